	.target	sm_90a

	.elftype	@"ET_EXEC"


//--------------------- .note.nv.tkinfo           --------------------------
	.section	.note.nv.tkinfo,"",@"SHT_NOTE"
	.sectionflags	@"SHF_NOTE_NV_TKINFO"
	.tkinfo
        /*0018*/ 	.word	0x00000002
        /*0030*/ 	.string	""
        /*0030*/ 	.string	"ptxas"
        /*0030*/ 	.string	"Cuda compilation tools, release 13.0, V13.0.88"
        /*0030*/ 	.string	"Build cuda_13.0.r13.0/compiler.36424714_0"
        /*0030*/ 	.string	"-arch sm_90a -m 64 "



//--------------------- .note.nv.cuinfo           --------------------------
	.section	.note.nv.cuinfo,"",@"SHT_NOTE"
	.sectionflags	@"SHF_NOTE_NV_CUINFO"
        /*0018*/ 	.short	0x0002
        /*001a*/ 	.short	0x005a
        /*001c*/ 	.short	0x0082
	.zero		2


//--------------------- .nv.info                  --------------------------
	.section	.nv.info,"",@"SHT_CUDA_INFO"
	.align	4


	//----- nvinfo : EIATTR_REGCOUNT
	.align		4
        /*0000*/ 	.byte	0x04, 0x2f
        /*0002*/ 	.short	(.L_37 - .L_36)
	.align		4
.L_36:
        /*0004*/ 	.word	index@(_ZN7cutlass13device_kernelIN5flash11enable_sm90INS1_16FlashAttnFwdSm90INS1_25CollectiveMainloopFwdSm90ILi2EN4cute5tupleIJNS5_1CILi1EEES8_S8_EEENS6_IJNS7_ILi128EEENS7_ILi96EEENS7_ILi64EEEEEELi256ENS_10bfloat16_tEfNS_4arch4Sm90ELb1ELb0ELb0ELb1ELb0ELb1ELb1ELb1ELb0ELb1ELb1ELb0EEENS1_21CollectiveEpilogueFwdINS6_IJSA_NS7_ILi256EEESB_EEES9_SE_SG_Li256ELb1ELb1ELb1ELb0EEENS1_36VarlenDynamicPersistentTileSchedulerILi128ELi96ELi256ELi128ELb1ELb1ELb1ELb1ELb1ELb1EEEEEEEEEvNT_6ParamsE)
        /*0008*/ 	.word	0x000000a8


	//----- nvinfo : EIATTR_FRAME_SIZE
	.align		4
.L_37:
        /*000c*/ 	.byte	0x04, 0x11
        /*000e*/ 	.short	(.L_39 - .L_38)
	.align		4
.L_38:
        /*0010*/ 	.word	index@(_ZN7cutlass13device_kernelIN5flash11enable_sm90INS1_16FlashAttnFwdSm90INS1_25CollectiveMainloopFwdSm90ILi2EN4cute5tupleIJNS5_1CILi1EEES8_S8_EEENS6_IJNS7_ILi128EEENS7_ILi96EEENS7_ILi64EEEEEELi256ENS_10bfloat16_tEfNS_4arch4Sm90ELb1ELb0ELb0ELb1ELb0ELb1ELb1ELb1ELb0ELb1ELb1ELb0EEENS1_21CollectiveEpilogueFwdINS6_IJSA_NS7_ILi256EEESB_EEES9_SE_SG_Li256ELb1ELb1ELb1ELb0EEENS1_36VarlenDynamicPersistentTileSchedulerILi128ELi96ELi256ELi128ELb1ELb1ELb1ELb1ELb1ELb1EEEEEEEEEvNT_6ParamsE)
        /*0014*/ 	.word	0x00000180


	//----- nvinfo : EIATTR_REGCOUNT
	.align		4
.L_39:
        /*0018*/ 	.byte	0x04, 0x2f
        /*001a*/ 	.short	(.L_41 - .L_40)
	.align		4
.L_40:
        /*001c*/ 	.word	index@(_ZN7cutlass13device_kernelIN5flash11enable_sm90INS1_16FlashAttnFwdSm90INS1_25CollectiveMainloopFwdSm90ILi2EN4cute5tupleIJNS5_1CILi1EEES8_S8_EEENS6_IJNS7_ILi128EEENS7_ILi96EEENS7_ILi64EEEEEELi256ENS_10bfloat16_tEfNS_4arch4Sm90ELb1ELb0ELb0ELb1ELb0ELb0ELb1ELb1ELb0ELb1ELb1ELb0EEENS1_21CollectiveEpilogueFwdINS6_IJSA_NS7_ILi256EEESB_EEES9_SE_SG_Li256ELb1ELb1ELb1ELb0EEENS1_36VarlenDynamicPersistentTileSchedulerILi128ELi96ELi256ELi128ELb1ELb1ELb1ELb1ELb1ELb1EEEEEEEEEvNT_6ParamsE)
        /*0020*/ 	.word	0x000000a8


	//----- nvinfo : EIATTR_FRAME_SIZE
	.align		4
.L_41:
        /*0024*/ 	.byte	0x04, 0x11
        /*0026*/ 	.short	(.L_43 - .L_42)
	.align		4
.L_42:
        /*0028*/ 	.word	index@(_ZN7cutlass13device_kernelIN5flash11enable_sm90INS1_16FlashAttnFwdSm90INS1_25CollectiveMainloopFwdSm90ILi2EN4cute5tupleIJNS5_1CILi1EEES8_S8_EEENS6_IJNS7_ILi128EEENS7_ILi96EEENS7_ILi64EEEEEELi256ENS_10bfloat16_tEfNS_4arch4Sm90ELb1ELb0ELb0ELb1ELb0ELb0ELb1ELb1ELb0ELb1ELb1ELb0EEENS1_21CollectiveEpilogueFwdINS6_IJSA_NS7_ILi256EEESB_EEES9_SE_SG_Li256ELb1ELb1ELb1ELb0EEENS1_36VarlenDynamicPersistentTileSchedulerILi128ELi96ELi256ELi128ELb1ELb1ELb1ELb1ELb1ELb1EEEEEEEEEvNT_6ParamsE)
        /*002c*/ 	.word	0x00000088


	//----- nvinfo : EIATTR_REGCOUNT
	.align		4
.L_43:
        /*0030*/ 	.byte	0x04, 0x2f
        /*0032*/ 	.short	(.L_45 - .L_44)
	.align		4
.L_44:
        /*0034*/ 	.word	index@(_ZN7cutlass13device_kernelIN5flash11enable_sm90INS1_16FlashAttnFwdSm90INS1_25CollectiveMainloopFwdSm90ILi2EN4cute5tupleIJNS5_1CILi1EEES8_S8_EEENS6_IJNS7_ILi128EEENS7_ILi96EEENS7_ILi64EEEEEELi256ENS_10bfloat16_tEfNS_4arch4Sm90ELb1ELb0ELb0ELb1ELb0ELb1ELb0ELb1ELb0ELb1ELb1ELb0EEENS1_21CollectiveEpilogueFwdINS6_IJSA_NS7_ILi256EEESB_EEES9_SE_SG_Li256ELb1ELb1ELb1ELb0EEENS1_36VarlenDynamicPersistentTileSchedulerILi128ELi96ELi256ELi128ELb1ELb1ELb1ELb1ELb1ELb1EEEEEEEEEvNT_6ParamsE)
        /*0038*/ 	.word	0x000000a8


	//----- nvinfo : EIATTR_FRAME_SIZE
	.align		4
.L_45:
        /*003c*/ 	.byte	0x04, 0x11
        /*003e*/ 	.short	(.L_47 - .L_46)
	.align		4
.L_46:
        /*0040*/ 	.word	index@(_ZN7cutlass13device_kernelIN5flash11enable_sm90INS1_16FlashAttnFwdSm90INS1_25CollectiveMainloopFwdSm90ILi2EN4cute5tupleIJNS5_1CILi1EEES8_S8_EEENS6_IJNS7_ILi128EEENS7_ILi96EEENS7_ILi64EEEEEELi256ENS_10bfloat16_tEfNS_4arch4Sm90ELb1ELb0ELb0ELb1ELb0ELb1ELb0ELb1ELb0ELb1ELb1ELb0EEENS1_21CollectiveEpilogueFwdINS6_IJSA_NS7_ILi256EEESB_EEES9_SE_SG_Li256ELb1ELb1ELb1ELb0EEENS1_36VarlenDynamicPersistentTileSchedulerILi128ELi96ELi256ELi128ELb1ELb1ELb1ELb1ELb1ELb1EEEEEEEEEvNT_6ParamsE)
        /*0044*/ 	.word	0x00000078


	//----- nvinfo : EIATTR_REGCOUNT
	.align		4
.L_47:
        /*0048*/ 	.byte	0x04, 0x2f
        /*004a*/ 	.short	(.L_49 - .L_48)
	.align		4
.L_48:
        /*004c*/ 	.word	index@(_ZN7cutlass13device_kernelIN5flash11enable_sm90INS1_16FlashAttnFwdSm90INS1_25CollectiveMainloopFwdSm90ILi2EN4cute5tupleIJNS5_1CILi1EEES8_S8_EEENS6_IJNS7_ILi128EEENS7_ILi96EEENS7_ILi64EEEEEELi256ENS_10bfloat16_tEfNS_4arch4Sm90ELb1ELb0ELb0ELb1ELb0ELb0ELb0ELb1ELb0ELb1ELb1ELb0EEENS1_21CollectiveEpilogueFwdINS6_IJSA_NS7_ILi256EEESB_EEES9_SE_SG_Li256ELb1ELb1ELb1ELb0EEENS1_36VarlenDynamicPersistentTileSchedulerILi128ELi96ELi256ELi128ELb1ELb1ELb1ELb1ELb1ELb1EEEEEEEEEvNT_6ParamsE)
        /*0050*/ 	.word	0x000000a8


	//----- nvinfo : EIATTR_FRAME_SIZE
	.align		4
.L_49:
        /*0054*/ 	.byte	0x04, 0x11
        /*0056*/ 	.short	(.L_51 - .L_50)
	.align		4
.L_50:
        /*0058*/ 	.word	index@(_ZN7cutlass13device_kernelIN5flash11enable_sm90INS1_16FlashAttnFwdSm90INS1_25CollectiveMainloopFwdSm90ILi2EN4cute5tupleIJNS5_1CILi1EEES8_S8_EEENS6_IJNS7_ILi128EEENS7_ILi96EEENS7_ILi64EEEEEELi256ENS_10bfloat16_tEfNS_4arch4Sm90ELb1ELb0ELb0ELb1ELb0ELb0ELb0ELb1ELb0ELb1ELb1ELb0EEENS1_21CollectiveEpilogueFwdINS6_IJSA_NS7_ILi256EEESB_EEES9_SE_SG_Li256ELb1ELb1ELb1ELb0EEENS1_36VarlenDynamicPersistentTileSchedulerILi128ELi96ELi256ELi128ELb1ELb1ELb1ELb1ELb1ELb1EEEEEEEEEvNT_6ParamsE)
        /*005c*/ 	.word	0x00000060


	//----- nvinfo : EIATTR_REGCOUNT
	.align		4
.L_51:
        /*0060*/ 	.byte	0x04, 0x2f
        /*0062*/ 	.short	(.L_53 - .L_52)
	.align		4
.L_52:
        /*0064*/ 	.word	index@(_ZN7cutlass13device_kernelIN5flash11enable_sm90INS1_16FlashAttnFwdSm90INS1_25CollectiveMainloopFwdSm90ILi2EN4cute5tupleIJNS5_1CILi1EEES8_S8_EEENS6_IJNS7_ILi128EEENS7_ILi96EEENS7_ILi64EEEEEELi256ENS_10bfloat16_tEfNS_4arch4Sm90ELb1ELb0ELb0ELb0ELb0ELb0ELb1ELb1ELb0ELb1ELb1ELb0EEENS1_21CollectiveEpilogueFwdINS6_IJSA_NS7_ILi256EEESB_EEES9_SE_SG_Li256ELb0ELb1ELb1ELb0EEENS1_19SingleTileSchedulerILb0ELb1ELb1ELi128EEEEEEEEEvNT_6ParamsE)
        /*0068*/ 	.word	0x000000a8


	//----- nvinfo : EIATTR_FRAME_SIZE
	.align		4
.L_53:
        /*006c*/ 	.byte	0x04, 0x11
        /*006e*/ 	.short	(.L_55 - .L_54)
	.align		4
.L_54:
        /*0070*/ 	.word	index@(_ZN7cutlass13device_kernelIN5flash11enable_sm90INS1_16FlashAttnFwdSm90INS1_25CollectiveMainloopFwdSm90ILi2EN4cute5tupleIJNS5_1CILi1EEES8_S8_EEENS6_IJNS7_ILi128EEENS7_ILi96EEENS7_ILi64EEEEEELi256ENS_10bfloat16_tEfNS_4arch4Sm90ELb1ELb0ELb0ELb0ELb0ELb0ELb1ELb1ELb0ELb1ELb1ELb0EEENS1_21CollectiveEpilogueFwdINS6_IJSA_NS7_ILi256EEESB_EEES9_SE_SG_Li256ELb0ELb1ELb1ELb0EEENS1_19SingleTileSchedulerILb0ELb1ELb1ELi128EEEEEEEEEvNT_6ParamsE)
        /*0074*/ 	.word	0x00000048


	//----- nvinfo : EIATTR_REGCOUNT
	.align		4
.L_55:
        /*0078*/ 	.byte	0x04, 0x2f
        /*007a*/ 	.short	(.L_57 - .L_56)
	.align		4
.L_56:
        /*007c*/ 	.word	index@(_ZN7cutlass13device_kernelIN5flash11enable_sm90INS1_16FlashAttnFwdSm90INS1_25CollectiveMainloopFwdSm90ILi2EN4cute5tupleIJNS5_1CILi1EEES8_S8_EEENS6_IJNS7_ILi128EEENS7_ILi96EEENS7_ILi64EEEEEELi256ENS_10bfloat16_tEfNS_4arch4Sm90ELb1ELb0ELb0ELb0ELb0ELb0ELb0ELb1ELb0ELb1ELb1ELb0EEENS1_21CollectiveEpilogueFwdINS6_IJSA_NS7_ILi256EEESB_EEES9_SE_SG_Li256ELb0ELb1ELb1ELb0EEENS1_19SingleTileSchedulerILb0ELb1ELb1ELi128EEEEEEEEEvNT_6ParamsE)
        /*0080*/ 	.word	0x000000a8


	//----- nvinfo : EIATTR_FRAME_SIZE
	.align		4
.L_57:
        /*0084*/ 	.byte	0x04, 0x11
        /*0086*/ 	.short	(.L_59 - .L_58)
	.align		4
.L_58:
        /*0088*/ 	.word	index@(_ZN7cutlass13device_kernelIN5flash11enable_sm90INS1_16FlashAttnFwdSm90INS1_25CollectiveMainloopFwdSm90ILi2EN4cute5tupleIJNS5_1CILi1EEES8_S8_EEENS6_IJNS7_ILi128EEENS7_ILi96EEENS7_ILi64EEEEEELi256ENS_10bfloat16_tEfNS_4arch4Sm90ELb1ELb0ELb0ELb0ELb0ELb0ELb0ELb1ELb0ELb1ELb1ELb0EEENS1_21CollectiveEpilogueFwdINS6_IJSA_NS7_ILi256EEESB_EEES9_SE_SG_Li256ELb0ELb1ELb1ELb0EEENS1_19SingleTileSchedulerILb0ELb1ELb1ELi128EEEEEEEEEvNT_6ParamsE)
        /*008c*/ 	.word	0x00000010


	//----- nvinfo : EIATTR_REGCOUNT
	.align		4
.L_59:
        /*0090*/ 	.byte	0x04, 0x2f
        /*0092*/ 	.short	(.L_61 - .L_60)
	.align		4
.L_60:
        /*0094*/ 	.word	index@(_ZN7cutlass13device_kernelIN5flash11enable_sm90INS1_16FlashAttnFwdSm90INS1_25CollectiveMainloopFwdSm90ILi2EN4cute5tupleIJNS5_1CILi1EEES8_S8_EEENS6_IJNS7_ILi128EEENS7_ILi96EEENS7_ILi64EEEEEELi256ENS_10bfloat16_tEfNS_4arch4Sm90ELb0ELb1ELb0ELb1ELb0ELb1ELb1ELb1ELb0ELb1ELb1ELb0EEENS1_21CollectiveEpilogueFwdINS6_IJSA_NS7_ILi256EEESB_EEES9_SE_SG_Li256ELb1ELb1ELb1ELb0EEENS1_36VarlenDynamicPersistentTileSchedulerILi128ELi96ELi256ELi128ELb1ELb1ELb1ELb1ELb0ELb1EEEEEEEEEvNT_6ParamsE)
        /*0098*/ 	.word	0x000000a8


	//----- nvinfo : EIATTR_FRAME_SIZE
	.align		4
.L_61:
        /*009c*/ 	.byte	0x04, 0x11
        /*009e*/ 	.short	(.L_63 - .L_62)
	.align		4
.L_62:
        /*00a0*/ 	.word	index@($_ZN7cutlass13device_kernelIN5flash11enable_sm90INS1_16FlashAttnFwdSm90INS1_25CollectiveMainloopFwdSm90ILi2EN4cute5tupleIJNS5_1CILi1EEES8_S8_EEENS6_IJNS7_ILi128EEENS7_ILi96EEENS7_ILi64EEEEEELi256ENS_10bfloat16_tEfNS_4arch4Sm90ELb0ELb1ELb0ELb1ELb0ELb1ELb1ELb1ELb0ELb1ELb1ELb0EEENS1_21CollectiveEpilogueFwdINS6_IJSA_NS7_ILi256EEESB_EEES9_SE_SG_Li256ELb1ELb1ELb1ELb0EEENS1_36VarlenDynamicPersistentTileSchedulerILi128ELi96ELi256ELi128ELb1ELb1ELb1ELb1ELb0ELb1EEEEEEEEEvNT_6ParamsE$_ZZN5flash25CollectiveMainloopFwdSm90ILi2EN4cute5tupleIJNS1_1CILi1EEES4_S4_EEENS2_IJNS3_ILi128EEENS3_ILi96EEENS3_ILi64EEEEEELi256EN7cutlass10bfloat16_tEfNSA_4arch4Sm90ELb0ELb1ELb0ELb1ELb0ELb1ELb1ELb1ELb0ELb1ELb1ELb0EE3mmaINS_16FlashAttnFwdSm90ISE_NS_21CollectiveEpilogueFwdINS2_IJS6_NS3_ILi256EEES7_EEES5_SB_SD_Li256ELb1ELb1ELb1ELb0EEENS_36VarlenDynamicPersistentTileSchedulerILi128ELi96ELi256ELi128ELb1ELb1ELb1ELb1ELb0ELb1EEEE13SharedStorageENS1_6TensorINS1_11ArrayEngineIfLm128EEENS1_6LayoutINS2_IJNS2_IJNS3_ILi2EEEST_NS3_ILi32EEEEEES4_S4_EEENS2_IJNS2_IJS4_ST_NS3_ILi4EEEEEENS3_ILi0EEESZ_EEEEEEENS_7SoftmaxILi2ELi0EEEEEbRKNSE_6ParamsENSA_25PipelineTmaAsyncNoClusterILi2ENSA_16PipelineTmaAsyncILi2EEEEES1B_RNSA_13PipelineStateILj2EEERT0_RT1_iRiRKNS_16SeqlenInfoQKNewKILb1ELb1EEENS2_IJiiiiEEERT_ENKUliT_T0_T1_E_clIZSF_ISO_S12_S14_EbS17_S1B_S1B_S1E_S1G_S1I_iS1J_S1N_S1O_S1Q_EUlRS1R_iE0_NS3_ILb1EEES1Y_EEDaiS1R_S1S_S1T_)
        /*00a4*/ 	.word	0x00000520


	//----- nvinfo : EIATTR_FRAME_SIZE
	.align		4
.L_63:
        /*00a8*/ 	.byte	0x04, 0x11
        /*00aa*/ 	.short	(.L_65 - .L_64)
	.align		4
.L_64:
        /*00ac*/ 	.word	index@(_ZN7cutlass13device_kernelIN5flash11enable_sm90INS1_16FlashAttnFwdSm90INS1_25CollectiveMainloopFwdSm90ILi2EN4cute5tupleIJNS5_1CILi1EEES8_S8_EEENS6_IJNS7_ILi128EEENS7_ILi96EEENS7_ILi64EEEEEELi256ENS_10bfloat16_tEfNS_4arch4Sm90ELb0ELb1ELb0ELb1ELb0ELb1ELb1ELb1ELb0ELb1ELb1ELb0EEENS1_21CollectiveEpilogueFwdINS6_IJSA_NS7_ILi256EEESB_EEES9_SE_SG_Li256ELb1ELb1ELb1ELb0EEENS1_36VarlenDynamicPersistentTileSchedulerILi128ELi96ELi256ELi128ELb1ELb1ELb1ELb1ELb0ELb1EEEEEEEEEvNT_6ParamsE)
        /*00b0*/ 	.word	0x00000520


	//----- nvinfo : EIATTR_REGCOUNT
	.align		4
.L_65:
        /*00b4*/ 	.byte	0x04, 0x2f
        /*00b6*/ 	.short	(.L_67 - .L_66)
	.align		4
.L_66:
        /*00b8*/ 	.word	index@(_ZN7cutlass13device_kernelIN5flash11enable_sm90INS1_16FlashAttnFwdSm90INS1_25CollectiveMainloopFwdSm90ILi2EN4cute5tupleIJNS5_1CILi1EEES8_S8_EEENS6_IJNS7_ILi128EEENS7_ILi96EEENS7_ILi64EEEEEELi256ENS_10bfloat16_tEfNS_4arch4Sm90ELb0ELb1ELb0ELb1ELb0ELb0ELb1ELb1ELb0ELb1ELb1ELb0EEENS1_21CollectiveEpilogueFwdINS6_IJSA_NS7_ILi256EEESB_EEES9_SE_SG_Li256ELb1ELb1ELb1ELb0EEENS1_36VarlenDynamicPersistentTileSchedulerILi128ELi96ELi256ELi128ELb1ELb1ELb1ELb1ELb0ELb1EEEEEEEEEvNT_6ParamsE)
        /*00bc*/ 	.word	0x000000a8


	//----- nvinfo : EIATTR_FRAME_SIZE
	.align		4
.L_67:
        /*00c0*/ 	.byte	0x04, 0x11
        /*00c2*/ 	.short	(.L_69 - .L_68)
	.align		4
.L_68:
        /*00c4*/ 	.word	index@($_ZN7cutlass13device_kernelIN5flash11enable_sm90INS1_16FlashAttnFwdSm90INS1_25CollectiveMainloopFwdSm90ILi2EN4cute5tupleIJNS5_1CILi1EEES8_S8_EEENS6_IJNS7_ILi128EEENS7_ILi96EEENS7_ILi64EEEEEELi256ENS_10bfloat16_tEfNS_4arch4Sm90ELb0ELb1ELb0ELb1ELb0ELb0ELb1ELb1ELb0ELb1ELb1ELb0EEENS1_21CollectiveEpilogueFwdINS6_IJSA_NS7_ILi256EEESB_EEES9_SE_SG_Li256ELb1ELb1ELb1ELb0EEENS1_36VarlenDynamicPersistentTileSchedulerILi128ELi96ELi256ELi128ELb1ELb1ELb1ELb1ELb0ELb1EEEEEEEEEvNT_6ParamsE$_ZZN5flash25CollectiveMainloopFwdSm90ILi2EN4cute5tupleIJNS1_1CILi1EEES4_S4_EEENS2_IJNS3_ILi128EEENS3_ILi96EEENS3_ILi64EEEEEELi256EN7cutlass10bfloat16_tEfNSA_4arch4Sm90ELb0ELb1ELb0ELb1ELb0ELb0ELb1ELb1ELb0ELb1ELb1ELb0EE3mmaINS_16FlashAttnFwdSm90ISE_NS_21CollectiveEpilogueFwdINS2_IJS6_NS3_ILi256EEES7_EEES5_SB_SD_Li256ELb1ELb1ELb1ELb0EEENS_36VarlenDynamicPersistentTileSchedulerILi128ELi96ELi256ELi128ELb1ELb1ELb1ELb1ELb0ELb1EEEE13SharedStorageENS1_6TensorINS1_11ArrayEngineIfLm128EEENS1_6LayoutINS2_IJNS2_IJNS3_ILi2EEEST_NS3_ILi32EEEEEES4_S4_EEENS2_IJNS2_IJS4_ST_NS3_ILi4EEEEEENS3_ILi0EEESZ_EEEEEEENS_7SoftmaxILi2ELi0EEEEEbRKNSE_6ParamsENSA_25PipelineTmaAsyncNoClusterILi2ENSA_16PipelineTmaAsyncILi2EEEEES1B_RNSA_13PipelineStateILj2EEERT0_RT1_iRiRKNS_16SeqlenInfoQKNewKILb1ELb0EEENS2_IJiiiiEEERT_ENKUliT_T0_T1_E_clIZSF_ISO_S12_S14_EbS17_S1B_S1B_S1E_S1G_S1I_iS1J_S1N_S1O_S1Q_EUlRS1R_iE1_NS3_ILb0EEENS3_ILb1EEEEEDaiS1R_S1S_S1T_)
        /*00c8*/ 	.word	0x000004f0


	//----- nvinfo : EIATTR_FRAME_SIZE
	.align		4
.L_69:
        /*00cc*/ 	.byte	0x04, 0x11
        /*00ce*/ 	.short	(.L_71 - .L_70)
	.align		4
.L_70:
        /*00d0*/ 	.word	index@(_ZN7cutlass13device_kernelIN5flash11enable_sm90INS1_16FlashAttnFwdSm90INS1_25CollectiveMainloopFwdSm90ILi2EN4cute5tupleIJNS5_1CILi1EEES8_S8_EEENS6_IJNS7_ILi128EEENS7_ILi96EEENS7_ILi64EEEEEELi256ENS_10bfloat16_tEfNS_4arch4Sm90ELb0ELb1ELb0ELb1ELb0ELb0ELb1ELb1ELb0ELb1ELb1ELb0EEENS1_21CollectiveEpilogueFwdINS6_IJSA_NS7_ILi256EEESB_EEES9_SE_SG_Li256ELb1ELb1ELb1ELb0EEENS1_36VarlenDynamicPersistentTileSchedulerILi128ELi96ELi256ELi128ELb1ELb1ELb1ELb1ELb0ELb1EEEEEEEEEvNT_6ParamsE)
        /*00d4*/ 	.word	0x000004f0


	//----- nvinfo : EIATTR_REGCOUNT
	.align		4
.L_71:
        /*00d8*/ 	.byte	0x04, 0x2f
        /*00da*/ 	.short	(.L_73 - .L_72)
	.align		4
.L_72:
        /*00dc*/ 	.word	index@(_ZN7cutlass13device_kernelIN5flash11enable_sm90INS1_16FlashAttnFwdSm90INS1_25CollectiveMainloopFwdSm90ILi2EN4cute5tupleIJNS5_1CILi1EEES8_S8_EEENS6_IJNS7_ILi128EEENS7_ILi96EEENS7_ILi64EEEEEELi256ENS_10bfloat16_tEfNS_4arch4Sm90ELb0ELb1ELb0ELb1ELb0ELb1ELb0ELb1ELb0ELb1ELb1ELb0EEENS1_21CollectiveEpilogueFwdINS6_IJSA_NS7_ILi256EEESB_EEES9_SE_SG_Li256ELb1ELb1ELb1ELb0EEENS1_36VarlenDynamicPersistentTileSchedulerILi128ELi96ELi256ELi128ELb1ELb1ELb1ELb1ELb0ELb1EEEEEEEEEvNT_6ParamsE)
        /*00e0*/ 	.word	0x000000a8


	//----- nvinfo : EIATTR_FRAME_SIZE
	.align		4
.L_73:
        /*00e4*/ 	.byte	0x04, 0x11
        /*00e6*/ 	.short	(.L_75 - .L_74)
	.align		4
.L_74:
        /*00e8*/ 	.word	index@(_ZN7cutlass13device_kernelIN5flash11enable_sm90INS1_16FlashAttnFwdSm90INS1_25CollectiveMainloopFwdSm90ILi2EN4cute5tupleIJNS5_1CILi1EEES8_S8_EEENS6_IJNS7_ILi128EEENS7_ILi96EEENS7_ILi64EEEEEELi256ENS_10bfloat16_tEfNS_4arch4Sm90ELb0ELb1ELb0ELb1ELb0ELb1ELb0ELb1ELb0ELb1ELb1ELb0EEENS1_21CollectiveEpilogueFwdINS6_IJSA_NS7_ILi256EEESB_EEES9_SE_SG_Li256ELb1ELb1ELb1ELb0EEENS1_36VarlenDynamicPersistentTileSchedulerILi128ELi96ELi256ELi128ELb1ELb1ELb1ELb1ELb0ELb1EEEEEEEEEvNT_6ParamsE)
        /*00ec*/ 	.word	0x00000078


	//----- nvinfo : EIATTR_REGCOUNT
	.align		4
.L_75:
        /*00f0*/ 	.byte	0x04, 0x2f
        /*00f2*/ 	.short	(.L_77 - .L_76)
	.align		4
.L_76:
        /*00f4*/ 	.word	index@(_ZN7cutlass13device_kernelIN5flash11enable_sm90INS1_16FlashAttnFwdSm90INS1_25CollectiveMainloopFwdSm90ILi2EN4cute5tupleIJNS5_1CILi1EEES8_S8_EEENS6_IJNS7_ILi128EEENS7_ILi96EEENS7_ILi64EEEEEELi256ENS_10bfloat16_tEfNS_4arch4Sm90ELb0ELb1ELb0ELb1ELb0ELb0ELb0ELb1ELb0ELb1ELb1ELb0EEENS1_21CollectiveEpilogueFwdINS6_IJSA_NS7_ILi256EEESB_EEES9_SE_SG_Li256ELb1ELb1ELb1ELb0EEENS1_36VarlenDynamicPersistentTileSchedulerILi128ELi96ELi256ELi128ELb1ELb1ELb1ELb1ELb0ELb1EEEEEEEEEvNT_6ParamsE)
        /*00f8*/ 	.word	0x000000a8


	//----- nvinfo : EIATTR_FRAME_SIZE
	.align		4
.L_77:
        /*00fc*/ 	.byte	0x04, 0x11
        /*00fe*/ 	.short	(.L_79 - .L_78)
	.align		4
.L_78:
        /*0100*/ 	.word	index@(_ZN7cutlass13device_kernelIN5flash11enable_sm90INS1_16FlashAttnFwdSm90INS1_25CollectiveMainloopFwdSm90ILi2EN4cute5tupleIJNS5_1CILi1EEES8_S8_EEENS6_IJNS7_ILi128EEENS7_ILi96EEENS7_ILi64EEEEEELi256ENS_10bfloat16_tEfNS_4arch4Sm90ELb0ELb1ELb0ELb1ELb0ELb0ELb0ELb1ELb0ELb1ELb1ELb0EEENS1_21CollectiveEpilogueFwdINS6_IJSA_NS7_ILi256EEESB_EEES9_SE_SG_Li256ELb1ELb1ELb1ELb0EEENS1_36VarlenDynamicPersistentTileSchedulerILi128ELi96ELi256ELi128ELb1ELb1ELb1ELb1ELb0ELb1EEEEEEEEEvNT_6ParamsE)
        /*0104*/ 	.word	0x00000068


	//----- nvinfo : EIATTR_REGCOUNT
	.align		4
.L_79:
        /*0108*/ 	.byte	0x04, 0x2f
        /*010a*/ 	.short	(.L_81 - .L_80)
	.align		4
.L_80:
        /*010c*/ 	.word	index@(_ZN7cutlass13device_kernelIN5flash11enable_sm90INS1_16FlashAttnFwdSm90INS1_25CollectiveMainloopFwdSm90ILi2EN4cute5tupleIJNS5_1CILi1EEES8_S8_EEENS6_IJNS7_ILi128EEENS7_ILi96EEENS7_ILi64EEEEEELi256ENS_10bfloat16_tEfNS_4arch4Sm90ELb0ELb1ELb0ELb0ELb0ELb0ELb1ELb1ELb0ELb1ELb1ELb0EEENS1_21CollectiveEpilogueFwdINS6_IJSA_NS7_ILi256EEESB_EEES9_SE_SG_Li256ELb0ELb1ELb1ELb0EEENS1_19SingleTileSchedulerILb0ELb1ELb1ELi128EEEEEEEEEvNT_6ParamsE)
        /*0110*/ 	.word	0x000000a8


	//----- nvinfo : EIATTR_FRAME_SIZE
	.align		4
.L_81:
        /*0114*/ 	.byte	0x04, 0x11
        /*0116*/ 	.short	(.L_83 - .L_82)
	.align		4
.L_82:
        /*0118*/ 	.word	index@($_ZN7cutlass13device_kernelIN5flash11enable_sm90INS1_16FlashAttnFwdSm90INS1_25CollectiveMainloopFwdSm90ILi2EN4cute5tupleIJNS5_1CILi1EEES8_S8_EEENS6_IJNS7_ILi128EEENS7_ILi96EEENS7_ILi64EEEEEELi256ENS_10bfloat16_tEfNS_4arch4Sm90ELb0ELb1ELb0ELb0ELb0ELb0ELb1ELb1ELb0ELb1ELb1ELb0EEENS1_21CollectiveEpilogueFwdINS6_IJSA_NS7_ILi256EEESB_EEES9_SE_SG_Li256ELb0ELb1ELb1ELb0EEENS1_19SingleTileSchedulerILb0ELb1ELb1ELi128EEEEEEEEEvNT_6ParamsE$_ZZN5flash25CollectiveMainloopFwdSm90ILi2EN4cute5tupleIJNS1_1CILi1EEES4_S4_EEENS2_IJNS3_ILi128EEENS3_ILi96EEENS3_ILi64EEEEEELi256EN7cutlass10bfloat16_tEfNSA_4arch4Sm90ELb0ELb1ELb0ELb0ELb0ELb0ELb1ELb1ELb0ELb1ELb1ELb0EE3mmaINS_16FlashAttnFwdSm90ISE_NS_21CollectiveEpilogueFwdINS2_IJS6_NS3_ILi256EEES7_EEES5_SB_SD_Li256ELb0ELb1ELb1ELb0EEENS_19SingleTileSchedulerILb0ELb1ELb1ELi128EEEE13SharedStorageENS1_6TensorINS1_11ArrayEngineIfLm128EEENS1_6LayoutINS2_IJNS2_IJNS3_ILi2EEEST_NS3_ILi32EEEEEES4_S4_EEENS2_IJNS2_IJS4_ST_NS3_ILi4EEEEEENS3_ILi0EEESZ_EEEEEEENS_7SoftmaxILi2ELi0EEEEEbRKNSE_6ParamsENSA_25PipelineTmaAsyncNoClusterILi2ENSA_16PipelineTmaAsyncILi2EEEEES1B_RNSA_13PipelineStateILj2EEERT0_RT1_iRiRKNS_16SeqlenInfoQKNewKILb0ELb0EEENS2_IJiiiiEEERT_ENKUliT_T0_T1_E_clIZSF_ISO_S12_S14_EbS17_S1B_S1B_S1E_S1G_S1I_iS1J_S1N_S1O_S1Q_EUlRS1R_iE1_NS3_ILb0EEENS3_ILb1EEEEEDaiS1R_S1S_S1T_)
        /*011c*/ 	.word	0x000032c0


	//----- nvinfo : EIATTR_FRAME_SIZE
	.align		4
.L_83:
        /*0120*/ 	.byte	0x04, 0x11
        /*0122*/ 	.short	(.L_85 - .L_84)
	.align		4
.L_84:
        /*0124*/ 	.word	index@(_ZN7cutlass13device_kernelIN5flash11enable_sm90INS1_16FlashAttnFwdSm90INS1_25CollectiveMainloopFwdSm90ILi2EN4cute5tupleIJNS5_1CILi1EEES8_S8_EEENS6_IJNS7_ILi128EEENS7_ILi96EEENS7_ILi64EEEEEELi256ENS_10bfloat16_tEfNS_4arch4Sm90ELb0ELb1ELb0ELb0ELb0ELb0ELb1ELb1ELb0ELb1ELb1ELb0EEENS1_21CollectiveEpilogueFwdINS6_IJSA_NS7_ILi256EEESB_EEES9_SE_SG_Li256ELb0ELb1ELb1ELb0EEENS1_19SingleTileSchedulerILb0ELb1ELb1ELi128EEEEEEEEEvNT_6ParamsE)
        /*0128*/ 	.word	0x000032c0


	//----- nvinfo : EIATTR_REGCOUNT
	.align		4
.L_85:
        /*012c*/ 	.byte	0x04, 0x2f
        /*012e*/ 	.short	(.L_87 - .L_86)
	.align		4
.L_86:
        /*0130*/ 	.word	index@(_ZN7cutlass13device_kernelIN5flash11enable_sm90INS1_16FlashAttnFwdSm90INS1_25CollectiveMainloopFwdSm90ILi2EN4cute5tupleIJNS5_1CILi1EEES8_S8_EEENS6_IJNS7_ILi128EEENS7_ILi96EEENS7_ILi64EEEEEELi256ENS_10bfloat16_tEfNS_4arch4Sm90ELb0ELb1ELb0ELb0ELb0ELb0ELb0ELb1ELb0ELb1ELb1ELb0EEENS1_21CollectiveEpilogueFwdINS6_IJSA_NS7_ILi256EEESB_EEES9_SE_SG_Li256ELb0ELb1ELb1ELb0EEENS1_19SingleTileSchedulerILb0ELb1ELb1ELi128EEEEEEEEEvNT_6ParamsE)
        /*0134*/ 	.word	0x000000a8


	//----- nvinfo : EIATTR_FRAME_SIZE
	.align		4
.L_87:
        /*0138*/ 	.byte	0x04, 0x11
        /*013a*/ 	.short	(.L_89 - .L_88)
	.align		4
.L_88:
        /*013c*/ 	.word	index@(_ZN7cutlass13device_kernelIN5flash11enable_sm90INS1_16FlashAttnFwdSm90INS1_25CollectiveMainloopFwdSm90ILi2EN4cute5tupleIJNS5_1CILi1EEES8_S8_EEENS6_IJNS7_ILi128EEENS7_ILi96EEENS7_ILi64EEEEEELi256ENS_10bfloat16_tEfNS_4arch4Sm90ELb0ELb1ELb0ELb0ELb0ELb0ELb0ELb1ELb0ELb1ELb1ELb0EEENS1_21CollectiveEpilogueFwdINS6_IJSA_NS7_ILi256EEESB_EEES9_SE_SG_Li256ELb0ELb1ELb1ELb0EEENS1_19SingleTileSchedulerILb0ELb1ELb1ELi128EEEEEEEEEvNT_6ParamsE)
        /*0140*/ 	.word	0x00000008


	//----- nvinfo : EIATTR_REGCOUNT
	.align		4
.L_89:
        /*0144*/ 	.byte	0x04, 0x2f
        /*0146*/ 	.short	(.L_91 - .L_90)
	.align		4
.L_90:
        /*0148*/ 	.word	index@(_ZN7cutlass13device_kernelIN5flash11enable_sm90INS1_16FlashAttnFwdSm90INS1_25CollectiveMainloopFwdSm90ILi2EN4cute5tupleIJNS5_1CILi1EEES8_S8_EEENS6_IJNS7_ILi128EEENS7_ILi96EEENS7_ILi64EEEEEELi256ENS_10bfloat16_tEfNS_4arch4Sm90ELb0ELb0ELb0ELb1ELb0ELb1ELb1ELb1ELb0ELb1ELb1ELb0EEENS1_21CollectiveEpilogueFwdINS6_IJSA_NS7_ILi256EEESB_EEES9_SE_SG_Li256ELb1ELb1ELb1ELb0EEENS1_36VarlenDynamicPersistentTileSchedulerILi128ELi96ELi256ELi128ELb1ELb1ELb1ELb0ELb1ELb1EEEEEEEEEvNT_6ParamsE)
        /*014c*/ 	.word	0x000000a8


	//----- nvinfo : EIATTR_FRAME_SIZE
	.align		4
.L_91:
        /*0150*/ 	.byte	0x04, 0x11
        /*0152*/ 	.short	(.L_93 - .L_92)
	.align		4
.L_92:
        /*0154*/ 	.word	index@(_ZN7cutlass13device_kernelIN5flash11enable_sm90INS1_16FlashAttnFwdSm90INS1_25CollectiveMainloopFwdSm90ILi2EN4cute5tupleIJNS5_1CILi1EEES8_S8_EEENS6_IJNS7_ILi128EEENS7_ILi96EEENS7_ILi64EEEEEELi256ENS_10bfloat16_tEfNS_4arch4Sm90ELb0ELb0ELb0ELb1ELb0ELb1ELb1ELb1ELb0ELb1ELb1ELb0EEENS1_21CollectiveEpilogueFwdINS6_IJSA_NS7_ILi256EEESB_EEES9_SE_SG_Li256ELb1ELb1ELb1ELb0EEENS1_36VarlenDynamicPersistentTileSchedulerILi128ELi96ELi256ELi128ELb1ELb1ELb1ELb0ELb1ELb1EEEEEEEEEvNT_6ParamsE)
        /*0158*/ 	.word	0x000000b0


	//----- nvinfo : EIATTR_REGCOUNT
	.align		4
.L_93:
        /*015c*/ 	.byte	0x04, 0x2f
        /*015e*/ 	.short	(.L_95 - .L_94)
	.align		4
.L_94:
        /*0160*/ 	.word	index@(_ZN7cutlass13device_kernelIN5flash11enable_sm90INS1_16FlashAttnFwdSm90INS1_25CollectiveMainloopFwdSm90ILi2EN4cute5tupleIJNS5_1CILi1EEES8_S8_EEENS6_IJNS7_ILi128EEENS7_ILi96EEENS7_ILi64EEEEEELi256ENS_10bfloat16_tEfNS_4arch4Sm90ELb0ELb0ELb0ELb1ELb0ELb0ELb1ELb1ELb0ELb1ELb1ELb0EEENS1_21CollectiveEpilogueFwdINS6_IJSA_NS7_ILi256EEESB_EEES9_SE_SG_Li256ELb1ELb1ELb1ELb0EEENS1_36VarlenDynamicPersistentTileSchedulerILi128ELi96ELi256ELi128ELb1ELb1ELb1ELb0ELb1ELb1EEEEEEEEEvNT_6ParamsE)
        /*0164*/ 	.word	0x000000a8


	//----- nvinfo : EIATTR_FRAME_SIZE
	.align		4
.L_95:
        /*0168*/ 	.byte	0x04, 0x11
        /*016a*/ 	.short	(.L_97 - .L_96)
	.align		4
.L_96:
        /*016c*/ 	.word	index@(_ZN7cutlass13device_kernelIN5flash11enable_sm90INS1_16FlashAttnFwdSm90INS1_25CollectiveMainloopFwdSm90ILi2EN4cute5tupleIJNS5_1CILi1EEES8_S8_EEENS6_IJNS7_ILi128EEENS7_ILi96EEENS7_ILi64EEEEEELi256ENS_10bfloat16_tEfNS_4arch4Sm90ELb0ELb0ELb0ELb1ELb0ELb0ELb1ELb1ELb0ELb1ELb1ELb0EEENS1_21CollectiveEpilogueFwdINS6_IJSA_NS7_ILi256EEESB_EEES9_SE_SG_Li256ELb1ELb1ELb1ELb0EEENS1_36VarlenDynamicPersistentTileSchedulerILi128ELi96ELi256ELi128ELb1ELb1ELb1ELb0ELb1ELb1EEEEEEEEEvNT_6ParamsE)
        /*0170*/ 	.word	0x00000088


	//----- nvinfo : EIATTR_REGCOUNT
	.align		4
.L_97:
        /*0174*/ 	.byte	0x04, 0x2f
        /*0176*/ 	.short	(.L_99 - .L_98)
	.align		4
.L_98:
        /*0178*/ 	.word	index@(_ZN7cutlass13device_kernelIN5flash11enable_sm90INS1_16FlashAttnFwdSm90INS1_25CollectiveMainloopFwdSm90ILi2EN4cute5tupleIJNS5_1CILi1EEES8_S8_EEENS6_IJNS7_ILi128EEENS7_ILi96EEENS7_ILi64EEEEEELi256ENS_10bfloat16_tEfNS_4arch4Sm90ELb0ELb0ELb0ELb1ELb0ELb1ELb0ELb1ELb0ELb1ELb1ELb0EEENS1_21CollectiveEpilogueFwdINS6_IJSA_NS7_ILi256EEESB_EEES9_SE_SG_Li256ELb1ELb1ELb1ELb0EEENS1_36VarlenDynamicPersistentTileSchedulerILi128ELi96ELi256ELi128ELb1ELb1ELb1ELb0ELb1ELb1EEEEEEEEEvNT_6ParamsE)
        /*017c*/ 	.word	0x000000a8


	//----- nvinfo : EIATTR_FRAME_SIZE
	.align		4
.L_99:
        /*0180*/ 	.byte	0x04, 0x11
        /*0182*/ 	.short	(.L_101 - .L_100)
	.align		4
.L_100:
        /*0184*/ 	.word	index@(_ZN7cutlass13device_kernelIN5flash11enable_sm90INS1_16FlashAttnFwdSm90INS1_25CollectiveMainloopFwdSm90ILi2EN4cute5tupleIJNS5_1CILi1EEES8_S8_EEENS6_IJNS7_ILi128EEENS7_ILi96EEENS7_ILi64EEEEEELi256ENS_10bfloat16_tEfNS_4arch4Sm90ELb0ELb0ELb0ELb1ELb0ELb1ELb0ELb1ELb0ELb1ELb1ELb0EEENS1_21CollectiveEpilogueFwdINS6_IJSA_NS7_ILi256EEESB_EEES9_SE_SG_Li256ELb1ELb1ELb1ELb0EEENS1_36VarlenDynamicPersistentTileSchedulerILi128ELi96ELi256ELi128ELb1ELb1ELb1ELb0ELb1ELb1EEEEEEEEEvNT_6ParamsE)
        /*0188*/ 	.word	0x00000078


	//----- nvinfo : EIATTR_REGCOUNT
	.align		4
.L_101:
        /*018c*/ 	.byte	0x04, 0x2f
        /*018e*/ 	.short	(.L_103 - .L_102)
	.align		4
.L_102:
        /*0190*/ 	.word	index@(_ZN7cutlass13device_kernelIN5flash11enable_sm90INS1_16FlashAttnFwdSm90INS1_25CollectiveMainloopFwdSm90ILi2EN4cute5tupleIJNS5_1CILi1EEES8_S8_EEENS6_IJNS7_ILi128EEENS7_ILi96EEENS7_ILi64EEEEEELi256ENS_10bfloat16_tEfNS_4arch4Sm90ELb0ELb0ELb0ELb1ELb0ELb0ELb0ELb1ELb0ELb1ELb1ELb0EEENS1_21CollectiveEpilogueFwdINS6_IJSA_NS7_ILi256EEESB_EEES9_SE_SG_Li256ELb1ELb1ELb1ELb0EEENS1_36VarlenDynamicPersistentTileSchedulerILi128ELi96ELi256ELi128ELb1ELb1ELb1ELb0ELb1ELb1EEEEEEEEEvNT_6ParamsE)
        /*0194*/ 	.word	0x000000a8


	//----- nvinfo : EIATTR_FRAME_SIZE
	.align		4
.L_103:
        /*0198*/ 	.byte	0x04, 0x11
        /*019a*/ 	.short	(.L_105 - .L_104)
	.align		4
.L_104:
        /*019c*/ 	.word	index@(_ZN7cutlass13device_kernelIN5flash11enable_sm90INS1_16FlashAttnFwdSm90INS1_25CollectiveMainloopFwdSm90ILi2EN4cute5tupleIJNS5_1CILi1EEES8_S8_EEENS6_IJNS7_ILi128EEENS7_ILi96EEENS7_ILi64EEEEEELi256ENS_10bfloat16_tEfNS_4arch4Sm90ELb0ELb0ELb0ELb1ELb0ELb0ELb0ELb1ELb0ELb1ELb1ELb0EEENS1_21CollectiveEpilogueFwdINS6_IJSA_NS7_ILi256EEESB_EEES9_SE_SG_Li256ELb1ELb1ELb1ELb0EEENS1_36VarlenDynamicPersistentTileSchedulerILi128ELi96ELi256ELi128ELb1ELb1ELb1ELb0ELb1ELb1EEEEEEEEEvNT_6ParamsE)
        /*01a0*/ 	.word	0x00000060


	//----- nvinfo : EIATTR_REGCOUNT
	.align		4
.L_105:
        /*01a4*/ 	.byte	0x04, 0x2f
        /*01a6*/ 	.short	(.L_107 - .L_106)
	.align		4
.L_106:
        /*01a8*/ 	.word	index@(_ZN7cutlass13device_kernelIN5flash11enable_sm90INS1_16FlashAttnFwdSm90INS1_25CollectiveMainloopFwdSm90ILi2EN4cute5tupleIJNS5_1CILi1EEES8_S8_EEENS6_IJNS7_ILi128EEENS7_ILi96EEENS7_ILi64EEEEEELi256ENS_10bfloat16_tEfNS_4arch4Sm90ELb0ELb0ELb0ELb0ELb0ELb0ELb1ELb1ELb0ELb1ELb1ELb0EEENS1_21CollectiveEpilogueFwdINS6_IJSA_NS7_ILi256EEESB_EEES9_SE_SG_Li256ELb0ELb1ELb1ELb0EEENS1_19SingleTileSchedulerILb0ELb1ELb1ELi128EEEEEEEEEvNT_6ParamsE)
        /*01ac*/ 	.word	0x000000a8


	//----- nvinfo : EIATTR_FRAME_SIZE
	.align		4
.L_107:
        /*01b0*/ 	.byte	0x04, 0x11
        /*01b2*/ 	.short	(.L_109 - .L_108)
	.align		4
.L_108:
        /*01b4*/ 	.word	index@(_ZN7cutlass13device_kernelIN5flash11enable_sm90INS1_16FlashAttnFwdSm90INS1_25CollectiveMainloopFwdSm90ILi2EN4cute5tupleIJNS5_1CILi1EEES8_S8_EEENS6_IJNS7_ILi128EEENS7_ILi96EEENS7_ILi64EEEEEELi256ENS_10bfloat16_tEfNS_4arch4Sm90ELb0ELb0ELb0ELb0ELb0ELb0ELb1ELb1ELb0ELb1ELb1ELb0EEENS1_21CollectiveEpilogueFwdINS6_IJSA_NS7_ILi256EEESB_EEES9_SE_SG_Li256ELb0ELb1ELb1ELb0EEENS1_19SingleTileSchedulerILb0ELb1ELb1ELi128EEEEEEEEEvNT_6ParamsE)
        /*01b8*/ 	.word	0x00000038


	//----- nvinfo : EIATTR_REGCOUNT
	.align		4
.L_109:
        /*01bc*/ 	.byte	0x04, 0x2f
        /*01be*/ 	.short	(.L_111 - .L_110)
	.align		4
.L_110:
        /*01c0*/ 	.word	index@(_ZN7cutlass13device_kernelIN5flash11enable_sm90INS1_16FlashAttnFwdSm90INS1_25CollectiveMainloopFwdSm90ILi2EN4cute5tupleIJNS5_1CILi1EEES8_S8_EEENS6_IJNS7_ILi128EEENS7_ILi96EEENS7_ILi64EEEEEELi256ENS_10bfloat16_tEfNS_4arch4Sm90ELb0ELb0ELb0ELb0ELb0ELb0ELb0ELb1ELb0ELb1ELb1ELb0EEENS1_21CollectiveEpilogueFwdINS6_IJSA_NS7_ILi256EEESB_EEES9_SE_SG_Li256ELb0ELb1ELb1ELb0EEENS1_19SingleTileSchedulerILb0ELb1ELb1ELi128EEEEEEEEEvNT_6ParamsE)
        /*01c4*/ 	.word	0x000000a8


	//----- nvinfo : EIATTR_FRAME_SIZE
	.align		4
.L_111:
        /*01c8*/ 	.byte	0x04, 0x11
        /*01ca*/ 	.short	(.L_113 - .L_112)
	.align		4
.L_112:
        /*01cc*/ 	.word	index@(_ZN7cutlass13device_kernelIN5flash11enable_sm90INS1_16FlashAttnFwdSm90INS1_25CollectiveMainloopFwdSm90ILi2EN4cute5tupleIJNS5_1CILi1EEES8_S8_EEENS6_IJNS7_ILi128EEENS7_ILi96EEENS7_ILi64EEEEEELi256ENS_10bfloat16_tEfNS_4arch4Sm90ELb0ELb0ELb0ELb0ELb0ELb0ELb0ELb1ELb0ELb1ELb1ELb0EEENS1_21CollectiveEpilogueFwdINS6_IJSA_NS7_ILi256EEESB_EEES9_SE_SG_Li256ELb0ELb1ELb1ELb0EEENS1_19SingleTileSchedulerILb0ELb1ELb1ELi128EEEEEEEEEvNT_6ParamsE)
        /*01d0*/ 	.word	0x00000010


	//----- nvinfo : EIATTR_REGCOUNT
	.align		4
.L_113:
        /*01d4*/ 	.byte	0x04, 0x2f
        /*01d6*/ 	.short	(.L_115 - .L_114)
	.align		4
.L_114:
        /*01d8*/ 	.word	index@(_ZN7cutlass13device_kernelIN5flash11enable_sm90INS1_16FlashAttnFwdSm90INS1_25CollectiveMainloopFwdSm90ILi2EN4cute5tupleIJNS5_1CILi1EEES8_S8_EEENS6_IJNS7_ILi64EEESA_SA_EEELi512ENS_10bfloat16_tEfNS_4arch4Sm90ELb1ELb0ELb0ELb1ELb0ELb1ELb1ELb0ELb0ELb1ELb1ELb0EEENS1_21CollectiveEpilogueFwdINS6_IJSA_NS7_ILi512EEESA_EEES9_SC_SE_Li256ELb1ELb1ELb1ELb0EEENS1_36VarlenDynamicPersistentTileSchedulerILi64ELi64ELi256ELi128ELb1ELb1ELb1ELb1ELb1ELb1EEEEEEEEEvNT_6ParamsE)
        /*01dc*/ 	.word	0x000000a8


	//----- nvinfo : EIATTR_FRAME_SIZE
	.align		4
.L_115:
        /*01e0*/ 	.byte	0x04, 0x11
        /*01e2*/ 	.short	(.L_117 - .L_116)
	.align		4
.L_116:
        /*01e4*/ 	.word	index@(_ZN7cutlass13device_kernelIN5flash11enable_sm90INS1_16FlashAttnFwdSm90INS1_25CollectiveMainloopFwdSm90ILi2EN4cute5tupleIJNS5_1CILi1EEES8_S8_EEENS6_IJNS7_ILi64EEESA_SA_EEELi512ENS_10bfloat16_tEfNS_4arch4Sm90ELb1ELb0ELb0ELb1ELb0ELb1ELb1ELb0ELb0ELb1ELb1ELb0EEENS1_21CollectiveEpilogueFwdINS6_IJSA_NS7_ILi512EEESA_EEES9_SC_SE_Li256ELb1ELb1ELb1ELb0EEENS1_36VarlenDynamicPersistentTileSchedulerILi64ELi64ELi256ELi128ELb1ELb1ELb1ELb1ELb1ELb1EEEEEEEEEvNT_6ParamsE)
        /*01e8*/ 	.word	0x00000088


	//----- nvinfo : EIATTR_REGCOUNT
	.align		4
.L_117:
        /*01ec*/ 	.byte	0x04, 0x2f
        /*01ee*/ 	.short	(.L_119 - .L_118)
	.align		4
.L_118:
        /*01f0*/ 	.word	index@(_ZN7cutlass13device_kernelIN5flash11enable_sm90INS1_16FlashAttnFwdSm90INS1_25CollectiveMainloopFwdSm90ILi2EN4cute5tupleIJNS5_1CILi1EEES8_S8_EEENS6_IJNS7_ILi64EEESA_SA_EEELi512ENS_10bfloat16_tEfNS_4arch4Sm90ELb1ELb0ELb0ELb1ELb0ELb0ELb1ELb0ELb0ELb1ELb1ELb0EEENS1_21CollectiveEpilogueFwdINS6_IJSA_NS7_ILi512EEESA_EEES9_SC_SE_Li256ELb1ELb1ELb1ELb0EEENS1_36VarlenDynamicPersistentTileSchedulerILi64ELi64ELi256ELi128ELb1ELb1ELb1ELb1ELb1ELb1EEEEEEEEEvNT_6ParamsE)
        /*01f4*/ 	.word	0x000000a8


	//----- nvinfo : EIATTR_FRAME_SIZE
	.align		4
.L_119:
        /*01f8*/ 	.byte	0x04, 0x11
        /*01fa*/ 	.short	(.L_121 - .L_120)
	.align		4
.L_120:
        /*01fc*/ 	.word	index@(_ZN7cutlass13device_kernelIN5flash11enable_sm90INS1_16FlashAttnFwdSm90INS1_25CollectiveMainloopFwdSm90ILi2EN4cute5tupleIJNS5_1CILi1EEES8_S8_EEENS6_IJNS7_ILi64EEESA_SA_EEELi512ENS_10bfloat16_tEfNS_4arch4Sm90ELb1ELb0ELb0ELb1ELb0ELb0ELb1ELb0ELb0ELb1ELb1ELb0EEENS1_21CollectiveEpilogueFwdINS6_IJSA_NS7_ILi512EEESA_EEES9_SC_SE_Li256ELb1ELb1ELb1ELb0EEENS1_36VarlenDynamicPersistentTileSchedulerILi64ELi64ELi256ELi128ELb1ELb1ELb1ELb1ELb1ELb1EEEEEEEEEvNT_6ParamsE)
        /*0200*/ 	.word	0x00000078


	//----- nvinfo : EIATTR_REGCOUNT
	.align		4
.L_121:
        /*0204*/ 	.byte	0x04, 0x2f
        /*0206*/ 	.short	(.L_123 - .L_122)
	.align		4
.L_122:
        /*0208*/ 	.word	index@(_ZN7cutlass13device_kernelIN5flash11enable_sm90INS1_16FlashAttnFwdSm90INS1_25CollectiveMainloopFwdSm90ILi2EN4cute5tupleIJNS5_1CILi1EEES8_S8_EEENS6_IJNS7_ILi64EEESA_SA_EEELi512ENS_10bfloat16_tEfNS_4arch4Sm90ELb1ELb0ELb0ELb1ELb0ELb1ELb0ELb0ELb0ELb1ELb1ELb0EEENS1_21CollectiveEpilogueFwdINS6_IJSA_NS7_ILi512EEESA_EEES9_SC_SE_Li256ELb1ELb1ELb1ELb0EEENS1_36VarlenDynamicPersistentTileSchedulerILi64ELi64ELi256ELi128ELb1ELb1ELb1ELb1ELb1ELb1EEEEEEEEEvNT_6ParamsE)
        /*020c*/ 	.word	0x000000a8


	//----- nvinfo : EIATTR_FRAME_SIZE
	.align		4
.L_123:
        /*0210*/ 	.byte	0x04, 0x11
        /*0212*/ 	.short	(.L_125 - .L_124)
	.align		4
.L_124:
        /*0214*/ 	.word	index@(_ZN7cutlass13device_kernelIN5flash11enable_sm90INS1_16FlashAttnFwdSm90INS1_25CollectiveMainloopFwdSm90ILi2EN4cute5tupleIJNS5_1CILi1EEES8_S8_EEENS6_IJNS7_ILi64EEESA_SA_EEELi512ENS_10bfloat16_tEfNS_4arch4Sm90ELb1ELb0ELb0ELb1ELb0ELb1ELb0ELb0ELb0ELb1ELb1ELb0EEENS1_21CollectiveEpilogueFwdINS6_IJSA_NS7_ILi512EEESA_EEES9_SC_SE_Li256ELb1ELb1ELb1ELb0EEENS1_36VarlenDynamicPersistentTileSchedulerILi64ELi64ELi256ELi128ELb1ELb1ELb1ELb1ELb1ELb1EEEEEEEEEvNT_6ParamsE)
        /*0218*/ 	.word	0x00000070


	//----- nvinfo : EIATTR_REGCOUNT
	.align		4
.L_125:
        /*021c*/ 	.byte	0x04, 0x2f
        /*021e*/ 	.short	(.L_127 - .L_126)
	.align		4
.L_126:
        /*0220*/ 	.word	index@(_ZN7cutlass13device_kernelIN5flash11enable_sm90INS1_16FlashAttnFwdSm90INS1_25CollectiveMainloopFwdSm90ILi2EN4cute5tupleIJNS5_1CILi1EEES8_S8_EEENS6_IJNS7_ILi64EEESA_SA_EEELi512ENS_10bfloat16_tEfNS_4arch4Sm90ELb1ELb0ELb0ELb1ELb0ELb0ELb0ELb0ELb0ELb1ELb1ELb0EEENS1_21CollectiveEpilogueFwdINS6_IJSA_NS7_ILi512EEESA_EEES9_SC_SE_Li256ELb1ELb1ELb1ELb0EEENS1_36VarlenDynamicPersistentTileSchedulerILi64ELi64ELi256ELi128ELb1ELb1ELb1ELb1ELb1ELb1EEEEEEEEEvNT_6ParamsE)
        /*0224*/ 	.word	0x000000a8


	//----- nvinfo : EIATTR_FRAME_SIZE
	.align		4
.L_127:
        /*0228*/ 	.byte	0x04, 0x11
        /*022a*/ 	.short	(.L_129 - .L_128)
	.align		4
.L_128:
        /*022c*/ 	.word	index@(_ZN7cutlass13device_kernelIN5flash11enable_sm90INS1_16FlashAttnFwdSm90INS1_25CollectiveMainloopFwdSm90ILi2EN4cute5tupleIJNS5_1CILi1EEES8_S8_EEENS6_IJNS7_ILi64EEESA_SA_EEELi512ENS_10bfloat16_tEfNS_4arch4Sm90ELb1ELb0ELb0ELb1ELb0ELb0ELb0ELb0ELb0ELb1ELb1ELb0EEENS1_21CollectiveEpilogueFwdINS6_IJSA_NS7_ILi512EEESA_EEES9_SC_SE_Li256ELb1ELb1ELb1ELb0EEENS1_36VarlenDynamicPersistentTileSchedulerILi64ELi64ELi256ELi128ELb1ELb1ELb1ELb1ELb1ELb1EEEEEEEEEvNT_6ParamsE)
        /*0230*/ 	.word	0x00000068


	//----- nvinfo : EIATTR_REGCOUNT
	.align		4
.L_129:
        /*0234*/ 	.byte	0x04, 0x2f
        /*0236*/ 	.short	(.L_131 - .L_130)
	.align		4
.L_130:
        /*0238*/ 	.word	index@(_ZN7cutlass13device_kernelIN5flash11enable_sm90INS1_16FlashAttnFwdSm90INS1_25CollectiveMainloopFwdSm90ILi2EN4cute5tupleIJNS5_1CILi1EEES8_S8_EEENS6_IJNS7_ILi64EEESA_SA_EEELi512ENS_10bfloat16_tEfNS_4arch4Sm90ELb1ELb0ELb0ELb0ELb0ELb0ELb1ELb0ELb0ELb1ELb1ELb0EEENS1_21CollectiveEpilogueFwdINS6_IJSA_NS7_ILi512EEESA_EEES9_SC_SE_Li256ELb0ELb1ELb1ELb0EEENS1_19SingleTileSchedulerILb0ELb1ELb1ELi64EEEEEEEEEvNT_6ParamsE)
        /*023c*/ 	.word	0x000000a8


	//----- nvinfo : EIATTR_FRAME_SIZE
	.align		4
.L_131:
        /*0240*/ 	.byte	0x04, 0x11
        /*0242*/ 	.short	(.L_133 - .L_132)
	.align		4
.L_132:
        /*0244*/ 	.word	index@(_ZN7cutlass13device_kernelIN5flash11enable_sm90INS1_16FlashAttnFwdSm90INS1_25CollectiveMainloopFwdSm90ILi2EN4cute5tupleIJNS5_1CILi1EEES8_S8_EEENS6_IJNS7_ILi64EEESA_SA_EEELi512ENS_10bfloat16_tEfNS_4arch4Sm90ELb1ELb0ELb0ELb0ELb0ELb0ELb1ELb0ELb0ELb1ELb1ELb0EEENS1_21CollectiveEpilogueFwdINS6_IJSA_NS7_ILi512EEESA_EEES9_SC_SE_Li256ELb0ELb1ELb1ELb0EEENS1_19SingleTileSchedulerILb0ELb1ELb1ELi64EEEEEEEEEvNT_6ParamsE)
        /*0248*/ 	.word	0x00000038


	//----- nvinfo : EIATTR_REGCOUNT
	.align		4
.L_133:
        /*024c*/ 	.byte	0x04, 0x2f
        /*024e*/ 	.short	(.L_135 - .L_134)
	.align		4
.L_134:
        /*0250*/ 	.word	index@(_ZN7cutlass13device_kernelIN5flash11enable_sm90INS1_16FlashAttnFwdSm90INS1_25CollectiveMainloopFwdSm90ILi2EN4cute5tupleIJNS5_1CILi1EEES8_S8_EEENS6_IJNS7_ILi64EEESA_SA_EEELi512ENS_10bfloat16_tEfNS_4arch4Sm90ELb1ELb0ELb0ELb0ELb0ELb0ELb0ELb0ELb0ELb1ELb1ELb0EEENS1_21CollectiveEpilogueFwdINS6_IJSA_NS7_ILi512EEESA_EEES9_SC_SE_Li256ELb0ELb1ELb1ELb0EEENS1_19SingleTileSchedulerILb0ELb1ELb1ELi64EEEEEEEEEvNT_6ParamsE)
        /*0254*/ 	.word	0x000000a8


	//----- nvinfo : EIATTR_FRAME_SIZE
	.align		4
.L_135:
        /*0258*/ 	.byte	0x04, 0x11
        /*025a*/ 	.short	(.L_137 - .L_136)
	.align		4
.L_136:
        /*025c*/ 	.word	index@(_ZN7cutlass13device_kernelIN5flash11enable_sm90INS1_16FlashAttnFwdSm90INS1_25CollectiveMainloopFwdSm90ILi2EN4cute5tupleIJNS5_1CILi1EEES8_S8_EEENS6_IJNS7_ILi64EEESA_SA_EEELi512ENS_10bfloat16_tEfNS_4arch4Sm90ELb1ELb0ELb0ELb0ELb0ELb0ELb0ELb0ELb0ELb1ELb1ELb0EEENS1_21CollectiveEpilogueFwdINS6_IJSA_NS7_ILi512EEESA_EEES9_SC_SE_Li256ELb0ELb1ELb1ELb0EEENS1_19SingleTileSchedulerILb0ELb1ELb1ELi64EEEEEEEEEvNT_6ParamsE)
        /*0260*/ 	.word	0x00000010


	//----- nvinfo : EIATTR_REGCOUNT
	.align		4
.L_137:
        /*0264*/ 	.byte	0x04, 0x2f
        /*0266*/ 	.short	(.L_139 - .L_138)
	.align		4
.L_138:
        /*0268*/ 	.word	index@(_ZN7cutlass13device_kernelIN5flash11enable_sm90INS1_16FlashAttnFwdSm90INS1_25CollectiveMainloopFwdSm90ILi2EN4cute5tupleIJNS5_1CILi1EEES8_S8_EEENS6_IJNS7_ILi64EEESA_SA_EEELi512ENS_10bfloat16_tEfNS_4arch4Sm90ELb0ELb1ELb0ELb1ELb0ELb1ELb1ELb0ELb0ELb1ELb1ELb0EEENS1_21CollectiveEpilogueFwdINS6_IJSA_NS7_ILi512EEESA_EEES9_SC_SE_Li256ELb1ELb1ELb1ELb0EEENS1_36VarlenDynamicPersistentTileSchedulerILi64ELi64ELi256ELi128ELb1ELb1ELb1ELb1ELb0ELb1EEEEEEEEEvNT_6ParamsE)
        /*026c*/ 	.word	0x000000a8


	//----- nvinfo : EIATTR_FRAME_SIZE
	.align		4
.L_139:
        /*0270*/ 	.byte	0x04, 0x11
        /*0272*/ 	.short	(.L_141 - .L_140)
	.align		4
.L_140:
        /*0274*/ 	.word	index@(_ZN7cutlass13device_kernelIN5flash11enable_sm90INS1_16FlashAttnFwdSm90INS1_25CollectiveMainloopFwdSm90ILi2EN4cute5tupleIJNS5_1CILi1EEES8_S8_EEENS6_IJNS7_ILi64EEESA_SA_EEELi512ENS_10bfloat16_tEfNS_4arch4Sm90ELb0ELb1ELb0ELb1ELb0ELb1ELb1ELb0ELb0ELb1ELb1ELb0EEENS1_21CollectiveEpilogueFwdINS6_IJSA_NS7_ILi512EEESA_EEES9_SC_SE_Li256ELb1ELb1ELb1ELb0EEENS1_36VarlenDynamicPersistentTileSchedulerILi64ELi64ELi256ELi128ELb1ELb1ELb1ELb1ELb0ELb1EEEEEEEEEvNT_6ParamsE)
        /*0278*/ 	.word	0x00000090


	//----- nvinfo : EIATTR_REGCOUNT
	.align		4
.L_141:
        /*027c*/ 	.byte	0x04, 0x2f
        /*027e*/ 	.short	(.L_143 - .L_142)
	.align		4
.L_142:
        /*0280*/ 	.word	index@(_ZN7cutlass13device_kernelIN5flash11enable_sm90INS1_16FlashAttnFwdSm90INS1_25CollectiveMainloopFwdSm90ILi2EN4cute5tupleIJNS5_1CILi1EEES8_S8_EEENS6_IJNS7_ILi64EEESA_SA_EEELi512ENS_10bfloat16_tEfNS_4arch4Sm90ELb0ELb1ELb0ELb1ELb0ELb0ELb1ELb0ELb0ELb1ELb1ELb0EEENS1_21CollectiveEpilogueFwdINS6_IJSA_NS7_ILi512EEESA_EEES9_SC_SE_Li256ELb1ELb1ELb1ELb0EEENS1_36VarlenDynamicPersistentTileSchedulerILi64ELi64ELi256ELi128ELb1ELb1ELb1ELb1ELb0ELb1EEEEEEEEEvNT_6ParamsE)
        /*0284*/ 	.word	0x000000a8


	//----- nvinfo : EIATTR_FRAME_SIZE
	.align		4
.L_143:
        /*0288*/ 	.byte	0x04, 0x11
        /*028a*/ 	.short	(.L_145 - .L_144)
	.align		4
.L_144:
        /*028c*/ 	.word	index@(_ZN7cutlass13device_kernelIN5flash11enable_sm90INS1_16FlashAttnFwdSm90INS1_25CollectiveMainloopFwdSm90ILi2EN4cute5tupleIJNS5_1CILi1EEES8_S8_EEENS6_IJNS7_ILi64EEESA_SA_EEELi512ENS_10bfloat16_tEfNS_4arch4Sm90ELb0ELb1ELb0ELb1ELb0ELb0ELb1ELb0ELb0ELb1ELb1ELb0EEENS1_21CollectiveEpilogueFwdINS6_IJSA_NS7_ILi512EEESA_EEES9_SC_SE_Li256ELb1ELb1ELb1ELb0EEENS1_36VarlenDynamicPersistentTileSchedulerILi64ELi64ELi256ELi128ELb1ELb1ELb1ELb1ELb0ELb1EEEEEEEEEvNT_6ParamsE)
        /*0290*/ 	.word	0x00000078


	//----- nvinfo : EIATTR_REGCOUNT
	.align		4
.L_145:
        /*0294*/ 	.byte	0x04, 0x2f
        /*0296*/ 	.short	(.L_147 - .L_146)
	.align		4
.L_146:
        /*0298*/ 	.word	index@(_ZN7cutlass13device_kernelIN5flash11enable_sm90INS1_16FlashAttnFwdSm90INS1_25CollectiveMainloopFwdSm90ILi2EN4cute5tupleIJNS5_1CILi1EEES8_S8_EEENS6_IJNS7_ILi64EEESA_SA_EEELi512ENS_10bfloat16_tEfNS_4arch4Sm90ELb0ELb1ELb0ELb1ELb0ELb1ELb0ELb0ELb0ELb1ELb1ELb0EEENS1_21CollectiveEpilogueFwdINS6_IJSA_NS7_ILi512EEESA_EEES9_SC_SE_Li256ELb1ELb1ELb1ELb0EEENS1_36VarlenDynamicPersistentTileSchedulerILi64ELi64ELi256ELi128ELb1ELb1ELb1ELb1ELb0ELb1EEEEEEEEEvNT_6ParamsE)
        /*029c*/ 	.word	0x000000a8


	//----- nvinfo : EIATTR_FRAME_SIZE
	.align		4
.L_147:
        /*02a0*/ 	.byte	0x04, 0x11
        /*02a2*/ 	.short	(.L_149 - .L_148)
	.align		4
.L_148:
        /*02a4*/ 	.word	index@(_ZN7cutlass13device_kernelIN5flash11enable_sm90INS1_16FlashAttnFwdSm90INS1_25CollectiveMainloopFwdSm90ILi2EN4cute5tupleIJNS5_1CILi1EEES8_S8_EEENS6_IJNS7_ILi64EEESA_SA_EEELi512ENS_10bfloat16_tEfNS_4arch4Sm90ELb0ELb1ELb0ELb1ELb0ELb1ELb0ELb0ELb0ELb1ELb1ELb0EEENS1_21CollectiveEpilogueFwdINS6_IJSA_NS7_ILi512EEESA_EEES9_SC_SE_Li256ELb1ELb1ELb1ELb0EEENS1_36VarlenDynamicPersistentTileSchedulerILi64ELi64ELi256ELi128ELb1ELb1ELb1ELb1ELb0ELb1EEEEEEEEEvNT_6ParamsE)
        /*02a8*/ 	.word	0x00000070


	//----- nvinfo : EIATTR_REGCOUNT
	.align		4
.L_149:
        /*02ac*/ 	.byte	0x04, 0x2f
        /*02ae*/ 	.short	(.L_151 - .L_150)
	.align		4
.L_150:
        /*02b0*/ 	.word	index@(_ZN7cutlass13device_kernelIN5flash11enable_sm90INS1_16FlashAttnFwdSm90INS1_25CollectiveMainloopFwdSm90ILi2EN4cute5tupleIJNS5_1CILi1EEES8_S8_EEENS6_IJNS7_ILi64EEESA_SA_EEELi512ENS_10bfloat16_tEfNS_4arch4Sm90ELb0ELb1ELb0ELb1ELb0ELb0ELb0ELb0ELb0ELb1ELb1ELb0EEENS1_21CollectiveEpilogueFwdINS6_IJSA_NS7_ILi512EEESA_EEES9_SC_SE_Li256ELb1ELb1ELb1ELb0EEENS1_36VarlenDynamicPersistentTileSchedulerILi64ELi64ELi256ELi128ELb1ELb1ELb1ELb1ELb0ELb1EEEEEEEEEvNT_6ParamsE)
        /*02b4*/ 	.word	0x000000a8


	//----- nvinfo : EIATTR_FRAME_SIZE
	.align		4
.L_151:
        /*02b8*/ 	.byte	0x04, 0x11
        /*02ba*/ 	.short	(.L_153 - .L_152)
	.align		4
.L_152:
        /*02bc*/ 	.word	index@(_ZN7cutlass13device_kernelIN5flash11enable_sm90INS1_16FlashAttnFwdSm90INS1_25CollectiveMainloopFwdSm90ILi2EN4cute5tupleIJNS5_1CILi1EEES8_S8_EEENS6_IJNS7_ILi64EEESA_SA_EEELi512ENS_10bfloat16_tEfNS_4arch4Sm90ELb0ELb1ELb0ELb1ELb0ELb0ELb0ELb0ELb0ELb1ELb1ELb0EEENS1_21CollectiveEpilogueFwdINS6_IJSA_NS7_ILi512EEESA_EEES9_SC_SE_Li256ELb1ELb1ELb1ELb0EEENS1_36VarlenDynamicPersistentTileSchedulerILi64ELi64ELi256ELi128ELb1ELb1ELb1ELb1ELb0ELb1EEEEEEEEEvNT_6ParamsE)
        /*02c0*/ 	.word	0x00000060


	//----- nvinfo : EIATTR_REGCOUNT
	.align		4
.L_153:
        /*02c4*/ 	.byte	0x04, 0x2f
        /*02c6*/ 	.short	(.L_155 - .L_154)
	.align		4
.L_154:
        /*02c8*/ 	.word	index@(_ZN7cutlass13device_kernelIN5flash11enable_sm90INS1_16FlashAttnFwdSm90INS1_25CollectiveMainloopFwdSm90ILi2EN4cute5tupleIJNS5_1CILi1EEES8_S8_EEENS6_IJNS7_ILi64EEESA_SA_EEELi512ENS_10bfloat16_tEfNS_4arch4Sm90ELb0ELb1ELb0ELb0ELb0ELb0ELb1ELb0ELb0ELb1ELb1ELb0EEENS1_21CollectiveEpilogueFwdINS6_IJSA_NS7_ILi512EEESA_EEES9_SC_SE_Li256ELb0ELb1ELb1ELb0EEENS1_19SingleTileSchedulerILb0ELb1ELb1ELi64EEEEEEEEEvNT_6ParamsE)
        /*02cc*/ 	.word	0x000000a8


	//----- nvinfo : EIATTR_FRAME_SIZE
	.align		4
.L_155:
        /*02d0*/ 	.byte	0x04, 0x11
        /*02d2*/ 	.short	(.L_157 - .L_156)
	.align		4
.L_156:
        /*02d4*/ 	.word	index@(_ZN7cutlass13device_kernelIN5flash11enable_sm90INS1_16FlashAttnFwdSm90INS1_25CollectiveMainloopFwdSm90ILi2EN4cute5tupleIJNS5_1CILi1EEES8_S8_EEENS6_IJNS7_ILi64EEESA_SA_EEELi512ENS_10bfloat16_tEfNS_4arch4Sm90ELb0ELb1ELb0ELb0ELb0ELb0ELb1ELb0ELb0ELb1ELb1ELb0EEENS1_21CollectiveEpilogueFwdINS6_IJSA_NS7_ILi512EEESA_EEES9_SC_SE_Li256ELb0ELb1ELb1ELb0EEENS1_19SingleTileSchedulerILb0ELb1ELb1ELi64EEEEEEEEEvNT_6ParamsE)
        /*02d8*/ 	.word	0x00000038


	//----- nvinfo : EIATTR_REGCOUNT
	.align		4
.L_157:
        /*02dc*/ 	.byte	0x04, 0x2f
        /*02de*/ 	.short	(.L_159 - .L_158)
	.align		4
.L_158:
        /*02e0*/ 	.word	index@(_ZN7cutlass13device_kernelIN5flash11enable_sm90INS1_16FlashAttnFwdSm90INS1_25CollectiveMainloopFwdSm90ILi2EN4cute5tupleIJNS5_1CILi1EEES8_S8_EEENS6_IJNS7_ILi64EEESA_SA_EEELi512ENS_10bfloat16_tEfNS_4arch4Sm90ELb0ELb1ELb0ELb0ELb0ELb0ELb0ELb0ELb0ELb1ELb1ELb0EEENS1_21CollectiveEpilogueFwdINS6_IJSA_NS7_ILi512EEESA_EEES9_SC_SE_Li256ELb0ELb1ELb1ELb0EEENS1_19SingleTileSchedulerILb0ELb1ELb1ELi64EEEEEEEEEvNT_6ParamsE)
        /*02e4*/ 	.word	0x000000a8


	//----- nvinfo : EIATTR_FRAME_SIZE
	.align		4
.L_159:
        /*02e8*/ 	.byte	0x04, 0x11
        /*02ea*/ 	.short	(.L_161 - .L_160)
	.align		4
.L_160:
        /*02ec*/ 	.word	index@(_ZN7cutlass13device_kernelIN5flash11enable_sm90INS1_16FlashAttnFwdSm90INS1_25CollectiveMainloopFwdSm90ILi2EN4cute5tupleIJNS5_1CILi1EEES8_S8_EEENS6_IJNS7_ILi64EEESA_SA_EEELi512ENS_10bfloat16_tEfNS_4arch4Sm90ELb0ELb1ELb0ELb0ELb0ELb0ELb0ELb0ELb0ELb1ELb1ELb0EEENS1_21CollectiveEpilogueFwdINS6_IJSA_NS7_ILi512EEESA_EEES9_SC_SE_Li256ELb0ELb1ELb1ELb0EEENS1_19SingleTileSchedulerILb0ELb1ELb1ELi64EEEEEEEEEvNT_6ParamsE)
        /*02f0*/ 	.word	0x00000010


	//----- nvinfo : EIATTR_REGCOUNT
	.align		4
.L_161:
        /*02f4*/ 	.byte	0x04, 0x2f
        /*02f6*/ 	.short	(.L_163 - .L_162)
	.align		4
.L_162:
        /*02f8*/ 	.word	index@(_ZN7cutlass13device_kernelIN5flash11enable_sm90INS1_16FlashAttnFwdSm90INS1_25CollectiveMainloopFwdSm90ILi2EN4cute5tupleIJNS5_1CILi1EEES8_S8_EEENS6_IJNS7_ILi64EEESA_SA_EEELi512ENS_10bfloat16_tEfNS_4arch4Sm90ELb0ELb0ELb0ELb1ELb0ELb1ELb1ELb0ELb0ELb1ELb1ELb0EEENS1_21CollectiveEpilogueFwdINS6_IJSA_NS7_ILi512EEESA_EEES9_SC_SE_Li256ELb1ELb1ELb1ELb0EEENS1_36VarlenDynamicPersistentTileSchedulerILi64ELi64ELi256ELi128ELb1ELb1ELb1ELb0ELb1ELb1EEEEEEEEEvNT_6ParamsE)
        /*02fc*/ 	.word	0x000000a8


	//----- nvinfo : EIATTR_FRAME_SIZE
	.align		4
.L_163:
        /*0300*/ 	.byte	0x04, 0x11
        /*0302*/ 	.short	(.L_165 - .L_164)
	.align		4
.L_164:
        /*0304*/ 	.word	index@(_ZN7cutlass13device_kernelIN5flash11enable_sm90INS1_16FlashAttnFwdSm90INS1_25CollectiveMainloopFwdSm90ILi2EN4cute5tupleIJNS5_1CILi1EEES8_S8_EEENS6_IJNS7_ILi64EEESA_SA_EEELi512ENS_10bfloat16_tEfNS_4arch4Sm90ELb0ELb0ELb0ELb1ELb0ELb1ELb1ELb0ELb0ELb1ELb1ELb0EEENS1_21CollectiveEpilogueFwdINS6_IJSA_NS7_ILi512EEESA_EEES9_SC_SE_Li256ELb1ELb1ELb1ELb0EEENS1_36VarlenDynamicPersistentTileSchedulerILi64ELi64ELi256ELi128ELb1ELb1ELb1ELb0ELb1ELb1EEEEEEEEEvNT_6ParamsE)
        /*0308*/ 	.word	0x00000098


	//----- nvinfo : EIATTR_REGCOUNT
	.align		4
.L_165:
        /*030c*/ 	.byte	0x04, 0x2f
        /*030e*/ 	.short	(.L_167 - .L_166)
	.align		4
.L_166:
        /*0310*/ 	.word	index@(_ZN7cutlass13device_kernelIN5flash11enable_sm90INS1_16FlashAttnFwdSm90INS1_25CollectiveMainloopFwdSm90ILi2EN4cute5tupleIJNS5_1CILi1EEES8_S8_EEENS6_IJNS7_ILi64EEESA_SA_EEELi512ENS_10bfloat16_tEfNS_4arch4Sm90ELb0ELb0ELb0ELb1ELb0ELb0ELb1ELb0ELb0ELb1ELb1ELb0EEENS1_21CollectiveEpilogueFwdINS6_IJSA_NS7_ILi512EEESA_EEES9_SC_SE_Li256ELb1ELb1ELb1ELb0EEENS1_36VarlenDynamicPersistentTileSchedulerILi64ELi64ELi256ELi128ELb1ELb1ELb1ELb0ELb1ELb1EEEEEEEEEvNT_6ParamsE)
        /*0314*/ 	.word	0x000000a8


	//----- nvinfo : EIATTR_FRAME_SIZE
	.align		4
.L_167:
        /*0318*/ 	.byte	0x04, 0x11
        /*031a*/ 	.short	(.L_169 - .L_168)
	.align		4
.L_168:
        /*031c*/ 	.word	index@(_ZN7cutlass13device_kernelIN5flash11enable_sm90INS1_16FlashAttnFwdSm90INS1_25CollectiveMainloopFwdSm90ILi2EN4cute5tupleIJNS5_1CILi1EEES8_S8_EEENS6_IJNS7_ILi64EEESA_SA_EEELi512ENS_10bfloat16_tEfNS_4arch4Sm90ELb0ELb0ELb0ELb1ELb0ELb0ELb1ELb0ELb0ELb1ELb1ELb0EEENS1_21CollectiveEpilogueFwdINS6_IJSA_NS7_ILi512EEESA_EEES9_SC_SE_Li256ELb1ELb1ELb1ELb0EEENS1_36VarlenDynamicPersistentTileSchedulerILi64ELi64ELi256ELi128ELb1ELb1ELb1ELb0ELb1ELb1EEEEEEEEEvNT_6ParamsE)
        /*0320*/ 	.word	0x00000078


	//----- nvinfo : EIATTR_REGCOUNT
	.align		4
.L_169:
        /*0324*/ 	.byte	0x04, 0x2f
        /*0326*/ 	.short	(.L_171 - .L_170)
	.align		4
.L_170:
        /*0328*/ 	.word	index@(_ZN7cutlass13device_kernelIN5flash11enable_sm90INS1_16FlashAttnFwdSm90INS1_25CollectiveMainloopFwdSm90ILi2EN4cute5tupleIJNS5_1CILi1EEES8_S8_EEENS6_IJNS7_ILi64EEESA_SA_EEELi512ENS_10bfloat16_tEfNS_4arch4Sm90ELb0ELb0ELb0ELb1ELb0ELb1ELb0ELb0ELb0ELb1ELb1ELb0EEENS1_21CollectiveEpilogueFwdINS6_IJSA_NS7_ILi512EEESA_EEES9_SC_SE_Li256ELb1ELb1ELb1ELb0EEENS1_36VarlenDynamicPersistentTileSchedulerILi64ELi64ELi256ELi128ELb1ELb1ELb1ELb0ELb1ELb1EEEEEEEEEvNT_6ParamsE)
        /*032c*/ 	.word	0x000000a8


	//----- nvinfo : EIATTR_FRAME_SIZE
	.align		4
.L_171:
        /*0330*/ 	.byte	0x04, 0x11
        /*0332*/ 	.short	(.L_173 - .L_172)
	.align		4
.L_172:
        /*0334*/ 	.word	index@(_ZN7cutlass13device_kernelIN5flash11enable_sm90INS1_16FlashAttnFwdSm90INS1_25CollectiveMainloopFwdSm90ILi2EN4cute5tupleIJNS5_1CILi1EEES8_S8_EEENS6_IJNS7_ILi64EEESA_SA_EEELi512ENS_10bfloat16_tEfNS_4arch4Sm90ELb0ELb0ELb0ELb1ELb0ELb1ELb0ELb0ELb0ELb1ELb1ELb0EEENS1_21CollectiveEpilogueFwdINS6_IJSA_NS7_ILi512EEESA_EEES9_SC_SE_Li256ELb1ELb1ELb1ELb0EEENS1_36VarlenDynamicPersistentTileSchedulerILi64ELi64ELi256ELi128ELb1ELb1ELb1ELb0ELb1ELb1EEEEEEEEEvNT_6ParamsE)
        /*0338*/ 	.word	0x00000080


	//----- nvinfo : EIATTR_REGCOUNT
	.align		4
.L_173:
        /*033c*/ 	.byte	0x04, 0x2f
        /*033e*/ 	.short	(.L_175 - .L_174)
	.align		4
.L_174:
        /*0340*/ 	.word	index@(_ZN7cutlass13device_kernelIN5flash11enable_sm90INS1_16FlashAttnFwdSm90INS1_25CollectiveMainloopFwdSm90ILi2EN4cute5tupleIJNS5_1CILi1EEES8_S8_EEENS6_IJNS7_ILi64EEESA_SA_EEELi512ENS_10bfloat16_tEfNS_4arch4Sm90ELb0ELb0ELb0ELb1ELb0ELb0ELb0ELb0ELb0ELb1ELb1ELb0EEENS1_21CollectiveEpilogueFwdINS6_IJSA_NS7_ILi512EEESA_EEES9_SC_SE_Li256ELb1ELb1ELb1ELb0EEENS1_36VarlenDynamicPersistentTileSchedulerILi64ELi64ELi256ELi128ELb1ELb1ELb1ELb0ELb1ELb1EEEEEEEEEvNT_6ParamsE)
        /*0344*/ 	.word	0x000000a8


	//----- nvinfo : EIATTR_FRAME_SIZE
	.align		4
.L_175:
        /*0348*/ 	.byte	0x04, 0x11
        /*034a*/ 	.short	(.L_177 - .L_176)
	.align		4
.L_176:
        /*034c*/ 	.word	index@(_ZN7cutlass13device_kernelIN5flash11enable_sm90INS1_16FlashAttnFwdSm90INS1_25CollectiveMainloopFwdSm90ILi2EN4cute5tupleIJNS5_1CILi1EEES8_S8_EEENS6_IJNS7_ILi64EEESA_SA_EEELi512ENS_10bfloat16_tEfNS_4arch4Sm90ELb0ELb0ELb0ELb1ELb0ELb0ELb0ELb0ELb0ELb1ELb1ELb0EEENS1_21CollectiveEpilogueFwdINS6_IJSA_NS7_ILi512EEESA_EEES9_SC_SE_Li256ELb1ELb1ELb1ELb0EEENS1_36VarlenDynamicPersistentTileSchedulerILi64ELi64ELi256ELi128ELb1ELb1ELb1ELb0ELb1ELb1EEEEEEEEEvNT_6ParamsE)
        /*0350*/ 	.word	0x00000068


	//----- nvinfo : EIATTR_REGCOUNT
	.align		4
.L_177:
        /*0354*/ 	.byte	0x04, 0x2f
        /*0356*/ 	.short	(.L_179 - .L_178)
	.align		4
.L_178:
        /*0358*/ 	.word	index@(_ZN7cutlass13device_kernelIN5flash11enable_sm90INS1_16FlashAttnFwdSm90INS1_25CollectiveMainloopFwdSm90ILi2EN4cute5tupleIJNS5_1CILi1EEES8_S8_EEENS6_IJNS7_ILi64EEESA_SA_EEELi512ENS_10bfloat16_tEfNS_4arch4Sm90ELb0ELb0ELb0ELb0ELb0ELb0ELb1ELb0ELb0ELb1ELb1ELb0EEENS1_21CollectiveEpilogueFwdINS6_IJSA_NS7_ILi512EEESA_EEES9_SC_SE_Li256ELb0ELb1ELb1ELb0EEENS1_19SingleTileSchedulerILb0ELb1ELb1ELi64EEEEEEEEEvNT_6ParamsE)
        /*035c*/ 	.word	0x000000a8


	//----- nvinfo : EIATTR_FRAME_SIZE
	.align		4
.L_179:
        /*0360*/ 	.byte	0x04, 0x11
        /*0362*/ 	.short	(.L_181 - .L_180)
	.align		4
.L_180:
        /*0364*/ 	.word	index@(_ZN7cutlass13device_kernelIN5flash11enable_sm90INS1_16FlashAttnFwdSm90INS1_25CollectiveMainloopFwdSm90ILi2EN4cute5tupleIJNS5_1CILi1EEES8_S8_EEENS6_IJNS7_ILi64EEESA_SA_EEELi512ENS_10bfloat16_tEfNS_4arch4Sm90ELb0ELb0ELb0ELb0ELb0ELb0ELb1ELb0ELb0ELb1ELb1ELb0EEENS1_21CollectiveEpilogueFwdINS6_IJSA_NS7_ILi512EEESA_EEES9_SC_SE_Li256ELb0ELb1ELb1ELb0EEENS1_19SingleTileSchedulerILb0ELb1ELb1ELi64EEEEEEEEEvNT_6ParamsE)
        /*0368*/ 	.word	0x00000030


	//----- nvinfo : EIATTR_REGCOUNT
	.align		4
.L_181:
        /*036c*/ 	.byte	0x04, 0x2f
        /*036e*/ 	.short	(.L_183 - .L_182)
	.align		4
.L_182:
        /*0370*/ 	.word	index@(_ZN7cutlass13device_kernelIN5flash11enable_sm90INS1_16FlashAttnFwdSm90INS1_25CollectiveMainloopFwdSm90ILi2EN4cute5tupleIJNS5_1CILi1EEES8_S8_EEENS6_IJNS7_ILi64EEESA_SA_EEELi512ENS_10bfloat16_tEfNS_4arch4Sm90ELb0ELb0ELb0ELb0ELb0ELb0ELb0ELb0ELb0ELb1ELb1ELb0EEENS1_21CollectiveEpilogueFwdINS6_IJSA_NS7_ILi512EEESA_EEES9_SC_SE_Li256ELb0ELb1ELb1ELb0EEENS1_19SingleTileSchedulerILb0ELb1ELb1ELi64EEEEEEEEEvNT_6ParamsE)
        /*0374*/ 	.word	0x000000a8


	//----- nvinfo : EIATTR_FRAME_SIZE
	.align		4
.L_183:
        /*0378*/ 	.byte	0x04, 0x11
        /*037a*/ 	.short	(.L_185 - .L_184)
	.align		4
.L_184:
        /*037c*/ 	.word	index@(_ZN7cutlass13device_kernelIN5flash11enable_sm90INS1_16FlashAttnFwdSm90INS1_25CollectiveMainloopFwdSm90ILi2EN4cute5tupleIJNS5_1CILi1EEES8_S8_EEENS6_IJNS7_ILi64EEESA_SA_EEELi512ENS_10bfloat16_tEfNS_4arch4Sm90ELb0ELb0ELb0ELb0ELb0ELb0ELb0ELb0ELb0ELb1ELb1ELb0EEENS1_21CollectiveEpilogueFwdINS6_IJSA_NS7_ILi512EEESA_EEES9_SC_SE_Li256ELb0ELb1ELb1ELb0EEENS1_19SingleTileSchedulerILb0ELb1ELb1ELi64EEEEEEEEEvNT_6ParamsE)
        /*0380*/ 	.word	0x00000018


	//----- nvinfo : EIATTR_REGCOUNT
	.align		4
.L_185:
        /*0384*/ 	.byte	0x04, 0x2f
        /*0386*/ 	.short	(.L_187 - .L_186)
	.align		4
.L_186:
        /*0388*/ 	.word	index@(_ZN7cutlass13device_kernelIN5flash11enable_sm90INS1_16FlashAttnFwdSm90INS1_25CollectiveMainloopFwdSm90ILi2EN4cute5tupleIJNS5_1CILi1EEES8_S8_EEENS6_IJNS7_ILi128EEESA_NS7_ILi192EEEEEELi128ENS_10bfloat16_tEfNS_4arch4Sm90ELb1ELb0ELb0ELb1ELb0ELb1ELb0ELb1ELb1ELb1ELb1ELb0EEENS1_21CollectiveEpilogueFwdINS6_IJSA_SA_SA_EEES9_SD_SF_Li256ELb1ELb1ELb1ELb0EEENS1_36VarlenDynamicPersistentTileSchedulerILi128ELi128ELi256ELi128ELb1ELb1ELb1ELb1ELb1ELb1EEEEEEEEEvNT_6ParamsE)
        /*038c*/ 	.word	0x000000a8


	//----- nvinfo : EIATTR_FRAME_SIZE
	.align		4
.L_187:
        /*0390*/ 	.byte	0x04, 0x11
        /*0392*/ 	.short	(.L_189 - .L_188)
	.align		4
.L_188:
        /*0394*/ 	.word	index@(_ZN7cutlass13device_kernelIN5flash11enable_sm90INS1_16FlashAttnFwdSm90INS1_25CollectiveMainloopFwdSm90ILi2EN4cute5tupleIJNS5_1CILi1EEES8_S8_EEENS6_IJNS7_ILi128EEESA_NS7_ILi192EEEEEELi128ENS_10bfloat16_tEfNS_4arch4Sm90ELb1ELb0ELb0ELb1ELb0ELb1ELb0ELb1ELb1ELb1ELb1ELb0EEENS1_21CollectiveEpilogueFwdINS6_IJSA_SA_SA_EEES9_SD_SF_Li256ELb1ELb1ELb1ELb0EEENS1_36VarlenDynamicPersistentTileSchedulerILi128ELi128ELi256ELi128ELb1ELb1ELb1ELb1ELb1ELb1EEEEEEEEEvNT_6ParamsE)
        /*0398*/ 	.word	0x000000b8


	//----- nvinfo : EIATTR_REGCOUNT
	.align		4
.L_189:
        /*039c*/ 	.byte	0x04, 0x2f
        /*039e*/ 	.short	(.L_191 - .L_190)
	.align		4
.L_190:
        /*03a0*/ 	.word	index@(_ZN7cutlass13device_kernelIN5flash11enable_sm90INS1_16FlashAttnFwdSm90INS1_25CollectiveMainloopFwdSm90ILi2EN4cute5tupleIJNS5_1CILi1EEES8_S8_EEENS6_IJNS7_ILi128EEESA_NS7_ILi192EEEEEELi128ENS_10bfloat16_tEfNS_4arch4Sm90ELb1ELb0ELb0ELb1ELb0ELb0ELb0ELb1ELb1ELb1ELb1ELb0EEENS1_21CollectiveEpilogueFwdINS6_IJSA_SA_SA_EEES9_SD_SF_Li256ELb1ELb1ELb1ELb0EEENS1_36VarlenDynamicPersistentTileSchedulerILi128ELi128ELi256ELi128ELb1ELb1ELb1ELb1ELb1ELb1EEEEEEEEEvNT_6ParamsE)
        /*03a4*/ 	.word	0x000000a8


	//----- nvinfo : EIATTR_FRAME_SIZE
	.align		4
.L_191:
        /*03a8*/ 	.byte	0x04, 0x11
        /*03aa*/ 	.short	(.L_193 - .L_192)
	.align		4
.L_192:
        /*03ac*/ 	.word	index@(_ZN7cutlass13device_kernelIN5flash11enable_sm90INS1_16FlashAttnFwdSm90INS1_25CollectiveMainloopFwdSm90ILi2EN4cute5tupleIJNS5_1CILi1EEES8_S8_EEENS6_IJNS7_ILi128EEESA_NS7_ILi192EEEEEELi128ENS_10bfloat16_tEfNS_4arch4Sm90ELb1ELb0ELb0ELb1ELb0ELb0ELb0ELb1ELb1ELb1ELb1ELb0EEENS1_21CollectiveEpilogueFwdINS6_IJSA_SA_SA_EEES9_SD_SF_Li256ELb1ELb1ELb1ELb0EEENS1_36VarlenDynamicPersistentTileSchedulerILi128ELi128ELi256ELi128ELb1ELb1ELb1ELb1ELb1ELb1EEEEEEEEEvNT_6ParamsE)
        /*03b0*/ 	.word	0x00000068


	//----- nvinfo : EIATTR_REGCOUNT
	.align		4
.L_193:
        /*03b4*/ 	.byte	0x04, 0x2f
        /*03b6*/ 	.short	(.L_195 - .L_194)
	.align		4
.L_194:
        /*03b8*/ 	.word	index@(_ZN7cutlass13device_kernelIN5flash11enable_sm90INS1_16FlashAttnFwdSm90INS1_25CollectiveMainloopFwdSm90ILi2EN4cute5tupleIJNS5_1CILi1EEES8_S8_EEENS6_IJNS7_ILi128EEESA_NS7_ILi192EEEEEELi128ENS_10bfloat16_tEfNS_4arch4Sm90ELb1ELb0ELb0ELb0ELb0ELb0ELb0ELb1ELb1ELb1ELb1ELb0EEENS1_21CollectiveEpilogueFwdINS6_IJSA_SA_SA_EEES9_SD_SF_Li256ELb0ELb1ELb1ELb0EEENS1_19SingleTileSchedulerILb0ELb1ELb1ELi128EEEEEEEEEvNT_6ParamsE)
        /*03bc*/ 	.word	0x000000a8


	//----- nvinfo : EIATTR_FRAME_SIZE
	.align		4
.L_195:
        /*03c0*/ 	.byte	0x04, 0x11
        /*03c2*/ 	.short	(.L_197 - .L_196)
	.align		4
.L_196:
        /*03c4*/ 	.word	index@(_ZN7cutlass13device_kernelIN5flash11enable_sm90INS1_16FlashAttnFwdSm90INS1_25CollectiveMainloopFwdSm90ILi2EN4cute5tupleIJNS5_1CILi1EEES8_S8_EEENS6_IJNS7_ILi128EEESA_NS7_ILi192EEEEEELi128ENS_10bfloat16_tEfNS_4arch4Sm90ELb1ELb0ELb0ELb0ELb0ELb0ELb0ELb1ELb1ELb1ELb1ELb0EEENS1_21CollectiveEpilogueFwdINS6_IJSA_SA_SA_EEES9_SD_SF_Li256ELb0ELb1ELb1ELb0EEENS1_19SingleTileSchedulerILb0ELb1ELb1ELi128EEEEEEEEEvNT_6ParamsE)
        /*03c8*/ 	.word	0x00000018


	//----- nvinfo : EIATTR_REGCOUNT
	.align		4
.L_197:
        /*03cc*/ 	.byte	0x04, 0x2f
        /*03ce*/ 	.short	(.L_199 - .L_198)
	.align		4
.L_198:
        /*03d0*/ 	.word	index@(_ZN7cutlass13device_kernelIN5flash11enable_sm90INS1_16FlashAttnFwdSm90INS1_25CollectiveMainloopFwdSm90ILi2EN4cute5tupleIJNS5_1CILi1EEES8_S8_EEENS6_IJNS7_ILi128EEENS7_ILi96EEENS7_ILi192EEEEEELi128ENS_10bfloat16_tEfNS_4arch4Sm90ELb0ELb1ELb0ELb1ELb0ELb1ELb0ELb1ELb1ELb1ELb1ELb0EEENS1_21CollectiveEpilogueFwdINS6_IJSA_SA_SB_EEES9_SE_SG_Li256ELb1ELb1ELb1ELb0EEENS1_36VarlenDynamicPersistentTileSchedulerILi128ELi96ELi256ELi128ELb1ELb1ELb1ELb1ELb0ELb1EEEEEEEEEvNT_6ParamsE)
        /*03d4*/ 	.word	0x000000a8


	//----- nvinfo : EIATTR_FRAME_SIZE
	.align		4
.L_199:
        /*03d8*/ 	.byte	0x04, 0x11
        /*03da*/ 	.short	(.L_201 - .L_200)
	.align		4
.L_200:
        /*03dc*/ 	.word	index@(_ZN7cutlass13device_kernelIN5flash11enable_sm90INS1_16FlashAttnFwdSm90INS1_25CollectiveMainloopFwdSm90ILi2EN4cute5tupleIJNS5_1CILi1EEES8_S8_EEENS6_IJNS7_ILi128EEENS7_ILi96EEENS7_ILi192EEEEEELi128ENS_10bfloat16_tEfNS_4arch4Sm90ELb0ELb1ELb0ELb1ELb0ELb1ELb0ELb1ELb1ELb1ELb1ELb0EEENS1_21CollectiveEpilogueFwdINS6_IJSA_SA_SB_EEES9_SE_SG_Li256ELb1ELb1ELb1ELb0EEENS1_36VarlenDynamicPersistentTileSchedulerILi128ELi96ELi256ELi128ELb1ELb1ELb1ELb1ELb0ELb1EEEEEEEEEvNT_6ParamsE)
        /*03e0*/ 	.word	0x000000a0


	//----- nvinfo : EIATTR_REGCOUNT
	.align		4
.L_201:
        /*03e4*/ 	.byte	0x04, 0x2f
        /*03e6*/ 	.short	(.L_203 - .L_202)
	.align		4
.L_202:
        /*03e8*/ 	.word	index@(_ZN7cutlass13device_kernelIN5flash11enable_sm90INS1_16FlashAttnFwdSm90INS1_25CollectiveMainloopFwdSm90ILi2EN4cute5tupleIJNS5_1CILi1EEES8_S8_EEENS6_IJNS7_ILi128EEENS7_ILi96EEENS7_ILi192EEEEEELi128ENS_10bfloat16_tEfNS_4arch4Sm90ELb0ELb1ELb0ELb1ELb0ELb0ELb0ELb1ELb1ELb1ELb1ELb0EEENS1_21CollectiveEpilogueFwdINS6_IJSA_SA_SB_EEES9_SE_SG_Li256ELb1ELb1ELb1ELb0EEENS1_36VarlenDynamicPersistentTileSchedulerILi128ELi96ELi256ELi128ELb1ELb1ELb1ELb1ELb0ELb1EEEEEEEEEvNT_6ParamsE)
        /*03ec*/ 	.word	0x000000a8


	//----- nvinfo : EIATTR_FRAME_SIZE
	.align		4
.L_203:
        /*03f0*/ 	.byte	0x04, 0x11
        /*03f2*/ 	.short	(.L_205 - .L_204)
	.align		4
.L_204:
        /*03f4*/ 	.word	index@(_ZN7cutlass13device_kernelIN5flash11enable_sm90INS1_16FlashAttnFwdSm90INS1_25CollectiveMainloopFwdSm90ILi2EN4cute5tupleIJNS5_1CILi1EEES8_S8_EEENS6_IJNS7_ILi128EEENS7_ILi96EEENS7_ILi192EEEEEELi128ENS_10bfloat16_tEfNS_4arch4Sm90ELb0ELb1ELb0ELb1ELb0ELb0ELb0ELb1ELb1ELb1ELb1ELb0EEENS1_21CollectiveEpilogueFwdINS6_IJSA_SA_SB_EEES9_SE_SG_Li256ELb1ELb1ELb1ELb0EEENS1_36VarlenDynamicPersistentTileSchedulerILi128ELi96ELi256ELi128ELb1ELb1ELb1ELb1ELb0ELb1EEEEEEEEEvNT_6ParamsE)
        /*03f8*/ 	.word	0x00000060


	//----- nvinfo : EIATTR_REGCOUNT
	.align		4
.L_205:
        /*03fc*/ 	.byte	0x04, 0x2f
        /*03fe*/ 	.short	(.L_207 - .L_206)
	.align		4
.L_206:
        /*0400*/ 	.word	index@(_ZN7cutlass13device_kernelIN5flash11enable_sm90INS1_16FlashAttnFwdSm90INS1_25CollectiveMainloopFwdSm90ILi2EN4cute5tupleIJNS5_1CILi1EEES8_S8_EEENS6_IJNS7_ILi128EEENS7_ILi96EEENS7_ILi192EEEEEELi128ENS_10bfloat16_tEfNS_4arch4Sm90ELb0ELb1ELb0ELb0ELb0ELb0ELb0ELb1ELb1ELb1ELb1ELb0EEENS1_21CollectiveEpilogueFwdINS6_IJSA_SA_SB_EEES9_SE_SG_Li256ELb0ELb1ELb1ELb0EEENS1_19SingleTileSchedulerILb0ELb1ELb1ELi128EEEEEEEEEvNT_6ParamsE)
        /*0404*/ 	.word	0x000000a8


	//----- nvinfo : EIATTR_FRAME_SIZE
	.align		4
.L_207:
        /*0408*/ 	.byte	0x04, 0x11
        /*040a*/ 	.short	(.L_209 - .L_208)
	.align		4
.L_208:
        /*040c*/ 	.word	index@(_ZN7cutlass13device_kernelIN5flash11enable_sm90INS1_16FlashAttnFwdSm90INS1_25CollectiveMainloopFwdSm90ILi2EN4cute5tupleIJNS5_1CILi1EEES8_S8_EEENS6_IJNS7_ILi128EEENS7_ILi96EEENS7_ILi192EEEEEELi128ENS_10bfloat16_tEfNS_4arch4Sm90ELb0ELb1ELb0ELb0ELb0ELb0ELb0ELb1ELb1ELb1ELb1ELb0EEENS1_21CollectiveEpilogueFwdINS6_IJSA_SA_SB_EEES9_SE_SG_Li256ELb0ELb1ELb1ELb0EEENS1_19SingleTileSchedulerILb0ELb1ELb1ELi128EEEEEEEEEvNT_6ParamsE)
        /*0410*/ 	.word	0x00000018


	//----- nvinfo : EIATTR_REGCOUNT
	.align		4
.L_209:
        /*0414*/ 	.byte	0x04, 0x2f
        /*0416*/ 	.short	(.L_211 - .L_210)
	.align		4
.L_210:
        /*0418*/ 	.word	index@(_ZN7cutlass13device_kernelIN5flash11enable_sm90INS1_16FlashAttnFwdSm90INS1_25CollectiveMainloopFwdSm90ILi2EN4cute5tupleIJNS5_1CILi1EEES8_S8_EEENS6_IJNS7_ILi128EEESA_NS7_ILi192EEEEEELi128ENS_10bfloat16_tEfNS_4arch4Sm90ELb0ELb0ELb0ELb1ELb0ELb1ELb0ELb1ELb1ELb1ELb1ELb0EEENS1_21CollectiveEpilogueFwdINS6_IJSA_SA_SA_EEES9_SD_SF_Li256ELb1ELb1ELb1ELb0EEENS1_36VarlenDynamicPersistentTileSchedulerILi128ELi128ELi256ELi128ELb1ELb1ELb1ELb0ELb1ELb1EEEEEEEEEvNT_6ParamsE)
        /*041c*/ 	.word	0x000000a8


	//----- nvinfo : EIATTR_FRAME_SIZE
	.align		4
.L_211:
        /*0420*/ 	.byte	0x04, 0x11
        /*0422*/ 	.short	(.L_213 - .L_212)
	.align		4
.L_212:
        /*0424*/ 	.word	index@(_ZN7cutlass13device_kernelIN5flash11enable_sm90INS1_16FlashAttnFwdSm90INS1_25CollectiveMainloopFwdSm90ILi2EN4cute5tupleIJNS5_1CILi1EEES8_S8_EEENS6_IJNS7_ILi128EEESA_NS7_ILi192EEEEEELi128ENS_10bfloat16_tEfNS_4arch4Sm90ELb0ELb0ELb0ELb1ELb0ELb1ELb0ELb1ELb1ELb1ELb1ELb0EEENS1_21CollectiveEpilogueFwdINS6_IJSA_SA_SA_EEES9_SD_SF_Li256ELb1ELb1ELb1ELb0EEENS1_36VarlenDynamicPersistentTileSchedulerILi128ELi128ELi256ELi128ELb1ELb1ELb1ELb0ELb1ELb1EEEEEEEEEvNT_6ParamsE)
        /*0428*/ 	.word	0x000000b0


	//----- nvinfo : EIATTR_REGCOUNT
	.align		4
.L_213:
        /*042c*/ 	.byte	0x04, 0x2f
        /*042e*/ 	.short	(.L_215 - .L_214)
	.align		4
.L_214:
        /*0430*/ 	.word	index@(_ZN7cutlass13device_kernelIN5flash11enable_sm90INS1_16FlashAttnFwdSm90INS1_25CollectiveMainloopFwdSm90ILi2EN4cute5tupleIJNS5_1CILi1EEES8_S8_EEENS6_IJNS7_ILi128EEESA_NS7_ILi192EEEEEELi128ENS_10bfloat16_tEfNS_4arch4Sm90ELb0ELb0ELb0ELb1ELb0ELb0ELb0ELb1ELb1ELb1ELb1ELb0EEENS1_21CollectiveEpilogueFwdINS6_IJSA_SA_SA_EEES9_SD_SF_Li256ELb1ELb1ELb1ELb0EEENS1_36VarlenDynamicPersistentTileSchedulerILi128ELi128ELi256ELi128ELb1ELb1ELb1ELb0ELb1ELb1EEEEEEEEEvNT_6ParamsE)
        /*0434*/ 	.word	0x000000a8


	//----- nvinfo : EIATTR_FRAME_SIZE
	.align		4
.L_215:
        /*0438*/ 	.byte	0x04, 0x11
        /*043a*/ 	.short	(.L_217 - .L_216)
	.align		4
.L_216:
        /*043c*/ 	.word	index@(_ZN7cutlass13device_kernelIN5flash11enable_sm90INS1_16FlashAttnFwdSm90INS1_25CollectiveMainloopFwdSm90ILi2EN4cute5tupleIJNS5_1CILi1EEES8_S8_EEENS6_IJNS7_ILi128EEESA_NS7_ILi192EEEEEELi128ENS_10bfloat16_tEfNS_4arch4Sm90ELb0ELb0ELb0ELb1ELb0ELb0ELb0ELb1ELb1ELb1ELb1ELb0EEENS1_21CollectiveEpilogueFwdINS6_IJSA_SA_SA_EEES9_SD_SF_Li256ELb1ELb1ELb1ELb0EEENS1_36VarlenDynamicPersistentTileSchedulerILi128ELi128ELi256ELi128ELb1ELb1ELb1ELb0ELb1ELb1EEEEEEEEEvNT_6ParamsE)
        /*0440*/ 	.word	0x00000060


	//----- nvinfo : EIATTR_REGCOUNT
	.align		4
.L_217:
        /*0444*/ 	.byte	0x04, 0x2f
        /*0446*/ 	.short	(.L_219 - .L_218)
	.align		4
.L_218:
        /*0448*/ 	.word	index@(_ZN7cutlass13device_kernelIN5flash11enable_sm90INS1_16FlashAttnFwdSm90INS1_25CollectiveMainloopFwdSm90ILi2EN4cute5tupleIJNS5_1CILi1EEES8_S8_EEENS6_IJNS7_ILi128EEESA_NS7_ILi192EEEEEELi128ENS_10bfloat16_tEfNS_4arch4Sm90ELb0ELb0ELb0ELb0ELb0ELb0ELb0ELb1ELb1ELb1ELb1ELb0EEENS1_21CollectiveEpilogueFwdINS6_IJSA_SA_SA_EEES9_SD_SF_Li256ELb0ELb1ELb1ELb0EEENS1_19SingleTileSchedulerILb0ELb1ELb1ELi128EEEEEEEEEvNT_6ParamsE)
        /*044c*/ 	.word	0x000000a8


	//----- nvinfo : EIATTR_FRAME_SIZE
	.align		4
.L_219:
        /*0450*/ 	.byte	0x04, 0x11
        /*0452*/ 	.short	(.L_221 - .L_220)
	.align		4
.L_220:
        /*0454*/ 	.word	index@(_ZN7cutlass13device_kernelIN5flash11enable_sm90INS1_16FlashAttnFwdSm90INS1_25CollectiveMainloopFwdSm90ILi2EN4cute5tupleIJNS5_1CILi1EEES8_S8_EEENS6_IJNS7_ILi128EEESA_NS7_ILi192EEEEEELi128ENS_10bfloat16_tEfNS_4arch4Sm90ELb0ELb0ELb0ELb0ELb0ELb0ELb0ELb1ELb1ELb1ELb1ELb0EEENS1_21CollectiveEpilogueFwdINS6_IJSA_SA_SA_EEES9_SD_SF_Li256ELb0ELb1ELb1ELb0EEENS1_19SingleTileSchedulerILb0ELb1ELb1ELi128EEEEEEEEEvNT_6ParamsE)
        /*0458*/ 	.word	0x00000018


	//----- nvinfo : EIATTR_MIN_STACK_SIZE
	.align		4
.L_221:
        /*045c*/ 	.byte	0x04, 0x12
        /*045e*/ 	.short	(.L_223 - .L_222)
	.align		4
.L_222:
        /*0460*/ 	.word	index@(_ZN7cutlass13device_kernelIN5flash11enable_sm90INS1_16FlashAttnFwdSm90INS1_25CollectiveMainloopFwdSm90ILi2EN4cute5tupleIJNS5_1CILi1EEES8_S8_EEENS6_IJNS7_ILi128EEESA_NS7_ILi192EEEEEELi128ENS_10bfloat16_tEfNS_4arch4Sm90ELb0ELb0ELb0ELb0ELb0ELb0ELb0ELb1ELb1ELb1ELb1ELb0EEENS1_21CollectiveEpilogueFwdINS6_IJSA_SA_SA_EEES9_SD_SF_Li256ELb0ELb1ELb1ELb0EEENS1_19SingleTileSchedulerILb0ELb1ELb1ELi128EEEEEEEEEvNT_6ParamsE)
        /*0464*/ 	.word	0x00000018


	//----- nvinfo : EIATTR_MIN_STACK_SIZE
	.align		4
.L_223:
        /*0468*/ 	.byte	0x04, 0x12
        /*046a*/ 	.short	(.L_225 - .L_224)
	.align		4
.L_224:
        /*046c*/ 	.word	index@(_ZN7cutlass13device_kernelIN5flash11enable_sm90INS1_16FlashAttnFwdSm90INS1_25CollectiveMainloopFwdSm90ILi2EN4cute5tupleIJNS5_1CILi1EEES8_S8_EEENS6_IJNS7_ILi128EEESA_NS7_ILi192EEEEEELi128ENS_10bfloat16_tEfNS_4arch4Sm90ELb0ELb0ELb0ELb1ELb0ELb0ELb0ELb1ELb1ELb1ELb1ELb0EEENS1_21CollectiveEpilogueFwdINS6_IJSA_SA_SA_EEES9_SD_SF_Li256ELb1ELb1ELb1ELb0EEENS1_36VarlenDynamicPersistentTileSchedulerILi128ELi128ELi256ELi128ELb1ELb1ELb1ELb0ELb1ELb1EEEEEEEEEvNT_6ParamsE)
        /*0470*/ 	.word	0x00000060


	//----- nvinfo : EIATTR_MIN_STACK_SIZE
	.align		4
.L_225:
        /*0474*/ 	.byte	0x04, 0x12
        /*0476*/ 	.short	(.L_227 - .L_226)
	.align		4
.L_226:
        /*0478*/ 	.word	index@(_ZN7cutlass13device_kernelIN5flash11enable_sm90INS1_16FlashAttnFwdSm90INS1_25CollectiveMainloopFwdSm90ILi2EN4cute5tupleIJNS5_1CILi1EEES8_S8_EEENS6_IJNS7_ILi128EEESA_NS7_ILi192EEEEEELi128ENS_10bfloat16_tEfNS_4arch4Sm90ELb0ELb0ELb0ELb1ELb0ELb1ELb0ELb1ELb1ELb1ELb1ELb0EEENS1_21CollectiveEpilogueFwdINS6_IJSA_SA_SA_EEES9_SD_SF_Li256ELb1ELb1ELb1ELb0EEENS1_36VarlenDynamicPersistentTileSchedulerILi128ELi128ELi256ELi128ELb1ELb1ELb1ELb0ELb1ELb1EEEEEEEEEvNT_6ParamsE)
        /*047c*/ 	.word	0x000000b0


	//----- nvinfo : EIATTR_MIN_STACK_SIZE
	.align		4
.L_227:
        /*0480*/ 	.byte	0x04, 0x12
        /*0482*/ 	.short	(.L_229 - .L_228)
	.align		4
.L_228:
        /*0484*/ 	.word	index@(_ZN7cutlass13device_kernelIN5flash11enable_sm90INS1_16FlashAttnFwdSm90INS1_25CollectiveMainloopFwdSm90ILi2EN4cute5tupleIJNS5_1CILi1EEES8_S8_EEENS6_IJNS7_ILi128EEENS7_ILi96EEENS7_ILi192EEEEEELi128ENS_10bfloat16_tEfNS_4arch4Sm90ELb0ELb1ELb0ELb0ELb0ELb0ELb0ELb1ELb1ELb1ELb1ELb0EEENS1_21CollectiveEpilogueFwdINS6_IJSA_SA_SB_EEES9_SE_SG_Li256ELb0ELb1ELb1ELb0EEENS1_19SingleTileSchedulerILb0ELb1ELb1ELi128EEEEEEEEEvNT_6ParamsE)
        /*0488*/ 	.word	0x00000018


	//----- nvinfo : EIATTR_MIN_STACK_SIZE
	.align		4
.L_229:
        /*048c*/ 	.byte	0x04, 0x12
        /*048e*/ 	.short	(.L_231 - .L_230)
	.align		4
.L_230:
        /*0490*/ 	.word	index@(_ZN7cutlass13device_kernelIN5flash11enable_sm90INS1_16FlashAttnFwdSm90INS1_25CollectiveMainloopFwdSm90ILi2EN4cute5tupleIJNS5_1CILi1EEES8_S8_EEENS6_IJNS7_ILi128EEENS7_ILi96EEENS7_ILi192EEEEEELi128ENS_10bfloat16_tEfNS_4arch4Sm90ELb0ELb1ELb0ELb1ELb0ELb0ELb0ELb1ELb1ELb1ELb1ELb0EEENS1_21CollectiveEpilogueFwdINS6_IJSA_SA_SB_EEES9_SE_SG_Li256ELb1ELb1ELb1ELb0EEENS1_36VarlenDynamicPersistentTileSchedulerILi128ELi96ELi256ELi128ELb1ELb1ELb1ELb1ELb0ELb1EEEEEEEEEvNT_6ParamsE)
        /*0494*/ 	.word	0x00000060


	//----- nvinfo : EIATTR_MIN_STACK_SIZE
	.align		4
.L_231:
        /*0498*/ 	.byte	0x04, 0x12
        /*049a*/ 	.short	(.L_233 - .L_232)
	.align		4
.L_232:
        /*049c*/ 	.word	index@(_ZN7cutlass13device_kernelIN5flash11enable_sm90INS1_16FlashAttnFwdSm90INS1_25CollectiveMainloopFwdSm90ILi2EN4cute5tupleIJNS5_1CILi1EEES8_S8_EEENS6_IJNS7_ILi128EEENS7_ILi96EEENS7_ILi192EEEEEELi128ENS_10bfloat16_tEfNS_4arch4Sm90ELb0ELb1ELb0ELb1ELb0ELb1ELb0ELb1ELb1ELb1ELb1ELb0EEENS1_21CollectiveEpilogueFwdINS6_IJSA_SA_SB_EEES9_SE_SG_Li256ELb1ELb1ELb1ELb0EEENS1_36VarlenDynamicPersistentTileSchedulerILi128ELi96ELi256ELi128ELb1ELb1ELb1ELb1ELb0ELb1EEEEEEEEEvNT_6ParamsE)
        /*04a0*/ 	.word	0x000000a0


	//----- nvinfo : EIATTR_MIN_STACK_SIZE
	.align		4
.L_233:
        /*04a4*/ 	.byte	0x04, 0x12
        /*04a6*/ 	.short	(.L_235 - .L_234)
	.align		4
.L_234:
        /*04a8*/ 	.word	index@(_ZN7cutlass13device_kernelIN5flash11enable_sm90INS1_16FlashAttnFwdSm90INS1_25CollectiveMainloopFwdSm90ILi2EN4cute5tupleIJNS5_1CILi1EEES8_S8_EEENS6_IJNS7_ILi128EEESA_NS7_ILi192EEEEEELi128ENS_10bfloat16_tEfNS_4arch4Sm90ELb1ELb0ELb0ELb0ELb0ELb0ELb0ELb1ELb1ELb1ELb1ELb0EEENS1_21CollectiveEpilogueFwdINS6_IJSA_SA_SA_EEES9_SD_SF_Li256ELb0ELb1ELb1ELb0EEENS1_19SingleTileSchedulerILb0ELb1ELb1ELi128EEEEEEEEEvNT_6ParamsE)
        /*04ac*/ 	.word	0x00000018


	//----- nvinfo : EIATTR_MIN_STACK_SIZE
	.align		4
.L_235:
        /*04b0*/ 	.byte	0x04, 0x12
        /*04b2*/ 	.short	(.L_237 - .L_236)
	.align		4
.L_236:
        /*04b4*/ 	.word	index@(_ZN7cutlass13device_kernelIN5flash11enable_sm90INS1_16FlashAttnFwdSm90INS1_25CollectiveMainloopFwdSm90ILi2EN4cute5tupleIJNS5_1CILi1EEES8_S8_EEENS6_IJNS7_ILi128EEESA_NS7_ILi192EEEEEELi128ENS_10bfloat16_tEfNS_4arch4Sm90ELb1ELb0ELb0ELb1ELb0ELb0ELb0ELb1ELb1ELb1ELb1ELb0EEENS1_21CollectiveEpilogueFwdINS6_IJSA_SA_SA_EEES9_SD_SF_Li256ELb1ELb1ELb1ELb0EEENS1_36VarlenDynamicPersistentTileSchedulerILi128ELi128ELi256ELi128ELb1ELb1ELb1ELb1ELb1ELb1EEEEEEEEEvNT_6ParamsE)
        /*04b8*/ 	.word	0x00000068


	//----- nvinfo : EIATTR_MIN_STACK_SIZE
	.align		4
.L_237:
        /*04bc*/ 	.byte	0x04, 0x12
        /*04be*/ 	.short	(.L_239 - .L_238)
	.align		4
.L_238:
        /*04c0*/ 	.word	index@(_ZN7cutlass13device_kernelIN5flash11enable_sm90INS1_16FlashAttnFwdSm90INS1_25CollectiveMainloopFwdSm90ILi2EN4cute5tupleIJNS5_1CILi1EEES8_S8_EEENS6_IJNS7_ILi128EEESA_NS7_ILi192EEEEEELi128ENS_10bfloat16_tEfNS_4arch4Sm90ELb1ELb0ELb0ELb1ELb0ELb1ELb0ELb1ELb1ELb1ELb1ELb0EEENS1_21CollectiveEpilogueFwdINS6_IJSA_SA_SA_EEES9_SD_SF_Li256ELb1ELb1ELb1ELb0EEENS1_36VarlenDynamicPersistentTileSchedulerILi128ELi128ELi256ELi128ELb1ELb1ELb1ELb1ELb1ELb1EEEEEEEEEvNT_6ParamsE)
        /*04c4*/ 	.word	0x000000b8


	//----- nvinfo : EIATTR_MIN_STACK_SIZE
	.align		4
.L_239:
        /*04c8*/ 	.byte	0x04, 0x12
        /*04ca*/ 	.short	(.L_241 - .L_240)
	.align		4
.L_240:
        /*04cc*/ 	.word	index@(_ZN7cutlass13device_kernelIN5flash11enable_sm90INS1_16FlashAttnFwdSm90INS1_25CollectiveMainloopFwdSm90ILi2EN4cute5tupleIJNS5_1CILi1EEES8_S8_EEENS6_IJNS7_ILi64EEESA_SA_EEELi512ENS_10bfloat16_tEfNS_4arch4Sm90ELb0ELb0ELb0ELb0ELb0ELb0ELb0ELb0ELb0ELb1ELb1ELb0EEENS1_21CollectiveEpilogueFwdINS6_IJSA_NS7_ILi512EEESA_EEES9_SC_SE_Li256ELb0ELb1ELb1ELb0EEENS1_19SingleTileSchedulerILb0ELb1ELb1ELi64EEEEEEEEEvNT_6ParamsE)
        /*04d0*/ 	.word	0x00000018


	//----- nvinfo : EIATTR_MIN_STACK_SIZE
	.align		4
.L_241:
        /*04d4*/ 	.byte	0x04, 0x12
        /*04d6*/ 	.short	(.L_243 - .L_242)
	.align		4
.L_242:
        /*04d8*/ 	.word	index@(_ZN7cutlass13device_kernelIN5flash11enable_sm90INS1_16FlashAttnFwdSm90INS1_25CollectiveMainloopFwdSm90ILi2EN4cute5tupleIJNS5_1CILi1EEES8_S8_EEENS6_IJNS7_ILi64EEESA_SA_EEELi512ENS_10bfloat16_tEfNS_4arch4Sm90ELb0ELb0ELb0ELb0ELb0ELb0ELb1ELb0ELb0ELb1ELb1ELb0EEENS1_21CollectiveEpilogueFwdINS6_IJSA_NS7_ILi512EEESA_EEES9_SC_SE_Li256ELb0ELb1ELb1ELb0EEENS1_19SingleTileSchedulerILb0ELb1ELb1ELi64EEEEEEEEEvNT_6ParamsE)
        /*04dc*/ 	.word	0x00000030


	//----- nvinfo : EIATTR_MIN_STACK_SIZE
	.align		4
.L_243:
        /*04e0*/ 	.byte	0x04, 0x12
        /*04e2*/ 	.short	(.L_245 - .L_244)
	.align		4
.L_244:
        /*04e4*/ 	.word	index@(_ZN7cutlass13device_kernelIN5flash11enable_sm90INS1_16FlashAttnFwdSm90INS1_25CollectiveMainloopFwdSm90ILi2EN4cute5tupleIJNS5_1CILi1EEES8_S8_EEENS6_IJNS7_ILi64EEESA_SA_EEELi512ENS_10bfloat16_tEfNS_4arch4Sm90ELb0ELb0ELb0ELb1ELb0ELb0ELb0ELb0ELb0ELb1ELb1ELb0EEENS1_21CollectiveEpilogueFwdINS6_IJSA_NS7_ILi512EEESA_EEES9_SC_SE_Li256ELb1ELb1ELb1ELb0EEENS1_36VarlenDynamicPersistentTileSchedulerILi64ELi64ELi256ELi128ELb1ELb1ELb1ELb0ELb1ELb1EEEEEEEEEvNT_6ParamsE)
        /*04e8*/ 	.word	0x00000068


	//----- nvinfo : EIATTR_MIN_STACK_SIZE
	.align		4
.L_245:
        /*04ec*/ 	.byte	0x04, 0x12
        /*04ee*/ 	.short	(.L_247 - .L_246)
	.align		4
.L_246:
        /*04f0*/ 	.word	index@(_ZN7cutlass13device_kernelIN5flash11enable_sm90INS1_16FlashAttnFwdSm90INS1_25CollectiveMainloopFwdSm90ILi2EN4cute5tupleIJNS5_1CILi1EEES8_S8_EEENS6_IJNS7_ILi64EEESA_SA_EEELi512ENS_10bfloat16_tEfNS_4arch4Sm90ELb0ELb0ELb0ELb1ELb0ELb1ELb0ELb0ELb0ELb1ELb1ELb0EEENS1_21CollectiveEpilogueFwdINS6_IJSA_NS7_ILi512EEESA_EEES9_SC_SE_Li256ELb1ELb1ELb1ELb0EEENS1_36VarlenDynamicPersistentTileSchedulerILi64ELi64ELi256ELi128ELb1ELb1ELb1ELb0ELb1ELb1EEEEEEEEEvNT_6ParamsE)
        /*04f4*/ 	.word	0x00000080


	//----- nvinfo : EIATTR_MIN_STACK_SIZE
	.align		4
.L_247:
        /*04f8*/ 	.byte	0x04, 0x12
        /*04fa*/ 	.short	(.L_249 - .L_248)
	.align		4
.L_248:
        /*04fc*/ 	.word	index@(_ZN7cutlass13device_kernelIN5flash11enable_sm90INS1_16FlashAttnFwdSm90INS1_25CollectiveMainloopFwdSm90ILi2EN4cute5tupleIJNS5_1CILi1EEES8_S8_EEENS6_IJNS7_ILi64EEESA_SA_EEELi512ENS_10bfloat16_tEfNS_4arch4Sm90ELb0ELb0ELb0ELb1ELb0ELb0ELb1ELb0ELb0ELb1ELb1ELb0EEENS1_21CollectiveEpilogueFwdINS6_IJSA_NS7_ILi512EEESA_EEES9_SC_SE_Li256ELb1ELb1ELb1ELb0EEENS1_36VarlenDynamicPersistentTileSchedulerILi64ELi64ELi256ELi128ELb1ELb1ELb1ELb0ELb1ELb1EEEEEEEEEvNT_6ParamsE)
        /*0500*/ 	.word	0x00000078


	//----- nvinfo : EIATTR_MIN_STACK_SIZE
	.align		4
.L_249:
        /*0504*/ 	.byte	0x04, 0x12
        /*0506*/ 	.short	(.L_251 - .L_250)
	.align		4
.L_250:
        /*0508*/ 	.word	index@(_ZN7cutlass13device_kernelIN5flash11enable_sm90INS1_16FlashAttnFwdSm90INS1_25CollectiveMainloopFwdSm90ILi2EN4cute5tupleIJNS5_1CILi1EEES8_S8_EEENS6_IJNS7_ILi64EEESA_SA_EEELi512ENS_10bfloat16_tEfNS_4arch4Sm90ELb0ELb0ELb0ELb1ELb0ELb1ELb1ELb0ELb0ELb1ELb1ELb0EEENS1_21CollectiveEpilogueFwdINS6_IJSA_NS7_ILi512EEESA_EEES9_SC_SE_Li256ELb1ELb1ELb1ELb0EEENS1_36VarlenDynamicPersistentTileSchedulerILi64ELi64ELi256ELi128ELb1ELb1ELb1ELb0ELb1ELb1EEEEEEEEEvNT_6ParamsE)
        /*050c*/ 	.word	0x00000098


	//----- nvinfo : EIATTR_MIN_STACK_SIZE
	.align		4
.L_251:
        /*0510*/ 	.byte	0x04, 0x12
        /*0512*/ 	.short	(.L_253 - .L_252)
	.align		4
.L_252:
        /*0514*/ 	.word	index@(_ZN7cutlass13device_kernelIN5flash11enable_sm90INS1_16FlashAttnFwdSm90INS1_25CollectiveMainloopFwdSm90ILi2EN4cute5tupleIJNS5_1CILi1EEES8_S8_EEENS6_IJNS7_ILi64EEESA_SA_EEELi512ENS_10bfloat16_tEfNS_4arch4Sm90ELb0ELb1ELb0ELb0ELb0ELb0ELb0ELb0ELb0ELb1ELb1ELb0EEENS1_21CollectiveEpilogueFwdINS6_IJSA_NS7_ILi512EEESA_EEES9_SC_SE_Li256ELb0ELb1ELb1ELb0EEENS1_19SingleTileSchedulerILb0ELb1ELb1ELi64EEEEEEEEEvNT_6ParamsE)
        /*0518*/ 	.word	0x00000010


	//----- nvinfo : EIATTR_MIN_STACK_SIZE
	.align		4
.L_253:
        /*051c*/ 	.byte	0x04, 0x12
        /*051e*/ 	.short	(.L_255 - .L_254)
	.align		4
.L_254:
        /*0520*/ 	.word	index@(_ZN7cutlass13device_kernelIN5flash11enable_sm90INS1_16FlashAttnFwdSm90INS1_25CollectiveMainloopFwdSm90ILi2EN4cute5tupleIJNS5_1CILi1EEES8_S8_EEENS6_IJNS7_ILi64EEESA_SA_EEELi512ENS_10bfloat16_tEfNS_4arch4Sm90ELb0ELb1ELb0ELb0ELb0ELb0ELb1ELb0ELb0ELb1ELb1ELb0EEENS1_21CollectiveEpilogueFwdINS6_IJSA_NS7_ILi512EEESA_EEES9_SC_SE_Li256ELb0ELb1ELb1ELb0EEENS1_19SingleTileSchedulerILb0ELb1ELb1ELi64EEEEEEEEEvNT_6ParamsE)
        /*0524*/ 	.word	0x00000038


	//----- nvinfo : EIATTR_MIN_STACK_SIZE
	.align		4
.L_255:
        /*0528*/ 	.byte	0x04, 0x12
        /*052a*/ 	.short	(.L_257 - .L_256)
	.align		4
.L_256:
        /*052c*/ 	.word	index@(_ZN7cutlass13device_kernelIN5flash11enable_sm90INS1_16FlashAttnFwdSm90INS1_25CollectiveMainloopFwdSm90ILi2EN4cute5tupleIJNS5_1CILi1EEES8_S8_EEENS6_IJNS7_ILi64EEESA_SA_EEELi512ENS_10bfloat16_tEfNS_4arch4Sm90ELb0ELb1ELb0ELb1ELb0ELb0ELb0ELb0ELb0ELb1ELb1ELb0EEENS1_21CollectiveEpilogueFwdINS6_IJSA_NS7_ILi512EEESA_EEES9_SC_SE_Li256ELb1ELb1ELb1ELb0EEENS1_36VarlenDynamicPersistentTileSchedulerILi64ELi64ELi256ELi128ELb1ELb1ELb1ELb1ELb0ELb1EEEEEEEEEvNT_6ParamsE)
        /*0530*/ 	.word	0x00000060


	//----- nvinfo : EIATTR_MIN_STACK_SIZE
	.align		4
.L_257:
        /*0534*/ 	.byte	0x04, 0x12
        /*0536*/ 	.short	(.L_259 - .L_258)
	.align		4
.L_258:
        /*0538*/ 	.word	index@(_ZN7cutlass13device_kernelIN5flash11enable_sm90INS1_16FlashAttnFwdSm90INS1_25CollectiveMainloopFwdSm90ILi2EN4cute5tupleIJNS5_1CILi1EEES8_S8_EEENS6_IJNS7_ILi64EEESA_SA_EEELi512ENS_10bfloat16_tEfNS_4arch4Sm90ELb0ELb1ELb0ELb1ELb0ELb1ELb0ELb0ELb0ELb1ELb1ELb0EEENS1_21CollectiveEpilogueFwdINS6_IJSA_NS7_ILi512EEESA_EEES9_SC_SE_Li256ELb1ELb1ELb1ELb0EEENS1_36VarlenDynamicPersistentTileSchedulerILi64ELi64ELi256ELi128ELb1ELb1ELb1ELb1ELb0ELb1EEEEEEEEEvNT_6ParamsE)
        /*053c*/ 	.word	0x00000070


	//----- nvinfo : EIATTR_MIN_STACK_SIZE
	.align		4
.L_259:
        /*0540*/ 	.byte	0x04, 0x12
        /*0542*/ 	.short	(.L_261 - .L_260)
	.align		4
.L_260:
        /*0544*/ 	.word	index@(_ZN7cutlass13device_kernelIN5flash11enable_sm90INS1_16FlashAttnFwdSm90INS1_25CollectiveMainloopFwdSm90ILi2EN4cute5tupleIJNS5_1CILi1EEES8_S8_EEENS6_IJNS7_ILi64EEESA_SA_EEELi512ENS_10bfloat16_tEfNS_4arch4Sm90ELb0ELb1ELb0ELb1ELb0ELb0ELb1ELb0ELb0ELb1ELb1ELb0EEENS1_21CollectiveEpilogueFwdINS6_IJSA_NS7_ILi512EEESA_EEES9_SC_SE_Li256ELb1ELb1ELb1ELb0EEENS1_36VarlenDynamicPersistentTileSchedulerILi64ELi64ELi256ELi128ELb1ELb1ELb1ELb1ELb0ELb1EEEEEEEEEvNT_6ParamsE)
        /*0548*/ 	.word	0x00000078


	//----- nvinfo : EIATTR_MIN_STACK_SIZE
	.align		4
.L_261:
        /*054c*/ 	.byte	0x04, 0x12
        /*054e*/ 	.short	(.L_263 - .L_262)
	.align		4
.L_262:
        /*0550*/ 	.word	index@(_ZN7cutlass13device_kernelIN5flash11enable_sm90INS1_16FlashAttnFwdSm90INS1_25CollectiveMainloopFwdSm90ILi2EN4cute5tupleIJNS5_1CILi1EEES8_S8_EEENS6_IJNS7_ILi64EEESA_SA_EEELi512ENS_10bfloat16_tEfNS_4arch4Sm90ELb0ELb1ELb0ELb1ELb0ELb1ELb1ELb0ELb0ELb1ELb1ELb0EEENS1_21CollectiveEpilogueFwdINS6_IJSA_NS7_ILi512EEESA_EEES9_SC_SE_Li256ELb1ELb1ELb1ELb0EEENS1_36VarlenDynamicPersistentTileSchedulerILi64ELi64ELi256ELi128ELb1ELb1ELb1ELb1ELb0ELb1EEEEEEEEEvNT_6ParamsE)
        /*0554*/ 	.word	0x00000090


	//----- nvinfo : EIATTR_MIN_STACK_SIZE
	.align		4
.L_263:
        /*0558*/ 	.byte	0x04, 0x12
        /*055a*/ 	.short	(.L_265 - .L_264)
	.align		4
.L_264:
        /*055c*/ 	.word	index@(_ZN7cutlass13device_kernelIN5flash11enable_sm90INS1_16FlashAttnFwdSm90INS1_25CollectiveMainloopFwdSm90ILi2EN4cute5tupleIJNS5_1CILi1EEES8_S8_EEENS6_IJNS7_ILi64EEESA_SA_EEELi512ENS_10bfloat16_tEfNS_4arch4Sm90ELb1ELb0ELb0ELb0ELb0ELb0ELb0ELb0ELb0ELb1ELb1ELb0EEENS1_21CollectiveEpilogueFwdINS6_IJSA_NS7_ILi512EEESA_EEES9_SC_SE_Li256ELb0ELb1ELb1ELb0EEENS1_19SingleTileSchedulerILb0ELb1ELb1ELi64EEEEEEEEEvNT_6ParamsE)
        /*0560*/ 	.word	0x00000010


	//----- nvinfo : EIATTR_MIN_STACK_SIZE
	.align		4
.L_265:
        /*0564*/ 	.byte	0x04, 0x12
        /*0566*/ 	.short	(.L_267 - .L_266)
	.align		4
.L_266:
        /*0568*/ 	.word	index@(_ZN7cutlass13device_kernelIN5flash11enable_sm90INS1_16FlashAttnFwdSm90INS1_25CollectiveMainloopFwdSm90ILi2EN4cute5tupleIJNS5_1CILi1EEES8_S8_EEENS6_IJNS7_ILi64EEESA_SA_EEELi512ENS_10bfloat16_tEfNS_4arch4Sm90ELb1ELb0ELb0ELb0ELb0ELb0ELb1ELb0ELb0ELb1ELb1ELb0EEENS1_21CollectiveEpilogueFwdINS6_IJSA_NS7_ILi512EEESA_EEES9_SC_SE_Li256ELb0ELb1ELb1ELb0EEENS1_19SingleTileSchedulerILb0ELb1ELb1ELi64EEEEEEEEEvNT_6ParamsE)
        /*056c*/ 	.word	0x00000038


	//----- nvinfo : EIATTR_MIN_STACK_SIZE
	.align		4
.L_267:
        /*0570*/ 	.byte	0x04, 0x12
        /*0572*/ 	.short	(.L_269 - .L_268)
	.align		4
.L_268:
        /*0574*/ 	.word	index@(_ZN7cutlass13device_kernelIN5flash11enable_sm90INS1_16FlashAttnFwdSm90INS1_25CollectiveMainloopFwdSm90ILi2EN4cute5tupleIJNS5_1CILi1EEES8_S8_EEENS6_IJNS7_ILi64EEESA_SA_EEELi512ENS_10bfloat16_tEfNS_4arch4Sm90ELb1ELb0ELb0ELb1ELb0ELb0ELb0ELb0ELb0ELb1ELb1ELb0EEENS1_21CollectiveEpilogueFwdINS6_IJSA_NS7_ILi512EEESA_EEES9_SC_SE_Li256ELb1ELb1ELb1ELb0EEENS1_36VarlenDynamicPersistentTileSchedulerILi64ELi64ELi256ELi128ELb1ELb1ELb1ELb1ELb1ELb1EEEEEEEEEvNT_6ParamsE)
        /*0578*/ 	.word	0x00000068


	//----- nvinfo : EIATTR_MIN_STACK_SIZE
	.align		4
.L_269:
        /*057c*/ 	.byte	0x04, 0x12
        /*057e*/ 	.short	(.L_271 - .L_270)
	.align		4
.L_270:
        /*0580*/ 	.word	index@(_ZN7cutlass13device_kernelIN5flash11enable_sm90INS1_16FlashAttnFwdSm90INS1_25CollectiveMainloopFwdSm90ILi2EN4cute5tupleIJNS5_1CILi1EEES8_S8_EEENS6_IJNS7_ILi64EEESA_SA_EEELi512ENS_10bfloat16_tEfNS_4arch4Sm90ELb1ELb0ELb0ELb1ELb0ELb1ELb0ELb0ELb0ELb1ELb1ELb0EEENS1_21CollectiveEpilogueFwdINS6_IJSA_NS7_ILi512EEESA_EEES9_SC_SE_Li256ELb1ELb1ELb1ELb0EEENS1_36VarlenDynamicPersistentTileSchedulerILi64ELi64ELi256ELi128ELb1ELb1ELb1ELb1ELb1ELb1EEEEEEEEEvNT_6ParamsE)
        /*0584*/ 	.word	0x00000070


	//----- nvinfo : EIATTR_MIN_STACK_SIZE
	.align		4
.L_271:
        /*0588*/ 	.byte	0x04, 0x12
        /*058a*/ 	.short	(.L_273 - .L_272)
	.align		4
.L_272:
        /*058c*/ 	.word	index@(_ZN7cutlass13device_kernelIN5flash11enable_sm90INS1_16FlashAttnFwdSm90INS1_25CollectiveMainloopFwdSm90ILi2EN4cute5tupleIJNS5_1CILi1EEES8_S8_EEENS6_IJNS7_ILi64EEESA_SA_EEELi512ENS_10bfloat16_tEfNS_4arch4Sm90ELb1ELb0ELb0ELb1ELb0ELb0ELb1ELb0ELb0ELb1ELb1ELb0EEENS1_21CollectiveEpilogueFwdINS6_IJSA_NS7_ILi512EEESA_EEES9_SC_SE_Li256ELb1ELb1ELb1ELb0EEENS1_36VarlenDynamicPersistentTileSchedulerILi64ELi64ELi256ELi128ELb1ELb1ELb1ELb1ELb1ELb1EEEEEEEEEvNT_6ParamsE)
        /*0590*/ 	.word	0x00000078


	//----- nvinfo : EIATTR_MIN_STACK_SIZE
	.align		4
.L_273:
        /*0594*/ 	.byte	0x04, 0x12
        /*0596*/ 	.short	(.L_275 - .L_274)
	.align		4
.L_274:
        /*0598*/ 	.word	index@(_ZN7cutlass13device_kernelIN5flash11enable_sm90INS1_16FlashAttnFwdSm90INS1_25CollectiveMainloopFwdSm90ILi2EN4cute5tupleIJNS5_1CILi1EEES8_S8_EEENS6_IJNS7_ILi64EEESA_SA_EEELi512ENS_10bfloat16_tEfNS_4arch4Sm90ELb1ELb0ELb0ELb1ELb0ELb1ELb1ELb0ELb0ELb1ELb1ELb0EEENS1_21CollectiveEpilogueFwdINS6_IJSA_NS7_ILi512EEESA_EEES9_SC_SE_Li256ELb1ELb1ELb1ELb0EEENS1_36VarlenDynamicPersistentTileSchedulerILi64ELi64ELi256ELi128ELb1ELb1ELb1ELb1ELb1ELb1EEEEEEEEEvNT_6ParamsE)
        /*059c*/ 	.word	0x00000088


	//----- nvinfo : EIATTR_MIN_STACK_SIZE
	.align		4
.L_275:
        /*05a0*/ 	.byte	0x04, 0x12
        /*05a2*/ 	.short	(.L_277 - .L_276)
	.align		4
.L_276:
        /*05a4*/ 	.word	index@(_ZN7cutlass13device_kernelIN5flash11enable_sm90INS1_16FlashAttnFwdSm90INS1_25CollectiveMainloopFwdSm90ILi2EN4cute5tupleIJNS5_1CILi1EEES8_S8_EEENS6_IJNS7_ILi128EEENS7_ILi96EEENS7_ILi64EEEEEELi256ENS_10bfloat16_tEfNS_4arch4Sm90ELb0ELb0ELb0ELb0ELb0ELb0ELb0ELb1ELb0ELb1ELb1ELb0EEENS1_21CollectiveEpilogueFwdINS6_IJSA_NS7_ILi256EEESB_EEES9_SE_SG_Li256ELb0ELb1ELb1ELb0EEENS1_19SingleTileSchedulerILb0ELb1ELb1ELi128EEEEEEEEEvNT_6ParamsE)
        /*05a8*/ 	.word	0x00000010


	//----- nvinfo : EIATTR_MIN_STACK_SIZE
	.align		4
.L_277:
        /*05ac*/ 	.byte	0x04, 0x12
        /*05ae*/ 	.short	(.L_279 - .L_278)
	.align		4
.L_278:
        /*05b0*/ 	.word	index@(_ZN7cutlass13device_kernelIN5flash11enable_sm90INS1_16FlashAttnFwdSm90INS1_25CollectiveMainloopFwdSm90ILi2EN4cute5tupleIJNS5_1CILi1EEES8_S8_EEENS6_IJNS7_ILi128EEENS7_ILi96EEENS7_ILi64EEEEEELi256ENS_10bfloat16_tEfNS_4arch4Sm90ELb0ELb0ELb0ELb0ELb0ELb0ELb1ELb1ELb0ELb1ELb1ELb0EEENS1_21CollectiveEpilogueFwdINS6_IJSA_NS7_ILi256EEESB_EEES9_SE_SG_Li256ELb0ELb1ELb1ELb0EEENS1_19SingleTileSchedulerILb0ELb1ELb1ELi128EEEEEEEEEvNT_6ParamsE)
        /*05b4*/ 	.word	0x00000038


	//----- nvinfo : EIATTR_MIN_STACK_SIZE
	.align		4
.L_279:
        /*05b8*/ 	.byte	0x04, 0x12
        /*05ba*/ 	.short	(.L_281 - .L_280)
	.align		4
.L_280:
        /*05bc*/ 	.word	index@(_ZN7cutlass13device_kernelIN5flash11enable_sm90INS1_16FlashAttnFwdSm90INS1_25CollectiveMainloopFwdSm90ILi2EN4cute5tupleIJNS5_1CILi1EEES8_S8_EEENS6_IJNS7_ILi128EEENS7_ILi96EEENS7_ILi64EEEEEELi256ENS_10bfloat16_tEfNS_4arch4Sm90ELb0ELb0ELb0ELb1ELb0ELb0ELb0ELb1ELb0ELb1ELb1ELb0EEENS1_21CollectiveEpilogueFwdINS6_IJSA_NS7_ILi256EEESB_EEES9_SE_SG_Li256ELb1ELb1ELb1ELb0EEENS1_36VarlenDynamicPersistentTileSchedulerILi128ELi96ELi256ELi128ELb1ELb1ELb1ELb0ELb1ELb1EEEEEEEEEvNT_6ParamsE)
        /*05c0*/ 	.word	0x00000060


	//----- nvinfo : EIATTR_MIN_STACK_SIZE
	.align		4
.L_281:
        /*05c4*/ 	.byte	0x04, 0x12
        /*05c6*/ 	.short	(.L_283 - .L_282)
	.align		4
.L_282:
        /*05c8*/ 	.word	index@(_ZN7cutlass13device_kernelIN5flash11enable_sm90INS1_16FlashAttnFwdSm90INS1_25CollectiveMainloopFwdSm90ILi2EN4cute5tupleIJNS5_1CILi1EEES8_S8_EEENS6_IJNS7_ILi128EEENS7_ILi96EEENS7_ILi64EEEEEELi256ENS_10bfloat16_tEfNS_4arch4Sm90ELb0ELb0ELb0ELb1ELb0ELb1ELb0ELb1ELb0ELb1ELb1ELb0EEENS1_21CollectiveEpilogueFwdINS6_IJSA_NS7_ILi256EEESB_EEES9_SE_SG_Li256ELb1ELb1ELb1ELb0EEENS1_36VarlenDynamicPersistentTileSchedulerILi128ELi96ELi256ELi128ELb1ELb1ELb1ELb0ELb1ELb1EEEEEEEEEvNT_6ParamsE)
        /*05cc*/ 	.word	0x00000078


	//----- nvinfo : EIATTR_MIN_STACK_SIZE
	.align		4
.L_283:
        /*05d0*/ 	.byte	0x04, 0x12
        /*05d2*/ 	.short	(.L_285 - .L_284)
	.align		4
.L_284:
        /*05d4*/ 	.word	index@(_ZN7cutlass13device_kernelIN5flash11enable_sm90INS1_16FlashAttnFwdSm90INS1_25CollectiveMainloopFwdSm90ILi2EN4cute5tupleIJNS5_1CILi1EEES8_S8_EEENS6_IJNS7_ILi128EEENS7_ILi96EEENS7_ILi64EEEEEELi256ENS_10bfloat16_tEfNS_4arch4Sm90ELb0ELb0ELb0ELb1ELb0ELb0ELb1ELb1ELb0ELb1ELb1ELb0EEENS1_21CollectiveEpilogueFwdINS6_IJSA_NS7_ILi256EEESB_EEES9_SE_SG_Li256ELb1ELb1ELb1ELb0EEENS1_36VarlenDynamicPersistentTileSchedulerILi128ELi96ELi256ELi128ELb1ELb1ELb1ELb0ELb1ELb1EEEEEEEEEvNT_6ParamsE)
        /*05d8*/ 	.word	0x00000088


	//----- nvinfo : EIATTR_MIN_STACK_SIZE
	.align		4
.L_285:
        /*05dc*/ 	.byte	0x04, 0x12
        /*05de*/ 	.short	(.L_287 - .L_286)
	.align		4
.L_286:
        /*05e0*/ 	.word	index@(_ZN7cutlass13device_kernelIN5flash11enable_sm90INS1_16FlashAttnFwdSm90INS1_25CollectiveMainloopFwdSm90ILi2EN4cute5tupleIJNS5_1CILi1EEES8_S8_EEENS6_IJNS7_ILi128EEENS7_ILi96EEENS7_ILi64EEEEEELi256ENS_10bfloat16_tEfNS_4arch4Sm90ELb0ELb0ELb0ELb1ELb0ELb1ELb1ELb1ELb0ELb1ELb1ELb0EEENS1_21CollectiveEpilogueFwdINS6_IJSA_NS7_ILi256EEESB_EEES9_SE_SG_Li256ELb1ELb1ELb1ELb0EEENS1_36VarlenDynamicPersistentTileSchedulerILi128ELi96ELi256ELi128ELb1ELb1ELb1ELb0ELb1ELb1EEEEEEEEEvNT_6ParamsE)
        /*05e4*/ 	.word	0x000000b0


	//----- nvinfo : EIATTR_MIN_STACK_SIZE
	.align		4
.L_287:
        /*05e8*/ 	.byte	0x04, 0x12
        /*05ea*/ 	.short	(.L_289 - .L_288)
	.align		4
.L_288:
        /*05ec*/ 	.word	index@(_ZN7cutlass13device_kernelIN5flash11enable_sm90INS1_16FlashAttnFwdSm90INS1_25CollectiveMainloopFwdSm90ILi2EN4cute5tupleIJNS5_1CILi1EEES8_S8_EEENS6_IJNS7_ILi128EEENS7_ILi96EEENS7_ILi64EEEEEELi256ENS_10bfloat16_tEfNS_4arch4Sm90ELb0ELb1ELb0ELb0ELb0ELb0ELb0ELb1ELb0ELb1ELb1ELb0EEENS1_21CollectiveEpilogueFwdINS6_IJSA_NS7_ILi256EEESB_EEES9_SE_SG_Li256ELb0ELb1ELb1ELb0EEENS1_19SingleTileSchedulerILb0ELb1ELb1ELi128EEEEEEEEEvNT_6ParamsE)
        /*05f0*/ 	.word	0x00000008


	//----- nvinfo : EIATTR_MIN_STACK_SIZE
	.align		4
.L_289:
        /*05f4*/ 	.byte	0x04, 0x12
        /*05f6*/ 	.short	(.L_291 - .L_290)
	.align		4
.L_290:
        /*05f8*/ 	.word	index@(_ZN7cutlass13device_kernelIN5flash11enable_sm90INS1_16FlashAttnFwdSm90INS1_25CollectiveMainloopFwdSm90ILi2EN4cute5tupleIJNS5_1CILi1EEES8_S8_EEENS6_IJNS7_ILi128EEENS7_ILi96EEENS7_ILi64EEEEEELi256ENS_10bfloat16_tEfNS_4arch4Sm90ELb0ELb1ELb0ELb0ELb0ELb0ELb1ELb1ELb0ELb1ELb1ELb0EEENS1_21CollectiveEpilogueFwdINS6_IJSA_NS7_ILi256EEESB_EEES9_SE_SG_Li256ELb0ELb1ELb1ELb0EEENS1_19SingleTileSchedulerILb0ELb1ELb1ELi128EEEEEEEEEvNT_6ParamsE)
        /*05fc*/ 	.word	0x000032c0


	//----- nvinfo : EIATTR_MIN_STACK_SIZE
	.align		4
.L_291:
        /*0600*/ 	.byte	0x04, 0x12
        /*0602*/ 	.short	(.L_293 - .L_292)
	.align		4
.L_292:
        /*0604*/ 	.word	index@(_ZN7cutlass13device_kernelIN5flash11enable_sm90INS1_16FlashAttnFwdSm90INS1_25CollectiveMainloopFwdSm90ILi2EN4cute5tupleIJNS5_1CILi1EEES8_S8_EEENS6_IJNS7_ILi128EEENS7_ILi96EEENS7_ILi64EEEEEELi256ENS_10bfloat16_tEfNS_4arch4Sm90ELb0ELb1ELb0ELb1ELb0ELb0ELb0ELb1ELb0ELb1ELb1ELb0EEENS1_21CollectiveEpilogueFwdINS6_IJSA_NS7_ILi256EEESB_EEES9_SE_SG_Li256ELb1ELb1ELb1ELb0EEENS1_36VarlenDynamicPersistentTileSchedulerILi128ELi96ELi256ELi128ELb1ELb1ELb1ELb1ELb0ELb1EEEEEEEEEvNT_6ParamsE)
        /*0608*/ 	.word	0x00000068


	//----- nvinfo : EIATTR_MIN_STACK_SIZE
	.align		4
.L_293:
        /*060c*/ 	.byte	0x04, 0x12
        /*060e*/ 	.short	(.L_295 - .L_294)
	.align		4
.L_294:
        /*0610*/ 	.word	index@(_ZN7cutlass13device_kernelIN5flash11enable_sm90INS1_16FlashAttnFwdSm90INS1_25CollectiveMainloopFwdSm90ILi2EN4cute5tupleIJNS5_1CILi1EEES8_S8_EEENS6_IJNS7_ILi128EEENS7_ILi96EEENS7_ILi64EEEEEELi256ENS_10bfloat16_tEfNS_4arch4Sm90ELb0ELb1ELb0ELb1ELb0ELb1ELb0ELb1ELb0ELb1ELb1ELb0EEENS1_21CollectiveEpilogueFwdINS6_IJSA_NS7_ILi256EEESB_EEES9_SE_SG_Li256ELb1ELb1ELb1ELb0EEENS1_36VarlenDynamicPersistentTileSchedulerILi128ELi96ELi256ELi128ELb1ELb1ELb1ELb1ELb0ELb1EEEEEEEEEvNT_6ParamsE)
        /*0614*/ 	.word	0x00000078


	//----- nvinfo : EIATTR_MIN_STACK_SIZE
	.align		4
.L_295:
        /*0618*/ 	.byte	0x04, 0x12
        /*061a*/ 	.short	(.L_297 - .L_296)
	.align		4
.L_296:
        /*061c*/ 	.word	index@(_ZN7cutlass13device_kernelIN5flash11enable_sm90INS1_16FlashAttnFwdSm90INS1_25CollectiveMainloopFwdSm90ILi2EN4cute5tupleIJNS5_1CILi1EEES8_S8_EEENS6_IJNS7_ILi128EEENS7_ILi96EEENS7_ILi64EEEEEELi256ENS_10bfloat16_tEfNS_4arch4Sm90ELb0ELb1ELb0ELb1ELb0ELb0ELb1ELb1ELb0ELb1ELb1ELb0EEENS1_21CollectiveEpilogueFwdINS6_IJSA_NS7_ILi256EEESB_EEES9_SE_SG_Li256ELb1ELb1ELb1ELb0EEENS1_36VarlenDynamicPersistentTileSchedulerILi128ELi96ELi256ELi128ELb1ELb1ELb1ELb1ELb0ELb1EEEEEEEEEvNT_6ParamsE)
        /*0620*/ 	.word	0x000004f0


	//----- nvinfo : EIATTR_MIN_STACK_SIZE
	.align		4
.L_297:
        /*0624*/ 	.byte	0x04, 0x12
        /*0626*/ 	.short	(.L_299 - .L_298)
	.align		4
.L_298:
        /*0628*/ 	.word	index@(_ZN7cutlass13device_kernelIN5flash11enable_sm90INS1_16FlashAttnFwdSm90INS1_25CollectiveMainloopFwdSm90ILi2EN4cute5tupleIJNS5_1CILi1EEES8_S8_EEENS6_IJNS7_ILi128EEENS7_ILi96EEENS7_ILi64EEEEEELi256ENS_10bfloat16_tEfNS_4arch4Sm90ELb0ELb1ELb0ELb1ELb0ELb1ELb1ELb1ELb0ELb1ELb1ELb0EEENS1_21CollectiveEpilogueFwdINS6_IJSA_NS7_ILi256EEESB_EEES9_SE_SG_Li256ELb1ELb1ELb1ELb0EEENS1_36VarlenDynamicPersistentTileSchedulerILi128ELi96ELi256ELi128ELb1ELb1ELb1ELb1ELb0ELb1EEEEEEEEEvNT_6ParamsE)
        /*062c*/ 	.word	0x00000520


	//----- nvinfo : EIATTR_MIN_STACK_SIZE
	.align		4
.L_299:
        /*0630*/ 	.byte	0x04, 0x12
        /*0632*/ 	.short	(.L_301 - .L_300)
	.align		4
.L_300:
        /*0634*/ 	.word	index@(_ZN7cutlass13device_kernelIN5flash11enable_sm90INS1_16FlashAttnFwdSm90INS1_25CollectiveMainloopFwdSm90ILi2EN4cute5tupleIJNS5_1CILi1EEES8_S8_EEENS6_IJNS7_ILi128EEENS7_ILi96EEENS7_ILi64EEEEEELi256ENS_10bfloat16_tEfNS_4arch4Sm90ELb1ELb0ELb0ELb0ELb0ELb0ELb0ELb1ELb0ELb1ELb1ELb0EEENS1_21CollectiveEpilogueFwdINS6_IJSA_NS7_ILi256EEESB_EEES9_SE_SG_Li256ELb0ELb1ELb1ELb0EEENS1_19SingleTileSchedulerILb0ELb1ELb1ELi128EEEEEEEEEvNT_6ParamsE)
        /*0638*/ 	.word	0x00000010


	//----- nvinfo : EIATTR_MIN_STACK_SIZE
	.align		4
.L_301:
        /*063c*/ 	.byte	0x04, 0x12
        /*063e*/ 	.short	(.L_303 - .L_302)
	.align		4
.L_302:
        /*0640*/ 	.word	index@(_ZN7cutlass13device_kernelIN5flash11enable_sm90INS1_16FlashAttnFwdSm90INS1_25CollectiveMainloopFwdSm90ILi2EN4cute5tupleIJNS5_1CILi1EEES8_S8_EEENS6_IJNS7_ILi128EEENS7_ILi96EEENS7_ILi64EEEEEELi256ENS_10bfloat16_tEfNS_4arch4Sm90ELb1ELb0ELb0ELb0ELb0ELb0ELb1ELb1ELb0ELb1ELb1ELb0EEENS1_21CollectiveEpilogueFwdINS6_IJSA_NS7_ILi256EEESB_EEES9_SE_SG_Li256ELb0ELb1ELb1ELb0EEENS1_19SingleTileSchedulerILb0ELb1ELb1ELi128EEEEEEEEEvNT_6ParamsE)
        /*0644*/ 	.word	0x00000048


	//----- nvinfo : EIATTR_MIN_STACK_SIZE
	.align		4
.L_303:
        /*0648*/ 	.byte	0x04, 0x12
        /*064a*/ 	.short	(.L_305 - .L_304)
	.align		4
.L_304:
        /*064c*/ 	.word	index@(_ZN7cutlass13device_kernelIN5flash11enable_sm90INS1_16FlashAttnFwdSm90INS1_25CollectiveMainloopFwdSm90ILi2EN4cute5tupleIJNS5_1CILi1EEES8_S8_EEENS6_IJNS7_ILi128EEENS7_ILi96EEENS7_ILi64EEEEEELi256ENS_10bfloat16_tEfNS_4arch4Sm90ELb1ELb0ELb0ELb1ELb0ELb0ELb0ELb1ELb0ELb1ELb1ELb0EEENS1_21CollectiveEpilogueFwdINS6_IJSA_NS7_ILi256EEESB_EEES9_SE_SG_Li256ELb1ELb1ELb1ELb0EEENS1_36VarlenDynamicPersistentTileSchedulerILi128ELi96ELi256ELi128ELb1ELb1ELb1ELb1ELb1ELb1EEEEEEEEEvNT_6ParamsE)
        /*0650*/ 	.word	0x00000060


	//----- nvinfo : EIATTR_MIN_STACK_SIZE
	.align		4
.L_305:
        /*0654*/ 	.byte	0x04, 0x12
        /*0656*/ 	.short	(.L_307 - .L_306)
	.align		4
.L_306:
        /*0658*/ 	.word	index@(_ZN7cutlass13device_kernelIN5flash11enable_sm90INS1_16FlashAttnFwdSm90INS1_25CollectiveMainloopFwdSm90ILi2EN4cute5tupleIJNS5_1CILi1EEES8_S8_EEENS6_IJNS7_ILi128EEENS7_ILi96EEENS7_ILi64EEEEEELi256ENS_10bfloat16_tEfNS_4arch4Sm90ELb1ELb0ELb0ELb1ELb0ELb1ELb0ELb1ELb0ELb1ELb1ELb0EEENS1_21CollectiveEpilogueFwdINS6_IJSA_NS7_ILi256EEESB_EEES9_SE_SG_Li256ELb1ELb1ELb1ELb0EEENS1_36VarlenDynamicPersistentTileSchedulerILi128ELi96ELi256ELi128ELb1ELb1ELb1ELb1ELb1ELb1EEEEEEEEEvNT_6ParamsE)
        /*065c*/ 	.word	0x00000078


	//----- nvinfo : EIATTR_MIN_STACK_SIZE
	.align		4
.L_307:
        /*0660*/ 	.byte	0x04, 0x12
        /*0662*/ 	.short	(.L_309 - .L_308)
	.align		4
.L_308:
        /*0664*/ 	.word	index@(_ZN7cutlass13device_kernelIN5flash11enable_sm90INS1_16FlashAttnFwdSm90INS1_25CollectiveMainloopFwdSm90ILi2EN4cute5tupleIJNS5_1CILi1EEES8_S8_EEENS6_IJNS7_ILi128EEENS7_ILi96EEENS7_ILi64EEEEEELi256ENS_10bfloat16_tEfNS_4arch4Sm90ELb1ELb0ELb0ELb1ELb0ELb0ELb1ELb1ELb0ELb1ELb1ELb0EEENS1_21CollectiveEpilogueFwdINS6_IJSA_NS7_ILi256EEESB_EEES9_SE_SG_Li256ELb1ELb1ELb1ELb0EEENS1_36VarlenDynamicPersistentTileSchedulerILi128ELi96ELi256ELi128ELb1ELb1ELb1ELb1ELb1ELb1EEEEEEEEEvNT_6ParamsE)
        /*0668*/ 	.word	0x00000088


	//----- nvinfo : EIATTR_MIN_STACK_SIZE
	.align		4
.L_309:
        /*066c*/ 	.byte	0x04, 0x12
        /*066e*/ 	.short	(.L_311 - .L_310)
	.align		4
.L_310:
        /*0670*/ 	.word	index@(_ZN7cutlass13device_kernelIN5flash11enable_sm90INS1_16FlashAttnFwdSm90INS1_25CollectiveMainloopFwdSm90ILi2EN4cute5tupleIJNS5_1CILi1EEES8_S8_EEENS6_IJNS7_ILi128EEENS7_ILi96EEENS7_ILi64EEEEEELi256ENS_10bfloat16_tEfNS_4arch4Sm90ELb1ELb0ELb0ELb1ELb0ELb1ELb1ELb1ELb0ELb1ELb1ELb0EEENS1_21CollectiveEpilogueFwdINS6_IJSA_NS7_ILi256EEESB_EEES9_SE_SG_Li256ELb1ELb1ELb1ELb0EEENS1_36VarlenDynamicPersistentTileSchedulerILi128ELi96ELi256ELi128ELb1ELb1ELb1ELb1ELb1ELb1EEEEEEEEEvNT_6ParamsE)
        /*0674*/ 	.word	0x00000180
.L_311:


//--------------------- .nv.compat                --------------------------
	.section	.nv.compat,"",@"SHT_CUDA_COMPAT_INFO"
	.align	4
        /*0000*/ 	.byte	0x02, 0x09, 0x01, 0x00, 0x02, 0x02, 0x04, 0x00, 0x02, 0x05, 0x05, 0x00, 0x03, 0x07, 0x01, 0x01
        /*0010*/ 	.byte	0x02, 0x03, 0x01, 0x00, 0x02, 0x06, 0x01, 0x00, 0x04, 0x0b, 0x08, 0x00, 0x00, 0x00, 0x00, 0x00
        /*0020*/ 	.byte	0x00, 0x00, 0x00, 0x00


//--------------------- .nv.info._ZN7cutlass13device_kernelIN5flash11enable_sm90INS1_16FlashAttnFwdSm90INS1_25CollectiveMainloopFwdSm90ILi2EN4cute5tupleIJNS5_1CILi1EEES8_S8_EEENS6_IJNS7_ILi128EEESA_NS7_ILi192EEEEEELi128ENS_10bfloat16_tEfNS_4arch4Sm90ELb0ELb0ELb0ELb0ELb0ELb0ELb0ELb1ELb1ELb1ELb1ELb0EEENS1_21CollectiveEpilogueFwdINS6_IJSA_SA_SA_EEES9_SD_SF_Li256ELb0ELb1ELb1ELb0EEENS1_19SingleTileSchedulerILb0ELb1ELb1ELi128EEEEEEEEEvNT_6ParamsE --------------------------
	.section	.nv.info._ZN7cutlass13device_kernelIN5flash11enable_sm90INS1_16FlashAttnFwdSm90INS1_25CollectiveMainloopFwdSm90ILi2EN4cute5tupleIJNS5_1CILi1EEES8_S8_EEENS6_IJNS7_ILi128EEESA_NS7_ILi192EEEEEELi128ENS_10bfloat16_tEfNS_4arch4Sm90ELb0ELb0ELb0ELb0ELb0ELb0ELb0ELb1ELb1ELb1ELb1ELb0EEENS1_21CollectiveEpilogueFwdINS6_IJSA_SA_SA_EEES9_SD_SF_Li256ELb0ELb1ELb1ELb0EEENS1_19SingleTileSchedulerILb0ELb1ELb1ELi128EEEEEEEEEvNT_6ParamsE,"",@"SHT_CUDA_INFO"
	.sectionflags	@""
	.align	4


	//----- nvinfo : EIATTR_CUDA_API_VERSION
	.align		4
        /*0000*/ 	.byte	0x04, 0x37
        /*0002*/ 	.short	(.L_313 - .L_312)
.L_312:
        /*0004*/ 	.word	0x00000082


	//----- nvinfo : EIATTR_KPARAM_INFO
	.align		4
.L_313:
        /*0008*/ 	.byte	0x04, 0x17
        /*000a*/ 	.short	(.L_315 - .L_314)
.L_314:
        /*000c*/ 	.word	0x00000000
        /*0010*/ 	.short	0x0000
        /*0012*/ 	.short	0x0070
        /*0014*/ 	.byte	0x00, 0xf0, 0x01, 0x28


	//----- nvinfo : EIATTR_SPARSE_MMA_MASK
	.align		4
.L_315:
        /*0018*/ 	.byte	0x03, 0x50
        /*001a*/ 	.short	0x0000


	//----- nvinfo : EIATTR_MAXREG_COUNT
	.align		4
        /*001c*/ 	.byte	0x03, 0x1b
        /*001e*/ 	.short	0x00a8


	//----- nvinfo : EIATTR_NUM_BARRIERS
	.align		4
        /*0020*/ 	.byte	0x02, 0x4c
        /*0022*/ 	.byte	0x09
	.zero		1


	//----- nvinfo : EIATTR_EXTERNS
	.align		4
        /*0024*/ 	.byte	0x04, 0x0f
        /*0026*/ 	.short	(.L_317 - .L_316)


	//   ....[0]....
	.align		4
.L_316:
        /*0028*/ 	.word	index@(__assertfail)


	//----- nvinfo : EIATTR_ANNOTATIONS
	.align		4
.L_317:
        /*002c*/ 	.byte	0x04, 0x55
        /*002e*/ 	.short	(.L_319 - .L_318)


	//   ....[0]....
.L_318:
        /*0030*/ 	.word	0x00000001
        /*0034*/ 	.byte	0x40, 0x09, 0x00, 0x00, 0x01, 0x00, 0x00, 0x00, 0x10, 0x12, 0x00, 0x00, 0x01, 0x00, 0x00, 0x00
        /*0044*/ 	.byte	0xa0, 0x82, 0x00, 0x00, 0x01, 0x00, 0x00, 0x00, 0x50, 0x85, 0x00, 0x00, 0x01, 0x00, 0x00, 0x00
        /*0054*/ 	.byte	0x60, 0x85, 0x00, 0x00, 0x01, 0x00, 0x00, 0x00, 0xa0, 0x85, 0x00, 0x00, 0x01, 0x00, 0x00, 0x00
        /*0064*/ 	.byte	0xc0, 0x85, 0x00, 0x00, 0x01, 0x00, 0x00, 0x00, 0xb0, 0x8a, 0x00, 0x00, 0x01, 0x00, 0x00, 0x00
        /*0074*/ 	.byte	0xe0, 0x9a, 0x00, 0x00, 0x01, 0x00, 0x00, 0x00, 0x00, 0x9b, 0x00, 0x00, 0x01, 0x00, 0x00, 0x00
        /*0084*/ 	.byte	0x80, 0x9b, 0x00, 0x00, 0x01, 0x00, 0x00, 0x00, 0x90, 0x9b, 0x00, 0x00, 0x01, 0x00, 0x00, 0x00
        /*0094*/ 	.byte	0x60, 0x9d, 0x00, 0x00, 0x01, 0x00, 0x00, 0x00, 0xf0, 0xa5, 0x00, 0x00, 0x01, 0x00, 0x00, 0x00
        /*00a4*/ 	.byte	0xd0, 0xae, 0x00, 0x00, 0x01, 0x00, 0x00, 0x00, 0xf0, 0xbb, 0x00, 0x00


	//----- nvinfo : EIATTR_MERCURY_ISA_VERSION
	.align		4
.L_319:
        /*00b0*/ 	.byte	0x03, 0x5f
        /*00b2*/ 	.short	0x0101


	//----- nvinfo : EIATTR_INT_WARP_WIDE_INSTR_OFFSETS
	.align		4
        /*00b4*/ 	.byte	0x04, 0x31
        /*00b6*/ 	.short	(.L_321 - .L_320)


	//   ....[0]....
.L_320:
        /*00b8*/ 	.word	0x00000120


	//   ....[1]....
        /*00bc*/ 	.word	0x00000160


	//   ....[2]....
        /*00c0*/ 	.word	0x00000220


	//----- nvinfo : EIATTR_COOP_GROUP_MASK_REGIDS
	.align		4
.L_321:
        /*00c4*/ 	.byte	0x04, 0x29
        /*00c6*/ 	.short	(.L_323 - .L_322)


	//   ....[0]....
.L_322:
        /*00c8*/ 	.word	0xffffffff


	//   ....[1]....
        /*00cc*/ 	.word	0xffffffff


	//   ....[2]....
        /*00d0*/ 	.word	0xffffffff


	//   ....[3]....
        /*00d4*/ 	.word	0xffffffff


	//   ....[4]....
        /*00d8*/ 	.word	0xffffffff


	//   ....[5]....
        /*00dc*/ 	.word	0xffffffff


	//   ....[6]....
        /*00e0*/ 	.word	0xffffffff


	//   ....[7]....
        /*00e4*/ 	.word	0xffffffff


	//   ....[8]....
        /*00e8*/ 	.word	0xffffffff


	//   ....[9]....
        /*00ec*/ 	.word	0xffffffff


	//   ....[10]....
        /*00f0*/ 	.word	0xffffffff


	//   ....[11]....
        /*00f4*/ 	.word	0xffffffff


	//   ....[12]....
        /*00f8*/ 	.word	0xffffffff


	//   ....[13]....
        /*00fc*/ 	.word	0xffffffff


	//   ....[14]....
        /*0100*/ 	.word	0xffffffff


	//   ....[15]....
        /*0104*/ 	.word	0xffffffff


	//   ....[16]....
        /*0108*/ 	.word	0xffffffff


	//   ....[17]....
        /*010c*/ 	.word	0xffffffff


	//   ....[18]....
        /*0110*/ 	.word	0xffffffff


	//   ....[19]....
        /*0114*/ 	.word	0xffffffff


	//   ....[20]....
        /*0118*/ 	.word	0xffffffff


	//   ....[21]....
        /*011c*/ 	.word	0xffffffff


	//   ....[22]....
        /*0120*/ 	.word	0xffffffff


	//   ....[23]....
        /*0124*/ 	.word	0xffffffff


	//   ....[24]....
        /*0128*/ 	.word	0xffffffff


	//   ....[25]....
        /*012c*/ 	.word	0xffffffff


	//   ....[26]....
        /*0130*/ 	.word	0xffffffff


	//   ....[27]....
        /*0134*/ 	.word	0xffffffff


	//   ....[28]....
        /*0138*/ 	.word	0xffffffff


	//   ....[29]....
        /*013c*/ 	.word	0xffffffff


	//   ....[30]....
        /*0140*/ 	.word	0xffffffff


	//   ....[31]....
        /*0144*/ 	.word	0xffffffff


	//   ....[32]....
        /*0148*/ 	.word	0xffffffff


	//   ....[33]....
        /*014c*/ 	.word	0xffffffff


	//   ....[34]....
        /*0150*/ 	.word	0xffffffff


	//   ....[35]....
        /*0154*/ 	.word	0xffffffff


	//   ....[36]....
        /*0158*/ 	.word	0xffffffff


	//   ....[37]....
        /*015c*/ 	.word	0xffffffff


	//   ....[38]....
        /*0160*/ 	.word	0xffffffff


	//   ....[39]....
        /*0164*/ 	.word	0xffffffff


	//   ....[40]....
        /*0168*/ 	.word	0xffffffff


	//   ....[41]....
        /*016c*/ 	.word	0xffffffff


	//   ....[42]....
        /*0170*/ 	.word	0xffffffff


	//   ....[43]....
        /*0174*/ 	.word	0xffffffff


	//   ....[44]....
        /*0178*/ 	.word	0xffffffff


	//   ....[45]....
        /*017c*/ 	.word	0xffffffff


	//   ....[46]....
        /*0180*/ 	.word	0xffffffff


	//   ....[47]....
        /*0184*/ 	.word	0x0500000f


	//   ....[48]....
        /*0188*/ 	.word	0x0500000f


	//   ....[49]....
        /*018c*/ 	.word	0x0500000f


	//   ....[50]....
        /*0190*/ 	.word	0x0500000f


	//   ....[51]....
        /*0194*/ 	.word	0x0500000f


	//   ....[52]....
        /*0198*/ 	.word	0x0500000f


	//   ....[53]....
        /*019c*/ 	.word	0x0500000f


	//   ....[54]....
        /*01a0*/ 	.word	0x0500000f


	//   ....[55]....
        /*01a4*/ 	.word	0x0500000f


	//   ....[56]....
        /*01a8*/ 	.word	0x0500000f


	//   ....[57]....
        /*01ac*/ 	.word	0x0500000f


	//   ....[58]....
        /*01b0*/ 	.word	0x0500000f


	//   ....[59]....
        /*01b4*/ 	.word	0x0500000f


	//   ....[60]....
        /*01b8*/ 	.word	0x0500000f


	//   ....[61]....
        /*01bc*/ 	.word	0x0500000f


	//   ....[62]....
        /*01c0*/ 	.word	0x0500000f


	//   ....[63]....
        /*01c4*/ 	.word	0x0500000f


	//   ....[64]....
        /*01c8*/ 	.word	0x0500000f


	//----- nvinfo : EIATTR_COOP_GROUP_INSTR_OFFSETS
	.align		4
.L_323:
        /*01cc*/ 	.byte	0x04, 0x28
        /*01ce*/ 	.short	(.L_325 - .L_324)


	//   ....[0]....
.L_324:
        /*01d0*/ 	.word	0x00000060


	//   ....[1]....
        /*01d4*/ 	.word	0x00000130


	//   ....[2]....
        /*01d8*/ 	.word	0x00000230


	//   ....[3]....
        /*01dc*/ 	.word	0x000003a0


	//   ....[4]....
        /*01e0*/ 	.word	0x00000500


	//   ....[5]....
        /*01e4*/ 	.word	0x00000620


	//   ....[6]....
        /*01e8*/ 	.word	0x00000780


	//   ....[7]....
        /*01ec*/ 	.word	0x00001040


	//   ....[8]....
        /*01f0*/ 	.word	0x000023b0


	//   ....[9]....
        /*01f4*/ 	.word	0x000024b0


	//   ....[10]....
        /*01f8*/ 	.word	0x00002a70


	//   ....[11]....
        /*01fc*/ 	.word	0x00002ad0


	//   ....[12]....
        /*0200*/ 	.word	0x000046a0


	//   ....[13]....
        /*0204*/ 	.word	0x000046e0


	//   ....[14]....
        /*0208*/ 	.word	0x00004b90


	//   ....[15]....
        /*020c*/ 	.word	0x00004c70


	//   ....[16]....
        /*0210*/ 	.word	0x00005fa0


	//   ....[17]....
        /*0214*/ 	.word	0x00005fd0


	//   ....[18]....
        /*0218*/ 	.word	0x000060a0


	//   ....[19]....
        /*021c*/ 	.word	0x000060b0


	//   ....[20]....
        /*0220*/ 	.word	0x00006f80


	//   ....[21]....
        /*0224*/ 	.word	0x00006fc0


	//   ....[22]....
        /*0228*/ 	.word	0x00007000


	//   ....[23]....
        /*022c*/ 	.word	0x00007040


	//   ....[24]....
        /*0230*/ 	.word	0x00007050


	//   ....[25]....
        /*0234*/ 	.word	0x00007070


	//   ....[26]....
        /*0238*/ 	.word	0x000076b0


	//   ....[27]....
        /*023c*/ 	.word	0x000076c0


	//   ....[28]....
        /*0240*/ 	.word	0x000080c0


	//   ....[29]....
        /*0244*/ 	.word	0x00008ad0


	//   ....[30]....
        /*0248*/ 	.word	0x000094a0


	//   ....[31]....
        /*024c*/ 	.word	0x000094b0


	//   ....[32]....
        /*0250*/ 	.word	0x000094d0


	//   ....[33]....
        /*0254*/ 	.word	0x00009530


	//   ....[34]....
        /*0258*/ 	.word	0x000095b0


	//   ....[35]....
        /*025c*/ 	.word	0x000095e0


	//   ....[36]....
        /*0260*/ 	.word	0x00009660


	//   ....[37]....
        /*0264*/ 	.word	0x00009690


	//   ....[38]....
        /*0268*/ 	.word	0x00009710


	//   ....[39]....
        /*026c*/ 	.word	0x00009740


	//   ....[40]....
        /*0270*/ 	.word	0x000097c0


	//   ....[41]....
        /*0274*/ 	.word	0x00009800


	//   ....[42]....
        /*0278*/ 	.word	0x00009870


	//   ....[43]....
        /*027c*/ 	.word	0x000098a0


	//   ....[44]....
        /*0280*/ 	.word	0x00009920


	//   ....[45]....
        /*0284*/ 	.word	0x00009950


	//   ....[46]....
        /*0288*/ 	.word	0x0000bb80


	//   ....[47]....
        /*028c*/ 	.word	0x0000c010


	//   ....[48]....
        /*0290*/ 	.word	0x0000c190


	//   ....[49]....
        /*0294*/ 	.word	0x0000c1e0


	//   ....[50]....
        /*0298*/ 	.word	0x0000c290


	//   ....[51]....
        /*029c*/ 	.word	0x0000c360


	//   ....[52]....
        /*02a0*/ 	.word	0x0000c3f0


	//   ....[53]....
        /*02a4*/ 	.word	0x0000c4c0


	//   ....[54]....
        /*02a8*/ 	.word	0x0000c550


	//   ....[55]....
        /*02ac*/ 	.word	0x0000c620


	//   ....[56]....
        /*02b0*/ 	.word	0x0000c6b0


	//   ....[57]....
        /*02b4*/ 	.word	0x0000c780


	//   ....[58]....
        /*02b8*/ 	.word	0x0000c810


	//   ....[59]....
        /*02bc*/ 	.word	0x0000c8e0


	//   ....[60]....
        /*02c0*/ 	.word	0x0000c970


	//   ....[61]....
        /*02c4*/ 	.word	0x0000ca40


	//   ....[62]....
        /*02c8*/ 	.word	0x0000cac0


	//   ....[63]....
        /*02cc*/ 	.word	0x0000cb80


	//   ....[64]....
        /*02d0*/ 	.word	0x0000cf80


	//----- nvinfo : EIATTR_REG_RECONFIG
	.align		4
.L_325:
        /*02d4*/ 	.byte	0x01, 0x54
	.zero		2


	//----- nvinfo : EIATTR_SYSCALL_OFFSETS
	.align		4
        /*02d8*/ 	.byte	0x04, 0x46
        /*02da*/ 	.short	(.L_327 - .L_326)


	//   ....[0]....
.L_326:
        /*02dc*/ 	.word	0x00001200


	//   ....[1]....
        /*02e0*/ 	.word	0x00008750


	//   ....[2]....
        /*02e4*/ 	.word	0x00008890


	//   ....[3]....
        /*02e8*/ 	.word	0x00008980


	//   ....[4]....
        /*02ec*/ 	.word	0x000090b0


	//----- nvinfo : EIATTR_MBARRIER_INSTR_OFFSETS
	.align		4
.L_327:
        /*02f0*/ 	.byte	0x04, 0x39
        /*02f2*/ 	.short	(.L_329 - .L_328)


	//   ....[0]....
.L_328:
        /*02f4*/ 	.word	0x00000250
        /*02f8*/ 	.word	0x000000ff
        /*02fc*/ 	.word	0x00034800
        /*0300*/ 	.short	0x0100
        /*0302*/ 	.byte	0x08
	.zero		1


	//   ....[1]....
        /*0304*/ 	.word	0x00000260
        /*0308*/ 	.word	0x000000ff
        /*030c*/ 	.word	0x00034820
        /*0310*/ 	.short	0x0100
        /*0312*/ 	.byte	0x08
	.zero		1


	//   ....[2]....
        /*0314*/ 	.word	0x00000350
        /*0318*/ 	.word	0x000000ff
        /*031c*/ 	.word	0x00034830
        /*0320*/ 	.short	0x0100
        /*0322*/ 	.byte	0x08
	.zero		1


	//   ....[3]....
        /*0324*/ 	.word	0x00000360
        /*0328*/ 	.word	0x000000ff
        /*032c*/ 	.word	0x00034840
        /*0330*/ 	.short	0x0100
        /*0332*/ 	.byte	0x08
	.zero		1


	//   ....[4]....
        /*0334*/ 	.word	0x00000370
        /*0338*/ 	.word	0x000000ff
        /*033c*/ 	.word	0x00034838
        /*0340*/ 	.short	0x0100
        /*0342*/ 	.byte	0x08
	.zero		1


	//   ....[5]....
        /*0344*/ 	.word	0x00000380
        /*0348*/ 	.word	0x000000ff
        /*034c*/ 	.word	0x00034848
        /*0350*/ 	.short	0x0100
        /*0352*/ 	.byte	0x08
	.zero		1


	//   ....[6]....
        /*0354*/ 	.word	0x000004b0
        /*0358*/ 	.word	0x000000ff
        /*035c*/ 	.word	0x00034850
        /*0360*/ 	.short	0x0100
        /*0362*/ 	.byte	0x08
	.zero		1


	//   ....[7]....
        /*0364*/ 	.word	0x000004c0
        /*0368*/ 	.word	0x000000ff
        /*036c*/ 	.word	0x00034860
        /*0370*/ 	.short	0x0100
        /*0372*/ 	.byte	0x08
	.zero		1


	//   ....[8]....
        /*0374*/ 	.word	0x000004d0
        /*0378*/ 	.word	0x000000ff
        /*037c*/ 	.word	0x00034858
        /*0380*/ 	.short	0x0100
        /*0382*/ 	.byte	0x08
	.zero		1


	//   ....[9]....
        /*0384*/ 	.word	0x000004e0
        /*0388*/ 	.word	0x000000ff
        /*038c*/ 	.word	0x00034868
        /*0390*/ 	.short	0x0100
        /*0392*/ 	.byte	0x08
	.zero		1


	//   ....[10]....
        /*0394*/ 	.word	0x000005d0
        /*0398*/ 	.word	0x000000ff
        /*039c*/ 	.word	0x00034870
        /*03a0*/ 	.short	0x0100
        /*03a2*/ 	.byte	0x06
	.zero		1


	//   ....[11]....
        /*03a4*/ 	.word	0x000005e0
        /*03a8*/ 	.word	0x000000ff
        /*03ac*/ 	.word	0x00034880
        /*03b0*/ 	.short	0x0100
        /*03b2*/ 	.byte	0x06
	.zero		1


	//   ....[12]....
        /*03b4*/ 	.word	0x000005f0
        /*03b8*/ 	.word	0x000000ff
        /*03bc*/ 	.word	0x00034878
        /*03c0*/ 	.short	0x0100
        /*03c2*/ 	.byte	0x06
	.zero		1


	//   ....[13]....
        /*03c4*/ 	.word	0x00000600
        /*03c8*/ 	.word	0x000000ff
        /*03cc*/ 	.word	0x00034888
        /*03d0*/ 	.short	0x0100
        /*03d2*/ 	.byte	0x06
	.zero		1


	//   ....[14]....
        /*03d4*/ 	.word	0x00000730
        /*03d8*/ 	.word	0x000000ff
        /*03dc*/ 	.word	0x00034890
        /*03e0*/ 	.short	0x0100
        /*03e2*/ 	.byte	0x08
	.zero		1


	//   ....[15]....
        /*03e4*/ 	.word	0x00000740
        /*03e8*/ 	.word	0x000000ff
        /*03ec*/ 	.word	0x000348a0
        /*03f0*/ 	.short	0x0100
        /*03f2*/ 	.byte	0x08
	.zero		1


	//   ....[16]....
        /*03f4*/ 	.word	0x00000750
        /*03f8*/ 	.word	0x000000ff
        /*03fc*/ 	.word	0x00034898
        /*0400*/ 	.short	0x0100
        /*0402*/ 	.byte	0x08
	.zero		1


	//   ....[17]....
        /*0404*/ 	.word	0x00000760
        /*0408*/ 	.word	0x000000ff
        /*040c*/ 	.word	0x000348a8
        /*0410*/ 	.short	0x0100
        /*0412*/ 	.byte	0x08
	.zero		1


	//   ....[18]....
        /*0414*/ 	.word	0x00000890
        /*0418*/ 	.word	0x000000ff
        /*041c*/ 	.word	0x000348b0
        /*0420*/ 	.short	0x0100
        /*0422*/ 	.byte	0x08
	.zero		1


	//   ....[19]....
        /*0424*/ 	.word	0x000008a0
        /*0428*/ 	.word	0x000000ff
        /*042c*/ 	.word	0x000348c0
        /*0430*/ 	.short	0x0100
        /*0432*/ 	.byte	0x08
	.zero		1


	//   ....[20]....
        /*0434*/ 	.word	0x000008b0
        /*0438*/ 	.word	0x000000ff
        /*043c*/ 	.word	0x000348b8
        /*0440*/ 	.short	0x0100
        /*0442*/ 	.byte	0x08
	.zero		1


	//   ....[21]....
        /*0444*/ 	.word	0x000008c0
        /*0448*/ 	.word	0x000000ff
        /*044c*/ 	.word	0x000348c8
        /*0450*/ 	.short	0x0100
        /*0452*/ 	.byte	0x08
	.zero		1


	//   ....[22]....
        /*0454*/ 	.word	0x00001230
        /*0458*/ 	.word	0x000000ff
        /*045c*/ 	.word	0x00034800
        /*0460*/ 	.short	0x010a
        /*0462*/ 	.byte	0x24
	.zero		1


	//   ....[23]....
        /*0464*/ 	.word	0x00001290
        /*0468*/ 	.word	0x000000ff
        /*046c*/ 	.word	0x00034830
        /*0470*/ 	.short	0x010a
        /*0472*/ 	.byte	0x24
	.zero		1


	//   ....[24]....
        /*0474*/ 	.word	0x00001310
        /*0478*/ 	.word	0x000000ff
        /*047c*/ 	.word	0x00034830
        /*0480*/ 	.short	0x010a
        /*0482*/ 	.byte	0x24
	.zero		1


	//   ....[25]....
        /*0484*/ 	.word	0x00003040
        /*0488*/ 	.word	0x00000007
        /*048c*/ 	.word	0x00000000
        /*0490*/ 	.short	0x0101
        /*0492*/ 	.byte	0x3f
	.zero		1


	//   ....[26]....
        /*0494*/ 	.word	0x00003ad0
        /*0498*/ 	.word	0x000000ff
        /*049c*/ 	.word	0x00034830
        /*04a0*/ 	.short	0x010a
        /*04a2*/ 	.byte	0x27
	.zero		1


	//   ....[27]....
        /*04a4*/ 	.word	0x00003b10
        /*04a8*/ 	.word	0x000000ff
        /*04ac*/ 	.word	0x00034830
        /*04b0*/ 	.short	0x010a
        /*04b2*/ 	.byte	0x27
	.zero		1


	//   ....[28]....
        /*04b4*/ 	.word	0x00004360
        /*04b8*/ 	.word	0x000000ff
        /*04bc*/ 	.word	0x00034850
        /*04c0*/ 	.short	0x010a
        /*04c2*/ 	.byte	0x07
	.zero		1


	//   ....[29]....
        /*04c4*/ 	.word	0x000043a0
        /*04c8*/ 	.word	0x000000ff
        /*04cc*/ 	.word	0x00034850
        /*04d0*/ 	.short	0x010a
        /*04d2*/ 	.byte	0x07
	.zero		1


	//   ....[30]....
        /*04d4*/ 	.word	0x00005550
        /*04d8*/ 	.word	0x0000001b
        /*04dc*/ 	.word	0x00000000
        /*04e0*/ 	.short	0x0101
        /*04e2*/ 	.byte	0x3f
	.zero		1


	//   ....[31]....
        /*04e4*/ 	.word	0x000055b0
        /*04e8*/ 	.word	0x0000001e
        /*04ec*/ 	.word	0x00000000
        /*04f0*/ 	.short	0x0101
        /*04f2*/ 	.byte	0x3f
	.zero		1


	//   ....[32]....
        /*04f4*/ 	.word	0x00005ef0
        /*04f8*/ 	.word	0x0000000c
        /*04fc*/ 	.word	0x00034850
        /*0500*/ 	.short	0x010a
        /*0502*/ 	.byte	0x3f
	.zero		1


	//   ....[33]....
        /*0504*/ 	.word	0x00005f30
        /*0508*/ 	.word	0x0000000c
        /*050c*/ 	.word	0x00034850
        /*0510*/ 	.short	0x010a
        /*0512*/ 	.byte	0x3f
	.zero		1


	//   ....[34]....
        /*0514*/ 	.word	0x000063f0
        /*0518*/ 	.word	0x0000000c
        /*051c*/ 	.word	0x00000000
        /*0520*/ 	.short	0x0101
        /*0522*/ 	.byte	0x3f
	.zero		1


	//   ....[35]....
        /*0524*/ 	.word	0x00007060
        /*0528*/ 	.word	0x000000ff
        /*052c*/ 	.word	0x00000000
        /*0530*/ 	.short	0x0101
        /*0532*/ 	.byte	0x04
	.zero		1


	//   ....[36]....
        /*0534*/ 	.word	0x00008cd0
        /*0538*/ 	.word	0x000000ff
        /*053c*/ 	.word	0x00034840
        /*0540*/ 	.short	0x010a
        /*0542*/ 	.byte	0x26
	.zero		1


	//   ....[37]....
        /*0544*/ 	.word	0x00009a80
        /*0548*/ 	.word	0x000000ff
        /*054c*/ 	.word	0x00034800
        /*0550*/ 	.short	0x0107
        /*0552*/ 	.byte	0x26
	.zero		1


	//   ....[38]....
        /*0554*/ 	.word	0x00009af0
        /*0558*/ 	.word	0x000000ff
        /*055c*/ 	.word	0x00034800
        /*0560*/ 	.short	0x0101
        /*0562*/ 	.byte	0x26
	.zero		1


	//   ....[39]....
        /*0564*/ 	.word	0x00009b10
        /*0568*/ 	.word	0x000000ff
        /*056c*/ 	.word	0x00034820
        /*0570*/ 	.short	0x010a
        /*0572*/ 	.byte	0x26
	.zero		1


	//   ....[40]....
        /*0574*/ 	.word	0x00009ee0
        /*0578*/ 	.word	0x000000ff
        /*057c*/ 	.word	0x00034848
        /*0580*/ 	.short	0x010a
        /*0582*/ 	.byte	0x26
	.zero		1


	//   ....[41]....
        /*0584*/ 	.word	0x0000a280
        /*0588*/ 	.word	0x000000ff
        /*058c*/ 	.word	0x00034860
        /*0590*/ 	.short	0x010a
        /*0592*/ 	.byte	0x26
	.zero		1


	//   ....[42]....
        /*0594*/ 	.word	0x0000a770
        /*0598*/ 	.word	0x000000ff
        /*059c*/ 	.word	0x00034840
        /*05a0*/ 	.short	0x010a
        /*05a2*/ 	.byte	0x26
	.zero		1


	//   ....[43]....
        /*05a4*/ 	.word	0x0000ab20
        /*05a8*/ 	.word	0x000000ff
        /*05ac*/ 	.word	0x00034868
        /*05b0*/ 	.short	0x010a
        /*05b2*/ 	.byte	0x26
	.zero		1


	//   ....[44]....
        /*05b4*/ 	.word	0x0000b060
        /*05b8*/ 	.word	0x000000ff
        /*05bc*/ 	.word	0x00034848
        /*05c0*/ 	.short	0x010a
        /*05c2*/ 	.byte	0x26
	.zero		1


	//   ....[45]....
        /*05c4*/ 	.word	0x0000b3f0
        /*05c8*/ 	.word	0x000000ff
        /*05cc*/ 	.word	0x00034860
        /*05d0*/ 	.short	0x010a
        /*05d2*/ 	.byte	0x26
	.zero		1


	//   ....[46]....
        /*05d4*/ 	.word	0x0000b780
        /*05d8*/ 	.word	0x00000003
        /*05dc*/ 	.word	0x00034860
        /*05e0*/ 	.short	0x010a
        /*05e2*/ 	.byte	0x3f
	.zero		1


	//   ....[47]....
        /*05e4*/ 	.word	0x0000bb10
        /*05e8*/ 	.word	0x00000002
        /*05ec*/ 	.word	0x00034820
        /*05f0*/ 	.short	0x010a
        /*05f2*/ 	.byte	0x3f
	.zero		1


	//   ....[48]....
        /*05f4*/ 	.word	0x0000bc90
        /*05f8*/ 	.word	0x00000007
        /*05fc*/ 	.word	0x00000000
        /*0600*/ 	.short	0x010a
        /*0602*/ 	.byte	0x3f
	.zero		1


	//   ....[49]....
        /*0604*/ 	.word	0x0000bd00
        /*0608*/ 	.word	0x00000008
        /*060c*/ 	.word	0x00000000
        /*0610*/ 	.short	0x010a
        /*0612*/ 	.byte	0x3f
	.zero		1


	//   ....[50]....
        /*0614*/ 	.word	0x0000bd60
        /*0618*/ 	.word	0x00000007
        /*061c*/ 	.word	0x00000000
        /*0620*/ 	.short	0x010a
        /*0622*/ 	.byte	0x3f
	.zero		1


	//   ....[51]....
        /*0624*/ 	.word	0x0000bd90
        /*0628*/ 	.word	0x00000006
        /*062c*/ 	.word	0x00000000
        /*0630*/ 	.short	0x010a
        /*0632*/ 	.byte	0x3f
	.zero		1


	//   ....[52]....
        /*0634*/ 	.word	0x0000be00
        /*0638*/ 	.word	0x00000000
        /*063c*/ 	.word	0x00034800
        /*0640*/ 	.short	0x010a
        /*0642*/ 	.byte	0x3f
	.zero		1


	//   ....[53]....
        /*0644*/ 	.word	0x0000be60
        /*0648*/ 	.word	0x00000000
        /*064c*/ 	.word	0x00034830
        /*0650*/ 	.short	0x010a
        /*0652*/ 	.byte	0x3f
	.zero		1


	//   ....[54]....
        /*0654*/ 	.word	0x0000bec0
        /*0658*/ 	.word	0x00000006
        /*065c*/ 	.word	0x00034830
        /*0660*/ 	.short	0x010a
        /*0662*/ 	.byte	0x3f
	.zero		1


	//   ....[55]....
        /*0664*/ 	.word	0x0000bf20
        /*0668*/ 	.word	0x00000006
        /*066c*/ 	.word	0x00034850
        /*0670*/ 	.short	0x010a
        /*0672*/ 	.byte	0x3f
	.zero		1


	//   ....[56]....
        /*0674*/ 	.word	0x0000bf70
        /*0678*/ 	.word	0x0000000c
        /*067c*/ 	.word	0x00034850
        /*0680*/ 	.short	0x010a
        /*0682*/ 	.byte	0x3f
	.zero		1


	//   ....[57]....
        /*0684*/ 	.word	0x0000c0d0
        /*0688*/ 	.word	0x00000003
        /*068c*/ 	.word	0x00034840
        /*0690*/ 	.short	0x010a
        /*0692*/ 	.byte	0x3f
	.zero		1


	//   ....[58]....
        /*0694*/ 	.word	0x0000cbc0
        /*0698*/ 	.word	0x00000003
        /*069c*/ 	.word	0x00034820
        /*06a0*/ 	.short	0x010a
        /*06a2*/ 	.byte	0x3f
	.zero		1


	//   ....[59]....
        /*06a4*/ 	.word	0x0000cc20
        /*06a8*/ 	.word	0x00000003
        /*06ac*/ 	.word	0x00034848
        /*06b0*/ 	.short	0x010a
        /*06b2*/ 	.byte	0x3f
	.zero		1


	//   ....[60]....
        /*06b4*/ 	.word	0x0000cc80
        /*06b8*/ 	.word	0x00000003
        /*06bc*/ 	.word	0x00034860
        /*06c0*/ 	.short	0x010a
        /*06c2*/ 	.byte	0x3f
	.zero		1


	//   ....[61]....
        /*06c4*/ 	.word	0x0000cce0
        /*06c8*/ 	.word	0x00000003
        /*06cc*/ 	.word	0x00034840
        /*06d0*/ 	.short	0x010a
        /*06d2*/ 	.byte	0x3f
	.zero		1


	//   ....[62]....
        /*06d4*/ 	.word	0x0000cd40
        /*06d8*/ 	.word	0x00000003
        /*06dc*/ 	.word	0x00034868
        /*06e0*/ 	.short	0x010a
        /*06e2*/ 	.byte	0x3f
	.zero		1


	//   ....[63]....
        /*06e4*/ 	.word	0x0000cda0
        /*06e8*/ 	.word	0x00000003
        /*06ec*/ 	.word	0x00034848
        /*06f0*/ 	.short	0x010a
        /*06f2*/ 	.byte	0x3f
	.zero		1


	//   ....[64]....
        /*06f4*/ 	.word	0x0000ce00
        /*06f8*/ 	.word	0x00000003
        /*06fc*/ 	.word	0x00034860
        /*0700*/ 	.short	0x010a
        /*0702*/ 	.byte	0x3f
	.zero		1


	//   ....[65]....
        /*0704*/ 	.word	0x0000ce50
        /*0708*/ 	.word	0x00000003
        /*070c*/ 	.word	0x00034860
        /*0710*/ 	.short	0x010a
        /*0712*/ 	.byte	0x3f
	.zero		1


	//   ....[66]....
        /*0714*/ 	.word	0x0000cea0
        /*0718*/ 	.word	0x00000002
        /*071c*/ 	.word	0x00034820
        /*0720*/ 	.short	0x010a
        /*0722*/ 	.byte	0x3f
	.zero		1


	//   ....[67]....
        /*0724*/ 	.word	0x0000d040
        /*0728*/ 	.word	0x00000007
        /*072c*/ 	.word	0x00000000
        /*0730*/ 	.short	0x010a
        /*0732*/ 	.byte	0x3f
	.zero		1


	//   ....[68]....
        /*0734*/ 	.word	0x0000d090
        /*0738*/ 	.word	0x00000008
        /*073c*/ 	.word	0x00000000
        /*0740*/ 	.short	0x010a
        /*0742*/ 	.byte	0x3f
	.zero		1


	//   ....[69]....
        /*0744*/ 	.word	0x0000d0e0
        /*0748*/ 	.word	0x00000007
        /*074c*/ 	.word	0x00000000
        /*0750*/ 	.short	0x010a
        /*0752*/ 	.byte	0x3f
	.zero		1


	//----- nvinfo : EIATTR_NUM_MBARRIERS
	.align		4
.L_329:
        /*0754*/ 	.byte	0x03, 0x38
        /*0756*/ 	.short	0x0016


	//----- nvinfo : EIATTR_EXIT_INSTR_OFFSETS
	.align		4
        /*0758*/ 	.byte	0x04, 0x1c
        /*075a*/ 	.short	(.L_331 - .L_330)


	//   ....[0]....
.L_330:
        /*075c*/ 	.word	0x0000bde0


	//----- nvinfo : EIATTR_MAX_THREADS
	.align		4
.L_331:
        /*0760*/ 	.byte	0x04, 0x05
        /*0762*/ 	.short	(.L_333 - .L_332)
.L_332:
        /*0764*/ 	.word	0x00000180
        /*0768*/ 	.word	0x00000001
        /*076c*/ 	.word	0x00000001


	//----- nvinfo : EIATTR_CRS_STACK_SIZE
	.align		4
.L_333:
        /*0770*/ 	.byte	0x04, 0x1e
        /*0772*/ 	.short	(.L_335 - .L_334)
.L_334:
        /*0774*/ 	.word	0x00000000


	//----- nvinfo : EIATTR_CBANK_PARAM_SIZE
	.align		4
.L_335:
        /*0778*/ 	.byte	0x03, 0x19
        /*077a*/ 	.short	0x0a70


	//----- nvinfo : EIATTR_PARAM_CBANK
	.align		4
        /*077c*/ 	.byte	0x04, 0x0a
        /*077e*/ 	.short	(.L_337 - .L_336)
	.align		4
.L_336:
        /*0780*/ 	.word	index@(.nv.constant0._ZN7cutlass13device_kernelIN5flash11enable_sm90INS1_16FlashAttnFwdSm90INS1_25CollectiveMainloopFwdSm90ILi2EN4cute5tupleIJNS5_1CILi1EEES8_S8_EEENS6_IJNS7_ILi128EEESA_NS7_ILi192EEEEEELi128ENS_10bfloat16_tEfNS_4arch4Sm90ELb0ELb0ELb0ELb0ELb0ELb0ELb0ELb1ELb1ELb1ELb1ELb0EEENS1_21CollectiveEpilogueFwdINS6_IJSA_SA_SA_EEES9_SD_SF_Li256ELb0ELb1ELb1ELb0EEENS1_19SingleTileSchedulerILb0ELb1ELb1ELi128EEEEEEEEEvNT_6ParamsE)
        /*0784*/ 	.short	0x0210
        /*0786*/ 	.short	0x0a70


	//----- nvinfo : EIATTR_SW_WAR
	.align		4
.L_337:
        /*0788*/ 	.byte	0x04, 0x36
        /*078a*/ 	.short	(.L_339 - .L_338)
.L_338:
        /*078c*/ 	.word	0x00000008
.L_339:


//--------------------- .nv.info._ZN7cutlass13device_kernelIN5flash11enable_sm90INS1_16FlashAttnFwdSm90INS1_25CollectiveMainloopFwdSm90ILi2EN4cute5tupleIJNS5_1CILi1EEES8_S8_EEENS6_IJNS7_ILi128EEESA_NS7_ILi192EEEEEELi128ENS_10bfloat16_tEfNS_4arch4Sm90ELb0ELb0ELb0ELb1ELb0ELb0ELb0ELb1ELb1ELb1ELb1ELb0EEENS1_21CollectiveEpilogueFwdINS6_IJSA_SA_SA_EEES9_SD_SF_Li256ELb1ELb1ELb1ELb0EEENS1_36VarlenDynamicPersistentTileSchedulerILi128ELi128ELi256ELi128ELb1ELb1ELb1ELb0ELb1ELb1EEEEEEEEEvNT_6ParamsE --------------------------
	.section	.nv.info._ZN7cutlass13device_kernelIN5flash11enable_sm90INS1_16FlashAttnFwdSm90INS1_25CollectiveMainloopFwdSm90ILi2EN4cute5tupleIJNS5_1CILi1EEES8_S8_EEENS6_IJNS7_ILi128EEESA_NS7_ILi192EEEEEELi128ENS_10bfloat16_tEfNS_4arch4Sm90ELb0ELb0ELb0ELb1ELb0ELb0ELb0ELb1ELb1ELb1ELb1ELb0EEENS1_21CollectiveEpilogueFwdINS6_IJSA_SA_SA_EEES9_SD_SF_Li256ELb1ELb1ELb1ELb0EEENS1_36VarlenDynamicPersistentTileSchedulerILi128ELi128ELi256ELi128ELb1ELb1ELb1ELb0ELb1ELb1EEEEEEEEEvNT_6ParamsE,"",@"SHT_CUDA_INFO"
	.sectionflags	@""
	.align	4


	//----- nvinfo : EIATTR_CUDA_API_VERSION
	.align		4
        /*0000*/ 	.byte	0x04, 0x37
        /*0002*/ 	.short	(.L_341 - .L_340)
.L_340:
        /*0004*/ 	.word	0x00000082


	//----- nvinfo : EIATTR_KPARAM_INFO
	.align		4
.L_341:
        /*0008*/ 	.byte	0x04, 0x17
        /*000a*/ 	.short	(.L_343 - .L_342)
.L_342:
        /*000c*/ 	.word	0x00000000
        /*0010*/ 	.short	0x0000
        /*0012*/ 	.short	0x0070
        /*0014*/ 	.byte	0x00, 0xf0, 0x01, 0x2a


	//----- nvinfo : EIATTR_SPARSE_MMA_MASK
	.align		4
.L_343:
        /*0018*/ 	.byte	0x03, 0x50
        /*001a*/ 	.short	0x0000


	//----- nvinfo : EIATTR_MAXREG_COUNT
	.align		4
        /*001c*/ 	.byte	0x03, 0x1b
        /*001e*/ 	.short	0x00a8


	//----- nvinfo : EIATTR_NUM_BARRIERS
	.align		4
        /*0020*/ 	.byte	0x02, 0x4c
        /*0022*/ 	.byte	0x09
	.zero		1


	//----- nvinfo : EIATTR_EXTERNS
	.align		4
        /*0024*/ 	.byte	0x04, 0x0f
        /*0026*/ 	.short	(.L_345 - .L_344)


	//   ....[0]....
	.align		4
.L_344:
        /*0028*/ 	.word	index@(__assertfail)


	//----- nvinfo : EIATTR_ANNOTATIONS
	.align		4
.L_345:
        /*002c*/ 	.byte	0x04, 0x55
        /*002e*/ 	.short	(.L_347 - .L_346)


	//   ....[0]....
.L_346:
        /* <DEDUP_REMOVED lines=70> */
        /*0484*/ 	.byte	0x80, 0x17, 0x01, 0x00


	//----- nvinfo : EIATTR_MERCURY_ISA_VERSION
	.align		4
.L_347:
        /*0488*/ 	.byte	0x03, 0x5f
        /*048a*/ 	.short	0x0101


	//----- nvinfo : EIATTR_UNUSED_LOAD_BYTE_OFFSET
	.align		4
        /*048c*/ 	.byte	0x04, 0x44
        /*048e*/ 	.short	(.L_349 - .L_348)


	//   ....[0]....
.L_348:
        /*0490*/ 	.word	0x000009f0
        /*0494*/ 	.word	0x0000fff0


	//   ....[1]....
        /*0498*/ 	.word	0x000070c0
        /*049c*/ 	.word	0x0000fff0


	//----- nvinfo : EIATTR_INT_WARP_WIDE_INSTR_OFFSETS
	.align		4
.L_349:
        /*04a0*/ 	.byte	0x04, 0x31
        /*04a2*/ 	.short	(.L_351 - .L_350)


	//   ....[0]....
.L_350:
        /*04a4*/ 	.word	0x00000120


	//   ....[1]....
        /*04a8*/ 	.word	0x00000160


	//   ....[2]....
        /*04ac*/ 	.word	0x00000220


	//   ....[3]....
        /*04b0*/ 	.word	0x0000b3b0


	//   ....[4]....
        /*04b4*/ 	.word	0x0000b440


	//   ....[5]....
        /*04b8*/ 	.word	0x0000eec0


	//   ....[6]....
        /*04bc*/ 	.word	0x0000ef20


	//----- nvinfo : EIATTR_COOP_GROUP_MASK_REGIDS
	.align		4
.L_351:
        /*04c0*/ 	.byte	0x04, 0x29
        /*04c2*/ 	.short	(.L_353 - .L_352)


	//   ....[0]....
.L_352:
        /*04c4*/ 	.word	0xffffffff


	//   ....[1]....
        /*04c8*/ 	.word	0xffffffff


	//   ....[2]....
        /*04cc*/ 	.word	0xffffffff


	//   ....[3]....
        /*04d0*/ 	.word	0xffffffff


	//   ....[4]....
        /*04d4*/ 	.word	0xffffffff


	//   ....[5]....
        /*04d8*/ 	.word	0xffffffff


	//   ....[6]....
        /*04dc*/ 	.word	0xffffffff


	//   ....[7]....
        /*04e0*/ 	.word	0xffffffff


	//   ....[8]....
        /*04e4*/ 	.word	0xffffffff


	//   ....[9]....
        /*04e8*/ 	.word	0xffffffff


	//   ....[10]....
        /*04ec*/ 	.word	0xffffffff


	//   ....[11]....
        /*04f0*/ 	.word	0xffffffff


	//   ....[12]....
        /*04f4*/ 	.word	0xffffffff


	//   ....[13]....
        /*04f8*/ 	.word	0xffffffff


	//   ....[14]....
        /*04fc*/ 	.word	0xffffffff


	//   ....[15]....
        /*0500*/ 	.word	0xffffffff


	//   ....[16]....
        /*0504*/ 	.word	0xffffffff


	//   ....[17]....
        /*0508*/ 	.word	0xffffffff


	//   ....[18]....
        /*050c*/ 	.word	0xffffffff


	//   ....[19]....
        /*0510*/ 	.word	0xffffffff


	//   ....[20]....
        /*0514*/ 	.word	0xffffffff


	//   ....[21]....
        /*0518*/ 	.word	0xffffffff


	//   ....[22]....
        /*051c*/ 	.word	0xffffffff


	//   ....[23]....
        /*0520*/ 	.word	0xffffffff


	//   ....[24]....
        /*0524*/ 	.word	0xffffffff


	//   ....[25]....
        /*0528*/ 	.word	0xffffffff


	//   ....[26]....
        /*052c*/ 	.word	0xffffffff


	//   ....[27]....
        /*0530*/ 	.word	0xffffffff


	//   ....[28]....
        /*0534*/ 	.word	0xffffffff


	//   ....[29]....
        /*0538*/ 	.word	0xffffffff


	//   ....[30]....
        /*053c*/ 	.word	0xffffffff


	//   ....[31]....
        /*0540*/ 	.word	0xffffffff


	//   ....[32]....
        /*0544*/ 	.word	0xffffffff


	//   ....[33]....
        /*0548*/ 	.word	0xffffffff


	//   ....[34]....
        /*054c*/ 	.word	0xffffffff


	//   ....[35]....
        /*0550*/ 	.word	0xffffffff


	//   ....[36]....
        /*0554*/ 	.word	0xffffffff


	//   ....[37]....
        /*0558*/ 	.word	0xffffffff


	//   ....[38]....
        /*055c*/ 	.word	0xffffffff


	//   ....[39]....
        /*0560*/ 	.word	0xffffffff


	//   ....[40]....
        /*0564*/ 	.word	0xffffffff


	//   ....[41]....
        /*0568*/ 	.word	0xffffffff


	//   ....[42]....
        /*056c*/ 	.word	0xffffffff


	//   ....[43]....
        /*0570*/ 	.word	0xffffffff


	//   ....[44]....
        /*0574*/ 	.word	0xffffffff


	//   ....[45]....
        /*0578*/ 	.word	0xffffffff


	//   ....[46]....
        /*057c*/ 	.word	0xffffffff


	//   ....[47]....
        /*0580*/ 	.word	0xffffffff


	//   ....[48]....
        /*0584*/ 	.word	0xffffffff


	//   ....[49]....
        /*0588*/ 	.word	0xffffffff


	//   ....[50]....
        /*058c*/ 	.word	0xffffffff


	//   ....[51]....
        /*0590*/ 	.word	0xffffffff


	//   ....[52]....
        /*0594*/ 	.word	0xffffffff


	//   ....[53]....
        /*0598*/ 	.word	0xffffffff


	//   ....[54]....
        /*059c*/ 	.word	0xffffffff


	//   ....[55]....
        /*05a0*/ 	.word	0xffffffff


	//   ....[56]....
        /*05a4*/ 	.word	0xffffffff


	//   ....[57]....
        /*05a8*/ 	.word	0xffffffff


	//   ....[58]....
        /*05ac*/ 	.word	0xffffffff


	//   ....[59]....
        /*05b0*/ 	.word	0xffffffff


	//   ....[60]....
        /*05b4*/ 	.word	0xffffffff


	//   ....[61]....
        /*05b8*/ 	.word	0xffffffff


	//   ....[62]....
        /*05bc*/ 	.word	0xffffffff


	//   ....[63]....
        /*05c0*/ 	.word	0xffffffff


	//   ....[64]....
        /*05c4*/ 	.word	0xffffffff


	//   ....[65]....
        /*05c8*/ 	.word	0xffffffff


	//   ....[66]....
        /*05cc*/ 	.word	0xffffffff


	//   ....[67]....
        /*05d0*/ 	.word	0xffffffff


	//   ....[68]....
        /*05d4*/ 	.word	0xffffffff


	//   ....[69]....
        /*05d8*/ 	.word	0xffffffff


	//   ....[70]....
        /*05dc*/ 	.word	0xffffffff


	//   ....[71]....
        /*05e0*/ 	.word	0xffffffff


	//   ....[72]....
        /*05e4*/ 	.word	0xffffffff


	//   ....[73]....
        /*05e8*/ 	.word	0xffffffff


	//   ....[74]....
        /*05ec*/ 	.word	0xffffffff


	//   ....[75]....
        /*05f0*/ 	.word	0xffffffff


	//   ....[76]....
        /*05f4*/ 	.word	0xffffffff


	//   ....[77]....
        /*05f8*/ 	.word	0xffffffff


	//   ....[78]....
        /*05fc*/ 	.word	0xffffffff


	//   ....[79]....
        /*0600*/ 	.word	0xffffffff


	//   ....[80]....
        /*0604*/ 	.word	0xffffffff


	//   ....[81]....
        /*0608*/ 	.word	0xffffffff


	//   ....[82]....
        /*060c*/ 	.word	0xffffffff


	//   ....[83]....
        /*0610*/ 	.word	0xffffffff


	//   ....[84]....
        /*0614*/ 	.word	0xffffffff


	//   ....[85]....
        /*0618*/ 	.word	0xffffffff


	//   ....[86]....
        /*061c*/ 	.word	0xffffffff


	//   ....[87]....
        /*0620*/ 	.word	0xffffffff


	//   ....[88]....
        /*0624*/ 	.word	0xffffffff


	//   ....[89]....
        /*0628*/ 	.word	0xffffffff


	//   ....[90]....
        /*062c*/ 	.word	0xffffffff


	//   ....[91]....
        /*0630*/ 	.word	0xffffffff


	//   ....[92]....
        /*0634*/ 	.word	0xffffffff


	//   ....[93]....
        /*0638*/ 	.word	0xffffffff


	//   ....[94]....
        /*063c*/ 	.word	0xffffffff


	//   ....[95]....
        /*0640*/ 	.word	0xffffffff


	//   ....[96]....
        /*0644*/ 	.word	0xffffffff


	//   ....[97]....
        /*0648*/ 	.word	0x0500000f


	//   ....[98]....
        /*064c*/ 	.word	0x0500000f


	//   ....[99]....
        /*0650*/ 	.word	0x0500000f


	//   ....[100]....
        /*0654*/ 	.word	0x0500000f


	//   ....[101]....
        /*0658*/ 	.word	0x0500000f


	//   ....[102]....
        /*065c*/ 	.word	0x0500000f


	//   ....[103]....
        /*0660*/ 	.word	0x0500000f


	//   ....[104]....
        /*0664*/ 	.word	0x0500000f


	//   ....[105]....
        /*0668*/ 	.word	0x0500000f


	//   ....[106]....
        /*066c*/ 	.word	0x0500000f


	//   ....[107]....
        /*0670*/ 	.word	0x0500000f


	//   ....[108]....
        /*0674*/ 	.word	0x0500000f


	//   ....[109]....
        /*0678*/ 	.word	0x0500000f


	//   ....[110]....
        /*067c*/ 	.word	0x0500000f


	//   ....[111]....
        /*0680*/ 	.word	0x0500000f


	//   ....[112]....
        /*0684*/ 	.word	0x0500000f


	//   ....[113]....
        /*0688*/ 	.word	0x0500000f


	//   ....[114]....
        /*068c*/ 	.word	0x0500000f


	//   ....[115]....
        /*0690*/ 	.word	0x0500000f


	//   ....[116]....
        /*0694*/ 	.word	0x0500000f


	//   ....[117]....
        /*0698*/ 	.word	0x0500000f


	//   ....[118]....
        /*069c*/ 	.word	0x0500000f


	//   ....[119]....
        /*06a0*/ 	.word	0x0500000f


	//   ....[120]....
        /*06a4*/ 	.word	0x0500000f


	//   ....[121]....
        /*06a8*/ 	.word	0x0500000f


	//   ....[122]....
        /*06ac*/ 	.word	0x0500000f


	//   ....[123]....
        /*06b0*/ 	.word	0x0500000f


	//   ....[124]....
        /*06b4*/ 	.word	0x0500000f


	//   ....[125]....
        /*06b8*/ 	.word	0x0500000f


	//   ....[126]....
        /*06bc*/ 	.word	0x0500000f


	//   ....[127]....
        /*06c0*/ 	.word	0x0500000f


	//   ....[128]....
        /*06c4*/ 	.word	0x0500000f


	//   ....[129]....
        /*06c8*/ 	.word	0x0500000f


	//   ....[130]....
        /*06cc*/ 	.word	0x0500000f


	//   ....[131]....
        /*06d0*/ 	.word	0x0500000f


	//   ....[132]....
        /*06d4*/ 	.word	0x0500000f


	//----- nvinfo : EIATTR_COOP_GROUP_INSTR_OFFSETS
	.align		4
.L_353:
        /*06d8*/ 	.byte	0x04, 0x28
        /*06da*/ 	.short	(.L_355 - .L_354)


	//   ....[0]....
.L_354:
        /*06dc*/ 	.word	0x00000060


	//   ....[1]....
        /*06e0*/ 	.word	0x00000130


	//   ....[2]....
        /*06e4*/ 	.word	0x00000230


	//   ....[3]....
        /*06e8*/ 	.word	0x000003a0


	//   ....[4]....
        /*06ec*/ 	.word	0x00000500


	//   ....[5]....
        /*06f0*/ 	.word	0x00000620


	//   ....[6]....
        /*06f4*/ 	.word	0x00000780


	//   ....[7]....
        /*06f8*/ 	.word	0x00001730


	//   ....[8]....
        /*06fc*/ 	.word	0x00002a60


	//   ....[9]....
        /*0700*/ 	.word	0x00002b60


	//   ....[10]....
        /*0704*/ 	.word	0x00003140


	//   ....[11]....
        /*0708*/ 	.word	0x000031e0


	//   ....[12]....
        /*070c*/ 	.word	0x00004e00


	//   ....[13]....
        /*0710*/ 	.word	0x00004e30


	//   ....[14]....
        /*0714*/ 	.word	0x00005240


	//   ....[15]....
        /*0718*/ 	.word	0x000052f0


	//   ....[16]....
        /*071c*/ 	.word	0x000066c0


	//   ....[17]....
        /*0720*/ 	.word	0x00006720


	//   ....[18]....
        /*0724*/ 	.word	0x00006800


	//   ....[19]....
        /*0728*/ 	.word	0x00006b40


	//   ....[20]....
        /*072c*/ 	.word	0x00007b40


	//   ....[21]....
        /*0730*/ 	.word	0x00007b80


	//   ....[22]....
        /*0734*/ 	.word	0x00007ba0


	//   ....[23]....
        /*0738*/ 	.word	0x00007bd0


	//   ....[24]....
        /*073c*/ 	.word	0x00008250


	//   ....[25]....
        /*0740*/ 	.word	0x00008280


	//   ....[26]....
        /*0744*/ 	.word	0x00008340


	//   ....[27]....
        /*0748*/ 	.word	0x00008360


	//   ....[28]....
        /*074c*/ 	.word	0x00008420


	//   ....[29]....
        /*0750*/ 	.word	0x00008440


	//   ....[30]....
        /*0754*/ 	.word	0x00008510


	//   ....[31]....
        /*0758*/ 	.word	0x00008530


	//   ....[32]....
        /*075c*/ 	.word	0x000088c0


	//   ....[33]....
        /*0760*/ 	.word	0x000088d0


	//   ....[34]....
        /*0764*/ 	.word	0x00008d10


	//   ....[35]....
        /*0768*/ 	.word	0x00008d20


	//   ....[36]....
        /*076c*/ 	.word	0x00009930


	//   ....[37]....
        /*0770*/ 	.word	0x00009960


	//   ....[38]....
        /*0774*/ 	.word	0x00009a30


	//   ....[39]....
        /*0778*/ 	.word	0x00009a50


	//   ....[40]....
        /*077c*/ 	.word	0x00009b10


	//   ....[41]....
        /*0780*/ 	.word	0x00009b30


	//   ....[42]....
        /*0784*/ 	.word	0x00009c00


	//   ....[43]....
        /*0788*/ 	.word	0x00009c20


	//   ....[44]....
        /*078c*/ 	.word	0x00009d70


	//   ....[45]....
        /*0790*/ 	.word	0x00009fb0


	//   ....[46]....
        /*0794*/ 	.word	0x00009fe0


	//   ....[47]....
        /*0798*/ 	.word	0x0000a010


	//   ....[48]....
        /*079c*/ 	.word	0x0000a040


	//   ....[49]....
        /*07a0*/ 	.word	0x0000a070


	//   ....[50]....
        /*07a4*/ 	.word	0x0000a0a0


	//   ....[51]....
        /*07a8*/ 	.word	0x0000a240


	//   ....[52]....
        /*07ac*/ 	.word	0x0000a270


	//   ....[53]....
        /*07b0*/ 	.word	0x0000a2a0


	//   ....[54]....
        /*07b4*/ 	.word	0x0000a2d0


	//   ....[55]....
        /*07b8*/ 	.word	0x0000a300


	//   ....[56]....
        /*07bc*/ 	.word	0x0000a330


	//   ....[57]....
        /*07c0*/ 	.word	0x0000a3c0


	//   ....[58]....
        /*07c4*/ 	.word	0x0000a3f0


	//   ....[59]....
        /*07c8*/ 	.word	0x0000a400


	//   ....[60]....
        /*07cc*/ 	.word	0x0000a4b0


	//   ....[61]....
        /*07d0*/ 	.word	0x0000b990


	//   ....[62]....
        /*07d4*/ 	.word	0x0000c590


	//   ....[63]....
        /*07d8*/ 	.word	0x0000c5b0


	//   ....[64]....
        /*07dc*/ 	.word	0x0000c5e0


	//   ....[65]....
        /*07e0*/ 	.word	0x0000c610


	//   ....[66]....
        /*07e4*/ 	.word	0x0000c730


	//   ....[67]....
        /*07e8*/ 	.word	0x0000c740


	//   ....[68]....
        /*07ec*/ 	.word	0x0000c7e0


	//   ....[69]....
        /*07f0*/ 	.word	0x0000c7f0


	//   ....[70]....
        /*07f4*/ 	.word	0x0000c890


	//   ....[71]....
        /*07f8*/ 	.word	0x0000c8a0


	//   ....[72]....
        /*07fc*/ 	.word	0x0000c940


	//   ....[73]....
        /*0800*/ 	.word	0x0000c950


	//   ....[74]....
        /*0804*/ 	.word	0x0000c9d0


	//   ....[75]....
        /*0808*/ 	.word	0x0000ca00


	//   ....[76]....
        /*080c*/ 	.word	0x0000ca50


	//   ....[77]....
        /*0810*/ 	.word	0x0000ca90


	//   ....[78]....
        /*0814*/ 	.word	0x0000f5f0


	//   ....[79]....
        /*0818*/ 	.word	0x0000f620


	//   ....[80]....
        /*081c*/ 	.word	0x0000f680


	//   ....[81]....
        /*0820*/ 	.word	0x0000f6b0


	//   ....[82]....
        /*0824*/ 	.word	0x0000f6e0


	//   ....[83]....
        /*0828*/ 	.word	0x0000f710


	//   ....[84]....
        /*082c*/ 	.word	0x0000f740


	//   ....[85]....
        /*0830*/ 	.word	0x0000f770


	//   ....[86]....
        /*0834*/ 	.word	0x0000f930


	//   ....[87]....
        /*0838*/ 	.word	0x0000f960


	//   ....[88]....
        /*083c*/ 	.word	0x0000f990


	//   ....[89]....
        /*0840*/ 	.word	0x0000f9c0


	//   ....[90]....
        /*0844*/ 	.word	0x0000f9f0


	//   ....[91]....
        /*0848*/ 	.word	0x0000fa20


	//   ....[92]....
        /*084c*/ 	.word	0x0000fae0


	//   ....[93]....
        /*0850*/ 	.word	0x0000fb00


	//   ....[94]....
        /*0854*/ 	.word	0x0000fb10


	//   ....[95]....
        /*0858*/ 	.word	0x0000fb70


	//   ....[96]....
        /*085c*/ 	.word	0x00010290


	//   ....[97]....
        /*0860*/ 	.word	0x00010740


	//   ....[98]....
        /*0864*/ 	.word	0x000108c0


	//   ....[99]....
        /*0868*/ 	.word	0x00010910


	//   ....[100]....
        /*086c*/ 	.word	0x000109a0


	//   ....[101]....
        /*0870*/ 	.word	0x00010a30


	//   ....[102]....
        /*0874*/ 	.word	0x00010b70


	//   ....[103]....
        /*0878*/ 	.word	0x00010c60


	//   ....[104]....
        /*087c*/ 	.word	0x00010d40


	//   ....[105]....
        /*0880*/ 	.word	0x00010e50


	//   ....[106]....
        /*0884*/ 	.word	0x00010eb0


	//   ....[107]....
        /*0888*/ 	.word	0x00010fc0


	//   ....[108]....
        /*088c*/ 	.word	0x00011020


	//   ....[109]....
        /*0890*/ 	.word	0x00011130


	//   ....[110]....
        /*0894*/ 	.word	0x00011190


	//   ....[111]....
        /*0898*/ 	.word	0x00011280


	//   ....[112]....
        /*089c*/ 	.word	0x00011300


	//   ....[113]....
        /*08a0*/ 	.word	0x000113e0


	//   ....[114]....
        /*08a4*/ 	.word	0x00011750


	//   ....[115]....
        /*08a8*/ 	.word	0x000117f0


	//   ....[116]....
        /*08ac*/ 	.word	0x00011980


	//   ....[117]....
        /*08b0*/ 	.word	0x00011a00


	//   ....[118]....
        /*08b4*/ 	.word	0x00011a80


	//   ....[119]....
        /*08b8*/ 	.word	0x00011b00


	//   ....[120]....
        /*08bc*/ 	.word	0x00011b80


	//   ....[121]....
        /*08c0*/ 	.word	0x00011c10


	//   ....[122]....
        /*08c4*/ 	.word	0x00011cb0


	//   ....[123]....
        /*08c8*/ 	.word	0x00011d60


	//   ....[124]....
        /*08cc*/ 	.word	0x00011de0


	//   ....[125]....
        /*08d0*/ 	.word	0x00011e60


	//   ....[126]....
        /*08d4*/ 	.word	0x00011ee0


	//   ....[127]....
        /*08d8*/ 	.word	0x00011f70


	//   ....[128]....
        /*08dc*/ 	.word	0x00011ff0


	//   ....[129]....
        /*08e0*/ 	.word	0x00012090


	//   ....[130]....
        /*08e4*/ 	.word	0x000120e0


	//   ....[131]....
        /*08e8*/ 	.word	0x00012170


	//   ....[132]....
        /*08ec*/ 	.word	0x000122a0


	//----- nvinfo : EIATTR_REG_RECONFIG
	.align		4
.L_355:
        /*08f0*/ 	.byte	0x01, 0x54
	.zero		2


	//----- nvinfo : EIATTR_SYSCALL_OFFSETS
	.align		4
        /*08f4*/ 	.byte	0x04, 0x46
        /*08f6*/ 	.short	(.L_357 - .L_356)


	//   ....[0]....
.L_356:
        /*08f8*/ 	.word	0x00001910


	//   ....[1]....
        /*08fc*/ 	.word	0x0000b5b0


	//   ....[2]....
        /*0900*/ 	.word	0x0000b700


	//   ....[3]....
        /*0904*/ 	.word	0x0000b800


	//   ....[4]....
        /*0908*/ 	.word	0x0000c170


	//----- nvinfo : EIATTR_MBARRIER_INSTR_OFFSETS
	.align		4
.L_357:
        /*090c*/ 	.byte	0x04, 0x39
        /*090e*/ 	.short	(.L_359 - .L_358)


	//   ....[0]....
.L_358:
        /*0910*/ 	.word	0x00000250
        /*0914*/ 	.word	0x000000ff
        /*0918*/ 	.word	0x00034800
        /*091c*/ 	.short	0x0100
        /*091e*/ 	.byte	0x08
	.zero		1


	//   ....[1]....
        /*0920*/ 	.word	0x00000260
        /*0924*/ 	.word	0x000000ff
        /*0928*/ 	.word	0x00034820
        /*092c*/ 	.short	0x0100
        /*092e*/ 	.byte	0x08
	.zero		1


	//   ....[2]....
        /*0930*/ 	.word	0x00000350
        /*0934*/ 	.word	0x000000ff
        /*0938*/ 	.word	0x00034830
        /*093c*/ 	.short	0x0100
        /*093e*/ 	.byte	0x08
	.zero		1


	//   ....[3]....
        /*0940*/ 	.word	0x00000360
        /*0944*/ 	.word	0x000000ff
        /*0948*/ 	.word	0x00034840
        /*094c*/ 	.short	0x0100
        /*094e*/ 	.byte	0x08
	.zero		1


	//   ....[4]....
        /*0950*/ 	.word	0x00000370
        /*0954*/ 	.word	0x000000ff
        /*0958*/ 	.word	0x00034838
        /*095c*/ 	.short	0x0100
        /*095e*/ 	.byte	0x08
	.zero		1


	//   ....[5]....
        /*0960*/ 	.word	0x00000380
        /*0964*/ 	.word	0x000000ff
        /*0968*/ 	.word	0x00034848
        /*096c*/ 	.short	0x0100
        /*096e*/ 	.byte	0x08
	.zero		1


	//   ....[6]....
        /*0970*/ 	.word	0x000004b0
        /*0974*/ 	.word	0x000000ff
        /*0978*/ 	.word	0x00034850
        /*097c*/ 	.short	0x0100
        /*097e*/ 	.byte	0x08
	.zero		1


	//   ....[7]....
        /*0980*/ 	.word	0x000004c0
        /*0984*/ 	.word	0x000000ff
        /*0988*/ 	.word	0x00034860
        /*098c*/ 	.short	0x0100
        /*098e*/ 	.byte	0x08
	.zero		1


	//   ....[8]....
        /*0990*/ 	.word	0x000004d0
        /*0994*/ 	.word	0x000000ff
        /*0998*/ 	.word	0x00034858
        /*099c*/ 	.short	0x0100
        /*099e*/ 	.byte	0x08
	.zero		1


	//   ....[9]....
        /*09a0*/ 	.word	0x000004e0
        /*09a4*/ 	.word	0x000000ff
        /*09a8*/ 	.word	0x00034868
        /*09ac*/ 	.short	0x0100
        /*09ae*/ 	.byte	0x08
	.zero		1


	//   ....[10]....
        /*09b0*/ 	.word	0x000005d0
        /*09b4*/ 	.word	0x000000ff
        /*09b8*/ 	.word	0x00034870
        /*09bc*/ 	.short	0x0100
        /*09be*/ 	.byte	0x06
	.zero		1


	//   ....[11]....
        /*09c0*/ 	.word	0x000005e0
        /*09c4*/ 	.word	0x000000ff
        /*09c8*/ 	.word	0x00034880
        /*09cc*/ 	.short	0x0100
        /*09ce*/ 	.byte	0x06
	.zero		1


	//   ....[12]....
        /*09d0*/ 	.word	0x000005f0
        /*09d4*/ 	.word	0x000000ff
        /*09d8*/ 	.word	0x00034878
        /*09dc*/ 	.short	0x0100
        /*09de*/ 	.byte	0x06
	.zero		1


	//   ....[13]....
        /*09e0*/ 	.word	0x00000600
        /*09e4*/ 	.word	0x000000ff
        /*09e8*/ 	.word	0x00034888
        /*09ec*/ 	.short	0x0100
        /*09ee*/ 	.byte	0x06
	.zero		1


	//   ....[14]....
        /*09f0*/ 	.word	0x00000730
        /*09f4*/ 	.word	0x000000ff
        /*09f8*/ 	.word	0x00034890
        /*09fc*/ 	.short	0x0100
        /*09fe*/ 	.byte	0x08
	.zero		1


	//   ....[15]....
        /*0a00*/ 	.word	0x00000740
        /*0a04*/ 	.word	0x000000ff
        /*0a08*/ 	.word	0x000348a0
        /*0a0c*/ 	.short	0x0100
        /*0a0e*/ 	.byte	0x08
	.zero		1


	//   ....[16]....
        /*0a10*/ 	.word	0x00000750
        /*0a14*/ 	.word	0x000000ff
        /*0a18*/ 	.word	0x00034898
        /*0a1c*/ 	.short	0x0100
        /*0a1e*/ 	.byte	0x08
	.zero		1


	//   ....[17]....
        /*0a20*/ 	.word	0x00000760
        /*0a24*/ 	.word	0x000000ff
        /*0a28*/ 	.word	0x000348a8
        /*0a2c*/ 	.short	0x0100
        /*0a2e*/ 	.byte	0x08
	.zero		1


	//   ....[18]....
        /*0a30*/ 	.word	0x00000890
        /*0a34*/ 	.word	0x000000ff
        /*0a38*/ 	.word	0x000348b0
        /*0a3c*/ 	.short	0x0100
        /*0a3e*/ 	.byte	0x08
	.zero		1


	//   ....[19]....
        /*0a40*/ 	.word	0x000008a0
        /*0a44*/ 	.word	0x000000ff
        /*0a48*/ 	.word	0x000348c0
        /*0a4c*/ 	.short	0x0100
        /*0a4e*/ 	.byte	0x08
	.zero		1


	//   ....[20]....
        /*0a50*/ 	.word	0x000008b0
        /*0a54*/ 	.word	0x000000ff
        /*0a58*/ 	.word	0x000348b8
        /*0a5c*/ 	.short	0x0100
        /*0a5e*/ 	.byte	0x08
	.zero		1


	//   ....[21]....
        /*0a60*/ 	.word	0x000008c0
        /*0a64*/ 	.word	0x000000ff
        /*0a68*/ 	.word	0x000348c8
        /*0a6c*/ 	.short	0x0100
        /*0a6e*/ 	.byte	0x08
	.zero		1


	//   ....[22]....
        /*0a70*/ 	.word	0x000019c0
        /*0a74*/ 	.word	0x00000000
        /*0a78*/ 	.word	0x00034800
        /*0a7c*/ 	.short	0x010a
        /*0a7e*/ 	.byte	0x3f
	.zero		1


	//   ....[23]....
        /*0a80*/ 	.word	0x00001a30
        /*0a84*/ 	.word	0x00000005
        /*0a88*/ 	.word	0x00034830
        /*0a8c*/ 	.short	0x010a
        /*0a8e*/ 	.byte	0x3f
	.zero		1


	//   ....[24]....
        /*0a90*/ 	.word	0x00001aa0
        /*0a94*/ 	.word	0x00000005
        /*0a98*/ 	.word	0x00034830
        /*0a9c*/ 	.short	0x010a
        /*0a9e*/ 	.byte	0x3f
	.zero		1


	//   ....[25]....
        /*0aa0*/ 	.word	0x00002bc0
        /*0aa4*/ 	.word	0x00000005
        /*0aa8*/ 	.word	0x00000000
        /*0aac*/ 	.short	0x0101
        /*0aae*/ 	.byte	0x3f
	.zero		1


	//   ....[26]....
        /*0ab0*/ 	.word	0x000041b0
        /*0ab4*/ 	.word	0x0000000e
        /*0ab8*/ 	.word	0x00034830
        /*0abc*/ 	.short	0x010a
        /*0abe*/ 	.byte	0x3f
	.zero		1


	//   ....[27]....
        /*0ac0*/ 	.word	0x00004200
        /*0ac4*/ 	.word	0x0000000e
        /*0ac8*/ 	.word	0x00034830
        /*0acc*/ 	.short	0x010a
        /*0ace*/ 	.byte	0x3f
	.zero		1


	//   ....[28]....
        /*0ad0*/ 	.word	0x00004aa0
        /*0ad4*/ 	.word	0x0000000d
        /*0ad8*/ 	.word	0x00034850
        /*0adc*/ 	.short	0x010a
        /*0ade*/ 	.byte	0x3f
	.zero		1


	//   ....[29]....
        /*0ae0*/ 	.word	0x00004ae0
        /*0ae4*/ 	.word	0x0000000d
        /*0ae8*/ 	.word	0x00034850
        /*0aec*/ 	.short	0x010a
        /*0aee*/ 	.byte	0x3f
	.zero		1


	//   ....[30]....
        /*0af0*/ 	.word	0x00005bd0
        /*0af4*/ 	.word	0x0000001f
        /*0af8*/ 	.word	0x00000000
        /*0afc*/ 	.short	0x0101
        /*0afe*/ 	.byte	0x3f
	.zero		1


	//   ....[31]....
        /*0b00*/ 	.word	0x00005c50
        /*0b04*/ 	.word	0x0000001f
        /*0b08*/ 	.word	0x00000000
        /*0b0c*/ 	.short	0x0101
        /*0b0e*/ 	.byte	0x3f
	.zero		1


	//   ....[32]....
        /*0b10*/ 	.word	0x00006620
        /*0b14*/ 	.word	0x0000000e
        /*0b18*/ 	.word	0x00034850
        /*0b1c*/ 	.short	0x010a
        /*0b1e*/ 	.byte	0x3f
	.zero		1


	//   ....[33]....
        /*0b20*/ 	.word	0x00006660
        /*0b24*/ 	.word	0x0000000e
        /*0b28*/ 	.word	0x00034850
        /*0b2c*/ 	.short	0x010a
        /*0b2e*/ 	.byte	0x3f
	.zero		1


	//   ....[34]....
        /*0b30*/ 	.word	0x00006c50
        /*0b34*/ 	.word	0x00000008
        /*0b38*/ 	.word	0x00000000
        /*0b3c*/ 	.short	0x0101
        /*0b3e*/ 	.byte	0x3f
	.zero		1


	//   ....[35]....
        /*0b40*/ 	.word	0x00008240
        /*0b44*/ 	.word	0x00000003
        /*0b48*/ 	.word	0x00000000
        /*0b4c*/ 	.short	0x0101
        /*0b4e*/ 	.byte	0x3f
	.zero		1


	//   ....[36]....
        /*0b50*/ 	.word	0x000088b0
        /*0b54*/ 	.word	0x0000000a
        /*0b58*/ 	.word	0x00000000
        /*0b5c*/ 	.short	0x0101
        /*0b5e*/ 	.byte	0x3f
	.zero		1


	//   ....[37]....
        /*0b60*/ 	.word	0x0000bc00
        /*0b64*/ 	.word	0x00000000
        /*0b68*/ 	.word	0x00034840
        /*0b6c*/ 	.short	0x010a
        /*0b6e*/ 	.byte	0x3f
	.zero		1


	//   ....[38]....
        /*0b70*/ 	.word	0x0000cba0
        /*0b74*/ 	.word	0x00000012
        /*0b78*/ 	.word	0x00034800
        /*0b7c*/ 	.short	0x0107
        /*0b7e*/ 	.byte	0x3f
	.zero		1


	//   ....[39]....
        /*0b80*/ 	.word	0x0000ccb0
        /*0b84*/ 	.word	0x00000012
        /*0b88*/ 	.word	0x00034800
        /*0b8c*/ 	.short	0x0101
        /*0b8e*/ 	.byte	0x3f
	.zero		1


	//   ....[40]....
        /*0b90*/ 	.word	0x0000ccd0
        /*0b94*/ 	.word	0x00000012
        /*0b98*/ 	.word	0x00034820
        /*0b9c*/ 	.short	0x010a
        /*0b9e*/ 	.byte	0x3f
	.zero		1


	//   ....[41]....
        /*0ba0*/ 	.word	0x0000d090
        /*0ba4*/ 	.word	0x00000003
        /*0ba8*/ 	.word	0x00034840
        /*0bac*/ 	.short	0x010a
        /*0bae*/ 	.byte	0x3f
	.zero		1


	//   ....[42]....
        /*0bb0*/ 	.word	0x0000d520
        /*0bb4*/ 	.word	0x00000003
        /*0bb8*/ 	.word	0x00000060
        /*0bbc*/ 	.short	0x010a
        /*0bbe*/ 	.byte	0x3f
	.zero		1


	//   ....[43]....
        /*0bc0*/ 	.word	0x0000dbb0
        /*0bc4*/ 	.word	0x00000003
        /*0bc8*/ 	.word	0x00034840
        /*0bcc*/ 	.short	0x010a
        /*0bce*/ 	.byte	0x3f
	.zero		1


	//   ....[44]....
        /*0bd0*/ 	.word	0x0000e040
        /*0bd4*/ 	.word	0x00000002
        /*0bd8*/ 	.word	0x00000060
        /*0bdc*/ 	.short	0x010a
        /*0bde*/ 	.byte	0x3f
	.zero		1


	//   ....[45]....
        /*0be0*/ 	.word	0x0000e610
        /*0be4*/ 	.word	0x00000002
        /*0be8*/ 	.word	0x00034840
        /*0bec*/ 	.short	0x010a
        /*0bee*/ 	.byte	0x3f
	.zero		1


	//   ....[46]....
        /*0bf0*/ 	.word	0x0000eaa0
        /*0bf4*/ 	.word	0x00000002
        /*0bf8*/ 	.word	0x00000060
        /*0bfc*/ 	.short	0x010a
        /*0bfe*/ 	.byte	0x3f
	.zero		1


	//   ....[47]....
        /*0c00*/ 	.word	0x0000f020
        /*0c04*/ 	.word	0x00000000
        /*0c08*/ 	.word	0x00034860
        /*0c0c*/ 	.short	0x010a
        /*0c0e*/ 	.byte	0x3f
	.zero		1


	//   ....[48]....
        /*0c10*/ 	.word	0x00010210
        /*0c14*/ 	.word	0x00000000
        /*0c18*/ 	.word	0x00034820
        /*0c1c*/ 	.short	0x010a
        /*0c1e*/ 	.byte	0x3f
	.zero		1


	//   ....[49]....
        /*0c20*/ 	.word	0x00010400
        /*0c24*/ 	.word	0x00000006
        /*0c28*/ 	.word	0x00000000
        /*0c2c*/ 	.short	0x010a
        /*0c2e*/ 	.byte	0x3f
	.zero		1


	//   ....[50]....
        /*0c30*/ 	.word	0x00010430
        /*0c34*/ 	.word	0x00000007
        /*0c38*/ 	.word	0x00000000
        /*0c3c*/ 	.short	0x010a
        /*0c3e*/ 	.byte	0x3f
	.zero		1


	//   ....[51]....
        /*0c40*/ 	.word	0x00010490
        /*0c44*/ 	.word	0x00000004
        /*0c48*/ 	.word	0x00000000
        /*0c4c*/ 	.short	0x010a
        /*0c4e*/ 	.byte	0x3f
	.zero		1


	//   ....[52]....
        /*0c50*/ 	.word	0x000104c0
        /*0c54*/ 	.word	0x00000003
        /*0c58*/ 	.word	0x00000000
        /*0c5c*/ 	.short	0x010a
        /*0c5e*/ 	.byte	0x3f
	.zero		1


	//   ....[53]....
        /*0c60*/ 	.word	0x00010520
        /*0c64*/ 	.word	0x00000000
        /*0c68*/ 	.word	0x00034800
        /*0c6c*/ 	.short	0x010a
        /*0c6e*/ 	.byte	0x3f
	.zero		1


	//   ....[54]....
        /*0c70*/ 	.word	0x00010570
        /*0c74*/ 	.word	0x00000005
        /*0c78*/ 	.word	0x00034830
        /*0c7c*/ 	.short	0x010a
        /*0c7e*/ 	.byte	0x3f
	.zero		1


	//   ....[55]....
        /*0c80*/ 	.word	0x000105c0
        /*0c84*/ 	.word	0x0000000e
        /*0c88*/ 	.word	0x00034830
        /*0c8c*/ 	.short	0x010a
        /*0c8e*/ 	.byte	0x3f
	.zero		1


	//   ....[56]....
        /*0c90*/ 	.word	0x00010610
        /*0c94*/ 	.word	0x0000000d
        /*0c98*/ 	.word	0x00034850
        /*0c9c*/ 	.short	0x010a
        /*0c9e*/ 	.byte	0x3f
	.zero		1


	//   ....[57]....
        /*0ca0*/ 	.word	0x00010660
        /*0ca4*/ 	.word	0x0000000e
        /*0ca8*/ 	.word	0x00034850
        /*0cac*/ 	.short	0x010a
        /*0cae*/ 	.byte	0x3f
	.zero		1


	//   ....[58]....
        /*0cb0*/ 	.word	0x00010800
        /*0cb4*/ 	.word	0x00000000
        /*0cb8*/ 	.word	0x00034840
        /*0cbc*/ 	.short	0x010a
        /*0cbe*/ 	.byte	0x3f
	.zero		1


	//   ....[59]....
        /*0cc0*/ 	.word	0x00011460
        /*0cc4*/ 	.word	0x00000012
        /*0cc8*/ 	.word	0x00034820
        /*0ccc*/ 	.short	0x010a
        /*0cce*/ 	.byte	0x3f
	.zero		1


	//   ....[60]....
        /*0cd0*/ 	.word	0x000114b0
        /*0cd4*/ 	.word	0x00000003
        /*0cd8*/ 	.word	0x00034840
        /*0cdc*/ 	.short	0x010a
        /*0cde*/ 	.byte	0x3f
	.zero		1


	//   ....[61]....
        /*0ce0*/ 	.word	0x00011500
        /*0ce4*/ 	.word	0x00000003
        /*0ce8*/ 	.word	0x00000060
        /*0cec*/ 	.short	0x010a
        /*0cee*/ 	.byte	0x3f
	.zero		1


	//   ....[62]....
        /*0cf0*/ 	.word	0x00011550
        /*0cf4*/ 	.word	0x00000003
        /*0cf8*/ 	.word	0x00034840
        /*0cfc*/ 	.short	0x010a
        /*0cfe*/ 	.byte	0x3f
	.zero		1


	//   ....[63]....
        /*0d00*/ 	.word	0x000115a0
        /*0d04*/ 	.word	0x00000002
        /*0d08*/ 	.word	0x00000060
        /*0d0c*/ 	.short	0x010a
        /*0d0e*/ 	.byte	0x3f
	.zero		1


	//   ....[64]....
        /*0d10*/ 	.word	0x000115f0
        /*0d14*/ 	.word	0x00000002
        /*0d18*/ 	.word	0x00034840
        /*0d1c*/ 	.short	0x010a
        /*0d1e*/ 	.byte	0x3f
	.zero		1


	//   ....[65]....
        /*0d20*/ 	.word	0x00011640
        /*0d24*/ 	.word	0x00000002
        /*0d28*/ 	.word	0x00000060
        /*0d2c*/ 	.short	0x010a
        /*0d2e*/ 	.byte	0x3f
	.zero		1


	//   ....[66]....
        /*0d30*/ 	.word	0x00011690
        /*0d34*/ 	.word	0x00000000
        /*0d38*/ 	.word	0x00034860
        /*0d3c*/ 	.short	0x010a
        /*0d3e*/ 	.byte	0x3f
	.zero		1


	//   ....[67]....
        /*0d40*/ 	.word	0x000121c0
        /*0d44*/ 	.word	0x00000000
        /*0d48*/ 	.word	0x00034820
        /*0d4c*/ 	.short	0x010a
        /*0d4e*/ 	.byte	0x3f
	.zero		1


	//   ....[68]....
        /*0d50*/ 	.word	0x00012360
        /*0d54*/ 	.word	0x00000006
        /*0d58*/ 	.word	0x00000000
        /*0d5c*/ 	.short	0x010a
        /*0d5e*/ 	.byte	0x3f
	.zero		1


	//   ....[69]....
        /*0d60*/ 	.word	0x000123b0
        /*0d64*/ 	.word	0x00000007
        /*0d68*/ 	.word	0x00000000
        /*0d6c*/ 	.short	0x010a
        /*0d6e*/ 	.byte	0x3f
	.zero		1


	//   ....[70]....
        /*0d70*/ 	.word	0x00012400
        /*0d74*/ 	.word	0x00000004
        /*0d78*/ 	.word	0x00000000
        /*0d7c*/ 	.short	0x010a
        /*0d7e*/ 	.byte	0x3f
	.zero		1


	//----- nvinfo : EIATTR_NUM_MBARRIERS
	.align		4
.L_359:
        /*0d80*/ 	.byte	0x03, 0x38
        /*0d82*/ 	.short	0x0016


	//----- nvinfo : EIATTR_EXIT_INSTR_OFFSETS
	.align		4
        /*0d84*/ 	.byte	0x04, 0x1c
        /*0d86*/ 	.short	(.L_361 - .L_360)


	//   ....[0]....
.L_360:
        /*0d88*/ 	.word	0x00000a30


	//   ....[1]....
        /*0d8c*/ 	.word	0x00009d10


	//   ....[2]....
        /*0d90*/ 	.word	0x00010510


	//----- nvinfo : EIATTR_MAX_THREADS
	.align		4
.L_361:
        /*0d94*/ 	.byte	0x04, 0x05
        /*0d96*/ 	.short	(.L_363 - .L_362)
.L_362:
        /*0d98*/ 	.word	0x00000180
        /*0d9c*/ 	.word	0x00000001
        /*0da0*/ 	.word	0x00000001


	//----- nvinfo : EIATTR_CRS_STACK_SIZE
	.align		4
.L_363:
        /*0da4*/ 	.byte	0x04, 0x1e
        /*0da6*/ 	.short	(.L_365 - .L_364)
.L_364:
        /*0da8*/ 	.word	0x00000000


	//----- nvinfo : EIATTR_CBANK_PARAM_SIZE
	.align		4
.L_365:
        /*0dac*/ 	.byte	0x03, 0x19
        /*0dae*/ 	.short	0x0af0


	//----- nvinfo : EIATTR_PARAM_CBANK
	.align		4
        /*0db0*/ 	.byte	0x04, 0x0a
        /*0db2*/ 	.short	(.L_367 - .L_366)
	.align		4
.L_366:
        /*0db4*/ 	.word	index@(.nv.constant0._ZN7cutlass13device_kernelIN5flash11enable_sm90INS1_16FlashAttnFwdSm90INS1_25CollectiveMainloopFwdSm90ILi2EN4cute5tupleIJNS5_1CILi1EEES8_S8_EEENS6_IJNS7_ILi128EEESA_NS7_ILi192EEEEEELi128ENS_10bfloat16_tEfNS_4arch4Sm90ELb0ELb0ELb0ELb1ELb0ELb0ELb0ELb1ELb1ELb1ELb1ELb0EEENS1_21CollectiveEpilogueFwdINS6_IJSA_SA_SA_EEES9_SD_SF_Li256ELb1ELb1ELb1ELb0EEENS1_36VarlenDynamicPersistentTileSchedulerILi128ELi128ELi256ELi128ELb1ELb1ELb1ELb0ELb1ELb1EEEEEEEEEvNT_6ParamsE)
        /*0db8*/ 	.short	0x0210
        /*0dba*/ 	.short	0x0af0


	//----- nvinfo : EIATTR_SW_WAR
	.align		4
.L_367:
        /*0dbc*/ 	.byte	0x04, 0x36
        /*0dbe*/ 	.short	(.L_369 - .L_368)
.L_368:
        /*0dc0*/ 	.word	0x00000008
.L_369:


//--------------------- .nv.info._ZN7cutlass13device_kernelIN5flash11enable_sm90INS1_16FlashAttnFwdSm90INS1_25CollectiveMainloopFwdSm90ILi2EN4cute5tupleIJNS5_1CILi1EEES8_S8_EEENS6_IJNS7_ILi128EEESA_NS7_ILi192EEEEEELi128ENS_10bfloat16_tEfNS_4arch4Sm90ELb0ELb0ELb0ELb1ELb0ELb1ELb0ELb1ELb1ELb1ELb1ELb0EEENS1_21CollectiveEpilogueFwdINS6_IJSA_SA_SA_EEES9_SD_SF_Li256ELb1ELb1ELb1ELb0EEENS1_36VarlenDynamicPersistentTileSchedulerILi128ELi128ELi256ELi128ELb1ELb1ELb1ELb0ELb1ELb1EEEEEEEEEvNT_6ParamsE --------------------------
	.section	.nv.info._ZN7cutlass13device_kernelIN5flash11enable_sm90INS1_16FlashAttnFwdSm90INS1_25CollectiveMainloopFwdSm90ILi2EN4cute5tupleIJNS5_1CILi1EEES8_S8_EEENS6_IJNS7_ILi128EEESA_NS7_ILi192EEEEEELi128ENS_10bfloat16_tEfNS_4arch4Sm90ELb0ELb0ELb0ELb1ELb0ELb1ELb0ELb1ELb1ELb1ELb1ELb0EEENS1_21CollectiveEpilogueFwdINS6_IJSA_SA_SA_EEES9_SD_SF_Li256ELb1ELb1ELb1ELb0EEENS1_36VarlenDynamicPersistentTileSchedulerILi128ELi128ELi256ELi128ELb1ELb1ELb1ELb0ELb1ELb1EEEEEEEEEvNT_6ParamsE,"",@"SHT_CUDA_INFO"
	.sectionflags	@""
	.align	4


	//----- nvinfo : EIATTR_CUDA_API_VERSION
	.align		4
        /*0000*/ 	.byte	0x04, 0x37
        /*0002*/ 	.short	(.L_371 - .L_370)
.L_370:
        /*0004*/ 	.word	0x00000082


	//----- nvinfo : EIATTR_KPARAM_INFO
	.align		4
.L_371:
        /*0008*/ 	.byte	0x04, 0x17
        /*000a*/ 	.short	(.L_373 - .L_372)
.L_372:
        /*000c*/ 	.word	0x00000000
        /*0010*/ 	.short	0x0000
        /*0012*/ 	.short	0x0070
        /*0014*/ 	.byte	0x00, 0xf0, 0x01, 0x2a


	//----- nvinfo : EIATTR_SPARSE_MMA_MASK
	.align		4
.L_373:
        /*0018*/ 	.byte	0x03, 0x50
        /*001a*/ 	.short	0x0000


	//----- nvinfo : EIATTR_MAXREG_COUNT
	.align		4
        /*001c*/ 	.byte	0x03, 0x1b
        /*001e*/ 	.short	0x00a8


	//----- nvinfo : EIATTR_NUM_BARRIERS
	.align		4
        /*0020*/ 	.byte	0x02, 0x4c
        /*0022*/ 	.byte	0x10
	.zero		1


	//----- nvinfo : EIATTR_EXTERNS
	.align		4
        /*0024*/ 	.byte	0x04, 0x0f
        /*0026*/ 	.short	(.L_375 - .L_374)


	//   ....[0]....
	.align		4
.L_374:
        /*0028*/ 	.word	index@(__assertfail)


	//----- nvinfo : EIATTR_ANNOTATIONS
	.align		4
.L_375:
        /*002c*/ 	.byte	0x04, 0x55
        /*002e*/ 	.short	(.L_377 - .L_376)


	//   ....[0]....
.L_376:
        /* <DEDUP_REMOVED lines=125> */


	//----- nvinfo : EIATTR_MERCURY_ISA_VERSION
	.align		4
.L_377:
        /*07f0*/ 	.byte	0x03, 0x5f
        /*07f2*/ 	.short	0x0101


	//----- nvinfo : EIATTR_UNUSED_LOAD_BYTE_OFFSET
	.align		4
        /*07f4*/ 	.byte	0x04, 0x44
        /*07f6*/ 	.short	(.L_379 - .L_378)


	//   ....[0]....
.L_378:
        /*07f8*/ 	.word	0x00000ab0
        /*07fc*/ 	.word	0x0000fff0


	//   ....[1]....
        /*0800*/ 	.word	0x00016e70
        /*0804*/ 	.word	0x0000fff0


	//----- nvinfo : EIATTR_INT_WARP_WIDE_INSTR_OFFSETS
	.align		4
.L_379:
        /*0808*/ 	.byte	0x04, 0x31
        /*080a*/ 	.short	(.L_381 - .L_380)


	//   ....[0]....
.L_380:
        /*080c*/ 	.word	0x00000190


	//   ....[1]....
        /*0810*/ 	.word	0x000001d0


	//   ....[2]....
        /*0814*/ 	.word	0x00000240


	//   ....[3]....
        /*0818*/ 	.word	0x0001cb50


	//   ....[4]....
        /*081c*/ 	.word	0x0001cbe0


	//   ....[5]....
        /*0820*/ 	.word	0x00020690


	//   ....[6]....
        /*0824*/ 	.word	0x000206f0


	//----- nvinfo : EIATTR_COOP_GROUP_MASK_REGIDS
	.align		4
.L_381:
        /*0828*/ 	.byte	0x04, 0x29
        /*082a*/ 	.short	(.L_383 - .L_382)


	//   ....[0]....
.L_382:
        /*082c*/ 	.word	0xffffffff


	//   ....[1]....
        /*0830*/ 	.word	0xffffffff


	//   ....[2]....
        /*0834*/ 	.word	0xffffffff


	//   ....[3]....
        /*0838*/ 	.word	0xffffffff


	//   ....[4]....
        /*083c*/ 	.word	0xffffffff


	//   ....[5]....
        /*0840*/ 	.word	0xffffffff


	//   ....[6]....
        /*0844*/ 	.word	0xffffffff


	//   ....[7]....
        /*0848*/ 	.word	0xffffffff


	//   ....[8]....
        /*084c*/ 	.word	0xffffffff


	//   ....[9]....
        /*0850*/ 	.word	0xffffffff


	//   ....[10]....
        /*0854*/ 	.word	0xffffffff


	//   ....[11]....
        /*0858*/ 	.word	0xffffffff


	//   ....[12]....
        /*085c*/ 	.word	0xffffffff


	//   ....[13]....
        /*0860*/ 	.word	0xffffffff


	//   ....[14]....
        /*0864*/ 	.word	0xffffffff


	//   ....[15]....
        /*0868*/ 	.word	0xffffffff


	//   ....[16]....
        /*086c*/ 	.word	0xffffffff


	//   ....[17]....
        /*0870*/ 	.word	0xffffffff


	//   ....[18]....
        /*0874*/ 	.word	0xffffffff


	//   ....[19]....
        /*0878*/ 	.word	0xffffffff


	//   ....[20]....
        /*087c*/ 	.word	0xffffffff


	//   ....[21]....
        /*0880*/ 	.word	0xffffffff


	//   ....[22]....
        /*0884*/ 	.word	0xffffffff


	//   ....[23]....
        /*0888*/ 	.word	0xffffffff


	//   ....[24]....
        /*088c*/ 	.word	0xffffffff


	//   ....[25]....
        /*0890*/ 	.word	0xffffffff


	//   ....[26]....
        /*0894*/ 	.word	0xffffffff


	//   ....[27]....
        /*0898*/ 	.word	0xffffffff


	//   ....[28]....
        /*089c*/ 	.word	0xffffffff


	//   ....[29]....
        /*08a0*/ 	.word	0xffffffff


	//   ....[30]....
        /*08a4*/ 	.word	0xffffffff


	//   ....[31]....
        /*08a8*/ 	.word	0xffffffff


	//   ....[32]....
        /*08ac*/ 	.word	0xffffffff


	//   ....[33]....
        /*08b0*/ 	.word	0xffffffff


	//   ....[34]....
        /*08b4*/ 	.word	0xffffffff


	//   ....[35]....
        /*08b8*/ 	.word	0xffffffff


	//   ....[36]....
        /*08bc*/ 	.word	0xffffffff


	//   ....[37]....
        /*08c0*/ 	.word	0xffffffff


	//   ....[38]....
        /*08c4*/ 	.word	0xffffffff


	//   ....[39]....
        /*08c8*/ 	.word	0xffffffff


	//   ....[40]....
        /*08cc*/ 	.word	0xffffffff


	//   ....[41]....
        /*08d0*/ 	.word	0xffffffff


	//   ....[42]....
        /*08d4*/ 	.word	0xffffffff


	//   ....[43]....
        /*08d8*/ 	.word	0xffffffff


	//   ....[44]....
        /*08dc*/ 	.word	0xffffffff


	//   ....[45]....
        /*08e0*/ 	.word	0xffffffff


	//   ....[46]....
        /*08e4*/ 	.word	0xffffffff


	//   ....[47]....
        /*08e8*/ 	.word	0xffffffff


	//   ....[48]....
        /*08ec*/ 	.word	0xffffffff


	//   ....[49]....
        /*08f0*/ 	.word	0xffffffff


	//   ....[50]....
        /*08f4*/ 	.word	0xffffffff


	//   ....[51]....
        /*08f8*/ 	.word	0xffffffff


	//   ....[52]....
        /*08fc*/ 	.word	0xffffffff


	//   ....[53]....
        /*0900*/ 	.word	0xffffffff


	//   ....[54]....
        /*0904*/ 	.word	0xffffffff


	//   ....[55]....
        /*0908*/ 	.word	0xffffffff


	//   ....[56]....
        /*090c*/ 	.word	0xffffffff


	//   ....[57]....
        /*0910*/ 	.word	0xffffffff


	//   ....[58]....
        /*0914*/ 	.word	0xffffffff


	//   ....[59]....
        /*0918*/ 	.word	0xffffffff


	//   ....[60]....
        /*091c*/ 	.word	0xffffffff


	//   ....[61]....
        /*0920*/ 	.word	0xffffffff


	//   ....[62]....
        /*0924*/ 	.word	0xffffffff


	//   ....[63]....
        /*0928*/ 	.word	0xffffffff


	//   ....[64]....
        /*092c*/ 	.word	0xffffffff


	//   ....[65]....
        /*0930*/ 	.word	0xffffffff


	//   ....[66]....
        /*0934*/ 	.word	0xffffffff


	//   ....[67]....
        /*0938*/ 	.word	0xffffffff


	//   ....[68]....
        /*093c*/ 	.word	0xffffffff


	//   ....[69]....
        /*0940*/ 	.word	0xffffffff


	//   ....[70]....
        /*0944*/ 	.word	0xffffffff


	//   ....[71]....
        /*0948*/ 	.word	0xffffffff


	//   ....[72]....
        /*094c*/ 	.word	0xffffffff


	//   ....[73]....
        /*0950*/ 	.word	0xffffffff


	//   ....[74]....
        /*0954*/ 	.word	0xffffffff


	//   ....[75]....
        /*0958*/ 	.word	0xffffffff


	//   ....[76]....
        /*095c*/ 	.word	0xffffffff


	//   ....[77]....
        /*0960*/ 	.word	0xffffffff


	//   ....[78]....
        /*0964*/ 	.word	0xffffffff


	//   ....[79]....
        /*0968*/ 	.word	0xffffffff


	//   ....[80]....
        /*096c*/ 	.word	0xffffffff


	//   ....[81]....
        /*0970*/ 	.word	0xffffffff


	//   ....[82]....
        /*0974*/ 	.word	0xffffffff


	//   ....[83]....
        /*0978*/ 	.word	0xffffffff


	//   ....[84]....
        /*097c*/ 	.word	0xffffffff


	//   ....[85]....
        /*0980*/ 	.word	0xffffffff


	//   ....[86]....
        /*0984*/ 	.word	0xffffffff


	//   ....[87]....
        /*0988*/ 	.word	0xffffffff


	//   ....[88]....
        /*098c*/ 	.word	0xffffffff


	//   ....[89]....
        /*0990*/ 	.word	0xffffffff


	//   ....[90]....
        /*0994*/ 	.word	0xffffffff


	//   ....[91]....
        /*0998*/ 	.word	0xffffffff


	//   ....[92]....
        /*099c*/ 	.word	0xffffffff


	//   ....[93]....
        /*09a0*/ 	.word	0xffffffff


	//   ....[94]....
        /*09a4*/ 	.word	0xffffffff


	//   ....[95]....
        /*09a8*/ 	.word	0xffffffff


	//   ....[96]....
        /*09ac*/ 	.word	0xffffffff


	//   ....[97]....
        /*09b0*/ 	.word	0xffffffff


	//   ....[98]....
        /*09b4*/ 	.word	0xffffffff


	//   ....[99]....
        /*09b8*/ 	.word	0xffffffff


	//   ....[100]....
        /*09bc*/ 	.word	0xffffffff


	//   ....[101]....
        /*09c0*/ 	.word	0xffffffff


	//   ....[102]....
        /*09c4*/ 	.word	0xffffffff


	//   ....[103]....
        /*09c8*/ 	.word	0xffffffff


	//   ....[104]....
        /*09cc*/ 	.word	0xffffffff


	//   ....[105]....
        /*09d0*/ 	.word	0xffffffff


	//   ....[106]....
        /*09d4*/ 	.word	0x0500000f


	//   ....[107]....
        /*09d8*/ 	.word	0x0500000f


	//   ....[108]....
        /*09dc*/ 	.word	0x0500000f


	//   ....[109]....
        /*09e0*/ 	.word	0x0500000f


	//   ....[110]....
        /*09e4*/ 	.word	0x0500000f


	//   ....[111]....
        /*09e8*/ 	.word	0x0500000f


	//   ....[112]....
        /*09ec*/ 	.word	0x0500000f


	//   ....[113]....
        /*09f0*/ 	.word	0x0500000f


	//   ....[114]....
        /*09f4*/ 	.word	0x0500000f


	//   ....[115]....
        /*09f8*/ 	.word	0x0500000f


	//   ....[116]....
        /*09fc*/ 	.word	0x0500000f


	//   ....[117]....
        /*0a00*/ 	.word	0x0500000f


	//   ....[118]....
        /*0a04*/ 	.word	0x0500000f


	//   ....[119]....
        /*0a08*/ 	.word	0x0500000f


	//   ....[120]....
        /*0a0c*/ 	.word	0x0500000f


	//   ....[121]....
        /*0a10*/ 	.word	0x0500000f


	//   ....[122]....
        /*0a14*/ 	.word	0x0500000f


	//   ....[123]....
        /*0a18*/ 	.word	0x0500000f


	//   ....[124]....
        /*0a1c*/ 	.word	0x0500000f


	//   ....[125]....
        /*0a20*/ 	.word	0x0500000f


	//   ....[126]....
        /*0a24*/ 	.word	0x0500000f


	//   ....[127]....
        /*0a28*/ 	.word	0x0500000f


	//   ....[128]....
        /*0a2c*/ 	.word	0x0500000f


	//   ....[129]....
        /*0a30*/ 	.word	0x0500000f


	//   ....[130]....
        /*0a34*/ 	.word	0x0500000f


	//   ....[131]....
        /*0a38*/ 	.word	0x0500000f


	//   ....[132]....
        /*0a3c*/ 	.word	0x0500000f


	//   ....[133]....
        /*0a40*/ 	.word	0x0500000f


	//   ....[134]....
        /*0a44*/ 	.word	0x0500000f


	//   ....[135]....
        /*0a48*/ 	.word	0x0500000f


	//   ....[136]....
        /*0a4c*/ 	.word	0x0500000f


	//   ....[137]....
        /*0a50*/ 	.word	0x0500000f


	//   ....[138]....
        /*0a54*/ 	.word	0x0500000f


	//   ....[139]....
        /*0a58*/ 	.word	0x0500000f


	//   ....[140]....
        /*0a5c*/ 	.word	0x0500000f


	//   ....[141]....
        /*0a60*/ 	.word	0x0500000f


	//   ....[142]....
        /*0a64*/ 	.word	0x0500000f


	//   ....[143]....
        /*0a68*/ 	.word	0x0500000f


	//   ....[144]....
        /*0a6c*/ 	.word	0x0500000f


	//   ....[145]....
        /*0a70*/ 	.word	0x0500000f


	//   ....[146]....
        /*0a74*/ 	.word	0x0500000f


	//   ....[147]....
        /*0a78*/ 	.word	0x0500000f


	//   ....[148]....
        /*0a7c*/ 	.word	0x0500000f


	//   ....[149]....
        /*0a80*/ 	.word	0x0500000f


	//   ....[150]....
        /*0a84*/ 	.word	0x0500000f


	//----- nvinfo : EIATTR_COOP_GROUP_INSTR_OFFSETS
	.align		4
.L_383:
        /*0a88*/ 	.byte	0x04, 0x28
        /*0a8a*/ 	.short	(.L_385 - .L_384)


	//   ....[0]....
.L_384:
        /*0a8c*/ 	.word	0x00000060


	//   ....[1]....
        /*0a90*/ 	.word	0x000001a0


	//   ....[2]....
        /*0a94*/ 	.word	0x000001f0


	//   ....[3]....
        /*0a98*/ 	.word	0x00000420


	//   ....[4]....
        /*0a9c*/ 	.word	0x00000580


	//   ....[5]....
        /*0aa0*/ 	.word	0x000006a0


	//   ....[6]....
        /*0aa4*/ 	.word	0x00000800


	//   ....[7]....
        /*0aa8*/ 	.word	0x0000b400


	//   ....[8]....
        /*0aac*/ 	.word	0x0000b970


	//   ....[9]....
        /*0ab0*/ 	.word	0x0000b980


	//   ....[10]....
        /*0ab4*/ 	.word	0x0000b990


	//   ....[11]....
        /*0ab8*/ 	.word	0x0000b9a0


	//   ....[12]....
        /*0abc*/ 	.word	0x0000e440


	//   ....[13]....
        /*0ac0*/ 	.word	0x0000e450


	//   ....[14]....
        /*0ac4*/ 	.word	0x0000e460


	//   ....[15]....
        /*0ac8*/ 	.word	0x0000e470


	//   ....[16]....
        /*0acc*/ 	.word	0x00012500


	//   ....[17]....
        /*0ad0*/ 	.word	0x000125d0


	//   ....[18]....
        /*0ad4*/ 	.word	0x00012b90


	//   ....[19]....
        /*0ad8*/ 	.word	0x00012bf0


	//   ....[20]....
        /*0adc*/ 	.word	0x00014b00


	//   ....[21]....
        /*0ae0*/ 	.word	0x00014b90


	//   ....[22]....
        /*0ae4*/ 	.word	0x000152c0


	//   ....[23]....
        /*0ae8*/ 	.word	0x00015370


	//   ....[24]....
        /*0aec*/ 	.word	0x000167c0


	//   ....[25]....
        /*0af0*/ 	.word	0x00016830


	//   ....[26]....
        /*0af4*/ 	.word	0x00016860


	//   ....[27]....
        /*0af8*/ 	.word	0x00016870


	//   ....[28]....
        /*0afc*/ 	.word	0x00017920


	//   ....[29]....
        /*0b00*/ 	.word	0x00017930


	//   ....[30]....
        /*0b04*/ 	.word	0x00017940


	//   ....[31]....
        /*0b08*/ 	.word	0x00017950


	//   ....[32]....
        /*0b0c*/ 	.word	0x00018000


	//   ....[33]....
        /*0b10*/ 	.word	0x00018030


	//   ....[34]....
        /*0b14*/ 	.word	0x00018120


	//   ....[35]....
        /*0b18*/ 	.word	0x00018140


	//   ....[36]....
        /*0b1c*/ 	.word	0x00018200


	//   ....[37]....
        /*0b20*/ 	.word	0x00018220


	//   ....[38]....
        /*0b24*/ 	.word	0x000182f0


	//   ....[39]....
        /*0b28*/ 	.word	0x00018310


	//   ....[40]....
        /*0b2c*/ 	.word	0x00018790


	//   ....[41]....
        /*0b30*/ 	.word	0x000187a0


	//   ....[42]....
        /*0b34*/ 	.word	0x00018be0


	//   ....[43]....
        /*0b38*/ 	.word	0x00018bf0


	//   ....[44]....
        /*0b3c*/ 	.word	0x00019860


	//   ....[45]....
        /*0b40*/ 	.word	0x00019880


	//   ....[46]....
        /*0b44*/ 	.word	0x00019940


	//   ....[47]....
        /*0b48*/ 	.word	0x00019960


	//   ....[48]....
        /*0b4c*/ 	.word	0x00019a20


	//   ....[49]....
        /*0b50*/ 	.word	0x00019a40


	//   ....[50]....
        /*0b54*/ 	.word	0x00019b10


	//   ....[51]....
        /*0b58*/ 	.word	0x00019b30


	//   ....[52]....
        /*0b5c*/ 	.word	0x00019c80


	//   ....[53]....
        /*0b60*/ 	.word	0x00019eb0


	//   ....[54]....
        /*0b64*/ 	.word	0x00019ee0


	//   ....[55]....
        /*0b68*/ 	.word	0x00019f10


	//   ....[56]....
        /*0b6c*/ 	.word	0x00019f40


	//   ....[57]....
        /*0b70*/ 	.word	0x00019f70


	//   ....[58]....
        /*0b74*/ 	.word	0x00019fa0


	//   ....[59]....
        /*0b78*/ 	.word	0x0001a140


	//   ....[60]....
        /*0b7c*/ 	.word	0x0001a170


	//   ....[61]....
        /*0b80*/ 	.word	0x0001a1a0


	//   ....[62]....
        /*0b84*/ 	.word	0x0001a1d0


	//   ....[63]....
        /*0b88*/ 	.word	0x0001a200


	//   ....[64]....
        /*0b8c*/ 	.word	0x0001a230


	//   ....[65]....
        /*0b90*/ 	.word	0x0001a2c0


	//   ....[66]....
        /*0b94*/ 	.word	0x0001a2f0


	//   ....[67]....
        /*0b98*/ 	.word	0x0001a300


	//   ....[68]....
        /*0b9c*/ 	.word	0x0001a3b0


	//   ....[69]....
        /*0ba0*/ 	.word	0x0001b540


	//   ....[70]....
        /*0ba4*/ 	.word	0x0001d130


	//   ....[71]....
        /*0ba8*/ 	.word	0x0001dd20


	//   ....[72]....
        /*0bac*/ 	.word	0x0001dd60


	//   ....[73]....
        /*0bb0*/ 	.word	0x0001de20


	//   ....[74]....
        /*0bb4*/ 	.word	0x0001de30


	//   ....[75]....
        /*0bb8*/ 	.word	0x0001ded0


	//   ....[76]....
        /*0bbc*/ 	.word	0x0001dee0


	//   ....[77]....
        /*0bc0*/ 	.word	0x0001df80


	//   ....[78]....
        /*0bc4*/ 	.word	0x0001df90


	//   ....[79]....
        /*0bc8*/ 	.word	0x0001e030


	//   ....[80]....
        /*0bcc*/ 	.word	0x0001e040


	//   ....[81]....
        /*0bd0*/ 	.word	0x0001e0e0


	//   ....[82]....
        /*0bd4*/ 	.word	0x0001e0f0


	//   ....[83]....
        /*0bd8*/ 	.word	0x0001e190


	//   ....[84]....
        /*0bdc*/ 	.word	0x0001e1a0


	//   ....[85]....
        /*0be0*/ 	.word	0x0001e1f0


	//   ....[86]....
        /*0be4*/ 	.word	0x0001e230


	//   ....[87]....
        /*0be8*/ 	.word	0x00020e20


	//   ....[88]....
        /*0bec*/ 	.word	0x00020e50


	//   ....[89]....
        /*0bf0*/ 	.word	0x00020ea0


	//   ....[90]....
        /*0bf4*/ 	.word	0x00020ed0


	//   ....[91]....
        /*0bf8*/ 	.word	0x00020f00


	//   ....[92]....
        /*0bfc*/ 	.word	0x00020f30


	//   ....[93]....
        /*0c00*/ 	.word	0x00020f60


	//   ....[94]....
        /*0c04*/ 	.word	0x00020f90


	//   ....[95]....
        /*0c08*/ 	.word	0x00021160


	//   ....[96]....
        /*0c0c*/ 	.word	0x00021190


	//   ....[97]....
        /*0c10*/ 	.word	0x000211c0


	//   ....[98]....
        /*0c14*/ 	.word	0x000211f0


	//   ....[99]....
        /*0c18*/ 	.word	0x00021220


	//   ....[100]....
        /*0c1c*/ 	.word	0x00021250


	//   ....[101]....
        /*0c20*/ 	.word	0x00021310


	//   ....[102]....
        /*0c24*/ 	.word	0x00021330


	//   ....[103]....
        /*0c28*/ 	.word	0x00021340


	//   ....[104]....
        /*0c2c*/ 	.word	0x000213a0


	//   ....[105]....
        /*0c30*/ 	.word	0x00021ab0


	//   ....[106]....
        /*0c34*/ 	.word	0x00021ef0


	//   ....[107]....
        /*0c38*/ 	.word	0x00021f80


	//   ....[108]....
        /*0c3c*/ 	.word	0x00021fd0


	//   ....[109]....
        /*0c40*/ 	.word	0x00022020


	//   ....[110]....
        /*0c44*/ 	.word	0x00022110


	//   ....[111]....
        /*0c48*/ 	.word	0x000221a0


	//   ....[112]....
        /*0c4c*/ 	.word	0x000221f0


	//   ....[113]....
        /*0c50*/ 	.word	0x00022240


	//   ....[114]....
        /*0c54*/ 	.word	0x000224a0


	//   ....[115]....
        /*0c58*/ 	.word	0x00022790


	//   ....[116]....
        /*0c5c*/ 	.word	0x00022910


	//   ....[117]....
        /*0c60*/ 	.word	0x00022960


	//   ....[118]....
        /*0c64*/ 	.word	0x00022a30


	//   ....[119]....
        /*0c68*/ 	.word	0x00022b40


	//   ....[120]....
        /*0c6c*/ 	.word	0x00022ba0


	//   ....[121]....
        /*0c70*/ 	.word	0x00022cb0


	//   ....[122]....
        /*0c74*/ 	.word	0x00022d10


	//   ....[123]....
        /*0c78*/ 	.word	0x00022e20


	//   ....[124]....
        /*0c7c*/ 	.word	0x00022e80


	//   ....[125]....
        /*0c80*/ 	.word	0x00022f90


	//   ....[126]....
        /*0c84*/ 	.word	0x00022ff0


	//   ....[127]....
        /*0c88*/ 	.word	0x00023100


	//   ....[128]....
        /*0c8c*/ 	.word	0x00023160


	//   ....[129]....
        /*0c90*/ 	.word	0x00023270


	//   ....[130]....
        /*0c94*/ 	.word	0x000232d0


	//   ....[131]....
        /*0c98*/ 	.word	0x000233b0


	//   ....[132]....
        /*0c9c*/ 	.word	0x00023720


	//   ....[133]....
        /*0ca0*/ 	.word	0x000237d0


	//   ....[134]....
        /*0ca4*/ 	.word	0x00023940


	//   ....[135]....
        /*0ca8*/ 	.word	0x000239d0


	//   ....[136]....
        /*0cac*/ 	.word	0x00023a50


	//   ....[137]....
        /*0cb0*/ 	.word	0x00023ad0


	//   ....[138]....
        /*0cb4*/ 	.word	0x00023b50


	//   ....[139]....
        /*0cb8*/ 	.word	0x00023be0


	//   ....[140]....
        /*0cbc*/ 	.word	0x00023c80


	//   ....[141]....
        /*0cc0*/ 	.word	0x00023d50


	//   ....[142]....
        /*0cc4*/ 	.word	0x00023dd0


	//   ....[143]....
        /*0cc8*/ 	.word	0x00023e50


	//   ....[144]....
        /*0ccc*/ 	.word	0x00023ed0


	//   ....[145]....
        /*0cd0*/ 	.word	0x00023f60


	//   ....[146]....
        /*0cd4*/ 	.word	0x00023fe0


	//   ....[147]....
        /*0cd8*/ 	.word	0x00024080


	//   ....[148]....
        /*0cdc*/ 	.word	0x000240d0


	//   ....[149]....
        /*0ce0*/ 	.word	0x00024160


	//   ....[150]....
        /*0ce4*/ 	.word	0x00024290


	//----- nvinfo : EIATTR_REG_RECONFIG
	.align		4
.L_385:
        /*0ce8*/ 	.byte	0x01, 0x54
	.zero		2


	//----- nvinfo : EIATTR_SYSCALL_OFFSETS
	.align		4
        /*0cec*/ 	.byte	0x04, 0x46
        /*0cee*/ 	.short	(.L_387 - .L_386)


	//   ....[0]....
.L_386:
        /*0cf0*/ 	.word	0x00002000


	//   ....[1]....
        /*0cf4*/ 	.word	0x00002150


	//   ....[2]....
        /*0cf8*/ 	.word	0x0000b5a0


	//   ....[3]....
        /*0cfc*/ 	.word	0x0000b8f0


	//   ....[4]....
        /*0d00*/ 	.word	0x0001cd50


	//   ....[5]....
        /*0d04*/ 	.word	0x0001cea0


	//   ....[6]....
        /*0d08*/ 	.word	0x0001cf90


	//   ....[7]....
        /*0d0c*/ 	.word	0x0001d8f0


	//----- nvinfo : EIATTR_MBARRIER_INSTR_OFFSETS
	.align		4
.L_387:
        /*0d10*/ 	.byte	0x04, 0x39
        /*0d12*/ 	.short	(.L_389 - .L_388)


	//   ....[0]....
.L_388:
        /*0d14*/ 	.word	0x000002d0
        /*0d18*/ 	.word	0x000000ff
        /*0d1c*/ 	.word	0x00034800
        /*0d20*/ 	.short	0x0100
        /*0d22*/ 	.byte	0x08
	.zero		1


	//   ....[1]....
        /*0d24*/ 	.word	0x000002e0
        /*0d28*/ 	.word	0x000000ff
        /*0d2c*/ 	.word	0x00034820
        /*0d30*/ 	.short	0x0100
        /*0d32*/ 	.byte	0x08
	.zero		1


	//   ....[2]....
        /*0d34*/ 	.word	0x000003d0
        /*0d38*/ 	.word	0x000000ff
        /*0d3c*/ 	.word	0x00034830
        /*0d40*/ 	.short	0x0100
        /*0d42*/ 	.byte	0x08
	.zero		1


	//   ....[3]....
        /*0d44*/ 	.word	0x000003e0
        /*0d48*/ 	.word	0x000000ff
        /*0d4c*/ 	.word	0x00034840
        /*0d50*/ 	.short	0x0100
        /*0d52*/ 	.byte	0x08
	.zero		1


	//   ....[4]....
        /*0d54*/ 	.word	0x000003f0
        /*0d58*/ 	.word	0x000000ff
        /*0d5c*/ 	.word	0x00034838
        /*0d60*/ 	.short	0x0100
        /*0d62*/ 	.byte	0x08
	.zero		1


	//   ....[5]....
        /*0d64*/ 	.word	0x00000400
        /*0d68*/ 	.word	0x000000ff
        /*0d6c*/ 	.word	0x00034848
        /*0d70*/ 	.short	0x0100
        /*0d72*/ 	.byte	0x08
	.zero		1


	//   ....[6]....
        /*0d74*/ 	.word	0x00000530
        /*0d78*/ 	.word	0x000000ff
        /*0d7c*/ 	.word	0x00034850
        /*0d80*/ 	.short	0x0100
        /*0d82*/ 	.byte	0x08
	.zero		1


	//   ....[7]....
        /*0d84*/ 	.word	0x00000540
        /*0d88*/ 	.word	0x000000ff
        /*0d8c*/ 	.word	0x00034860
        /*0d90*/ 	.short	0x0100
        /*0d92*/ 	.byte	0x08
	.zero		1


	//   ....[8]....
        /*0d94*/ 	.word	0x00000550
        /*0d98*/ 	.word	0x000000ff
        /*0d9c*/ 	.word	0x00034858
        /*0da0*/ 	.short	0x0100
        /*0da2*/ 	.byte	0x08
	.zero		1


	//   ....[9]....
        /*0da4*/ 	.word	0x00000560
        /*0da8*/ 	.word	0x000000ff
        /*0dac*/ 	.word	0x00034868
        /*0db0*/ 	.short	0x0100
        /*0db2*/ 	.byte	0x08
	.zero		1


	//   ....[10]....
        /*0db4*/ 	.word	0x00000650
        /*0db8*/ 	.word	0x000000ff
        /*0dbc*/ 	.word	0x00034870
        /*0dc0*/ 	.short	0x0100
        /*0dc2*/ 	.byte	0x06
	.zero		1


	//   ....[11]....
        /*0dc4*/ 	.word	0x00000660
        /*0dc8*/ 	.word	0x000000ff
        /*0dcc*/ 	.word	0x00034880
        /*0dd0*/ 	.short	0x0100
        /*0dd2*/ 	.byte	0x06
	.zero		1


	//   ....[12]....
        /*0dd4*/ 	.word	0x00000670
        /*0dd8*/ 	.word	0x000000ff
        /*0ddc*/ 	.word	0x00034878
        /*0de0*/ 	.short	0x0100
        /*0de2*/ 	.byte	0x06
	.zero		1


	//   ....[13]....
        /*0de4*/ 	.word	0x00000680
        /*0de8*/ 	.word	0x000000ff
        /*0dec*/ 	.word	0x00034888
        /*0df0*/ 	.short	0x0100
        /*0df2*/ 	.byte	0x06
	.zero		1


	//   ....[14]....
        /*0df4*/ 	.word	0x000007b0
        /*0df8*/ 	.word	0x000000ff
        /*0dfc*/ 	.word	0x00034890
        /*0e00*/ 	.short	0x0100
        /*0e02*/ 	.byte	0x08
	.zero		1


	//   ....[15]....
        /*0e04*/ 	.word	0x000007c0
        /*0e08*/ 	.word	0x000000ff
        /*0e0c*/ 	.word	0x000348a0
        /*0e10*/ 	.short	0x0100
        /*0e12*/ 	.byte	0x08
	.zero		1


	//   ....[16]....
        /*0e14*/ 	.word	0x000007d0
        /*0e18*/ 	.word	0x000000ff
        /*0e1c*/ 	.word	0x00034898
        /*0e20*/ 	.short	0x0100
        /*0e22*/ 	.byte	0x08
	.zero		1


	//   ....[17]....
        /*0e24*/ 	.word	0x000007e0
        /*0e28*/ 	.word	0x000000ff
        /*0e2c*/ 	.word	0x000348a8
        /*0e30*/ 	.short	0x0100
        /*0e32*/ 	.byte	0x08
	.zero		1


	//   ....[18]....
        /*0e34*/ 	.word	0x00000910
        /*0e38*/ 	.word	0x000000ff
        /*0e3c*/ 	.word	0x000348b0
        /*0e40*/ 	.short	0x0100
        /*0e42*/ 	.byte	0x08
	.zero		1


	//   ....[19]....
        /*0e44*/ 	.word	0x00000920
        /*0e48*/ 	.word	0x000000ff
        /*0e4c*/ 	.word	0x000348c0
        /*0e50*/ 	.short	0x0100
        /*0e52*/ 	.byte	0x08
	.zero		1


	//   ....[20]....
        /*0e54*/ 	.word	0x00000930
        /*0e58*/ 	.word	0x000000ff
        /*0e5c*/ 	.word	0x000348b8
        /*0e60*/ 	.short	0x0100
        /*0e62*/ 	.byte	0x08
	.zero		1


	//   ....[21]....
        /*0e64*/ 	.word	0x00000940
        /*0e68*/ 	.word	0x000000ff
        /*0e6c*/ 	.word	0x000348c8
        /*0e70*/ 	.short	0x0100
        /*0e72*/ 	.byte	0x08
	.zero		1


	//   ....[22]....
        /*0e74*/ 	.word	0x00003c70
        /*0e78*/ 	.word	0x00000065
        /*0e7c*/ 	.word	0x00034890
        /*0e80*/ 	.short	0x010a
        /*0e82*/ 	.byte	0x3f
	.zero		1


	//   ....[23]....
        /*0e84*/ 	.word	0x00007260
        /*0e88*/ 	.word	0x00000065
        /*0e8c*/ 	.word	0x00034890
        /*0e90*/ 	.short	0x010a
        /*0e92*/ 	.byte	0x3f
	.zero		1


	//   ....[24]....
        /*0e94*/ 	.word	0x0000a5b0
        /*0e98*/ 	.word	0x00000065
        /*0e9c*/ 	.word	0x00034890
        /*0ea0*/ 	.short	0x010a
        /*0ea2*/ 	.byte	0x3f
	.zero		1


	//   ....[25]....
        /*0ea4*/ 	.word	0x0000a980
        /*0ea8*/ 	.word	0x00000028
        /*0eac*/ 	.word	0x00000000
        /*0eb0*/ 	.short	0x0101
        /*0eb2*/ 	.byte	0x3f
	.zero		1


	//   ....[26]....
        /*0eb4*/ 	.word	0x0000a9c0
        /*0eb8*/ 	.word	0x00000065
        /*0ebc*/ 	.word	0x000348b0
        /*0ec0*/ 	.short	0x010a
        /*0ec2*/ 	.byte	0x3f
	.zero		1


	//   ....[27]....
        /*0ec4*/ 	.word	0x0000ae60
        /*0ec8*/ 	.word	0x00000065
        /*0ecc*/ 	.word	0x00000000
        /*0ed0*/ 	.short	0x0101
        /*0ed2*/ 	.byte	0x3f
	.zero		1


	//   ....[28]....
        /*0ed4*/ 	.word	0x0000b620
        /*0ed8*/ 	.word	0x00000002
        /*0edc*/ 	.word	0x00034800
        /*0ee0*/ 	.short	0x010a
        /*0ee2*/ 	.byte	0x3f
	.zero		1


	//   ....[29]....
        /*0ee4*/ 	.word	0x0000b670
        /*0ee8*/ 	.word	0x00000002
        /*0eec*/ 	.word	0x00034800
        /*0ef0*/ 	.short	0x010a
        /*0ef2*/ 	.byte	0x3f
	.zero		1


	//   ....[30]....
        /*0ef4*/ 	.word	0x0000c0c0
        /*0ef8*/ 	.word	0x00000002
        /*0efc*/ 	.word	0x00034800
        /*0f00*/ 	.short	0x010a
        /*0f02*/ 	.byte	0x3f
	.zero		1


	//   ....[31]....
        /*0f04*/ 	.word	0x0000e8d0
        /*0f08*/ 	.word	0x00000002
        /*0f0c*/ 	.word	0x00034800
        /*0f10*/ 	.short	0x010a
        /*0f12*/ 	.byte	0x3f
	.zero		1


	//   ....[32]....
        /*0f14*/ 	.word	0x000110c0
        /*0f18*/ 	.word	0x0000000a
        /*0f1c*/ 	.word	0x00034830
        /*0f20*/ 	.short	0x010a
        /*0f22*/ 	.byte	0x3f
	.zero		1


	//   ....[33]....
        /*0f24*/ 	.word	0x00011140
        /*0f28*/ 	.word	0x0000000a
        /*0f2c*/ 	.word	0x00034830
        /*0f30*/ 	.short	0x010a
        /*0f32*/ 	.byte	0x3f
	.zero		1


	//   ....[34]....
        /*0f34*/ 	.word	0x00013140
        /*0f38*/ 	.word	0x00000005
        /*0f3c*/ 	.word	0x00000000
        /*0f40*/ 	.short	0x0101
        /*0f42*/ 	.byte	0x3f
	.zero		1


	//   ....[35]....
        /*0f44*/ 	.word	0x00013b90
        /*0f48*/ 	.word	0x0000000f
        /*0f4c*/ 	.word	0x00034830
        /*0f50*/ 	.short	0x010a
        /*0f52*/ 	.byte	0x3f
	.zero		1


	//   ....[36]....
        /*0f54*/ 	.word	0x00013c10
        /*0f58*/ 	.word	0x0000000f
        /*0f5c*/ 	.word	0x00034830
        /*0f60*/ 	.short	0x010a
        /*0f62*/ 	.byte	0x3f
	.zero		1


	//   ....[37]....
        /*0f64*/ 	.word	0x00014720
        /*0f68*/ 	.word	0x00000014
        /*0f6c*/ 	.word	0x00034850
        /*0f70*/ 	.short	0x010a
        /*0f72*/ 	.byte	0x3f
	.zero		1


	//   ....[38]....
        /*0f74*/ 	.word	0x00014770
        /*0f78*/ 	.word	0x00000014
        /*0f7c*/ 	.word	0x00034850
        /*0f80*/ 	.short	0x010a
        /*0f82*/ 	.byte	0x3f
	.zero		1


	//   ....[39]....
        /*0f84*/ 	.word	0x00015af0
        /*0f88*/ 	.word	0x0000000f
        /*0f8c*/ 	.word	0x00000000
        /*0f90*/ 	.short	0x0101
        /*0f92*/ 	.byte	0x3f
	.zero		1


	//   ....[40]....
        /*0f94*/ 	.word	0x00015b40
        /*0f98*/ 	.word	0x00000014
        /*0f9c*/ 	.word	0x00000000
        /*0fa0*/ 	.short	0x0101
        /*0fa2*/ 	.byte	0x3f
	.zero		1


	//   ....[41]....
        /*0fa4*/ 	.word	0x000163a0
        /*0fa8*/ 	.word	0x00000006
        /*0fac*/ 	.word	0x00034850
        /*0fb0*/ 	.short	0x010a
        /*0fb2*/ 	.byte	0x3f
	.zero		1


	//   ....[42]....
        /*0fb4*/ 	.word	0x00016440
        /*0fb8*/ 	.word	0x00000006
        /*0fbc*/ 	.word	0x00034850
        /*0fc0*/ 	.short	0x010a
        /*0fc2*/ 	.byte	0x3f
	.zero		1


	//   ....[43]....
        /*0fc4*/ 	.word	0x00016a00
        /*0fc8*/ 	.word	0x00000008
        /*0fcc*/ 	.word	0x00000000
        /*0fd0*/ 	.short	0x0101
        /*0fd2*/ 	.byte	0x3f
	.zero		1


	//   ....[44]....
        /*0fd4*/ 	.word	0x00018020
        /*0fd8*/ 	.word	0x00000000
        /*0fdc*/ 	.word	0x00000000
        /*0fe0*/ 	.short	0x0101
        /*0fe2*/ 	.byte	0x3f
	.zero		1


	//   ....[45]....
        /*0fe4*/ 	.word	0x00018650
        /*0fe8*/ 	.word	0x00000006
        /*0fec*/ 	.word	0x00000000
        /*0ff0*/ 	.short	0x0101
        /*0ff2*/ 	.byte	0x3f
	.zero		1


	//   ....[46]....
        /*0ff4*/ 	.word	0x0001b620
        /*0ff8*/ 	.word	0x00000012
        /*0ffc*/ 	.word	0x00034820
        /*1000*/ 	.short	0x010a
        /*1002*/ 	.byte	0x3f
	.zero		1


	//   ....[47]....
        /*1004*/ 	.word	0x0001b6f0
        /*1008*/ 	.word	0x00000005
        /*100c*/ 	.word	0x000348a0
        /*1010*/ 	.short	0x010a
        /*1012*/ 	.byte	0x3f
	.zero		1


	//   ....[48]....
        /*1014*/ 	.word	0x0001bb10
        /*1018*/ 	.word	0x00000005
        /*101c*/ 	.word	0x000348c0
        /*1020*/ 	.short	0x010a
        /*1022*/ 	.byte	0x3f
	.zero		1


	//   ....[49]....
        /*1024*/ 	.word	0x0001bfd0
        /*1028*/ 	.word	0x00000006
        /*102c*/ 	.word	0x000348a0
        /*1030*/ 	.short	0x010a
        /*1032*/ 	.byte	0x3f
	.zero		1


	//   ....[50]....
        /*1034*/ 	.word	0x0001c410
        /*1038*/ 	.word	0x00000006
        /*103c*/ 	.word	0x000348c0
        /*1040*/ 	.short	0x010a
        /*1042*/ 	.byte	0x3f
	.zero		1


	//   ....[51]....
        /*1044*/ 	.word	0x0001d3a0
        /*1048*/ 	.word	0x00000000
        /*104c*/ 	.word	0x00034840
        /*1050*/ 	.short	0x010a
        /*1052*/ 	.byte	0x3f
	.zero		1


	//   ....[52]....
        /*1054*/ 	.word	0x0001e320
        /*1058*/ 	.word	0x00000012
        /*105c*/ 	.word	0x00034800
        /*1060*/ 	.short	0x0107
        /*1062*/ 	.byte	0x3f
	.zero		1


	//   ....[53]....
        /*1064*/ 	.word	0x0001e420
        /*1068*/ 	.word	0x00000012
        /*106c*/ 	.word	0x00034800
        /*1070*/ 	.short	0x0101
        /*1072*/ 	.byte	0x3f
	.zero		1


	//   ....[54]....
        /*1074*/ 	.word	0x0001e440
        /*1078*/ 	.word	0x00000012
        /*107c*/ 	.word	0x00034820
        /*1080*/ 	.short	0x010a
        /*1082*/ 	.byte	0x3f
	.zero		1


	//   ....[55]....
        /*1084*/ 	.word	0x0001e800
        /*1088*/ 	.word	0x00000003
        /*108c*/ 	.word	0x00034840
        /*1090*/ 	.short	0x010a
        /*1092*/ 	.byte	0x3f
	.zero		1


	//   ....[56]....
        /*1094*/ 	.word	0x0001ec80
        /*1098*/ 	.word	0x00000002
        /*109c*/ 	.word	0x00034860
        /*10a0*/ 	.short	0x010a
        /*10a2*/ 	.byte	0x3f
	.zero		1


	//   ....[57]....
        /*10a4*/ 	.word	0x0001f330
        /*10a8*/ 	.word	0x00000003
        /*10ac*/ 	.word	0x00034840
        /*10b0*/ 	.short	0x010a
        /*10b2*/ 	.byte	0x3f
	.zero		1


	//   ....[58]....
        /*10b4*/ 	.word	0x0001f7b0
        /*10b8*/ 	.word	0x00000002
        /*10bc*/ 	.word	0x00034860
        /*10c0*/ 	.short	0x010a
        /*10c2*/ 	.byte	0x3f
	.zero		1


	//   ....[59]....
        /*10c4*/ 	.word	0x0001fdc0
        /*10c8*/ 	.word	0x00000003
        /*10cc*/ 	.word	0x00034840
        /*10d0*/ 	.short	0x010a
        /*10d2*/ 	.byte	0x3f
	.zero		1


	//   ....[60]....
        /*10d4*/ 	.word	0x00020230
        /*10d8*/ 	.word	0x00000002
        /*10dc*/ 	.word	0x00034860
        /*10e0*/ 	.short	0x010a
        /*10e2*/ 	.byte	0x3f
	.zero		1


	//   ....[61]....
        /*10e4*/ 	.word	0x000207e0
        /*10e8*/ 	.word	0x00000000
        /*10ec*/ 	.word	0x00034860
        /*10f0*/ 	.short	0x010a
        /*10f2*/ 	.byte	0x3f
	.zero		1


	//   ....[62]....
        /*10f4*/ 	.word	0x00021a30
        /*10f8*/ 	.word	0x00000000
        /*10fc*/ 	.word	0x00034820
        /*1100*/ 	.short	0x010a
        /*1102*/ 	.byte	0x3f
	.zero		1


	//   ....[63]....
        /*1104*/ 	.word	0x00021c30
        /*1108*/ 	.word	0x00000006
        /*110c*/ 	.word	0x00000000
        /*1110*/ 	.short	0x010a
        /*1112*/ 	.byte	0x3f
	.zero		1


	//   ....[64]....
        /*1114*/ 	.word	0x00021c60
        /*1118*/ 	.word	0x00000007
        /*111c*/ 	.word	0x00000000
        /*1120*/ 	.short	0x010a
        /*1122*/ 	.byte	0x3f
	.zero		1


	//   ....[65]....
        /*1124*/ 	.word	0x00021cc0
        /*1128*/ 	.word	0x00000004
        /*112c*/ 	.word	0x00000000
        /*1130*/ 	.short	0x010a
        /*1132*/ 	.byte	0x3f
	.zero		1


	//   ....[66]....
        /*1134*/ 	.word	0x00021cf0
        /*1138*/ 	.word	0x00000003
        /*113c*/ 	.word	0x00000000
        /*1140*/ 	.short	0x010a
        /*1142*/ 	.byte	0x3f
	.zero		1


	//   ....[67]....
        /*1144*/ 	.word	0x00021d50
        /*1148*/ 	.word	0x00000065
        /*114c*/ 	.word	0x00034890
        /*1150*/ 	.short	0x010a
        /*1152*/ 	.byte	0x3f
	.zero		1


	//   ....[68]....
        /*1154*/ 	.word	0x00021da0
        /*1158*/ 	.word	0x00000065
        /*115c*/ 	.word	0x00034890
        /*1160*/ 	.short	0x010a
        /*1162*/ 	.byte	0x3f
	.zero		1


	//   ....[69]....
        /*1164*/ 	.word	0x00021df0
        /*1168*/ 	.word	0x00000065
        /*116c*/ 	.word	0x00034890
        /*1170*/ 	.short	0x010a
        /*1172*/ 	.byte	0x3f
	.zero		1


	//   ....[70]....
        /*1174*/ 	.word	0x00021e40
        /*1178*/ 	.word	0x00000065
        /*117c*/ 	.word	0x000348b0
        /*1180*/ 	.short	0x010a
        /*1182*/ 	.byte	0x3f
	.zero		1


	//   ....[71]....
        /*1184*/ 	.word	0x00022060
        /*1188*/ 	.word	0x00000002
        /*118c*/ 	.word	0x00034800
        /*1190*/ 	.short	0x010a
        /*1192*/ 	.byte	0x3f
	.zero		1


	//   ....[72]....
        /*1194*/ 	.word	0x00022280
        /*1198*/ 	.word	0x00000002
        /*119c*/ 	.word	0x00034800
        /*11a0*/ 	.short	0x010a
        /*11a2*/ 	.byte	0x3f
	.zero		1


	//   ....[73]....
        /*11a4*/ 	.word	0x000222d0
        /*11a8*/ 	.word	0x0000000a
        /*11ac*/ 	.word	0x00034830
        /*11b0*/ 	.short	0x010a
        /*11b2*/ 	.byte	0x3f
	.zero		1


	//   ....[74]....
        /*11b4*/ 	.word	0x00022320
        /*11b8*/ 	.word	0x0000000f
        /*11bc*/ 	.word	0x00034830
        /*11c0*/ 	.short	0x010a
        /*11c2*/ 	.byte	0x3f
	.zero		1


	//   ....[75]....
        /*11c4*/ 	.word	0x00022370
        /*11c8*/ 	.word	0x00000014
        /*11cc*/ 	.word	0x00034850
        /*11d0*/ 	.short	0x010a
        /*11d2*/ 	.byte	0x3f
	.zero		1


	//   ....[76]....
        /*11d4*/ 	.word	0x000223c0
        /*11d8*/ 	.word	0x00000006
        /*11dc*/ 	.word	0x00034850
        /*11e0*/ 	.short	0x010a
        /*11e2*/ 	.byte	0x3f
	.zero		1


	//   ....[77]....
        /*11e4*/ 	.word	0x00022570
        /*11e8*/ 	.word	0x00000012
        /*11ec*/ 	.word	0x00034820
        /*11f0*/ 	.short	0x010a
        /*11f2*/ 	.byte	0x3f
	.zero		1


	//   ....[78]....
        /*11f4*/ 	.word	0x000225c0
        /*11f8*/ 	.word	0x00000005
        /*11fc*/ 	.word	0x000348a0
        /*1200*/ 	.short	0x010a
        /*1202*/ 	.byte	0x3f
	.zero		1


	//   ....[79]....
        /*1204*/ 	.word	0x00022610
        /*1208*/ 	.word	0x00000005
        /*120c*/ 	.word	0x000348c0
        /*1210*/ 	.short	0x010a
        /*1212*/ 	.byte	0x3f
	.zero		1


	//   ....[80]....
        /*1214*/ 	.word	0x00022660
        /*1218*/ 	.word	0x00000006
        /*121c*/ 	.word	0x000348a0
        /*1220*/ 	.short	0x010a
        /*1222*/ 	.byte	0x3f
	.zero		1


	//   ....[81]....
        /*1224*/ 	.word	0x000226b0
        /*1228*/ 	.word	0x00000006
        /*122c*/ 	.word	0x000348c0
        /*1230*/ 	.short	0x010a
        /*1232*/ 	.byte	0x3f
	.zero		1


	//   ....[82]....
        /*1234*/ 	.word	0x00022850
        /*1238*/ 	.word	0x00000000
        /*123c*/ 	.word	0x00034840
        /*1240*/ 	.short	0x010a
        /*1242*/ 	.byte	0x3f
	.zero		1


	//   ....[83]....
        /*1244*/ 	.word	0x00023430
        /*1248*/ 	.word	0x00000012
        /*124c*/ 	.word	0x00034820
        /*1250*/ 	.short	0x010a
        /*1252*/ 	.byte	0x3f
	.zero		1


	//   ....[84]....
        /*1254*/ 	.word	0x00023480
        /*1258*/ 	.word	0x00000003
        /*125c*/ 	.word	0x00034840
        /*1260*/ 	.short	0x010a
        /*1262*/ 	.byte	0x3f
	.zero		1


	//   ....[85]....
        /*1264*/ 	.word	0x000234d0
        /*1268*/ 	.word	0x00000002
        /*126c*/ 	.word	0x00034860
        /*1270*/ 	.short	0x010a
        /*1272*/ 	.byte	0x3f
	.zero		1


	//   ....[86]....
        /*1274*/ 	.word	0x00023520
        /*1278*/ 	.word	0x00000003
        /*127c*/ 	.word	0x00034840
        /*1280*/ 	.short	0x010a
        /*1282*/ 	.byte	0x3f
	.zero		1


	//   ....[87]....
        /*1284*/ 	.word	0x00023570
        /*1288*/ 	.word	0x00000002
        /*128c*/ 	.word	0x00034860
        /*1290*/ 	.short	0x010a
        /*1292*/ 	.byte	0x3f
	.zero		1


	//   ....[88]....
        /*1294*/ 	.word	0x000235c0
        /*1298*/ 	.word	0x00000003
        /*129c*/ 	.word	0x00034840
        /*12a0*/ 	.short	0x010a
        /*12a2*/ 	.byte	0x3f
	.zero		1


	//   ....[89]....
        /*12a4*/ 	.word	0x00023610
        /*12a8*/ 	.word	0x00000002
        /*12ac*/ 	.word	0x00034860
        /*12b0*/ 	.short	0x010a
        /*12b2*/ 	.byte	0x3f
	.zero		1


	//   ....[90]....
        /*12b4*/ 	.word	0x00023660
        /*12b8*/ 	.word	0x00000000
        /*12bc*/ 	.word	0x00034860
        /*12c0*/ 	.short	0x010a
        /*12c2*/ 	.byte	0x3f
	.zero		1


	//   ....[91]....
        /*12c4*/ 	.word	0x000241b0
        /*12c8*/ 	.word	0x00000000
        /*12cc*/ 	.word	0x00034820
        /*12d0*/ 	.short	0x010a
        /*12d2*/ 	.byte	0x3f
	.zero		1


	//   ....[92]....
        /*12d4*/ 	.word	0x00024350
        /*12d8*/ 	.word	0x00000006
        /*12dc*/ 	.word	0x00000000
        /*12e0*/ 	.short	0x010a
        /*12e2*/ 	.byte	0x3f
	.zero		1


	//   ....[93]....
        /*12e4*/ 	.word	0x000243a0
        /*12e8*/ 	.word	0x00000007
        /*12ec*/ 	.word	0x00000000
        /*12f0*/ 	.short	0x010a
        /*12f2*/ 	.byte	0x3f
	.zero		1


	//   ....[94]....
        /*12f4*/ 	.word	0x000243f0
        /*12f8*/ 	.word	0x00000004
        /*12fc*/ 	.word	0x00000000
        /*1300*/ 	.short	0x010a
        /*1302*/ 	.byte	0x3f
	.zero		1


	//----- nvinfo : EIATTR_NUM_MBARRIERS
	.align		4
.L_389:
        /*1304*/ 	.byte	0x03, 0x38
        /*1306*/ 	.short	0x0016


	//----- nvinfo : EIATTR_EXIT_INSTR_OFFSETS
	.align		4
        /*1308*/ 	.byte	0x04, 0x1c
        /*130a*/ 	.short	(.L_391 - .L_390)


	//   ....[0]....
.L_390:
        /*130c*/ 	.word	0x00021d40


	//----- nvinfo : EIATTR_MAX_THREADS
	.align		4
.L_391:
        /*1310*/ 	.byte	0x04, 0x05
        /*1312*/ 	.short	(.L_393 - .L_392)
.L_392:
        /*1314*/ 	.word	0x00000180
        /*1318*/ 	.word	0x00000001
        /*131c*/ 	.word	0x00000001


	//----- nvinfo : EIATTR_CRS_STACK_SIZE
	.align		4
.L_393:
        /*1320*/ 	.byte	0x04, 0x1e
        /*1322*/ 	.short	(.L_395 - .L_394)
.L_394:
        /*1324*/ 	.word	0x00000000


	//----- nvinfo : EIATTR_CBANK_PARAM_SIZE
	.align		4
.L_395:
        /*1328*/ 	.byte	0x03, 0x19
        /*132a*/ 	.short	0x0af0


	//----- nvinfo : EIATTR_PARAM_CBANK
	.align		4
        /*132c*/ 	.byte	0x04, 0x0a
        /*132e*/ 	.short	(.L_397 - .L_396)
	.align		4
.L_396:
        /*1330*/ 	.word	index@(.nv.constant0._ZN7cutlass13device_kernelIN5flash11enable_sm90INS1_16FlashAttnFwdSm90INS1_25CollectiveMainloopFwdSm90ILi2EN4cute5tupleIJNS5_1CILi1EEES8_S8_EEENS6_IJNS7_ILi128EEESA_NS7_ILi192EEEEEELi128ENS_10bfloat16_tEfNS_4arch4Sm90ELb0ELb0ELb0ELb1ELb0ELb1ELb0ELb1ELb1ELb1ELb1ELb0EEENS1_21CollectiveEpilogueFwdINS6_IJSA_SA_SA_EEES9_SD_SF_Li256ELb1ELb1ELb1ELb0EEENS1_36VarlenDynamicPersistentTileSchedulerILi128ELi128ELi256ELi128ELb1ELb1ELb1ELb0ELb1ELb1EEEEEEEEEvNT_6ParamsE)
        /*1334*/ 	.short	0x0210
        /*1336*/ 	.short	0x0af0


	//----- nvinfo : EIATTR_SW_WAR
	.align		4
.L_397:
        /*1338*/ 	.byte	0x04, 0x36
        /*133a*/ 	.short	(.L_399 - .L_398)
.L_398:
        /*133c*/ 	.word	0x00000008
.L_399:


//--------------------- .nv.info._ZN7cutlass13device_kernelIN5flash11enable_sm90INS1_16FlashAttnFwdSm90INS1_25CollectiveMainloopFwdSm90ILi2EN4cute5tupleIJNS5_1CILi1EEES8_S8_EEENS6_IJNS7_ILi128EEENS7_ILi96EEENS7_ILi192EEEEEELi128ENS_10bfloat16_tEfNS_4arch4Sm90ELb0ELb1ELb0ELb0ELb0ELb0ELb0ELb1ELb1ELb1ELb1ELb0EEENS1_21CollectiveEpilogueFwdINS6_IJSA_SA_SB_EEES9_SE_SG_Li256ELb0ELb1ELb1ELb0EEENS1_19SingleTileSchedulerILb0ELb1ELb1ELi128EEEEEEEEEvNT_6ParamsE --------------------------
	.section	.nv.info._ZN7cutlass13device_kernelIN5flash11enable_sm90INS1_16FlashAttnFwdSm90INS1_25CollectiveMainloopFwdSm90ILi2EN4cute5tupleIJNS5_1CILi1EEES8_S8_EEENS6_IJNS7_ILi128EEENS7_ILi96EEENS7_ILi192EEEEEELi128ENS_10bfloat16_tEfNS_4arch4Sm90ELb0ELb1ELb0ELb0ELb0ELb0ELb0ELb1ELb1ELb1ELb1ELb0EEENS1_21CollectiveEpilogueFwdINS6_IJSA_SA_SB_EEES9_SE_SG_Li256ELb0ELb1ELb1ELb0EEENS1_19SingleTileSchedulerILb0ELb1ELb1ELi128EEEEEEEEEvNT_6ParamsE,"",@"SHT_CUDA_INFO"
	.sectionflags	@""
	.align	4


	//----- nvinfo : EIATTR_CUDA_API_VERSION
	.align		4
        /*0000*/ 	.byte	0x04, 0x37
        /*0002*/ 	.short	(.L_401 - .L_400)
.L_400:
        /*0004*/ 	.word	0x00000082


	//----- nvinfo : EIATTR_KPARAM_INFO
	.align		4
.L_401:
        /*0008*/ 	.byte	0x04, 0x17
        /*000a*/ 	.short	(.L_403 - .L_402)
.L_402:
        /*000c*/ 	.word	0x00000000
        /*0010*/ 	.short	0x0000
        /*0012*/ 	.short	0x0070
        /*0014*/ 	.byte	0x00, 0xf0, 0x01, 0x28


	//----- nvinfo : EIATTR_SPARSE_MMA_MASK
	.align		4
.L_403:
        /*0018*/ 	.byte	0x03, 0x50
        /*001a*/ 	.short	0x0000


	//----- nvinfo : EIATTR_MAXREG_COUNT
	.align		4
        /*001c*/ 	.byte	0x03, 0x1b
        /*001e*/ 	.short	0x00a8


	//----- nvinfo : EIATTR_NUM_BARRIERS
	.align		4
        /*0020*/ 	.byte	0x02, 0x4c
        /*0022*/ 	.byte	0x09
	.zero		1


	//----- nvinfo : EIATTR_EXTERNS
	.align		4
        /*0024*/ 	.byte	0x04, 0x0f
        /*0026*/ 	.short	(.L_405 - .L_404)


	//   ....[0]....
	.align		4
.L_404:
        /*0028*/ 	.word	index@(__assertfail)


	//----- nvinfo : EIATTR_ANNOTATIONS
	.align		4
.L_405:
        /*002c*/ 	.byte	0x04, 0x55
        /*002e*/ 	.short	(.L_407 - .L_406)


	//   ....[0]....
.L_406:
        /* <DEDUP_REMOVED lines=10> */


	//----- nvinfo : EIATTR_MERCURY_ISA_VERSION
	.align		4
.L_407:
        /*00c0*/ 	.byte	0x03, 0x5f
        /*00c2*/ 	.short	0x0101


	//----- nvinfo : EIATTR_INT_WARP_WIDE_INSTR_OFFSETS
	.align		4
        /*00c4*/ 	.byte	0x04, 0x31
        /*00c6*/ 	.short	(.L_409 - .L_408)


	//   ....[0]....
.L_408:
        /*00c8*/ 	.word	0x00000120


	//   ....[1]....
        /*00cc*/ 	.word	0x00000160


	//   ....[2]....
        /*00d0*/ 	.word	0x00000220


	//----- nvinfo : EIATTR_COOP_GROUP_MASK_REGIDS
	.align		4
.L_409:
        /*00d4*/ 	.byte	0x04, 0x29
        /*00d6*/ 	.short	(.L_411 - .L_410)


	//   ....[0]....
.L_410:
        /*00d8*/ 	.word	0xffffffff


	//   ....[1]....
        /*00dc*/ 	.word	0xffffffff


	//   ....[2]....
        /*00e0*/ 	.word	0xffffffff


	//   ....[3]....
        /*00e4*/ 	.word	0xffffffff


	//   ....[4]....
        /*00e8*/ 	.word	0xffffffff


	//   ....[5]....
        /*00ec*/ 	.word	0xffffffff


	//   ....[6]....
        /*00f0*/ 	.word	0xffffffff


	//   ....[7]....
        /*00f4*/ 	.word	0xffffffff


	//   ....[8]....
        /*00f8*/ 	.word	0xffffffff


	//   ....[9]....
        /*00fc*/ 	.word	0xffffffff


	//   ....[10]....
        /*0100*/ 	.word	0xffffffff


	//   ....[11]....
        /*0104*/ 	.word	0xffffffff


	//   ....[12]....
        /*0108*/ 	.word	0xffffffff


	//   ....[13]....
        /*010c*/ 	.word	0xffffffff


	//   ....[14]....
        /*0110*/ 	.word	0xffffffff


	//   ....[15]....
        /*0114*/ 	.word	0xffffffff


	//   ....[16]....
        /*0118*/ 	.word	0xffffffff


	//   ....[17]....
        /*011c*/ 	.word	0xffffffff


	//   ....[18]....
        /*0120*/ 	.word	0xffffffff


	//   ....[19]....
        /*0124*/ 	.word	0xffffffff


	//   ....[20]....
        /*0128*/ 	.word	0xffffffff


	//   ....[21]....
        /*012c*/ 	.word	0xffffffff


	//   ....[22]....
        /*0130*/ 	.word	0xffffffff


	//   ....[23]....
        /*0134*/ 	.word	0xffffffff


	//   ....[24]....
        /*0138*/ 	.word	0xffffffff


	//   ....[25]....
        /*013c*/ 	.word	0xffffffff


	//   ....[26]....
        /*0140*/ 	.word	0xffffffff


	//   ....[27]....
        /*0144*/ 	.word	0xffffffff


	//   ....[28]....
        /*0148*/ 	.word	0xffffffff


	//   ....[29]....
        /*014c*/ 	.word	0xffffffff


	//   ....[30]....
        /*0150*/ 	.word	0xffffffff


	//   ....[31]....
        /*0154*/ 	.word	0xffffffff


	//   ....[32]....
        /*0158*/ 	.word	0xffffffff


	//   ....[33]....
        /*015c*/ 	.word	0xffffffff


	//   ....[34]....
        /*0160*/ 	.word	0xffffffff


	//   ....[35]....
        /*0164*/ 	.word	0xffffffff


	//   ....[36]....
        /*0168*/ 	.word	0xffffffff


	//   ....[37]....
        /*016c*/ 	.word	0xffffffff


	//   ....[38]....
        /*0170*/ 	.word	0xffffffff


	//   ....[39]....
        /*0174*/ 	.word	0xffffffff


	//   ....[40]....
        /*0178*/ 	.word	0xffffffff


	//   ....[41]....
        /*017c*/ 	.word	0xffffffff


	//   ....[42]....
        /*0180*/ 	.word	0xffffffff


	//   ....[43]....
        /*0184*/ 	.word	0xffffffff


	//   ....[44]....
        /*0188*/ 	.word	0xffffffff


	//   ....[45]....
        /*018c*/ 	.word	0xffffffff


	//   ....[46]....
        /*0190*/ 	.word	0xffffffff


	//   ....[47]....
        /*0194*/ 	.word	0xffffffff


	//   ....[48]....
        /*0198*/ 	.word	0xffffffff


	//   ....[49]....
        /*019c*/ 	.word	0xffffffff


	//   ....[50]....
        /*01a0*/ 	.word	0xffffffff


	//   ....[51]....
        /*01a4*/ 	.word	0xffffffff


	//   ....[52]....
        /*01a8*/ 	.word	0xffffffff


	//   ....[53]....
        /*01ac*/ 	.word	0xffffffff


	//   ....[54]....
        /*01b0*/ 	.word	0xffffffff


	//   ....[55]....
        /*01b4*/ 	.word	0xffffffff


	//   ....[56]....
        /*01b8*/ 	.word	0xffffffff


	//   ....[57]....
        /*01bc*/ 	.word	0xffffffff


	//   ....[58]....
        /*01c0*/ 	.word	0xffffffff


	//   ....[59]....
        /*01c4*/ 	.word	0xffffffff


	//   ....[60]....
        /*01c8*/ 	.word	0xffffffff


	//   ....[61]....
        /*01cc*/ 	.word	0x0500000f


	//   ....[62]....
        /*01d0*/ 	.word	0x0500000f


	//   ....[63]....
        /*01d4*/ 	.word	0x0500000f


	//   ....[64]....
        /*01d8*/ 	.word	0x0500000f


	//   ....[65]....
        /*01dc*/ 	.word	0x0500000f


	//   ....[66]....
        /*01e0*/ 	.word	0x0500000f


	//   ....[67]....
        /*01e4*/ 	.word	0x0500000f


	//   ....[68]....
        /*01e8*/ 	.word	0x0500000f


	//   ....[69]....
        /*01ec*/ 	.word	0x0500000f


	//   ....[70]....
        /*01f0*/ 	.word	0x0500000f


	//   ....[71]....
        /*01f4*/ 	.word	0x0500000f


	//   ....[72]....
        /*01f8*/ 	.word	0x0500000f


	//   ....[73]....
        /*01fc*/ 	.word	0x0500000f


	//   ....[74]....
        /*0200*/ 	.word	0x0500000f


	//   ....[75]....
        /*0204*/ 	.word	0x0500000f


	//   ....[76]....
        /*0208*/ 	.word	0x0500000f


	//   ....[77]....
        /*020c*/ 	.word	0x0500000f


	//   ....[78]....
        /*0210*/ 	.word	0x0500000f


	//----- nvinfo : EIATTR_COOP_GROUP_INSTR_OFFSETS
	.align		4
.L_411:
        /*0214*/ 	.byte	0x04, 0x28
        /*0216*/ 	.short	(.L_413 - .L_412)


	//   ....[0]....
.L_412:
        /*0218*/ 	.word	0x00000060


	//   ....[1]....
        /*021c*/ 	.word	0x00000130


	//   ....[2]....
        /*0220*/ 	.word	0x00000230


	//   ....[3]....
        /*0224*/ 	.word	0x000003a0


	//   ....[4]....
        /*0228*/ 	.word	0x00000500


	//   ....[5]....
        /*022c*/ 	.word	0x00000620


	//   ....[6]....
        /*0230*/ 	.word	0x00000780


	//   ....[7]....
        /*0234*/ 	.word	0x00001490


	//   ....[8]....
        /*0238*/ 	.word	0x00001d90


	//   ....[9]....
        /*023c*/ 	.word	0x00002220


	//   ....[10]....
        /*0240*/ 	.word	0x00002f30


	//   ....[11]....
        /*0244*/ 	.word	0x00003040


	//   ....[12]....
        /*0248*/ 	.word	0x00003570


	//   ....[13]....
        /*024c*/ 	.word	0x00003610


	//   ....[14]....
        /*0250*/ 	.word	0x00004e60


	//   ....[15]....
        /*0254*/ 	.word	0x00005460


	//   ....[16]....
        /*0258*/ 	.word	0x00005ff0


	//   ....[17]....
        /*025c*/ 	.word	0x000060d0


	//   ....[18]....
        /*0260*/ 	.word	0x00006680


	//   ....[19]....
        /*0264*/ 	.word	0x000066e0


	//   ....[20]....
        /*0268*/ 	.word	0x00007f80


	//   ....[21]....
        /*026c*/ 	.word	0x000080a0


	//   ....[22]....
        /*0270*/ 	.word	0x00008480


	//   ....[23]....
        /*0274*/ 	.word	0x00008530


	//   ....[24]....
        /*0278*/ 	.word	0x00009a70


	//   ....[25]....
        /*027c*/ 	.word	0x00009e50


	//   ....[26]....
        /*0280*/ 	.word	0x0000ac10


	//   ....[27]....
        /*0284*/ 	.word	0x0000acf0


	//   ....[28]....
        /*0288*/ 	.word	0x0000b2c0


	//   ....[29]....
        /*028c*/ 	.word	0x0000b310


	//   ....[30]....
        /*0290*/ 	.word	0x0000c180


	//   ....[31]....
        /*0294*/ 	.word	0x0000c1b0


	//   ....[32]....
        /*0298*/ 	.word	0x0000c2a0


	//   ....[33]....
        /*029c*/ 	.word	0x0000c2b0


	//   ....[34]....
        /*02a0*/ 	.word	0x0000d0d0


	//   ....[35]....
        /*02a4*/ 	.word	0x0000d110


	//   ....[36]....
        /*02a8*/ 	.word	0x0000d140


	//   ....[37]....
        /*02ac*/ 	.word	0x0000d170


	//   ....[38]....
        /*02b0*/ 	.word	0x0000d180


	//   ....[39]....
        /*02b4*/ 	.word	0x0000d1b0


	//   ....[40]....
        /*02b8*/ 	.word	0x0000d810


	//   ....[41]....
        /*02bc*/ 	.word	0x0000d820


	//   ....[42]....
        /*02c0*/ 	.word	0x0000e220


	//   ....[43]....
        /*02c4*/ 	.word	0x0000f0b0


	//   ....[44]....
        /*02c8*/ 	.word	0x0000fa50


	//   ....[45]....
        /*02cc*/ 	.word	0x0000fa80


	//   ....[46]....
        /*02d0*/ 	.word	0x0000fab0


	//   ....[47]....
        /*02d4*/ 	.word	0x0000fb60


	//   ....[48]....
        /*02d8*/ 	.word	0x0000fbb0


	//   ....[49]....
        /*02dc*/ 	.word	0x0000fc10


	//   ....[50]....
        /*02e0*/ 	.word	0x0000fc60


	//   ....[51]....
        /*02e4*/ 	.word	0x0000fcc0


	//   ....[52]....
        /*02e8*/ 	.word	0x0000fd10


	//   ....[53]....
        /*02ec*/ 	.word	0x0000fd70


	//   ....[54]....
        /*02f0*/ 	.word	0x0000fdc0


	//   ....[55]....
        /*02f4*/ 	.word	0x0000fe20


	//   ....[56]....
        /*02f8*/ 	.word	0x0000fe70


	//   ....[57]....
        /*02fc*/ 	.word	0x0000fed0


	//   ....[58]....
        /*0300*/ 	.word	0x0000fee0


	//   ....[59]....
        /*0304*/ 	.word	0x0000ff20


	//   ....[60]....
        /*0308*/ 	.word	0x000121a0


	//   ....[61]....
        /*030c*/ 	.word	0x000127c0


	//   ....[62]....
        /*0310*/ 	.word	0x00012930


	//   ....[63]....
        /*0314*/ 	.word	0x00012980


	//   ....[64]....
        /*0318*/ 	.word	0x00012a30


	//   ....[65]....
        /*031c*/ 	.word	0x00012b30


	//   ....[66]....
        /*0320*/ 	.word	0x00012bc0


	//   ....[67]....
        /*0324*/ 	.word	0x00012c90


	//   ....[68]....
        /*0328*/ 	.word	0x00012d20


	//   ....[69]....
        /*032c*/ 	.word	0x00012df0


	//   ....[70]....
        /*0330*/ 	.word	0x00012e80


	//   ....[71]....
        /*0334*/ 	.word	0x00012f50


	//   ....[72]....
        /*0338*/ 	.word	0x00012fe0


	//   ....[73]....
        /*033c*/ 	.word	0x000130b0


	//   ....[74]....
        /*0340*/ 	.word	0x00013140


	//   ....[75]....
        /*0344*/ 	.word	0x00013210


	//   ....[76]....
        /*0348*/ 	.word	0x00013290


	//   ....[77]....
        /*034c*/ 	.word	0x00013350


	//   ....[78]....
        /*0350*/ 	.word	0x00013750


	//----- nvinfo : EIATTR_REG_RECONFIG
	.align		4
.L_413:
        /*0354*/ 	.byte	0x01, 0x54
	.zero		2


	//----- nvinfo : EIATTR_SYSCALL_OFFSETS
	.align		4
        /*0358*/ 	.byte	0x04, 0x46
        /*035a*/ 	.short	(.L_415 - .L_414)


	//   ....[0]....
.L_414:
        /*035c*/ 	.word	0x00001650


	//   ....[1]....
        /*0360*/ 	.word	0x0000ed30


	//   ....[2]....
        /*0364*/ 	.word	0x0000ee70


	//   ....[3]....
        /*0368*/ 	.word	0x0000ef60


	//   ....[4]....
        /*036c*/ 	.word	0x0000f6a0


	//----- nvinfo : EIATTR_MBARRIER_INSTR_OFFSETS
	.align		4
.L_415:
        /*0370*/ 	.byte	0x04, 0x39
        /*0372*/ 	.short	(.L_417 - .L_416)


	//   ....[0]....
.L_416:
        /*0374*/ 	.word	0x00000250
        /*0378*/ 	.word	0x000000ff
        /*037c*/ 	.word	0x0002a800
        /*0380*/ 	.short	0x0100
        /*0382*/ 	.byte	0x08
	.zero		1


	//   ....[1]....
        /*0384*/ 	.word	0x00000260
        /*0388*/ 	.word	0x000000ff
        /*038c*/ 	.word	0x0002a820
        /*0390*/ 	.short	0x0100
        /*0392*/ 	.byte	0x08
	.zero		1


	//   ....[2]....
        /*0394*/ 	.word	0x00000350
        /*0398*/ 	.word	0x000000ff
        /*039c*/ 	.word	0x0002a830
        /*03a0*/ 	.short	0x0100
        /*03a2*/ 	.byte	0x08
	.zero		1


	//   ....[3]....
        /*03a4*/ 	.word	0x00000360
        /*03a8*/ 	.word	0x000000ff
        /*03ac*/ 	.word	0x0002a840
        /*03b0*/ 	.short	0x0100
        /*03b2*/ 	.byte	0x08
	.zero		1


	//   ....[4]....
        /*03b4*/ 	.word	0x00000370
        /*03b8*/ 	.word	0x000000ff
        /*03bc*/ 	.word	0x0002a838
        /*03c0*/ 	.short	0x0100
        /*03c2*/ 	.byte	0x08
	.zero		1


	//   ....[5]....
        /*03c4*/ 	.word	0x00000380
        /*03c8*/ 	.word	0x000000ff
        /*03cc*/ 	.word	0x0002a848
        /*03d0*/ 	.short	0x0100
        /*03d2*/ 	.byte	0x08
	.zero		1


	//   ....[6]....
        /*03d4*/ 	.word	0x000004b0
        /*03d8*/ 	.word	0x000000ff
        /*03dc*/ 	.word	0x0002a850
        /*03e0*/ 	.short	0x0100
        /*03e2*/ 	.byte	0x08
	.zero		1


	//   ....[7]....
        /*03e4*/ 	.word	0x000004c0
        /*03e8*/ 	.word	0x000000ff
        /*03ec*/ 	.word	0x0002a860
        /*03f0*/ 	.short	0x0100
        /*03f2*/ 	.byte	0x08
	.zero		1


	//   ....[8]....
        /*03f4*/ 	.word	0x000004d0
        /*03f8*/ 	.word	0x000000ff
        /*03fc*/ 	.word	0x0002a858
        /*0400*/ 	.short	0x0100
        /*0402*/ 	.byte	0x08
	.zero		1


	//   ....[9]....
        /*0404*/ 	.word	0x000004e0
        /*0408*/ 	.word	0x000000ff
        /*040c*/ 	.word	0x0002a868
        /*0410*/ 	.short	0x0100
        /*0412*/ 	.byte	0x08
	.zero		1


	//   ....[10]....
        /*0414*/ 	.word	0x000005d0
        /*0418*/ 	.word	0x000000ff
        /*041c*/ 	.word	0x0002a870
        /*0420*/ 	.short	0x0100
        /*0422*/ 	.byte	0x06
	.zero		1


	//   ....[11]....
        /*0424*/ 	.word	0x000005e0
        /*0428*/ 	.word	0x000000ff
        /*042c*/ 	.word	0x0002a880
        /*0430*/ 	.short	0x0100
        /*0432*/ 	.byte	0x06
	.zero		1


	//   ....[12]....
        /*0434*/ 	.word	0x000005f0
        /*0438*/ 	.word	0x000000ff
        /*043c*/ 	.word	0x0002a878
        /*0440*/ 	.short	0x0100
        /*0442*/ 	.byte	0x06
	.zero		1


	//   ....[13]....
        /*0444*/ 	.word	0x00000600
        /*0448*/ 	.word	0x000000ff
        /*044c*/ 	.word	0x0002a888
        /*0450*/ 	.short	0x0100
        /*0452*/ 	.byte	0x06
	.zero		1


	//   ....[14]....
        /*0454*/ 	.word	0x00000730
        /*0458*/ 	.word	0x000000ff
        /*045c*/ 	.word	0x0002a890
        /*0460*/ 	.short	0x0100
        /*0462*/ 	.byte	0x08
	.zero		1


	//   ....[15]....
        /*0464*/ 	.word	0x00000740
        /*0468*/ 	.word	0x000000ff
        /*046c*/ 	.word	0x0002a8a0
        /*0470*/ 	.short	0x0100
        /*0472*/ 	.byte	0x08
	.zero		1


	//   ....[16]....
        /*0474*/ 	.word	0x00000750
        /*0478*/ 	.word	0x000000ff
        /*047c*/ 	.word	0x0002a898
        /*0480*/ 	.short	0x0100
        /*0482*/ 	.byte	0x08
	.zero		1


	//   ....[17]....
        /*0484*/ 	.word	0x00000760
        /*0488*/ 	.word	0x000000ff
        /*048c*/ 	.word	0x0002a8a8
        /*0490*/ 	.short	0x0100
        /*0492*/ 	.byte	0x08
	.zero		1


	//   ....[18]....
        /*0494*/ 	.word	0x00000890
        /*0498*/ 	.word	0x000000ff
        /*049c*/ 	.word	0x0002a8b0
        /*04a0*/ 	.short	0x0100
        /*04a2*/ 	.byte	0x08
	.zero		1


	//   ....[19]....
        /*04a4*/ 	.word	0x000008a0
        /*04a8*/ 	.word	0x000000ff
        /*04ac*/ 	.word	0x0002a8c0
        /*04b0*/ 	.short	0x0100
        /*04b2*/ 	.byte	0x08
	.zero		1


	//   ....[20]....
        /*04b4*/ 	.word	0x000008b0
        /*04b8*/ 	.word	0x000000ff
        /*04bc*/ 	.word	0x0002a8b8
        /*04c0*/ 	.short	0x0100
        /*04c2*/ 	.byte	0x08
	.zero		1


	//   ....[21]....
        /*04c4*/ 	.word	0x000008c0
        /*04c8*/ 	.word	0x000000ff
        /*04cc*/ 	.word	0x0002a8c8
        /*04d0*/ 	.short	0x0100
        /*04d2*/ 	.byte	0x08
	.zero		1


	//   ....[22]....
        /*04d4*/ 	.word	0x00001680
        /*04d8*/ 	.word	0x000000ff
        /*04dc*/ 	.word	0x0002a800
        /*04e0*/ 	.short	0x010a
        /*04e2*/ 	.byte	0x38
	.zero		1


	//   ....[23]....
        /*04e4*/ 	.word	0x000016e0
        /*04e8*/ 	.word	0x000000ff
        /*04ec*/ 	.word	0x0002a830
        /*04f0*/ 	.short	0x010a
        /*04f2*/ 	.byte	0x38
	.zero		1


	//   ....[24]....
        /*04f4*/ 	.word	0x00001770
        /*04f8*/ 	.word	0x000000ff
        /*04fc*/ 	.word	0x0002a830
        /*0500*/ 	.short	0x010a
        /*0502*/ 	.byte	0x38
	.zero		1


	//   ....[25]....
        /*0504*/ 	.word	0x00002080
        /*0508*/ 	.word	0x00000000
        /*050c*/ 	.word	0x00000000
        /*0510*/ 	.short	0x0101
        /*0512*/ 	.byte	0x3f
	.zero		1


	//   ....[26]....
        /*0514*/ 	.word	0x00004410
        /*0518*/ 	.word	0x000000ff
        /*051c*/ 	.word	0x0002a830
        /*0520*/ 	.short	0x010a
        /*0522*/ 	.byte	0x3a
	.zero		1


	//   ....[27]....
        /*0524*/ 	.word	0x00004450
        /*0528*/ 	.word	0x000000ff
        /*052c*/ 	.word	0x0002a830
        /*0530*/ 	.short	0x010a
        /*0532*/ 	.byte	0x3a
	.zero		1


	//   ....[28]....
        /*0534*/ 	.word	0x00004ca0
        /*0538*/ 	.word	0x000000ff
        /*053c*/ 	.word	0x0002a850
        /*0540*/ 	.short	0x010a
        /*0542*/ 	.byte	0x0b
	.zero		1


	//   ....[29]....
        /*0544*/ 	.word	0x00004ce0
        /*0548*/ 	.word	0x000000ff
        /*054c*/ 	.word	0x0002a850
        /*0550*/ 	.short	0x010a
        /*0552*/ 	.byte	0x0b
	.zero		1


	//   ....[30]....
        /*0554*/ 	.word	0x00005050
        /*0558*/ 	.word	0x00000000
        /*055c*/ 	.word	0x00000000
        /*0560*/ 	.short	0x0101
        /*0562*/ 	.byte	0x3f
	.zero		1


	//   ....[31]....
        /*0564*/ 	.word	0x00006a40
        /*0568*/ 	.word	0x0000005a
        /*056c*/ 	.word	0x00000000
        /*0570*/ 	.short	0x0101
        /*0572*/ 	.byte	0x3f
	.zero		1


	//   ....[32]....
        /*0574*/ 	.word	0x000073f0
        /*0578*/ 	.word	0x000000ff
        /*057c*/ 	.word	0x0002a830
        /*0580*/ 	.short	0x010a
        /*0582*/ 	.byte	0x07
	.zero		1


	//   ....[33]....
        /*0584*/ 	.word	0x00007430
        /*0588*/ 	.word	0x000000ff
        /*058c*/ 	.word	0x0002a830
        /*0590*/ 	.short	0x010a
        /*0592*/ 	.byte	0x07
	.zero		1


	//   ....[34]....
        /*0594*/ 	.word	0x00007c80
        /*0598*/ 	.word	0x000000ff
        /*059c*/ 	.word	0x0002a850
        /*05a0*/ 	.short	0x010a
        /*05a2*/ 	.byte	0x0b
	.zero		1


	//   ....[35]....
        /*05a4*/ 	.word	0x00007cc0
        /*05a8*/ 	.word	0x000000ff
        /*05ac*/ 	.word	0x0002a850
        /*05b0*/ 	.short	0x010a
        /*05b2*/ 	.byte	0x0b
	.zero		1


	//   ....[36]....
        /*05b4*/ 	.word	0x00008d60
        /*05b8*/ 	.word	0x0000005a
        /*05bc*/ 	.word	0x00000000
        /*05c0*/ 	.short	0x0101
        /*05c2*/ 	.byte	0x3f
	.zero		1


	//   ....[37]....
        /*05c4*/ 	.word	0x00008e50
        /*05c8*/ 	.word	0x0000005a
        /*05cc*/ 	.word	0x00000000
        /*05d0*/ 	.short	0x0101
        /*05d2*/ 	.byte	0x3f
	.zero		1


	//   ....[38]....
        /*05d4*/ 	.word	0x00008fe0
        /*05d8*/ 	.word	0x000000ff
        /*05dc*/ 	.word	0x0002a830
        /*05e0*/ 	.short	0x010a
        /*05e2*/ 	.byte	0x07
	.zero		1


	//   ....[39]....
        /*05e4*/ 	.word	0x00009020
        /*05e8*/ 	.word	0x000000ff
        /*05ec*/ 	.word	0x0002a830
        /*05f0*/ 	.short	0x010a
        /*05f2*/ 	.byte	0x07
	.zero		1


	//   ....[40]....
        /*05f4*/ 	.word	0x00009870
        /*05f8*/ 	.word	0x000000ff
        /*05fc*/ 	.word	0x0002a850
        /*0600*/ 	.short	0x010a
        /*0602*/ 	.byte	0x0b
	.zero		1


	//   ....[41]....
        /*0604*/ 	.word	0x000098b0
        /*0608*/ 	.word	0x000000ff
        /*060c*/ 	.word	0x0002a850
        /*0610*/ 	.short	0x010a
        /*0612*/ 	.byte	0x0b
	.zero		1


	//   ....[42]....
        /*0614*/ 	.word	0x00009c40
        /*0618*/ 	.word	0x00000000
        /*061c*/ 	.word	0x00000000
        /*0620*/ 	.short	0x0101
        /*0622*/ 	.byte	0x3f
	.zero		1


	//   ....[43]....
        /*0624*/ 	.word	0x0000b660
        /*0628*/ 	.word	0x0000005a
        /*062c*/ 	.word	0x00000000
        /*0630*/ 	.short	0x0101
        /*0632*/ 	.byte	0x3f
	.zero		1


	//   ....[44]....
        /*0634*/ 	.word	0x0000c0f0
        /*0638*/ 	.word	0x000000ff
        /*063c*/ 	.word	0x0002a850
        /*0640*/ 	.short	0x010a
        /*0642*/ 	.byte	0x05
	.zero		1


	//   ....[45]....
        /*0644*/ 	.word	0x0000c130
        /*0648*/ 	.word	0x000000ff
        /*064c*/ 	.word	0x0002a850
        /*0650*/ 	.short	0x010a
        /*0652*/ 	.byte	0x05
	.zero		1


	//   ....[46]....
        /*0654*/ 	.word	0x0000c550
        /*0658*/ 	.word	0x0000000a
        /*065c*/ 	.word	0x00000000
        /*0660*/ 	.short	0x0101
        /*0662*/ 	.byte	0x3f
	.zero		1


	//   ....[47]....
        /*0664*/ 	.word	0x0000d190
        /*0668*/ 	.word	0x000000ff
        /*066c*/ 	.word	0x00000000
        /*0670*/ 	.short	0x0101
        /*0672*/ 	.byte	0x04
	.zero		1


	//   ....[48]....
        /*0674*/ 	.word	0x0000f2b0
        /*0678*/ 	.word	0x000000ff
        /*067c*/ 	.word	0x0002a840
        /*0680*/ 	.short	0x010a
        /*0682*/ 	.byte	0x26
	.zero		1


	//   ....[49]....
        /*0684*/ 	.word	0x00010060
        /*0688*/ 	.word	0x000000ff
        /*068c*/ 	.word	0x0002a800
        /*0690*/ 	.short	0x0107
        /*0692*/ 	.byte	0x26
	.zero		1


	//   ....[50]....
        /*0694*/ 	.word	0x000100d0
        /*0698*/ 	.word	0x000000ff
        /*069c*/ 	.word	0x0002a800
        /*06a0*/ 	.short	0x0101
        /*06a2*/ 	.byte	0x26
	.zero		1


	//   ....[51]....
        /*06a4*/ 	.word	0x000100f0
        /*06a8*/ 	.word	0x000000ff
        /*06ac*/ 	.word	0x0002a820
        /*06b0*/ 	.short	0x010a
        /*06b2*/ 	.byte	0x26
	.zero		1


	//   ....[52]....
        /*06b4*/ 	.word	0x00010500
        /*06b8*/ 	.word	0x000000ff
        /*06bc*/ 	.word	0x0002a848
        /*06c0*/ 	.short	0x010a
        /*06c2*/ 	.byte	0x26
	.zero		1


	//   ....[53]....
        /*06c4*/ 	.word	0x000108a0
        /*06c8*/ 	.word	0x000000ff
        /*06cc*/ 	.word	0x0002a860
        /*06d0*/ 	.short	0x010a
        /*06d2*/ 	.byte	0x26
	.zero		1


	//   ....[54]....
        /*06d4*/ 	.word	0x00010d90
        /*06d8*/ 	.word	0x000000ff
        /*06dc*/ 	.word	0x0002a840
        /*06e0*/ 	.short	0x010a
        /*06e2*/ 	.byte	0x26
	.zero		1


	//   ....[55]....
        /*06e4*/ 	.word	0x00011140
        /*06e8*/ 	.word	0x000000ff
        /*06ec*/ 	.word	0x0002a868
        /*06f0*/ 	.short	0x010a
        /*06f2*/ 	.byte	0x26
	.zero		1


	//   ....[56]....
        /*06f4*/ 	.word	0x00011680
        /*06f8*/ 	.word	0x000000ff
        /*06fc*/ 	.word	0x0002a848
        /*0700*/ 	.short	0x010a
        /*0702*/ 	.byte	0x26
	.zero		1


	//   ....[57]....
        /*0704*/ 	.word	0x00011a10
        /*0708*/ 	.word	0x000000ff
        /*070c*/ 	.word	0x0002a860
        /*0710*/ 	.short	0x010a
        /*0712*/ 	.byte	0x26
	.zero		1


	//   ....[58]....
        /*0714*/ 	.word	0x00011da0
        /*0718*/ 	.word	0x00000003
        /*071c*/ 	.word	0x0002a860
        /*0720*/ 	.short	0x010a
        /*0722*/ 	.byte	0x3f
	.zero		1


	//   ....[59]....
        /*0724*/ 	.word	0x00012130
        /*0728*/ 	.word	0x00000002
        /*072c*/ 	.word	0x0002a820
        /*0730*/ 	.short	0x010a
        /*0732*/ 	.byte	0x3f
	.zero		1


	//   ....[60]....
        /*0734*/ 	.word	0x000122b0
        /*0738*/ 	.word	0x00000006
        /*073c*/ 	.word	0x00000000
        /*0740*/ 	.short	0x010a
        /*0742*/ 	.byte	0x3f
	.zero		1


	//   ....[61]....
        /*0744*/ 	.word	0x00012320
        /*0748*/ 	.word	0x00000003
        /*074c*/ 	.word	0x00000000
        /*0750*/ 	.short	0x010a
        /*0752*/ 	.byte	0x3f
	.zero		1


	//   ....[62]....
        /*0754*/ 	.word	0x00012380
        /*0758*/ 	.word	0x00000000
        /*075c*/ 	.word	0x00000000
        /*0760*/ 	.short	0x010a
        /*0762*/ 	.byte	0x3f
	.zero		1


	//   ....[63]....
        /*0764*/ 	.word	0x000123b0
        /*0768*/ 	.word	0x00000003
        /*076c*/ 	.word	0x00000000
        /*0770*/ 	.short	0x010a
        /*0772*/ 	.byte	0x3f
	.zero		1


	//   ....[64]....
        /*0774*/ 	.word	0x00012420
        /*0778*/ 	.word	0x00000003
        /*077c*/ 	.word	0x0002a800
        /*0780*/ 	.short	0x010a
        /*0782*/ 	.byte	0x3f
	.zero		1


	//   ....[65]....
        /*0784*/ 	.word	0x00012480
        /*0788*/ 	.word	0x00000003
        /*078c*/ 	.word	0x0002a830
        /*0790*/ 	.short	0x010a
        /*0792*/ 	.byte	0x3f
	.zero		1


	//   ....[66]....
        /*0794*/ 	.word	0x000124e0
        /*0798*/ 	.word	0x0000000f
        /*079c*/ 	.word	0x0002a830
        /*07a0*/ 	.short	0x010a
        /*07a2*/ 	.byte	0x3f
	.zero		1


	//   ....[67]....
        /*07a4*/ 	.word	0x00012540
        /*07a8*/ 	.word	0x0000000f
        /*07ac*/ 	.word	0x0002a850
        /*07b0*/ 	.short	0x010a
        /*07b2*/ 	.byte	0x3f
	.zero		1


	//   ....[68]....
        /*07b4*/ 	.word	0x000125a0
        /*07b8*/ 	.word	0x0000000e
        /*07bc*/ 	.word	0x0002a830
        /*07c0*/ 	.short	0x010a
        /*07c2*/ 	.byte	0x3f
	.zero		1


	//   ....[69]....
        /*07c4*/ 	.word	0x00012600
        /*07c8*/ 	.word	0x00000003
        /*07cc*/ 	.word	0x0002a850
        /*07d0*/ 	.short	0x010a
        /*07d2*/ 	.byte	0x3f
	.zero		1


	//   ....[70]....
        /*07d4*/ 	.word	0x00012660
        /*07d8*/ 	.word	0x0000000e
        /*07dc*/ 	.word	0x0002a830
        /*07e0*/ 	.short	0x010a
        /*07e2*/ 	.byte	0x3f
	.zero		1


	//   ....[71]....
        /*07e4*/ 	.word	0x000126c0
        /*07e8*/ 	.word	0x00000003
        /*07ec*/ 	.word	0x0002a850
        /*07f0*/ 	.short	0x010a
        /*07f2*/ 	.byte	0x3f
	.zero		1


	//   ....[72]....
        /*07f4*/ 	.word	0x00012720
        /*07f8*/ 	.word	0x00000007
        /*07fc*/ 	.word	0x0002a850
        /*0800*/ 	.short	0x010a
        /*0802*/ 	.byte	0x3f
	.zero		1


	//   ....[73]....
        /*0804*/ 	.word	0x00012880
        /*0808*/ 	.word	0x00000003
        /*080c*/ 	.word	0x0002a840
        /*0810*/ 	.short	0x010a
        /*0812*/ 	.byte	0x3f
	.zero		1


	//   ....[74]....
        /*0814*/ 	.word	0x00013390
        /*0818*/ 	.word	0x00000003
        /*081c*/ 	.word	0x0002a820
        /*0820*/ 	.short	0x010a
        /*0822*/ 	.byte	0x3f
	.zero		1


	//   ....[75]....
        /*0824*/ 	.word	0x000133f0
        /*0828*/ 	.word	0x00000003
        /*082c*/ 	.word	0x0002a848
        /*0830*/ 	.short	0x010a
        /*0832*/ 	.byte	0x3f
	.zero		1


	//   ....[76]....
        /*0834*/ 	.word	0x00013450
        /*0838*/ 	.word	0x00000003
        /*083c*/ 	.word	0x0002a860
        /*0840*/ 	.short	0x010a
        /*0842*/ 	.byte	0x3f
	.zero		1


	//   ....[77]....
        /*0844*/ 	.word	0x000134b0
        /*0848*/ 	.word	0x00000003
        /*084c*/ 	.word	0x0002a840
        /*0850*/ 	.short	0x010a
        /*0852*/ 	.byte	0x3f
	.zero		1


	//   ....[78]....
        /*0854*/ 	.word	0x00013510
        /*0858*/ 	.word	0x00000003
        /*085c*/ 	.word	0x0002a868
        /*0860*/ 	.short	0x010a
        /*0862*/ 	.byte	0x3f
	.zero		1


	//   ....[79]....
        /*0864*/ 	.word	0x00013570
        /*0868*/ 	.word	0x00000003
        /*086c*/ 	.word	0x0002a848
        /*0870*/ 	.short	0x010a
        /*0872*/ 	.byte	0x3f
	.zero		1


	//   ....[80]....
        /*0874*/ 	.word	0x000135d0
        /*0878*/ 	.word	0x00000003
        /*087c*/ 	.word	0x0002a860
        /*0880*/ 	.short	0x010a
        /*0882*/ 	.byte	0x3f
	.zero		1


	//   ....[81]....
        /*0884*/ 	.word	0x00013620
        /*0888*/ 	.word	0x00000003
        /*088c*/ 	.word	0x0002a860
        /*0890*/ 	.short	0x010a
        /*0892*/ 	.byte	0x3f
	.zero		1


	//   ....[82]....
        /*0894*/ 	.word	0x00013670
        /*0898*/ 	.word	0x00000002
        /*089c*/ 	.word	0x0002a820
        /*08a0*/ 	.short	0x010a
        /*08a2*/ 	.byte	0x3f
	.zero		1


	//   ....[83]....
        /*08a4*/ 	.word	0x00013810
        /*08a8*/ 	.word	0x00000006
        /*08ac*/ 	.word	0x00000000
        /*08b0*/ 	.short	0x010a
        /*08b2*/ 	.byte	0x3f
	.zero		1


	//   ....[84]....
        /*08b4*/ 	.word	0x00013860
        /*08b8*/ 	.word	0x00000003
        /*08bc*/ 	.word	0x00000000
        /*08c0*/ 	.short	0x010a
        /*08c2*/ 	.byte	0x3f
	.zero		1


	//   ....[85]....
        /*08c4*/ 	.word	0x000138b0
        /*08c8*/ 	.word	0x00000000
        /*08cc*/ 	.word	0x00000000
        /*08d0*/ 	.short	0x010a
        /*08d2*/ 	.byte	0x3f
	.zero		1


	//----- nvinfo : EIATTR_NUM_MBARRIERS
	.align		4
.L_417:
        /*08d4*/ 	.byte	0x03, 0x38
        /*08d6*/ 	.short	0x0016


	//----- nvinfo : EIATTR_EXIT_INSTR_OFFSETS
	.align		4
        /*08d8*/ 	.byte	0x04, 0x1c
        /*08da*/ 	.short	(.L_419 - .L_418)


	//   ....[0]....
.L_418:
        /*08dc*/ 	.word	0x00012400


	//----- nvinfo : EIATTR_MAX_THREADS
	.align		4
.L_419:
        /*08e0*/ 	.byte	0x04, 0x05
        /*08e2*/ 	.short	(.L_421 - .L_420)
.L_420:
        /*08e4*/ 	.word	0x00000180
        /*08e8*/ 	.word	0x00000001
        /*08ec*/ 	.word	0x00000001


	//----- nvinfo : EIATTR_CRS_STACK_SIZE
	.align		4
.L_421:
        /*08f0*/ 	.byte	0x04, 0x1e
        /*08f2*/ 	.short	(.L_423 - .L_422)
.L_422:
        /*08f4*/ 	.word	0x00000000


	//----- nvinfo : EIATTR_CBANK_PARAM_SIZE
	.align		4
.L_423:
        /*08f8*/ 	.byte	0x03, 0x19
        /*08fa*/ 	.short	0x0a70


	//----- nvinfo : EIATTR_PARAM_CBANK
	.align		4
        /*08fc*/ 	.byte	0x04, 0x0a
        /*08fe*/ 	.short	(.L_425 - .L_424)
	.align		4
.L_424:
        /*0900*/ 	.word	index@(.nv.constant0._ZN7cutlass13device_kernelIN5flash11enable_sm90INS1_16FlashAttnFwdSm90INS1_25CollectiveMainloopFwdSm90ILi2EN4cute5tupleIJNS5_1CILi1EEES8_S8_EEENS6_IJNS7_ILi128EEENS7_ILi96EEENS7_ILi192EEEEEELi128ENS_10bfloat16_tEfNS_4arch4Sm90ELb0ELb1ELb0ELb0ELb0ELb0ELb0ELb1ELb1ELb1ELb1ELb0EEENS1_21CollectiveEpilogueFwdINS6_IJSA_SA_SB_EEES9_SE_SG_Li256ELb0ELb1ELb1ELb0EEENS1_19SingleTileSchedulerILb0ELb1ELb1ELi128EEEEEEEEEvNT_6ParamsE)
        /*0904*/ 	.short	0x0210
        /*0906*/ 	.short	0x0a70


	//----- nvinfo : EIATTR_SW_WAR
	.align		4
.L_425:
        /*0908*/ 	.byte	0x04, 0x36
        /*090a*/ 	.short	(.L_427 - .L_426)
.L_426:
        /*090c*/ 	.word	0x00000008
.L_427:


//--------------------- .nv.info._ZN7cutlass13device_kernelIN5flash11enable_sm90INS1_16FlashAttnFwdSm90INS1_25CollectiveMainloopFwdSm90ILi2EN4cute5tupleIJNS5_1CILi1EEES8_S8_EEENS6_IJNS7_ILi128EEENS7_ILi96EEENS7_ILi192EEEEEELi128ENS_10bfloat16_tEfNS_4arch4Sm90ELb0ELb1ELb0ELb1ELb0ELb0ELb0ELb1ELb1ELb1ELb1ELb0EEENS1_21CollectiveEpilogueFwdINS6_IJSA_SA_SB_EEES9_SE_SG_Li256ELb1ELb1ELb1ELb0EEENS1_36VarlenDynamicPersistentTileSchedulerILi128ELi96ELi256ELi128ELb1ELb1ELb1ELb1ELb0ELb1EEEEEEEEEvNT_6ParamsE --------------------------
	.section	.nv.info._ZN7cutlass13device_kernelIN5flash11enable_sm90INS1_16FlashAttnFwdSm90INS1_25CollectiveMainloopFwdSm90ILi2EN4cute5tupleIJNS5_1CILi1EEES8_S8_EEENS6_IJNS7_ILi128EEENS7_ILi96EEENS7_ILi192EEEEEELi128ENS_10bfloat16_tEfNS_4arch4Sm90ELb0ELb1ELb0ELb1ELb0ELb0ELb0ELb1ELb1ELb1ELb1ELb0EEENS1_21CollectiveEpilogueFwdINS6_IJSA_SA_SB_EEES9_SE_SG_Li256ELb1ELb1ELb1ELb0EEENS1_36VarlenDynamicPersistentTileSchedulerILi128ELi96ELi256ELi128ELb1ELb1ELb1ELb1ELb0ELb1EEEEEEEEEvNT_6ParamsE,"",@"SHT_CUDA_INFO"
	.sectionflags	@""
	.align	4


	//----- nvinfo : EIATTR_CUDA_API_VERSION
	.align		4
        /*0000*/ 	.byte	0x04, 0x37
        /*0002*/ 	.short	(.L_429 - .L_428)
.L_428:
        /*0004*/ 	.word	0x00000082


	//----- nvinfo : EIATTR_KPARAM_INFO
	.align		4
.L_429:
        /*0008*/ 	.byte	0x04, 0x17
        /*000a*/ 	.short	(.L_431 - .L_430)
.L_430:
        /*000c*/ 	.word	0x00000000
        /*0010*/ 	.short	0x0000
        /*0012*/ 	.short	0x0070
        /*0014*/ 	.byte	0x00, 0xf0, 0x01, 0x2a


	//----- nvinfo : EIATTR_SPARSE_MMA_MASK
	.align		4
.L_431:
        /*0018*/ 	.byte	0x03, 0x50
        /*001a*/ 	.short	0x0000


	//----- nvinfo : EIATTR_MAXREG_COUNT
	.align		4
        /*001c*/ 	.byte	0x03, 0x1b
        /*001e*/ 	.short	0x00a8


	//----- nvinfo : EIATTR_NUM_BARRIERS
	.align		4
        /*0020*/ 	.byte	0x02, 0x4c
        /*0022*/ 	.byte	0x09
	.zero		1


	//----- nvinfo : EIATTR_EXTERNS
	.align		4
        /*0024*/ 	.byte	0x04, 0x0f
        /*0026*/ 	.short	(.L_433 - .L_432)


	//   ....[0]....
	.align		4
.L_432:
        /*0028*/ 	.word	index@(__assertfail)


	//----- nvinfo : EIATTR_ANNOTATIONS
	.align		4
.L_433:
        /*002c*/ 	.byte	0x04, 0x55
        /*002e*/ 	.short	(.L_435 - .L_434)


	//   ....[0]....
.L_434:
        /* <DEDUP_REMOVED lines=72> */


	//----- nvinfo : EIATTR_MERCURY_ISA_VERSION
	.align		4
.L_435:
        /*0498*/ 	.byte	0x03, 0x5f
        /*049a*/ 	.short	0x0101


	//----- nvinfo : EIATTR_UNUSED_LOAD_BYTE_OFFSET
	.align		4
        /*049c*/ 	.byte	0x04, 0x44
        /*049e*/ 	.short	(.L_437 - .L_436)


	//   ....[0]....
.L_436:
        /*04a0*/ 	.word	0x00000a10
        /*04a4*/ 	.word	0x0000fff0


	//   ....[1]....
        /*04a8*/ 	.word	0x0000d370
        /*04ac*/ 	.word	0x0000fff0


	//----- nvinfo : EIATTR_INT_WARP_WIDE_INSTR_OFFSETS
	.align		4
.L_437:
        /*04b0*/ 	.byte	0x04, 0x31
        /*04b2*/ 	.short	(.L_439 - .L_438)


	//   ....[0]....
.L_438:
        /*04b4*/ 	.word	0x00000130


	//   ....[1]....
        /*04b8*/ 	.word	0x00000170


	//   ....[2]....
        /*04bc*/ 	.word	0x000001e0


	//   ....[3]....
        /*04c0*/ 	.word	0x000123a0


	//   ....[4]....
        /*04c4*/ 	.word	0x00012440


	//   ....[5]....
        /*04c8*/ 	.word	0x00015f70


	//   ....[6]....
        /*04cc*/ 	.word	0x00015fe0


	//----- nvinfo : EIATTR_COOP_GROUP_MASK_REGIDS
	.align		4
.L_439:
        /*04d0*/ 	.byte	0x04, 0x29
        /*04d2*/ 	.short	(.L_441 - .L_440)


	//   ....[0]....
.L_440:
        /*04d4*/ 	.word	0xffffffff


	//   ....[1]....
        /*04d8*/ 	.word	0xffffffff


	//   ....[2]....
        /*04dc*/ 	.word	0xffffffff


	//   ....[3]....
        /*04e0*/ 	.word	0xffffffff


	//   ....[4]....
        /*04e4*/ 	.word	0xffffffff


	//   ....[5]....
        /*04e8*/ 	.word	0xffffffff


	//   ....[6]....
        /*04ec*/ 	.word	0xffffffff


	//   ....[7]....
        /*04f0*/ 	.word	0xffffffff


	//   ....[8]....
        /*04f4*/ 	.word	0xffffffff


	//   ....[9]....
        /*04f8*/ 	.word	0xffffffff


	//   ....[10]....
        /*04fc*/ 	.word	0xffffffff


	//   ....[11]....
        /*0500*/ 	.word	0xffffffff


	//   ....[12]....
        /*0504*/ 	.word	0xffffffff


	//   ....[13]....
        /*0508*/ 	.word	0xffffffff


	//   ....[14]....
        /*050c*/ 	.word	0xffffffff


	//   ....[15]....
        /*0510*/ 	.word	0xffffffff


	//   ....[16]....
        /*0514*/ 	.word	0xffffffff


	//   ....[17]....
        /*0518*/ 	.word	0xffffffff


	//   ....[18]....
        /*051c*/ 	.word	0xffffffff


	//   ....[19]....
        /*0520*/ 	.word	0xffffffff


	//   ....[20]....
        /*0524*/ 	.word	0xffffffff


	//   ....[21]....
        /*0528*/ 	.word	0xffffffff


	//   ....[22]....
        /*052c*/ 	.word	0xffffffff


	//   ....[23]....
        /*0530*/ 	.word	0xffffffff


	//   ....[24]....
        /*0534*/ 	.word	0xffffffff


	//   ....[25]....
        /*0538*/ 	.word	0xffffffff


	//   ....[26]....
        /*053c*/ 	.word	0xffffffff


	//   ....[27]....
        /*0540*/ 	.word	0xffffffff


	//   ....[28]....
        /*0544*/ 	.word	0xffffffff


	//   ....[29]....
        /*0548*/ 	.word	0xffffffff


	//   ....[30]....
        /*054c*/ 	.word	0xffffffff


	//   ....[31]....
        /*0550*/ 	.word	0xffffffff


	//   ....[32]....
        /*0554*/ 	.word	0xffffffff


	//   ....[33]....
        /*0558*/ 	.word	0xffffffff


	//   ....[34]....
        /*055c*/ 	.word	0xffffffff


	//   ....[35]....
        /*0560*/ 	.word	0xffffffff


	//   ....[36]....
        /*0564*/ 	.word	0xffffffff


	//   ....[37]....
        /*0568*/ 	.word	0xffffffff


	//   ....[38]....
        /*056c*/ 	.word	0xffffffff


	//   ....[39]....
        /*0570*/ 	.word	0xffffffff


	//   ....[40]....
        /*0574*/ 	.word	0xffffffff


	//   ....[41]....
        /*0578*/ 	.word	0xffffffff


	//   ....[42]....
        /*057c*/ 	.word	0xffffffff


	//   ....[43]....
        /*0580*/ 	.word	0xffffffff


	//   ....[44]....
        /*0584*/ 	.word	0xffffffff


	//   ....[45]....
        /*0588*/ 	.word	0xffffffff


	//   ....[46]....
        /*058c*/ 	.word	0xffffffff


	//   ....[47]....
        /*0590*/ 	.word	0xffffffff


	//   ....[48]....
        /*0594*/ 	.word	0xffffffff


	//   ....[49]....
        /*0598*/ 	.word	0xffffffff


	//   ....[50]....
        /*059c*/ 	.word	0xffffffff


	//   ....[51]....
        /*05a0*/ 	.word	0xffffffff


	//   ....[52]....
        /*05a4*/ 	.word	0xffffffff


	//   ....[53]....
        /*05a8*/ 	.word	0xffffffff


	//   ....[54]....
        /*05ac*/ 	.word	0xffffffff


	//   ....[55]....
        /*05b0*/ 	.word	0xffffffff


	//   ....[56]....
        /*05b4*/ 	.word	0xffffffff


	//   ....[57]....
        /*05b8*/ 	.word	0xffffffff


	//   ....[58]....
        /*05bc*/ 	.word	0xffffffff


	//   ....[59]....
        /*05c0*/ 	.word	0xffffffff


	//   ....[60]....
        /*05c4*/ 	.word	0xffffffff


	//   ....[61]....
        /*05c8*/ 	.word	0xffffffff


	//   ....[62]....
        /*05cc*/ 	.word	0xffffffff


	//   ....[63]....
        /*05d0*/ 	.word	0xffffffff


	//   ....[64]....
        /*05d4*/ 	.word	0xffffffff


	//   ....[65]....
        /*05d8*/ 	.word	0xffffffff


	//   ....[66]....
        /*05dc*/ 	.word	0xffffffff


	//   ....[67]....
        /*05e0*/ 	.word	0xffffffff


	//   ....[68]....
        /*05e4*/ 	.word	0xffffffff


	//   ....[69]....
        /*05e8*/ 	.word	0xffffffff


	//   ....[70]....
        /*05ec*/ 	.word	0xffffffff


	//   ....[71]....
        /*05f0*/ 	.word	0xffffffff


	//   ....[72]....
        /*05f4*/ 	.word	0xffffffff


	//   ....[73]....
        /*05f8*/ 	.word	0xffffffff


	//   ....[74]....
        /*05fc*/ 	.word	0xffffffff


	//   ....[75]....
        /*0600*/ 	.word	0xffffffff


	//   ....[76]....
        /*0604*/ 	.word	0xffffffff


	//   ....[77]....
        /*0608*/ 	.word	0xffffffff


	//   ....[78]....
        /*060c*/ 	.word	0xffffffff


	//   ....[79]....
        /*0610*/ 	.word	0xffffffff


	//   ....[80]....
        /*0614*/ 	.word	0xffffffff


	//   ....[81]....
        /*0618*/ 	.word	0xffffffff


	//   ....[82]....
        /*061c*/ 	.word	0xffffffff


	//   ....[83]....
        /*0620*/ 	.word	0xffffffff


	//   ....[84]....
        /*0624*/ 	.word	0xffffffff


	//   ....[85]....
        /*0628*/ 	.word	0xffffffff


	//   ....[86]....
        /*062c*/ 	.word	0xffffffff


	//   ....[87]....
        /*0630*/ 	.word	0xffffffff


	//   ....[88]....
        /*0634*/ 	.word	0xffffffff


	//   ....[89]....
        /*0638*/ 	.word	0xffffffff


	//   ....[90]....
        /*063c*/ 	.word	0xffffffff


	//   ....[91]....
        /*0640*/ 	.word	0xffffffff


	//   ....[92]....
        /*0644*/ 	.word	0xffffffff


	//   ....[93]....
        /*0648*/ 	.word	0xffffffff


	//   ....[94]....
        /*064c*/ 	.word	0xffffffff


	//   ....[95]....
        /*0650*/ 	.word	0xffffffff


	//   ....[96]....
        /*0654*/ 	.word	0xffffffff


	//   ....[97]....
        /*0658*/ 	.word	0xffffffff


	//   ....[98]....
        /*065c*/ 	.word	0xffffffff


	//   ....[99]....
        /*0660*/ 	.word	0xffffffff


	//   ....[100]....
        /*0664*/ 	.word	0xffffffff


	//   ....[101]....
        /*0668*/ 	.word	0xffffffff


	//   ....[102]....
        /*066c*/ 	.word	0xffffffff


	//   ....[103]....
        /*0670*/ 	.word	0xffffffff


	//   ....[104]....
        /*0674*/ 	.word	0xffffffff


	//   ....[105]....
        /*0678*/ 	.word	0xffffffff


	//   ....[106]....
        /*067c*/ 	.word	0xffffffff


	//   ....[107]....
        /*0680*/ 	.word	0xffffffff


	//   ....[108]....
        /*0684*/ 	.word	0xffffffff


	//   ....[109]....
        /*0688*/ 	.word	0xffffffff


	//   ....[110]....
        /*068c*/ 	.word	0xffffffff


	//   ....[111]....
        /*0690*/ 	.word	0x0500000f


	//   ....[112]....
        /*0694*/ 	.word	0x0500000f


	//   ....[113]....
        /*0698*/ 	.word	0x0500000f


	//   ....[114]....
        /*069c*/ 	.word	0x0500000f


	//   ....[115]....
        /*06a0*/ 	.word	0x0500000f


	//   ....[116]....
        /*06a4*/ 	.word	0x0500000f


	//   ....[117]....
        /*06a8*/ 	.word	0x0500000f


	//   ....[118]....
        /*06ac*/ 	.word	0x0500000f


	//   ....[119]....
        /*06b0*/ 	.word	0x0500000f


	//   ....[120]....
        /*06b4*/ 	.word	0x0500000f


	//   ....[121]....
        /*06b8*/ 	.word	0x0500000f


	//   ....[122]....
        /*06bc*/ 	.word	0x0500000f


	//   ....[123]....
        /*06c0*/ 	.word	0x0500000f


	//   ....[124]....
        /*06c4*/ 	.word	0x0500000f


	//   ....[125]....
        /*06c8*/ 	.word	0x0500000f


	//   ....[126]....
        /*06cc*/ 	.word	0x0500000f


	//   ....[127]....
        /*06d0*/ 	.word	0x0500000f


	//   ....[128]....
        /*06d4*/ 	.word	0x0500000f


	//   ....[129]....
        /*06d8*/ 	.word	0x0500000f


	//   ....[130]....
        /*06dc*/ 	.word	0x0500000f


	//   ....[131]....
        /*06e0*/ 	.word	0x0500000f


	//   ....[132]....
        /*06e4*/ 	.word	0x0500000f


	//   ....[133]....
        /*06e8*/ 	.word	0x0500000f


	//   ....[134]....
        /*06ec*/ 	.word	0x0500000f


	//   ....[135]....
        /*06f0*/ 	.word	0x0500000f


	//   ....[136]....
        /*06f4*/ 	.word	0x0500000f


	//   ....[137]....
        /*06f8*/ 	.word	0x0500000f


	//   ....[138]....
        /*06fc*/ 	.word	0x0500000f


	//   ....[139]....
        /*0700*/ 	.word	0x0500000f


	//   ....[140]....
        /*0704*/ 	.word	0x0500000f


	//   ....[141]....
        /*0708*/ 	.word	0x0500000f


	//   ....[142]....
        /*070c*/ 	.word	0x0500000f


	//   ....[143]....
        /*0710*/ 	.word	0x0500000f


	//   ....[144]....
        /*0714*/ 	.word	0x0500000f


	//   ....[145]....
        /*0718*/ 	.word	0x0500000f


	//   ....[146]....
        /*071c*/ 	.word	0x0500000f


	//----- nvinfo : EIATTR_COOP_GROUP_INSTR_OFFSETS
	.align		4
.L_441:
        /*0720*/ 	.byte	0x04, 0x28
        /*0722*/ 	.short	(.L_443 - .L_442)


	//   ....[0]....
.L_442:
        /*0724*/ 	.word	0x00000060


	//   ....[1]....
        /*0728*/ 	.word	0x00000140


	//   ....[2]....
        /*072c*/ 	.word	0x00000190


	//   ....[3]....
        /*0730*/ 	.word	0x000003c0


	//   ....[4]....
        /*0734*/ 	.word	0x00000520


	//   ....[5]....
        /*0738*/ 	.word	0x00000640


	//   ....[6]....
        /*073c*/ 	.word	0x000007a0


	//   ....[7]....
        /*0740*/ 	.word	0x00001e40


	//   ....[8]....
        /*0744*/ 	.word	0x00002670


	//   ....[9]....
        /*0748*/ 	.word	0x00003220


	//   ....[10]....
        /*074c*/ 	.word	0x000038c0


	//   ....[11]....
        /*0750*/ 	.word	0x000039d0


	//   ....[12]....
        /*0754*/ 	.word	0x00003fe0


	//   ....[13]....
        /*0758*/ 	.word	0x00004050


	//   ....[14]....
        /*075c*/ 	.word	0x00005940


	//   ....[15]....
        /*0760*/ 	.word	0x00005b60


	//   ....[16]....
        /*0764*/ 	.word	0x000068e0


	//   ....[17]....
        /*0768*/ 	.word	0x000069f0


	//   ....[18]....
        /*076c*/ 	.word	0x00006f70


	//   ....[19]....
        /*0770*/ 	.word	0x00006ff0


	//   ....[20]....
        /*0774*/ 	.word	0x00008990


	//   ....[21]....
        /*0778*/ 	.word	0x000089b0


	//   ....[22]....
        /*077c*/ 	.word	0x00008cc0


	//   ....[23]....
        /*0780*/ 	.word	0x00008d20


	//   ....[24]....
        /*0784*/ 	.word	0x0000a5d0


	//   ....[25]....
        /*0788*/ 	.word	0x0000a7a0


	//   ....[26]....
        /*078c*/ 	.word	0x0000b520


	//   ....[27]....
        /*0790*/ 	.word	0x0000b630


	//   ....[28]....
        /*0794*/ 	.word	0x0000bbd0


	//   ....[29]....
        /*0798*/ 	.word	0x0000bc60


	//   ....[30]....
        /*079c*/ 	.word	0x0000cac0


	//   ....[31]....
        /*07a0*/ 	.word	0x0000cb00


	//   ....[32]....
        /*07a4*/ 	.word	0x0000cc30


	//   ....[33]....
        /*07a8*/ 	.word	0x0000cc50


	//   ....[34]....
        /*07ac*/ 	.word	0x0000df20


	//   ....[35]....
        /*07b0*/ 	.word	0x0000df60


	//   ....[36]....
        /*07b4*/ 	.word	0x0000df90


	//   ....[37]....
        /*07b8*/ 	.word	0x0000dfc0


	//   ....[38]....
        /*07bc*/ 	.word	0x0000e690


	//   ....[39]....
        /*07c0*/ 	.word	0x0000e6d0


	//   ....[40]....
        /*07c4*/ 	.word	0x0000e7a0


	//   ....[41]....
        /*07c8*/ 	.word	0x0000e7c0


	//   ....[42]....
        /*07cc*/ 	.word	0x0000e890


	//   ....[43]....
        /*07d0*/ 	.word	0x0000e8b0


	//   ....[44]....
        /*07d4*/ 	.word	0x0000e990


	//   ....[45]....
        /*07d8*/ 	.word	0x0000e9b0


	//   ....[46]....
        /*07dc*/ 	.word	0x0000edb0


	//   ....[47]....
        /*07e0*/ 	.word	0x0000edc0


	//   ....[48]....
        /*07e4*/ 	.word	0x0000f210


	//   ....[49]....
        /*07e8*/ 	.word	0x0000f220


	//   ....[50]....
        /*07ec*/ 	.word	0x000100a0


	//   ....[51]....
        /*07f0*/ 	.word	0x000100c0


	//   ....[52]....
        /*07f4*/ 	.word	0x00010190


	//   ....[53]....
        /*07f8*/ 	.word	0x000101b0


	//   ....[54]....
        /*07fc*/ 	.word	0x00010280


	//   ....[55]....
        /*0800*/ 	.word	0x000102a0


	//   ....[56]....
        /*0804*/ 	.word	0x00010380


	//   ....[57]....
        /*0808*/ 	.word	0x000103a0


	//   ....[58]....
        /*080c*/ 	.word	0x00010510


	//   ....[59]....
        /*0810*/ 	.word	0x00010750


	//   ....[60]....
        /*0814*/ 	.word	0x00010780


	//   ....[61]....
        /*0818*/ 	.word	0x000107b0


	//   ....[62]....
        /*081c*/ 	.word	0x000107e0


	//   ....[63]....
        /*0820*/ 	.word	0x00010810


	//   ....[64]....
        /*0824*/ 	.word	0x00010840


	//   ....[65]....
        /*0828*/ 	.word	0x000109f0


	//   ....[66]....
        /*082c*/ 	.word	0x00010a20


	//   ....[67]....
        /*0830*/ 	.word	0x00010a50


	//   ....[68]....
        /*0834*/ 	.word	0x00010a80


	//   ....[69]....
        /*0838*/ 	.word	0x00010ab0


	//   ....[70]....
        /*083c*/ 	.word	0x00010ae0


	//   ....[71]....
        /*0840*/ 	.word	0x00010b80


	//   ....[72]....
        /*0844*/ 	.word	0x00010bb0


	//   ....[73]....
        /*0848*/ 	.word	0x00010bc0


	//   ....[74]....
        /*084c*/ 	.word	0x00010bf0


	//   ....[75]....
        /*0850*/ 	.word	0x00012990


	//   ....[76]....
        /*0854*/ 	.word	0x000135d0


	//   ....[77]....
        /*0858*/ 	.word	0x000135f0


	//   ....[78]....
        /*085c*/ 	.word	0x00013600


	//   ....[79]....
        /*0860*/ 	.word	0x00013630


	//   ....[80]....
        /*0864*/ 	.word	0x00013750


	//   ....[81]....
        /*0868*/ 	.word	0x00013760


	//   ....[82]....
        /*086c*/ 	.word	0x00013800


	//   ....[83]....
        /*0870*/ 	.word	0x00013810


	//   ....[84]....
        /*0874*/ 	.word	0x000138b0


	//   ....[85]....
        /*0878*/ 	.word	0x000138c0


	//   ....[86]....
        /*087c*/ 	.word	0x00013960


	//   ....[87]....
        /*0880*/ 	.word	0x00013970


	//   ....[88]....
        /*0884*/ 	.word	0x000139f0


	//   ....[89]....
        /*0888*/ 	.word	0x00013a20


	//   ....[90]....
        /*088c*/ 	.word	0x00013a70


	//   ....[91]....
        /*0890*/ 	.word	0x00013ab0


	//   ....[92]....
        /*0894*/ 	.word	0x000166c0


	//   ....[93]....
        /*0898*/ 	.word	0x00016740


	//   ....[94]....
        /*089c*/ 	.word	0x00016770


	//   ....[95]....
        /*08a0*/ 	.word	0x00016780


	//   ....[96]....
        /*08a4*/ 	.word	0x000167b0


	//   ....[97]....
        /*08a8*/ 	.word	0x000167e0


	//   ....[98]....
        /*08ac*/ 	.word	0x00016810


	//   ....[99]....
        /*08b0*/ 	.word	0x00016840


	//   ....[100]....
        /*08b4*/ 	.word	0x00016a10


	//   ....[101]....
        /*08b8*/ 	.word	0x00016a40


	//   ....[102]....
        /*08bc*/ 	.word	0x00016a70


	//   ....[103]....
        /*08c0*/ 	.word	0x00016aa0


	//   ....[104]....
        /*08c4*/ 	.word	0x00016ad0


	//   ....[105]....
        /*08c8*/ 	.word	0x00016b00


	//   ....[106]....
        /*08cc*/ 	.word	0x00016bd0


	//   ....[107]....
        /*08d0*/ 	.word	0x00016bf0


	//   ....[108]....
        /*08d4*/ 	.word	0x00016c00


	//   ....[109]....
        /*08d8*/ 	.word	0x00016c80


	//   ....[110]....
        /*08dc*/ 	.word	0x000177d0


	//   ....[111]....
        /*08e0*/ 	.word	0x00017e60


	//   ....[112]....
        /*08e4*/ 	.word	0x00018040


	//   ....[113]....
        /*08e8*/ 	.word	0x00018090


	//   ....[114]....
        /*08ec*/ 	.word	0x000181c0


	//   ....[115]....
        /*08f0*/ 	.word	0x00018210


	//   ....[116]....
        /*08f4*/ 	.word	0x00018350


	//   ....[117]....
        /*08f8*/ 	.word	0x000183c0


	//   ....[118]....
        /*08fc*/ 	.word	0x000184f0


	//   ....[119]....
        /*0900*/ 	.word	0x00018540


	//   ....[120]....
        /*0904*/ 	.word	0x00018670


	//   ....[121]....
        /*0908*/ 	.word	0x000186c0


	//   ....[122]....
        /*090c*/ 	.word	0x000187f0


	//   ....[123]....
        /*0910*/ 	.word	0x00018840


	//   ....[124]....
        /*0914*/ 	.word	0x00018950


	//   ....[125]....
        /*0918*/ 	.word	0x000189c0


	//   ....[126]....
        /*091c*/ 	.word	0x00018ad0


	//   ....[127]....
        /*0920*/ 	.word	0x00018b20


	//   ....[128]....
        /*0924*/ 	.word	0x00018e50


	//   ....[129]....
        /*0928*/ 	.word	0x00018ef0


	//   ....[130]....
        /*092c*/ 	.word	0x00019090


	//   ....[131]....
        /*0930*/ 	.word	0x00019110


	//   ....[132]....
        /*0934*/ 	.word	0x00019190


	//   ....[133]....
        /*0938*/ 	.word	0x00019210


	//   ....[134]....
        /*093c*/ 	.word	0x00019290


	//   ....[135]....
        /*0940*/ 	.word	0x00019320


	//   ....[136]....
        /*0944*/ 	.word	0x000193c0


	//   ....[137]....
        /*0948*/ 	.word	0x00019470


	//   ....[138]....
        /*094c*/ 	.word	0x000194f0


	//   ....[139]....
        /*0950*/ 	.word	0x00019570


	//   ....[140]....
        /*0954*/ 	.word	0x000195f0


	//   ....[141]....
        /*0958*/ 	.word	0x00019680


	//   ....[142]....
        /*095c*/ 	.word	0x00019700


	//   ....[143]....
        /*0960*/ 	.word	0x000197b0


	//   ....[144]....
        /*0964*/ 	.word	0x00019800


	//   ....[145]....
        /*0968*/ 	.word	0x000198c0


	//   ....[146]....
        /*096c*/ 	.word	0x000199f0


	//----- nvinfo : EIATTR_REG_RECONFIG
	.align		4
.L_443:
        /*0970*/ 	.byte	0x01, 0x54
	.zero		2


	//----- nvinfo : EIATTR_SYSCALL_OFFSETS
	.align		4
        /*0974*/ 	.byte	0x04, 0x46
        /*0976*/ 	.short	(.L_445 - .L_444)


	//   ....[0]....
.L_444:
        /*0978*/ 	.word	0x00002020


	//   ....[1]....
        /*097c*/ 	.word	0x000125b0


	//   ....[2]....
        /*0980*/ 	.word	0x00012700


	//   ....[3]....
        /*0984*/ 	.word	0x000127f0


	//   ....[4]....
        /*0988*/ 	.word	0x000130f0


	//----- nvinfo : EIATTR_MBARRIER_INSTR_OFFSETS
	.align		4
.L_445:
        /*098c*/ 	.byte	0x04, 0x39
        /*098e*/ 	.short	(.L_447 - .L_446)


	//   ....[0]....
.L_446:
        /*0990*/ 	.word	0x00000270
        /*0994*/ 	.word	0x000000ff
        /*0998*/ 	.word	0x0002a800
        /*099c*/ 	.short	0x0100
        /*099e*/ 	.byte	0x08
	.zero		1


	//   ....[1]....
        /*09a0*/ 	.word	0x00000280
        /*09a4*/ 	.word	0x000000ff
        /*09a8*/ 	.word	0x0002a820
        /*09ac*/ 	.short	0x0100
        /*09ae*/ 	.byte	0x08
	.zero		1


	//   ....[2]....
        /*09b0*/ 	.word	0x00000370
        /*09b4*/ 	.word	0x000000ff
        /*09b8*/ 	.word	0x0002a830
        /*09bc*/ 	.short	0x0100
        /*09be*/ 	.byte	0x08
	.zero		1


	//   ....[3]....
        /*09c0*/ 	.word	0x00000380
        /*09c4*/ 	.word	0x000000ff
        /*09c8*/ 	.word	0x0002a840
        /*09cc*/ 	.short	0x0100
        /*09ce*/ 	.byte	0x08
	.zero		1


	//   ....[4]....
        /*09d0*/ 	.word	0x00000390
        /*09d4*/ 	.word	0x000000ff
        /*09d8*/ 	.word	0x0002a838
        /*09dc*/ 	.short	0x0100
        /*09de*/ 	.byte	0x08
	.zero		1


	//   ....[5]....
        /*09e0*/ 	.word	0x000003a0
        /*09e4*/ 	.word	0x000000ff
        /*09e8*/ 	.word	0x0002a848
        /*09ec*/ 	.short	0x0100
        /*09ee*/ 	.byte	0x08
	.zero		1


	//   ....[6]....
        /*09f0*/ 	.word	0x000004d0
        /*09f4*/ 	.word	0x000000ff
        /*09f8*/ 	.word	0x0002a850
        /*09fc*/ 	.short	0x0100
        /*09fe*/ 	.byte	0x08
	.zero		1


	//   ....[7]....
        /*0a00*/ 	.word	0x000004e0
        /*0a04*/ 	.word	0x000000ff
        /*0a08*/ 	.word	0x0002a860
        /*0a0c*/ 	.short	0x0100
        /*0a0e*/ 	.byte	0x08
	.zero		1


	//   ....[8]....
        /*0a10*/ 	.word	0x000004f0
        /*0a14*/ 	.word	0x000000ff
        /*0a18*/ 	.word	0x0002a858
        /*0a1c*/ 	.short	0x0100
        /*0a1e*/ 	.byte	0x08
	.zero		1


	//   ....[9]....
        /*0a20*/ 	.word	0x00000500
        /*0a24*/ 	.word	0x000000ff
        /*0a28*/ 	.word	0x0002a868
        /*0a2c*/ 	.short	0x0100
        /*0a2e*/ 	.byte	0x08
	.zero		1


	//   ....[10]....
        /*0a30*/ 	.word	0x000005f0
        /*0a34*/ 	.word	0x000000ff
        /*0a38*/ 	.word	0x0002a870
        /*0a3c*/ 	.short	0x0100
        /*0a3e*/ 	.byte	0x06
	.zero		1


	//   ....[11]....
        /*0a40*/ 	.word	0x00000600
        /*0a44*/ 	.word	0x000000ff
        /*0a48*/ 	.word	0x0002a880
        /*0a4c*/ 	.short	0x0100
        /*0a4e*/ 	.byte	0x06
	.zero		1


	//   ....[12]....
        /*0a50*/ 	.word	0x00000610
        /*0a54*/ 	.word	0x000000ff
        /*0a58*/ 	.word	0x0002a878
        /*0a5c*/ 	.short	0x0100
        /*0a5e*/ 	.byte	0x06
	.zero		1


	//   ....[13]....
        /*0a60*/ 	.word	0x00000620
        /*0a64*/ 	.word	0x000000ff
        /*0a68*/ 	.word	0x0002a888
        /*0a6c*/ 	.short	0x0100
        /*0a6e*/ 	.byte	0x06
	.zero		1


	//   ....[14]....
        /*0a70*/ 	.word	0x00000750
        /*0a74*/ 	.word	0x000000ff
        /*0a78*/ 	.word	0x0002a890
        /*0a7c*/ 	.short	0x0100
        /*0a7e*/ 	.byte	0x08
	.zero		1


	//   ....[15]....
        /*0a80*/ 	.word	0x00000760
        /*0a84*/ 	.word	0x000000ff
        /*0a88*/ 	.word	0x0002a8a0
        /*0a8c*/ 	.short	0x0100
        /*0a8e*/ 	.byte	0x08
	.zero		1


	//   ....[16]....
        /*0a90*/ 	.word	0x00000770
        /*0a94*/ 	.word	0x000000ff
        /*0a98*/ 	.word	0x0002a898
        /*0a9c*/ 	.short	0x0100
        /*0a9e*/ 	.byte	0x08
	.zero		1


	//   ....[17]....
        /*0aa0*/ 	.word	0x00000780
        /*0aa4*/ 	.word	0x000000ff
        /*0aa8*/ 	.word	0x0002a8a8
        /*0aac*/ 	.short	0x0100
        /*0aae*/ 	.byte	0x08
	.zero		1


	//   ....[18]....
        /*0ab0*/ 	.word	0x000008b0
        /*0ab4*/ 	.word	0x000000ff
        /*0ab8*/ 	.word	0x0002a8b0
        /*0abc*/ 	.short	0x0100
        /*0abe*/ 	.byte	0x08
	.zero		1


	//   ....[19]....
        /*0ac0*/ 	.word	0x000008c0
        /*0ac4*/ 	.word	0x000000ff
        /*0ac8*/ 	.word	0x0002a8c0
        /*0acc*/ 	.short	0x0100
        /*0ace*/ 	.byte	0x08
	.zero		1


	//   ....[20]....
        /*0ad0*/ 	.word	0x000008d0
        /*0ad4*/ 	.word	0x000000ff
        /*0ad8*/ 	.word	0x0002a8b8
        /*0adc*/ 	.short	0x0100
        /*0ade*/ 	.byte	0x08
	.zero		1


	//   ....[21]....
        /*0ae0*/ 	.word	0x000008e0
        /*0ae4*/ 	.word	0x000000ff
        /*0ae8*/ 	.word	0x0002a8c8
        /*0aec*/ 	.short	0x0100
        /*0aee*/ 	.byte	0x08
	.zero		1


	//   ....[22]....
        /*0af0*/ 	.word	0x000020c0
        /*0af4*/ 	.word	0x000000ff
        /*0af8*/ 	.word	0x0002a800
        /*0afc*/ 	.short	0x010a
        /*0afe*/ 	.byte	0x25
	.zero		1


	//   ....[23]....
        /*0b00*/ 	.word	0x00002140
        /*0b04*/ 	.word	0x00000003
        /*0b08*/ 	.word	0x0002a830
        /*0b0c*/ 	.short	0x010a
        /*0b0e*/ 	.byte	0x3f
	.zero		1


	//   ....[24]....
        /*0b10*/ 	.word	0x000021b0
        /*0b14*/ 	.word	0x00000003
        /*0b18*/ 	.word	0x0002a830
        /*0b1c*/ 	.short	0x010a
        /*0b1e*/ 	.byte	0x3f
	.zero		1


	//   ....[25]....
        /*0b20*/ 	.word	0x00002900
        /*0b24*/ 	.word	0x00000000
        /*0b28*/ 	.word	0x00000000
        /*0b2c*/ 	.short	0x0101
        /*0b2e*/ 	.byte	0x3f
	.zero		1


	//   ....[26]....
        /*0b30*/ 	.word	0x00004d10
        /*0b34*/ 	.word	0x000000ff
        /*0b38*/ 	.word	0x0002a830
        /*0b3c*/ 	.short	0x010a
        /*0b3e*/ 	.byte	0x06
	.zero		1


	//   ....[27]....
        /*0b40*/ 	.word	0x00004d50
        /*0b44*/ 	.word	0x000000ff
        /*0b48*/ 	.word	0x0002a830
        /*0b4c*/ 	.short	0x010a
        /*0b4e*/ 	.byte	0x06
	.zero		1


	//   ....[28]....
        /*0b50*/ 	.word	0x000055d0
        /*0b54*/ 	.word	0x000000ff
        /*0b58*/ 	.word	0x0002a850
        /*0b5c*/ 	.short	0x010a
        /*0b5e*/ 	.byte	0x05
	.zero		1


	//   ....[29]....
        /*0b60*/ 	.word	0x00005610
        /*0b64*/ 	.word	0x000000ff
        /*0b68*/ 	.word	0x0002a850
        /*0b6c*/ 	.short	0x010a
        /*0b6e*/ 	.byte	0x05
	.zero		1


	//   ....[30]....
        /*0b70*/ 	.word	0x00005970
        /*0b74*/ 	.word	0x00000000
        /*0b78*/ 	.word	0x00000000
        /*0b7c*/ 	.short	0x0101
        /*0b7e*/ 	.byte	0x3f
	.zero		1


	//   ....[31]....
        /*0b80*/ 	.word	0x000072b0
        /*0b84*/ 	.word	0x0000006b
        /*0b88*/ 	.word	0x00000000
        /*0b8c*/ 	.short	0x0101
        /*0b8e*/ 	.byte	0x3f
	.zero		1


	//   ....[32]....
        /*0b90*/ 	.word	0x00007d50
        /*0b94*/ 	.word	0x000000ff
        /*0b98*/ 	.word	0x0002a830
        /*0b9c*/ 	.short	0x010a
        /*0b9e*/ 	.byte	0x05
	.zero		1


	//   ....[33]....
        /*0ba0*/ 	.word	0x00007d90
        /*0ba4*/ 	.word	0x000000ff
        /*0ba8*/ 	.word	0x0002a830
        /*0bac*/ 	.short	0x010a
        /*0bae*/ 	.byte	0x05
	.zero		1


	//   ....[34]....
        /*0bb0*/ 	.word	0x00008610
        /*0bb4*/ 	.word	0x000000ff
        /*0bb8*/ 	.word	0x0002a850
        /*0bbc*/ 	.short	0x010a
        /*0bbe*/ 	.byte	0x05
	.zero		1


	//   ....[35]....
        /*0bc0*/ 	.word	0x00008650
        /*0bc4*/ 	.word	0x000000ff
        /*0bc8*/ 	.word	0x0002a850
        /*0bcc*/ 	.short	0x010a
        /*0bce*/ 	.byte	0x05
	.zero		1


	//   ....[36]....
        /*0bd0*/ 	.word	0x000093b0
        /*0bd4*/ 	.word	0x0000005b
        /*0bd8*/ 	.word	0x00000000
        /*0bdc*/ 	.short	0x0101
        /*0bde*/ 	.byte	0x3f
	.zero		1


	//   ....[37]....
        /*0be0*/ 	.word	0x00009420
        /*0be4*/ 	.word	0x0000005f
        /*0be8*/ 	.word	0x00000000
        /*0bec*/ 	.short	0x0101
        /*0bee*/ 	.byte	0x3f
	.zero		1


	//   ....[38]....
        /*0bf0*/ 	.word	0x00009960
        /*0bf4*/ 	.word	0x000000ff
        /*0bf8*/ 	.word	0x0002a830
        /*0bfc*/ 	.short	0x010a
        /*0bfe*/ 	.byte	0x05
	.zero		1


	//   ....[39]....
        /*0c00*/ 	.word	0x000099a0
        /*0c04*/ 	.word	0x000000ff
        /*0c08*/ 	.word	0x0002a830
        /*0c0c*/ 	.short	0x010a
        /*0c0e*/ 	.byte	0x05
	.zero		1


	//   ....[40]....
        /*0c10*/ 	.word	0x0000a220
        /*0c14*/ 	.word	0x000000ff
        /*0c18*/ 	.word	0x0002a850
        /*0c1c*/ 	.short	0x010a
        /*0c1e*/ 	.byte	0x05
	.zero		1


	//   ....[41]....
        /*0c20*/ 	.word	0x0000a260
        /*0c24*/ 	.word	0x000000ff
        /*0c28*/ 	.word	0x0002a850
        /*0c2c*/ 	.short	0x010a
        /*0c2e*/ 	.byte	0x05
	.zero		1


	//   ....[42]....
        /*0c30*/ 	.word	0x0000a540
        /*0c34*/ 	.word	0x00000000
        /*0c38*/ 	.word	0x00000000
        /*0c3c*/ 	.short	0x0101
        /*0c3e*/ 	.byte	0x3f
	.zero		1


	//   ....[43]....
        /*0c40*/ 	.word	0x0000bcd0
        /*0c44*/ 	.word	0x0000006d
        /*0c48*/ 	.word	0x00000000
        /*0c4c*/ 	.short	0x0101
        /*0c4e*/ 	.byte	0x3f
	.zero		1


	//   ....[44]....
        /*0c50*/ 	.word	0x0000ca30
        /*0c54*/ 	.word	0x000000ff
        /*0c58*/ 	.word	0x0002a850
        /*0c5c*/ 	.short	0x010a
        /*0c5e*/ 	.byte	0x05
	.zero		1


	//   ....[45]....
        /*0c60*/ 	.word	0x0000ca70
        /*0c64*/ 	.word	0x000000ff
        /*0c68*/ 	.word	0x0002a850
        /*0c6c*/ 	.short	0x010a
        /*0c6e*/ 	.byte	0x05
	.zero		1


	//   ....[46]....
        /*0c70*/ 	.word	0x0000cf10
        /*0c74*/ 	.word	0x0000000a
        /*0c78*/ 	.word	0x00000000
        /*0c7c*/ 	.short	0x0101
        /*0c7e*/ 	.byte	0x3f
	.zero		1


	//   ....[47]....
        /*0c80*/ 	.word	0x0000e6c0
        /*0c84*/ 	.word	0x00000010
        /*0c88*/ 	.word	0x00000000
        /*0c8c*/ 	.short	0x0101
        /*0c8e*/ 	.byte	0x3f
	.zero		1


	//   ....[48]....
        /*0c90*/ 	.word	0x0000ebe0
        /*0c94*/ 	.word	0x00000006
        /*0c98*/ 	.word	0x00000000
        /*0c9c*/ 	.short	0x0101
        /*0c9e*/ 	.byte	0x3f
	.zero		1


	//   ....[49]....
        /*0ca0*/ 	.word	0x00012c10
        /*0ca4*/ 	.word	0x00000000
        /*0ca8*/ 	.word	0x0002a840
        /*0cac*/ 	.short	0x010a
        /*0cae*/ 	.byte	0x3f
	.zero		1


	//   ....[50]....
        /*0cb0*/ 	.word	0x00013bd0
        /*0cb4*/ 	.word	0x00000012
        /*0cb8*/ 	.word	0x0002a800
        /*0cbc*/ 	.short	0x0107
        /*0cbe*/ 	.byte	0x3f
	.zero		1


	//   ....[51]....
        /*0cc0*/ 	.word	0x00013ce0
        /*0cc4*/ 	.word	0x00000012
        /*0cc8*/ 	.word	0x0002a800
        /*0ccc*/ 	.short	0x0101
        /*0cce*/ 	.byte	0x3f
	.zero		1


	//   ....[52]....
        /*0cd0*/ 	.word	0x00013d00
        /*0cd4*/ 	.word	0x00000012
        /*0cd8*/ 	.word	0x0002a820
        /*0cdc*/ 	.short	0x010a
        /*0cde*/ 	.byte	0x3f
	.zero		1


	//   ....[53]....
        /*0ce0*/ 	.word	0x00014130
        /*0ce4*/ 	.word	0x00000003
        /*0ce8*/ 	.word	0x0002a840
        /*0cec*/ 	.short	0x010a
        /*0cee*/ 	.byte	0x3f
	.zero		1


	//   ....[54]....
        /*0cf0*/ 	.word	0x000145c0
        /*0cf4*/ 	.word	0x00000003
        /*0cf8*/ 	.word	0x00000060
        /*0cfc*/ 	.short	0x010a
        /*0cfe*/ 	.byte	0x3f
	.zero		1


	//   ....[55]....
        /*0d00*/ 	.word	0x00014c50
        /*0d04*/ 	.word	0x00000003
        /*0d08*/ 	.word	0x0002a840
        /*0d0c*/ 	.short	0x010a
        /*0d0e*/ 	.byte	0x3f
	.zero		1


	//   ....[56]....
        /*0d10*/ 	.word	0x000150e0
        /*0d14*/ 	.word	0x00000002
        /*0d18*/ 	.word	0x00000060
        /*0d1c*/ 	.short	0x010a
        /*0d1e*/ 	.byte	0x3f
	.zero		1


	//   ....[57]....
        /*0d20*/ 	.word	0x000156c0
        /*0d24*/ 	.word	0x00000002
        /*0d28*/ 	.word	0x0002a840
        /*0d2c*/ 	.short	0x010a
        /*0d2e*/ 	.byte	0x3f
	.zero		1


	//   ....[58]....
        /*0d30*/ 	.word	0x00015b50
        /*0d34*/ 	.word	0x00000002
        /*0d38*/ 	.word	0x00000060
        /*0d3c*/ 	.short	0x010a
        /*0d3e*/ 	.byte	0x3f
	.zero		1


	//   ....[59]....
        /*0d40*/ 	.word	0x000160e0
        /*0d44*/ 	.word	0x00000000
        /*0d48*/ 	.word	0x0002a860
        /*0d4c*/ 	.short	0x010a
        /*0d4e*/ 	.byte	0x3f
	.zero		1


	//   ....[60]....
        /*0d50*/ 	.word	0x00017750
        /*0d54*/ 	.word	0x00000000
        /*0d58*/ 	.word	0x0002a820
        /*0d5c*/ 	.short	0x010a
        /*0d5e*/ 	.byte	0x3f
	.zero		1


	//   ....[61]....
        /*0d60*/ 	.word	0x00017960
        /*0d64*/ 	.word	0x00000006
        /*0d68*/ 	.word	0x00000000
        /*0d6c*/ 	.short	0x010a
        /*0d6e*/ 	.byte	0x3f
	.zero		1


	//   ....[62]....
        /*0d70*/ 	.word	0x00017990
        /*0d74*/ 	.word	0x00000007
        /*0d78*/ 	.word	0x00000000
        /*0d7c*/ 	.short	0x010a
        /*0d7e*/ 	.byte	0x3f
	.zero		1


	//   ....[63]....
        /*0d80*/ 	.word	0x000179f0
        /*0d84*/ 	.word	0x00000004
        /*0d88*/ 	.word	0x00000000
        /*0d8c*/ 	.short	0x010a
        /*0d8e*/ 	.byte	0x3f
	.zero		1


	//   ....[64]....
        /*0d90*/ 	.word	0x00017a20
        /*0d94*/ 	.word	0x00000003
        /*0d98*/ 	.word	0x00000000
        /*0d9c*/ 	.short	0x010a
        /*0d9e*/ 	.byte	0x3f
	.zero		1


	//   ....[65]....
        /*0da0*/ 	.word	0x00017a90
        /*0da4*/ 	.word	0x00000003
        /*0da8*/ 	.word	0x0002a800
        /*0dac*/ 	.short	0x010a
        /*0dae*/ 	.byte	0x3f
	.zero		1


	//   ....[66]....
        /*0db0*/ 	.word	0x00017ae0
        /*0db4*/ 	.word	0x00000003
        /*0db8*/ 	.word	0x0002a830
        /*0dbc*/ 	.short	0x010a
        /*0dbe*/ 	.byte	0x3f
	.zero		1


	//   ....[67]....
        /*0dc0*/ 	.word	0x00017b40
        /*0dc4*/ 	.word	0x0000000c
        /*0dc8*/ 	.word	0x0002a830
        /*0dcc*/ 	.short	0x010a
        /*0dce*/ 	.byte	0x3f
	.zero		1


	//   ....[68]....
        /*0dd0*/ 	.word	0x00017ba0
        /*0dd4*/ 	.word	0x00000009
        /*0dd8*/ 	.word	0x0002a850
        /*0ddc*/ 	.short	0x010a
        /*0dde*/ 	.byte	0x3f
	.zero		1


	//   ....[69]....
        /*0de0*/ 	.word	0x00017c00
        /*0de4*/ 	.word	0x00000008
        /*0de8*/ 	.word	0x0002a830
        /*0dec*/ 	.short	0x010a
        /*0dee*/ 	.byte	0x3f
	.zero		1


	//   ....[70]....
        /*0df0*/ 	.word	0x00017c60
        /*0df4*/ 	.word	0x00000003
        /*0df8*/ 	.word	0x0002a850
        /*0dfc*/ 	.short	0x010a
        /*0dfe*/ 	.byte	0x3f
	.zero		1


	//   ....[71]....
        /*0e00*/ 	.word	0x00017cc0
        /*0e04*/ 	.word	0x00000008
        /*0e08*/ 	.word	0x0002a830
        /*0e0c*/ 	.short	0x010a
        /*0e0e*/ 	.byte	0x3f
	.zero		1


	//   ....[72]....
        /*0e10*/ 	.word	0x00017d20
        /*0e14*/ 	.word	0x00000003
        /*0e18*/ 	.word	0x0002a850
        /*0e1c*/ 	.short	0x010a
        /*0e1e*/ 	.byte	0x3f
	.zero		1


	//   ....[73]....
        /*0e20*/ 	.word	0x00017d80
        /*0e24*/ 	.word	0x00000005
        /*0e28*/ 	.word	0x0002a850
        /*0e2c*/ 	.short	0x010a
        /*0e2e*/ 	.byte	0x3f
	.zero		1


	//   ....[74]....
        /*0e30*/ 	.word	0x00017f20
        /*0e34*/ 	.word	0x00000000
        /*0e38*/ 	.word	0x0002a840
        /*0e3c*/ 	.short	0x010a
        /*0e3e*/ 	.byte	0x3f
	.zero		1


	//   ....[75]....
        /*0e40*/ 	.word	0x00018b60
        /*0e44*/ 	.word	0x00000012
        /*0e48*/ 	.word	0x0002a820
        /*0e4c*/ 	.short	0x010a
        /*0e4e*/ 	.byte	0x3f
	.zero		1


	//   ....[76]....
        /*0e50*/ 	.word	0x00018bb0
        /*0e54*/ 	.word	0x00000003
        /*0e58*/ 	.word	0x0002a840
        /*0e5c*/ 	.short	0x010a
        /*0e5e*/ 	.byte	0x3f
	.zero		1


	//   ....[77]....
        /*0e60*/ 	.word	0x00018c00
        /*0e64*/ 	.word	0x00000003
        /*0e68*/ 	.word	0x00000060
        /*0e6c*/ 	.short	0x010a
        /*0e6e*/ 	.byte	0x3f
	.zero		1


	//   ....[78]....
        /*0e70*/ 	.word	0x00018c50
        /*0e74*/ 	.word	0x00000003
        /*0e78*/ 	.word	0x0002a840
        /*0e7c*/ 	.short	0x010a
        /*0e7e*/ 	.byte	0x3f
	.zero		1


	//   ....[79]....
        /*0e80*/ 	.word	0x00018ca0
        /*0e84*/ 	.word	0x00000002
        /*0e88*/ 	.word	0x00000060
        /*0e8c*/ 	.short	0x010a
        /*0e8e*/ 	.byte	0x3f
	.zero		1


	//   ....[80]....
        /*0e90*/ 	.word	0x00018cf0
        /*0e94*/ 	.word	0x00000002
        /*0e98*/ 	.word	0x0002a840
        /*0e9c*/ 	.short	0x010a
        /*0e9e*/ 	.byte	0x3f
	.zero		1


	//   ....[81]....
        /*0ea0*/ 	.word	0x00018d40
        /*0ea4*/ 	.word	0x00000002
        /*0ea8*/ 	.word	0x00000060
        /*0eac*/ 	.short	0x010a
        /*0eae*/ 	.byte	0x3f
	.zero		1


	//   ....[82]....
        /*0eb0*/ 	.word	0x00018d90
        /*0eb4*/ 	.word	0x00000000
        /*0eb8*/ 	.word	0x0002a860
        /*0ebc*/ 	.short	0x010a
        /*0ebe*/ 	.byte	0x3f
	.zero		1


	//   ....[83]....
        /*0ec0*/ 	.word	0x00019910
        /*0ec4*/ 	.word	0x00000000
        /*0ec8*/ 	.word	0x0002a820
        /*0ecc*/ 	.short	0x010a
        /*0ece*/ 	.byte	0x3f
	.zero		1


	//   ....[84]....
        /*0ed0*/ 	.word	0x00019ab0
        /*0ed4*/ 	.word	0x00000006
        /*0ed8*/ 	.word	0x00000000
        /*0edc*/ 	.short	0x010a
        /*0ede*/ 	.byte	0x3f
	.zero		1


	//   ....[85]....
        /*0ee0*/ 	.word	0x00019b00
        /*0ee4*/ 	.word	0x00000007
        /*0ee8*/ 	.word	0x00000000
        /*0eec*/ 	.short	0x010a
        /*0eee*/ 	.byte	0x3f
	.zero		1


	//   ....[86]....
        /*0ef0*/ 	.word	0x00019b50
        /*0ef4*/ 	.word	0x00000004
        /*0ef8*/ 	.word	0x00000000
        /*0efc*/ 	.short	0x010a
        /*0efe*/ 	.byte	0x3f
	.zero		1


	//----- nvinfo : EIATTR_NUM_MBARRIERS
	.align		4
.L_447:
        /*0f00*/ 	.byte	0x03, 0x38
        /*0f02*/ 	.short	0x0016


	//----- nvinfo : EIATTR_EXIT_INSTR_OFFSETS
	.align		4
        /*0f04*/ 	.byte	0x04, 0x1c
        /*0f06*/ 	.short	(.L_449 - .L_448)


	//   ....[0]....
.L_448:
        /*0f08*/ 	.word	0x00000a50


	//   ....[1]....
        /*0f0c*/ 	.word	0x000104b0


	//   ....[2]....
        /*0f10*/ 	.word	0x00017a70


	//----- nvinfo : EIATTR_MAX_THREADS
	.align		4
.L_449:
        /*0f14*/ 	.byte	0x04, 0x05
        /*0f16*/ 	.short	(.L_451 - .L_450)
.L_450:
        /*0f18*/ 	.word	0x00000180
        /*0f1c*/ 	.word	0x00000001
        /*0f20*/ 	.word	0x00000001


	//----- nvinfo : EIATTR_CRS_STACK_SIZE
	.align		4
.L_451:
        /*0f24*/ 	.byte	0x04, 0x1e
        /*0f26*/ 	.short	(.L_453 - .L_452)
.L_452:
        /*0f28*/ 	.word	0x00000000


	//----- nvinfo : EIATTR_CBANK_PARAM_SIZE
	.align		4
.L_453:
        /*0f2c*/ 	.byte	0x03, 0x19
        /*0f2e*/ 	.short	0x0af0


	//----- nvinfo : EIATTR_PARAM_CBANK
	.align		4
        /*0f30*/ 	.byte	0x04, 0x0a
        /*0f32*/ 	.short	(.L_455 - .L_454)
	.align		4
.L_454:
        /*0f34*/ 	.word	index@(.nv.constant0._ZN7cutlass13device_kernelIN5flash11enable_sm90INS1_16FlashAttnFwdSm90INS1_25CollectiveMainloopFwdSm90ILi2EN4cute5tupleIJNS5_1CILi1EEES8_S8_EEENS6_IJNS7_ILi128EEENS7_ILi96EEENS7_ILi192EEEEEELi128ENS_10bfloat16_tEfNS_4arch4Sm90ELb0ELb1ELb0ELb1ELb0ELb0ELb0ELb1ELb1ELb1ELb1ELb0EEENS1_21CollectiveEpilogueFwdINS6_IJSA_SA_SB_EEES9_SE_SG_Li256ELb1ELb1ELb1ELb0EEENS1_36VarlenDynamicPersistentTileSchedulerILi128ELi96ELi256ELi128ELb1ELb1ELb1ELb1ELb0ELb1EEEEEEEEEvNT_6ParamsE)
        /*0f38*/ 	.short	0x0210
        /*0f3a*/ 	.short	0x0af0


	//----- nvinfo : EIATTR_SW_WAR
	.align		4
.L_455:
        /*0f3c*/ 	.byte	0x04, 0x36
        /*0f3e*/ 	.short	(.L_457 - .L_456)
.L_456:
        /*0f40*/ 	.word	0x00000008
.L_457:


//--------------------- .nv.info._ZN7cutlass13device_kernelIN5flash11enable_sm90INS1_16FlashAttnFwdSm90INS1_25CollectiveMainloopFwdSm90ILi2EN4cute5tupleIJNS5_1CILi1EEES8_S8_EEENS6_IJNS7_ILi128EEENS7_ILi96EEENS7_ILi192EEEEEELi128ENS_10bfloat16_tEfNS_4arch4Sm90ELb0ELb1ELb0ELb1ELb0ELb1ELb0ELb1ELb1ELb1ELb1ELb0EEENS1_21CollectiveEpilogueFwdINS6_IJSA_SA_SB_EEES9_SE_SG_Li256ELb1ELb1ELb1ELb0EEENS1_36VarlenDynamicPersistentTileSchedulerILi128ELi96ELi256ELi128ELb1ELb1ELb1ELb1ELb0ELb1EEEEEEEEEvNT_6ParamsE --------------------------
	.section	.nv.info._ZN7cutlass13device_kernelIN5flash11enable_sm90INS1_16FlashAttnFwdSm90INS1_25CollectiveMainloopFwdSm90ILi2EN4cute5tupleIJNS5_1CILi1EEES8_S8_EEENS6_IJNS7_ILi128EEENS7_ILi96EEENS7_ILi192EEEEEELi128ENS_10bfloat16_tEfNS_4arch4Sm90ELb0ELb1ELb0ELb1ELb0ELb1ELb0ELb1ELb1ELb1ELb1ELb0EEENS1_21CollectiveEpilogueFwdINS6_IJSA_SA_SB_EEES9_SE_SG_Li256ELb1ELb1ELb1ELb0EEENS1_36VarlenDynamicPersistentTileSchedulerILi128ELi96ELi256ELi128ELb1ELb1ELb1ELb1ELb0ELb1EEEEEEEEEvNT_6ParamsE,"",@"SHT_CUDA_INFO"
	.sectionflags	@""
	.align	4


	//----- nvinfo : EIATTR_CUDA_API_VERSION
	.align		4
        /*0000*/ 	.byte	0x04, 0x37
        /*0002*/ 	.short	(.L_459 - .L_458)
.L_458:
        /*0004*/ 	.word	0x00000082


	//----- nvinfo : EIATTR_KPARAM_INFO
	.align		4
.L_459:
        /*0008*/ 	.byte	0x04, 0x17
        /*000a*/ 	.short	(.L_461 - .L_460)
.L_460:
        /*000c*/ 	.word	0x00000000
        /*0010*/ 	.short	0x0000
        /*0012*/ 	.short	0x0070
        /*0014*/ 	.byte	0x00, 0xf0, 0x01, 0x2a


	//----- nvinfo : EIATTR_SPARSE_MMA_MASK
	.align		4
.L_461:
        /*0018*/ 	.byte	0x03, 0x50
        /*001a*/ 	.short	0x0000


	//----- nvinfo : EIATTR_MAXREG_COUNT
	.align		4
        /*001c*/ 	.byte	0x03, 0x1b
        /*001e*/ 	.short	0x00a8


	//----- nvinfo : EIATTR_NUM_BARRIERS
	.align		4
        /*0020*/ 	.byte	0x02, 0x4c
        /*0022*/ 	.byte	0x10
	.zero		1


	//----- nvinfo : EIATTR_EXTERNS
	.align		4
        /*0024*/ 	.byte	0x04, 0x0f
        /*0026*/ 	.short	(.L_463 - .L_462)


	//   ....[0]....
	.align		4
.L_462:
        /*0028*/ 	.word	index@(__assertfail)


	//----- nvinfo : EIATTR_ANNOTATIONS
	.align		4
.L_463:
        /*002c*/ 	.byte	0x04, 0x55
        /*002e*/ 	.short	(.L_465 - .L_464)


	//   ....[0]....
.L_464:
        /* <DEDUP_REMOVED lines=128> */


	//----- nvinfo : EIATTR_MERCURY_ISA_VERSION
	.align		4
.L_465:
        /*0820*/ 	.byte	0x03, 0x5f
        /*0822*/ 	.short	0x0101


	//----- nvinfo : EIATTR_UNUSED_LOAD_BYTE_OFFSET
	.align		4
        /*0824*/ 	.byte	0x04, 0x44
        /*0826*/ 	.short	(.L_467 - .L_466)


	//   ....[0]....
.L_466:
        /*0828*/ 	.word	0x00000ab0
        /*082c*/ 	.word	0x0000fff0


	//   ....[1]....
        /*0830*/ 	.word	0x0001f550
        /*0834*/ 	.word	0x0000fff0


	//----- nvinfo : EIATTR_INT_WARP_WIDE_INSTR_OFFSETS
	.align		4
.L_467:
        /*0838*/ 	.byte	0x04, 0x31
        /*083a*/ 	.short	(.L_469 - .L_468)


	//   ....[0]....
.L_468:
        /*083c*/ 	.word	0x00000190


	//   ....[1]....
        /*0840*/ 	.word	0x000001d0


	//   ....[2]....
        /*0844*/ 	.word	0x00000240


	//   ....[3]....
        /*0848*/ 	.word	0x00025cf0


	//   ....[4]....
        /*084c*/ 	.word	0x00025d80


	//   ....[5]....
        /*0850*/ 	.word	0x00029800


	//   ....[6]....
        /*0854*/ 	.word	0x00029860


	//----- nvinfo : EIATTR_COOP_GROUP_MASK_REGIDS
	.align		4
.L_469:
        /*0858*/ 	.byte	0x04, 0x29
        /*085a*/ 	.short	(.L_471 - .L_470)


	//   ....[0]....
.L_470:
        /*085c*/ 	.word	0xffffffff


	//   ....[1]....
        /*0860*/ 	.word	0xffffffff


	//   ....[2]....
        /*0864*/ 	.word	0xffffffff


	//   ....[3]....
        /*0868*/ 	.word	0xffffffff


	//   ....[4]....
        /*086c*/ 	.word	0xffffffff


	//   ....[5]....
        /*0870*/ 	.word	0xffffffff


	//   ....[6]....
        /*0874*/ 	.word	0xffffffff


	//   ....[7]....
        /*0878*/ 	.word	0xffffffff


	//   ....[8]....
        /*087c*/ 	.word	0xffffffff


	//   ....[9]....
        /*0880*/ 	.word	0xffffffff


	//   ....[10]....
        /*0884*/ 	.word	0xffffffff


	//   ....[11]....
        /*0888*/ 	.word	0xffffffff


	//   ....[12]....
        /*088c*/ 	.word	0xffffffff


	//   ....[13]....
        /*0890*/ 	.word	0xffffffff


	//   ....[14]....
        /*0894*/ 	.word	0xffffffff


	//   ....[15]....
        /*0898*/ 	.word	0xffffffff


	//   ....[16]....
        /*089c*/ 	.word	0xffffffff


	//   ....[17]....
        /*08a0*/ 	.word	0xffffffff


	//   ....[18]....
        /*08a4*/ 	.word	0xffffffff


	//   ....[19]....
        /*08a8*/ 	.word	0xffffffff


	//   ....[20]....
        /*08ac*/ 	.word	0xffffffff


	//   ....[21]....
        /*08b0*/ 	.word	0xffffffff


	//   ....[22]....
        /*08b4*/ 	.word	0xffffffff


	//   ....[23]....
        /*08b8*/ 	.word	0xffffffff


	//   ....[24]....
        /*08bc*/ 	.word	0xffffffff


	//   ....[25]....
        /*08c0*/ 	.word	0xffffffff


	//   ....[26]....
        /*08c4*/ 	.word	0xffffffff


	//   ....[27]....
        /*08c8*/ 	.word	0xffffffff


	//   ....[28]....
        /*08cc*/ 	.word	0xffffffff


	//   ....[29]....
        /*08d0*/ 	.word	0xffffffff


	//   ....[30]....
        /*08d4*/ 	.word	0xffffffff


	//   ....[31]....
        /*08d8*/ 	.word	0xffffffff


	//   ....[32]....
        /*08dc*/ 	.word	0xffffffff


	//   ....[33]....
        /*08e0*/ 	.word	0xffffffff


	//   ....[34]....
        /*08e4*/ 	.word	0xffffffff


	//   ....[35]....
        /*08e8*/ 	.word	0xffffffff


	//   ....[36]....
        /*08ec*/ 	.word	0xffffffff


	//   ....[37]....
        /*08f0*/ 	.word	0xffffffff


	//   ....[38]....
        /*08f4*/ 	.word	0xffffffff


	//   ....[39]....
        /*08f8*/ 	.word	0xffffffff


	//   ....[40]....
        /*08fc*/ 	.word	0xffffffff


	//   ....[41]....
        /*0900*/ 	.word	0xffffffff


	//   ....[42]....
        /*0904*/ 	.word	0xffffffff


	//   ....[43]....
        /*0908*/ 	.word	0xffffffff


	//   ....[44]....
        /*090c*/ 	.word	0xffffffff


	//   ....[45]....
        /*0910*/ 	.word	0xffffffff


	//   ....[46]....
        /*0914*/ 	.word	0xffffffff


	//   ....[47]....
        /*0918*/ 	.word	0xffffffff


	//   ....[48]....
        /*091c*/ 	.word	0xffffffff


	//   ....[49]....
        /*0920*/ 	.word	0xffffffff


	//   ....[50]....
        /*0924*/ 	.word	0xffffffff


	//   ....[51]....
        /*0928*/ 	.word	0xffffffff


	//   ....[52]....
        /*092c*/ 	.word	0xffffffff


	//   ....[53]....
        /*0930*/ 	.word	0xffffffff


	//   ....[54]....
        /*0934*/ 	.word	0xffffffff


	//   ....[55]....
        /*0938*/ 	.word	0xffffffff


	//   ....[56]....
        /*093c*/ 	.word	0xffffffff


	//   ....[57]....
        /*0940*/ 	.word	0xffffffff


	//   ....[58]....
        /*0944*/ 	.word	0xffffffff


	//   ....[59]....
        /*0948*/ 	.word	0xffffffff


	//   ....[60]....
        /*094c*/ 	.word	0xffffffff


	//   ....[61]....
        /*0950*/ 	.word	0xffffffff


	//   ....[62]....
        /*0954*/ 	.word	0xffffffff


	//   ....[63]....
        /*0958*/ 	.word	0xffffffff


	//   ....[64]....
        /*095c*/ 	.word	0xffffffff


	//   ....[65]....
        /*0960*/ 	.word	0xffffffff


	//   ....[66]....
        /*0964*/ 	.word	0xffffffff


	//   ....[67]....
        /*0968*/ 	.word	0xffffffff


	//   ....[68]....
        /*096c*/ 	.word	0xffffffff


	//   ....[69]....
        /*0970*/ 	.word	0xffffffff


	//   ....[70]....
        /*0974*/ 	.word	0xffffffff


	//   ....[71]....
        /*0978*/ 	.word	0xffffffff


	//   ....[72]....
        /*097c*/ 	.word	0xffffffff


	//   ....[73]....
        /*0980*/ 	.word	0xffffffff


	//   ....[74]....
        /*0984*/ 	.word	0xffffffff


	//   ....[75]....
        /*0988*/ 	.word	0xffffffff


	//   ....[76]....
        /*098c*/ 	.word	0xffffffff


	//   ....[77]....
        /*0990*/ 	.word	0xffffffff


	//   ....[78]....
        /*0994*/ 	.word	0xffffffff


	//   ....[79]....
        /*0998*/ 	.word	0xffffffff


	//   ....[80]....
        /*099c*/ 	.word	0xffffffff


	//   ....[81]....
        /*09a0*/ 	.word	0xffffffff


	//   ....[82]....
        /*09a4*/ 	.word	0xffffffff


	//   ....[83]....
        /*09a8*/ 	.word	0xffffffff


	//   ....[84]....
        /*09ac*/ 	.word	0xffffffff


	//   ....[85]....
        /*09b0*/ 	.word	0xffffffff


	//   ....[86]....
        /*09b4*/ 	.word	0xffffffff


	//   ....[87]....
        /*09b8*/ 	.word	0xffffffff


	//   ....[88]....
        /*09bc*/ 	.word	0xffffffff


	//   ....[89]....
        /*09c0*/ 	.word	0xffffffff


	//   ....[90]....
        /*09c4*/ 	.word	0xffffffff


	//   ....[91]....
        /*09c8*/ 	.word	0xffffffff


	//   ....[92]....
        /*09cc*/ 	.word	0xffffffff


	//   ....[93]....
        /*09d0*/ 	.word	0xffffffff


	//   ....[94]....
        /*09d4*/ 	.word	0xffffffff


	//   ....[95]....
        /*09d8*/ 	.word	0xffffffff


	//   ....[96]....
        /*09dc*/ 	.word	0xffffffff


	//   ....[97]....
        /*09e0*/ 	.word	0xffffffff


	//   ....[98]....
        /*09e4*/ 	.word	0xffffffff


	//   ....[99]....
        /*09e8*/ 	.word	0xffffffff


	//   ....[100]....
        /*09ec*/ 	.word	0xffffffff


	//   ....[101]....
        /*09f0*/ 	.word	0xffffffff


	//   ....[102]....
        /*09f4*/ 	.word	0xffffffff


	//   ....[103]....
        /*09f8*/ 	.word	0xffffffff


	//   ....[104]....
        /*09fc*/ 	.word	0xffffffff


	//   ....[105]....
        /*0a00*/ 	.word	0xffffffff


	//   ....[106]....
        /*0a04*/ 	.word	0xffffffff


	//   ....[107]....
        /*0a08*/ 	.word	0xffffffff


	//   ....[108]....
        /*0a0c*/ 	.word	0xffffffff


	//   ....[109]....
        /*0a10*/ 	.word	0xffffffff


	//   ....[110]....
        /*0a14*/ 	.word	0xffffffff


	//   ....[111]....
        /*0a18*/ 	.word	0xffffffff


	//   ....[112]....
        /*0a1c*/ 	.word	0xffffffff


	//   ....[113]....
        /*0a20*/ 	.word	0xffffffff


	//   ....[114]....
        /*0a24*/ 	.word	0xffffffff


	//   ....[115]....
        /*0a28*/ 	.word	0xffffffff


	//   ....[116]....
        /*0a2c*/ 	.word	0xffffffff


	//   ....[117]....
        /*0a30*/ 	.word	0xffffffff


	//   ....[118]....
        /*0a34*/ 	.word	0xffffffff


	//   ....[119]....
        /*0a38*/ 	.word	0xffffffff


	//   ....[120]....
        /*0a3c*/ 	.word	0xffffffff


	//   ....[121]....
        /*0a40*/ 	.word	0xffffffff


	//   ....[122]....
        /*0a44*/ 	.word	0xffffffff


	//   ....[123]....
        /*0a48*/ 	.word	0xffffffff


	//   ....[124]....
        /*0a4c*/ 	.word	0xffffffff


	//   ....[125]....
        /*0a50*/ 	.word	0xffffffff


	//   ....[126]....
        /*0a54*/ 	.word	0xffffffff


	//   ....[127]....
        /*0a58*/ 	.word	0xffffffff


	//   ....[128]....
        /*0a5c*/ 	.word	0x0500000f


	//   ....[129]....
        /*0a60*/ 	.word	0x0500000f


	//   ....[130]....
        /*0a64*/ 	.word	0x0500000f


	//   ....[131]....
        /*0a68*/ 	.word	0x0500000f


	//   ....[132]....
        /*0a6c*/ 	.word	0x0500000f


	//   ....[133]....
        /*0a70*/ 	.word	0x0500000f


	//   ....[134]....
        /*0a74*/ 	.word	0x0500000f


	//   ....[135]....
        /*0a78*/ 	.word	0x0500000f


	//   ....[136]....
        /*0a7c*/ 	.word	0x0500000f


	//   ....[137]....
        /*0a80*/ 	.word	0x0500000f


	//   ....[138]....
        /*0a84*/ 	.word	0x0500000f


	//   ....[139]....
        /*0a88*/ 	.word	0x0500000f


	//   ....[140]....
        /*0a8c*/ 	.word	0x0500000f


	//   ....[141]....
        /*0a90*/ 	.word	0x0500000f


	//   ....[142]....
        /*0a94*/ 	.word	0x0500000f


	//   ....[143]....
        /*0a98*/ 	.word	0x0500000f


	//   ....[144]....
        /*0a9c*/ 	.word	0x0500000f


	//   ....[145]....
        /*0aa0*/ 	.word	0x0500000f


	//   ....[146]....
        /*0aa4*/ 	.word	0x0500000f


	//   ....[147]....
        /*0aa8*/ 	.word	0x0500000f


	//   ....[148]....
        /*0aac*/ 	.word	0x0500000f


	//   ....[149]....
        /*0ab0*/ 	.word	0x0500000f


	//   ....[150]....
        /*0ab4*/ 	.word	0x0500000f


	//   ....[151]....
        /*0ab8*/ 	.word	0x0500000f


	//   ....[152]....
        /*0abc*/ 	.word	0x0500000f


	//   ....[153]....
        /*0ac0*/ 	.word	0x0500000f


	//   ....[154]....
        /*0ac4*/ 	.word	0x0500000f


	//   ....[155]....
        /*0ac8*/ 	.word	0x0500000f


	//   ....[156]....
        /*0acc*/ 	.word	0x0500000f


	//   ....[157]....
        /*0ad0*/ 	.word	0x0500000f


	//   ....[158]....
        /*0ad4*/ 	.word	0x0500000f


	//   ....[159]....
        /*0ad8*/ 	.word	0x0500000f


	//   ....[160]....
        /*0adc*/ 	.word	0x0500000f


	//   ....[161]....
        /*0ae0*/ 	.word	0x0500000f


	//   ....[162]....
        /*0ae4*/ 	.word	0x0500000f


	//   ....[163]....
        /*0ae8*/ 	.word	0x0500000f


	//   ....[164]....
        /*0aec*/ 	.word	0x0500000f


	//   ....[165]....
        /*0af0*/ 	.word	0x0500000f


	//   ....[166]....
        /*0af4*/ 	.word	0x0500000f


	//   ....[167]....
        /*0af8*/ 	.word	0x0500000f


	//   ....[168]....
        /*0afc*/ 	.word	0x0500000f


	//   ....[169]....
        /*0b00*/ 	.word	0x0500000f


	//   ....[170]....
        /*0b04*/ 	.word	0x0500000f


	//   ....[171]....
        /*0b08*/ 	.word	0x0500000f


	//   ....[172]....
        /*0b0c*/ 	.word	0x0500000f


	//   ....[173]....
        /*0b10*/ 	.word	0x0500000f


	//   ....[174]....
        /*0b14*/ 	.word	0x0500000f


	//   ....[175]....
        /*0b18*/ 	.word	0x0500000f


	//   ....[176]....
        /*0b1c*/ 	.word	0x0500000f


	//   ....[177]....
        /*0b20*/ 	.word	0x0500000f


	//   ....[178]....
        /*0b24*/ 	.word	0x0500000f


	//   ....[179]....
        /*0b28*/ 	.word	0x0500000f


	//   ....[180]....
        /*0b2c*/ 	.word	0x0500000f


	//----- nvinfo : EIATTR_COOP_GROUP_INSTR_OFFSETS
	.align		4
.L_471:
        /*0b30*/ 	.byte	0x04, 0x28
        /*0b32*/ 	.short	(.L_473 - .L_472)


	//   ....[0]....
.L_472:
        /*0b34*/ 	.word	0x00000060


	//   ....[1]....
        /*0b38*/ 	.word	0x000001a0


	//   ....[2]....
        /*0b3c*/ 	.word	0x000001f0


	//   ....[3]....
        /*0b40*/ 	.word	0x00000420


	//   ....[4]....
        /*0b44*/ 	.word	0x00000580


	//   ....[5]....
        /*0b48*/ 	.word	0x000006a0


	//   ....[6]....
        /*0b4c*/ 	.word	0x00000800


	//   ....[7]....
        /*0b50*/ 	.word	0x0000bb50


	//   ....[8]....
        /*0b54*/ 	.word	0x0000c250


	//   ....[9]....
        /*0b58*/ 	.word	0x0000c260


	//   ....[10]....
        /*0b5c*/ 	.word	0x0000c270


	//   ....[11]....
        /*0b60*/ 	.word	0x0000c280


	//   ....[12]....
        /*0b64*/ 	.word	0x0000cae0


	//   ....[13]....
        /*0b68*/ 	.word	0x0000caf0


	//   ....[14]....
        /*0b6c*/ 	.word	0x0000cb00


	//   ....[15]....
        /*0b70*/ 	.word	0x0000cb10


	//   ....[16]....
        /*0b74*/ 	.word	0x0000fc00


	//   ....[17]....
        /*0b78*/ 	.word	0x0000fc10


	//   ....[18]....
        /*0b7c*/ 	.word	0x0000fc20


	//   ....[19]....
        /*0b80*/ 	.word	0x0000fc30


	//   ....[20]....
        /*0b84*/ 	.word	0x000102a0


	//   ....[21]....
        /*0b88*/ 	.word	0x000102b0


	//   ....[22]....
        /*0b8c*/ 	.word	0x000102c0


	//   ....[23]....
        /*0b90*/ 	.word	0x000102d0


	//   ....[24]....
        /*0b94*/ 	.word	0x00013d00


	//   ....[25]....
        /*0b98*/ 	.word	0x000146e0


	//   ....[26]....
        /*0b9c*/ 	.word	0x00014cc0


	//   ....[27]....
        /*0ba0*/ 	.word	0x00014dc0


	//   ....[28]....
        /*0ba4*/ 	.word	0x00015310


	//   ....[29]....
        /*0ba8*/ 	.word	0x000153e0


	//   ....[30]....
        /*0bac*/ 	.word	0x00017100


	//   ....[31]....
        /*0bb0*/ 	.word	0x00017b60


	//   ....[32]....
        /*0bb4*/ 	.word	0x000181d0


	//   ....[33]....
        /*0bb8*/ 	.word	0x000182f0


	//   ....[34]....
        /*0bbc*/ 	.word	0x00018890


	//   ....[35]....
        /*0bc0*/ 	.word	0x000188f0


	//   ....[36]....
        /*0bc4*/ 	.word	0x0001a550


	//   ....[37]....
        /*0bc8*/ 	.word	0x0001a570


	//   ....[38]....
        /*0bcc*/ 	.word	0x0001aa10


	//   ....[39]....
        /*0bd0*/ 	.word	0x0001aa60


	//   ....[40]....
        /*0bd4*/ 	.word	0x0001c590


	//   ....[41]....
        /*0bd8*/ 	.word	0x0001c790


	//   ....[42]....
        /*0bdc*/ 	.word	0x0001d620


	//   ....[43]....
        /*0be0*/ 	.word	0x0001d730


	//   ....[44]....
        /*0be4*/ 	.word	0x0001dd20


	//   ....[45]....
        /*0be8*/ 	.word	0x0001dd90


	//   ....[46]....
        /*0bec*/ 	.word	0x0001eea0


	//   ....[47]....
        /*0bf0*/ 	.word	0x0001eed0


	//   ....[48]....
        /*0bf4*/ 	.word	0x0001ef80


	//   ....[49]....
        /*0bf8*/ 	.word	0x0001efb0


	//   ....[50]....
        /*0bfc*/ 	.word	0x00020000


	//   ....[51]....
        /*0c00*/ 	.word	0x00020010


	//   ....[52]....
        /*0c04*/ 	.word	0x00020020


	//   ....[53]....
        /*0c08*/ 	.word	0x00020030


	//   ....[54]....
        /*0c0c*/ 	.word	0x000206f0


	//   ....[55]....
        /*0c10*/ 	.word	0x00020720


	//   ....[56]....
        /*0c14*/ 	.word	0x00020800


	//   ....[57]....
        /*0c18*/ 	.word	0x00020820


	//   ....[58]....
        /*0c1c*/ 	.word	0x000208e0


	//   ....[59]....
        /*0c20*/ 	.word	0x00020900


	//   ....[60]....
        /*0c24*/ 	.word	0x000209d0


	//   ....[61]....
        /*0c28*/ 	.word	0x000209f0


	//   ....[62]....
        /*0c2c*/ 	.word	0x00020e00


	//   ....[63]....
        /*0c30*/ 	.word	0x00020e10


	//   ....[64]....
        /*0c34*/ 	.word	0x00021250


	//   ....[65]....
        /*0c38*/ 	.word	0x00021260


	//   ....[66]....
        /*0c3c*/ 	.word	0x00021ec0


	//   ....[67]....
        /*0c40*/ 	.word	0x00021ee0


	//   ....[68]....
        /*0c44*/ 	.word	0x00021fa0


	//   ....[69]....
        /*0c48*/ 	.word	0x00021fc0


	//   ....[70]....
        /*0c4c*/ 	.word	0x00022080


	//   ....[71]....
        /*0c50*/ 	.word	0x000220a0


	//   ....[72]....
        /*0c54*/ 	.word	0x00022170


	//   ....[73]....
        /*0c58*/ 	.word	0x00022190


	//   ....[74]....
        /*0c5c*/ 	.word	0x000222e0


	//   ....[75]....
        /*0c60*/ 	.word	0x000224f0


	//   ....[76]....
        /*0c64*/ 	.word	0x00022520


	//   ....[77]....
        /*0c68*/ 	.word	0x00022550


	//   ....[78]....
        /*0c6c*/ 	.word	0x00022580


	//   ....[79]....
        /*0c70*/ 	.word	0x000225b0


	//   ....[80]....
        /*0c74*/ 	.word	0x000225e0


	//   ....[81]....
        /*0c78*/ 	.word	0x00022780


	//   ....[82]....
        /*0c7c*/ 	.word	0x000227b0


	//   ....[83]....
        /*0c80*/ 	.word	0x000227e0


	//   ....[84]....
        /*0c84*/ 	.word	0x00022810


	//   ....[85]....
        /*0c88*/ 	.word	0x00022840


	//   ....[86]....
        /*0c8c*/ 	.word	0x00022870


	//   ....[87]....
        /*0c90*/ 	.word	0x00022910


	//   ....[88]....
        /*0c94*/ 	.word	0x00022940


	//   ....[89]....
        /*0c98*/ 	.word	0x00022950


	//   ....[90]....
        /*0c9c*/ 	.word	0x00022980


	//   ....[91]....
        /*0ca0*/ 	.word	0x00024320


	//   ....[92]....
        /*0ca4*/ 	.word	0x000262c0


	//   ....[93]....
        /*0ca8*/ 	.word	0x00026e60


	//   ....[94]....
        /*0cac*/ 	.word	0x00026e80


	//   ....[95]....
        /*0cb0*/ 	.word	0x00026f50


	//   ....[96]....
        /*0cb4*/ 	.word	0x00026f60


	//   ....[97]....
        /*0cb8*/ 	.word	0x00027000


	//   ....[98]....
        /*0cbc*/ 	.word	0x00027010


	//   ....[99]....
        /*0cc0*/ 	.word	0x000270b0


	//   ....[100]....
        /*0cc4*/ 	.word	0x000270c0


	//   ....[101]....
        /*0cc8*/ 	.word	0x00027160


	//   ....[102]....
        /*0ccc*/ 	.word	0x00027170


	//   ....[103]....
        /*0cd0*/ 	.word	0x00027210


	//   ....[104]....
        /*0cd4*/ 	.word	0x00027220


	//   ....[105]....
        /*0cd8*/ 	.word	0x000272c0


	//   ....[106]....
        /*0cdc*/ 	.word	0x000272d0


	//   ....[107]....
        /*0ce0*/ 	.word	0x00027320


	//   ....[108]....
        /*0ce4*/ 	.word	0x00027360


	//   ....[109]....
        /*0ce8*/ 	.word	0x00029fa0


	//   ....[110]....
        /*0cec*/ 	.word	0x00029fc0


	//   ....[111]....
        /*0cf0*/ 	.word	0x0002a020


	//   ....[112]....
        /*0cf4*/ 	.word	0x0002a050


	//   ....[113]....
        /*0cf8*/ 	.word	0x0002a080


	//   ....[114]....
        /*0cfc*/ 	.word	0x0002a0b0


	//   ....[115]....
        /*0d00*/ 	.word	0x0002a0e0


	//   ....[116]....
        /*0d04*/ 	.word	0x0002a110


	//   ....[117]....
        /*0d08*/ 	.word	0x0002a2c0


	//   ....[118]....
        /*0d0c*/ 	.word	0x0002a300


	//   ....[119]....
        /*0d10*/ 	.word	0x0002a330


	//   ....[120]....
        /*0d14*/ 	.word	0x0002a360


	//   ....[121]....
        /*0d18*/ 	.word	0x0002a390


	//   ....[122]....
        /*0d1c*/ 	.word	0x0002a3c0


	//   ....[123]....
        /*0d20*/ 	.word	0x0002a490


	//   ....[124]....
        /*0d24*/ 	.word	0x0002a4b0


	//   ....[125]....
        /*0d28*/ 	.word	0x0002a4c0


	//   ....[126]....
        /*0d2c*/ 	.word	0x0002a540


	//   ....[127]....
        /*0d30*/ 	.word	0x0002b070


	//   ....[128]....
        /*0d34*/ 	.word	0x0002b4d0


	//   ....[129]....
        /*0d38*/ 	.word	0x0002b560


	//   ....[130]....
        /*0d3c*/ 	.word	0x0002b5b0


	//   ....[131]....
        /*0d40*/ 	.word	0x0002b600


	//   ....[132]....
        /*0d44*/ 	.word	0x0002b6a0


	//   ....[133]....
        /*0d48*/ 	.word	0x0002b730


	//   ....[134]....
        /*0d4c*/ 	.word	0x0002b780


	//   ....[135]....
        /*0d50*/ 	.word	0x0002b7d0


	//   ....[136]....
        /*0d54*/ 	.word	0x0002b8c0


	//   ....[137]....
        /*0d58*/ 	.word	0x0002b950


	//   ....[138]....
        /*0d5c*/ 	.word	0x0002b9b0


	//   ....[139]....
        /*0d60*/ 	.word	0x0002ba10


	//   ....[140]....
        /*0d64*/ 	.word	0x0002baa0


	//   ....[141]....
        /*0d68*/ 	.word	0x0002bb30


	//   ....[142]....
        /*0d6c*/ 	.word	0x0002bb80


	//   ....[143]....
        /*0d70*/ 	.word	0x0002bbd0


	//   ....[144]....
        /*0d74*/ 	.word	0x0002bf70


	//   ....[145]....
        /*0d78*/ 	.word	0x0002c260


	//   ....[146]....
        /*0d7c*/ 	.word	0x0002c3e0


	//   ....[147]....
        /*0d80*/ 	.word	0x0002c430


	//   ....[148]....
        /*0d84*/ 	.word	0x0002c4e0


	//   ....[149]....
        /*0d88*/ 	.word	0x0002c5f0


	//   ....[150]....
        /*0d8c*/ 	.word	0x0002c650


	//   ....[151]....
        /*0d90*/ 	.word	0x0002c760


	//   ....[152]....
        /*0d94*/ 	.word	0x0002c7c0


	//   ....[153]....
        /*0d98*/ 	.word	0x0002c8d0


	//   ....[154]....
        /*0d9c*/ 	.word	0x0002c930


	//   ....[155]....
        /*0da0*/ 	.word	0x0002ca40


	//   ....[156]....
        /*0da4*/ 	.word	0x0002caa0


	//   ....[157]....
        /*0da8*/ 	.word	0x0002cbb0


	//   ....[158]....
        /*0dac*/ 	.word	0x0002cc10


	//   ....[159]....
        /*0db0*/ 	.word	0x0002cd20


	//   ....[160]....
        /*0db4*/ 	.word	0x0002cd80


	//   ....[161]....
        /*0db8*/ 	.word	0x0002ce60


	//   ....[162]....
        /*0dbc*/ 	.word	0x0002d1d0


	//   ....[163]....
        /*0dc0*/ 	.word	0x0002d280


	//   ....[164]....
        /*0dc4*/ 	.word	0x0002d400


	//   ....[165]....
        /*0dc8*/ 	.word	0x0002d490


	//   ....[166]....
        /*0dcc*/ 	.word	0x0002d510


	//   ....[167]....
        /*0dd0*/ 	.word	0x0002d590


	//   ....[168]....
        /*0dd4*/ 	.word	0x0002d610


	//   ....[169]....
        /*0dd8*/ 	.word	0x0002d6a0


	//   ....[170]....
        /*0ddc*/ 	.word	0x0002d740


	//   ....[171]....
        /*0de0*/ 	.word	0x0002d800


	//   ....[172]....
        /*0de4*/ 	.word	0x0002d880


	//   ....[173]....
        /*0de8*/ 	.word	0x0002d900


	//   ....[174]....
        /*0dec*/ 	.word	0x0002d980


	//   ....[175]....
        /*0df0*/ 	.word	0x0002da10


	//   ....[176]....
        /*0df4*/ 	.word	0x0002da90


	//   ....[177]....
        /*0df8*/ 	.word	0x0002db40


	//   ....[178]....
        /*0dfc*/ 	.word	0x0002db90


	//   ....[179]....
        /*0e00*/ 	.word	0x0002dc50


	//   ....[180]....
        /*0e04*/ 	.word	0x0002dd80


	//----- nvinfo : EIATTR_REG_RECONFIG
	.align		4
.L_473:
        /*0e08*/ 	.byte	0x01, 0x54
	.zero		2


	//----- nvinfo : EIATTR_SYSCALL_OFFSETS
	.align		4
        /*0e0c*/ 	.byte	0x04, 0x46
        /*0e0e*/ 	.short	(.L_475 - .L_474)


	//   ....[0]....
.L_474:
        /*0e10*/ 	.word	0x00002310


	//   ....[1]....
        /*0e14*/ 	.word	0x00002460


	//   ....[2]....
        /*0e18*/ 	.word	0x0000bcf0


	//   ....[3]....
        /*0e1c*/ 	.word	0x0000c010


	//   ....[4]....
        /*0e20*/ 	.word	0x00025ef0


	//   ....[5]....
        /*0e24*/ 	.word	0x00026040


	//   ....[6]....
        /*0e28*/ 	.word	0x00026130


	//   ....[7]....
        /*0e2c*/ 	.word	0x000269d0


	//----- nvinfo : EIATTR_MBARRIER_INSTR_OFFSETS
	.align		4
.L_475:
        /*0e30*/ 	.byte	0x04, 0x39
        /*0e32*/ 	.short	(.L_477 - .L_476)


	//   ....[0]....
.L_476:
        /*0e34*/ 	.word	0x000002d0
        /*0e38*/ 	.word	0x000000ff
        /*0e3c*/ 	.word	0x0002a800
        /*0e40*/ 	.short	0x0100
        /*0e42*/ 	.byte	0x08
	.zero		1


	//   ....[1]....
        /*0e44*/ 	.word	0x000002e0
        /*0e48*/ 	.word	0x000000ff
        /*0e4c*/ 	.word	0x0002a820
        /*0e50*/ 	.short	0x0100
        /*0e52*/ 	.byte	0x08
	.zero		1


	//   ....[2]....
        /*0e54*/ 	.word	0x000003d0
        /*0e58*/ 	.word	0x000000ff
        /*0e5c*/ 	.word	0x0002a830
        /*0e60*/ 	.short	0x0100
        /*0e62*/ 	.byte	0x08
	.zero		1


	//   ....[3]....
        /*0e64*/ 	.word	0x000003e0
        /*0e68*/ 	.word	0x000000ff
        /*0e6c*/ 	.word	0x0002a840
        /*0e70*/ 	.short	0x0100
        /*0e72*/ 	.byte	0x08
	.zero		1


	//   ....[4]....
        /*0e74*/ 	.word	0x000003f0
        /*0e78*/ 	.word	0x000000ff
        /*0e7c*/ 	.word	0x0002a838
        /*0e80*/ 	.short	0x0100
        /*0e82*/ 	.byte	0x08
	.zero		1


	//   ....[5]....
        /*0e84*/ 	.word	0x00000400
        /*0e88*/ 	.word	0x000000ff
        /*0e8c*/ 	.word	0x0002a848
        /*0e90*/ 	.short	0x0100
        /*0e92*/ 	.byte	0x08
	.zero		1


	//   ....[6]....
        /*0e94*/ 	.word	0x00000530
        /*0e98*/ 	.word	0x000000ff
        /*0e9c*/ 	.word	0x0002a850
        /*0ea0*/ 	.short	0x0100
        /*0ea2*/ 	.byte	0x08
	.zero		1


	//   ....[7]....
        /*0ea4*/ 	.word	0x00000540
        /*0ea8*/ 	.word	0x000000ff
        /*0eac*/ 	.word	0x0002a860
        /*0eb0*/ 	.short	0x0100
        /*0eb2*/ 	.byte	0x08
	.zero		1


	//   ....[8]....
        /*0eb4*/ 	.word	0x00000550
        /*0eb8*/ 	.word	0x000000ff
        /*0ebc*/ 	.word	0x0002a858
        /*0ec0*/ 	.short	0x0100
        /*0ec2*/ 	.byte	0x08
	.zero		1


	//   ....[9]....
        /*0ec4*/ 	.word	0x00000560
        /*0ec8*/ 	.word	0x000000ff
        /*0ecc*/ 	.word	0x0002a868
        /*0ed0*/ 	.short	0x0100
        /*0ed2*/ 	.byte	0x08
	.zero		1


	//   ....[10]....
        /*0ed4*/ 	.word	0x00000650
        /*0ed8*/ 	.word	0x000000ff
        /*0edc*/ 	.word	0x0002a870
        /*0ee0*/ 	.short	0x0100
        /*0ee2*/ 	.byte	0x06
	.zero		1


	//   ....[11]....
        /*0ee4*/ 	.word	0x00000660
        /*0ee8*/ 	.word	0x000000ff
        /*0eec*/ 	.word	0x0002a880
        /*0ef0*/ 	.short	0x0100
        /*0ef2*/ 	.byte	0x06
	.zero		1


	//   ....[12]....
        /*0ef4*/ 	.word	0x00000670
        /*0ef8*/ 	.word	0x000000ff
        /*0efc*/ 	.word	0x0002a878
        /*0f00*/ 	.short	0x0100
        /*0f02*/ 	.byte	0x06
	.zero		1


	//   ....[13]....
        /*0f04*/ 	.word	0x00000680
        /*0f08*/ 	.word	0x000000ff
        /*0f0c*/ 	.word	0x0002a888
        /*0f10*/ 	.short	0x0100
        /*0f12*/ 	.byte	0x06
	.zero		1


	//   ....[14]....
        /*0f14*/ 	.word	0x000007b0
        /*0f18*/ 	.word	0x000000ff
        /*0f1c*/ 	.word	0x0002a890
        /*0f20*/ 	.short	0x0100
        /*0f22*/ 	.byte	0x08
	.zero		1


	//   ....[15]....
        /*0f24*/ 	.word	0x000007c0
        /*0f28*/ 	.word	0x000000ff
        /*0f2c*/ 	.word	0x0002a8a0
        /*0f30*/ 	.short	0x0100
        /*0f32*/ 	.byte	0x08
	.zero		1


	//   ....[16]....
        /*0f34*/ 	.word	0x000007d0
        /*0f38*/ 	.word	0x000000ff
        /*0f3c*/ 	.word	0x0002a898
        /*0f40*/ 	.short	0x0100
        /*0f42*/ 	.byte	0x08
	.zero		1


	//   ....[17]....
        /*0f44*/ 	.word	0x000007e0
        /*0f48*/ 	.word	0x000000ff
        /*0f4c*/ 	.word	0x0002a8a8
        /*0f50*/ 	.short	0x0100
        /*0f52*/ 	.byte	0x08
	.zero		1


	//   ....[18]....
        /*0f54*/ 	.word	0x00000910
        /*0f58*/ 	.word	0x000000ff
        /*0f5c*/ 	.word	0x0002a8b0
        /*0f60*/ 	.short	0x0100
        /*0f62*/ 	.byte	0x08
	.zero		1


	//   ....[19]....
        /*0f64*/ 	.word	0x00000920
        /*0f68*/ 	.word	0x000000ff
        /*0f6c*/ 	.word	0x0002a8c0
        /*0f70*/ 	.short	0x0100
        /*0f72*/ 	.byte	0x08
	.zero		1


	//   ....[20]....
        /*0f74*/ 	.word	0x00000930
        /*0f78*/ 	.word	0x000000ff
        /*0f7c*/ 	.word	0x0002a8b8
        /*0f80*/ 	.short	0x0100
        /*0f82*/ 	.byte	0x08
	.zero		1


	//   ....[21]....
        /*0f84*/ 	.word	0x00000940
        /*0f88*/ 	.word	0x000000ff
        /*0f8c*/ 	.word	0x0002a8c8
        /*0f90*/ 	.short	0x0100
        /*0f92*/ 	.byte	0x08
	.zero		1


	//   ....[22]....
        /*0f94*/ 	.word	0x00003f40
        /*0f98*/ 	.word	0x00000003
        /*0f9c*/ 	.word	0x0002a890
        /*0fa0*/ 	.short	0x010a
        /*0fa2*/ 	.byte	0x3f
	.zero		1


	//   ....[23]....
        /*0fa4*/ 	.word	0x00007540
        /*0fa8*/ 	.word	0x00000003
        /*0fac*/ 	.word	0x0002a890
        /*0fb0*/ 	.short	0x010a
        /*0fb2*/ 	.byte	0x3f
	.zero		1


	//   ....[24]....
        /*0fb4*/ 	.word	0x0000a910
        /*0fb8*/ 	.word	0x00000003
        /*0fbc*/ 	.word	0x0002a890
        /*0fc0*/ 	.short	0x010a
        /*0fc2*/ 	.byte	0x3f
	.zero		1


	//   ....[25]....
        /*0fc4*/ 	.word	0x0000ace0
        /*0fc8*/ 	.word	0x0000001c
        /*0fcc*/ 	.word	0x00000000
        /*0fd0*/ 	.short	0x0101
        /*0fd2*/ 	.byte	0x3f
	.zero		1


	//   ....[26]....
        /*0fd4*/ 	.word	0x0000ad20
        /*0fd8*/ 	.word	0x00000003
        /*0fdc*/ 	.word	0x0002a8b0
        /*0fe0*/ 	.short	0x010a
        /*0fe2*/ 	.byte	0x3f
	.zero		1


	//   ....[27]....
        /*0fe4*/ 	.word	0x0000b1c0
        /*0fe8*/ 	.word	0x00000003
        /*0fec*/ 	.word	0x00000000
        /*0ff0*/ 	.short	0x0101
        /*0ff2*/ 	.byte	0x3f
	.zero		1


	//   ....[28]....
        /*0ff4*/ 	.word	0x0000bd70
        /*0ff8*/ 	.word	0x00000002
        /*0ffc*/ 	.word	0x0002a800
        /*1000*/ 	.short	0x010a
        /*1002*/ 	.byte	0x3f
	.zero		1


	//   ....[29]....
        /*1004*/ 	.word	0x0000bdc0
        /*1008*/ 	.word	0x00000002
        /*100c*/ 	.word	0x0002a800
        /*1010*/ 	.short	0x010a
        /*1012*/ 	.byte	0x3f
	.zero		1


	//   ....[30]....
        /*1014*/ 	.word	0x0000d1f0
        /*1018*/ 	.word	0x00000002
        /*101c*/ 	.word	0x0002a800
        /*1020*/ 	.short	0x010a
        /*1022*/ 	.byte	0x3f
	.zero		1


	//   ....[31]....
        /*1024*/ 	.word	0x000106e0
        /*1028*/ 	.word	0x00000002
        /*102c*/ 	.word	0x0002a800
        /*1030*/ 	.short	0x010a
        /*1032*/ 	.byte	0x3f
	.zero		1


	//   ....[32]....
        /*1034*/ 	.word	0x000132f0
        /*1038*/ 	.word	0x00000009
        /*103c*/ 	.word	0x0002a830
        /*1040*/ 	.short	0x010a
        /*1042*/ 	.byte	0x3f
	.zero		1


	//   ....[33]....
        /*1044*/ 	.word	0x00013360
        /*1048*/ 	.word	0x00000009
        /*104c*/ 	.word	0x0002a830
        /*1050*/ 	.short	0x010a
        /*1052*/ 	.byte	0x3f
	.zero		1


	//   ....[34]....
        /*1054*/ 	.word	0x00013e00
        /*1058*/ 	.word	0x00000000
        /*105c*/ 	.word	0x00000000
        /*1060*/ 	.short	0x0101
        /*1062*/ 	.byte	0x3f
	.zero		1


	//   ....[35]....
        /*1064*/ 	.word	0x000161b0
        /*1068*/ 	.word	0x00000007
        /*106c*/ 	.word	0x0002a830
        /*1070*/ 	.short	0x010a
        /*1072*/ 	.byte	0x3f
	.zero		1


	//   ....[36]....
        /*1074*/ 	.word	0x00016230
        /*1078*/ 	.word	0x00000007
        /*107c*/ 	.word	0x0002a830
        /*1080*/ 	.short	0x010a
        /*1082*/ 	.byte	0x3f
	.zero		1


	//   ....[37]....
        /*1084*/ 	.word	0x00016cd0
        /*1088*/ 	.word	0x00000017
        /*108c*/ 	.word	0x0002a850
        /*1090*/ 	.short	0x010a
        /*1092*/ 	.byte	0x3f
	.zero		1


	//   ....[38]....
        /*1094*/ 	.word	0x00016d20
        /*1098*/ 	.word	0x00000017
        /*109c*/ 	.word	0x0002a850
        /*10a0*/ 	.short	0x010a
        /*10a2*/ 	.byte	0x3f
	.zero		1


	//   ....[39]....
        /*10a4*/ 	.word	0x00017120
        /*10a8*/ 	.word	0x00000007
        /*10ac*/ 	.word	0x00000000
        /*10b0*/ 	.short	0x0101
        /*10b2*/ 	.byte	0x3f
	.zero		1


	//   ....[40]....
        /*10b4*/ 	.word	0x00018ce0
        /*10b8*/ 	.word	0x00000069
        /*10bc*/ 	.word	0x00000000
        /*10c0*/ 	.short	0x0101
        /*10c2*/ 	.byte	0x3f
	.zero		1


	//   ....[41]....
        /*10c4*/ 	.word	0x00019690
        /*10c8*/ 	.word	0x00000000
        /*10cc*/ 	.word	0x0002a830
        /*10d0*/ 	.short	0x010a
        /*10d2*/ 	.byte	0x3f
	.zero		1


	//   ....[42]....
        /*10d4*/ 	.word	0x00019710
        /*10d8*/ 	.word	0x00000000
        /*10dc*/ 	.word	0x0002a830
        /*10e0*/ 	.short	0x010a
        /*10e2*/ 	.byte	0x3f
	.zero		1


	//   ....[43]....
        /*10e4*/ 	.word	0x0001a1f0
        /*10e8*/ 	.word	0x000000d1
        /*10ec*/ 	.word	0x0002a850
        /*10f0*/ 	.short	0x010a
        /*10f2*/ 	.byte	0x3f
	.zero		1


	//   ....[44]....
        /*10f4*/ 	.word	0x0001a240
        /*10f8*/ 	.word	0x000000d1
        /*10fc*/ 	.word	0x0002a850
        /*1100*/ 	.short	0x010a
        /*1102*/ 	.byte	0x3f
	.zero		1


	//   ....[45]....
        /*1104*/ 	.word	0x0001af90
        /*1108*/ 	.word	0x00000015
        /*110c*/ 	.word	0x00000000
        /*1110*/ 	.short	0x0101
        /*1112*/ 	.byte	0x3f
	.zero		1


	//   ....[46]....
        /*1114*/ 	.word	0x0001b040
        /*1118*/ 	.word	0x000000d1
        /*111c*/ 	.word	0x00000000
        /*1120*/ 	.short	0x0101
        /*1122*/ 	.byte	0x3f
	.zero		1


	//   ....[47]....
        /*1124*/ 	.word	0x0001b610
        /*1128*/ 	.word	0x00000003
        /*112c*/ 	.word	0x0002a830
        /*1130*/ 	.short	0x010a
        /*1132*/ 	.byte	0x3f
	.zero		1


	//   ....[48]....
        /*1134*/ 	.word	0x0001b690
        /*1138*/ 	.word	0x00000003
        /*113c*/ 	.word	0x0002a830
        /*1140*/ 	.short	0x010a
        /*1142*/ 	.byte	0x3f
	.zero		1


	//   ....[49]....
        /*1144*/ 	.word	0x0001c150
        /*1148*/ 	.word	0x00000015
        /*114c*/ 	.word	0x0002a850
        /*1150*/ 	.short	0x010a
        /*1152*/ 	.byte	0x3f
	.zero		1


	//   ....[50]....
        /*1154*/ 	.word	0x0001c1a0
        /*1158*/ 	.word	0x00000015
        /*115c*/ 	.word	0x0002a850
        /*1160*/ 	.short	0x010a
        /*1162*/ 	.byte	0x3f
	.zero		1


	//   ....[51]....
        /*1164*/ 	.word	0x0001c5a0
        /*1168*/ 	.word	0x00000000
        /*116c*/ 	.word	0x00000000
        /*1170*/ 	.short	0x0101
        /*1172*/ 	.byte	0x3f
	.zero		1


	//   ....[52]....
        /*1174*/ 	.word	0x0001e280
        /*1178*/ 	.word	0x00000065
        /*117c*/ 	.word	0x00000000
        /*1180*/ 	.short	0x0101
        /*1182*/ 	.byte	0x3f
	.zero		1


	//   ....[53]....
        /*1184*/ 	.word	0x0001eb60
        /*1188*/ 	.word	0x0000000d
        /*118c*/ 	.word	0x0002a850
        /*1190*/ 	.short	0x010a
        /*1192*/ 	.byte	0x3f
	.zero		1


	//   ....[54]....
        /*1194*/ 	.word	0x0001ec00
        /*1198*/ 	.word	0x0000000d
        /*119c*/ 	.word	0x0002a850
        /*11a0*/ 	.short	0x010a
        /*11a2*/ 	.byte	0x3f
	.zero		1


	//   ....[55]....
        /*11a4*/ 	.word	0x0001f0e0
        /*11a8*/ 	.word	0x00000004
        /*11ac*/ 	.word	0x00000000
        /*11b0*/ 	.short	0x0101
        /*11b2*/ 	.byte	0x3f
	.zero		1


	//   ....[56]....
        /*11b4*/ 	.word	0x00020710
        /*11b8*/ 	.word	0x00000000
        /*11bc*/ 	.word	0x00000000
        /*11c0*/ 	.short	0x0101
        /*11c2*/ 	.byte	0x3f
	.zero		1


	//   ....[57]....
        /*11c4*/ 	.word	0x00020d10
        /*11c8*/ 	.word	0x00000006
        /*11cc*/ 	.word	0x00000000
        /*11d0*/ 	.short	0x0101
        /*11d2*/ 	.byte	0x3f
	.zero		1


	//   ....[58]....
        /*11d4*/ 	.word	0x00024400
        /*11d8*/ 	.word	0x00000013
        /*11dc*/ 	.word	0x0002a820
        /*11e0*/ 	.short	0x010a
        /*11e2*/ 	.byte	0x3f
	.zero		1


	//   ....[59]....
        /*11e4*/ 	.word	0x000244d0
        /*11e8*/ 	.word	0x00000006
        /*11ec*/ 	.word	0x0002a8a0
        /*11f0*/ 	.short	0x010a
        /*11f2*/ 	.byte	0x3f
	.zero		1


	//   ....[60]....
        /*11f4*/ 	.word	0x000248e0
        /*11f8*/ 	.word	0x00000006
        /*11fc*/ 	.word	0x0002a8c0
        /*1200*/ 	.short	0x010a
        /*1202*/ 	.byte	0x3f
	.zero		1


	//   ....[61]....
        /*1204*/ 	.word	0x00024d80
        /*1208*/ 	.word	0x00000008
        /*120c*/ 	.word	0x0002a8a0
        /*1210*/ 	.short	0x010a
        /*1212*/ 	.byte	0x3f
	.zero		1


	//   ....[62]....
        /*1214*/ 	.word	0x00025180
        /*1218*/ 	.word	0x00000008
        /*121c*/ 	.word	0x0002a8c0
        /*1220*/ 	.short	0x010a
        /*1222*/ 	.byte	0x3f
	.zero		1


	//   ....[63]....
        /*1224*/ 	.word	0x00026520
        /*1228*/ 	.word	0x00000000
        /*122c*/ 	.word	0x0002a840
        /*1230*/ 	.short	0x010a
        /*1232*/ 	.byte	0x3f
	.zero		1


	//   ....[64]....
        /*1234*/ 	.word	0x00027450
        /*1238*/ 	.word	0x00000013
        /*123c*/ 	.word	0x0002a800
        /*1240*/ 	.short	0x0107
        /*1242*/ 	.byte	0x3f
	.zero		1


	//   ....[65]....
        /*1244*/ 	.word	0x00027550
        /*1248*/ 	.word	0x00000013
        /*124c*/ 	.word	0x0002a800
        /*1250*/ 	.short	0x0101
        /*1252*/ 	.byte	0x3f
	.zero		1


	//   ....[66]....
        /*1254*/ 	.word	0x00027570
        /*1258*/ 	.word	0x00000013
        /*125c*/ 	.word	0x0002a820
        /*1260*/ 	.short	0x010a
        /*1262*/ 	.byte	0x3f
	.zero		1


	//   ....[67]....
        /*1264*/ 	.word	0x00027990
        /*1268*/ 	.word	0x00000003
        /*126c*/ 	.word	0x0002a840
        /*1270*/ 	.short	0x010a
        /*1272*/ 	.byte	0x3f
	.zero		1


	//   ....[68]....
        /*1274*/ 	.word	0x00027e10
        /*1278*/ 	.word	0x00000002
        /*127c*/ 	.word	0x0002a860
        /*1280*/ 	.short	0x010a
        /*1282*/ 	.byte	0x3f
	.zero		1


	//   ....[69]....
        /*1284*/ 	.word	0x000284b0
        /*1288*/ 	.word	0x00000003
        /*128c*/ 	.word	0x0002a840
        /*1290*/ 	.short	0x010a
        /*1292*/ 	.byte	0x3f
	.zero		1


	//   ....[70]....
        /*1294*/ 	.word	0x00028930
        /*1298*/ 	.word	0x00000002
        /*129c*/ 	.word	0x0002a860
        /*12a0*/ 	.short	0x010a
        /*12a2*/ 	.byte	0x3f
	.zero		1


	//   ....[71]....
        /*12a4*/ 	.word	0x00028f40
        /*12a8*/ 	.word	0x00000003
        /*12ac*/ 	.word	0x0002a840
        /*12b0*/ 	.short	0x010a
        /*12b2*/ 	.byte	0x3f
	.zero		1


	//   ....[72]....
        /*12b4*/ 	.word	0x000293b0
        /*12b8*/ 	.word	0x00000002
        /*12bc*/ 	.word	0x0002a860
        /*12c0*/ 	.short	0x010a
        /*12c2*/ 	.byte	0x3f
	.zero		1


	//   ....[73]....
        /*12c4*/ 	.word	0x00029950
        /*12c8*/ 	.word	0x00000000
        /*12cc*/ 	.word	0x0002a860
        /*12d0*/ 	.short	0x010a
        /*12d2*/ 	.byte	0x3f
	.zero		1


	//   ....[74]....
        /*12d4*/ 	.word	0x0002aff0
        /*12d8*/ 	.word	0x00000000
        /*12dc*/ 	.word	0x0002a820
        /*12e0*/ 	.short	0x010a
        /*12e2*/ 	.byte	0x3f
	.zero		1


	//   ....[75]....
        /*12e4*/ 	.word	0x0002b1c0
        /*12e8*/ 	.word	0x00000006
        /*12ec*/ 	.word	0x00000000
        /*12f0*/ 	.short	0x010a
        /*12f2*/ 	.byte	0x3f
	.zero		1


	//   ....[76]....
        /*12f4*/ 	.word	0x0002b230
        /*12f8*/ 	.word	0x00000007
        /*12fc*/ 	.word	0x00000000
        /*1300*/ 	.short	0x010a
        /*1302*/ 	.byte	0x3f
	.zero		1


	//   ....[77]....
        /*1304*/ 	.word	0x0002b2a0
        /*1308*/ 	.word	0x00000004
        /*130c*/ 	.word	0x00000000
        /*1310*/ 	.short	0x010a
        /*1312*/ 	.byte	0x3f
	.zero		1


	//   ....[78]....
        /*1314*/ 	.word	0x0002b2d0
        /*1318*/ 	.word	0x00000003
        /*131c*/ 	.word	0x00000000
        /*1320*/ 	.short	0x010a
        /*1322*/ 	.byte	0x3f
	.zero		1


	//   ....[79]....
        /*1324*/ 	.word	0x0002b330
        /*1328*/ 	.word	0x00000003
        /*132c*/ 	.word	0x0002a890
        /*1330*/ 	.short	0x010a
        /*1332*/ 	.byte	0x3f
	.zero		1


	//   ....[80]....
        /*1334*/ 	.word	0x0002b380
        /*1338*/ 	.word	0x00000003
        /*133c*/ 	.word	0x0002a890
        /*1340*/ 	.short	0x010a
        /*1342*/ 	.byte	0x3f
	.zero		1


	//   ....[81]....
        /*1344*/ 	.word	0x0002b3d0
        /*1348*/ 	.word	0x00000003
        /*134c*/ 	.word	0x0002a890
        /*1350*/ 	.short	0x010a
        /*1352*/ 	.byte	0x3f
	.zero		1


	//   ....[82]....
        /*1354*/ 	.word	0x0002b420
        /*1358*/ 	.word	0x00000003
        /*135c*/ 	.word	0x0002a8b0
        /*1360*/ 	.short	0x010a
        /*1362*/ 	.byte	0x3f
	.zero		1


	//   ....[83]....
        /*1364*/ 	.word	0x0002b810
        /*1368*/ 	.word	0x00000002
        /*136c*/ 	.word	0x0002a800
        /*1370*/ 	.short	0x010a
        /*1372*/ 	.byte	0x3f
	.zero		1


	//   ....[84]....
        /*1374*/ 	.word	0x0002bc10
        /*1378*/ 	.word	0x00000002
        /*137c*/ 	.word	0x0002a800
        /*1380*/ 	.short	0x010a
        /*1382*/ 	.byte	0x3f
	.zero		1


	//   ....[85]....
        /*1384*/ 	.word	0x0002bc60
        /*1388*/ 	.word	0x00000009
        /*138c*/ 	.word	0x0002a830
        /*1390*/ 	.short	0x010a
        /*1392*/ 	.byte	0x3f
	.zero		1


	//   ....[86]....
        /*1394*/ 	.word	0x0002bcb0
        /*1398*/ 	.word	0x00000007
        /*139c*/ 	.word	0x0002a830
        /*13a0*/ 	.short	0x010a
        /*13a2*/ 	.byte	0x3f
	.zero		1


	//   ....[87]....
        /*13a4*/ 	.word	0x0002bd00
        /*13a8*/ 	.word	0x00000017
        /*13ac*/ 	.word	0x0002a850
        /*13b0*/ 	.short	0x010a
        /*13b2*/ 	.byte	0x3f
	.zero		1


	//   ....[88]....
        /*13b4*/ 	.word	0x0002bd50
        /*13b8*/ 	.word	0x00000000
        /*13bc*/ 	.word	0x0002a830
        /*13c0*/ 	.short	0x010a
        /*13c2*/ 	.byte	0x3f
	.zero		1


	//   ....[89]....
        /*13c4*/ 	.word	0x0002bda0
        /*13c8*/ 	.word	0x000000d1
        /*13cc*/ 	.word	0x0002a850
        /*13d0*/ 	.short	0x010a
        /*13d2*/ 	.byte	0x3f
	.zero		1


	//   ....[90]....
        /*13d4*/ 	.word	0x0002bdf0
        /*13d8*/ 	.word	0x00000003
        /*13dc*/ 	.word	0x0002a830
        /*13e0*/ 	.short	0x010a
        /*13e2*/ 	.byte	0x3f
	.zero		1


	//   ....[91]....
        /*13e4*/ 	.word	0x0002be40
        /*13e8*/ 	.word	0x00000015
        /*13ec*/ 	.word	0x0002a850
        /*13f0*/ 	.short	0x010a
        /*13f2*/ 	.byte	0x3f
	.zero		1


	//   ....[92]....
        /*13f4*/ 	.word	0x0002be90
        /*13f8*/ 	.word	0x0000000d
        /*13fc*/ 	.word	0x0002a850
        /*1400*/ 	.short	0x010a
        /*1402*/ 	.byte	0x3f
	.zero		1


	//   ....[93]....
        /*1404*/ 	.word	0x0002c040
        /*1408*/ 	.word	0x00000013
        /*140c*/ 	.word	0x0002a820
        /*1410*/ 	.short	0x010a
        /*1412*/ 	.byte	0x3f
	.zero		1


	//   ....[94]....
        /*1414*/ 	.word	0x0002c090
        /*1418*/ 	.word	0x00000006
        /*141c*/ 	.word	0x0002a8a0
        /*1420*/ 	.short	0x010a
        /*1422*/ 	.byte	0x3f
	.zero		1


	//   ....[95]....
        /*1424*/ 	.word	0x0002c0e0
        /*1428*/ 	.word	0x00000006
        /*142c*/ 	.word	0x0002a8c0
        /*1430*/ 	.short	0x010a
        /*1432*/ 	.byte	0x3f
	.zero		1


	//   ....[96]....
        /*1434*/ 	.word	0x0002c130
        /*1438*/ 	.word	0x00000008
        /*143c*/ 	.word	0x0002a8a0
        /*1440*/ 	.short	0x010a
        /*1442*/ 	.byte	0x3f
	.zero		1


	//   ....[97]....
        /*1444*/ 	.word	0x0002c180
        /*1448*/ 	.word	0x00000008
        /*144c*/ 	.word	0x0002a8c0
        /*1450*/ 	.short	0x010a
        /*1452*/ 	.byte	0x3f
	.zero		1


	//   ....[98]....
        /*1454*/ 	.word	0x0002c320
        /*1458*/ 	.word	0x00000000
        /*145c*/ 	.word	0x0002a840
        /*1460*/ 	.short	0x010a
        /*1462*/ 	.byte	0x3f
	.zero		1


	//   ....[99]....
        /*1464*/ 	.word	0x0002cee0
        /*1468*/ 	.word	0x00000013
        /*146c*/ 	.word	0x0002a820
        /*1470*/ 	.short	0x010a
        /*1472*/ 	.byte	0x3f
	.zero		1


	//   ....[100]....
        /*1474*/ 	.word	0x0002cf30
        /*1478*/ 	.word	0x00000003
        /*147c*/ 	.word	0x0002a840
        /*1480*/ 	.short	0x010a
        /*1482*/ 	.byte	0x3f
	.zero		1


	//   ....[101]....
        /*1484*/ 	.word	0x0002cf80
        /*1488*/ 	.word	0x00000002
        /*148c*/ 	.word	0x0002a860
        /*1490*/ 	.short	0x010a
        /*1492*/ 	.byte	0x3f
	.zero		1


	//   ....[102]....
        /*1494*/ 	.word	0x0002cfd0
        /*1498*/ 	.word	0x00000003
        /*149c*/ 	.word	0x0002a840
        /*14a0*/ 	.short	0x010a
        /*14a2*/ 	.byte	0x3f
	.zero		1


	//   ....[103]....
        /*14a4*/ 	.word	0x0002d020
        /*14a8*/ 	.word	0x00000002
        /*14ac*/ 	.word	0x0002a860
        /*14b0*/ 	.short	0x010a
        /*14b2*/ 	.byte	0x3f
	.zero		1


	//   ....[104]....
        /*14b4*/ 	.word	0x0002d070
        /*14b8*/ 	.word	0x00000003
        /*14bc*/ 	.word	0x0002a840
        /*14c0*/ 	.short	0x010a
        /*14c2*/ 	.byte	0x3f
	.zero		1


	//   ....[105]....
        /*14c4*/ 	.word	0x0002d0c0
        /*14c8*/ 	.word	0x00000002
        /*14cc*/ 	.word	0x0002a860
        /*14d0*/ 	.short	0x010a
        /*14d2*/ 	.byte	0x3f
	.zero		1


	//   ....[106]....
        /*14d4*/ 	.word	0x0002d110
        /*14d8*/ 	.word	0x00000000
        /*14dc*/ 	.word	0x0002a860
        /*14e0*/ 	.short	0x010a
        /*14e2*/ 	.byte	0x3f
	.zero		1


	//   ....[107]....
        /*14e4*/ 	.word	0x0002dca0
        /*14e8*/ 	.word	0x00000000
        /*14ec*/ 	.word	0x0002a820
        /*14f0*/ 	.short	0x010a
        /*14f2*/ 	.byte	0x3f
	.zero		1


	//   ....[108]....
        /*14f4*/ 	.word	0x0002de40
        /*14f8*/ 	.word	0x00000006
        /*14fc*/ 	.word	0x00000000
        /*1500*/ 	.short	0x010a
        /*1502*/ 	.byte	0x3f
	.zero		1


	//   ....[109]....
        /*1504*/ 	.word	0x0002de90
        /*1508*/ 	.word	0x00000007
        /*150c*/ 	.word	0x00000000
        /*1510*/ 	.short	0x010a
        /*1512*/ 	.byte	0x3f
	.zero		1


	//   ....[110]....
        /*1514*/ 	.word	0x0002dee0
        /*1518*/ 	.word	0x00000004
        /*151c*/ 	.word	0x00000000
        /*1520*/ 	.short	0x010a
        /*1522*/ 	.byte	0x3f
	.zero		1


	//----- nvinfo : EIATTR_NUM_MBARRIERS
	.align		4
.L_477:
        /*1524*/ 	.byte	0x03, 0x38
        /*1526*/ 	.short	0x0016


	//----- nvinfo : EIATTR_EXIT_INSTR_OFFSETS
	.align		4
        /*1528*/ 	.byte	0x04, 0x1c
        /*152a*/ 	.short	(.L_479 - .L_478)


	//   ....[0]....
.L_478:
        /*152c*/ 	.word	0x0002b320


	//----- nvinfo : EIATTR_MAX_THREADS
	.align		4
.L_479:
        /*1530*/ 	.byte	0x04, 0x05
        /*1532*/ 	.short	(.L_481 - .L_480)
.L_480:
        /*1534*/ 	.word	0x00000180
        /*1538*/ 	.word	0x00000001
        /*153c*/ 	.word	0x00000001


	//----- nvinfo : EIATTR_CRS_STACK_SIZE
	.align		4
.L_481:
        /*1540*/ 	.byte	0x04, 0x1e
        /*1542*/ 	.short	(.L_483 - .L_482)
.L_482:
        /*1544*/ 	.word	0x00000000


	//----- nvinfo : EIATTR_CBANK_PARAM_SIZE
	.align		4
.L_483:
        /*1548*/ 	.byte	0x03, 0x19
        /*154a*/ 	.short	0x0af0


	//----- nvinfo : EIATTR_PARAM_CBANK
	.align		4
        /*154c*/ 	.byte	0x04, 0x0a
        /*154e*/ 	.short	(.L_485 - .L_484)
	.align		4
.L_484:
        /*1550*/ 	.word	index@(.nv.constant0._ZN7cutlass13device_kernelIN5flash11enable_sm90INS1_16FlashAttnFwdSm90INS1_25CollectiveMainloopFwdSm90ILi2EN4cute5tupleIJNS5_1CILi1EEES8_S8_EEENS6_IJNS7_ILi128EEENS7_ILi96EEENS7_ILi192EEEEEELi128ENS_10bfloat16_tEfNS_4arch4Sm90ELb0ELb1ELb0ELb1ELb0ELb1ELb0ELb1ELb1ELb1ELb1ELb0EEENS1_21CollectiveEpilogueFwdINS6_IJSA_SA_SB_EEES9_SE_SG_Li256ELb1ELb1ELb1ELb0EEENS1_36VarlenDynamicPersistentTileSchedulerILi128ELi96ELi256ELi128ELb1ELb1ELb1ELb1ELb0ELb1EEEEEEEEEvNT_6ParamsE)
        /*1554*/ 	.short	0x0210
        /*1556*/ 	.short	0x0af0


	//----- nvinfo : EIATTR_SW_WAR
	.align		4
.L_485:
        /*1558*/ 	.byte	0x04, 0x36
        /*155a*/ 	.short	(.L_487 - .L_486)
.L_486:
        /*155c*/ 	.word	0x00000008
.L_487:


//--------------------- .nv.info._ZN7cutlass13device_kernelIN5flash11enable_sm90INS1_16FlashAttnFwdSm90INS1_25CollectiveMainloopFwdSm90ILi2EN4cute5tupleIJNS5_1CILi1EEES8_S8_EEENS6_IJNS7_ILi128EEESA_NS7_ILi192EEEEEELi128ENS_10bfloat16_tEfNS_4arch4Sm90ELb1ELb0ELb0ELb0ELb0ELb0ELb0ELb1ELb1ELb1ELb1ELb0EEENS1_21CollectiveEpilogueFwdINS6_IJSA_SA_SA_EEES9_SD_SF_Li256ELb0ELb1ELb1ELb0EEENS1_19SingleTileSchedulerILb0ELb1ELb1ELi128EEEEEEEEEvNT_6ParamsE --------------------------
	.section	.nv.info._ZN7cutlass13device_kernelIN5flash11enable_sm90INS1_16FlashAttnFwdSm90INS1_25CollectiveMainloopFwdSm90ILi2EN4cute5tupleIJNS5_1CILi1EEES8_S8_EEENS6_IJNS7_ILi128EEESA_NS7_ILi192EEEEEELi128ENS_10bfloat16_tEfNS_4arch4Sm90ELb1ELb0ELb0ELb0ELb0ELb0ELb0ELb1ELb1ELb1ELb1ELb0EEENS1_21CollectiveEpilogueFwdINS6_IJSA_SA_SA_EEES9_SD_SF_Li256ELb0ELb1ELb1ELb0EEENS1_19SingleTileSchedulerILb0ELb1ELb1ELi128EEEEEEEEEvNT_6ParamsE,"",@"SHT_CUDA_INFO"
	.sectionflags	@""
	.align	4


	//----- nvinfo : EIATTR_CUDA_API_VERSION
	.align		4
        /*0000*/ 	.byte	0x04, 0x37
        /*0002*/ 	.short	(.L_489 - .L_488)
.L_488:
        /*0004*/ 	.word	0x00000082


	//----- nvinfo : EIATTR_KPARAM_INFO
	.align		4
.L_489:
        /*0008*/ 	.byte	0x04, 0x17
        /*000a*/ 	.short	(.L_491 - .L_490)
.L_490:
        /*000c*/ 	.word	0x00000000
        /*0010*/ 	.short	0x0000
        /*0012*/ 	.short	0x0070
        /*0014*/ 	.byte	0x00, 0xf0, 0x01, 0x28


	//----- nvinfo : EIATTR_SPARSE_MMA_MASK
	.align		4
.L_491:
        /*0018*/ 	.byte	0x03, 0x50
        /*001a*/ 	.short	0x0000


	//----- nvinfo : EIATTR_MAXREG_COUNT
	.align		4
        /*001c*/ 	.byte	0x03, 0x1b
        /*001e*/ 	.short	0x00a8


	//----- nvinfo : EIATTR_NUM_BARRIERS
	.align		4
        /*0020*/ 	.byte	0x02, 0x4c
        /*0022*/ 	.byte	0x09
	.zero		1


	//----- nvinfo : EIATTR_EXTERNS
	.align		4
        /*0024*/ 	.byte	0x04, 0x0f
        /*0026*/ 	.short	(.L_493 - .L_492)


	//   ....[0]....
	.align		4
.L_492:
        /*0028*/ 	.word	index@(__assertfail)


	//----- nvinfo : EIATTR_ANNOTATIONS
	.align		4
.L_493:
        /*002c*/ 	.byte	0x04, 0x55
        /*002e*/ 	.short	(.L_495 - .L_494)


	//   ....[0]....
.L_494:
        /* <DEDUP_REMOVED lines=12> */


	//----- nvinfo : EIATTR_MERCURY_ISA_VERSION
	.align		4
.L_495:
        /*00e0*/ 	.byte	0x03, 0x5f
        /*00e2*/ 	.short	0x0101


	//----- nvinfo : EIATTR_INT_WARP_WIDE_INSTR_OFFSETS
	.align		4
        /*00e4*/ 	.byte	0x04, 0x31
        /*00e6*/ 	.short	(.L_497 - .L_496)


	//   ....[0]....
.L_496:
        /*00e8*/ 	.word	0x00000120


	//   ....[1]....
        /*00ec*/ 	.word	0x00000160


	//   ....[2]....
        /*00f0*/ 	.word	0x00000220


	//----- nvinfo : EIATTR_COOP_GROUP_MASK_REGIDS
	.align		4
.L_497:
        /*00f4*/ 	.byte	0x04, 0x29
        /*00f6*/ 	.short	(.L_499 - .L_498)


	//   ....[0]....
.L_498:
        /*00f8*/ 	.word	0xffffffff


	//   ....[1]....
        /*00fc*/ 	.word	0xffffffff


	//   ....[2]....
        /*0100*/ 	.word	0xffffffff


	//   ....[3]....
        /*0104*/ 	.word	0xffffffff


	//   ....[4]....
        /*0108*/ 	.word	0xffffffff


	//   ....[5]....
        /*010c*/ 	.word	0xffffffff


	//   ....[6]....
        /*0110*/ 	.word	0xffffffff


	//   ....[7]....
        /*0114*/ 	.word	0xffffffff


	//   ....[8]....
        /*0118*/ 	.word	0xffffffff


	//   ....[9]....
        /*011c*/ 	.word	0xffffffff


	//   ....[10]....
        /*0120*/ 	.word	0xffffffff


	//   ....[11]....
        /*0124*/ 	.word	0xffffffff


	//   ....[12]....
        /*0128*/ 	.word	0xffffffff


	//   ....[13]....
        /*012c*/ 	.word	0xffffffff


	//   ....[14]....
        /*0130*/ 	.word	0xffffffff


	//   ....[15]....
        /*0134*/ 	.word	0xffffffff


	//   ....[16]....
        /*0138*/ 	.word	0xffffffff


	//   ....[17]....
        /*013c*/ 	.word	0xffffffff


	//   ....[18]....
        /*0140*/ 	.word	0xffffffff


	//   ....[19]....
        /*0144*/ 	.word	0xffffffff


	//   ....[20]....
        /*0148*/ 	.word	0xffffffff


	//   ....[21]....
        /*014c*/ 	.word	0xffffffff


	//   ....[22]....
        /*0150*/ 	.word	0xffffffff


	//   ....[23]....
        /*0154*/ 	.word	0xffffffff


	//   ....[24]....
        /*0158*/ 	.word	0xffffffff


	//   ....[25]....
        /*015c*/ 	.word	0xffffffff


	//   ....[26]....
        /*0160*/ 	.word	0xffffffff


	//   ....[27]....
        /*0164*/ 	.word	0xffffffff


	//   ....[28]....
        /*0168*/ 	.word	0xffffffff


	//   ....[29]....
        /*016c*/ 	.word	0xffffffff


	//   ....[30]....
        /*0170*/ 	.word	0xffffffff


	//   ....[31]....
        /*0174*/ 	.word	0xffffffff


	//   ....[32]....
        /*0178*/ 	.word	0xffffffff


	//   ....[33]....
        /*017c*/ 	.word	0xffffffff


	//   ....[34]....
        /*0180*/ 	.word	0xffffffff


	//   ....[35]....
        /*0184*/ 	.word	0xffffffff


	//   ....[36]....
        /*0188*/ 	.word	0xffffffff


	//   ....[37]....
        /*018c*/ 	.word	0xffffffff


	//   ....[38]....
        /*0190*/ 	.word	0xffffffff


	//   ....[39]....
        /*0194*/ 	.word	0xffffffff


	//   ....[40]....
        /*0198*/ 	.word	0xffffffff


	//   ....[41]....
        /*019c*/ 	.word	0xffffffff


	//   ....[42]....
        /*01a0*/ 	.word	0xffffffff


	//   ....[43]....
        /*01a4*/ 	.word	0xffffffff


	//   ....[44]....
        /*01a8*/ 	.word	0xffffffff


	//   ....[45]....
        /*01ac*/ 	.word	0xffffffff


	//   ....[46]....
        /*01b0*/ 	.word	0xffffffff


	//   ....[47]....
        /*01b4*/ 	.word	0xffffffff


	//   ....[48]....
        /*01b8*/ 	.word	0xffffffff


	//   ....[49]....
        /*01bc*/ 	.word	0xffffffff


	//   ....[50]....
        /*01c0*/ 	.word	0xffffffff


	//   ....[51]....
        /*01c4*/ 	.word	0xffffffff


	//   ....[52]....
        /*01c8*/ 	.word	0xffffffff


	//   ....[53]....
        /*01cc*/ 	.word	0xffffffff


	//   ....[54]....
        /*01d0*/ 	.word	0xffffffff


	//   ....[55]....
        /*01d4*/ 	.word	0x0500000f


	//   ....[56]....
        /*01d8*/ 	.word	0x0500000f


	//   ....[57]....
        /*01dc*/ 	.word	0x0500000f


	//   ....[58]....
        /*01e0*/ 	.word	0x0500000f


	//   ....[59]....
        /*01e4*/ 	.word	0x0500000f


	//   ....[60]....
        /*01e8*/ 	.word	0x0500000f


	//   ....[61]....
        /*01ec*/ 	.word	0x0500000f


	//   ....[62]....
        /*01f0*/ 	.word	0x0500000f


	//   ....[63]....
        /*01f4*/ 	.word	0x0500000f


	//   ....[64]....
        /*01f8*/ 	.word	0x0500000f


	//   ....[65]....
        /*01fc*/ 	.word	0x0500000f


	//   ....[66]....
        /*0200*/ 	.word	0x0500000f


	//   ....[67]....
        /*0204*/ 	.word	0x0500000f


	//   ....[68]....
        /*0208*/ 	.word	0x0500000f


	//   ....[69]....
        /*020c*/ 	.word	0x0500000f


	//   ....[70]....
        /*0210*/ 	.word	0x0500000f


	//   ....[71]....
        /*0214*/ 	.word	0x0500000f


	//   ....[72]....
        /*0218*/ 	.word	0x0500000f


	//----- nvinfo : EIATTR_COOP_GROUP_INSTR_OFFSETS
	.align		4
.L_499:
        /*021c*/ 	.byte	0x04, 0x28
        /*021e*/ 	.short	(.L_501 - .L_500)


	//   ....[0]....
.L_500:
        /*0220*/ 	.word	0x00000060


	//   ....[1]....
        /*0224*/ 	.word	0x00000130


	//   ....[2]....
        /*0228*/ 	.word	0x00000230


	//   ....[3]....
        /*022c*/ 	.word	0x000003a0


	//   ....[4]....
        /*0230*/ 	.word	0x00000500


	//   ....[5]....
        /*0234*/ 	.word	0x00000620


	//   ....[6]....
        /*0238*/ 	.word	0x00000780


	//   ....[7]....
        /*023c*/ 	.word	0x00001140


	//   ....[8]....
        /*0240*/ 	.word	0x00001a90


	//   ....[9]....
        /*0244*/ 	.word	0x00001ad0


	//   ....[10]....
        /*0248*/ 	.word	0x000023f0


	//   ....[11]....
        /*024c*/ 	.word	0x00002430


	//   ....[12]....
        /*0250*/ 	.word	0x00002eb0


	//   ....[13]....
        /*0254*/ 	.word	0x00002f20


	//   ....[14]....
        /*0258*/ 	.word	0x00004620


	//   ....[15]....
        /*025c*/ 	.word	0x00004d60


	//   ....[16]....
        /*0260*/ 	.word	0x00004d90


	//   ....[17]....
        /*0264*/ 	.word	0x00004df0


	//   ....[18]....
        /*0268*/ 	.word	0x00005750


	//   ....[19]....
        /*026c*/ 	.word	0x000057e0


	//   ....[20]....
        /*0270*/ 	.word	0x000071d0


	//   ....[21]....
        /*0274*/ 	.word	0x00007200


	//   ....[22]....
        /*0278*/ 	.word	0x000076d0


	//   ....[23]....
        /*027c*/ 	.word	0x000077d0


	//   ....[24]....
        /*0280*/ 	.word	0x00008aa0


	//   ....[25]....
        /*0284*/ 	.word	0x00008ad0


	//   ....[26]....
        /*0288*/ 	.word	0x00008ba0


	//   ....[27]....
        /*028c*/ 	.word	0x00008bb0


	//   ....[28]....
        /*0290*/ 	.word	0x00009a90


	//   ....[29]....
        /*0294*/ 	.word	0x00009ad0


	//   ....[30]....
        /*0298*/ 	.word	0x00009b00


	//   ....[31]....
        /*029c*/ 	.word	0x00009b30


	//   ....[32]....
        /*02a0*/ 	.word	0x00009b40


	//   ....[33]....
        /*02a4*/ 	.word	0x00009b70


	//   ....[34]....
        /*02a8*/ 	.word	0x0000a1d0


	//   ....[35]....
        /*02ac*/ 	.word	0x0000a1e0


	//   ....[36]....
        /*02b0*/ 	.word	0x0000abe0


	//   ....[37]....
        /*02b4*/ 	.word	0x0000b6f0


	//   ....[38]....
        /*02b8*/ 	.word	0x0000c0a0


	//   ....[39]....
        /*02bc*/ 	.word	0x0000c0d0


	//   ....[40]....
        /*02c0*/ 	.word	0x0000c100


	//   ....[41]....
        /*02c4*/ 	.word	0x0000c120


	//   ....[42]....
        /*02c8*/ 	.word	0x0000c1e0


	//   ....[43]....
        /*02cc*/ 	.word	0x0000c1f0


	//   ....[44]....
        /*02d0*/ 	.word	0x0000c290


	//   ....[45]....
        /*02d4*/ 	.word	0x0000c2d0


	//   ....[46]....
        /*02d8*/ 	.word	0x0000c340


	//   ....[47]....
        /*02dc*/ 	.word	0x0000c370


	//   ....[48]....
        /*02e0*/ 	.word	0x0000c3f0


	//   ....[49]....
        /*02e4*/ 	.word	0x0000c430


	//   ....[50]....
        /*02e8*/ 	.word	0x0000c4a0


	//   ....[51]....
        /*02ec*/ 	.word	0x0000c4d0


	//   ....[52]....
        /*02f0*/ 	.word	0x0000c550


	//   ....[53]....
        /*02f4*/ 	.word	0x0000c580


	//   ....[54]....
        /*02f8*/ 	.word	0x0000e7f0


	//   ....[55]....
        /*02fc*/ 	.word	0x0000ed50


	//   ....[56]....
        /*0300*/ 	.word	0x0000eec0


	//   ....[57]....
        /*0304*/ 	.word	0x0000ef20


	//   ....[58]....
        /*0308*/ 	.word	0x0000efc0


	//   ....[59]....
        /*030c*/ 	.word	0x0000f0a0


	//   ....[60]....
        /*0310*/ 	.word	0x0000f180


	//   ....[61]....
        /*0314*/ 	.word	0x0000f250


	//   ....[62]....
        /*0318*/ 	.word	0x0000f2e0


	//   ....[63]....
        /*031c*/ 	.word	0x0000f3b0


	//   ....[64]....
        /*0320*/ 	.word	0x0000f440


	//   ....[65]....
        /*0324*/ 	.word	0x0000f510


	//   ....[66]....
        /*0328*/ 	.word	0x0000f5a0


	//   ....[67]....
        /*032c*/ 	.word	0x0000f670


	//   ....[68]....
        /*0330*/ 	.word	0x0000f700


	//   ....[69]....
        /*0334*/ 	.word	0x0000f7d0


	//   ....[70]....
        /*0338*/ 	.word	0x0000f850


	//   ....[71]....
        /*033c*/ 	.word	0x0000f910


	//   ....[72]....
        /*0340*/ 	.word	0x0000fd10


	//----- nvinfo : EIATTR_REG_RECONFIG
	.align		4
.L_501:
        /*0344*/ 	.byte	0x01, 0x54
	.zero		2


	//----- nvinfo : EIATTR_SYSCALL_OFFSETS
	.align		4
        /*0348*/ 	.byte	0x04, 0x46
        /*034a*/ 	.short	(.L_503 - .L_502)


	//   ....[0]....
.L_502:
        /*034c*/ 	.word	0x00001300


	//   ....[1]....
        /*0350*/ 	.word	0x0000b380


	//   ....[2]....
        /*0354*/ 	.word	0x0000b4c0


	//   ....[3]....
        /*0358*/ 	.word	0x0000b5b0


	//   ....[4]....
        /*035c*/ 	.word	0x0000bce0


	//----- nvinfo : EIATTR_MBARRIER_INSTR_OFFSETS
	.align		4
.L_503:
        /*0360*/ 	.byte	0x04, 0x39
        /*0362*/ 	.short	(.L_505 - .L_504)


	//   ....[0]....
.L_504:
        /*0364*/ 	.word	0x00000250
        /*0368*/ 	.word	0x000000ff
        /*036c*/ 	.word	0x00034800
        /*0370*/ 	.short	0x0100
        /*0372*/ 	.byte	0x08
	.zero		1


	//   ....[1]....
        /*0374*/ 	.word	0x00000260
        /*0378*/ 	.word	0x000000ff
        /*037c*/ 	.word	0x00034820
        /*0380*/ 	.short	0x0100
        /*0382*/ 	.byte	0x08
	.zero		1


	//   ....[2]....
        /*0384*/ 	.word	0x00000350
        /*0388*/ 	.word	0x000000ff
        /*038c*/ 	.word	0x00034830
        /*0390*/ 	.short	0x0100
        /*0392*/ 	.byte	0x08
	.zero		1


	//   ....[3]....
        /*0394*/ 	.word	0x00000360
        /*0398*/ 	.word	0x000000ff
        /*039c*/ 	.word	0x00034840
        /*03a0*/ 	.short	0x0100
        /*03a2*/ 	.byte	0x08
	.zero		1


	//   ....[4]....
        /*03a4*/ 	.word	0x00000370
        /*03a8*/ 	.word	0x000000ff
        /*03ac*/ 	.word	0x00034838
        /*03b0*/ 	.short	0x0100
        /*03b2*/ 	.byte	0x08
	.zero		1


	//   ....[5]....
        /*03b4*/ 	.word	0x00000380
        /*03b8*/ 	.word	0x000000ff
        /*03bc*/ 	.word	0x00034848
        /*03c0*/ 	.short	0x0100
        /*03c2*/ 	.byte	0x08
	.zero		1


	//   ....[6]....
        /*03c4*/ 	.word	0x000004b0
        /*03c8*/ 	.word	0x000000ff
        /*03cc*/ 	.word	0x00034850
        /*03d0*/ 	.short	0x0100
        /*03d2*/ 	.byte	0x08
	.zero		1


	//   ....[7]....
        /*03d4*/ 	.word	0x000004c0
        /*03d8*/ 	.word	0x000000ff
        /*03dc*/ 	.word	0x00034860
        /*03e0*/ 	.short	0x0100
        /*03e2*/ 	.byte	0x08
	.zero		1


	//   ....[8]....
        /*03e4*/ 	.word	0x000004d0
        /*03e8*/ 	.word	0x000000ff
        /*03ec*/ 	.word	0x00034858
        /*03f0*/ 	.short	0x0100
        /*03f2*/ 	.byte	0x08
	.zero		1


	//   ....[9]....
        /*03f4*/ 	.word	0x000004e0
        /*03f8*/ 	.word	0x000000ff
        /*03fc*/ 	.word	0x00034868
        /*0400*/ 	.short	0x0100
        /*0402*/ 	.byte	0x08
	.zero		1


	//   ....[10]....
        /*0404*/ 	.word	0x000005d0
        /*0408*/ 	.word	0x000000ff
        /*040c*/ 	.word	0x00034870
        /*0410*/ 	.short	0x0100
        /*0412*/ 	.byte	0x06
	.zero		1


	//   ....[11]....
        /*0414*/ 	.word	0x000005e0
        /*0418*/ 	.word	0x000000ff
        /*041c*/ 	.word	0x00034880
        /*0420*/ 	.short	0x0100
        /*0422*/ 	.byte	0x06
	.zero		1


	//   ....[12]....
        /*0424*/ 	.word	0x000005f0
        /*0428*/ 	.word	0x000000ff
        /*042c*/ 	.word	0x00034878
        /*0430*/ 	.short	0x0100
        /*0432*/ 	.byte	0x06
	.zero		1


	//   ....[13]....
        /*0434*/ 	.word	0x00000600
        /*0438*/ 	.word	0x000000ff
        /*043c*/ 	.word	0x00034888
        /*0440*/ 	.short	0x0100
        /*0442*/ 	.byte	0x06
	.zero		1


	//   ....[14]....
        /*0444*/ 	.word	0x00000730
        /*0448*/ 	.word	0x000000ff
        /*044c*/ 	.word	0x00034890
        /*0450*/ 	.short	0x0100
        /*0452*/ 	.byte	0x08
	.zero		1


	//   ....[15]....
        /*0454*/ 	.word	0x00000740
        /*0458*/ 	.word	0x000000ff
        /*045c*/ 	.word	0x000348a0
        /*0460*/ 	.short	0x0100
        /*0462*/ 	.byte	0x08
	.zero		1


	//   ....[16]....
        /*0464*/ 	.word	0x00000750
        /*0468*/ 	.word	0x000000ff
        /*046c*/ 	.word	0x00034898
        /*0470*/ 	.short	0x0100
        /*0472*/ 	.byte	0x08
	.zero		1


	//   ....[17]....
        /*0474*/ 	.word	0x00000760
        /*0478*/ 	.word	0x000000ff
        /*047c*/ 	.word	0x000348a8
        /*0480*/ 	.short	0x0100
        /*0482*/ 	.byte	0x08
	.zero		1


	//   ....[18]....
        /*0484*/ 	.word	0x00000890
        /*0488*/ 	.word	0x000000ff
        /*048c*/ 	.word	0x000348b0
        /*0490*/ 	.short	0x0100
        /*0492*/ 	.byte	0x08
	.zero		1


	//   ....[19]....
        /*0494*/ 	.word	0x000008a0
        /*0498*/ 	.word	0x000000ff
        /*049c*/ 	.word	0x000348c0
        /*04a0*/ 	.short	0x0100
        /*04a2*/ 	.byte	0x08
	.zero		1


	//   ....[20]....
        /*04a4*/ 	.word	0x000008b0
        /*04a8*/ 	.word	0x000000ff
        /*04ac*/ 	.word	0x000348b8
        /*04b0*/ 	.short	0x0100
        /*04b2*/ 	.byte	0x08
	.zero		1


	//   ....[21]....
        /*04b4*/ 	.word	0x000008c0
        /*04b8*/ 	.word	0x000000ff
        /*04bc*/ 	.word	0x000348c8
        /*04c0*/ 	.short	0x0100
        /*04c2*/ 	.byte	0x08
	.zero		1


	//   ....[22]....
        /*04c4*/ 	.word	0x00001330
        /*04c8*/ 	.word	0x000000ff
        /*04cc*/ 	.word	0x00034800
        /*04d0*/ 	.short	0x010a
        /*04d2*/ 	.byte	0x24
	.zero		1


	//   ....[23]....
        /*04d4*/ 	.word	0x00001390
        /*04d8*/ 	.word	0x000000ff
        /*04dc*/ 	.word	0x00034830
        /*04e0*/ 	.short	0x010a
        /*04e2*/ 	.byte	0x24
	.zero		1


	//   ....[24]....
        /*04e4*/ 	.word	0x00001420
        /*04e8*/ 	.word	0x000000ff
        /*04ec*/ 	.word	0x00034830
        /*04f0*/ 	.short	0x010a
        /*04f2*/ 	.byte	0x24
	.zero		1


	//   ....[25]....
        /*04f4*/ 	.word	0x000033e0
        /*04f8*/ 	.word	0x00000005
        /*04fc*/ 	.word	0x00000000
        /*0500*/ 	.short	0x0101
        /*0502*/ 	.byte	0x3f
	.zero		1


	//   ....[26]....
        /*0504*/ 	.word	0x00003c20
        /*0508*/ 	.word	0x000000ff
        /*050c*/ 	.word	0x00034830
        /*0510*/ 	.short	0x010a
        /*0512*/ 	.byte	0x3c
	.zero		1


	//   ....[27]....
        /*0514*/ 	.word	0x00003c60
        /*0518*/ 	.word	0x000000ff
        /*051c*/ 	.word	0x00034830
        /*0520*/ 	.short	0x010a
        /*0522*/ 	.byte	0x3c
	.zero		1


	//   ....[28]....
        /*0524*/ 	.word	0x000044a0
        /*0528*/ 	.word	0x000000ff
        /*052c*/ 	.word	0x00034850
        /*0530*/ 	.short	0x010a
        /*0532*/ 	.byte	0x07
	.zero		1


	//   ....[29]....
        /*0534*/ 	.word	0x000044e0
        /*0538*/ 	.word	0x000000ff
        /*053c*/ 	.word	0x00034850
        /*0540*/ 	.short	0x010a
        /*0542*/ 	.byte	0x07
	.zero		1


	//   ....[30]....
        /*0544*/ 	.word	0x00006160
        /*0548*/ 	.word	0x0000000f
        /*054c*/ 	.word	0x00000000
        /*0550*/ 	.short	0x0101
        /*0552*/ 	.byte	0x3f
	.zero		1


	//   ....[31]....
        /*0554*/ 	.word	0x000061b0
        /*0558*/ 	.word	0x00000027
        /*055c*/ 	.word	0x00000000
        /*0560*/ 	.short	0x0101
        /*0562*/ 	.byte	0x3f
	.zero		1


	//   ....[32]....
        /*0564*/ 	.word	0x00006600
        /*0568*/ 	.word	0x000000ff
        /*056c*/ 	.word	0x00034830
        /*0570*/ 	.short	0x010a
        /*0572*/ 	.byte	0x27
	.zero		1


	//   ....[33]....
        /*0574*/ 	.word	0x00006640
        /*0578*/ 	.word	0x000000ff
        /*057c*/ 	.word	0x00034830
        /*0580*/ 	.short	0x010a
        /*0582*/ 	.byte	0x27
	.zero		1


	//   ....[34]....
        /*0584*/ 	.word	0x00006e80
        /*0588*/ 	.word	0x000000ff
        /*058c*/ 	.word	0x00034850
        /*0590*/ 	.short	0x010a
        /*0592*/ 	.byte	0x07
	.zero		1


	//   ....[35]....
        /*0594*/ 	.word	0x00006ec0
        /*0598*/ 	.word	0x000000ff
        /*059c*/ 	.word	0x00034850
        /*05a0*/ 	.short	0x010a
        /*05a2*/ 	.byte	0x07
	.zero		1


	//   ....[36]....
        /*05a4*/ 	.word	0x000084c0
        /*05a8*/ 	.word	0x00000013
        /*05ac*/ 	.word	0x00000000
        /*05b0*/ 	.short	0x0101
        /*05b2*/ 	.byte	0x3f
	.zero		1


	//   ....[37]....
        /*05b4*/ 	.word	0x00008570
        /*05b8*/ 	.word	0x00000013
        /*05bc*/ 	.word	0x00000000
        /*05c0*/ 	.short	0x0101
        /*05c2*/ 	.byte	0x3f
	.zero		1


	//   ....[38]....
        /*05c4*/ 	.word	0x00008a10
        /*05c8*/ 	.word	0x000000ff
        /*05cc*/ 	.word	0x00034850
        /*05d0*/ 	.short	0x010a
        /*05d2*/ 	.byte	0x05
	.zero		1


	//   ....[39]....
        /*05d4*/ 	.word	0x00008a50
        /*05d8*/ 	.word	0x000000ff
        /*05dc*/ 	.word	0x00034850
        /*05e0*/ 	.short	0x010a
        /*05e2*/ 	.byte	0x05
	.zero		1


	//   ....[40]....
        /*05e4*/ 	.word	0x00008f10
        /*05e8*/ 	.word	0x0000000a
        /*05ec*/ 	.word	0x00000000
        /*05f0*/ 	.short	0x0101
        /*05f2*/ 	.byte	0x3f
	.zero		1


	//   ....[41]....
        /*05f4*/ 	.word	0x00009b50
        /*05f8*/ 	.word	0x000000ff
        /*05fc*/ 	.word	0x00000000
        /*0600*/ 	.short	0x0101
        /*0602*/ 	.byte	0x04
	.zero		1


	//   ....[42]....
        /*0604*/ 	.word	0x0000b900
        /*0608*/ 	.word	0x000000ff
        /*060c*/ 	.word	0x00034840
        /*0610*/ 	.short	0x010a
        /*0612*/ 	.byte	0x26
	.zero		1


	//   ....[43]....
        /*0614*/ 	.word	0x0000c6b0
        /*0618*/ 	.word	0x000000ff
        /*061c*/ 	.word	0x00034800
        /*0620*/ 	.short	0x0107
        /*0622*/ 	.byte	0x26
	.zero		1


	//   ....[44]....
        /*0624*/ 	.word	0x0000c720
        /*0628*/ 	.word	0x000000ff
        /*062c*/ 	.word	0x00034800
        /*0630*/ 	.short	0x0101
        /*0632*/ 	.byte	0x26
	.zero		1


	//   ....[45]....
        /*0634*/ 	.word	0x0000c740
        /*0638*/ 	.word	0x000000ff
        /*063c*/ 	.word	0x00034820
        /*0640*/ 	.short	0x010a
        /*0642*/ 	.byte	0x26
	.zero		1


	//   ....[46]....
        /*0644*/ 	.word	0x0000cb20
        /*0648*/ 	.word	0x000000ff
        /*064c*/ 	.word	0x00034848
        /*0650*/ 	.short	0x010a
        /*0652*/ 	.byte	0x26
	.zero		1


	//   ....[47]....
        /*0654*/ 	.word	0x0000cec0
        /*0658*/ 	.word	0x000000ff
        /*065c*/ 	.word	0x00034860
        /*0660*/ 	.short	0x010a
        /*0662*/ 	.byte	0x26
	.zero		1


	//   ....[48]....
        /*0664*/ 	.word	0x0000d3c0
        /*0668*/ 	.word	0x000000ff
        /*066c*/ 	.word	0x00034840
        /*0670*/ 	.short	0x010a
        /*0672*/ 	.byte	0x26
	.zero		1


	//   ....[49]....
        /*0674*/ 	.word	0x0000d770
        /*0678*/ 	.word	0x000000ff
        /*067c*/ 	.word	0x00034868
        /*0680*/ 	.short	0x010a
        /*0682*/ 	.byte	0x26
	.zero		1


	//   ....[50]....
        /*0684*/ 	.word	0x0000dcc0
        /*0688*/ 	.word	0x000000ff
        /*068c*/ 	.word	0x00034848
        /*0690*/ 	.short	0x010a
        /*0692*/ 	.byte	0x26
	.zero		1


	//   ....[51]....
        /*0694*/ 	.word	0x0000e050
        /*0698*/ 	.word	0x000000ff
        /*069c*/ 	.word	0x00034860
        /*06a0*/ 	.short	0x010a
        /*06a2*/ 	.byte	0x26
	.zero		1


	//   ....[52]....
        /*06a4*/ 	.word	0x0000e3f0
        /*06a8*/ 	.word	0x00000003
        /*06ac*/ 	.word	0x00034860
        /*06b0*/ 	.short	0x010a
        /*06b2*/ 	.byte	0x3f
	.zero		1


	//   ....[53]....
        /*06b4*/ 	.word	0x0000e780
        /*06b8*/ 	.word	0x00000002
        /*06bc*/ 	.word	0x00034820
        /*06c0*/ 	.short	0x010a
        /*06c2*/ 	.byte	0x3f
	.zero		1


	//   ....[54]....
        /*06c4*/ 	.word	0x0000e900
        /*06c8*/ 	.word	0x00000006
        /*06cc*/ 	.word	0x00000000
        /*06d0*/ 	.short	0x010a
        /*06d2*/ 	.byte	0x3f
	.zero		1


	//   ....[55]....
        /*06d4*/ 	.word	0x0000e970
        /*06d8*/ 	.word	0x00000003
        /*06dc*/ 	.word	0x00000000
        /*06e0*/ 	.short	0x010a
        /*06e2*/ 	.byte	0x3f
	.zero		1


	//   ....[56]....
        /*06e4*/ 	.word	0x0000e9d0
        /*06e8*/ 	.word	0x00000000
        /*06ec*/ 	.word	0x00000000
        /*06f0*/ 	.short	0x010a
        /*06f2*/ 	.byte	0x3f
	.zero		1


	//   ....[57]....
        /*06f4*/ 	.word	0x0000ea00
        /*06f8*/ 	.word	0x00000003
        /*06fc*/ 	.word	0x00000000
        /*0700*/ 	.short	0x010a
        /*0702*/ 	.byte	0x3f
	.zero		1


	//   ....[58]....
        /*0704*/ 	.word	0x0000ea70
        /*0708*/ 	.word	0x00000003
        /*070c*/ 	.word	0x00034800
        /*0710*/ 	.short	0x010a
        /*0712*/ 	.byte	0x3f
	.zero		1


	//   ....[59]....
        /*0714*/ 	.word	0x0000ead0
        /*0718*/ 	.word	0x00000003
        /*071c*/ 	.word	0x00034830
        /*0720*/ 	.short	0x010a
        /*0722*/ 	.byte	0x3f
	.zero		1


	//   ....[60]....
        /*0724*/ 	.word	0x0000eb30
        /*0728*/ 	.word	0x00000015
        /*072c*/ 	.word	0x00034830
        /*0730*/ 	.short	0x010a
        /*0732*/ 	.byte	0x3f
	.zero		1


	//   ....[61]....
        /*0734*/ 	.word	0x0000eb90
        /*0738*/ 	.word	0x00000003
        /*073c*/ 	.word	0x00034850
        /*0740*/ 	.short	0x010a
        /*0742*/ 	.byte	0x3f
	.zero		1


	//   ....[62]....
        /*0744*/ 	.word	0x0000ebf0
        /*0748*/ 	.word	0x0000000f
        /*074c*/ 	.word	0x00034830
        /*0750*/ 	.short	0x010a
        /*0752*/ 	.byte	0x3f
	.zero		1


	//   ....[63]....
        /*0754*/ 	.word	0x0000ec50
        /*0758*/ 	.word	0x00000003
        /*075c*/ 	.word	0x00034850
        /*0760*/ 	.short	0x010a
        /*0762*/ 	.byte	0x3f
	.zero		1


	//   ....[64]....
        /*0764*/ 	.word	0x0000ecb0
        /*0768*/ 	.word	0x00000002
        /*076c*/ 	.word	0x00034850
        /*0770*/ 	.short	0x010a
        /*0772*/ 	.byte	0x3f
	.zero		1


	//   ....[65]....
        /*0774*/ 	.word	0x0000ee10
        /*0778*/ 	.word	0x00000003
        /*077c*/ 	.word	0x00034840
        /*0780*/ 	.short	0x010a
        /*0782*/ 	.byte	0x3f
	.zero		1


	//   ....[66]....
        /*0784*/ 	.word	0x0000f950
        /*0788*/ 	.word	0x00000003
        /*078c*/ 	.word	0x00034820
        /*0790*/ 	.short	0x010a
        /*0792*/ 	.byte	0x3f
	.zero		1


	//   ....[67]....
        /*0794*/ 	.word	0x0000f9b0
        /*0798*/ 	.word	0x00000003
        /*079c*/ 	.word	0x00034848
        /*07a0*/ 	.short	0x010a
        /*07a2*/ 	.byte	0x3f
	.zero		1


	//   ....[68]....
        /*07a4*/ 	.word	0x0000fa10
        /*07a8*/ 	.word	0x00000003
        /*07ac*/ 	.word	0x00034860
        /*07b0*/ 	.short	0x010a
        /*07b2*/ 	.byte	0x3f
	.zero		1


	//   ....[69]....
        /*07b4*/ 	.word	0x0000fa70
        /*07b8*/ 	.word	0x00000003
        /*07bc*/ 	.word	0x00034840
        /*07c0*/ 	.short	0x010a
        /*07c2*/ 	.byte	0x3f
	.zero		1


	//   ....[70]....
        /*07c4*/ 	.word	0x0000fad0
        /*07c8*/ 	.word	0x00000003
        /*07cc*/ 	.word	0x00034868
        /*07d0*/ 	.short	0x010a
        /*07d2*/ 	.byte	0x3f
	.zero		1


	//   ....[71]....
        /*07d4*/ 	.word	0x0000fb30
        /*07d8*/ 	.word	0x00000003
        /*07dc*/ 	.word	0x00034848
        /*07e0*/ 	.short	0x010a
        /*07e2*/ 	.byte	0x3f
	.zero		1


	//   ....[72]....
        /*07e4*/ 	.word	0x0000fb90
        /*07e8*/ 	.word	0x00000003
        /*07ec*/ 	.word	0x00034860
        /*07f0*/ 	.short	0x010a
        /*07f2*/ 	.byte	0x3f
	.zero		1


	//   ....[73]....
        /*07f4*/ 	.word	0x0000fbe0
        /*07f8*/ 	.word	0x00000003
        /*07fc*/ 	.word	0x00034860
        /*0800*/ 	.short	0x010a
        /*0802*/ 	.byte	0x3f
	.zero		1


	//   ....[74]....
        /*0804*/ 	.word	0x0000fc30
        /*0808*/ 	.word	0x00000002
        /*080c*/ 	.word	0x00034820
        /*0810*/ 	.short	0x010a
        /*0812*/ 	.byte	0x3f
	.zero		1


	//   ....[75]....
        /*0814*/ 	.word	0x0000fdd0
        /*0818*/ 	.word	0x00000006
        /*081c*/ 	.word	0x00000000
        /*0820*/ 	.short	0x010a
        /*0822*/ 	.byte	0x3f
	.zero		1


	//   ....[76]....
        /*0824*/ 	.word	0x0000fe20
        /*0828*/ 	.word	0x00000003
        /*082c*/ 	.word	0x00000000
        /*0830*/ 	.short	0x010a
        /*0832*/ 	.byte	0x3f
	.zero		1


	//   ....[77]....
        /*0834*/ 	.word	0x0000fe70
        /*0838*/ 	.word	0x00000000
        /*083c*/ 	.word	0x00000000
        /*0840*/ 	.short	0x010a
        /*0842*/ 	.byte	0x3f
	.zero		1


	//----- nvinfo : EIATTR_NUM_MBARRIERS
	.align		4
.L_505:
        /*0844*/ 	.byte	0x03, 0x38
        /*0846*/ 	.short	0x0016


	//----- nvinfo : EIATTR_EXIT_INSTR_OFFSETS
	.align		4
        /*0848*/ 	.byte	0x04, 0x1c
        /*084a*/ 	.short	(.L_507 - .L_506)


	//   ....[0]....
.L_506:
        /*084c*/ 	.word	0x0000ea50


	//----- nvinfo : EIATTR_MAX_THREADS
	.align		4
.L_507:
        /*0850*/ 	.byte	0x04, 0x05
        /*0852*/ 	.short	(.L_509 - .L_508)
.L_508:
        /*0854*/ 	.word	0x00000180
        /*0858*/ 	.word	0x00000001
        /*085c*/ 	.word	0x00000001


	//----- nvinfo : EIATTR_CRS_STACK_SIZE
	.align		4
.L_509:
        /*0860*/ 	.byte	0x04, 0x1e
        /*0862*/ 	.short	(.L_511 - .L_510)
.L_510:
        /*0864*/ 	.word	0x00000000


	//----- nvinfo : EIATTR_CBANK_PARAM_SIZE
	.align		4
.L_511:
        /*0868*/ 	.byte	0x03, 0x19
        /*086a*/ 	.short	0x0a70


	//----- nvinfo : EIATTR_PARAM_CBANK
	.align		4
        /*086c*/ 	.byte	0x04, 0x0a
        /*086e*/ 	.short	(.L_513 - .L_512)
	.align		4
.L_512:
        /*0870*/ 	.word	index@(.nv.constant0._ZN7cutlass13device_kernelIN5flash11enable_sm90INS1_16FlashAttnFwdSm90INS1_25CollectiveMainloopFwdSm90ILi2EN4cute5tupleIJNS5_1CILi1EEES8_S8_EEENS6_IJNS7_ILi128EEESA_NS7_ILi192EEEEEELi128ENS_10bfloat16_tEfNS_4arch4Sm90ELb1ELb0ELb0ELb0ELb0ELb0ELb0ELb1ELb1ELb1ELb1ELb0EEENS1_21CollectiveEpilogueFwdINS6_IJSA_SA_SA_EEES9_SD_SF_Li256ELb0ELb1ELb1ELb0EEENS1_19SingleTileSchedulerILb0ELb1ELb1ELi128EEEEEEEEEvNT_6ParamsE)
        /*0874*/ 	.short	0x0210
        /*0876*/ 	.short	0x0a70


	//----- nvinfo : EIATTR_SW_WAR
	.align		4
.L_513:
        /*0878*/ 	.byte	0x04, 0x36
        /*087a*/ 	.short	(.L_515 - .L_514)
.L_514:
        /*087c*/ 	.word	0x00000008
.L_515:


//--------------------- .nv.info._ZN7cutlass13device_kernelIN5flash11enable_sm90INS1_16FlashAttnFwdSm90INS1_25CollectiveMainloopFwdSm90ILi2EN4cute5tupleIJNS5_1CILi1EEES8_S8_EEENS6_IJNS7_ILi128EEESA_NS7_ILi192EEEEEELi128ENS_10bfloat16_tEfNS_4arch4Sm90ELb1ELb0ELb0ELb1ELb0ELb0ELb0ELb1ELb1ELb1ELb1ELb0EEENS1_21CollectiveEpilogueFwdINS6_IJSA_SA_SA_EEES9_SD_SF_Li256ELb1ELb1ELb1ELb0EEENS1_36VarlenDynamicPersistentTileSchedulerILi128ELi128ELi256ELi128ELb1ELb1ELb1ELb1ELb1ELb1EEEEEEEEEvNT_6ParamsE --------------------------
	.section	.nv.info._ZN7cutlass13device_kernelIN5flash11enable_sm90INS1_16FlashAttnFwdSm90INS1_25CollectiveMainloopFwdSm90ILi2EN4cute5tupleIJNS5_1CILi1EEES8_S8_EEENS6_IJNS7_ILi128EEESA_NS7_ILi192EEEEEELi128ENS_10bfloat16_tEfNS_4arch4Sm90ELb1ELb0ELb0ELb1ELb0ELb0ELb0ELb1ELb1ELb1ELb1ELb0EEENS1_21CollectiveEpilogueFwdINS6_IJSA_SA_SA_EEES9_SD_SF_Li256ELb1ELb1ELb1ELb0EEENS1_36VarlenDynamicPersistentTileSchedulerILi128ELi128ELi256ELi128ELb1ELb1ELb1ELb1ELb1ELb1EEEEEEEEEvNT_6ParamsE,"",@"SHT_CUDA_INFO"
	.sectionflags	@""
	.align	4


	//----- nvinfo : EIATTR_CUDA_API_VERSION
	.align		4
        /*0000*/ 	.byte	0x04, 0x37
        /*0002*/ 	.short	(.L_517 - .L_516)
.L_516:
        /*0004*/ 	.word	0x00000082


	//----- nvinfo : EIATTR_KPARAM_INFO
	.align		4
.L_517:
        /*0008*/ 	.byte	0x04, 0x17
        /*000a*/ 	.short	(.L_519 - .L_518)
.L_518:
        /*000c*/ 	.word	0x00000000
        /*0010*/ 	.short	0x0000
        /*0012*/ 	.short	0x0070
        /*0014*/ 	.byte	0x00, 0xf0, 0x01, 0x2a


	//----- nvinfo : EIATTR_SPARSE_MMA_MASK
	.align		4
.L_519:
        /*0018*/ 	.byte	0x03, 0x50
        /*001a*/ 	.short	0x0000


	//----- nvinfo : EIATTR_MAXREG_COUNT
	.align		4
        /*001c*/ 	.byte	0x03, 0x1b
        /*001e*/ 	.short	0x00a8


	//----- nvinfo : EIATTR_NUM_BARRIERS
	.align		4
        /*0020*/ 	.byte	0x02, 0x4c
        /*0022*/ 	.byte	0x09
	.zero		1


	//----- nvinfo : EIATTR_EXTERNS
	.align		4
        /*0024*/ 	.byte	0x04, 0x0f
        /*0026*/ 	.short	(.L_521 - .L_520)


	//   ....[0]....
	.align		4
.L_520:
        /*0028*/ 	.word	index@(__assertfail)


	//----- nvinfo : EIATTR_ANNOTATIONS
	.align		4
.L_521:
        /*002c*/ 	.byte	0x04, 0x55
        /*002e*/ 	.short	(.L_523 - .L_522)


	//   ....[0]....
.L_522:
        /* <DEDUP_REMOVED lines=73> */


	//----- nvinfo : EIATTR_MERCURY_ISA_VERSION
	.align		4
.L_523:
        /*04a8*/ 	.byte	0x03, 0x5f
        /*04aa*/ 	.short	0x0101


	//----- nvinfo : EIATTR_UNUSED_LOAD_BYTE_OFFSET
	.align		4
        /*04ac*/ 	.byte	0x04, 0x44
        /*04ae*/ 	.short	(.L_525 - .L_524)


	//   ....[0]....
.L_524:
        /*04b0*/ 	.word	0x000009f0
        /*04b4*/ 	.word	0x0000fff0


	//   ....[1]....
        /*04b8*/ 	.word	0x00009950
        /*04bc*/ 	.word	0x0000fff0


	//----- nvinfo : EIATTR_INT_WARP_WIDE_INSTR_OFFSETS
	.align		4
.L_525:
        /*04c0*/ 	.byte	0x04, 0x31
        /*04c2*/ 	.short	(.L_527 - .L_526)


	//   ....[0]....
.L_526:
        /*04c4*/ 	.word	0x00000120


	//   ....[1]....
        /*04c8*/ 	.word	0x00000160


	//   ....[2]....
        /*04cc*/ 	.word	0x00000220


	//   ....[3]....
        /*04d0*/ 	.word	0x0000e110


	//   ....[4]....
        /*04d4*/ 	.word	0x0000e1a0


	//   ....[5]....
        /*04d8*/ 	.word	0x00011c20


	//   ....[6]....
        /*04dc*/ 	.word	0x00011c80


	//----- nvinfo : EIATTR_COOP_GROUP_MASK_REGIDS
	.align		4
.L_527:
        /*04e0*/ 	.byte	0x04, 0x29
        /*04e2*/ 	.short	(.L_529 - .L_528)


	//   ....[0]....
.L_528:
        /*04e4*/ 	.word	0xffffffff


	//   ....[1]....
        /*04e8*/ 	.word	0xffffffff


	//   ....[2]....
        /*04ec*/ 	.word	0xffffffff


	//   ....[3]....
        /*04f0*/ 	.word	0xffffffff


	//   ....[4]....
        /*04f4*/ 	.word	0xffffffff


	//   ....[5]....
        /*04f8*/ 	.word	0xffffffff


	//   ....[6]....
        /*04fc*/ 	.word	0xffffffff


	//   ....[7]....
        /*0500*/ 	.word	0xffffffff


	//   ....[8]....
        /*0504*/ 	.word	0xffffffff


	//   ....[9]....
        /*0508*/ 	.word	0xffffffff


	//   ....[10]....
        /*050c*/ 	.word	0xffffffff


	//   ....[11]....
        /*0510*/ 	.word	0xffffffff


	//   ....[12]....
        /*0514*/ 	.word	0xffffffff


	//   ....[13]....
        /*0518*/ 	.word	0xffffffff


	//   ....[14]....
        /*051c*/ 	.word	0xffffffff


	//   ....[15]....
        /*0520*/ 	.word	0xffffffff


	//   ....[16]....
        /*0524*/ 	.word	0xffffffff


	//   ....[17]....
        /*0528*/ 	.word	0xffffffff


	//   ....[18]....
        /*052c*/ 	.word	0xffffffff


	//   ....[19]....
        /*0530*/ 	.word	0xffffffff


	//   ....[20]....
        /*0534*/ 	.word	0xffffffff


	//   ....[21]....
        /*0538*/ 	.word	0xffffffff


	//   ....[22]....
        /*053c*/ 	.word	0xffffffff


	//   ....[23]....
        /*0540*/ 	.word	0xffffffff


	//   ....[24]....
        /*0544*/ 	.word	0xffffffff


	//   ....[25]....
        /*0548*/ 	.word	0xffffffff


	//   ....[26]....
        /*054c*/ 	.word	0xffffffff


	//   ....[27]....
        /*0550*/ 	.word	0xffffffff


	//   ....[28]....
        /*0554*/ 	.word	0xffffffff


	//   ....[29]....
        /*0558*/ 	.word	0xffffffff


	//   ....[30]....
        /*055c*/ 	.word	0xffffffff


	//   ....[31]....
        /*0560*/ 	.word	0xffffffff


	//   ....[32]....
        /*0564*/ 	.word	0xffffffff


	//   ....[33]....
        /*0568*/ 	.word	0xffffffff


	//   ....[34]....
        /*056c*/ 	.word	0xffffffff


	//   ....[35]....
        /*0570*/ 	.word	0xffffffff


	//   ....[36]....
        /*0574*/ 	.word	0xffffffff


	//   ....[37]....
        /*0578*/ 	.word	0xffffffff


	//   ....[38]....
        /*057c*/ 	.word	0xffffffff


	//   ....[39]....
        /*0580*/ 	.word	0xffffffff


	//   ....[40]....
        /*0584*/ 	.word	0xffffffff


	//   ....[41]....
        /*0588*/ 	.word	0xffffffff


	//   ....[42]....
        /*058c*/ 	.word	0xffffffff


	//   ....[43]....
        /*0590*/ 	.word	0xffffffff


	//   ....[44]....
        /*0594*/ 	.word	0xffffffff


	//   ....[45]....
        /*0598*/ 	.word	0xffffffff


	//   ....[46]....
        /*059c*/ 	.word	0xffffffff


	//   ....[47]....
        /*05a0*/ 	.word	0xffffffff


	//   ....[48]....
        /*05a4*/ 	.word	0xffffffff


	//   ....[49]....
        /*05a8*/ 	.word	0xffffffff


	//   ....[50]....
        /*05ac*/ 	.word	0xffffffff


	//   ....[51]....
        /*05b0*/ 	.word	0xffffffff


	//   ....[52]....
        /*05b4*/ 	.word	0xffffffff


	//   ....[53]....
        /*05b8*/ 	.word	0xffffffff


	//   ....[54]....
        /*05bc*/ 	.word	0xffffffff


	//   ....[55]....
        /*05c0*/ 	.word	0xffffffff


	//   ....[56]....
        /*05c4*/ 	.word	0xffffffff


	//   ....[57]....
        /*05c8*/ 	.word	0xffffffff


	//   ....[58]....
        /*05cc*/ 	.word	0xffffffff


	//   ....[59]....
        /*05d0*/ 	.word	0xffffffff


	//   ....[60]....
        /*05d4*/ 	.word	0xffffffff


	//   ....[61]....
        /*05d8*/ 	.word	0xffffffff


	//   ....[62]....
        /*05dc*/ 	.word	0xffffffff


	//   ....[63]....
        /*05e0*/ 	.word	0xffffffff


	//   ....[64]....
        /*05e4*/ 	.word	0xffffffff


	//   ....[65]....
        /*05e8*/ 	.word	0xffffffff


	//   ....[66]....
        /*05ec*/ 	.word	0xffffffff


	//   ....[67]....
        /*05f0*/ 	.word	0xffffffff


	//   ....[68]....
        /*05f4*/ 	.word	0xffffffff


	//   ....[69]....
        /*05f8*/ 	.word	0xffffffff


	//   ....[70]....
        /*05fc*/ 	.word	0xffffffff


	//   ....[71]....
        /*0600*/ 	.word	0xffffffff


	//   ....[72]....
        /*0604*/ 	.word	0xffffffff


	//   ....[73]....
        /*0608*/ 	.word	0xffffffff


	//   ....[74]....
        /*060c*/ 	.word	0xffffffff


	//   ....[75]....
        /*0610*/ 	.word	0xffffffff


	//   ....[76]....
        /*0614*/ 	.word	0xffffffff


	//   ....[77]....
        /*0618*/ 	.word	0xffffffff


	//   ....[78]....
        /*061c*/ 	.word	0xffffffff


	//   ....[79]....
        /*0620*/ 	.word	0xffffffff


	//   ....[80]....
        /*0624*/ 	.word	0xffffffff


	//   ....[81]....
        /*0628*/ 	.word	0xffffffff


	//   ....[82]....
        /*062c*/ 	.word	0xffffffff


	//   ....[83]....
        /*0630*/ 	.word	0xffffffff


	//   ....[84]....
        /*0634*/ 	.word	0xffffffff


	//   ....[85]....
        /*0638*/ 	.word	0xffffffff


	//   ....[86]....
        /*063c*/ 	.word	0xffffffff


	//   ....[87]....
        /*0640*/ 	.word	0xffffffff


	//   ....[88]....
        /*0644*/ 	.word	0xffffffff


	//   ....[89]....
        /*0648*/ 	.word	0xffffffff


	//   ....[90]....
        /*064c*/ 	.word	0xffffffff


	//   ....[91]....
        /*0650*/ 	.word	0xffffffff


	//   ....[92]....
        /*0654*/ 	.word	0xffffffff


	//   ....[93]....
        /*0658*/ 	.word	0xffffffff


	//   ....[94]....
        /*065c*/ 	.word	0xffffffff


	//   ....[95]....
        /*0660*/ 	.word	0xffffffff


	//   ....[96]....
        /*0664*/ 	.word	0xffffffff


	//   ....[97]....
        /*0668*/ 	.word	0xffffffff


	//   ....[98]....
        /*066c*/ 	.word	0xffffffff


	//   ....[99]....
        /*0670*/ 	.word	0xffffffff


	//   ....[100]....
        /*0674*/ 	.word	0xffffffff


	//   ....[101]....
        /*0678*/ 	.word	0xffffffff


	//   ....[102]....
        /*067c*/ 	.word	0xffffffff


	//   ....[103]....
        /*0680*/ 	.word	0xffffffff


	//   ....[104]....
        /*0684*/ 	.word	0xffffffff


	//   ....[105]....
        /*0688*/ 	.word	0x0500000f


	//   ....[106]....
        /*068c*/ 	.word	0x0500000f


	//   ....[107]....
        /*0690*/ 	.word	0x0500000f


	//   ....[108]....
        /*0694*/ 	.word	0x0500000f


	//   ....[109]....
        /*0698*/ 	.word	0x0500000f


	//   ....[110]....
        /*069c*/ 	.word	0x0500000f


	//   ....[111]....
        /*06a0*/ 	.word	0x0500000f


	//   ....[112]....
        /*06a4*/ 	.word	0x0500000f


	//   ....[113]....
        /*06a8*/ 	.word	0x0500000f


	//   ....[114]....
        /*06ac*/ 	.word	0x0500000f


	//   ....[115]....
        /*06b0*/ 	.word	0x0500000f


	//   ....[116]....
        /*06b4*/ 	.word	0x0500000f


	//   ....[117]....
        /*06b8*/ 	.word	0x0500000f


	//   ....[118]....
        /*06bc*/ 	.word	0x0500000f


	//   ....[119]....
        /*06c0*/ 	.word	0x0500000f


	//   ....[120]....
        /*06c4*/ 	.word	0x0500000f


	//   ....[121]....
        /*06c8*/ 	.word	0x0500000f


	//   ....[122]....
        /*06cc*/ 	.word	0x0500000f


	//   ....[123]....
        /*06d0*/ 	.word	0x0500000f


	//   ....[124]....
        /*06d4*/ 	.word	0x0500000f


	//   ....[125]....
        /*06d8*/ 	.word	0x0500000f


	//   ....[126]....
        /*06dc*/ 	.word	0x0500000f


	//   ....[127]....
        /*06e0*/ 	.word	0x0500000f


	//   ....[128]....
        /*06e4*/ 	.word	0x0500000f


	//   ....[129]....
        /*06e8*/ 	.word	0x0500000f


	//   ....[130]....
        /*06ec*/ 	.word	0x0500000f


	//   ....[131]....
        /*06f0*/ 	.word	0x0500000f


	//   ....[132]....
        /*06f4*/ 	.word	0x0500000f


	//   ....[133]....
        /*06f8*/ 	.word	0x0500000f


	//   ....[134]....
        /*06fc*/ 	.word	0x0500000f


	//   ....[135]....
        /*0700*/ 	.word	0x0500000f


	//   ....[136]....
        /*0704*/ 	.word	0x0500000f


	//   ....[137]....
        /*0708*/ 	.word	0x0500000f


	//   ....[138]....
        /*070c*/ 	.word	0x0500000f


	//   ....[139]....
        /*0710*/ 	.word	0x0500000f


	//   ....[140]....
        /*0714*/ 	.word	0x0500000f


	//----- nvinfo : EIATTR_COOP_GROUP_INSTR_OFFSETS
	.align		4
.L_529:
        /*0718*/ 	.byte	0x04, 0x28
        /*071a*/ 	.short	(.L_531 - .L_530)


	//   ....[0]....
.L_530:
        /*071c*/ 	.word	0x00000060


	//   ....[1]....
        /*0720*/ 	.word	0x00000130


	//   ....[2]....
        /*0724*/ 	.word	0x00000230


	//   ....[3]....
        /*0728*/ 	.word	0x000003a0


	//   ....[4]....
        /*072c*/ 	.word	0x00000500


	//   ....[5]....
        /*0730*/ 	.word	0x00000620


	//   ....[6]....
        /*0734*/ 	.word	0x00000780


	//   ....[7]....
        /*0738*/ 	.word	0x00001900


	//   ....[8]....
        /*073c*/ 	.word	0x00002160


	//   ....[9]....
        /*0740*/ 	.word	0x00002a10


	//   ....[10]....
        /*0744*/ 	.word	0x00002a20


	//   ....[11]....
        /*0748*/ 	.word	0x00002a80


	//   ....[12]....
        /*074c*/ 	.word	0x00003420


	//   ....[13]....
        /*0750*/ 	.word	0x000034a0


	//   ....[14]....
        /*0754*/ 	.word	0x00004bb0


	//   ....[15]....
        /*0758*/ 	.word	0x00004bd0


	//   ....[16]....
        /*075c*/ 	.word	0x00005600


	//   ....[17]....
        /*0760*/ 	.word	0x00005640


	//   ....[18]....
        /*0764*/ 	.word	0x00005dd0


	//   ....[19]....
        /*0768*/ 	.word	0x00005e80


	//   ....[20]....
        /*076c*/ 	.word	0x00007750


	//   ....[21]....
        /*0770*/ 	.word	0x00007780


	//   ....[22]....
        /*0774*/ 	.word	0x00007ea0


	//   ....[23]....
        /*0778*/ 	.word	0x00007ef0


	//   ....[24]....
        /*077c*/ 	.word	0x00009020


	//   ....[25]....
        /*0780*/ 	.word	0x00009050


	//   ....[26]....
        /*0784*/ 	.word	0x00009150


	//   ....[27]....
        /*0788*/ 	.word	0x00009170


	//   ....[28]....
        /*078c*/ 	.word	0x0000a3b0


	//   ....[29]....
        /*0790*/ 	.word	0x0000a3f0


	//   ....[30]....
        /*0794*/ 	.word	0x0000a410


	//   ....[31]....
        /*0798*/ 	.word	0x0000a440


	//   ....[32]....
        /*079c*/ 	.word	0x0000aac0


	//   ....[33]....
        /*07a0*/ 	.word	0x0000aaf0


	//   ....[34]....
        /*07a4*/ 	.word	0x0000abb0


	//   ....[35]....
        /*07a8*/ 	.word	0x0000abd0


	//   ....[36]....
        /*07ac*/ 	.word	0x0000ac90


	//   ....[37]....
        /*07b0*/ 	.word	0x0000acb0


	//   ....[38]....
        /*07b4*/ 	.word	0x0000ad80


	//   ....[39]....
        /*07b8*/ 	.word	0x0000ada0


	//   ....[40]....
        /*07bc*/ 	.word	0x0000b130


	//   ....[41]....
        /*07c0*/ 	.word	0x0000b140


	//   ....[42]....
        /*07c4*/ 	.word	0x0000b580


	//   ....[43]....
        /*07c8*/ 	.word	0x0000b590


	//   ....[44]....
        /*07cc*/ 	.word	0x0000c1c0


	//   ....[45]....
        /*07d0*/ 	.word	0x0000c1d0


	//   ....[46]....
        /*07d4*/ 	.word	0x0000c290


	//   ....[47]....
        /*07d8*/ 	.word	0x0000c2b0


	//   ....[48]....
        /*07dc*/ 	.word	0x0000c370


	//   ....[49]....
        /*07e0*/ 	.word	0x0000c390


	//   ....[50]....
        /*07e4*/ 	.word	0x0000c460


	//   ....[51]....
        /*07e8*/ 	.word	0x0000c480


	//   ....[52]....
        /*07ec*/ 	.word	0x0000c5c0


	//   ....[53]....
        /*07f0*/ 	.word	0x0000c7f0


	//   ....[54]....
        /*07f4*/ 	.word	0x0000c820


	//   ....[55]....
        /*07f8*/ 	.word	0x0000c850


	//   ....[56]....
        /*07fc*/ 	.word	0x0000c880


	//   ....[57]....
        /*0800*/ 	.word	0x0000c8b0


	//   ....[58]....
        /*0804*/ 	.word	0x0000c8e0


	//   ....[59]....
        /*0808*/ 	.word	0x0000ca80


	//   ....[60]....
        /*080c*/ 	.word	0x0000cab0


	//   ....[61]....
        /*0810*/ 	.word	0x0000cae0


	//   ....[62]....
        /*0814*/ 	.word	0x0000cb10


	//   ....[63]....
        /*0818*/ 	.word	0x0000cb40


	//   ....[64]....
        /*081c*/ 	.word	0x0000cb70


	//   ....[65]....
        /*0820*/ 	.word	0x0000cc10


	//   ....[66]....
        /*0824*/ 	.word	0x0000cc40


	//   ....[67]....
        /*0828*/ 	.word	0x0000cc50


	//   ....[68]....
        /*082c*/ 	.word	0x0000cc80


	//   ....[69]....
        /*0830*/ 	.word	0x0000e6f0


	//   ....[70]....
        /*0834*/ 	.word	0x0000f2f0


	//   ....[71]....
        /*0838*/ 	.word	0x0000f320


	//   ....[72]....
        /*083c*/ 	.word	0x0000f340


	//   ....[73]....
        /*0840*/ 	.word	0x0000f360


	//   ....[74]....
        /*0844*/ 	.word	0x0000f440


	//   ....[75]....
        /*0848*/ 	.word	0x0000f4a0


	//   ....[76]....
        /*084c*/ 	.word	0x0000f540


	//   ....[77]....
        /*0850*/ 	.word	0x0000f550


	//   ....[78]....
        /*0854*/ 	.word	0x0000f5f0


	//   ....[79]....
        /*0858*/ 	.word	0x0000f600


	//   ....[80]....
        /*085c*/ 	.word	0x0000f6a0


	//   ....[81]....
        /*0860*/ 	.word	0x0000f6b0


	//   ....[82]....
        /*0864*/ 	.word	0x0000f730


	//   ....[83]....
        /*0868*/ 	.word	0x0000f760


	//   ....[84]....
        /*086c*/ 	.word	0x0000f7b0


	//   ....[85]....
        /*0870*/ 	.word	0x0000f7f0


	//   ....[86]....
        /*0874*/ 	.word	0x00012350


	//   ....[87]....
        /*0878*/ 	.word	0x00012380


	//   ....[88]....
        /*087c*/ 	.word	0x000123d0


	//   ....[89]....
        /*0880*/ 	.word	0x00012410


	//   ....[90]....
        /*0884*/ 	.word	0x00012440


	//   ....[91]....
        /*0888*/ 	.word	0x00012470


	//   ....[92]....
        /*088c*/ 	.word	0x000124a0


	//   ....[93]....
        /*0890*/ 	.word	0x000124d0


	//   ....[94]....
        /*0894*/ 	.word	0x00012690


	//   ....[95]....
        /*0898*/ 	.word	0x000126c0


	//   ....[96]....
        /*089c*/ 	.word	0x000126f0


	//   ....[97]....
        /*08a0*/ 	.word	0x00012720


	//   ....[98]....
        /*08a4*/ 	.word	0x00012750


	//   ....[99]....
        /*08a8*/ 	.word	0x00012780


	//   ....[100]....
        /*08ac*/ 	.word	0x00012850


	//   ....[101]....
        /*08b0*/ 	.word	0x00012870


	//   ....[102]....
        /*08b4*/ 	.word	0x00012880


	//   ....[103]....
        /*08b8*/ 	.word	0x00012900


	//   ....[104]....
        /*08bc*/ 	.word	0x00013440


	//   ....[105]....
        /*08c0*/ 	.word	0x000139f0


	//   ....[106]....
        /*08c4*/ 	.word	0x00013bc0


	//   ....[107]....
        /*08c8*/ 	.word	0x00013c10


	//   ....[108]....
        /*08cc*/ 	.word	0x00013c70


	//   ....[109]....
        /*08d0*/ 	.word	0x00013d10


	//   ....[110]....
        /*08d4*/ 	.word	0x00013de0


	//   ....[111]....
        /*08d8*/ 	.word	0x00013ee0


	//   ....[112]....
        /*08dc*/ 	.word	0x00013fb0


	//   ....[113]....
        /*08e0*/ 	.word	0x000140c0


	//   ....[114]....
        /*08e4*/ 	.word	0x00014120


	//   ....[115]....
        /*08e8*/ 	.word	0x00014230


	//   ....[116]....
        /*08ec*/ 	.word	0x00014290


	//   ....[117]....
        /*08f0*/ 	.word	0x000143a0


	//   ....[118]....
        /*08f4*/ 	.word	0x00014400


	//   ....[119]....
        /*08f8*/ 	.word	0x000144f0


	//   ....[120]....
        /*08fc*/ 	.word	0x00014570


	//   ....[121]....
        /*0900*/ 	.word	0x00014650


	//   ....[122]....
        /*0904*/ 	.word	0x000149c0


	//   ....[123]....
        /*0908*/ 	.word	0x00014a60


	//   ....[124]....
        /*090c*/ 	.word	0x00014bf0


	//   ....[125]....
        /*0910*/ 	.word	0x00014c70


	//   ....[126]....
        /*0914*/ 	.word	0x00014cf0


	//   ....[127]....
        /*0918*/ 	.word	0x00014d70


	//   ....[128]....
        /*091c*/ 	.word	0x00014df0


	//   ....[129]....
        /*0920*/ 	.word	0x00014e80


	//   ....[130]....
        /*0924*/ 	.word	0x00014f20


	//   ....[131]....
        /*0928*/ 	.word	0x00014fd0


	//   ....[132]....
        /*092c*/ 	.word	0x00015050


	//   ....[133]....
        /*0930*/ 	.word	0x000150d0


	//   ....[134]....
        /*0934*/ 	.word	0x00015150


	//   ....[135]....
        /*0938*/ 	.word	0x000151e0


	//   ....[136]....
        /*093c*/ 	.word	0x00015260


	//   ....[137]....
        /*0940*/ 	.word	0x00015310


	//   ....[138]....
        /*0944*/ 	.word	0x00015360


	//   ....[139]....
        /*0948*/ 	.word	0x00015420


	//   ....[140]....
        /*094c*/ 	.word	0x00015550


	//----- nvinfo : EIATTR_REG_RECONFIG
	.align		4
.L_531:
        /*0950*/ 	.byte	0x01, 0x54
	.zero		2


	//----- nvinfo : EIATTR_SYSCALL_OFFSETS
	.align		4
        /*0954*/ 	.byte	0x04, 0x46
        /*0956*/ 	.short	(.L_533 - .L_532)


	//   ....[0]....
.L_532:
        /*0958*/ 	.word	0x00001ae0


	//   ....[1]....
        /*095c*/ 	.word	0x0000e310


	//   ....[2]....
        /*0960*/ 	.word	0x0000e460


	//   ....[3]....
        /*0964*/ 	.word	0x0000e560


	//   ....[4]....
        /*0968*/ 	.word	0x0000ee90


	//----- nvinfo : EIATTR_MBARRIER_INSTR_OFFSETS
	.align		4
.L_533:
        /*096c*/ 	.byte	0x04, 0x39
        /*096e*/ 	.short	(.L_535 - .L_534)


	//   ....[0]....
.L_534:
        /*0970*/ 	.word	0x00000250
        /*0974*/ 	.word	0x000000ff
        /*0978*/ 	.word	0x00034800
        /*097c*/ 	.short	0x0100
        /*097e*/ 	.byte	0x08
	.zero		1


	//   ....[1]....
        /*0980*/ 	.word	0x00000260
        /*0984*/ 	.word	0x000000ff
        /*0988*/ 	.word	0x00034820
        /*098c*/ 	.short	0x0100
        /*098e*/ 	.byte	0x08
	.zero		1


	//   ....[2]....
        /*0990*/ 	.word	0x00000350
        /*0994*/ 	.word	0x000000ff
        /*0998*/ 	.word	0x00034830
        /*099c*/ 	.short	0x0100
        /*099e*/ 	.byte	0x08
	.zero		1


	//   ....[3]....
        /*09a0*/ 	.word	0x00000360
        /*09a4*/ 	.word	0x000000ff
        /*09a8*/ 	.word	0x00034840
        /*09ac*/ 	.short	0x0100
        /*09ae*/ 	.byte	0x08
	.zero		1


	//   ....[4]....
        /*09b0*/ 	.word	0x00000370
        /*09b4*/ 	.word	0x000000ff
        /*09b8*/ 	.word	0x00034838
        /*09bc*/ 	.short	0x0100
        /*09be*/ 	.byte	0x08
	.zero		1


	//   ....[5]....
        /*09c0*/ 	.word	0x00000380
        /*09c4*/ 	.word	0x000000ff
        /*09c8*/ 	.word	0x00034848
        /*09cc*/ 	.short	0x0100
        /*09ce*/ 	.byte	0x08
	.zero		1


	//   ....[6]....
        /*09d0*/ 	.word	0x000004b0
        /*09d4*/ 	.word	0x000000ff
        /*09d8*/ 	.word	0x00034850
        /*09dc*/ 	.short	0x0100
        /*09de*/ 	.byte	0x08
	.zero		1


	//   ....[7]....
        /*09e0*/ 	.word	0x000004c0
        /*09e4*/ 	.word	0x000000ff
        /*09e8*/ 	.word	0x00034860
        /*09ec*/ 	.short	0x0100
        /*09ee*/ 	.byte	0x08
	.zero		1


	//   ....[8]....
        /*09f0*/ 	.word	0x000004d0
        /*09f4*/ 	.word	0x000000ff
        /*09f8*/ 	.word	0x00034858
        /*09fc*/ 	.short	0x0100
        /*09fe*/ 	.byte	0x08
	.zero		1


	//   ....[9]....
        /*0a00*/ 	.word	0x000004e0
        /*0a04*/ 	.word	0x000000ff
        /*0a08*/ 	.word	0x00034868
        /*0a0c*/ 	.short	0x0100
        /*0a0e*/ 	.byte	0x08
	.zero		1


	//   ....[10]....
        /*0a10*/ 	.word	0x000005d0
        /*0a14*/ 	.word	0x000000ff
        /*0a18*/ 	.word	0x00034870
        /*0a1c*/ 	.short	0x0100
        /*0a1e*/ 	.byte	0x06
	.zero		1


	//   ....[11]....
        /*0a20*/ 	.word	0x000005e0
        /*0a24*/ 	.word	0x000000ff
        /*0a28*/ 	.word	0x00034880
        /*0a2c*/ 	.short	0x0100
        /*0a2e*/ 	.byte	0x06
	.zero		1


	//   ....[12]....
        /*0a30*/ 	.word	0x000005f0
        /*0a34*/ 	.word	0x000000ff
        /*0a38*/ 	.word	0x00034878
        /*0a3c*/ 	.short	0x0100
        /*0a3e*/ 	.byte	0x06
	.zero		1


	//   ....[13]....
        /*0a40*/ 	.word	0x00000600
        /*0a44*/ 	.word	0x000000ff
        /*0a48*/ 	.word	0x00034888
        /*0a4c*/ 	.short	0x0100
        /*0a4e*/ 	.byte	0x06
	.zero		1


	//   ....[14]....
        /*0a50*/ 	.word	0x00000730
        /*0a54*/ 	.word	0x000000ff
        /*0a58*/ 	.word	0x00034890
        /*0a5c*/ 	.short	0x0100
        /*0a5e*/ 	.byte	0x08
	.zero		1


	//   ....[15]....
        /*0a60*/ 	.word	0x00000740
        /*0a64*/ 	.word	0x000000ff
        /*0a68*/ 	.word	0x000348a0
        /*0a6c*/ 	.short	0x0100
        /*0a6e*/ 	.byte	0x08
	.zero		1


	//   ....[16]....
        /*0a70*/ 	.word	0x00000750
        /*0a74*/ 	.word	0x000000ff
        /*0a78*/ 	.word	0x00034898
        /*0a7c*/ 	.short	0x0100
        /*0a7e*/ 	.byte	0x08
	.zero		1


	//   ....[17]....
        /*0a80*/ 	.word	0x00000760
        /*0a84*/ 	.word	0x000000ff
        /*0a88*/ 	.word	0x000348a8
        /*0a8c*/ 	.short	0x0100
        /*0a8e*/ 	.byte	0x08
	.zero		1


	//   ....[18]....
        /*0a90*/ 	.word	0x00000890
        /*0a94*/ 	.word	0x000000ff
        /*0a98*/ 	.word	0x000348b0
        /*0a9c*/ 	.short	0x0100
        /*0a9e*/ 	.byte	0x08
	.zero		1


	//   ....[19]....
        /*0aa0*/ 	.word	0x000008a0
        /*0aa4*/ 	.word	0x000000ff
        /*0aa8*/ 	.word	0x000348c0
        /*0aac*/ 	.short	0x0100
        /*0aae*/ 	.byte	0x08
	.zero		1


	//   ....[20]....
        /*0ab0*/ 	.word	0x000008b0
        /*0ab4*/ 	.word	0x000000ff
        /*0ab8*/ 	.word	0x000348b8
        /*0abc*/ 	.short	0x0100
        /*0abe*/ 	.byte	0x08
	.zero		1


	//   ....[21]....
        /*0ac0*/ 	.word	0x000008c0
        /*0ac4*/ 	.word	0x000000ff
        /*0ac8*/ 	.word	0x000348c8
        /*0acc*/ 	.short	0x0100
        /*0ace*/ 	.byte	0x08
	.zero		1


	//   ....[22]....
        /*0ad0*/ 	.word	0x00001b40
        /*0ad4*/ 	.word	0x000000ff
        /*0ad8*/ 	.word	0x00034800
        /*0adc*/ 	.short	0x010a
        /*0ade*/ 	.byte	0x25
	.zero		1


	//   ....[23]....
        /*0ae0*/ 	.word	0x00001bc0
        /*0ae4*/ 	.word	0x00000002
        /*0ae8*/ 	.word	0x00034830
        /*0aec*/ 	.short	0x010a
        /*0aee*/ 	.byte	0x3f
	.zero		1


	//   ....[24]....
        /*0af0*/ 	.word	0x00001c20
        /*0af4*/ 	.word	0x00000002
        /*0af8*/ 	.word	0x00034830
        /*0afc*/ 	.short	0x010a
        /*0afe*/ 	.byte	0x3f
	.zero		1


	//   ....[25]....
        /*0b00*/ 	.word	0x00002440
        /*0b04*/ 	.word	0x00000002
        /*0b08*/ 	.word	0x00000000
        /*0b0c*/ 	.short	0x0101
        /*0b0e*/ 	.byte	0x3f
	.zero		1


	//   ....[26]....
        /*0b10*/ 	.word	0x000041b0
        /*0b14*/ 	.word	0x000000ff
        /*0b18*/ 	.word	0x00034830
        /*0b1c*/ 	.short	0x010a
        /*0b1e*/ 	.byte	0x3a
	.zero		1


	//   ....[27]....
        /*0b20*/ 	.word	0x000041f0
        /*0b24*/ 	.word	0x000000ff
        /*0b28*/ 	.word	0x00034830
        /*0b2c*/ 	.short	0x010a
        /*0b2e*/ 	.byte	0x3a
	.zero		1


	//   ....[28]....
        /*0b30*/ 	.word	0x00004a20
        /*0b34*/ 	.word	0x000000ff
        /*0b38*/ 	.word	0x00034850
        /*0b3c*/ 	.short	0x010a
        /*0b3e*/ 	.byte	0x07
	.zero		1


	//   ....[29]....
        /*0b40*/ 	.word	0x00004a60
        /*0b44*/ 	.word	0x000000ff
        /*0b48*/ 	.word	0x00034850
        /*0b4c*/ 	.short	0x010a
        /*0b4e*/ 	.byte	0x07
	.zero		1


	//   ....[30]....
        /*0b50*/ 	.word	0x00006440
        /*0b54*/ 	.word	0x00000008
        /*0b58*/ 	.word	0x00000000
        /*0b5c*/ 	.short	0x0101
        /*0b5e*/ 	.byte	0x3f
	.zero		1


	//   ....[31]....
        /*0b60*/ 	.word	0x000064a0
        /*0b64*/ 	.word	0x00000008
        /*0b68*/ 	.word	0x00000000
        /*0b6c*/ 	.short	0x0101
        /*0b6e*/ 	.byte	0x3f
	.zero		1


	//   ....[32]....
        /*0b70*/ 	.word	0x00006b80
        /*0b74*/ 	.word	0x000000ff
        /*0b78*/ 	.word	0x00034830
        /*0b7c*/ 	.short	0x010a
        /*0b7e*/ 	.byte	0x06
	.zero		1


	//   ....[33]....
        /*0b80*/ 	.word	0x00006bc0
        /*0b84*/ 	.word	0x000000ff
        /*0b88*/ 	.word	0x00034830
        /*0b8c*/ 	.short	0x010a
        /*0b8e*/ 	.byte	0x06
	.zero		1


	//   ....[34]....
        /*0b90*/ 	.word	0x000073f0
        /*0b94*/ 	.word	0x000000ff
        /*0b98*/ 	.word	0x00034850
        /*0b9c*/ 	.short	0x010a
        /*0b9e*/ 	.byte	0x07
	.zero		1


	//   ....[35]....
        /*0ba0*/ 	.word	0x00007430
        /*0ba4*/ 	.word	0x000000ff
        /*0ba8*/ 	.word	0x00034850
        /*0bac*/ 	.short	0x010a
        /*0bae*/ 	.byte	0x07
	.zero		1


	//   ....[36]....
        /*0bb0*/ 	.word	0x000084d0
        /*0bb4*/ 	.word	0x0000001f
        /*0bb8*/ 	.word	0x00000000
        /*0bbc*/ 	.short	0x0101
        /*0bbe*/ 	.byte	0x3f
	.zero		1


	//   ....[37]....
        /*0bc0*/ 	.word	0x00008560
        /*0bc4*/ 	.word	0x00000023
        /*0bc8*/ 	.word	0x00000000
        /*0bcc*/ 	.short	0x0101
        /*0bce*/ 	.byte	0x3f
	.zero		1


	//   ....[38]....
        /*0bd0*/ 	.word	0x00008f90
        /*0bd4*/ 	.word	0x000000ff
        /*0bd8*/ 	.word	0x00034850
        /*0bdc*/ 	.short	0x010a
        /*0bde*/ 	.byte	0x05
	.zero		1


	//   ....[39]....
        /*0be0*/ 	.word	0x00008fd0
        /*0be4*/ 	.word	0x000000ff
        /*0be8*/ 	.word	0x00034850
        /*0bec*/ 	.short	0x010a
        /*0bee*/ 	.byte	0x05
	.zero		1


	//   ....[40]....
        /*0bf0*/ 	.word	0x000094f0
        /*0bf4*/ 	.word	0x00000008
        /*0bf8*/ 	.word	0x00000000
        /*0bfc*/ 	.short	0x0101
        /*0bfe*/ 	.byte	0x3f
	.zero		1


	//   ....[41]....
        /*0c00*/ 	.word	0x0000aab0
        /*0c04*/ 	.word	0x00000000
        /*0c08*/ 	.word	0x00000000
        /*0c0c*/ 	.short	0x0101
        /*0c0e*/ 	.byte	0x3f
	.zero		1


	//   ....[42]....
        /*0c10*/ 	.word	0x0000b120
        /*0c14*/ 	.word	0x00000006
        /*0c18*/ 	.word	0x00000000
        /*0c1c*/ 	.short	0x0101
        /*0c1e*/ 	.byte	0x3f
	.zero		1


	//   ....[43]....
        /*0c20*/ 	.word	0x0000e940
        /*0c24*/ 	.word	0x00000000
        /*0c28*/ 	.word	0x00034840
        /*0c2c*/ 	.short	0x010a
        /*0c2e*/ 	.byte	0x3f
	.zero		1


	//   ....[44]....
        /*0c30*/ 	.word	0x0000f900
        /*0c34*/ 	.word	0x00000012
        /*0c38*/ 	.word	0x00034800
        /*0c3c*/ 	.short	0x0107
        /*0c3e*/ 	.byte	0x3f
	.zero		1


	//   ....[45]....
        /*0c40*/ 	.word	0x0000fa10
        /*0c44*/ 	.word	0x00000012
        /*0c48*/ 	.word	0x00034800
        /*0c4c*/ 	.short	0x0101
        /*0c4e*/ 	.byte	0x3f
	.zero		1


	//   ....[46]....
        /*0c50*/ 	.word	0x0000fa30
        /*0c54*/ 	.word	0x00000012
        /*0c58*/ 	.word	0x00034820
        /*0c5c*/ 	.short	0x010a
        /*0c5e*/ 	.byte	0x3f
	.zero		1


	//   ....[47]....
        /*0c60*/ 	.word	0x0000fdf0
        /*0c64*/ 	.word	0x00000003
        /*0c68*/ 	.word	0x00034840
        /*0c6c*/ 	.short	0x010a
        /*0c6e*/ 	.byte	0x3f
	.zero		1


	//   ....[48]....
        /*0c70*/ 	.word	0x00010280
        /*0c74*/ 	.word	0x00000003
        /*0c78*/ 	.word	0x00000060
        /*0c7c*/ 	.short	0x010a
        /*0c7e*/ 	.byte	0x3f
	.zero		1


	//   ....[49]....
        /*0c80*/ 	.word	0x00010910
        /*0c84*/ 	.word	0x00000003
        /*0c88*/ 	.word	0x00034840
        /*0c8c*/ 	.short	0x010a
        /*0c8e*/ 	.byte	0x3f
	.zero		1


	//   ....[50]....
        /*0c90*/ 	.word	0x00010da0
        /*0c94*/ 	.word	0x00000002
        /*0c98*/ 	.word	0x00000060
        /*0c9c*/ 	.short	0x010a
        /*0c9e*/ 	.byte	0x3f
	.zero		1


	//   ....[51]....
        /*0ca0*/ 	.word	0x00011370
        /*0ca4*/ 	.word	0x00000002
        /*0ca8*/ 	.word	0x00034840
        /*0cac*/ 	.short	0x010a
        /*0cae*/ 	.byte	0x3f
	.zero		1


	//   ....[52]....
        /*0cb0*/ 	.word	0x00011800
        /*0cb4*/ 	.word	0x00000002
        /*0cb8*/ 	.word	0x00000060
        /*0cbc*/ 	.short	0x010a
        /*0cbe*/ 	.byte	0x3f
	.zero		1


	//   ....[53]....
        /*0cc0*/ 	.word	0x00011d80
        /*0cc4*/ 	.word	0x00000000
        /*0cc8*/ 	.word	0x00034860
        /*0ccc*/ 	.short	0x010a
        /*0cce*/ 	.byte	0x3f
	.zero		1


	//   ....[54]....
        /*0cd0*/ 	.word	0x000133c0
        /*0cd4*/ 	.word	0x00000000
        /*0cd8*/ 	.word	0x00034820
        /*0cdc*/ 	.short	0x010a
        /*0cde*/ 	.byte	0x3f
	.zero		1


	//   ....[55]....
        /*0ce0*/ 	.word	0x000135b0
        /*0ce4*/ 	.word	0x00000006
        /*0ce8*/ 	.word	0x00000000
        /*0cec*/ 	.short	0x010a
        /*0cee*/ 	.byte	0x3f
	.zero		1


	//   ....[56]....
        /*0cf0*/ 	.word	0x000135e0
        /*0cf4*/ 	.word	0x00000007
        /*0cf8*/ 	.word	0x00000000
        /*0cfc*/ 	.short	0x010a
        /*0cfe*/ 	.byte	0x3f
	.zero		1


	//   ....[57]....
        /*0d00*/ 	.word	0x00013640
        /*0d04*/ 	.word	0x00000004
        /*0d08*/ 	.word	0x00000000
        /*0d0c*/ 	.short	0x010a
        /*0d0e*/ 	.byte	0x3f
	.zero		1


	//   ....[58]....
        /*0d10*/ 	.word	0x00013670
        /*0d14*/ 	.word	0x00000003
        /*0d18*/ 	.word	0x00000000
        /*0d1c*/ 	.short	0x010a
        /*0d1e*/ 	.byte	0x3f
	.zero		1


	//   ....[59]....
        /*0d20*/ 	.word	0x000136e0
        /*0d24*/ 	.word	0x00000003
        /*0d28*/ 	.word	0x00034800
        /*0d2c*/ 	.short	0x010a
        /*0d2e*/ 	.byte	0x3f
	.zero		1


	//   ....[60]....
        /*0d30*/ 	.word	0x00013730
        /*0d34*/ 	.word	0x00000002
        /*0d38*/ 	.word	0x00034830
        /*0d3c*/ 	.short	0x010a
        /*0d3e*/ 	.byte	0x3f
	.zero		1


	//   ....[61]....
        /*0d40*/ 	.word	0x00013790
        /*0d44*/ 	.word	0x00000007
        /*0d48*/ 	.word	0x00034830
        /*0d4c*/ 	.short	0x010a
        /*0d4e*/ 	.byte	0x3f
	.zero		1


	//   ....[62]....
        /*0d50*/ 	.word	0x000137f0
        /*0d54*/ 	.word	0x00000003
        /*0d58*/ 	.word	0x00034850
        /*0d5c*/ 	.short	0x010a
        /*0d5e*/ 	.byte	0x3f
	.zero		1


	//   ....[63]....
        /*0d60*/ 	.word	0x00013850
        /*0d64*/ 	.word	0x00000007
        /*0d68*/ 	.word	0x00034830
        /*0d6c*/ 	.short	0x010a
        /*0d6e*/ 	.byte	0x3f
	.zero		1


	//   ....[64]....
        /*0d70*/ 	.word	0x000138b0
        /*0d74*/ 	.word	0x00000003
        /*0d78*/ 	.word	0x00034850
        /*0d7c*/ 	.short	0x010a
        /*0d7e*/ 	.byte	0x3f
	.zero		1


	//   ....[65]....
        /*0d80*/ 	.word	0x00013910
        /*0d84*/ 	.word	0x00000003
        /*0d88*/ 	.word	0x00034850
        /*0d8c*/ 	.short	0x010a
        /*0d8e*/ 	.byte	0x3f
	.zero		1


	//   ....[66]....
        /*0d90*/ 	.word	0x00013ab0
        /*0d94*/ 	.word	0x00000000
        /*0d98*/ 	.word	0x00034840
        /*0d9c*/ 	.short	0x010a
        /*0d9e*/ 	.byte	0x3f
	.zero		1


	//   ....[67]....
        /*0da0*/ 	.word	0x000146d0
        /*0da4*/ 	.word	0x00000012
        /*0da8*/ 	.word	0x00034820
        /*0dac*/ 	.short	0x010a
        /*0dae*/ 	.byte	0x3f
	.zero		1


	//   ....[68]....
        /*0db0*/ 	.word	0x00014720
        /*0db4*/ 	.word	0x00000003
        /*0db8*/ 	.word	0x00034840
        /*0dbc*/ 	.short	0x010a
        /*0dbe*/ 	.byte	0x3f
	.zero		1


	//   ....[69]....
        /*0dc0*/ 	.word	0x00014770
        /*0dc4*/ 	.word	0x00000003
        /*0dc8*/ 	.word	0x00000060
        /*0dcc*/ 	.short	0x010a
        /*0dce*/ 	.byte	0x3f
	.zero		1


	//   ....[70]....
        /*0dd0*/ 	.word	0x000147c0
        /*0dd4*/ 	.word	0x00000003
        /*0dd8*/ 	.word	0x00034840
        /*0ddc*/ 	.short	0x010a
        /*0dde*/ 	.byte	0x3f
	.zero		1


	//   ....[71]....
        /*0de0*/ 	.word	0x00014810
        /*0de4*/ 	.word	0x00000002
        /*0de8*/ 	.word	0x00000060
        /*0dec*/ 	.short	0x010a
        /*0dee*/ 	.byte	0x3f
	.zero		1


	//   ....[72]....
        /*0df0*/ 	.word	0x00014860
        /*0df4*/ 	.word	0x00000002
        /*0df8*/ 	.word	0x00034840
        /*0dfc*/ 	.short	0x010a
        /*0dfe*/ 	.byte	0x3f
	.zero		1


	//   ....[73]....
        /*0e00*/ 	.word	0x000148b0
        /*0e04*/ 	.word	0x00000002
        /*0e08*/ 	.word	0x00000060
        /*0e0c*/ 	.short	0x010a
        /*0e0e*/ 	.byte	0x3f
	.zero		1


	//   ....[74]....
        /*0e10*/ 	.word	0x00014900
        /*0e14*/ 	.word	0x00000000
        /*0e18*/ 	.word	0x00034860
        /*0e1c*/ 	.short	0x010a
        /*0e1e*/ 	.byte	0x3f
	.zero		1


	//   ....[75]....
        /*0e20*/ 	.word	0x00015470
        /*0e24*/ 	.word	0x00000000
        /*0e28*/ 	.word	0x00034820
        /*0e2c*/ 	.short	0x010a
        /*0e2e*/ 	.byte	0x3f
	.zero		1


	//   ....[76]....
        /*0e30*/ 	.word	0x00015610
        /*0e34*/ 	.word	0x00000006
        /*0e38*/ 	.word	0x00000000
        /*0e3c*/ 	.short	0x010a
        /*0e3e*/ 	.byte	0x3f
	.zero		1


	//   ....[77]....
        /*0e40*/ 	.word	0x00015660
        /*0e44*/ 	.word	0x00000007
        /*0e48*/ 	.word	0x00000000
        /*0e4c*/ 	.short	0x010a
        /*0e4e*/ 	.byte	0x3f
	.zero		1


	//   ....[78]....
        /*0e50*/ 	.word	0x000156b0
        /*0e54*/ 	.word	0x00000004
        /*0e58*/ 	.word	0x00000000
        /*0e5c*/ 	.short	0x010a
        /*0e5e*/ 	.byte	0x3f
	.zero		1


	//----- nvinfo : EIATTR_NUM_MBARRIERS
	.align		4
.L_535:
        /*0e60*/ 	.byte	0x03, 0x38
        /*0e62*/ 	.short	0x0016


	//----- nvinfo : EIATTR_EXIT_INSTR_OFFSETS
	.align		4
        /*0e64*/ 	.byte	0x04, 0x1c
        /*0e66*/ 	.short	(.L_537 - .L_536)


	//   ....[0]....
.L_536:
        /*0e68*/ 	.word	0x00000a30


	//   ....[1]....
        /*0e6c*/ 	.word	0x0000c570


	//   ....[2]....
        /*0e70*/ 	.word	0x000136c0


	//----- nvinfo : EIATTR_MAX_THREADS
	.align		4
.L_537:
        /*0e74*/ 	.byte	0x04, 0x05
        /*0e76*/ 	.short	(.L_539 - .L_538)
.L_538:
        /*0e78*/ 	.word	0x00000180
        /*0e7c*/ 	.word	0x00000001
        /*0e80*/ 	.word	0x00000001


	//----- nvinfo : EIATTR_CRS_STACK_SIZE
	.align		4
.L_539:
        /*0e84*/ 	.byte	0x04, 0x1e
        /*0e86*/ 	.short	(.L_541 - .L_540)
.L_540:
        /*0e88*/ 	.word	0x00000000


	//----- nvinfo : EIATTR_CBANK_PARAM_SIZE
	.align		4
.L_541:
        /*0e8c*/ 	.byte	0x03, 0x19
        /*0e8e*/ 	.short	0x0af0


	//----- nvinfo : EIATTR_PARAM_CBANK
	.align		4
        /*0e90*/ 	.byte	0x04, 0x0a
        /*0e92*/ 	.short	(.L_543 - .L_542)
	.align		4
.L_542:
        /*0e94*/ 	.word	index@(.nv.constant0._ZN7cutlass13device_kernelIN5flash11enable_sm90INS1_16FlashAttnFwdSm90INS1_25CollectiveMainloopFwdSm90ILi2EN4cute5tupleIJNS5_1CILi1EEES8_S8_EEENS6_IJNS7_ILi128EEESA_NS7_ILi192EEEEEELi128ENS_10bfloat16_tEfNS_4arch4Sm90ELb1ELb0ELb0ELb1ELb0ELb0ELb0ELb1ELb1ELb1ELb1ELb0EEENS1_21CollectiveEpilogueFwdINS6_IJSA_SA_SA_EEES9_SD_SF_Li256ELb1ELb1ELb1ELb0EEENS1_36VarlenDynamicPersistentTileSchedulerILi128ELi128ELi256ELi128ELb1ELb1ELb1ELb1ELb1ELb1EEEEEEEEEvNT_6ParamsE)
        /*0e98*/ 	.short	0x0210
        /*0e9a*/ 	.short	0x0af0


	//----- nvinfo : EIATTR_SW_WAR
	.align		4
.L_543:
        /*0e9c*/ 	.byte	0x04, 0x36
        /*0e9e*/ 	.short	(.L_545 - .L_544)
.L_544:
        /*0ea0*/ 	.word	0x00000008
.L_545:


//--------------------- .nv.info._ZN7cutlass13device_kernelIN5flash11enable_sm90INS1_16FlashAttnFwdSm90INS1_25CollectiveMainloopFwdSm90ILi2EN4cute5tupleIJNS5_1CILi1EEES8_S8_EEENS6_IJNS7_ILi128EEESA_NS7_ILi192EEEEEELi128ENS_10bfloat16_tEfNS_4arch4Sm90ELb1ELb0ELb0ELb1ELb0ELb1ELb0ELb1ELb1ELb1ELb1ELb0EEENS1_21CollectiveEpilogueFwdINS6_IJSA_SA_SA_EEES9_SD_SF_Li256ELb1ELb1ELb1ELb0EEENS1_36VarlenDynamicPersistentTileSchedulerILi128ELi128ELi256ELi128ELb1ELb1ELb1ELb1ELb1ELb1EEEEEEEEEvNT_6ParamsE --------------------------
	.section	.nv.info._ZN7cutlass13device_kernelIN5flash11enable_sm90INS1_16FlashAttnFwdSm90INS1_25CollectiveMainloopFwdSm90ILi2EN4cute5tupleIJNS5_1CILi1EEES8_S8_EEENS6_IJNS7_ILi128EEESA_NS7_ILi192EEEEEELi128ENS_10bfloat16_tEfNS_4arch4Sm90ELb1ELb0ELb0ELb1ELb0ELb1ELb0ELb1ELb1ELb1ELb1ELb0EEENS1_21CollectiveEpilogueFwdINS6_IJSA_SA_SA_EEES9_SD_SF_Li256ELb1ELb1ELb1ELb0EEENS1_36VarlenDynamicPersistentTileSchedulerILi128ELi128ELi256ELi128ELb1ELb1ELb1ELb1ELb1ELb1EEEEEEEEEvNT_6ParamsE,"",@"SHT_CUDA_INFO"
	.sectionflags	@""
	.align	4


	//----- nvinfo : EIATTR_CUDA_API_VERSION
	.align		4
        /*0000*/ 	.byte	0x04, 0x37
        /*0002*/ 	.short	(.L_547 - .L_546)
.L_546:
        /*0004*/ 	.word	0x00000082


	//----- nvinfo : EIATTR_KPARAM_INFO
	.align		4
.L_547:
        /*0008*/ 	.byte	0x04, 0x17
        /*000a*/ 	.short	(.L_549 - .L_548)
.L_548:
        /*000c*/ 	.word	0x00000000
        /*0010*/ 	.short	0x0000
        /*0012*/ 	.short	0x0070
        /*0014*/ 	.byte	0x00, 0xf0, 0x01, 0x2a


	//----- nvinfo : EIATTR_SPARSE_MMA_MASK
	.align		4
.L_549:
        /*0018*/ 	.byte	0x03, 0x50
        /*001a*/ 	.short	0x0000


	//----- nvinfo : EIATTR_MAXREG_COUNT
	.align		4
        /*001c*/ 	.byte	0x03, 0x1b
        /*001e*/ 	.short	0x00a8


	//----- nvinfo : EIATTR_NUM_BARRIERS
	.align		4
        /*0020*/ 	.byte	0x02, 0x4c
        /*0022*/ 	.byte	0x10
	.zero		1


	//----- nvinfo : EIATTR_EXTERNS
	.align		4
        /*0024*/ 	.byte	0x04, 0x0f
        /*0026*/ 	.short	(.L_551 - .L_550)


	//   ....[0]....
	.align		4
.L_550:
        /*0028*/ 	.word	index@(__assertfail)


	//----- nvinfo : EIATTR_ANNOTATIONS
	.align		4
.L_551:
        /*002c*/ 	.byte	0x04, 0x55
        /*002e*/ 	.short	(.L_553 - .L_552)


	//   ....[0]....
.L_552:
        /* <DEDUP_REMOVED lines=136> */


	//----- nvinfo : EIATTR_MERCURY_ISA_VERSION
	.align		4
.L_553:
        /*0898*/ 	.byte	0x03, 0x5f
        /*089a*/ 	.short	0x0101


	//----- nvinfo : EIATTR_UNUSED_LOAD_BYTE_OFFSET
	.align		4
        /*089c*/ 	.byte	0x04, 0x44
        /*089e*/ 	.short	(.L_555 - .L_554)


	//   ....[0]....
.L_554:
        /*08a0*/ 	.word	0x00000ab0
        /*08a4*/ 	.word	0x0000fff0


	//   ....[1]....
        /*08a8*/ 	.word	0x0001b7c0
        /*08ac*/ 	.word	0x0000fff0


	//----- nvinfo : EIATTR_INT_WARP_WIDE_INSTR_OFFSETS
	.align		4
.L_555:
        /*08b0*/ 	.byte	0x04, 0x31
        /*08b2*/ 	.short	(.L_557 - .L_556)


	//   ....[0]....
.L_556:
        /*08b4*/ 	.word	0x00000190


	//   ....[1]....
        /*08b8*/ 	.word	0x000001d0


	//   ....[2]....
        /*08bc*/ 	.word	0x00000240


	//   ....[3]....
        /*08c0*/ 	.word	0x00021a80


	//   ....[4]....
        /*08c4*/ 	.word	0x00021b10


	//   ....[5]....
        /*08c8*/ 	.word	0x000255b0


	//   ....[6]....
        /*08cc*/ 	.word	0x00025610


	//----- nvinfo : EIATTR_COOP_GROUP_MASK_REGIDS
	.align		4
.L_557:
        /*08d0*/ 	.byte	0x04, 0x29
        /*08d2*/ 	.short	(.L_559 - .L_558)


	//   ....[0]....
.L_558:
        /*08d4*/ 	.word	0xffffffff


	//   ....[1]....
        /*08d8*/ 	.word	0xffffffff


	//   ....[2]....
        /*08dc*/ 	.word	0xffffffff


	//   ....[3]....
        /*08e0*/ 	.word	0xffffffff


	//   ....[4]....
        /*08e4*/ 	.word	0xffffffff


	//   ....[5]....
        /*08e8*/ 	.word	0xffffffff


	//   ....[6]....
        /*08ec*/ 	.word	0xffffffff


	//   ....[7]....
        /*08f0*/ 	.word	0xffffffff


	//   ....[8]....
        /*08f4*/ 	.word	0xffffffff


	//   ....[9]....
        /*08f8*/ 	.word	0xffffffff


	//   ....[10]....
        /*08fc*/ 	.word	0xffffffff


	//   ....[11]....
        /*0900*/ 	.word	0xffffffff


	//   ....[12]....
        /*0904*/ 	.word	0xffffffff


	//   ....[13]....
        /*0908*/ 	.word	0xffffffff


	//   ....[14]....
        /*090c*/ 	.word	0xffffffff


	//   ....[15]....
        /*0910*/ 	.word	0xffffffff


	//   ....[16]....
        /*0914*/ 	.word	0xffffffff


	//   ....[17]....
        /*0918*/ 	.word	0xffffffff


	//   ....[18]....
        /*091c*/ 	.word	0xffffffff


	//   ....[19]....
        /*0920*/ 	.word	0xffffffff


	//   ....[20]....
        /*0924*/ 	.word	0xffffffff


	//   ....[21]....
        /*0928*/ 	.word	0xffffffff


	//   ....[22]....
        /*092c*/ 	.word	0xffffffff


	//   ....[23]....
        /*0930*/ 	.word	0xffffffff


	//   ....[24]....
        /*0934*/ 	.word	0xffffffff


	//   ....[25]....
        /*0938*/ 	.word	0xffffffff


	//   ....[26]....
        /*093c*/ 	.word	0xffffffff


	//   ....[27]....
        /*0940*/ 	.word	0xffffffff


	//   ....[28]....
        /*0944*/ 	.word	0xffffffff


	//   ....[29]....
        /*0948*/ 	.word	0xffffffff


	//   ....[30]....
        /*094c*/ 	.word	0xffffffff


	//   ....[31]....
        /*0950*/ 	.word	0xffffffff


	//   ....[32]....
        /*0954*/ 	.word	0xffffffff


	//   ....[33]....
        /*0958*/ 	.word	0xffffffff


	//   ....[34]....
        /*095c*/ 	.word	0xffffffff


	//   ....[35]....
        /*0960*/ 	.word	0xffffffff


	//   ....[36]....
        /*0964*/ 	.word	0xffffffff


	//   ....[37]....
        /*0968*/ 	.word	0xffffffff


	//   ....[38]....
        /*096c*/ 	.word	0xffffffff


	//   ....[39]....
        /*0970*/ 	.word	0xffffffff


	//   ....[40]....
        /*0974*/ 	.word	0xffffffff


	//   ....[41]....
        /*0978*/ 	.word	0xffffffff


	//   ....[42]....
        /*097c*/ 	.word	0xffffffff


	//   ....[43]....
        /*0980*/ 	.word	0xffffffff


	//   ....[44]....
        /*0984*/ 	.word	0xffffffff


	//   ....[45]....
        /*0988*/ 	.word	0xffffffff


	//   ....[46]....
        /*098c*/ 	.word	0xffffffff


	//   ....[47]....
        /*0990*/ 	.word	0xffffffff


	//   ....[48]....
        /*0994*/ 	.word	0xffffffff


	//   ....[49]....
        /*0998*/ 	.word	0xffffffff


	//   ....[50]....
        /*099c*/ 	.word	0xffffffff


	//   ....[51]....
        /*09a0*/ 	.word	0xffffffff


	//   ....[52]....
        /*09a4*/ 	.word	0xffffffff


	//   ....[53]....
        /*09a8*/ 	.word	0xffffffff


	//   ....[54]....
        /*09ac*/ 	.word	0xffffffff


	//   ....[55]....
        /*09b0*/ 	.word	0xffffffff


	//   ....[56]....
        /*09b4*/ 	.word	0xffffffff


	//   ....[57]....
        /*09b8*/ 	.word	0xffffffff


	//   ....[58]....
        /*09bc*/ 	.word	0xffffffff


	//   ....[59]....
        /*09c0*/ 	.word	0xffffffff


	//   ....[60]....
        /*09c4*/ 	.word	0xffffffff


	//   ....[61]....
        /*09c8*/ 	.word	0xffffffff


	//   ....[62]....
        /*09cc*/ 	.word	0xffffffff


	//   ....[63]....
        /*09d0*/ 	.word	0xffffffff


	//   ....[64]....
        /*09d4*/ 	.word	0xffffffff


	//   ....[65]....
        /*09d8*/ 	.word	0xffffffff


	//   ....[66]....
        /*09dc*/ 	.word	0xffffffff


	//   ....[67]....
        /*09e0*/ 	.word	0xffffffff


	//   ....[68]....
        /*09e4*/ 	.word	0xffffffff


	//   ....[69]....
        /*09e8*/ 	.word	0xffffffff


	//   ....[70]....
        /*09ec*/ 	.word	0xffffffff


	//   ....[71]....
        /*09f0*/ 	.word	0xffffffff


	//   ....[72]....
        /*09f4*/ 	.word	0xffffffff


	//   ....[73]....
        /*09f8*/ 	.word	0xffffffff


	//   ....[74]....
        /*09fc*/ 	.word	0xffffffff


	//   ....[75]....
        /*0a00*/ 	.word	0xffffffff


	//   ....[76]....
        /*0a04*/ 	.word	0xffffffff


	//   ....[77]....
        /*0a08*/ 	.word	0xffffffff


	//   ....[78]....
        /*0a0c*/ 	.word	0xffffffff


	//   ....[79]....
        /*0a10*/ 	.word	0xffffffff


	//   ....[80]....
        /*0a14*/ 	.word	0xffffffff


	//   ....[81]....
        /*0a18*/ 	.word	0xffffffff


	//   ....[82]....
        /*0a1c*/ 	.word	0xffffffff


	//   ....[83]....
        /*0a20*/ 	.word	0xffffffff


	//   ....[84]....
        /*0a24*/ 	.word	0xffffffff


	//   ....[85]....
        /*0a28*/ 	.word	0xffffffff


	//   ....[86]....
        /*0a2c*/ 	.word	0xffffffff


	//   ....[87]....
        /*0a30*/ 	.word	0xffffffff


	//   ....[88]....
        /*0a34*/ 	.word	0xffffffff


	//   ....[89]....
        /*0a38*/ 	.word	0xffffffff


	//   ....[90]....
        /*0a3c*/ 	.word	0xffffffff


	//   ....[91]....
        /*0a40*/ 	.word	0xffffffff


	//   ....[92]....
        /*0a44*/ 	.word	0xffffffff


	//   ....[93]....
        /*0a48*/ 	.word	0xffffffff


	//   ....[94]....
        /*0a4c*/ 	.word	0xffffffff


	//   ....[95]....
        /*0a50*/ 	.word	0xffffffff


	//   ....[96]....
        /*0a54*/ 	.word	0xffffffff


	//   ....[97]....
        /*0a58*/ 	.word	0xffffffff


	//   ....[98]....
        /*0a5c*/ 	.word	0xffffffff


	//   ....[99]....
        /*0a60*/ 	.word	0xffffffff


	//   ....[100]....
        /*0a64*/ 	.word	0xffffffff


	//   ....[101]....
        /*0a68*/ 	.word	0xffffffff


	//   ....[102]....
        /*0a6c*/ 	.word	0xffffffff


	//   ....[103]....
        /*0a70*/ 	.word	0xffffffff


	//   ....[104]....
        /*0a74*/ 	.word	0xffffffff


	//   ....[105]....
        /*0a78*/ 	.word	0xffffffff


	//   ....[106]....
        /*0a7c*/ 	.word	0xffffffff


	//   ....[107]....
        /*0a80*/ 	.word	0xffffffff


	//   ....[108]....
        /*0a84*/ 	.word	0xffffffff


	//   ....[109]....
        /*0a88*/ 	.word	0xffffffff


	//   ....[110]....
        /*0a8c*/ 	.word	0xffffffff


	//   ....[111]....
        /*0a90*/ 	.word	0xffffffff


	//   ....[112]....
        /*0a94*/ 	.word	0xffffffff


	//   ....[113]....
        /*0a98*/ 	.word	0xffffffff


	//   ....[114]....
        /*0a9c*/ 	.word	0xffffffff


	//   ....[115]....
        /*0aa0*/ 	.word	0xffffffff


	//   ....[116]....
        /*0aa4*/ 	.word	0xffffffff


	//   ....[117]....
        /*0aa8*/ 	.word	0xffffffff


	//   ....[118]....
        /*0aac*/ 	.word	0xffffffff


	//   ....[119]....
        /*0ab0*/ 	.word	0xffffffff


	//   ....[120]....
        /*0ab4*/ 	.word	0xffffffff


	//   ....[121]....
        /*0ab8*/ 	.word	0xffffffff


	//   ....[122]....
        /*0abc*/ 	.word	0x0500000f


	//   ....[123]....
        /*0ac0*/ 	.word	0x0500000f


	//   ....[124]....
        /*0ac4*/ 	.word	0x0500000f


	//   ....[125]....
        /*0ac8*/ 	.word	0x0500000f


	//   ....[126]....
        /*0acc*/ 	.word	0x0500000f


	//   ....[127]....
        /*0ad0*/ 	.word	0x0500000f


	//   ....[128]....
        /*0ad4*/ 	.word	0x0500000f


	//   ....[129]....
        /*0ad8*/ 	.word	0x0500000f


	//   ....[130]....
        /*0adc*/ 	.word	0x0500000f


	//   ....[131]....
        /*0ae0*/ 	.word	0x0500000f


	//   ....[132]....
        /*0ae4*/ 	.word	0x0500000f


	//   ....[133]....
        /*0ae8*/ 	.word	0x0500000f


	//   ....[134]....
        /*0aec*/ 	.word	0x0500000f


	//   ....[135]....
        /*0af0*/ 	.word	0x0500000f


	//   ....[136]....
        /*0af4*/ 	.word	0x0500000f


	//   ....[137]....
        /*0af8*/ 	.word	0x0500000f


	//   ....[138]....
        /*0afc*/ 	.word	0x0500000f


	//   ....[139]....
        /*0b00*/ 	.word	0x0500000f


	//   ....[140]....
        /*0b04*/ 	.word	0x0500000f


	//   ....[141]....
        /*0b08*/ 	.word	0x0500000f


	//   ....[142]....
        /*0b0c*/ 	.word	0x0500000f


	//   ....[143]....
        /*0b10*/ 	.word	0x0500000f


	//   ....[144]....
        /*0b14*/ 	.word	0x0500000f


	//   ....[145]....
        /*0b18*/ 	.word	0x0500000f


	//   ....[146]....
        /*0b1c*/ 	.word	0x0500000f


	//   ....[147]....
        /*0b20*/ 	.word	0x0500000f


	//   ....[148]....
        /*0b24*/ 	.word	0x0500000f


	//   ....[149]....
        /*0b28*/ 	.word	0x0500000f


	//   ....[150]....
        /*0b2c*/ 	.word	0x0500000f


	//   ....[151]....
        /*0b30*/ 	.word	0x0500000f


	//   ....[152]....
        /*0b34*/ 	.word	0x0500000f


	//   ....[153]....
        /*0b38*/ 	.word	0x0500000f


	//   ....[154]....
        /*0b3c*/ 	.word	0x0500000f


	//   ....[155]....
        /*0b40*/ 	.word	0x0500000f


	//   ....[156]....
        /*0b44*/ 	.word	0x0500000f


	//   ....[157]....
        /*0b48*/ 	.word	0x0500000f


	//   ....[158]....
        /*0b4c*/ 	.word	0x0500000f


	//   ....[159]....
        /*0b50*/ 	.word	0x0500000f


	//   ....[160]....
        /*0b54*/ 	.word	0x0500000f


	//   ....[161]....
        /*0b58*/ 	.word	0x0500000f


	//   ....[162]....
        /*0b5c*/ 	.word	0x0500000f


	//   ....[163]....
        /*0b60*/ 	.word	0x0500000f


	//   ....[164]....
        /*0b64*/ 	.word	0x0500000f


	//   ....[165]....
        /*0b68*/ 	.word	0x0500000f


	//   ....[166]....
        /*0b6c*/ 	.word	0x0500000f


	//   ....[167]....
        /*0b70*/ 	.word	0x0500000f


	//   ....[168]....
        /*0b74*/ 	.word	0x0500000f


	//   ....[169]....
        /*0b78*/ 	.word	0x0500000f


	//   ....[170]....
        /*0b7c*/ 	.word	0x0500000f


	//   ....[171]....
        /*0b80*/ 	.word	0x0500000f


	//   ....[172]....
        /*0b84*/ 	.word	0x0500000f


	//   ....[173]....
        /*0b88*/ 	.word	0x0500000f


	//   ....[174]....
        /*0b8c*/ 	.word	0x0500000f


	//----- nvinfo : EIATTR_COOP_GROUP_INSTR_OFFSETS
	.align		4
.L_559:
        /*0b90*/ 	.byte	0x04, 0x28
        /*0b92*/ 	.short	(.L_561 - .L_560)


	//   ....[0]....
.L_560:
        /*0b94*/ 	.word	0x00000060


	//   ....[1]....
        /*0b98*/ 	.word	0x000001a0


	//   ....[2]....
        /*0b9c*/ 	.word	0x000001f0


	//   ....[3]....
        /*0ba0*/ 	.word	0x00000420


	//   ....[4]....
        /*0ba4*/ 	.word	0x00000580


	//   ....[5]....
        /*0ba8*/ 	.word	0x000006a0


	//   ....[6]....
        /*0bac*/ 	.word	0x00000800


	//   ....[7]....
        /*0bb0*/ 	.word	0x0000b500


	//   ....[8]....
        /*0bb4*/ 	.word	0x0000bc00


	//   ....[9]....
        /*0bb8*/ 	.word	0x0000bc10


	//   ....[10]....
        /*0bbc*/ 	.word	0x0000bc20


	//   ....[11]....
        /*0bc0*/ 	.word	0x0000bc30


	//   ....[12]....
        /*0bc4*/ 	.word	0x0000c4a0


	//   ....[13]....
        /*0bc8*/ 	.word	0x0000c4b0


	//   ....[14]....
        /*0bcc*/ 	.word	0x0000c4c0


	//   ....[15]....
        /*0bd0*/ 	.word	0x0000c4d0


	//   ....[16]....
        /*0bd4*/ 	.word	0x0000f5f0


	//   ....[17]....
        /*0bd8*/ 	.word	0x0000f600


	//   ....[18]....
        /*0bdc*/ 	.word	0x0000f610


	//   ....[19]....
        /*0be0*/ 	.word	0x0000f620


	//   ....[20]....
        /*0be4*/ 	.word	0x0000fc90


	//   ....[21]....
        /*0be8*/ 	.word	0x0000fca0


	//   ....[22]....
        /*0bec*/ 	.word	0x0000fcb0


	//   ....[23]....
        /*0bf0*/ 	.word	0x0000fcc0


	//   ....[24]....
        /*0bf4*/ 	.word	0x00013260


	//   ....[25]....
        /*0bf8*/ 	.word	0x000139e0


	//   ....[26]....
        /*0bfc*/ 	.word	0x00013f50


	//   ....[27]....
        /*0c00*/ 	.word	0x00013fe0


	//   ....[28]....
        /*0c04*/ 	.word	0x00014960


	//   ....[29]....
        /*0c08*/ 	.word	0x000149f0


	//   ....[30]....
        /*0c0c*/ 	.word	0x00016460


	//   ....[31]....
        /*0c10*/ 	.word	0x00016480


	//   ....[32]....
        /*0c14*/ 	.word	0x00016cb0


	//   ....[33]....
        /*0c18*/ 	.word	0x00017200


	//   ....[34]....
        /*0c1c*/ 	.word	0x00017270


	//   ....[35]....
        /*0c20*/ 	.word	0x00017310


	//   ....[36]....
        /*0c24*/ 	.word	0x00019420


	//   ....[37]....
        /*0c28*/ 	.word	0x000194b0


	//   ....[38]....
        /*0c2c*/ 	.word	0x00019ba0


	//   ....[39]....
        /*0c30*/ 	.word	0x00019c00


	//   ....[40]....
        /*0c34*/ 	.word	0x0001b110


	//   ....[41]....
        /*0c38*/ 	.word	0x0001b190


	//   ....[42]....
        /*0c3c*/ 	.word	0x0001b1a0


	//   ....[43]....
        /*0c40*/ 	.word	0x0001b1d0


	//   ....[44]....
        /*0c44*/ 	.word	0x0001c260


	//   ....[45]....
        /*0c48*/ 	.word	0x0001c270


	//   ....[46]....
        /*0c4c*/ 	.word	0x0001c280


	//   ....[47]....
        /*0c50*/ 	.word	0x0001c290


	//   ....[48]....
        /*0c54*/ 	.word	0x0001c9a0


	//   ....[49]....
        /*0c58*/ 	.word	0x0001c9e0


	//   ....[50]....
        /*0c5c*/ 	.word	0x0001cac0


	//   ....[51]....
        /*0c60*/ 	.word	0x0001cae0


	//   ....[52]....
        /*0c64*/ 	.word	0x0001cba0


	//   ....[53]....
        /*0c68*/ 	.word	0x0001cbc0


	//   ....[54]....
        /*0c6c*/ 	.word	0x0001cc90


	//   ....[55]....
        /*0c70*/ 	.word	0x0001ccb0


	//   ....[56]....
        /*0c74*/ 	.word	0x0001d120


	//   ....[57]....
        /*0c78*/ 	.word	0x0001d140


	//   ....[58]....
        /*0c7c*/ 	.word	0x0001d580


	//   ....[59]....
        /*0c80*/ 	.word	0x0001d590


	//   ....[60]....
        /*0c84*/ 	.word	0x0001e1f0


	//   ....[61]....
        /*0c88*/ 	.word	0x0001e210


	//   ....[62]....
        /*0c8c*/ 	.word	0x0001e2d0


	//   ....[63]....
        /*0c90*/ 	.word	0x0001e2f0


	//   ....[64]....
        /*0c94*/ 	.word	0x0001e3b0


	//   ....[65]....
        /*0c98*/ 	.word	0x0001e3d0


	//   ....[66]....
        /*0c9c*/ 	.word	0x0001e4a0


	//   ....[67]....
        /*0ca0*/ 	.word	0x0001e4c0


	//   ....[68]....
        /*0ca4*/ 	.word	0x0001e610


	//   ....[69]....
        /*0ca8*/ 	.word	0x0001e840


	//   ....[70]....
        /*0cac*/ 	.word	0x0001e870


	//   ....[71]....
        /*0cb0*/ 	.word	0x0001e8a0


	//   ....[72]....
        /*0cb4*/ 	.word	0x0001e8d0


	//   ....[73]....
        /*0cb8*/ 	.word	0x0001e900


	//   ....[74]....
        /*0cbc*/ 	.word	0x0001e930


	//   ....[75]....
        /*0cc0*/ 	.word	0x0001ead0


	//   ....[76]....
        /*0cc4*/ 	.word	0x0001eb00


	//   ....[77]....
        /*0cc8*/ 	.word	0x0001eb30


	//   ....[78]....
        /*0ccc*/ 	.word	0x0001eb60


	//   ....[79]....
        /*0cd0*/ 	.word	0x0001eb90


	//   ....[80]....
        /*0cd4*/ 	.word	0x0001ebc0


	//   ....[81]....
        /*0cd8*/ 	.word	0x0001ec60


	//   ....[82]....
        /*0cdc*/ 	.word	0x0001ec90


	//   ....[83]....
        /*0ce0*/ 	.word	0x0001eca0


	//   ....[84]....
        /*0ce4*/ 	.word	0x0001ecd0


	//   ....[85]....
        /*0ce8*/ 	.word	0x000203b0


	//   ....[86]....
        /*0cec*/ 	.word	0x00022060


	//   ....[87]....
        /*0cf0*/ 	.word	0x00022c70


	//   ....[88]....
        /*0cf4*/ 	.word	0x00022c80


	//   ....[89]....
        /*0cf8*/ 	.word	0x00022d40


	//   ....[90]....
        /*0cfc*/ 	.word	0x00022d50


	//   ....[91]....
        /*0d00*/ 	.word	0x00022df0


	//   ....[92]....
        /*0d04*/ 	.word	0x00022e00


	//   ....[93]....
        /*0d08*/ 	.word	0x00022ea0


	//   ....[94]....
        /*0d0c*/ 	.word	0x00022eb0


	//   ....[95]....
        /*0d10*/ 	.word	0x00022f50


	//   ....[96]....
        /*0d14*/ 	.word	0x00022f60


	//   ....[97]....
        /*0d18*/ 	.word	0x00023000


	//   ....[98]....
        /*0d1c*/ 	.word	0x00023010


	//   ....[99]....
        /*0d20*/ 	.word	0x000230b0


	//   ....[100]....
        /*0d24*/ 	.word	0x000230c0


	//   ....[101]....
        /*0d28*/ 	.word	0x00023110


	//   ....[102]....
        /*0d2c*/ 	.word	0x00023150


	//   ....[103]....
        /*0d30*/ 	.word	0x00025d40


	//   ....[104]....
        /*0d34*/ 	.word	0x00025d60


	//   ....[105]....
        /*0d38*/ 	.word	0x00025dc0


	//   ....[106]....
        /*0d3c*/ 	.word	0x00025df0


	//   ....[107]....
        /*0d40*/ 	.word	0x00025e20


	//   ....[108]....
        /*0d44*/ 	.word	0x00025e50


	//   ....[109]....
        /*0d48*/ 	.word	0x00025e80


	//   ....[110]....
        /*0d4c*/ 	.word	0x00025eb0


	//   ....[111]....
        /*0d50*/ 	.word	0x00026080


	//   ....[112]....
        /*0d54*/ 	.word	0x000260b0


	//   ....[113]....
        /*0d58*/ 	.word	0x000260e0


	//   ....[114]....
        /*0d5c*/ 	.word	0x00026110


	//   ....[115]....
        /*0d60*/ 	.word	0x00026140


	//   ....[116]....
        /*0d64*/ 	.word	0x00026170


	//   ....[117]....
        /*0d68*/ 	.word	0x00026240


	//   ....[118]....
        /*0d6c*/ 	.word	0x00026260


	//   ....[119]....
        /*0d70*/ 	.word	0x00026270


	//   ....[120]....
        /*0d74*/ 	.word	0x000262f0


	//   ....[121]....
        /*0d78*/ 	.word	0x00026e20


	//   ....[122]....
        /*0d7c*/ 	.word	0x00027260


	//   ....[123]....
        /*0d80*/ 	.word	0x000272f0


	//   ....[124]....
        /*0d84*/ 	.word	0x00027340


	//   ....[125]....
        /*0d88*/ 	.word	0x00027390


	//   ....[126]....
        /*0d8c*/ 	.word	0x00027430


	//   ....[127]....
        /*0d90*/ 	.word	0x000274c0


	//   ....[128]....
        /*0d94*/ 	.word	0x00027510


	//   ....[129]....
        /*0d98*/ 	.word	0x00027560


	//   ....[130]....
        /*0d9c*/ 	.word	0x00027650


	//   ....[131]....
        /*0da0*/ 	.word	0x000276e0


	//   ....[132]....
        /*0da4*/ 	.word	0x00027740


	//   ....[133]....
        /*0da8*/ 	.word	0x000277a0


	//   ....[134]....
        /*0dac*/ 	.word	0x00027830


	//   ....[135]....
        /*0db0*/ 	.word	0x000278c0


	//   ....[136]....
        /*0db4*/ 	.word	0x00027910


	//   ....[137]....
        /*0db8*/ 	.word	0x00027960


	//   ....[138]....
        /*0dbc*/ 	.word	0x00027c60


	//   ....[139]....
        /*0dc0*/ 	.word	0x00027f50


	//   ....[140]....
        /*0dc4*/ 	.word	0x000280d0


	//   ....[141]....
        /*0dc8*/ 	.word	0x00028120


	//   ....[142]....
        /*0dcc*/ 	.word	0x000281f0


	//   ....[143]....
        /*0dd0*/ 	.word	0x00028300


	//   ....[144]....
        /*0dd4*/ 	.word	0x00028360


	//   ....[145]....
        /*0dd8*/ 	.word	0x00028470


	//   ....[146]....
        /*0ddc*/ 	.word	0x000284d0


	//   ....[147]....
        /*0de0*/ 	.word	0x000285e0


	//   ....[148]....
        /*0de4*/ 	.word	0x00028640


	//   ....[149]....
        /*0de8*/ 	.word	0x00028750


	//   ....[150]....
        /*0dec*/ 	.word	0x000287b0


	//   ....[151]....
        /*0df0*/ 	.word	0x000288c0


	//   ....[152]....
        /*0df4*/ 	.word	0x00028920


	//   ....[153]....
        /*0df8*/ 	.word	0x00028a30


	//   ....[154]....
        /*0dfc*/ 	.word	0x00028a90


	//   ....[155]....
        /*0e00*/ 	.word	0x00028b70


	//   ....[156]....
        /*0e04*/ 	.word	0x00028ee0


	//   ....[157]....
        /*0e08*/ 	.word	0x00028f90


	//   ....[158]....
        /*0e0c*/ 	.word	0x00029110


	//   ....[159]....
        /*0e10*/ 	.word	0x000291a0


	//   ....[160]....
        /*0e14*/ 	.word	0x00029220


	//   ....[161]....
        /*0e18*/ 	.word	0x000292a0


	//   ....[162]....
        /*0e1c*/ 	.word	0x00029320


	//   ....[163]....
        /*0e20*/ 	.word	0x000293b0


	//   ....[164]....
        /*0e24*/ 	.word	0x00029450


	//   ....[165]....
        /*0e28*/ 	.word	0x00029520


	//   ....[166]....
        /*0e2c*/ 	.word	0x000295a0


	//   ....[167]....
        /*0e30*/ 	.word	0x00029620


	//   ....[168]....
        /*0e34*/ 	.word	0x000296a0


	//   ....[169]....
        /*0e38*/ 	.word	0x00029730


	//   ....[170]....
        /*0e3c*/ 	.word	0x000297b0


	//   ....[171]....
        /*0e40*/ 	.word	0x00029860


	//   ....[172]....
        /*0e44*/ 	.word	0x000298b0


	//   ....[173]....
        /*0e48*/ 	.word	0x00029970


	//   ....[174]....
        /*0e4c*/ 	.word	0x00029aa0


	//----- nvinfo : EIATTR_REG_RECONFIG
	.align		4
.L_561:
        /*0e50*/ 	.byte	0x01, 0x54
	.zero		2


	//----- nvinfo : EIATTR_SYSCALL_OFFSETS
	.align		4
        /*0e54*/ 	.byte	0x04, 0x46
        /*0e56*/ 	.short	(.L_563 - .L_562)


	//   ....[0]....
.L_562:
        /*0e58*/ 	.word	0x00002010


	//   ....[1]....
        /*0e5c*/ 	.word	0x00002160


	//   ....[2]....
        /*0e60*/ 	.word	0x0000b6b0


	//   ....[3]....
        /*0e64*/ 	.word	0x0000b9a0


	//   ....[4]....
        /*0e68*/ 	.word	0x00021c80


	//   ....[5]....
        /*0e6c*/ 	.word	0x00021dd0


	//   ....[6]....
        /*0e70*/ 	.word	0x00021ec0


	//   ....[7]....
        /*0e74*/ 	.word	0x00022820


	//----- nvinfo : EIATTR_MBARRIER_INSTR_OFFSETS
	.align		4
.L_563:
        /*0e78*/ 	.byte	0x04, 0x39
        /*0e7a*/ 	.short	(.L_565 - .L_564)


	//   ....[0]....
.L_564:
        /*0e7c*/ 	.word	0x000002d0
        /*0e80*/ 	.word	0x000000ff
        /*0e84*/ 	.word	0x00034800
        /*0e88*/ 	.short	0x0100
        /*0e8a*/ 	.byte	0x08
	.zero		1


	//   ....[1]....
        /*0e8c*/ 	.word	0x000002e0
        /*0e90*/ 	.word	0x000000ff
        /*0e94*/ 	.word	0x00034820
        /*0e98*/ 	.short	0x0100
        /*0e9a*/ 	.byte	0x08
	.zero		1


	//   ....[2]....
        /*0e9c*/ 	.word	0x000003d0
        /*0ea0*/ 	.word	0x000000ff
        /*0ea4*/ 	.word	0x00034830
        /*0ea8*/ 	.short	0x0100
        /*0eaa*/ 	.byte	0x08
	.zero		1


	//   ....[3]....
        /*0eac*/ 	.word	0x000003e0
        /*0eb0*/ 	.word	0x000000ff
        /*0eb4*/ 	.word	0x00034840
        /*0eb8*/ 	.short	0x0100
        /*0eba*/ 	.byte	0x08
	.zero		1


	//   ....[4]....
        /*0ebc*/ 	.word	0x000003f0
        /*0ec0*/ 	.word	0x000000ff
        /*0ec4*/ 	.word	0x00034838
        /*0ec8*/ 	.short	0x0100
        /*0eca*/ 	.byte	0x08
	.zero		1


	//   ....[5]....
        /*0ecc*/ 	.word	0x00000400
        /*0ed0*/ 	.word	0x000000ff
        /*0ed4*/ 	.word	0x00034848
        /*0ed8*/ 	.short	0x0100
        /*0eda*/ 	.byte	0x08
	.zero		1


	//   ....[6]....
        /*0edc*/ 	.word	0x00000530
        /*0ee0*/ 	.word	0x000000ff
        /*0ee4*/ 	.word	0x00034850
        /*0ee8*/ 	.short	0x0100
        /*0eea*/ 	.byte	0x08
	.zero		1


	//   ....[7]....
        /*0eec*/ 	.word	0x00000540
        /*0ef0*/ 	.word	0x000000ff
        /*0ef4*/ 	.word	0x00034860
        /*0ef8*/ 	.short	0x0100
        /*0efa*/ 	.byte	0x08
	.zero		1


	//   ....[8]....
        /*0efc*/ 	.word	0x00000550
        /*0f00*/ 	.word	0x000000ff
        /*0f04*/ 	.word	0x00034858
        /*0f08*/ 	.short	0x0100
        /*0f0a*/ 	.byte	0x08
	.zero		1


	//   ....[9]....
        /*0f0c*/ 	.word	0x00000560
        /*0f10*/ 	.word	0x000000ff
        /*0f14*/ 	.word	0x00034868
        /*0f18*/ 	.short	0x0100
        /*0f1a*/ 	.byte	0x08
	.zero		1


	//   ....[10]....
        /*0f1c*/ 	.word	0x00000650
        /*0f20*/ 	.word	0x000000ff
        /*0f24*/ 	.word	0x00034870
        /*0f28*/ 	.short	0x0100
        /*0f2a*/ 	.byte	0x06
	.zero		1


	//   ....[11]....
        /*0f2c*/ 	.word	0x00000660
        /*0f30*/ 	.word	0x000000ff
        /*0f34*/ 	.word	0x00034880
        /*0f38*/ 	.short	0x0100
        /*0f3a*/ 	.byte	0x06
	.zero		1


	//   ....[12]....
        /*0f3c*/ 	.word	0x00000670
        /*0f40*/ 	.word	0x000000ff
        /*0f44*/ 	.word	0x00034878
        /*0f48*/ 	.short	0x0100
        /*0f4a*/ 	.byte	0x06
	.zero		1


	//   ....[13]....
        /*0f4c*/ 	.word	0x00000680
        /*0f50*/ 	.word	0x000000ff
        /*0f54*/ 	.word	0x00034888
        /*0f58*/ 	.short	0x0100
        /*0f5a*/ 	.byte	0x06
	.zero		1


	//   ....[14]....
        /*0f5c*/ 	.word	0x000007b0
        /*0f60*/ 	.word	0x000000ff
        /*0f64*/ 	.word	0x00034890
        /*0f68*/ 	.short	0x0100
        /*0f6a*/ 	.byte	0x08
	.zero		1


	//   ....[15]....
        /*0f6c*/ 	.word	0x000007c0
        /*0f70*/ 	.word	0x000000ff
        /*0f74*/ 	.word	0x000348a0
        /*0f78*/ 	.short	0x0100
        /*0f7a*/ 	.byte	0x08
	.zero		1


	//   ....[16]....
        /*0f7c*/ 	.word	0x000007d0
        /*0f80*/ 	.word	0x000000ff
        /*0f84*/ 	.word	0x00034898
        /*0f88*/ 	.short	0x0100
        /*0f8a*/ 	.byte	0x08
	.zero		1


	//   ....[17]....
        /*0f8c*/ 	.word	0x000007e0
        /*0f90*/ 	.word	0x000000ff
        /*0f94*/ 	.word	0x000348a8
        /*0f98*/ 	.short	0x0100
        /*0f9a*/ 	.byte	0x08
	.zero		1


	//   ....[18]....
        /*0f9c*/ 	.word	0x00000910
        /*0fa0*/ 	.word	0x000000ff
        /*0fa4*/ 	.word	0x000348b0
        /*0fa8*/ 	.short	0x0100
        /*0faa*/ 	.byte	0x08
	.zero		1


	//   ....[19]....
        /*0fac*/ 	.word	0x00000920
        /*0fb0*/ 	.word	0x000000ff
        /*0fb4*/ 	.word	0x000348c0
        /*0fb8*/ 	.short	0x0100
        /*0fba*/ 	.byte	0x08
	.zero		1


	//   ....[20]....
        /*0fbc*/ 	.word	0x00000930
        /*0fc0*/ 	.word	0x000000ff
        /*0fc4*/ 	.word	0x000348b8
        /*0fc8*/ 	.short	0x0100
        /*0fca*/ 	.byte	0x08
	.zero		1


	//   ....[21]....
        /*0fcc*/ 	.word	0x00000940
        /*0fd0*/ 	.word	0x000000ff
        /*0fd4*/ 	.word	0x000348c8
        /*0fd8*/ 	.short	0x0100
        /*0fda*/ 	.byte	0x08
	.zero		1


	//   ....[22]....
        /*0fdc*/ 	.word	0x00003ca0
        /*0fe0*/ 	.word	0x00000003
        /*0fe4*/ 	.word	0x00034890
        /*0fe8*/ 	.short	0x010a
        /*0fea*/ 	.byte	0x3f
	.zero		1


	//   ....[23]....
        /*0fec*/ 	.word	0x00007280
        /*0ff0*/ 	.word	0x00000003
        /*0ff4*/ 	.word	0x00034890
        /*0ff8*/ 	.short	0x010a
        /*0ffa*/ 	.byte	0x3f
	.zero		1


	//   ....[24]....
        /*0ffc*/ 	.word	0x0000a5f0
        /*1000*/ 	.word	0x00000003
        /*1004*/ 	.word	0x00034890
        /*1008*/ 	.short	0x010a
        /*100a*/ 	.byte	0x3f
	.zero		1


	//   ....[25]....
        /*100c*/ 	.word	0x0000a9c0
        /*1010*/ 	.word	0x00000020
        /*1014*/ 	.word	0x00000000
        /*1018*/ 	.short	0x0101
        /*101a*/ 	.byte	0x3f
	.zero		1


	//   ....[26]....
        /*101c*/ 	.word	0x0000aa00
        /*1020*/ 	.word	0x00000003
        /*1024*/ 	.word	0x000348b0
        /*1028*/ 	.short	0x010a
        /*102a*/ 	.byte	0x3f
	.zero		1


	//   ....[27]....
        /*102c*/ 	.word	0x0000aea0
        /*1030*/ 	.word	0x00000003
        /*1034*/ 	.word	0x00000000
        /*1038*/ 	.short	0x0101
        /*103a*/ 	.byte	0x3f
	.zero		1


	//   ....[28]....
        /*103c*/ 	.word	0x0000b730
        /*1040*/ 	.word	0x00000002
        /*1044*/ 	.word	0x00034800
        /*1048*/ 	.short	0x010a
        /*104a*/ 	.byte	0x3f
	.zero		1


	//   ....[29]....
        /*104c*/ 	.word	0x0000b780
        /*1050*/ 	.word	0x00000002
        /*1054*/ 	.word	0x00034800
        /*1058*/ 	.short	0x010a
        /*105a*/ 	.byte	0x3f
	.zero		1


	//   ....[30]....
        /*105c*/ 	.word	0x0000cb90
        /*1060*/ 	.word	0x00000002
        /*1064*/ 	.word	0x00034800
        /*1068*/ 	.short	0x010a
        /*106a*/ 	.byte	0x3f
	.zero		1


	//   ....[31]....
        /*106c*/ 	.word	0x000100d0
        /*1070*/ 	.word	0x00000002
        /*1074*/ 	.word	0x00034800
        /*1078*/ 	.short	0x010a
        /*107a*/ 	.byte	0x3f
	.zero		1


	//   ....[32]....
        /*107c*/ 	.word	0x00012d20
        /*1080*/ 	.word	0x00000006
        /*1084*/ 	.word	0x00034830
        /*1088*/ 	.short	0x010a
        /*108a*/ 	.byte	0x3f
	.zero		1


	//   ....[33]....
        /*108c*/ 	.word	0x00012d90
        /*1090*/ 	.word	0x00000006
        /*1094*/ 	.word	0x00034830
        /*1098*/ 	.short	0x010a
        /*109a*/ 	.byte	0x3f
	.zero		1


	//   ....[34]....
        /*109c*/ 	.word	0x00013930
        /*10a0*/ 	.word	0x00000006
        /*10a4*/ 	.word	0x00000000
        /*10a8*/ 	.short	0x0101
        /*10aa*/ 	.byte	0x3f
	.zero		1


	//   ....[35]....
        /*10ac*/ 	.word	0x000156a0
        /*10b0*/ 	.word	0x00000014
        /*10b4*/ 	.word	0x00034830
        /*10b8*/ 	.short	0x010a
        /*10ba*/ 	.byte	0x3f
	.zero		1


	//   ....[36]....
        /*10bc*/ 	.word	0x00015720
        /*10c0*/ 	.word	0x00000014
        /*10c4*/ 	.word	0x00034830
        /*10c8*/ 	.short	0x010a
        /*10ca*/ 	.byte	0x3f
	.zero		1


	//   ....[37]....
        /*10cc*/ 	.word	0x00016240
        /*10d0*/ 	.word	0x00000015
        /*10d4*/ 	.word	0x00034850
        /*10d8*/ 	.short	0x010a
        /*10da*/ 	.byte	0x3f
	.zero		1


	//   ....[38]....
        /*10dc*/ 	.word	0x00016290
        /*10e0*/ 	.word	0x00000015
        /*10e4*/ 	.word	0x00034850
        /*10e8*/ 	.short	0x010a
        /*10ea*/ 	.byte	0x3f
	.zero		1


	//   ....[39]....
        /*10ec*/ 	.word	0x00017c70
        /*10f0*/ 	.word	0x00000014
        /*10f4*/ 	.word	0x00000000
        /*10f8*/ 	.short	0x0101
        /*10fa*/ 	.byte	0x3f
	.zero		1


	//   ....[40]....
        /*10fc*/ 	.word	0x00017ca0
        /*1100*/ 	.word	0x00000015
        /*1104*/ 	.word	0x00000000
        /*1108*/ 	.short	0x0101
        /*110a*/ 	.byte	0x3f
	.zero		1


	//   ....[41]....
        /*110c*/ 	.word	0x000184c0
        /*1110*/ 	.word	0x00000003
        /*1114*/ 	.word	0x00034830
        /*1118*/ 	.short	0x010a
        /*111a*/ 	.byte	0x3f
	.zero		1


	//   ....[42]....
        /*111c*/ 	.word	0x00018540
        /*1120*/ 	.word	0x00000003
        /*1124*/ 	.word	0x00034830
        /*1128*/ 	.short	0x010a
        /*112a*/ 	.byte	0x3f
	.zero		1


	//   ....[43]....
        /*112c*/ 	.word	0x00019060
        /*1130*/ 	.word	0x0000000f
        /*1134*/ 	.word	0x00034850
        /*1138*/ 	.short	0x010a
        /*113a*/ 	.byte	0x3f
	.zero		1


	//   ....[44]....
        /*113c*/ 	.word	0x000190b0
        /*1140*/ 	.word	0x0000000f
        /*1144*/ 	.word	0x00034850
        /*1148*/ 	.short	0x010a
        /*114a*/ 	.byte	0x3f
	.zero		1


	//   ....[45]....
        /*114c*/ 	.word	0x0001a3f0
        /*1150*/ 	.word	0x0000000b
        /*1154*/ 	.word	0x00000000
        /*1158*/ 	.short	0x0101
        /*115a*/ 	.byte	0x3f
	.zero		1


	//   ....[46]....
        /*115c*/ 	.word	0x0001a440
        /*1160*/ 	.word	0x0000000f
        /*1164*/ 	.word	0x00000000
        /*1168*/ 	.short	0x0101
        /*116a*/ 	.byte	0x3f
	.zero		1


	//   ....[47]....
        /*116c*/ 	.word	0x0001acf0
        /*1170*/ 	.word	0x00000007
        /*1174*/ 	.word	0x00034850
        /*1178*/ 	.short	0x010a
        /*117a*/ 	.byte	0x3f
	.zero		1


	//   ....[48]....
        /*117c*/ 	.word	0x0001ad90
        /*1180*/ 	.word	0x00000007
        /*1184*/ 	.word	0x00034850
        /*1188*/ 	.short	0x010a
        /*118a*/ 	.byte	0x3f
	.zero		1


	//   ....[49]....
        /*118c*/ 	.word	0x0001b350
        /*1190*/ 	.word	0x00000008
        /*1194*/ 	.word	0x00000000
        /*1198*/ 	.short	0x0101
        /*119a*/ 	.byte	0x3f
	.zero		1


	//   ....[50]....
        /*119c*/ 	.word	0x0001c990
        /*11a0*/ 	.word	0x00000000
        /*11a4*/ 	.word	0x00000000
        /*11a8*/ 	.short	0x0101
        /*11aa*/ 	.byte	0x3f
	.zero		1


	//   ....[51]....
        /*11ac*/ 	.word	0x0001d130
        /*11b0*/ 	.word	0x0000000a
        /*11b4*/ 	.word	0x00000000
        /*11b8*/ 	.short	0x0101
        /*11ba*/ 	.byte	0x3f
	.zero		1


	//   ....[52]....
        /*11bc*/ 	.word	0x00020490
        /*11c0*/ 	.word	0x00000012
        /*11c4*/ 	.word	0x00034820
        /*11c8*/ 	.short	0x010a
        /*11ca*/ 	.byte	0x3f
	.zero		1


	//   ....[53]....
        /*11cc*/ 	.word	0x00020560
        /*11d0*/ 	.word	0x00000005
        /*11d4*/ 	.word	0x000348a0
        /*11d8*/ 	.short	0x010a
        /*11da*/ 	.byte	0x3f
	.zero		1


	//   ....[54]....
        /*11dc*/ 	.word	0x00020980
        /*11e0*/ 	.word	0x00000005
        /*11e4*/ 	.word	0x000348c0
        /*11e8*/ 	.short	0x010a
        /*11ea*/ 	.byte	0x3f
	.zero		1


	//   ....[55]....
        /*11ec*/ 	.word	0x00020e70
        /*11f0*/ 	.word	0x00000006
        /*11f4*/ 	.word	0x000348a0
        /*11f8*/ 	.short	0x010a
        /*11fa*/ 	.byte	0x3f
	.zero		1


	//   ....[56]....
        /*11fc*/ 	.word	0x00021280
        /*1200*/ 	.word	0x00000006
        /*1204*/ 	.word	0x000348c0
        /*1208*/ 	.short	0x010a
        /*120a*/ 	.byte	0x3f
	.zero		1


	//   ....[57]....
        /*120c*/ 	.word	0x000222d0
        /*1210*/ 	.word	0x00000000
        /*1214*/ 	.word	0x00034840
        /*1218*/ 	.short	0x010a
        /*121a*/ 	.byte	0x3f
	.zero		1


	//   ....[58]....
        /*121c*/ 	.word	0x00023240
        /*1220*/ 	.word	0x00000012
        /*1224*/ 	.word	0x00034800
        /*1228*/ 	.short	0x0107
        /*122a*/ 	.byte	0x3f
	.zero		1


	//   ....[59]....
        /*122c*/ 	.word	0x00023340
        /*1230*/ 	.word	0x00000012
        /*1234*/ 	.word	0x00034800
        /*1238*/ 	.short	0x0101
        /*123a*/ 	.byte	0x3f
	.zero		1


	//   ....[60]....
        /*123c*/ 	.word	0x00023360
        /*1240*/ 	.word	0x00000012
        /*1244*/ 	.word	0x00034820
        /*1248*/ 	.short	0x010a
        /*124a*/ 	.byte	0x3f
	.zero		1


	//   ....[61]....
        /*124c*/ 	.word	0x00023720
        /*1250*/ 	.word	0x00000003
        /*1254*/ 	.word	0x00034840
        /*1258*/ 	.short	0x010a
        /*125a*/ 	.byte	0x3f
	.zero		1


	//   ....[62]....
        /*125c*/ 	.word	0x00023ba0
        /*1260*/ 	.word	0x00000002
        /*1264*/ 	.word	0x00034860
        /*1268*/ 	.short	0x010a
        /*126a*/ 	.byte	0x3f
	.zero		1


	//   ....[63]....
        /*126c*/ 	.word	0x00024250
        /*1270*/ 	.word	0x00000003
        /*1274*/ 	.word	0x00034840
        /*1278*/ 	.short	0x010a
        /*127a*/ 	.byte	0x3f
	.zero		1


	//   ....[64]....
        /*127c*/ 	.word	0x000246d0
        /*1280*/ 	.word	0x00000002
        /*1284*/ 	.word	0x00034860
        /*1288*/ 	.short	0x010a
        /*128a*/ 	.byte	0x3f
	.zero		1


	//   ....[65]....
        /*128c*/ 	.word	0x00024ce0
        /*1290*/ 	.word	0x00000003
        /*1294*/ 	.word	0x00034840
        /*1298*/ 	.short	0x010a
        /*129a*/ 	.byte	0x3f
	.zero		1


	//   ....[66]....
        /*129c*/ 	.word	0x00025150
        /*12a0*/ 	.word	0x00000002
        /*12a4*/ 	.word	0x00034860
        /*12a8*/ 	.short	0x010a
        /*12aa*/ 	.byte	0x3f
	.zero		1


	//   ....[67]....
        /*12ac*/ 	.word	0x00025700
        /*12b0*/ 	.word	0x00000000
        /*12b4*/ 	.word	0x00034860
        /*12b8*/ 	.short	0x010a
        /*12ba*/ 	.byte	0x3f
	.zero		1


	//   ....[68]....
        /*12bc*/ 	.word	0x00026da0
        /*12c0*/ 	.word	0x00000000
        /*12c4*/ 	.word	0x00034820
        /*12c8*/ 	.short	0x010a
        /*12ca*/ 	.byte	0x3f
	.zero		1


	//   ....[69]....
        /*12cc*/ 	.word	0x00026fa0
        /*12d0*/ 	.word	0x00000006
        /*12d4*/ 	.word	0x00000000
        /*12d8*/ 	.short	0x010a
        /*12da*/ 	.byte	0x3f
	.zero		1


	//   ....[70]....
        /*12dc*/ 	.word	0x00026fd0
        /*12e0*/ 	.word	0x00000007
        /*12e4*/ 	.word	0x00000000
        /*12e8*/ 	.short	0x010a
        /*12ea*/ 	.byte	0x3f
	.zero		1


	//   ....[71]....
        /*12ec*/ 	.word	0x00027030
        /*12f0*/ 	.word	0x00000004
        /*12f4*/ 	.word	0x00000000
        /*12f8*/ 	.short	0x010a
        /*12fa*/ 	.byte	0x3f
	.zero		1


	//   ....[72]....
        /*12fc*/ 	.word	0x00027060
        /*1300*/ 	.word	0x00000003
        /*1304*/ 	.word	0x00000000
        /*1308*/ 	.short	0x010a
        /*130a*/ 	.byte	0x3f
	.zero		1


	//   ....[73]....
        /*130c*/ 	.word	0x000270c0
        /*1310*/ 	.word	0x00000003
        /*1314*/ 	.word	0x00034890
        /*1318*/ 	.short	0x010a
        /*131a*/ 	.byte	0x3f
	.zero		1


	//   ....[74]....
        /*131c*/ 	.word	0x00027110
        /*1320*/ 	.word	0x00000003
        /*1324*/ 	.word	0x00034890
        /*1328*/ 	.short	0x010a
        /*132a*/ 	.byte	0x3f
	.zero		1


	//   ....[75]....
        /*132c*/ 	.word	0x00027160
        /*1330*/ 	.word	0x00000003
        /*1334*/ 	.word	0x00034890
        /*1338*/ 	.short	0x010a
        /*133a*/ 	.byte	0x3f
	.zero		1


	//   ....[76]....
        /*133c*/ 	.word	0x000271b0
        /*1340*/ 	.word	0x00000003
        /*1344*/ 	.word	0x000348b0
        /*1348*/ 	.short	0x010a
        /*134a*/ 	.byte	0x3f
	.zero		1


	//   ....[77]....
        /*134c*/ 	.word	0x000275a0
        /*1350*/ 	.word	0x00000002
        /*1354*/ 	.word	0x00034800
        /*1358*/ 	.short	0x010a
        /*135a*/ 	.byte	0x3f
	.zero		1


	//   ....[78]....
        /*135c*/ 	.word	0x000279a0
        /*1360*/ 	.word	0x00000002
        /*1364*/ 	.word	0x00034800
        /*1368*/ 	.short	0x010a
        /*136a*/ 	.byte	0x3f
	.zero		1


	//   ....[79]....
        /*136c*/ 	.word	0x000279f0
        /*1370*/ 	.word	0x00000006
        /*1374*/ 	.word	0x00034830
        /*1378*/ 	.short	0x010a
        /*137a*/ 	.byte	0x3f
	.zero		1


	//   ....[80]....
        /*137c*/ 	.word	0x00027a40
        /*1380*/ 	.word	0x00000014
        /*1384*/ 	.word	0x00034830
        /*1388*/ 	.short	0x010a
        /*138a*/ 	.byte	0x3f
	.zero		1


	//   ....[81]....
        /*138c*/ 	.word	0x00027a90
        /*1390*/ 	.word	0x00000015
        /*1394*/ 	.word	0x00034850
        /*1398*/ 	.short	0x010a
        /*139a*/ 	.byte	0x3f
	.zero		1


	//   ....[82]....
        /*139c*/ 	.word	0x00027ae0
        /*13a0*/ 	.word	0x00000003
        /*13a4*/ 	.word	0x00034830
        /*13a8*/ 	.short	0x010a
        /*13aa*/ 	.byte	0x3f
	.zero		1


	//   ....[83]....
        /*13ac*/ 	.word	0x00027b30
        /*13b0*/ 	.word	0x0000000f
        /*13b4*/ 	.word	0x00034850
        /*13b8*/ 	.short	0x010a
        /*13ba*/ 	.byte	0x3f
	.zero		1


	//   ....[84]....
        /*13bc*/ 	.word	0x00027b80
        /*13c0*/ 	.word	0x00000007
        /*13c4*/ 	.word	0x00034850
        /*13c8*/ 	.short	0x010a
        /*13ca*/ 	.byte	0x3f
	.zero		1


	//   ....[85]....
        /*13cc*/ 	.word	0x00027d30
        /*13d0*/ 	.word	0x00000012
        /*13d4*/ 	.word	0x00034820
        /*13d8*/ 	.short	0x010a
        /*13da*/ 	.byte	0x3f
	.zero		1


	//   ....[86]....
        /*13dc*/ 	.word	0x00027d80
        /*13e0*/ 	.word	0x00000005
        /*13e4*/ 	.word	0x000348a0
        /*13e8*/ 	.short	0x010a
        /*13ea*/ 	.byte	0x3f
	.zero		1


	//   ....[87]....
        /*13ec*/ 	.word	0x00027dd0
        /*13f0*/ 	.word	0x00000005
        /*13f4*/ 	.word	0x000348c0
        /*13f8*/ 	.short	0x010a
        /*13fa*/ 	.byte	0x3f
	.zero		1


	//   ....[88]....
        /*13fc*/ 	.word	0x00027e20
        /*1400*/ 	.word	0x00000006
        /*1404*/ 	.word	0x000348a0
        /*1408*/ 	.short	0x010a
        /*140a*/ 	.byte	0x3f
	.zero		1


	//   ....[89]....
        /*140c*/ 	.word	0x00027e70
        /*1410*/ 	.word	0x00000006
        /*1414*/ 	.word	0x000348c0
        /*1418*/ 	.short	0x010a
        /*141a*/ 	.byte	0x3f
	.zero		1


	//   ....[90]....
        /*141c*/ 	.word	0x00028010
        /*1420*/ 	.word	0x00000000
        /*1424*/ 	.word	0x00034840
        /*1428*/ 	.short	0x010a
        /*142a*/ 	.byte	0x3f
	.zero		1


	//   ....[91]....
        /*142c*/ 	.word	0x00028bf0
        /*1430*/ 	.word	0x00000012
        /*1434*/ 	.word	0x00034820
        /*1438*/ 	.short	0x010a
        /*143a*/ 	.byte	0x3f
	.zero		1


	//   ....[92]....
        /*143c*/ 	.word	0x00028c40
        /*1440*/ 	.word	0x00000003
        /*1444*/ 	.word	0x00034840
        /*1448*/ 	.short	0x010a
        /*144a*/ 	.byte	0x3f
	.zero		1


	//   ....[93]....
        /*144c*/ 	.word	0x00028c90
        /*1450*/ 	.word	0x00000002
        /*1454*/ 	.word	0x00034860
        /*1458*/ 	.short	0x010a
        /*145a*/ 	.byte	0x3f
	.zero		1


	//   ....[94]....
        /*145c*/ 	.word	0x00028ce0
        /*1460*/ 	.word	0x00000003
        /*1464*/ 	.word	0x00034840
        /*1468*/ 	.short	0x010a
        /*146a*/ 	.byte	0x3f
	.zero		1


	//   ....[95]....
        /*146c*/ 	.word	0x00028d30
        /*1470*/ 	.word	0x00000002
        /*1474*/ 	.word	0x00034860
        /*1478*/ 	.short	0x010a
        /*147a*/ 	.byte	0x3f
	.zero		1


	//   ....[96]....
        /*147c*/ 	.word	0x00028d80
        /*1480*/ 	.word	0x00000003
        /*1484*/ 	.word	0x00034840
        /*1488*/ 	.short	0x010a
        /*148a*/ 	.byte	0x3f
	.zero		1


	//   ....[97]....
        /*148c*/ 	.word	0x00028dd0
        /*1490*/ 	.word	0x00000002
        /*1494*/ 	.word	0x00034860
        /*1498*/ 	.short	0x010a
        /*149a*/ 	.byte	0x3f
	.zero		1


	//   ....[98]....
        /*149c*/ 	.word	0x00028e20
        /*14a0*/ 	.word	0x00000000
        /*14a4*/ 	.word	0x00034860
        /*14a8*/ 	.short	0x010a
        /*14aa*/ 	.byte	0x3f
	.zero		1


	//   ....[99]....
        /*14ac*/ 	.word	0x000299c0
        /*14b0*/ 	.word	0x00000000
        /*14b4*/ 	.word	0x00034820
        /*14b8*/ 	.short	0x010a
        /*14ba*/ 	.byte	0x3f
	.zero		1


	//   ....[100]....
        /*14bc*/ 	.word	0x00029b60
        /*14c0*/ 	.word	0x00000006
        /*14c4*/ 	.word	0x00000000
        /*14c8*/ 	.short	0x010a
        /*14ca*/ 	.byte	0x3f
	.zero		1


	//   ....[101]....
        /*14cc*/ 	.word	0x00029bb0
        /*14d0*/ 	.word	0x00000007
        /*14d4*/ 	.word	0x00000000
        /*14d8*/ 	.short	0x010a
        /*14da*/ 	.byte	0x3f
	.zero		1


	//   ....[102]....
        /*14dc*/ 	.word	0x00029c00
        /*14e0*/ 	.word	0x00000004
        /*14e4*/ 	.word	0x00000000
        /*14e8*/ 	.short	0x010a
        /*14ea*/ 	.byte	0x3f
	.zero		1


	//----- nvinfo : EIATTR_NUM_MBARRIERS
	.align		4
.L_565:
        /*14ec*/ 	.byte	0x03, 0x38
        /*14ee*/ 	.short	0x0016


	//----- nvinfo : EIATTR_EXIT_INSTR_OFFSETS
	.align		4
        /*14f0*/ 	.byte	0x04, 0x1c
        /*14f2*/ 	.short	(.L_567 - .L_566)


	//   ....[0]....
.L_566:
        /*14f4*/ 	.word	0x000270b0


	//----- nvinfo : EIATTR_MAX_THREADS
	.align		4
.L_567:
        /*14f8*/ 	.byte	0x04, 0x05
        /*14fa*/ 	.short	(.L_569 - .L_568)
.L_568:
        /*14fc*/ 	.word	0x00000180
        /*1500*/ 	.word	0x00000001
        /*1504*/ 	.word	0x00000001


	//----- nvinfo : EIATTR_CRS_STACK_SIZE
	.align		4
.L_569:
        /*1508*/ 	.byte	0x04, 0x1e
        /*150a*/ 	.short	(.L_571 - .L_570)
.L_570:
        /*150c*/ 	.word	0x00000000


	//----- nvinfo : EIATTR_CBANK_PARAM_SIZE
	.align		4
.L_571:
        /*1510*/ 	.byte	0x03, 0x19
        /*1512*/ 	.short	0x0af0


	//----- nvinfo : EIATTR_PARAM_CBANK
	.align		4
        /*1514*/ 	.byte	0x04, 0x0a
        /*1516*/ 	.short	(.L_573 - .L_572)
	.align		4
.L_572:
        /*1518*/ 	.word	index@(.nv.constant0._ZN7cutlass13device_kernelIN5flash11enable_sm90INS1_16FlashAttnFwdSm90INS1_25CollectiveMainloopFwdSm90ILi2EN4cute5tupleIJNS5_1CILi1EEES8_S8_EEENS6_IJNS7_ILi128EEESA_NS7_ILi192EEEEEELi128ENS_10bfloat16_tEfNS_4arch4Sm90ELb1ELb0ELb0ELb1ELb0ELb1ELb0ELb1ELb1ELb1ELb1ELb0EEENS1_21CollectiveEpilogueFwdINS6_IJSA_SA_SA_EEES9_SD_SF_Li256ELb1ELb1ELb1ELb0EEENS1_36VarlenDynamicPersistentTileSchedulerILi128ELi128ELi256ELi128ELb1ELb1ELb1ELb1ELb1ELb1EEEEEEEEEvNT_6ParamsE)
        /*151c*/ 	.short	0x0210
        /*151e*/ 	.short	0x0af0


	//----- nvinfo : EIATTR_SW_WAR
	.align		4
.L_573:
        /*1520*/ 	.byte	0x04, 0x36
        /*1522*/ 	.short	(.L_575 - .L_574)
.L_574:
        /*1524*/ 	.word	0x00000008
.L_575:


//--------------------- .nv.info._ZN7cutlass13device_kernelIN5flash11enable_sm90INS1_16FlashAttnFwdSm90INS1_25CollectiveMainloopFwdSm90ILi2EN4cute5tupleIJNS5_1CILi1EEES8_S8_EEENS6_IJNS7_ILi64EEESA_SA_EEELi512ENS_10bfloat16_tEfNS_4arch4Sm90ELb0ELb0ELb0ELb0ELb0ELb0ELb0ELb0ELb0ELb1ELb1ELb0EEENS1_21CollectiveEpilogueFwdINS6_IJSA_NS7_ILi512EEESA_EEES9_SC_SE_Li256ELb0ELb1ELb1ELb0EEENS1_19SingleTileSchedulerILb0ELb1ELb1ELi64EEEEEEEEEvNT_6ParamsE --------------------------
	.section	.nv.info._ZN7cutlass13device_kernelIN5flash11enable_sm90INS1_16FlashAttnFwdSm90INS1_25CollectiveMainloopFwdSm90ILi2EN4cute5tupleIJNS5_1CILi1EEES8_S8_EEENS6_IJNS7_ILi64EEESA_SA_EEELi512ENS_10bfloat16_tEfNS_4arch4Sm90ELb0ELb0ELb0ELb0ELb0ELb0ELb0ELb0ELb0ELb1ELb1ELb0EEENS1_21CollectiveEpilogueFwdINS6_IJSA_NS7_ILi512EEESA_EEES9_SC_SE_Li256ELb0ELb1ELb1ELb0EEENS1_19SingleTileSchedulerILb0ELb1ELb1ELi64EEEEEEEEEvNT_6ParamsE,"",@"SHT_CUDA_INFO"
	.sectionflags	@""
	.align	4


	//----- nvinfo : EIATTR_CUDA_API_VERSION
	.align		4
        /*0000*/ 	.byte	0x04, 0x37
        /*0002*/ 	.short	(.L_577 - .L_576)
.L_576:
        /*0004*/ 	.word	0x00000082


	//----- nvinfo : EIATTR_KPARAM_INFO
	.align		4
.L_577:
        /*0008*/ 	.byte	0x04, 0x17
        /*000a*/ 	.short	(.L_579 - .L_578)
.L_578:
        /*000c*/ 	.word	0x00000000
        /*0010*/ 	.short	0x0000
        /*0012*/ 	.short	0x0070
        /*0014*/ 	.byte	0x00, 0xf0, 0x01, 0x28


	//----- nvinfo : EIATTR_SPARSE_MMA_MASK
	.align		4
.L_579:
        /*0018*/ 	.byte	0x03, 0x50
        /*001a*/ 	.short	0x0000


	//----- nvinfo : EIATTR_MAXREG_COUNT
	.align		4
        /*001c*/ 	.byte	0x03, 0x1b
        /*001e*/ 	.short	0x00a8


	//----- nvinfo : EIATTR_NUM_BARRIERS
	.align		4
        /*0020*/ 	.byte	0x02, 0x4c
        /*0022*/ 	.byte	0x10
	.zero		1


	//----- nvinfo : EIATTR_EXTERNS
	.align		4
        /*0024*/ 	.byte	0x04, 0x0f
        /*0026*/ 	.short	(.L_581 - .L_580)


	//   ....[0]....
	.align		4
.L_580:
        /*0028*/ 	.word	index@(__assertfail)


	//----- nvinfo : EIATTR_ANNOTATIONS
	.align		4
.L_581:
        /*002c*/ 	.byte	0x04, 0x55
        /*002e*/ 	.short	(.L_583 - .L_582)


	//   ....[0]....
.L_582:
        /* <DEDUP_REMOVED lines=11> */


	//----- nvinfo : EIATTR_MERCURY_ISA_VERSION
	.align		4
.L_583:
        /*00d0*/ 	.byte	0x03, 0x5f
        /*00d2*/ 	.short	0x0101


	//----- nvinfo : EIATTR_INT_WARP_WIDE_INSTR_OFFSETS
	.align		4
        /*00d4*/ 	.byte	0x04, 0x31
        /*00d6*/ 	.short	(.L_585 - .L_584)


	//   ....[0]....
.L_584:
        /*00d8*/ 	.word	0x00000120


	//   ....[1]....
        /*00dc*/ 	.word	0x00000160


	//   ....[2]....
        /*00e0*/ 	.word	0x00000230


	//----- nvinfo : EIATTR_COOP_GROUP_MASK_REGIDS
	.align		4
.L_585:
        /*00e4*/ 	.byte	0x04, 0x29
        /*00e6*/ 	.short	(.L_587 - .L_586)


	//   ....[0]....
.L_586:
        /*00e8*/ 	.word	0xffffffff


	//   ....[1]....
        /*00ec*/ 	.word	0xffffffff


	//   ....[2]....
        /*00f0*/ 	.word	0xffffffff


	//   ....[3]....
        /*00f4*/ 	.word	0xffffffff


	//   ....[4]....
        /*00f8*/ 	.word	0xffffffff


	//   ....[5]....
        /*00fc*/ 	.word	0xffffffff


	//   ....[6]....
        /*0100*/ 	.word	0xffffffff


	//   ....[7]....
        /*0104*/ 	.word	0xffffffff


	//   ....[8]....
        /*0108*/ 	.word	0xffffffff


	//   ....[9]....
        /*010c*/ 	.word	0xffffffff


	//   ....[10]....
        /*0110*/ 	.word	0xffffffff


	//   ....[11]....
        /*0114*/ 	.word	0xffffffff


	//   ....[12]....
        /*0118*/ 	.word	0xffffffff


	//   ....[13]....
        /*011c*/ 	.word	0xffffffff


	//   ....[14]....
        /*0120*/ 	.word	0xffffffff


	//   ....[15]....
        /*0124*/ 	.word	0xffffffff


	//   ....[16]....
        /*0128*/ 	.word	0xffffffff


	//   ....[17]....
        /*012c*/ 	.word	0xffffffff


	//   ....[18]....
        /*0130*/ 	.word	0xffffffff


	//   ....[19]....
        /*0134*/ 	.word	0xffffffff


	//   ....[20]....
        /*0138*/ 	.word	0xffffffff


	//   ....[21]....
        /*013c*/ 	.word	0xffffffff


	//   ....[22]....
        /*0140*/ 	.word	0xffffffff


	//   ....[23]....
        /*0144*/ 	.word	0xffffffff


	//   ....[24]....
        /*0148*/ 	.word	0xffffffff


	//   ....[25]....
        /*014c*/ 	.word	0xffffffff


	//   ....[26]....
        /*0150*/ 	.word	0xffffffff


	//   ....[27]....
        /*0154*/ 	.word	0xffffffff


	//   ....[28]....
        /*0158*/ 	.word	0xffffffff


	//   ....[29]....
        /*015c*/ 	.word	0xffffffff


	//   ....[30]....
        /*0160*/ 	.word	0xffffffff


	//   ....[31]....
        /*0164*/ 	.word	0xffffffff


	//   ....[32]....
        /*0168*/ 	.word	0xffffffff


	//   ....[33]....
        /*016c*/ 	.word	0xffffffff


	//   ....[34]....
        /*0170*/ 	.word	0xffffffff


	//   ....[35]....
        /*0174*/ 	.word	0xffffffff


	//   ....[36]....
        /*0178*/ 	.word	0xffffffff


	//   ....[37]....
        /*017c*/ 	.word	0xffffffff


	//   ....[38]....
        /*0180*/ 	.word	0xffffffff


	//   ....[39]....
        /*0184*/ 	.word	0xffffffff


	//   ....[40]....
        /*0188*/ 	.word	0xffffffff


	//   ....[41]....
        /*018c*/ 	.word	0xffffffff


	//   ....[42]....
        /*0190*/ 	.word	0xffffffff


	//   ....[43]....
        /*0194*/ 	.word	0x0500000f


	//   ....[44]....
        /*0198*/ 	.word	0x0500000f


	//   ....[45]....
        /*019c*/ 	.word	0x0500000f


	//   ....[46]....
        /*01a0*/ 	.word	0x0500000f


	//   ....[47]....
        /*01a4*/ 	.word	0x0500000f


	//   ....[48]....
        /*01a8*/ 	.word	0x0500000f


	//   ....[49]....
        /*01ac*/ 	.word	0x0500000f


	//   ....[50]....
        /*01b0*/ 	.word	0x0500000f


	//   ....[51]....
        /*01b4*/ 	.word	0x0500000f


	//   ....[52]....
        /*01b8*/ 	.word	0x0500000f


	//----- nvinfo : EIATTR_COOP_GROUP_INSTR_OFFSETS
	.align		4
.L_587:
        /*01bc*/ 	.byte	0x04, 0x28
        /*01be*/ 	.short	(.L_589 - .L_588)


	//   ....[0]....
.L_588:
        /*01c0*/ 	.word	0x00000060


	//   ....[1]....
        /*01c4*/ 	.word	0x00000130


	//   ....[2]....
        /*01c8*/ 	.word	0x00000220


	//   ....[3]....
        /*01cc*/ 	.word	0x00000360


	//   ....[4]....
        /*01d0*/ 	.word	0x000004c0


	//   ....[5]....
        /*01d4*/ 	.word	0x000005e0


	//   ....[6]....
        /*01d8*/ 	.word	0x00000740


	//   ....[7]....
        /*01dc*/ 	.word	0x00001260


	//   ....[8]....
        /*01e0*/ 	.word	0x000031a0


	//   ....[9]....
        /*01e4*/ 	.word	0x00003c10


	//   ....[10]....
        /*01e8*/ 	.word	0x00003ce0


	//   ....[11]....
        /*01ec*/ 	.word	0x00003e70


	//   ....[12]....
        /*01f0*/ 	.word	0x00003f10


	//   ....[13]....
        /*01f4*/ 	.word	0x00004a40


	//   ....[14]....
        /*01f8*/ 	.word	0x00004e30


	//   ....[15]....
        /*01fc*/ 	.word	0x00004e80


	//   ....[16]....
        /*0200*/ 	.word	0x00005100


	//   ....[17]....
        /*0204*/ 	.word	0x000052d0


	//   ....[18]....
        /*0208*/ 	.word	0x000062b0


	//   ....[19]....
        /*020c*/ 	.word	0x00006320


	//   ....[20]....
        /*0210*/ 	.word	0x00006380


	//   ....[21]....
        /*0214*/ 	.word	0x000063c0


	//   ....[22]....
        /*0218*/ 	.word	0x000063e0


	//   ....[23]....
        /*021c*/ 	.word	0x00006e80


	//   ....[24]....
        /*0220*/ 	.word	0x000072e0


	//   ....[25]....
        /*0224*/ 	.word	0x00007310


	//   ....[26]....
        /*0228*/ 	.word	0x00007340


	//   ....[27]....
        /*022c*/ 	.word	0x00007370


	//   ....[28]....
        /*0230*/ 	.word	0x000077f0


	//   ....[29]....
        /*0234*/ 	.word	0x00007810


	//   ....[30]....
        /*0238*/ 	.word	0x00008460


	//   ....[31]....
        /*023c*/ 	.word	0x00008480


	//   ....[32]....
        /*0240*/ 	.word	0x000094b0


	//   ....[33]....
        /*0244*/ 	.word	0x00009e80


	//   ....[34]....
        /*0248*/ 	.word	0x0000a720


	//   ....[35]....
        /*024c*/ 	.word	0x0000a750


	//   ....[36]....
        /*0250*/ 	.word	0x0000a780


	//   ....[37]....
        /*0254*/ 	.word	0x0000a830


	//   ....[38]....
        /*0258*/ 	.word	0x0000a860


	//   ....[39]....
        /*025c*/ 	.word	0x0000a8d0


	//   ....[40]....
        /*0260*/ 	.word	0x0000a900


	//   ....[41]....
        /*0264*/ 	.word	0x0000a910


	//   ....[42]....
        /*0268*/ 	.word	0x0000d800


	//   ....[43]....
        /*026c*/ 	.word	0x0000dd40


	//   ....[44]....
        /*0270*/ 	.word	0x0000deb0


	//   ....[45]....
        /*0274*/ 	.word	0x0000df10


	//   ....[46]....
        /*0278*/ 	.word	0x0000dfb0


	//   ....[47]....
        /*027c*/ 	.word	0x0000e0b0


	//   ....[48]....
        /*0280*/ 	.word	0x0000e120


	//   ....[49]....
        /*0284*/ 	.word	0x0000e200


	//   ....[50]....
        /*0288*/ 	.word	0x0000e270


	//   ....[51]....
        /*028c*/ 	.word	0x0000e340


	//   ....[52]....
        /*0290*/ 	.word	0x0000e750


	//----- nvinfo : EIATTR_REG_RECONFIG
	.align		4
.L_589:
        /*0294*/ 	.byte	0x01, 0x54
	.zero		2


	//----- nvinfo : EIATTR_SYSCALL_OFFSETS
	.align		4
        /*0298*/ 	.byte	0x04, 0x46
        /*029a*/ 	.short	(.L_591 - .L_590)


	//   ....[0]....
.L_590:
        /*029c*/ 	.word	0x00003370


	//   ....[1]....
        /*02a0*/ 	.word	0x00009b40


	//   ....[2]....
        /*02a4*/ 	.word	0x00009c80


	//   ....[3]....
        /*02a8*/ 	.word	0x00009d70


	//   ....[4]....
        /*02ac*/ 	.word	0x0000a3b0


	//----- nvinfo : EIATTR_MBARRIER_INSTR_OFFSETS
	.align		4
.L_591:
        /*02b0*/ 	.byte	0x04, 0x39
        /*02b2*/ 	.short	(.L_593 - .L_592)


	//   ....[0]....
.L_592:
        /*02b4*/ 	.word	0x00000250
        /*02b8*/ 	.word	0x000000ff
        /*02bc*/ 	.word	0x00028c00
        /*02c0*/ 	.short	0x0100
        /*02c2*/ 	.byte	0x08
	.zero		1


	//   ....[1]....
        /*02c4*/ 	.word	0x00000260
        /*02c8*/ 	.word	0x000000ff
        /*02cc*/ 	.word	0x00028c20
        /*02d0*/ 	.short	0x0100
        /*02d2*/ 	.byte	0x08
	.zero		1


	//   ....[2]....
        /*02d4*/ 	.word	0x00000310
        /*02d8*/ 	.word	0x000000ff
        /*02dc*/ 	.word	0x00028c30
        /*02e0*/ 	.short	0x0100
        /*02e2*/ 	.byte	0x06
	.zero		1


	//   ....[3]....
        /*02e4*/ 	.word	0x00000320
        /*02e8*/ 	.word	0x000000ff
        /*02ec*/ 	.word	0x00028c40
        /*02f0*/ 	.short	0x0100
        /*02f2*/ 	.byte	0x06
	.zero		1


	//   ....[4]....
        /*02f4*/ 	.word	0x00000330
        /*02f8*/ 	.word	0x000000ff
        /*02fc*/ 	.word	0x00028c38
        /*0300*/ 	.short	0x0100
        /*0302*/ 	.byte	0x06
	.zero		1


	//   ....[5]....
        /*0304*/ 	.word	0x00000340
        /*0308*/ 	.word	0x000000ff
        /*030c*/ 	.word	0x00028c48
        /*0310*/ 	.short	0x0100
        /*0312*/ 	.byte	0x06
	.zero		1


	//   ....[6]....
        /*0314*/ 	.word	0x00000470
        /*0318*/ 	.word	0x000000ff
        /*031c*/ 	.word	0x00028c50
        /*0320*/ 	.short	0x0100
        /*0322*/ 	.byte	0x08
	.zero		1


	//   ....[7]....
        /*0324*/ 	.word	0x00000480
        /*0328*/ 	.word	0x000000ff
        /*032c*/ 	.word	0x00028c60
        /*0330*/ 	.short	0x0100
        /*0332*/ 	.byte	0x08
	.zero		1


	//   ....[8]....
        /*0334*/ 	.word	0x00000490
        /*0338*/ 	.word	0x000000ff
        /*033c*/ 	.word	0x00028c58
        /*0340*/ 	.short	0x0100
        /*0342*/ 	.byte	0x08
	.zero		1


	//   ....[9]....
        /*0344*/ 	.word	0x000004a0
        /*0348*/ 	.word	0x000000ff
        /*034c*/ 	.word	0x00028c68
        /*0350*/ 	.short	0x0100
        /*0352*/ 	.byte	0x08
	.zero		1


	//   ....[10]....
        /*0354*/ 	.word	0x00000590
        /*0358*/ 	.word	0x000000ff
        /*035c*/ 	.word	0x00028c70
        /*0360*/ 	.short	0x0100
        /*0362*/ 	.byte	0x06
	.zero		1


	//   ....[11]....
        /*0364*/ 	.word	0x000005a0
        /*0368*/ 	.word	0x000000ff
        /*036c*/ 	.word	0x00028c80
        /*0370*/ 	.short	0x0100
        /*0372*/ 	.byte	0x06
	.zero		1


	//   ....[12]....
        /*0374*/ 	.word	0x000005b0
        /*0378*/ 	.word	0x000000ff
        /*037c*/ 	.word	0x00028c78
        /*0380*/ 	.short	0x0100
        /*0382*/ 	.byte	0x06
	.zero		1


	//   ....[13]....
        /*0384*/ 	.word	0x000005c0
        /*0388*/ 	.word	0x000000ff
        /*038c*/ 	.word	0x00028c88
        /*0390*/ 	.short	0x0100
        /*0392*/ 	.byte	0x06
	.zero		1


	//   ....[14]....
        /*0394*/ 	.word	0x000006f0
        /*0398*/ 	.word	0x000000ff
        /*039c*/ 	.word	0x00028c90
        /*03a0*/ 	.short	0x0100
        /*03a2*/ 	.byte	0x08
	.zero		1


	//   ....[15]....
        /*03a4*/ 	.word	0x00000700
        /*03a8*/ 	.word	0x000000ff
        /*03ac*/ 	.word	0x00028ca0
        /*03b0*/ 	.short	0x0100
        /*03b2*/ 	.byte	0x08
	.zero		1


	//   ....[16]....
        /*03b4*/ 	.word	0x00000710
        /*03b8*/ 	.word	0x000000ff
        /*03bc*/ 	.word	0x00028c98
        /*03c0*/ 	.short	0x0100
        /*03c2*/ 	.byte	0x08
	.zero		1


	//   ....[17]....
        /*03c4*/ 	.word	0x00000720
        /*03c8*/ 	.word	0x000000ff
        /*03cc*/ 	.word	0x00028ca8
        /*03d0*/ 	.short	0x0100
        /*03d2*/ 	.byte	0x08
	.zero		1


	//   ....[18]....
        /*03d4*/ 	.word	0x00000850
        /*03d8*/ 	.word	0x000000ff
        /*03dc*/ 	.word	0x00028cb0
        /*03e0*/ 	.short	0x0100
        /*03e2*/ 	.byte	0x08
	.zero		1


	//   ....[19]....
        /*03e4*/ 	.word	0x00000860
        /*03e8*/ 	.word	0x000000ff
        /*03ec*/ 	.word	0x00028cc0
        /*03f0*/ 	.short	0x0100
        /*03f2*/ 	.byte	0x08
	.zero		1


	//   ....[20]....
        /*03f4*/ 	.word	0x00000870
        /*03f8*/ 	.word	0x000000ff
        /*03fc*/ 	.word	0x00028cb8
        /*0400*/ 	.short	0x0100
        /*0402*/ 	.byte	0x08
	.zero		1


	//   ....[21]....
        /*0404*/ 	.word	0x00000880
        /*0408*/ 	.word	0x000000ff
        /*040c*/ 	.word	0x00028cc8
        /*0410*/ 	.short	0x0100
        /*0412*/ 	.byte	0x08
	.zero		1


	//   ....[22]....
        /*0414*/ 	.word	0x00001410
        /*0418*/ 	.word	0x000000ff
        /*041c*/ 	.word	0x00028c50
        /*0420*/ 	.short	0x010a
        /*0422*/ 	.byte	0x05
	.zero		1


	//   ....[23]....
        /*0424*/ 	.word	0x00001700
        /*0428*/ 	.word	0x00000005
        /*042c*/ 	.word	0x00000000
        /*0430*/ 	.short	0x0101
        /*0432*/ 	.byte	0x3f
	.zero		1


	//   ....[24]....
        /*0434*/ 	.word	0x00002050
        /*0438*/ 	.word	0x000000ff
        /*043c*/ 	.word	0x00028c50
        /*0440*/ 	.short	0x010a
        /*0442*/ 	.byte	0x07
	.zero		1


	//   ....[25]....
        /*0444*/ 	.word	0x00002090
        /*0448*/ 	.word	0x000000ff
        /*044c*/ 	.word	0x00028c50
        /*0450*/ 	.short	0x010a
        /*0452*/ 	.byte	0x07
	.zero		1


	//   ....[26]....
        /*0454*/ 	.word	0x00002260
        /*0458*/ 	.word	0x00000005
        /*045c*/ 	.word	0x00000000
        /*0460*/ 	.short	0x0101
        /*0462*/ 	.byte	0x3f
	.zero		1


	//   ....[27]....
        /*0464*/ 	.word	0x000033b0
        /*0468*/ 	.word	0x000000ff
        /*046c*/ 	.word	0x00028c00
        /*0470*/ 	.short	0x010a
        /*0472*/ 	.byte	0x24
	.zero		1


	//   ....[28]....
        /*0474*/ 	.word	0x00003530
        /*0478*/ 	.word	0x000000ff
        /*047c*/ 	.word	0x00028c30
        /*0480*/ 	.short	0x010a
        /*0482*/ 	.byte	0x24
	.zero		1


	//   ....[29]....
        /*0484*/ 	.word	0x000035a0
        /*0488*/ 	.word	0x000000ff
        /*048c*/ 	.word	0x00028c30
        /*0490*/ 	.short	0x010a
        /*0492*/ 	.byte	0x24
	.zero		1


	//   ....[30]....
        /*0494*/ 	.word	0x00004300
        /*0498*/ 	.word	0x00000007
        /*049c*/ 	.word	0x00000000
        /*04a0*/ 	.short	0x0101
        /*04a2*/ 	.byte	0x3f
	.zero		1


	//   ....[31]....
        /*04a4*/ 	.word	0x00004780
        /*04a8*/ 	.word	0x000000ff
        /*04ac*/ 	.word	0x00028c50
        /*04b0*/ 	.short	0x010a
        /*04b2*/ 	.byte	0x24
	.zero		1


	//   ....[32]....
        /*04b4*/ 	.word	0x000047d0
        /*04b8*/ 	.word	0x000000ff
        /*04bc*/ 	.word	0x00028c50
        /*04c0*/ 	.short	0x010a
        /*04c2*/ 	.byte	0x24
	.zero		1


	//   ....[33]....
        /*04c4*/ 	.word	0x00004a60
        /*04c8*/ 	.word	0x0000000e
        /*04cc*/ 	.word	0x00000000
        /*04d0*/ 	.short	0x0101
        /*04d2*/ 	.byte	0x3f
	.zero		1


	//   ....[34]....
        /*04d4*/ 	.word	0x00004b50
        /*04d8*/ 	.word	0x000000ff
        /*04dc*/ 	.word	0x00028c30
        /*04e0*/ 	.short	0x010a
        /*04e2*/ 	.byte	0x07
	.zero		1


	//   ....[35]....
        /*04e4*/ 	.word	0x00004b90
        /*04e8*/ 	.word	0x000000ff
        /*04ec*/ 	.word	0x00028c30
        /*04f0*/ 	.short	0x010a
        /*04f2*/ 	.byte	0x07
	.zero		1


	//   ....[36]....
        /*04f4*/ 	.word	0x00005620
        /*04f8*/ 	.word	0x0000009a
        /*04fc*/ 	.word	0x00000000
        /*0500*/ 	.short	0x0101
        /*0502*/ 	.byte	0x3f
	.zero		1


	//   ....[37]....
        /*0504*/ 	.word	0x00006010
        /*0508*/ 	.word	0x000000ff
        /*050c*/ 	.word	0x00028c50
        /*0510*/ 	.short	0x010a
        /*0512*/ 	.byte	0x07
	.zero		1


	//   ....[38]....
        /*0514*/ 	.word	0x00006050
        /*0518*/ 	.word	0x000000ff
        /*051c*/ 	.word	0x00028c50
        /*0520*/ 	.short	0x010a
        /*0522*/ 	.byte	0x07
	.zero		1


	//   ....[39]....
        /*0524*/ 	.word	0x000062d0
        /*0528*/ 	.word	0x000000ab
        /*052c*/ 	.word	0x00000000
        /*0530*/ 	.short	0x0101
        /*0532*/ 	.byte	0x3f
	.zero		1


	//   ....[40]....
        /*0534*/ 	.word	0x00006e40
        /*0538*/ 	.word	0x000000ff
        /*053c*/ 	.word	0x00000000
        /*0540*/ 	.short	0x0101
        /*0542*/ 	.byte	0x04
	.zero		1


	//   ....[41]....
        /*0544*/ 	.word	0x0000a0a0
        /*0548*/ 	.word	0x000000ff
        /*054c*/ 	.word	0x00028c40
        /*0550*/ 	.short	0x010a
        /*0552*/ 	.byte	0x26
	.zero		1


	//   ....[42]....
        /*0554*/ 	.word	0x0000aa20
        /*0558*/ 	.word	0x000000ff
        /*055c*/ 	.word	0x00028c00
        /*0560*/ 	.short	0x0107
        /*0562*/ 	.byte	0x26
	.zero		1


	//   ....[43]....
        /*0564*/ 	.word	0x0000aa60
        /*0568*/ 	.word	0x000000ff
        /*056c*/ 	.word	0x00028c00
        /*0570*/ 	.short	0x0101
        /*0572*/ 	.byte	0x26
	.zero		1


	//   ....[44]....
        /*0574*/ 	.word	0x0000aa70
        /*0578*/ 	.word	0x000000ff
        /*057c*/ 	.word	0x00028c20
        /*0580*/ 	.short	0x010a
        /*0582*/ 	.byte	0x26
	.zero		1


	//   ....[45]....
        /*0584*/ 	.word	0x0000aad0
        /*0588*/ 	.word	0x000000ff
        /*058c*/ 	.word	0x00028c60
        /*0590*/ 	.short	0x010a
        /*0592*/ 	.byte	0x26
	.zero		1


	//   ....[46]....
        /*0594*/ 	.word	0x0000b660
        /*0598*/ 	.word	0x000000ff
        /*059c*/ 	.word	0x00028c48
        /*05a0*/ 	.short	0x010a
        /*05a2*/ 	.byte	0x26
	.zero		1


	//   ....[47]....
        /*05a4*/ 	.word	0x0000b830
        /*05a8*/ 	.word	0x000000ff
        /*05ac*/ 	.word	0x00028c68
        /*05b0*/ 	.short	0x010a
        /*05b2*/ 	.byte	0x26
	.zero		1


	//   ....[48]....
        /*05b4*/ 	.word	0x0000c1d0
        /*05b8*/ 	.word	0x000000ff
        /*05bc*/ 	.word	0x00028c40
        /*05c0*/ 	.short	0x010a
        /*05c2*/ 	.byte	0x26
	.zero		1


	//   ....[49]....
        /*05c4*/ 	.word	0x0000c3b0
        /*05c8*/ 	.word	0x000000ff
        /*05cc*/ 	.word	0x00028c60
        /*05d0*/ 	.short	0x010a
        /*05d2*/ 	.byte	0x26
	.zero		1


	//   ....[50]....
        /*05d4*/ 	.word	0x0000cd90
        /*05d8*/ 	.word	0x000000ff
        /*05dc*/ 	.word	0x00028c48
        /*05e0*/ 	.short	0x010a
        /*05e2*/ 	.byte	0x26
	.zero		1


	//   ....[51]....
        /*05e4*/ 	.word	0x0000cf70
        /*05e8*/ 	.word	0x000000ff
        /*05ec*/ 	.word	0x00028c68
        /*05f0*/ 	.short	0x010a
        /*05f2*/ 	.byte	0x26
	.zero		1


	//   ....[52]....
        /*05f4*/ 	.word	0x0000d790
        /*05f8*/ 	.word	0x00000002
        /*05fc*/ 	.word	0x00028c20
        /*0600*/ 	.short	0x010a
        /*0602*/ 	.byte	0x3f
	.zero		1


	//   ....[53]....
        /*0604*/ 	.word	0x0000d910
        /*0608*/ 	.word	0x00000007
        /*060c*/ 	.word	0x00000000
        /*0610*/ 	.short	0x010a
        /*0612*/ 	.byte	0x3f
	.zero		1


	//   ....[54]....
        /*0614*/ 	.word	0x0000d980
        /*0618*/ 	.word	0x00000005
        /*061c*/ 	.word	0x00000000
        /*0620*/ 	.short	0x010a
        /*0622*/ 	.byte	0x3f
	.zero		1


	//   ....[55]....
        /*0624*/ 	.word	0x0000d9e0
        /*0628*/ 	.word	0x00000005
        /*062c*/ 	.word	0x00000000
        /*0630*/ 	.short	0x010a
        /*0632*/ 	.byte	0x3f
	.zero		1


	//   ....[56]....
        /*0634*/ 	.word	0x0000da10
        /*0638*/ 	.word	0x00000003
        /*063c*/ 	.word	0x00000000
        /*0640*/ 	.short	0x010a
        /*0642*/ 	.byte	0x3f
	.zero		1


	//   ....[57]....
        /*0644*/ 	.word	0x0000da80
        /*0648*/ 	.word	0x00000006
        /*064c*/ 	.word	0x00028c50
        /*0650*/ 	.short	0x010a
        /*0652*/ 	.byte	0x3f
	.zero		1


	//   ....[58]....
        /*0654*/ 	.word	0x0000dae0
        /*0658*/ 	.word	0x00000006
        /*065c*/ 	.word	0x00028c50
        /*0660*/ 	.short	0x010a
        /*0662*/ 	.byte	0x3f
	.zero		1


	//   ....[59]....
        /*0664*/ 	.word	0x0000db40
        /*0668*/ 	.word	0x00000006
        /*066c*/ 	.word	0x00028c00
        /*0670*/ 	.short	0x010a
        /*0672*/ 	.byte	0x3f
	.zero		1


	//   ....[60]....
        /*0674*/ 	.word	0x0000dba0
        /*0678*/ 	.word	0x00000008
        /*067c*/ 	.word	0x00028c30
        /*0680*/ 	.short	0x010a
        /*0682*/ 	.byte	0x3f
	.zero		1


	//   ....[61]....
        /*0684*/ 	.word	0x0000dbf0
        /*0688*/ 	.word	0x0000000e
        /*068c*/ 	.word	0x00028c50
        /*0690*/ 	.short	0x010a
        /*0692*/ 	.byte	0x3f
	.zero		1


	//   ....[62]....
        /*0694*/ 	.word	0x0000dc50
        /*0698*/ 	.word	0x0000000f
        /*069c*/ 	.word	0x00028c30
        /*06a0*/ 	.short	0x010a
        /*06a2*/ 	.byte	0x3f
	.zero		1


	//   ....[63]....
        /*06a4*/ 	.word	0x0000dca0
        /*06a8*/ 	.word	0x000000ab
        /*06ac*/ 	.word	0x00028c50
        /*06b0*/ 	.short	0x010a
        /*06b2*/ 	.byte	0x3f
	.zero		1


	//   ....[64]....
        /*06b4*/ 	.word	0x0000de00
        /*06b8*/ 	.word	0x00000003
        /*06bc*/ 	.word	0x00028c40
        /*06c0*/ 	.short	0x010a
        /*06c2*/ 	.byte	0x3f
	.zero		1


	//   ....[65]....
        /*06c4*/ 	.word	0x0000e380
        /*06c8*/ 	.word	0x00000003
        /*06cc*/ 	.word	0x00028c20
        /*06d0*/ 	.short	0x010a
        /*06d2*/ 	.byte	0x3f
	.zero		1


	//   ....[66]....
        /*06d4*/ 	.word	0x0000e3e0
        /*06d8*/ 	.word	0x00000003
        /*06dc*/ 	.word	0x00028c60
        /*06e0*/ 	.short	0x010a
        /*06e2*/ 	.byte	0x3f
	.zero		1


	//   ....[67]....
        /*06e4*/ 	.word	0x0000e440
        /*06e8*/ 	.word	0x00000003
        /*06ec*/ 	.word	0x00028c48
        /*06f0*/ 	.short	0x010a
        /*06f2*/ 	.byte	0x3f
	.zero		1


	//   ....[68]....
        /*06f4*/ 	.word	0x0000e4a0
        /*06f8*/ 	.word	0x00000003
        /*06fc*/ 	.word	0x00028c68
        /*0700*/ 	.short	0x010a
        /*0702*/ 	.byte	0x3f
	.zero		1


	//   ....[69]....
        /*0704*/ 	.word	0x0000e500
        /*0708*/ 	.word	0x00000003
        /*070c*/ 	.word	0x00028c40
        /*0710*/ 	.short	0x010a
        /*0712*/ 	.byte	0x3f
	.zero		1


	//   ....[70]....
        /*0714*/ 	.word	0x0000e560
        /*0718*/ 	.word	0x00000003
        /*071c*/ 	.word	0x00028c60
        /*0720*/ 	.short	0x010a
        /*0722*/ 	.byte	0x3f
	.zero		1


	//   ....[71]....
        /*0724*/ 	.word	0x0000e5c0
        /*0728*/ 	.word	0x00000003
        /*072c*/ 	.word	0x00028c48
        /*0730*/ 	.short	0x010a
        /*0732*/ 	.byte	0x3f
	.zero		1


	//   ....[72]....
        /*0734*/ 	.word	0x0000e620
        /*0738*/ 	.word	0x00000003
        /*073c*/ 	.word	0x00028c68
        /*0740*/ 	.short	0x010a
        /*0742*/ 	.byte	0x3f
	.zero		1


	//   ....[73]....
        /*0744*/ 	.word	0x0000e670
        /*0748*/ 	.word	0x00000002
        /*074c*/ 	.word	0x00028c20
        /*0750*/ 	.short	0x010a
        /*0752*/ 	.byte	0x3f
	.zero		1


	//   ....[74]....
        /*0754*/ 	.word	0x0000e810
        /*0758*/ 	.word	0x00000007
        /*075c*/ 	.word	0x00000000
        /*0760*/ 	.short	0x010a
        /*0762*/ 	.byte	0x3f
	.zero		1


	//   ....[75]....
        /*0764*/ 	.word	0x0000e860
        /*0768*/ 	.word	0x00000005
        /*076c*/ 	.word	0x00000000
        /*0770*/ 	.short	0x010a
        /*0772*/ 	.byte	0x3f
	.zero		1


	//   ....[76]....
        /*0774*/ 	.word	0x0000e8b0
        /*0778*/ 	.word	0x00000005
        /*077c*/ 	.word	0x00000000
        /*0780*/ 	.short	0x010a
        /*0782*/ 	.byte	0x3f
	.zero		1


	//----- nvinfo : EIATTR_NUM_MBARRIERS
	.align		4
.L_593:
        /*0784*/ 	.byte	0x03, 0x38
        /*0786*/ 	.short	0x0016


	//----- nvinfo : EIATTR_EXIT_INSTR_OFFSETS
	.align		4
        /*0788*/ 	.byte	0x04, 0x1c
        /*078a*/ 	.short	(.L_595 - .L_594)


	//   ....[0]....
.L_594:
        /*078c*/ 	.word	0x0000da60


	//----- nvinfo : EIATTR_MAX_THREADS
	.align		4
.L_595:
        /*0790*/ 	.byte	0x04, 0x05
        /*0792*/ 	.short	(.L_597 - .L_596)
.L_596:
        /*0794*/ 	.word	0x00000180
        /*0798*/ 	.word	0x00000001
        /*079c*/ 	.word	0x00000001


	//----- nvinfo : EIATTR_CRS_STACK_SIZE
	.align		4
.L_597:
        /*07a0*/ 	.byte	0x04, 0x1e
        /*07a2*/ 	.short	(.L_599 - .L_598)
.L_598:
        /*07a4*/ 	.word	0x00000000


	//----- nvinfo : EIATTR_CBANK_PARAM_SIZE
	.align		4
.L_599:
        /*07a8*/ 	.byte	0x03, 0x19
        /*07aa*/ 	.short	0x0a70


	//----- nvinfo : EIATTR_PARAM_CBANK
	.align		4
        /*07ac*/ 	.byte	0x04, 0x0a
        /*07ae*/ 	.short	(.L_601 - .L_600)
	.align		4
.L_600:
        /*07b0*/ 	.word	index@(.nv.constant0._ZN7cutlass13device_kernelIN5flash11enable_sm90INS1_16FlashAttnFwdSm90INS1_25CollectiveMainloopFwdSm90ILi2EN4cute5tupleIJNS5_1CILi1EEES8_S8_EEENS6_IJNS7_ILi64EEESA_SA_EEELi512ENS_10bfloat16_tEfNS_4arch4Sm90ELb0ELb0ELb0ELb0ELb0ELb0ELb0ELb0ELb0ELb1ELb1ELb0EEENS1_21CollectiveEpilogueFwdINS6_IJSA_NS7_ILi512EEESA_EEES9_SC_SE_Li256ELb0ELb1ELb1ELb0EEENS1_19SingleTileSchedulerILb0ELb1ELb1ELi64EEEEEEEEEvNT_6ParamsE)
        /*07b4*/ 	.short	0x0210
        /*07b6*/ 	.short	0x0a70


	//----- nvinfo : EIATTR_SW_WAR
	.align		4
.L_601:
        /*07b8*/ 	.byte	0x04, 0x36
        /*07ba*/ 	.short	(.L_603 - .L_602)
.L_602:
        /*07bc*/ 	.word	0x00000008
.L_603:


//--------------------- .nv.info._ZN7cutlass13device_kernelIN5flash11enable_sm90INS1_16FlashAttnFwdSm90INS1_25CollectiveMainloopFwdSm90ILi2EN4cute5tupleIJNS5_1CILi1EEES8_S8_EEENS6_IJNS7_ILi64EEESA_SA_EEELi512ENS_10bfloat16_tEfNS_4arch4Sm90ELb0ELb0ELb0ELb0ELb0ELb0ELb1ELb0ELb0ELb1ELb1ELb0EEENS1_21CollectiveEpilogueFwdINS6_IJSA_NS7_ILi512EEESA_EEES9_SC_SE_Li256ELb0ELb1ELb1ELb0EEENS1_19SingleTileSchedulerILb0ELb1ELb1ELi64EEEEEEEEEvNT_6ParamsE --------------------------
	.section	.nv.info._ZN7cutlass13device_kernelIN5flash11enable_sm90INS1_16FlashAttnFwdSm90INS1_25CollectiveMainloopFwdSm90ILi2EN4cute5tupleIJNS5_1CILi1EEES8_S8_EEENS6_IJNS7_ILi64EEESA_SA_EEELi512ENS_10bfloat16_tEfNS_4arch4Sm90ELb0ELb0ELb0ELb0ELb0ELb0ELb1ELb0ELb0ELb1ELb1ELb0EEENS1_21CollectiveEpilogueFwdINS6_IJSA_NS7_ILi512EEESA_EEES9_SC_SE_Li256ELb0ELb1ELb1ELb0EEENS1_19SingleTileSchedulerILb0ELb1ELb1ELi64EEEEEEEEEvNT_6ParamsE,"",@"SHT_CUDA_INFO"
	.sectionflags	@""
	.align	4


	//----- nvinfo : EIATTR_CUDA_API_VERSION
	.align		4
        /*0000*/ 	.byte	0x04, 0x37
        /*0002*/ 	.short	(.L_605 - .L_604)
.L_604:
        /*0004*/ 	.word	0x00000082


	//----- nvinfo : EIATTR_KPARAM_INFO
	.align		4
.L_605:
        /*0008*/ 	.byte	0x04, 0x17
        /*000a*/ 	.short	(.L_607 - .L_606)
.L_606:
        /*000c*/ 	.word	0x00000000
        /*0010*/ 	.short	0x0000
        /*0012*/ 	.short	0x0070
        /*0014*/ 	.byte	0x00, 0xf0, 0x01, 0x2c


	//----- nvinfo : EIATTR_SPARSE_MMA_MASK
	.align		4
.L_607:
        /*0018*/ 	.byte	0x03, 0x50
        /*001a*/ 	.short	0x0000


	//----- nvinfo : EIATTR_MAXREG_COUNT
	.align		4
        /*001c*/ 	.byte	0x03, 0x1b
        /*001e*/ 	.short	0x00a8


	//----- nvinfo : EIATTR_NUM_BARRIERS
	.align		4
        /*0020*/ 	.byte	0x02, 0x4c
        /*0022*/ 	.byte	0x10
	.zero		1


	//----- nvinfo : EIATTR_EXTERNS
	.align		4
        /*0024*/ 	.byte	0x04, 0x0f
        /*0026*/ 	.short	(.L_609 - .L_608)


	//   ....[0]....
	.align		4
.L_608:
        /*0028*/ 	.word	index@(__assertfail)


	//----- nvinfo : EIATTR_ANNOTATIONS
	.align		4
.L_609:
        /*002c*/ 	.byte	0x04, 0x55
        /*002e*/ 	.short	(.L_611 - .L_610)


	//   ....[0]....
.L_610:
        /* <DEDUP_REMOVED lines=17> */


	//----- nvinfo : EIATTR_MERCURY_ISA_VERSION
	.align		4
.L_611:
        /*0128*/ 	.byte	0x03, 0x5f
        /*012a*/ 	.short	0x0101


	//----- nvinfo : EIATTR_INT_WARP_WIDE_INSTR_OFFSETS
	.align		4
        /*012c*/ 	.byte	0x04, 0x31
        /*012e*/ 	.short	(.L_613 - .L_612)


	//   ....[0]....
.L_612:
        /*0130*/ 	.word	0x00000130


	//   ....[1]....
        /*0134*/ 	.word	0x00000170


	//   ....[2]....
        /*0138*/ 	.word	0x000001e0


	//   ....[3]....
        /*013c*/ 	.word	0x000001f0


	//----- nvinfo : EIATTR_COOP_GROUP_MASK_REGIDS
	.align		4
.L_613:
        /*0140*/ 	.byte	0x04, 0x29
        /*0142*/ 	.short	(.L_615 - .L_614)


	//   ....[0]....
.L_614:
        /*0144*/ 	.word	0xffffffff


	//   ....[1]....
        /*0148*/ 	.word	0xffffffff


	//   ....[2]....
        /*014c*/ 	.word	0xffffffff


	//   ....[3]....
        /*0150*/ 	.word	0xffffffff


	//   ....[4]....
        /*0154*/ 	.word	0xffffffff


	//   ....[5]....
        /*0158*/ 	.word	0xffffffff


	//   ....[6]....
        /*015c*/ 	.word	0xffffffff


	//   ....[7]....
        /*0160*/ 	.word	0xffffffff


	//   ....[8]....
        /*0164*/ 	.word	0xffffffff


	//   ....[9]....
        /*0168*/ 	.word	0xffffffff


	//   ....[10]....
        /*016c*/ 	.word	0xffffffff


	//   ....[11]....
        /*0170*/ 	.word	0xffffffff


	//   ....[12]....
        /*0174*/ 	.word	0xffffffff


	//   ....[13]....
        /*0178*/ 	.word	0xffffffff


	//   ....[14]....
        /*017c*/ 	.word	0xffffffff


	//   ....[15]....
        /*0180*/ 	.word	0xffffffff


	//   ....[16]....
        /*0184*/ 	.word	0xffffffff


	//   ....[17]....
        /*0188*/ 	.word	0xffffffff


	//   ....[18]....
        /*018c*/ 	.word	0xffffffff


	//   ....[19]....
        /*0190*/ 	.word	0xffffffff


	//   ....[20]....
        /*0194*/ 	.word	0xffffffff


	//   ....[21]....
        /*0198*/ 	.word	0xffffffff


	//   ....[22]....
        /*019c*/ 	.word	0xffffffff


	//   ....[23]....
        /*01a0*/ 	.word	0xffffffff


	//   ....[24]....
        /*01a4*/ 	.word	0xffffffff


	//   ....[25]....
        /*01a8*/ 	.word	0xffffffff


	//   ....[26]....
        /*01ac*/ 	.word	0xffffffff


	//   ....[27]....
        /*01b0*/ 	.word	0xffffffff


	//   ....[28]....
        /*01b4*/ 	.word	0xffffffff


	//   ....[29]....
        /*01b8*/ 	.word	0xffffffff


	//   ....[30]....
        /*01bc*/ 	.word	0xffffffff


	//   ....[31]....
        /*01c0*/ 	.word	0xffffffff


	//   ....[32]....
        /*01c4*/ 	.word	0xffffffff


	//   ....[33]....
        /*01c8*/ 	.word	0xffffffff


	//   ....[34]....
        /*01cc*/ 	.word	0xffffffff


	//   ....[35]....
        /*01d0*/ 	.word	0xffffffff


	//   ....[36]....
        /*01d4*/ 	.word	0xffffffff


	//   ....[37]....
        /*01d8*/ 	.word	0xffffffff


	//   ....[38]....
        /*01dc*/ 	.word	0xffffffff


	//   ....[39]....
        /*01e0*/ 	.word	0xffffffff


	//   ....[40]....
        /*01e4*/ 	.word	0xffffffff


	//   ....[41]....
        /*01e8*/ 	.word	0xffffffff


	//   ....[42]....
        /*01ec*/ 	.word	0xffffffff


	//   ....[43]....
        /*01f0*/ 	.word	0xffffffff


	//   ....[44]....
        /*01f4*/ 	.word	0xffffffff


	//   ....[45]....
        /*01f8*/ 	.word	0xffffffff


	//   ....[46]....
        /*01fc*/ 	.word	0xffffffff


	//   ....[47]....
        /*0200*/ 	.word	0xffffffff


	//   ....[48]....
        /*0204*/ 	.word	0xffffffff


	//   ....[49]....
        /*0208*/ 	.word	0xffffffff


	//   ....[50]....
        /*020c*/ 	.word	0xffffffff


	//   ....[51]....
        /*0210*/ 	.word	0xffffffff


	//   ....[52]....
        /*0214*/ 	.word	0xffffffff


	//   ....[53]....
        /*0218*/ 	.word	0x0500000f


	//   ....[54]....
        /*021c*/ 	.word	0x0500000f


	//   ....[55]....
        /*0220*/ 	.word	0x0500000f


	//   ....[56]....
        /*0224*/ 	.word	0x0500000f


	//   ....[57]....
        /*0228*/ 	.word	0x0500000f


	//   ....[58]....
        /*022c*/ 	.word	0x0500000f


	//   ....[59]....
        /*0230*/ 	.word	0x0500000f


	//   ....[60]....
        /*0234*/ 	.word	0x0500000f


	//   ....[61]....
        /*0238*/ 	.word	0x0500000f


	//   ....[62]....
        /*023c*/ 	.word	0x0500000f


	//   ....[63]....
        /*0240*/ 	.word	0x0500000f


	//   ....[64]....
        /*0244*/ 	.word	0x0500000f


	//   ....[65]....
        /*0248*/ 	.word	0x0500000f


	//   ....[66]....
        /*024c*/ 	.word	0x0500000f


	//   ....[67]....
        /*0250*/ 	.word	0x0500000f


	//   ....[68]....
        /*0254*/ 	.word	0x0500000f


	//   ....[69]....
        /*0258*/ 	.word	0x0500000f


	//   ....[70]....
        /*025c*/ 	.word	0x0500000f


	//----- nvinfo : EIATTR_COOP_GROUP_INSTR_OFFSETS
	.align		4
.L_615:
        /*0260*/ 	.byte	0x04, 0x28
        /*0262*/ 	.short	(.L_617 - .L_616)


	//   ....[0]....
.L_616:
        /*0264*/ 	.word	0x00000070


	//   ....[1]....
        /*0268*/ 	.word	0x00000140


	//   ....[2]....
        /*026c*/ 	.word	0x00000190


	//   ....[3]....
        /*0270*/ 	.word	0x000003a0


	//   ....[4]....
        /*0274*/ 	.word	0x00000500


	//   ....[5]....
        /*0278*/ 	.word	0x00000620


	//   ....[6]....
        /*027c*/ 	.word	0x00000780


	//   ....[7]....
        /*0280*/ 	.word	0x00001380


	//   ....[8]....
        /*0284*/ 	.word	0x000031d0


	//   ....[9]....
        /*0288*/ 	.word	0x00004310


	//   ....[10]....
        /*028c*/ 	.word	0x000054c0


	//   ....[11]....
        /*0290*/ 	.word	0x00005520


	//   ....[12]....
        /*0294*/ 	.word	0x00005730


	//   ....[13]....
        /*0298*/ 	.word	0x000057b0


	//   ....[14]....
        /*029c*/ 	.word	0x000061f0


	//   ....[15]....
        /*02a0*/ 	.word	0x00006bd0


	//   ....[16]....
        /*02a4*/ 	.word	0x00007af0


	//   ....[17]....
        /*02a8*/ 	.word	0x00007b20


	//   ....[18]....
        /*02ac*/ 	.word	0x00007e10


	//   ....[19]....
        /*02b0*/ 	.word	0x00007fe0


	//   ....[20]....
        /*02b4*/ 	.word	0x00008ed0


	//   ....[21]....
        /*02b8*/ 	.word	0x00008f40


	//   ....[22]....
        /*02bc*/ 	.word	0x00008fa0


	//   ....[23]....
        /*02c0*/ 	.word	0x00008fd0


	//   ....[24]....
        /*02c4*/ 	.word	0x00008ff0


	//   ....[25]....
        /*02c8*/ 	.word	0x00009a90


	//   ....[26]....
        /*02cc*/ 	.word	0x00009fb0


	//   ....[27]....
        /*02d0*/ 	.word	0x00009fe0


	//   ....[28]....
        /*02d4*/ 	.word	0x0000a010


	//   ....[29]....
        /*02d8*/ 	.word	0x0000a020


	//   ....[30]....
        /*02dc*/ 	.word	0x0000a4c0


	//   ....[31]....
        /*02e0*/ 	.word	0x0000a4f0


	//   ....[32]....
        /*02e4*/ 	.word	0x0000b160


	//   ....[33]....
        /*02e8*/ 	.word	0x0000b180


	//   ....[34]....
        /*02ec*/ 	.word	0x0000c210


	//   ....[35]....
        /*02f0*/ 	.word	0x0000ccc0


	//   ....[36]....
        /*02f4*/ 	.word	0x0000d610


	//   ....[37]....
        /*02f8*/ 	.word	0x0000d630


	//   ....[38]....
        /*02fc*/ 	.word	0x0000d6c0


	//   ....[39]....
        /*0300*/ 	.word	0x0000d6f0


	//   ....[40]....
        /*0304*/ 	.word	0x0000d740


	//   ....[41]....
        /*0308*/ 	.word	0x0000d790


	//   ....[42]....
        /*030c*/ 	.word	0x0000d7c0


	//   ....[43]....
        /*0310*/ 	.word	0x0000d7d0


	//   ....[44]....
        /*0314*/ 	.word	0x0000e170


	//   ....[45]....
        /*0318*/ 	.word	0x0000e190


	//   ....[46]....
        /*031c*/ 	.word	0x0000e1b0


	//   ....[47]....
        /*0320*/ 	.word	0x0000e2d0


	//   ....[48]....
        /*0324*/ 	.word	0x0000e480


	//   ....[49]....
        /*0328*/ 	.word	0x0000e4b0


	//   ....[50]....
        /*032c*/ 	.word	0x0000e600


	//   ....[51]....
        /*0330*/ 	.word	0x0000e610


	//   ....[52]....
        /*0334*/ 	.word	0x000116d0


	//   ....[53]....
        /*0338*/ 	.word	0x00011b90


	//   ....[54]....
        /*033c*/ 	.word	0x00011d10


	//   ....[55]....
        /*0340*/ 	.word	0x00011d60


	//   ....[56]....
        /*0344*/ 	.word	0x00011e70


	//   ....[57]....
        /*0348*/ 	.word	0x00011f20


	//   ....[58]....
        /*034c*/ 	.word	0x00012010


	//   ....[59]....
        /*0350*/ 	.word	0x00012070


	//   ....[60]....
        /*0354*/ 	.word	0x00012160


	//   ....[61]....
        /*0358*/ 	.word	0x000121b0


	//   ....[62]....
        /*035c*/ 	.word	0x00012240


	//   ....[63]....
        /*0360*/ 	.word	0x00012360


	//   ....[64]....
        /*0364*/ 	.word	0x00012670


	//   ....[65]....
        /*0368*/ 	.word	0x000126c0


	//   ....[66]....
        /*036c*/ 	.word	0x000128b0


	//   ....[67]....
        /*0370*/ 	.word	0x00012900


	//   ....[68]....
        /*0374*/ 	.word	0x00012b30


	//   ....[69]....
        /*0378*/ 	.word	0x00012b80


	//   ....[70]....
        /*037c*/ 	.word	0x00012f90


	//----- nvinfo : EIATTR_REG_RECONFIG
	.align		4
.L_617:
        /*0380*/ 	.byte	0x01, 0x54
	.zero		2


	//----- nvinfo : EIATTR_SYSCALL_OFFSETS
	.align		4
        /*0384*/ 	.byte	0x04, 0x46
        /*0386*/ 	.short	(.L_619 - .L_618)


	//   ....[0]....
.L_618:
        /*0388*/ 	.word	0x00003380


	//   ....[1]....
        /*038c*/ 	.word	0x0000c900


	//   ....[2]....
        /*0390*/ 	.word	0x0000ca40


	//   ....[3]....
        /*0394*/ 	.word	0x0000cb30


	//   ....[4]....
        /*0398*/ 	.word	0x0000d250


	//   ....[5]....
        /*039c*/ 	.word	0x0000dae0


	//----- nvinfo : EIATTR_MBARRIER_INSTR_OFFSETS
	.align		4
.L_619:
        /*03a0*/ 	.byte	0x04, 0x39
        /*03a2*/ 	.short	(.L_621 - .L_620)


	//   ....[0]....
.L_620:
        /*03a4*/ 	.word	0x00000280
        /*03a8*/ 	.word	0x000000ff
        /*03ac*/ 	.word	0x00038800
        /*03b0*/ 	.short	0x0100
        /*03b2*/ 	.byte	0x08
	.zero		1


	//   ....[1]....
        /*03b4*/ 	.word	0x00000290
        /*03b8*/ 	.word	0x000000ff
        /*03bc*/ 	.word	0x00038810
        /*03c0*/ 	.short	0x0100
        /*03c2*/ 	.byte	0x08
	.zero		1


	//   ....[2]....
        /*03c4*/ 	.word	0x000002a0
        /*03c8*/ 	.word	0x000000ff
        /*03cc*/ 	.word	0x00038820
        /*03d0*/ 	.short	0x0100
        /*03d2*/ 	.byte	0x08
	.zero		1


	//   ....[3]....
        /*03d4*/ 	.word	0x00000350
        /*03d8*/ 	.word	0x000000ff
        /*03dc*/ 	.word	0x00038830
        /*03e0*/ 	.short	0x0100
        /*03e2*/ 	.byte	0x06
	.zero		1


	//   ....[4]....
        /*03e4*/ 	.word	0x00000360
        /*03e8*/ 	.word	0x000000ff
        /*03ec*/ 	.word	0x00038840
        /*03f0*/ 	.short	0x0100
        /*03f2*/ 	.byte	0x06
	.zero		1


	//   ....[5]....
        /*03f4*/ 	.word	0x00000370
        /*03f8*/ 	.word	0x000000ff
        /*03fc*/ 	.word	0x00038838
        /*0400*/ 	.short	0x0100
        /*0402*/ 	.byte	0x06
	.zero		1


	//   ....[6]....
        /*0404*/ 	.word	0x00000380
        /*0408*/ 	.word	0x000000ff
        /*040c*/ 	.word	0x00038848
        /*0410*/ 	.short	0x0100
        /*0412*/ 	.byte	0x06
	.zero		1


	//   ....[7]....
        /*0414*/ 	.word	0x000004b0
        /*0418*/ 	.word	0x000000ff
        /*041c*/ 	.word	0x00038850
        /*0420*/ 	.short	0x0100
        /*0422*/ 	.byte	0x08
	.zero		1


	//   ....[8]....
        /*0424*/ 	.word	0x000004c0
        /*0428*/ 	.word	0x000000ff
        /*042c*/ 	.word	0x00038860
        /*0430*/ 	.short	0x0100
        /*0432*/ 	.byte	0x08
	.zero		1


	//   ....[9]....
        /*0434*/ 	.word	0x000004d0
        /*0438*/ 	.word	0x000000ff
        /*043c*/ 	.word	0x00038858
        /*0440*/ 	.short	0x0100
        /*0442*/ 	.byte	0x08
	.zero		1


	//   ....[10]....
        /*0444*/ 	.word	0x000004e0
        /*0448*/ 	.word	0x000000ff
        /*044c*/ 	.word	0x00038868
        /*0450*/ 	.short	0x0100
        /*0452*/ 	.byte	0x08
	.zero		1


	//   ....[11]....
        /*0454*/ 	.word	0x000005d0
        /*0458*/ 	.word	0x000000ff
        /*045c*/ 	.word	0x00038870
        /*0460*/ 	.short	0x0100
        /*0462*/ 	.byte	0x06
	.zero		1


	//   ....[12]....
        /*0464*/ 	.word	0x000005e0
        /*0468*/ 	.word	0x000000ff
        /*046c*/ 	.word	0x00038880
        /*0470*/ 	.short	0x0100
        /*0472*/ 	.byte	0x06
	.zero		1


	//   ....[13]....
        /*0474*/ 	.word	0x000005f0
        /*0478*/ 	.word	0x000000ff
        /*047c*/ 	.word	0x00038878
        /*0480*/ 	.short	0x0100
        /*0482*/ 	.byte	0x06
	.zero		1


	//   ....[14]....
        /*0484*/ 	.word	0x00000600
        /*0488*/ 	.word	0x000000ff
        /*048c*/ 	.word	0x00038888
        /*0490*/ 	.short	0x0100
        /*0492*/ 	.byte	0x06
	.zero		1


	//   ....[15]....
        /*0494*/ 	.word	0x00000730
        /*0498*/ 	.word	0x000000ff
        /*049c*/ 	.word	0x00038890
        /*04a0*/ 	.short	0x0100
        /*04a2*/ 	.byte	0x08
	.zero		1


	//   ....[16]....
        /*04a4*/ 	.word	0x00000740
        /*04a8*/ 	.word	0x000000ff
        /*04ac*/ 	.word	0x000388a0
        /*04b0*/ 	.short	0x0100
        /*04b2*/ 	.byte	0x08
	.zero		1


	//   ....[17]....
        /*04b4*/ 	.word	0x00000750
        /*04b8*/ 	.word	0x000000ff
        /*04bc*/ 	.word	0x00038898
        /*04c0*/ 	.short	0x0100
        /*04c2*/ 	.byte	0x08
	.zero		1


	//   ....[18]....
        /*04c4*/ 	.word	0x00000760
        /*04c8*/ 	.word	0x000000ff
        /*04cc*/ 	.word	0x000388a8
        /*04d0*/ 	.short	0x0100
        /*04d2*/ 	.byte	0x08
	.zero		1


	//   ....[19]....
        /*04d4*/ 	.word	0x00000890
        /*04d8*/ 	.word	0x000000ff
        /*04dc*/ 	.word	0x000388b0
        /*04e0*/ 	.short	0x0100
        /*04e2*/ 	.byte	0x08
	.zero		1


	//   ....[20]....
        /*04e4*/ 	.word	0x000008a0
        /*04e8*/ 	.word	0x000000ff
        /*04ec*/ 	.word	0x000388c0
        /*04f0*/ 	.short	0x0100
        /*04f2*/ 	.byte	0x08
	.zero		1


	//   ....[21]....
        /*04f4*/ 	.word	0x000008b0
        /*04f8*/ 	.word	0x000000ff
        /*04fc*/ 	.word	0x000388b8
        /*0500*/ 	.short	0x0100
        /*0502*/ 	.byte	0x08
	.zero		1


	//   ....[22]....
        /*0504*/ 	.word	0x000008c0
        /*0508*/ 	.word	0x000000ff
        /*050c*/ 	.word	0x000388c8
        /*0510*/ 	.short	0x0100
        /*0512*/ 	.byte	0x08
	.zero		1


	//   ....[23]....
        /*0514*/ 	.word	0x00001720
        /*0518*/ 	.word	0x00000008
        /*051c*/ 	.word	0x00000000
        /*0520*/ 	.short	0x0101
        /*0522*/ 	.byte	0x3f
	.zero		1


	//   ....[24]....
        /*0524*/ 	.word	0x000021c0
        /*0528*/ 	.word	0x00000004
        /*052c*/ 	.word	0x00000000
        /*0530*/ 	.short	0x0101
        /*0532*/ 	.byte	0x3f
	.zero		1


	//   ....[25]....
        /*0534*/ 	.word	0x000033b0
        /*0538*/ 	.word	0x000000b8
        /*053c*/ 	.word	0x00038800
        /*0540*/ 	.short	0x010a
        /*0542*/ 	.byte	0x3f
	.zero		1


	//   ....[26]....
        /*0544*/ 	.word	0x00003560
        /*0548*/ 	.word	0x000000b8
        /*054c*/ 	.word	0x00038830
        /*0550*/ 	.short	0x010a
        /*0552*/ 	.byte	0x3f
	.zero		1


	//   ....[27]....
        /*0554*/ 	.word	0x000035a0
        /*0558*/ 	.word	0x000000b8
        /*055c*/ 	.word	0x00038830
        /*0560*/ 	.short	0x010a
        /*0562*/ 	.byte	0x3f
	.zero		1


	//   ....[28]....
        /*0564*/ 	.word	0x000039b0
        /*0568*/ 	.word	0x000000b8
        /*056c*/ 	.word	0x00038810
        /*0570*/ 	.short	0x010a
        /*0572*/ 	.byte	0x3f
	.zero		1


	//   ....[29]....
        /*0574*/ 	.word	0x000039f0
        /*0578*/ 	.word	0x000000b8
        /*057c*/ 	.word	0x00038850
        /*0580*/ 	.short	0x010a
        /*0582*/ 	.byte	0x3f
	.zero		1


	//   ....[30]....
        /*0584*/ 	.word	0x00003ab0
        /*0588*/ 	.word	0x000000b8
        /*058c*/ 	.word	0x00038850
        /*0590*/ 	.short	0x010a
        /*0592*/ 	.byte	0x3f
	.zero		1


	//   ....[31]....
        /*0594*/ 	.word	0x00005bc0
        /*0598*/ 	.word	0x00000018
        /*059c*/ 	.word	0x00000000
        /*05a0*/ 	.short	0x0101
        /*05a2*/ 	.byte	0x3f
	.zero		1


	//   ....[32]....
        /*05a4*/ 	.word	0x00006210
        /*05a8*/ 	.word	0x00000098
        /*05ac*/ 	.word	0x00000000
        /*05b0*/ 	.short	0x0101
        /*05b2*/ 	.byte	0x3f
	.zero		1


	//   ....[33]....
        /*05b4*/ 	.word	0x00006350
        /*05b8*/ 	.word	0x000000c4
        /*05bc*/ 	.word	0x00038830
        /*05c0*/ 	.short	0x010a
        /*05c2*/ 	.byte	0x3f
	.zero		1


	//   ....[34]....
        /*05c4*/ 	.word	0x000063a0
        /*05c8*/ 	.word	0x000000c4
        /*05cc*/ 	.word	0x00038830
        /*05d0*/ 	.short	0x010a
        /*05d2*/ 	.byte	0x3f
	.zero		1


	//   ....[35]....
        /*05d4*/ 	.word	0x000066d0
        /*05d8*/ 	.word	0x000000c4
        /*05dc*/ 	.word	0x00038850
        /*05e0*/ 	.short	0x010a
        /*05e2*/ 	.byte	0x3f
	.zero		1


	//   ....[36]....
        /*05e4*/ 	.word	0x00006710
        /*05e8*/ 	.word	0x000000c4
        /*05ec*/ 	.word	0x00038850
        /*05f0*/ 	.short	0x010a
        /*05f2*/ 	.byte	0x3f
	.zero		1


	//   ....[37]....
        /*05f4*/ 	.word	0x00008210
        /*05f8*/ 	.word	0x00000099
        /*05fc*/ 	.word	0x00000000
        /*0600*/ 	.short	0x0101
        /*0602*/ 	.byte	0x3f
	.zero		1


	//   ....[38]....
        /*0604*/ 	.word	0x00008ef0
        /*0608*/ 	.word	0x000000c4
        /*060c*/ 	.word	0x00000000
        /*0610*/ 	.short	0x0101
        /*0612*/ 	.byte	0x3f
	.zero		1


	//   ....[39]....
        /*0614*/ 	.word	0x00009ab0
        /*0618*/ 	.word	0x000000ff
        /*061c*/ 	.word	0x00000000
        /*0620*/ 	.short	0x0101
        /*0622*/ 	.byte	0x04
	.zero		1


	//   ....[40]....
        /*0624*/ 	.word	0x0000cf10
        /*0628*/ 	.word	0x000000ff
        /*062c*/ 	.word	0x00038840
        /*0630*/ 	.short	0x010a
        /*0632*/ 	.byte	0x26
	.zero		1


	//   ....[41]....
        /*0634*/ 	.word	0x0000d8f0
        /*0638*/ 	.word	0x000000ff
        /*063c*/ 	.word	0x00038800
        /*0640*/ 	.short	0x0107
        /*0642*/ 	.byte	0x26
	.zero		1


	//   ....[42]....
        /*0644*/ 	.word	0x0000d970
        /*0648*/ 	.word	0x000000ff
        /*064c*/ 	.word	0x00038800
        /*0650*/ 	.short	0x0101
        /*0652*/ 	.byte	0x26
	.zero		1


	//   ....[43]....
        /*0654*/ 	.word	0x0000e8a0
        /*0658*/ 	.word	0x000000ff
        /*065c*/ 	.word	0x00038810
        /*0660*/ 	.short	0x0107
        /*0662*/ 	.byte	0x26
	.zero		1


	//   ....[44]....
        /*0664*/ 	.word	0x0000e900
        /*0668*/ 	.word	0x000000ff
        /*066c*/ 	.word	0x00038810
        /*0670*/ 	.short	0x0101
        /*0672*/ 	.byte	0x26
	.zero		1


	//   ....[45]....
        /*0674*/ 	.word	0x0000e910
        /*0678*/ 	.word	0x000000ff
        /*067c*/ 	.word	0x00038820
        /*0680*/ 	.short	0x010a
        /*0682*/ 	.byte	0x26
	.zero		1


	//   ....[46]....
        /*0684*/ 	.word	0x0000e970
        /*0688*/ 	.word	0x000000ff
        /*068c*/ 	.word	0x00038860
        /*0690*/ 	.short	0x010a
        /*0692*/ 	.byte	0x26
	.zero		1


	//   ....[47]....
        /*0694*/ 	.word	0x0000f530
        /*0698*/ 	.word	0x000000ff
        /*069c*/ 	.word	0x00038848
        /*06a0*/ 	.short	0x010a
        /*06a2*/ 	.byte	0x26
	.zero		1


	//   ....[48]....
        /*06a4*/ 	.word	0x0000f700
        /*06a8*/ 	.word	0x000000ff
        /*06ac*/ 	.word	0x00038868
        /*06b0*/ 	.short	0x010a
        /*06b2*/ 	.byte	0x26
	.zero		1


	//   ....[49]....
        /*06b4*/ 	.word	0x000100b0
        /*06b8*/ 	.word	0x000000ff
        /*06bc*/ 	.word	0x00038840
        /*06c0*/ 	.short	0x010a
        /*06c2*/ 	.byte	0x26
	.zero		1


	//   ....[50]....
        /*06c4*/ 	.word	0x00010290
        /*06c8*/ 	.word	0x000000ff
        /*06cc*/ 	.word	0x00038860
        /*06d0*/ 	.short	0x010a
        /*06d2*/ 	.byte	0x26
	.zero		1


	//   ....[51]....
        /*06d4*/ 	.word	0x00010c60
        /*06d8*/ 	.word	0x000000ff
        /*06dc*/ 	.word	0x00038848
        /*06e0*/ 	.short	0x010a
        /*06e2*/ 	.byte	0x26
	.zero		1


	//   ....[52]....
        /*06e4*/ 	.word	0x00010e40
        /*06e8*/ 	.word	0x000000ff
        /*06ec*/ 	.word	0x00038868
        /*06f0*/ 	.short	0x010a
        /*06f2*/ 	.byte	0x26
	.zero		1


	//   ....[53]....
        /*06f4*/ 	.word	0x00011660
        /*06f8*/ 	.word	0x00000002
        /*06fc*/ 	.word	0x00038820
        /*0700*/ 	.short	0x010a
        /*0702*/ 	.byte	0x3f
	.zero		1


	//   ....[54]....
        /*0704*/ 	.word	0x00011800
        /*0708*/ 	.word	0x00000007
        /*070c*/ 	.word	0x00000000
        /*0710*/ 	.short	0x010a
        /*0712*/ 	.byte	0x3f
	.zero		1


	//   ....[55]....
        /*0714*/ 	.word	0x00011870
        /*0718*/ 	.word	0x00000005
        /*071c*/ 	.word	0x00000000
        /*0720*/ 	.short	0x010a
        /*0722*/ 	.byte	0x3f
	.zero		1


	//   ....[56]....
        /*0724*/ 	.word	0x000118d0
        /*0728*/ 	.word	0x00000005
        /*072c*/ 	.word	0x00000000
        /*0730*/ 	.short	0x010a
        /*0732*/ 	.byte	0x3f
	.zero		1


	//   ....[57]....
        /*0734*/ 	.word	0x00011900
        /*0738*/ 	.word	0x00000003
        /*073c*/ 	.word	0x00000000
        /*0740*/ 	.short	0x010a
        /*0742*/ 	.byte	0x3f
	.zero		1


	//   ....[58]....
        /*0744*/ 	.word	0x00011960
        /*0748*/ 	.word	0x000000b8
        /*074c*/ 	.word	0x00038800
        /*0750*/ 	.short	0x010a
        /*0752*/ 	.byte	0x3f
	.zero		1


	//   ....[59]....
        /*0754*/ 	.word	0x000119b0
        /*0758*/ 	.word	0x000000b8
        /*075c*/ 	.word	0x00038830
        /*0760*/ 	.short	0x010a
        /*0762*/ 	.byte	0x3f
	.zero		1


	//   ....[60]....
        /*0764*/ 	.word	0x00011a00
        /*0768*/ 	.word	0x000000b8
        /*076c*/ 	.word	0x00038810
        /*0770*/ 	.short	0x010a
        /*0772*/ 	.byte	0x3f
	.zero		1


	//   ....[61]....
        /*0774*/ 	.word	0x00011a50
        /*0778*/ 	.word	0x000000b8
        /*077c*/ 	.word	0x00038850
        /*0780*/ 	.short	0x010a
        /*0782*/ 	.byte	0x3f
	.zero		1


	//   ....[62]....
        /*0784*/ 	.word	0x00011aa0
        /*0788*/ 	.word	0x000000c4
        /*078c*/ 	.word	0x00038830
        /*0790*/ 	.short	0x010a
        /*0792*/ 	.byte	0x3f
	.zero		1


	//   ....[63]....
        /*0794*/ 	.word	0x00011af0
        /*0798*/ 	.word	0x000000c4
        /*079c*/ 	.word	0x00038850
        /*07a0*/ 	.short	0x010a
        /*07a2*/ 	.byte	0x3f
	.zero		1


	//   ....[64]....
        /*07a4*/ 	.word	0x00011c50
        /*07a8*/ 	.word	0x00000003
        /*07ac*/ 	.word	0x00038840
        /*07b0*/ 	.short	0x010a
        /*07b2*/ 	.byte	0x3f
	.zero		1


	//   ....[65]....
        /*07b4*/ 	.word	0x00012bc0
        /*07b8*/ 	.word	0x00000003
        /*07bc*/ 	.word	0x00038820
        /*07c0*/ 	.short	0x010a
        /*07c2*/ 	.byte	0x3f
	.zero		1


	//   ....[66]....
        /*07c4*/ 	.word	0x00012c20
        /*07c8*/ 	.word	0x00000003
        /*07cc*/ 	.word	0x00038860
        /*07d0*/ 	.short	0x010a
        /*07d2*/ 	.byte	0x3f
	.zero		1


	//   ....[67]....
        /*07d4*/ 	.word	0x00012c80
        /*07d8*/ 	.word	0x00000003
        /*07dc*/ 	.word	0x00038848
        /*07e0*/ 	.short	0x010a
        /*07e2*/ 	.byte	0x3f
	.zero		1


	//   ....[68]....
        /*07e4*/ 	.word	0x00012ce0
        /*07e8*/ 	.word	0x00000003
        /*07ec*/ 	.word	0x00038868
        /*07f0*/ 	.short	0x010a
        /*07f2*/ 	.byte	0x3f
	.zero		1


	//   ....[69]....
        /*07f4*/ 	.word	0x00012d40
        /*07f8*/ 	.word	0x00000003
        /*07fc*/ 	.word	0x00038840
        /*0800*/ 	.short	0x010a
        /*0802*/ 	.byte	0x3f
	.zero		1


	//   ....[70]....
        /*0804*/ 	.word	0x00012da0
        /*0808*/ 	.word	0x00000003
        /*080c*/ 	.word	0x00038860
        /*0810*/ 	.short	0x010a
        /*0812*/ 	.byte	0x3f
	.zero		1


	//   ....[71]....
        /*0814*/ 	.word	0x00012e00
        /*0818*/ 	.word	0x00000003
        /*081c*/ 	.word	0x00038848
        /*0820*/ 	.short	0x010a
        /*0822*/ 	.byte	0x3f
	.zero		1


	//   ....[72]....
        /*0824*/ 	.word	0x00012e60
        /*0828*/ 	.word	0x00000003
        /*082c*/ 	.word	0x00038868
        /*0830*/ 	.short	0x010a
        /*0832*/ 	.byte	0x3f
	.zero		1


	//   ....[73]....
        /*0834*/ 	.word	0x00012eb0
        /*0838*/ 	.word	0x00000002
        /*083c*/ 	.word	0x00038820
        /*0840*/ 	.short	0x010a
        /*0842*/ 	.byte	0x3f
	.zero		1


	//   ....[74]....
        /*0844*/ 	.word	0x00013050
        /*0848*/ 	.word	0x00000007
        /*084c*/ 	.word	0x00000000
        /*0850*/ 	.short	0x010a
        /*0852*/ 	.byte	0x3f
	.zero		1


	//   ....[75]....
        /*0854*/ 	.word	0x000130a0
        /*0858*/ 	.word	0x00000005
        /*085c*/ 	.word	0x00000000
        /*0860*/ 	.short	0x010a
        /*0862*/ 	.byte	0x3f
	.zero		1


	//   ....[76]....
        /*0864*/ 	.word	0x000130f0
        /*0868*/ 	.word	0x00000005
        /*086c*/ 	.word	0x00000000
        /*0870*/ 	.short	0x010a
        /*0872*/ 	.byte	0x3f
	.zero		1


	//----- nvinfo : EIATTR_NUM_MBARRIERS
	.align		4
.L_621:
        /*0874*/ 	.byte	0x03, 0x38
        /*0876*/ 	.short	0x0017


	//----- nvinfo : EIATTR_EXIT_INSTR_OFFSETS
	.align		4
        /*0878*/ 	.byte	0x04, 0x1c
        /*087a*/ 	.short	(.L_623 - .L_622)


	//   ....[0]....
.L_622:
        /*087c*/ 	.word	0x00011950


	//----- nvinfo : EIATTR_MAX_THREADS
	.align		4
.L_623:
        /*0880*/ 	.byte	0x04, 0x05
        /*0882*/ 	.short	(.L_625 - .L_624)
.L_624:
        /*0884*/ 	.word	0x00000180
        /*0888*/ 	.word	0x00000001
        /*088c*/ 	.word	0x00000001


	//----- nvinfo : EIATTR_CRS_STACK_SIZE
	.align		4
.L_625:
        /*0890*/ 	.byte	0x04, 0x1e
        /*0892*/ 	.short	(.L_627 - .L_626)
.L_626:
        /*0894*/ 	.word	0x00000000


	//----- nvinfo : EIATTR_CBANK_PARAM_SIZE
	.align		4
.L_627:
        /*0898*/ 	.byte	0x03, 0x19
        /*089a*/ 	.short	0x0b70


	//----- nvinfo : EIATTR_PARAM_CBANK
	.align		4
        /*089c*/ 	.byte	0x04, 0x0a
        /*089e*/ 	.short	(.L_629 - .L_628)
	.align		4
.L_628:
        /*08a0*/ 	.word	index@(.nv.constant0._ZN7cutlass13device_kernelIN5flash11enable_sm90INS1_16FlashAttnFwdSm90INS1_25CollectiveMainloopFwdSm90ILi2EN4cute5tupleIJNS5_1CILi1EEES8_S8_EEENS6_IJNS7_ILi64EEESA_SA_EEELi512ENS_10bfloat16_tEfNS_4arch4Sm90ELb0ELb0ELb0ELb0ELb0ELb0ELb1ELb0ELb0ELb1ELb1ELb0EEENS1_21CollectiveEpilogueFwdINS6_IJSA_NS7_ILi512EEESA_EEES9_SC_SE_Li256ELb0ELb1ELb1ELb0EEENS1_19SingleTileSchedulerILb0ELb1ELb1ELi64EEEEEEEEEvNT_6ParamsE)
        /*08a4*/ 	.short	0x0210
        /*08a6*/ 	.short	0x0b70


	//----- nvinfo : EIATTR_SW_WAR
	.align		4
.L_629:
        /*08a8*/ 	.byte	0x04, 0x36
        /*08aa*/ 	.short	(.L_631 - .L_630)
.L_630:
        /*08ac*/ 	.word	0x00000008
.L_631:


//--------------------- .nv.info._ZN7cutlass13device_kernelIN5flash11enable_sm90INS1_16FlashAttnFwdSm90INS1_25CollectiveMainloopFwdSm90ILi2EN4cute5tupleIJNS5_1CILi1EEES8_S8_EEENS6_IJNS7_ILi64EEESA_SA_EEELi512ENS_10bfloat16_tEfNS_4arch4Sm90ELb0ELb0ELb0ELb1ELb0ELb0ELb0ELb0ELb0ELb1ELb1ELb0EEENS1_21CollectiveEpilogueFwdINS6_IJSA_NS7_ILi512EEESA_EEES9_SC_SE_Li256ELb1ELb1ELb1ELb0EEENS1_36VarlenDynamicPersistentTileSchedulerILi64ELi64ELi256ELi128ELb1ELb1ELb1ELb0ELb1ELb1EEEEEEEEEvNT_6ParamsE --------------------------
	.section	.nv.info._ZN7cutlass13device_kernelIN5flash11enable_sm90INS1_16FlashAttnFwdSm90INS1_25CollectiveMainloopFwdSm90ILi2EN4cute5tupleIJNS5_1CILi1EEES8_S8_EEENS6_IJNS7_ILi64EEESA_SA_EEELi512ENS_10bfloat16_tEfNS_4arch4Sm90ELb0ELb0ELb0ELb1ELb0ELb0ELb0ELb0ELb0ELb1ELb1ELb0EEENS1_21CollectiveEpilogueFwdINS6_IJSA_NS7_ILi512EEESA_EEES9_SC_SE_Li256ELb1ELb1ELb1ELb0EEENS1_36VarlenDynamicPersistentTileSchedulerILi64ELi64ELi256ELi128ELb1ELb1ELb1ELb0ELb1ELb1EEEEEEEEEvNT_6ParamsE,"",@"SHT_CUDA_INFO"
	.sectionflags	@""
	.align	4


	//----- nvinfo : EIATTR_CUDA_API_VERSION
	.align		4
        /*0000*/ 	.byte	0x04, 0x37
        /*0002*/ 	.short	(.L_633 - .L_632)
.L_632:
        /*0004*/ 	.word	0x00000082


	//----- nvinfo : EIATTR_KPARAM_INFO
	.align		4
.L_633:
        /*0008*/ 	.byte	0x04, 0x17
        /*000a*/ 	.short	(.L_635 - .L_634)
.L_634:
        /*000c*/ 	.word	0x00000000
        /*0010*/ 	.short	0x0000
        /*0012*/ 	.short	0x0070
        /*0014*/ 	.byte	0x00, 0xf0, 0x01, 0x2a


	//----- nvinfo : EIATTR_SPARSE_MMA_MASK
	.align		4
.L_635:
        /*0018*/ 	.byte	0x03, 0x50
        /*001a*/ 	.short	0x0000


	//----- nvinfo : EIATTR_MAXREG_COUNT
	.align		4
        /*001c*/ 	.byte	0x03, 0x1b
        /*001e*/ 	.short	0x00a8


	//----- nvinfo : EIATTR_NUM_BARRIERS
	.align		4
        /*0020*/ 	.byte	0x02, 0x4c
        /*0022*/ 	.byte	0x10
	.zero		1


	//----- nvinfo : EIATTR_EXTERNS
	.align		4
        /*0024*/ 	.byte	0x04, 0x0f
        /*0026*/ 	.short	(.L_637 - .L_636)


	//   ....[0]....
	.align		4
.L_636:
        /*0028*/ 	.word	index@(__assertfail)


	//----- nvinfo : EIATTR_ANNOTATIONS
	.align		4
.L_637:
        /*002c*/ 	.byte	0x04, 0x55
        /*002e*/ 	.short	(.L_639 - .L_638)


	//   ....[0]....
.L_638:
        /* <DEDUP_REMOVED lines=66> */


	//----- nvinfo : EIATTR_MERCURY_ISA_VERSION
	.align		4
.L_639:
        /*0438*/ 	.byte	0x03, 0x5f
        /*043a*/ 	.short	0x0101


	//----- nvinfo : EIATTR_UNUSED_LOAD_BYTE_OFFSET
	.align		4
        /*043c*/ 	.byte	0x04, 0x44
        /*043e*/ 	.short	(.L_641 - .L_640)


	//   ....[0]....
.L_640:
        /*0440*/ 	.word	0x00000a10
        /*0444*/ 	.word	0x0000fff0


	//   ....[1]....
        /*0448*/ 	.word	0x00007980
        /*044c*/ 	.word	0x0000fff0


	//----- nvinfo : EIATTR_INT_WARP_WIDE_INSTR_OFFSETS
	.align		4
.L_641:
        /*0450*/ 	.byte	0x04, 0x31
        /*0452*/ 	.short	(.L_643 - .L_642)


	//   ....[0]....
.L_642:
        /*0454*/ 	.word	0x00000130


	//   ....[1]....
        /*0458*/ 	.word	0x00000170


	//   ....[2]....
        /*045c*/ 	.word	0x000001e0


	//   ....[3]....
        /*0460*/ 	.word	0x0000d9a0


	//   ....[4]....
        /*0464*/ 	.word	0x0000da30


	//   ....[5]....
        /*0468*/ 	.word	0x000122d0


	//   ....[6]....
        /*046c*/ 	.word	0x00012360


	//----- nvinfo : EIATTR_COOP_GROUP_MASK_REGIDS
	.align		4
.L_643:
        /*0470*/ 	.byte	0x04, 0x29
        /*0472*/ 	.short	(.L_645 - .L_644)


	//   ....[0]....
.L_644:
        /*0474*/ 	.word	0xffffffff


	//   ....[1]....
        /*0478*/ 	.word	0xffffffff


	//   ....[2]....
        /*047c*/ 	.word	0xffffffff


	//   ....[3]....
        /*0480*/ 	.word	0xffffffff


	//   ....[4]....
        /*0484*/ 	.word	0xffffffff


	//   ....[5]....
        /*0488*/ 	.word	0xffffffff


	//   ....[6]....
        /*048c*/ 	.word	0xffffffff


	//   ....[7]....
        /*0490*/ 	.word	0xffffffff


	//   ....[8]....
        /*0494*/ 	.word	0xffffffff


	//   ....[9]....
        /*0498*/ 	.word	0xffffffff


	//   ....[10]....
        /*049c*/ 	.word	0xffffffff


	//   ....[11]....
        /*04a0*/ 	.word	0xffffffff


	//   ....[12]....
        /*04a4*/ 	.word	0xffffffff


	//   ....[13]....
        /*04a8*/ 	.word	0xffffffff


	//   ....[14]....
        /*04ac*/ 	.word	0xffffffff


	//   ....[15]....
        /*04b0*/ 	.word	0xffffffff


	//   ....[16]....
        /*04b4*/ 	.word	0xffffffff


	//   ....[17]....
        /*04b8*/ 	.word	0xffffffff


	//   ....[18]....
        /*04bc*/ 	.word	0xffffffff


	//   ....[19]....
        /*04c0*/ 	.word	0xffffffff


	//   ....[20]....
        /*04c4*/ 	.word	0xffffffff


	//   ....[21]....
        /*04c8*/ 	.word	0xffffffff


	//   ....[22]....
        /*04cc*/ 	.word	0xffffffff


	//   ....[23]....
        /*04d0*/ 	.word	0xffffffff


	//   ....[24]....
        /*04d4*/ 	.word	0xffffffff


	//   ....[25]....
        /*04d8*/ 	.word	0xffffffff


	//   ....[26]....
        /*04dc*/ 	.word	0xffffffff


	//   ....[27]....
        /*04e0*/ 	.word	0xffffffff


	//   ....[28]....
        /*04e4*/ 	.word	0xffffffff


	//   ....[29]....
        /*04e8*/ 	.word	0xffffffff


	//   ....[30]....
        /*04ec*/ 	.word	0xffffffff


	//   ....[31]....
        /*04f0*/ 	.word	0xffffffff


	//   ....[32]....
        /*04f4*/ 	.word	0xffffffff


	//   ....[33]....
        /*04f8*/ 	.word	0xffffffff


	//   ....[34]....
        /*04fc*/ 	.word	0xffffffff


	//   ....[35]....
        /*0500*/ 	.word	0xffffffff


	//   ....[36]....
        /*0504*/ 	.word	0xffffffff


	//   ....[37]....
        /*0508*/ 	.word	0xffffffff


	//   ....[38]....
        /*050c*/ 	.word	0xffffffff


	//   ....[39]....
        /*0510*/ 	.word	0xffffffff


	//   ....[40]....
        /*0514*/ 	.word	0xffffffff


	//   ....[41]....
        /*0518*/ 	.word	0xffffffff


	//   ....[42]....
        /*051c*/ 	.word	0xffffffff


	//   ....[43]....
        /*0520*/ 	.word	0xffffffff


	//   ....[44]....
        /*0524*/ 	.word	0xffffffff


	//   ....[45]....
        /*0528*/ 	.word	0xffffffff


	//   ....[46]....
        /*052c*/ 	.word	0xffffffff


	//   ....[47]....
        /*0530*/ 	.word	0xffffffff


	//   ....[48]....
        /*0534*/ 	.word	0xffffffff


	//   ....[49]....
        /*0538*/ 	.word	0xffffffff


	//   ....[50]....
        /*053c*/ 	.word	0xffffffff


	//   ....[51]....
        /*0540*/ 	.word	0xffffffff


	//   ....[52]....
        /*0544*/ 	.word	0xffffffff


	//   ....[53]....
        /*0548*/ 	.word	0xffffffff


	//   ....[54]....
        /*054c*/ 	.word	0xffffffff


	//   ....[55]....
        /*0550*/ 	.word	0xffffffff


	//   ....[56]....
        /*0554*/ 	.word	0xffffffff


	//   ....[57]....
        /*0558*/ 	.word	0xffffffff


	//   ....[58]....
        /*055c*/ 	.word	0xffffffff


	//   ....[59]....
        /*0560*/ 	.word	0xffffffff


	//   ....[60]....
        /*0564*/ 	.word	0xffffffff


	//   ....[61]....
        /*0568*/ 	.word	0xffffffff


	//   ....[62]....
        /*056c*/ 	.word	0xffffffff


	//   ....[63]....
        /*0570*/ 	.word	0xffffffff


	//   ....[64]....
        /*0574*/ 	.word	0xffffffff


	//   ....[65]....
        /*0578*/ 	.word	0xffffffff


	//   ....[66]....
        /*057c*/ 	.word	0xffffffff


	//   ....[67]....
        /*0580*/ 	.word	0xffffffff


	//   ....[68]....
        /*0584*/ 	.word	0xffffffff


	//   ....[69]....
        /*0588*/ 	.word	0xffffffff


	//   ....[70]....
        /*058c*/ 	.word	0xffffffff


	//   ....[71]....
        /*0590*/ 	.word	0xffffffff


	//   ....[72]....
        /*0594*/ 	.word	0xffffffff


	//   ....[73]....
        /*0598*/ 	.word	0xffffffff


	//   ....[74]....
        /*059c*/ 	.word	0xffffffff


	//   ....[75]....
        /*05a0*/ 	.word	0xffffffff


	//   ....[76]....
        /*05a4*/ 	.word	0xffffffff


	//   ....[77]....
        /*05a8*/ 	.word	0xffffffff


	//   ....[78]....
        /*05ac*/ 	.word	0xffffffff


	//   ....[79]....
        /*05b0*/ 	.word	0xffffffff


	//   ....[80]....
        /*05b4*/ 	.word	0xffffffff


	//   ....[81]....
        /*05b8*/ 	.word	0xffffffff


	//   ....[82]....
        /*05bc*/ 	.word	0xffffffff


	//   ....[83]....
        /*05c0*/ 	.word	0xffffffff


	//   ....[84]....
        /*05c4*/ 	.word	0xffffffff


	//   ....[85]....
        /*05c8*/ 	.word	0x0500000f


	//   ....[86]....
        /*05cc*/ 	.word	0x0500000f


	//   ....[87]....
        /*05d0*/ 	.word	0x0500000f


	//   ....[88]....
        /*05d4*/ 	.word	0x0500000f


	//   ....[89]....
        /*05d8*/ 	.word	0x0500000f


	//   ....[90]....
        /*05dc*/ 	.word	0x0500000f


	//   ....[91]....
        /*05e0*/ 	.word	0x0500000f


	//   ....[92]....
        /*05e4*/ 	.word	0x0500000f


	//   ....[93]....
        /*05e8*/ 	.word	0x0500000f


	//   ....[94]....
        /*05ec*/ 	.word	0x0500000f


	//   ....[95]....
        /*05f0*/ 	.word	0x0500000f


	//   ....[96]....
        /*05f4*/ 	.word	0x0500000f


	//   ....[97]....
        /*05f8*/ 	.word	0x0500000f


	//   ....[98]....
        /*05fc*/ 	.word	0x0500000f


	//   ....[99]....
        /*0600*/ 	.word	0x0500000f


	//   ....[100]....
        /*0604*/ 	.word	0x0500000f


	//   ....[101]....
        /*0608*/ 	.word	0x0500000f


	//   ....[102]....
        /*060c*/ 	.word	0x0500000f


	//   ....[103]....
        /*0610*/ 	.word	0x0500000f


	//   ....[104]....
        /*0614*/ 	.word	0x0500000f


	//   ....[105]....
        /*0618*/ 	.word	0x0500000f


	//   ....[106]....
        /*061c*/ 	.word	0x0500000f


	//   ....[107]....
        /*0620*/ 	.word	0x0500000f


	//   ....[108]....
        /*0624*/ 	.word	0x0500000f


	//   ....[109]....
        /*0628*/ 	.word	0x0500000f


	//   ....[110]....
        /*062c*/ 	.word	0x0500000f


	//   ....[111]....
        /*0630*/ 	.word	0x0500000f


	//   ....[112]....
        /*0634*/ 	.word	0x0500000f


	//----- nvinfo : EIATTR_COOP_GROUP_INSTR_OFFSETS
	.align		4
.L_645:
        /*0638*/ 	.byte	0x04, 0x28
        /*063a*/ 	.short	(.L_647 - .L_646)


	//   ....[0]....
.L_646:
        /*063c*/ 	.word	0x00000060


	//   ....[1]....
        /*0640*/ 	.word	0x00000140


	//   ....[2]....
        /*0644*/ 	.word	0x00000190


	//   ....[3]....
        /*0648*/ 	.word	0x00000380


	//   ....[4]....
        /*064c*/ 	.word	0x000004e0


	//   ....[5]....
        /*0650*/ 	.word	0x00000600


	//   ....[6]....
        /*0654*/ 	.word	0x00000760


	//   ....[7]....
        /*0658*/ 	.word	0x00001f30


	//   ....[8]....
        /*065c*/ 	.word	0x00003f60


	//   ....[9]....
        /*0660*/ 	.word	0x00004940


	//   ....[10]....
        /*0664*/ 	.word	0x00004990


	//   ....[11]....
        /*0668*/ 	.word	0x00004ba0


	//   ....[12]....
        /*066c*/ 	.word	0x00004c50


	//   ....[13]....
        /*0670*/ 	.word	0x00005550


	//   ....[14]....
        /*0674*/ 	.word	0x000059b0


	//   ....[15]....
        /*0678*/ 	.word	0x000059d0


	//   ....[16]....
        /*067c*/ 	.word	0x00006200


	//   ....[17]....
        /*0680*/ 	.word	0x000062a0


	//   ....[18]....
        /*0684*/ 	.word	0x00006e50


	//   ....[19]....
        /*0688*/ 	.word	0x00006e90


	//   ....[20]....
        /*068c*/ 	.word	0x00006f00


	//   ....[21]....
        /*0690*/ 	.word	0x00006f30


	//   ....[22]....
        /*0694*/ 	.word	0x00006f60


	//   ....[23]....
        /*0698*/ 	.word	0x00008750


	//   ....[24]....
        /*069c*/ 	.word	0x00008b60


	//   ....[25]....
        /*06a0*/ 	.word	0x00008b90


	//   ....[26]....
        /*06a4*/ 	.word	0x00008bb0


	//   ....[27]....
        /*06a8*/ 	.word	0x00008bc0


	//   ....[28]....
        /*06ac*/ 	.word	0x00009800


	//   ....[29]....
        /*06b0*/ 	.word	0x00009820


	//   ....[30]....
        /*06b4*/ 	.word	0x00009ad0


	//   ....[31]....
        /*06b8*/ 	.word	0x00009af0


	//   ....[32]....
        /*06bc*/ 	.word	0x0000a260


	//   ....[33]....
        /*06c0*/ 	.word	0x0000a270


	//   ....[34]....
        /*06c4*/ 	.word	0x0000aac0


	//   ....[35]....
        /*06c8*/ 	.word	0x0000aae0


	//   ....[36]....
        /*06cc*/ 	.word	0x0000be90


	//   ....[37]....
        /*06d0*/ 	.word	0x0000bec0


	//   ....[38]....
        /*06d4*/ 	.word	0x0000c0f0


	//   ....[39]....
        /*06d8*/ 	.word	0x0000c110


	//   ....[40]....
        /*06dc*/ 	.word	0x0000c3c0


	//   ....[41]....
        /*06e0*/ 	.word	0x0000c5e0


	//   ....[42]....
        /*06e4*/ 	.word	0x0000c610


	//   ....[43]....
        /*06e8*/ 	.word	0x0000c640


	//   ....[44]....
        /*06ec*/ 	.word	0x0000c670


	//   ....[45]....
        /*06f0*/ 	.word	0x0000c6a0


	//   ....[46]....
        /*06f4*/ 	.word	0x0000c6d0


	//   ....[47]....
        /*06f8*/ 	.word	0x0000c870


	//   ....[48]....
        /*06fc*/ 	.word	0x0000c8a0


	//   ....[49]....
        /*0700*/ 	.word	0x0000c8d0


	//   ....[50]....
        /*0704*/ 	.word	0x0000c900


	//   ....[51]....
        /*0708*/ 	.word	0x0000c930


	//   ....[52]....
        /*070c*/ 	.word	0x0000c960


	//   ....[53]....
        /*0710*/ 	.word	0x0000c9f0


	//   ....[54]....
        /*0714*/ 	.word	0x0000ca20


	//   ....[55]....
        /*0718*/ 	.word	0x0000ca30


	//   ....[56]....
        /*071c*/ 	.word	0x0000cae0


	//   ....[57]....
        /*0720*/ 	.word	0x0000df80


	//   ....[58]....
        /*0724*/ 	.word	0x0000ea50


	//   ....[59]....
        /*0728*/ 	.word	0x0000ea60


	//   ....[60]....
        /*072c*/ 	.word	0x0000eb00


	//   ....[61]....
        /*0730*/ 	.word	0x0000eb10


	//   ....[62]....
        /*0734*/ 	.word	0x0000eb90


	//   ....[63]....
        /*0738*/ 	.word	0x0000eba0


	//   ....[64]....
        /*073c*/ 	.word	0x0000ebf0


	//   ....[65]....
        /*0740*/ 	.word	0x0000ec10


	//   ....[66]....
        /*0744*/ 	.word	0x000125e0


	//   ....[67]....
        /*0748*/ 	.word	0x00012610


	//   ....[68]....
        /*074c*/ 	.word	0x00012680


	//   ....[69]....
        /*0750*/ 	.word	0x000126b0


	//   ....[70]....
        /*0754*/ 	.word	0x000126e0


	//   ....[71]....
        /*0758*/ 	.word	0x00012710


	//   ....[72]....
        /*075c*/ 	.word	0x00012740


	//   ....[73]....
        /*0760*/ 	.word	0x00012770


	//   ....[74]....
        /*0764*/ 	.word	0x00012930


	//   ....[75]....
        /*0768*/ 	.word	0x00012960


	//   ....[76]....
        /*076c*/ 	.word	0x00012990


	//   ....[77]....
        /*0770*/ 	.word	0x000129c0


	//   ....[78]....
        /*0774*/ 	.word	0x000129f0


	//   ....[79]....
        /*0778*/ 	.word	0x00012a20


	//   ....[80]....
        /*077c*/ 	.word	0x00012ae0


	//   ....[81]....
        /*0780*/ 	.word	0x00012b00


	//   ....[82]....
        /*0784*/ 	.word	0x00012b10


	//   ....[83]....
        /*0788*/ 	.word	0x00012b70


	//   ....[84]....
        /*078c*/ 	.word	0x00013280


	//   ....[85]....
        /*0790*/ 	.word	0x00013810


	//   ....[86]....
        /*0794*/ 	.word	0x000139f0


	//   ....[87]....
        /*0798*/ 	.word	0x00013a40


	//   ....[88]....
        /*079c*/ 	.word	0x00013aa0


	//   ....[89]....
        /*07a0*/ 	.word	0x00013b90


	//   ....[90]....
        /*07a4*/ 	.word	0x00013bf0


	//   ....[91]....
        /*07a8*/ 	.word	0x00013ce0


	//   ....[92]....
        /*07ac*/ 	.word	0x00013d40


	//   ....[93]....
        /*07b0*/ 	.word	0x00013e10


	//   ....[94]....
        /*07b4*/ 	.word	0x00014140


	//   ....[95]....
        /*07b8*/ 	.word	0x000141e0


	//   ....[96]....
        /*07bc*/ 	.word	0x00014380


	//   ....[97]....
        /*07c0*/ 	.word	0x000143f0


	//   ....[98]....
        /*07c4*/ 	.word	0x00014460


	//   ....[99]....
        /*07c8*/ 	.word	0x000144d0


	//   ....[100]....
        /*07cc*/ 	.word	0x00014540


	//   ....[101]....
        /*07d0*/ 	.word	0x000145c0


	//   ....[102]....
        /*07d4*/ 	.word	0x00014650


	//   ....[103]....
        /*07d8*/ 	.word	0x000146f0


	//   ....[104]....
        /*07dc*/ 	.word	0x00014760


	//   ....[105]....
        /*07e0*/ 	.word	0x000147d0


	//   ....[106]....
        /*07e4*/ 	.word	0x00014840


	//   ....[107]....
        /*07e8*/ 	.word	0x000148c0


	//   ....[108]....
        /*07ec*/ 	.word	0x00014930


	//   ....[109]....
        /*07f0*/ 	.word	0x000149d0


	//   ....[110]....
        /*07f4*/ 	.word	0x00014a20


	//   ....[111]....
        /*07f8*/ 	.word	0x00014ab0


	//   ....[112]....
        /*07fc*/ 	.word	0x00014be0


	//----- nvinfo : EIATTR_REG_RECONFIG
	.align		4
.L_647:
        /*0800*/ 	.byte	0x01, 0x54
	.zero		2


	//----- nvinfo : EIATTR_SYSCALL_OFFSETS
	.align		4
        /*0804*/ 	.byte	0x04, 0x46
        /*0806*/ 	.short	(.L_649 - .L_648)


	//   ....[0]....
.L_648:
        /*0808*/ 	.word	0x00004120


	//   ....[1]....
        /*080c*/ 	.word	0x0000dba0


	//   ....[2]....
        /*0810*/ 	.word	0x0000dcf0


	//   ....[3]....
        /*0814*/ 	.word	0x0000ddf0


	//   ....[4]....
        /*0818*/ 	.word	0x0000e670


	//----- nvinfo : EIATTR_MBARRIER_INSTR_OFFSETS
	.align		4
.L_649:
        /*081c*/ 	.byte	0x04, 0x39
        /*081e*/ 	.short	(.L_651 - .L_650)


	//   ....[0]....
.L_650:
        /*0820*/ 	.word	0x00000270
        /*0824*/ 	.word	0x000000ff
        /*0828*/ 	.word	0x00028c00
        /*082c*/ 	.short	0x0100
        /*082e*/ 	.byte	0x08
	.zero		1


	//   ....[1]....
        /*0830*/ 	.word	0x00000280
        /*0834*/ 	.word	0x000000ff
        /*0838*/ 	.word	0x00028c20
        /*083c*/ 	.short	0x0100
        /*083e*/ 	.byte	0x08
	.zero		1


	//   ....[2]....
        /*0840*/ 	.word	0x00000330
        /*0844*/ 	.word	0x000000ff
        /*0848*/ 	.word	0x00028c30
        /*084c*/ 	.short	0x0100
        /*084e*/ 	.byte	0x06
	.zero		1


	//   ....[3]....
        /*0850*/ 	.word	0x00000340
        /*0854*/ 	.word	0x000000ff
        /*0858*/ 	.word	0x00028c40
        /*085c*/ 	.short	0x0100
        /*085e*/ 	.byte	0x06
	.zero		1


	//   ....[4]....
        /*0860*/ 	.word	0x00000350
        /*0864*/ 	.word	0x000000ff
        /*0868*/ 	.word	0x00028c38
        /*086c*/ 	.short	0x0100
        /*086e*/ 	.byte	0x06
	.zero		1


	//   ....[5]....
        /*0870*/ 	.word	0x00000360
        /*0874*/ 	.word	0x000000ff
        /*0878*/ 	.word	0x00028c48
        /*087c*/ 	.short	0x0100
        /*087e*/ 	.byte	0x06
	.zero		1


	//   ....[6]....
        /*0880*/ 	.word	0x00000490
        /*0884*/ 	.word	0x000000ff
        /*0888*/ 	.word	0x00028c50
        /*088c*/ 	.short	0x0100
        /*088e*/ 	.byte	0x08
	.zero		1


	//   ....[7]....
        /*0890*/ 	.word	0x000004a0
        /*0894*/ 	.word	0x000000ff
        /*0898*/ 	.word	0x00028c60
        /*089c*/ 	.short	0x0100
        /*089e*/ 	.byte	0x08
	.zero		1


	//   ....[8]....
        /*08a0*/ 	.word	0x000004b0
        /*08a4*/ 	.word	0x000000ff
        /*08a8*/ 	.word	0x00028c58
        /*08ac*/ 	.short	0x0100
        /*08ae*/ 	.byte	0x08
	.zero		1


	//   ....[9]....
        /*08b0*/ 	.word	0x000004c0
        /*08b4*/ 	.word	0x000000ff
        /*08b8*/ 	.word	0x00028c68
        /*08bc*/ 	.short	0x0100
        /*08be*/ 	.byte	0x08
	.zero		1


	//   ....[10]....
        /*08c0*/ 	.word	0x000005b0
        /*08c4*/ 	.word	0x000000ff
        /*08c8*/ 	.word	0x00028c70
        /*08cc*/ 	.short	0x0100
        /*08ce*/ 	.byte	0x06
	.zero		1


	//   ....[11]....
        /*08d0*/ 	.word	0x000005c0
        /*08d4*/ 	.word	0x000000ff
        /*08d8*/ 	.word	0x00028c80
        /*08dc*/ 	.short	0x0100
        /*08de*/ 	.byte	0x06
	.zero		1


	//   ....[12]....
        /*08e0*/ 	.word	0x000005d0
        /*08e4*/ 	.word	0x000000ff
        /*08e8*/ 	.word	0x00028c78
        /*08ec*/ 	.short	0x0100
        /*08ee*/ 	.byte	0x06
	.zero		1


	//   ....[13]....
        /*08f0*/ 	.word	0x000005e0
        /*08f4*/ 	.word	0x000000ff
        /*08f8*/ 	.word	0x00028c88
        /*08fc*/ 	.short	0x0100
        /*08fe*/ 	.byte	0x06
	.zero		1


	//   ....[14]....
        /*0900*/ 	.word	0x00000710
        /*0904*/ 	.word	0x000000ff
        /*0908*/ 	.word	0x00028c90
        /*090c*/ 	.short	0x0100
        /*090e*/ 	.byte	0x08
	.zero		1


	//   ....[15]....
        /*0910*/ 	.word	0x00000720
        /*0914*/ 	.word	0x000000ff
        /*0918*/ 	.word	0x00028ca0
        /*091c*/ 	.short	0x0100
        /*091e*/ 	.byte	0x08
	.zero		1


	//   ....[16]....
        /*0920*/ 	.word	0x00000730
        /*0924*/ 	.word	0x000000ff
        /*0928*/ 	.word	0x00028c98
        /*092c*/ 	.short	0x0100
        /*092e*/ 	.byte	0x08
	.zero		1


	//   ....[17]....
        /*0930*/ 	.word	0x00000740
        /*0934*/ 	.word	0x000000ff
        /*0938*/ 	.word	0x00028ca8
        /*093c*/ 	.short	0x0100
        /*093e*/ 	.byte	0x08
	.zero		1


	//   ....[18]....
        /*0940*/ 	.word	0x00000870
        /*0944*/ 	.word	0x000000ff
        /*0948*/ 	.word	0x00028cb0
        /*094c*/ 	.short	0x0100
        /*094e*/ 	.byte	0x08
	.zero		1


	//   ....[19]....
        /*0950*/ 	.word	0x00000880
        /*0954*/ 	.word	0x000000ff
        /*0958*/ 	.word	0x00028cc0
        /*095c*/ 	.short	0x0100
        /*095e*/ 	.byte	0x08
	.zero		1


	//   ....[20]....
        /*0960*/ 	.word	0x00000890
        /*0964*/ 	.word	0x000000ff
        /*0968*/ 	.word	0x00028cb8
        /*096c*/ 	.short	0x0100
        /*096e*/ 	.byte	0x08
	.zero		1


	//   ....[21]....
        /*0970*/ 	.word	0x000008a0
        /*0974*/ 	.word	0x000000ff
        /*0978*/ 	.word	0x00028cc8
        /*097c*/ 	.short	0x0100
        /*097e*/ 	.byte	0x08
	.zero		1


	//   ....[22]....
        /*0980*/ 	.word	0x00002040
        /*0984*/ 	.word	0x000000ff
        /*0988*/ 	.word	0x00028c50
        /*098c*/ 	.short	0x010a
        /*098e*/ 	.byte	0x11
	.zero		1


	//   ....[23]....
        /*0990*/ 	.word	0x00002330
        /*0994*/ 	.word	0x00000000
        /*0998*/ 	.word	0x00000000
        /*099c*/ 	.short	0x0101
        /*099e*/ 	.byte	0x3f
	.zero		1


	//   ....[24]....
        /*09a0*/ 	.word	0x00002cc0
        /*09a4*/ 	.word	0x000000ff
        /*09a8*/ 	.word	0x00028c50
        /*09ac*/ 	.short	0x010a
        /*09ae*/ 	.byte	0x06
	.zero		1


	//   ....[25]....
        /*09b0*/ 	.word	0x00002d00
        /*09b4*/ 	.word	0x000000ff
        /*09b8*/ 	.word	0x00028c50
        /*09bc*/ 	.short	0x010a
        /*09be*/ 	.byte	0x06
	.zero		1


	//   ....[26]....
        /*09c0*/ 	.word	0x00002f50
        /*09c4*/ 	.word	0x00000000
        /*09c8*/ 	.word	0x00000000
        /*09cc*/ 	.short	0x0101
        /*09ce*/ 	.byte	0x3f
	.zero		1


	//   ....[27]....
        /*09d0*/ 	.word	0x000041a0
        /*09d4*/ 	.word	0x000000ff
        /*09d8*/ 	.word	0x00028c00
        /*09dc*/ 	.short	0x010a
        /*09de*/ 	.byte	0x26
	.zero		1


	//   ....[28]....
        /*09e0*/ 	.word	0x00004220
        /*09e4*/ 	.word	0x00000007
        /*09e8*/ 	.word	0x00028c30
        /*09ec*/ 	.short	0x010a
        /*09ee*/ 	.byte	0x3f
	.zero		1


	//   ....[29]....
        /*09f0*/ 	.word	0x00004260
        /*09f4*/ 	.word	0x00000007
        /*09f8*/ 	.word	0x00028c30
        /*09fc*/ 	.short	0x010a
        /*09fe*/ 	.byte	0x3f
	.zero		1


	//   ....[30]....
        /*0a00*/ 	.word	0x00004e40
        /*0a04*/ 	.word	0x00000005
        /*0a08*/ 	.word	0x00000000
        /*0a0c*/ 	.short	0x0101
        /*0a0e*/ 	.byte	0x3f
	.zero		1


	//   ....[31]....
        /*0a10*/ 	.word	0x000052b0
        /*0a14*/ 	.word	0x00000007
        /*0a18*/ 	.word	0x00028c50
        /*0a1c*/ 	.short	0x010a
        /*0a1e*/ 	.byte	0x3f
	.zero		1


	//   ....[32]....
        /*0a20*/ 	.word	0x00005300
        /*0a24*/ 	.word	0x00000007
        /*0a28*/ 	.word	0x00028c50
        /*0a2c*/ 	.short	0x010a
        /*0a2e*/ 	.byte	0x3f
	.zero		1


	//   ....[33]....
        /*0a30*/ 	.word	0x00005570
        /*0a34*/ 	.word	0x00000007
        /*0a38*/ 	.word	0x00000000
        /*0a3c*/ 	.short	0x0101
        /*0a3e*/ 	.byte	0x3f
	.zero		1


	//   ....[34]....
        /*0a40*/ 	.word	0x000056a0
        /*0a44*/ 	.word	0x000000ff
        /*0a48*/ 	.word	0x00028c30
        /*0a4c*/ 	.short	0x010a
        /*0a4e*/ 	.byte	0x17
	.zero		1


	//   ....[35]....
        /*0a50*/ 	.word	0x000056e0
        /*0a54*/ 	.word	0x000000ff
        /*0a58*/ 	.word	0x00028c30
        /*0a5c*/ 	.short	0x010a
        /*0a5e*/ 	.byte	0x17
	.zero		1


	//   ....[36]....
        /*0a60*/ 	.word	0x00006490
        /*0a64*/ 	.word	0x0000000b
        /*0a68*/ 	.word	0x00000000
        /*0a6c*/ 	.short	0x0101
        /*0a6e*/ 	.byte	0x3f
	.zero		1


	//   ....[37]....
        /*0a70*/ 	.word	0x00006bb0
        /*0a74*/ 	.word	0x000000ff
        /*0a78*/ 	.word	0x00028c50
        /*0a7c*/ 	.short	0x010a
        /*0a7e*/ 	.byte	0x17
	.zero		1


	//   ....[38]....
        /*0a80*/ 	.word	0x00006bf0
        /*0a84*/ 	.word	0x000000ff
        /*0a88*/ 	.word	0x00028c50
        /*0a8c*/ 	.short	0x010a
        /*0a8e*/ 	.byte	0x17
	.zero		1


	//   ....[39]....
        /*0a90*/ 	.word	0x00006e70
        /*0a94*/ 	.word	0x0000000a
        /*0a98*/ 	.word	0x00000000
        /*0a9c*/ 	.short	0x0101
        /*0a9e*/ 	.byte	0x3f
	.zero		1


	//   ....[40]....
        /*0aa0*/ 	.word	0x00009810
        /*0aa4*/ 	.word	0x000000ff
        /*0aa8*/ 	.word	0x00000000
        /*0aac*/ 	.short	0x0101
        /*0aae*/ 	.byte	0x04
	.zero		1


	//   ....[41]....
        /*0ab0*/ 	.word	0x0000a190
        /*0ab4*/ 	.word	0x000000ff
        /*0ab8*/ 	.word	0x00000000
        /*0abc*/ 	.short	0x0101
        /*0abe*/ 	.byte	0x04
	.zero		1


	//   ....[42]....
        /*0ac0*/ 	.word	0x0000e1d0
        /*0ac4*/ 	.word	0x00000000
        /*0ac8*/ 	.word	0x00028c40
        /*0acc*/ 	.short	0x010a
        /*0ace*/ 	.byte	0x3f
	.zero		1


	//   ....[43]....
        /*0ad0*/ 	.word	0x0000ecb0
        /*0ad4*/ 	.word	0x00000012
        /*0ad8*/ 	.word	0x00028c00
        /*0adc*/ 	.short	0x0107
        /*0ade*/ 	.byte	0x3f
	.zero		1


	//   ....[44]....
        /*0ae0*/ 	.word	0x0000eda0
        /*0ae4*/ 	.word	0x00000012
        /*0ae8*/ 	.word	0x00028c00
        /*0aec*/ 	.short	0x0101
        /*0aee*/ 	.byte	0x3f
	.zero		1


	//   ....[45]....
        /*0af0*/ 	.word	0x0000edc0
        /*0af4*/ 	.word	0x00000012
        /*0af8*/ 	.word	0x00028c20
        /*0afc*/ 	.short	0x010a
        /*0afe*/ 	.byte	0x3f
	.zero		1


	//   ....[46]....
        /*0b00*/ 	.word	0x0000eea0
        /*0b04*/ 	.word	0x00000000
        /*0b08*/ 	.word	0x00028c60
        /*0b0c*/ 	.short	0x010a
        /*0b0e*/ 	.byte	0x3f
	.zero		1


	//   ....[47]....
        /*0b10*/ 	.word	0x0000fb10
        /*0b14*/ 	.word	0x00000003
        /*0b18*/ 	.word	0x00028c40
        /*0b1c*/ 	.short	0x010a
        /*0b1e*/ 	.byte	0x3f
	.zero		1


	//   ....[48]....
        /*0b20*/ 	.word	0x0000fd60
        /*0b24*/ 	.word	0x00000003
        /*0b28*/ 	.word	0x00028c60
        /*0b2c*/ 	.short	0x010a
        /*0b2e*/ 	.byte	0x3f
	.zero		1


	//   ....[49]....
        /*0b30*/ 	.word	0x00010910
        /*0b34*/ 	.word	0x00000004
        /*0b38*/ 	.word	0x00028c40
        /*0b3c*/ 	.short	0x010a
        /*0b3e*/ 	.byte	0x3f
	.zero		1


	//   ....[50]....
        /*0b40*/ 	.word	0x00010b60
        /*0b44*/ 	.word	0x00000004
        /*0b48*/ 	.word	0x00028c60
        /*0b4c*/ 	.short	0x010a
        /*0b4e*/ 	.byte	0x3f
	.zero		1


	//   ....[51]....
        /*0b50*/ 	.word	0x000116a0
        /*0b54*/ 	.word	0x00000004
        /*0b58*/ 	.word	0x00028c40
        /*0b5c*/ 	.short	0x010a
        /*0b5e*/ 	.byte	0x3f
	.zero		1


	//   ....[52]....
        /*0b60*/ 	.word	0x000118f0
        /*0b64*/ 	.word	0x00000004
        /*0b68*/ 	.word	0x00028c60
        /*0b6c*/ 	.short	0x010a
        /*0b6e*/ 	.byte	0x3f
	.zero		1


	//   ....[53]....
        /*0b70*/ 	.word	0x00013200
        /*0b74*/ 	.word	0x00000000
        /*0b78*/ 	.word	0x00028c20
        /*0b7c*/ 	.short	0x010a
        /*0b7e*/ 	.byte	0x3f
	.zero		1


	//   ....[54]....
        /*0b80*/ 	.word	0x000133f0
        /*0b84*/ 	.word	0x00000006
        /*0b88*/ 	.word	0x00000000
        /*0b8c*/ 	.short	0x010a
        /*0b8e*/ 	.byte	0x3f
	.zero		1


	//   ....[55]....
        /*0b90*/ 	.word	0x00013420
        /*0b94*/ 	.word	0x00000007
        /*0b98*/ 	.word	0x00000000
        /*0b9c*/ 	.short	0x010a
        /*0b9e*/ 	.byte	0x3f
	.zero		1


	//   ....[56]....
        /*0ba0*/ 	.word	0x00013480
        /*0ba4*/ 	.word	0x00000004
        /*0ba8*/ 	.word	0x00000000
        /*0bac*/ 	.short	0x010a
        /*0bae*/ 	.byte	0x3f
	.zero		1


	//   ....[57]....
        /*0bb0*/ 	.word	0x000134b0
        /*0bb4*/ 	.word	0x00000003
        /*0bb8*/ 	.word	0x00000000
        /*0bbc*/ 	.short	0x010a
        /*0bbe*/ 	.byte	0x3f
	.zero		1


	//   ....[58]....
        /*0bc0*/ 	.word	0x00013520
        /*0bc4*/ 	.word	0x00000003
        /*0bc8*/ 	.word	0x00028c50
        /*0bcc*/ 	.short	0x010a
        /*0bce*/ 	.byte	0x3f
	.zero		1


	//   ....[59]....
        /*0bd0*/ 	.word	0x00013580
        /*0bd4*/ 	.word	0x00000003
        /*0bd8*/ 	.word	0x00028c50
        /*0bdc*/ 	.short	0x010a
        /*0bde*/ 	.byte	0x3f
	.zero		1


	//   ....[60]....
        /*0be0*/ 	.word	0x000135e0
        /*0be4*/ 	.word	0x00000003
        /*0be8*/ 	.word	0x00028c00
        /*0bec*/ 	.short	0x010a
        /*0bee*/ 	.byte	0x3f
	.zero		1


	//   ....[61]....
        /*0bf0*/ 	.word	0x00013630
        /*0bf4*/ 	.word	0x00000007
        /*0bf8*/ 	.word	0x00028c30
        /*0bfc*/ 	.short	0x010a
        /*0bfe*/ 	.byte	0x3f
	.zero		1


	//   ....[62]....
        /*0c00*/ 	.word	0x00013680
        /*0c04*/ 	.word	0x00000007
        /*0c08*/ 	.word	0x00028c50
        /*0c0c*/ 	.short	0x010a
        /*0c0e*/ 	.byte	0x3f
	.zero		1


	//   ....[63]....
        /*0c10*/ 	.word	0x000136e0
        /*0c14*/ 	.word	0x00000000
        /*0c18*/ 	.word	0x00028c30
        /*0c1c*/ 	.short	0x010a
        /*0c1e*/ 	.byte	0x3f
	.zero		1


	//   ....[64]....
        /*0c20*/ 	.word	0x00013730
        /*0c24*/ 	.word	0x0000000a
        /*0c28*/ 	.word	0x00028c50
        /*0c2c*/ 	.short	0x010a
        /*0c2e*/ 	.byte	0x3f
	.zero		1


	//   ....[65]....
        /*0c30*/ 	.word	0x000138d0
        /*0c34*/ 	.word	0x00000000
        /*0c38*/ 	.word	0x00028c40
        /*0c3c*/ 	.short	0x010a
        /*0c3e*/ 	.byte	0x3f
	.zero		1


	//   ....[66]....
        /*0c40*/ 	.word	0x00013e50
        /*0c44*/ 	.word	0x00000012
        /*0c48*/ 	.word	0x00028c20
        /*0c4c*/ 	.short	0x010a
        /*0c4e*/ 	.byte	0x3f
	.zero		1


	//   ....[67]....
        /*0c50*/ 	.word	0x00013ea0
        /*0c54*/ 	.word	0x00000000
        /*0c58*/ 	.word	0x00028c60
        /*0c5c*/ 	.short	0x010a
        /*0c5e*/ 	.byte	0x3f
	.zero		1


	//   ....[68]....
        /*0c60*/ 	.word	0x00013ef0
        /*0c64*/ 	.word	0x00000003
        /*0c68*/ 	.word	0x00028c40
        /*0c6c*/ 	.short	0x010a
        /*0c6e*/ 	.byte	0x3f
	.zero		1


	//   ....[69]....
        /*0c70*/ 	.word	0x00013f40
        /*0c74*/ 	.word	0x00000003
        /*0c78*/ 	.word	0x00028c60
        /*0c7c*/ 	.short	0x010a
        /*0c7e*/ 	.byte	0x3f
	.zero		1


	//   ....[70]....
        /*0c80*/ 	.word	0x00013f90
        /*0c84*/ 	.word	0x00000004
        /*0c88*/ 	.word	0x00028c40
        /*0c8c*/ 	.short	0x010a
        /*0c8e*/ 	.byte	0x3f
	.zero		1


	//   ....[71]....
        /*0c90*/ 	.word	0x00013fe0
        /*0c94*/ 	.word	0x00000004
        /*0c98*/ 	.word	0x00028c60
        /*0c9c*/ 	.short	0x010a
        /*0c9e*/ 	.byte	0x3f
	.zero		1


	//   ....[72]....
        /*0ca0*/ 	.word	0x00014030
        /*0ca4*/ 	.word	0x00000004
        /*0ca8*/ 	.word	0x00028c40
        /*0cac*/ 	.short	0x010a
        /*0cae*/ 	.byte	0x3f
	.zero		1


	//   ....[73]....
        /*0cb0*/ 	.word	0x00014080
        /*0cb4*/ 	.word	0x00000004
        /*0cb8*/ 	.word	0x00028c60
        /*0cbc*/ 	.short	0x010a
        /*0cbe*/ 	.byte	0x3f
	.zero		1


	//   ....[74]....
        /*0cc0*/ 	.word	0x00014b00
        /*0cc4*/ 	.word	0x00000000
        /*0cc8*/ 	.word	0x00028c20
        /*0ccc*/ 	.short	0x010a
        /*0cce*/ 	.byte	0x3f
	.zero		1


	//   ....[75]....
        /*0cd0*/ 	.word	0x00014ca0
        /*0cd4*/ 	.word	0x00000006
        /*0cd8*/ 	.word	0x00000000
        /*0cdc*/ 	.short	0x010a
        /*0cde*/ 	.byte	0x3f
	.zero		1


	//   ....[76]....
        /*0ce0*/ 	.word	0x00014cf0
        /*0ce4*/ 	.word	0x00000007
        /*0ce8*/ 	.word	0x00000000
        /*0cec*/ 	.short	0x010a
        /*0cee*/ 	.byte	0x3f
	.zero		1


	//   ....[77]....
        /*0cf0*/ 	.word	0x00014d40
        /*0cf4*/ 	.word	0x00000004
        /*0cf8*/ 	.word	0x00000000
        /*0cfc*/ 	.short	0x010a
        /*0cfe*/ 	.byte	0x3f
	.zero		1


	//----- nvinfo : EIATTR_NUM_MBARRIERS
	.align		4
.L_651:
        /*0d00*/ 	.byte	0x03, 0x38
        /*0d02*/ 	.short	0x0016


	//----- nvinfo : EIATTR_EXIT_INSTR_OFFSETS
	.align		4
        /*0d04*/ 	.byte	0x04, 0x1c
        /*0d06*/ 	.short	(.L_653 - .L_652)


	//   ....[0]....
.L_652:
        /*0d08*/ 	.word	0x00000a40


	//   ....[1]....
        /*0d0c*/ 	.word	0x0000c370


	//   ....[2]....
        /*0d10*/ 	.word	0x00013500


	//----- nvinfo : EIATTR_MAX_THREADS
	.align		4
.L_653:
        /*0d14*/ 	.byte	0x04, 0x05
        /*0d16*/ 	.short	(.L_655 - .L_654)
.L_654:
        /*0d18*/ 	.word	0x00000180
        /*0d1c*/ 	.word	0x00000001
        /*0d20*/ 	.word	0x00000001


	//----- nvinfo : EIATTR_CRS_STACK_SIZE
	.align		4
.L_655:
        /*0d24*/ 	.byte	0x04, 0x1e
        /*0d26*/ 	.short	(.L_657 - .L_656)
.L_656:
        /*0d28*/ 	.word	0x00000000


	//----- nvinfo : EIATTR_CBANK_PARAM_SIZE
	.align		4
.L_657:
        /*0d2c*/ 	.byte	0x03, 0x19
        /*0d2e*/ 	.short	0x0af0


	//----- nvinfo : EIATTR_PARAM_CBANK
	.align		4
        /*0d30*/ 	.byte	0x04, 0x0a
        /*0d32*/ 	.short	(.L_659 - .L_658)
	.align		4
.L_658:
        /*0d34*/ 	.word	index@(.nv.constant0._ZN7cutlass13device_kernelIN5flash11enable_sm90INS1_16FlashAttnFwdSm90INS1_25CollectiveMainloopFwdSm90ILi2EN4cute5tupleIJNS5_1CILi1EEES8_S8_EEENS6_IJNS7_ILi64EEESA_SA_EEELi512ENS_10bfloat16_tEfNS_4arch4Sm90ELb0ELb0ELb0ELb1ELb0ELb0ELb0ELb0ELb0ELb1ELb1ELb0EEENS1_21CollectiveEpilogueFwdINS6_IJSA_NS7_ILi512EEESA_EEES9_SC_SE_Li256ELb1ELb1ELb1ELb0EEENS1_36VarlenDynamicPersistentTileSchedulerILi64ELi64ELi256ELi128ELb1ELb1ELb1ELb0ELb1ELb1EEEEEEEEEvNT_6ParamsE)
        /*0d38*/ 	.short	0x0210
        /*0d3a*/ 	.short	0x0af0


	//----- nvinfo : EIATTR_SW_WAR
	.align		4
.L_659:
        /*0d3c*/ 	.byte	0x04, 0x36
        /*0d3e*/ 	.short	(.L_661 - .L_660)
.L_660:
        /*0d40*/ 	.word	0x00000008
.L_661:


//--------------------- .nv.info._ZN7cutlass13device_kernelIN5flash11enable_sm90INS1_16FlashAttnFwdSm90INS1_25CollectiveMainloopFwdSm90ILi2EN4cute5tupleIJNS5_1CILi1EEES8_S8_EEENS6_IJNS7_ILi64EEESA_SA_EEELi512ENS_10bfloat16_tEfNS_4arch4Sm90ELb0ELb0ELb0ELb1ELb0ELb1ELb0ELb0ELb0ELb1ELb1ELb0EEENS1_21CollectiveEpilogueFwdINS6_IJSA_NS7_ILi512EEESA_EEES9_SC_SE_Li256ELb1ELb1ELb1ELb0EEENS1_36VarlenDynamicPersistentTileSchedulerILi64ELi64ELi256ELi128ELb1ELb1ELb1ELb0ELb1ELb1EEEEEEEEEvNT_6ParamsE --------------------------
	.section	.nv.info._ZN7cutlass13device_kernelIN5flash11enable_sm90INS1_16FlashAttnFwdSm90INS1_25CollectiveMainloopFwdSm90ILi2EN4cute5tupleIJNS5_1CILi1EEES8_S8_EEENS6_IJNS7_ILi64EEESA_SA_EEELi512ENS_10bfloat16_tEfNS_4arch4Sm90ELb0ELb0ELb0ELb1ELb0ELb1ELb0ELb0ELb0ELb1ELb1ELb0EEENS1_21CollectiveEpilogueFwdINS6_IJSA_NS7_ILi512EEESA_EEES9_SC_SE_Li256ELb1ELb1ELb1ELb0EEENS1_36VarlenDynamicPersistentTileSchedulerILi64ELi64ELi256ELi128ELb1ELb1ELb1ELb0ELb1ELb1EEEEEEEEEvNT_6ParamsE,"",@"SHT_CUDA_INFO"
	.sectionflags	@""
	.align	4


	//----- nvinfo : EIATTR_CUDA_API_VERSION
	.align		4
        /*0000*/ 	.byte	0x04, 0x37
        /*0002*/ 	.short	(.L_663 - .L_662)
.L_662:
        /*0004*/ 	.word	0x00000082


	//----- nvinfo : EIATTR_KPARAM_INFO
	.align		4
.L_663:
        /*0008*/ 	.byte	0x04, 0x17
        /*000a*/ 	.short	(.L_665 - .L_664)
.L_664:
        /*000c*/ 	.word	0x00000000
        /*0010*/ 	.short	0x0000
        /*0012*/ 	.short	0x0070
        /*0014*/ 	.byte	0x00, 0xf0, 0x01, 0x2a


	//----- nvinfo : EIATTR_SPARSE_MMA_MASK
	.align		4
.L_665:
        /*0018*/ 	.byte	0x03, 0x50
        /*001a*/ 	.short	0x0000


	//----- nvinfo : EIATTR_MAXREG_COUNT
	.align		4
        /*001c*/ 	.byte	0x03, 0x1b
        /*001e*/ 	.short	0x00a8


	//----- nvinfo : EIATTR_NUM_BARRIERS
	.align		4
        /*0020*/ 	.byte	0x02, 0x4c
        /*0022*/ 	.byte	0x10
	.zero		1


	//----- nvinfo : EIATTR_EXTERNS
	.align		4
        /*0024*/ 	.byte	0x04, 0x0f
        /*0026*/ 	.short	(.L_667 - .L_666)


	//   ....[0]....
	.align		4
.L_666:
        /*0028*/ 	.word	index@(__assertfail)


	//----- nvinfo : EIATTR_ANNOTATIONS
	.align		4
.L_667:
        /*002c*/ 	.byte	0x04, 0x55
        /*002e*/ 	.short	(.L_669 - .L_668)


	//   ....[0]....
.L_668:
        /* <DEDUP_REMOVED lines=89> */


	//----- nvinfo : EIATTR_MERCURY_ISA_VERSION
	.align		4
.L_669:
        /*05a8*/ 	.byte	0x03, 0x5f
        /*05aa*/ 	.short	0x0101


	//----- nvinfo : EIATTR_UNUSED_LOAD_BYTE_OFFSET
	.align		4
        /*05ac*/ 	.byte	0x04, 0x44
        /*05ae*/ 	.short	(.L_671 - .L_670)


	//   ....[0]....
.L_670:
        /*05b0*/ 	.word	0x00000a80
        /*05b4*/ 	.word	0x0000fff0


	//   ....[1]....
        /*05b8*/ 	.word	0x0000d230
        /*05bc*/ 	.word	0x0000fff0


	//----- nvinfo : EIATTR_INT_WARP_WIDE_INSTR_OFFSETS
	.align		4
.L_671:
        /*05c0*/ 	.byte	0x04, 0x31
        /*05c2*/ 	.short	(.L_673 - .L_672)


	//   ....[0]....
.L_672:
        /*05c4*/ 	.word	0x00000190


	//   ....[1]....
        /*05c8*/ 	.word	0x000001c0


	//   ....[2]....
        /*05cc*/ 	.word	0x00000290


	//   ....[3]....
        /*05d0*/ 	.word	0x00014ff0


	//   ....[4]....
        /*05d4*/ 	.word	0x00015080


	//   ....[5]....
        /*05d8*/ 	.word	0x00019960


	//   ....[6]....
        /*05dc*/ 	.word	0x000199f0


	//----- nvinfo : EIATTR_COOP_GROUP_MASK_REGIDS
	.align		4
.L_673:
        /*05e0*/ 	.byte	0x04, 0x29
        /*05e2*/ 	.short	(.L_675 - .L_674)


	//   ....[0]....
.L_674:
        /*05e4*/ 	.word	0xffffffff


	//   ....[1]....
        /*05e8*/ 	.word	0xffffffff


	//   ....[2]....
        /*05ec*/ 	.word	0xffffffff


	//   ....[3]....
        /*05f0*/ 	.word	0xffffffff


	//   ....[4]....
        /*05f4*/ 	.word	0xffffffff


	//   ....[5]....
        /*05f8*/ 	.word	0xffffffff


	//   ....[6]....
        /*05fc*/ 	.word	0xffffffff


	//   ....[7]....
        /*0600*/ 	.word	0xffffffff


	//   ....[8]....
        /*0604*/ 	.word	0xffffffff


	//   ....[9]....
        /*0608*/ 	.word	0xffffffff


	//   ....[10]....
        /*060c*/ 	.word	0xffffffff


	//   ....[11]....
        /*0610*/ 	.word	0xffffffff


	//   ....[12]....
        /*0614*/ 	.word	0xffffffff


	//   ....[13]....
        /*0618*/ 	.word	0xffffffff


	//   ....[14]....
        /*061c*/ 	.word	0xffffffff


	//   ....[15]....
        /*0620*/ 	.word	0xffffffff


	//   ....[16]....
        /*0624*/ 	.word	0xffffffff


	//   ....[17]....
        /*0628*/ 	.word	0xffffffff


	//   ....[18]....
        /*062c*/ 	.word	0xffffffff


	//   ....[19]....
        /*0630*/ 	.word	0xffffffff


	//   ....[20]....
        /*0634*/ 	.word	0xffffffff


	//   ....[21]....
        /*0638*/ 	.word	0xffffffff


	//   ....[22]....
        /*063c*/ 	.word	0xffffffff


	//   ....[23]....
        /*0640*/ 	.word	0xffffffff


	//   ....[24]....
        /*0644*/ 	.word	0xffffffff


	//   ....[25]....
        /*0648*/ 	.word	0xffffffff


	//   ....[26]....
        /*064c*/ 	.word	0xffffffff


	//   ....[27]....
        /*0650*/ 	.word	0xffffffff


	//   ....[28]....
        /*0654*/ 	.word	0xffffffff


	//   ....[29]....
        /*0658*/ 	.word	0xffffffff


	//   ....[30]....
        /*065c*/ 	.word	0xffffffff


	//   ....[31]....
        /*0660*/ 	.word	0xffffffff


	//   ....[32]....
        /*0664*/ 	.word	0xffffffff


	//   ....[33]....
        /*0668*/ 	.word	0xffffffff


	//   ....[34]....
        /*066c*/ 	.word	0xffffffff


	//   ....[35]....
        /*0670*/ 	.word	0xffffffff


	//   ....[36]....
        /*0674*/ 	.word	0xffffffff


	//   ....[37]....
        /*0678*/ 	.word	0xffffffff


	//   ....[38]....
        /*067c*/ 	.word	0xffffffff


	//   ....[39]....
        /*0680*/ 	.word	0xffffffff


	//   ....[40]....
        /*0684*/ 	.word	0xffffffff


	//   ....[41]....
        /*0688*/ 	.word	0xffffffff


	//   ....[42]....
        /*068c*/ 	.word	0xffffffff


	//   ....[43]....
        /*0690*/ 	.word	0xffffffff


	//   ....[44]....
        /*0694*/ 	.word	0xffffffff


	//   ....[45]....
        /*0698*/ 	.word	0xffffffff


	//   ....[46]....
        /*069c*/ 	.word	0xffffffff


	//   ....[47]....
        /*06a0*/ 	.word	0xffffffff


	//   ....[48]....
        /*06a4*/ 	.word	0xffffffff


	//   ....[49]....
        /*06a8*/ 	.word	0xffffffff


	//   ....[50]....
        /*06ac*/ 	.word	0xffffffff


	//   ....[51]....
        /*06b0*/ 	.word	0xffffffff


	//   ....[52]....
        /*06b4*/ 	.word	0xffffffff


	//   ....[53]....
        /*06b8*/ 	.word	0xffffffff


	//   ....[54]....
        /*06bc*/ 	.word	0xffffffff


	//   ....[55]....
        /*06c0*/ 	.word	0xffffffff


	//   ....[56]....
        /*06c4*/ 	.word	0xffffffff


	//   ....[57]....
        /*06c8*/ 	.word	0xffffffff


	//   ....[58]....
        /*06cc*/ 	.word	0xffffffff


	//   ....[59]....
        /*06d0*/ 	.word	0xffffffff


	//   ....[60]....
        /*06d4*/ 	.word	0xffffffff


	//   ....[61]....
        /*06d8*/ 	.word	0xffffffff


	//   ....[62]....
        /*06dc*/ 	.word	0xffffffff


	//   ....[63]....
        /*06e0*/ 	.word	0xffffffff


	//   ....[64]....
        /*06e4*/ 	.word	0xffffffff


	//   ....[65]....
        /*06e8*/ 	.word	0xffffffff


	//   ....[66]....
        /*06ec*/ 	.word	0xffffffff


	//   ....[67]....
        /*06f0*/ 	.word	0xffffffff


	//   ....[68]....
        /*06f4*/ 	.word	0xffffffff


	//   ....[69]....
        /*06f8*/ 	.word	0xffffffff


	//   ....[70]....
        /*06fc*/ 	.word	0xffffffff


	//   ....[71]....
        /*0700*/ 	.word	0xffffffff


	//   ....[72]....
        /*0704*/ 	.word	0xffffffff


	//   ....[73]....
        /*0708*/ 	.word	0xffffffff


	//   ....[74]....
        /*070c*/ 	.word	0xffffffff


	//   ....[75]....
        /*0710*/ 	.word	0xffffffff


	//   ....[76]....
        /*0714*/ 	.word	0xffffffff


	//   ....[77]....
        /*0718*/ 	.word	0xffffffff


	//   ....[78]....
        /*071c*/ 	.word	0xffffffff


	//   ....[79]....
        /*0720*/ 	.word	0xffffffff


	//   ....[80]....
        /*0724*/ 	.word	0xffffffff


	//   ....[81]....
        /*0728*/ 	.word	0xffffffff


	//   ....[82]....
        /*072c*/ 	.word	0xffffffff


	//   ....[83]....
        /*0730*/ 	.word	0xffffffff


	//   ....[84]....
        /*0734*/ 	.word	0xffffffff


	//   ....[85]....
        /*0738*/ 	.word	0xffffffff


	//   ....[86]....
        /*073c*/ 	.word	0xffffffff


	//   ....[87]....
        /*0740*/ 	.word	0xffffffff


	//   ....[88]....
        /*0744*/ 	.word	0xffffffff


	//   ....[89]....
        /*0748*/ 	.word	0xffffffff


	//   ....[90]....
        /*074c*/ 	.word	0xffffffff


	//   ....[91]....
        /*0750*/ 	.word	0xffffffff


	//   ....[92]....
        /*0754*/ 	.word	0xffffffff


	//   ....[93]....
        /*0758*/ 	.word	0xffffffff


	//   ....[94]....
        /*075c*/ 	.word	0x0500000f


	//   ....[95]....
        /*0760*/ 	.word	0x0500000f


	//   ....[96]....
        /*0764*/ 	.word	0x0500000f


	//   ....[97]....
        /*0768*/ 	.word	0x0500000f


	//   ....[98]....
        /*076c*/ 	.word	0x0500000f


	//   ....[99]....
        /*0770*/ 	.word	0x0500000f


	//   ....[100]....
        /*0774*/ 	.word	0x0500000f


	//   ....[101]....
        /*0778*/ 	.word	0x0500000f


	//   ....[102]....
        /*077c*/ 	.word	0x0500000f


	//   ....[103]....
        /*0780*/ 	.word	0x0500000f


	//   ....[104]....
        /*0784*/ 	.word	0x0500000f


	//   ....[105]....
        /*0788*/ 	.word	0x0500000f


	//   ....[106]....
        /*078c*/ 	.word	0x0500000f


	//   ....[107]....
        /*0790*/ 	.word	0x0500000f


	//   ....[108]....
        /*0794*/ 	.word	0x0500000f


	//   ....[109]....
        /*0798*/ 	.word	0x0500000f


	//   ....[110]....
        /*079c*/ 	.word	0x0500000f


	//   ....[111]....
        /*07a0*/ 	.word	0x0500000f


	//   ....[112]....
        /*07a4*/ 	.word	0x0500000f


	//   ....[113]....
        /*07a8*/ 	.word	0x0500000f


	//   ....[114]....
        /*07ac*/ 	.word	0x0500000f


	//   ....[115]....
        /*07b0*/ 	.word	0x0500000f


	//   ....[116]....
        /*07b4*/ 	.word	0x0500000f


	//   ....[117]....
        /*07b8*/ 	.word	0x0500000f


	//   ....[118]....
        /*07bc*/ 	.word	0x0500000f


	//   ....[119]....
        /*07c0*/ 	.word	0x0500000f


	//   ....[120]....
        /*07c4*/ 	.word	0x0500000f


	//   ....[121]....
        /*07c8*/ 	.word	0x0500000f


	//   ....[122]....
        /*07cc*/ 	.word	0x0500000f


	//   ....[123]....
        /*07d0*/ 	.word	0x0500000f


	//   ....[124]....
        /*07d4*/ 	.word	0x0500000f


	//   ....[125]....
        /*07d8*/ 	.word	0x0500000f


	//   ....[126]....
        /*07dc*/ 	.word	0x0500000f


	//   ....[127]....
        /*07e0*/ 	.word	0x0500000f


	//   ....[128]....
        /*07e4*/ 	.word	0x0500000f


	//   ....[129]....
        /*07e8*/ 	.word	0x0500000f


	//   ....[130]....
        /*07ec*/ 	.word	0x0500000f


	//----- nvinfo : EIATTR_COOP_GROUP_INSTR_OFFSETS
	.align		4
.L_675:
        /*07f0*/ 	.byte	0x04, 0x28
        /*07f2*/ 	.short	(.L_677 - .L_676)


	//   ....[0]....
.L_676:
        /*07f4*/ 	.word	0x00000060


	//   ....[1]....
        /*07f8*/ 	.word	0x00000180


	//   ....[2]....
        /*07fc*/ 	.word	0x00000250


	//   ....[3]....
        /*0800*/ 	.word	0x000003d0


	//   ....[4]....
        /*0804*/ 	.word	0x00000530


	//   ....[5]....
        /*0808*/ 	.word	0x00000650


	//   ....[6]....
        /*080c*/ 	.word	0x000007b0


	//   ....[7]....
        /*0810*/ 	.word	0x000050a0


	//   ....[8]....
        /*0814*/ 	.word	0x00007220


	//   ....[9]....
        /*0818*/ 	.word	0x000077e0


	//   ....[10]....
        /*081c*/ 	.word	0x000077f0


	//   ....[11]....
        /*0820*/ 	.word	0x00007800


	//   ....[12]....
        /*0824*/ 	.word	0x00007810


	//   ....[13]....
        /*0828*/ 	.word	0x000087e0


	//   ....[14]....
        /*082c*/ 	.word	0x000087f0


	//   ....[15]....
        /*0830*/ 	.word	0x00008800


	//   ....[16]....
        /*0834*/ 	.word	0x00008810


	//   ....[17]....
        /*0838*/ 	.word	0x00009fc0


	//   ....[18]....
        /*083c*/ 	.word	0x0000a0a0


	//   ....[19]....
        /*0840*/ 	.word	0x0000a180


	//   ....[20]....
        /*0844*/ 	.word	0x0000a2b0


	//   ....[21]....
        /*0848*/ 	.word	0x0000aca0


	//   ....[22]....
        /*084c*/ 	.word	0x0000b1f0


	//   ....[23]....
        /*0850*/ 	.word	0x0000b210


	//   ....[24]....
        /*0854*/ 	.word	0x0000b9c0


	//   ....[25]....
        /*0858*/ 	.word	0x0000ba50


	//   ....[26]....
        /*085c*/ 	.word	0x0000c700


	//   ....[27]....
        /*0860*/ 	.word	0x0000c750


	//   ....[28]....
        /*0864*/ 	.word	0x0000c7c0


	//   ....[29]....
        /*0868*/ 	.word	0x0000c850


	//   ....[30]....
        /*086c*/ 	.word	0x0000ca10


	//   ....[31]....
        /*0870*/ 	.word	0x0000df40


	//   ....[32]....
        /*0874*/ 	.word	0x0000e2e0


	//   ....[33]....
        /*0878*/ 	.word	0x0000e2f0


	//   ....[34]....
        /*087c*/ 	.word	0x0000e300


	//   ....[35]....
        /*0880*/ 	.word	0x0000e310


	//   ....[36]....
        /*0884*/ 	.word	0x0000ef90


	//   ....[37]....
        /*0888*/ 	.word	0x0000efb0


	//   ....[38]....
        /*088c*/ 	.word	0x0000f240


	//   ....[39]....
        /*0890*/ 	.word	0x0000f260


	//   ....[40]....
        /*0894*/ 	.word	0x0000faa0


	//   ....[41]....
        /*0898*/ 	.word	0x0000fae0


	//   ....[42]....
        /*089c*/ 	.word	0x00010350


	//   ....[43]....
        /*08a0*/ 	.word	0x00010370


	//   ....[44]....
        /*08a4*/ 	.word	0x00011660


	//   ....[45]....
        /*08a8*/ 	.word	0x00011670


	//   ....[46]....
        /*08ac*/ 	.word	0x000118a0


	//   ....[47]....
        /*08b0*/ 	.word	0x000118c0


	//   ....[48]....
        /*08b4*/ 	.word	0x00011b70


	//   ....[49]....
        /*08b8*/ 	.word	0x00011da0


	//   ....[50]....
        /*08bc*/ 	.word	0x00011dd0


	//   ....[51]....
        /*08c0*/ 	.word	0x00011e00


	//   ....[52]....
        /*08c4*/ 	.word	0x00011e30


	//   ....[53]....
        /*08c8*/ 	.word	0x00011e60


	//   ....[54]....
        /*08cc*/ 	.word	0x00011e90


	//   ....[55]....
        /*08d0*/ 	.word	0x00012030


	//   ....[56]....
        /*08d4*/ 	.word	0x00012060


	//   ....[57]....
        /*08d8*/ 	.word	0x00012090


	//   ....[58]....
        /*08dc*/ 	.word	0x000120c0


	//   ....[59]....
        /*08e0*/ 	.word	0x000120f0


	//   ....[60]....
        /*08e4*/ 	.word	0x00012120


	//   ....[61]....
        /*08e8*/ 	.word	0x000121b0


	//   ....[62]....
        /*08ec*/ 	.word	0x000121e0


	//   ....[63]....
        /*08f0*/ 	.word	0x000121f0


	//   ....[64]....
        /*08f4*/ 	.word	0x000122a0


	//   ....[65]....
        /*08f8*/ 	.word	0x000132a0


	//   ....[66]....
        /*08fc*/ 	.word	0x000155d0


	//   ....[67]....
        /*0900*/ 	.word	0x000160e0


	//   ....[68]....
        /*0904*/ 	.word	0x000160f0


	//   ....[69]....
        /*0908*/ 	.word	0x00016190


	//   ....[70]....
        /*090c*/ 	.word	0x000161a0


	//   ....[71]....
        /*0910*/ 	.word	0x00016220


	//   ....[72]....
        /*0914*/ 	.word	0x00016230


	//   ....[73]....
        /*0918*/ 	.word	0x00016280


	//   ....[74]....
        /*091c*/ 	.word	0x000162a0


	//   ....[75]....
        /*0920*/ 	.word	0x00019c80


	//   ....[76]....
        /*0924*/ 	.word	0x00019d00


	//   ....[77]....
        /*0928*/ 	.word	0x00019d30


	//   ....[78]....
        /*092c*/ 	.word	0x00019d40


	//   ....[79]....
        /*0930*/ 	.word	0x00019d70


	//   ....[80]....
        /*0934*/ 	.word	0x00019da0


	//   ....[81]....
        /*0938*/ 	.word	0x00019dd0


	//   ....[82]....
        /*093c*/ 	.word	0x00019e00


	//   ....[83]....
        /*0940*/ 	.word	0x00019fd0


	//   ....[84]....
        /*0944*/ 	.word	0x0001a000


	//   ....[85]....
        /*0948*/ 	.word	0x0001a030


	//   ....[86]....
        /*094c*/ 	.word	0x0001a060


	//   ....[87]....
        /*0950*/ 	.word	0x0001a090


	//   ....[88]....
        /*0954*/ 	.word	0x0001a0c0


	//   ....[89]....
        /*0958*/ 	.word	0x0001a180


	//   ....[90]....
        /*095c*/ 	.word	0x0001a1a0


	//   ....[91]....
        /*0960*/ 	.word	0x0001a1b0


	//   ....[92]....
        /*0964*/ 	.word	0x0001a210


	//   ....[93]....
        /*0968*/ 	.word	0x0001a930


	//   ....[94]....
        /*096c*/ 	.word	0x0001adf0


	//   ....[95]....
        /*0970*/ 	.word	0x0001ae80


	//   ....[96]....
        /*0974*/ 	.word	0x0001aed0


	//   ....[97]....
        /*0978*/ 	.word	0x0001af20


	//   ....[98]....
        /*097c*/ 	.word	0x0001b010


	//   ....[99]....
        /*0980*/ 	.word	0x0001b0a0


	//   ....[100]....
        /*0984*/ 	.word	0x0001b0f0


	//   ....[101]....
        /*0988*/ 	.word	0x0001b140


	//   ....[102]....
        /*098c*/ 	.word	0x0001b3b0


	//   ....[103]....
        /*0990*/ 	.word	0x0001b690


	//   ....[104]....
        /*0994*/ 	.word	0x0001b870


	//   ....[105]....
        /*0998*/ 	.word	0x0001b8c0


	//   ....[106]....
        /*099c*/ 	.word	0x0001b920


	//   ....[107]....
        /*09a0*/ 	.word	0x0001ba10


	//   ....[108]....
        /*09a4*/ 	.word	0x0001ba70


	//   ....[109]....
        /*09a8*/ 	.word	0x0001bb60


	//   ....[110]....
        /*09ac*/ 	.word	0x0001bbc0


	//   ....[111]....
        /*09b0*/ 	.word	0x0001bc90


	//   ....[112]....
        /*09b4*/ 	.word	0x0001bfc0


	//   ....[113]....
        /*09b8*/ 	.word	0x0001c060


	//   ....[114]....
        /*09bc*/ 	.word	0x0001c200


	//   ....[115]....
        /*09c0*/ 	.word	0x0001c280


	//   ....[116]....
        /*09c4*/ 	.word	0x0001c300


	//   ....[117]....
        /*09c8*/ 	.word	0x0001c380


	//   ....[118]....
        /*09cc*/ 	.word	0x0001c400


	//   ....[119]....
        /*09d0*/ 	.word	0x0001c490


	//   ....[120]....
        /*09d4*/ 	.word	0x0001c530


	//   ....[121]....
        /*09d8*/ 	.word	0x0001c5e0


	//   ....[122]....
        /*09dc*/ 	.word	0x0001c660


	//   ....[123]....
        /*09e0*/ 	.word	0x0001c6e0


	//   ....[124]....
        /*09e4*/ 	.word	0x0001c760


	//   ....[125]....
        /*09e8*/ 	.word	0x0001c7f0


	//   ....[126]....
        /*09ec*/ 	.word	0x0001c870


	//   ....[127]....
        /*09f0*/ 	.word	0x0001c910


	//   ....[128]....
        /*09f4*/ 	.word	0x0001c960


	//   ....[129]....
        /*09f8*/ 	.word	0x0001c9f0


	//   ....[130]....
        /*09fc*/ 	.word	0x0001cb20


	//----- nvinfo : EIATTR_REG_RECONFIG
	.align		4
.L_677:
        /*0a00*/ 	.byte	0x01, 0x54
	.zero		2


	//----- nvinfo : EIATTR_SYSCALL_OFFSETS
	.align		4
        /*0a04*/ 	.byte	0x04, 0x46
        /*0a06*/ 	.short	(.L_679 - .L_678)


	//   ....[0]....
.L_678:
        /*0a08*/ 	.word	0x00002010


	//   ....[1]....
        /*0a0c*/ 	.word	0x00002160


	//   ....[2]....
        /*0a10*/ 	.word	0x000073c0


	//   ....[3]....
        /*0a14*/ 	.word	0x00007740


	//   ....[4]....
        /*0a18*/ 	.word	0x000151f0


	//   ....[5]....
        /*0a1c*/ 	.word	0x00015340


	//   ....[6]....
        /*0a20*/ 	.word	0x00015440


	//   ....[7]....
        /*0a24*/ 	.word	0x00015d00


	//----- nvinfo : EIATTR_MBARRIER_INSTR_OFFSETS
	.align		4
.L_679:
        /*0a28*/ 	.byte	0x04, 0x39
        /*0a2a*/ 	.short	(.L_681 - .L_680)


	//   ....[0]....
.L_680:
        /*0a2c*/ 	.word	0x000002b0
        /*0a30*/ 	.word	0x000000ff
        /*0a34*/ 	.word	0x00028c00
        /*0a38*/ 	.short	0x0100
        /*0a3a*/ 	.byte	0x08
	.zero		1


	//   ....[1]....
        /*0a3c*/ 	.word	0x000002d0
        /*0a40*/ 	.word	0x000000ff
        /*0a44*/ 	.word	0x00028c20
        /*0a48*/ 	.short	0x0100
        /*0a4a*/ 	.byte	0x08
	.zero		1


	//   ....[2]....
        /*0a4c*/ 	.word	0x00000380
        /*0a50*/ 	.word	0x000000ff
        /*0a54*/ 	.word	0x00028c30
        /*0a58*/ 	.short	0x0100
        /*0a5a*/ 	.byte	0x06
	.zero		1


	//   ....[3]....
        /*0a5c*/ 	.word	0x00000390
        /*0a60*/ 	.word	0x000000ff
        /*0a64*/ 	.word	0x00028c40
        /*0a68*/ 	.short	0x0100
        /*0a6a*/ 	.byte	0x06
	.zero		1


	//   ....[4]....
        /*0a6c*/ 	.word	0x000003a0
        /*0a70*/ 	.word	0x000000ff
        /*0a74*/ 	.word	0x00028c38
        /*0a78*/ 	.short	0x0100
        /*0a7a*/ 	.byte	0x06
	.zero		1


	//   ....[5]....
        /*0a7c*/ 	.word	0x000003b0
        /*0a80*/ 	.word	0x000000ff
        /*0a84*/ 	.word	0x00028c48
        /*0a88*/ 	.short	0x0100
        /*0a8a*/ 	.byte	0x06
	.zero		1


	//   ....[6]....
        /*0a8c*/ 	.word	0x000004e0
        /*0a90*/ 	.word	0x000000ff
        /*0a94*/ 	.word	0x00028c50
        /*0a98*/ 	.short	0x0100
        /*0a9a*/ 	.byte	0x08
	.zero		1


	//   ....[7]....
        /*0a9c*/ 	.word	0x000004f0
        /*0aa0*/ 	.word	0x000000ff
        /*0aa4*/ 	.word	0x00028c60
        /*0aa8*/ 	.short	0x0100
        /*0aaa*/ 	.byte	0x08
	.zero		1


	//   ....[8]....
        /*0aac*/ 	.word	0x00000500
        /*0ab0*/ 	.word	0x000000ff
        /*0ab4*/ 	.word	0x00028c58
        /*0ab8*/ 	.short	0x0100
        /*0aba*/ 	.byte	0x08
	.zero		1


	//   ....[9]....
        /*0abc*/ 	.word	0x00000510
        /*0ac0*/ 	.word	0x000000ff
        /*0ac4*/ 	.word	0x00028c68
        /*0ac8*/ 	.short	0x0100
        /*0aca*/ 	.byte	0x08
	.zero		1


	//   ....[10]....
        /*0acc*/ 	.word	0x00000600
        /*0ad0*/ 	.word	0x000000ff
        /*0ad4*/ 	.word	0x00028c70
        /*0ad8*/ 	.short	0x0100
        /*0ada*/ 	.byte	0x06
	.zero		1


	//   ....[11]....
        /*0adc*/ 	.word	0x00000610
        /*0ae0*/ 	.word	0x000000ff
        /*0ae4*/ 	.word	0x00028c80
        /*0ae8*/ 	.short	0x0100
        /*0aea*/ 	.byte	0x06
	.zero		1


	//   ....[12]....
        /*0aec*/ 	.word	0x00000620
        /*0af0*/ 	.word	0x000000ff
        /*0af4*/ 	.word	0x00028c78
        /*0af8*/ 	.short	0x0100
        /*0afa*/ 	.byte	0x06
	.zero		1


	//   ....[13]....
        /*0afc*/ 	.word	0x00000630
        /*0b00*/ 	.word	0x000000ff
        /*0b04*/ 	.word	0x00028c88
        /*0b08*/ 	.short	0x0100
        /*0b0a*/ 	.byte	0x06
	.zero		1


	//   ....[14]....
        /*0b0c*/ 	.word	0x00000760
        /*0b10*/ 	.word	0x000000ff
        /*0b14*/ 	.word	0x00028c90
        /*0b18*/ 	.short	0x0100
        /*0b1a*/ 	.byte	0x08
	.zero		1


	//   ....[15]....
        /*0b1c*/ 	.word	0x00000770
        /*0b20*/ 	.word	0x000000ff
        /*0b24*/ 	.word	0x00028ca0
        /*0b28*/ 	.short	0x0100
        /*0b2a*/ 	.byte	0x08
	.zero		1


	//   ....[16]....
        /*0b2c*/ 	.word	0x00000780
        /*0b30*/ 	.word	0x000000ff
        /*0b34*/ 	.word	0x00028c98
        /*0b38*/ 	.short	0x0100
        /*0b3a*/ 	.byte	0x08
	.zero		1


	//   ....[17]....
        /*0b3c*/ 	.word	0x00000790
        /*0b40*/ 	.word	0x000000ff
        /*0b44*/ 	.word	0x00028ca8
        /*0b48*/ 	.short	0x0100
        /*0b4a*/ 	.byte	0x08
	.zero		1


	//   ....[18]....
        /*0b4c*/ 	.word	0x000008c0
        /*0b50*/ 	.word	0x000000ff
        /*0b54*/ 	.word	0x00028cb0
        /*0b58*/ 	.short	0x0100
        /*0b5a*/ 	.byte	0x08
	.zero		1


	//   ....[19]....
        /*0b5c*/ 	.word	0x000008d0
        /*0b60*/ 	.word	0x000000ff
        /*0b64*/ 	.word	0x00028cc0
        /*0b68*/ 	.short	0x0100
        /*0b6a*/ 	.byte	0x08
	.zero		1


	//   ....[20]....
        /*0b6c*/ 	.word	0x000008e0
        /*0b70*/ 	.word	0x000000ff
        /*0b74*/ 	.word	0x00028cb8
        /*0b78*/ 	.short	0x0100
        /*0b7a*/ 	.byte	0x08
	.zero		1


	//   ....[21]....
        /*0b7c*/ 	.word	0x000008f0
        /*0b80*/ 	.word	0x000000ff
        /*0b84*/ 	.word	0x00028cc8
        /*0b88*/ 	.short	0x0100
        /*0b8a*/ 	.byte	0x08
	.zero		1


	//   ....[22]....
        /*0b8c*/ 	.word	0x00002d10
        /*0b90*/ 	.word	0x00000049
        /*0b94*/ 	.word	0x00028c90
        /*0b98*/ 	.short	0x010a
        /*0b9a*/ 	.byte	0x3f
	.zero		1


	//   ....[23]....
        /*0b9c*/ 	.word	0x00003780
        /*0ba0*/ 	.word	0x00000049
        /*0ba4*/ 	.word	0x00028c90
        /*0ba8*/ 	.short	0x010a
        /*0baa*/ 	.byte	0x3f
	.zero		1


	//   ....[24]....
        /*0bac*/ 	.word	0x00004090
        /*0bb0*/ 	.word	0x00000049
        /*0bb4*/ 	.word	0x00028c90
        /*0bb8*/ 	.short	0x010a
        /*0bba*/ 	.byte	0x3f
	.zero		1


	//   ....[25]....
        /*0bbc*/ 	.word	0x00004290
        /*0bc0*/ 	.word	0x00000004
        /*0bc4*/ 	.word	0x00000000
        /*0bc8*/ 	.short	0x0101
        /*0bca*/ 	.byte	0x3f
	.zero		1


	//   ....[26]....
        /*0bcc*/ 	.word	0x000042d0
        /*0bd0*/ 	.word	0x00000049
        /*0bd4*/ 	.word	0x00028cb0
        /*0bd8*/ 	.short	0x010a
        /*0bda*/ 	.byte	0x3f
	.zero		1


	//   ....[27]....
        /*0bdc*/ 	.word	0x00004930
        /*0be0*/ 	.word	0x00000049
        /*0be4*/ 	.word	0x00000000
        /*0be8*/ 	.short	0x0101
        /*0bea*/ 	.byte	0x3f
	.zero		1


	//   ....[28]....
        /*0bec*/ 	.word	0x00005190
        /*0bf0*/ 	.word	0x00000005
        /*0bf4*/ 	.word	0x00028c50
        /*0bf8*/ 	.short	0x010a
        /*0bfa*/ 	.byte	0x3f
	.zero		1


	//   ....[29]....
        /*0bfc*/ 	.word	0x00005550
        /*0c00*/ 	.word	0x00000005
        /*0c04*/ 	.word	0x00000000
        /*0c08*/ 	.short	0x0101
        /*0c0a*/ 	.byte	0x3f
	.zero		1


	//   ....[30]....
        /*0c0c*/ 	.word	0x00005ec0
        /*0c10*/ 	.word	0x00000004
        /*0c14*/ 	.word	0x00028c50
        /*0c18*/ 	.short	0x010a
        /*0c1a*/ 	.byte	0x3f
	.zero		1


	//   ....[31]....
        /*0c1c*/ 	.word	0x00005f10
        /*0c20*/ 	.word	0x00000004
        /*0c24*/ 	.word	0x00028c50
        /*0c28*/ 	.short	0x010a
        /*0c2a*/ 	.byte	0x3f
	.zero		1


	//   ....[32]....
        /*0c2c*/ 	.word	0x00006260
        /*0c30*/ 	.word	0x00000004
        /*0c34*/ 	.word	0x00000000
        /*0c38*/ 	.short	0x0101
        /*0c3a*/ 	.byte	0x3f
	.zero		1


	//   ....[33]....
        /*0c3c*/ 	.word	0x00007450
        /*0c40*/ 	.word	0x00000002
        /*0c44*/ 	.word	0x00028c00
        /*0c48*/ 	.short	0x010a
        /*0c4a*/ 	.byte	0x3f
	.zero		1


	//   ....[34]....
        /*0c4c*/ 	.word	0x000074a0
        /*0c50*/ 	.word	0x00000002
        /*0c54*/ 	.word	0x00028c00
        /*0c58*/ 	.short	0x010a
        /*0c5a*/ 	.byte	0x3f
	.zero		1


	//   ....[35]....
        /*0c5c*/ 	.word	0x00007a80
        /*0c60*/ 	.word	0x00000002
        /*0c64*/ 	.word	0x00028c00
        /*0c68*/ 	.short	0x010a
        /*0c6a*/ 	.byte	0x3f
	.zero		1


	//   ....[36]....
        /*0c6c*/ 	.word	0x000089c0
        /*0c70*/ 	.word	0x00000002
        /*0c74*/ 	.word	0x00028c00
        /*0c78*/ 	.short	0x010a
        /*0c7a*/ 	.byte	0x3f
	.zero		1


	//   ....[37]....
        /*0c7c*/ 	.word	0x00009800
        /*0c80*/ 	.word	0x0000000e
        /*0c84*/ 	.word	0x00028c30
        /*0c88*/ 	.short	0x010a
        /*0c8a*/ 	.byte	0x3f
	.zero		1


	//   ....[38]....
        /*0c8c*/ 	.word	0x000098b0
        /*0c90*/ 	.word	0x0000000e
        /*0c94*/ 	.word	0x00028c30
        /*0c98*/ 	.short	0x010a
        /*0c9a*/ 	.byte	0x3f
	.zero		1


	//   ....[39]....
        /*0c9c*/ 	.word	0x0000a4f0
        /*0ca0*/ 	.word	0x00000003
        /*0ca4*/ 	.word	0x00000000
        /*0ca8*/ 	.short	0x0101
        /*0caa*/ 	.byte	0x3f
	.zero		1


	//   ....[40]....
        /*0cac*/ 	.word	0x0000a960
        /*0cb0*/ 	.word	0x0000000e
        /*0cb4*/ 	.word	0x00028c50
        /*0cb8*/ 	.short	0x010a
        /*0cba*/ 	.byte	0x3f
	.zero		1


	//   ....[41]....
        /*0cbc*/ 	.word	0x0000a9f0
        /*0cc0*/ 	.word	0x0000000e
        /*0cc4*/ 	.word	0x00028c50
        /*0cc8*/ 	.short	0x010a
        /*0cca*/ 	.byte	0x3f
	.zero		1


	//   ....[42]....
        /*0ccc*/ 	.word	0x0000acc0
        /*0cd0*/ 	.word	0x0000000e
        /*0cd4*/ 	.word	0x00000000
        /*0cd8*/ 	.short	0x0101
        /*0cda*/ 	.byte	0x3f
	.zero		1


	//   ....[43]....
        /*0cdc*/ 	.word	0x0000ade0
        /*0ce0*/ 	.word	0x000000d9
        /*0ce4*/ 	.word	0x00028c30
        /*0ce8*/ 	.short	0x010a
        /*0cea*/ 	.byte	0x3f
	.zero		1


	//   ....[44]....
        /*0cec*/ 	.word	0x0000ae90
        /*0cf0*/ 	.word	0x000000d9
        /*0cf4*/ 	.word	0x00028c30
        /*0cf8*/ 	.short	0x010a
        /*0cfa*/ 	.byte	0x3f
	.zero		1


	//   ....[45]....
        /*0cfc*/ 	.word	0x0000b560
        /*0d00*/ 	.word	0x00000099
        /*0d04*/ 	.word	0x00000000
        /*0d08*/ 	.short	0x0101
        /*0d0a*/ 	.byte	0x3f
	.zero		1


	//   ....[46]....
        /*0d0c*/ 	.word	0x0000c3e0
        /*0d10*/ 	.word	0x000000d9
        /*0d14*/ 	.word	0x00028c50
        /*0d18*/ 	.short	0x010a
        /*0d1a*/ 	.byte	0x3f
	.zero		1


	//   ....[47]....
        /*0d1c*/ 	.word	0x0000c430
        /*0d20*/ 	.word	0x000000d9
        /*0d24*/ 	.word	0x00028c50
        /*0d28*/ 	.short	0x010a
        /*0d2a*/ 	.byte	0x3f
	.zero		1


	//   ....[48]....
        /*0d2c*/ 	.word	0x0000c720
        /*0d30*/ 	.word	0x000000d9
        /*0d34*/ 	.word	0x00000000
        /*0d38*/ 	.short	0x0101
        /*0d3a*/ 	.byte	0x3f
	.zero		1


	//   ....[49]....
        /*0d3c*/ 	.word	0x0000ef60
        /*0d40*/ 	.word	0x00000004
        /*0d44*/ 	.word	0x00000000
        /*0d48*/ 	.short	0x0101
        /*0d4a*/ 	.byte	0x3f
	.zero		1


	//   ....[50]....
        /*0d4c*/ 	.word	0x0000fb00
        /*0d50*/ 	.word	0x00000004
        /*0d54*/ 	.word	0x00000000
        /*0d58*/ 	.short	0x0101
        /*0d5a*/ 	.byte	0x3f
	.zero		1


	//   ....[51]....
        /*0d5c*/ 	.word	0x00013380
        /*0d60*/ 	.word	0x00000012
        /*0d64*/ 	.word	0x00028c20
        /*0d68*/ 	.short	0x010a
        /*0d6a*/ 	.byte	0x3f
	.zero		1


	//   ....[52]....
        /*0d6c*/ 	.word	0x00013450
        /*0d70*/ 	.word	0x00000005
        /*0d74*/ 	.word	0x00028ca0
        /*0d78*/ 	.short	0x010a
        /*0d7a*/ 	.byte	0x3f
	.zero		1


	//   ....[53]....
        /*0d7c*/ 	.word	0x00013690
        /*0d80*/ 	.word	0x00000005
        /*0d84*/ 	.word	0x00028cc0
        /*0d88*/ 	.short	0x010a
        /*0d8a*/ 	.byte	0x3f
	.zero		1


	//   ....[54]....
        /*0d8c*/ 	.word	0x000140f0
        /*0d90*/ 	.word	0x00000005
        /*0d94*/ 	.word	0x00028ca0
        /*0d98*/ 	.short	0x010a
        /*0d9a*/ 	.byte	0x3f
	.zero		1


	//   ....[55]....
        /*0d9c*/ 	.word	0x00014320
        /*0da0*/ 	.word	0x00000005
        /*0da4*/ 	.word	0x00028cc0
        /*0da8*/ 	.short	0x010a
        /*0daa*/ 	.byte	0x3f
	.zero		1


	//   ....[56]....
        /*0dac*/ 	.word	0x00015840
        /*0db0*/ 	.word	0x00000000
        /*0db4*/ 	.word	0x00028c40
        /*0db8*/ 	.short	0x010a
        /*0dba*/ 	.byte	0x3f
	.zero		1


	//   ....[57]....
        /*0dbc*/ 	.word	0x00016340
        /*0dc0*/ 	.word	0x00000012
        /*0dc4*/ 	.word	0x00028c00
        /*0dc8*/ 	.short	0x0107
        /*0dca*/ 	.byte	0x3f
	.zero		1


	//   ....[58]....
        /*0dcc*/ 	.word	0x00016430
        /*0dd0*/ 	.word	0x00000012
        /*0dd4*/ 	.word	0x00028c00
        /*0dd8*/ 	.short	0x0101
        /*0dda*/ 	.byte	0x3f
	.zero		1


	//   ....[59]....
        /*0ddc*/ 	.word	0x00016450
        /*0de0*/ 	.word	0x00000012
        /*0de4*/ 	.word	0x00028c20
        /*0de8*/ 	.short	0x010a
        /*0dea*/ 	.byte	0x3f
	.zero		1


	//   ....[60]....
        /*0dec*/ 	.word	0x00016530
        /*0df0*/ 	.word	0x00000000
        /*0df4*/ 	.word	0x00028c60
        /*0df8*/ 	.short	0x010a
        /*0dfa*/ 	.byte	0x3f
	.zero		1


	//   ....[61]....
        /*0dfc*/ 	.word	0x000171a0
        /*0e00*/ 	.word	0x00000002
        /*0e04*/ 	.word	0x00028c40
        /*0e08*/ 	.short	0x010a
        /*0e0a*/ 	.byte	0x3f
	.zero		1


	//   ....[62]....
        /*0e0c*/ 	.word	0x000173f0
        /*0e10*/ 	.word	0x00000002
        /*0e14*/ 	.word	0x00028c60
        /*0e18*/ 	.short	0x010a
        /*0e1a*/ 	.byte	0x3f
	.zero		1


	//   ....[63]....
        /*0e1c*/ 	.word	0x00017fa0
        /*0e20*/ 	.word	0x00000002
        /*0e24*/ 	.word	0x00028c40
        /*0e28*/ 	.short	0x010a
        /*0e2a*/ 	.byte	0x3f
	.zero		1


	//   ....[64]....
        /*0e2c*/ 	.word	0x000181f0
        /*0e30*/ 	.word	0x00000002
        /*0e34*/ 	.word	0x00028c60
        /*0e38*/ 	.short	0x010a
        /*0e3a*/ 	.byte	0x3f
	.zero		1


	//   ....[65]....
        /*0e3c*/ 	.word	0x00018d30
        /*0e40*/ 	.word	0x00000003
        /*0e44*/ 	.word	0x00028c40
        /*0e48*/ 	.short	0x010a
        /*0e4a*/ 	.byte	0x3f
	.zero		1


	//   ....[66]....
        /*0e4c*/ 	.word	0x00018f80
        /*0e50*/ 	.word	0x00000003
        /*0e54*/ 	.word	0x00028c60
        /*0e58*/ 	.short	0x010a
        /*0e5a*/ 	.byte	0x3f
	.zero		1


	//   ....[67]....
        /*0e5c*/ 	.word	0x0001a8b0
        /*0e60*/ 	.word	0x00000000
        /*0e64*/ 	.word	0x00028c20
        /*0e68*/ 	.short	0x010a
        /*0e6a*/ 	.byte	0x3f
	.zero		1


	//   ....[68]....
        /*0e6c*/ 	.word	0x0001aa90
        /*0e70*/ 	.word	0x00000006
        /*0e74*/ 	.word	0x00000000
        /*0e78*/ 	.short	0x010a
        /*0e7a*/ 	.byte	0x3f
	.zero		1


	//   ....[69]....
        /*0e7c*/ 	.word	0x0001aac0
        /*0e80*/ 	.word	0x00000007
        /*0e84*/ 	.word	0x00000000
        /*0e88*/ 	.short	0x010a
        /*0e8a*/ 	.byte	0x3f
	.zero		1


	//   ....[70]....
        /*0e8c*/ 	.word	0x0001ab20
        /*0e90*/ 	.word	0x00000004
        /*0e94*/ 	.word	0x00000000
        /*0e98*/ 	.short	0x010a
        /*0e9a*/ 	.byte	0x3f
	.zero		1


	//   ....[71]....
        /*0e9c*/ 	.word	0x0001ab50
        /*0ea0*/ 	.word	0x00000003
        /*0ea4*/ 	.word	0x00000000
        /*0ea8*/ 	.short	0x010a
        /*0eaa*/ 	.byte	0x3f
	.zero		1


	//   ....[72]....
        /*0eac*/ 	.word	0x0001abb0
        /*0eb0*/ 	.word	0x00000049
        /*0eb4*/ 	.word	0x00028c90
        /*0eb8*/ 	.short	0x010a
        /*0eba*/ 	.byte	0x3f
	.zero		1


	//   ....[73]....
        /*0ebc*/ 	.word	0x0001ac00
        /*0ec0*/ 	.word	0x00000049
        /*0ec4*/ 	.word	0x00028c90
        /*0ec8*/ 	.short	0x010a
        /*0eca*/ 	.byte	0x3f
	.zero		1


	//   ....[74]....
        /*0ecc*/ 	.word	0x0001ac50
        /*0ed0*/ 	.word	0x00000049
        /*0ed4*/ 	.word	0x00028c90
        /*0ed8*/ 	.short	0x010a
        /*0eda*/ 	.byte	0x3f
	.zero		1


	//   ....[75]....
        /*0edc*/ 	.word	0x0001aca0
        /*0ee0*/ 	.word	0x00000049
        /*0ee4*/ 	.word	0x00028cb0
        /*0ee8*/ 	.short	0x010a
        /*0eea*/ 	.byte	0x3f
	.zero		1


	//   ....[76]....
        /*0eec*/ 	.word	0x0001acf0
        /*0ef0*/ 	.word	0x00000005
        /*0ef4*/ 	.word	0x00028c50
        /*0ef8*/ 	.short	0x010a
        /*0efa*/ 	.byte	0x3f
	.zero		1


	//   ....[77]....
        /*0efc*/ 	.word	0x0001ad40
        /*0f00*/ 	.word	0x00000004
        /*0f04*/ 	.word	0x00028c50
        /*0f08*/ 	.short	0x010a
        /*0f0a*/ 	.byte	0x3f
	.zero		1


	//   ....[78]....
        /*0f0c*/ 	.word	0x0001af60
        /*0f10*/ 	.word	0x00000002
        /*0f14*/ 	.word	0x00028c00
        /*0f18*/ 	.short	0x010a
        /*0f1a*/ 	.byte	0x3f
	.zero		1


	//   ....[79]....
        /*0f1c*/ 	.word	0x0001b190
        /*0f20*/ 	.word	0x00000002
        /*0f24*/ 	.word	0x00028c00
        /*0f28*/ 	.short	0x010a
        /*0f2a*/ 	.byte	0x3f
	.zero		1


	//   ....[80]....
        /*0f2c*/ 	.word	0x0001b1e0
        /*0f30*/ 	.word	0x0000000e
        /*0f34*/ 	.word	0x00028c30
        /*0f38*/ 	.short	0x010a
        /*0f3a*/ 	.byte	0x3f
	.zero		1


	//   ....[81]....
        /*0f3c*/ 	.word	0x0001b230
        /*0f40*/ 	.word	0x0000000e
        /*0f44*/ 	.word	0x00028c50
        /*0f48*/ 	.short	0x010a
        /*0f4a*/ 	.byte	0x3f
	.zero		1


	//   ....[82]....
        /*0f4c*/ 	.word	0x0001b280
        /*0f50*/ 	.word	0x000000d9
        /*0f54*/ 	.word	0x00028c30
        /*0f58*/ 	.short	0x010a
        /*0f5a*/ 	.byte	0x3f
	.zero		1


	//   ....[83]....
        /*0f5c*/ 	.word	0x0001b2d0
        /*0f60*/ 	.word	0x000000d9
        /*0f64*/ 	.word	0x00028c50
        /*0f68*/ 	.short	0x010a
        /*0f6a*/ 	.byte	0x3f
	.zero		1


	//   ....[84]....
        /*0f6c*/ 	.word	0x0001b470
        /*0f70*/ 	.word	0x00000012
        /*0f74*/ 	.word	0x00028c20
        /*0f78*/ 	.short	0x010a
        /*0f7a*/ 	.byte	0x3f
	.zero		1


	//   ....[85]....
        /*0f7c*/ 	.word	0x0001b4c0
        /*0f80*/ 	.word	0x00000005
        /*0f84*/ 	.word	0x00028ca0
        /*0f88*/ 	.short	0x010a
        /*0f8a*/ 	.byte	0x3f
	.zero		1


	//   ....[86]....
        /*0f8c*/ 	.word	0x0001b510
        /*0f90*/ 	.word	0x00000005
        /*0f94*/ 	.word	0x00028cc0
        /*0f98*/ 	.short	0x010a
        /*0f9a*/ 	.byte	0x3f
	.zero		1


	//   ....[87]....
        /*0f9c*/ 	.word	0x0001b560
        /*0fa0*/ 	.word	0x00000005
        /*0fa4*/ 	.word	0x00028ca0
        /*0fa8*/ 	.short	0x010a
        /*0faa*/ 	.byte	0x3f
	.zero		1


	//   ....[88]....
        /*0fac*/ 	.word	0x0001b5b0
        /*0fb0*/ 	.word	0x00000005
        /*0fb4*/ 	.word	0x00028cc0
        /*0fb8*/ 	.short	0x010a
        /*0fba*/ 	.byte	0x3f
	.zero		1


	//   ....[89]....
        /*0fbc*/ 	.word	0x0001b750
        /*0fc0*/ 	.word	0x00000000
        /*0fc4*/ 	.word	0x00028c40
        /*0fc8*/ 	.short	0x010a
        /*0fca*/ 	.byte	0x3f
	.zero		1


	//   ....[90]....
        /*0fcc*/ 	.word	0x0001bcd0
        /*0fd0*/ 	.word	0x00000012
        /*0fd4*/ 	.word	0x00028c20
        /*0fd8*/ 	.short	0x010a
        /*0fda*/ 	.byte	0x3f
	.zero		1


	//   ....[91]....
        /*0fdc*/ 	.word	0x0001bd20
        /*0fe0*/ 	.word	0x00000000
        /*0fe4*/ 	.word	0x00028c60
        /*0fe8*/ 	.short	0x010a
        /*0fea*/ 	.byte	0x3f
	.zero		1


	//   ....[92]....
        /*0fec*/ 	.word	0x0001bd70
        /*0ff0*/ 	.word	0x00000002
        /*0ff4*/ 	.word	0x00028c40
        /*0ff8*/ 	.short	0x010a
        /*0ffa*/ 	.byte	0x3f
	.zero		1


	//   ....[93]....
        /*0ffc*/ 	.word	0x0001bdc0
        /*1000*/ 	.word	0x00000002
        /*1004*/ 	.word	0x00028c60
        /*1008*/ 	.short	0x010a
        /*100a*/ 	.byte	0x3f
	.zero		1


	//   ....[94]....
        /*100c*/ 	.word	0x0001be10
        /*1010*/ 	.word	0x00000002
        /*1014*/ 	.word	0x00028c40
        /*1018*/ 	.short	0x010a
        /*101a*/ 	.byte	0x3f
	.zero		1


	//   ....[95]....
        /*101c*/ 	.word	0x0001be60
        /*1020*/ 	.word	0x00000002
        /*1024*/ 	.word	0x00028c60
        /*1028*/ 	.short	0x010a
        /*102a*/ 	.byte	0x3f
	.zero		1


	//   ....[96]....
        /*102c*/ 	.word	0x0001beb0
        /*1030*/ 	.word	0x00000003
        /*1034*/ 	.word	0x00028c40
        /*1038*/ 	.short	0x010a
        /*103a*/ 	.byte	0x3f
	.zero		1


	//   ....[97]....
        /*103c*/ 	.word	0x0001bf00
        /*1040*/ 	.word	0x00000003
        /*1044*/ 	.word	0x00028c60
        /*1048*/ 	.short	0x010a
        /*104a*/ 	.byte	0x3f
	.zero		1


	//   ....[98]....
        /*104c*/ 	.word	0x0001ca40
        /*1050*/ 	.word	0x00000000
        /*1054*/ 	.word	0x00028c20
        /*1058*/ 	.short	0x010a
        /*105a*/ 	.byte	0x3f
	.zero		1


	//   ....[99]....
        /*105c*/ 	.word	0x0001cbe0
        /*1060*/ 	.word	0x00000006
        /*1064*/ 	.word	0x00000000
        /*1068*/ 	.short	0x010a
        /*106a*/ 	.byte	0x3f
	.zero		1


	//   ....[100]....
        /*106c*/ 	.word	0x0001cc30
        /*1070*/ 	.word	0x00000007
        /*1074*/ 	.word	0x00000000
        /*1078*/ 	.short	0x010a
        /*107a*/ 	.byte	0x3f
	.zero		1


	//   ....[101]....
        /*107c*/ 	.word	0x0001cc80
        /*1080*/ 	.word	0x00000004
        /*1084*/ 	.word	0x00000000
        /*1088*/ 	.short	0x010a
        /*108a*/ 	.byte	0x3f
	.zero		1


	//----- nvinfo : EIATTR_NUM_MBARRIERS
	.align		4
.L_681:
        /*108c*/ 	.byte	0x03, 0x38
        /*108e*/ 	.short	0x0016


	//----- nvinfo : EIATTR_EXIT_INSTR_OFFSETS
	.align		4
        /*1090*/ 	.byte	0x04, 0x1c
        /*1092*/ 	.short	(.L_683 - .L_682)


	//   ....[0]....
.L_682:
        /*1094*/ 	.word	0x0001aba0


	//----- nvinfo : EIATTR_MAX_THREADS
	.align		4
.L_683:
        /*1098*/ 	.byte	0x04, 0x05
        /*109a*/ 	.short	(.L_685 - .L_684)
.L_684:
        /*109c*/ 	.word	0x00000180
        /*10a0*/ 	.word	0x00000001
        /*10a4*/ 	.word	0x00000001


	//----- nvinfo : EIATTR_CRS_STACK_SIZE
	.align		4
.L_685:
        /*10a8*/ 	.byte	0x04, 0x1e
        /*10aa*/ 	.short	(.L_687 - .L_686)
.L_686:
        /*10ac*/ 	.word	0x00000000


	//----- nvinfo : EIATTR_CBANK_PARAM_SIZE
	.align		4
.L_687:
        /*10b0*/ 	.byte	0x03, 0x19
        /*10b2*/ 	.short	0x0af0


	//----- nvinfo : EIATTR_PARAM_CBANK
	.align		4
        /*10b4*/ 	.byte	0x04, 0x0a
        /*10b6*/ 	.short	(.L_689 - .L_688)
	.align		4
.L_688:
        /*10b8*/ 	.word	index@(.nv.constant0._ZN7cutlass13device_kernelIN5flash11enable_sm90INS1_16FlashAttnFwdSm90INS1_25CollectiveMainloopFwdSm90ILi2EN4cute5tupleIJNS5_1CILi1EEES8_S8_EEENS6_IJNS7_ILi64EEESA_SA_EEELi512ENS_10bfloat16_tEfNS_4arch4Sm90ELb0ELb0ELb0ELb1ELb0ELb1ELb0ELb0ELb0ELb1ELb1ELb0EEENS1_21CollectiveEpilogueFwdINS6_IJSA_NS7_ILi512EEESA_EEES9_SC_SE_Li256ELb1ELb1ELb1ELb0EEENS1_36VarlenDynamicPersistentTileSchedulerILi64ELi64ELi256ELi128ELb1ELb1ELb1ELb0ELb1ELb1EEEEEEEEEvNT_6ParamsE)
        /*10bc*/ 	.short	0x0210
        /*10be*/ 	.short	0x0af0


	//----- nvinfo : EIATTR_SW_WAR
	.align		4
.L_689:
        /*10c0*/ 	.byte	0x04, 0x36
        /*10c2*/ 	.short	(.L_691 - .L_690)
.L_690:
        /*10c4*/ 	.word	0x00000008
.L_691:


//--------------------- .nv.info._ZN7cutlass13device_kernelIN5flash11enable_sm90INS1_16FlashAttnFwdSm90INS1_25CollectiveMainloopFwdSm90ILi2EN4cute5tupleIJNS5_1CILi1EEES8_S8_EEENS6_IJNS7_ILi64EEESA_SA_EEELi512ENS_10bfloat16_tEfNS_4arch4Sm90ELb0ELb0ELb0ELb1ELb0ELb0ELb1ELb0ELb0ELb1ELb1ELb0EEENS1_21CollectiveEpilogueFwdINS6_IJSA_NS7_ILi512EEESA_EEES9_SC_SE_Li256ELb1ELb1ELb1ELb0EEENS1_36VarlenDynamicPersistentTileSchedulerILi64ELi64ELi256ELi128ELb1ELb1ELb1ELb0ELb1ELb1EEEEEEEEEvNT_6ParamsE --------------------------
	.section	.nv.info._ZN7cutlass13device_kernelIN5flash11enable_sm90INS1_16FlashAttnFwdSm90INS1_25CollectiveMainloopFwdSm90ILi2EN4cute5tupleIJNS5_1CILi1EEES8_S8_EEENS6_IJNS7_ILi64EEESA_SA_EEELi512ENS_10bfloat16_tEfNS_4arch4Sm90ELb0ELb0ELb0ELb1ELb0ELb0ELb1ELb0ELb0ELb1ELb1ELb0EEENS1_21CollectiveEpilogueFwdINS6_IJSA_NS7_ILi512EEESA_EEES9_SC_SE_Li256ELb1ELb1ELb1ELb0EEENS1_36VarlenDynamicPersistentTileSchedulerILi64ELi64ELi256ELi128ELb1ELb1ELb1ELb0ELb1ELb1EEEEEEEEEvNT_6ParamsE,"",@"SHT_CUDA_INFO"
	.sectionflags	@""
	.align	4


	//----- nvinfo : EIATTR_CUDA_API_VERSION
	.align		4
        /*0000*/ 	.byte	0x04, 0x37
        /*0002*/ 	.short	(.L_693 - .L_692)
.L_692:
        /*0004*/ 	.word	0x00000082


	//----- nvinfo : EIATTR_KPARAM_INFO
	.align		4
.L_693:
        /*0008*/ 	.byte	0x04, 0x17
        /*000a*/ 	.short	(.L_695 - .L_694)
.L_694:
        /*000c*/ 	.word	0x00000000
        /*0010*/ 	.short	0x0000
        /*0012*/ 	.short	0x0070
        /*0014*/ 	.byte	0x00, 0xf0, 0x01, 0x2e


	//----- nvinfo : EIATTR_SPARSE_MMA_MASK
	.align		4
.L_695:
        /*0018*/ 	.byte	0x03, 0x50
        /*001a*/ 	.short	0x0000


	//----- nvinfo : EIATTR_MAXREG_COUNT
	.align		4
        /*001c*/ 	.byte	0x03, 0x1b
        /*001e*/ 	.short	0x00a8


	//----- nvinfo : EIATTR_NUM_BARRIERS
	.align		4
        /*0020*/ 	.byte	0x02, 0x4c
        /*0022*/ 	.byte	0x10
	.zero		1


	//----- nvinfo : EIATTR_EXTERNS
	.align		4
        /*0024*/ 	.byte	0x04, 0x0f
        /*0026*/ 	.short	(.L_697 - .L_696)


	//   ....[0]....
	.align		4
.L_696:
        /*0028*/ 	.word	index@(__assertfail)


	//----- nvinfo : EIATTR_ANNOTATIONS
	.align		4
.L_697:
        /*002c*/ 	.byte	0x04, 0x55
        /*002e*/ 	.short	(.L_699 - .L_698)


	//   ....[0]....
.L_698:
        /* <DEDUP_REMOVED lines=88> */


	//----- nvinfo : EIATTR_MERCURY_ISA_VERSION
	.align		4
.L_699:
        /*0598*/ 	.byte	0x03, 0x5f
        /*059a*/ 	.short	0x0101


	//----- nvinfo : EIATTR_UNUSED_LOAD_BYTE_OFFSET
	.align		4
        /*059c*/ 	.byte	0x04, 0x44
        /*059e*/ 	.short	(.L_701 - .L_700)


	//   ....[0]....
.L_700:
        /*05a0*/ 	.word	0x00000a00
        /*05a4*/ 	.word	0x0000fff0


	//   ....[1]....
        /*05a8*/ 	.word	0x00009840
        /*05ac*/ 	.word	0x0000fff0


	//----- nvinfo : EIATTR_INT_WARP_WIDE_INSTR_OFFSETS
	.align		4
.L_701:
        /*05b0*/ 	.byte	0x04, 0x31
        /*05b2*/ 	.short	(.L_703 - .L_702)


	//   ....[0]....
.L_702:
        /*05b4*/ 	.word	0x00000130


	//   ....[1]....
        /*05b8*/ 	.word	0x00000170


	//   ....[2]....
        /*05bc*/ 	.word	0x000001e0


	//   ....[3]....
        /*05c0*/ 	.word	0x00000250


	//   ....[4]....
        /*05c4*/ 	.word	0x0000f720


	//   ....[5]....
        /*05c8*/ 	.word	0x0000f780


	//   ....[6]....
        /*05cc*/ 	.word	0x00015110


	//   ....[7]....
        /*05d0*/ 	.word	0x000151a0


	//----- nvinfo : EIATTR_COOP_GROUP_MASK_REGIDS
	.align		4
.L_703:
        /*05d4*/ 	.byte	0x04, 0x29
        /*05d6*/ 	.short	(.L_705 - .L_704)


	//   ....[0]....
.L_704:
        /*05d8*/ 	.word	0xffffffff


	//   ....[1]....
        /*05dc*/ 	.word	0xffffffff


	//   ....[2]....
        /*05e0*/ 	.word	0xffffffff


	//   ....[3]....
        /*05e4*/ 	.word	0xffffffff


	//   ....[4]....
        /*05e8*/ 	.word	0xffffffff


	//   ....[5]....
        /*05ec*/ 	.word	0xffffffff


	//   ....[6]....
        /*05f0*/ 	.word	0xffffffff


	//   ....[7]....
        /*05f4*/ 	.word	0xffffffff


	//   ....[8]....
        /*05f8*/ 	.word	0xffffffff


	//   ....[9]....
        /*05fc*/ 	.word	0xffffffff


	//   ....[10]....
        /*0600*/ 	.word	0xffffffff


	//   ....[11]....
        /*0604*/ 	.word	0xffffffff


	//   ....[12]....
        /*0608*/ 	.word	0xffffffff


	//   ....[13]....
        /*060c*/ 	.word	0xffffffff


	//   ....[14]....
        /*0610*/ 	.word	0xffffffff


	//   ....[15]....
        /*0614*/ 	.word	0xffffffff


	//   ....[16]....
        /*0618*/ 	.word	0xffffffff


	//   ....[17]....
        /*061c*/ 	.word	0xffffffff


	//   ....[18]....
        /*0620*/ 	.word	0xffffffff


	//   ....[19]....
        /*0624*/ 	.word	0xffffffff


	//   ....[20]....
        /*0628*/ 	.word	0xffffffff


	//   ....[21]....
        /*062c*/ 	.word	0xffffffff


	//   ....[22]....
        /*0630*/ 	.word	0xffffffff


	//   ....[23]....
        /*0634*/ 	.word	0xffffffff


	//   ....[24]....
        /*0638*/ 	.word	0xffffffff


	//   ....[25]....
        /*063c*/ 	.word	0xffffffff


	//   ....[26]....
        /*0640*/ 	.word	0xffffffff


	//   ....[27]....
        /*0644*/ 	.word	0xffffffff


	//   ....[28]....
        /*0648*/ 	.word	0xffffffff


	//   ....[29]....
        /*064c*/ 	.word	0xffffffff


	//   ....[30]....
        /*0650*/ 	.word	0xffffffff


	//   ....[31]....
        /*0654*/ 	.word	0xffffffff


	//   ....[32]....
        /*0658*/ 	.word	0xffffffff


	//   ....[33]....
        /*065c*/ 	.word	0xffffffff


	//   ....[34]....
        /*0660*/ 	.word	0xffffffff


	//   ....[35]....
        /*0664*/ 	.word	0xffffffff


	//   ....[36]....
        /*0668*/ 	.word	0xffffffff


	//   ....[37]....
        /*066c*/ 	.word	0xffffffff


	//   ....[38]....
        /*0670*/ 	.word	0xffffffff


	//   ....[39]....
        /*0674*/ 	.word	0xffffffff


	//   ....[40]....
        /*0678*/ 	.word	0xffffffff


	//   ....[41]....
        /*067c*/ 	.word	0xffffffff


	//   ....[42]....
        /*0680*/ 	.word	0xffffffff


	//   ....[43]....
        /*0684*/ 	.word	0xffffffff


	//   ....[44]....
        /*0688*/ 	.word	0xffffffff


	//   ....[45]....
        /*068c*/ 	.word	0xffffffff


	//   ....[46]....
        /*0690*/ 	.word	0xffffffff


	//   ....[47]....
        /*0694*/ 	.word	0xffffffff


	//   ....[48]....
        /*0698*/ 	.word	0xffffffff


	//   ....[49]....
        /*069c*/ 	.word	0xffffffff


	//   ....[50]....
        /*06a0*/ 	.word	0xffffffff


	//   ....[51]....
        /*06a4*/ 	.word	0xffffffff


	//   ....[52]....
        /*06a8*/ 	.word	0xffffffff


	//   ....[53]....
        /*06ac*/ 	.word	0xffffffff


	//   ....[54]....
        /*06b0*/ 	.word	0xffffffff


	//   ....[55]....
        /*06b4*/ 	.word	0xffffffff


	//   ....[56]....
        /*06b8*/ 	.word	0xffffffff


	//   ....[57]....
        /*06bc*/ 	.word	0xffffffff


	//   ....[58]....
        /*06c0*/ 	.word	0xffffffff


	//   ....[59]....
        /*06c4*/ 	.word	0xffffffff


	//   ....[60]....
        /*06c8*/ 	.word	0xffffffff


	//   ....[61]....
        /*06cc*/ 	.word	0xffffffff


	//   ....[62]....
        /*06d0*/ 	.word	0xffffffff


	//   ....[63]....
        /*06d4*/ 	.word	0xffffffff


	//   ....[64]....
        /*06d8*/ 	.word	0xffffffff


	//   ....[65]....
        /*06dc*/ 	.word	0xffffffff


	//   ....[66]....
        /*06e0*/ 	.word	0xffffffff


	//   ....[67]....
        /*06e4*/ 	.word	0xffffffff


	//   ....[68]....
        /*06e8*/ 	.word	0xffffffff


	//   ....[69]....
        /*06ec*/ 	.word	0xffffffff


	//   ....[70]....
        /*06f0*/ 	.word	0xffffffff


	//   ....[71]....
        /*06f4*/ 	.word	0xffffffff


	//   ....[72]....
        /*06f8*/ 	.word	0xffffffff


	//   ....[73]....
        /*06fc*/ 	.word	0xffffffff


	//   ....[74]....
        /*0700*/ 	.word	0xffffffff


	//   ....[75]....
        /*0704*/ 	.word	0xffffffff


	//   ....[76]....
        /*0708*/ 	.word	0xffffffff


	//   ....[77]....
        /*070c*/ 	.word	0xffffffff


	//   ....[78]....
        /*0710*/ 	.word	0xffffffff


	//   ....[79]....
        /*0714*/ 	.word	0xffffffff


	//   ....[80]....
        /*0718*/ 	.word	0xffffffff


	//   ....[81]....
        /*071c*/ 	.word	0xffffffff


	//   ....[82]....
        /*0720*/ 	.word	0xffffffff


	//   ....[83]....
        /*0724*/ 	.word	0xffffffff


	//   ....[84]....
        /*0728*/ 	.word	0xffffffff


	//   ....[85]....
        /*072c*/ 	.word	0xffffffff


	//   ....[86]....
        /*0730*/ 	.word	0xffffffff


	//   ....[87]....
        /*0734*/ 	.word	0xffffffff


	//   ....[88]....
        /*0738*/ 	.word	0xffffffff


	//   ....[89]....
        /*073c*/ 	.word	0xffffffff


	//   ....[90]....
        /*0740*/ 	.word	0xffffffff


	//   ....[91]....
        /*0744*/ 	.word	0xffffffff


	//   ....[92]....
        /*0748*/ 	.word	0xffffffff


	//   ....[93]....
        /*074c*/ 	.word	0xffffffff


	//   ....[94]....
        /*0750*/ 	.word	0xffffffff


	//   ....[95]....
        /*0754*/ 	.word	0x0500000f


	//   ....[96]....
        /*0758*/ 	.word	0x0500000f


	//   ....[97]....
        /*075c*/ 	.word	0x0500000f


	//   ....[98]....
        /*0760*/ 	.word	0x0500000f


	//   ....[99]....
        /*0764*/ 	.word	0x0500000f


	//   ....[100]....
        /*0768*/ 	.word	0x0500000f


	//   ....[101]....
        /*076c*/ 	.word	0x0500000f


	//   ....[102]....
        /*0770*/ 	.word	0x0500000f


	//   ....[103]....
        /*0774*/ 	.word	0x0500000f


	//   ....[104]....
        /*0778*/ 	.word	0x0500000f


	//   ....[105]....
        /*077c*/ 	.word	0x0500000f


	//   ....[106]....
        /*0780*/ 	.word	0x0500000f


	//   ....[107]....
        /*0784*/ 	.word	0x0500000f


	//   ....[108]....
        /*0788*/ 	.word	0x0500000f


	//   ....[109]....
        /*078c*/ 	.word	0x0500000f


	//   ....[110]....
        /*0790*/ 	.word	0x0500000f


	//   ....[111]....
        /*0794*/ 	.word	0x0500000f


	//   ....[112]....
        /*0798*/ 	.word	0x0500000f


	//   ....[113]....
        /*079c*/ 	.word	0x0500000f


	//   ....[114]....
        /*07a0*/ 	.word	0x0500000f


	//   ....[115]....
        /*07a4*/ 	.word	0x0500000f


	//   ....[116]....
        /*07a8*/ 	.word	0x0500000f


	//   ....[117]....
        /*07ac*/ 	.word	0x0500000f


	//   ....[118]....
        /*07b0*/ 	.word	0x0500000f


	//   ....[119]....
        /*07b4*/ 	.word	0x0500000f


	//   ....[120]....
        /*07b8*/ 	.word	0x0500000f


	//   ....[121]....
        /*07bc*/ 	.word	0x0500000f


	//   ....[122]....
        /*07c0*/ 	.word	0x0500000f


	//   ....[123]....
        /*07c4*/ 	.word	0x0500000f


	//   ....[124]....
        /*07c8*/ 	.word	0x0500000f


	//   ....[125]....
        /*07cc*/ 	.word	0x0500000f


	//   ....[126]....
        /*07d0*/ 	.word	0x0500000f


	//   ....[127]....
        /*07d4*/ 	.word	0x0500000f


	//   ....[128]....
        /*07d8*/ 	.word	0x0500000f


	//   ....[129]....
        /*07dc*/ 	.word	0x0500000f


	//   ....[130]....
        /*07e0*/ 	.word	0x0500000f


	//----- nvinfo : EIATTR_COOP_GROUP_INSTR_OFFSETS
	.align		4
.L_705:
        /*07e4*/ 	.byte	0x04, 0x28
        /*07e6*/ 	.short	(.L_707 - .L_706)


	//   ....[0]....
.L_706:
        /*07e8*/ 	.word	0x00000060


	//   ....[1]....
        /*07ec*/ 	.word	0x00000140


	//   ....[2]....
        /*07f0*/ 	.word	0x00000180


	//   ....[3]....
        /*07f4*/ 	.word	0x00000390


	//   ....[4]....
        /*07f8*/ 	.word	0x000004f0


	//   ....[5]....
        /*07fc*/ 	.word	0x00000610


	//   ....[6]....
        /*0800*/ 	.word	0x00000770


	//   ....[7]....
        /*0804*/ 	.word	0x00001da0


	//   ....[8]....
        /*0808*/ 	.word	0x00003b40


	//   ....[9]....
        /*080c*/ 	.word	0x00004390


	//   ....[10]....
        /*0810*/ 	.word	0x00005710


	//   ....[11]....
        /*0814*/ 	.word	0x00005790


	//   ....[12]....
        /*0818*/ 	.word	0x00005960


	//   ....[13]....
        /*081c*/ 	.word	0x00005a30


	//   ....[14]....
        /*0820*/ 	.word	0x00006240


	//   ....[15]....
        /*0824*/ 	.word	0x000067c0


	//   ....[16]....
        /*0828*/ 	.word	0x000078f0


	//   ....[17]....
        /*082c*/ 	.word	0x00007910


	//   ....[18]....
        /*0830*/ 	.word	0x00007ea0


	//   ....[19]....
        /*0834*/ 	.word	0x00008070


	//   ....[20]....
        /*0838*/ 	.word	0x00008d10


	//   ....[21]....
        /*083c*/ 	.word	0x00008d50


	//   ....[22]....
        /*0840*/ 	.word	0x00008d80


	//   ....[23]....
        /*0844*/ 	.word	0x00008de0


	//   ....[24]....
        /*0848*/ 	.word	0x00008df0


	//   ....[25]....
        /*084c*/ 	.word	0x0000a5c0


	//   ....[26]....
        /*0850*/ 	.word	0x0000a930


	//   ....[27]....
        /*0854*/ 	.word	0x0000a970


	//   ....[28]....
        /*0858*/ 	.word	0x0000a990


	//   ....[29]....
        /*085c*/ 	.word	0x0000a9a0


	//   ....[30]....
        /*0860*/ 	.word	0x0000b5d0


	//   ....[31]....
        /*0864*/ 	.word	0x0000b600


	//   ....[32]....
        /*0868*/ 	.word	0x0000b8b0


	//   ....[33]....
        /*086c*/ 	.word	0x0000b8d0


	//   ....[34]....
        /*0870*/ 	.word	0x0000c030


	//   ....[35]....
        /*0874*/ 	.word	0x0000c050


	//   ....[36]....
        /*0878*/ 	.word	0x0000c8a0


	//   ....[37]....
        /*087c*/ 	.word	0x0000c8c0


	//   ....[38]....
        /*0880*/ 	.word	0x0000db80


	//   ....[39]....
        /*0884*/ 	.word	0x0000dbb0


	//   ....[40]....
        /*0888*/ 	.word	0x0000ddf0


	//   ....[41]....
        /*088c*/ 	.word	0x0000de10


	//   ....[42]....
        /*0890*/ 	.word	0x0000e0d0


	//   ....[43]....
        /*0894*/ 	.word	0x0000e2e0


	//   ....[44]....
        /*0898*/ 	.word	0x0000e310


	//   ....[45]....
        /*089c*/ 	.word	0x0000e340


	//   ....[46]....
        /*08a0*/ 	.word	0x0000e370


	//   ....[47]....
        /*08a4*/ 	.word	0x0000e3a0


	//   ....[48]....
        /*08a8*/ 	.word	0x0000e3d0


	//   ....[49]....
        /*08ac*/ 	.word	0x0000e570


	//   ....[50]....
        /*08b0*/ 	.word	0x0000e5a0


	//   ....[51]....
        /*08b4*/ 	.word	0x0000e5d0


	//   ....[52]....
        /*08b8*/ 	.word	0x0000e600


	//   ....[53]....
        /*08bc*/ 	.word	0x0000e630


	//   ....[54]....
        /*08c0*/ 	.word	0x0000e660


	//   ....[55]....
        /*08c4*/ 	.word	0x0000e6f0


	//   ....[56]....
        /*08c8*/ 	.word	0x0000e720


	//   ....[57]....
        /*08cc*/ 	.word	0x0000e730


	//   ....[58]....
        /*08d0*/ 	.word	0x0000e7e0


	//   ....[59]....
        /*08d4*/ 	.word	0x0000fd00


	//   ....[60]....
        /*08d8*/ 	.word	0x00010790


	//   ....[61]....
        /*08dc*/ 	.word	0x000107c0


	//   ....[62]....
        /*08e0*/ 	.word	0x000107e0


	//   ....[63]....
        /*08e4*/ 	.word	0x00010890


	//   ....[64]....
        /*08e8*/ 	.word	0x00010920


	//   ....[65]....
        /*08ec*/ 	.word	0x00010940


	//   ....[66]....
        /*08f0*/ 	.word	0x000109d0


	//   ....[67]....
        /*08f4*/ 	.word	0x000109e0


	//   ....[68]....
        /*08f8*/ 	.word	0x00011370


	//   ....[69]....
        /*08fc*/ 	.word	0x00011400


	//   ....[70]....
        /*0900*/ 	.word	0x00011450


	//   ....[71]....
        /*0904*/ 	.word	0x00011580


	//   ....[72]....
        /*0908*/ 	.word	0x000116f0


	//   ....[73]....
        /*090c*/ 	.word	0x00011700


	//   ....[74]....
        /*0910*/ 	.word	0x00011860


	//   ....[75]....
        /*0914*/ 	.word	0x00011870


	//   ....[76]....
        /*0918*/ 	.word	0x00015420


	//   ....[77]....
        /*091c*/ 	.word	0x00015450


	//   ....[78]....
        /*0920*/ 	.word	0x000154b0


	//   ....[79]....
        /*0924*/ 	.word	0x000154e0


	//   ....[80]....
        /*0928*/ 	.word	0x00015510


	//   ....[81]....
        /*092c*/ 	.word	0x00015540


	//   ....[82]....
        /*0930*/ 	.word	0x00015570


	//   ....[83]....
        /*0934*/ 	.word	0x000155a0


	//   ....[84]....
        /*0938*/ 	.word	0x00015760


	//   ....[85]....
        /*093c*/ 	.word	0x00015790


	//   ....[86]....
        /*0940*/ 	.word	0x000157c0


	//   ....[87]....
        /*0944*/ 	.word	0x000157f0


	//   ....[88]....
        /*0948*/ 	.word	0x00015820


	//   ....[89]....
        /*094c*/ 	.word	0x00015850


	//   ....[90]....
        /*0950*/ 	.word	0x00015910


	//   ....[91]....
        /*0954*/ 	.word	0x00015930


	//   ....[92]....
        /*0958*/ 	.word	0x00015940


	//   ....[93]....
        /*095c*/ 	.word	0x000159a0


	//   ....[94]....
        /*0960*/ 	.word	0x000160c0


	//   ....[95]....
        /*0964*/ 	.word	0x000165b0


	//   ....[96]....
        /*0968*/ 	.word	0x00016730


	//   ....[97]....
        /*096c*/ 	.word	0x00016790


	//   ....[98]....
        /*0970*/ 	.word	0x00016820


	//   ....[99]....
        /*0974*/ 	.word	0x00016870


	//   ....[100]....
        /*0978*/ 	.word	0x000169d0


	//   ....[101]....
        /*097c*/ 	.word	0x00016a70


	//   ....[102]....
        /*0980*/ 	.word	0x00016b20


	//   ....[103]....
        /*0984*/ 	.word	0x00016c00


	//   ....[104]....
        /*0988*/ 	.word	0x00016dc0


	//   ....[105]....
        /*098c*/ 	.word	0x00016ea0


	//   ....[106]....
        /*0990*/ 	.word	0x00017130


	//   ....[107]....
        /*0994*/ 	.word	0x00017230


	//   ....[108]....
        /*0998*/ 	.word	0x00017400


	//   ....[109]....
        /*099c*/ 	.word	0x000174c0


	//   ....[110]....
        /*09a0*/ 	.word	0x000176e0


	//   ....[111]....
        /*09a4*/ 	.word	0x00017730


	//   ....[112]....
        /*09a8*/ 	.word	0x00017a60


	//   ....[113]....
        /*09ac*/ 	.word	0x00017b00


	//   ....[114]....
        /*09b0*/ 	.word	0x00017c90


	//   ....[115]....
        /*09b4*/ 	.word	0x00017d10


	//   ....[116]....
        /*09b8*/ 	.word	0x00017d90


	//   ....[117]....
        /*09bc*/ 	.word	0x00017e10


	//   ....[118]....
        /*09c0*/ 	.word	0x00017e90


	//   ....[119]....
        /*09c4*/ 	.word	0x00017f20


	//   ....[120]....
        /*09c8*/ 	.word	0x00017fc0


	//   ....[121]....
        /*09cc*/ 	.word	0x00018070


	//   ....[122]....
        /*09d0*/ 	.word	0x000180f0


	//   ....[123]....
        /*09d4*/ 	.word	0x00018170


	//   ....[124]....
        /*09d8*/ 	.word	0x000181f0


	//   ....[125]....
        /*09dc*/ 	.word	0x00018280


	//   ....[126]....
        /*09e0*/ 	.word	0x00018300


	//   ....[127]....
        /*09e4*/ 	.word	0x000183a0


	//   ....[128]....
        /*09e8*/ 	.word	0x000183f0


	//   ....[129]....
        /*09ec*/ 	.word	0x00018480


	//   ....[130]....
        /*09f0*/ 	.word	0x000185b0


	//----- nvinfo : EIATTR_REG_RECONFIG
	.align		4
.L_707:
        /*09f4*/ 	.byte	0x01, 0x54
	.zero		2


	//----- nvinfo : EIATTR_SYSCALL_OFFSETS
	.align		4
        /*09f8*/ 	.byte	0x04, 0x46
        /*09fa*/ 	.short	(.L_709 - .L_708)


	//   ....[0]....
.L_708:
        /*09fc*/ 	.word	0x00003d00


	//   ....[1]....
        /*0a00*/ 	.word	0x0000f920


	//   ....[2]....
        /*0a04*/ 	.word	0x0000fa70


	//   ....[3]....
        /*0a08*/ 	.word	0x0000fb70


	//   ....[4]....
        /*0a0c*/ 	.word	0x000103b0


	//   ....[5]....
        /*0a10*/ 	.word	0x00010cf0


	//----- nvinfo : EIATTR_MBARRIER_INSTR_OFFSETS
	.align		4
.L_709:
        /*0a14*/ 	.byte	0x04, 0x39
        /*0a16*/ 	.short	(.L_711 - .L_710)


	//   ....[0]....
.L_710:
        /*0a18*/ 	.word	0x00000270
        /*0a1c*/ 	.word	0x000000ff
        /*0a20*/ 	.word	0x00038800
        /*0a24*/ 	.short	0x0100
        /*0a26*/ 	.byte	0x08
	.zero		1


	//   ....[1]....
        /*0a28*/ 	.word	0x00000280
        /*0a2c*/ 	.word	0x000000ff
        /*0a30*/ 	.word	0x00038810
        /*0a34*/ 	.short	0x0100
        /*0a36*/ 	.byte	0x08
	.zero		1


	//   ....[2]....
        /*0a38*/ 	.word	0x00000290
        /*0a3c*/ 	.word	0x000000ff
        /*0a40*/ 	.word	0x00038820
        /*0a44*/ 	.short	0x0100
        /*0a46*/ 	.byte	0x08
	.zero		1


	//   ....[3]....
        /*0a48*/ 	.word	0x00000340
        /*0a4c*/ 	.word	0x000000ff
        /*0a50*/ 	.word	0x00038830
        /*0a54*/ 	.short	0x0100
        /*0a56*/ 	.byte	0x06
	.zero		1


	//   ....[4]....
        /*0a58*/ 	.word	0x00000350
        /*0a5c*/ 	.word	0x000000ff
        /*0a60*/ 	.word	0x00038840
        /*0a64*/ 	.short	0x0100
        /*0a66*/ 	.byte	0x06
	.zero		1


	//   ....[5]....
        /*0a68*/ 	.word	0x00000360
        /*0a6c*/ 	.word	0x000000ff
        /*0a70*/ 	.word	0x00038838
        /*0a74*/ 	.short	0x0100
        /*0a76*/ 	.byte	0x06
	.zero		1


	//   ....[6]....
        /*0a78*/ 	.word	0x00000370
        /*0a7c*/ 	.word	0x000000ff
        /*0a80*/ 	.word	0x00038848
        /*0a84*/ 	.short	0x0100
        /*0a86*/ 	.byte	0x06
	.zero		1


	//   ....[7]....
        /*0a88*/ 	.word	0x000004a0
        /*0a8c*/ 	.word	0x000000ff
        /*0a90*/ 	.word	0x00038850
        /*0a94*/ 	.short	0x0100
        /*0a96*/ 	.byte	0x08
	.zero		1


	//   ....[8]....
        /*0a98*/ 	.word	0x000004b0
        /*0a9c*/ 	.word	0x000000ff
        /*0aa0*/ 	.word	0x00038860
        /*0aa4*/ 	.short	0x0100
        /*0aa6*/ 	.byte	0x08
	.zero		1


	//   ....[9]....
        /*0aa8*/ 	.word	0x000004c0
        /*0aac*/ 	.word	0x000000ff
        /*0ab0*/ 	.word	0x00038858
        /*0ab4*/ 	.short	0x0100
        /*0ab6*/ 	.byte	0x08
	.zero		1


	//   ....[10]....
        /*0ab8*/ 	.word	0x000004d0
        /*0abc*/ 	.word	0x000000ff
        /*0ac0*/ 	.word	0x00038868
        /*0ac4*/ 	.short	0x0100
        /*0ac6*/ 	.byte	0x08
	.zero		1


	//   ....[11]....
        /*0ac8*/ 	.word	0x000005c0
        /*0acc*/ 	.word	0x000000ff
        /*0ad0*/ 	.word	0x00038870
        /*0ad4*/ 	.short	0x0100
        /*0ad6*/ 	.byte	0x06
	.zero		1


	//   ....[12]....
        /*0ad8*/ 	.word	0x000005d0
        /*0adc*/ 	.word	0x000000ff
        /*0ae0*/ 	.word	0x00038880
        /*0ae4*/ 	.short	0x0100
        /*0ae6*/ 	.byte	0x06
	.zero		1


	//   ....[13]....
        /*0ae8*/ 	.word	0x000005e0
        /*0aec*/ 	.word	0x000000ff
        /*0af0*/ 	.word	0x00038878
        /*0af4*/ 	.short	0x0100
        /*0af6*/ 	.byte	0x06
	.zero		1


	//   ....[14]....
        /*0af8*/ 	.word	0x000005f0
        /*0afc*/ 	.word	0x000000ff
        /*0b00*/ 	.word	0x00038888
        /*0b04*/ 	.short	0x0100
        /*0b06*/ 	.byte	0x06
	.zero		1


	//   ....[15]....
        /*0b08*/ 	.word	0x00000720
        /*0b0c*/ 	.word	0x000000ff
        /*0b10*/ 	.word	0x00038890
        /*0b14*/ 	.short	0x0100
        /*0b16*/ 	.byte	0x08
	.zero		1


	//   ....[16]....
        /*0b18*/ 	.word	0x00000730
        /*0b1c*/ 	.word	0x000000ff
        /*0b20*/ 	.word	0x000388a0
        /*0b24*/ 	.short	0x0100
        /*0b26*/ 	.byte	0x08
	.zero		1


	//   ....[17]....
        /*0b28*/ 	.word	0x00000740
        /*0b2c*/ 	.word	0x000000ff
        /*0b30*/ 	.word	0x00038898
        /*0b34*/ 	.short	0x0100
        /*0b36*/ 	.byte	0x08
	.zero		1


	//   ....[18]....
        /*0b38*/ 	.word	0x00000750
        /*0b3c*/ 	.word	0x000000ff
        /*0b40*/ 	.word	0x000388a8
        /*0b44*/ 	.short	0x0100
        /*0b46*/ 	.byte	0x08
	.zero		1


	//   ....[19]....
        /*0b48*/ 	.word	0x00000880
        /*0b4c*/ 	.word	0x000000ff
        /*0b50*/ 	.word	0x000388b0
        /*0b54*/ 	.short	0x0100
        /*0b56*/ 	.byte	0x08
	.zero		1


	//   ....[20]....
        /*0b58*/ 	.word	0x00000890
        /*0b5c*/ 	.word	0x000000ff
        /*0b60*/ 	.word	0x000388c0
        /*0b64*/ 	.short	0x0100
        /*0b66*/ 	.byte	0x08
	.zero		1


	//   ....[21]....
        /*0b68*/ 	.word	0x000008a0
        /*0b6c*/ 	.word	0x000000ff
        /*0b70*/ 	.word	0x000388b8
        /*0b74*/ 	.short	0x0100
        /*0b76*/ 	.byte	0x08
	.zero		1


	//   ....[22]....
        /*0b78*/ 	.word	0x000008b0
        /*0b7c*/ 	.word	0x000000ff
        /*0b80*/ 	.word	0x000388c8
        /*0b84*/ 	.short	0x0100
        /*0b86*/ 	.byte	0x08
	.zero		1


	//   ....[23]....
        /*0b88*/ 	.word	0x00002110
        /*0b8c*/ 	.word	0x00000003
        /*0b90*/ 	.word	0x00000000
        /*0b94*/ 	.short	0x0101
        /*0b96*/ 	.byte	0x3f
	.zero		1


	//   ....[24]....
        /*0b98*/ 	.word	0x00002be0
        /*0b9c*/ 	.word	0x00000003
        /*0ba0*/ 	.word	0x00000000
        /*0ba4*/ 	.short	0x0101
        /*0ba6*/ 	.byte	0x3f
	.zero		1


	//   ....[25]....
        /*0ba8*/ 	.word	0x00003d70
        /*0bac*/ 	.word	0x000000ff
        /*0bb0*/ 	.word	0x00038800
        /*0bb4*/ 	.short	0x010a
        /*0bb6*/ 	.byte	0x29
	.zero		1


	//   ....[26]....
        /*0bb8*/ 	.word	0x00003e00
        /*0bbc*/ 	.word	0x00000006
        /*0bc0*/ 	.word	0x00038830
        /*0bc4*/ 	.short	0x010a
        /*0bc6*/ 	.byte	0x3f
	.zero		1


	//   ....[27]....
        /*0bc8*/ 	.word	0x00003e40
        /*0bcc*/ 	.word	0x00000006
        /*0bd0*/ 	.word	0x00038830
        /*0bd4*/ 	.short	0x010a
        /*0bd6*/ 	.byte	0x3f
	.zero		1


	//   ....[28]....
        /*0bd8*/ 	.word	0x000040c0
        /*0bdc*/ 	.word	0x000000ff
        /*0be0*/ 	.word	0x00038810
        /*0be4*/ 	.short	0x010a
        /*0be6*/ 	.byte	0x29
	.zero		1


	//   ....[29]....
        /*0be8*/ 	.word	0x00004100
        /*0bec*/ 	.word	0x00000006
        /*0bf0*/ 	.word	0x00038850
        /*0bf4*/ 	.short	0x010a
        /*0bf6*/ 	.byte	0x3f
	.zero		1


	//   ....[30]....
        /*0bf8*/ 	.word	0x00004140
        /*0bfc*/ 	.word	0x00000006
        /*0c00*/ 	.word	0x00038850
        /*0c04*/ 	.short	0x010a
        /*0c06*/ 	.byte	0x3f
	.zero		1


	//   ....[31]....
        /*0c08*/ 	.word	0x00005c50
        /*0c0c*/ 	.word	0x00000003
        /*0c10*/ 	.word	0x00000000
        /*0c14*/ 	.short	0x0101
        /*0c16*/ 	.byte	0x3f
	.zero		1


	//   ....[32]....
        /*0c18*/ 	.word	0x00006260
        /*0c1c*/ 	.word	0x00000006
        /*0c20*/ 	.word	0x00000000
        /*0c24*/ 	.short	0x0101
        /*0c26*/ 	.byte	0x3f
	.zero		1


	//   ....[33]....
        /*0c28*/ 	.word	0x00006390
        /*0c2c*/ 	.word	0x000000ff
        /*0c30*/ 	.word	0x00038830
        /*0c34*/ 	.short	0x010a
        /*0c36*/ 	.byte	0x05
	.zero		1


	//   ....[34]....
        /*0c38*/ 	.word	0x000063d0
        /*0c3c*/ 	.word	0x000000ff
        /*0c40*/ 	.word	0x00038830
        /*0c44*/ 	.short	0x010a
        /*0c46*/ 	.byte	0x05
	.zero		1


	//   ....[35]....
        /*0c48*/ 	.word	0x000065e0
        /*0c4c*/ 	.word	0x000000ff
        /*0c50*/ 	.word	0x00038850
        /*0c54*/ 	.short	0x010a
        /*0c56*/ 	.byte	0x05
	.zero		1


	//   ....[36]....
        /*0c58*/ 	.word	0x00006620
        /*0c5c*/ 	.word	0x000000ff
        /*0c60*/ 	.word	0x00038850
        /*0c64*/ 	.short	0x010a
        /*0c66*/ 	.byte	0x05
	.zero		1


	//   ....[37]....
        /*0c68*/ 	.word	0x00007ab0
        /*0c6c*/ 	.word	0x00000005
        /*0c70*/ 	.word	0x00000000
        /*0c74*/ 	.short	0x0101
        /*0c76*/ 	.byte	0x3f
	.zero		1


	//   ....[38]....
        /*0c78*/ 	.word	0x00008d30
        /*0c7c*/ 	.word	0x00000009
        /*0c80*/ 	.word	0x00000000
        /*0c84*/ 	.short	0x0101
        /*0c86*/ 	.byte	0x3f
	.zero		1


	//   ....[39]....
        /*0c88*/ 	.word	0x0000b5f0
        /*0c8c*/ 	.word	0x000000ff
        /*0c90*/ 	.word	0x00000000
        /*0c94*/ 	.short	0x0101
        /*0c96*/ 	.byte	0x07
	.zero		1


	//   ....[40]....
        /*0c98*/ 	.word	0x0000bfb0
        /*0c9c*/ 	.word	0x000000ff
        /*0ca0*/ 	.word	0x00000000
        /*0ca4*/ 	.short	0x0101
        /*0ca6*/ 	.byte	0x07
	.zero		1


	//   ....[41]....
        /*0ca8*/ 	.word	0x0000ff60
        /*0cac*/ 	.word	0x00000000
        /*0cb0*/ 	.word	0x00038840
        /*0cb4*/ 	.short	0x010a
        /*0cb6*/ 	.byte	0x3f
	.zero		1


	//   ....[42]....
        /*0cb8*/ 	.word	0x00010aa0
        /*0cbc*/ 	.word	0x00000012
        /*0cc0*/ 	.word	0x00038800
        /*0cc4*/ 	.short	0x0107
        /*0cc6*/ 	.byte	0x3f
	.zero		1


	//   ....[43]....
        /*0cc8*/ 	.word	0x00010b40
        /*0ccc*/ 	.word	0x00000012
        /*0cd0*/ 	.word	0x00038800
        /*0cd4*/ 	.short	0x0101
        /*0cd6*/ 	.byte	0x3f
	.zero		1


	//   ....[44]....
        /*0cd8*/ 	.word	0x00011a70
        /*0cdc*/ 	.word	0x00000012
        /*0ce0*/ 	.word	0x00038810
        /*0ce4*/ 	.short	0x0107
        /*0ce6*/ 	.byte	0x3f
	.zero		1


	//   ....[45]....
        /*0ce8*/ 	.word	0x00011b70
        /*0cec*/ 	.word	0x00000012
        /*0cf0*/ 	.word	0x00038810
        /*0cf4*/ 	.short	0x0101
        /*0cf6*/ 	.byte	0x3f
	.zero		1


	//   ....[46]....
        /*0cf8*/ 	.word	0x00011b90
        /*0cfc*/ 	.word	0x00000012
        /*0d00*/ 	.word	0x00038820
        /*0d04*/ 	.short	0x010a
        /*0d06*/ 	.byte	0x3f
	.zero		1


	//   ....[47]....
        /*0d08*/ 	.word	0x00011c70
        /*0d0c*/ 	.word	0x00000000
        /*0d10*/ 	.word	0x00038860
        /*0d14*/ 	.short	0x010a
        /*0d16*/ 	.byte	0x3f
	.zero		1


	//   ....[48]....
        /*0d18*/ 	.word	0x00012900
        /*0d1c*/ 	.word	0x00000003
        /*0d20*/ 	.word	0x00038840
        /*0d24*/ 	.short	0x010a
        /*0d26*/ 	.byte	0x3f
	.zero		1


	//   ....[49]....
        /*0d28*/ 	.word	0x00012b60
        /*0d2c*/ 	.word	0x00000003
        /*0d30*/ 	.word	0x00038860
        /*0d34*/ 	.short	0x010a
        /*0d36*/ 	.byte	0x3f
	.zero		1


	//   ....[50]....
        /*0d38*/ 	.word	0x00013720
        /*0d3c*/ 	.word	0x00000004
        /*0d40*/ 	.word	0x00038840
        /*0d44*/ 	.short	0x010a
        /*0d46*/ 	.byte	0x3f
	.zero		1


	//   ....[51]....
        /*0d48*/ 	.word	0x00013970
        /*0d4c*/ 	.word	0x00000004
        /*0d50*/ 	.word	0x00038860
        /*0d54*/ 	.short	0x010a
        /*0d56*/ 	.byte	0x3f
	.zero		1


	//   ....[52]....
        /*0d58*/ 	.word	0x000144b0
        /*0d5c*/ 	.word	0x00000004
        /*0d60*/ 	.word	0x00038840
        /*0d64*/ 	.short	0x010a
        /*0d66*/ 	.byte	0x3f
	.zero		1


	//   ....[53]....
        /*0d68*/ 	.word	0x00014710
        /*0d6c*/ 	.word	0x00000004
        /*0d70*/ 	.word	0x00038860
        /*0d74*/ 	.short	0x010a
        /*0d76*/ 	.byte	0x3f
	.zero		1


	//   ....[54]....
        /*0d78*/ 	.word	0x00016040
        /*0d7c*/ 	.word	0x00000009
        /*0d80*/ 	.word	0x00038820
        /*0d84*/ 	.short	0x010a
        /*0d86*/ 	.byte	0x3f
	.zero		1


	//   ....[55]....
        /*0d88*/ 	.word	0x000161b0
        /*0d8c*/ 	.word	0x00000005
        /*0d90*/ 	.word	0x00000000
        /*0d94*/ 	.short	0x010a
        /*0d96*/ 	.byte	0x3f
	.zero		1


	//   ....[56]....
        /*0d98*/ 	.word	0x00016230
        /*0d9c*/ 	.word	0x00000007
        /*0da0*/ 	.word	0x00000000
        /*0da4*/ 	.short	0x010a
        /*0da6*/ 	.byte	0x3f
	.zero		1


	//   ....[57]....
        /*0da8*/ 	.word	0x00016270
        /*0dac*/ 	.word	0x00000005
        /*0db0*/ 	.word	0x00000000
        /*0db4*/ 	.short	0x010a
        /*0db6*/ 	.byte	0x3f
	.zero		1


	//   ....[58]....
        /*0db8*/ 	.word	0x000162a0
        /*0dbc*/ 	.word	0x00000003
        /*0dc0*/ 	.word	0x00000000
        /*0dc4*/ 	.short	0x010a
        /*0dc6*/ 	.byte	0x3f
	.zero		1


	//   ....[59]....
        /*0dc8*/ 	.word	0x00016310
        /*0dcc*/ 	.word	0x00000000
        /*0dd0*/ 	.word	0x00038800
        /*0dd4*/ 	.short	0x010a
        /*0dd6*/ 	.byte	0x3f
	.zero		1


	//   ....[60]....
        /*0dd8*/ 	.word	0x00016360
        /*0ddc*/ 	.word	0x00000006
        /*0de0*/ 	.word	0x00038830
        /*0de4*/ 	.short	0x010a
        /*0de6*/ 	.byte	0x3f
	.zero		1


	//   ....[61]....
        /*0de8*/ 	.word	0x000163c0
        /*0dec*/ 	.word	0x00000004
        /*0df0*/ 	.word	0x00038810
        /*0df4*/ 	.short	0x010a
        /*0df6*/ 	.byte	0x3f
	.zero		1


	//   ....[62]....
        /*0df8*/ 	.word	0x00016410
        /*0dfc*/ 	.word	0x00000006
        /*0e00*/ 	.word	0x00038850
        /*0e04*/ 	.short	0x010a
        /*0e06*/ 	.byte	0x3f
	.zero		1


	//   ....[63]....
        /*0e08*/ 	.word	0x00016470
        /*0e0c*/ 	.word	0x00000005
        /*0e10*/ 	.word	0x00038830
        /*0e14*/ 	.short	0x010a
        /*0e16*/ 	.byte	0x3f
	.zero		1


	//   ....[64]....
        /*0e18*/ 	.word	0x000164d0
        /*0e1c*/ 	.word	0x00000005
        /*0e20*/ 	.word	0x00038850
        /*0e24*/ 	.short	0x010a
        /*0e26*/ 	.byte	0x3f
	.zero		1


	//   ....[65]....
        /*0e28*/ 	.word	0x00016670
        /*0e2c*/ 	.word	0x00000000
        /*0e30*/ 	.word	0x00038840
        /*0e34*/ 	.short	0x010a
        /*0e36*/ 	.byte	0x3f
	.zero		1


	//   ....[66]....
        /*0e38*/ 	.word	0x00017770
        /*0e3c*/ 	.word	0x00000012
        /*0e40*/ 	.word	0x00038820
        /*0e44*/ 	.short	0x010a
        /*0e46*/ 	.byte	0x3f
	.zero		1


	//   ....[67]....
        /*0e48*/ 	.word	0x000177c0
        /*0e4c*/ 	.word	0x00000000
        /*0e50*/ 	.word	0x00038860
        /*0e54*/ 	.short	0x010a
        /*0e56*/ 	.byte	0x3f
	.zero		1


	//   ....[68]....
        /*0e58*/ 	.word	0x00017810
        /*0e5c*/ 	.word	0x00000003
        /*0e60*/ 	.word	0x00038840
        /*0e64*/ 	.short	0x010a
        /*0e66*/ 	.byte	0x3f
	.zero		1


	//   ....[69]....
        /*0e68*/ 	.word	0x00017860
        /*0e6c*/ 	.word	0x00000003
        /*0e70*/ 	.word	0x00038860
        /*0e74*/ 	.short	0x010a
        /*0e76*/ 	.byte	0x3f
	.zero		1


	//   ....[70]....
        /*0e78*/ 	.word	0x000178b0
        /*0e7c*/ 	.word	0x00000004
        /*0e80*/ 	.word	0x00038840
        /*0e84*/ 	.short	0x010a
        /*0e86*/ 	.byte	0x3f
	.zero		1


	//   ....[71]....
        /*0e88*/ 	.word	0x00017900
        /*0e8c*/ 	.word	0x00000004
        /*0e90*/ 	.word	0x00038860
        /*0e94*/ 	.short	0x010a
        /*0e96*/ 	.byte	0x3f
	.zero		1


	//   ....[72]....
        /*0e98*/ 	.word	0x00017950
        /*0e9c*/ 	.word	0x00000004
        /*0ea0*/ 	.word	0x00038840
        /*0ea4*/ 	.short	0x010a
        /*0ea6*/ 	.byte	0x3f
	.zero		1


	//   ....[73]....
        /*0ea8*/ 	.word	0x000179a0
        /*0eac*/ 	.word	0x00000004
        /*0eb0*/ 	.word	0x00038860
        /*0eb4*/ 	.short	0x010a
        /*0eb6*/ 	.byte	0x3f
	.zero		1


	//   ....[74]....
        /*0eb8*/ 	.word	0x000184d0
        /*0ebc*/ 	.word	0x00000009
        /*0ec0*/ 	.word	0x00038820
        /*0ec4*/ 	.short	0x010a
        /*0ec6*/ 	.byte	0x3f
	.zero		1


	//   ....[75]....
        /*0ec8*/ 	.word	0x00018670
        /*0ecc*/ 	.word	0x00000005
        /*0ed0*/ 	.word	0x00000000
        /*0ed4*/ 	.short	0x010a
        /*0ed6*/ 	.byte	0x3f
	.zero		1


	//   ....[76]....
        /*0ed8*/ 	.word	0x000186c0
        /*0edc*/ 	.word	0x00000007
        /*0ee0*/ 	.word	0x00000000
        /*0ee4*/ 	.short	0x010a
        /*0ee6*/ 	.byte	0x3f
	.zero		1


	//   ....[77]....
        /*0ee8*/ 	.word	0x00018710
        /*0eec*/ 	.word	0x00000005
        /*0ef0*/ 	.word	0x00000000
        /*0ef4*/ 	.short	0x010a
        /*0ef6*/ 	.byte	0x3f
	.zero		1


	//----- nvinfo : EIATTR_NUM_MBARRIERS
	.align		4
.L_711:
        /*0ef8*/ 	.byte	0x03, 0x38
        /*0efa*/ 	.short	0x0017


	//----- nvinfo : EIATTR_EXIT_INSTR_OFFSETS
	.align		4
        /*0efc*/ 	.byte	0x04, 0x1c
        /*0efe*/ 	.short	(.L_713 - .L_712)


	//   ....[0]....
.L_712:
        /*0f00*/ 	.word	0x00000a30


	//   ....[1]....
        /*0f04*/ 	.word	0x0000e070


	//   ....[2]....
        /*0f08*/ 	.word	0x000162f0


	//----- nvinfo : EIATTR_MAX_THREADS
	.align		4
.L_713:
        /*0f0c*/ 	.byte	0x04, 0x05
        /*0f0e*/ 	.short	(.L_715 - .L_714)
.L_714:
        /*0f10*/ 	.word	0x00000180
        /*0f14*/ 	.word	0x00000001
        /*0f18*/ 	.word	0x00000001


	//----- nvinfo : EIATTR_CRS_STACK_SIZE
	.align		4
.L_715:
        /*0f1c*/ 	.byte	0x04, 0x1e
        /*0f1e*/ 	.short	(.L_717 - .L_716)
.L_716:
        /*0f20*/ 	.word	0x00000000


	//----- nvinfo : EIATTR_CBANK_PARAM_SIZE
	.align		4
.L_717:
        /*0f24*/ 	.byte	0x03, 0x19
        /*0f26*/ 	.short	0x0bf0


	//----- nvinfo : EIATTR_PARAM_CBANK
	.align		4
        /*0f28*/ 	.byte	0x04, 0x0a
        /*0f2a*/ 	.short	(.L_719 - .L_718)
	.align		4
.L_718:
        /*0f2c*/ 	.word	index@(.nv.constant0._ZN7cutlass13device_kernelIN5flash11enable_sm90INS1_16FlashAttnFwdSm90INS1_25CollectiveMainloopFwdSm90ILi2EN4cute5tupleIJNS5_1CILi1EEES8_S8_EEENS6_IJNS7_ILi64EEESA_SA_EEELi512ENS_10bfloat16_tEfNS_4arch4Sm90ELb0ELb0ELb0ELb1ELb0ELb0ELb1ELb0ELb0ELb1ELb1ELb0EEENS1_21CollectiveEpilogueFwdINS6_IJSA_NS7_ILi512EEESA_EEES9_SC_SE_Li256ELb1ELb1ELb1ELb0EEENS1_36VarlenDynamicPersistentTileSchedulerILi64ELi64ELi256ELi128ELb1ELb1ELb1ELb0ELb1ELb1EEEEEEEEEvNT_6ParamsE)
        /*0f30*/ 	.short	0x0210
        /*0f32*/ 	.short	0x0bf0


	//----- nvinfo : EIATTR_SW_WAR
	.align		4
.L_719:
        /*0f34*/ 	.byte	0x04, 0x36
        /*0f36*/ 	.short	(.L_721 - .L_720)
.L_720:
        /*0f38*/ 	.word	0x00000008
.L_721:


//--------------------- .nv.info._ZN7cutlass13device_kernelIN5flash11enable_sm90INS1_16FlashAttnFwdSm90INS1_25CollectiveMainloopFwdSm90ILi2EN4cute5tupleIJNS5_1CILi1EEES8_S8_EEENS6_IJNS7_ILi64EEESA_SA_EEELi512ENS_10bfloat16_tEfNS_4arch4Sm90ELb0ELb0ELb0ELb1ELb0ELb1ELb1ELb0ELb0ELb1ELb1ELb0EEENS1_21CollectiveEpilogueFwdINS6_IJSA_NS7_ILi512EEESA_EEES9_SC_SE_Li256ELb1ELb1ELb1ELb0EEENS1_36VarlenDynamicPersistentTileSchedulerILi64ELi64ELi256ELi128ELb1ELb1ELb1ELb0ELb1ELb1EEEEEEEEEvNT_6ParamsE --------------------------
	.section	.nv.info._ZN7cutlass13device_kernelIN5flash11enable_sm90INS1_16FlashAttnFwdSm90INS1_25CollectiveMainloopFwdSm90ILi2EN4cute5tupleIJNS5_1CILi1EEES8_S8_EEENS6_IJNS7_ILi64EEESA_SA_EEELi512ENS_10bfloat16_tEfNS_4arch4Sm90ELb0ELb0ELb0ELb1ELb0ELb1ELb1ELb0ELb0ELb1ELb1ELb0EEENS1_21CollectiveEpilogueFwdINS6_IJSA_NS7_ILi512EEESA_EEES9_SC_SE_Li256ELb1ELb1ELb1ELb0EEENS1_36VarlenDynamicPersistentTileSchedulerILi64ELi64ELi256ELi128ELb1ELb1ELb1ELb0ELb1ELb1EEEEEEEEEvNT_6ParamsE,"",@"SHT_CUDA_INFO"
	.sectionflags	@""
	.align	4


	//----- nvinfo : EIATTR_CUDA_API_VERSION
	.align		4
        /*0000*/ 	.byte	0x04, 0x37
        /*0002*/ 	.short	(.L_723 - .L_722)
.L_722:
        /*0004*/ 	.word	0x00000082


	//----- nvinfo : EIATTR_KPARAM_INFO
	.align		4
.L_723:
        /*0008*/ 	.byte	0x04, 0x17
        /*000a*/ 	.short	(.L_725 - .L_724)
.L_724:
        /*000c*/ 	.word	0x00000000
        /*0010*/ 	.short	0x0000
        /*0012*/ 	.short	0x0070
        /*0014*/ 	.byte	0x00, 0xf0, 0x01, 0x2e


	//----- nvinfo : EIATTR_SPARSE_MMA_MASK
	.align		4
.L_725:
        /*0018*/ 	.byte	0x03, 0x50
        /*001a*/ 	.short	0x0000


	//----- nvinfo : EIATTR_MAXREG_COUNT
	.align		4
        /*001c*/ 	.byte	0x03, 0x1b
        /*001e*/ 	.short	0x00a8


	//----- nvinfo : EIATTR_NUM_BARRIERS
	.align		4
        /*0020*/ 	.byte	0x02, 0x4c
        /*0022*/ 	.byte	0x10
	.zero		1


	//----- nvinfo : EIATTR_EXTERNS
	.align		4
        /*0024*/ 	.byte	0x04, 0x0f
        /*0026*/ 	.short	(.L_727 - .L_726)


	//   ....[0]....
	.align		4
.L_726:
        /*0028*/ 	.word	index@(__assertfail)


	//----- nvinfo : EIATTR_ANNOTATIONS
	.align		4
.L_727:
        /*002c*/ 	.byte	0x04, 0x55
        /*002e*/ 	.short	(.L_729 - .L_728)


	//   ....[0]....
.L_728:
        /* <DEDUP_REMOVED lines=110> */


	//----- nvinfo : EIATTR_MERCURY_ISA_VERSION
	.align		4
.L_729:
        /*06f8*/ 	.byte	0x03, 0x5f
        /*06fa*/ 	.short	0x0101


	//----- nvinfo : EIATTR_UNUSED_LOAD_BYTE_OFFSET
	.align		4
        /*06fc*/ 	.byte	0x04, 0x44
        /*06fe*/ 	.short	(.L_731 - .L_730)


	//   ....[0]....
.L_730:
        /*0700*/ 	.word	0x00000ab0
        /*0704*/ 	.word	0x0000fff0


	//   ....[1]....
        /*0708*/ 	.word	0x00010260
        /*070c*/ 	.word	0x0000fff0


	//----- nvinfo : EIATTR_INT_WARP_WIDE_INSTR_OFFSETS
	.align		4
.L_731:
        /*0710*/ 	.byte	0x04, 0x31
        /*0712*/ 	.short	(.L_733 - .L_732)


	//   ....[0]....
.L_732:
        /*0714*/ 	.word	0x00000190


	//   ....[1]....
        /*0718*/ 	.word	0x000001d0


	//   ....[2]....
        /*071c*/ 	.word	0x00000240


	//   ....[3]....
        /*0720*/ 	.word	0x000002b0


	//   ....[4]....
        /*0724*/ 	.word	0x00018180


	//   ....[5]....
        /*0728*/ 	.word	0x000181e0


	//   ....[6]....
        /*072c*/ 	.word	0x0001db70


	//   ....[7]....
        /*0730*/ 	.word	0x0001dbd0


	//----- nvinfo : EIATTR_COOP_GROUP_MASK_REGIDS
	.align		4
.L_733:
        /*0734*/ 	.byte	0x04, 0x29
        /*0736*/ 	.short	(.L_735 - .L_734)


	//   ....[0]....
.L_734:
        /*0738*/ 	.word	0xffffffff


	//   ....[1]....
        /*073c*/ 	.word	0xffffffff


	//   ....[2]....
        /*0740*/ 	.word	0xffffffff


	//   ....[3]....
        /*0744*/ 	.word	0xffffffff


	//   ....[4]....
        /*0748*/ 	.word	0xffffffff


	//   ....[5]....
        /*074c*/ 	.word	0xffffffff


	//   ....[6]....
        /*0750*/ 	.word	0xffffffff


	//   ....[7]....
        /*0754*/ 	.word	0xffffffff


	//   ....[8]....
        /*0758*/ 	.word	0xffffffff


	//   ....[9]....
        /*075c*/ 	.word	0xffffffff


	//   ....[10]....
        /*0760*/ 	.word	0xffffffff


	//   ....[11]....
        /*0764*/ 	.word	0xffffffff


	//   ....[12]....
        /*0768*/ 	.word	0xffffffff


	//   ....[13]....
        /*076c*/ 	.word	0xffffffff


	//   ....[14]....
        /*0770*/ 	.word	0xffffffff


	//   ....[15]....
        /*0774*/ 	.word	0xffffffff


	//   ....[16]....
        /*0778*/ 	.word	0xffffffff


	//   ....[17]....
        /*077c*/ 	.word	0xffffffff


	//   ....[18]....
        /*0780*/ 	.word	0xffffffff


	//   ....[19]....
        /*0784*/ 	.word	0xffffffff


	//   ....[20]....
        /*0788*/ 	.word	0xffffffff


	//   ....[21]....
        /*078c*/ 	.word	0xffffffff


	//   ....[22]....
        /*0790*/ 	.word	0xffffffff


	//   ....[23]....
        /*0794*/ 	.word	0xffffffff


	//   ....[24]....
        /*0798*/ 	.word	0xffffffff


	//   ....[25]....
        /*079c*/ 	.word	0xffffffff


	//   ....[26]....
        /*07a0*/ 	.word	0xffffffff


	//   ....[27]....
        /*07a4*/ 	.word	0xffffffff


	//   ....[28]....
        /*07a8*/ 	.word	0xffffffff


	//   ....[29]....
        /*07ac*/ 	.word	0xffffffff


	//   ....[30]....
        /*07b0*/ 	.word	0xffffffff


	//   ....[31]....
        /*07b4*/ 	.word	0xffffffff


	//   ....[32]....
        /*07b8*/ 	.word	0xffffffff


	//   ....[33]....
        /*07bc*/ 	.word	0xffffffff


	//   ....[34]....
        /*07c0*/ 	.word	0xffffffff


	//   ....[35]....
        /*07c4*/ 	.word	0xffffffff


	//   ....[36]....
        /*07c8*/ 	.word	0xffffffff


	//   ....[37]....
        /*07cc*/ 	.word	0xffffffff


	//   ....[38]....
        /*07d0*/ 	.word	0xffffffff


	//   ....[39]....
        /*07d4*/ 	.word	0xffffffff


	//   ....[40]....
        /*07d8*/ 	.word	0xffffffff


	//   ....[41]....
        /*07dc*/ 	.word	0xffffffff


	//   ....[42]....
        /*07e0*/ 	.word	0xffffffff


	//   ....[43]....
        /*07e4*/ 	.word	0xffffffff


	//   ....[44]....
        /*07e8*/ 	.word	0xffffffff


	//   ....[45]....
        /*07ec*/ 	.word	0xffffffff


	//   ....[46]....
        /*07f0*/ 	.word	0xffffffff


	//   ....[47]....
        /*07f4*/ 	.word	0xffffffff


	//   ....[48]....
        /*07f8*/ 	.word	0xffffffff


	//   ....[49]....
        /*07fc*/ 	.word	0xffffffff


	//   ....[50]....
        /*0800*/ 	.word	0xffffffff


	//   ....[51]....
        /*0804*/ 	.word	0xffffffff


	//   ....[52]....
        /*0808*/ 	.word	0xffffffff


	//   ....[53]....
        /*080c*/ 	.word	0xffffffff


	//   ....[54]....
        /*0810*/ 	.word	0xffffffff


	//   ....[55]....
        /*0814*/ 	.word	0xffffffff


	//   ....[56]....
        /*0818*/ 	.word	0xffffffff


	//   ....[57]....
        /*081c*/ 	.word	0xffffffff


	//   ....[58]....
        /*0820*/ 	.word	0xffffffff


	//   ....[59]....
        /*0824*/ 	.word	0xffffffff


	//   ....[60]....
        /*0828*/ 	.word	0xffffffff


	//   ....[61]....
        /*082c*/ 	.word	0xffffffff


	//   ....[62]....
        /*0830*/ 	.word	0xffffffff


	//   ....[63]....
        /*0834*/ 	.word	0xffffffff


	//   ....[64]....
        /*0838*/ 	.word	0xffffffff


	//   ....[65]....
        /*083c*/ 	.word	0xffffffff


	//   ....[66]....
        /*0840*/ 	.word	0xffffffff


	//   ....[67]....
        /*0844*/ 	.word	0xffffffff


	//   ....[68]....
        /*0848*/ 	.word	0xffffffff


	//   ....[69]....
        /*084c*/ 	.word	0xffffffff


	//   ....[70]....
        /*0850*/ 	.word	0xffffffff


	//   ....[71]....
        /*0854*/ 	.word	0xffffffff


	//   ....[72]....
        /*0858*/ 	.word	0xffffffff


	//   ....[73]....
        /*085c*/ 	.word	0xffffffff


	//   ....[74]....
        /*0860*/ 	.word	0xffffffff


	//   ....[75]....
        /*0864*/ 	.word	0xffffffff


	//   ....[76]....
        /*0868*/ 	.word	0xffffffff


	//   ....[77]....
        /*086c*/ 	.word	0xffffffff


	//   ....[78]....
        /*0870*/ 	.word	0xffffffff


	//   ....[79]....
        /*0874*/ 	.word	0xffffffff


	//   ....[80]....
        /*0878*/ 	.word	0xffffffff


	//   ....[81]....
        /*087c*/ 	.word	0xffffffff


	//   ....[82]....
        /*0880*/ 	.word	0xffffffff


	//   ....[83]....
        /*0884*/ 	.word	0xffffffff


	//   ....[84]....
        /*0888*/ 	.word	0xffffffff


	//   ....[85]....
        /*088c*/ 	.word	0xffffffff


	//   ....[86]....
        /*0890*/ 	.word	0xffffffff


	//   ....[87]....
        /*0894*/ 	.word	0xffffffff


	//   ....[88]....
        /*0898*/ 	.word	0xffffffff


	//   ....[89]....
        /*089c*/ 	.word	0xffffffff


	//   ....[90]....
        /*08a0*/ 	.word	0xffffffff


	//   ....[91]....
        /*08a4*/ 	.word	0xffffffff


	//   ....[92]....
        /*08a8*/ 	.word	0xffffffff


	//   ....[93]....
        /*08ac*/ 	.word	0xffffffff


	//   ....[94]....
        /*08b0*/ 	.word	0xffffffff


	//   ....[95]....
        /*08b4*/ 	.word	0xffffffff


	//   ....[96]....
        /*08b8*/ 	.word	0xffffffff


	//   ....[97]....
        /*08bc*/ 	.word	0xffffffff


	//   ....[98]....
        /*08c0*/ 	.word	0xffffffff


	//   ....[99]....
        /*08c4*/ 	.word	0xffffffff


	//   ....[100]....
        /*08c8*/ 	.word	0xffffffff


	//   ....[101]....
        /*08cc*/ 	.word	0xffffffff


	//   ....[102]....
        /*08d0*/ 	.word	0xffffffff


	//   ....[103]....
        /*08d4*/ 	.word	0xffffffff


	//   ....[104]....
        /*08d8*/ 	.word	0x0500000f


	//   ....[105]....
        /*08dc*/ 	.word	0x0500000f


	//   ....[106]....
        /*08e0*/ 	.word	0x0500000f


	//   ....[107]....
        /*08e4*/ 	.word	0x0500000f


	//   ....[108]....
        /*08e8*/ 	.word	0x0500000f


	//   ....[109]....
        /*08ec*/ 	.word	0x0500000f


	//   ....[110]....
        /*08f0*/ 	.word	0x0500000f


	//   ....[111]....
        /*08f4*/ 	.word	0x0500000f


	//   ....[112]....
        /*08f8*/ 	.word	0x0500000f


	//   ....[113]....
        /*08fc*/ 	.word	0x0500000f


	//   ....[114]....
        /*0900*/ 	.word	0x0500000f


	//   ....[115]....
        /*0904*/ 	.word	0x0500000f


	//   ....[116]....
        /*0908*/ 	.word	0x0500000f


	//   ....[117]....
        /*090c*/ 	.word	0x0500000f


	//   ....[118]....
        /*0910*/ 	.word	0x0500000f


	//   ....[119]....
        /*0914*/ 	.word	0x0500000f


	//   ....[120]....
        /*0918*/ 	.word	0x0500000f


	//   ....[121]....
        /*091c*/ 	.word	0x0500000f


	//   ....[122]....
        /*0920*/ 	.word	0x0500000f


	//   ....[123]....
        /*0924*/ 	.word	0x0500000f


	//   ....[124]....
        /*0928*/ 	.word	0x0500000f


	//   ....[125]....
        /*092c*/ 	.word	0x0500000f


	//   ....[126]....
        /*0930*/ 	.word	0x0500000f


	//   ....[127]....
        /*0934*/ 	.word	0x0500000f


	//   ....[128]....
        /*0938*/ 	.word	0x0500000f


	//   ....[129]....
        /*093c*/ 	.word	0x0500000f


	//   ....[130]....
        /*0940*/ 	.word	0x0500000f


	//   ....[131]....
        /*0944*/ 	.word	0x0500000f


	//   ....[132]....
        /*0948*/ 	.word	0x0500000f


	//   ....[133]....
        /*094c*/ 	.word	0x0500000f


	//   ....[134]....
        /*0950*/ 	.word	0x0500000f


	//   ....[135]....
        /*0954*/ 	.word	0x0500000f


	//   ....[136]....
        /*0958*/ 	.word	0x0500000f


	//   ....[137]....
        /*095c*/ 	.word	0x0500000f


	//   ....[138]....
        /*0960*/ 	.word	0x0500000f


	//   ....[139]....
        /*0964*/ 	.word	0x0500000f


	//   ....[140]....
        /*0968*/ 	.word	0x0500000f


	//   ....[141]....
        /*096c*/ 	.word	0x0500000f


	//   ....[142]....
        /*0970*/ 	.word	0x0500000f


	//   ....[143]....
        /*0974*/ 	.word	0x0500000f


	//   ....[144]....
        /*0978*/ 	.word	0x0500000f


	//   ....[145]....
        /*097c*/ 	.word	0x0500000f


	//   ....[146]....
        /*0980*/ 	.word	0x0500000f


	//   ....[147]....
        /*0984*/ 	.word	0x0500000f


	//   ....[148]....
        /*0988*/ 	.word	0x0500000f


	//----- nvinfo : EIATTR_COOP_GROUP_INSTR_OFFSETS
	.align		4
.L_735:
        /*098c*/ 	.byte	0x04, 0x28
        /*098e*/ 	.short	(.L_737 - .L_736)


	//   ....[0]....
.L_736:
        /*0990*/ 	.word	0x00000060


	//   ....[1]....
        /*0994*/ 	.word	0x000001a0


	//   ....[2]....
        /*0998*/ 	.word	0x000001e0


	//   ....[3]....
        /*099c*/ 	.word	0x000003f0


	//   ....[4]....
        /*09a0*/ 	.word	0x00000550


	//   ....[5]....
        /*09a4*/ 	.word	0x00000670


	//   ....[6]....
        /*09a8*/ 	.word	0x000007d0


	//   ....[7]....
        /*09ac*/ 	.word	0x000051e0


	//   ....[8]....
        /*09b0*/ 	.word	0x00007060


	//   ....[9]....
        /*09b4*/ 	.word	0x00007610


	//   ....[10]....
        /*09b8*/ 	.word	0x00007620


	//   ....[11]....
        /*09bc*/ 	.word	0x00007630


	//   ....[12]....
        /*09c0*/ 	.word	0x00007640


	//   ....[13]....
        /*09c4*/ 	.word	0x00008620


	//   ....[14]....
        /*09c8*/ 	.word	0x00008630


	//   ....[15]....
        /*09cc*/ 	.word	0x00008640


	//   ....[16]....
        /*09d0*/ 	.word	0x00008650


	//   ....[17]....
        /*09d4*/ 	.word	0x00009d00


	//   ....[18]....
        /*09d8*/ 	.word	0x0000b7c0


	//   ....[19]....
        /*09dc*/ 	.word	0x0000b820


	//   ....[20]....
        /*09e0*/ 	.word	0x0000b9b0


	//   ....[21]....
        /*09e4*/ 	.word	0x0000b9e0


	//   ....[22]....
        /*09e8*/ 	.word	0x0000c420


	//   ....[23]....
        /*09ec*/ 	.word	0x0000caa0


	//   ....[24]....
        /*09f0*/ 	.word	0x0000e410


	//   ....[25]....
        /*09f4*/ 	.word	0x0000e420


	//   ....[26]....
        /*09f8*/ 	.word	0x0000e450


	//   ....[27]....
        /*09fc*/ 	.word	0x0000e4e0


	//   ....[28]....
        /*0a00*/ 	.word	0x0000f730


	//   ....[29]....
        /*0a04*/ 	.word	0x0000f780


	//   ....[30]....
        /*0a08*/ 	.word	0x0000f7f0


	//   ....[31]....
        /*0a0c*/ 	.word	0x0000f870


	//   ....[32]....
        /*0a10*/ 	.word	0x0000fa40


	//   ....[33]....
        /*0a14*/ 	.word	0x00010f70


	//   ....[34]....
        /*0a18*/ 	.word	0x00011310


	//   ....[35]....
        /*0a1c*/ 	.word	0x00011320


	//   ....[36]....
        /*0a20*/ 	.word	0x00011330


	//   ....[37]....
        /*0a24*/ 	.word	0x00011340


	//   ....[38]....
        /*0a28*/ 	.word	0x00011fc0


	//   ....[39]....
        /*0a2c*/ 	.word	0x00011fe0


	//   ....[40]....
        /*0a30*/ 	.word	0x00012270


	//   ....[41]....
        /*0a34*/ 	.word	0x00012290


	//   ....[42]....
        /*0a38*/ 	.word	0x00012bb0


	//   ....[43]....
        /*0a3c*/ 	.word	0x00012bf0


	//   ....[44]....
        /*0a40*/ 	.word	0x00013460


	//   ....[45]....
        /*0a44*/ 	.word	0x00013480


	//   ....[46]....
        /*0a48*/ 	.word	0x00014770


	//   ....[47]....
        /*0a4c*/ 	.word	0x00014780


	//   ....[48]....
        /*0a50*/ 	.word	0x000149b0


	//   ....[49]....
        /*0a54*/ 	.word	0x000149d0


	//   ....[50]....
        /*0a58*/ 	.word	0x00014c80


	//   ....[51]....
        /*0a5c*/ 	.word	0x00014eb0


	//   ....[52]....
        /*0a60*/ 	.word	0x00014ee0


	//   ....[53]....
        /*0a64*/ 	.word	0x00014f10


	//   ....[54]....
        /*0a68*/ 	.word	0x00014f40


	//   ....[55]....
        /*0a6c*/ 	.word	0x00014f70


	//   ....[56]....
        /*0a70*/ 	.word	0x00014fa0


	//   ....[57]....
        /*0a74*/ 	.word	0x00015140


	//   ....[58]....
        /*0a78*/ 	.word	0x00015170


	//   ....[59]....
        /*0a7c*/ 	.word	0x000151a0


	//   ....[60]....
        /*0a80*/ 	.word	0x000151d0


	//   ....[61]....
        /*0a84*/ 	.word	0x00015200


	//   ....[62]....
        /*0a88*/ 	.word	0x00015230


	//   ....[63]....
        /*0a8c*/ 	.word	0x000152c0


	//   ....[64]....
        /*0a90*/ 	.word	0x000152f0


	//   ....[65]....
        /*0a94*/ 	.word	0x00015300


	//   ....[66]....
        /*0a98*/ 	.word	0x000153b0


	//   ....[67]....
        /*0a9c*/ 	.word	0x00016430


	//   ....[68]....
        /*0aa0*/ 	.word	0x00018760


	//   ....[69]....
        /*0aa4*/ 	.word	0x00019210


	//   ....[70]....
        /*0aa8*/ 	.word	0x00019240


	//   ....[71]....
        /*0aac*/ 	.word	0x00019260


	//   ....[72]....
        /*0ab0*/ 	.word	0x00019310


	//   ....[73]....
        /*0ab4*/ 	.word	0x000193a0


	//   ....[74]....
        /*0ab8*/ 	.word	0x000193c0


	//   ....[75]....
        /*0abc*/ 	.word	0x00019450


	//   ....[76]....
        /*0ac0*/ 	.word	0x00019460


	//   ....[77]....
        /*0ac4*/ 	.word	0x00019dd0


	//   ....[78]....
        /*0ac8*/ 	.word	0x00019de0


	//   ....[79]....
        /*0acc*/ 	.word	0x00019f00


	//   ....[80]....
        /*0ad0*/ 	.word	0x00019f10


	//   ....[81]....
        /*0ad4*/ 	.word	0x0001a1a0


	//   ....[82]....
        /*0ad8*/ 	.word	0x0001a1b0


	//   ....[83]....
        /*0adc*/ 	.word	0x0001a320


	//   ....[84]....
        /*0ae0*/ 	.word	0x0001a330


	//   ....[85]....
        /*0ae4*/ 	.word	0x0001de90


	//   ....[86]....
        /*0ae8*/ 	.word	0x0001dec0


	//   ....[87]....
        /*0aec*/ 	.word	0x0001df20


	//   ....[88]....
        /*0af0*/ 	.word	0x0001df50


	//   ....[89]....
        /*0af4*/ 	.word	0x0001df80


	//   ....[90]....
        /*0af8*/ 	.word	0x0001dfb0


	//   ....[91]....
        /*0afc*/ 	.word	0x0001dfe0


	//   ....[92]....
        /*0b00*/ 	.word	0x0001e010


	//   ....[93]....
        /*0b04*/ 	.word	0x0001e1d0


	//   ....[94]....
        /*0b08*/ 	.word	0x0001e200


	//   ....[95]....
        /*0b0c*/ 	.word	0x0001e230


	//   ....[96]....
        /*0b10*/ 	.word	0x0001e260


	//   ....[97]....
        /*0b14*/ 	.word	0x0001e290


	//   ....[98]....
        /*0b18*/ 	.word	0x0001e2c0


	//   ....[99]....
        /*0b1c*/ 	.word	0x0001e380


	//   ....[100]....
        /*0b20*/ 	.word	0x0001e3a0


	//   ....[101]....
        /*0b24*/ 	.word	0x0001e3b0


	//   ....[102]....
        /*0b28*/ 	.word	0x0001e410


	//   ....[103]....
        /*0b2c*/ 	.word	0x0001eb40


	//   ....[104]....
        /*0b30*/ 	.word	0x0001ef60


	//   ....[105]....
        /*0b34*/ 	.word	0x0001eff0


	//   ....[106]....
        /*0b38*/ 	.word	0x0001f040


	//   ....[107]....
        /*0b3c*/ 	.word	0x0001f090


	//   ....[108]....
        /*0b40*/ 	.word	0x0001f180


	//   ....[109]....
        /*0b44*/ 	.word	0x0001f210


	//   ....[110]....
        /*0b48*/ 	.word	0x0001f260


	//   ....[111]....
        /*0b4c*/ 	.word	0x0001f2b0


	//   ....[112]....
        /*0b50*/ 	.word	0x0001f570


	//   ....[113]....
        /*0b54*/ 	.word	0x0001f850


	//   ....[114]....
        /*0b58*/ 	.word	0x0001f9d0


	//   ....[115]....
        /*0b5c*/ 	.word	0x0001fa30


	//   ....[116]....
        /*0b60*/ 	.word	0x0001fac0


	//   ....[117]....
        /*0b64*/ 	.word	0x0001fb10


	//   ....[118]....
        /*0b68*/ 	.word	0x0001fc70


	//   ....[119]....
        /*0b6c*/ 	.word	0x0001fd10


	//   ....[120]....
        /*0b70*/ 	.word	0x0001fdc0


	//   ....[121]....
        /*0b74*/ 	.word	0x0001fea0


	//   ....[122]....
        /*0b78*/ 	.word	0x00020080


	//   ....[123]....
        /*0b7c*/ 	.word	0x00020150


	//   ....[124]....
        /*0b80*/ 	.word	0x00020400


	//   ....[125]....
        /*0b84*/ 	.word	0x00020510


	//   ....[126]....
        /*0b88*/ 	.word	0x000206e0


	//   ....[127]....
        /*0b8c*/ 	.word	0x000207b0


	//   ....[128]....
        /*0b90*/ 	.word	0x000209e0


	//   ....[129]....
        /*0b94*/ 	.word	0x00020a30


	//   ....[130]....
        /*0b98*/ 	.word	0x00020d60


	//   ....[131]....
        /*0b9c*/ 	.word	0x00020e00


	//   ....[132]....
        /*0ba0*/ 	.word	0x00020fa0


	//   ....[133]....
        /*0ba4*/ 	.word	0x00021020


	//   ....[134]....
        /*0ba8*/ 	.word	0x000210a0


	//   ....[135]....
        /*0bac*/ 	.word	0x00021120


	//   ....[136]....
        /*0bb0*/ 	.word	0x000211a0


	//   ....[137]....
        /*0bb4*/ 	.word	0x00021230


	//   ....[138]....
        /*0bb8*/ 	.word	0x000212d0


	//   ....[139]....
        /*0bbc*/ 	.word	0x00021380


	//   ....[140]....
        /*0bc0*/ 	.word	0x00021400


	//   ....[141]....
        /*0bc4*/ 	.word	0x00021480


	//   ....[142]....
        /*0bc8*/ 	.word	0x00021500


	//   ....[143]....
        /*0bcc*/ 	.word	0x00021590


	//   ....[144]....
        /*0bd0*/ 	.word	0x00021610


	//   ....[145]....
        /*0bd4*/ 	.word	0x000216b0


	//   ....[146]....
        /*0bd8*/ 	.word	0x00021700


	//   ....[147]....
        /*0bdc*/ 	.word	0x00021790


	//   ....[148]....
        /*0be0*/ 	.word	0x000218c0


	//----- nvinfo : EIATTR_REG_RECONFIG
	.align		4
.L_737:
        /*0be4*/ 	.byte	0x01, 0x54
	.zero		2


	//----- nvinfo : EIATTR_SYSCALL_OFFSETS
	.align		4
        /*0be8*/ 	.byte	0x04, 0x46
        /*0bea*/ 	.short	(.L_739 - .L_738)


	//   ....[0]....
.L_738:
        /*0bec*/ 	.word	0x00002040


	//   ....[1]....
        /*0bf0*/ 	.word	0x00002190


	//   ....[2]....
        /*0bf4*/ 	.word	0x00007200


	//   ....[3]....
        /*0bf8*/ 	.word	0x00007580


	//   ....[4]....
        /*0bfc*/ 	.word	0x00018380


	//   ....[5]....
        /*0c00*/ 	.word	0x000184d0


	//   ....[6]....
        /*0c04*/ 	.word	0x000185d0


	//   ....[7]....
        /*0c08*/ 	.word	0x00018e30


	//   ....[8]....
        /*0c0c*/ 	.word	0x00019770


	//----- nvinfo : EIATTR_MBARRIER_INSTR_OFFSETS
	.align		4
.L_739:
        /*0c10*/ 	.byte	0x04, 0x39
        /*0c12*/ 	.short	(.L_741 - .L_740)


	//   ....[0]....
.L_740:
        /*0c14*/ 	.word	0x000002d0
        /*0c18*/ 	.word	0x000000ff
        /*0c1c*/ 	.word	0x00038800
        /*0c20*/ 	.short	0x0100
        /*0c22*/ 	.byte	0x08
	.zero		1


	//   ....[1]....
        /*0c24*/ 	.word	0x000002e0
        /*0c28*/ 	.word	0x000000ff
        /*0c2c*/ 	.word	0x00038810
        /*0c30*/ 	.short	0x0100
        /*0c32*/ 	.byte	0x08
	.zero		1


	//   ....[2]....
        /*0c34*/ 	.word	0x000002f0
        /*0c38*/ 	.word	0x000000ff
        /*0c3c*/ 	.word	0x00038820
        /*0c40*/ 	.short	0x0100
        /*0c42*/ 	.byte	0x08
	.zero		1


	//   ....[3]....
        /*0c44*/ 	.word	0x000003a0
        /*0c48*/ 	.word	0x000000ff
        /*0c4c*/ 	.word	0x00038830
        /*0c50*/ 	.short	0x0100
        /*0c52*/ 	.byte	0x06
	.zero		1


	//   ....[4]....
        /*0c54*/ 	.word	0x000003b0
        /*0c58*/ 	.word	0x000000ff
        /*0c5c*/ 	.word	0x00038840
        /*0c60*/ 	.short	0x0100
        /*0c62*/ 	.byte	0x06
	.zero		1


	//   ....[5]....
        /*0c64*/ 	.word	0x000003c0
        /*0c68*/ 	.word	0x000000ff
        /*0c6c*/ 	.word	0x00038838
        /*0c70*/ 	.short	0x0100
        /*0c72*/ 	.byte	0x06
	.zero		1


	//   ....[6]....
        /*0c74*/ 	.word	0x000003d0
        /*0c78*/ 	.word	0x000000ff
        /*0c7c*/ 	.word	0x00038848
        /*0c80*/ 	.short	0x0100
        /*0c82*/ 	.byte	0x06
	.zero		1


	//   ....[7]....
        /*0c84*/ 	.word	0x00000500
        /*0c88*/ 	.word	0x000000ff
        /*0c8c*/ 	.word	0x00038850
        /*0c90*/ 	.short	0x0100
        /*0c92*/ 	.byte	0x08
	.zero		1


	//   ....[8]....
        /*0c94*/ 	.word	0x00000510
        /*0c98*/ 	.word	0x000000ff
        /*0c9c*/ 	.word	0x00038860
        /*0ca0*/ 	.short	0x0100
        /*0ca2*/ 	.byte	0x08
	.zero		1


	//   ....[9]....
        /*0ca4*/ 	.word	0x00000520
        /*0ca8*/ 	.word	0x000000ff
        /*0cac*/ 	.word	0x00038858
        /*0cb0*/ 	.short	0x0100
        /*0cb2*/ 	.byte	0x08
	.zero		1


	//   ....[10]....
        /*0cb4*/ 	.word	0x00000530
        /*0cb8*/ 	.word	0x000000ff
        /*0cbc*/ 	.word	0x00038868
        /*0cc0*/ 	.short	0x0100
        /*0cc2*/ 	.byte	0x08
	.zero		1


	//   ....[11]....
        /*0cc4*/ 	.word	0x00000620
        /*0cc8*/ 	.word	0x000000ff
        /*0ccc*/ 	.word	0x00038870
        /*0cd0*/ 	.short	0x0100
        /*0cd2*/ 	.byte	0x06
	.zero		1


	//   ....[12]....
        /*0cd4*/ 	.word	0x00000630
        /*0cd8*/ 	.word	0x000000ff
        /*0cdc*/ 	.word	0x00038880
        /*0ce0*/ 	.short	0x0100
        /*0ce2*/ 	.byte	0x06
	.zero		1


	//   ....[13]....
        /*0ce4*/ 	.word	0x00000640
        /*0ce8*/ 	.word	0x000000ff
        /*0cec*/ 	.word	0x00038878
        /*0cf0*/ 	.short	0x0100
        /*0cf2*/ 	.byte	0x06
	.zero		1


	//   ....[14]....
        /*0cf4*/ 	.word	0x00000650
        /*0cf8*/ 	.word	0x000000ff
        /*0cfc*/ 	.word	0x00038888
        /*0d00*/ 	.short	0x0100
        /*0d02*/ 	.byte	0x06
	.zero		1


	//   ....[15]....
        /*0d04*/ 	.word	0x00000780
        /*0d08*/ 	.word	0x000000ff
        /*0d0c*/ 	.word	0x00038890
        /*0d10*/ 	.short	0x0100
        /*0d12*/ 	.byte	0x08
	.zero		1


	//   ....[16]....
        /*0d14*/ 	.word	0x00000790
        /*0d18*/ 	.word	0x000000ff
        /*0d1c*/ 	.word	0x000388a0
        /*0d20*/ 	.short	0x0100
        /*0d22*/ 	.byte	0x08
	.zero		1


	//   ....[17]....
        /*0d24*/ 	.word	0x000007a0
        /*0d28*/ 	.word	0x000000ff
        /*0d2c*/ 	.word	0x00038898
        /*0d30*/ 	.short	0x0100
        /*0d32*/ 	.byte	0x08
	.zero		1


	//   ....[18]....
        /*0d34*/ 	.word	0x000007b0
        /*0d38*/ 	.word	0x000000ff
        /*0d3c*/ 	.word	0x000388a8
        /*0d40*/ 	.short	0x0100
        /*0d42*/ 	.byte	0x08
	.zero		1


	//   ....[19]....
        /*0d44*/ 	.word	0x000008e0
        /*0d48*/ 	.word	0x000000ff
        /*0d4c*/ 	.word	0x000388b0
        /*0d50*/ 	.short	0x0100
        /*0d52*/ 	.byte	0x08
	.zero		1


	//   ....[20]....
        /*0d54*/ 	.word	0x000008f0
        /*0d58*/ 	.word	0x000000ff
        /*0d5c*/ 	.word	0x000388c0
        /*0d60*/ 	.short	0x0100
        /*0d62*/ 	.byte	0x08
	.zero		1


	//   ....[21]....
        /*0d64*/ 	.word	0x00000900
        /*0d68*/ 	.word	0x000000ff
        /*0d6c*/ 	.word	0x000388b8
        /*0d70*/ 	.short	0x0100
        /*0d72*/ 	.byte	0x08
	.zero		1


	//   ....[22]....
        /*0d74*/ 	.word	0x00000910
        /*0d78*/ 	.word	0x000000ff
        /*0d7c*/ 	.word	0x000388c8
        /*0d80*/ 	.short	0x0100
        /*0d82*/ 	.byte	0x08
	.zero		1


	//   ....[23]....
        /*0d84*/ 	.word	0x00002d50
        /*0d88*/ 	.word	0x00000049
        /*0d8c*/ 	.word	0x00038890
        /*0d90*/ 	.short	0x010a
        /*0d92*/ 	.byte	0x3f
	.zero		1


	//   ....[24]....
        /*0d94*/ 	.word	0x000037c0
        /*0d98*/ 	.word	0x00000049
        /*0d9c*/ 	.word	0x00038890
        /*0da0*/ 	.short	0x010a
        /*0da2*/ 	.byte	0x3f
	.zero		1


	//   ....[25]....
        /*0da4*/ 	.word	0x000040d0
        /*0da8*/ 	.word	0x00000049
        /*0dac*/ 	.word	0x00038890
        /*0db0*/ 	.short	0x010a
        /*0db2*/ 	.byte	0x3f
	.zero		1


	//   ....[26]....
        /*0db4*/ 	.word	0x000042d0
        /*0db8*/ 	.word	0x00000004
        /*0dbc*/ 	.word	0x00000000
        /*0dc0*/ 	.short	0x0101
        /*0dc2*/ 	.byte	0x3f
	.zero		1


	//   ....[27]....
        /*0dc4*/ 	.word	0x00004310
        /*0dc8*/ 	.word	0x00000049
        /*0dcc*/ 	.word	0x000388b0
        /*0dd0*/ 	.short	0x010a
        /*0dd2*/ 	.byte	0x3f
	.zero		1


	//   ....[28]....
        /*0dd4*/ 	.word	0x00004970
        /*0dd8*/ 	.word	0x00000049
        /*0ddc*/ 	.word	0x00000000
        /*0de0*/ 	.short	0x0101
        /*0de2*/ 	.byte	0x3f
	.zero		1


	//   ....[29]....
        /*0de4*/ 	.word	0x00005510
        /*0de8*/ 	.word	0x00000005
        /*0dec*/ 	.word	0x00000000
        /*0df0*/ 	.short	0x0101
        /*0df2*/ 	.byte	0x3f
	.zero		1


	//   ....[30]....
        /*0df4*/ 	.word	0x000060b0
        /*0df8*/ 	.word	0x00000004
        /*0dfc*/ 	.word	0x00000000
        /*0e00*/ 	.short	0x0101
        /*0e02*/ 	.byte	0x3f
	.zero		1


	//   ....[31]....
        /*0e04*/ 	.word	0x00007290
        /*0e08*/ 	.word	0x00000002
        /*0e0c*/ 	.word	0x00038800
        /*0e10*/ 	.short	0x010a
        /*0e12*/ 	.byte	0x3f
	.zero		1


	//   ....[32]....
        /*0e14*/ 	.word	0x000072e0
        /*0e18*/ 	.word	0x00000002
        /*0e1c*/ 	.word	0x00038800
        /*0e20*/ 	.short	0x010a
        /*0e22*/ 	.byte	0x3f
	.zero		1


	//   ....[33]....
        /*0e24*/ 	.word	0x000078b0
        /*0e28*/ 	.word	0x00000002
        /*0e2c*/ 	.word	0x00038800
        /*0e30*/ 	.short	0x010a
        /*0e32*/ 	.byte	0x3f
	.zero		1


	//   ....[34]....
        /*0e34*/ 	.word	0x00008800
        /*0e38*/ 	.word	0x00000002
        /*0e3c*/ 	.word	0x00038800
        /*0e40*/ 	.short	0x010a
        /*0e42*/ 	.byte	0x3f
	.zero		1


	//   ....[35]....
        /*0e44*/ 	.word	0x00009650
        /*0e48*/ 	.word	0x00000014
        /*0e4c*/ 	.word	0x00038830
        /*0e50*/ 	.short	0x010a
        /*0e52*/ 	.byte	0x3f
	.zero		1


	//   ....[36]....
        /*0e54*/ 	.word	0x00009700
        /*0e58*/ 	.word	0x00000014
        /*0e5c*/ 	.word	0x00038830
        /*0e60*/ 	.short	0x010a
        /*0e62*/ 	.byte	0x3f
	.zero		1


	//   ....[37]....
        /*0e64*/ 	.word	0x00009a10
        /*0e68*/ 	.word	0x00000002
        /*0e6c*/ 	.word	0x00038810
        /*0e70*/ 	.short	0x010a
        /*0e72*/ 	.byte	0x3f
	.zero		1


	//   ....[38]....
        /*0e74*/ 	.word	0x00009a60
        /*0e78*/ 	.word	0x00000014
        /*0e7c*/ 	.word	0x00038850
        /*0e80*/ 	.short	0x010a
        /*0e82*/ 	.byte	0x3f
	.zero		1


	//   ....[39]....
        /*0e84*/ 	.word	0x00009b20
        /*0e88*/ 	.word	0x00000014
        /*0e8c*/ 	.word	0x00038850
        /*0e90*/ 	.short	0x010a
        /*0e92*/ 	.byte	0x3f
	.zero		1


	//   ....[40]....
        /*0e94*/ 	.word	0x0000bc80
        /*0e98*/ 	.word	0x0000000d
        /*0e9c*/ 	.word	0x00000000
        /*0ea0*/ 	.short	0x0101
        /*0ea2*/ 	.byte	0x3f
	.zero		1


	//   ....[41]....
        /*0ea4*/ 	.word	0x0000c440
        /*0ea8*/ 	.word	0x00000014
        /*0eac*/ 	.word	0x00000000
        /*0eb0*/ 	.short	0x0101
        /*0eb2*/ 	.byte	0x3f
	.zero		1


	//   ....[42]....
        /*0eb4*/ 	.word	0x0000c550
        /*0eb8*/ 	.word	0x000000c4
        /*0ebc*/ 	.word	0x00038830
        /*0ec0*/ 	.short	0x010a
        /*0ec2*/ 	.byte	0x3f
	.zero		1


	//   ....[43]....
        /*0ec4*/ 	.word	0x0000c600
        /*0ec8*/ 	.word	0x000000c4
        /*0ecc*/ 	.word	0x00038830
        /*0ed0*/ 	.short	0x010a
        /*0ed2*/ 	.byte	0x3f
	.zero		1


	//   ....[44]....
        /*0ed4*/ 	.word	0x0000c870
        /*0ed8*/ 	.word	0x000000c4
        /*0edc*/ 	.word	0x00038850
        /*0ee0*/ 	.short	0x010a
        /*0ee2*/ 	.byte	0x3f
	.zero		1


	//   ....[45]....
        /*0ee4*/ 	.word	0x0000c8c0
        /*0ee8*/ 	.word	0x000000c4
        /*0eec*/ 	.word	0x00038850
        /*0ef0*/ 	.short	0x010a
        /*0ef2*/ 	.byte	0x3f
	.zero		1


	//   ....[46]....
        /*0ef4*/ 	.word	0x0000e7d0
        /*0ef8*/ 	.word	0x000000a2
        /*0efc*/ 	.word	0x00000000
        /*0f00*/ 	.short	0x0101
        /*0f02*/ 	.byte	0x3f
	.zero		1


	//   ....[47]....
        /*0f04*/ 	.word	0x0000f750
        /*0f08*/ 	.word	0x000000c4
        /*0f0c*/ 	.word	0x00000000
        /*0f10*/ 	.short	0x0101
        /*0f12*/ 	.byte	0x3f
	.zero		1


	//   ....[48]....
        /*0f14*/ 	.word	0x00011f90
        /*0f18*/ 	.word	0x00000004
        /*0f1c*/ 	.word	0x00000000
        /*0f20*/ 	.short	0x0101
        /*0f22*/ 	.byte	0x3f
	.zero		1


	//   ....[49]....
        /*0f24*/ 	.word	0x00012c10
        /*0f28*/ 	.word	0x00000004
        /*0f2c*/ 	.word	0x00000000
        /*0f30*/ 	.short	0x0101
        /*0f32*/ 	.byte	0x3f
	.zero		1


	//   ....[50]....
        /*0f34*/ 	.word	0x00016510
        /*0f38*/ 	.word	0x00000012
        /*0f3c*/ 	.word	0x00038820
        /*0f40*/ 	.short	0x010a
        /*0f42*/ 	.byte	0x3f
	.zero		1


	//   ....[51]....
        /*0f44*/ 	.word	0x000165e0
        /*0f48*/ 	.word	0x00000004
        /*0f4c*/ 	.word	0x000388a0
        /*0f50*/ 	.short	0x010a
        /*0f52*/ 	.byte	0x3f
	.zero		1


	//   ....[52]....
        /*0f54*/ 	.word	0x00016820
        /*0f58*/ 	.word	0x00000004
        /*0f5c*/ 	.word	0x000388c0
        /*0f60*/ 	.short	0x010a
        /*0f62*/ 	.byte	0x3f
	.zero		1


	//   ....[53]....
        /*0f64*/ 	.word	0x00017280
        /*0f68*/ 	.word	0x00000004
        /*0f6c*/ 	.word	0x000388a0
        /*0f70*/ 	.short	0x010a
        /*0f72*/ 	.byte	0x3f
	.zero		1


	//   ....[54]....
        /*0f74*/ 	.word	0x000174b0
        /*0f78*/ 	.word	0x00000004
        /*0f7c*/ 	.word	0x000388c0
        /*0f80*/ 	.short	0x010a
        /*0f82*/ 	.byte	0x3f
	.zero		1


	//   ....[55]....
        /*0f84*/ 	.word	0x000189d0
        /*0f88*/ 	.word	0x00000000
        /*0f8c*/ 	.word	0x00038840
        /*0f90*/ 	.short	0x010a
        /*0f92*/ 	.byte	0x3f
	.zero		1


	//   ....[56]....
        /*0f94*/ 	.word	0x00019520
        /*0f98*/ 	.word	0x00000012
        /*0f9c*/ 	.word	0x00038800
        /*0fa0*/ 	.short	0x0107
        /*0fa2*/ 	.byte	0x3f
	.zero		1


	//   ....[57]....
        /*0fa4*/ 	.word	0x000195c0
        /*0fa8*/ 	.word	0x00000012
        /*0fac*/ 	.word	0x00038800
        /*0fb0*/ 	.short	0x0101
        /*0fb2*/ 	.byte	0x3f
	.zero		1


	//   ....[58]....
        /*0fb4*/ 	.word	0x0001a540
        /*0fb8*/ 	.word	0x00000012
        /*0fbc*/ 	.word	0x00038810
        /*0fc0*/ 	.short	0x0107
        /*0fc2*/ 	.byte	0x3f
	.zero		1


	//   ....[59]....
        /*0fc4*/ 	.word	0x0001a640
        /*0fc8*/ 	.word	0x00000012
        /*0fcc*/ 	.word	0x00038810
        /*0fd0*/ 	.short	0x0101
        /*0fd2*/ 	.byte	0x3f
	.zero		1


	//   ....[60]....
        /*0fd4*/ 	.word	0x0001a660
        /*0fd8*/ 	.word	0x00000012
        /*0fdc*/ 	.word	0x00038820
        /*0fe0*/ 	.short	0x010a
        /*0fe2*/ 	.byte	0x3f
	.zero		1


	//   ....[61]....
        /*0fe4*/ 	.word	0x0001a740
        /*0fe8*/ 	.word	0x00000000
        /*0fec*/ 	.word	0x00038860
        /*0ff0*/ 	.short	0x010a
        /*0ff2*/ 	.byte	0x3f
	.zero		1


	//   ....[62]....
        /*0ff4*/ 	.word	0x0001b3b0
        /*0ff8*/ 	.word	0x00000002
        /*0ffc*/ 	.word	0x00038840
        /*1000*/ 	.short	0x010a
        /*1002*/ 	.byte	0x3f
	.zero		1


	//   ....[63]....
        /*1004*/ 	.word	0x0001b600
        /*1008*/ 	.word	0x00000002
        /*100c*/ 	.word	0x00038860
        /*1010*/ 	.short	0x010a
        /*1012*/ 	.byte	0x3f
	.zero		1


	//   ....[64]....
        /*1014*/ 	.word	0x0001c1b0
        /*1018*/ 	.word	0x00000003
        /*101c*/ 	.word	0x00038840
        /*1020*/ 	.short	0x010a
        /*1022*/ 	.byte	0x3f
	.zero		1


	//   ....[65]....
        /*1024*/ 	.word	0x0001c400
        /*1028*/ 	.word	0x00000003
        /*102c*/ 	.word	0x00038860
        /*1030*/ 	.short	0x010a
        /*1032*/ 	.byte	0x3f
	.zero		1


	//   ....[66]....
        /*1034*/ 	.word	0x0001cf40
        /*1038*/ 	.word	0x00000003
        /*103c*/ 	.word	0x00038840
        /*1040*/ 	.short	0x010a
        /*1042*/ 	.byte	0x3f
	.zero		1


	//   ....[67]....
        /*1044*/ 	.word	0x0001d190
        /*1048*/ 	.word	0x00000003
        /*104c*/ 	.word	0x00038860
        /*1050*/ 	.short	0x010a
        /*1052*/ 	.byte	0x3f
	.zero		1


	//   ....[68]....
        /*1054*/ 	.word	0x0001eac0
        /*1058*/ 	.word	0x00000000
        /*105c*/ 	.word	0x00038820
        /*1060*/ 	.short	0x010a
        /*1062*/ 	.byte	0x3f
	.zero		1


	//   ....[69]....
        /*1064*/ 	.word	0x0001eca0
        /*1068*/ 	.word	0x00000006
        /*106c*/ 	.word	0x00000000
        /*1070*/ 	.short	0x010a
        /*1072*/ 	.byte	0x3f
	.zero		1


	//   ....[70]....
        /*1074*/ 	.word	0x0001ecd0
        /*1078*/ 	.word	0x00000007
        /*107c*/ 	.word	0x00000000
        /*1080*/ 	.short	0x010a
        /*1082*/ 	.byte	0x3f
	.zero		1


	//   ....[71]....
        /*1084*/ 	.word	0x0001ed30
        /*1088*/ 	.word	0x00000004
        /*108c*/ 	.word	0x00000000
        /*1090*/ 	.short	0x010a
        /*1092*/ 	.byte	0x3f
	.zero		1


	//   ....[72]....
        /*1094*/ 	.word	0x0001ed60
        /*1098*/ 	.word	0x00000003
        /*109c*/ 	.word	0x00000000
        /*10a0*/ 	.short	0x010a
        /*10a2*/ 	.byte	0x3f
	.zero		1


	//   ....[73]....
        /*10a4*/ 	.word	0x0001edc0
        /*10a8*/ 	.word	0x00000049
        /*10ac*/ 	.word	0x00038890
        /*10b0*/ 	.short	0x010a
        /*10b2*/ 	.byte	0x3f
	.zero		1


	//   ....[74]....
        /*10b4*/ 	.word	0x0001ee10
        /*10b8*/ 	.word	0x00000049
        /*10bc*/ 	.word	0x00038890
        /*10c0*/ 	.short	0x010a
        /*10c2*/ 	.byte	0x3f
	.zero		1


	//   ....[75]....
        /*10c4*/ 	.word	0x0001ee60
        /*10c8*/ 	.word	0x00000049
        /*10cc*/ 	.word	0x00038890
        /*10d0*/ 	.short	0x010a
        /*10d2*/ 	.byte	0x3f
	.zero		1


	//   ....[76]....
        /*10d4*/ 	.word	0x0001eeb0
        /*10d8*/ 	.word	0x00000049
        /*10dc*/ 	.word	0x000388b0
        /*10e0*/ 	.short	0x010a
        /*10e2*/ 	.byte	0x3f
	.zero		1


	//   ....[77]....
        /*10e4*/ 	.word	0x0001f0d0
        /*10e8*/ 	.word	0x00000002
        /*10ec*/ 	.word	0x00038800
        /*10f0*/ 	.short	0x010a
        /*10f2*/ 	.byte	0x3f
	.zero		1


	//   ....[78]....
        /*10f4*/ 	.word	0x0001f300
        /*10f8*/ 	.word	0x00000002
        /*10fc*/ 	.word	0x00038800
        /*1100*/ 	.short	0x010a
        /*1102*/ 	.byte	0x3f
	.zero		1


	//   ....[79]....
        /*1104*/ 	.word	0x0001f350
        /*1108*/ 	.word	0x00000014
        /*110c*/ 	.word	0x00038830
        /*1110*/ 	.short	0x010a
        /*1112*/ 	.byte	0x3f
	.zero		1


	//   ....[80]....
        /*1114*/ 	.word	0x0001f3a0
        /*1118*/ 	.word	0x00000002
        /*111c*/ 	.word	0x00038810
        /*1120*/ 	.short	0x010a
        /*1122*/ 	.byte	0x3f
	.zero		1


	//   ....[81]....
        /*1124*/ 	.word	0x0001f3f0
        /*1128*/ 	.word	0x00000014
        /*112c*/ 	.word	0x00038850
        /*1130*/ 	.short	0x010a
        /*1132*/ 	.byte	0x3f
	.zero		1


	//   ....[82]....
        /*1134*/ 	.word	0x0001f440
        /*1138*/ 	.word	0x000000c4
        /*113c*/ 	.word	0x00038830
        /*1140*/ 	.short	0x010a
        /*1142*/ 	.byte	0x3f
	.zero		1


	//   ....[83]....
        /*1144*/ 	.word	0x0001f490
        /*1148*/ 	.word	0x000000c4
        /*114c*/ 	.word	0x00038850
        /*1150*/ 	.short	0x010a
        /*1152*/ 	.byte	0x3f
	.zero		1


	//   ....[84]....
        /*1154*/ 	.word	0x0001f630
        /*1158*/ 	.word	0x00000012
        /*115c*/ 	.word	0x00038820
        /*1160*/ 	.short	0x010a
        /*1162*/ 	.byte	0x3f
	.zero		1


	//   ....[85]....
        /*1164*/ 	.word	0x0001f680
        /*1168*/ 	.word	0x00000004
        /*116c*/ 	.word	0x000388a0
        /*1170*/ 	.short	0x010a
        /*1172*/ 	.byte	0x3f
	.zero		1


	//   ....[86]....
        /*1174*/ 	.word	0x0001f6d0
        /*1178*/ 	.word	0x00000004
        /*117c*/ 	.word	0x000388c0
        /*1180*/ 	.short	0x010a
        /*1182*/ 	.byte	0x3f
	.zero		1


	//   ....[87]....
        /*1184*/ 	.word	0x0001f720
        /*1188*/ 	.word	0x00000004
        /*118c*/ 	.word	0x000388a0
        /*1190*/ 	.short	0x010a
        /*1192*/ 	.byte	0x3f
	.zero		1


	//   ....[88]....
        /*1194*/ 	.word	0x0001f770
        /*1198*/ 	.word	0x00000004
        /*119c*/ 	.word	0x000388c0
        /*11a0*/ 	.short	0x010a
        /*11a2*/ 	.byte	0x3f
	.zero		1


	//   ....[89]....
        /*11a4*/ 	.word	0x0001f910
        /*11a8*/ 	.word	0x00000000
        /*11ac*/ 	.word	0x00038840
        /*11b0*/ 	.short	0x010a
        /*11b2*/ 	.byte	0x3f
	.zero		1


	//   ....[90]....
        /*11b4*/ 	.word	0x00020a70
        /*11b8*/ 	.word	0x00000012
        /*11bc*/ 	.word	0x00038820
        /*11c0*/ 	.short	0x010a
        /*11c2*/ 	.byte	0x3f
	.zero		1


	//   ....[91]....
        /*11c4*/ 	.word	0x00020ac0
        /*11c8*/ 	.word	0x00000000
        /*11cc*/ 	.word	0x00038860
        /*11d0*/ 	.short	0x010a
        /*11d2*/ 	.byte	0x3f
	.zero		1


	//   ....[92]....
        /*11d4*/ 	.word	0x00020b10
        /*11d8*/ 	.word	0x00000002
        /*11dc*/ 	.word	0x00038840
        /*11e0*/ 	.short	0x010a
        /*11e2*/ 	.byte	0x3f
	.zero		1


	//   ....[93]....
        /*11e4*/ 	.word	0x00020b60
        /*11e8*/ 	.word	0x00000002
        /*11ec*/ 	.word	0x00038860
        /*11f0*/ 	.short	0x010a
        /*11f2*/ 	.byte	0x3f
	.zero		1


	//   ....[94]....
        /*11f4*/ 	.word	0x00020bb0
        /*11f8*/ 	.word	0x00000003
        /*11fc*/ 	.word	0x00038840
        /*1200*/ 	.short	0x010a
        /*1202*/ 	.byte	0x3f
	.zero		1


	//   ....[95]....
        /*1204*/ 	.word	0x00020c00
        /*1208*/ 	.word	0x00000003
        /*120c*/ 	.word	0x00038860
        /*1210*/ 	.short	0x010a
        /*1212*/ 	.byte	0x3f
	.zero		1


	//   ....[96]....
        /*1214*/ 	.word	0x00020c50
        /*1218*/ 	.word	0x00000003
        /*121c*/ 	.word	0x00038840
        /*1220*/ 	.short	0x010a
        /*1222*/ 	.byte	0x3f
	.zero		1


	//   ....[97]....
        /*1224*/ 	.word	0x00020ca0
        /*1228*/ 	.word	0x00000003
        /*122c*/ 	.word	0x00038860
        /*1230*/ 	.short	0x010a
        /*1232*/ 	.byte	0x3f
	.zero		1


	//   ....[98]....
        /*1234*/ 	.word	0x000217e0
        /*1238*/ 	.word	0x00000000
        /*123c*/ 	.word	0x00038820
        /*1240*/ 	.short	0x010a
        /*1242*/ 	.byte	0x3f
	.zero		1


	//   ....[99]....
        /*1244*/ 	.word	0x00021980
        /*1248*/ 	.word	0x00000006
        /*124c*/ 	.word	0x00000000
        /*1250*/ 	.short	0x010a
        /*1252*/ 	.byte	0x3f
	.zero		1


	//   ....[100]....
        /*1254*/ 	.word	0x000219d0
        /*1258*/ 	.word	0x00000007
        /*125c*/ 	.word	0x00000000
        /*1260*/ 	.short	0x010a
        /*1262*/ 	.byte	0x3f
	.zero		1


	//   ....[101]....
        /*1264*/ 	.word	0x00021a20
        /*1268*/ 	.word	0x00000004
        /*126c*/ 	.word	0x00000000
        /*1270*/ 	.short	0x010a
        /*1272*/ 	.byte	0x3f
	.zero		1


	//----- nvinfo : EIATTR_NUM_MBARRIERS
	.align		4
.L_741:
        /*1274*/ 	.byte	0x03, 0x38
        /*1276*/ 	.short	0x0017


	//----- nvinfo : EIATTR_EXIT_INSTR_OFFSETS
	.align		4
        /*1278*/ 	.byte	0x04, 0x1c
        /*127a*/ 	.short	(.L_743 - .L_742)


	//   ....[0]....
.L_742:
        /*127c*/ 	.word	0x0001edb0


	//----- nvinfo : EIATTR_MAX_THREADS
	.align		4
.L_743:
        /*1280*/ 	.byte	0x04, 0x05
        /*1282*/ 	.short	(.L_745 - .L_744)
.L_744:
        /*1284*/ 	.word	0x00000180
        /*1288*/ 	.word	0x00000001
        /*128c*/ 	.word	0x00000001


	//----- nvinfo : EIATTR_CRS_STACK_SIZE
	.align		4
.L_745:
        /*1290*/ 	.byte	0x04, 0x1e
        /*1292*/ 	.short	(.L_747 - .L_746)
.L_746:
        /*1294*/ 	.word	0x00000000


	//----- nvinfo : EIATTR_CBANK_PARAM_SIZE
	.align		4
.L_747:
        /*1298*/ 	.byte	0x03, 0x19
        /*129a*/ 	.short	0x0bf0


	//----- nvinfo : EIATTR_PARAM_CBANK
	.align		4
        /*129c*/ 	.byte	0x04, 0x0a
        /*129e*/ 	.short	(.L_749 - .L_748)
	.align		4
.L_748:
        /*12a0*/ 	.word	index@(.nv.constant0._ZN7cutlass13device_kernelIN5flash11enable_sm90INS1_16FlashAttnFwdSm90INS1_25CollectiveMainloopFwdSm90ILi2EN4cute5tupleIJNS5_1CILi1EEES8_S8_EEENS6_IJNS7_ILi64EEESA_SA_EEELi512ENS_10bfloat16_tEfNS_4arch4Sm90ELb0ELb0ELb0ELb1ELb0ELb1ELb1ELb0ELb0ELb1ELb1ELb0EEENS1_21CollectiveEpilogueFwdINS6_IJSA_NS7_ILi512EEESA_EEES9_SC_SE_Li256ELb1ELb1ELb1ELb0EEENS1_36VarlenDynamicPersistentTileSchedulerILi64ELi64ELi256ELi128ELb1ELb1ELb1ELb0ELb1ELb1EEEEEEEEEvNT_6ParamsE)
        /*12a4*/ 	.short	0x0210
        /*12a6*/ 	.short	0x0bf0


	//----- nvinfo : EIATTR_SW_WAR
	.align		4
.L_749:
        /*12a8*/ 	.byte	0x04, 0x36
        /*12aa*/ 	.short	(.L_751 - .L_750)
.L_750:
        /*12ac*/ 	.word	0x00000008
.L_751:


//--------------------- .nv.info._ZN7cutlass13device_kernelIN5flash11enable_sm90INS1_16FlashAttnFwdSm90INS1_25CollectiveMainloopFwdSm90ILi2EN4cute5tupleIJNS5_1CILi1EEES8_S8_EEENS6_IJNS7_ILi64EEESA_SA_EEELi512ENS_10bfloat16_tEfNS_4arch4Sm90ELb0ELb1ELb0ELb0ELb0ELb0ELb0ELb0ELb0ELb1ELb1ELb0EEENS1_21CollectiveEpilogueFwdINS6_IJSA_NS7_ILi512EEESA_EEES9_SC_SE_Li256ELb0ELb1ELb1ELb0EEENS1_19SingleTileSchedulerILb0ELb1ELb1ELi64EEEEEEEEEvNT_6ParamsE --------------------------
	.section	.nv.info._ZN7cutlass13device_kernelIN5flash11enable_sm90INS1_16FlashAttnFwdSm90INS1_25CollectiveMainloopFwdSm90ILi2EN4cute5tupleIJNS5_1CILi1EEES8_S8_EEENS6_IJNS7_ILi64EEESA_SA_EEELi512ENS_10bfloat16_tEfNS_4arch4Sm90ELb0ELb1ELb0ELb0ELb0ELb0ELb0ELb0ELb0ELb1ELb1ELb0EEENS1_21CollectiveEpilogueFwdINS6_IJSA_NS7_ILi512EEESA_EEES9_SC_SE_Li256ELb0ELb1ELb1ELb0EEENS1_19SingleTileSchedulerILb0ELb1ELb1ELi64EEEEEEEEEvNT_6ParamsE,"",@"SHT_CUDA_INFO"
	.sectionflags	@""
	.align	4


	//----- nvinfo : EIATTR_CUDA_API_VERSION
	.align		4
        /*0000*/ 	.byte	0x04, 0x37
        /*0002*/ 	.short	(.L_753 - .L_752)
.L_752:
        /*0004*/ 	.word	0x00000082


	//----- nvinfo : EIATTR_KPARAM_INFO
	.align		4
.L_753:
        /*0008*/ 	.byte	0x04, 0x17
        /*000a*/ 	.short	(.L_755 - .L_754)
.L_754:
        /*000c*/ 	.word	0x00000000
        /*0010*/ 	.short	0x0000
        /*0012*/ 	.short	0x0070
        /*0014*/ 	.byte	0x00, 0xf0, 0x01, 0x28


	//----- nvinfo : EIATTR_SPARSE_MMA_MASK
	.align		4
.L_755:
        /*0018*/ 	.byte	0x03, 0x50
        /*001a*/ 	.short	0x0000


	//----- nvinfo : EIATTR_MAXREG_COUNT
	.align		4
        /*001c*/ 	.byte	0x03, 0x1b
        /*001e*/ 	.short	0x00a8


	//----- nvinfo : EIATTR_NUM_BARRIERS
	.align		4
        /*0020*/ 	.byte	0x02, 0x4c
        /*0022*/ 	.byte	0x10
	.zero		1


	//----- nvinfo : EIATTR_EXTERNS
	.align		4
        /*0024*/ 	.byte	0x04, 0x0f
        /*0026*/ 	.short	(.L_757 - .L_756)


	//   ....[0]....
	.align		4
.L_756:
        /*0028*/ 	.word	index@(__assertfail)


	//----- nvinfo : EIATTR_ANNOTATIONS
	.align		4
.L_757:
        /*002c*/ 	.byte	0x04, 0x55
        /*002e*/ 	.short	(.L_759 - .L_758)


	//   ....[0]....
.L_758:
        /*0030*/ 	.word	0x00000001
        /*0034*/ 	.byte	0x40, 0x02, 0x01, 0x00, 0x01, 0x00, 0x00, 0x00, 0xc0, 0x06, 0x01, 0x00, 0x01, 0x00, 0x00, 0x00
        /*0044*/ 	.byte	0x10, 0x07, 0x01, 0x00, 0x01, 0x00, 0x00, 0x00, 0xf0, 0x08, 0x01, 0x00, 0x01, 0x00, 0x00, 0x00
        /*0054*/ 	.byte	0xe0, 0x09, 0x01, 0x00, 0x01, 0x00, 0x00, 0x00, 0xd0, 0x13, 0x01, 0x00, 0x01, 0x00, 0x00, 0x00
        /*0064*/ 	.byte	0xc0, 0x1a, 0x01, 0x00, 0x01, 0x00, 0x00, 0x00, 0xf0, 0x1c, 0x01, 0x00, 0x01, 0x00, 0x00, 0x00
        /*0074*/ 	.byte	0x70, 0x28, 0x01, 0x00, 0x01, 0x00, 0x00, 0x00, 0x40, 0x34, 0x01, 0x00


	//----- nvinfo : EIATTR_MERCURY_ISA_VERSION
	.align		4
.L_759:
        /*0080*/ 	.byte	0x03, 0x5f
        /*0082*/ 	.short	0x0101


	//----- nvinfo : EIATTR_INT_WARP_WIDE_INSTR_OFFSETS
	.align		4
        /*0084*/ 	.byte	0x04, 0x31
        /*0086*/ 	.short	(.L_761 - .L_760)


	//   ....[0]....
.L_760:
        /*0088*/ 	.word	0x00000130


	//   ....[1]....
        /*008c*/ 	.word	0x00000170


	//   ....[2]....
        /*0090*/ 	.word	0x000001e0


	//----- nvinfo : EIATTR_COOP_GROUP_MASK_REGIDS
	.align		4
.L_761:
        /*0094*/ 	.byte	0x04, 0x29
        /*0096*/ 	.short	(.L_763 - .L_762)


	//   ....[0]....
.L_762:
        /*0098*/ 	.word	0xffffffff


	//   ....[1]....
        /*009c*/ 	.word	0xffffffff


	//   ....[2]....
        /*00a0*/ 	.word	0xffffffff


	//   ....[3]....
        /*00a4*/ 	.word	0xffffffff


	//   ....[4]....
        /*00a8*/ 	.word	0xffffffff


	//   ....[5]....
        /*00ac*/ 	.word	0xffffffff


	//   ....[6]....
        /*00b0*/ 	.word	0xffffffff


	//   ....[7]....
        /*00b4*/ 	.word	0xffffffff


	//   ....[8]....
        /*00b8*/ 	.word	0xffffffff


	//   ....[9]....
        /*00bc*/ 	.word	0xffffffff


	//   ....[10]....
        /*00c0*/ 	.word	0xffffffff


	//   ....[11]....
        /*00c4*/ 	.word	0xffffffff


	//   ....[12]....
        /*00c8*/ 	.word	0xffffffff


	//   ....[13]....
        /*00cc*/ 	.word	0xffffffff


	//   ....[14]....
        /*00d0*/ 	.word	0xffffffff


	//   ....[15]....
        /*00d4*/ 	.word	0xffffffff


	//   ....[16]....
        /*00d8*/ 	.word	0xffffffff


	//   ....[17]....
        /*00dc*/ 	.word	0xffffffff


	//   ....[18]....
        /*00e0*/ 	.word	0xffffffff


	//   ....[19]....
        /*00e4*/ 	.word	0xffffffff


	//   ....[20]....
        /*00e8*/ 	.word	0xffffffff


	//   ....[21]....
        /*00ec*/ 	.word	0xffffffff


	//   ....[22]....
        /*00f0*/ 	.word	0xffffffff


	//   ....[23]....
        /*00f4*/ 	.word	0xffffffff


	//   ....[24]....
        /*00f8*/ 	.word	0xffffffff


	//   ....[25]....
        /*00fc*/ 	.word	0xffffffff


	//   ....[26]....
        /*0100*/ 	.word	0xffffffff


	//   ....[27]....
        /*0104*/ 	.word	0xffffffff


	//   ....[28]....
        /*0108*/ 	.word	0xffffffff


	//   ....[29]....
        /*010c*/ 	.word	0xffffffff


	//   ....[30]....
        /*0110*/ 	.word	0xffffffff


	//   ....[31]....
        /*0114*/ 	.word	0xffffffff


	//   ....[32]....
        /*0118*/ 	.word	0xffffffff


	//   ....[33]....
        /*011c*/ 	.word	0xffffffff


	//   ....[34]....
        /*0120*/ 	.word	0xffffffff


	//   ....[35]....
        /*0124*/ 	.word	0xffffffff


	//   ....[36]....
        /*0128*/ 	.word	0xffffffff


	//   ....[37]....
        /*012c*/ 	.word	0xffffffff


	//   ....[38]....
        /*0130*/ 	.word	0xffffffff


	//   ....[39]....
        /*0134*/ 	.word	0xffffffff


	//   ....[40]....
        /*0138*/ 	.word	0xffffffff


	//   ....[41]....
        /*013c*/ 	.word	0xffffffff


	//   ....[42]....
        /*0140*/ 	.word	0xffffffff


	//   ....[43]....
        /*0144*/ 	.word	0xffffffff


	//   ....[44]....
        /*0148*/ 	.word	0xffffffff


	//   ....[45]....
        /*014c*/ 	.word	0xffffffff


	//   ....[46]....
        /*0150*/ 	.word	0xffffffff


	//   ....[47]....
        /*0154*/ 	.word	0xffffffff


	//   ....[48]....
        /*0158*/ 	.word	0xffffffff


	//   ....[49]....
        /*015c*/ 	.word	0xffffffff


	//   ....[50]....
        /*0160*/ 	.word	0xffffffff


	//   ....[51]....
        /*0164*/ 	.word	0xffffffff


	//   ....[52]....
        /*0168*/ 	.word	0xffffffff


	//   ....[53]....
        /*016c*/ 	.word	0xffffffff


	//   ....[54]....
        /*0170*/ 	.word	0xffffffff


	//   ....[55]....
        /*0174*/ 	.word	0xffffffff


	//   ....[56]....
        /*0178*/ 	.word	0xffffffff


	//   ....[57]....
        /*017c*/ 	.word	0xffffffff


	//   ....[58]....
        /*0180*/ 	.word	0xffffffff


	//   ....[59]....
        /*0184*/ 	.word	0x0500000f


	//   ....[60]....
        /*0188*/ 	.word	0x0500000f


	//   ....[61]....
        /*018c*/ 	.word	0x0500000f


	//   ....[62]....
        /*0190*/ 	.word	0x0500000f


	//   ....[63]....
        /*0194*/ 	.word	0x0500000f


	//   ....[64]....
        /*0198*/ 	.word	0x0500000f


	//   ....[65]....
        /*019c*/ 	.word	0x0500000f


	//   ....[66]....
        /*01a0*/ 	.word	0x0500000f


	//   ....[67]....
        /*01a4*/ 	.word	0x0500000f


	//   ....[68]....
        /*01a8*/ 	.word	0x0500000f


	//----- nvinfo : EIATTR_COOP_GROUP_INSTR_OFFSETS
	.align		4
.L_763:
        /*01ac*/ 	.byte	0x04, 0x28
        /*01ae*/ 	.short	(.L_765 - .L_764)


	//   ....[0]....
.L_764:
        /*01b0*/ 	.word	0x00000060


	//   ....[1]....
        /*01b4*/ 	.word	0x00000140


	//   ....[2]....
        /*01b8*/ 	.word	0x00000190


	//   ....[3]....
        /*01bc*/ 	.word	0x00000380


	//   ....[4]....
        /*01c0*/ 	.word	0x000004e0


	//   ....[5]....
        /*01c4*/ 	.word	0x00000600


	//   ....[6]....
        /*01c8*/ 	.word	0x00000760


	//   ....[7]....
        /*01cc*/ 	.word	0x00001720


	//   ....[8]....
        /*01d0*/ 	.word	0x00003c10


	//   ....[9]....
        /*01d4*/ 	.word	0x00004320


	//   ....[10]....
        /*01d8*/ 	.word	0x000046c0


	//   ....[11]....
        /*01dc*/ 	.word	0x000051f0


	//   ....[12]....
        /*01e0*/ 	.word	0x000052f0


	//   ....[13]....
        /*01e4*/ 	.word	0x000054f0


	//   ....[14]....
        /*01e8*/ 	.word	0x00005590


	//   ....[15]....
        /*01ec*/ 	.word	0x000060d0


	//   ....[16]....
        /*01f0*/ 	.word	0x000065d0


	//   ....[17]....
        /*01f4*/ 	.word	0x000068a0


	//   ....[18]....
        /*01f8*/ 	.word	0x00006fa0


	//   ....[19]....
        /*01fc*/ 	.word	0x000070a0


	//   ....[20]....
        /*0200*/ 	.word	0x00007450


	//   ....[21]....
        /*0204*/ 	.word	0x000074d0


	//   ....[22]....
        /*0208*/ 	.word	0x00008680


	//   ....[23]....
        /*020c*/ 	.word	0x00008d80


	//   ....[24]....
        /*0210*/ 	.word	0x00008db0


	//   ....[25]....
        /*0214*/ 	.word	0x00009090


	//   ....[26]....
        /*0218*/ 	.word	0x00009260


	//   ....[27]....
        /*021c*/ 	.word	0x0000a200


	//   ....[28]....
        /*0220*/ 	.word	0x0000a570


	//   ....[29]....
        /*0224*/ 	.word	0x0000a820


	//   ....[30]....
        /*0228*/ 	.word	0x0000af00


	//   ....[31]....
        /*022c*/ 	.word	0x0000b000


	//   ....[32]....
        /*0230*/ 	.word	0x0000b3b0


	//   ....[33]....
        /*0234*/ 	.word	0x0000b510


	//   ....[34]....
        /*0238*/ 	.word	0x0000c5e0


	//   ....[35]....
        /*023c*/ 	.word	0x0000c620


	//   ....[36]....
        /*0240*/ 	.word	0x0000c680


	//   ....[37]....
        /*0244*/ 	.word	0x0000c6b0


	//   ....[38]....
        /*0248*/ 	.word	0x0000c6d0


	//   ....[39]....
        /*024c*/ 	.word	0x0000d1a0


	//   ....[40]....
        /*0250*/ 	.word	0x0000d670


	//   ....[41]....
        /*0254*/ 	.word	0x0000d6a0


	//   ....[42]....
        /*0258*/ 	.word	0x0000d6b0


	//   ....[43]....
        /*025c*/ 	.word	0x0000d6d0


	//   ....[44]....
        /*0260*/ 	.word	0x0000db60


	//   ....[45]....
        /*0264*/ 	.word	0x0000db90


	//   ....[46]....
        /*0268*/ 	.word	0x0000e7f0


	//   ....[47]....
        /*026c*/ 	.word	0x0000e810


	//   ....[48]....
        /*0270*/ 	.word	0x0000f860


	//   ....[49]....
        /*0274*/ 	.word	0x00010700


	//   ....[50]....
        /*0278*/ 	.word	0x00010fa0


	//   ....[51]....
        /*027c*/ 	.word	0x00010fd0


	//   ....[52]....
        /*0280*/ 	.word	0x00011050


	//   ....[53]....
        /*0284*/ 	.word	0x00011080


	//   ....[54]....
        /*0288*/ 	.word	0x000110e0


	//   ....[55]....
        /*028c*/ 	.word	0x00011110


	//   ....[56]....
        /*0290*/ 	.word	0x00011130


	//   ....[57]....
        /*0294*/ 	.word	0x00011170


	//   ....[58]....
        /*0298*/ 	.word	0x00014060


	//   ....[59]....
        /*029c*/ 	.word	0x00014700


	//   ....[60]....
        /*02a0*/ 	.word	0x00014870


	//   ....[61]....
        /*02a4*/ 	.word	0x000148c0


	//   ....[62]....
        /*02a8*/ 	.word	0x000149f0


	//   ....[63]....
        /*02ac*/ 	.word	0x00014a60


	//   ....[64]....
        /*02b0*/ 	.word	0x00014ae0


	//   ....[65]....
        /*02b4*/ 	.word	0x00014b90


	//   ....[66]....
        /*02b8*/ 	.word	0x00014c10


	//   ....[67]....
        /*02bc*/ 	.word	0x00014ca0


	//   ....[68]....
        /*02c0*/ 	.word	0x000150b0


	//----- nvinfo : EIATTR_REG_RECONFIG
	.align		4
.L_765:
        /*02c4*/ 	.byte	0x01, 0x54
	.zero		2


	//----- nvinfo : EIATTR_SYSCALL_OFFSETS
	.align		4
        /*02c8*/ 	.byte	0x04, 0x46
        /*02ca*/ 	.short	(.L_767 - .L_766)


	//   ....[0]....
.L_766:
        /*02cc*/ 	.word	0x00003df0


	//   ....[1]....
        /*02d0*/ 	.word	0x000103c0


	//   ....[2]....
        /*02d4*/ 	.word	0x00010500


	//   ....[3]....
        /*02d8*/ 	.word	0x000105f0


	//   ....[4]....
        /*02dc*/ 	.word	0x00010c40


	//----- nvinfo : EIATTR_MBARRIER_INSTR_OFFSETS
	.align		4
.L_767:
        /*02e0*/ 	.byte	0x04, 0x39
        /*02e2*/ 	.short	(.L_769 - .L_768)


	//   ....[0]....
.L_768:
        /*02e4*/ 	.word	0x00000270
        /*02e8*/ 	.word	0x000000ff
        /*02ec*/ 	.word	0x00028c00
        /*02f0*/ 	.short	0x0100
        /*02f2*/ 	.byte	0x08
	.zero		1


	//   ....[1]....
        /*02f4*/ 	.word	0x00000280
        /*02f8*/ 	.word	0x000000ff
        /*02fc*/ 	.word	0x00028c20
        /*0300*/ 	.short	0x0100
        /*0302*/ 	.byte	0x08
	.zero		1


	//   ....[2]....
        /*0304*/ 	.word	0x00000330
        /*0308*/ 	.word	0x000000ff
        /*030c*/ 	.word	0x00028c30
        /*0310*/ 	.short	0x0100
        /*0312*/ 	.byte	0x06
	.zero		1


	//   ....[3]....
        /*0314*/ 	.word	0x00000340
        /*0318*/ 	.word	0x000000ff
        /*031c*/ 	.word	0x00028c40
        /*0320*/ 	.short	0x0100
        /*0322*/ 	.byte	0x06
	.zero		1


	//   ....[4]....
        /*0324*/ 	.word	0x00000350
        /*0328*/ 	.word	0x000000ff
        /*032c*/ 	.word	0x00028c38
        /*0330*/ 	.short	0x0100
        /*0332*/ 	.byte	0x06
	.zero		1


	//   ....[5]....
        /*0334*/ 	.word	0x00000360
        /*0338*/ 	.word	0x000000ff
        /*033c*/ 	.word	0x00028c48
        /*0340*/ 	.short	0x0100
        /*0342*/ 	.byte	0x06
	.zero		1


	//   ....[6]....
        /*0344*/ 	.word	0x00000490
        /*0348*/ 	.word	0x000000ff
        /*034c*/ 	.word	0x00028c50
        /*0350*/ 	.short	0x0100
        /*0352*/ 	.byte	0x08
	.zero		1


	//   ....[7]....
        /*0354*/ 	.word	0x000004a0
        /*0358*/ 	.word	0x000000ff
        /*035c*/ 	.word	0x00028c60
        /*0360*/ 	.short	0x0100
        /*0362*/ 	.byte	0x08
	.zero		1


	//   ....[8]....
        /*0364*/ 	.word	0x000004b0
        /*0368*/ 	.word	0x000000ff
        /*036c*/ 	.word	0x00028c58
        /*0370*/ 	.short	0x0100
        /*0372*/ 	.byte	0x08
	.zero		1


	//   ....[9]....
        /*0374*/ 	.word	0x000004c0
        /*0378*/ 	.word	0x000000ff
        /*037c*/ 	.word	0x00028c68
        /*0380*/ 	.short	0x0100
        /*0382*/ 	.byte	0x08
	.zero		1


	//   ....[10]....
        /*0384*/ 	.word	0x000005b0
        /*0388*/ 	.word	0x000000ff
        /*038c*/ 	.word	0x00028c70
        /*0390*/ 	.short	0x0100
        /*0392*/ 	.byte	0x06
	.zero		1


	//   ....[11]....
        /*0394*/ 	.word	0x000005c0
        /*0398*/ 	.word	0x000000ff
        /*039c*/ 	.word	0x00028c80
        /*03a0*/ 	.short	0x0100
        /*03a2*/ 	.byte	0x06
	.zero		1


	//   ....[12]....
        /*03a4*/ 	.word	0x000005d0
        /*03a8*/ 	.word	0x000000ff
        /*03ac*/ 	.word	0x00028c78
        /*03b0*/ 	.short	0x0100
        /*03b2*/ 	.byte	0x06
	.zero		1


	//   ....[13]....
        /*03b4*/ 	.word	0x000005e0
        /*03b8*/ 	.word	0x000000ff
        /*03bc*/ 	.word	0x00028c88
        /*03c0*/ 	.short	0x0100
        /*03c2*/ 	.byte	0x06
	.zero		1


	//   ....[14]....
        /*03c4*/ 	.word	0x00000710
        /*03c8*/ 	.word	0x000000ff
        /*03cc*/ 	.word	0x00028c90
        /*03d0*/ 	.short	0x0100
        /*03d2*/ 	.byte	0x08
	.zero		1


	//   ....[15]....
        /*03d4*/ 	.word	0x00000720
        /*03d8*/ 	.word	0x000000ff
        /*03dc*/ 	.word	0x00028ca0
        /*03e0*/ 	.short	0x0100
        /*03e2*/ 	.byte	0x08
	.zero		1


	//   ....[16]....
        /*03e4*/ 	.word	0x00000730
        /*03e8*/ 	.word	0x000000ff
        /*03ec*/ 	.word	0x00028c98
        /*03f0*/ 	.short	0x0100
        /*03f2*/ 	.byte	0x08
	.zero		1


	//   ....[17]....
        /*03f4*/ 	.word	0x00000740
        /*03f8*/ 	.word	0x000000ff
        /*03fc*/ 	.word	0x00028ca8
        /*0400*/ 	.short	0x0100
        /*0402*/ 	.byte	0x08
	.zero		1


	//   ....[18]....
        /*0404*/ 	.word	0x00000870
        /*0408*/ 	.word	0x000000ff
        /*040c*/ 	.word	0x00028cb0
        /*0410*/ 	.short	0x0100
        /*0412*/ 	.byte	0x08
	.zero		1


	//   ....[19]....
        /*0414*/ 	.word	0x00000880
        /*0418*/ 	.word	0x000000ff
        /*041c*/ 	.word	0x00028cc0
        /*0420*/ 	.short	0x0100
        /*0422*/ 	.byte	0x08
	.zero		1


	//   ....[20]....
        /*0424*/ 	.word	0x00000890
        /*0428*/ 	.word	0x000000ff
        /*042c*/ 	.word	0x00028cb8
        /*0430*/ 	.short	0x0100
        /*0432*/ 	.byte	0x08
	.zero		1


	//   ....[21]....
        /*0434*/ 	.word	0x000008a0
        /*0438*/ 	.word	0x000000ff
        /*043c*/ 	.word	0x00028cc8
        /*0440*/ 	.short	0x0100
        /*0442*/ 	.byte	0x08
	.zero		1


	//   ....[22]....
        /*0444*/ 	.word	0x000018e0
        /*0448*/ 	.word	0x000000ff
        /*044c*/ 	.word	0x00028c50
        /*0450*/ 	.short	0x010a
        /*0452*/ 	.byte	0x05
	.zero		1


	//   ....[23]....
        /*0454*/ 	.word	0x00001bd0
        /*0458*/ 	.word	0x00000002
        /*045c*/ 	.word	0x00000000
        /*0460*/ 	.short	0x0101
        /*0462*/ 	.byte	0x3f
	.zero		1


	//   ....[24]....
        /*0464*/ 	.word	0x00002520
        /*0468*/ 	.word	0x000000ff
        /*046c*/ 	.word	0x00028c50
        /*0470*/ 	.short	0x010a
        /*0472*/ 	.byte	0x07
	.zero		1


	//   ....[25]....
        /*0474*/ 	.word	0x00002560
        /*0478*/ 	.word	0x000000ff
        /*047c*/ 	.word	0x00028c50
        /*0480*/ 	.short	0x010a
        /*0482*/ 	.byte	0x07
	.zero		1


	//   ....[26]....
        /*0484*/ 	.word	0x00002730
        /*0488*/ 	.word	0x00000002
        /*048c*/ 	.word	0x00000000
        /*0490*/ 	.short	0x0101
        /*0492*/ 	.byte	0x3f
	.zero		1


	//   ....[27]....
        /*0494*/ 	.word	0x00003e20
        /*0498*/ 	.word	0x000000ff
        /*049c*/ 	.word	0x00028c00
        /*04a0*/ 	.short	0x010a
        /*04a2*/ 	.byte	0x25
	.zero		1


	//   ....[28]....
        /*04a4*/ 	.word	0x00003fb0
        /*04a8*/ 	.word	0x000000ff
        /*04ac*/ 	.word	0x00028c30
        /*04b0*/ 	.short	0x010a
        /*04b2*/ 	.byte	0x25
	.zero		1


	//   ....[29]....
        /*04b4*/ 	.word	0x00004020
        /*04b8*/ 	.word	0x000000ff
        /*04bc*/ 	.word	0x00028c30
        /*04c0*/ 	.short	0x010a
        /*04c2*/ 	.byte	0x25
	.zero		1


	//   ....[30]....
        /*04c4*/ 	.word	0x000044a0
        /*04c8*/ 	.word	0x00000005
        /*04cc*/ 	.word	0x00000000
        /*04d0*/ 	.short	0x0101
        /*04d2*/ 	.byte	0x3f
	.zero		1


	//   ....[31]....
        /*04d4*/ 	.word	0x00005dd0
        /*04d8*/ 	.word	0x000000ff
        /*04dc*/ 	.word	0x00028c50
        /*04e0*/ 	.short	0x010a
        /*04e2*/ 	.byte	0x25
	.zero		1


	//   ....[32]....
        /*04e4*/ 	.word	0x00005e10
        /*04e8*/ 	.word	0x000000ff
        /*04ec*/ 	.word	0x00028c50
        /*04f0*/ 	.short	0x010a
        /*04f2*/ 	.byte	0x25
	.zero		1


	//   ....[33]....
        /*04f4*/ 	.word	0x000060f0
        /*04f8*/ 	.word	0x0000000d
        /*04fc*/ 	.word	0x00000000
        /*0500*/ 	.short	0x0101
        /*0502*/ 	.byte	0x3f
	.zero		1


	//   ....[34]....
        /*0504*/ 	.word	0x000063d0
        /*0508*/ 	.word	0x000000ff
        /*050c*/ 	.word	0x00028c30
        /*0510*/ 	.short	0x010a
        /*0512*/ 	.byte	0x1f
	.zero		1


	//   ....[35]....
        /*0514*/ 	.word	0x00006410
        /*0518*/ 	.word	0x000000ff
        /*051c*/ 	.word	0x00028c30
        /*0520*/ 	.short	0x010a
        /*0522*/ 	.byte	0x1f
	.zero		1


	//   ....[36]....
        /*0524*/ 	.word	0x000066e0
        /*0528*/ 	.word	0x0000000f
        /*052c*/ 	.word	0x00000000
        /*0530*/ 	.short	0x0101
        /*0532*/ 	.byte	0x3f
	.zero		1


	//   ....[37]....
        /*0534*/ 	.word	0x000083c0
        /*0538*/ 	.word	0x000000ff
        /*053c*/ 	.word	0x00028c50
        /*0540*/ 	.short	0x010a
        /*0542*/ 	.byte	0x1f
	.zero		1


	//   ....[38]....
        /*0544*/ 	.word	0x00008400
        /*0548*/ 	.word	0x000000ff
        /*054c*/ 	.word	0x00028c50
        /*0550*/ 	.short	0x010a
        /*0552*/ 	.byte	0x1f
	.zero		1


	//   ....[39]....
        /*0554*/ 	.word	0x000086a0
        /*0558*/ 	.word	0x0000000e
        /*055c*/ 	.word	0x00000000
        /*0560*/ 	.short	0x0101
        /*0562*/ 	.byte	0x3f
	.zero		1


	//   ....[40]....
        /*0564*/ 	.word	0x00008ab0
        /*0568*/ 	.word	0x000000ff
        /*056c*/ 	.word	0x00028c30
        /*0570*/ 	.short	0x010a
        /*0572*/ 	.byte	0x1c
	.zero		1


	//   ....[41]....
        /*0574*/ 	.word	0x00008af0
        /*0578*/ 	.word	0x000000ff
        /*057c*/ 	.word	0x00028c30
        /*0580*/ 	.short	0x010a
        /*0582*/ 	.byte	0x1c
	.zero		1


	//   ....[42]....
        /*0584*/ 	.word	0x000095c0
        /*0588*/ 	.word	0x0000009a
        /*058c*/ 	.word	0x00000000
        /*0590*/ 	.short	0x0101
        /*0592*/ 	.byte	0x3f
	.zero		1


	//   ....[43]....
        /*0594*/ 	.word	0x00009f70
        /*0598*/ 	.word	0x000000ff
        /*059c*/ 	.word	0x00028c50
        /*05a0*/ 	.short	0x010a
        /*05a2*/ 	.byte	0x1c
	.zero		1


	//   ....[44]....
        /*05a4*/ 	.word	0x00009fb0
        /*05a8*/ 	.word	0x000000ff
        /*05ac*/ 	.word	0x00028c50
        /*05b0*/ 	.short	0x010a
        /*05b2*/ 	.byte	0x1c
	.zero		1


	//   ....[45]....
        /*05b4*/ 	.word	0x0000a220
        /*05b8*/ 	.word	0x0000000d
        /*05bc*/ 	.word	0x00000000
        /*05c0*/ 	.short	0x0101
        /*05c2*/ 	.byte	0x3f
	.zero		1


	//   ....[46]....
        /*05c4*/ 	.word	0x0000a3a0
        /*05c8*/ 	.word	0x000000ff
        /*05cc*/ 	.word	0x00028c30
        /*05d0*/ 	.short	0x010a
        /*05d2*/ 	.byte	0x1e
	.zero		1


	//   ....[47]....
        /*05d4*/ 	.word	0x0000a3e0
        /*05d8*/ 	.word	0x000000ff
        /*05dc*/ 	.word	0x00028c30
        /*05e0*/ 	.short	0x010a
        /*05e2*/ 	.byte	0x1e
	.zero		1


	//   ....[48]....
        /*05e4*/ 	.word	0x0000a670
        /*05e8*/ 	.word	0x00000005
        /*05ec*/ 	.word	0x00000000
        /*05f0*/ 	.short	0x0101
        /*05f2*/ 	.byte	0x3f
	.zero		1


	//   ....[49]....
        /*05f4*/ 	.word	0x0000c320
        /*05f8*/ 	.word	0x000000ff
        /*05fc*/ 	.word	0x00028c50
        /*0600*/ 	.short	0x010a
        /*0602*/ 	.byte	0x1e
	.zero		1


	//   ....[50]....
        /*0604*/ 	.word	0x0000c360
        /*0608*/ 	.word	0x000000ff
        /*060c*/ 	.word	0x00028c50
        /*0610*/ 	.short	0x010a
        /*0612*/ 	.byte	0x1e
	.zero		1


	//   ....[51]....
        /*0614*/ 	.word	0x0000c600
        /*0618*/ 	.word	0x0000000e
        /*061c*/ 	.word	0x00000000
        /*0620*/ 	.short	0x0101
        /*0622*/ 	.byte	0x3f
	.zero		1


	//   ....[52]....
        /*0624*/ 	.word	0x0000d170
        /*0628*/ 	.word	0x000000ff
        /*062c*/ 	.word	0x00000000
        /*0630*/ 	.short	0x0101
        /*0632*/ 	.byte	0x04
	.zero		1


	//   ....[53]....
        /*0634*/ 	.word	0x00010930
        /*0638*/ 	.word	0x000000ff
        /*063c*/ 	.word	0x00028c40
        /*0640*/ 	.short	0x010a
        /*0642*/ 	.byte	0x26
	.zero		1


	//   ....[54]....
        /*0644*/ 	.word	0x00011240
        /*0648*/ 	.word	0x000000ff
        /*064c*/ 	.word	0x00028c00
        /*0650*/ 	.short	0x0107
        /*0652*/ 	.byte	0x26
	.zero		1


	//   ....[55]....
        /*0654*/ 	.word	0x00011280
        /*0658*/ 	.word	0x000000ff
        /*065c*/ 	.word	0x00028c00
        /*0660*/ 	.short	0x0101
        /*0662*/ 	.byte	0x26
	.zero		1


	//   ....[56]....
        /*0664*/ 	.word	0x00011290
        /*0668*/ 	.word	0x000000ff
        /*066c*/ 	.word	0x00028c20
        /*0670*/ 	.short	0x010a
        /*0672*/ 	.byte	0x26
	.zero		1


	//   ....[57]....
        /*0674*/ 	.word	0x000112f0
        /*0678*/ 	.word	0x000000ff
        /*067c*/ 	.word	0x00028c60
        /*0680*/ 	.short	0x010a
        /*0682*/ 	.byte	0x26
	.zero		1


	//   ....[58]....
        /*0684*/ 	.word	0x00011eb0
        /*0688*/ 	.word	0x000000ff
        /*068c*/ 	.word	0x00028c48
        /*0690*/ 	.short	0x010a
        /*0692*/ 	.byte	0x26
	.zero		1


	//   ....[59]....
        /*0694*/ 	.word	0x00012080
        /*0698*/ 	.word	0x000000ff
        /*069c*/ 	.word	0x00028c68
        /*06a0*/ 	.short	0x010a
        /*06a2*/ 	.byte	0x26
	.zero		1


	//   ....[60]....
        /*06a4*/ 	.word	0x00012a30
        /*06a8*/ 	.word	0x000000ff
        /*06ac*/ 	.word	0x00028c40
        /*06b0*/ 	.short	0x010a
        /*06b2*/ 	.byte	0x26
	.zero		1


	//   ....[61]....
        /*06b4*/ 	.word	0x00012c10
        /*06b8*/ 	.word	0x000000ff
        /*06bc*/ 	.word	0x00028c60
        /*06c0*/ 	.short	0x010a
        /*06c2*/ 	.byte	0x26
	.zero		1


	//   ....[62]....
        /*06c4*/ 	.word	0x000135f0
        /*06c8*/ 	.word	0x000000ff
        /*06cc*/ 	.word	0x00028c48
        /*06d0*/ 	.short	0x010a
        /*06d2*/ 	.byte	0x26
	.zero		1


	//   ....[63]....
        /*06d4*/ 	.word	0x000137d0
        /*06d8*/ 	.word	0x000000ff
        /*06dc*/ 	.word	0x00028c68
        /*06e0*/ 	.short	0x010a
        /*06e2*/ 	.byte	0x26
	.zero		1


	//   ....[64]....
        /*06e4*/ 	.word	0x00013ff0
        /*06e8*/ 	.word	0x00000002
        /*06ec*/ 	.word	0x00028c20
        /*06f0*/ 	.short	0x010a
        /*06f2*/ 	.byte	0x3f
	.zero		1


	//   ....[65]....
        /*06f4*/ 	.word	0x00014170
        /*06f8*/ 	.word	0x00000007
        /*06fc*/ 	.word	0x00000000
        /*0700*/ 	.short	0x010a
        /*0702*/ 	.byte	0x3f
	.zero		1


	//   ....[66]....
        /*0704*/ 	.word	0x000141e0
        /*0708*/ 	.word	0x00000005
        /*070c*/ 	.word	0x00000000
        /*0710*/ 	.short	0x010a
        /*0712*/ 	.byte	0x3f
	.zero		1


	//   ....[67]....
        /*0714*/ 	.word	0x00014240
        /*0718*/ 	.word	0x00000005
        /*071c*/ 	.word	0x00000000
        /*0720*/ 	.short	0x010a
        /*0722*/ 	.byte	0x3f
	.zero		1


	//   ....[68]....
        /*0724*/ 	.word	0x00014270
        /*0728*/ 	.word	0x00000003
        /*072c*/ 	.word	0x00000000
        /*0730*/ 	.short	0x010a
        /*0732*/ 	.byte	0x3f
	.zero		1


	//   ....[69]....
        /*0734*/ 	.word	0x000142e0
        /*0738*/ 	.word	0x00000005
        /*073c*/ 	.word	0x00028c50
        /*0740*/ 	.short	0x010a
        /*0742*/ 	.byte	0x3f
	.zero		1


	//   ....[70]....
        /*0744*/ 	.word	0x00014340
        /*0748*/ 	.word	0x00000005
        /*074c*/ 	.word	0x00028c50
        /*0750*/ 	.short	0x010a
        /*0752*/ 	.byte	0x3f
	.zero		1


	//   ....[71]....
        /*0754*/ 	.word	0x000143a0
        /*0758*/ 	.word	0x00000009
        /*075c*/ 	.word	0x00028c00
        /*0760*/ 	.short	0x010a
        /*0762*/ 	.byte	0x3f
	.zero		1


	//   ....[72]....
        /*0764*/ 	.word	0x00014400
        /*0768*/ 	.word	0x00000005
        /*076c*/ 	.word	0x00028c30
        /*0770*/ 	.short	0x010a
        /*0772*/ 	.byte	0x3f
	.zero		1


	//   ....[73]....
        /*0774*/ 	.word	0x00014450
        /*0778*/ 	.word	0x0000000d
        /*077c*/ 	.word	0x00028c50
        /*0780*/ 	.short	0x010a
        /*0782*/ 	.byte	0x3f
	.zero		1


	//   ....[74]....
        /*0784*/ 	.word	0x000144b0
        /*0788*/ 	.word	0x0000000e
        /*078c*/ 	.word	0x00028c30
        /*0790*/ 	.short	0x010a
        /*0792*/ 	.byte	0x3f
	.zero		1


	//   ....[75]....
        /*0794*/ 	.word	0x00014500
        /*0798*/ 	.word	0x0000000e
        /*079c*/ 	.word	0x00028c50
        /*07a0*/ 	.short	0x010a
        /*07a2*/ 	.byte	0x3f
	.zero		1


	//   ....[76]....
        /*07a4*/ 	.word	0x00014560
        /*07a8*/ 	.word	0x00000006
        /*07ac*/ 	.word	0x00028c30
        /*07b0*/ 	.short	0x010a
        /*07b2*/ 	.byte	0x3f
	.zero		1


	//   ....[77]....
        /*07b4*/ 	.word	0x000145b0
        /*07b8*/ 	.word	0x000000b8
        /*07bc*/ 	.word	0x00028c50
        /*07c0*/ 	.short	0x010a
        /*07c2*/ 	.byte	0x3f
	.zero		1


	//   ....[78]....
        /*07c4*/ 	.word	0x00014610
        /*07c8*/ 	.word	0x00000006
        /*07cc*/ 	.word	0x00028c30
        /*07d0*/ 	.short	0x010a
        /*07d2*/ 	.byte	0x3f
	.zero		1


	//   ....[79]....
        /*07d4*/ 	.word	0x00014660
        /*07d8*/ 	.word	0x0000000e
        /*07dc*/ 	.word	0x00028c50
        /*07e0*/ 	.short	0x010a
        /*07e2*/ 	.byte	0x3f
	.zero		1


	//   ....[80]....
        /*07e4*/ 	.word	0x000147c0
        /*07e8*/ 	.word	0x00000003
        /*07ec*/ 	.word	0x00028c40
        /*07f0*/ 	.short	0x010a
        /*07f2*/ 	.byte	0x3f
	.zero		1


	//   ....[81]....
        /*07f4*/ 	.word	0x00014ce0
        /*07f8*/ 	.word	0x00000003
        /*07fc*/ 	.word	0x00028c20
        /*0800*/ 	.short	0x010a
        /*0802*/ 	.byte	0x3f
	.zero		1


	//   ....[82]....
        /*0804*/ 	.word	0x00014d40
        /*0808*/ 	.word	0x00000003
        /*080c*/ 	.word	0x00028c60
        /*0810*/ 	.short	0x010a
        /*0812*/ 	.byte	0x3f
	.zero		1


	//   ....[83]....
        /*0814*/ 	.word	0x00014da0
        /*0818*/ 	.word	0x00000003
        /*081c*/ 	.word	0x00028c48
        /*0820*/ 	.short	0x010a
        /*0822*/ 	.byte	0x3f
	.zero		1


	//   ....[84]....
        /*0824*/ 	.word	0x00014e00
        /*0828*/ 	.word	0x00000003
        /*082c*/ 	.word	0x00028c68
        /*0830*/ 	.short	0x010a
        /*0832*/ 	.byte	0x3f
	.zero		1


	//   ....[85]....
        /*0834*/ 	.word	0x00014e60
        /*0838*/ 	.word	0x00000003
        /*083c*/ 	.word	0x00028c40
        /*0840*/ 	.short	0x010a
        /*0842*/ 	.byte	0x3f
	.zero		1


	//   ....[86]....
        /*0844*/ 	.word	0x00014ec0
        /*0848*/ 	.word	0x00000003
        /*084c*/ 	.word	0x00028c60
        /*0850*/ 	.short	0x010a
        /*0852*/ 	.byte	0x3f
	.zero		1


	//   ....[87]....
        /*0854*/ 	.word	0x00014f20
        /*0858*/ 	.word	0x00000003
        /*085c*/ 	.word	0x00028c48
        /*0860*/ 	.short	0x010a
        /*0862*/ 	.byte	0x3f
	.zero		1


	//   ....[88]....
        /*0864*/ 	.word	0x00014f80
        /*0868*/ 	.word	0x00000003
        /*086c*/ 	.word	0x00028c68
        /*0870*/ 	.short	0x010a
        /*0872*/ 	.byte	0x3f
	.zero		1


	//   ....[89]....
        /*0874*/ 	.word	0x00014fd0
        /*0878*/ 	.word	0x00000002
        /*087c*/ 	.word	0x00028c20
        /*0880*/ 	.short	0x010a
        /*0882*/ 	.byte	0x3f
	.zero		1


	//   ....[90]....
        /*0884*/ 	.word	0x00015170
        /*0888*/ 	.word	0x00000007
        /*088c*/ 	.word	0x00000000
        /*0890*/ 	.short	0x010a
        /*0892*/ 	.byte	0x3f
	.zero		1


	//   ....[91]....
        /*0894*/ 	.word	0x000151c0
        /*0898*/ 	.word	0x00000005
        /*089c*/ 	.word	0x00000000
        /*08a0*/ 	.short	0x010a
        /*08a2*/ 	.byte	0x3f
	.zero		1


	//   ....[92]....
        /*08a4*/ 	.word	0x00015210
        /*08a8*/ 	.word	0x00000005
        /*08ac*/ 	.word	0x00000000
        /*08b0*/ 	.short	0x010a
        /*08b2*/ 	.byte	0x3f
	.zero		1


	//----- nvinfo : EIATTR_NUM_MBARRIERS
	.align		4
.L_769:
        /*08b4*/ 	.byte	0x03, 0x38
        /*08b6*/ 	.short	0x0016


	//----- nvinfo : EIATTR_EXIT_INSTR_OFFSETS
	.align		4
        /*08b8*/ 	.byte	0x04, 0x1c
        /*08ba*/ 	.short	(.L_771 - .L_770)


	//   ....[0]....
.L_770:
        /*08bc*/ 	.word	0x000142c0


	//----- nvinfo : EIATTR_MAX_THREADS
	.align		4
.L_771:
        /*08c0*/ 	.byte	0x04, 0x05
        /*08c2*/ 	.short	(.L_773 - .L_772)
.L_772:
        /*08c4*/ 	.word	0x00000180
        /*08c8*/ 	.word	0x00000001
        /*08cc*/ 	.word	0x00000001


	//----- nvinfo : EIATTR_CRS_STACK_SIZE
	.align		4
.L_773:
        /*08d0*/ 	.byte	0x04, 0x1e
        /*08d2*/ 	.short	(.L_775 - .L_774)
.L_774:
        /*08d4*/ 	.word	0x00000000


	//----- nvinfo : EIATTR_CBANK_PARAM_SIZE
	.align		4
.L_775:
        /*08d8*/ 	.byte	0x03, 0x19
        /*08da*/ 	.short	0x0a70


	//----- nvinfo : EIATTR_PARAM_CBANK
	.align		4
        /*08dc*/ 	.byte	0x04, 0x0a
        /*08de*/ 	.short	(.L_777 - .L_776)
	.align		4
.L_776:
        /*08e0*/ 	.word	index@(.nv.constant0._ZN7cutlass13device_kernelIN5flash11enable_sm90INS1_16FlashAttnFwdSm90INS1_25CollectiveMainloopFwdSm90ILi2EN4cute5tupleIJNS5_1CILi1EEES8_S8_EEENS6_IJNS7_ILi64EEESA_SA_EEELi512ENS_10bfloat16_tEfNS_4arch4Sm90ELb0ELb1ELb0ELb0ELb0ELb0ELb0ELb0ELb0ELb1ELb1ELb0EEENS1_21CollectiveEpilogueFwdINS6_IJSA_NS7_ILi512EEESA_EEES9_SC_SE_Li256ELb0ELb1ELb1ELb0EEENS1_19SingleTileSchedulerILb0ELb1ELb1ELi64EEEEEEEEEvNT_6ParamsE)
        /*08e4*/ 	.short	0x0210
        /*08e6*/ 	.short	0x0a70


	//----- nvinfo : EIATTR_SW_WAR
	.align		4
.L_777:
        /*08e8*/ 	.byte	0x04, 0x36
        /*08ea*/ 	.short	(.L_779 - .L_778)
.L_778:
        /*08ec*/ 	.word	0x00000008
.L_779:


//--------------------- .nv.info._ZN7cutlass13device_kernelIN5flash11enable_sm90INS1_16FlashAttnFwdSm90INS1_25CollectiveMainloopFwdSm90ILi2EN4cute5tupleIJNS5_1CILi1EEES8_S8_EEENS6_IJNS7_ILi64EEESA_SA_EEELi512ENS_10bfloat16_tEfNS_4arch4Sm90ELb0ELb1ELb0ELb0ELb0ELb0ELb1ELb0ELb0ELb1ELb1ELb0EEENS1_21CollectiveEpilogueFwdINS6_IJSA_NS7_ILi512EEESA_EEES9_SC_SE_Li256ELb0ELb1ELb1ELb0EEENS1_19SingleTileSchedulerILb0ELb1ELb1ELi64EEEEEEEEEvNT_6ParamsE --------------------------
	.section	.nv.info._ZN7cutlass13device_kernelIN5flash11enable_sm90INS1_16FlashAttnFwdSm90INS1_25CollectiveMainloopFwdSm90ILi2EN4cute5tupleIJNS5_1CILi1EEES8_S8_EEENS6_IJNS7_ILi64EEESA_SA_EEELi512ENS_10bfloat16_tEfNS_4arch4Sm90ELb0ELb1ELb0ELb0ELb0ELb0ELb1ELb0ELb0ELb1ELb1ELb0EEENS1_21CollectiveEpilogueFwdINS6_IJSA_NS7_ILi512EEESA_EEES9_SC_SE_Li256ELb0ELb1ELb1ELb0EEENS1_19SingleTileSchedulerILb0ELb1ELb1ELi64EEEEEEEEEvNT_6ParamsE,"",@"SHT_CUDA_INFO"
	.sectionflags	@""
	.align	4


	//----- nvinfo : EIATTR_CUDA_API_VERSION
	.align		4
        /*0000*/ 	.byte	0x04, 0x37
        /*0002*/ 	.short	(.L_781 - .L_780)
.L_780:
        /*0004*/ 	.word	0x00000082


	//----- nvinfo : EIATTR_KPARAM_INFO
	.align		4
.L_781:
        /*0008*/ 	.byte	0x04, 0x17
        /*000a*/ 	.short	(.L_783 - .L_782)
.L_782:
        /*000c*/ 	.word	0x00000000
        /*0010*/ 	.short	0x0000
        /*0012*/ 	.short	0x0070
        /*0014*/ 	.byte	0x00, 0xf0, 0x01, 0x2c


	//----- nvinfo : EIATTR_SPARSE_MMA_MASK
	.align		4
.L_783:
        /*0018*/ 	.byte	0x03, 0x50
        /*001a*/ 	.short	0x0000


	//----- nvinfo : EIATTR_MAXREG_COUNT
	.align		4
        /*001c*/ 	.byte	0x03, 0x1b
        /*001e*/ 	.short	0x00a8


	//----- nvinfo : EIATTR_NUM_BARRIERS
	.align		4
        /*0020*/ 	.byte	0x02, 0x4c
        /*0022*/ 	.byte	0x10
	.zero		1


	//----- nvinfo : EIATTR_EXTERNS
	.align		4
        /*0024*/ 	.byte	0x04, 0x0f
        /*0026*/ 	.short	(.L_785 - .L_784)


	//   ....[0]....
	.align		4
.L_784:
        /*0028*/ 	.word	index@(__assertfail)


	//----- nvinfo : EIATTR_ANNOTATIONS
	.align		4
.L_785:
        /*002c*/ 	.byte	0x04, 0x55
        /*002e*/ 	.short	(.L_787 - .L_786)


	//   ....[0]....
.L_786:
        /* <DEDUP_REMOVED lines=18> */


	//----- nvinfo : EIATTR_MERCURY_ISA_VERSION
	.align		4
.L_787:
        /*0138*/ 	.byte	0x03, 0x5f
        /*013a*/ 	.short	0x0101


	//----- nvinfo : EIATTR_INT_WARP_WIDE_INSTR_OFFSETS
	.align		4
        /*013c*/ 	.byte	0x04, 0x31
        /*013e*/ 	.short	(.L_789 - .L_788)


	//   ....[0]....
.L_788:
        /*0140*/ 	.word	0x00000130


	//   ....[1]....
        /*0144*/ 	.word	0x00000170


	//   ....[2]....
        /*0148*/ 	.word	0x000001e0


	//   ....[3]....
        /*014c*/ 	.word	0x000001f0


	//----- nvinfo : EIATTR_COOP_GROUP_MASK_REGIDS
	.align		4
.L_789:
        /*0150*/ 	.byte	0x04, 0x29
        /*0152*/ 	.short	(.L_791 - .L_790)


	//   ....[0]....
.L_790:
        /*0154*/ 	.word	0xffffffff


	//   ....[1]....
        /*0158*/ 	.word	0xffffffff


	//   ....[2]....
        /*015c*/ 	.word	0xffffffff


	//   ....[3]....
        /*0160*/ 	.word	0xffffffff


	//   ....[4]....
        /*0164*/ 	.word	0xffffffff


	//   ....[5]....
        /*0168*/ 	.word	0xffffffff


	//   ....[6]....
        /*016c*/ 	.word	0xffffffff


	//   ....[7]....
        /*0170*/ 	.word	0xffffffff


	//   ....[8]....
        /*0174*/ 	.word	0xffffffff


	//   ....[9]....
        /*0178*/ 	.word	0xffffffff


	//   ....[10]....
        /*017c*/ 	.word	0xffffffff


	//   ....[11]....
        /*0180*/ 	.word	0xffffffff


	//   ....[12]....
        /*0184*/ 	.word	0xffffffff


	//   ....[13]....
        /*0188*/ 	.word	0xffffffff


	//   ....[14]....
        /*018c*/ 	.word	0xffffffff


	//   ....[15]....
        /*0190*/ 	.word	0xffffffff


	//   ....[16]....
        /*0194*/ 	.word	0xffffffff


	//   ....[17]....
        /*0198*/ 	.word	0xffffffff


	//   ....[18]....
        /*019c*/ 	.word	0xffffffff


	//   ....[19]....
        /*01a0*/ 	.word	0xffffffff


	//   ....[20]....
        /*01a4*/ 	.word	0xffffffff


	//   ....[21]....
        /*01a8*/ 	.word	0xffffffff


	//   ....[22]....
        /*01ac*/ 	.word	0xffffffff


	//   ....[23]....
        /*01b0*/ 	.word	0xffffffff


	//   ....[24]....
        /*01b4*/ 	.word	0xffffffff


	//   ....[25]....
        /*01b8*/ 	.word	0xffffffff


	//   ....[26]....
        /*01bc*/ 	.word	0xffffffff


	//   ....[27]....
        /*01c0*/ 	.word	0xffffffff


	//   ....[28]....
        /*01c4*/ 	.word	0xffffffff


	//   ....[29]....
        /*01c8*/ 	.word	0xffffffff


	//   ....[30]....
        /*01cc*/ 	.word	0xffffffff


	//   ....[31]....
        /*01d0*/ 	.word	0xffffffff


	//   ....[32]....
        /*01d4*/ 	.word	0xffffffff


	//   ....[33]....
        /*01d8*/ 	.word	0xffffffff


	//   ....[34]....
        /*01dc*/ 	.word	0xffffffff


	//   ....[35]....
        /*01e0*/ 	.word	0xffffffff


	//   ....[36]....
        /*01e4*/ 	.word	0xffffffff


	//   ....[37]....
        /*01e8*/ 	.word	0xffffffff


	//   ....[38]....
        /*01ec*/ 	.word	0xffffffff


	//   ....[39]....
        /*01f0*/ 	.word	0xffffffff


	//   ....[40]....
        /*01f4*/ 	.word	0xffffffff


	//   ....[41]....
        /*01f8*/ 	.word	0xffffffff


	//   ....[42]....
        /*01fc*/ 	.word	0xffffffff


	//   ....[43]....
        /*0200*/ 	.word	0xffffffff


	//   ....[44]....
        /*0204*/ 	.word	0xffffffff


	//   ....[45]....
        /*0208*/ 	.word	0xffffffff


	//   ....[46]....
        /*020c*/ 	.word	0xffffffff


	//   ....[47]....
        /*0210*/ 	.word	0xffffffff


	//   ....[48]....
        /*0214*/ 	.word	0xffffffff


	//   ....[49]....
        /*0218*/ 	.word	0xffffffff


	//   ....[50]....
        /*021c*/ 	.word	0xffffffff


	//   ....[51]....
        /*0220*/ 	.word	0xffffffff


	//   ....[52]....
        /*0224*/ 	.word	0xffffffff


	//   ....[53]....
        /*0228*/ 	.word	0xffffffff


	//   ....[54]....
        /*022c*/ 	.word	0xffffffff


	//   ....[55]....
        /*0230*/ 	.word	0xffffffff


	//   ....[56]....
        /*0234*/ 	.word	0xffffffff


	//   ....[57]....
        /*0238*/ 	.word	0xffffffff


	//   ....[58]....
        /*023c*/ 	.word	0xffffffff


	//   ....[59]....
        /*0240*/ 	.word	0xffffffff


	//   ....[60]....
        /*0244*/ 	.word	0xffffffff


	//   ....[61]....
        /*0248*/ 	.word	0xffffffff


	//   ....[62]....
        /*024c*/ 	.word	0xffffffff


	//   ....[63]....
        /*0250*/ 	.word	0xffffffff


	//   ....[64]....
        /*0254*/ 	.word	0xffffffff


	//   ....[65]....
        /*0258*/ 	.word	0xffffffff


	//   ....[66]....
        /*025c*/ 	.word	0xffffffff


	//   ....[67]....
        /*0260*/ 	.word	0xffffffff


	//   ....[68]....
        /*0264*/ 	.word	0xffffffff


	//   ....[69]....
        /*0268*/ 	.word	0xffffffff


	//   ....[70]....
        /*026c*/ 	.word	0xffffffff


	//   ....[71]....
        /*0270*/ 	.word	0x0500000f


	//   ....[72]....
        /*0274*/ 	.word	0x0500000f


	//   ....[73]....
        /*0278*/ 	.word	0x0500000f


	//   ....[74]....
        /*027c*/ 	.word	0x0500000f


	//   ....[75]....
        /*0280*/ 	.word	0x0500000f


	//   ....[76]....
        /*0284*/ 	.word	0x0500000f


	//   ....[77]....
        /*0288*/ 	.word	0x0500000f


	//   ....[78]....
        /*028c*/ 	.word	0x0500000f


	//   ....[79]....
        /*0290*/ 	.word	0x0500000f


	//   ....[80]....
        /*0294*/ 	.word	0x0500000f


	//   ....[81]....
        /*0298*/ 	.word	0x0500000f


	//   ....[82]....
        /*029c*/ 	.word	0x0500000f


	//   ....[83]....
        /*02a0*/ 	.word	0x0500000f


	//   ....[84]....
        /*02a4*/ 	.word	0x0500000f


	//   ....[85]....
        /*02a8*/ 	.word	0x0500000f


	//   ....[86]....
        /*02ac*/ 	.word	0x0500000f


	//   ....[87]....
        /*02b0*/ 	.word	0x0500000f


	//   ....[88]....
        /*02b4*/ 	.word	0x0500000f


	//----- nvinfo : EIATTR_COOP_GROUP_INSTR_OFFSETS
	.align		4
.L_791:
        /*02b8*/ 	.byte	0x04, 0x28
        /*02ba*/ 	.short	(.L_793 - .L_792)


	//   ....[0]....
.L_792:
        /*02bc*/ 	.word	0x00000070


	//   ....[1]....
        /*02c0*/ 	.word	0x00000140


	//   ....[2]....
        /*02c4*/ 	.word	0x00000190


	//   ....[3]....
        /*02c8*/ 	.word	0x000003a0


	//   ....[4]....
        /*02cc*/ 	.word	0x00000500


	//   ....[5]....
        /*02d0*/ 	.word	0x00000620


	//   ....[6]....
        /*02d4*/ 	.word	0x00000780


	//   ....[7]....
        /*02d8*/ 	.word	0x00001810


	//   ....[8]....
        /*02dc*/ 	.word	0x00003b20


	//   ....[9]....
        /*02e0*/ 	.word	0x00004c60


	//   ....[10]....
        /*02e4*/ 	.word	0x00005b30


	//   ....[11]....
        /*02e8*/ 	.word	0x00005dc0


	//   ....[12]....
        /*02ec*/ 	.word	0x00006840


	//   ....[13]....
        /*02f0*/ 	.word	0x00006870


	//   ....[14]....
        /*02f4*/ 	.word	0x00006a70


	//   ....[15]....
        /*02f8*/ 	.word	0x00006b00


	//   ....[16]....
        /*02fc*/ 	.word	0x000074d0


	//   ....[17]....
        /*0300*/ 	.word	0x00008030


	//   ....[18]....
        /*0304*/ 	.word	0x00008df0


	//   ....[19]....
        /*0308*/ 	.word	0x00009110


	//   ....[20]....
        /*030c*/ 	.word	0x00009850


	//   ....[21]....
        /*0310*/ 	.word	0x00009920


	//   ....[22]....
        /*0314*/ 	.word	0x00009d40


	//   ....[23]....
        /*0318*/ 	.word	0x00009de0


	//   ....[24]....
        /*031c*/ 	.word	0x0000ae80


	//   ....[25]....
        /*0320*/ 	.word	0x0000b9f0


	//   ....[26]....
        /*0324*/ 	.word	0x0000c8d0


	//   ....[27]....
        /*0328*/ 	.word	0x0000c900


	//   ....[28]....
        /*032c*/ 	.word	0x0000cbf0


	//   ....[29]....
        /*0330*/ 	.word	0x0000cdc0


	//   ....[30]....
        /*0334*/ 	.word	0x0000dcb0


	//   ....[31]....
        /*0338*/ 	.word	0x0000e520


	//   ....[32]....
        /*033c*/ 	.word	0x0000f330


	//   ....[33]....
        /*0340*/ 	.word	0x0000f660


	//   ....[34]....
        /*0344*/ 	.word	0x0000fcc0


	//   ....[35]....
        /*0348*/ 	.word	0x0000fda0


	//   ....[36]....
        /*034c*/ 	.word	0x000100b0


	//   ....[37]....
        /*0350*/ 	.word	0x00010200


	//   ....[38]....
        /*0354*/ 	.word	0x00011320


	//   ....[39]....
        /*0358*/ 	.word	0x00011360


	//   ....[40]....
        /*035c*/ 	.word	0x000113b0


	//   ....[41]....
        /*0360*/ 	.word	0x000113d0


	//   ....[42]....
        /*0364*/ 	.word	0x000113f0


	//   ....[43]....
        /*0368*/ 	.word	0x00011eb0


	//   ....[44]....
        /*036c*/ 	.word	0x000123e0


	//   ....[45]....
        /*0370*/ 	.word	0x00012410


	//   ....[46]....
        /*0374*/ 	.word	0x00012430


	//   ....[47]....
        /*0378*/ 	.word	0x00012440


	//   ....[48]....
        /*037c*/ 	.word	0x000128e0


	//   ....[49]....
        /*0380*/ 	.word	0x00012910


	//   ....[50]....
        /*0384*/ 	.word	0x00013580


	//   ....[51]....
        /*0388*/ 	.word	0x000135a0


	//   ....[52]....
        /*038c*/ 	.word	0x00014640


	//   ....[53]....
        /*0390*/ 	.word	0x00015520


	//   ....[54]....
        /*0394*/ 	.word	0x00015e10


	//   ....[55]....
        /*0398*/ 	.word	0x00015e50


	//   ....[56]....
        /*039c*/ 	.word	0x00015f60


	//   ....[57]....
        /*03a0*/ 	.word	0x00015f80


	//   ....[58]....
        /*03a4*/ 	.word	0x00016000


	//   ....[59]....
        /*03a8*/ 	.word	0x00016020


	//   ....[60]....
        /*03ac*/ 	.word	0x00016030


	//   ....[61]....
        /*03b0*/ 	.word	0x00016040


	//   ....[62]....
        /*03b4*/ 	.word	0x00016990


	//   ....[63]....
        /*03b8*/ 	.word	0x000169b0


	//   ....[64]....
        /*03bc*/ 	.word	0x000169d0


	//   ....[65]....
        /*03c0*/ 	.word	0x00016af0


	//   ....[66]....
        /*03c4*/ 	.word	0x00016ca0


	//   ....[67]....
        /*03c8*/ 	.word	0x00016cd0


	//   ....[68]....
        /*03cc*/ 	.word	0x00016e20


	//   ....[69]....
        /*03d0*/ 	.word	0x00016e30


	//   ....[70]....
        /*03d4*/ 	.word	0x00019ef0


	//   ....[71]....
        /*03d8*/ 	.word	0x0001a4f0


	//   ....[72]....
        /*03dc*/ 	.word	0x0001a660


	//   ....[73]....
        /*03e0*/ 	.word	0x0001a6c0


	//   ....[74]....
        /*03e4*/ 	.word	0x0001a840


	//   ....[75]....
        /*03e8*/ 	.word	0x0001a8b0


	//   ....[76]....
        /*03ec*/ 	.word	0x0001a9c0


	//   ....[77]....
        /*03f0*/ 	.word	0x0001aa20


	//   ....[78]....
        /*03f4*/ 	.word	0x0001ab20


	//   ....[79]....
        /*03f8*/ 	.word	0x0001ab70


	//   ....[80]....
        /*03fc*/ 	.word	0x0001ac10


	//   ....[81]....
        /*0400*/ 	.word	0x0001ad30


	//   ....[82]....
        /*0404*/ 	.word	0x0001b040


	//   ....[83]....
        /*0408*/ 	.word	0x0001b090


	//   ....[84]....
        /*040c*/ 	.word	0x0001b280


	//   ....[85]....
        /*0410*/ 	.word	0x0001b2d0


	//   ....[86]....
        /*0414*/ 	.word	0x0001b500


	//   ....[87]....
        /*0418*/ 	.word	0x0001b550


	//   ....[88]....
        /*041c*/ 	.word	0x0001b960


	//----- nvinfo : EIATTR_REG_RECONFIG
	.align		4
.L_793:
        /*0420*/ 	.byte	0x01, 0x54
	.zero		2


	//----- nvinfo : EIATTR_SYSCALL_OFFSETS
	.align		4
        /*0424*/ 	.byte	0x04, 0x46
        /*0426*/ 	.short	(.L_795 - .L_794)


	//   ....[0]....
.L_794:
        /*0428*/ 	.word	0x00003ce0


	//   ....[1]....
        /*042c*/ 	.word	0x000151a0


	//   ....[2]....
        /*0430*/ 	.word	0x000152e0


	//   ....[3]....
        /*0434*/ 	.word	0x000153d0


	//   ....[4]....
        /*0438*/ 	.word	0x00015aa0


	//   ....[5]....
        /*043c*/ 	.word	0x00016360


	//----- nvinfo : EIATTR_MBARRIER_INSTR_OFFSETS
	.align		4
.L_795:
        /*0440*/ 	.byte	0x04, 0x39
        /*0442*/ 	.short	(.L_797 - .L_796)


	//   ....[0]....
.L_796:
        /*0444*/ 	.word	0x00000280
        /*0448*/ 	.word	0x000000ff
        /*044c*/ 	.word	0x00038800
        /*0450*/ 	.short	0x0100
        /*0452*/ 	.byte	0x08
	.zero		1


	//   ....[1]....
        /*0454*/ 	.word	0x00000290
        /*0458*/ 	.word	0x000000ff
        /*045c*/ 	.word	0x00038810
        /*0460*/ 	.short	0x0100
        /*0462*/ 	.byte	0x08
	.zero		1


	//   ....[2]....
        /*0464*/ 	.word	0x000002a0
        /*0468*/ 	.word	0x000000ff
        /*046c*/ 	.word	0x00038820
        /*0470*/ 	.short	0x0100
        /*0472*/ 	.byte	0x08
	.zero		1


	//   ....[3]....
        /*0474*/ 	.word	0x00000350
        /*0478*/ 	.word	0x000000ff
        /*047c*/ 	.word	0x00038830
        /*0480*/ 	.short	0x0100
        /*0482*/ 	.byte	0x06
	.zero		1


	//   ....[4]....
        /*0484*/ 	.word	0x00000360
        /*0488*/ 	.word	0x000000ff
        /*048c*/ 	.word	0x00038840
        /*0490*/ 	.short	0x0100
        /*0492*/ 	.byte	0x06
	.zero		1


	//   ....[5]....
        /*0494*/ 	.word	0x00000370
        /*0498*/ 	.word	0x000000ff
        /*049c*/ 	.word	0x00038838
        /*04a0*/ 	.short	0x0100
        /*04a2*/ 	.byte	0x06
	.zero		1


	//   ....[6]....
        /*04a4*/ 	.word	0x00000380
        /*04a8*/ 	.word	0x000000ff
        /*04ac*/ 	.word	0x00038848
        /*04b0*/ 	.short	0x0100
        /*04b2*/ 	.byte	0x06
	.zero		1


	//   ....[7]....
        /*04b4*/ 	.word	0x000004b0
        /*04b8*/ 	.word	0x000000ff
        /*04bc*/ 	.word	0x00038850
        /*04c0*/ 	.short	0x0100
        /*04c2*/ 	.byte	0x08
	.zero		1


	//   ....[8]....
        /*04c4*/ 	.word	0x000004c0
        /*04c8*/ 	.word	0x000000ff
        /*04cc*/ 	.word	0x00038860
        /*04d0*/ 	.short	0x0100
        /*04d2*/ 	.byte	0x08
	.zero		1


	//   ....[9]....
        /*04d4*/ 	.word	0x000004d0
        /*04d8*/ 	.word	0x000000ff
        /*04dc*/ 	.word	0x00038858
        /*04e0*/ 	.short	0x0100
        /*04e2*/ 	.byte	0x08
	.zero		1


	//   ....[10]....
        /*04e4*/ 	.word	0x000004e0
        /*04e8*/ 	.word	0x000000ff
        /*04ec*/ 	.word	0x00038868
        /*04f0*/ 	.short	0x0100
        /*04f2*/ 	.byte	0x08
	.zero		1


	//   ....[11]....
        /*04f4*/ 	.word	0x000005d0
        /*04f8*/ 	.word	0x000000ff
        /*04fc*/ 	.word	0x00038870
        /*0500*/ 	.short	0x0100
        /*0502*/ 	.byte	0x06
	.zero		1


	//   ....[12]....
        /*0504*/ 	.word	0x000005e0
        /*0508*/ 	.word	0x000000ff
        /*050c*/ 	.word	0x00038880
        /*0510*/ 	.short	0x0100
        /*0512*/ 	.byte	0x06
	.zero		1


	//   ....[13]....
        /*0514*/ 	.word	0x000005f0
        /*0518*/ 	.word	0x000000ff
        /*051c*/ 	.word	0x00038878
        /*0520*/ 	.short	0x0100
        /*0522*/ 	.byte	0x06
	.zero		1


	//   ....[14]....
        /*0524*/ 	.word	0x00000600
        /*0528*/ 	.word	0x000000ff
        /*052c*/ 	.word	0x00038888
        /*0530*/ 	.short	0x0100
        /*0532*/ 	.byte	0x06
	.zero		1


	//   ....[15]....
        /*0534*/ 	.word	0x00000730
        /*0538*/ 	.word	0x000000ff
        /*053c*/ 	.word	0x00038890
        /*0540*/ 	.short	0x0100
        /*0542*/ 	.byte	0x08
	.zero		1


	//   ....[16]....
        /*0544*/ 	.word	0x00000740
        /*0548*/ 	.word	0x000000ff
        /*054c*/ 	.word	0x000388a0
        /*0550*/ 	.short	0x0100
        /*0552*/ 	.byte	0x08
	.zero		1


	//   ....[17]....
        /*0554*/ 	.word	0x00000750
        /*0558*/ 	.word	0x000000ff
        /*055c*/ 	.word	0x00038898
        /*0560*/ 	.short	0x0100
        /*0562*/ 	.byte	0x08
	.zero		1


	//   ....[18]....
        /*0564*/ 	.word	0x00000760
        /*0568*/ 	.word	0x000000ff
        /*056c*/ 	.word	0x000388a8
        /*0570*/ 	.short	0x0100
        /*0572*/ 	.byte	0x08
	.zero		1


	//   ....[19]....
        /*0574*/ 	.word	0x00000890
        /*0578*/ 	.word	0x000000ff
        /*057c*/ 	.word	0x000388b0
        /*0580*/ 	.short	0x0100
        /*0582*/ 	.byte	0x08
	.zero		1


	//   ....[20]....
        /*0584*/ 	.word	0x000008a0
        /*0588*/ 	.word	0x000000ff
        /*058c*/ 	.word	0x000388c0
        /*0590*/ 	.short	0x0100
        /*0592*/ 	.byte	0x08
	.zero		1


	//   ....[21]....
        /*0594*/ 	.word	0x000008b0
        /*0598*/ 	.word	0x000000ff
        /*059c*/ 	.word	0x000388b8
        /*05a0*/ 	.short	0x0100
        /*05a2*/ 	.byte	0x08
	.zero		1


	//   ....[22]....
        /*05a4*/ 	.word	0x000008c0
        /*05a8*/ 	.word	0x000000ff
        /*05ac*/ 	.word	0x000388c8
        /*05b0*/ 	.short	0x0100
        /*05b2*/ 	.byte	0x08
	.zero		1


	//   ....[23]....
        /*05b4*/ 	.word	0x00001bb0
        /*05b8*/ 	.word	0x00000008
        /*05bc*/ 	.word	0x00000000
        /*05c0*/ 	.short	0x0101
        /*05c2*/ 	.byte	0x3f
	.zero		1


	//   ....[24]....
        /*05c4*/ 	.word	0x00002650
        /*05c8*/ 	.word	0x00000004
        /*05cc*/ 	.word	0x00000000
        /*05d0*/ 	.short	0x0101
        /*05d2*/ 	.byte	0x3f
	.zero		1


	//   ....[25]....
        /*05d4*/ 	.word	0x00003d10
        /*05d8*/ 	.word	0x000000c7
        /*05dc*/ 	.word	0x00038800
        /*05e0*/ 	.short	0x010a
        /*05e2*/ 	.byte	0x3f
	.zero		1


	//   ....[26]....
        /*05e4*/ 	.word	0x00003ec0
        /*05e8*/ 	.word	0x000000c7
        /*05ec*/ 	.word	0x00038830
        /*05f0*/ 	.short	0x010a
        /*05f2*/ 	.byte	0x3f
	.zero		1


	//   ....[27]....
        /*05f4*/ 	.word	0x00003f00
        /*05f8*/ 	.word	0x000000c7
        /*05fc*/ 	.word	0x00038830
        /*0600*/ 	.short	0x010a
        /*0602*/ 	.byte	0x3f
	.zero		1


	//   ....[28]....
        /*0604*/ 	.word	0x00004310
        /*0608*/ 	.word	0x000000c7
        /*060c*/ 	.word	0x00038810
        /*0610*/ 	.short	0x010a
        /*0612*/ 	.byte	0x3f
	.zero		1


	//   ....[29]....
        /*0614*/ 	.word	0x00004350
        /*0618*/ 	.word	0x000000c7
        /*061c*/ 	.word	0x00038850
        /*0620*/ 	.short	0x010a
        /*0622*/ 	.byte	0x3f
	.zero		1


	//   ....[30]....
        /*0624*/ 	.word	0x00004410
        /*0628*/ 	.word	0x000000c7
        /*062c*/ 	.word	0x00038850
        /*0630*/ 	.short	0x010a
        /*0632*/ 	.byte	0x3f
	.zero		1


	//   ....[31]....
        /*0634*/ 	.word	0x00005ba0
        /*0638*/ 	.word	0x00000003
        /*063c*/ 	.word	0x00000000
        /*0640*/ 	.short	0x0101
        /*0642*/ 	.byte	0x3f
	.zero		1


	//   ....[32]....
        /*0644*/ 	.word	0x000074f0
        /*0648*/ 	.word	0x00000003
        /*064c*/ 	.word	0x00000000
        /*0650*/ 	.short	0x0101
        /*0652*/ 	.byte	0x3f
	.zero		1


	//   ....[33]....
        /*0654*/ 	.word	0x000077b0
        /*0658*/ 	.word	0x000000cc
        /*065c*/ 	.word	0x00038830
        /*0660*/ 	.short	0x010a
        /*0662*/ 	.byte	0x3f
	.zero		1


	//   ....[34]....
        /*0664*/ 	.word	0x00007800
        /*0668*/ 	.word	0x000000cc
        /*066c*/ 	.word	0x00038830
        /*0670*/ 	.short	0x010a
        /*0672*/ 	.byte	0x3f
	.zero		1


	//   ....[35]....
        /*0674*/ 	.word	0x00007b30
        /*0678*/ 	.word	0x000000cc
        /*067c*/ 	.word	0x00038850
        /*0680*/ 	.short	0x010a
        /*0682*/ 	.byte	0x3f
	.zero		1


	//   ....[36]....
        /*0684*/ 	.word	0x00007b80
        /*0688*/ 	.word	0x000000cc
        /*068c*/ 	.word	0x00038850
        /*0690*/ 	.short	0x010a
        /*0692*/ 	.byte	0x3f
	.zero		1


	//   ....[37]....
        /*0694*/ 	.word	0x00008ef0
        /*0698*/ 	.word	0x000000ca
        /*069c*/ 	.word	0x00000000
        /*06a0*/ 	.short	0x0101
        /*06a2*/ 	.byte	0x3f
	.zero		1


	//   ....[38]....
        /*06a4*/ 	.word	0x0000aea0
        /*06a8*/ 	.word	0x000000cc
        /*06ac*/ 	.word	0x00000000
        /*06b0*/ 	.short	0x0101
        /*06b2*/ 	.byte	0x3f
	.zero		1


	//   ....[39]....
        /*06b4*/ 	.word	0x0000b2e0
        /*06b8*/ 	.word	0x000000b8
        /*06bc*/ 	.word	0x00038830
        /*06c0*/ 	.short	0x010a
        /*06c2*/ 	.byte	0x3f
	.zero		1


	//   ....[40]....
        /*06c4*/ 	.word	0x0000b330
        /*06c8*/ 	.word	0x000000b8
        /*06cc*/ 	.word	0x00038830
        /*06d0*/ 	.short	0x010a
        /*06d2*/ 	.byte	0x3f
	.zero		1


	//   ....[41]....
        /*06d4*/ 	.word	0x0000b560
        /*06d8*/ 	.word	0x000000b8
        /*06dc*/ 	.word	0x00038850
        /*06e0*/ 	.short	0x010a
        /*06e2*/ 	.byte	0x3f
	.zero		1


	//   ....[42]....
        /*06e4*/ 	.word	0x0000b5a0
        /*06e8*/ 	.word	0x000000b8
        /*06ec*/ 	.word	0x00038850
        /*06f0*/ 	.short	0x010a
        /*06f2*/ 	.byte	0x3f
	.zero		1


	//   ....[43]....
        /*06f4*/ 	.word	0x0000d130
        /*06f8*/ 	.word	0x00000099
        /*06fc*/ 	.word	0x00000000
        /*0700*/ 	.short	0x0101
        /*0702*/ 	.byte	0x3f
	.zero		1


	//   ....[44]....
        /*0704*/ 	.word	0x0000dcd0
        /*0708*/ 	.word	0x000000b8
        /*070c*/ 	.word	0x00000000
        /*0710*/ 	.short	0x0101
        /*0712*/ 	.byte	0x3f
	.zero		1


	//   ....[45]....
        /*0714*/ 	.word	0x0000de20
        /*0718*/ 	.word	0x000000ca
        /*071c*/ 	.word	0x00038830
        /*0720*/ 	.short	0x010a
        /*0722*/ 	.byte	0x3f
	.zero		1


	//   ....[46]....
        /*0724*/ 	.word	0x0000de70
        /*0728*/ 	.word	0x000000ca
        /*072c*/ 	.word	0x00038830
        /*0730*/ 	.short	0x010a
        /*0732*/ 	.byte	0x3f
	.zero		1


	//   ....[47]....
        /*0734*/ 	.word	0x0000e0a0
        /*0738*/ 	.word	0x000000ca
        /*073c*/ 	.word	0x00038850
        /*0740*/ 	.short	0x010a
        /*0742*/ 	.byte	0x3f
	.zero		1


	//   ....[48]....
        /*0744*/ 	.word	0x0000e0f0
        /*0748*/ 	.word	0x000000ca
        /*074c*/ 	.word	0x00038850
        /*0750*/ 	.short	0x010a
        /*0752*/ 	.byte	0x3f
	.zero		1


	//   ....[49]....
        /*0754*/ 	.word	0x0000f3f0
        /*0758*/ 	.word	0x000000bc
        /*075c*/ 	.word	0x00000000
        /*0760*/ 	.short	0x0101
        /*0762*/ 	.byte	0x3f
	.zero		1


	//   ....[50]....
        /*0764*/ 	.word	0x00011340
        /*0768*/ 	.word	0x000000ca
        /*076c*/ 	.word	0x00000000
        /*0770*/ 	.short	0x0101
        /*0772*/ 	.byte	0x3f
	.zero		1


	//   ....[51]....
        /*0774*/ 	.word	0x00011ed0
        /*0778*/ 	.word	0x000000ff
        /*077c*/ 	.word	0x00000000
        /*0780*/ 	.short	0x0101
        /*0782*/ 	.byte	0x04
	.zero		1


	//   ....[52]....
        /*0784*/ 	.word	0x00015770
        /*0788*/ 	.word	0x000000ff
        /*078c*/ 	.word	0x00038840
        /*0790*/ 	.short	0x010a
        /*0792*/ 	.byte	0x26
	.zero		1


	//   ....[53]....
        /*0794*/ 	.word	0x00016170
        /*0798*/ 	.word	0x000000ff
        /*079c*/ 	.word	0x00038800
        /*07a0*/ 	.short	0x0107
        /*07a2*/ 	.byte	0x26
	.zero		1


	//   ....[54]....
        /*07a4*/ 	.word	0x000161f0
        /*07a8*/ 	.word	0x000000ff
        /*07ac*/ 	.word	0x00038800
        /*07b0*/ 	.short	0x0101
        /*07b2*/ 	.byte	0x26
	.zero		1


	//   ....[55]....
        /*07b4*/ 	.word	0x000170c0
        /*07b8*/ 	.word	0x000000ff
        /*07bc*/ 	.word	0x00038810
        /*07c0*/ 	.short	0x0107
        /*07c2*/ 	.byte	0x26
	.zero		1


	//   ....[56]....
        /*07c4*/ 	.word	0x00017120
        /*07c8*/ 	.word	0x000000ff
        /*07cc*/ 	.word	0x00038810
        /*07d0*/ 	.short	0x0101
        /*07d2*/ 	.byte	0x26
	.zero		1


	//   ....[57]....
        /*07d4*/ 	.word	0x00017130
        /*07d8*/ 	.word	0x000000ff
        /*07dc*/ 	.word	0x00038820
        /*07e0*/ 	.short	0x010a
        /*07e2*/ 	.byte	0x26
	.zero		1


	//   ....[58]....
        /*07e4*/ 	.word	0x00017190
        /*07e8*/ 	.word	0x000000ff
        /*07ec*/ 	.word	0x00038860
        /*07f0*/ 	.short	0x010a
        /*07f2*/ 	.byte	0x26
	.zero		1


	//   ....[59]....
        /*07f4*/ 	.word	0x00017d50
        /*07f8*/ 	.word	0x000000ff
        /*07fc*/ 	.word	0x00038848
        /*0800*/ 	.short	0x010a
        /*0802*/ 	.byte	0x26
	.zero		1


	//   ....[60]....
        /*0804*/ 	.word	0x00017f20
        /*0808*/ 	.word	0x000000ff
        /*080c*/ 	.word	0x00038868
        /*0810*/ 	.short	0x010a
        /*0812*/ 	.byte	0x26
	.zero		1


	//   ....[61]....
        /*0814*/ 	.word	0x000188d0
        /*0818*/ 	.word	0x000000ff
        /*081c*/ 	.word	0x00038840
        /*0820*/ 	.short	0x010a
        /*0822*/ 	.byte	0x26
	.zero		1


	//   ....[62]....
        /*0824*/ 	.word	0x00018ab0
        /*0828*/ 	.word	0x000000ff
        /*082c*/ 	.word	0x00038860
        /*0830*/ 	.short	0x010a
        /*0832*/ 	.byte	0x26
	.zero		1


	//   ....[63]....
        /*0834*/ 	.word	0x00019480
        /*0838*/ 	.word	0x000000ff
        /*083c*/ 	.word	0x00038848
        /*0840*/ 	.short	0x010a
        /*0842*/ 	.byte	0x26
	.zero		1


	//   ....[64]....
        /*0844*/ 	.word	0x00019660
        /*0848*/ 	.word	0x000000ff
        /*084c*/ 	.word	0x00038868
        /*0850*/ 	.short	0x010a
        /*0852*/ 	.byte	0x26
	.zero		1


	//   ....[65]....
        /*0854*/ 	.word	0x00019e80
        /*0858*/ 	.word	0x00000002
        /*085c*/ 	.word	0x00038820
        /*0860*/ 	.short	0x010a
        /*0862*/ 	.byte	0x3f
	.zero		1


	//   ....[66]....
        /*0864*/ 	.word	0x0001a020
        /*0868*/ 	.word	0x00000007
        /*086c*/ 	.word	0x00000000
        /*0870*/ 	.short	0x010a
        /*0872*/ 	.byte	0x3f
	.zero		1


	//   ....[67]....
        /*0874*/ 	.word	0x0001a090
        /*0878*/ 	.word	0x00000005
        /*087c*/ 	.word	0x00000000
        /*0880*/ 	.short	0x010a
        /*0882*/ 	.byte	0x3f
	.zero		1


	//   ....[68]....
        /*0884*/ 	.word	0x0001a0f0
        /*0888*/ 	.word	0x00000005
        /*088c*/ 	.word	0x00000000
        /*0890*/ 	.short	0x010a
        /*0892*/ 	.byte	0x3f
	.zero		1


	//   ....[69]....
        /*0894*/ 	.word	0x0001a120
        /*0898*/ 	.word	0x00000003
        /*089c*/ 	.word	0x00000000
        /*08a0*/ 	.short	0x010a
        /*08a2*/ 	.byte	0x3f
	.zero		1


	//   ....[70]....
        /*08a4*/ 	.word	0x0001a180
        /*08a8*/ 	.word	0x000000c7
        /*08ac*/ 	.word	0x00038800
        /*08b0*/ 	.short	0x010a
        /*08b2*/ 	.byte	0x3f
	.zero		1


	//   ....[71]....
        /*08b4*/ 	.word	0x0001a1d0
        /*08b8*/ 	.word	0x000000c7
        /*08bc*/ 	.word	0x00038830
        /*08c0*/ 	.short	0x010a
        /*08c2*/ 	.byte	0x3f
	.zero		1


	//   ....[72]....
        /*08c4*/ 	.word	0x0001a220
        /*08c8*/ 	.word	0x000000c7
        /*08cc*/ 	.word	0x00038810
        /*08d0*/ 	.short	0x010a
        /*08d2*/ 	.byte	0x3f
	.zero		1


	//   ....[73]....
        /*08d4*/ 	.word	0x0001a270
        /*08d8*/ 	.word	0x000000c7
        /*08dc*/ 	.word	0x00038850
        /*08e0*/ 	.short	0x010a
        /*08e2*/ 	.byte	0x3f
	.zero		1


	//   ....[74]....
        /*08e4*/ 	.word	0x0001a2c0
        /*08e8*/ 	.word	0x000000cc
        /*08ec*/ 	.word	0x00038830
        /*08f0*/ 	.short	0x010a
        /*08f2*/ 	.byte	0x3f
	.zero		1


	//   ....[75]....
        /*08f4*/ 	.word	0x0001a310
        /*08f8*/ 	.word	0x000000cc
        /*08fc*/ 	.word	0x00038850
        /*0900*/ 	.short	0x010a
        /*0902*/ 	.byte	0x3f
	.zero		1


	//   ....[76]....
        /*0904*/ 	.word	0x0001a360
        /*0908*/ 	.word	0x000000b8
        /*090c*/ 	.word	0x00038830
        /*0910*/ 	.short	0x010a
        /*0912*/ 	.byte	0x3f
	.zero		1


	//   ....[77]....
        /*0914*/ 	.word	0x0001a3b0
        /*0918*/ 	.word	0x000000b8
        /*091c*/ 	.word	0x00038850
        /*0920*/ 	.short	0x010a
        /*0922*/ 	.byte	0x3f
	.zero		1


	//   ....[78]....
        /*0924*/ 	.word	0x0001a400
        /*0928*/ 	.word	0x000000ca
        /*092c*/ 	.word	0x00038830
        /*0930*/ 	.short	0x010a
        /*0932*/ 	.byte	0x3f
	.zero		1


	//   ....[79]....
        /*0934*/ 	.word	0x0001a450
        /*0938*/ 	.word	0x000000ca
        /*093c*/ 	.word	0x00038850
        /*0940*/ 	.short	0x010a
        /*0942*/ 	.byte	0x3f
	.zero		1


	//   ....[80]....
        /*0944*/ 	.word	0x0001a5b0
        /*0948*/ 	.word	0x00000003
        /*094c*/ 	.word	0x00038840
        /*0950*/ 	.short	0x010a
        /*0952*/ 	.byte	0x3f
	.zero		1


	//   ....[81]....
        /*0954*/ 	.word	0x0001b590
        /*0958*/ 	.word	0x00000003
        /*095c*/ 	.word	0x00038820
        /*0960*/ 	.short	0x010a
        /*0962*/ 	.byte	0x3f
	.zero		1


	//   ....[82]....
        /*0964*/ 	.word	0x0001b5f0
        /*0968*/ 	.word	0x00000003
        /*096c*/ 	.word	0x00038860
        /*0970*/ 	.short	0x010a
        /*0972*/ 	.byte	0x3f
	.zero		1


	//   ....[83]....
        /*0974*/ 	.word	0x0001b650
        /*0978*/ 	.word	0x00000003
        /*097c*/ 	.word	0x00038848
        /*0980*/ 	.short	0x010a
        /*0982*/ 	.byte	0x3f
	.zero		1


	//   ....[84]....
        /*0984*/ 	.word	0x0001b6b0
        /*0988*/ 	.word	0x00000003
        /*098c*/ 	.word	0x00038868
        /*0990*/ 	.short	0x010a
        /*0992*/ 	.byte	0x3f
	.zero		1


	//   ....[85]....
        /*0994*/ 	.word	0x0001b710
        /*0998*/ 	.word	0x00000003
        /*099c*/ 	.word	0x00038840
        /*09a0*/ 	.short	0x010a
        /*09a2*/ 	.byte	0x3f
	.zero		1


	//   ....[86]....
        /*09a4*/ 	.word	0x0001b770
        /*09a8*/ 	.word	0x00000003
        /*09ac*/ 	.word	0x00038860
        /*09b0*/ 	.short	0x010a
        /*09b2*/ 	.byte	0x3f
	.zero		1


	//   ....[87]....
        /*09b4*/ 	.word	0x0001b7d0
        /*09b8*/ 	.word	0x00000003
        /*09bc*/ 	.word	0x00038848
        /*09c0*/ 	.short	0x010a
        /*09c2*/ 	.byte	0x3f
	.zero		1


	//   ....[88]....
        /*09c4*/ 	.word	0x0001b830
        /*09c8*/ 	.word	0x00000003
        /*09cc*/ 	.word	0x00038868
        /*09d0*/ 	.short	0x010a
        /*09d2*/ 	.byte	0x3f
	.zero		1


	//   ....[89]....
        /*09d4*/ 	.word	0x0001b880
        /*09d8*/ 	.word	0x00000002
        /*09dc*/ 	.word	0x00038820
        /*09e0*/ 	.short	0x010a
        /*09e2*/ 	.byte	0x3f
	.zero		1


	//   ....[90]....
        /*09e4*/ 	.word	0x0001ba20
        /*09e8*/ 	.word	0x00000007
        /*09ec*/ 	.word	0x00000000
        /*09f0*/ 	.short	0x010a
        /*09f2*/ 	.byte	0x3f
	.zero		1


	//   ....[91]....
        /*09f4*/ 	.word	0x0001ba70
        /*09f8*/ 	.word	0x00000005
        /*09fc*/ 	.word	0x00000000
        /*0a00*/ 	.short	0x010a
        /*0a02*/ 	.byte	0x3f
	.zero		1


	//   ....[92]....
        /*0a04*/ 	.word	0x0001bac0
        /*0a08*/ 	.word	0x00000005
        /*0a0c*/ 	.word	0x00000000
        /*0a10*/ 	.short	0x010a
        /*0a12*/ 	.byte	0x3f
	.zero		1


	//----- nvinfo : EIATTR_NUM_MBARRIERS
	.align		4
.L_797:
        /*0a14*/ 	.byte	0x03, 0x38
        /*0a16*/ 	.short	0x0017


	//----- nvinfo : EIATTR_EXIT_INSTR_OFFSETS
	.align		4
        /*0a18*/ 	.byte	0x04, 0x1c
        /*0a1a*/ 	.short	(.L_799 - .L_798)


	//   ....[0]....
.L_798:
        /*0a1c*/ 	.word	0x0001a170


	//----- nvinfo : EIATTR_MAX_THREADS
	.align		4
.L_799:
        /*0a20*/ 	.byte	0x04, 0x05
        /*0a22*/ 	.short	(.L_801 - .L_800)
.L_800:
        /*0a24*/ 	.word	0x00000180
        /*0a28*/ 	.word	0x00000001
        /*0a2c*/ 	.word	0x00000001


	//----- nvinfo : EIATTR_CRS_STACK_SIZE
	.align		4
.L_801:
        /*0a30*/ 	.byte	0x04, 0x1e
        /*0a32*/ 	.short	(.L_803 - .L_802)
.L_802:
        /*0a34*/ 	.word	0x00000000


	//----- nvinfo : EIATTR_CBANK_PARAM_SIZE
	.align		4
.L_803:
        /*0a38*/ 	.byte	0x03, 0x19
        /*0a3a*/ 	.short	0x0b70


	//----- nvinfo : EIATTR_PARAM_CBANK
	.align		4
        /*0a3c*/ 	.byte	0x04, 0x0a
        /*0a3e*/ 	.short	(.L_805 - .L_804)
	.align		4
.L_804:
        /*0a40*/ 	.word	index@(.nv.constant0._ZN7cutlass13device_kernelIN5flash11enable_sm90INS1_16FlashAttnFwdSm90INS1_25CollectiveMainloopFwdSm90ILi2EN4cute5tupleIJNS5_1CILi1EEES8_S8_EEENS6_IJNS7_ILi64EEESA_SA_EEELi512ENS_10bfloat16_tEfNS_4arch4Sm90ELb0ELb1ELb0ELb0ELb0ELb0ELb1ELb0ELb0ELb1ELb1ELb0EEENS1_21CollectiveEpilogueFwdINS6_IJSA_NS7_ILi512EEESA_EEES9_SC_SE_Li256ELb0ELb1ELb1ELb0EEENS1_19SingleTileSchedulerILb0ELb1ELb1ELi64EEEEEEEEEvNT_6ParamsE)
        /*0a44*/ 	.short	0x0210
        /*0a46*/ 	.short	0x0b70


	//----- nvinfo : EIATTR_SW_WAR
	.align		4
.L_805:
        /*0a48*/ 	.byte	0x04, 0x36
        /*0a4a*/ 	.short	(.L_807 - .L_806)
.L_806:
        /*0a4c*/ 	.word	0x00000008
.L_807:


//--------------------- .nv.info._ZN7cutlass13device_kernelIN5flash11enable_sm90INS1_16FlashAttnFwdSm90INS1_25CollectiveMainloopFwdSm90ILi2EN4cute5tupleIJNS5_1CILi1EEES8_S8_EEENS6_IJNS7_ILi64EEESA_SA_EEELi512ENS_10bfloat16_tEfNS_4arch4Sm90ELb0ELb1ELb0ELb1ELb0ELb0ELb0ELb0ELb0ELb1ELb1ELb0EEENS1_21CollectiveEpilogueFwdINS6_IJSA_NS7_ILi512EEESA_EEES9_SC_SE_Li256ELb1ELb1ELb1ELb0EEENS1_36VarlenDynamicPersistentTileSchedulerILi64ELi64ELi256ELi128ELb1ELb1ELb1ELb1ELb0ELb1EEEEEEEEEvNT_6ParamsE --------------------------
	.section	.nv.info._ZN7cutlass13device_kernelIN5flash11enable_sm90INS1_16FlashAttnFwdSm90INS1_25CollectiveMainloopFwdSm90ILi2EN4cute5tupleIJNS5_1CILi1EEES8_S8_EEENS6_IJNS7_ILi64EEESA_SA_EEELi512ENS_10bfloat16_tEfNS_4arch4Sm90ELb0ELb1ELb0ELb1ELb0ELb0ELb0ELb0ELb0ELb1ELb1ELb0EEENS1_21CollectiveEpilogueFwdINS6_IJSA_NS7_ILi512EEESA_EEES9_SC_SE_Li256ELb1ELb1ELb1ELb0EEENS1_36VarlenDynamicPersistentTileSchedulerILi64ELi64ELi256ELi128ELb1ELb1ELb1ELb1ELb0ELb1EEEEEEEEEvNT_6ParamsE,"",@"SHT_CUDA_INFO"
	.sectionflags	@""
	.align	4


	//----- nvinfo : EIATTR_CUDA_API_VERSION
	.align		4
        /*0000*/ 	.byte	0x04, 0x37
        /*0002*/ 	.short	(.L_809 - .L_808)
.L_808:
        /*0004*/ 	.word	0x00000082


	//----- nvinfo : EIATTR_KPARAM_INFO
	.align		4
.L_809:
        /*0008*/ 	.byte	0x04, 0x17
        /*000a*/ 	.short	(.L_811 - .L_810)
.L_810:
        /*000c*/ 	.word	0x00000000
        /*0010*/ 	.short	0x0000
        /*0012*/ 	.short	0x0070
        /*0014*/ 	.byte	0x00, 0xf0, 0x01, 0x2a


	//----- nvinfo : EIATTR_SPARSE_MMA_MASK
	.align		4
.L_811:
        /*0018*/ 	.byte	0x03, 0x50
        /*001a*/ 	.short	0x0000


	//----- nvinfo : EIATTR_MAXREG_COUNT
	.align		4
        /*001c*/ 	.byte	0x03, 0x1b
        /*001e*/ 	.short	0x00a8


	//----- nvinfo : EIATTR_NUM_BARRIERS
	.align		4
        /*0020*/ 	.byte	0x02, 0x4c
        /*0022*/ 	.byte	0x10
	.zero		1


	//----- nvinfo : EIATTR_EXTERNS
	.align		4
        /*0024*/ 	.byte	0x04, 0x0f
        /*0026*/ 	.short	(.L_813 - .L_812)


	//   ....[0]....
	.align		4
.L_812:
        /*0028*/ 	.word	index@(__assertfail)


	//----- nvinfo : EIATTR_ANNOTATIONS
	.align		4
.L_813:
        /*002c*/ 	.byte	0x04, 0x55
        /*002e*/ 	.short	(.L_815 - .L_814)


	//   ....[0]....
.L_814:
        /* <DEDUP_REMOVED lines=70> */


	//----- nvinfo : EIATTR_MERCURY_ISA_VERSION
	.align		4
.L_815:
        /*0480*/ 	.byte	0x03, 0x5f
        /*0482*/ 	.short	0x0101


	//----- nvinfo : EIATTR_UNUSED_LOAD_BYTE_OFFSET
	.align		4
        /*0484*/ 	.byte	0x04, 0x44
        /*0486*/ 	.short	(.L_817 - .L_816)


	//   ....[0]....
.L_816:
        /*0488*/ 	.word	0x00000a10
        /*048c*/ 	.word	0x0000fff0


	//   ....[1]....
        /*0490*/ 	.word	0x0000daf0
        /*0494*/ 	.word	0x0000fff0


	//----- nvinfo : EIATTR_INT_WARP_WIDE_INSTR_OFFSETS
	.align		4
.L_817:
        /*0498*/ 	.byte	0x04, 0x31
        /*049a*/ 	.short	(.L_819 - .L_818)


	//   ....[0]....
.L_818:
        /*049c*/ 	.word	0x00000130


	//   ....[1]....
        /*04a0*/ 	.word	0x00000170


	//   ....[2]....
        /*04a4*/ 	.word	0x000001e0


	//   ....[3]....
        /*04a8*/ 	.word	0x00014290


	//   ....[4]....
        /*04ac*/ 	.word	0x00014320


	//   ....[5]....
        /*04b0*/ 	.word	0x00018c60


	//   ....[6]....
        /*04b4*/ 	.word	0x00018cf0


	//----- nvinfo : EIATTR_COOP_GROUP_MASK_REGIDS
	.align		4
.L_819:
        /*04b8*/ 	.byte	0x04, 0x29
        /*04ba*/ 	.short	(.L_821 - .L_820)


	//   ....[0]....
.L_820:
        /*04bc*/ 	.word	0xffffffff


	//   ....[1]....
        /*04c0*/ 	.word	0xffffffff


	//   ....[2]....
        /*04c4*/ 	.word	0xffffffff


	//   ....[3]....
        /*04c8*/ 	.word	0xffffffff


	//   ....[4]....
        /*04cc*/ 	.word	0xffffffff


	//   ....[5]....
        /*04d0*/ 	.word	0xffffffff


	//   ....[6]....
        /*04d4*/ 	.word	0xffffffff


	//   ....[7]....
        /*04d8*/ 	.word	0xffffffff


	//   ....[8]....
        /*04dc*/ 	.word	0xffffffff


	//   ....[9]....
        /*04e0*/ 	.word	0xffffffff


	//   ....[10]....
        /*04e4*/ 	.word	0xffffffff


	//   ....[11]....
        /*04e8*/ 	.word	0xffffffff


	//   ....[12]....
        /*04ec*/ 	.word	0xffffffff


	//   ....[13]....
        /*04f0*/ 	.word	0xffffffff


	//   ....[14]....
        /*04f4*/ 	.word	0xffffffff


	//   ....[15]....
        /*04f8*/ 	.word	0xffffffff


	//   ....[16]....
        /*04fc*/ 	.word	0xffffffff


	//   ....[17]....
        /*0500*/ 	.word	0xffffffff


	//   ....[18]....
        /*0504*/ 	.word	0xffffffff


	//   ....[19]....
        /*0508*/ 	.word	0xffffffff


	//   ....[20]....
        /*050c*/ 	.word	0xffffffff


	//   ....[21]....
        /*0510*/ 	.word	0xffffffff


	//   ....[22]....
        /*0514*/ 	.word	0xffffffff


	//   ....[23]....
        /*0518*/ 	.word	0xffffffff


	//   ....[24]....
        /*051c*/ 	.word	0xffffffff


	//   ....[25]....
        /*0520*/ 	.word	0xffffffff


	//   ....[26]....
        /*0524*/ 	.word	0xffffffff


	//   ....[27]....
        /*0528*/ 	.word	0xffffffff


	//   ....[28]....
        /*052c*/ 	.word	0xffffffff


	//   ....[29]....
        /*0530*/ 	.word	0xffffffff


	//   ....[30]....
        /*0534*/ 	.word	0xffffffff


	//   ....[31]....
        /*0538*/ 	.word	0xffffffff


	//   ....[32]....
        /*053c*/ 	.word	0xffffffff


	//   ....[33]....
        /*0540*/ 	.word	0xffffffff


	//   ....[34]....
        /*0544*/ 	.word	0xffffffff


	//   ....[35]....
        /*0548*/ 	.word	0xffffffff


	//   ....[36]....
        /*054c*/ 	.word	0xffffffff


	//   ....[37]....
        /*0550*/ 	.word	0xffffffff


	//   ....[38]....
        /*0554*/ 	.word	0xffffffff


	//   ....[39]....
        /*0558*/ 	.word	0xffffffff


	//   ....[40]....
        /*055c*/ 	.word	0xffffffff


	//   ....[41]....
        /*0560*/ 	.word	0xffffffff


	//   ....[42]....
        /*0564*/ 	.word	0xffffffff


	//   ....[43]....
        /*0568*/ 	.word	0xffffffff


	//   ....[44]....
        /*056c*/ 	.word	0xffffffff


	//   ....[45]....
        /*0570*/ 	.word	0xffffffff


	//   ....[46]....
        /*0574*/ 	.word	0xffffffff


	//   ....[47]....
        /*0578*/ 	.word	0xffffffff


	//   ....[48]....
        /*057c*/ 	.word	0xffffffff


	//   ....[49]....
        /*0580*/ 	.word	0xffffffff


	//   ....[50]....
        /*0584*/ 	.word	0xffffffff


	//   ....[51]....
        /*0588*/ 	.word	0xffffffff


	//   ....[52]....
        /*058c*/ 	.word	0xffffffff


	//   ....[53]....
        /*0590*/ 	.word	0xffffffff


	//   ....[54]....
        /*0594*/ 	.word	0xffffffff


	//   ....[55]....
        /*0598*/ 	.word	0xffffffff


	//   ....[56]....
        /*059c*/ 	.word	0xffffffff


	//   ....[57]....
        /*05a0*/ 	.word	0xffffffff


	//   ....[58]....
        /*05a4*/ 	.word	0xffffffff


	//   ....[59]....
        /*05a8*/ 	.word	0xffffffff


	//   ....[60]....
        /*05ac*/ 	.word	0xffffffff


	//   ....[61]....
        /*05b0*/ 	.word	0xffffffff


	//   ....[62]....
        /*05b4*/ 	.word	0xffffffff


	//   ....[63]....
        /*05b8*/ 	.word	0xffffffff


	//   ....[64]....
        /*05bc*/ 	.word	0xffffffff


	//   ....[65]....
        /*05c0*/ 	.word	0xffffffff


	//   ....[66]....
        /*05c4*/ 	.word	0xffffffff


	//   ....[67]....
        /*05c8*/ 	.word	0xffffffff


	//   ....[68]....
        /*05cc*/ 	.word	0xffffffff


	//   ....[69]....
        /*05d0*/ 	.word	0xffffffff


	//   ....[70]....
        /*05d4*/ 	.word	0xffffffff


	//   ....[71]....
        /*05d8*/ 	.word	0xffffffff


	//   ....[72]....
        /*05dc*/ 	.word	0xffffffff


	//   ....[73]....
        /*05e0*/ 	.word	0xffffffff


	//   ....[74]....
        /*05e4*/ 	.word	0xffffffff


	//   ....[75]....
        /*05e8*/ 	.word	0xffffffff


	//   ....[76]....
        /*05ec*/ 	.word	0xffffffff


	//   ....[77]....
        /*05f0*/ 	.word	0xffffffff


	//   ....[78]....
        /*05f4*/ 	.word	0xffffffff


	//   ....[79]....
        /*05f8*/ 	.word	0xffffffff


	//   ....[80]....
        /*05fc*/ 	.word	0xffffffff


	//   ....[81]....
        /*0600*/ 	.word	0xffffffff


	//   ....[82]....
        /*0604*/ 	.word	0xffffffff


	//   ....[83]....
        /*0608*/ 	.word	0xffffffff


	//   ....[84]....
        /*060c*/ 	.word	0xffffffff


	//   ....[85]....
        /*0610*/ 	.word	0xffffffff


	//   ....[86]....
        /*0614*/ 	.word	0xffffffff


	//   ....[87]....
        /*0618*/ 	.word	0xffffffff


	//   ....[88]....
        /*061c*/ 	.word	0xffffffff


	//   ....[89]....
        /*0620*/ 	.word	0xffffffff


	//   ....[90]....
        /*0624*/ 	.word	0xffffffff


	//   ....[91]....
        /*0628*/ 	.word	0xffffffff


	//   ....[92]....
        /*062c*/ 	.word	0xffffffff


	//   ....[93]....
        /*0630*/ 	.word	0xffffffff


	//   ....[94]....
        /*0634*/ 	.word	0xffffffff


	//   ....[95]....
        /*0638*/ 	.word	0xffffffff


	//   ....[96]....
        /*063c*/ 	.word	0xffffffff


	//   ....[97]....
        /*0640*/ 	.word	0xffffffff


	//   ....[98]....
        /*0644*/ 	.word	0xffffffff


	//   ....[99]....
        /*0648*/ 	.word	0xffffffff


	//   ....[100]....
        /*064c*/ 	.word	0xffffffff


	//   ....[101]....
        /*0650*/ 	.word	0x0500000f


	//   ....[102]....
        /*0654*/ 	.word	0x0500000f


	//   ....[103]....
        /*0658*/ 	.word	0x0500000f


	//   ....[104]....
        /*065c*/ 	.word	0x0500000f


	//   ....[105]....
        /*0660*/ 	.word	0x0500000f


	//   ....[106]....
        /*0664*/ 	.word	0x0500000f


	//   ....[107]....
        /*0668*/ 	.word	0x0500000f


	//   ....[108]....
        /*066c*/ 	.word	0x0500000f


	//   ....[109]....
        /*0670*/ 	.word	0x0500000f


	//   ....[110]....
        /*0674*/ 	.word	0x0500000f


	//   ....[111]....
        /*0678*/ 	.word	0x0500000f


	//   ....[112]....
        /*067c*/ 	.word	0x0500000f


	//   ....[113]....
        /*0680*/ 	.word	0x0500000f


	//   ....[114]....
        /*0684*/ 	.word	0x0500000f


	//   ....[115]....
        /*0688*/ 	.word	0x0500000f


	//   ....[116]....
        /*068c*/ 	.word	0x0500000f


	//   ....[117]....
        /*0690*/ 	.word	0x0500000f


	//   ....[118]....
        /*0694*/ 	.word	0x0500000f


	//   ....[119]....
        /*0698*/ 	.word	0x0500000f


	//   ....[120]....
        /*069c*/ 	.word	0x0500000f


	//   ....[121]....
        /*06a0*/ 	.word	0x0500000f


	//   ....[122]....
        /*06a4*/ 	.word	0x0500000f


	//   ....[123]....
        /*06a8*/ 	.word	0x0500000f


	//   ....[124]....
        /*06ac*/ 	.word	0x0500000f


	//   ....[125]....
        /*06b0*/ 	.word	0x0500000f


	//   ....[126]....
        /*06b4*/ 	.word	0x0500000f


	//   ....[127]....
        /*06b8*/ 	.word	0x0500000f


	//   ....[128]....
        /*06bc*/ 	.word	0x0500000f


	//----- nvinfo : EIATTR_COOP_GROUP_INSTR_OFFSETS
	.align		4
.L_821:
        /*06c0*/ 	.byte	0x04, 0x28
        /*06c2*/ 	.short	(.L_823 - .L_822)


	//   ....[0]....
.L_822:
        /*06c4*/ 	.word	0x00000060


	//   ....[1]....
        /*06c8*/ 	.word	0x00000140


	//   ....[2]....
        /*06cc*/ 	.word	0x00000190


	//   ....[3]....
        /*06d0*/ 	.word	0x00000380


	//   ....[4]....
        /*06d4*/ 	.word	0x000004e0


	//   ....[5]....
        /*06d8*/ 	.word	0x00000600


	//   ....[6]....
        /*06dc*/ 	.word	0x00000760


	//   ....[7]....
        /*06e0*/ 	.word	0x00002440


	//   ....[8]....
        /*06e4*/ 	.word	0x00004860


	//   ....[9]....
        /*06e8*/ 	.word	0x00004ed0


	//   ....[10]....
        /*06ec*/ 	.word	0x00005650


	//   ....[11]....
        /*06f0*/ 	.word	0x00005b00


	//   ....[12]....
        /*06f4*/ 	.word	0x00005c20


	//   ....[13]....
        /*06f8*/ 	.word	0x00005f80


	//   ....[14]....
        /*06fc*/ 	.word	0x00006050


	//   ....[15]....
        /*0700*/ 	.word	0x00006930


	//   ....[16]....
        /*0704*/ 	.word	0x00006df0


	//   ....[17]....
        /*0708*/ 	.word	0x000070a0


	//   ....[18]....
        /*070c*/ 	.word	0x000077f0


	//   ....[19]....
        /*0710*/ 	.word	0x00007940


	//   ....[20]....
        /*0714*/ 	.word	0x00007e90


	//   ....[21]....
        /*0718*/ 	.word	0x00007ef0


	//   ....[22]....
        /*071c*/ 	.word	0x00009050


	//   ....[23]....
        /*0720*/ 	.word	0x00009730


	//   ....[24]....
        /*0724*/ 	.word	0x00009750


	//   ....[25]....
        /*0728*/ 	.word	0x00009bb0


	//   ....[26]....
        /*072c*/ 	.word	0x00009d80


	//   ....[27]....
        /*0730*/ 	.word	0x0000abd0


	//   ....[28]....
        /*0734*/ 	.word	0x0000af60


	//   ....[29]....
        /*0738*/ 	.word	0x0000b1f0


	//   ....[30]....
        /*073c*/ 	.word	0x0000b8d0


	//   ....[31]....
        /*0740*/ 	.word	0x0000b9a0


	//   ....[32]....
        /*0744*/ 	.word	0x0000bf20


	//   ....[33]....
        /*0748*/ 	.word	0x0000c0f0


	//   ....[34]....
        /*074c*/ 	.word	0x0000cfb0


	//   ....[35]....
        /*0750*/ 	.word	0x0000cff0


	//   ....[36]....
        /*0754*/ 	.word	0x0000d080


	//   ....[37]....
        /*0758*/ 	.word	0x0000d100


	//   ....[38]....
        /*075c*/ 	.word	0x0000d110


	//   ....[39]....
        /*0760*/ 	.word	0x0000e8f0


	//   ....[40]....
        /*0764*/ 	.word	0x0000ecd0


	//   ....[41]....
        /*0768*/ 	.word	0x0000ecf0


	//   ....[42]....
        /*076c*/ 	.word	0x0000ed00


	//   ....[43]....
        /*0770*/ 	.word	0x0000ed10


	//   ....[44]....
        /*0774*/ 	.word	0x0000f940


	//   ....[45]....
        /*0778*/ 	.word	0x0000f970


	//   ....[46]....
        /*077c*/ 	.word	0x0000fc20


	//   ....[47]....
        /*0780*/ 	.word	0x0000fc40


	//   ....[48]....
        /*0784*/ 	.word	0x00010360


	//   ....[49]....
        /*0788*/ 	.word	0x00010370


	//   ....[50]....
        /*078c*/ 	.word	0x00010bc0


	//   ....[51]....
        /*0790*/ 	.word	0x00010be0


	//   ....[52]....
        /*0794*/ 	.word	0x00011f60


	//   ....[53]....
        /*0798*/ 	.word	0x00011fa0


	//   ....[54]....
        /*079c*/ 	.word	0x000121e0


	//   ....[55]....
        /*07a0*/ 	.word	0x00012200


	//   ....[56]....
        /*07a4*/ 	.word	0x000124c0


	//   ....[57]....
        /*07a8*/ 	.word	0x000126d0


	//   ....[58]....
        /*07ac*/ 	.word	0x00012700


	//   ....[59]....
        /*07b0*/ 	.word	0x00012730


	//   ....[60]....
        /*07b4*/ 	.word	0x00012760


	//   ....[61]....
        /*07b8*/ 	.word	0x00012790


	//   ....[62]....
        /*07bc*/ 	.word	0x000127c0


	//   ....[63]....
        /*07c0*/ 	.word	0x00012960


	//   ....[64]....
        /*07c4*/ 	.word	0x00012990


	//   ....[65]....
        /*07c8*/ 	.word	0x000129c0


	//   ....[66]....
        /*07cc*/ 	.word	0x000129f0


	//   ....[67]....
        /*07d0*/ 	.word	0x00012a20


	//   ....[68]....
        /*07d4*/ 	.word	0x00012a50


	//   ....[69]....
        /*07d8*/ 	.word	0x00012af0


	//   ....[70]....
        /*07dc*/ 	.word	0x00012b20


	//   ....[71]....
        /*07e0*/ 	.word	0x00012b30


	//   ....[72]....
        /*07e4*/ 	.word	0x00012b60


	//   ....[73]....
        /*07e8*/ 	.word	0x00014860


	//   ....[74]....
        /*07ec*/ 	.word	0x00015300


	//   ....[75]....
        /*07f0*/ 	.word	0x00015320


	//   ....[76]....
        /*07f4*/ 	.word	0x000153d0


	//   ....[77]....
        /*07f8*/ 	.word	0x000153e0


	//   ....[78]....
        /*07fc*/ 	.word	0x00015460


	//   ....[79]....
        /*0800*/ 	.word	0x00015470


	//   ....[80]....
        /*0804*/ 	.word	0x00015480


	//   ....[81]....
        /*0808*/ 	.word	0x00015490


	//   ....[82]....
        /*080c*/ 	.word	0x00018f80


	//   ....[83]....
        /*0810*/ 	.word	0x00018fb0


	//   ....[84]....
        /*0814*/ 	.word	0x00019010


	//   ....[85]....
        /*0818*/ 	.word	0x00019040


	//   ....[86]....
        /*081c*/ 	.word	0x00019070


	//   ....[87]....
        /*0820*/ 	.word	0x000190a0


	//   ....[88]....
        /*0824*/ 	.word	0x000190d0


	//   ....[89]....
        /*0828*/ 	.word	0x00019100


	//   ....[90]....
        /*082c*/ 	.word	0x000192c0


	//   ....[91]....
        /*0830*/ 	.word	0x000192f0


	//   ....[92]....
        /*0834*/ 	.word	0x00019320


	//   ....[93]....
        /*0838*/ 	.word	0x00019350


	//   ....[94]....
        /*083c*/ 	.word	0x00019380


	//   ....[95]....
        /*0840*/ 	.word	0x000193b0


	//   ....[96]....
        /*0844*/ 	.word	0x00019480


	//   ....[97]....
        /*0848*/ 	.word	0x000194a0


	//   ....[98]....
        /*084c*/ 	.word	0x000194b0


	//   ....[99]....
        /*0850*/ 	.word	0x00019530


	//   ....[100]....
        /*0854*/ 	.word	0x0001a060


	//   ....[101]....
        /*0858*/ 	.word	0x0001a770


	//   ....[102]....
        /*085c*/ 	.word	0x0001a930


	//   ....[103]....
        /*0860*/ 	.word	0x0001a980


	//   ....[104]....
        /*0864*/ 	.word	0x0001a9e0


	//   ....[105]....
        /*0868*/ 	.word	0x0001aad0


	//   ....[106]....
        /*086c*/ 	.word	0x0001ab30


	//   ....[107]....
        /*0870*/ 	.word	0x0001ac20


	//   ....[108]....
        /*0874*/ 	.word	0x0001ac80


	//   ....[109]....
        /*0878*/ 	.word	0x0001ad50


	//   ....[110]....
        /*087c*/ 	.word	0x0001b080


	//   ....[111]....
        /*0880*/ 	.word	0x0001b120


	//   ....[112]....
        /*0884*/ 	.word	0x0001b2c0


	//   ....[113]....
        /*0888*/ 	.word	0x0001b330


	//   ....[114]....
        /*088c*/ 	.word	0x0001b3a0


	//   ....[115]....
        /*0890*/ 	.word	0x0001b410


	//   ....[116]....
        /*0894*/ 	.word	0x0001b480


	//   ....[117]....
        /*0898*/ 	.word	0x0001b500


	//   ....[118]....
        /*089c*/ 	.word	0x0001b590


	//   ....[119]....
        /*08a0*/ 	.word	0x0001b630


	//   ....[120]....
        /*08a4*/ 	.word	0x0001b6a0


	//   ....[121]....
        /*08a8*/ 	.word	0x0001b710


	//   ....[122]....
        /*08ac*/ 	.word	0x0001b780


	//   ....[123]....
        /*08b0*/ 	.word	0x0001b800


	//   ....[124]....
        /*08b4*/ 	.word	0x0001b870


	//   ....[125]....
        /*08b8*/ 	.word	0x0001b920


	//   ....[126]....
        /*08bc*/ 	.word	0x0001b970


	//   ....[127]....
        /*08c0*/ 	.word	0x0001ba20


	//   ....[128]....
        /*08c4*/ 	.word	0x0001bb50


	//----- nvinfo : EIATTR_REG_RECONFIG
	.align		4
.L_823:
        /*08c8*/ 	.byte	0x01, 0x54
	.zero		2


	//----- nvinfo : EIATTR_SYSCALL_OFFSETS
	.align		4
        /*08cc*/ 	.byte	0x04, 0x46
        /*08ce*/ 	.short	(.L_825 - .L_824)


	//   ....[0]....
.L_824:
        /*08d0*/ 	.word	0x00004a30


	//   ....[1]....
        /*08d4*/ 	.word	0x00014490


	//   ....[2]....
        /*08d8*/ 	.word	0x000145e0


	//   ....[3]....
        /*08dc*/ 	.word	0x000146d0


	//   ....[4]....
        /*08e0*/ 	.word	0x00014ee0


	//----- nvinfo : EIATTR_MBARRIER_INSTR_OFFSETS
	.align		4
.L_825:
        /*08e4*/ 	.byte	0x04, 0x39
        /*08e6*/ 	.short	(.L_827 - .L_826)


	//   ....[0]....
.L_826:
        /*08e8*/ 	.word	0x00000270
        /*08ec*/ 	.word	0x000000ff
        /*08f0*/ 	.word	0x00028c00
        /*08f4*/ 	.short	0x0100
        /*08f6*/ 	.byte	0x08
	.zero		1


	//   ....[1]....
        /*08f8*/ 	.word	0x00000280
        /*08fc*/ 	.word	0x000000ff
        /*0900*/ 	.word	0x00028c20
        /*0904*/ 	.short	0x0100
        /*0906*/ 	.byte	0x08
	.zero		1


	//   ....[2]....
        /*0908*/ 	.word	0x00000330
        /*090c*/ 	.word	0x000000ff
        /*0910*/ 	.word	0x00028c30
        /*0914*/ 	.short	0x0100
        /*0916*/ 	.byte	0x06
	.zero		1


	//   ....[3]....
        /*0918*/ 	.word	0x00000340
        /*091c*/ 	.word	0x000000ff
        /*0920*/ 	.word	0x00028c40
        /*0924*/ 	.short	0x0100
        /*0926*/ 	.byte	0x06
	.zero		1


	//   ....[4]....
        /*0928*/ 	.word	0x00000350
        /*092c*/ 	.word	0x000000ff
        /*0930*/ 	.word	0x00028c38
        /*0934*/ 	.short	0x0100
        /*0936*/ 	.byte	0x06
	.zero		1


	//   ....[5]....
        /*0938*/ 	.word	0x00000360
        /*093c*/ 	.word	0x000000ff
        /*0940*/ 	.word	0x00028c48
        /*0944*/ 	.short	0x0100
        /*0946*/ 	.byte	0x06
	.zero		1


	//   ....[6]....
        /*0948*/ 	.word	0x00000490
        /*094c*/ 	.word	0x000000ff
        /*0950*/ 	.word	0x00028c50
        /*0954*/ 	.short	0x0100
        /*0956*/ 	.byte	0x08
	.zero		1


	//   ....[7]....
        /*0958*/ 	.word	0x000004a0
        /*095c*/ 	.word	0x000000ff
        /*0960*/ 	.word	0x00028c60
        /*0964*/ 	.short	0x0100
        /*0966*/ 	.byte	0x08
	.zero		1


	//   ....[8]....
        /*0968*/ 	.word	0x000004b0
        /*096c*/ 	.word	0x000000ff
        /*0970*/ 	.word	0x00028c58
        /*0974*/ 	.short	0x0100
        /*0976*/ 	.byte	0x08
	.zero		1


	//   ....[9]....
        /*0978*/ 	.word	0x000004c0
        /*097c*/ 	.word	0x000000ff
        /*0980*/ 	.word	0x00028c68
        /*0984*/ 	.short	0x0100
        /*0986*/ 	.byte	0x08
	.zero		1


	//   ....[10]....
        /*0988*/ 	.word	0x000005b0
        /*098c*/ 	.word	0x000000ff
        /*0990*/ 	.word	0x00028c70
        /*0994*/ 	.short	0x0100
        /*0996*/ 	.byte	0x06
	.zero		1


	//   ....[11]....
        /*0998*/ 	.word	0x000005c0
        /*099c*/ 	.word	0x000000ff
        /*09a0*/ 	.word	0x00028c80
        /*09a4*/ 	.short	0x0100
        /*09a6*/ 	.byte	0x06
	.zero		1


	//   ....[12]....
        /*09a8*/ 	.word	0x000005d0
        /*09ac*/ 	.word	0x000000ff
        /*09b0*/ 	.word	0x00028c78
        /*09b4*/ 	.short	0x0100
        /*09b6*/ 	.byte	0x06
	.zero		1


	//   ....[13]....
        /*09b8*/ 	.word	0x000005e0
        /*09bc*/ 	.word	0x000000ff
        /*09c0*/ 	.word	0x00028c88
        /*09c4*/ 	.short	0x0100
        /*09c6*/ 	.byte	0x06
	.zero		1


	//   ....[14]....
        /*09c8*/ 	.word	0x00000710
        /*09cc*/ 	.word	0x000000ff
        /*09d0*/ 	.word	0x00028c90
        /*09d4*/ 	.short	0x0100
        /*09d6*/ 	.byte	0x08
	.zero		1


	//   ....[15]....
        /*09d8*/ 	.word	0x00000720
        /*09dc*/ 	.word	0x000000ff
        /*09e0*/ 	.word	0x00028ca0
        /*09e4*/ 	.short	0x0100
        /*09e6*/ 	.byte	0x08
	.zero		1


	//   ....[16]....
        /*09e8*/ 	.word	0x00000730
        /*09ec*/ 	.word	0x000000ff
        /*09f0*/ 	.word	0x00028c98
        /*09f4*/ 	.short	0x0100
        /*09f6*/ 	.byte	0x08
	.zero		1


	//   ....[17]....
        /*09f8*/ 	.word	0x00000740
        /*09fc*/ 	.word	0x000000ff
        /*0a00*/ 	.word	0x00028ca8
        /*0a04*/ 	.short	0x0100
        /*0a06*/ 	.byte	0x08
	.zero		1


	//   ....[18]....
        /*0a08*/ 	.word	0x00000870
        /*0a0c*/ 	.word	0x000000ff
        /*0a10*/ 	.word	0x00028cb0
        /*0a14*/ 	.short	0x0100
        /*0a16*/ 	.byte	0x08
	.zero		1


	//   ....[19]....
        /*0a18*/ 	.word	0x00000880
        /*0a1c*/ 	.word	0x000000ff
        /*0a20*/ 	.word	0x00028cc0
        /*0a24*/ 	.short	0x0100
        /*0a26*/ 	.byte	0x08
	.zero		1


	//   ....[20]....
        /*0a28*/ 	.word	0x00000890
        /*0a2c*/ 	.word	0x000000ff
        /*0a30*/ 	.word	0x00028cb8
        /*0a34*/ 	.short	0x0100
        /*0a36*/ 	.byte	0x08
	.zero		1


	//   ....[21]....
        /*0a38*/ 	.word	0x000008a0
        /*0a3c*/ 	.word	0x000000ff
        /*0a40*/ 	.word	0x00028cc8
        /*0a44*/ 	.short	0x0100
        /*0a46*/ 	.byte	0x08
	.zero		1


	//   ....[22]....
        /*0a48*/ 	.word	0x00002580
        /*0a4c*/ 	.word	0x000000ff
        /*0a50*/ 	.word	0x00028c50
        /*0a54*/ 	.short	0x010a
        /*0a56*/ 	.byte	0x17
	.zero		1


	//   ....[23]....
        /*0a58*/ 	.word	0x00002850
        /*0a5c*/ 	.word	0x00000000
        /*0a60*/ 	.word	0x00000000
        /*0a64*/ 	.short	0x0101
        /*0a66*/ 	.byte	0x3f
	.zero		1


	//   ....[24]....
        /*0a68*/ 	.word	0x000031b0
        /*0a6c*/ 	.word	0x000000ff
        /*0a70*/ 	.word	0x00028c50
        /*0a74*/ 	.short	0x010a
        /*0a76*/ 	.byte	0x17
	.zero		1


	//   ....[25]....
        /*0a78*/ 	.word	0x000031f0
        /*0a7c*/ 	.word	0x000000ff
        /*0a80*/ 	.word	0x00028c50
        /*0a84*/ 	.short	0x010a
        /*0a86*/ 	.byte	0x17
	.zero		1


	//   ....[26]....
        /*0a88*/ 	.word	0x000033d0
        /*0a8c*/ 	.word	0x00000000
        /*0a90*/ 	.word	0x00000000
        /*0a94*/ 	.short	0x0101
        /*0a96*/ 	.byte	0x3f
	.zero		1


	//   ....[27]....
        /*0a98*/ 	.word	0x00004ae0
        /*0a9c*/ 	.word	0x000000ff
        /*0aa0*/ 	.word	0x00028c00
        /*0aa4*/ 	.short	0x010a
        /*0aa6*/ 	.byte	0x2e
	.zero		1


	//   ....[28]....
        /*0aa8*/ 	.word	0x00004b60
        /*0aac*/ 	.word	0x00000007
        /*0ab0*/ 	.word	0x00028c30
        /*0ab4*/ 	.short	0x010a
        /*0ab6*/ 	.byte	0x3f
	.zero		1


	//   ....[29]....
        /*0ab8*/ 	.word	0x00004ba0
        /*0abc*/ 	.word	0x00000007
        /*0ac0*/ 	.word	0x00028c30
        /*0ac4*/ 	.short	0x010a
        /*0ac6*/ 	.byte	0x3f
	.zero		1


	//   ....[30]....
        /*0ac8*/ 	.word	0x00004fc0
        /*0acc*/ 	.word	0x00000003
        /*0ad0*/ 	.word	0x00000000
        /*0ad4*/ 	.short	0x0101
        /*0ad6*/ 	.byte	0x3f
	.zero		1


	//   ....[31]....
        /*0ad8*/ 	.word	0x00006630
        /*0adc*/ 	.word	0x00000007
        /*0ae0*/ 	.word	0x00028c50
        /*0ae4*/ 	.short	0x010a
        /*0ae6*/ 	.byte	0x3f
	.zero		1


	//   ....[32]....
        /*0ae8*/ 	.word	0x00006670
        /*0aec*/ 	.word	0x00000007
        /*0af0*/ 	.word	0x00028c50
        /*0af4*/ 	.short	0x010a
        /*0af6*/ 	.byte	0x3f
	.zero		1


	//   ....[33]....
        /*0af8*/ 	.word	0x00006950
        /*0afc*/ 	.word	0x00000007
        /*0b00*/ 	.word	0x00000000
        /*0b04*/ 	.short	0x0101
        /*0b06*/ 	.byte	0x3f
	.zero		1


	//   ....[34]....
        /*0b08*/ 	.word	0x00006be0
        /*0b0c*/ 	.word	0x000000ff
        /*0b10*/ 	.word	0x00028c30
        /*0b14*/ 	.short	0x010a
        /*0b16*/ 	.byte	0x1b
	.zero		1


	//   ....[35]....
        /*0b18*/ 	.word	0x00006c20
        /*0b1c*/ 	.word	0x000000ff
        /*0b20*/ 	.word	0x00028c30
        /*0b24*/ 	.short	0x010a
        /*0b26*/ 	.byte	0x1b
	.zero		1


	//   ....[36]....
        /*0b28*/ 	.word	0x00006ea0
        /*0b2c*/ 	.word	0x00000008
        /*0b30*/ 	.word	0x00000000
        /*0b34*/ 	.short	0x0101
        /*0b36*/ 	.byte	0x3f
	.zero		1


	//   ....[37]....
        /*0b38*/ 	.word	0x00008d90
        /*0b3c*/ 	.word	0x000000ff
        /*0b40*/ 	.word	0x00028c50
        /*0b44*/ 	.short	0x010a
        /*0b46*/ 	.byte	0x1b
	.zero		1


	//   ....[38]....
        /*0b48*/ 	.word	0x00008dd0
        /*0b4c*/ 	.word	0x000000ff
        /*0b50*/ 	.word	0x00028c50
        /*0b54*/ 	.short	0x010a
        /*0b56*/ 	.byte	0x1b
	.zero		1


	//   ....[39]....
        /*0b58*/ 	.word	0x00009070
        /*0b5c*/ 	.word	0x0000000a
        /*0b60*/ 	.word	0x00000000
        /*0b64*/ 	.short	0x0101
        /*0b66*/ 	.byte	0x3f
	.zero		1


	//   ....[40]....
        /*0b68*/ 	.word	0x00009460
        /*0b6c*/ 	.word	0x000000ff
        /*0b70*/ 	.word	0x00028c30
        /*0b74*/ 	.short	0x010a
        /*0b76*/ 	.byte	0x18
	.zero		1


	//   ....[41]....
        /*0b78*/ 	.word	0x000094a0
        /*0b7c*/ 	.word	0x000000ff
        /*0b80*/ 	.word	0x00028c30
        /*0b84*/ 	.short	0x010a
        /*0b86*/ 	.byte	0x18
	.zero		1


	//   ....[42]....
        /*0b88*/ 	.word	0x0000a190
        /*0b8c*/ 	.word	0x0000000b
        /*0b90*/ 	.word	0x00000000
        /*0b94*/ 	.short	0x0101
        /*0b96*/ 	.byte	0x3f
	.zero		1


	//   ....[43]....
        /*0b98*/ 	.word	0x0000a930
        /*0b9c*/ 	.word	0x000000ff
        /*0ba0*/ 	.word	0x00028c50
        /*0ba4*/ 	.short	0x010a
        /*0ba6*/ 	.byte	0x18
	.zero		1


	//   ....[44]....
        /*0ba8*/ 	.word	0x0000a970
        /*0bac*/ 	.word	0x000000ff
        /*0bb0*/ 	.word	0x00028c50
        /*0bb4*/ 	.short	0x010a
        /*0bb6*/ 	.byte	0x18
	.zero		1


	//   ....[45]....
        /*0bb8*/ 	.word	0x0000abf0
        /*0bbc*/ 	.word	0x0000000a
        /*0bc0*/ 	.word	0x00000000
        /*0bc4*/ 	.short	0x0101
        /*0bc6*/ 	.byte	0x3f
	.zero		1


	//   ....[46]....
        /*0bc8*/ 	.word	0x0000ad60
        /*0bcc*/ 	.word	0x000000ff
        /*0bd0*/ 	.word	0x00028c30
        /*0bd4*/ 	.short	0x010a
        /*0bd6*/ 	.byte	0x1a
	.zero		1


	//   ....[47]....
        /*0bd8*/ 	.word	0x0000ada0
        /*0bdc*/ 	.word	0x000000ff
        /*0be0*/ 	.word	0x00028c30
        /*0be4*/ 	.short	0x010a
        /*0be6*/ 	.byte	0x1a
	.zero		1


	//   ....[48]....
        /*0be8*/ 	.word	0x0000aff0
        /*0bec*/ 	.word	0x00000005
        /*0bf0*/ 	.word	0x00000000
        /*0bf4*/ 	.short	0x0101
        /*0bf6*/ 	.byte	0x3f
	.zero		1


	//   ....[49]....
        /*0bf8*/ 	.word	0x0000ccf0
        /*0bfc*/ 	.word	0x000000ff
        /*0c00*/ 	.word	0x00028c50
        /*0c04*/ 	.short	0x010a
        /*0c06*/ 	.byte	0x1a
	.zero		1


	//   ....[50]....
        /*0c08*/ 	.word	0x0000cd30
        /*0c0c*/ 	.word	0x000000ff
        /*0c10*/ 	.word	0x00028c50
        /*0c14*/ 	.short	0x010a
        /*0c16*/ 	.byte	0x1a
	.zero		1


	//   ....[51]....
        /*0c18*/ 	.word	0x0000cfd0
        /*0c1c*/ 	.word	0x00000009
        /*0c20*/ 	.word	0x00000000
        /*0c24*/ 	.short	0x0101
        /*0c26*/ 	.byte	0x3f
	.zero		1


	//   ....[52]....
        /*0c28*/ 	.word	0x0000f920
        /*0c2c*/ 	.word	0x000000ff
        /*0c30*/ 	.word	0x00000000
        /*0c34*/ 	.short	0x0101
        /*0c36*/ 	.byte	0x04
	.zero		1


	//   ....[53]....
        /*0c38*/ 	.word	0x00010280
        /*0c3c*/ 	.word	0x000000ff
        /*0c40*/ 	.word	0x00000000
        /*0c44*/ 	.short	0x0101
        /*0c46*/ 	.byte	0x04
	.zero		1


	//   ....[54]....
        /*0c48*/ 	.word	0x00014ac0
        /*0c4c*/ 	.word	0x00000000
        /*0c50*/ 	.word	0x00028c40
        /*0c54*/ 	.short	0x010a
        /*0c56*/ 	.byte	0x3f
	.zero		1


	//   ....[55]....
        /*0c58*/ 	.word	0x00015580
        /*0c5c*/ 	.word	0x00000013
        /*0c60*/ 	.word	0x00028c00
        /*0c64*/ 	.short	0x0107
        /*0c66*/ 	.byte	0x3f
	.zero		1


	//   ....[56]....
        /*0c68*/ 	.word	0x00015670
        /*0c6c*/ 	.word	0x00000013
        /*0c70*/ 	.word	0x00028c00
        /*0c74*/ 	.short	0x0101
        /*0c76*/ 	.byte	0x3f
	.zero		1


	//   ....[57]....
        /*0c78*/ 	.word	0x00015690
        /*0c7c*/ 	.word	0x00000013
        /*0c80*/ 	.word	0x00028c20
        /*0c84*/ 	.short	0x010a
        /*0c86*/ 	.byte	0x3f
	.zero		1


	//   ....[58]....
        /*0c88*/ 	.word	0x00015770
        /*0c8c*/ 	.word	0x00000000
        /*0c90*/ 	.word	0x00028c60
        /*0c94*/ 	.short	0x010a
        /*0c96*/ 	.byte	0x3f
	.zero		1


	//   ....[59]....
        /*0c98*/ 	.word	0x00016460
        /*0c9c*/ 	.word	0x00000003
        /*0ca0*/ 	.word	0x00028c40
        /*0ca4*/ 	.short	0x010a
        /*0ca6*/ 	.byte	0x3f
	.zero		1


	//   ....[60]....
        /*0ca8*/ 	.word	0x000166c0
        /*0cac*/ 	.word	0x00000003
        /*0cb0*/ 	.word	0x00028c60
        /*0cb4*/ 	.short	0x010a
        /*0cb6*/ 	.byte	0x3f
	.zero		1


	//   ....[61]....
        /*0cb8*/ 	.word	0x00017270
        /*0cbc*/ 	.word	0x00000004
        /*0cc0*/ 	.word	0x00028c40
        /*0cc4*/ 	.short	0x010a
        /*0cc6*/ 	.byte	0x3f
	.zero		1


	//   ....[62]....
        /*0cc8*/ 	.word	0x000174c0
        /*0ccc*/ 	.word	0x00000004
        /*0cd0*/ 	.word	0x00028c60
        /*0cd4*/ 	.short	0x010a
        /*0cd6*/ 	.byte	0x3f
	.zero		1


	//   ....[63]....
        /*0cd8*/ 	.word	0x00018000
        /*0cdc*/ 	.word	0x00000004
        /*0ce0*/ 	.word	0x00028c40
        /*0ce4*/ 	.short	0x010a
        /*0ce6*/ 	.byte	0x3f
	.zero		1


	//   ....[64]....
        /*0ce8*/ 	.word	0x00018260
        /*0cec*/ 	.word	0x00000004
        /*0cf0*/ 	.word	0x00028c60
        /*0cf4*/ 	.short	0x010a
        /*0cf6*/ 	.byte	0x3f
	.zero		1


	//   ....[65]....
        /*0cf8*/ 	.word	0x00019fe0
        /*0cfc*/ 	.word	0x00000000
        /*0d00*/ 	.word	0x00028c20
        /*0d04*/ 	.short	0x010a
        /*0d06*/ 	.byte	0x3f
	.zero		1


	//   ....[66]....
        /*0d08*/ 	.word	0x0001a1a0
        /*0d0c*/ 	.word	0x00000006
        /*0d10*/ 	.word	0x00000000
        /*0d14*/ 	.short	0x010a
        /*0d16*/ 	.byte	0x3f
	.zero		1


	//   ....[67]....
        /*0d18*/ 	.word	0x0001a210
        /*0d1c*/ 	.word	0x00000007
        /*0d20*/ 	.word	0x00000000
        /*0d24*/ 	.short	0x010a
        /*0d26*/ 	.byte	0x3f
	.zero		1


	//   ....[68]....
        /*0d28*/ 	.word	0x0001a280
        /*0d2c*/ 	.word	0x00000004
        /*0d30*/ 	.word	0x00000000
        /*0d34*/ 	.short	0x010a
        /*0d36*/ 	.byte	0x3f
	.zero		1


	//   ....[69]....
        /*0d38*/ 	.word	0x0001a2b0
        /*0d3c*/ 	.word	0x00000003
        /*0d40*/ 	.word	0x00000000
        /*0d44*/ 	.short	0x010a
        /*0d46*/ 	.byte	0x3f
	.zero		1


	//   ....[70]....
        /*0d48*/ 	.word	0x0001a320
        /*0d4c*/ 	.word	0x00000003
        /*0d50*/ 	.word	0x00028c50
        /*0d54*/ 	.short	0x010a
        /*0d56*/ 	.byte	0x3f
	.zero		1


	//   ....[71]....
        /*0d58*/ 	.word	0x0001a380
        /*0d5c*/ 	.word	0x00000003
        /*0d60*/ 	.word	0x00028c50
        /*0d64*/ 	.short	0x010a
        /*0d66*/ 	.byte	0x3f
	.zero		1


	//   ....[72]....
        /*0d68*/ 	.word	0x0001a3e0
        /*0d6c*/ 	.word	0x00000003
        /*0d70*/ 	.word	0x00028c00
        /*0d74*/ 	.short	0x010a
        /*0d76*/ 	.byte	0x3f
	.zero		1


	//   ....[73]....
        /*0d78*/ 	.word	0x0001a430
        /*0d7c*/ 	.word	0x00000007
        /*0d80*/ 	.word	0x00028c30
        /*0d84*/ 	.short	0x010a
        /*0d86*/ 	.byte	0x3f
	.zero		1


	//   ....[74]....
        /*0d88*/ 	.word	0x0001a480
        /*0d8c*/ 	.word	0x00000007
        /*0d90*/ 	.word	0x00028c50
        /*0d94*/ 	.short	0x010a
        /*0d96*/ 	.byte	0x3f
	.zero		1


	//   ....[75]....
        /*0d98*/ 	.word	0x0001a4e0
        /*0d9c*/ 	.word	0x00000008
        /*0da0*/ 	.word	0x00028c30
        /*0da4*/ 	.short	0x010a
        /*0da6*/ 	.byte	0x3f
	.zero		1


	//   ....[76]....
        /*0da8*/ 	.word	0x0001a530
        /*0dac*/ 	.word	0x0000000a
        /*0db0*/ 	.word	0x00028c50
        /*0db4*/ 	.short	0x010a
        /*0db6*/ 	.byte	0x3f
	.zero		1


	//   ....[77]....
        /*0db8*/ 	.word	0x0001a590
        /*0dbc*/ 	.word	0x00000006
        /*0dc0*/ 	.word	0x00028c30
        /*0dc4*/ 	.short	0x010a
        /*0dc6*/ 	.byte	0x3f
	.zero		1


	//   ....[78]....
        /*0dc8*/ 	.word	0x0001a5e0
        /*0dcc*/ 	.word	0x0000000a
        /*0dd0*/ 	.word	0x00028c50
        /*0dd4*/ 	.short	0x010a
        /*0dd6*/ 	.byte	0x3f
	.zero		1


	//   ....[79]....
        /*0dd8*/ 	.word	0x0001a640
        /*0ddc*/ 	.word	0x00000005
        /*0de0*/ 	.word	0x00028c30
        /*0de4*/ 	.short	0x010a
        /*0de6*/ 	.byte	0x3f
	.zero		1


	//   ....[80]....
        /*0de8*/ 	.word	0x0001a690
        /*0dec*/ 	.word	0x00000009
        /*0df0*/ 	.word	0x00028c50
        /*0df4*/ 	.short	0x010a
        /*0df6*/ 	.byte	0x3f
	.zero		1


	//   ....[81]....
        /*0df8*/ 	.word	0x0001a830
        /*0dfc*/ 	.word	0x00000000
        /*0e00*/ 	.word	0x00028c40
        /*0e04*/ 	.short	0x010a
        /*0e06*/ 	.byte	0x3f
	.zero		1


	//   ....[82]....
        /*0e08*/ 	.word	0x0001ad90
        /*0e0c*/ 	.word	0x00000013
        /*0e10*/ 	.word	0x00028c20
        /*0e14*/ 	.short	0x010a
        /*0e16*/ 	.byte	0x3f
	.zero		1


	//   ....[83]....
        /*0e18*/ 	.word	0x0001ade0
        /*0e1c*/ 	.word	0x00000000
        /*0e20*/ 	.word	0x00028c60
        /*0e24*/ 	.short	0x010a
        /*0e26*/ 	.byte	0x3f
	.zero		1


	//   ....[84]....
        /*0e28*/ 	.word	0x0001ae30
        /*0e2c*/ 	.word	0x00000003
        /*0e30*/ 	.word	0x00028c40
        /*0e34*/ 	.short	0x010a
        /*0e36*/ 	.byte	0x3f
	.zero		1


	//   ....[85]....
        /*0e38*/ 	.word	0x0001ae80
        /*0e3c*/ 	.word	0x00000003
        /*0e40*/ 	.word	0x00028c60
        /*0e44*/ 	.short	0x010a
        /*0e46*/ 	.byte	0x3f
	.zero		1


	//   ....[86]....
        /*0e48*/ 	.word	0x0001aed0
        /*0e4c*/ 	.word	0x00000004
        /*0e50*/ 	.word	0x00028c40
        /*0e54*/ 	.short	0x010a
        /*0e56*/ 	.byte	0x3f
	.zero		1


	//   ....[87]....
        /*0e58*/ 	.word	0x0001af20
        /*0e5c*/ 	.word	0x00000004
        /*0e60*/ 	.word	0x00028c60
        /*0e64*/ 	.short	0x010a
        /*0e66*/ 	.byte	0x3f
	.zero		1


	//   ....[88]....
        /*0e68*/ 	.word	0x0001af70
        /*0e6c*/ 	.word	0x00000004
        /*0e70*/ 	.word	0x00028c40
        /*0e74*/ 	.short	0x010a
        /*0e76*/ 	.byte	0x3f
	.zero		1


	//   ....[89]....
        /*0e78*/ 	.word	0x0001afc0
        /*0e7c*/ 	.word	0x00000004
        /*0e80*/ 	.word	0x00028c60
        /*0e84*/ 	.short	0x010a
        /*0e86*/ 	.byte	0x3f
	.zero		1


	//   ....[90]....
        /*0e88*/ 	.word	0x0001ba70
        /*0e8c*/ 	.word	0x00000000
        /*0e90*/ 	.word	0x00028c20
        /*0e94*/ 	.short	0x010a
        /*0e96*/ 	.byte	0x3f
	.zero		1


	//   ....[91]....
        /*0e98*/ 	.word	0x0001bc10
        /*0e9c*/ 	.word	0x00000006
        /*0ea0*/ 	.word	0x00000000
        /*0ea4*/ 	.short	0x010a
        /*0ea6*/ 	.byte	0x3f
	.zero		1


	//   ....[92]....
        /*0ea8*/ 	.word	0x0001bc60
        /*0eac*/ 	.word	0x00000007
        /*0eb0*/ 	.word	0x00000000
        /*0eb4*/ 	.short	0x010a
        /*0eb6*/ 	.byte	0x3f
	.zero		1


	//   ....[93]....
        /*0eb8*/ 	.word	0x0001bcb0
        /*0ebc*/ 	.word	0x00000004
        /*0ec0*/ 	.word	0x00000000
        /*0ec4*/ 	.short	0x010a
        /*0ec6*/ 	.byte	0x3f
	.zero		1


	//----- nvinfo : EIATTR_NUM_MBARRIERS
	.align		4
.L_827:
        /*0ec8*/ 	.byte	0x03, 0x38
        /*0eca*/ 	.short	0x0016


	//----- nvinfo : EIATTR_EXIT_INSTR_OFFSETS
	.align		4
        /*0ecc*/ 	.byte	0x04, 0x1c
        /*0ece*/ 	.short	(.L_829 - .L_828)


	//   ....[0]....
.L_828:
        /*0ed0*/ 	.word	0x00000a40


	//   ....[1]....
        /*0ed4*/ 	.word	0x00012460


	//   ....[2]....
        /*0ed8*/ 	.word	0x0001a300


	//----- nvinfo : EIATTR_MAX_THREADS
	.align		4
.L_829:
        /*0edc*/ 	.byte	0x04, 0x05
        /*0ede*/ 	.short	(.L_831 - .L_830)
.L_830:
        /*0ee0*/ 	.word	0x00000180
        /*0ee4*/ 	.word	0x00000001
        /*0ee8*/ 	.word	0x00000001


	//----- nvinfo : EIATTR_CRS_STACK_SIZE
	.align		4
.L_831:
        /*0eec*/ 	.byte	0x04, 0x1e
        /*0eee*/ 	.short	(.L_833 - .L_832)
.L_832:
        /*0ef0*/ 	.word	0x00000000


	//----- nvinfo : EIATTR_CBANK_PARAM_SIZE
	.align		4
.L_833:
        /*0ef4*/ 	.byte	0x03, 0x19
        /*0ef6*/ 	.short	0x0af0


	//----- nvinfo : EIATTR_PARAM_CBANK
	.align		4
        /*0ef8*/ 	.byte	0x04, 0x0a
        /*0efa*/ 	.short	(.L_835 - .L_834)
	.align		4
.L_834:
        /*0efc*/ 	.word	index@(.nv.constant0._ZN7cutlass13device_kernelIN5flash11enable_sm90INS1_16FlashAttnFwdSm90INS1_25CollectiveMainloopFwdSm90ILi2EN4cute5tupleIJNS5_1CILi1EEES8_S8_EEENS6_IJNS7_ILi64EEESA_SA_EEELi512ENS_10bfloat16_tEfNS_4arch4Sm90ELb0ELb1ELb0ELb1ELb0ELb0ELb0ELb0ELb0ELb1ELb1ELb0EEENS1_21CollectiveEpilogueFwdINS6_IJSA_NS7_ILi512EEESA_EEES9_SC_SE_Li256ELb1ELb1ELb1ELb0EEENS1_36VarlenDynamicPersistentTileSchedulerILi64ELi64ELi256ELi128ELb1ELb1ELb1ELb1ELb0ELb1EEEEEEEEEvNT_6ParamsE)
        /*0f00*/ 	.short	0x0210
        /*0f02*/ 	.short	0x0af0


	//----- nvinfo : EIATTR_SW_WAR
	.align		4
.L_835:
        /*0f04*/ 	.byte	0x04, 0x36
        /*0f06*/ 	.short	(.L_837 - .L_836)
.L_836:
        /*0f08*/ 	.word	0x00000008
.L_837:


//--------------------- .nv.info._ZN7cutlass13device_kernelIN5flash11enable_sm90INS1_16FlashAttnFwdSm90INS1_25CollectiveMainloopFwdSm90ILi2EN4cute5tupleIJNS5_1CILi1EEES8_S8_EEENS6_IJNS7_ILi64EEESA_SA_EEELi512ENS_10bfloat16_tEfNS_4arch4Sm90ELb0ELb1ELb0ELb1ELb0ELb1ELb0ELb0ELb0ELb1ELb1ELb0EEENS1_21CollectiveEpilogueFwdINS6_IJSA_NS7_ILi512EEESA_EEES9_SC_SE_Li256ELb1ELb1ELb1ELb0EEENS1_36VarlenDynamicPersistentTileSchedulerILi64ELi64ELi256ELi128ELb1ELb1ELb1ELb1ELb0ELb1EEEEEEEEEvNT_6ParamsE --------------------------
	.section	.nv.info._ZN7cutlass13device_kernelIN5flash11enable_sm90INS1_16FlashAttnFwdSm90INS1_25CollectiveMainloopFwdSm90ILi2EN4cute5tupleIJNS5_1CILi1EEES8_S8_EEENS6_IJNS7_ILi64EEESA_SA_EEELi512ENS_10bfloat16_tEfNS_4arch4Sm90ELb0ELb1ELb0ELb1ELb0ELb1ELb0ELb0ELb0ELb1ELb1ELb0EEENS1_21CollectiveEpilogueFwdINS6_IJSA_NS7_ILi512EEESA_EEES9_SC_SE_Li256ELb1ELb1ELb1ELb0EEENS1_36VarlenDynamicPersistentTileSchedulerILi64ELi64ELi256ELi128ELb1ELb1ELb1ELb1ELb0ELb1EEEEEEEEEvNT_6ParamsE,"",@"SHT_CUDA_INFO"
	.sectionflags	@""
	.align	4


	//----- nvinfo : EIATTR_CUDA_API_VERSION
	.align		4
        /*0000*/ 	.byte	0x04, 0x37
        /*0002*/ 	.short	(.L_839 - .L_838)
.L_838:
        /*0004*/ 	.word	0x00000082


	//----- nvinfo : EIATTR_KPARAM_INFO
	.align		4
.L_839:
        /*0008*/ 	.byte	0x04, 0x17
        /*000a*/ 	.short	(.L_841 - .L_840)
.L_840:
        /*000c*/ 	.word	0x00000000
        /*0010*/ 	.short	0x0000
        /*0012*/ 	.short	0x0070
        /*0014*/ 	.byte	0x00, 0xf0, 0x01, 0x2a


	//----- nvinfo : EIATTR_SPARSE_MMA_MASK
	.align		4
.L_841:
        /*0018*/ 	.byte	0x03, 0x50
        /*001a*/ 	.short	0x0000


	//----- nvinfo : EIATTR_MAXREG_COUNT
	.align		4
        /*001c*/ 	.byte	0x03, 0x1b
        /*001e*/ 	.short	0x00a8


	//----- nvinfo : EIATTR_NUM_BARRIERS
	.align		4
        /*0020*/ 	.byte	0x02, 0x4c
        /*0022*/ 	.byte	0x10
	.zero		1


	//----- nvinfo : EIATTR_EXTERNS
	.align		4
        /*0024*/ 	.byte	0x04, 0x0f
        /*0026*/ 	.short	(.L_843 - .L_842)


	//   ....[0]....
	.align		4
.L_842:
        /*0028*/ 	.word	index@(__assertfail)


	//----- nvinfo : EIATTR_ANNOTATIONS
	.align		4
.L_843:
        /*002c*/ 	.byte	0x04, 0x55
        /*002e*/ 	.short	(.L_845 - .L_844)


	//   ....[0]....
.L_844:
        /* <DEDUP_REMOVED lines=82> */


	//----- nvinfo : EIATTR_MERCURY_ISA_VERSION
	.align		4
.L_845:
        /*0538*/ 	.byte	0x03, 0x5f
        /*053a*/ 	.short	0x0101


	//----- nvinfo : EIATTR_UNUSED_LOAD_BYTE_OFFSET
	.align		4
        /*053c*/ 	.byte	0x04, 0x44
        /*053e*/ 	.short	(.L_847 - .L_846)


	//   ....[0]....
.L_846:
        /*0540*/ 	.word	0x00000a80
        /*0544*/ 	.word	0x0000fff0


	//   ....[1]....
        /*0548*/ 	.word	0x00014240
        /*054c*/ 	.word	0x0000fff0


	//----- nvinfo : EIATTR_INT_WARP_WIDE_INSTR_OFFSETS
	.align		4
.L_847:
        /*0550*/ 	.byte	0x04, 0x31
        /*0552*/ 	.short	(.L_849 - .L_848)


	//   ....[0]....
.L_848:
        /*0554*/ 	.word	0x00000190


	//   ....[1]....
        /*0558*/ 	.word	0x000001d0


	//   ....[2]....
        /*055c*/ 	.word	0x00000240


	//   ....[3]....
        /*0560*/ 	.word	0x0001cd90


	//   ....[4]....
        /*0564*/ 	.word	0x0001ce20


	//   ....[5]....
        /*0568*/ 	.word	0x00021710


	//   ....[6]....
        /*056c*/ 	.word	0x000217a0


	//----- nvinfo : EIATTR_COOP_GROUP_MASK_REGIDS
	.align		4
.L_849:
        /*0570*/ 	.byte	0x04, 0x29
        /*0572*/ 	.short	(.L_851 - .L_850)


	//   ....[0]....
.L_850:
        /*0574*/ 	.word	0xffffffff


	//   ....[1]....
        /*0578*/ 	.word	0xffffffff


	//   ....[2]....
        /*057c*/ 	.word	0xffffffff


	//   ....[3]....
        /*0580*/ 	.word	0xffffffff


	//   ....[4]....
        /*0584*/ 	.word	0xffffffff


	//   ....[5]....
        /*0588*/ 	.word	0xffffffff


	//   ....[6]....
        /*058c*/ 	.word	0xffffffff


	//   ....[7]....
        /*0590*/ 	.word	0xffffffff


	//   ....[8]....
        /*0594*/ 	.word	0xffffffff


	//   ....[9]....
        /*0598*/ 	.word	0xffffffff


	//   ....[10]....
        /*059c*/ 	.word	0xffffffff


	//   ....[11]....
        /*05a0*/ 	.word	0xffffffff


	//   ....[12]....
        /*05a4*/ 	.word	0xffffffff


	//   ....[13]....
        /*05a8*/ 	.word	0xffffffff


	//   ....[14]....
        /*05ac*/ 	.word	0xffffffff


	//   ....[15]....
        /*05b0*/ 	.word	0xffffffff


	//   ....[16]....
        /*05b4*/ 	.word	0xffffffff


	//   ....[17]....
        /*05b8*/ 	.word	0xffffffff


	//   ....[18]....
        /*05bc*/ 	.word	0xffffffff


	//   ....[19]....
        /*05c0*/ 	.word	0xffffffff


	//   ....[20]....
        /*05c4*/ 	.word	0xffffffff


	//   ....[21]....
        /*05c8*/ 	.word	0xffffffff


	//   ....[22]....
        /*05cc*/ 	.word	0xffffffff


	//   ....[23]....
        /*05d0*/ 	.word	0xffffffff


	//   ....[24]....
        /*05d4*/ 	.word	0xffffffff


	//   ....[25]....
        /*05d8*/ 	.word	0xffffffff


	//   ....[26]....
        /*05dc*/ 	.word	0xffffffff


	//   ....[27]....
        /*05e0*/ 	.word	0xffffffff


	//   ....[28]....
        /*05e4*/ 	.word	0xffffffff


	//   ....[29]....
        /*05e8*/ 	.word	0xffffffff


	//   ....[30]....
        /*05ec*/ 	.word	0xffffffff


	//   ....[31]....
        /*05f0*/ 	.word	0xffffffff


	//   ....[32]....
        /*05f4*/ 	.word	0xffffffff


	//   ....[33]....
        /*05f8*/ 	.word	0xffffffff


	//   ....[34]....
        /*05fc*/ 	.word	0xffffffff


	//   ....[35]....
        /*0600*/ 	.word	0xffffffff


	//   ....[36]....
        /*0604*/ 	.word	0xffffffff


	//   ....[37]....
        /*0608*/ 	.word	0xffffffff


	//   ....[38]....
        /*060c*/ 	.word	0xffffffff


	//   ....[39]....
        /*0610*/ 	.word	0xffffffff


	//   ....[40]....
        /*0614*/ 	.word	0xffffffff


	//   ....[41]....
        /*0618*/ 	.word	0xffffffff


	//   ....[42]....
        /*061c*/ 	.word	0xffffffff


	//   ....[43]....
        /*0620*/ 	.word	0xffffffff


	//   ....[44]....
        /*0624*/ 	.word	0xffffffff


	//   ....[45]....
        /*0628*/ 	.word	0xffffffff


	//   ....[46]....
        /*062c*/ 	.word	0xffffffff


	//   ....[47]....
        /*0630*/ 	.word	0xffffffff


	//   ....[48]....
        /*0634*/ 	.word	0xffffffff


	//   ....[49]....
        /*0638*/ 	.word	0xffffffff


	//   ....[50]....
        /*063c*/ 	.word	0xffffffff


	//   ....[51]....
        /*0640*/ 	.word	0xffffffff


	//   ....[52]....
        /*0644*/ 	.word	0xffffffff


	//   ....[53]....
        /*0648*/ 	.word	0xffffffff


	//   ....[54]....
        /*064c*/ 	.word	0xffffffff


	//   ....[55]....
        /*0650*/ 	.word	0xffffffff


	//   ....[56]....
        /*0654*/ 	.word	0xffffffff


	//   ....[57]....
        /*0658*/ 	.word	0xffffffff


	//   ....[58]....
        /*065c*/ 	.word	0xffffffff


	//   ....[59]....
        /*0660*/ 	.word	0xffffffff


	//   ....[60]....
        /*0664*/ 	.word	0xffffffff


	//   ....[61]....
        /*0668*/ 	.word	0xffffffff


	//   ....[62]....
        /*066c*/ 	.word	0xffffffff


	//   ....[63]....
        /*0670*/ 	.word	0xffffffff


	//   ....[64]....
        /*0674*/ 	.word	0xffffffff


	//   ....[65]....
        /*0678*/ 	.word	0xffffffff


	//   ....[66]....
        /*067c*/ 	.word	0xffffffff


	//   ....[67]....
        /*0680*/ 	.word	0xffffffff


	//   ....[68]....
        /*0684*/ 	.word	0xffffffff


	//   ....[69]....
        /*0688*/ 	.word	0xffffffff


	//   ....[70]....
        /*068c*/ 	.word	0xffffffff


	//   ....[71]....
        /*0690*/ 	.word	0xffffffff


	//   ....[72]....
        /*0694*/ 	.word	0xffffffff


	//   ....[73]....
        /*0698*/ 	.word	0xffffffff


	//   ....[74]....
        /*069c*/ 	.word	0xffffffff


	//   ....[75]....
        /*06a0*/ 	.word	0xffffffff


	//   ....[76]....
        /*06a4*/ 	.word	0xffffffff


	//   ....[77]....
        /*06a8*/ 	.word	0xffffffff


	//   ....[78]....
        /*06ac*/ 	.word	0xffffffff


	//   ....[79]....
        /*06b0*/ 	.word	0xffffffff


	//   ....[80]....
        /*06b4*/ 	.word	0xffffffff


	//   ....[81]....
        /*06b8*/ 	.word	0xffffffff


	//   ....[82]....
        /*06bc*/ 	.word	0xffffffff


	//   ....[83]....
        /*06c0*/ 	.word	0xffffffff


	//   ....[84]....
        /*06c4*/ 	.word	0xffffffff


	//   ....[85]....
        /*06c8*/ 	.word	0xffffffff


	//   ....[86]....
        /*06cc*/ 	.word	0xffffffff


	//   ....[87]....
        /*06d0*/ 	.word	0xffffffff


	//   ....[88]....
        /*06d4*/ 	.word	0xffffffff


	//   ....[89]....
        /*06d8*/ 	.word	0xffffffff


	//   ....[90]....
        /*06dc*/ 	.word	0xffffffff


	//   ....[91]....
        /*06e0*/ 	.word	0xffffffff


	//   ....[92]....
        /*06e4*/ 	.word	0xffffffff


	//   ....[93]....
        /*06e8*/ 	.word	0xffffffff


	//   ....[94]....
        /*06ec*/ 	.word	0xffffffff


	//   ....[95]....
        /*06f0*/ 	.word	0xffffffff


	//   ....[96]....
        /*06f4*/ 	.word	0xffffffff


	//   ....[97]....
        /*06f8*/ 	.word	0xffffffff


	//   ....[98]....
        /*06fc*/ 	.word	0xffffffff


	//   ....[99]....
        /*0700*/ 	.word	0xffffffff


	//   ....[100]....
        /*0704*/ 	.word	0xffffffff


	//   ....[101]....
        /*0708*/ 	.word	0xffffffff


	//   ....[102]....
        /*070c*/ 	.word	0xffffffff


	//   ....[103]....
        /*0710*/ 	.word	0xffffffff


	//   ....[104]....
        /*0714*/ 	.word	0xffffffff


	//   ....[105]....
        /*0718*/ 	.word	0xffffffff


	//   ....[106]....
        /*071c*/ 	.word	0xffffffff


	//   ....[107]....
        /*0720*/ 	.word	0xffffffff


	//   ....[108]....
        /*0724*/ 	.word	0xffffffff


	//   ....[109]....
        /*0728*/ 	.word	0xffffffff


	//   ....[110]....
        /*072c*/ 	.word	0xffffffff


	//   ....[111]....
        /*0730*/ 	.word	0xffffffff


	//   ....[112]....
        /*0734*/ 	.word	0xffffffff


	//   ....[113]....
        /*0738*/ 	.word	0xffffffff


	//   ....[114]....
        /*073c*/ 	.word	0xffffffff


	//   ....[115]....
        /*0740*/ 	.word	0xffffffff


	//   ....[116]....
        /*0744*/ 	.word	0xffffffff


	//   ....[117]....
        /*0748*/ 	.word	0xffffffff


	//   ....[118]....
        /*074c*/ 	.word	0x0500000f


	//   ....[119]....
        /*0750*/ 	.word	0x0500000f


	//   ....[120]....
        /*0754*/ 	.word	0x0500000f


	//   ....[121]....
        /*0758*/ 	.word	0x0500000f


	//   ....[122]....
        /*075c*/ 	.word	0x0500000f


	//   ....[123]....
        /*0760*/ 	.word	0x0500000f


	//   ....[124]....
        /*0764*/ 	.word	0x0500000f


	//   ....[125]....
        /*0768*/ 	.word	0x0500000f


	//   ....[126]....
        /*076c*/ 	.word	0x0500000f


	//   ....[127]....
        /*0770*/ 	.word	0x0500000f


	//   ....[128]....
        /*0774*/ 	.word	0x0500000f


	//   ....[129]....
        /*0778*/ 	.word	0x0500000f


	//   ....[130]....
        /*077c*/ 	.word	0x0500000f


	//   ....[131]....
        /*0780*/ 	.word	0x0500000f


	//   ....[132]....
        /*0784*/ 	.word	0x0500000f


	//   ....[133]....
        /*0788*/ 	.word	0x0500000f


	//   ....[134]....
        /*078c*/ 	.word	0x0500000f


	//   ....[135]....
        /*0790*/ 	.word	0x0500000f


	//   ....[136]....
        /*0794*/ 	.word	0x0500000f


	//   ....[137]....
        /*0798*/ 	.word	0x0500000f


	//   ....[138]....
        /*079c*/ 	.word	0x0500000f


	//   ....[139]....
        /*07a0*/ 	.word	0x0500000f


	//   ....[140]....
        /*07a4*/ 	.word	0x0500000f


	//   ....[141]....
        /*07a8*/ 	.word	0x0500000f


	//   ....[142]....
        /*07ac*/ 	.word	0x0500000f


	//   ....[143]....
        /*07b0*/ 	.word	0x0500000f


	//   ....[144]....
        /*07b4*/ 	.word	0x0500000f


	//   ....[145]....
        /*07b8*/ 	.word	0x0500000f


	//   ....[146]....
        /*07bc*/ 	.word	0x0500000f


	//   ....[147]....
        /*07c0*/ 	.word	0x0500000f


	//   ....[148]....
        /*07c4*/ 	.word	0x0500000f


	//   ....[149]....
        /*07c8*/ 	.word	0x0500000f


	//   ....[150]....
        /*07cc*/ 	.word	0x0500000f


	//   ....[151]....
        /*07d0*/ 	.word	0x0500000f


	//   ....[152]....
        /*07d4*/ 	.word	0x0500000f


	//   ....[153]....
        /*07d8*/ 	.word	0x0500000f


	//   ....[154]....
        /*07dc*/ 	.word	0x0500000f


	//   ....[155]....
        /*07e0*/ 	.word	0x0500000f


	//   ....[156]....
        /*07e4*/ 	.word	0x0500000f


	//   ....[157]....
        /*07e8*/ 	.word	0x0500000f


	//   ....[158]....
        /*07ec*/ 	.word	0x0500000f


	//   ....[159]....
        /*07f0*/ 	.word	0x0500000f


	//   ....[160]....
        /*07f4*/ 	.word	0x0500000f


	//   ....[161]....
        /*07f8*/ 	.word	0x0500000f


	//   ....[162]....
        /*07fc*/ 	.word	0x0500000f


	//----- nvinfo : EIATTR_COOP_GROUP_INSTR_OFFSETS
	.align		4
.L_851:
        /*0800*/ 	.byte	0x04, 0x28
        /*0802*/ 	.short	(.L_853 - .L_852)


	//   ....[0]....
.L_852:
        /*0804*/ 	.word	0x00000060


	//   ....[1]....
        /*0808*/ 	.word	0x000001a0


	//   ....[2]....
        /*080c*/ 	.word	0x000001f0


	//   ....[3]....
        /*0810*/ 	.word	0x000003e0


	//   ....[4]....
        /*0814*/ 	.word	0x00000540


	//   ....[5]....
        /*0818*/ 	.word	0x00000660


	//   ....[6]....
        /*081c*/ 	.word	0x000007c0


	//   ....[7]....
        /*0820*/ 	.word	0x000057e0


	//   ....[8]....
        /*0824*/ 	.word	0x00007d20


	//   ....[9]....
        /*0828*/ 	.word	0x000084c0


	//   ....[10]....
        /*082c*/ 	.word	0x000084d0


	//   ....[11]....
        /*0830*/ 	.word	0x000084e0


	//   ....[12]....
        /*0834*/ 	.word	0x000084f0


	//   ....[13]....
        /*0838*/ 	.word	0x00008810


	//   ....[14]....
        /*083c*/ 	.word	0x00008820


	//   ....[15]....
        /*0840*/ 	.word	0x00008830


	//   ....[16]....
        /*0844*/ 	.word	0x00008840


	//   ....[17]....
        /*0848*/ 	.word	0x00009b10


	//   ....[18]....
        /*084c*/ 	.word	0x00009b20


	//   ....[19]....
        /*0850*/ 	.word	0x00009b30


	//   ....[20]....
        /*0854*/ 	.word	0x00009b40


	//   ....[21]....
        /*0858*/ 	.word	0x00009da0


	//   ....[22]....
        /*085c*/ 	.word	0x00009db0


	//   ....[23]....
        /*0860*/ 	.word	0x00009dc0


	//   ....[24]....
        /*0864*/ 	.word	0x00009dd0


	//   ....[25]....
        /*0868*/ 	.word	0x0000b3c0


	//   ....[26]....
        /*086c*/ 	.word	0x0000b650


	//   ....[27]....
        /*0870*/ 	.word	0x0000bf70


	//   ....[28]....
        /*0874*/ 	.word	0x0000c080


	//   ....[29]....
        /*0878*/ 	.word	0x0000c4a0


	//   ....[30]....
        /*087c*/ 	.word	0x0000c510


	//   ....[31]....
        /*0880*/ 	.word	0x0000ceb0


	//   ....[32]....
        /*0884*/ 	.word	0x0000d390


	//   ....[33]....
        /*0888*/ 	.word	0x0000d750


	//   ....[34]....
        /*088c*/ 	.word	0x0000ddb0


	//   ....[35]....
        /*0890*/ 	.word	0x0000de90


	//   ....[36]....
        /*0894*/ 	.word	0x0000e490


	//   ....[37]....
        /*0898*/ 	.word	0x0000e660


	//   ....[38]....
        /*089c*/ 	.word	0x0000f500


	//   ....[39]....
        /*08a0*/ 	.word	0x0000fcf0


	//   ....[40]....
        /*08a4*/ 	.word	0x0000fd10


	//   ....[41]....
        /*08a8*/ 	.word	0x00010440


	//   ....[42]....
        /*08ac*/ 	.word	0x000104b0


	//   ....[43]....
        /*08b0*/ 	.word	0x000111f0


	//   ....[44]....
        /*08b4*/ 	.word	0x00011660


	//   ....[45]....
        /*08b8*/ 	.word	0x000118e0


	//   ....[46]....
        /*08bc*/ 	.word	0x00011eb0


	//   ....[47]....
        /*08c0*/ 	.word	0x00011ed0


	//   ....[48]....
        /*08c4*/ 	.word	0x00012730


	//   ....[49]....
        /*08c8*/ 	.word	0x00012900


	//   ....[50]....
        /*08cc*/ 	.word	0x00013710


	//   ....[51]....
        /*08d0*/ 	.word	0x00013760


	//   ....[52]....
        /*08d4*/ 	.word	0x000137c0


	//   ....[53]....
        /*08d8*/ 	.word	0x00013910


	//   ....[54]....
        /*08dc*/ 	.word	0x00013ae0


	//   ....[55]....
        /*08e0*/ 	.word	0x00014f50


	//   ....[56]....
        /*08e4*/ 	.word	0x000152b0


	//   ....[57]....
        /*08e8*/ 	.word	0x000152c0


	//   ....[58]....
        /*08ec*/ 	.word	0x000152f0


	//   ....[59]....
        /*08f0*/ 	.word	0x00015300


	//   ....[60]....
        /*08f4*/ 	.word	0x00015f80


	//   ....[61]....
        /*08f8*/ 	.word	0x00015fa0


	//   ....[62]....
        /*08fc*/ 	.word	0x00016230


	//   ....[63]....
        /*0900*/ 	.word	0x00016250


	//   ....[64]....
        /*0904*/ 	.word	0x00016bc0


	//   ....[65]....
        /*0908*/ 	.word	0x00016c20


	//   ....[66]....
        /*090c*/ 	.word	0x00017480


	//   ....[67]....
        /*0910*/ 	.word	0x000174a0


	//   ....[68]....
        /*0914*/ 	.word	0x00018730


	//   ....[69]....
        /*0918*/ 	.word	0x00018790


	//   ....[70]....
        /*091c*/ 	.word	0x000189e0


	//   ....[71]....
        /*0920*/ 	.word	0x00018a00


	//   ....[72]....
        /*0924*/ 	.word	0x00018cb0


	//   ....[73]....
        /*0928*/ 	.word	0x00018ee0


	//   ....[74]....
        /*092c*/ 	.word	0x00018f10


	//   ....[75]....
        /*0930*/ 	.word	0x00018f40


	//   ....[76]....
        /*0934*/ 	.word	0x00018f70


	//   ....[77]....
        /*0938*/ 	.word	0x00018fa0


	//   ....[78]....
        /*093c*/ 	.word	0x00018fd0


	//   ....[79]....
        /*0940*/ 	.word	0x00019170


	//   ....[80]....
        /*0944*/ 	.word	0x000191a0


	//   ....[81]....
        /*0948*/ 	.word	0x000191d0


	//   ....[82]....
        /*094c*/ 	.word	0x00019200


	//   ....[83]....
        /*0950*/ 	.word	0x00019230


	//   ....[84]....
        /*0954*/ 	.word	0x00019260


	//   ....[85]....
        /*0958*/ 	.word	0x00019300


	//   ....[86]....
        /*095c*/ 	.word	0x00019330


	//   ....[87]....
        /*0960*/ 	.word	0x00019340


	//   ....[88]....
        /*0964*/ 	.word	0x00019370


	//   ....[89]....
        /*0968*/ 	.word	0x0001abf0


	//   ....[90]....
        /*096c*/ 	.word	0x0001d360


	//   ....[91]....
        /*0970*/ 	.word	0x0001de20


	//   ....[92]....
        /*0974*/ 	.word	0x0001de40


	//   ....[93]....
        /*0978*/ 	.word	0x0001def0


	//   ....[94]....
        /*097c*/ 	.word	0x0001df00


	//   ....[95]....
        /*0980*/ 	.word	0x0001df80


	//   ....[96]....
        /*0984*/ 	.word	0x0001df90


	//   ....[97]....
        /*0988*/ 	.word	0x0001dfe0


	//   ....[98]....
        /*098c*/ 	.word	0x0001e000


	//   ....[99]....
        /*0990*/ 	.word	0x00021a30


	//   ....[100]....
        /*0994*/ 	.word	0x00021ab0


	//   ....[101]....
        /*0998*/ 	.word	0x00021ae0


	//   ....[102]....
        /*099c*/ 	.word	0x00021af0


	//   ....[103]....
        /*09a0*/ 	.word	0x00021b20


	//   ....[104]....
        /*09a4*/ 	.word	0x00021b50


	//   ....[105]....
        /*09a8*/ 	.word	0x00021b80


	//   ....[106]....
        /*09ac*/ 	.word	0x00021bb0


	//   ....[107]....
        /*09b0*/ 	.word	0x00021d70


	//   ....[108]....
        /*09b4*/ 	.word	0x00021da0


	//   ....[109]....
        /*09b8*/ 	.word	0x00021dd0


	//   ....[110]....
        /*09bc*/ 	.word	0x00021e00


	//   ....[111]....
        /*09c0*/ 	.word	0x00021e30


	//   ....[112]....
        /*09c4*/ 	.word	0x00021e60


	//   ....[113]....
        /*09c8*/ 	.word	0x00021f30


	//   ....[114]....
        /*09cc*/ 	.word	0x00021f50


	//   ....[115]....
        /*09d0*/ 	.word	0x00021f60


	//   ....[116]....
        /*09d4*/ 	.word	0x00021fe0


	//   ....[117]....
        /*09d8*/ 	.word	0x00022b10


	//   ....[118]....
        /*09dc*/ 	.word	0x00022fd0


	//   ....[119]....
        /*09e0*/ 	.word	0x00023060


	//   ....[120]....
        /*09e4*/ 	.word	0x000230b0


	//   ....[121]....
        /*09e8*/ 	.word	0x00023100


	//   ....[122]....
        /*09ec*/ 	.word	0x00023190


	//   ....[123]....
        /*09f0*/ 	.word	0x00023220


	//   ....[124]....
        /*09f4*/ 	.word	0x00023270


	//   ....[125]....
        /*09f8*/ 	.word	0x000232c0


	//   ....[126]....
        /*09fc*/ 	.word	0x000233b0


	//   ....[127]....
        /*0a00*/ 	.word	0x00023440


	//   ....[128]....
        /*0a04*/ 	.word	0x00023490


	//   ....[129]....
        /*0a08*/ 	.word	0x000234f0


	//   ....[130]....
        /*0a0c*/ 	.word	0x00023590


	//   ....[131]....
        /*0a10*/ 	.word	0x00023620


	//   ....[132]....
        /*0a14*/ 	.word	0x00023670


	//   ....[133]....
        /*0a18*/ 	.word	0x000236c0


	//   ....[134]....
        /*0a1c*/ 	.word	0x00023a70


	//   ....[135]....
        /*0a20*/ 	.word	0x00023d50


	//   ....[136]....
        /*0a24*/ 	.word	0x00023f10


	//   ....[137]....
        /*0a28*/ 	.word	0x00023f60


	//   ....[138]....
        /*0a2c*/ 	.word	0x00023fc0


	//   ....[139]....
        /*0a30*/ 	.word	0x000240b0


	//   ....[140]....
        /*0a34*/ 	.word	0x00024110


	//   ....[141]....
        /*0a38*/ 	.word	0x00024200


	//   ....[142]....
        /*0a3c*/ 	.word	0x00024260


	//   ....[143]....
        /*0a40*/ 	.word	0x00024330


	//   ....[144]....
        /*0a44*/ 	.word	0x00024660


	//   ....[145]....
        /*0a48*/ 	.word	0x00024700


	//   ....[146]....
        /*0a4c*/ 	.word	0x000248a0


	//   ....[147]....
        /*0a50*/ 	.word	0x00024920


	//   ....[148]....
        /*0a54*/ 	.word	0x000249a0


	//   ....[149]....
        /*0a58*/ 	.word	0x00024a20


	//   ....[150]....
        /*0a5c*/ 	.word	0x00024aa0


	//   ....[151]....
        /*0a60*/ 	.word	0x00024b30


	//   ....[152]....
        /*0a64*/ 	.word	0x00024bd0


	//   ....[153]....
        /*0a68*/ 	.word	0x00024c80


	//   ....[154]....
        /*0a6c*/ 	.word	0x00024d00


	//   ....[155]....
        /*0a70*/ 	.word	0x00024d80


	//   ....[156]....
        /*0a74*/ 	.word	0x00024e00


	//   ....[157]....
        /*0a78*/ 	.word	0x00024e90


	//   ....[158]....
        /*0a7c*/ 	.word	0x00024f10


	//   ....[159]....
        /*0a80*/ 	.word	0x00024fc0


	//   ....[160]....
        /*0a84*/ 	.word	0x00025010


	//   ....[161]....
        /*0a88*/ 	.word	0x000250d0


	//   ....[162]....
        /*0a8c*/ 	.word	0x00025200


	//----- nvinfo : EIATTR_REG_RECONFIG
	.align		4
.L_853:
        /*0a90*/ 	.byte	0x01, 0x54
	.zero		2


	//----- nvinfo : EIATTR_SYSCALL_OFFSETS
	.align		4
        /*0a94*/ 	.byte	0x04, 0x46
        /*0a96*/ 	.short	(.L_855 - .L_854)


	//   ....[0]....
.L_854:
        /*0a98*/ 	.word	0x00002370


	//   ....[1]....
        /*0a9c*/ 	.word	0x000024c0


	//   ....[2]....
        /*0aa0*/ 	.word	0x00007ed0


	//   ....[3]....
        /*0aa4*/ 	.word	0x000081f0


	//   ....[4]....
        /*0aa8*/ 	.word	0x0001cf90


	//   ....[5]....
        /*0aac*/ 	.word	0x0001d0e0


	//   ....[6]....
        /*0ab0*/ 	.word	0x0001d1d0


	//   ....[7]....
        /*0ab4*/ 	.word	0x0001da00


	//----- nvinfo : EIATTR_MBARRIER_INSTR_OFFSETS
	.align		4
.L_855:
        /*0ab8*/ 	.byte	0x04, 0x39
        /*0aba*/ 	.short	(.L_857 - .L_856)


	//   ....[0]....
.L_856:
        /*0abc*/ 	.word	0x000002d0
        /*0ac0*/ 	.word	0x000000ff
        /*0ac4*/ 	.word	0x00028c00
        /*0ac8*/ 	.short	0x0100
        /*0aca*/ 	.byte	0x08
	.zero		1


	//   ....[1]....
        /*0acc*/ 	.word	0x000002e0
        /*0ad0*/ 	.word	0x000000ff
        /*0ad4*/ 	.word	0x00028c20
        /*0ad8*/ 	.short	0x0100
        /*0ada*/ 	.byte	0x08
	.zero		1


	//   ....[2]....
        /*0adc*/ 	.word	0x00000390
        /*0ae0*/ 	.word	0x000000ff
        /*0ae4*/ 	.word	0x00028c30
        /*0ae8*/ 	.short	0x0100
        /*0aea*/ 	.byte	0x06
	.zero		1


	//   ....[3]....
        /*0aec*/ 	.word	0x000003a0
        /*0af0*/ 	.word	0x000000ff
        /*0af4*/ 	.word	0x00028c40
        /*0af8*/ 	.short	0x0100
        /*0afa*/ 	.byte	0x06
	.zero		1


	//   ....[4]....
        /*0afc*/ 	.word	0x000003b0
        /*0b00*/ 	.word	0x000000ff
        /*0b04*/ 	.word	0x00028c38
        /*0b08*/ 	.short	0x0100
        /*0b0a*/ 	.byte	0x06
	.zero		1


	//   ....[5]....
        /*0b0c*/ 	.word	0x000003c0
        /*0b10*/ 	.word	0x000000ff
        /*0b14*/ 	.word	0x00028c48
        /*0b18*/ 	.short	0x0100
        /*0b1a*/ 	.byte	0x06
	.zero		1


	//   ....[6]....
        /*0b1c*/ 	.word	0x000004f0
        /*0b20*/ 	.word	0x000000ff
        /*0b24*/ 	.word	0x00028c50
        /*0b28*/ 	.short	0x0100
        /*0b2a*/ 	.byte	0x08
	.zero		1


	//   ....[7]....
        /*0b2c*/ 	.word	0x00000500
        /*0b30*/ 	.word	0x000000ff
        /*0b34*/ 	.word	0x00028c60
        /*0b38*/ 	.short	0x0100
        /*0b3a*/ 	.byte	0x08
	.zero		1


	//   ....[8]....
        /*0b3c*/ 	.word	0x00000510
        /*0b40*/ 	.word	0x000000ff
        /*0b44*/ 	.word	0x00028c58
        /*0b48*/ 	.short	0x0100
        /*0b4a*/ 	.byte	0x08
	.zero		1


	//   ....[9]....
        /*0b4c*/ 	.word	0x00000520
        /*0b50*/ 	.word	0x000000ff
        /*0b54*/ 	.word	0x00028c68
        /*0b58*/ 	.short	0x0100
        /*0b5a*/ 	.byte	0x08
	.zero		1


	//   ....[10]....
        /*0b5c*/ 	.word	0x00000610
        /*0b60*/ 	.word	0x000000ff
        /*0b64*/ 	.word	0x00028c70
        /*0b68*/ 	.short	0x0100
        /*0b6a*/ 	.byte	0x06
	.zero		1


	//   ....[11]....
        /*0b6c*/ 	.word	0x00000620
        /*0b70*/ 	.word	0x000000ff
        /*0b74*/ 	.word	0x00028c80
        /*0b78*/ 	.short	0x0100
        /*0b7a*/ 	.byte	0x06
	.zero		1


	//   ....[12]....
        /*0b7c*/ 	.word	0x00000630
        /*0b80*/ 	.word	0x000000ff
        /*0b84*/ 	.word	0x00028c78
        /*0b88*/ 	.short	0x0100
        /*0b8a*/ 	.byte	0x06
	.zero		1


	//   ....[13]....
        /*0b8c*/ 	.word	0x00000640
        /*0b90*/ 	.word	0x000000ff
        /*0b94*/ 	.word	0x00028c88
        /*0b98*/ 	.short	0x0100
        /*0b9a*/ 	.byte	0x06
	.zero		1


	//   ....[14]....
        /*0b9c*/ 	.word	0x00000770
        /*0ba0*/ 	.word	0x000000ff
        /*0ba4*/ 	.word	0x00028c90
        /*0ba8*/ 	.short	0x0100
        /*0baa*/ 	.byte	0x08
	.zero		1


	//   ....[15]....
        /*0bac*/ 	.word	0x00000780
        /*0bb0*/ 	.word	0x000000ff
        /*0bb4*/ 	.word	0x00028ca0
        /*0bb8*/ 	.short	0x0100
        /*0bba*/ 	.byte	0x08
	.zero		1


	//   ....[16]....
        /*0bbc*/ 	.word	0x00000790
        /*0bc0*/ 	.word	0x000000ff
        /*0bc4*/ 	.word	0x00028c98
        /*0bc8*/ 	.short	0x0100
        /*0bca*/ 	.byte	0x08
	.zero		1


	//   ....[17]....
        /*0bcc*/ 	.word	0x000007a0
        /*0bd0*/ 	.word	0x000000ff
        /*0bd4*/ 	.word	0x00028ca8
        /*0bd8*/ 	.short	0x0100
        /*0bda*/ 	.byte	0x08
	.zero		1


	//   ....[18]....
        /*0bdc*/ 	.word	0x000008d0
        /*0be0*/ 	.word	0x000000ff
        /*0be4*/ 	.word	0x00028cb0
        /*0be8*/ 	.short	0x0100
        /*0bea*/ 	.byte	0x08
	.zero		1


	//   ....[19]....
        /*0bec*/ 	.word	0x000008e0
        /*0bf0*/ 	.word	0x000000ff
        /*0bf4*/ 	.word	0x00028cc0
        /*0bf8*/ 	.short	0x0100
        /*0bfa*/ 	.byte	0x08
	.zero		1


	//   ....[20]....
        /*0bfc*/ 	.word	0x000008f0
        /*0c00*/ 	.word	0x000000ff
        /*0c04*/ 	.word	0x00028cb8
        /*0c08*/ 	.short	0x0100
        /*0c0a*/ 	.byte	0x08
	.zero		1


	//   ....[21]....
        /*0c0c*/ 	.word	0x00000900
        /*0c10*/ 	.word	0x000000ff
        /*0c14*/ 	.word	0x00028cc8
        /*0c18*/ 	.short	0x0100
        /*0c1a*/ 	.byte	0x08
	.zero		1


	//   ....[22]....
        /*0c1c*/ 	.word	0x00003050
        /*0c20*/ 	.word	0x0000004a
        /*0c24*/ 	.word	0x00028c90
        /*0c28*/ 	.short	0x010a
        /*0c2a*/ 	.byte	0x3f
	.zero		1


	//   ....[23]....
        /*0c2c*/ 	.word	0x00003ab0
        /*0c30*/ 	.word	0x0000004a
        /*0c34*/ 	.word	0x00028c90
        /*0c38*/ 	.short	0x010a
        /*0c3a*/ 	.byte	0x3f
	.zero		1


	//   ....[24]....
        /*0c3c*/ 	.word	0x000043c0
        /*0c40*/ 	.word	0x0000004a
        /*0c44*/ 	.word	0x00028c90
        /*0c48*/ 	.short	0x010a
        /*0c4a*/ 	.byte	0x3f
	.zero		1


	//   ....[25]....
        /*0c4c*/ 	.word	0x000045c0
        /*0c50*/ 	.word	0x00000004
        /*0c54*/ 	.word	0x00000000
        /*0c58*/ 	.short	0x0101
        /*0c5a*/ 	.byte	0x3f
	.zero		1


	//   ....[26]....
        /*0c5c*/ 	.word	0x00004600
        /*0c60*/ 	.word	0x0000004a
        /*0c64*/ 	.word	0x00028cb0
        /*0c68*/ 	.short	0x010a
        /*0c6a*/ 	.byte	0x3f
	.zero		1


	//   ....[27]....
        /*0c6c*/ 	.word	0x00004c60
        /*0c70*/ 	.word	0x0000004a
        /*0c74*/ 	.word	0x00000000
        /*0c78*/ 	.short	0x0101
        /*0c7a*/ 	.byte	0x3f
	.zero		1


	//   ....[28]....
        /*0c7c*/ 	.word	0x00005900
        /*0c80*/ 	.word	0x00000009
        /*0c84*/ 	.word	0x00028c50
        /*0c88*/ 	.short	0x010a
        /*0c8a*/ 	.byte	0x3f
	.zero		1


	//   ....[29]....
        /*0c8c*/ 	.word	0x00005cc0
        /*0c90*/ 	.word	0x00000009
        /*0c94*/ 	.word	0x00000000
        /*0c98*/ 	.short	0x0101
        /*0c9a*/ 	.byte	0x3f
	.zero		1


	//   ....[30]....
        /*0c9c*/ 	.word	0x00006600
        /*0ca0*/ 	.word	0x00000015
        /*0ca4*/ 	.word	0x00028c50
        /*0ca8*/ 	.short	0x010a
        /*0caa*/ 	.byte	0x3f
	.zero		1


	//   ....[31]....
        /*0cac*/ 	.word	0x00006650
        /*0cb0*/ 	.word	0x00000015
        /*0cb4*/ 	.word	0x00028c50
        /*0cb8*/ 	.short	0x010a
        /*0cba*/ 	.byte	0x3f
	.zero		1


	//   ....[32]....
        /*0cbc*/ 	.word	0x00006920
        /*0cc0*/ 	.word	0x00000015
        /*0cc4*/ 	.word	0x00000000
        /*0cc8*/ 	.short	0x0101
        /*0cca*/ 	.byte	0x3f
	.zero		1


	//   ....[33]....
        /*0ccc*/ 	.word	0x00007f60
        /*0cd0*/ 	.word	0x00000002
        /*0cd4*/ 	.word	0x00028c00
        /*0cd8*/ 	.short	0x010a
        /*0cda*/ 	.byte	0x3f
	.zero		1


	//   ....[34]....
        /*0cdc*/ 	.word	0x00007fb0
        /*0ce0*/ 	.word	0x00000002
        /*0ce4*/ 	.word	0x00028c00
        /*0ce8*/ 	.short	0x010a
        /*0cea*/ 	.byte	0x3f
	.zero		1


	//   ....[35]....
        /*0cec*/ 	.word	0x00008a80
        /*0cf0*/ 	.word	0x00000002
        /*0cf4*/ 	.word	0x00028c00
        /*0cf8*/ 	.short	0x010a
        /*0cfa*/ 	.byte	0x3f
	.zero		1


	//   ....[36]....
        /*0cfc*/ 	.word	0x00009f80
        /*0d00*/ 	.word	0x00000002
        /*0d04*/ 	.word	0x00028c00
        /*0d08*/ 	.short	0x010a
        /*0d0a*/ 	.byte	0x3f
	.zero		1


	//   ....[37]....
        /*0d0c*/ 	.word	0x0000af20
        /*0d10*/ 	.word	0x0000000e
        /*0d14*/ 	.word	0x00028c30
        /*0d18*/ 	.short	0x010a
        /*0d1a*/ 	.byte	0x3f
	.zero		1


	//   ....[38]....
        /*0d1c*/ 	.word	0x0000afb0
        /*0d20*/ 	.word	0x0000000e
        /*0d24*/ 	.word	0x00028c30
        /*0d28*/ 	.short	0x010a
        /*0d2a*/ 	.byte	0x3f
	.zero		1


	//   ....[39]....
        /*0d2c*/ 	.word	0x0000b490
        /*0d30*/ 	.word	0x00000000
        /*0d34*/ 	.word	0x00000000
        /*0d38*/ 	.short	0x0101
        /*0d3a*/ 	.byte	0x3f
	.zero		1


	//   ....[40]....
        /*0d3c*/ 	.word	0x0000caf0
        /*0d40*/ 	.word	0x0000000e
        /*0d44*/ 	.word	0x00028c50
        /*0d48*/ 	.short	0x010a
        /*0d4a*/ 	.byte	0x3f
	.zero		1


	//   ....[41]....
        /*0d4c*/ 	.word	0x0000cbb0
        /*0d50*/ 	.word	0x0000000e
        /*0d54*/ 	.word	0x00028c50
        /*0d58*/ 	.short	0x010a
        /*0d5a*/ 	.byte	0x3f
	.zero		1


	//   ....[42]....
        /*0d5c*/ 	.word	0x0000ced0
        /*0d60*/ 	.word	0x0000000e
        /*0d64*/ 	.word	0x00000000
        /*0d68*/ 	.short	0x0101
        /*0d6a*/ 	.byte	0x3f
	.zero		1


	//   ....[43]....
        /*0d6c*/ 	.word	0x0000d160
        /*0d70*/ 	.word	0x000000d4
        /*0d74*/ 	.word	0x00028c30
        /*0d78*/ 	.short	0x010a
        /*0d7a*/ 	.byte	0x3f
	.zero		1


	//   ....[44]....
        /*0d7c*/ 	.word	0x0000d1d0
        /*0d80*/ 	.word	0x000000d4
        /*0d84*/ 	.word	0x00028c30
        /*0d88*/ 	.short	0x010a
        /*0d8a*/ 	.byte	0x3f
	.zero		1


	//   ....[45]....
        /*0d8c*/ 	.word	0x0000d4e0
        /*0d90*/ 	.word	0x0000000d
        /*0d94*/ 	.word	0x00000000
        /*0d98*/ 	.short	0x0101
        /*0d9a*/ 	.byte	0x3f
	.zero		1


	//   ....[46]....
        /*0d9c*/ 	.word	0x0000f1d0
        /*0da0*/ 	.word	0x000000d4
        /*0da4*/ 	.word	0x00028c50
        /*0da8*/ 	.short	0x010a
        /*0daa*/ 	.byte	0x3f
	.zero		1


	//   ....[47]....
        /*0dac*/ 	.word	0x0000f220
        /*0db0*/ 	.word	0x000000d4
        /*0db4*/ 	.word	0x00028c50
        /*0db8*/ 	.short	0x010a
        /*0dba*/ 	.byte	0x3f
	.zero		1


	//   ....[48]....
        /*0dbc*/ 	.word	0x0000f520
        /*0dc0*/ 	.word	0x000000d4
        /*0dc4*/ 	.word	0x00000000
        /*0dc8*/ 	.short	0x0101
        /*0dca*/ 	.byte	0x3f
	.zero		1


	//   ....[49]....
        /*0dcc*/ 	.word	0x0000f910
        /*0dd0*/ 	.word	0x0000000e
        /*0dd4*/ 	.word	0x00028c30
        /*0dd8*/ 	.short	0x010a
        /*0dda*/ 	.byte	0x3f
	.zero		1


	//   ....[50]....
        /*0ddc*/ 	.word	0x0000f980
        /*0de0*/ 	.word	0x0000000e
        /*0de4*/ 	.word	0x00028c30
        /*0de8*/ 	.short	0x010a
        /*0dea*/ 	.byte	0x3f
	.zero		1


	//   ....[51]....
        /*0dec*/ 	.word	0x0000fea0
        /*0df0*/ 	.word	0x00000014
        /*0df4*/ 	.word	0x00000000
        /*0df8*/ 	.short	0x0101
        /*0dfa*/ 	.byte	0x3f
	.zero		1


	//   ....[52]....
        /*0dfc*/ 	.word	0x00010ee0
        /*0e00*/ 	.word	0x0000000e
        /*0e04*/ 	.word	0x00028c50
        /*0e08*/ 	.short	0x010a
        /*0e0a*/ 	.byte	0x3f
	.zero		1


	//   ....[53]....
        /*0e0c*/ 	.word	0x00010f30
        /*0e10*/ 	.word	0x0000000e
        /*0e14*/ 	.word	0x00028c50
        /*0e18*/ 	.short	0x010a
        /*0e1a*/ 	.byte	0x3f
	.zero		1


	//   ....[54]....
        /*0e1c*/ 	.word	0x00011210
        /*0e20*/ 	.word	0x0000000e
        /*0e24*/ 	.word	0x00000000
        /*0e28*/ 	.short	0x0101
        /*0e2a*/ 	.byte	0x3f
	.zero		1


	//   ....[55]....
        /*0e2c*/ 	.word	0x00011350
        /*0e30*/ 	.word	0x000000ce
        /*0e34*/ 	.word	0x00028c30
        /*0e38*/ 	.short	0x010a
        /*0e3a*/ 	.byte	0x3f
	.zero		1


	//   ....[56]....
        /*0e3c*/ 	.word	0x000113c0
        /*0e40*/ 	.word	0x000000ce
        /*0e44*/ 	.word	0x00028c30
        /*0e48*/ 	.short	0x010a
        /*0e4a*/ 	.byte	0x3f
	.zero		1


	//   ....[57]....
        /*0e4c*/ 	.word	0x00011730
        /*0e50*/ 	.word	0x0000000c
        /*0e54*/ 	.word	0x00000000
        /*0e58*/ 	.short	0x0101
        /*0e5a*/ 	.byte	0x3f
	.zero		1


	//   ....[58]....
        /*0e5c*/ 	.word	0x000133e0
        /*0e60*/ 	.word	0x000000ce
        /*0e64*/ 	.word	0x00028c50
        /*0e68*/ 	.short	0x010a
        /*0e6a*/ 	.byte	0x3f
	.zero		1


	//   ....[59]....
        /*0e6c*/ 	.word	0x00013430
        /*0e70*/ 	.word	0x000000ce
        /*0e74*/ 	.word	0x00028c50
        /*0e78*/ 	.short	0x010a
        /*0e7a*/ 	.byte	0x3f
	.zero		1


	//   ....[60]....
        /*0e7c*/ 	.word	0x00013730
        /*0e80*/ 	.word	0x000000ce
        /*0e84*/ 	.word	0x00000000
        /*0e88*/ 	.short	0x0101
        /*0e8a*/ 	.byte	0x3f
	.zero		1


	//   ....[61]....
        /*0e8c*/ 	.word	0x00015f50
        /*0e90*/ 	.word	0x00000008
        /*0e94*/ 	.word	0x00000000
        /*0e98*/ 	.short	0x0101
        /*0e9a*/ 	.byte	0x3f
	.zero		1


	//   ....[62]....
        /*0e9c*/ 	.word	0x00016c30
        /*0ea0*/ 	.word	0x00000008
        /*0ea4*/ 	.word	0x00000000
        /*0ea8*/ 	.short	0x0101
        /*0eaa*/ 	.byte	0x3f
	.zero		1


	//   ....[63]....
        /*0eac*/ 	.word	0x0001acd0
        /*0eb0*/ 	.word	0x00000012
        /*0eb4*/ 	.word	0x00028c20
        /*0eb8*/ 	.short	0x010a
        /*0eba*/ 	.byte	0x3f
	.zero		1


	//   ....[64]....
        /*0ebc*/ 	.word	0x0001ada0
        /*0ec0*/ 	.word	0x00000007
        /*0ec4*/ 	.word	0x00028ca0
        /*0ec8*/ 	.short	0x010a
        /*0eca*/ 	.byte	0x3f
	.zero		1


	//   ....[65]....
        /*0ecc*/ 	.word	0x0001afe0
        /*0ed0*/ 	.word	0x00000007
        /*0ed4*/ 	.word	0x00028cc0
        /*0ed8*/ 	.short	0x010a
        /*0eda*/ 	.byte	0x3f
	.zero		1


	//   ....[66]....
        /*0edc*/ 	.word	0x0001ba40
        /*0ee0*/ 	.word	0x00000006
        /*0ee4*/ 	.word	0x00028ca0
        /*0ee8*/ 	.short	0x010a
        /*0eea*/ 	.byte	0x3f
	.zero		1


	//   ....[67]....
        /*0eec*/ 	.word	0x0001bc70
        /*0ef0*/ 	.word	0x00000006
        /*0ef4*/ 	.word	0x00028cc0
        /*0ef8*/ 	.short	0x010a
        /*0efa*/ 	.byte	0x3f
	.zero		1


	//   ....[68]....
        /*0efc*/ 	.word	0x0001d5d0
        /*0f00*/ 	.word	0x00000000
        /*0f04*/ 	.word	0x00028c40
        /*0f08*/ 	.short	0x010a
        /*0f0a*/ 	.byte	0x3f
	.zero		1


	//   ....[69]....
        /*0f0c*/ 	.word	0x0001e0a0
        /*0f10*/ 	.word	0x00000012
        /*0f14*/ 	.word	0x00028c00
        /*0f18*/ 	.short	0x0107
        /*0f1a*/ 	.byte	0x3f
	.zero		1


	//   ....[70]....
        /*0f1c*/ 	.word	0x0001e190
        /*0f20*/ 	.word	0x00000012
        /*0f24*/ 	.word	0x00028c00
        /*0f28*/ 	.short	0x0101
        /*0f2a*/ 	.byte	0x3f
	.zero		1


	//   ....[71]....
        /*0f2c*/ 	.word	0x0001e1b0
        /*0f30*/ 	.word	0x00000012
        /*0f34*/ 	.word	0x00028c20
        /*0f38*/ 	.short	0x010a
        /*0f3a*/ 	.byte	0x3f
	.zero		1


	//   ....[72]....
        /*0f3c*/ 	.word	0x0001e290
        /*0f40*/ 	.word	0x00000000
        /*0f44*/ 	.word	0x00028c60
        /*0f48*/ 	.short	0x010a
        /*0f4a*/ 	.byte	0x3f
	.zero		1


	//   ....[73]....
        /*0f4c*/ 	.word	0x0001ef60
        /*0f50*/ 	.word	0x00000002
        /*0f54*/ 	.word	0x00028c40
        /*0f58*/ 	.short	0x010a
        /*0f5a*/ 	.byte	0x3f
	.zero		1


	//   ....[74]....
        /*0f5c*/ 	.word	0x0001f1b0
        /*0f60*/ 	.word	0x00000002
        /*0f64*/ 	.word	0x00028c60
        /*0f68*/ 	.short	0x010a
        /*0f6a*/ 	.byte	0x3f
	.zero		1


	//   ....[75]....
        /*0f6c*/ 	.word	0x0001fd50
        /*0f70*/ 	.word	0x00000002
        /*0f74*/ 	.word	0x00028c40
        /*0f78*/ 	.short	0x010a
        /*0f7a*/ 	.byte	0x3f
	.zero		1


	//   ....[76]....
        /*0f7c*/ 	.word	0x0001ffa0
        /*0f80*/ 	.word	0x00000002
        /*0f84*/ 	.word	0x00028c60
        /*0f88*/ 	.short	0x010a
        /*0f8a*/ 	.byte	0x3f
	.zero		1


	//   ....[77]....
        /*0f8c*/ 	.word	0x00020ae0
        /*0f90*/ 	.word	0x00000003
        /*0f94*/ 	.word	0x00028c40
        /*0f98*/ 	.short	0x010a
        /*0f9a*/ 	.byte	0x3f
	.zero		1


	//   ....[78]....
        /*0f9c*/ 	.word	0x00020d30
        /*0fa0*/ 	.word	0x00000003
        /*0fa4*/ 	.word	0x00028c60
        /*0fa8*/ 	.short	0x010a
        /*0faa*/ 	.byte	0x3f
	.zero		1


	//   ....[79]....
        /*0fac*/ 	.word	0x00022a90
        /*0fb0*/ 	.word	0x00000000
        /*0fb4*/ 	.word	0x00028c20
        /*0fb8*/ 	.short	0x010a
        /*0fba*/ 	.byte	0x3f
	.zero		1


	//   ....[80]....
        /*0fbc*/ 	.word	0x00022c70
        /*0fc0*/ 	.word	0x00000006
        /*0fc4*/ 	.word	0x00000000
        /*0fc8*/ 	.short	0x010a
        /*0fca*/ 	.byte	0x3f
	.zero		1


	//   ....[81]....
        /*0fcc*/ 	.word	0x00022ca0
        /*0fd0*/ 	.word	0x00000007
        /*0fd4*/ 	.word	0x00000000
        /*0fd8*/ 	.short	0x010a
        /*0fda*/ 	.byte	0x3f
	.zero		1


	//   ....[82]....
        /*0fdc*/ 	.word	0x00022d00
        /*0fe0*/ 	.word	0x00000004
        /*0fe4*/ 	.word	0x00000000
        /*0fe8*/ 	.short	0x010a
        /*0fea*/ 	.byte	0x3f
	.zero		1


	//   ....[83]....
        /*0fec*/ 	.word	0x00022d30
        /*0ff0*/ 	.word	0x00000003
        /*0ff4*/ 	.word	0x00000000
        /*0ff8*/ 	.short	0x010a
        /*0ffa*/ 	.byte	0x3f
	.zero		1


	//   ....[84]....
        /*0ffc*/ 	.word	0x00022d90
        /*1000*/ 	.word	0x0000004a
        /*1004*/ 	.word	0x00028c90
        /*1008*/ 	.short	0x010a
        /*100a*/ 	.byte	0x3f
	.zero		1


	//   ....[85]....
        /*100c*/ 	.word	0x00022de0
        /*1010*/ 	.word	0x0000004a
        /*1014*/ 	.word	0x00028c90
        /*1018*/ 	.short	0x010a
        /*101a*/ 	.byte	0x3f
	.zero		1


	//   ....[86]....
        /*101c*/ 	.word	0x00022e30
        /*1020*/ 	.word	0x0000004a
        /*1024*/ 	.word	0x00028c90
        /*1028*/ 	.short	0x010a
        /*102a*/ 	.byte	0x3f
	.zero		1


	//   ....[87]....
        /*102c*/ 	.word	0x00022e80
        /*1030*/ 	.word	0x0000004a
        /*1034*/ 	.word	0x00028cb0
        /*1038*/ 	.short	0x010a
        /*103a*/ 	.byte	0x3f
	.zero		1


	//   ....[88]....
        /*103c*/ 	.word	0x00022ed0
        /*1040*/ 	.word	0x00000009
        /*1044*/ 	.word	0x00028c50
        /*1048*/ 	.short	0x010a
        /*104a*/ 	.byte	0x3f
	.zero		1


	//   ....[89]....
        /*104c*/ 	.word	0x00022f20
        /*1050*/ 	.word	0x00000015
        /*1054*/ 	.word	0x00028c50
        /*1058*/ 	.short	0x010a
        /*105a*/ 	.byte	0x3f
	.zero		1


	//   ....[90]....
        /*105c*/ 	.word	0x00023300
        /*1060*/ 	.word	0x00000002
        /*1064*/ 	.word	0x00028c00
        /*1068*/ 	.short	0x010a
        /*106a*/ 	.byte	0x3f
	.zero		1


	//   ....[91]....
        /*106c*/ 	.word	0x00023710
        /*1070*/ 	.word	0x00000002
        /*1074*/ 	.word	0x00028c00
        /*1078*/ 	.short	0x010a
        /*107a*/ 	.byte	0x3f
	.zero		1


	//   ....[92]....
        /*107c*/ 	.word	0x00023760
        /*1080*/ 	.word	0x0000000e
        /*1084*/ 	.word	0x00028c30
        /*1088*/ 	.short	0x010a
        /*108a*/ 	.byte	0x3f
	.zero		1


	//   ....[93]....
        /*108c*/ 	.word	0x000237b0
        /*1090*/ 	.word	0x0000000e
        /*1094*/ 	.word	0x00028c50
        /*1098*/ 	.short	0x010a
        /*109a*/ 	.byte	0x3f
	.zero		1


	//   ....[94]....
        /*109c*/ 	.word	0x00023800
        /*10a0*/ 	.word	0x000000d4
        /*10a4*/ 	.word	0x00028c30
        /*10a8*/ 	.short	0x010a
        /*10aa*/ 	.byte	0x3f
	.zero		1


	//   ....[95]....
        /*10ac*/ 	.word	0x00023850
        /*10b0*/ 	.word	0x000000d4
        /*10b4*/ 	.word	0x00028c50
        /*10b8*/ 	.short	0x010a
        /*10ba*/ 	.byte	0x3f
	.zero		1


	//   ....[96]....
        /*10bc*/ 	.word	0x000238a0
        /*10c0*/ 	.word	0x0000000e
        /*10c4*/ 	.word	0x00028c30
        /*10c8*/ 	.short	0x010a
        /*10ca*/ 	.byte	0x3f
	.zero		1


	//   ....[97]....
        /*10cc*/ 	.word	0x000238f0
        /*10d0*/ 	.word	0x0000000e
        /*10d4*/ 	.word	0x00028c50
        /*10d8*/ 	.short	0x010a
        /*10da*/ 	.byte	0x3f
	.zero		1


	//   ....[98]....
        /*10dc*/ 	.word	0x00023940
        /*10e0*/ 	.word	0x000000ce
        /*10e4*/ 	.word	0x00028c30
        /*10e8*/ 	.short	0x010a
        /*10ea*/ 	.byte	0x3f
	.zero		1


	//   ....[99]....
        /*10ec*/ 	.word	0x00023990
        /*10f0*/ 	.word	0x000000ce
        /*10f4*/ 	.word	0x00028c50
        /*10f8*/ 	.short	0x010a
        /*10fa*/ 	.byte	0x3f
	.zero		1


	//   ....[100]....
        /*10fc*/ 	.word	0x00023b30
        /*1100*/ 	.word	0x00000012
        /*1104*/ 	.word	0x00028c20
        /*1108*/ 	.short	0x010a
        /*110a*/ 	.byte	0x3f
	.zero		1


	//   ....[101]....
        /*110c*/ 	.word	0x00023b80
        /*1110*/ 	.word	0x00000007
        /*1114*/ 	.word	0x00028ca0
        /*1118*/ 	.short	0x010a
        /*111a*/ 	.byte	0x3f
	.zero		1


	//   ....[102]....
        /*111c*/ 	.word	0x00023bd0
        /*1120*/ 	.word	0x00000007
        /*1124*/ 	.word	0x00028cc0
        /*1128*/ 	.short	0x010a
        /*112a*/ 	.byte	0x3f
	.zero		1


	//   ....[103]....
        /*112c*/ 	.word	0x00023c20
        /*1130*/ 	.word	0x00000006
        /*1134*/ 	.word	0x00028ca0
        /*1138*/ 	.short	0x010a
        /*113a*/ 	.byte	0x3f
	.zero		1


	//   ....[104]....
        /*113c*/ 	.word	0x00023c70
        /*1140*/ 	.word	0x00000006
        /*1144*/ 	.word	0x00028cc0
        /*1148*/ 	.short	0x010a
        /*114a*/ 	.byte	0x3f
	.zero		1


	//   ....[105]....
        /*114c*/ 	.word	0x00023e10
        /*1150*/ 	.word	0x00000000
        /*1154*/ 	.word	0x00028c40
        /*1158*/ 	.short	0x010a
        /*115a*/ 	.byte	0x3f
	.zero		1


	//   ....[106]....
        /*115c*/ 	.word	0x00024370
        /*1160*/ 	.word	0x00000012
        /*1164*/ 	.word	0x00028c20
        /*1168*/ 	.short	0x010a
        /*116a*/ 	.byte	0x3f
	.zero		1


	//   ....[107]....
        /*116c*/ 	.word	0x000243c0
        /*1170*/ 	.word	0x00000000
        /*1174*/ 	.word	0x00028c60
        /*1178*/ 	.short	0x010a
        /*117a*/ 	.byte	0x3f
	.zero		1


	//   ....[108]....
        /*117c*/ 	.word	0x00024410
        /*1180*/ 	.word	0x00000002
        /*1184*/ 	.word	0x00028c40
        /*1188*/ 	.short	0x010a
        /*118a*/ 	.byte	0x3f
	.zero		1


	//   ....[109]....
        /*118c*/ 	.word	0x00024460
        /*1190*/ 	.word	0x00000002
        /*1194*/ 	.word	0x00028c60
        /*1198*/ 	.short	0x010a
        /*119a*/ 	.byte	0x3f
	.zero		1


	//   ....[110]....
        /*119c*/ 	.word	0x000244b0
        /*11a0*/ 	.word	0x00000002
        /*11a4*/ 	.word	0x00028c40
        /*11a8*/ 	.short	0x010a
        /*11aa*/ 	.byte	0x3f
	.zero		1


	//   ....[111]....
        /*11ac*/ 	.word	0x00024500
        /*11b0*/ 	.word	0x00000002
        /*11b4*/ 	.word	0x00028c60
        /*11b8*/ 	.short	0x010a
        /*11ba*/ 	.byte	0x3f
	.zero		1


	//   ....[112]....
        /*11bc*/ 	.word	0x00024550
        /*11c0*/ 	.word	0x00000003
        /*11c4*/ 	.word	0x00028c40
        /*11c8*/ 	.short	0x010a
        /*11ca*/ 	.byte	0x3f
	.zero		1


	//   ....[113]....
        /*11cc*/ 	.word	0x000245a0
        /*11d0*/ 	.word	0x00000003
        /*11d4*/ 	.word	0x00028c60
        /*11d8*/ 	.short	0x010a
        /*11da*/ 	.byte	0x3f
	.zero		1


	//   ....[114]....
        /*11dc*/ 	.word	0x00025120
        /*11e0*/ 	.word	0x00000000
        /*11e4*/ 	.word	0x00028c20
        /*11e8*/ 	.short	0x010a
        /*11ea*/ 	.byte	0x3f
	.zero		1


	//   ....[115]....
        /*11ec*/ 	.word	0x000252c0
        /*11f0*/ 	.word	0x00000006
        /*11f4*/ 	.word	0x00000000
        /*11f8*/ 	.short	0x010a
        /*11fa*/ 	.byte	0x3f
	.zero		1


	//   ....[116]....
        /*11fc*/ 	.word	0x00025310
        /*1200*/ 	.word	0x00000007
        /*1204*/ 	.word	0x00000000
        /*1208*/ 	.short	0x010a
        /*120a*/ 	.byte	0x3f
	.zero		1


	//   ....[117]....
        /*120c*/ 	.word	0x00025360
        /*1210*/ 	.word	0x00000004
        /*1214*/ 	.word	0x00000000
        /*1218*/ 	.short	0x010a
        /*121a*/ 	.byte	0x3f
	.zero		1


	//----- nvinfo : EIATTR_NUM_MBARRIERS
	.align		4
.L_857:
        /*121c*/ 	.byte	0x03, 0x38
        /*121e*/ 	.short	0x0016


	//----- nvinfo : EIATTR_EXIT_INSTR_OFFSETS
	.align		4
        /*1220*/ 	.byte	0x04, 0x1c
        /*1222*/ 	.short	(.L_859 - .L_858)


	//   ....[0]....
.L_858:
        /*1224*/ 	.word	0x00022d80


	//----- nvinfo : EIATTR_MAX_THREADS
	.align		4
.L_859:
        /*1228*/ 	.byte	0x04, 0x05
        /*122a*/ 	.short	(.L_861 - .L_860)
.L_860:
        /*122c*/ 	.word	0x00000180
        /*1230*/ 	.word	0x00000001
        /*1234*/ 	.word	0x00000001


	//----- nvinfo : EIATTR_CRS_STACK_SIZE
	.align		4
.L_861:
        /*1238*/ 	.byte	0x04, 0x1e
        /*123a*/ 	.short	(.L_863 - .L_862)
.L_862:
        /*123c*/ 	.word	0x00000000


	//----- nvinfo : EIATTR_CBANK_PARAM_SIZE
	.align		4
.L_863:
        /*1240*/ 	.byte	0x03, 0x19
        /*1242*/ 	.short	0x0af0


	//----- nvinfo : EIATTR_PARAM_CBANK
	.align		4
        /*1244*/ 	.byte	0x04, 0x0a
        /*1246*/ 	.short	(.L_865 - .L_864)
	.align		4
.L_864:
        /*1248*/ 	.word	index@(.nv.constant0._ZN7cutlass13device_kernelIN5flash11enable_sm90INS1_16FlashAttnFwdSm90INS1_25CollectiveMainloopFwdSm90ILi2EN4cute5tupleIJNS5_1CILi1EEES8_S8_EEENS6_IJNS7_ILi64EEESA_SA_EEELi512ENS_10bfloat16_tEfNS_4arch4Sm90ELb0ELb1ELb0ELb1ELb0ELb1ELb0ELb0ELb0ELb1ELb1ELb0EEENS1_21CollectiveEpilogueFwdINS6_IJSA_NS7_ILi512EEESA_EEES9_SC_SE_Li256ELb1ELb1ELb1ELb0EEENS1_36VarlenDynamicPersistentTileSchedulerILi64ELi64ELi256ELi128ELb1ELb1ELb1ELb1ELb0ELb1EEEEEEEEEvNT_6ParamsE)
        /*124c*/ 	.short	0x0210
        /*124e*/ 	.short	0x0af0


	//----- nvinfo : EIATTR_SW_WAR
	.align		4
.L_865:
        /*1250*/ 	.byte	0x04, 0x36
        /*1252*/ 	.short	(.L_867 - .L_866)
.L_866:
        /*1254*/ 	.word	0x00000008
.L_867:


//--------------------- .nv.info._ZN7cutlass13device_kernelIN5flash11enable_sm90INS1_16FlashAttnFwdSm90INS1_25CollectiveMainloopFwdSm90ILi2EN4cute5tupleIJNS5_1CILi1EEES8_S8_EEENS6_IJNS7_ILi64EEESA_SA_EEELi512ENS_10bfloat16_tEfNS_4arch4Sm90ELb0ELb1ELb0ELb1ELb0ELb0ELb1ELb0ELb0ELb1ELb1ELb0EEENS1_21CollectiveEpilogueFwdINS6_IJSA_NS7_ILi512EEESA_EEES9_SC_SE_Li256ELb1ELb1ELb1ELb0EEENS1_36VarlenDynamicPersistentTileSchedulerILi64ELi64ELi256ELi128ELb1ELb1ELb1ELb1ELb0ELb1EEEEEEEEEvNT_6ParamsE --------------------------
	.section	.nv.info._ZN7cutlass13device_kernelIN5flash11enable_sm90INS1_16FlashAttnFwdSm90INS1_25CollectiveMainloopFwdSm90ILi2EN4cute5tupleIJNS5_1CILi1EEES8_S8_EEENS6_IJNS7_ILi64EEESA_SA_EEELi512ENS_10bfloat16_tEfNS_4arch4Sm90ELb0ELb1ELb0ELb1ELb0ELb0ELb1ELb0ELb0ELb1ELb1ELb0EEENS1_21CollectiveEpilogueFwdINS6_IJSA_NS7_ILi512EEESA_EEES9_SC_SE_Li256ELb1ELb1ELb1ELb0EEENS1_36VarlenDynamicPersistentTileSchedulerILi64ELi64ELi256ELi128ELb1ELb1ELb1ELb1ELb0ELb1EEEEEEEEEvNT_6ParamsE,"",@"SHT_CUDA_INFO"
	.sectionflags	@""
	.align	4


	//----- nvinfo : EIATTR_CUDA_API_VERSION
	.align		4
        /*0000*/ 	.byte	0x04, 0x37
        /*0002*/ 	.short	(.L_869 - .L_868)
.L_868:
        /*0004*/ 	.word	0x00000082


	//----- nvinfo : EIATTR_KPARAM_INFO
	.align		4
.L_869:
        /*0008*/ 	.byte	0x04, 0x17
        /*000a*/ 	.short	(.L_871 - .L_870)
.L_870:
        /*000c*/ 	.word	0x00000000
        /*0010*/ 	.short	0x0000
        /*0012*/ 	.short	0x0070
        /*0014*/ 	.byte	0x00, 0xf0, 0x01, 0x2e


	//----- nvinfo : EIATTR_SPARSE_MMA_MASK
	.align		4
.L_871:
        /*0018*/ 	.byte	0x03, 0x50
        /*001a*/ 	.short	0x0000


	//----- nvinfo : EIATTR_MAXREG_COUNT
	.align		4
        /*001c*/ 	.byte	0x03, 0x1b
        /*001e*/ 	.short	0x00a8


	//----- nvinfo : EIATTR_NUM_BARRIERS
	.align		4
        /*0020*/ 	.byte	0x02, 0x4c
        /*0022*/ 	.byte	0x10
	.zero		1


	//----- nvinfo : EIATTR_EXTERNS
	.align		4
        /*0024*/ 	.byte	0x04, 0x0f
        /*0026*/ 	.short	(.L_873 - .L_872)


	//   ....[0]....
	.align		4
.L_872:
        /*0028*/ 	.word	index@(__assertfail)


	//----- nvinfo : EIATTR_ANNOTATIONS
	.align		4
.L_873:
        /*002c*/ 	.byte	0x04, 0x55
        /*002e*/ 	.short	(.L_875 - .L_874)


	//   ....[0]....
.L_874:
        /* <DEDUP_REMOVED lines=88> */


	//----- nvinfo : EIATTR_MERCURY_ISA_VERSION
	.align		4
.L_875:
        /*0598*/ 	.byte	0x03, 0x5f
        /*059a*/ 	.short	0x0101


	//----- nvinfo : EIATTR_UNUSED_LOAD_BYTE_OFFSET
	.align		4
        /*059c*/ 	.byte	0x04, 0x44
        /*059e*/ 	.short	(.L_877 - .L_876)


	//   ....[0]....
.L_876:
        /*05a0*/ 	.word	0x00000a30
        /*05a4*/ 	.word	0x0000fff0


	//   ....[1]....
        /*05a8*/ 	.word	0x00011770
        /*05ac*/ 	.word	0x0000fff0


	//----- nvinfo : EIATTR_INT_WARP_WIDE_INSTR_OFFSETS
	.align		4
.L_877:
        /*05b0*/ 	.byte	0x04, 0x31
        /*05b2*/ 	.short	(.L_879 - .L_878)


	//   ....[0]....
.L_878:
        /*05b4*/ 	.word	0x00000130


	//   ....[1]....
        /*05b8*/ 	.word	0x00000170


	//   ....[2]....
        /*05bc*/ 	.word	0x000001e0


	//   ....[3]....
        /*05c0*/ 	.word	0x000001f0


	//   ....[4]....
        /*05c4*/ 	.word	0x00017e50


	//   ....[5]....
        /*05c8*/ 	.word	0x00017eb0


	//   ....[6]....
        /*05cc*/ 	.word	0x0001d890


	//   ....[7]....
        /*05d0*/ 	.word	0x0001d920


	//----- nvinfo : EIATTR_COOP_GROUP_MASK_REGIDS
	.align		4
.L_879:
        /*05d4*/ 	.byte	0x04, 0x29
        /*05d6*/ 	.short	(.L_881 - .L_880)


	//   ....[0]....
.L_880:
        /*05d8*/ 	.word	0xffffffff


	//   ....[1]....
        /*05dc*/ 	.word	0xffffffff


	//   ....[2]....
        /*05e0*/ 	.word	0xffffffff


	//   ....[3]....
        /*05e4*/ 	.word	0xffffffff


	//   ....[4]....
        /*05e8*/ 	.word	0xffffffff


	//   ....[5]....
        /*05ec*/ 	.word	0xffffffff


	//   ....[6]....
        /*05f0*/ 	.word	0xffffffff


	//   ....[7]....
        /*05f4*/ 	.word	0xffffffff


	//   ....[8]....
        /*05f8*/ 	.word	0xffffffff


	//   ....[9]....
        /*05fc*/ 	.word	0xffffffff


	//   ....[10]....
        /*0600*/ 	.word	0xffffffff


	//   ....[11]....
        /*0604*/ 	.word	0xffffffff


	//   ....[12]....
        /*0608*/ 	.word	0xffffffff


	//   ....[13]....
        /*060c*/ 	.word	0xffffffff


	//   ....[14]....
        /*0610*/ 	.word	0xffffffff


	//   ....[15]....
        /*0614*/ 	.word	0xffffffff


	//   ....[16]....
        /*0618*/ 	.word	0xffffffff


	//   ....[17]....
        /*061c*/ 	.word	0xffffffff


	//   ....[18]....
        /*0620*/ 	.word	0xffffffff


	//   ....[19]....
        /*0624*/ 	.word	0xffffffff


	//   ....[20]....
        /*0628*/ 	.word	0xffffffff


	//   ....[21]....
        /*062c*/ 	.word	0xffffffff


	//   ....[22]....
        /*0630*/ 	.word	0xffffffff


	//   ....[23]....
        /*0634*/ 	.word	0xffffffff


	//   ....[24]....
        /*0638*/ 	.word	0xffffffff


	//   ....[25]....
        /*063c*/ 	.word	0xffffffff


	//   ....[26]....
        /*0640*/ 	.word	0xffffffff


	//   ....[27]....
        /*0644*/ 	.word	0xffffffff


	//   ....[28]....
        /*0648*/ 	.word	0xffffffff


	//   ....[29]....
        /*064c*/ 	.word	0xffffffff


	//   ....[30]....
        /*0650*/ 	.word	0xffffffff


	//   ....[31]....
        /*0654*/ 	.word	0xffffffff


	//   ....[32]....
        /*0658*/ 	.word	0xffffffff


	//   ....[33]....
        /*065c*/ 	.word	0xffffffff


	//   ....[34]....
        /*0660*/ 	.word	0xffffffff


	//   ....[35]....
        /*0664*/ 	.word	0xffffffff


	//   ....[36]....
        /*0668*/ 	.word	0xffffffff


	//   ....[37]....
        /*066c*/ 	.word	0xffffffff


	//   ....[38]....
        /*0670*/ 	.word	0xffffffff


	//   ....[39]....
        /*0674*/ 	.word	0xffffffff


	//   ....[40]....
        /*0678*/ 	.word	0xffffffff


	//   ....[41]....
        /*067c*/ 	.word	0xffffffff


	//   ....[42]....
        /*0680*/ 	.word	0xffffffff


	//   ....[43]....
        /*0684*/ 	.word	0xffffffff


	//   ....[44]....
        /*0688*/ 	.word	0xffffffff


	//   ....[45]....
        /*068c*/ 	.word	0xffffffff


	//   ....[46]....
        /*0690*/ 	.word	0xffffffff


	//   ....[47]....
        /*0694*/ 	.word	0xffffffff


	//   ....[48]....
        /*0698*/ 	.word	0xffffffff


	//   ....[49]....
        /*069c*/ 	.word	0xffffffff


	//   ....[50]....
        /*06a0*/ 	.word	0xffffffff


	//   ....[51]....
        /*06a4*/ 	.word	0xffffffff


	//   ....[52]....
        /*06a8*/ 	.word	0xffffffff


	//   ....[53]....
        /*06ac*/ 	.word	0xffffffff


	//   ....[54]....
        /*06b0*/ 	.word	0xffffffff


	//   ....[55]....
        /*06b4*/ 	.word	0xffffffff


	//   ....[56]....
        /*06b8*/ 	.word	0xffffffff


	//   ....[57]....
        /*06bc*/ 	.word	0xffffffff


	//   ....[58]....
        /*06c0*/ 	.word	0xffffffff


	//   ....[59]....
        /*06c4*/ 	.word	0xffffffff


	//   ....[60]....
        /*06c8*/ 	.word	0xffffffff


	//   ....[61]....
        /*06cc*/ 	.word	0xffffffff


	//   ....[62]....
        /*06d0*/ 	.word	0xffffffff


	//   ....[63]....
        /*06d4*/ 	.word	0xffffffff


	//   ....[64]....
        /*06d8*/ 	.word	0xffffffff


	//   ....[65]....
        /*06dc*/ 	.word	0xffffffff


	//   ....[66]....
        /*06e0*/ 	.word	0xffffffff


	//   ....[67]....
        /*06e4*/ 	.word	0xffffffff


	//   ....[68]....
        /*06e8*/ 	.word	0xffffffff


	//   ....[69]....
        /*06ec*/ 	.word	0xffffffff


	//   ....[70]....
        /*06f0*/ 	.word	0xffffffff


	//   ....[71]....
        /*06f4*/ 	.word	0xffffffff


	//   ....[72]....
        /*06f8*/ 	.word	0xffffffff


	//   ....[73]....
        /*06fc*/ 	.word	0xffffffff


	//   ....[74]....
        /*0700*/ 	.word	0xffffffff


	//   ....[75]....
        /*0704*/ 	.word	0xffffffff


	//   ....[76]....
        /*0708*/ 	.word	0xffffffff


	//   ....[77]....
        /*070c*/ 	.word	0xffffffff


	//   ....[78]....
        /*0710*/ 	.word	0xffffffff


	//   ....[79]....
        /*0714*/ 	.word	0xffffffff


	//   ....[80]....
        /*0718*/ 	.word	0xffffffff


	//   ....[81]....
        /*071c*/ 	.word	0xffffffff


	//   ....[82]....
        /*0720*/ 	.word	0xffffffff


	//   ....[83]....
        /*0724*/ 	.word	0xffffffff


	//   ....[84]....
        /*0728*/ 	.word	0xffffffff


	//   ....[85]....
        /*072c*/ 	.word	0xffffffff


	//   ....[86]....
        /*0730*/ 	.word	0xffffffff


	//   ....[87]....
        /*0734*/ 	.word	0xffffffff


	//   ....[88]....
        /*0738*/ 	.word	0xffffffff


	//   ....[89]....
        /*073c*/ 	.word	0xffffffff


	//   ....[90]....
        /*0740*/ 	.word	0xffffffff


	//   ....[91]....
        /*0744*/ 	.word	0xffffffff


	//   ....[92]....
        /*0748*/ 	.word	0xffffffff


	//   ....[93]....
        /*074c*/ 	.word	0xffffffff


	//   ....[94]....
        /*0750*/ 	.word	0xffffffff


	//   ....[95]....
        /*0754*/ 	.word	0xffffffff


	//   ....[96]....
        /*0758*/ 	.word	0xffffffff


	//   ....[97]....
        /*075c*/ 	.word	0xffffffff


	//   ....[98]....
        /*0760*/ 	.word	0xffffffff


	//   ....[99]....
        /*0764*/ 	.word	0xffffffff


	//   ....[100]....
        /*0768*/ 	.word	0xffffffff


	//   ....[101]....
        /*076c*/ 	.word	0xffffffff


	//   ....[102]....
        /*0770*/ 	.word	0xffffffff


	//   ....[103]....
        /*0774*/ 	.word	0xffffffff


	//   ....[104]....
        /*0778*/ 	.word	0xffffffff


	//   ....[105]....
        /*077c*/ 	.word	0xffffffff


	//   ....[106]....
        /*0780*/ 	.word	0xffffffff


	//   ....[107]....
        /*0784*/ 	.word	0xffffffff


	//   ....[108]....
        /*0788*/ 	.word	0xffffffff


	//   ....[109]....
        /*078c*/ 	.word	0xffffffff


	//   ....[110]....
        /*0790*/ 	.word	0xffffffff


	//   ....[111]....
        /*0794*/ 	.word	0xffffffff


	//   ....[112]....
        /*0798*/ 	.word	0xffffffff


	//   ....[113]....
        /*079c*/ 	.word	0x0500000f


	//   ....[114]....
        /*07a0*/ 	.word	0x0500000f


	//   ....[115]....
        /*07a4*/ 	.word	0x0500000f


	//   ....[116]....
        /*07a8*/ 	.word	0x0500000f


	//   ....[117]....
        /*07ac*/ 	.word	0x0500000f


	//   ....[118]....
        /*07b0*/ 	.word	0x0500000f


	//   ....[119]....
        /*07b4*/ 	.word	0x0500000f


	//   ....[120]....
        /*07b8*/ 	.word	0x0500000f


	//   ....[121]....
        /*07bc*/ 	.word	0x0500000f


	//   ....[122]....
        /*07c0*/ 	.word	0x0500000f


	//   ....[123]....
        /*07c4*/ 	.word	0x0500000f


	//   ....[124]....
        /*07c8*/ 	.word	0x0500000f


	//   ....[125]....
        /*07cc*/ 	.word	0x0500000f


	//   ....[126]....
        /*07d0*/ 	.word	0x0500000f


	//   ....[127]....
        /*07d4*/ 	.word	0x0500000f


	//   ....[128]....
        /*07d8*/ 	.word	0x0500000f


	//   ....[129]....
        /*07dc*/ 	.word	0x0500000f


	//   ....[130]....
        /*07e0*/ 	.word	0x0500000f


	//   ....[131]....
        /*07e4*/ 	.word	0x0500000f


	//   ....[132]....
        /*07e8*/ 	.word	0x0500000f


	//   ....[133]....
        /*07ec*/ 	.word	0x0500000f


	//   ....[134]....
        /*07f0*/ 	.word	0x0500000f


	//   ....[135]....
        /*07f4*/ 	.word	0x0500000f


	//   ....[136]....
        /*07f8*/ 	.word	0x0500000f


	//   ....[137]....
        /*07fc*/ 	.word	0x0500000f


	//   ....[138]....
        /*0800*/ 	.word	0x0500000f


	//   ....[139]....
        /*0804*/ 	.word	0x0500000f


	//   ....[140]....
        /*0808*/ 	.word	0x0500000f


	//   ....[141]....
        /*080c*/ 	.word	0x0500000f


	//   ....[142]....
        /*0810*/ 	.word	0x0500000f


	//   ....[143]....
        /*0814*/ 	.word	0x0500000f


	//   ....[144]....
        /*0818*/ 	.word	0x0500000f


	//   ....[145]....
        /*081c*/ 	.word	0x0500000f


	//   ....[146]....
        /*0820*/ 	.word	0x0500000f


	//   ....[147]....
        /*0824*/ 	.word	0x0500000f


	//   ....[148]....
        /*0828*/ 	.word	0x0500000f


	//----- nvinfo : EIATTR_COOP_GROUP_INSTR_OFFSETS
	.align		4
.L_881:
        /*082c*/ 	.byte	0x04, 0x28
        /*082e*/ 	.short	(.L_883 - .L_882)


	//   ....[0]....
.L_882:
        /*0830*/ 	.word	0x00000070


	//   ....[1]....
        /*0834*/ 	.word	0x00000140


	//   ....[2]....
        /*0838*/ 	.word	0x00000190


	//   ....[3]....
        /*083c*/ 	.word	0x000003a0


	//   ....[4]....
        /*0840*/ 	.word	0x00000500


	//   ....[5]....
        /*0844*/ 	.word	0x00000620


	//   ....[6]....
        /*0848*/ 	.word	0x00000780


	//   ....[7]....
        /*084c*/ 	.word	0x000022e0


	//   ....[8]....
        /*0850*/ 	.word	0x000044c0


	//   ....[9]....
        /*0854*/ 	.word	0x00004ca0


	//   ....[10]....
        /*0858*/ 	.word	0x00005d40


	//   ....[11]....
        /*085c*/ 	.word	0x00006430


	//   ....[12]....
        /*0860*/ 	.word	0x00006930


	//   ....[13]....
        /*0864*/ 	.word	0x00006a60


	//   ....[14]....
        /*0868*/ 	.word	0x00006dc0


	//   ....[15]....
        /*086c*/ 	.word	0x00006e70


	//   ....[16]....
        /*0870*/ 	.word	0x00007660


	//   ....[17]....
        /*0874*/ 	.word	0x00007c30


	//   ....[18]....
        /*0878*/ 	.word	0x00008c40


	//   ....[19]....
        /*087c*/ 	.word	0x00008e70


	//   ....[20]....
        /*0880*/ 	.word	0x000095e0


	//   ....[21]....
        /*0884*/ 	.word	0x00009730


	//   ....[22]....
        /*0888*/ 	.word	0x00009ca0


	//   ....[23]....
        /*088c*/ 	.word	0x00009d00


	//   ....[24]....
        /*0890*/ 	.word	0x0000ad50


	//   ....[25]....
        /*0894*/ 	.word	0x0000b400


	//   ....[26]....
        /*0898*/ 	.word	0x0000c4f0


	//   ....[27]....
        /*089c*/ 	.word	0x0000c510


	//   ....[28]....
        /*08a0*/ 	.word	0x0000caa0


	//   ....[29]....
        /*08a4*/ 	.word	0x0000cc70


	//   ....[30]....
        /*08a8*/ 	.word	0x0000d8a0


	//   ....[31]....
        /*08ac*/ 	.word	0x0000dcf0


	//   ....[32]....
        /*08b0*/ 	.word	0x0000de00


	//   ....[33]....
        /*08b4*/ 	.word	0x0000ef30


	//   ....[34]....
        /*08b8*/ 	.word	0x0000f540


	//   ....[35]....
        /*08bc*/ 	.word	0x0000f560


	//   ....[36]....
        /*08c0*/ 	.word	0x0000fdb0


	//   ....[37]....
        /*08c4*/ 	.word	0x0000ff80


	//   ....[38]....
        /*08c8*/ 	.word	0x00010c30


	//   ....[39]....
        /*08cc*/ 	.word	0x00010c70


	//   ....[40]....
        /*08d0*/ 	.word	0x00010ce0


	//   ....[41]....
        /*08d4*/ 	.word	0x00010d10


	//   ....[42]....
        /*08d8*/ 	.word	0x00010d50


	//   ....[43]....
        /*08dc*/ 	.word	0x000124c0


	//   ....[44]....
        /*08e0*/ 	.word	0x00012830


	//   ....[45]....
        /*08e4*/ 	.word	0x00012850


	//   ....[46]....
        /*08e8*/ 	.word	0x00012860


	//   ....[47]....
        /*08ec*/ 	.word	0x00012890


	//   ....[48]....
        /*08f0*/ 	.word	0x00013510


	//   ....[49]....
        /*08f4*/ 	.word	0x00013530


	//   ....[50]....
        /*08f8*/ 	.word	0x000137e0


	//   ....[51]....
        /*08fc*/ 	.word	0x00013800


	//   ....[52]....
        /*0900*/ 	.word	0x00013ea0


	//   ....[53]....
        /*0904*/ 	.word	0x00013ed0


	//   ....[54]....
        /*0908*/ 	.word	0x00014790


	//   ....[55]....
        /*090c*/ 	.word	0x000147b0


	//   ....[56]....
        /*0910*/ 	.word	0x00015ab0


	//   ....[57]....
        /*0914*/ 	.word	0x00015ae0


	//   ....[58]....
        /*0918*/ 	.word	0x00015d20


	//   ....[59]....
        /*091c*/ 	.word	0x00015d40


	//   ....[60]....
        /*0920*/ 	.word	0x00016000


	//   ....[61]....
        /*0924*/ 	.word	0x00016210


	//   ....[62]....
        /*0928*/ 	.word	0x00016240


	//   ....[63]....
        /*092c*/ 	.word	0x00016270


	//   ....[64]....
        /*0930*/ 	.word	0x000162a0


	//   ....[65]....
        /*0934*/ 	.word	0x000162d0


	//   ....[66]....
        /*0938*/ 	.word	0x00016300


	//   ....[67]....
        /*093c*/ 	.word	0x000164a0


	//   ....[68]....
        /*0940*/ 	.word	0x000164d0


	//   ....[69]....
        /*0944*/ 	.word	0x00016500


	//   ....[70]....
        /*0948*/ 	.word	0x00016530


	//   ....[71]....
        /*094c*/ 	.word	0x00016560


	//   ....[72]....
        /*0950*/ 	.word	0x00016590


	//   ....[73]....
        /*0954*/ 	.word	0x00016630


	//   ....[74]....
        /*0958*/ 	.word	0x00016660


	//   ....[75]....
        /*095c*/ 	.word	0x00016670


	//   ....[76]....
        /*0960*/ 	.word	0x000166a0


	//   ....[77]....
        /*0964*/ 	.word	0x00018420


	//   ....[78]....
        /*0968*/ 	.word	0x00018ee0


	//   ....[79]....
        /*096c*/ 	.word	0x00018ef0


	//   ....[80]....
        /*0970*/ 	.word	0x00018f20


	//   ....[81]....
        /*0974*/ 	.word	0x00019000


	//   ....[82]....
        /*0978*/ 	.word	0x00019030


	//   ....[83]....
        /*097c*/ 	.word	0x00019090


	//   ....[84]....
        /*0980*/ 	.word	0x000190a0


	//   ....[85]....
        /*0984*/ 	.word	0x00019110


	//   ....[86]....
        /*0988*/ 	.word	0x00019aa0


	//   ....[87]....
        /*098c*/ 	.word	0x00019b30


	//   ....[88]....
        /*0990*/ 	.word	0x00019b80


	//   ....[89]....
        /*0994*/ 	.word	0x00019cb0


	//   ....[90]....
        /*0998*/ 	.word	0x00019e20


	//   ....[91]....
        /*099c*/ 	.word	0x00019e30


	//   ....[92]....
        /*09a0*/ 	.word	0x00019f90


	//   ....[93]....
        /*09a4*/ 	.word	0x00019fa0


	//   ....[94]....
        /*09a8*/ 	.word	0x0001dba0


	//   ....[95]....
        /*09ac*/ 	.word	0x0001dbd0


	//   ....[96]....
        /*09b0*/ 	.word	0x0001dc30


	//   ....[97]....
        /*09b4*/ 	.word	0x0001dc60


	//   ....[98]....
        /*09b8*/ 	.word	0x0001dc90


	//   ....[99]....
        /*09bc*/ 	.word	0x0001dcc0


	//   ....[100]....
        /*09c0*/ 	.word	0x0001dcf0


	//   ....[101]....
        /*09c4*/ 	.word	0x0001dd20


	//   ....[102]....
        /*09c8*/ 	.word	0x0001dee0


	//   ....[103]....
        /*09cc*/ 	.word	0x0001df10


	//   ....[104]....
        /*09d0*/ 	.word	0x0001df40


	//   ....[105]....
        /*09d4*/ 	.word	0x0001df70


	//   ....[106]....
        /*09d8*/ 	.word	0x0001dfa0


	//   ....[107]....
        /*09dc*/ 	.word	0x0001dfd0


	//   ....[108]....
        /*09e0*/ 	.word	0x0001e0a0


	//   ....[109]....
        /*09e4*/ 	.word	0x0001e0c0


	//   ....[110]....
        /*09e8*/ 	.word	0x0001e0d0


	//   ....[111]....
        /*09ec*/ 	.word	0x0001e150


	//   ....[112]....
        /*09f0*/ 	.word	0x0001ec90


	//   ....[113]....
        /*09f4*/ 	.word	0x0001f370


	//   ....[114]....
        /*09f8*/ 	.word	0x0001f500


	//   ....[115]....
        /*09fc*/ 	.word	0x0001f560


	//   ....[116]....
        /*0a00*/ 	.word	0x0001f5c0


	//   ....[117]....
        /*0a04*/ 	.word	0x0001f610


	//   ....[118]....
        /*0a08*/ 	.word	0x0001f770


	//   ....[119]....
        /*0a0c*/ 	.word	0x0001f810


	//   ....[120]....
        /*0a10*/ 	.word	0x0001f8c0


	//   ....[121]....
        /*0a14*/ 	.word	0x0001f9a0


	//   ....[122]....
        /*0a18*/ 	.word	0x0001fb60


	//   ....[123]....
        /*0a1c*/ 	.word	0x0001fc40


	//   ....[124]....
        /*0a20*/ 	.word	0x0001fed0


	//   ....[125]....
        /*0a24*/ 	.word	0x0001ffd0


	//   ....[126]....
        /*0a28*/ 	.word	0x000201a0


	//   ....[127]....
        /*0a2c*/ 	.word	0x00020260


	//   ....[128]....
        /*0a30*/ 	.word	0x00020480


	//   ....[129]....
        /*0a34*/ 	.word	0x000204d0


	//   ....[130]....
        /*0a38*/ 	.word	0x00020800


	//   ....[131]....
        /*0a3c*/ 	.word	0x000208a0


	//   ....[132]....
        /*0a40*/ 	.word	0x00020a30


	//   ....[133]....
        /*0a44*/ 	.word	0x00020ab0


	//   ....[134]....
        /*0a48*/ 	.word	0x00020b30


	//   ....[135]....
        /*0a4c*/ 	.word	0x00020bb0


	//   ....[136]....
        /*0a50*/ 	.word	0x00020c30


	//   ....[137]....
        /*0a54*/ 	.word	0x00020cc0


	//   ....[138]....
        /*0a58*/ 	.word	0x00020d60


	//   ....[139]....
        /*0a5c*/ 	.word	0x00020e10


	//   ....[140]....
        /*0a60*/ 	.word	0x00020e90


	//   ....[141]....
        /*0a64*/ 	.word	0x00020f10


	//   ....[142]....
        /*0a68*/ 	.word	0x00020f90


	//   ....[143]....
        /*0a6c*/ 	.word	0x00021020


	//   ....[144]....
        /*0a70*/ 	.word	0x000210a0


	//   ....[145]....
        /*0a74*/ 	.word	0x00021150


	//   ....[146]....
        /*0a78*/ 	.word	0x000211a0


	//   ....[147]....
        /*0a7c*/ 	.word	0x00021260


	//   ....[148]....
        /*0a80*/ 	.word	0x00021390


	//----- nvinfo : EIATTR_REG_RECONFIG
	.align		4
.L_883:
        /*0a84*/ 	.byte	0x01, 0x54
	.zero		2


	//----- nvinfo : EIATTR_SYSCALL_OFFSETS
	.align		4
        /*0a88*/ 	.byte	0x04, 0x46
        /*0a8a*/ 	.short	(.L_885 - .L_884)


	//   ....[0]....
.L_884:
        /*0a8c*/ 	.word	0x00004690


	//   ....[1]....
        /*0a90*/ 	.word	0x00018050


	//   ....[2]....
        /*0a94*/ 	.word	0x000181a0


	//   ....[3]....
        /*0a98*/ 	.word	0x00018290


	//   ....[4]....
        /*0a9c*/ 	.word	0x00018ad0


	//   ....[5]....
        /*0aa0*/ 	.word	0x00019420


	//----- nvinfo : EIATTR_MBARRIER_INSTR_OFFSETS
	.align		4
.L_885:
        /*0aa4*/ 	.byte	0x04, 0x39
        /*0aa6*/ 	.short	(.L_887 - .L_886)


	//   ....[0]....
.L_886:
        /*0aa8*/ 	.word	0x00000280
        /*0aac*/ 	.word	0x000000ff
        /*0ab0*/ 	.word	0x00038800
        /*0ab4*/ 	.short	0x0100
        /*0ab6*/ 	.byte	0x08
	.zero		1


	//   ....[1]....
        /*0ab8*/ 	.word	0x00000290
        /*0abc*/ 	.word	0x000000ff
        /*0ac0*/ 	.word	0x00038810
        /*0ac4*/ 	.short	0x0100
        /*0ac6*/ 	.byte	0x08
	.zero		1


	//   ....[2]....
        /*0ac8*/ 	.word	0x000002a0
        /*0acc*/ 	.word	0x000000ff
        /*0ad0*/ 	.word	0x00038820
        /*0ad4*/ 	.short	0x0100
        /*0ad6*/ 	.byte	0x08
	.zero		1


	//   ....[3]....
        /*0ad8*/ 	.word	0x00000350
        /*0adc*/ 	.word	0x000000ff
        /*0ae0*/ 	.word	0x00038830
        /*0ae4*/ 	.short	0x0100
        /*0ae6*/ 	.byte	0x06
	.zero		1


	//   ....[4]....
        /*0ae8*/ 	.word	0x00000360
        /*0aec*/ 	.word	0x000000ff
        /*0af0*/ 	.word	0x00038840
        /*0af4*/ 	.short	0x0100
        /*0af6*/ 	.byte	0x06
	.zero		1


	//   ....[5]....
        /*0af8*/ 	.word	0x00000370
        /*0afc*/ 	.word	0x000000ff
        /*0b00*/ 	.word	0x00038838
        /*0b04*/ 	.short	0x0100
        /*0b06*/ 	.byte	0x06
	.zero		1


	//   ....[6]....
        /*0b08*/ 	.word	0x00000380
        /*0b0c*/ 	.word	0x000000ff
        /*0b10*/ 	.word	0x00038848
        /*0b14*/ 	.short	0x0100
        /*0b16*/ 	.byte	0x06
	.zero		1


	//   ....[7]....
        /*0b18*/ 	.word	0x000004b0
        /*0b1c*/ 	.word	0x000000ff
        /*0b20*/ 	.word	0x00038850
        /*0b24*/ 	.short	0x0100
        /*0b26*/ 	.byte	0x08
	.zero		1


	//   ....[8]....
        /*0b28*/ 	.word	0x000004c0
        /*0b2c*/ 	.word	0x000000ff
        /*0b30*/ 	.word	0x00038860
        /*0b34*/ 	.short	0x0100
        /*0b36*/ 	.byte	0x08
	.zero		1


	//   ....[9]....
        /*0b38*/ 	.word	0x000004d0
        /*0b3c*/ 	.word	0x000000ff
        /*0b40*/ 	.word	0x00038858
        /*0b44*/ 	.short	0x0100
        /*0b46*/ 	.byte	0x08
	.zero		1


	//   ....[10]....
        /*0b48*/ 	.word	0x000004e0
        /*0b4c*/ 	.word	0x000000ff
        /*0b50*/ 	.word	0x00038868
        /*0b54*/ 	.short	0x0100
        /*0b56*/ 	.byte	0x08
	.zero		1


	//   ....[11]....
        /*0b58*/ 	.word	0x000005d0
        /*0b5c*/ 	.word	0x000000ff
        /*0b60*/ 	.word	0x00038870
        /*0b64*/ 	.short	0x0100
        /*0b66*/ 	.byte	0x06
	.zero		1


	//   ....[12]....
        /*0b68*/ 	.word	0x000005e0
        /*0b6c*/ 	.word	0x000000ff
        /*0b70*/ 	.word	0x00038880
        /*0b74*/ 	.short	0x0100
        /*0b76*/ 	.byte	0x06
	.zero		1


	//   ....[13]....
        /*0b78*/ 	.word	0x000005f0
        /*0b7c*/ 	.word	0x000000ff
        /*0b80*/ 	.word	0x00038878
        /*0b84*/ 	.short	0x0100
        /*0b86*/ 	.byte	0x06
	.zero		1


	//   ....[14]....
        /*0b88*/ 	.word	0x00000600
        /*0b8c*/ 	.word	0x000000ff
        /*0b90*/ 	.word	0x00038888
        /*0b94*/ 	.short	0x0100
        /*0b96*/ 	.byte	0x06
	.zero		1


	//   ....[15]....
        /*0b98*/ 	.word	0x00000730
        /*0b9c*/ 	.word	0x000000ff
        /*0ba0*/ 	.word	0x00038890
        /*0ba4*/ 	.short	0x0100
        /*0ba6*/ 	.byte	0x08
	.zero		1


	//   ....[16]....
        /*0ba8*/ 	.word	0x00000740
        /*0bac*/ 	.word	0x000000ff
        /*0bb0*/ 	.word	0x000388a0
        /*0bb4*/ 	.short	0x0100
        /*0bb6*/ 	.byte	0x08
	.zero		1


	//   ....[17]....
        /*0bb8*/ 	.word	0x00000750
        /*0bbc*/ 	.word	0x000000ff
        /*0bc0*/ 	.word	0x00038898
        /*0bc4*/ 	.short	0x0100
        /*0bc6*/ 	.byte	0x08
	.zero		1


	//   ....[18]....
        /*0bc8*/ 	.word	0x00000760
        /*0bcc*/ 	.word	0x000000ff
        /*0bd0*/ 	.word	0x000388a8
        /*0bd4*/ 	.short	0x0100
        /*0bd6*/ 	.byte	0x08
	.zero		1


	//   ....[19]....
        /*0bd8*/ 	.word	0x00000890
        /*0bdc*/ 	.word	0x000000ff
        /*0be0*/ 	.word	0x000388b0
        /*0be4*/ 	.short	0x0100
        /*0be6*/ 	.byte	0x08
	.zero		1


	//   ....[20]....
        /*0be8*/ 	.word	0x000008a0
        /*0bec*/ 	.word	0x000000ff
        /*0bf0*/ 	.word	0x000388c0
        /*0bf4*/ 	.short	0x0100
        /*0bf6*/ 	.byte	0x08
	.zero		1


	//   ....[21]....
        /*0bf8*/ 	.word	0x000008b0
        /*0bfc*/ 	.word	0x000000ff
        /*0c00*/ 	.word	0x000388b8
        /*0c04*/ 	.short	0x0100
        /*0c06*/ 	.byte	0x08
	.zero		1


	//   ....[22]....
        /*0c08*/ 	.word	0x000008c0
        /*0c0c*/ 	.word	0x000000ff
        /*0c10*/ 	.word	0x000388c8
        /*0c14*/ 	.short	0x0100
        /*0c16*/ 	.byte	0x08
	.zero		1


	//   ....[23]....
        /*0c18*/ 	.word	0x00002650
        /*0c1c*/ 	.word	0x00000003
        /*0c20*/ 	.word	0x00000000
        /*0c24*/ 	.short	0x0101
        /*0c26*/ 	.byte	0x3f
	.zero		1


	//   ....[24]....
        /*0c28*/ 	.word	0x00003110
        /*0c2c*/ 	.word	0x00000003
        /*0c30*/ 	.word	0x00000000
        /*0c34*/ 	.short	0x0101
        /*0c36*/ 	.byte	0x3f
	.zero		1


	//   ....[25]....
        /*0c38*/ 	.word	0x00004700
        /*0c3c*/ 	.word	0x000000ff
        /*0c40*/ 	.word	0x00038800
        /*0c44*/ 	.short	0x010a
        /*0c46*/ 	.byte	0x29
	.zero		1


	//   ....[26]....
        /*0c48*/ 	.word	0x000047a0
        /*0c4c*/ 	.word	0x00000007
        /*0c50*/ 	.word	0x00038830
        /*0c54*/ 	.short	0x010a
        /*0c56*/ 	.byte	0x3f
	.zero		1


	//   ....[27]....
        /*0c58*/ 	.word	0x000047e0
        /*0c5c*/ 	.word	0x00000007
        /*0c60*/ 	.word	0x00038830
        /*0c64*/ 	.short	0x010a
        /*0c66*/ 	.byte	0x3f
	.zero		1


	//   ....[28]....
        /*0c68*/ 	.word	0x00004a60
        /*0c6c*/ 	.word	0x000000ff
        /*0c70*/ 	.word	0x00038810
        /*0c74*/ 	.short	0x010a
        /*0c76*/ 	.byte	0x29
	.zero		1


	//   ....[29]....
        /*0c78*/ 	.word	0x00004aa0
        /*0c7c*/ 	.word	0x00000007
        /*0c80*/ 	.word	0x00038850
        /*0c84*/ 	.short	0x010a
        /*0c86*/ 	.byte	0x3f
	.zero		1


	//   ....[30]....
        /*0c88*/ 	.word	0x00004ae0
        /*0c8c*/ 	.word	0x00000007
        /*0c90*/ 	.word	0x00038850
        /*0c94*/ 	.short	0x010a
        /*0c96*/ 	.byte	0x3f
	.zero		1


	//   ....[31]....
        /*0c98*/ 	.word	0x00005e00
        /*0c9c*/ 	.word	0x00000003
        /*0ca0*/ 	.word	0x00000000
        /*0ca4*/ 	.short	0x0101
        /*0ca6*/ 	.byte	0x3f
	.zero		1


	//   ....[32]....
        /*0ca8*/ 	.word	0x00007680
        /*0cac*/ 	.word	0x00000007
        /*0cb0*/ 	.word	0x00000000
        /*0cb4*/ 	.short	0x0101
        /*0cb6*/ 	.byte	0x3f
	.zero		1


	//   ....[33]....
        /*0cb8*/ 	.word	0x000078d0
        /*0cbc*/ 	.word	0x000000ff
        /*0cc0*/ 	.word	0x00038830
        /*0cc4*/ 	.short	0x010a
        /*0cc6*/ 	.byte	0x05
	.zero		1


	//   ....[34]....
        /*0cc8*/ 	.word	0x00007910
        /*0ccc*/ 	.word	0x000000ff
        /*0cd0*/ 	.word	0x00038830
        /*0cd4*/ 	.short	0x010a
        /*0cd6*/ 	.byte	0x05
	.zero		1


	//   ....[35]....
        /*0cd8*/ 	.word	0x00007aa0
        /*0cdc*/ 	.word	0x000000ff
        /*0ce0*/ 	.word	0x00038850
        /*0ce4*/ 	.short	0x010a
        /*0ce6*/ 	.byte	0x05
	.zero		1


	//   ....[36]....
        /*0ce8*/ 	.word	0x00007ae0
        /*0cec*/ 	.word	0x000000ff
        /*0cf0*/ 	.word	0x00038850
        /*0cf4*/ 	.short	0x010a
        /*0cf6*/ 	.byte	0x05
	.zero		1


	//   ....[37]....
        /*0cf8*/ 	.word	0x00008ce0
        /*0cfc*/ 	.word	0x00000008
        /*0d00*/ 	.word	0x00000000
        /*0d04*/ 	.short	0x0101
        /*0d06*/ 	.byte	0x3f
	.zero		1


	//   ....[38]....
        /*0d08*/ 	.word	0x0000ad70
        /*0d0c*/ 	.word	0x0000000a
        /*0d10*/ 	.word	0x00000000
        /*0d14*/ 	.short	0x0101
        /*0d16*/ 	.byte	0x3f
	.zero		1


	//   ....[39]....
        /*0d18*/ 	.word	0x0000b0e0
        /*0d1c*/ 	.word	0x000000ff
        /*0d20*/ 	.word	0x00038830
        /*0d24*/ 	.short	0x010a
        /*0d26*/ 	.byte	0x05
	.zero		1


	//   ....[40]....
        /*0d28*/ 	.word	0x0000b120
        /*0d2c*/ 	.word	0x000000ff
        /*0d30*/ 	.word	0x00038830
        /*0d34*/ 	.short	0x010a
        /*0d36*/ 	.byte	0x05
	.zero		1


	//   ....[41]....
        /*0d38*/ 	.word	0x0000b2b0
        /*0d3c*/ 	.word	0x000000ff
        /*0d40*/ 	.word	0x00038850
        /*0d44*/ 	.short	0x010a
        /*0d46*/ 	.byte	0x05
	.zero		1


	//   ....[42]....
        /*0d48*/ 	.word	0x0000b2f0
        /*0d4c*/ 	.word	0x000000ff
        /*0d50*/ 	.word	0x00038850
        /*0d54*/ 	.short	0x010a
        /*0d56*/ 	.byte	0x05
	.zero		1


	//   ....[43]....
        /*0d58*/ 	.word	0x0000c6b0
        /*0d5c*/ 	.word	0x00000006
        /*0d60*/ 	.word	0x00000000
        /*0d64*/ 	.short	0x0101
        /*0d66*/ 	.byte	0x3f
	.zero		1


	//   ....[44]....
        /*0d68*/ 	.word	0x0000d8c0
        /*0d6c*/ 	.word	0x0000000b
        /*0d70*/ 	.word	0x00000000
        /*0d74*/ 	.short	0x0101
        /*0d76*/ 	.byte	0x3f
	.zero		1


	//   ....[45]....
        /*0d78*/ 	.word	0x0000d9c0
        /*0d7c*/ 	.word	0x000000ff
        /*0d80*/ 	.word	0x00038830
        /*0d84*/ 	.short	0x010a
        /*0d86*/ 	.byte	0x05
	.zero		1


	//   ....[46]....
        /*0d88*/ 	.word	0x0000da00
        /*0d8c*/ 	.word	0x000000ff
        /*0d90*/ 	.word	0x00038830
        /*0d94*/ 	.short	0x010a
        /*0d96*/ 	.byte	0x05
	.zero		1


	//   ....[47]....
        /*0d98*/ 	.word	0x0000db90
        /*0d9c*/ 	.word	0x000000ff
        /*0da0*/ 	.word	0x00038850
        /*0da4*/ 	.short	0x010a
        /*0da6*/ 	.byte	0x05
	.zero		1


	//   ....[48]....
        /*0da8*/ 	.word	0x0000dbd0
        /*0dac*/ 	.word	0x000000ff
        /*0db0*/ 	.word	0x00038850
        /*0db4*/ 	.short	0x010a
        /*0db6*/ 	.byte	0x05
	.zero		1


	//   ....[49]....
        /*0db8*/ 	.word	0x0000ed20
        /*0dbc*/ 	.word	0x00000005
        /*0dc0*/ 	.word	0x00000000
        /*0dc4*/ 	.short	0x0101
        /*0dc6*/ 	.byte	0x3f
	.zero		1


	//   ....[50]....
        /*0dc8*/ 	.word	0x00010c50
        /*0dcc*/ 	.word	0x0000000a
        /*0dd0*/ 	.word	0x00000000
        /*0dd4*/ 	.short	0x0101
        /*0dd6*/ 	.byte	0x3f
	.zero		1


	//   ....[51]....
        /*0dd8*/ 	.word	0x00013520
        /*0ddc*/ 	.word	0x000000ff
        /*0de0*/ 	.word	0x00000000
        /*0de4*/ 	.short	0x0101
        /*0de6*/ 	.byte	0x06
	.zero		1


	//   ....[52]....
        /*0de8*/ 	.word	0x00013db0
        /*0dec*/ 	.word	0x000000ff
        /*0df0*/ 	.word	0x00000000
        /*0df4*/ 	.short	0x0101
        /*0df6*/ 	.byte	0x06
	.zero		1


	//   ....[53]....
        /*0df8*/ 	.word	0x00018680
        /*0dfc*/ 	.word	0x00000000
        /*0e00*/ 	.word	0x00038840
        /*0e04*/ 	.short	0x010a
        /*0e06*/ 	.byte	0x3f
	.zero		1


	//   ....[54]....
        /*0e08*/ 	.word	0x000191d0
        /*0e0c*/ 	.word	0x00000013
        /*0e10*/ 	.word	0x00038800
        /*0e14*/ 	.short	0x0107
        /*0e16*/ 	.byte	0x3f
	.zero		1


	//   ....[55]....
        /*0e18*/ 	.word	0x00019270
        /*0e1c*/ 	.word	0x00000013
        /*0e20*/ 	.word	0x00038800
        /*0e24*/ 	.short	0x0101
        /*0e26*/ 	.byte	0x3f
	.zero		1


	//   ....[56]....
        /*0e28*/ 	.word	0x0001a1a0
        /*0e2c*/ 	.word	0x00000013
        /*0e30*/ 	.word	0x00038810
        /*0e34*/ 	.short	0x0107
        /*0e36*/ 	.byte	0x3f
	.zero		1


	//   ....[57]....
        /*0e38*/ 	.word	0x0001a2a0
        /*0e3c*/ 	.word	0x00000013
        /*0e40*/ 	.word	0x00038810
        /*0e44*/ 	.short	0x0101
        /*0e46*/ 	.byte	0x3f
	.zero		1


	//   ....[58]....
        /*0e48*/ 	.word	0x0001a2c0
        /*0e4c*/ 	.word	0x00000013
        /*0e50*/ 	.word	0x00038820
        /*0e54*/ 	.short	0x010a
        /*0e56*/ 	.byte	0x3f
	.zero		1


	//   ....[59]....
        /*0e58*/ 	.word	0x0001a3a0
        /*0e5c*/ 	.word	0x00000000
        /*0e60*/ 	.word	0x00038860
        /*0e64*/ 	.short	0x010a
        /*0e66*/ 	.byte	0x3f
	.zero		1


	//   ....[60]....
        /*0e68*/ 	.word	0x0001b090
        /*0e6c*/ 	.word	0x00000003
        /*0e70*/ 	.word	0x00038840
        /*0e74*/ 	.short	0x010a
        /*0e76*/ 	.byte	0x3f
	.zero		1


	//   ....[61]....
        /*0e78*/ 	.word	0x0001b2f0
        /*0e7c*/ 	.word	0x00000003
        /*0e80*/ 	.word	0x00038860
        /*0e84*/ 	.short	0x010a
        /*0e86*/ 	.byte	0x3f
	.zero		1


	//   ....[62]....
        /*0e88*/ 	.word	0x0001bea0
        /*0e8c*/ 	.word	0x00000004
        /*0e90*/ 	.word	0x00038840
        /*0e94*/ 	.short	0x010a
        /*0e96*/ 	.byte	0x3f
	.zero		1


	//   ....[63]....
        /*0e98*/ 	.word	0x0001c0f0
        /*0e9c*/ 	.word	0x00000004
        /*0ea0*/ 	.word	0x00038860
        /*0ea4*/ 	.short	0x010a
        /*0ea6*/ 	.byte	0x3f
	.zero		1


	//   ....[64]....
        /*0ea8*/ 	.word	0x0001cc30
        /*0eac*/ 	.word	0x00000004
        /*0eb0*/ 	.word	0x00038840
        /*0eb4*/ 	.short	0x010a
        /*0eb6*/ 	.byte	0x3f
	.zero		1


	//   ....[65]....
        /*0eb8*/ 	.word	0x0001ce90
        /*0ebc*/ 	.word	0x00000004
        /*0ec0*/ 	.word	0x00038860
        /*0ec4*/ 	.short	0x010a
        /*0ec6*/ 	.byte	0x3f
	.zero		1


	//   ....[66]....
        /*0ec8*/ 	.word	0x0001ec10
        /*0ecc*/ 	.word	0x00000000
        /*0ed0*/ 	.word	0x00038820
        /*0ed4*/ 	.short	0x010a
        /*0ed6*/ 	.byte	0x3f
	.zero		1


	//   ....[67]....
        /*0ed8*/ 	.word	0x0001edd0
        /*0edc*/ 	.word	0x00000006
        /*0ee0*/ 	.word	0x00000000
        /*0ee4*/ 	.short	0x010a
        /*0ee6*/ 	.byte	0x3f
	.zero		1


	//   ....[68]....
        /*0ee8*/ 	.word	0x0001ee40
        /*0eec*/ 	.word	0x00000007
        /*0ef0*/ 	.word	0x00000000
        /*0ef4*/ 	.short	0x010a
        /*0ef6*/ 	.byte	0x3f
	.zero		1


	//   ....[69]....
        /*0ef8*/ 	.word	0x0001eeb0
        /*0efc*/ 	.word	0x00000004
        /*0f00*/ 	.word	0x00000000
        /*0f04*/ 	.short	0x010a
        /*0f06*/ 	.byte	0x3f
	.zero		1


	//   ....[70]....
        /*0f08*/ 	.word	0x0001eee0
        /*0f0c*/ 	.word	0x00000003
        /*0f10*/ 	.word	0x00000000
        /*0f14*/ 	.short	0x010a
        /*0f16*/ 	.byte	0x3f
	.zero		1


	//   ....[71]....
        /*0f18*/ 	.word	0x0001ef50
        /*0f1c*/ 	.word	0x00000000
        /*0f20*/ 	.word	0x00038800
        /*0f24*/ 	.short	0x010a
        /*0f26*/ 	.byte	0x3f
	.zero		1


	//   ....[72]....
        /*0f28*/ 	.word	0x0001efa0
        /*0f2c*/ 	.word	0x00000007
        /*0f30*/ 	.word	0x00038830
        /*0f34*/ 	.short	0x010a
        /*0f36*/ 	.byte	0x3f
	.zero		1


	//   ....[73]....
        /*0f38*/ 	.word	0x0001f000
        /*0f3c*/ 	.word	0x00000006
        /*0f40*/ 	.word	0x00038810
        /*0f44*/ 	.short	0x010a
        /*0f46*/ 	.byte	0x3f
	.zero		1


	//   ....[74]....
        /*0f48*/ 	.word	0x0001f050
        /*0f4c*/ 	.word	0x00000007
        /*0f50*/ 	.word	0x00038850
        /*0f54*/ 	.short	0x010a
        /*0f56*/ 	.byte	0x3f
	.zero		1


	//   ....[75]....
        /*0f58*/ 	.word	0x0001f0b0
        /*0f5c*/ 	.word	0x00000009
        /*0f60*/ 	.word	0x00038830
        /*0f64*/ 	.short	0x010a
        /*0f66*/ 	.byte	0x3f
	.zero		1


	//   ....[76]....
        /*0f68*/ 	.word	0x0001f110
        /*0f6c*/ 	.word	0x00000009
        /*0f70*/ 	.word	0x00038850
        /*0f74*/ 	.short	0x010a
        /*0f76*/ 	.byte	0x3f
	.zero		1


	//   ....[77]....
        /*0f78*/ 	.word	0x0001f170
        /*0f7c*/ 	.word	0x00000006
        /*0f80*/ 	.word	0x00038830
        /*0f84*/ 	.short	0x010a
        /*0f86*/ 	.byte	0x3f
	.zero		1


	//   ....[78]....
        /*0f88*/ 	.word	0x0001f1d0
        /*0f8c*/ 	.word	0x00000006
        /*0f90*/ 	.word	0x00038850
        /*0f94*/ 	.short	0x010a
        /*0f96*/ 	.byte	0x3f
	.zero		1


	//   ....[79]....
        /*0f98*/ 	.word	0x0001f230
        /*0f9c*/ 	.word	0x00000006
        /*0fa0*/ 	.word	0x00038830
        /*0fa4*/ 	.short	0x010a
        /*0fa6*/ 	.byte	0x3f
	.zero		1


	//   ....[80]....
        /*0fa8*/ 	.word	0x0001f290
        /*0fac*/ 	.word	0x00000006
        /*0fb0*/ 	.word	0x00038850
        /*0fb4*/ 	.short	0x010a
        /*0fb6*/ 	.byte	0x3f
	.zero		1


	//   ....[81]....
        /*0fb8*/ 	.word	0x0001f430
        /*0fbc*/ 	.word	0x00000000
        /*0fc0*/ 	.word	0x00038840
        /*0fc4*/ 	.short	0x010a
        /*0fc6*/ 	.byte	0x3f
	.zero		1


	//   ....[82]....
        /*0fc8*/ 	.word	0x00020510
        /*0fcc*/ 	.word	0x00000013
        /*0fd0*/ 	.word	0x00038820
        /*0fd4*/ 	.short	0x010a
        /*0fd6*/ 	.byte	0x3f
	.zero		1


	//   ....[83]....
        /*0fd8*/ 	.word	0x00020560
        /*0fdc*/ 	.word	0x00000000
        /*0fe0*/ 	.word	0x00038860
        /*0fe4*/ 	.short	0x010a
        /*0fe6*/ 	.byte	0x3f
	.zero		1


	//   ....[84]....
        /*0fe8*/ 	.word	0x000205b0
        /*0fec*/ 	.word	0x00000003
        /*0ff0*/ 	.word	0x00038840
        /*0ff4*/ 	.short	0x010a
        /*0ff6*/ 	.byte	0x3f
	.zero		1


	//   ....[85]....
        /*0ff8*/ 	.word	0x00020600
        /*0ffc*/ 	.word	0x00000003
        /*1000*/ 	.word	0x00038860
        /*1004*/ 	.short	0x010a
        /*1006*/ 	.byte	0x3f
	.zero		1


	//   ....[86]....
        /*1008*/ 	.word	0x00020650
        /*100c*/ 	.word	0x00000004
        /*1010*/ 	.word	0x00038840
        /*1014*/ 	.short	0x010a
        /*1016*/ 	.byte	0x3f
	.zero		1


	//   ....[87]....
        /*1018*/ 	.word	0x000206a0
        /*101c*/ 	.word	0x00000004
        /*1020*/ 	.word	0x00038860
        /*1024*/ 	.short	0x010a
        /*1026*/ 	.byte	0x3f
	.zero		1


	//   ....[88]....
        /*1028*/ 	.word	0x000206f0
        /*102c*/ 	.word	0x00000004
        /*1030*/ 	.word	0x00038840
        /*1034*/ 	.short	0x010a
        /*1036*/ 	.byte	0x3f
	.zero		1


	//   ....[89]....
        /*1038*/ 	.word	0x00020740
        /*103c*/ 	.word	0x00000004
        /*1040*/ 	.word	0x00038860
        /*1044*/ 	.short	0x010a
        /*1046*/ 	.byte	0x3f
	.zero		1


	//   ....[90]....
        /*1048*/ 	.word	0x000212b0
        /*104c*/ 	.word	0x00000000
        /*1050*/ 	.word	0x00038820
        /*1054*/ 	.short	0x010a
        /*1056*/ 	.byte	0x3f
	.zero		1


	//   ....[91]....
        /*1058*/ 	.word	0x00021450
        /*105c*/ 	.word	0x00000006
        /*1060*/ 	.word	0x00000000
        /*1064*/ 	.short	0x010a
        /*1066*/ 	.byte	0x3f
	.zero		1


	//   ....[92]....
        /*1068*/ 	.word	0x000214a0
        /*106c*/ 	.word	0x00000007
        /*1070*/ 	.word	0x00000000
        /*1074*/ 	.short	0x010a
        /*1076*/ 	.byte	0x3f
	.zero		1


	//   ....[93]....
        /*1078*/ 	.word	0x000214f0
        /*107c*/ 	.word	0x00000004
        /*1080*/ 	.word	0x00000000
        /*1084*/ 	.short	0x010a
        /*1086*/ 	.byte	0x3f
	.zero		1


	//----- nvinfo : EIATTR_NUM_MBARRIERS
	.align		4
.L_887:
        /*1088*/ 	.byte	0x03, 0x38
        /*108a*/ 	.short	0x0017


	//----- nvinfo : EIATTR_EXIT_INSTR_OFFSETS
	.align		4
        /*108c*/ 	.byte	0x04, 0x1c
        /*108e*/ 	.short	(.L_889 - .L_888)


	//   ....[0]....
.L_888:
        /*1090*/ 	.word	0x00000a60


	//   ....[1]....
        /*1094*/ 	.word	0x00015fa0


	//   ....[2]....
        /*1098*/ 	.word	0x0001ef30


	//----- nvinfo : EIATTR_MAX_THREADS
	.align		4
.L_889:
        /*109c*/ 	.byte	0x04, 0x05
        /*109e*/ 	.short	(.L_891 - .L_890)
.L_890:
        /*10a0*/ 	.word	0x00000180
        /*10a4*/ 	.word	0x00000001
        /*10a8*/ 	.word	0x00000001


	//----- nvinfo : EIATTR_CRS_STACK_SIZE
	.align		4
.L_891:
        /*10ac*/ 	.byte	0x04, 0x1e
        /*10ae*/ 	.short	(.L_893 - .L_892)
.L_892:
        /*10b0*/ 	.word	0x00000000


	//----- nvinfo : EIATTR_CBANK_PARAM_SIZE
	.align		4
.L_893:
        /*10b4*/ 	.byte	0x03, 0x19
        /*10b6*/ 	.short	0x0bf0


	//----- nvinfo : EIATTR_PARAM_CBANK
	.align		4
        /*10b8*/ 	.byte	0x04, 0x0a
        /*10ba*/ 	.short	(.L_895 - .L_894)
	.align		4
.L_894:
        /*10bc*/ 	.word	index@(.nv.constant0._ZN7cutlass13device_kernelIN5flash11enable_sm90INS1_16FlashAttnFwdSm90INS1_25CollectiveMainloopFwdSm90ILi2EN4cute5tupleIJNS5_1CILi1EEES8_S8_EEENS6_IJNS7_ILi64EEESA_SA_EEELi512ENS_10bfloat16_tEfNS_4arch4Sm90ELb0ELb1ELb0ELb1ELb0ELb0ELb1ELb0ELb0ELb1ELb1ELb0EEENS1_21CollectiveEpilogueFwdINS6_IJSA_NS7_ILi512EEESA_EEES9_SC_SE_Li256ELb1ELb1ELb1ELb0EEENS1_36VarlenDynamicPersistentTileSchedulerILi64ELi64ELi256ELi128ELb1ELb1ELb1ELb1ELb0ELb1EEEEEEEEEvNT_6ParamsE)
        /*10c0*/ 	.short	0x0210
        /*10c2*/ 	.short	0x0bf0


	//----- nvinfo : EIATTR_SW_WAR
	.align		4
.L_895:
        /*10c4*/ 	.byte	0x04, 0x36
        /*10c6*/ 	.short	(.L_897 - .L_896)
.L_896:
        /*10c8*/ 	.word	0x00000008
.L_897:


//--------------------- .nv.info._ZN7cutlass13device_kernelIN5flash11enable_sm90INS1_16FlashAttnFwdSm90INS1_25CollectiveMainloopFwdSm90ILi2EN4cute5tupleIJNS5_1CILi1EEES8_S8_EEENS6_IJNS7_ILi64EEESA_SA_EEELi512ENS_10bfloat16_tEfNS_4arch4Sm90ELb0ELb1ELb0ELb1ELb0ELb1ELb1ELb0ELb0ELb1ELb1ELb0EEENS1_21CollectiveEpilogueFwdINS6_IJSA_NS7_ILi512EEESA_EEES9_SC_SE_Li256ELb1ELb1ELb1ELb0EEENS1_36VarlenDynamicPersistentTileSchedulerILi64ELi64ELi256ELi128ELb1ELb1ELb1ELb1ELb0ELb1EEEEEEEEEvNT_6ParamsE --------------------------
	.section	.nv.info._ZN7cutlass13device_kernelIN5flash11enable_sm90INS1_16FlashAttnFwdSm90INS1_25CollectiveMainloopFwdSm90ILi2EN4cute5tupleIJNS5_1CILi1EEES8_S8_EEENS6_IJNS7_ILi64EEESA_SA_EEELi512ENS_10bfloat16_tEfNS_4arch4Sm90ELb0ELb1ELb0ELb1ELb0ELb1ELb1ELb0ELb0ELb1ELb1ELb0EEENS1_21CollectiveEpilogueFwdINS6_IJSA_NS7_ILi512EEESA_EEES9_SC_SE_Li256ELb1ELb1ELb1ELb0EEENS1_36VarlenDynamicPersistentTileSchedulerILi64ELi64ELi256ELi128ELb1ELb1ELb1ELb1ELb0ELb1EEEEEEEEEvNT_6ParamsE,"",@"SHT_CUDA_INFO"
	.sectionflags	@""
	.align	4


	//----- nvinfo : EIATTR_CUDA_API_VERSION
	.align		4
        /*0000*/ 	.byte	0x04, 0x37
        /*0002*/ 	.short	(.L_899 - .L_898)
.L_898:
        /*0004*/ 	.word	0x00000082


	//----- nvinfo : EIATTR_KPARAM_INFO
	.align		4
.L_899:
        /*0008*/ 	.byte	0x04, 0x17
        /*000a*/ 	.short	(.L_901 - .L_900)
.L_900:
        /*000c*/ 	.word	0x00000000
        /*0010*/ 	.short	0x0000
        /*0012*/ 	.short	0x0070
        /*0014*/ 	.byte	0x00, 0xf0, 0x01, 0x2e


	//----- nvinfo : EIATTR_SPARSE_MMA_MASK
	.align		4
.L_901:
        /*0018*/ 	.byte	0x03, 0x50
        /*001a*/ 	.short	0x0000


	//----- nvinfo : EIATTR_MAXREG_COUNT
	.align		4
        /*001c*/ 	.byte	0x03, 0x1b
        /*001e*/ 	.short	0x00a8


	//----- nvinfo : EIATTR_NUM_BARRIERS
	.align		4
        /*0020*/ 	.byte	0x02, 0x4c
        /*0022*/ 	.byte	0x10
	.zero		1


	//----- nvinfo : EIATTR_EXTERNS
	.align		4
        /*0024*/ 	.byte	0x04, 0x0f
        /*0026*/ 	.short	(.L_903 - .L_902)


	//   ....[0]....
	.align		4
.L_902:
        /*0028*/ 	.word	index@(__assertfail)


	//----- nvinfo : EIATTR_ANNOTATIONS
	.align		4
.L_903:
        /*002c*/ 	.byte	0x04, 0x55
        /*002e*/ 	.short	(.L_905 - .L_904)


	//   ....[0]....
.L_904:
        /* <DEDUP_REMOVED lines=103> */


	//----- nvinfo : EIATTR_MERCURY_ISA_VERSION
	.align		4
.L_905:
        /*0688*/ 	.byte	0x03, 0x5f
        /*068a*/ 	.short	0x0101


	//----- nvinfo : EIATTR_UNUSED_LOAD_BYTE_OFFSET
	.align		4
        /*068c*/ 	.byte	0x04, 0x44
        /*068e*/ 	.short	(.L_907 - .L_906)


	//   ....[0]....
.L_906:
        /*0690*/ 	.word	0x00000ab0
        /*0694*/ 	.word	0x0000fff0


	//   ....[1]....
        /*0698*/ 	.word	0x0001a370
        /*069c*/ 	.word	0x0000fff0


	//----- nvinfo : EIATTR_INT_WARP_WIDE_INSTR_OFFSETS
	.align		4
.L_907:
        /*06a0*/ 	.byte	0x04, 0x31
        /*06a2*/ 	.short	(.L_909 - .L_908)


	//   ....[0]....
.L_908:
        /*06a4*/ 	.word	0x00000190


	//   ....[1]....
        /*06a8*/ 	.word	0x000001d0


	//   ....[2]....
        /*06ac*/ 	.word	0x00000240


	//   ....[3]....
        /*06b0*/ 	.word	0x00000250


	//   ....[4]....
        /*06b4*/ 	.word	0x00022fc0


	//   ....[5]....
        /*06b8*/ 	.word	0x00023020


	//   ....[6]....
        /*06bc*/ 	.word	0x00028a00


	//   ....[7]....
        /*06c0*/ 	.word	0x00028a60


	//----- nvinfo : EIATTR_COOP_GROUP_MASK_REGIDS
	.align		4
.L_909:
        /*06c4*/ 	.byte	0x04, 0x29
        /*06c6*/ 	.short	(.L_911 - .L_910)


	//   ....[0]....
.L_910:
        /*06c8*/ 	.word	0xffffffff


	//   ....[1]....
        /*06cc*/ 	.word	0xffffffff


	//   ....[2]....
        /*06d0*/ 	.word	0xffffffff


	//   ....[3]....
        /*06d4*/ 	.word	0xffffffff


	//   ....[4]....
        /*06d8*/ 	.word	0xffffffff


	//   ....[5]....
        /*06dc*/ 	.word	0xffffffff


	//   ....[6]....
        /*06e0*/ 	.word	0xffffffff


	//   ....[7]....
        /*06e4*/ 	.word	0xffffffff


	//   ....[8]....
        /*06e8*/ 	.word	0xffffffff


	//   ....[9]....
        /*06ec*/ 	.word	0xffffffff


	//   ....[10]....
        /*06f0*/ 	.word	0xffffffff


	//   ....[11]....
        /*06f4*/ 	.word	0xffffffff


	//   ....[12]....
        /*06f8*/ 	.word	0xffffffff


	//   ....[13]....
        /*06fc*/ 	.word	0xffffffff


	//   ....[14]....
        /*0700*/ 	.word	0xffffffff


	//   ....[15]....
        /*0704*/ 	.word	0xffffffff


	//   ....[16]....
        /*0708*/ 	.word	0xffffffff


	//   ....[17]....
        /*070c*/ 	.word	0xffffffff


	//   ....[18]....
        /*0710*/ 	.word	0xffffffff


	//   ....[19]....
        /*0714*/ 	.word	0xffffffff


	//   ....[20]....
        /*0718*/ 	.word	0xffffffff


	//   ....[21]....
        /*071c*/ 	.word	0xffffffff


	//   ....[22]....
        /*0720*/ 	.word	0xffffffff


	//   ....[23]....
        /*0724*/ 	.word	0xffffffff


	//   ....[24]....
        /*0728*/ 	.word	0xffffffff


	//   ....[25]....
        /*072c*/ 	.word	0xffffffff


	//   ....[26]....
        /*0730*/ 	.word	0xffffffff


	//   ....[27]....
        /*0734*/ 	.word	0xffffffff


	//   ....[28]....
        /*0738*/ 	.word	0xffffffff


	//   ....[29]....
        /*073c*/ 	.word	0xffffffff


	//   ....[30]....
        /*0740*/ 	.word	0xffffffff


	//   ....[31]....
        /*0744*/ 	.word	0xffffffff


	//   ....[32]....
        /*0748*/ 	.word	0xffffffff


	//   ....[33]....
        /*074c*/ 	.word	0xffffffff


	//   ....[34]....
        /*0750*/ 	.word	0xffffffff


	//   ....[35]....
        /*0754*/ 	.word	0xffffffff


	//   ....[36]....
        /*0758*/ 	.word	0xffffffff


	//   ....[37]....
        /*075c*/ 	.word	0xffffffff


	//   ....[38]....
        /*0760*/ 	.word	0xffffffff


	//   ....[39]....
        /*0764*/ 	.word	0xffffffff


	//   ....[40]....
        /*0768*/ 	.word	0xffffffff


	//   ....[41]....
        /*076c*/ 	.word	0xffffffff


	//   ....[42]....
        /*0770*/ 	.word	0xffffffff


	//   ....[43]....
        /*0774*/ 	.word	0xffffffff


	//   ....[44]....
        /*0778*/ 	.word	0xffffffff


	//   ....[45]....
        /*077c*/ 	.word	0xffffffff


	//   ....[46]....
        /*0780*/ 	.word	0xffffffff


	//   ....[47]....
        /*0784*/ 	.word	0xffffffff


	//   ....[48]....
        /*0788*/ 	.word	0xffffffff


	//   ....[49]....
        /*078c*/ 	.word	0xffffffff


	//   ....[50]....
        /*0790*/ 	.word	0xffffffff


	//   ....[51]....
        /*0794*/ 	.word	0xffffffff


	//   ....[52]....
        /*0798*/ 	.word	0xffffffff


	//   ....[53]....
        /*079c*/ 	.word	0xffffffff


	//   ....[54]....
        /*07a0*/ 	.word	0xffffffff


	//   ....[55]....
        /*07a4*/ 	.word	0xffffffff


	//   ....[56]....
        /*07a8*/ 	.word	0xffffffff


	//   ....[57]....
        /*07ac*/ 	.word	0xffffffff


	//   ....[58]....
        /*07b0*/ 	.word	0xffffffff


	//   ....[59]....
        /*07b4*/ 	.word	0xffffffff


	//   ....[60]....
        /*07b8*/ 	.word	0xffffffff


	//   ....[61]....
        /*07bc*/ 	.word	0xffffffff


	//   ....[62]....
        /*07c0*/ 	.word	0xffffffff


	//   ....[63]....
        /*07c4*/ 	.word	0xffffffff


	//   ....[64]....
        /*07c8*/ 	.word	0xffffffff


	//   ....[65]....
        /*07cc*/ 	.word	0xffffffff


	//   ....[66]....
        /*07d0*/ 	.word	0xffffffff


	//   ....[67]....
        /*07d4*/ 	.word	0xffffffff


	//   ....[68]....
        /*07d8*/ 	.word	0xffffffff


	//   ....[69]....
        /*07dc*/ 	.word	0xffffffff


	//   ....[70]....
        /*07e0*/ 	.word	0xffffffff


	//   ....[71]....
        /*07e4*/ 	.word	0xffffffff


	//   ....[72]....
        /*07e8*/ 	.word	0xffffffff


	//   ....[73]....
        /*07ec*/ 	.word	0xffffffff


	//   ....[74]....
        /*07f0*/ 	.word	0xffffffff


	//   ....[75]....
        /*07f4*/ 	.word	0xffffffff


	//   ....[76]....
        /*07f8*/ 	.word	0xffffffff


	//   ....[77]....
        /*07fc*/ 	.word	0xffffffff


	//   ....[78]....
        /*0800*/ 	.word	0xffffffff


	//   ....[79]....
        /*0804*/ 	.word	0xffffffff


	//   ....[80]....
        /*0808*/ 	.word	0xffffffff


	//   ....[81]....
        /*080c*/ 	.word	0xffffffff


	//   ....[82]....
        /*0810*/ 	.word	0xffffffff


	//   ....[83]....
        /*0814*/ 	.word	0xffffffff


	//   ....[84]....
        /*0818*/ 	.word	0xffffffff


	//   ....[85]....
        /*081c*/ 	.word	0xffffffff


	//   ....[86]....
        /*0820*/ 	.word	0xffffffff


	//   ....[87]....
        /*0824*/ 	.word	0xffffffff


	//   ....[88]....
        /*0828*/ 	.word	0xffffffff


	//   ....[89]....
        /*082c*/ 	.word	0xffffffff


	//   ....[90]....
        /*0830*/ 	.word	0xffffffff


	//   ....[91]....
        /*0834*/ 	.word	0xffffffff


	//   ....[92]....
        /*0838*/ 	.word	0xffffffff


	//   ....[93]....
        /*083c*/ 	.word	0xffffffff


	//   ....[94]....
        /*0840*/ 	.word	0xffffffff


	//   ....[95]....
        /*0844*/ 	.word	0xffffffff


	//   ....[96]....
        /*0848*/ 	.word	0xffffffff


	//   ....[97]....
        /*084c*/ 	.word	0xffffffff


	//   ....[98]....
        /*0850*/ 	.word	0xffffffff


	//   ....[99]....
        /*0854*/ 	.word	0xffffffff


	//   ....[100]....
        /*0858*/ 	.word	0xffffffff


	//   ....[101]....
        /*085c*/ 	.word	0xffffffff


	//   ....[102]....
        /*0860*/ 	.word	0xffffffff


	//   ....[103]....
        /*0864*/ 	.word	0xffffffff


	//   ....[104]....
        /*0868*/ 	.word	0xffffffff


	//   ....[105]....
        /*086c*/ 	.word	0xffffffff


	//   ....[106]....
        /*0870*/ 	.word	0xffffffff


	//   ....[107]....
        /*0874*/ 	.word	0xffffffff


	//   ....[108]....
        /*0878*/ 	.word	0xffffffff


	//   ....[109]....
        /*087c*/ 	.word	0xffffffff


	//   ....[110]....
        /*0880*/ 	.word	0xffffffff


	//   ....[111]....
        /*0884*/ 	.word	0xffffffff


	//   ....[112]....
        /*0888*/ 	.word	0xffffffff


	//   ....[113]....
        /*088c*/ 	.word	0xffffffff


	//   ....[114]....
        /*0890*/ 	.word	0xffffffff


	//   ....[115]....
        /*0894*/ 	.word	0xffffffff


	//   ....[116]....
        /*0898*/ 	.word	0xffffffff


	//   ....[117]....
        /*089c*/ 	.word	0xffffffff


	//   ....[118]....
        /*08a0*/ 	.word	0xffffffff


	//   ....[119]....
        /*08a4*/ 	.word	0xffffffff


	//   ....[120]....
        /*08a8*/ 	.word	0xffffffff


	//   ....[121]....
        /*08ac*/ 	.word	0xffffffff


	//   ....[122]....
        /*08b0*/ 	.word	0xffffffff


	//   ....[123]....
        /*08b4*/ 	.word	0xffffffff


	//   ....[124]....
        /*08b8*/ 	.word	0xffffffff


	//   ....[125]....
        /*08bc*/ 	.word	0xffffffff


	//   ....[126]....
        /*08c0*/ 	.word	0xffffffff


	//   ....[127]....
        /*08c4*/ 	.word	0xffffffff


	//   ....[128]....
        /*08c8*/ 	.word	0xffffffff


	//   ....[129]....
        /*08cc*/ 	.word	0xffffffff


	//   ....[130]....
        /*08d0*/ 	.word	0x0500000f


	//   ....[131]....
        /*08d4*/ 	.word	0x0500000f


	//   ....[132]....
        /*08d8*/ 	.word	0x0500000f


	//   ....[133]....
        /*08dc*/ 	.word	0x0500000f


	//   ....[134]....
        /*08e0*/ 	.word	0x0500000f


	//   ....[135]....
        /*08e4*/ 	.word	0x0500000f


	//   ....[136]....
        /*08e8*/ 	.word	0x0500000f


	//   ....[137]....
        /*08ec*/ 	.word	0x0500000f


	//   ....[138]....
        /*08f0*/ 	.word	0x0500000f


	//   ....[139]....
        /*08f4*/ 	.word	0x0500000f


	//   ....[140]....
        /*08f8*/ 	.word	0x0500000f


	//   ....[141]....
        /*08fc*/ 	.word	0x0500000f


	//   ....[142]....
        /*0900*/ 	.word	0x0500000f


	//   ....[143]....
        /*0904*/ 	.word	0x0500000f


	//   ....[144]....
        /*0908*/ 	.word	0x0500000f


	//   ....[145]....
        /*090c*/ 	.word	0x0500000f


	//   ....[146]....
        /*0910*/ 	.word	0x0500000f


	//   ....[147]....
        /*0914*/ 	.word	0x0500000f


	//   ....[148]....
        /*0918*/ 	.word	0x0500000f


	//   ....[149]....
        /*091c*/ 	.word	0x0500000f


	//   ....[150]....
        /*0920*/ 	.word	0x0500000f


	//   ....[151]....
        /*0924*/ 	.word	0x0500000f


	//   ....[152]....
        /*0928*/ 	.word	0x0500000f


	//   ....[153]....
        /*092c*/ 	.word	0x0500000f


	//   ....[154]....
        /*0930*/ 	.word	0x0500000f


	//   ....[155]....
        /*0934*/ 	.word	0x0500000f


	//   ....[156]....
        /*0938*/ 	.word	0x0500000f


	//   ....[157]....
        /*093c*/ 	.word	0x0500000f


	//   ....[158]....
        /*0940*/ 	.word	0x0500000f


	//   ....[159]....
        /*0944*/ 	.word	0x0500000f


	//   ....[160]....
        /*0948*/ 	.word	0x0500000f


	//   ....[161]....
        /*094c*/ 	.word	0x0500000f


	//   ....[162]....
        /*0950*/ 	.word	0x0500000f


	//   ....[163]....
        /*0954*/ 	.word	0x0500000f


	//   ....[164]....
        /*0958*/ 	.word	0x0500000f


	//   ....[165]....
        /*095c*/ 	.word	0x0500000f


	//   ....[166]....
        /*0960*/ 	.word	0x0500000f


	//   ....[167]....
        /*0964*/ 	.word	0x0500000f


	//   ....[168]....
        /*0968*/ 	.word	0x0500000f


	//   ....[169]....
        /*096c*/ 	.word	0x0500000f


	//   ....[170]....
        /*0970*/ 	.word	0x0500000f


	//   ....[171]....
        /*0974*/ 	.word	0x0500000f


	//   ....[172]....
        /*0978*/ 	.word	0x0500000f


	//   ....[173]....
        /*097c*/ 	.word	0x0500000f


	//   ....[174]....
        /*0980*/ 	.word	0x0500000f


	//   ....[175]....
        /*0984*/ 	.word	0x0500000f


	//   ....[176]....
        /*0988*/ 	.word	0x0500000f


	//   ....[177]....
        /*098c*/ 	.word	0x0500000f


	//   ....[178]....
        /*0990*/ 	.word	0x0500000f


	//   ....[179]....
        /*0994*/ 	.word	0x0500000f


	//   ....[180]....
        /*0998*/ 	.word	0x0500000f


	//   ....[181]....
        /*099c*/ 	.word	0x0500000f


	//   ....[182]....
        /*09a0*/ 	.word	0x0500000f


	//----- nvinfo : EIATTR_COOP_GROUP_INSTR_OFFSETS
	.align		4
.L_911:
        /*09a4*/ 	.byte	0x04, 0x28
        /*09a6*/ 	.short	(.L_913 - .L_912)


	//   ....[0]....
.L_912:
        /*09a8*/ 	.word	0x00000070


	//   ....[1]....
        /*09ac*/ 	.word	0x000001a0


	//   ....[2]....
        /*09b0*/ 	.word	0x000001f0


	//   ....[3]....
        /*09b4*/ 	.word	0x00000400


	//   ....[4]....
        /*09b8*/ 	.word	0x00000560


	//   ....[5]....
        /*09bc*/ 	.word	0x00000680


	//   ....[6]....
        /*09c0*/ 	.word	0x000007e0


	//   ....[7]....
        /*09c4*/ 	.word	0x000059b0


	//   ....[8]....
        /*09c8*/ 	.word	0x00007c60


	//   ....[9]....
        /*09cc*/ 	.word	0x00008400


	//   ....[10]....
        /*09d0*/ 	.word	0x00008410


	//   ....[11]....
        /*09d4*/ 	.word	0x00008420


	//   ....[12]....
        /*09d8*/ 	.word	0x00008430


	//   ....[13]....
        /*09dc*/ 	.word	0x00008740


	//   ....[14]....
        /*09e0*/ 	.word	0x00008750


	//   ....[15]....
        /*09e4*/ 	.word	0x00008760


	//   ....[16]....
        /*09e8*/ 	.word	0x00008770


	//   ....[17]....
        /*09ec*/ 	.word	0x00009a50


	//   ....[18]....
        /*09f0*/ 	.word	0x00009a60


	//   ....[19]....
        /*09f4*/ 	.word	0x00009a70


	//   ....[20]....
        /*09f8*/ 	.word	0x00009a80


	//   ....[21]....
        /*09fc*/ 	.word	0x00009cc0


	//   ....[22]....
        /*0a00*/ 	.word	0x00009cd0


	//   ....[23]....
        /*0a04*/ 	.word	0x00009ce0


	//   ....[24]....
        /*0a08*/ 	.word	0x00009cf0


	//   ....[25]....
        /*0a0c*/ 	.word	0x0000b510


	//   ....[26]....
        /*0a10*/ 	.word	0x0000cc70


	//   ....[27]....
        /*0a14*/ 	.word	0x0000d3f0


	//   ....[28]....
        /*0a18*/ 	.word	0x0000da60


	//   ....[29]....
        /*0a1c*/ 	.word	0x0000dae0


	//   ....[30]....
        /*0a20*/ 	.word	0x0000de20


	//   ....[31]....
        /*0a24*/ 	.word	0x0000de70


	//   ....[32]....
        /*0a28*/ 	.word	0x0000e680


	//   ....[33]....
        /*0a2c*/ 	.word	0x0000eed0


	//   ....[34]....
        /*0a30*/ 	.word	0x000104c0


	//   ....[35]....
        /*0a34*/ 	.word	0x00010840


	//   ....[36]....
        /*0a38*/ 	.word	0x00010f20


	//   ....[37]....
        /*0a3c*/ 	.word	0x00011010


	//   ....[38]....
        /*0a40*/ 	.word	0x00011610


	//   ....[39]....
        /*0a44*/ 	.word	0x000117e0


	//   ....[40]....
        /*0a48*/ 	.word	0x000125d0


	//   ....[41]....
        /*0a4c*/ 	.word	0x00012f00


	//   ....[42]....
        /*0a50*/ 	.word	0x00014740


	//   ....[43]....
        /*0a54*/ 	.word	0x00014760


	//   ....[44]....
        /*0a58*/ 	.word	0x00014a70


	//   ....[45]....
        /*0a5c*/ 	.word	0x00014c40


	//   ....[46]....
        /*0a60*/ 	.word	0x00015b20


	//   ....[47]....
        /*0a64*/ 	.word	0x00016180


	//   ....[48]....
        /*0a68*/ 	.word	0x00017620


	//   ....[49]....
        /*0a6c*/ 	.word	0x00017ac0


	//   ....[50]....
        /*0a70*/ 	.word	0x00018080


	//   ....[51]....
        /*0a74*/ 	.word	0x000180a0


	//   ....[52]....
        /*0a78*/ 	.word	0x000189b0


	//   ....[53]....
        /*0a7c*/ 	.word	0x00018b80


	//   ....[54]....
        /*0a80*/ 	.word	0x00019820


	//   ....[55]....
        /*0a84*/ 	.word	0x00019890


	//   ....[56]....
        /*0a88*/ 	.word	0x00019900


	//   ....[57]....
        /*0a8c*/ 	.word	0x00019a50


	//   ....[58]....
        /*0a90*/ 	.word	0x00019c20


	//   ....[59]....
        /*0a94*/ 	.word	0x0001b080


	//   ....[60]....
        /*0a98*/ 	.word	0x0001b3e0


	//   ....[61]....
        /*0a9c*/ 	.word	0x0001b3f0


	//   ....[62]....
        /*0aa0*/ 	.word	0x0001b420


	//   ....[63]....
        /*0aa4*/ 	.word	0x0001b430


	//   ....[64]....
        /*0aa8*/ 	.word	0x0001c080


	//   ....[65]....
        /*0aac*/ 	.word	0x0001c0c0


	//   ....[66]....
        /*0ab0*/ 	.word	0x0001c360


	//   ....[67]....
        /*0ab4*/ 	.word	0x0001c380


	//   ....[68]....
        /*0ab8*/ 	.word	0x0001cd10


	//   ....[69]....
        /*0abc*/ 	.word	0x0001cd60


	//   ....[70]....
        /*0ac0*/ 	.word	0x0001d640


	//   ....[71]....
        /*0ac4*/ 	.word	0x0001d660


	//   ....[72]....
        /*0ac8*/ 	.word	0x0001e940


	//   ....[73]....
        /*0acc*/ 	.word	0x0001e960


	//   ....[74]....
        /*0ad0*/ 	.word	0x0001eba0


	//   ....[75]....
        /*0ad4*/ 	.word	0x0001ebc0


	//   ....[76]....
        /*0ad8*/ 	.word	0x0001ee70


	//   ....[77]....
        /*0adc*/ 	.word	0x0001f080


	//   ....[78]....
        /*0ae0*/ 	.word	0x0001f0b0


	//   ....[79]....
        /*0ae4*/ 	.word	0x0001f0e0


	//   ....[80]....
        /*0ae8*/ 	.word	0x0001f110


	//   ....[81]....
        /*0aec*/ 	.word	0x0001f140


	//   ....[82]....
        /*0af0*/ 	.word	0x0001f170


	//   ....[83]....
        /*0af4*/ 	.word	0x0001f310


	//   ....[84]....
        /*0af8*/ 	.word	0x0001f340


	//   ....[85]....
        /*0afc*/ 	.word	0x0001f370


	//   ....[86]....
        /*0b00*/ 	.word	0x0001f3a0


	//   ....[87]....
        /*0b04*/ 	.word	0x0001f3d0


	//   ....[88]....
        /*0b08*/ 	.word	0x0001f400


	//   ....[89]....
        /*0b0c*/ 	.word	0x0001f4a0


	//   ....[90]....
        /*0b10*/ 	.word	0x0001f4d0


	//   ....[91]....
        /*0b14*/ 	.word	0x0001f4e0


	//   ....[92]....
        /*0b18*/ 	.word	0x0001f510


	//   ....[93]....
        /*0b1c*/ 	.word	0x00020e10


	//   ....[94]....
        /*0b20*/ 	.word	0x00023590


	//   ....[95]....
        /*0b24*/ 	.word	0x00024050


	//   ....[96]....
        /*0b28*/ 	.word	0x00024060


	//   ....[97]....
        /*0b2c*/ 	.word	0x00024090


	//   ....[98]....
        /*0b30*/ 	.word	0x00024170


	//   ....[99]....
        /*0b34*/ 	.word	0x000241a0


	//   ....[100]....
        /*0b38*/ 	.word	0x00024200


	//   ....[101]....
        /*0b3c*/ 	.word	0x00024210


	//   ....[102]....
        /*0b40*/ 	.word	0x00024280


	//   ....[103]....
        /*0b44*/ 	.word	0x00024c10


	//   ....[104]....
        /*0b48*/ 	.word	0x00024c20


	//   ....[105]....
        /*0b4c*/ 	.word	0x00024cf0


	//   ....[106]....
        /*0b50*/ 	.word	0x00024d00


	//   ....[107]....
        /*0b54*/ 	.word	0x00024f90


	//   ....[108]....
        /*0b58*/ 	.word	0x00024fa0


	//   ....[109]....
        /*0b5c*/ 	.word	0x00025100


	//   ....[110]....
        /*0b60*/ 	.word	0x00025110


	//   ....[111]....
        /*0b64*/ 	.word	0x00028d20


	//   ....[112]....
        /*0b68*/ 	.word	0x00028d50


	//   ....[113]....
        /*0b6c*/ 	.word	0x00028db0


	//   ....[114]....
        /*0b70*/ 	.word	0x00028de0


	//   ....[115]....
        /*0b74*/ 	.word	0x00028e10


	//   ....[116]....
        /*0b78*/ 	.word	0x00028e40


	//   ....[117]....
        /*0b7c*/ 	.word	0x00028e70


	//   ....[118]....
        /*0b80*/ 	.word	0x00028ea0


	//   ....[119]....
        /*0b84*/ 	.word	0x00029060


	//   ....[120]....
        /*0b88*/ 	.word	0x00029090


	//   ....[121]....
        /*0b8c*/ 	.word	0x000290c0


	//   ....[122]....
        /*0b90*/ 	.word	0x000290f0


	//   ....[123]....
        /*0b94*/ 	.word	0x00029120


	//   ....[124]....
        /*0b98*/ 	.word	0x00029150


	//   ....[125]....
        /*0b9c*/ 	.word	0x00029220


	//   ....[126]....
        /*0ba0*/ 	.word	0x00029240


	//   ....[127]....
        /*0ba4*/ 	.word	0x00029250


	//   ....[128]....
        /*0ba8*/ 	.word	0x000292d0


	//   ....[129]....
        /*0bac*/ 	.word	0x00029e10


	//   ....[130]....
        /*0bb0*/ 	.word	0x0002a250


	//   ....[131]....
        /*0bb4*/ 	.word	0x0002a2e0


	//   ....[132]....
        /*0bb8*/ 	.word	0x0002a330


	//   ....[133]....
        /*0bbc*/ 	.word	0x0002a380


	//   ....[134]....
        /*0bc0*/ 	.word	0x0002a410


	//   ....[135]....
        /*0bc4*/ 	.word	0x0002a4a0


	//   ....[136]....
        /*0bc8*/ 	.word	0x0002a4f0


	//   ....[137]....
        /*0bcc*/ 	.word	0x0002a540


	//   ....[138]....
        /*0bd0*/ 	.word	0x0002a620


	//   ....[139]....
        /*0bd4*/ 	.word	0x0002a6b0


	//   ....[140]....
        /*0bd8*/ 	.word	0x0002a700


	//   ....[141]....
        /*0bdc*/ 	.word	0x0002a750


	//   ....[142]....
        /*0be0*/ 	.word	0x0002a7e0


	//   ....[143]....
        /*0be4*/ 	.word	0x0002a870


	//   ....[144]....
        /*0be8*/ 	.word	0x0002a8c0


	//   ....[145]....
        /*0bec*/ 	.word	0x0002a910


	//   ....[146]....
        /*0bf0*/ 	.word	0x0002acf0


	//   ....[147]....
        /*0bf4*/ 	.word	0x0002afd0


	//   ....[148]....
        /*0bf8*/ 	.word	0x0002b160


	//   ....[149]....
        /*0bfc*/ 	.word	0x0002b1c0


	//   ....[150]....
        /*0c00*/ 	.word	0x0002b220


	//   ....[151]....
        /*0c04*/ 	.word	0x0002b270


	//   ....[152]....
        /*0c08*/ 	.word	0x0002b3d0


	//   ....[153]....
        /*0c0c*/ 	.word	0x0002b470


	//   ....[154]....
        /*0c10*/ 	.word	0x0002b520


	//   ....[155]....
        /*0c14*/ 	.word	0x0002b600


	//   ....[156]....
        /*0c18*/ 	.word	0x0002b7c0


	//   ....[157]....
        /*0c1c*/ 	.word	0x0002b8a0


	//   ....[158]....
        /*0c20*/ 	.word	0x0002bb20


	//   ....[159]....
        /*0c24*/ 	.word	0x0002bc30


	//   ....[160]....
        /*0c28*/ 	.word	0x0002be00


	//   ....[161]....
        /*0c2c*/ 	.word	0x0002bec0


	//   ....[162]....
        /*0c30*/ 	.word	0x0002c0e0


	//   ....[163]....
        /*0c34*/ 	.word	0x0002c130


	//   ....[164]....
        /*0c38*/ 	.word	0x0002c460


	//   ....[165]....
        /*0c3c*/ 	.word	0x0002c500


	//   ....[166]....
        /*0c40*/ 	.word	0x0002c6a0


	//   ....[167]....
        /*0c44*/ 	.word	0x0002c720


	//   ....[168]....
        /*0c48*/ 	.word	0x0002c7a0


	//   ....[169]....
        /*0c4c*/ 	.word	0x0002c820


	//   ....[170]....
        /*0c50*/ 	.word	0x0002c8a0


	//   ....[171]....
        /*0c54*/ 	.word	0x0002c930


	//   ....[172]....
        /*0c58*/ 	.word	0x0002c9d0


	//   ....[173]....
        /*0c5c*/ 	.word	0x0002ca80


	//   ....[174]....
        /*0c60*/ 	.word	0x0002cb00


	//   ....[175]....
        /*0c64*/ 	.word	0x0002cb80


	//   ....[176]....
        /*0c68*/ 	.word	0x0002cc00


	//   ....[177]....
        /*0c6c*/ 	.word	0x0002cc90


	//   ....[178]....
        /*0c70*/ 	.word	0x0002cd10


	//   ....[179]....
        /*0c74*/ 	.word	0x0002cdc0


	//   ....[180]....
        /*0c78*/ 	.word	0x0002ce10


	//   ....[181]....
        /*0c7c*/ 	.word	0x0002ced0


	//   ....[182]....
        /*0c80*/ 	.word	0x0002d000


	//----- nvinfo : EIATTR_REG_RECONFIG
	.align		4
.L_913:
        /*0c84*/ 	.byte	0x01, 0x54
	.zero		2


	//----- nvinfo : EIATTR_SYSCALL_OFFSETS
	.align		4
        /*0c88*/ 	.byte	0x04, 0x46
        /*0c8a*/ 	.short	(.L_915 - .L_914)


	//   ....[0]....
.L_914:
        /*0c8c*/ 	.word	0x000023e0


	//   ....[1]....
        /*0c90*/ 	.word	0x00002530


	//   ....[2]....
        /*0c94*/ 	.word	0x00007e10


	//   ....[3]....
        /*0c98*/ 	.word	0x00008130


	//   ....[4]....
        /*0c9c*/ 	.word	0x000231c0


	//   ....[5]....
        /*0ca0*/ 	.word	0x00023310


	//   ....[6]....
        /*0ca4*/ 	.word	0x00023400


	//   ....[7]....
        /*0ca8*/ 	.word	0x00023c40


	//   ....[8]....
        /*0cac*/ 	.word	0x00024590


	//----- nvinfo : EIATTR_MBARRIER_INSTR_OFFSETS
	.align		4
.L_915:
        /*0cb0*/ 	.byte	0x04, 0x39
        /*0cb2*/ 	.short	(.L_917 - .L_916)


	//   ....[0]....
.L_916:
        /*0cb4*/ 	.word	0x000002e0
        /*0cb8*/ 	.word	0x000000ff
        /*0cbc*/ 	.word	0x00038800
        /*0cc0*/ 	.short	0x0100
        /*0cc2*/ 	.byte	0x08
	.zero		1


	//   ....[1]....
        /*0cc4*/ 	.word	0x000002f0
        /*0cc8*/ 	.word	0x000000ff
        /*0ccc*/ 	.word	0x00038810
        /*0cd0*/ 	.short	0x0100
        /*0cd2*/ 	.byte	0x08
	.zero		1


	//   ....[2]....
        /*0cd4*/ 	.word	0x00000300
        /*0cd8*/ 	.word	0x000000ff
        /*0cdc*/ 	.word	0x00038820
        /*0ce0*/ 	.short	0x0100
        /*0ce2*/ 	.byte	0x08
	.zero		1


	//   ....[3]....
        /*0ce4*/ 	.word	0x000003b0
        /*0ce8*/ 	.word	0x000000ff
        /*0cec*/ 	.word	0x00038830
        /*0cf0*/ 	.short	0x0100
        /*0cf2*/ 	.byte	0x06
	.zero		1


	//   ....[4]....
        /*0cf4*/ 	.word	0x000003c0
        /*0cf8*/ 	.word	0x000000ff
        /*0cfc*/ 	.word	0x00038840
        /*0d00*/ 	.short	0x0100
        /*0d02*/ 	.byte	0x06
	.zero		1


	//   ....[5]....
        /*0d04*/ 	.word	0x000003d0
        /*0d08*/ 	.word	0x000000ff
        /*0d0c*/ 	.word	0x00038838
        /*0d10*/ 	.short	0x0100
        /*0d12*/ 	.byte	0x06
	.zero		1


	//   ....[6]....
        /*0d14*/ 	.word	0x000003e0
        /*0d18*/ 	.word	0x000000ff
        /*0d1c*/ 	.word	0x00038848
        /*0d20*/ 	.short	0x0100
        /*0d22*/ 	.byte	0x06
	.zero		1


	//   ....[7]....
        /*0d24*/ 	.word	0x00000510
        /*0d28*/ 	.word	0x000000ff
        /*0d2c*/ 	.word	0x00038850
        /*0d30*/ 	.short	0x0100
        /*0d32*/ 	.byte	0x08
	.zero		1


	//   ....[8]....
        /*0d34*/ 	.word	0x00000520
        /*0d38*/ 	.word	0x000000ff
        /*0d3c*/ 	.word	0x00038860
        /*0d40*/ 	.short	0x0100
        /*0d42*/ 	.byte	0x08
	.zero		1


	//   ....[9]....
        /*0d44*/ 	.word	0x00000530
        /*0d48*/ 	.word	0x000000ff
        /*0d4c*/ 	.word	0x00038858
        /*0d50*/ 	.short	0x0100
        /*0d52*/ 	.byte	0x08
	.zero		1


	//   ....[10]....
        /*0d54*/ 	.word	0x00000540
        /*0d58*/ 	.word	0x000000ff
        /*0d5c*/ 	.word	0x00038868
        /*0d60*/ 	.short	0x0100
        /*0d62*/ 	.byte	0x08
	.zero		1


	//   ....[11]....
        /*0d64*/ 	.word	0x00000630
        /*0d68*/ 	.word	0x000000ff
        /*0d6c*/ 	.word	0x00038870
        /*0d70*/ 	.short	0x0100
        /*0d72*/ 	.byte	0x06
	.zero		1


	//   ....[12]....
        /*0d74*/ 	.word	0x00000640
        /*0d78*/ 	.word	0x000000ff
        /*0d7c*/ 	.word	0x00038880
        /*0d80*/ 	.short	0x0100
        /*0d82*/ 	.byte	0x06
	.zero		1


	//   ....[13]....
        /*0d84*/ 	.word	0x00000650
        /*0d88*/ 	.word	0x000000ff
        /*0d8c*/ 	.word	0x00038878
        /*0d90*/ 	.short	0x0100
        /*0d92*/ 	.byte	0x06
	.zero		1


	//   ....[14]....
        /*0d94*/ 	.word	0x00000660
        /*0d98*/ 	.word	0x000000ff
        /*0d9c*/ 	.word	0x00038888
        /*0da0*/ 	.short	0x0100
        /*0da2*/ 	.byte	0x06
	.zero		1


	//   ....[15]....
        /*0da4*/ 	.word	0x00000790
        /*0da8*/ 	.word	0x000000ff
        /*0dac*/ 	.word	0x00038890
        /*0db0*/ 	.short	0x0100
        /*0db2*/ 	.byte	0x08
	.zero		1


	//   ....[16]....
        /*0db4*/ 	.word	0x000007a0
        /*0db8*/ 	.word	0x000000ff
        /*0dbc*/ 	.word	0x000388a0
        /*0dc0*/ 	.short	0x0100
        /*0dc2*/ 	.byte	0x08
	.zero		1


	//   ....[17]....
        /*0dc4*/ 	.word	0x000007b0
        /*0dc8*/ 	.word	0x000000ff
        /*0dcc*/ 	.word	0x00038898
        /*0dd0*/ 	.short	0x0100
        /*0dd2*/ 	.byte	0x08
	.zero		1


	//   ....[18]....
        /*0dd4*/ 	.word	0x000007c0
        /*0dd8*/ 	.word	0x000000ff
        /*0ddc*/ 	.word	0x000388a8
        /*0de0*/ 	.short	0x0100
        /*0de2*/ 	.byte	0x08
	.zero		1


	//   ....[19]....
        /*0de4*/ 	.word	0x000008f0
        /*0de8*/ 	.word	0x000000ff
        /*0dec*/ 	.word	0x000388b0
        /*0df0*/ 	.short	0x0100
        /*0df2*/ 	.byte	0x08
	.zero		1


	//   ....[20]....
        /*0df4*/ 	.word	0x00000900
        /*0df8*/ 	.word	0x000000ff
        /*0dfc*/ 	.word	0x000388c0
        /*0e00*/ 	.short	0x0100
        /*0e02*/ 	.byte	0x08
	.zero		1


	//   ....[21]....
        /*0e04*/ 	.word	0x00000910
        /*0e08*/ 	.word	0x000000ff
        /*0e0c*/ 	.word	0x000388b8
        /*0e10*/ 	.short	0x0100
        /*0e12*/ 	.byte	0x08
	.zero		1


	//   ....[22]....
        /*0e14*/ 	.word	0x00000920
        /*0e18*/ 	.word	0x000000ff
        /*0e1c*/ 	.word	0x000388c8
        /*0e20*/ 	.short	0x0100
        /*0e22*/ 	.byte	0x08
	.zero		1


	//   ....[23]....
        /*0e24*/ 	.word	0x000030f0
        /*0e28*/ 	.word	0x0000004b
        /*0e2c*/ 	.word	0x00038890
        /*0e30*/ 	.short	0x010a
        /*0e32*/ 	.byte	0x3f
	.zero		1


	//   ....[24]....
        /*0e34*/ 	.word	0x00003b60
        /*0e38*/ 	.word	0x0000004b
        /*0e3c*/ 	.word	0x00038890
        /*0e40*/ 	.short	0x010a
        /*0e42*/ 	.byte	0x3f
	.zero		1


	//   ....[25]....
        /*0e44*/ 	.word	0x00004490
        /*0e48*/ 	.word	0x0000004b
        /*0e4c*/ 	.word	0x00038890
        /*0e50*/ 	.short	0x010a
        /*0e52*/ 	.byte	0x3f
	.zero		1


	//   ....[26]....
        /*0e54*/ 	.word	0x00004690
        /*0e58*/ 	.word	0x00000004
        /*0e5c*/ 	.word	0x00000000
        /*0e60*/ 	.short	0x0101
        /*0e62*/ 	.byte	0x3f
	.zero		1


	//   ....[27]....
        /*0e64*/ 	.word	0x000046d0
        /*0e68*/ 	.word	0x0000004b
        /*0e6c*/ 	.word	0x000388b0
        /*0e70*/ 	.short	0x010a
        /*0e72*/ 	.byte	0x3f
	.zero		1


	//   ....[28]....
        /*0e74*/ 	.word	0x00004d30
        /*0e78*/ 	.word	0x0000004b
        /*0e7c*/ 	.word	0x00000000
        /*0e80*/ 	.short	0x0101
        /*0e82*/ 	.byte	0x3f
	.zero		1


	//   ....[29]....
        /*0e84*/ 	.word	0x00005ce0
        /*0e88*/ 	.word	0x00000003
        /*0e8c*/ 	.word	0x00000000
        /*0e90*/ 	.short	0x0101
        /*0e92*/ 	.byte	0x3f
	.zero		1


	//   ....[30]....
        /*0e94*/ 	.word	0x00006880
        /*0e98*/ 	.word	0x00000002
        /*0e9c*/ 	.word	0x00000000
        /*0ea0*/ 	.short	0x0101
        /*0ea2*/ 	.byte	0x3f
	.zero		1


	//   ....[31]....
        /*0ea4*/ 	.word	0x00007ea0
        /*0ea8*/ 	.word	0x00000012
        /*0eac*/ 	.word	0x00038800
        /*0eb0*/ 	.short	0x010a
        /*0eb2*/ 	.byte	0x3f
	.zero		1


	//   ....[32]....
        /*0eb4*/ 	.word	0x00007ef0
        /*0eb8*/ 	.word	0x00000012
        /*0ebc*/ 	.word	0x00038800
        /*0ec0*/ 	.short	0x010a
        /*0ec2*/ 	.byte	0x3f
	.zero		1


	//   ....[33]....
        /*0ec4*/ 	.word	0x000089c0
        /*0ec8*/ 	.word	0x00000012
        /*0ecc*/ 	.word	0x00038800
        /*0ed0*/ 	.short	0x010a
        /*0ed2*/ 	.byte	0x3f
	.zero		1


	//   ....[34]....
        /*0ed4*/ 	.word	0x00009e90
        /*0ed8*/ 	.word	0x00000012
        /*0edc*/ 	.word	0x00038800
        /*0ee0*/ 	.short	0x010a
        /*0ee2*/ 	.byte	0x3f
	.zero		1


	//   ....[35]....
        /*0ee4*/ 	.word	0x0000ae40
        /*0ee8*/ 	.word	0x0000000f
        /*0eec*/ 	.word	0x00038830
        /*0ef0*/ 	.short	0x010a
        /*0ef2*/ 	.byte	0x3f
	.zero		1


	//   ....[36]....
        /*0ef4*/ 	.word	0x0000aef0
        /*0ef8*/ 	.word	0x0000000f
        /*0efc*/ 	.word	0x00038830
        /*0f00*/ 	.short	0x010a
        /*0f02*/ 	.byte	0x3f
	.zero		1


	//   ....[37]....
        /*0f04*/ 	.word	0x0000b200
        /*0f08*/ 	.word	0x00000012
        /*0f0c*/ 	.word	0x00038810
        /*0f10*/ 	.short	0x010a
        /*0f12*/ 	.byte	0x3f
	.zero		1


	//   ....[38]....
        /*0f14*/ 	.word	0x0000b250
        /*0f18*/ 	.word	0x0000000f
        /*0f1c*/ 	.word	0x00038850
        /*0f20*/ 	.short	0x010a
        /*0f22*/ 	.byte	0x3f
	.zero		1


	//   ....[39]....
        /*0f24*/ 	.word	0x0000b2e0
        /*0f28*/ 	.word	0x0000000f
        /*0f2c*/ 	.word	0x00038850
        /*0f30*/ 	.short	0x010a
        /*0f32*/ 	.byte	0x3f
	.zero		1


	//   ....[40]....
        /*0f34*/ 	.word	0x0000cd50
        /*0f38*/ 	.word	0x00000000
        /*0f3c*/ 	.word	0x00000000
        /*0f40*/ 	.short	0x0101
        /*0f42*/ 	.byte	0x3f
	.zero		1


	//   ....[41]....
        /*0f44*/ 	.word	0x0000e6a0
        /*0f48*/ 	.word	0x0000000f
        /*0f4c*/ 	.word	0x00000000
        /*0f50*/ 	.short	0x0101
        /*0f52*/ 	.byte	0x3f
	.zero		1


	//   ....[42]....
        /*0f54*/ 	.word	0x0000e9c0
        /*0f58*/ 	.word	0x000000c9
        /*0f5c*/ 	.word	0x00038830
        /*0f60*/ 	.short	0x010a
        /*0f62*/ 	.byte	0x3f
	.zero		1


	//   ....[43]....
        /*0f64*/ 	.word	0x0000ea30
        /*0f68*/ 	.word	0x000000c9
        /*0f6c*/ 	.word	0x00038830
        /*0f70*/ 	.short	0x010a
        /*0f72*/ 	.byte	0x3f
	.zero		1


	//   ....[44]....
        /*0f74*/ 	.word	0x0000eca0
        /*0f78*/ 	.word	0x000000c9
        /*0f7c*/ 	.word	0x00038850
        /*0f80*/ 	.short	0x010a
        /*0f82*/ 	.byte	0x3f
	.zero		1


	//   ....[45]....
        /*0f84*/ 	.word	0x0000ecf0
        /*0f88*/ 	.word	0x000000c9
        /*0f8c*/ 	.word	0x00038850
        /*0f90*/ 	.short	0x010a
        /*0f92*/ 	.byte	0x3f
	.zero		1


	//   ....[46]....
        /*0f94*/ 	.word	0x00010640
        /*0f98*/ 	.word	0x0000000e
        /*0f9c*/ 	.word	0x00000000
        /*0fa0*/ 	.short	0x0101
        /*0fa2*/ 	.byte	0x3f
	.zero		1


	//   ....[47]....
        /*0fa4*/ 	.word	0x000125f0
        /*0fa8*/ 	.word	0x000000c9
        /*0fac*/ 	.word	0x00000000
        /*0fb0*/ 	.short	0x0101
        /*0fb2*/ 	.byte	0x3f
	.zero		1


	//   ....[48]....
        /*0fb4*/ 	.word	0x000129f0
        /*0fb8*/ 	.word	0x00000015
        /*0fbc*/ 	.word	0x00038830
        /*0fc0*/ 	.short	0x010a
        /*0fc2*/ 	.byte	0x3f
	.zero		1


	//   ....[49]....
        /*0fc4*/ 	.word	0x00012a60
        /*0fc8*/ 	.word	0x00000015
        /*0fcc*/ 	.word	0x00038830
        /*0fd0*/ 	.short	0x010a
        /*0fd2*/ 	.byte	0x3f
	.zero		1


	//   ....[50]....
        /*0fd4*/ 	.word	0x00012cd0
        /*0fd8*/ 	.word	0x00000015
        /*0fdc*/ 	.word	0x00038850
        /*0fe0*/ 	.short	0x010a
        /*0fe2*/ 	.byte	0x3f
	.zero		1


	//   ....[51]....
        /*0fe4*/ 	.word	0x00012d20
        /*0fe8*/ 	.word	0x00000015
        /*0fec*/ 	.word	0x00038850
        /*0ff0*/ 	.short	0x010a
        /*0ff2*/ 	.byte	0x3f
	.zero		1


	//   ....[52]....
        /*0ff4*/ 	.word	0x00014f00
        /*0ff8*/ 	.word	0x0000009a
        /*0ffc*/ 	.word	0x00000000
        /*1000*/ 	.short	0x0101
        /*1002*/ 	.byte	0x3f
	.zero		1


	//   ....[53]....
        /*1004*/ 	.word	0x00015b40
        /*1008*/ 	.word	0x00000015
        /*100c*/ 	.word	0x00000000
        /*1010*/ 	.short	0x0101
        /*1012*/ 	.byte	0x3f
	.zero		1


	//   ....[54]....
        /*1014*/ 	.word	0x00015c70
        /*1018*/ 	.word	0x00000015
        /*101c*/ 	.word	0x00038830
        /*1020*/ 	.short	0x010a
        /*1022*/ 	.byte	0x3f
	.zero		1


	//   ....[55]....
        /*1024*/ 	.word	0x00015ce0
        /*1028*/ 	.word	0x00000015
        /*102c*/ 	.word	0x00038830
        /*1030*/ 	.short	0x010a
        /*1032*/ 	.byte	0x3f
	.zero		1


	//   ....[56]....
        /*1034*/ 	.word	0x00015f50
        /*1038*/ 	.word	0x00000015
        /*103c*/ 	.word	0x00038850
        /*1040*/ 	.short	0x010a
        /*1042*/ 	.byte	0x3f
	.zero		1


	//   ....[57]....
        /*1044*/ 	.word	0x00015fa0
        /*1048*/ 	.word	0x00000015
        /*104c*/ 	.word	0x00038850
        /*1050*/ 	.short	0x010a
        /*1052*/ 	.byte	0x3f
	.zero		1


	//   ....[58]....
        /*1054*/ 	.word	0x000178c0
        /*1058*/ 	.word	0x00000009
        /*105c*/ 	.word	0x00000000
        /*1060*/ 	.short	0x0101
        /*1062*/ 	.byte	0x3f
	.zero		1


	//   ....[59]....
        /*1064*/ 	.word	0x00019840
        /*1068*/ 	.word	0x00000015
        /*106c*/ 	.word	0x00000000
        /*1070*/ 	.short	0x0101
        /*1072*/ 	.byte	0x3f
	.zero		1


	//   ....[60]....
        /*1074*/ 	.word	0x0001c0b0
        /*1078*/ 	.word	0x00000004
        /*107c*/ 	.word	0x00000000
        /*1080*/ 	.short	0x0101
        /*1082*/ 	.byte	0x3f
	.zero		1


	//   ....[61]....
        /*1084*/ 	.word	0x0001cda0
        /*1088*/ 	.word	0x00000002
        /*108c*/ 	.word	0x00000000
        /*1090*/ 	.short	0x0101
        /*1092*/ 	.byte	0x3f
	.zero		1


	//   ....[62]....
        /*1094*/ 	.word	0x00020ef0
        /*1098*/ 	.word	0x00000012
        /*109c*/ 	.word	0x00038820
        /*10a0*/ 	.short	0x010a
        /*10a2*/ 	.byte	0x3f
	.zero		1


	//   ....[63]....
        /*10a4*/ 	.word	0x00020fc0
        /*10a8*/ 	.word	0x00000006
        /*10ac*/ 	.word	0x000388a0
        /*10b0*/ 	.short	0x010a
        /*10b2*/ 	.byte	0x3f
	.zero		1


	//   ....[64]....
        /*10b4*/ 	.word	0x00021200
        /*10b8*/ 	.word	0x00000006
        /*10bc*/ 	.word	0x000388c0
        /*10c0*/ 	.short	0x010a
        /*10c2*/ 	.byte	0x3f
	.zero		1


	//   ....[65]....
        /*10c4*/ 	.word	0x00021c60
        /*10c8*/ 	.word	0x00000006
        /*10cc*/ 	.word	0x000388a0
        /*10d0*/ 	.short	0x010a
        /*10d2*/ 	.byte	0x3f
	.zero		1


	//   ....[66]....
        /*10d4*/ 	.word	0x00021e90
        /*10d8*/ 	.word	0x00000006
        /*10dc*/ 	.word	0x000388c0
        /*10e0*/ 	.short	0x010a
        /*10e2*/ 	.byte	0x3f
	.zero		1


	//   ....[67]....
        /*10e4*/ 	.word	0x000237f0
        /*10e8*/ 	.word	0x00000000
        /*10ec*/ 	.word	0x00038840
        /*10f0*/ 	.short	0x010a
        /*10f2*/ 	.byte	0x3f
	.zero		1


	//   ....[68]....
        /*10f4*/ 	.word	0x00024340
        /*10f8*/ 	.word	0x00000012
        /*10fc*/ 	.word	0x00038800
        /*1100*/ 	.short	0x0107
        /*1102*/ 	.byte	0x3f
	.zero		1


	//   ....[69]....
        /*1104*/ 	.word	0x000243e0
        /*1108*/ 	.word	0x00000012
        /*110c*/ 	.word	0x00038800
        /*1110*/ 	.short	0x0101
        /*1112*/ 	.byte	0x3f
	.zero		1


	//   ....[70]....
        /*1114*/ 	.word	0x00025310
        /*1118*/ 	.word	0x00000012
        /*111c*/ 	.word	0x00038810
        /*1120*/ 	.short	0x0107
        /*1122*/ 	.byte	0x3f
	.zero		1


	//   ....[71]....
        /*1124*/ 	.word	0x00025410
        /*1128*/ 	.word	0x00000012
        /*112c*/ 	.word	0x00038810
        /*1130*/ 	.short	0x0101
        /*1132*/ 	.byte	0x3f
	.zero		1


	//   ....[72]....
        /*1134*/ 	.word	0x00025430
        /*1138*/ 	.word	0x00000012
        /*113c*/ 	.word	0x00038820
        /*1140*/ 	.short	0x010a
        /*1142*/ 	.byte	0x3f
	.zero		1


	//   ....[73]....
        /*1144*/ 	.word	0x00025510
        /*1148*/ 	.word	0x00000000
        /*114c*/ 	.word	0x00038860
        /*1150*/ 	.short	0x010a
        /*1152*/ 	.byte	0x3f
	.zero		1


	//   ....[74]....
        /*1154*/ 	.word	0x00026200
        /*1158*/ 	.word	0x00000002
        /*115c*/ 	.word	0x00038840
        /*1160*/ 	.short	0x010a
        /*1162*/ 	.byte	0x3f
	.zero		1


	//   ....[75]....
        /*1164*/ 	.word	0x00026460
        /*1168*/ 	.word	0x00000002
        /*116c*/ 	.word	0x00038860
        /*1170*/ 	.short	0x010a
        /*1172*/ 	.byte	0x3f
	.zero		1


	//   ....[76]....
        /*1174*/ 	.word	0x00027010
        /*1178*/ 	.word	0x00000003
        /*117c*/ 	.word	0x00038840
        /*1180*/ 	.short	0x010a
        /*1182*/ 	.byte	0x3f
	.zero		1


	//   ....[77]....
        /*1184*/ 	.word	0x00027260
        /*1188*/ 	.word	0x00000003
        /*118c*/ 	.word	0x00038860
        /*1190*/ 	.short	0x010a
        /*1192*/ 	.byte	0x3f
	.zero		1


	//   ....[78]....
        /*1194*/ 	.word	0x00027da0
        /*1198*/ 	.word	0x00000003
        /*119c*/ 	.word	0x00038840
        /*11a0*/ 	.short	0x010a
        /*11a2*/ 	.byte	0x3f
	.zero		1


	//   ....[79]....
        /*11a4*/ 	.word	0x00028000
        /*11a8*/ 	.word	0x00000003
        /*11ac*/ 	.word	0x00038860
        /*11b0*/ 	.short	0x010a
        /*11b2*/ 	.byte	0x3f
	.zero		1


	//   ....[80]....
        /*11b4*/ 	.word	0x00029d90
        /*11b8*/ 	.word	0x00000000
        /*11bc*/ 	.word	0x00038820
        /*11c0*/ 	.short	0x010a
        /*11c2*/ 	.byte	0x3f
	.zero		1


	//   ....[81]....
        /*11c4*/ 	.word	0x00029f40
        /*11c8*/ 	.word	0x00000006
        /*11cc*/ 	.word	0x00000000
        /*11d0*/ 	.short	0x010a
        /*11d2*/ 	.byte	0x3f
	.zero		1


	//   ....[82]....
        /*11d4*/ 	.word	0x00029fb0
        /*11d8*/ 	.word	0x00000007
        /*11dc*/ 	.word	0x00000000
        /*11e0*/ 	.short	0x010a
        /*11e2*/ 	.byte	0x3f
	.zero		1


	//   ....[83]....
        /*11e4*/ 	.word	0x0002a020
        /*11e8*/ 	.word	0x00000004
        /*11ec*/ 	.word	0x00000000
        /*11f0*/ 	.short	0x010a
        /*11f2*/ 	.byte	0x3f
	.zero		1


	//   ....[84]....
        /*11f4*/ 	.word	0x0002a050
        /*11f8*/ 	.word	0x00000003
        /*11fc*/ 	.word	0x00000000
        /*1200*/ 	.short	0x010a
        /*1202*/ 	.byte	0x3f
	.zero		1


	//   ....[85]....
        /*1204*/ 	.word	0x0002a0b0
        /*1208*/ 	.word	0x0000004b
        /*120c*/ 	.word	0x00038890
        /*1210*/ 	.short	0x010a
        /*1212*/ 	.byte	0x3f
	.zero		1


	//   ....[86]....
        /*1214*/ 	.word	0x0002a100
        /*1218*/ 	.word	0x0000004b
        /*121c*/ 	.word	0x00038890
        /*1220*/ 	.short	0x010a
        /*1222*/ 	.byte	0x3f
	.zero		1


	//   ....[87]....
        /*1224*/ 	.word	0x0002a150
        /*1228*/ 	.word	0x0000004b
        /*122c*/ 	.word	0x00038890
        /*1230*/ 	.short	0x010a
        /*1232*/ 	.byte	0x3f
	.zero		1


	//   ....[88]....
        /*1234*/ 	.word	0x0002a1a0
        /*1238*/ 	.word	0x0000004b
        /*123c*/ 	.word	0x000388b0
        /*1240*/ 	.short	0x010a
        /*1242*/ 	.byte	0x3f
	.zero		1


	//   ....[89]....
        /*1244*/ 	.word	0x0002a570
        /*1248*/ 	.word	0x00000012
        /*124c*/ 	.word	0x00038800
        /*1250*/ 	.short	0x010a
        /*1252*/ 	.byte	0x3f
	.zero		1


	//   ....[90]....
        /*1254*/ 	.word	0x0002a940
        /*1258*/ 	.word	0x00000012
        /*125c*/ 	.word	0x00038800
        /*1260*/ 	.short	0x010a
        /*1262*/ 	.byte	0x3f
	.zero		1


	//   ....[91]....
        /*1264*/ 	.word	0x0002a990
        /*1268*/ 	.word	0x0000000f
        /*126c*/ 	.word	0x00038830
        /*1270*/ 	.short	0x010a
        /*1272*/ 	.byte	0x3f
	.zero		1


	//   ....[92]....
        /*1274*/ 	.word	0x0002a9e0
        /*1278*/ 	.word	0x00000012
        /*127c*/ 	.word	0x00038810
        /*1280*/ 	.short	0x010a
        /*1282*/ 	.byte	0x3f
	.zero		1


	//   ....[93]....
        /*1284*/ 	.word	0x0002aa30
        /*1288*/ 	.word	0x0000000f
        /*128c*/ 	.word	0x00038850
        /*1290*/ 	.short	0x010a
        /*1292*/ 	.byte	0x3f
	.zero		1


	//   ....[94]....
        /*1294*/ 	.word	0x0002aa80
        /*1298*/ 	.word	0x000000c9
        /*129c*/ 	.word	0x00038830
        /*12a0*/ 	.short	0x010a
        /*12a2*/ 	.byte	0x3f
	.zero		1


	//   ....[95]....
        /*12a4*/ 	.word	0x0002aad0
        /*12a8*/ 	.word	0x000000c9
        /*12ac*/ 	.word	0x00038850
        /*12b0*/ 	.short	0x010a
        /*12b2*/ 	.byte	0x3f
	.zero		1


	//   ....[96]....
        /*12b4*/ 	.word	0x0002ab20
        /*12b8*/ 	.word	0x00000015
        /*12bc*/ 	.word	0x00038830
        /*12c0*/ 	.short	0x010a
        /*12c2*/ 	.byte	0x3f
	.zero		1


	//   ....[97]....
        /*12c4*/ 	.word	0x0002ab70
        /*12c8*/ 	.word	0x00000015
        /*12cc*/ 	.word	0x00038850
        /*12d0*/ 	.short	0x010a
        /*12d2*/ 	.byte	0x3f
	.zero		1


	//   ....[98]....
        /*12d4*/ 	.word	0x0002abc0
        /*12d8*/ 	.word	0x00000015
        /*12dc*/ 	.word	0x00038830
        /*12e0*/ 	.short	0x010a
        /*12e2*/ 	.byte	0x3f
	.zero		1


	//   ....[99]....
        /*12e4*/ 	.word	0x0002ac10
        /*12e8*/ 	.word	0x00000015
        /*12ec*/ 	.word	0x00038850
        /*12f0*/ 	.short	0x010a
        /*12f2*/ 	.byte	0x3f
	.zero		1


	//   ....[100]....
        /*12f4*/ 	.word	0x0002adb0
        /*12f8*/ 	.word	0x00000012
        /*12fc*/ 	.word	0x00038820
        /*1300*/ 	.short	0x010a
        /*1302*/ 	.byte	0x3f
	.zero		1


	//   ....[101]....
        /*1304*/ 	.word	0x0002ae00
        /*1308*/ 	.word	0x00000006
        /*130c*/ 	.word	0x000388a0
        /*1310*/ 	.short	0x010a
        /*1312*/ 	.byte	0x3f
	.zero		1


	//   ....[102]....
        /*1314*/ 	.word	0x0002ae50
        /*1318*/ 	.word	0x00000006
        /*131c*/ 	.word	0x000388c0
        /*1320*/ 	.short	0x010a
        /*1322*/ 	.byte	0x3f
	.zero		1


	//   ....[103]....
        /*1324*/ 	.word	0x0002aea0
        /*1328*/ 	.word	0x00000006
        /*132c*/ 	.word	0x000388a0
        /*1330*/ 	.short	0x010a
        /*1332*/ 	.byte	0x3f
	.zero		1


	//   ....[104]....
        /*1334*/ 	.word	0x0002aef0
        /*1338*/ 	.word	0x00000006
        /*133c*/ 	.word	0x000388c0
        /*1340*/ 	.short	0x010a
        /*1342*/ 	.byte	0x3f
	.zero		1


	//   ....[105]....
        /*1344*/ 	.word	0x0002b090
        /*1348*/ 	.word	0x00000000
        /*134c*/ 	.word	0x00038840
        /*1350*/ 	.short	0x010a
        /*1352*/ 	.byte	0x3f
	.zero		1


	//   ....[106]....
        /*1354*/ 	.word	0x0002c170
        /*1358*/ 	.word	0x00000012
        /*135c*/ 	.word	0x00038820
        /*1360*/ 	.short	0x010a
        /*1362*/ 	.byte	0x3f
	.zero		1


	//   ....[107]....
        /*1364*/ 	.word	0x0002c1c0
        /*1368*/ 	.word	0x00000000
        /*136c*/ 	.word	0x00038860
        /*1370*/ 	.short	0x010a
        /*1372*/ 	.byte	0x3f
	.zero		1


	//   ....[108]....
        /*1374*/ 	.word	0x0002c210
        /*1378*/ 	.word	0x00000002
        /*137c*/ 	.word	0x00038840
        /*1380*/ 	.short	0x010a
        /*1382*/ 	.byte	0x3f
	.zero		1


	//   ....[109]....
        /*1384*/ 	.word	0x0002c260
        /*1388*/ 	.word	0x00000002
        /*138c*/ 	.word	0x00038860
        /*1390*/ 	.short	0x010a
        /*1392*/ 	.byte	0x3f
	.zero		1


	//   ....[110]....
        /*1394*/ 	.word	0x0002c2b0
        /*1398*/ 	.word	0x00000003
        /*139c*/ 	.word	0x00038840
        /*13a0*/ 	.short	0x010a
        /*13a2*/ 	.byte	0x3f
	.zero		1


	//   ....[111]....
        /*13a4*/ 	.word	0x0002c300
        /*13a8*/ 	.word	0x00000003
        /*13ac*/ 	.word	0x00038860
        /*13b0*/ 	.short	0x010a
        /*13b2*/ 	.byte	0x3f
	.zero		1


	//   ....[112]....
        /*13b4*/ 	.word	0x0002c350
        /*13b8*/ 	.word	0x00000003
        /*13bc*/ 	.word	0x00038840
        /*13c0*/ 	.short	0x010a
        /*13c2*/ 	.byte	0x3f
	.zero		1


	//   ....[113]....
        /*13c4*/ 	.word	0x0002c3a0
        /*13c8*/ 	.word	0x00000003
        /*13cc*/ 	.word	0x00038860
        /*13d0*/ 	.short	0x010a
        /*13d2*/ 	.byte	0x3f
	.zero		1


	//   ....[114]....
        /*13d4*/ 	.word	0x0002cf20
        /*13d8*/ 	.word	0x00000000
        /*13dc*/ 	.word	0x00038820
        /*13e0*/ 	.short	0x010a
        /*13e2*/ 	.byte	0x3f
	.zero		1


	//   ....[115]....
        /*13e4*/ 	.word	0x0002d0c0
        /*13e8*/ 	.word	0x00000006
        /*13ec*/ 	.word	0x00000000
        /*13f0*/ 	.short	0x010a
        /*13f2*/ 	.byte	0x3f
	.zero		1


	//   ....[116]....
        /*13f4*/ 	.word	0x0002d110
        /*13f8*/ 	.word	0x00000007
        /*13fc*/ 	.word	0x00000000
        /*1400*/ 	.short	0x010a
        /*1402*/ 	.byte	0x3f
	.zero		1


	//   ....[117]....
        /*1404*/ 	.word	0x0002d160
        /*1408*/ 	.word	0x00000004
        /*140c*/ 	.word	0x00000000
        /*1410*/ 	.short	0x010a
        /*1412*/ 	.byte	0x3f
	.zero		1


	//----- nvinfo : EIATTR_NUM_MBARRIERS
	.align		4
.L_917:
        /*1414*/ 	.byte	0x03, 0x38
        /*1416*/ 	.short	0x0017


	//----- nvinfo : EIATTR_EXIT_INSTR_OFFSETS
	.align		4
        /*1418*/ 	.byte	0x04, 0x1c
        /*141a*/ 	.short	(.L_919 - .L_918)


	//   ....[0]....
.L_918:
        /*141c*/ 	.word	0x0002a0a0


	//----- nvinfo : EIATTR_MAX_THREADS
	.align		4
.L_919:
        /*1420*/ 	.byte	0x04, 0x05
        /*1422*/ 	.short	(.L_921 - .L_920)
.L_920:
        /*1424*/ 	.word	0x00000180
        /*1428*/ 	.word	0x00000001
        /*142c*/ 	.word	0x00000001


	//----- nvinfo : EIATTR_CRS_STACK_SIZE
	.align		4
.L_921:
        /*1430*/ 	.byte	0x04, 0x1e
        /*1432*/ 	.short	(.L_923 - .L_922)
.L_922:
        /*1434*/ 	.word	0x00000000


	//----- nvinfo : EIATTR_CBANK_PARAM_SIZE
	.align		4
.L_923:
        /*1438*/ 	.byte	0x03, 0x19
        /*143a*/ 	.short	0x0bf0


	//----- nvinfo : EIATTR_PARAM_CBANK
	.align		4
        /*143c*/ 	.byte	0x04, 0x0a
        /*143e*/ 	.short	(.L_925 - .L_924)
	.align		4
.L_924:
        /*1440*/ 	.word	index@(.nv.constant0._ZN7cutlass13device_kernelIN5flash11enable_sm90INS1_16FlashAttnFwdSm90INS1_25CollectiveMainloopFwdSm90ILi2EN4cute5tupleIJNS5_1CILi1EEES8_S8_EEENS6_IJNS7_ILi64EEESA_SA_EEELi512ENS_10bfloat16_tEfNS_4arch4Sm90ELb0ELb1ELb0ELb1ELb0ELb1ELb1ELb0ELb0ELb1ELb1ELb0EEENS1_21CollectiveEpilogueFwdINS6_IJSA_NS7_ILi512EEESA_EEES9_SC_SE_Li256ELb1ELb1ELb1ELb0EEENS1_36VarlenDynamicPersistentTileSchedulerILi64ELi64ELi256ELi128ELb1ELb1ELb1ELb1ELb0ELb1EEEEEEEEEvNT_6ParamsE)
        /*1444*/ 	.short	0x0210
        /*1446*/ 	.short	0x0bf0


	//----- nvinfo : EIATTR_SW_WAR
	.align		4
.L_925:
        /*1448*/ 	.byte	0x04, 0x36
        /*144a*/ 	.short	(.L_927 - .L_926)
.L_926:
        /*144c*/ 	.word	0x00000008
.L_927:


//--------------------- .nv.info._ZN7cutlass13device_kernelIN5flash11enable_sm90INS1_16FlashAttnFwdSm90INS1_25CollectiveMainloopFwdSm90ILi2EN4cute5tupleIJNS5_1CILi1EEES8_S8_EEENS6_IJNS7_ILi64EEESA_SA_EEELi512ENS_10bfloat16_tEfNS_4arch4Sm90ELb1ELb0ELb0ELb0ELb0ELb0ELb0ELb0ELb0ELb1ELb1ELb0EEENS1_21CollectiveEpilogueFwdINS6_IJSA_NS7_ILi512EEESA_EEES9_SC_SE_Li256ELb0ELb1ELb1ELb0EEENS1_19SingleTileSchedulerILb0ELb1ELb1ELi64EEEEEEEEEvNT_6ParamsE --------------------------
	.section	.nv.info._ZN7cutlass13device_kernelIN5flash11enable_sm90INS1_16FlashAttnFwdSm90INS1_25CollectiveMainloopFwdSm90ILi2EN4cute5tupleIJNS5_1CILi1EEES8_S8_EEENS6_IJNS7_ILi64EEESA_SA_EEELi512ENS_10bfloat16_tEfNS_4arch4Sm90ELb1ELb0ELb0ELb0ELb0ELb0ELb0ELb0ELb0ELb1ELb1ELb0EEENS1_21CollectiveEpilogueFwdINS6_IJSA_NS7_ILi512EEESA_EEES9_SC_SE_Li256ELb0ELb1ELb1ELb0EEENS1_19SingleTileSchedulerILb0ELb1ELb1ELi64EEEEEEEEEvNT_6ParamsE,"",@"SHT_CUDA_INFO"
	.sectionflags	@""
	.align	4


	//----- nvinfo : EIATTR_CUDA_API_VERSION
	.align		4
        /*0000*/ 	.byte	0x04, 0x37
        /*0002*/ 	.short	(.L_929 - .L_928)
.L_928:
        /*0004*/ 	.word	0x00000082


	//----- nvinfo : EIATTR_KPARAM_INFO
	.align		4
.L_929:
        /*0008*/ 	.byte	0x04, 0x17
        /*000a*/ 	.short	(.L_931 - .L_930)
.L_930:
        /*000c*/ 	.word	0x00000000
        /*0010*/ 	.short	0x0000
        /*0012*/ 	.short	0x0070
        /*0014*/ 	.byte	0x00, 0xf0, 0x01, 0x28


	//----- nvinfo : EIATTR_SPARSE_MMA_MASK
	.align		4
.L_931:
        /*0018*/ 	.byte	0x03, 0x50
        /*001a*/ 	.short	0x0000


	//----- nvinfo : EIATTR_MAXREG_COUNT
	.align		4
        /*001c*/ 	.byte	0x03, 0x1b
        /*001e*/ 	.short	0x00a8


	//----- nvinfo : EIATTR_NUM_BARRIERS
	.align		4
        /*0020*/ 	.byte	0x02, 0x4c
        /*0022*/ 	.byte	0x10
	.zero		1


	//----- nvinfo : EIATTR_EXTERNS
	.align		4
        /*0024*/ 	.byte	0x04, 0x0f
        /*0026*/ 	.short	(.L_933 - .L_932)


	//   ....[0]....
	.align		4
.L_932:
        /*0028*/ 	.word	index@(__assertfail)


	//----- nvinfo : EIATTR_ANNOTATIONS
	.align		4
.L_933:
        /*002c*/ 	.byte	0x04, 0x55
        /*002e*/ 	.short	(.L_935 - .L_934)


	//   ....[0]....
.L_934:
        /*0030*/ 	.word	0x00000001
        /*0034*/ 	.byte	0x50, 0xc1, 0x00, 0x00, 0x01, 0x00, 0x00, 0x00, 0xd0, 0xc5, 0x00, 0x00, 0x01, 0x00, 0x00, 0x00
        /*0044*/ 	.byte	0x20, 0xc6, 0x00, 0x00, 0x01, 0x00, 0x00, 0x00, 0x00, 0xc8, 0x00, 0x00, 0x01, 0x00, 0x00, 0x00
        /*0054*/ 	.byte	0xf0, 0xc8, 0x00, 0x00, 0x01, 0x00, 0x00, 0x00, 0xf0, 0xd2, 0x00, 0x00, 0x01, 0x00, 0x00, 0x00
        /*0064*/ 	.byte	0xe0, 0xd9, 0x00, 0x00, 0x01, 0x00, 0x00, 0x00, 0x10, 0xdc, 0x00, 0x00, 0x01, 0x00, 0x00, 0x00
        /*0074*/ 	.byte	0x90, 0xe7, 0x00, 0x00, 0x01, 0x00, 0x00, 0x00, 0x60, 0xf3, 0x00, 0x00


	//----- nvinfo : EIATTR_MERCURY_ISA_VERSION
	.align		4
.L_935:
        /*0080*/ 	.byte	0x03, 0x5f
        /*0082*/ 	.short	0x0101


	//----- nvinfo : EIATTR_INT_WARP_WIDE_INSTR_OFFSETS
	.align		4
        /*0084*/ 	.byte	0x04, 0x31
        /*0086*/ 	.short	(.L_937 - .L_936)


	//   ....[0]....
.L_936:
        /*0088*/ 	.word	0x00000130


	//   ....[1]....
        /*008c*/ 	.word	0x00000170


	//   ....[2]....
        /*0090*/ 	.word	0x000001e0


	//----- nvinfo : EIATTR_COOP_GROUP_MASK_REGIDS
	.align		4
.L_937:
        /*0094*/ 	.byte	0x04, 0x29
        /*0096*/ 	.short	(.L_939 - .L_938)


	//   ....[0]....
.L_938:
        /*0098*/ 	.word	0xffffffff


	//   ....[1]....
        /*009c*/ 	.word	0xffffffff


	//   ....[2]....
        /*00a0*/ 	.word	0xffffffff


	//   ....[3]....
        /*00a4*/ 	.word	0xffffffff


	//   ....[4]....
        /*00a8*/ 	.word	0xffffffff


	//   ....[5]....
        /*00ac*/ 	.word	0xffffffff


	//   ....[6]....
        /*00b0*/ 	.word	0xffffffff


	//   ....[7]....
        /*00b4*/ 	.word	0xffffffff


	//   ....[8]....
        /*00b8*/ 	.word	0xffffffff


	//   ....[9]....
        /*00bc*/ 	.word	0xffffffff


	//   ....[10]....
        /*00c0*/ 	.word	0xffffffff


	//   ....[11]....
        /*00c4*/ 	.word	0xffffffff


	//   ....[12]....
        /*00c8*/ 	.word	0xffffffff


	//   ....[13]....
        /*00cc*/ 	.word	0xffffffff


	//   ....[14]....
        /*00d0*/ 	.word	0xffffffff


	//   ....[15]....
        /*00d4*/ 	.word	0xffffffff


	//   ....[16]....
        /*00d8*/ 	.word	0xffffffff


	//   ....[17]....
        /*00dc*/ 	.word	0xffffffff


	//   ....[18]....
        /*00e0*/ 	.word	0xffffffff


	//   ....[19]....
        /*00e4*/ 	.word	0xffffffff


	//   ....[20]....
        /*00e8*/ 	.word	0xffffffff


	//   ....[21]....
        /*00ec*/ 	.word	0xffffffff


	//   ....[22]....
        /*00f0*/ 	.word	0xffffffff


	//   ....[23]....
        /*00f4*/ 	.word	0xffffffff


	//   ....[24]....
        /*00f8*/ 	.word	0xffffffff


	//   ....[25]....
        /*00fc*/ 	.word	0xffffffff


	//   ....[26]....
        /*0100*/ 	.word	0xffffffff


	//   ....[27]....
        /*0104*/ 	.word	0xffffffff


	//   ....[28]....
        /*0108*/ 	.word	0xffffffff


	//   ....[29]....
        /*010c*/ 	.word	0xffffffff


	//   ....[30]....
        /*0110*/ 	.word	0xffffffff


	//   ....[31]....
        /*0114*/ 	.word	0xffffffff


	//   ....[32]....
        /*0118*/ 	.word	0xffffffff


	//   ....[33]....
        /*011c*/ 	.word	0xffffffff


	//   ....[34]....
        /*0120*/ 	.word	0xffffffff


	//   ....[35]....
        /*0124*/ 	.word	0xffffffff


	//   ....[36]....
        /*0128*/ 	.word	0xffffffff


	//   ....[37]....
        /*012c*/ 	.word	0xffffffff


	//   ....[38]....
        /*0130*/ 	.word	0xffffffff


	//   ....[39]....
        /*0134*/ 	.word	0xffffffff


	//   ....[40]....
        /*0138*/ 	.word	0xffffffff


	//   ....[41]....
        /*013c*/ 	.word	0xffffffff


	//   ....[42]....
        /*0140*/ 	.word	0xffffffff


	//   ....[43]....
        /*0144*/ 	.word	0xffffffff


	//   ....[44]....
        /*0148*/ 	.word	0xffffffff


	//   ....[45]....
        /*014c*/ 	.word	0xffffffff


	//   ....[46]....
        /*0150*/ 	.word	0xffffffff


	//   ....[47]....
        /*0154*/ 	.word	0xffffffff


	//   ....[48]....
        /*0158*/ 	.word	0xffffffff


	//   ....[49]....
        /*015c*/ 	.word	0xffffffff


	//   ....[50]....
        /*0160*/ 	.word	0xffffffff


	//   ....[51]....
        /*0164*/ 	.word	0xffffffff


	//   ....[52]....
        /*0168*/ 	.word	0x0500000f


	//   ....[53]....
        /*016c*/ 	.word	0x0500000f


	//   ....[54]....
        /*0170*/ 	.word	0x0500000f


	//   ....[55]....
        /*0174*/ 	.word	0x0500000f


	//   ....[56]....
        /*0178*/ 	.word	0x0500000f


	//   ....[57]....
        /*017c*/ 	.word	0x0500000f


	//   ....[58]....
        /*0180*/ 	.word	0x0500000f


	//   ....[59]....
        /*0184*/ 	.word	0x0500000f


	//   ....[60]....
        /*0188*/ 	.word	0x0500000f


	//   ....[61]....
        /*018c*/ 	.word	0x0500000f


	//----- nvinfo : EIATTR_COOP_GROUP_INSTR_OFFSETS
	.align		4
.L_939:
        /*0190*/ 	.byte	0x04, 0x28
        /*0192*/ 	.short	(.L_941 - .L_940)


	//   ....[0]....
.L_940:
        /*0194*/ 	.word	0x00000060


	//   ....[1]....
        /*0198*/ 	.word	0x00000140


	//   ....[2]....
        /*019c*/ 	.word	0x00000190


	//   ....[3]....
        /*01a0*/ 	.word	0x00000380


	//   ....[4]....
        /*01a4*/ 	.word	0x000004e0


	//   ....[5]....
        /*01a8*/ 	.word	0x00000600


	//   ....[6]....
        /*01ac*/ 	.word	0x00000760


	//   ....[7]....
        /*01b0*/ 	.word	0x000013c0


	//   ....[8]....
        /*01b4*/ 	.word	0x00003530


	//   ....[9]....
        /*01b8*/ 	.word	0x00003c90


	//   ....[10]....
        /*01bc*/ 	.word	0x00003cc0


	//   ....[11]....
        /*01c0*/ 	.word	0x000040e0


	//   ....[12]....
        /*01c4*/ 	.word	0x000041e0


	//   ....[13]....
        /*01c8*/ 	.word	0x00004400


	//   ....[14]....
        /*01cc*/ 	.word	0x00004540


	//   ....[15]....
        /*01d0*/ 	.word	0x00005180


	//   ....[16]....
        /*01d4*/ 	.word	0x00005450


	//   ....[17]....
        /*01d8*/ 	.word	0x00005830


	//   ....[18]....
        /*01dc*/ 	.word	0x00005850


	//   ....[19]....
        /*01e0*/ 	.word	0x00005900


	//   ....[20]....
        /*01e4*/ 	.word	0x00005c00


	//   ....[21]....
        /*01e8*/ 	.word	0x00005d50


	//   ....[22]....
        /*01ec*/ 	.word	0x00006fa0


	//   ....[23]....
        /*01f0*/ 	.word	0x000073b0


	//   ....[24]....
        /*01f4*/ 	.word	0x000073e0


	//   ....[25]....
        /*01f8*/ 	.word	0x00007640


	//   ....[26]....
        /*01fc*/ 	.word	0x000077c0


	//   ....[27]....
        /*0200*/ 	.word	0x00008870


	//   ....[28]....
        /*0204*/ 	.word	0x000088b0


	//   ....[29]....
        /*0208*/ 	.word	0x00008900


	//   ....[30]....
        /*020c*/ 	.word	0x00008930


	//   ....[31]....
        /*0210*/ 	.word	0x00008980


	//   ....[32]....
        /*0214*/ 	.word	0x00009440


	//   ....[33]....
        /*0218*/ 	.word	0x00009900


	//   ....[34]....
        /*021c*/ 	.word	0x00009920


	//   ....[35]....
        /*0220*/ 	.word	0x00009950


	//   ....[36]....
        /*0224*/ 	.word	0x00009960


	//   ....[37]....
        /*0228*/ 	.word	0x00009e10


	//   ....[38]....
        /*022c*/ 	.word	0x00009e30


	//   ....[39]....
        /*0230*/ 	.word	0x0000aa80


	//   ....[40]....
        /*0234*/ 	.word	0x0000aaa0


	//   ....[41]....
        /*0238*/ 	.word	0x0000baf0


	//   ....[42]....
        /*023c*/ 	.word	0x0000c610


	//   ....[43]....
        /*0240*/ 	.word	0x0000cec0


	//   ....[44]....
        /*0244*/ 	.word	0x0000cf00


	//   ....[45]....
        /*0248*/ 	.word	0x0000cf70


	//   ....[46]....
        /*024c*/ 	.word	0x0000cfa0


	//   ....[47]....
        /*0250*/ 	.word	0x0000d000


	//   ....[48]....
        /*0254*/ 	.word	0x0000d030


	//   ....[49]....
        /*0258*/ 	.word	0x0000d050


	//   ....[50]....
        /*025c*/ 	.word	0x0000d090


	//   ....[51]....
        /*0260*/ 	.word	0x0000ff80


	//   ....[52]....
        /*0264*/ 	.word	0x00010570


	//   ....[53]....
        /*0268*/ 	.word	0x000106e0


	//   ....[54]....
        /*026c*/ 	.word	0x00010740


	//   ....[55]....
        /*0270*/ 	.word	0x00010800


	//   ....[56]....
        /*0274*/ 	.word	0x000108c0


	//   ....[57]....
        /*0278*/ 	.word	0x00010940


	//   ....[58]....
        /*027c*/ 	.word	0x000109f0


	//   ....[59]....
        /*0280*/ 	.word	0x00010a70


	//   ....[60]....
        /*0284*/ 	.word	0x00010b00


	//   ....[61]....
        /*0288*/ 	.word	0x00010f10


	//----- nvinfo : EIATTR_REG_RECONFIG
	.align		4
.L_941:
        /*028c*/ 	.byte	0x01, 0x54
	.zero		2


	//----- nvinfo : EIATTR_SYSCALL_OFFSETS
	.align		4
        /*0290*/ 	.byte	0x04, 0x46
        /*0292*/ 	.short	(.L_943 - .L_942)


	//   ....[0]....
.L_942:
        /*0294*/ 	.word	0x00003710


	//   ....[1]....
        /*0298*/ 	.word	0x0000c2d0


	//   ....[2]....
        /*029c*/ 	.word	0x0000c410


	//   ....[3]....
        /*02a0*/ 	.word	0x0000c500


	//   ....[4]....
        /*02a4*/ 	.word	0x0000cb50


	//----- nvinfo : EIATTR_MBARRIER_INSTR_OFFSETS
	.align		4
.L_943:
        /*02a8*/ 	.byte	0x04, 0x39
        /*02aa*/ 	.short	(.L_945 - .L_944)


	//   ....[0]....
.L_944:
        /*02ac*/ 	.word	0x00000270
        /*02b0*/ 	.word	0x000000ff
        /*02b4*/ 	.word	0x00028c00
        /*02b8*/ 	.short	0x0100
        /*02ba*/ 	.byte	0x08
	.zero		1


	//   ....[1]....
        /*02bc*/ 	.word	0x00000280
        /*02c0*/ 	.word	0x000000ff
        /*02c4*/ 	.word	0x00028c20
        /*02c8*/ 	.short	0x0100
        /*02ca*/ 	.byte	0x08
	.zero		1


	//   ....[2]....
        /*02cc*/ 	.word	0x00000330
        /*02d0*/ 	.word	0x000000ff
        /*02d4*/ 	.word	0x00028c30
        /*02d8*/ 	.short	0x0100
        /*02da*/ 	.byte	0x06
	.zero		1


	//   ....[3]....
        /*02dc*/ 	.word	0x00000340
        /*02e0*/ 	.word	0x000000ff
        /*02e4*/ 	.word	0x00028c40
        /*02e8*/ 	.short	0x0100
        /*02ea*/ 	.byte	0x06
	.zero		1


	//   ....[4]....
        /*02ec*/ 	.word	0x00000350
        /*02f0*/ 	.word	0x000000ff
        /*02f4*/ 	.word	0x00028c38
        /*02f8*/ 	.short	0x0100
        /*02fa*/ 	.byte	0x06
	.zero		1


	//   ....[5]....
        /*02fc*/ 	.word	0x00000360
        /*0300*/ 	.word	0x000000ff
        /*0304*/ 	.word	0x00028c48
        /*0308*/ 	.short	0x0100
        /*030a*/ 	.byte	0x06
	.zero		1


	//   ....[6]....
        /*030c*/ 	.word	0x00000490
        /*0310*/ 	.word	0x000000ff
        /*0314*/ 	.word	0x00028c50
        /*0318*/ 	.short	0x0100
        /*031a*/ 	.byte	0x08
	.zero		1


	//   ....[7]....
        /*031c*/ 	.word	0x000004a0
        /*0320*/ 	.word	0x000000ff
        /*0324*/ 	.word	0x00028c60
        /*0328*/ 	.short	0x0100
        /*032a*/ 	.byte	0x08
	.zero		1


	//   ....[8]....
        /*032c*/ 	.word	0x000004b0
        /*0330*/ 	.word	0x000000ff
        /*0334*/ 	.word	0x00028c58
        /*0338*/ 	.short	0x0100
        /*033a*/ 	.byte	0x08
	.zero		1


	//   ....[9]....
        /*033c*/ 	.word	0x000004c0
        /*0340*/ 	.word	0x000000ff
        /*0344*/ 	.word	0x00028c68
        /*0348*/ 	.short	0x0100
        /*034a*/ 	.byte	0x08
	.zero		1


	//   ....[10]....
        /*034c*/ 	.word	0x000005b0
        /*0350*/ 	.word	0x000000ff
        /*0354*/ 	.word	0x00028c70
        /*0358*/ 	.short	0x0100
        /*035a*/ 	.byte	0x06
	.zero		1


	//   ....[11]....
        /*035c*/ 	.word	0x000005c0
        /*0360*/ 	.word	0x000000ff
        /*0364*/ 	.word	0x00028c80
        /*0368*/ 	.short	0x0100
        /*036a*/ 	.byte	0x06
	.zero		1


	//   ....[12]....
        /*036c*/ 	.word	0x000005d0
        /*0370*/ 	.word	0x000000ff
        /*0374*/ 	.word	0x00028c78
        /*0378*/ 	.short	0x0100
        /*037a*/ 	.byte	0x06
	.zero		1


	//   ....[13]....
        /*037c*/ 	.word	0x000005e0
        /*0380*/ 	.word	0x000000ff
        /*0384*/ 	.word	0x00028c88
        /*0388*/ 	.short	0x0100
        /*038a*/ 	.byte	0x06
	.zero		1


	//   ....[14]....
        /*038c*/ 	.word	0x00000710
        /*0390*/ 	.word	0x000000ff
        /*0394*/ 	.word	0x00028c90
        /*0398*/ 	.short	0x0100
        /*039a*/ 	.byte	0x08
	.zero		1


	//   ....[15]....
        /*039c*/ 	.word	0x00000720
        /*03a0*/ 	.word	0x000000ff
        /*03a4*/ 	.word	0x00028ca0
        /*03a8*/ 	.short	0x0100
        /*03aa*/ 	.byte	0x08
	.zero		1


	//   ....[16]....
        /*03ac*/ 	.word	0x00000730
        /*03b0*/ 	.word	0x000000ff
        /*03b4*/ 	.word	0x00028c98
        /*03b8*/ 	.short	0x0100
        /*03ba*/ 	.byte	0x08
	.zero		1


	//   ....[17]....
        /*03bc*/ 	.word	0x00000740
        /*03c0*/ 	.word	0x000000ff
        /*03c4*/ 	.word	0x00028ca8
        /*03c8*/ 	.short	0x0100
        /*03ca*/ 	.byte	0x08
	.zero		1


	//   ....[18]....
        /*03cc*/ 	.word	0x00000870
        /*03d0*/ 	.word	0x000000ff
        /*03d4*/ 	.word	0x00028cb0
        /*03d8*/ 	.short	0x0100
        /*03da*/ 	.byte	0x08
	.zero		1


	//   ....[19]....
        /*03dc*/ 	.word	0x00000880
        /*03e0*/ 	.word	0x000000ff
        /*03e4*/ 	.word	0x00028cc0
        /*03e8*/ 	.short	0x0100
        /*03ea*/ 	.byte	0x08
	.zero		1


	//   ....[20]....
        /*03ec*/ 	.word	0x00000890
        /*03f0*/ 	.word	0x000000ff
        /*03f4*/ 	.word	0x00028cb8
        /*03f8*/ 	.short	0x0100
        /*03fa*/ 	.byte	0x08
	.zero		1


	//   ....[21]....
        /*03fc*/ 	.word	0x000008a0
        /*0400*/ 	.word	0x000000ff
        /*0404*/ 	.word	0x00028cc8
        /*0408*/ 	.short	0x0100
        /*040a*/ 	.byte	0x08
	.zero		1


	//   ....[22]....
        /*040c*/ 	.word	0x00001580
        /*0410*/ 	.word	0x000000ff
        /*0414*/ 	.word	0x00028c50
        /*0418*/ 	.short	0x010a
        /*041a*/ 	.byte	0x05
	.zero		1


	//   ....[23]....
        /*041c*/ 	.word	0x00001870
        /*0420*/ 	.word	0x00000002
        /*0424*/ 	.word	0x00000000
        /*0428*/ 	.short	0x0101
        /*042a*/ 	.byte	0x3f
	.zero		1


	//   ....[24]....
        /*042c*/ 	.word	0x000021c0
        /*0430*/ 	.word	0x000000ff
        /*0434*/ 	.word	0x00028c50
        /*0438*/ 	.short	0x010a
        /*043a*/ 	.byte	0x07
	.zero		1


	//   ....[25]....
        /*043c*/ 	.word	0x00002200
        /*0440*/ 	.word	0x000000ff
        /*0444*/ 	.word	0x00028c50
        /*0448*/ 	.short	0x010a
        /*044a*/ 	.byte	0x07
	.zero		1


	//   ....[26]....
        /*044c*/ 	.word	0x000023d0
        /*0450*/ 	.word	0x00000002
        /*0454*/ 	.word	0x00000000
        /*0458*/ 	.short	0x0101
        /*045a*/ 	.byte	0x3f
	.zero		1


	//   ....[27]....
        /*045c*/ 	.word	0x00003740
        /*0460*/ 	.word	0x000000ff
        /*0464*/ 	.word	0x00028c00
        /*0468*/ 	.short	0x010a
        /*046a*/ 	.byte	0x27
	.zero		1


	//   ....[28]....
        /*046c*/ 	.word	0x000038d0
        /*0470*/ 	.word	0x000000ff
        /*0474*/ 	.word	0x00028c30
        /*0478*/ 	.short	0x010a
        /*047a*/ 	.byte	0x27
	.zero		1


	//   ....[29]....
        /*047c*/ 	.word	0x00003940
        /*0480*/ 	.word	0x000000ff
        /*0484*/ 	.word	0x00028c30
        /*0488*/ 	.short	0x010a
        /*048a*/ 	.byte	0x27
	.zero		1


	//   ....[30]....
        /*048c*/ 	.word	0x00004950
        /*0490*/ 	.word	0x00000005
        /*0494*/ 	.word	0x00000000
        /*0498*/ 	.short	0x0101
        /*049a*/ 	.byte	0x3f
	.zero		1


	//   ....[31]....
        /*049c*/ 	.word	0x00004de0
        /*04a0*/ 	.word	0x000000ff
        /*04a4*/ 	.word	0x00028c50
        /*04a8*/ 	.short	0x010a
        /*04aa*/ 	.byte	0x27
	.zero		1


	//   ....[32]....
        /*04ac*/ 	.word	0x00004e20
        /*04b0*/ 	.word	0x000000ff
        /*04b4*/ 	.word	0x00028c50
        /*04b8*/ 	.short	0x010a
        /*04ba*/ 	.byte	0x27
	.zero		1


	//   ....[33]....
        /*04bc*/ 	.word	0x000051a0
        /*04c0*/ 	.word	0x0000000e
        /*04c4*/ 	.word	0x00000000
        /*04c8*/ 	.short	0x0101
        /*04ca*/ 	.byte	0x3f
	.zero		1


	//   ....[34]....
        /*04cc*/ 	.word	0x000052d0
        /*04d0*/ 	.word	0x000000ff
        /*04d4*/ 	.word	0x00028c30
        /*04d8*/ 	.short	0x010a
        /*04da*/ 	.byte	0x1b
	.zero		1


	//   ....[35]....
        /*04dc*/ 	.word	0x00005310
        /*04e0*/ 	.word	0x000000ff
        /*04e4*/ 	.word	0x00028c30
        /*04e8*/ 	.short	0x010a
        /*04ea*/ 	.byte	0x1b
	.zero		1


	//   ....[36]....
        /*04ec*/ 	.word	0x00005f90
        /*04f0*/ 	.word	0x0000000f
        /*04f4*/ 	.word	0x00000000
        /*04f8*/ 	.short	0x0101
        /*04fa*/ 	.byte	0x3f
	.zero		1


	//   ....[37]....
        /*04fc*/ 	.word	0x00006cd0
        /*0500*/ 	.word	0x000000ff
        /*0504*/ 	.word	0x00028c50
        /*0508*/ 	.short	0x010a
        /*050a*/ 	.byte	0x1b
	.zero		1


	//   ....[38]....
        /*050c*/ 	.word	0x00006d10
        /*0510*/ 	.word	0x000000ff
        /*0514*/ 	.word	0x00028c50
        /*0518*/ 	.short	0x010a
        /*051a*/ 	.byte	0x1b
	.zero		1


	//   ....[39]....
        /*051c*/ 	.word	0x00006fc0
        /*0520*/ 	.word	0x000000a8
        /*0524*/ 	.word	0x00000000
        /*0528*/ 	.short	0x0101
        /*052a*/ 	.byte	0x3f
	.zero		1


	//   ....[40]....
        /*052c*/ 	.word	0x000070f0
        /*0530*/ 	.word	0x000000ff
        /*0534*/ 	.word	0x00028c30
        /*0538*/ 	.short	0x010a
        /*053a*/ 	.byte	0x19
	.zero		1


	//   ....[41]....
        /*053c*/ 	.word	0x00007130
        /*0540*/ 	.word	0x000000ff
        /*0544*/ 	.word	0x00028c30
        /*0548*/ 	.short	0x010a
        /*054a*/ 	.byte	0x19
	.zero		1


	//   ....[42]....
        /*054c*/ 	.word	0x00007ad0
        /*0550*/ 	.word	0x0000009a
        /*0554*/ 	.word	0x00000000
        /*0558*/ 	.short	0x0101
        /*055a*/ 	.byte	0x3f
	.zero		1


	//   ....[43]....
        /*055c*/ 	.word	0x000085a0
        /*0560*/ 	.word	0x000000ff
        /*0564*/ 	.word	0x00028c50
        /*0568*/ 	.short	0x010a
        /*056a*/ 	.byte	0x19
	.zero		1


	//   ....[44]....
        /*056c*/ 	.word	0x000085e0
        /*0570*/ 	.word	0x000000ff
        /*0574*/ 	.word	0x00028c50
        /*0578*/ 	.short	0x010a
        /*057a*/ 	.byte	0x19
	.zero		1


	//   ....[45]....
        /*057c*/ 	.word	0x00008890
        /*0580*/ 	.word	0x0000000b
        /*0584*/ 	.word	0x00000000
        /*0588*/ 	.short	0x0101
        /*058a*/ 	.byte	0x3f
	.zero		1


	//   ....[46]....
        /*058c*/ 	.word	0x00009400
        /*0590*/ 	.word	0x000000ff
        /*0594*/ 	.word	0x00000000
        /*0598*/ 	.short	0x0101
        /*059a*/ 	.byte	0x04
	.zero		1


	//   ....[47]....
        /*059c*/ 	.word	0x0000c840
        /*05a0*/ 	.word	0x000000ff
        /*05a4*/ 	.word	0x00028c40
        /*05a8*/ 	.short	0x010a
        /*05aa*/ 	.byte	0x26
	.zero		1


	//   ....[48]....
        /*05ac*/ 	.word	0x0000d160
        /*05b0*/ 	.word	0x000000ff
        /*05b4*/ 	.word	0x00028c00
        /*05b8*/ 	.short	0x0107
        /*05ba*/ 	.byte	0x26
	.zero		1


	//   ....[49]....
        /*05bc*/ 	.word	0x0000d1a0
        /*05c0*/ 	.word	0x000000ff
        /*05c4*/ 	.word	0x00028c00
        /*05c8*/ 	.short	0x0101
        /*05ca*/ 	.byte	0x26
	.zero		1


	//   ....[50]....
        /*05cc*/ 	.word	0x0000d1b0
        /*05d0*/ 	.word	0x000000ff
        /*05d4*/ 	.word	0x00028c20
        /*05d8*/ 	.short	0x010a
        /*05da*/ 	.byte	0x26
	.zero		1


	//   ....[51]....
        /*05dc*/ 	.word	0x0000d210
        /*05e0*/ 	.word	0x000000ff
        /*05e4*/ 	.word	0x00028c60
        /*05e8*/ 	.short	0x010a
        /*05ea*/ 	.byte	0x26
	.zero		1


	//   ....[52]....
        /*05ec*/ 	.word	0x0000ddd0
        /*05f0*/ 	.word	0x000000ff
        /*05f4*/ 	.word	0x00028c48
        /*05f8*/ 	.short	0x010a
        /*05fa*/ 	.byte	0x26
	.zero		1


	//   ....[53]....
        /*05fc*/ 	.word	0x0000dfa0
        /*0600*/ 	.word	0x000000ff
        /*0604*/ 	.word	0x00028c68
        /*0608*/ 	.short	0x010a
        /*060a*/ 	.byte	0x26
	.zero		1


	//   ....[54]....
        /*060c*/ 	.word	0x0000e950
        /*0610*/ 	.word	0x000000ff
        /*0614*/ 	.word	0x00028c40
        /*0618*/ 	.short	0x010a
        /*061a*/ 	.byte	0x26
	.zero		1


	//   ....[55]....
        /*061c*/ 	.word	0x0000eb30
        /*0620*/ 	.word	0x000000ff
        /*0624*/ 	.word	0x00028c60
        /*0628*/ 	.short	0x010a
        /*062a*/ 	.byte	0x26
	.zero		1


	//   ....[56]....
        /*062c*/ 	.word	0x0000f510
        /*0630*/ 	.word	0x000000ff
        /*0634*/ 	.word	0x00028c48
        /*0638*/ 	.short	0x010a
        /*063a*/ 	.byte	0x26
	.zero		1


	//   ....[57]....
        /*063c*/ 	.word	0x0000f6f0
        /*0640*/ 	.word	0x000000ff
        /*0644*/ 	.word	0x00028c68
        /*0648*/ 	.short	0x010a
        /*064a*/ 	.byte	0x26
	.zero		1


	//   ....[58]....
        /*064c*/ 	.word	0x0000ff10
        /*0650*/ 	.word	0x00000002
        /*0654*/ 	.word	0x00028c20
        /*0658*/ 	.short	0x010a
        /*065a*/ 	.byte	0x3f
	.zero		1


	//   ....[59]....
        /*065c*/ 	.word	0x00010090
        /*0660*/ 	.word	0x00000007
        /*0664*/ 	.word	0x00000000
        /*0668*/ 	.short	0x010a
        /*066a*/ 	.byte	0x3f
	.zero		1


	//   ....[60]....
        /*066c*/ 	.word	0x00010100
        /*0670*/ 	.word	0x00000005
        /*0674*/ 	.word	0x00000000
        /*0678*/ 	.short	0x010a
        /*067a*/ 	.byte	0x3f
	.zero		1


	//   ....[61]....
        /*067c*/ 	.word	0x00010160
        /*0680*/ 	.word	0x00000005
        /*0684*/ 	.word	0x00000000
        /*0688*/ 	.short	0x010a
        /*068a*/ 	.byte	0x3f
	.zero		1


	//   ....[62]....
        /*068c*/ 	.word	0x00010190
        /*0690*/ 	.word	0x00000003
        /*0694*/ 	.word	0x00000000
        /*0698*/ 	.short	0x010a
        /*069a*/ 	.byte	0x3f
	.zero		1


	//   ....[63]....
        /*069c*/ 	.word	0x00010200
        /*06a0*/ 	.word	0x00000005
        /*06a4*/ 	.word	0x00028c50
        /*06a8*/ 	.short	0x010a
        /*06aa*/ 	.byte	0x3f
	.zero		1


	//   ....[64]....
        /*06ac*/ 	.word	0x00010260
        /*06b0*/ 	.word	0x00000005
        /*06b4*/ 	.word	0x00028c50
        /*06b8*/ 	.short	0x010a
        /*06ba*/ 	.byte	0x3f
	.zero		1


	//   ....[65]....
        /*06bc*/ 	.word	0x000102c0
        /*06c0*/ 	.word	0x00000006
        /*06c4*/ 	.word	0x00028c00
        /*06c8*/ 	.short	0x010a
        /*06ca*/ 	.byte	0x3f
	.zero		1


	//   ....[66]....
        /*06cc*/ 	.word	0x00010320
        /*06d0*/ 	.word	0x00000000
        /*06d4*/ 	.word	0x00028c30
        /*06d8*/ 	.short	0x010a
        /*06da*/ 	.byte	0x3f
	.zero		1


	//   ....[67]....
        /*06dc*/ 	.word	0x00010370
        /*06e0*/ 	.word	0x0000000e
        /*06e4*/ 	.word	0x00028c50
        /*06e8*/ 	.short	0x010a
        /*06ea*/ 	.byte	0x3f
	.zero		1


	//   ....[68]....
        /*06ec*/ 	.word	0x000103d0
        /*06f0*/ 	.word	0x00000000
        /*06f4*/ 	.word	0x00028c30
        /*06f8*/ 	.short	0x010a
        /*06fa*/ 	.byte	0x3f
	.zero		1


	//   ....[69]....
        /*06fc*/ 	.word	0x00010420
        /*0700*/ 	.word	0x000000a8
        /*0704*/ 	.word	0x00028c50
        /*0708*/ 	.short	0x010a
        /*070a*/ 	.byte	0x3f
	.zero		1


	//   ....[70]....
        /*070c*/ 	.word	0x00010480
        /*0710*/ 	.word	0x00000000
        /*0714*/ 	.word	0x00028c30
        /*0718*/ 	.short	0x010a
        /*071a*/ 	.byte	0x3f
	.zero		1


	//   ....[71]....
        /*071c*/ 	.word	0x000104d0
        /*0720*/ 	.word	0x000000b4
        /*0724*/ 	.word	0x00028c50
        /*0728*/ 	.short	0x010a
        /*072a*/ 	.byte	0x3f
	.zero		1


	//   ....[72]....
        /*072c*/ 	.word	0x00010630
        /*0730*/ 	.word	0x00000003
        /*0734*/ 	.word	0x00028c40
        /*0738*/ 	.short	0x010a
        /*073a*/ 	.byte	0x3f
	.zero		1


	//   ....[73]....
        /*073c*/ 	.word	0x00010b40
        /*0740*/ 	.word	0x00000003
        /*0744*/ 	.word	0x00028c20
        /*0748*/ 	.short	0x010a
        /*074a*/ 	.byte	0x3f
	.zero		1


	//   ....[74]....
        /*074c*/ 	.word	0x00010ba0
        /*0750*/ 	.word	0x00000003
        /*0754*/ 	.word	0x00028c60
        /*0758*/ 	.short	0x010a
        /*075a*/ 	.byte	0x3f
	.zero		1


	//   ....[75]....
        /*075c*/ 	.word	0x00010c00
        /*0760*/ 	.word	0x00000003
        /*0764*/ 	.word	0x00028c48
        /*0768*/ 	.short	0x010a
        /*076a*/ 	.byte	0x3f
	.zero		1


	//   ....[76]....
        /*076c*/ 	.word	0x00010c60
        /*0770*/ 	.word	0x00000003
        /*0774*/ 	.word	0x00028c68
        /*0778*/ 	.short	0x010a
        /*077a*/ 	.byte	0x3f
	.zero		1


	//   ....[77]....
        /*077c*/ 	.word	0x00010cc0
        /*0780*/ 	.word	0x00000003
        /*0784*/ 	.word	0x00028c40
        /*0788*/ 	.short	0x010a
        /*078a*/ 	.byte	0x3f
	.zero		1


	//   ....[78]....
        /*078c*/ 	.word	0x00010d20
        /*0790*/ 	.word	0x00000003
        /*0794*/ 	.word	0x00028c60
        /*0798*/ 	.short	0x010a
        /*079a*/ 	.byte	0x3f
	.zero		1


	//   ....[79]....
        /*079c*/ 	.word	0x00010d80
        /*07a0*/ 	.word	0x00000003
        /*07a4*/ 	.word	0x00028c48
        /*07a8*/ 	.short	0x010a
        /*07aa*/ 	.byte	0x3f
	.zero		1


	//   ....[80]....
        /*07ac*/ 	.word	0x00010de0
        /*07b0*/ 	.word	0x00000003
        /*07b4*/ 	.word	0x00028c68
        /*07b8*/ 	.short	0x010a
        /*07ba*/ 	.byte	0x3f
	.zero		1


	//   ....[81]....
        /*07bc*/ 	.word	0x00010e30
        /*07c0*/ 	.word	0x00000002
        /*07c4*/ 	.word	0x00028c20
        /*07c8*/ 	.short	0x010a
        /*07ca*/ 	.byte	0x3f
	.zero		1


	//   ....[82]....
        /*07cc*/ 	.word	0x00010fd0
        /*07d0*/ 	.word	0x00000007
        /*07d4*/ 	.word	0x00000000
        /*07d8*/ 	.short	0x010a
        /*07da*/ 	.byte	0x3f
	.zero		1


	//   ....[83]....
        /*07dc*/ 	.word	0x00011020
        /*07e0*/ 	.word	0x00000005
        /*07e4*/ 	.word	0x00000000
        /*07e8*/ 	.short	0x010a
        /*07ea*/ 	.byte	0x3f
	.zero		1


	//   ....[84]....
        /*07ec*/ 	.word	0x00011070
        /*07f0*/ 	.word	0x00000005
        /*07f4*/ 	.word	0x00000000
        /*07f8*/ 	.short	0x010a
        /*07fa*/ 	.byte	0x3f
	.zero		1


	//----- nvinfo : EIATTR_NUM_MBARRIERS
	.align		4
.L_945:
        /*07fc*/ 	.byte	0x03, 0x38
        /*07fe*/ 	.short	0x0016


	//----- nvinfo : EIATTR_EXIT_INSTR_OFFSETS
	.align		4
        /*0800*/ 	.byte	0x04, 0x1c
        /*0802*/ 	.short	(.L_947 - .L_946)


	//   ....[0]....
.L_946:
        /*0804*/ 	.word	0x000101e0


	//----- nvinfo : EIATTR_MAX_THREADS
	.align		4
.L_947:
        /*0808*/ 	.byte	0x04, 0x05
        /*080a*/ 	.short	(.L_949 - .L_948)
.L_948:
        /*080c*/ 	.word	0x00000180
        /*0810*/ 	.word	0x00000001
        /*0814*/ 	.word	0x00000001


	//----- nvinfo : EIATTR_CRS_STACK_SIZE
	.align		4
.L_949:
        /*0818*/ 	.byte	0x04, 0x1e
        /*081a*/ 	.short	(.L_951 - .L_950)
.L_950:
        /*081c*/ 	.word	0x00000000


	//----- nvinfo : EIATTR_CBANK_PARAM_SIZE
	.align		4
.L_951:
        /*0820*/ 	.byte	0x03, 0x19
        /*0822*/ 	.short	0x0a70


	//----- nvinfo : EIATTR_PARAM_CBANK
	.align		4
        /*0824*/ 	.byte	0x04, 0x0a
        /*0826*/ 	.short	(.L_953 - .L_952)
	.align		4
.L_952:
        /*0828*/ 	.word	index@(.nv.constant0._ZN7cutlass13device_kernelIN5flash11enable_sm90INS1_16FlashAttnFwdSm90INS1_25CollectiveMainloopFwdSm90ILi2EN4cute5tupleIJNS5_1CILi1EEES8_S8_EEENS6_IJNS7_ILi64EEESA_SA_EEELi512ENS_10bfloat16_tEfNS_4arch4Sm90ELb1ELb0ELb0ELb0ELb0ELb0ELb0ELb0ELb0ELb1ELb1ELb0EEENS1_21CollectiveEpilogueFwdINS6_IJSA_NS7_ILi512EEESA_EEES9_SC_SE_Li256ELb0ELb1ELb1ELb0EEENS1_19SingleTileSchedulerILb0ELb1ELb1ELi64EEEEEEEEEvNT_6ParamsE)
        /*082c*/ 	.short	0x0210
        /*082e*/ 	.short	0x0a70


	//----- nvinfo : EIATTR_SW_WAR
	.align		4
.L_953:
        /*0830*/ 	.byte	0x04, 0x36
        /*0832*/ 	.short	(.L_955 - .L_954)
.L_954:
        /*0834*/ 	.word	0x00000008
.L_955:


//--------------------- .nv.info._ZN7cutlass13device_kernelIN5flash11enable_sm90INS1_16FlashAttnFwdSm90INS1_25CollectiveMainloopFwdSm90ILi2EN4cute5tupleIJNS5_1CILi1EEES8_S8_EEENS6_IJNS7_ILi64EEESA_SA_EEELi512ENS_10bfloat16_tEfNS_4arch4Sm90ELb1ELb0ELb0ELb0ELb0ELb0ELb1ELb0ELb0ELb1ELb1ELb0EEENS1_21CollectiveEpilogueFwdINS6_IJSA_NS7_ILi512EEESA_EEES9_SC_SE_Li256ELb0ELb1ELb1ELb0EEENS1_19SingleTileSchedulerILb0ELb1ELb1ELi64EEEEEEEEEvNT_6ParamsE --------------------------
	.section	.nv.info._ZN7cutlass13device_kernelIN5flash11enable_sm90INS1_16FlashAttnFwdSm90INS1_25CollectiveMainloopFwdSm90ILi2EN4cute5tupleIJNS5_1CILi1EEES8_S8_EEENS6_IJNS7_ILi64EEESA_SA_EEELi512ENS_10bfloat16_tEfNS_4arch4Sm90ELb1ELb0ELb0ELb0ELb0ELb0ELb1ELb0ELb0ELb1ELb1ELb0EEENS1_21CollectiveEpilogueFwdINS6_IJSA_NS7_ILi512EEESA_EEES9_SC_SE_Li256ELb0ELb1ELb1ELb0EEENS1_19SingleTileSchedulerILb0ELb1ELb1ELi64EEEEEEEEEvNT_6ParamsE,"",@"SHT_CUDA_INFO"
	.sectionflags	@""
	.align	4


	//----- nvinfo : EIATTR_CUDA_API_VERSION
	.align		4
        /*0000*/ 	.byte	0x04, 0x37
        /*0002*/ 	.short	(.L_957 - .L_956)
.L_956:
        /*0004*/ 	.word	0x00000082


	//----- nvinfo : EIATTR_KPARAM_INFO
	.align		4
.L_957:
        /*0008*/ 	.byte	0x04, 0x17
        /*000a*/ 	.short	(.L_959 - .L_958)
.L_958:
        /*000c*/ 	.word	0x00000000
        /*0010*/ 	.short	0x0000
        /*0012*/ 	.short	0x0070
        /*0014*/ 	.byte	0x00, 0xf0, 0x01, 0x2c


	//----- nvinfo : EIATTR_SPARSE_MMA_MASK
	.align		4
.L_959:
        /*0018*/ 	.byte	0x03, 0x50
        /*001a*/ 	.short	0x0000


	//----- nvinfo : EIATTR_MAXREG_COUNT
	.align		4
        /*001c*/ 	.byte	0x03, 0x1b
        /*001e*/ 	.short	0x00a8


	//----- nvinfo : EIATTR_NUM_BARRIERS
	.align		4
        /*0020*/ 	.byte	0x02, 0x4c
        /*0022*/ 	.byte	0x10
	.zero		1


	//----- nvinfo : EIATTR_EXTERNS
	.align		4
        /*0024*/ 	.byte	0x04, 0x0f
        /*0026*/ 	.short	(.L_961 - .L_960)


	//   ....[0]....
	.align		4
.L_960:
        /*0028*/ 	.word	index@(__assertfail)


	//----- nvinfo : EIATTR_ANNOTATIONS
	.align		4
.L_961:
        /*002c*/ 	.byte	0x04, 0x55
        /*002e*/ 	.short	(.L_963 - .L_962)


	//   ....[0]....
.L_962:
        /* <DEDUP_REMOVED lines=18> */


	//----- nvinfo : EIATTR_MERCURY_ISA_VERSION
	.align		4
.L_963:
        /*0138*/ 	.byte	0x03, 0x5f
        /*013a*/ 	.short	0x0101


	//----- nvinfo : EIATTR_INT_WARP_WIDE_INSTR_OFFSETS
	.align		4
        /*013c*/ 	.byte	0x04, 0x31
        /*013e*/ 	.short	(.L_965 - .L_964)


	//   ....[0]....
.L_964:
        /*0140*/ 	.word	0x00000130


	//   ....[1]....
        /*0144*/ 	.word	0x00000170


	//   ....[2]....
        /*0148*/ 	.word	0x000001e0


	//   ....[3]....
        /*014c*/ 	.word	0x000001f0


	//----- nvinfo : EIATTR_COOP_GROUP_MASK_REGIDS
	.align		4
.L_965:
        /*0150*/ 	.byte	0x04, 0x29
        /*0152*/ 	.short	(.L_967 - .L_966)


	//   ....[0]....
.L_966:
        /*0154*/ 	.word	0xffffffff


	//   ....[1]....
        /*0158*/ 	.word	0xffffffff


	//   ....[2]....
        /*015c*/ 	.word	0xffffffff


	//   ....[3]....
        /*0160*/ 	.word	0xffffffff


	//   ....[4]....
        /*0164*/ 	.word	0xffffffff


	//   ....[5]....
        /*0168*/ 	.word	0xffffffff


	//   ....[6]....
        /*016c*/ 	.word	0xffffffff


	//   ....[7]....
        /*0170*/ 	.word	0xffffffff


	//   ....[8]....
        /*0174*/ 	.word	0xffffffff


	//   ....[9]....
        /*0178*/ 	.word	0xffffffff


	//   ....[10]....
        /*017c*/ 	.word	0xffffffff


	//   ....[11]....
        /*0180*/ 	.word	0xffffffff


	//   ....[12]....
        /*0184*/ 	.word	0xffffffff


	//   ....[13]....
        /*0188*/ 	.word	0xffffffff


	//   ....[14]....
        /*018c*/ 	.word	0xffffffff


	//   ....[15]....
        /*0190*/ 	.word	0xffffffff


	//   ....[16]....
        /*0194*/ 	.word	0xffffffff


	//   ....[17]....
        /*0198*/ 	.word	0xffffffff


	//   ....[18]....
        /*019c*/ 	.word	0xffffffff


	//   ....[19]....
        /*01a0*/ 	.word	0xffffffff


	//   ....[20]....
        /*01a4*/ 	.word	0xffffffff


	//   ....[21]....
        /*01a8*/ 	.word	0xffffffff


	//   ....[22]....
        /*01ac*/ 	.word	0xffffffff


	//   ....[23]....
        /*01b0*/ 	.word	0xffffffff


	//   ....[24]....
        /*01b4*/ 	.word	0xffffffff


	//   ....[25]....
        /*01b8*/ 	.word	0xffffffff


	//   ....[26]....
        /*01bc*/ 	.word	0xffffffff


	//   ....[27]....
        /*01c0*/ 	.word	0xffffffff


	//   ....[28]....
        /*01c4*/ 	.word	0xffffffff


	//   ....[29]....
        /*01c8*/ 	.word	0xffffffff


	//   ....[30]....
        /*01cc*/ 	.word	0xffffffff


	//   ....[31]....
        /*01d0*/ 	.word	0xffffffff


	//   ....[32]....
        /*01d4*/ 	.word	0xffffffff


	//   ....[33]....
        /*01d8*/ 	.word	0xffffffff


	//   ....[34]....
        /*01dc*/ 	.word	0xffffffff


	//   ....[35]....
        /*01e0*/ 	.word	0xffffffff


	//   ....[36]....
        /*01e4*/ 	.word	0xffffffff


	//   ....[37]....
        /*01e8*/ 	.word	0xffffffff


	//   ....[38]....
        /*01ec*/ 	.word	0xffffffff


	//   ....[39]....
        /*01f0*/ 	.word	0xffffffff


	//   ....[40]....
        /*01f4*/ 	.word	0xffffffff


	//   ....[41]....
        /*01f8*/ 	.word	0xffffffff


	//   ....[42]....
        /*01fc*/ 	.word	0xffffffff


	//   ....[43]....
        /*0200*/ 	.word	0xffffffff


	//   ....[44]....
        /*0204*/ 	.word	0xffffffff


	//   ....[45]....
        /*0208*/ 	.word	0xffffffff


	//   ....[46]....
        /*020c*/ 	.word	0xffffffff


	//   ....[47]....
        /*0210*/ 	.word	0xffffffff


	//   ....[48]....
        /*0214*/ 	.word	0xffffffff


	//   ....[49]....
        /*0218*/ 	.word	0xffffffff


	//   ....[50]....
        /*021c*/ 	.word	0xffffffff


	//   ....[51]....
        /*0220*/ 	.word	0xffffffff


	//   ....[52]....
        /*0224*/ 	.word	0xffffffff


	//   ....[53]....
        /*0228*/ 	.word	0xffffffff


	//   ....[54]....
        /*022c*/ 	.word	0xffffffff


	//   ....[55]....
        /*0230*/ 	.word	0xffffffff


	//   ....[56]....
        /*0234*/ 	.word	0xffffffff


	//   ....[57]....
        /*0238*/ 	.word	0xffffffff


	//   ....[58]....
        /*023c*/ 	.word	0xffffffff


	//   ....[59]....
        /*0240*/ 	.word	0xffffffff


	//   ....[60]....
        /*0244*/ 	.word	0xffffffff


	//   ....[61]....
        /*0248*/ 	.word	0xffffffff


	//   ....[62]....
        /*024c*/ 	.word	0xffffffff


	//   ....[63]....
        /*0250*/ 	.word	0x0500000f


	//   ....[64]....
        /*0254*/ 	.word	0x0500000f


	//   ....[65]....
        /*0258*/ 	.word	0x0500000f


	//   ....[66]....
        /*025c*/ 	.word	0x0500000f


	//   ....[67]....
        /*0260*/ 	.word	0x0500000f


	//   ....[68]....
        /*0264*/ 	.word	0x0500000f


	//   ....[69]....
        /*0268*/ 	.word	0x0500000f


	//   ....[70]....
        /*026c*/ 	.word	0x0500000f


	//   ....[71]....
        /*0270*/ 	.word	0x0500000f


	//   ....[72]....
        /*0274*/ 	.word	0x0500000f


	//   ....[73]....
        /*0278*/ 	.word	0x0500000f


	//   ....[74]....
        /*027c*/ 	.word	0x0500000f


	//   ....[75]....
        /*0280*/ 	.word	0x0500000f


	//   ....[76]....
        /*0284*/ 	.word	0x0500000f


	//   ....[77]....
        /*0288*/ 	.word	0x0500000f


	//   ....[78]....
        /*028c*/ 	.word	0x0500000f


	//   ....[79]....
        /*0290*/ 	.word	0x0500000f


	//   ....[80]....
        /*0294*/ 	.word	0x0500000f


	//----- nvinfo : EIATTR_COOP_GROUP_INSTR_OFFSETS
	.align		4
.L_967:
        /*0298*/ 	.byte	0x04, 0x28
        /*029a*/ 	.short	(.L_969 - .L_968)


	//   ....[0]....
.L_968:
        /*029c*/ 	.word	0x00000070


	//   ....[1]....
        /*02a0*/ 	.word	0x00000140


	//   ....[2]....
        /*02a4*/ 	.word	0x00000190


	//   ....[3]....
        /*02a8*/ 	.word	0x000003a0


	//   ....[4]....
        /*02ac*/ 	.word	0x00000500


	//   ....[5]....
        /*02b0*/ 	.word	0x00000620


	//   ....[6]....
        /*02b4*/ 	.word	0x00000780


	//   ....[7]....
        /*02b8*/ 	.word	0x000014c0


	//   ....[8]....
        /*02bc*/ 	.word	0x00003420


	//   ....[9]....
        /*02c0*/ 	.word	0x00004570


	//   ....[10]....
        /*02c4*/ 	.word	0x00005440


	//   ....[11]....
        /*02c8*/ 	.word	0x00005450


	//   ....[12]....
        /*02cc*/ 	.word	0x00005810


	//   ....[13]....
        /*02d0*/ 	.word	0x00005910


	//   ....[14]....
        /*02d4*/ 	.word	0x00005c10


	//   ....[15]....
        /*02d8*/ 	.word	0x00005ca0


	//   ....[16]....
        /*02dc*/ 	.word	0x00006780


	//   ....[17]....
        /*02e0*/ 	.word	0x00007150


	//   ....[18]....
        /*02e4*/ 	.word	0x00007f70


	//   ....[19]....
        /*02e8*/ 	.word	0x000082f0


	//   ....[20]....
        /*02ec*/ 	.word	0x00008320


	//   ....[21]....
        /*02f0*/ 	.word	0x000083a0


	//   ....[22]....
        /*02f4*/ 	.word	0x000087a0


	//   ....[23]....
        /*02f8*/ 	.word	0x00008810


	//   ....[24]....
        /*02fc*/ 	.word	0x000099b0


	//   ....[25]....
        /*0300*/ 	.word	0x0000a230


	//   ....[26]....
        /*0304*/ 	.word	0x0000b110


	//   ....[27]....
        /*0308*/ 	.word	0x0000b140


	//   ....[28]....
        /*030c*/ 	.word	0x0000b430


	//   ....[29]....
        /*0310*/ 	.word	0x0000b600


	//   ....[30]....
        /*0314*/ 	.word	0x0000c510


	//   ....[31]....
        /*0318*/ 	.word	0x0000c550


	//   ....[32]....
        /*031c*/ 	.word	0x0000c5b0


	//   ....[33]....
        /*0320*/ 	.word	0x0000c5e0


	//   ....[34]....
        /*0324*/ 	.word	0x0000c600


	//   ....[35]....
        /*0328*/ 	.word	0x0000d0a0


	//   ....[36]....
        /*032c*/ 	.word	0x0000d5d0


	//   ....[37]....
        /*0330*/ 	.word	0x0000d600


	//   ....[38]....
        /*0334*/ 	.word	0x0000d620


	//   ....[39]....
        /*0338*/ 	.word	0x0000d630


	//   ....[40]....
        /*033c*/ 	.word	0x0000dad0


	//   ....[41]....
        /*0340*/ 	.word	0x0000db00


	//   ....[42]....
        /*0344*/ 	.word	0x0000e770


	//   ....[43]....
        /*0348*/ 	.word	0x0000e790


	//   ....[44]....
        /*034c*/ 	.word	0x0000f820


	//   ....[45]....
        /*0350*/ 	.word	0x000103d0


	//   ....[46]....
        /*0354*/ 	.word	0x00010d40


	//   ....[47]....
        /*0358*/ 	.word	0x00010de0


	//   ....[48]....
        /*035c*/ 	.word	0x00010e30


	//   ....[49]....
        /*0360*/ 	.word	0x00010e60


	//   ....[50]....
        /*0364*/ 	.word	0x00010e90


	//   ....[51]....
        /*0368*/ 	.word	0x00010ee0


	//   ....[52]....
        /*036c*/ 	.word	0x00010f10


	//   ....[53]....
        /*0370*/ 	.word	0x00010f20


	//   ....[54]....
        /*0374*/ 	.word	0x00011890


	//   ....[55]....
        /*0378*/ 	.word	0x000118b0


	//   ....[56]....
        /*037c*/ 	.word	0x000118d0


	//   ....[57]....
        /*0380*/ 	.word	0x000119f0


	//   ....[58]....
        /*0384*/ 	.word	0x00011ba0


	//   ....[59]....
        /*0388*/ 	.word	0x00011bd0


	//   ....[60]....
        /*038c*/ 	.word	0x00011d20


	//   ....[61]....
        /*0390*/ 	.word	0x00011d30


	//   ....[62]....
        /*0394*/ 	.word	0x00014df0


	//   ....[63]....
        /*0398*/ 	.word	0x00015350


	//   ....[64]....
        /*039c*/ 	.word	0x000154d0


	//   ....[65]....
        /*03a0*/ 	.word	0x00015540


	//   ....[66]....
        /*03a4*/ 	.word	0x00015650


	//   ....[67]....
        /*03a8*/ 	.word	0x00015700


	//   ....[68]....
        /*03ac*/ 	.word	0x000157f0


	//   ....[69]....
        /*03b0*/ 	.word	0x00015850


	//   ....[70]....
        /*03b4*/ 	.word	0x00015940


	//   ....[71]....
        /*03b8*/ 	.word	0x00015990


	//   ....[72]....
        /*03bc*/ 	.word	0x00015a20


	//   ....[73]....
        /*03c0*/ 	.word	0x00015b40


	//   ....[74]....
        /*03c4*/ 	.word	0x00015e50


	//   ....[75]....
        /*03c8*/ 	.word	0x00015ea0


	//   ....[76]....
        /*03cc*/ 	.word	0x00016090


	//   ....[77]....
        /*03d0*/ 	.word	0x000160e0


	//   ....[78]....
        /*03d4*/ 	.word	0x00016310


	//   ....[79]....
        /*03d8*/ 	.word	0x00016360


	//   ....[80]....
        /*03dc*/ 	.word	0x00016770


	//----- nvinfo : EIATTR_REG_RECONFIG
	.align		4
.L_969:
        /*03e0*/ 	.byte	0x01, 0x54
	.zero		2


	//----- nvinfo : EIATTR_SYSCALL_OFFSETS
	.align		4
        /*03e4*/ 	.byte	0x04, 0x46
        /*03e6*/ 	.short	(.L_971 - .L_970)


	//   ....[0]....
.L_970:
        /*03e8*/ 	.word	0x000035e0


	//   ....[1]....
        /*03ec*/ 	.word	0x00010010


	//   ....[2]....
        /*03f0*/ 	.word	0x00010150


	//   ....[3]....
        /*03f4*/ 	.word	0x00010240


	//   ....[4]....
        /*03f8*/ 	.word	0x00010960


	//   ....[5]....
        /*03fc*/ 	.word	0x00011260


	//----- nvinfo : EIATTR_MBARRIER_INSTR_OFFSETS
	.align		4
.L_971:
        /*0400*/ 	.byte	0x04, 0x39
        /*0402*/ 	.short	(.L_973 - .L_972)


	//   ....[0]....
.L_972:
        /*0404*/ 	.word	0x00000280
        /*0408*/ 	.word	0x000000ff
        /*040c*/ 	.word	0x00038800
        /*0410*/ 	.short	0x0100
        /*0412*/ 	.byte	0x08
	.zero		1


	//   ....[1]....
        /*0414*/ 	.word	0x00000290
        /*0418*/ 	.word	0x000000ff
        /*041c*/ 	.word	0x00038810
        /*0420*/ 	.short	0x0100
        /*0422*/ 	.byte	0x08
	.zero		1


	//   ....[2]....
        /*0424*/ 	.word	0x000002a0
        /*0428*/ 	.word	0x000000ff
        /*042c*/ 	.word	0x00038820
        /*0430*/ 	.short	0x0100
        /*0432*/ 	.byte	0x08
	.zero		1


	//   ....[3]....
        /*0434*/ 	.word	0x00000350
        /*0438*/ 	.word	0x000000ff
        /*043c*/ 	.word	0x00038830
        /*0440*/ 	.short	0x0100
        /*0442*/ 	.byte	0x06
	.zero		1


	//   ....[4]....
        /*0444*/ 	.word	0x00000360
        /*0448*/ 	.word	0x000000ff
        /*044c*/ 	.word	0x00038840
        /*0450*/ 	.short	0x0100
        /*0452*/ 	.byte	0x06
	.zero		1


	//   ....[5]....
        /*0454*/ 	.word	0x00000370
        /*0458*/ 	.word	0x000000ff
        /*045c*/ 	.word	0x00038838
        /*0460*/ 	.short	0x0100
        /*0462*/ 	.byte	0x06
	.zero		1


	//   ....[6]....
        /*0464*/ 	.word	0x00000380
        /*0468*/ 	.word	0x000000ff
        /*046c*/ 	.word	0x00038848
        /*0470*/ 	.short	0x0100
        /*0472*/ 	.byte	0x06
	.zero		1


	//   ....[7]....
        /*0474*/ 	.word	0x000004b0
        /*0478*/ 	.word	0x000000ff
        /*047c*/ 	.word	0x00038850
        /*0480*/ 	.short	0x0100
        /*0482*/ 	.byte	0x08
	.zero		1


	//   ....[8]....
        /*0484*/ 	.word	0x000004c0
        /*0488*/ 	.word	0x000000ff
        /*048c*/ 	.word	0x00038860
        /*0490*/ 	.short	0x0100
        /*0492*/ 	.byte	0x08
	.zero		1


	//   ....[9]....
        /*0494*/ 	.word	0x000004d0
        /*0498*/ 	.word	0x000000ff
        /*049c*/ 	.word	0x00038858
        /*04a0*/ 	.short	0x0100
        /*04a2*/ 	.byte	0x08
	.zero		1


	//   ....[10]....
        /*04a4*/ 	.word	0x000004e0
        /*04a8*/ 	.word	0x000000ff
        /*04ac*/ 	.word	0x00038868
        /*04b0*/ 	.short	0x0100
        /*04b2*/ 	.byte	0x08
	.zero		1


	//   ....[11]....
        /*04b4*/ 	.word	0x000005d0
        /*04b8*/ 	.word	0x000000ff
        /*04bc*/ 	.word	0x00038870
        /*04c0*/ 	.short	0x0100
        /*04c2*/ 	.byte	0x06
	.zero		1


	//   ....[12]....
        /*04c4*/ 	.word	0x000005e0
        /*04c8*/ 	.word	0x000000ff
        /*04cc*/ 	.word	0x00038880
        /*04d0*/ 	.short	0x0100
        /*04d2*/ 	.byte	0x06
	.zero		1


	//   ....[13]....
        /*04d4*/ 	.word	0x000005f0
        /*04d8*/ 	.word	0x000000ff
        /*04dc*/ 	.word	0x00038878
        /*04e0*/ 	.short	0x0100
        /*04e2*/ 	.byte	0x06
	.zero		1


	//   ....[14]....
        /*04e4*/ 	.word	0x00000600
        /*04e8*/ 	.word	0x000000ff
        /*04ec*/ 	.word	0x00038888
        /*04f0*/ 	.short	0x0100
        /*04f2*/ 	.byte	0x06
	.zero		1


	//   ....[15]....
        /*04f4*/ 	.word	0x00000730
        /*04f8*/ 	.word	0x000000ff
        /*04fc*/ 	.word	0x00038890
        /*0500*/ 	.short	0x0100
        /*0502*/ 	.byte	0x08
	.zero		1


	//   ....[16]....
        /*0504*/ 	.word	0x00000740
        /*0508*/ 	.word	0x000000ff
        /*050c*/ 	.word	0x000388a0
        /*0510*/ 	.short	0x0100
        /*0512*/ 	.byte	0x08
	.zero		1


	//   ....[17]....
        /*0514*/ 	.word	0x00000750
        /*0518*/ 	.word	0x000000ff
        /*051c*/ 	.word	0x00038898
        /*0520*/ 	.short	0x0100
        /*0522*/ 	.byte	0x08
	.zero		1


	//   ....[18]....
        /*0524*/ 	.word	0x00000760
        /*0528*/ 	.word	0x000000ff
        /*052c*/ 	.word	0x000388a8
        /*0530*/ 	.short	0x0100
        /*0532*/ 	.byte	0x08
	.zero		1


	//   ....[19]....
        /*0534*/ 	.word	0x00000890
        /*0538*/ 	.word	0x000000ff
        /*053c*/ 	.word	0x000388b0
        /*0540*/ 	.short	0x0100
        /*0542*/ 	.byte	0x08
	.zero		1


	//   ....[20]....
        /*0544*/ 	.word	0x000008a0
        /*0548*/ 	.word	0x000000ff
        /*054c*/ 	.word	0x000388c0
        /*0550*/ 	.short	0x0100
        /*0552*/ 	.byte	0x08
	.zero		1


	//   ....[21]....
        /*0554*/ 	.word	0x000008b0
        /*0558*/ 	.word	0x000000ff
        /*055c*/ 	.word	0x000388b8
        /*0560*/ 	.short	0x0100
        /*0562*/ 	.byte	0x08
	.zero		1


	//   ....[22]....
        /*0564*/ 	.word	0x000008c0
        /*0568*/ 	.word	0x000000ff
        /*056c*/ 	.word	0x000388c8
        /*0570*/ 	.short	0x0100
        /*0572*/ 	.byte	0x08
	.zero		1


	//   ....[23]....
        /*0574*/ 	.word	0x00001860
        /*0578*/ 	.word	0x00000008
        /*057c*/ 	.word	0x00000000
        /*0580*/ 	.short	0x0101
        /*0582*/ 	.byte	0x3f
	.zero		1


	//   ....[24]....
        /*0584*/ 	.word	0x00002300
        /*0588*/ 	.word	0x00000004
        /*058c*/ 	.word	0x00000000
        /*0590*/ 	.short	0x0101
        /*0592*/ 	.byte	0x3f
	.zero		1


	//   ....[25]....
        /*0594*/ 	.word	0x00003610
        /*0598*/ 	.word	0x000000c4
        /*059c*/ 	.word	0x00038800
        /*05a0*/ 	.short	0x010a
        /*05a2*/ 	.byte	0x3f
	.zero		1


	//   ....[26]....
        /*05a4*/ 	.word	0x000037c0
        /*05a8*/ 	.word	0x000000c4
        /*05ac*/ 	.word	0x00038830
        /*05b0*/ 	.short	0x010a
        /*05b2*/ 	.byte	0x3f
	.zero		1


	//   ....[27]....
        /*05b4*/ 	.word	0x00003800
        /*05b8*/ 	.word	0x000000c4
        /*05bc*/ 	.word	0x00038830
        /*05c0*/ 	.short	0x010a
        /*05c2*/ 	.byte	0x3f
	.zero		1


	//   ....[28]....
        /*05c4*/ 	.word	0x00003c10
        /*05c8*/ 	.word	0x000000c4
        /*05cc*/ 	.word	0x00038810
        /*05d0*/ 	.short	0x010a
        /*05d2*/ 	.byte	0x3f
	.zero		1


	//   ....[29]....
        /*05d4*/ 	.word	0x00003c50
        /*05d8*/ 	.word	0x000000c4
        /*05dc*/ 	.word	0x00038850
        /*05e0*/ 	.short	0x010a
        /*05e2*/ 	.byte	0x3f
	.zero		1


	//   ....[30]....
        /*05e4*/ 	.word	0x00003d10
        /*05e8*/ 	.word	0x000000c4
        /*05ec*/ 	.word	0x00038850
        /*05f0*/ 	.short	0x010a
        /*05f2*/ 	.byte	0x3f
	.zero		1


	//   ....[31]....
        /*05f4*/ 	.word	0x000060c0
        /*05f8*/ 	.word	0x00000018
        /*05fc*/ 	.word	0x00000000
        /*0600*/ 	.short	0x0101
        /*0602*/ 	.byte	0x3f
	.zero		1


	//   ....[32]....
        /*0604*/ 	.word	0x000067a0
        /*0608*/ 	.word	0x00000015
        /*060c*/ 	.word	0x00000000
        /*0610*/ 	.short	0x0101
        /*0612*/ 	.byte	0x3f
	.zero		1


	//   ....[33]....
        /*0614*/ 	.word	0x000068d0
        /*0618*/ 	.word	0x000000c6
        /*061c*/ 	.word	0x00038830
        /*0620*/ 	.short	0x010a
        /*0622*/ 	.byte	0x3f
	.zero		1


	//   ....[34]....
        /*0624*/ 	.word	0x00006920
        /*0628*/ 	.word	0x000000c6
        /*062c*/ 	.word	0x00038830
        /*0630*/ 	.short	0x010a
        /*0632*/ 	.byte	0x3f
	.zero		1


	//   ....[35]....
        /*0634*/ 	.word	0x00006c50
        /*0638*/ 	.word	0x000000c6
        /*063c*/ 	.word	0x00038850
        /*0640*/ 	.short	0x010a
        /*0642*/ 	.byte	0x3f
	.zero		1


	//   ....[36]....
        /*0644*/ 	.word	0x00006c90
        /*0648*/ 	.word	0x000000c6
        /*064c*/ 	.word	0x00038850
        /*0650*/ 	.short	0x010a
        /*0652*/ 	.byte	0x3f
	.zero		1


	//   ....[37]....
        /*0654*/ 	.word	0x00008a60
        /*0658*/ 	.word	0x00000099
        /*065c*/ 	.word	0x00000000
        /*0660*/ 	.short	0x0101
        /*0662*/ 	.byte	0x3f
	.zero		1


	//   ....[38]....
        /*0664*/ 	.word	0x000099d0
        /*0668*/ 	.word	0x000000c6
        /*066c*/ 	.word	0x00000000
        /*0670*/ 	.short	0x0101
        /*0672*/ 	.byte	0x3f
	.zero		1


	//   ....[39]....
        /*0674*/ 	.word	0x00009b20
        /*0678*/ 	.word	0x000000ba
        /*067c*/ 	.word	0x00038830
        /*0680*/ 	.short	0x010a
        /*0682*/ 	.byte	0x3f
	.zero		1


	//   ....[40]....
        /*0684*/ 	.word	0x00009b70
        /*0688*/ 	.word	0x000000ba
        /*068c*/ 	.word	0x00038830
        /*0690*/ 	.short	0x010a
        /*0692*/ 	.byte	0x3f
	.zero		1


	//   ....[41]....
        /*0694*/ 	.word	0x00009da0
        /*0698*/ 	.word	0x000000ba
        /*069c*/ 	.word	0x00038850
        /*06a0*/ 	.short	0x010a
        /*06a2*/ 	.byte	0x3f
	.zero		1


	//   ....[42]....
        /*06a4*/ 	.word	0x00009de0
        /*06a8*/ 	.word	0x000000ba
        /*06ac*/ 	.word	0x00038850
        /*06b0*/ 	.short	0x010a
        /*06b2*/ 	.byte	0x3f
	.zero		1


	//   ....[43]....
        /*06b4*/ 	.word	0x0000b970
        /*06b8*/ 	.word	0x00000099
        /*06bc*/ 	.word	0x00000000
        /*06c0*/ 	.short	0x0101
        /*06c2*/ 	.byte	0x3f
	.zero		1


	//   ....[44]....
        /*06c4*/ 	.word	0x0000c530
        /*06c8*/ 	.word	0x000000ba
        /*06cc*/ 	.word	0x00000000
        /*06d0*/ 	.short	0x0101
        /*06d2*/ 	.byte	0x3f
	.zero		1


	//   ....[45]....
        /*06d4*/ 	.word	0x0000d0c0
        /*06d8*/ 	.word	0x000000ff
        /*06dc*/ 	.word	0x00000000
        /*06e0*/ 	.short	0x0101
        /*06e2*/ 	.byte	0x04
	.zero		1


	//   ....[46]....
        /*06e4*/ 	.word	0x00010620
        /*06e8*/ 	.word	0x000000ff
        /*06ec*/ 	.word	0x00038840
        /*06f0*/ 	.short	0x010a
        /*06f2*/ 	.byte	0x26
	.zero		1


	//   ....[47]....
        /*06f4*/ 	.word	0x00011070
        /*06f8*/ 	.word	0x000000ff
        /*06fc*/ 	.word	0x00038800
        /*0700*/ 	.short	0x0107
        /*0702*/ 	.byte	0x26
	.zero		1


	//   ....[48]....
        /*0704*/ 	.word	0x000110f0
        /*0708*/ 	.word	0x000000ff
        /*070c*/ 	.word	0x00038800
        /*0710*/ 	.short	0x0101
        /*0712*/ 	.byte	0x26
	.zero		1


	//   ....[49]....
        /*0714*/ 	.word	0x00011fc0
        /*0718*/ 	.word	0x000000ff
        /*071c*/ 	.word	0x00038810
        /*0720*/ 	.short	0x0107
        /*0722*/ 	.byte	0x26
	.zero		1


	//   ....[50]....
        /*0724*/ 	.word	0x00012020
        /*0728*/ 	.word	0x000000ff
        /*072c*/ 	.word	0x00038810
        /*0730*/ 	.short	0x0101
        /*0732*/ 	.byte	0x26
	.zero		1


	//   ....[51]....
        /*0734*/ 	.word	0x00012030
        /*0738*/ 	.word	0x000000ff
        /*073c*/ 	.word	0x00038820
        /*0740*/ 	.short	0x010a
        /*0742*/ 	.byte	0x26
	.zero		1


	//   ....[52]....
        /*0744*/ 	.word	0x00012090
        /*0748*/ 	.word	0x000000ff
        /*074c*/ 	.word	0x00038860
        /*0750*/ 	.short	0x010a
        /*0752*/ 	.byte	0x26
	.zero		1


	//   ....[53]....
        /*0754*/ 	.word	0x00012c50
        /*0758*/ 	.word	0x000000ff
        /*075c*/ 	.word	0x00038848
        /*0760*/ 	.short	0x010a
        /*0762*/ 	.byte	0x26
	.zero		1


	//   ....[54]....
        /*0764*/ 	.word	0x00012e20
        /*0768*/ 	.word	0x000000ff
        /*076c*/ 	.word	0x00038868
        /*0770*/ 	.short	0x010a
        /*0772*/ 	.byte	0x26
	.zero		1


	//   ....[55]....
        /*0774*/ 	.word	0x000137d0
        /*0778*/ 	.word	0x000000ff
        /*077c*/ 	.word	0x00038840
        /*0780*/ 	.short	0x010a
        /*0782*/ 	.byte	0x26
	.zero		1


	//   ....[56]....
        /*0784*/ 	.word	0x000139b0
        /*0788*/ 	.word	0x000000ff
        /*078c*/ 	.word	0x00038860
        /*0790*/ 	.short	0x010a
        /*0792*/ 	.byte	0x26
	.zero		1


	//   ....[57]....
        /*0794*/ 	.word	0x00014380
        /*0798*/ 	.word	0x000000ff
        /*079c*/ 	.word	0x00038848
        /*07a0*/ 	.short	0x010a
        /*07a2*/ 	.byte	0x26
	.zero		1


	//   ....[58]....
        /*07a4*/ 	.word	0x00014560
        /*07a8*/ 	.word	0x000000ff
        /*07ac*/ 	.word	0x00038868
        /*07b0*/ 	.short	0x010a
        /*07b2*/ 	.byte	0x26
	.zero		1


	//   ....[59]....
        /*07b4*/ 	.word	0x00014d80
        /*07b8*/ 	.word	0x00000002
        /*07bc*/ 	.word	0x00038820
        /*07c0*/ 	.short	0x010a
        /*07c2*/ 	.byte	0x3f
	.zero		1


	//   ....[60]....
        /*07c4*/ 	.word	0x00014f20
        /*07c8*/ 	.word	0x00000007
        /*07cc*/ 	.word	0x00000000
        /*07d0*/ 	.short	0x010a
        /*07d2*/ 	.byte	0x3f
	.zero		1


	//   ....[61]....
        /*07d4*/ 	.word	0x00014f90
        /*07d8*/ 	.word	0x00000005
        /*07dc*/ 	.word	0x00000000
        /*07e0*/ 	.short	0x010a
        /*07e2*/ 	.byte	0x3f
	.zero		1


	//   ....[62]....
        /*07e4*/ 	.word	0x00014ff0
        /*07e8*/ 	.word	0x00000005
        /*07ec*/ 	.word	0x00000000
        /*07f0*/ 	.short	0x010a
        /*07f2*/ 	.byte	0x3f
	.zero		1


	//   ....[63]....
        /*07f4*/ 	.word	0x00015020
        /*07f8*/ 	.word	0x00000003
        /*07fc*/ 	.word	0x00000000
        /*0800*/ 	.short	0x010a
        /*0802*/ 	.byte	0x3f
	.zero		1


	//   ....[64]....
        /*0804*/ 	.word	0x00015080
        /*0808*/ 	.word	0x000000c4
        /*080c*/ 	.word	0x00038800
        /*0810*/ 	.short	0x010a
        /*0812*/ 	.byte	0x3f
	.zero		1


	//   ....[65]....
        /*0814*/ 	.word	0x000150d0
        /*0818*/ 	.word	0x000000c4
        /*081c*/ 	.word	0x00038830
        /*0820*/ 	.short	0x010a
        /*0822*/ 	.byte	0x3f
	.zero		1


	//   ....[66]....
        /*0824*/ 	.word	0x00015120
        /*0828*/ 	.word	0x000000c4
        /*082c*/ 	.word	0x00038810
        /*0830*/ 	.short	0x010a
        /*0832*/ 	.byte	0x3f
	.zero		1


	//   ....[67]....
        /*0834*/ 	.word	0x00015170
        /*0838*/ 	.word	0x000000c4
        /*083c*/ 	.word	0x00038850
        /*0840*/ 	.short	0x010a
        /*0842*/ 	.byte	0x3f
	.zero		1


	//   ....[68]....
        /*0844*/ 	.word	0x000151c0
        /*0848*/ 	.word	0x000000c6
        /*084c*/ 	.word	0x00038830
        /*0850*/ 	.short	0x010a
        /*0852*/ 	.byte	0x3f
	.zero		1


	//   ....[69]....
        /*0854*/ 	.word	0x00015210
        /*0858*/ 	.word	0x000000c6
        /*085c*/ 	.word	0x00038850
        /*0860*/ 	.short	0x010a
        /*0862*/ 	.byte	0x3f
	.zero		1


	//   ....[70]....
        /*0864*/ 	.word	0x00015260
        /*0868*/ 	.word	0x000000ba
        /*086c*/ 	.word	0x00038830
        /*0870*/ 	.short	0x010a
        /*0872*/ 	.byte	0x3f
	.zero		1


	//   ....[71]....
        /*0874*/ 	.word	0x000152b0
        /*0878*/ 	.word	0x000000ba
        /*087c*/ 	.word	0x00038850
        /*0880*/ 	.short	0x010a
        /*0882*/ 	.byte	0x3f
	.zero		1


	//   ....[72]....
        /*0884*/ 	.word	0x00015410
        /*0888*/ 	.word	0x00000003
        /*088c*/ 	.word	0x00038840
        /*0890*/ 	.short	0x010a
        /*0892*/ 	.byte	0x3f
	.zero		1


	//   ....[73]....
        /*0894*/ 	.word	0x000163a0
        /*0898*/ 	.word	0x00000003
        /*089c*/ 	.word	0x00038820
        /*08a0*/ 	.short	0x010a
        /*08a2*/ 	.byte	0x3f
	.zero		1


	//   ....[74]....
        /*08a4*/ 	.word	0x00016400
        /*08a8*/ 	.word	0x00000003
        /*08ac*/ 	.word	0x00038860
        /*08b0*/ 	.short	0x010a
        /*08b2*/ 	.byte	0x3f
	.zero		1


	//   ....[75]....
        /*08b4*/ 	.word	0x00016460
        /*08b8*/ 	.word	0x00000003
        /*08bc*/ 	.word	0x00038848
        /*08c0*/ 	.short	0x010a
        /*08c2*/ 	.byte	0x3f
	.zero		1


	//   ....[76]....
        /*08c4*/ 	.word	0x000164c0
        /*08c8*/ 	.word	0x00000003
        /*08cc*/ 	.word	0x00038868
        /*08d0*/ 	.short	0x010a
        /*08d2*/ 	.byte	0x3f
	.zero		1


	//   ....[77]....
        /*08d4*/ 	.word	0x00016520
        /*08d8*/ 	.word	0x00000003
        /*08dc*/ 	.word	0x00038840
        /*08e0*/ 	.short	0x010a
        /*08e2*/ 	.byte	0x3f
	.zero		1


	//   ....[78]....
        /*08e4*/ 	.word	0x00016580
        /*08e8*/ 	.word	0x00000003
        /*08ec*/ 	.word	0x00038860
        /*08f0*/ 	.short	0x010a
        /*08f2*/ 	.byte	0x3f
	.zero		1


	//   ....[79]....
        /*08f4*/ 	.word	0x000165e0
        /*08f8*/ 	.word	0x00000003
        /*08fc*/ 	.word	0x00038848
        /*0900*/ 	.short	0x010a
        /*0902*/ 	.byte	0x3f
	.zero		1


	//   ....[80]....
        /*0904*/ 	.word	0x00016640
        /*0908*/ 	.word	0x00000003
        /*090c*/ 	.word	0x00038868
        /*0910*/ 	.short	0x010a
        /*0912*/ 	.byte	0x3f
	.zero		1


	//   ....[81]....
        /*0914*/ 	.word	0x00016690
        /*0918*/ 	.word	0x00000002
        /*091c*/ 	.word	0x00038820
        /*0920*/ 	.short	0x010a
        /*0922*/ 	.byte	0x3f
	.zero		1


	//   ....[82]....
        /*0924*/ 	.word	0x00016830
        /*0928*/ 	.word	0x00000007
        /*092c*/ 	.word	0x00000000
        /*0930*/ 	.short	0x010a
        /*0932*/ 	.byte	0x3f
	.zero		1


	//   ....[83]....
        /*0934*/ 	.word	0x00016880
        /*0938*/ 	.word	0x00000005
        /*093c*/ 	.word	0x00000000
        /*0940*/ 	.short	0x010a
        /*0942*/ 	.byte	0x3f
	.zero		1


	//   ....[84]....
        /*0944*/ 	.word	0x000168d0
        /*0948*/ 	.word	0x00000005
        /*094c*/ 	.word	0x00000000
        /*0950*/ 	.short	0x010a
        /*0952*/ 	.byte	0x3f
	.zero		1


	//----- nvinfo : EIATTR_NUM_MBARRIERS
	.align		4
.L_973:
        /*0954*/ 	.byte	0x03, 0x38
        /*0956*/ 	.short	0x0017


	//----- nvinfo : EIATTR_EXIT_INSTR_OFFSETS
	.align		4
        /*0958*/ 	.byte	0x04, 0x1c
        /*095a*/ 	.short	(.L_975 - .L_974)


	//   ....[0]....
.L_974:
        /*095c*/ 	.word	0x00015070


	//----- nvinfo : EIATTR_MAX_THREADS
	.align		4
.L_975:
        /*0960*/ 	.byte	0x04, 0x05
        /*0962*/ 	.short	(.L_977 - .L_976)
.L_976:
        /*0964*/ 	.word	0x00000180
        /*0968*/ 	.word	0x00000001
        /*096c*/ 	.word	0x00000001


	//----- nvinfo : EIATTR_CRS_STACK_SIZE
	.align		4
.L_977:
        /*0970*/ 	.byte	0x04, 0x1e
        /*0972*/ 	.short	(.L_979 - .L_978)
.L_978:
        /*0974*/ 	.word	0x00000000


	//----- nvinfo : EIATTR_CBANK_PARAM_SIZE
	.align		4
.L_979:
        /*0978*/ 	.byte	0x03, 0x19
        /*097a*/ 	.short	0x0b70


	//----- nvinfo : EIATTR_PARAM_CBANK
	.align		4
        /*097c*/ 	.byte	0x04, 0x0a
        /*097e*/ 	.short	(.L_981 - .L_980)
	.align		4
.L_980:
        /*0980*/ 	.word	index@(.nv.constant0._ZN7cutlass13device_kernelIN5flash11enable_sm90INS1_16FlashAttnFwdSm90INS1_25CollectiveMainloopFwdSm90ILi2EN4cute5tupleIJNS5_1CILi1EEES8_S8_EEENS6_IJNS7_ILi64EEESA_SA_EEELi512ENS_10bfloat16_tEfNS_4arch4Sm90ELb1ELb0ELb0ELb0ELb0ELb0ELb1ELb0ELb0ELb1ELb1ELb0EEENS1_21CollectiveEpilogueFwdINS6_IJSA_NS7_ILi512EEESA_EEES9_SC_SE_Li256ELb0ELb1ELb1ELb0EEENS1_19SingleTileSchedulerILb0ELb1ELb1ELi64EEEEEEEEEvNT_6ParamsE)
        /*0984*/ 	.short	0x0210
        /*0986*/ 	.short	0x0b70


	//----- nvinfo : EIATTR_SW_WAR
	.align		4
.L_981:
        /*0988*/ 	.byte	0x04, 0x36
        /*098a*/ 	.short	(.L_983 - .L_982)
.L_982:
        /*098c*/ 	.word	0x00000008
.L_983:


//--------------------- .nv.info._ZN7cutlass13device_kernelIN5flash11enable_sm90INS1_16FlashAttnFwdSm90INS1_25CollectiveMainloopFwdSm90ILi2EN4cute5tupleIJNS5_1CILi1EEES8_S8_EEENS6_IJNS7_ILi64EEESA_SA_EEELi512ENS_10bfloat16_tEfNS_4arch4Sm90ELb1ELb0ELb0ELb1ELb0ELb0ELb0ELb0ELb0ELb1ELb1ELb0EEENS1_21CollectiveEpilogueFwdINS6_IJSA_NS7_ILi512EEESA_EEES9_SC_SE_Li256ELb1ELb1ELb1ELb0EEENS1_36VarlenDynamicPersistentTileSchedulerILi64ELi64ELi256ELi128ELb1ELb1ELb1ELb1ELb1ELb1EEEEEEEEEvNT_6ParamsE --------------------------
	.section	.nv.info._ZN7cutlass13device_kernelIN5flash11enable_sm90INS1_16FlashAttnFwdSm90INS1_25CollectiveMainloopFwdSm90ILi2EN4cute5tupleIJNS5_1CILi1EEES8_S8_EEENS6_IJNS7_ILi64EEESA_SA_EEELi512ENS_10bfloat16_tEfNS_4arch4Sm90ELb1ELb0ELb0ELb1ELb0ELb0ELb0ELb0ELb0ELb1ELb1ELb0EEENS1_21CollectiveEpilogueFwdINS6_IJSA_NS7_ILi512EEESA_EEES9_SC_SE_Li256ELb1ELb1ELb1ELb0EEENS1_36VarlenDynamicPersistentTileSchedulerILi64ELi64ELi256ELi128ELb1ELb1ELb1ELb1ELb1ELb1EEEEEEEEEvNT_6ParamsE,"",@"SHT_CUDA_INFO"
	.sectionflags	@""
	.align	4


	//----- nvinfo : EIATTR_CUDA_API_VERSION
	.align		4
        /*0000*/ 	.byte	0x04, 0x37
        /*0002*/ 	.short	(.L_985 - .L_984)
.L_984:
        /*0004*/ 	.word	0x00000082


	//----- nvinfo : EIATTR_KPARAM_INFO
	.align		4
.L_985:
        /*0008*/ 	.byte	0x04, 0x17
        /*000a*/ 	.short	(.L_987 - .L_986)
.L_986:
        /*000c*/ 	.word	0x00000000
        /*0010*/ 	.short	0x0000
        /*0012*/ 	.short	0x0070
        /*0014*/ 	.byte	0x00, 0xf0, 0x01, 0x2a


	//----- nvinfo : EIATTR_SPARSE_MMA_MASK
	.align		4
.L_987:
        /*0018*/ 	.byte	0x03, 0x50
        /*001a*/ 	.short	0x0000


	//----- nvinfo : EIATTR_MAXREG_COUNT
	.align		4
        /*001c*/ 	.byte	0x03, 0x1b
        /*001e*/ 	.short	0x00a8


	//----- nvinfo : EIATTR_NUM_BARRIERS
	.align		4
        /*0020*/ 	.byte	0x02, 0x4c
        /*0022*/ 	.byte	0x10
	.zero		1


	//----- nvinfo : EIATTR_EXTERNS
	.align		4
        /*0024*/ 	.byte	0x04, 0x0f
        /*0026*/ 	.short	(.L_989 - .L_988)


	//   ....[0]....
	.align		4
.L_988:
        /*0028*/ 	.word	index@(__assertfail)


	//----- nvinfo : EIATTR_ANNOTATIONS
	.align		4
.L_989:
        /*002c*/ 	.byte	0x04, 0x55
        /*002e*/ 	.short	(.L_991 - .L_990)


	//   ....[0]....
.L_990:
        /* <DEDUP_REMOVED lines=72> */


	//----- nvinfo : EIATTR_MERCURY_ISA_VERSION
	.align		4
.L_991:
        /*04a0*/ 	.byte	0x03, 0x5f
        /*04a2*/ 	.short	0x0101


	//----- nvinfo : EIATTR_UNUSED_LOAD_BYTE_OFFSET
	.align		4
        /*04a4*/ 	.byte	0x04, 0x44
        /*04a6*/ 	.short	(.L_993 - .L_992)


	//   ....[0]....
.L_992:
        /*04a8*/ 	.word	0x00000a10
        /*04ac*/ 	.word	0x0000fff0


	//   ....[1]....
        /*04b0*/ 	.word	0x00009e60
        /*04b4*/ 	.word	0x0000fff0


	//----- nvinfo : EIATTR_INT_WARP_WIDE_INSTR_OFFSETS
	.align		4
.L_993:
        /*04b8*/ 	.byte	0x04, 0x31
        /*04ba*/ 	.short	(.L_995 - .L_994)


	//   ....[0]....
.L_994:
        /*04bc*/ 	.word	0x00000130


	//   ....[1]....
        /*04c0*/ 	.word	0x00000170


	//   ....[2]....
        /*04c4*/ 	.word	0x000001e0


	//   ....[3]....
        /*04c8*/ 	.word	0x00010350


	//   ....[4]....
        /*04cc*/ 	.word	0x000103e0


	//   ....[5]....
        /*04d0*/ 	.word	0x00014d10


	//   ....[6]....
        /*04d4*/ 	.word	0x00014da0


	//----- nvinfo : EIATTR_COOP_GROUP_MASK_REGIDS
	.align		4
.L_995:
        /*04d8*/ 	.byte	0x04, 0x29
        /*04da*/ 	.short	(.L_997 - .L_996)


	//   ....[0]....
.L_996:
        /*04dc*/ 	.word	0xffffffff


	//   ....[1]....
        /*04e0*/ 	.word	0xffffffff


	//   ....[2]....
        /*04e4*/ 	.word	0xffffffff


	//   ....[3]....
        /*04e8*/ 	.word	0xffffffff


	//   ....[4]....
        /*04ec*/ 	.word	0xffffffff


	//   ....[5]....
        /*04f0*/ 	.word	0xffffffff


	//   ....[6]....
        /*04f4*/ 	.word	0xffffffff


	//   ....[7]....
        /*04f8*/ 	.word	0xffffffff


	//   ....[8]....
        /*04fc*/ 	.word	0xffffffff


	//   ....[9]....
        /*0500*/ 	.word	0xffffffff


	//   ....[10]....
        /*0504*/ 	.word	0xffffffff


	//   ....[11]....
        /*0508*/ 	.word	0xffffffff


	//   ....[12]....
        /*050c*/ 	.word	0xffffffff


	//   ....[13]....
        /*0510*/ 	.word	0xffffffff


	//   ....[14]....
        /*0514*/ 	.word	0xffffffff


	//   ....[15]....
        /*0518*/ 	.word	0xffffffff


	//   ....[16]....
        /*051c*/ 	.word	0xffffffff


	//   ....[17]....
        /*0520*/ 	.word	0xffffffff


	//   ....[18]....
        /*0524*/ 	.word	0xffffffff


	//   ....[19]....
        /*0528*/ 	.word	0xffffffff


	//   ....[20]....
        /*052c*/ 	.word	0xffffffff


	//   ....[21]....
        /*0530*/ 	.word	0xffffffff


	//   ....[22]....
        /*0534*/ 	.word	0xffffffff


	//   ....[23]....
        /*0538*/ 	.word	0xffffffff


	//   ....[24]....
        /*053c*/ 	.word	0xffffffff


	//   ....[25]....
        /*0540*/ 	.word	0xffffffff


	//   ....[26]....
        /*0544*/ 	.word	0xffffffff


	//   ....[27]....
        /*0548*/ 	.word	0xffffffff


	//   ....[28]....
        /*054c*/ 	.word	0xffffffff


	//   ....[29]....
        /*0550*/ 	.word	0xffffffff


	//   ....[30]....
        /*0554*/ 	.word	0xffffffff


	//   ....[31]....
        /*0558*/ 	.word	0xffffffff


	//   ....[32]....
        /*055c*/ 	.word	0xffffffff


	//   ....[33]....
        /*0560*/ 	.word	0xffffffff


	//   ....[34]....
        /*0564*/ 	.word	0xffffffff


	//   ....[35]....
        /*0568*/ 	.word	0xffffffff


	//   ....[36]....
        /*056c*/ 	.word	0xffffffff


	//   ....[37]....
        /*0570*/ 	.word	0xffffffff


	//   ....[38]....
        /*0574*/ 	.word	0xffffffff


	//   ....[39]....
        /*0578*/ 	.word	0xffffffff


	//   ....[40]....
        /*057c*/ 	.word	0xffffffff


	//   ....[41]....
        /*0580*/ 	.word	0xffffffff


	//   ....[42]....
        /*0584*/ 	.word	0xffffffff


	//   ....[43]....
        /*0588*/ 	.word	0xffffffff


	//   ....[44]....
        /*058c*/ 	.word	0xffffffff


	//   ....[45]....
        /*0590*/ 	.word	0xffffffff


	//   ....[46]....
        /*0594*/ 	.word	0xffffffff


	//   ....[47]....
        /*0598*/ 	.word	0xffffffff


	//   ....[48]....
        /*059c*/ 	.word	0xffffffff


	//   ....[49]....
        /*05a0*/ 	.word	0xffffffff


	//   ....[50]....
        /*05a4*/ 	.word	0xffffffff


	//   ....[51]....
        /*05a8*/ 	.word	0xffffffff


	//   ....[52]....
        /*05ac*/ 	.word	0xffffffff


	//   ....[53]....
        /*05b0*/ 	.word	0xffffffff


	//   ....[54]....
        /*05b4*/ 	.word	0xffffffff


	//   ....[55]....
        /*05b8*/ 	.word	0xffffffff


	//   ....[56]....
        /*05bc*/ 	.word	0xffffffff


	//   ....[57]....
        /*05c0*/ 	.word	0xffffffff


	//   ....[58]....
        /*05c4*/ 	.word	0xffffffff


	//   ....[59]....
        /*05c8*/ 	.word	0xffffffff


	//   ....[60]....
        /*05cc*/ 	.word	0xffffffff


	//   ....[61]....
        /*05d0*/ 	.word	0xffffffff


	//   ....[62]....
        /*05d4*/ 	.word	0xffffffff


	//   ....[63]....
        /*05d8*/ 	.word	0xffffffff


	//   ....[64]....
        /*05dc*/ 	.word	0xffffffff


	//   ....[65]....
        /*05e0*/ 	.word	0xffffffff


	//   ....[66]....
        /*05e4*/ 	.word	0xffffffff


	//   ....[67]....
        /*05e8*/ 	.word	0xffffffff


	//   ....[68]....
        /*05ec*/ 	.word	0xffffffff


	//   ....[69]....
        /*05f0*/ 	.word	0xffffffff


	//   ....[70]....
        /*05f4*/ 	.word	0xffffffff


	//   ....[71]....
        /*05f8*/ 	.word	0xffffffff


	//   ....[72]....
        /*05fc*/ 	.word	0xffffffff


	//   ....[73]....
        /*0600*/ 	.word	0xffffffff


	//   ....[74]....
        /*0604*/ 	.word	0xffffffff


	//   ....[75]....
        /*0608*/ 	.word	0xffffffff


	//   ....[76]....
        /*060c*/ 	.word	0xffffffff


	//   ....[77]....
        /*0610*/ 	.word	0xffffffff


	//   ....[78]....
        /*0614*/ 	.word	0xffffffff


	//   ....[79]....
        /*0618*/ 	.word	0xffffffff


	//   ....[80]....
        /*061c*/ 	.word	0xffffffff


	//   ....[81]....
        /*0620*/ 	.word	0xffffffff


	//   ....[82]....
        /*0624*/ 	.word	0xffffffff


	//   ....[83]....
        /*0628*/ 	.word	0xffffffff


	//   ....[84]....
        /*062c*/ 	.word	0xffffffff


	//   ....[85]....
        /*0630*/ 	.word	0xffffffff


	//   ....[86]....
        /*0634*/ 	.word	0xffffffff


	//   ....[87]....
        /*0638*/ 	.word	0xffffffff


	//   ....[88]....
        /*063c*/ 	.word	0xffffffff


	//   ....[89]....
        /*0640*/ 	.word	0xffffffff


	//   ....[90]....
        /*0644*/ 	.word	0xffffffff


	//   ....[91]....
        /*0648*/ 	.word	0xffffffff


	//   ....[92]....
        /*064c*/ 	.word	0xffffffff


	//   ....[93]....
        /*0650*/ 	.word	0xffffffff


	//   ....[94]....
        /*0654*/ 	.word	0x0500000f


	//   ....[95]....
        /*0658*/ 	.word	0x0500000f


	//   ....[96]....
        /*065c*/ 	.word	0x0500000f


	//   ....[97]....
        /*0660*/ 	.word	0x0500000f


	//   ....[98]....
        /*0664*/ 	.word	0x0500000f


	//   ....[99]....
        /*0668*/ 	.word	0x0500000f


	//   ....[100]....
        /*066c*/ 	.word	0x0500000f


	//   ....[101]....
        /*0670*/ 	.word	0x0500000f


	//   ....[102]....
        /*0674*/ 	.word	0x0500000f


	//   ....[103]....
        /*0678*/ 	.word	0x0500000f


	//   ....[104]....
        /*067c*/ 	.word	0x0500000f


	//   ....[105]....
        /*0680*/ 	.word	0x0500000f


	//   ....[106]....
        /*0684*/ 	.word	0x0500000f


	//   ....[107]....
        /*0688*/ 	.word	0x0500000f


	//   ....[108]....
        /*068c*/ 	.word	0x0500000f


	//   ....[109]....
        /*0690*/ 	.word	0x0500000f


	//   ....[110]....
        /*0694*/ 	.word	0x0500000f


	//   ....[111]....
        /*0698*/ 	.word	0x0500000f


	//   ....[112]....
        /*069c*/ 	.word	0x0500000f


	//   ....[113]....
        /*06a0*/ 	.word	0x0500000f


	//   ....[114]....
        /*06a4*/ 	.word	0x0500000f


	//   ....[115]....
        /*06a8*/ 	.word	0x0500000f


	//   ....[116]....
        /*06ac*/ 	.word	0x0500000f


	//   ....[117]....
        /*06b0*/ 	.word	0x0500000f


	//   ....[118]....
        /*06b4*/ 	.word	0x0500000f


	//   ....[119]....
        /*06b8*/ 	.word	0x0500000f


	//   ....[120]....
        /*06bc*/ 	.word	0x0500000f


	//   ....[121]....
        /*06c0*/ 	.word	0x0500000f


	//----- nvinfo : EIATTR_COOP_GROUP_INSTR_OFFSETS
	.align		4
.L_997:
        /*06c4*/ 	.byte	0x04, 0x28
        /*06c6*/ 	.short	(.L_999 - .L_998)


	//   ....[0]....
.L_998:
        /*06c8*/ 	.word	0x00000060


	//   ....[1]....
        /*06cc*/ 	.word	0x00000140


	//   ....[2]....
        /*06d0*/ 	.word	0x00000190


	//   ....[3]....
        /*06d4*/ 	.word	0x00000380


	//   ....[4]....
        /*06d8*/ 	.word	0x000004e0


	//   ....[5]....
        /*06dc*/ 	.word	0x00000600


	//   ....[6]....
        /*06e0*/ 	.word	0x00000760


	//   ....[7]....
        /*06e4*/ 	.word	0x00002170


	//   ....[8]....
        /*06e8*/ 	.word	0x00004220


	//   ....[9]....
        /*06ec*/ 	.word	0x00004860


	//   ....[10]....
        /*06f0*/ 	.word	0x00004890


	//   ....[11]....
        /*06f4*/ 	.word	0x00004c90


	//   ....[12]....
        /*06f8*/ 	.word	0x00004de0


	//   ....[13]....
        /*06fc*/ 	.word	0x00004fb0


	//   ....[14]....
        /*0700*/ 	.word	0x00005100


	//   ....[15]....
        /*0704*/ 	.word	0x00005af0


	//   ....[16]....
        /*0708*/ 	.word	0x00005de0


	//   ....[17]....
        /*070c*/ 	.word	0x00005e00


	//   ....[18]....
        /*0710*/ 	.word	0x00006300


	//   ....[19]....
        /*0714*/ 	.word	0x00006400


	//   ....[20]....
        /*0718*/ 	.word	0x00006b30


	//   ....[21]....
        /*071c*/ 	.word	0x00006d00


	//   ....[22]....
        /*0720*/ 	.word	0x00007a40


	//   ....[23]....
        /*0724*/ 	.word	0x00007e60


	//   ....[24]....
        /*0728*/ 	.word	0x00007e80


	//   ....[25]....
        /*072c*/ 	.word	0x000086b0


	//   ....[26]....
        /*0730*/ 	.word	0x00008750


	//   ....[27]....
        /*0734*/ 	.word	0x00009320


	//   ....[28]....
        /*0738*/ 	.word	0x00009360


	//   ....[29]....
        /*073c*/ 	.word	0x000093d0


	//   ....[30]....
        /*0740*/ 	.word	0x00009400


	//   ....[31]....
        /*0744*/ 	.word	0x00009430


	//   ....[32]....
        /*0748*/ 	.word	0x0000ac60


	//   ....[33]....
        /*074c*/ 	.word	0x0000b050


	//   ....[34]....
        /*0750*/ 	.word	0x0000b060


	//   ....[35]....
        /*0754*/ 	.word	0x0000b070


	//   ....[36]....
        /*0758*/ 	.word	0x0000b0a0


	//   ....[37]....
        /*075c*/ 	.word	0x0000bcc0


	//   ....[38]....
        /*0760*/ 	.word	0x0000bce0


	//   ....[39]....
        /*0764*/ 	.word	0x0000bf90


	//   ....[40]....
        /*0768*/ 	.word	0x0000bfb0


	//   ....[41]....
        /*076c*/ 	.word	0x0000c6e0


	//   ....[42]....
        /*0770*/ 	.word	0x0000c710


	//   ....[43]....
        /*0774*/ 	.word	0x0000cf70


	//   ....[44]....
        /*0778*/ 	.word	0x0000cf90


	//   ....[45]....
        /*077c*/ 	.word	0x0000e300


	//   ....[46]....
        /*0780*/ 	.word	0x0000e340


	//   ....[47]....
        /*0784*/ 	.word	0x0000e580


	//   ....[48]....
        /*0788*/ 	.word	0x0000e5a0


	//   ....[49]....
        /*078c*/ 	.word	0x0000e860


	//   ....[50]....
        /*0790*/ 	.word	0x0000ea70


	//   ....[51]....
        /*0794*/ 	.word	0x0000eaa0


	//   ....[52]....
        /*0798*/ 	.word	0x0000ead0


	//   ....[53]....
        /*079c*/ 	.word	0x0000eb00


	//   ....[54]....
        /*07a0*/ 	.word	0x0000eb30


	//   ....[55]....
        /*07a4*/ 	.word	0x0000eb60


	//   ....[56]....
        /*07a8*/ 	.word	0x0000ed00


	//   ....[57]....
        /*07ac*/ 	.word	0x0000ed30


	//   ....[58]....
        /*07b0*/ 	.word	0x0000ed60


	//   ....[59]....
        /*07b4*/ 	.word	0x0000ed90


	//   ....[60]....
        /*07b8*/ 	.word	0x0000edc0


	//   ....[61]....
        /*07bc*/ 	.word	0x0000edf0


	//   ....[62]....
        /*07c0*/ 	.word	0x0000ee90


	//   ....[63]....
        /*07c4*/ 	.word	0x0000eec0


	//   ....[64]....
        /*07c8*/ 	.word	0x0000eed0


	//   ....[65]....
        /*07cc*/ 	.word	0x0000ef00


	//   ....[66]....
        /*07d0*/ 	.word	0x00010930


	//   ....[67]....
        /*07d4*/ 	.word	0x00011420


	//   ....[68]....
        /*07d8*/ 	.word	0x00011430


	//   ....[69]....
        /*07dc*/ 	.word	0x000114d0


	//   ....[70]....
        /*07e0*/ 	.word	0x000114e0


	//   ....[71]....
        /*07e4*/ 	.word	0x00011560


	//   ....[72]....
        /*07e8*/ 	.word	0x00011570


	//   ....[73]....
        /*07ec*/ 	.word	0x000115c0


	//   ....[74]....
        /*07f0*/ 	.word	0x000115e0


	//   ....[75]....
        /*07f4*/ 	.word	0x00015030


	//   ....[76]....
        /*07f8*/ 	.word	0x00015060


	//   ....[77]....
        /*07fc*/ 	.word	0x000150c0


	//   ....[78]....
        /*0800*/ 	.word	0x000150f0


	//   ....[79]....
        /*0804*/ 	.word	0x00015120


	//   ....[80]....
        /*0808*/ 	.word	0x00015150


	//   ....[81]....
        /*080c*/ 	.word	0x00015180


	//   ....[82]....
        /*0810*/ 	.word	0x000151b0


	//   ....[83]....
        /*0814*/ 	.word	0x00015370


	//   ....[84]....
        /*0818*/ 	.word	0x000153a0


	//   ....[85]....
        /*081c*/ 	.word	0x000153d0


	//   ....[86]....
        /*0820*/ 	.word	0x00015400


	//   ....[87]....
        /*0824*/ 	.word	0x00015430


	//   ....[88]....
        /*0828*/ 	.word	0x00015460


	//   ....[89]....
        /*082c*/ 	.word	0x00015530


	//   ....[90]....
        /*0830*/ 	.word	0x00015550


	//   ....[91]....
        /*0834*/ 	.word	0x00015560


	//   ....[92]....
        /*0838*/ 	.word	0x000155e0


	//   ....[93]....
        /*083c*/ 	.word	0x00016110


	//   ....[94]....
        /*0840*/ 	.word	0x00016770


	//   ....[95]....
        /*0844*/ 	.word	0x00016950


	//   ....[96]....
        /*0848*/ 	.word	0x000169a0


	//   ....[97]....
        /*084c*/ 	.word	0x00016a00


	//   ....[98]....
        /*0850*/ 	.word	0x00016af0


	//   ....[99]....
        /*0854*/ 	.word	0x00016b50


	//   ....[100]....
        /*0858*/ 	.word	0x00016c40


	//   ....[101]....
        /*085c*/ 	.word	0x00016ca0


	//   ....[102]....
        /*0860*/ 	.word	0x00016d70


	//   ....[103]....
        /*0864*/ 	.word	0x000170a0


	//   ....[104]....
        /*0868*/ 	.word	0x00017140


	//   ....[105]....
        /*086c*/ 	.word	0x000172e0


	//   ....[106]....
        /*0870*/ 	.word	0x00017350


	//   ....[107]....
        /*0874*/ 	.word	0x000173c0


	//   ....[108]....
        /*0878*/ 	.word	0x00017430


	//   ....[109]....
        /*087c*/ 	.word	0x000174a0


	//   ....[110]....
        /*0880*/ 	.word	0x00017520


	//   ....[111]....
        /*0884*/ 	.word	0x000175b0


	//   ....[112]....
        /*0888*/ 	.word	0x00017650


	//   ....[113]....
        /*088c*/ 	.word	0x000176c0


	//   ....[114]....
        /*0890*/ 	.word	0x00017730


	//   ....[115]....
        /*0894*/ 	.word	0x000177a0


	//   ....[116]....
        /*0898*/ 	.word	0x00017820


	//   ....[117]....
        /*089c*/ 	.word	0x00017890


	//   ....[118]....
        /*08a0*/ 	.word	0x00017940


	//   ....[119]....
        /*08a4*/ 	.word	0x00017990


	//   ....[120]....
        /*08a8*/ 	.word	0x00017a40


	//   ....[121]....
        /*08ac*/ 	.word	0x00017b70


	//----- nvinfo : EIATTR_REG_RECONFIG
	.align		4
.L_999:
        /*08b0*/ 	.byte	0x01, 0x54
	.zero		2


	//----- nvinfo : EIATTR_SYSCALL_OFFSETS
	.align		4
        /*08b4*/ 	.byte	0x04, 0x46
        /*08b6*/ 	.short	(.L_1001 - .L_1000)


	//   ....[0]....
.L_1000:
        /*08b8*/ 	.word	0x000043f0


	//   ....[1]....
        /*08bc*/ 	.word	0x00010550


	//   ....[2]....
        /*08c0*/ 	.word	0x000106a0


	//   ....[3]....
        /*08c4*/ 	.word	0x000107a0


	//   ....[4]....
        /*08c8*/ 	.word	0x00011040


	//----- nvinfo : EIATTR_MBARRIER_INSTR_OFFSETS
	.align		4
.L_1001:
        /*08cc*/ 	.byte	0x04, 0x39
        /*08ce*/ 	.short	(.L_1003 - .L_1002)


	//   ....[0]....
.L_1002:
        /*08d0*/ 	.word	0x00000270
        /*08d4*/ 	.word	0x000000ff
        /*08d8*/ 	.word	0x00028c00
        /*08dc*/ 	.short	0x0100
        /*08de*/ 	.byte	0x08
	.zero		1


	//   ....[1]....
        /*08e0*/ 	.word	0x00000280
        /*08e4*/ 	.word	0x000000ff
        /*08e8*/ 	.word	0x00028c20
        /*08ec*/ 	.short	0x0100
        /*08ee*/ 	.byte	0x08
	.zero		1


	//   ....[2]....
        /*08f0*/ 	.word	0x00000330
        /*08f4*/ 	.word	0x000000ff
        /*08f8*/ 	.word	0x00028c30
        /*08fc*/ 	.short	0x0100
        /*08fe*/ 	.byte	0x06
	.zero		1


	//   ....[3]....
        /*0900*/ 	.word	0x00000340
        /*0904*/ 	.word	0x000000ff
        /*0908*/ 	.word	0x00028c40
        /*090c*/ 	.short	0x0100
        /*090e*/ 	.byte	0x06
	.zero		1


	//   ....[4]....
        /*0910*/ 	.word	0x00000350
        /*0914*/ 	.word	0x000000ff
        /*0918*/ 	.word	0x00028c38
        /*091c*/ 	.short	0x0100
        /*091e*/ 	.byte	0x06
	.zero		1


	//   ....[5]....
        /*0920*/ 	.word	0x00000360
        /*0924*/ 	.word	0x000000ff
        /*0928*/ 	.word	0x00028c48
        /*092c*/ 	.short	0x0100
        /*092e*/ 	.byte	0x06
	.zero		1


	//   ....[6]....
        /*0930*/ 	.word	0x00000490
        /*0934*/ 	.word	0x000000ff
        /*0938*/ 	.word	0x00028c50
        /*093c*/ 	.short	0x0100
        /*093e*/ 	.byte	0x08
	.zero		1


	//   ....[7]....
        /*0940*/ 	.word	0x000004a0
        /*0944*/ 	.word	0x000000ff
        /*0948*/ 	.word	0x00028c60
        /*094c*/ 	.short	0x0100
        /*094e*/ 	.byte	0x08
	.zero		1


	//   ....[8]....
        /*0950*/ 	.word	0x000004b0
        /*0954*/ 	.word	0x000000ff
        /*0958*/ 	.word	0x00028c58
        /*095c*/ 	.short	0x0100
        /*095e*/ 	.byte	0x08
	.zero		1


	//   ....[9]....
        /*0960*/ 	.word	0x000004c0
        /*0964*/ 	.word	0x000000ff
        /*0968*/ 	.word	0x00028c68
        /*096c*/ 	.short	0x0100
        /*096e*/ 	.byte	0x08
	.zero		1


	//   ....[10]....
        /*0970*/ 	.word	0x000005b0
        /*0974*/ 	.word	0x000000ff
        /*0978*/ 	.word	0x00028c70
        /*097c*/ 	.short	0x0100
        /*097e*/ 	.byte	0x06
	.zero		1


	//   ....[11]....
        /*0980*/ 	.word	0x000005c0
        /*0984*/ 	.word	0x000000ff
        /*0988*/ 	.word	0x00028c80
        /*098c*/ 	.short	0x0100
        /*098e*/ 	.byte	0x06
	.zero		1


	//   ....[12]....
        /*0990*/ 	.word	0x000005d0
        /*0994*/ 	.word	0x000000ff
        /*0998*/ 	.word	0x00028c78
        /*099c*/ 	.short	0x0100
        /*099e*/ 	.byte	0x06
	.zero		1


	//   ....[13]....
        /*09a0*/ 	.word	0x000005e0
        /*09a4*/ 	.word	0x000000ff
        /*09a8*/ 	.word	0x00028c88
        /*09ac*/ 	.short	0x0100
        /*09ae*/ 	.byte	0x06
	.zero		1


	//   ....[14]....
        /*09b0*/ 	.word	0x00000710
        /*09b4*/ 	.word	0x000000ff
        /*09b8*/ 	.word	0x00028c90
        /*09bc*/ 	.short	0x0100
        /*09be*/ 	.byte	0x08
	.zero		1


	//   ....[15]....
        /*09c0*/ 	.word	0x00000720
        /*09c4*/ 	.word	0x000000ff
        /*09c8*/ 	.word	0x00028ca0
        /*09cc*/ 	.short	0x0100
        /*09ce*/ 	.byte	0x08
	.zero		1


	//   ....[16]....
        /*09d0*/ 	.word	0x00000730
        /*09d4*/ 	.word	0x000000ff
        /*09d8*/ 	.word	0x00028c98
        /*09dc*/ 	.short	0x0100
        /*09de*/ 	.byte	0x08
	.zero		1


	//   ....[17]....
        /*09e0*/ 	.word	0x00000740
        /*09e4*/ 	.word	0x000000ff
        /*09e8*/ 	.word	0x00028ca8
        /*09ec*/ 	.short	0x0100
        /*09ee*/ 	.byte	0x08
	.zero		1


	//   ....[18]....
        /*09f0*/ 	.word	0x00000870
        /*09f4*/ 	.word	0x000000ff
        /*09f8*/ 	.word	0x00028cb0
        /*09fc*/ 	.short	0x0100
        /*09fe*/ 	.byte	0x08
	.zero		1


	//   ....[19]....
        /*0a00*/ 	.word	0x00000880
        /*0a04*/ 	.word	0x000000ff
        /*0a08*/ 	.word	0x00028cc0
        /*0a0c*/ 	.short	0x0100
        /*0a0e*/ 	.byte	0x08
	.zero		1


	//   ....[20]....
        /*0a10*/ 	.word	0x00000890
        /*0a14*/ 	.word	0x000000ff
        /*0a18*/ 	.word	0x00028cb8
        /*0a1c*/ 	.short	0x0100
        /*0a1e*/ 	.byte	0x08
	.zero		1


	//   ....[21]....
        /*0a20*/ 	.word	0x000008a0
        /*0a24*/ 	.word	0x000000ff
        /*0a28*/ 	.word	0x00028cc8
        /*0a2c*/ 	.short	0x0100
        /*0a2e*/ 	.byte	0x08
	.zero		1


	//   ....[22]....
        /*0a30*/ 	.word	0x000022b0
        /*0a34*/ 	.word	0x000000ff
        /*0a38*/ 	.word	0x00028c50
        /*0a3c*/ 	.short	0x010a
        /*0a3e*/ 	.byte	0x17
	.zero		1


	//   ....[23]....
        /*0a40*/ 	.word	0x00002580
        /*0a44*/ 	.word	0x00000000
        /*0a48*/ 	.word	0x00000000
        /*0a4c*/ 	.short	0x0101
        /*0a4e*/ 	.byte	0x3f
	.zero		1


	//   ....[24]....
        /*0a50*/ 	.word	0x00002ee0
        /*0a54*/ 	.word	0x000000ff
        /*0a58*/ 	.word	0x00028c50
        /*0a5c*/ 	.short	0x010a
        /*0a5e*/ 	.byte	0x17
	.zero		1


	//   ....[25]....
        /*0a60*/ 	.word	0x00002f20
        /*0a64*/ 	.word	0x000000ff
        /*0a68*/ 	.word	0x00028c50
        /*0a6c*/ 	.short	0x010a
        /*0a6e*/ 	.byte	0x17
	.zero		1


	//   ....[26]....
        /*0a70*/ 	.word	0x00003100
        /*0a74*/ 	.word	0x00000000
        /*0a78*/ 	.word	0x00000000
        /*0a7c*/ 	.short	0x0101
        /*0a7e*/ 	.byte	0x3f
	.zero		1


	//   ....[27]....
        /*0a80*/ 	.word	0x000044a0
        /*0a84*/ 	.word	0x000000ff
        /*0a88*/ 	.word	0x00028c00
        /*0a8c*/ 	.short	0x010a
        /*0a8e*/ 	.byte	0x2e
	.zero		1


	//   ....[28]....
        /*0a90*/ 	.word	0x00004520
        /*0a94*/ 	.word	0x00000007
        /*0a98*/ 	.word	0x00028c30
        /*0a9c*/ 	.short	0x010a
        /*0a9e*/ 	.byte	0x3f
	.zero		1


	//   ....[29]....
        /*0aa0*/ 	.word	0x00004560
        /*0aa4*/ 	.word	0x00000007
        /*0aa8*/ 	.word	0x00028c30
        /*0aac*/ 	.short	0x010a
        /*0aae*/ 	.byte	0x3f
	.zero		1


	//   ....[30]....
        /*0ab0*/ 	.word	0x000052d0
        /*0ab4*/ 	.word	0x00000004
        /*0ab8*/ 	.word	0x00000000
        /*0abc*/ 	.short	0x0101
        /*0abe*/ 	.byte	0x3f
	.zero		1


	//   ....[31]....
        /*0ac0*/ 	.word	0x000057b0
        /*0ac4*/ 	.word	0x00000007
        /*0ac8*/ 	.word	0x00028c50
        /*0acc*/ 	.short	0x010a
        /*0ace*/ 	.byte	0x3f
	.zero		1


	//   ....[32]....
        /*0ad0*/ 	.word	0x000057f0
        /*0ad4*/ 	.word	0x00000007
        /*0ad8*/ 	.word	0x00028c50
        /*0adc*/ 	.short	0x010a
        /*0ade*/ 	.byte	0x3f
	.zero		1


	//   ....[33]....
        /*0ae0*/ 	.word	0x00005b10
        /*0ae4*/ 	.word	0x00000007
        /*0ae8*/ 	.word	0x00000000
        /*0aec*/ 	.short	0x0101
        /*0aee*/ 	.byte	0x3f
	.zero		1


	//   ....[34]....
        /*0af0*/ 	.word	0x00005c10
        /*0af4*/ 	.word	0x000000ff
        /*0af8*/ 	.word	0x00028c30
        /*0afc*/ 	.short	0x010a
        /*0afe*/ 	.byte	0x18
	.zero		1


	//   ....[35]....
        /*0b00*/ 	.word	0x00005c60
        /*0b04*/ 	.word	0x000000ff
        /*0b08*/ 	.word	0x00028c30
        /*0b0c*/ 	.short	0x010a
        /*0b0e*/ 	.byte	0x18
	.zero		1


	//   ....[36]....
        /*0b10*/ 	.word	0x00006740
        /*0b14*/ 	.word	0x00000000
        /*0b18*/ 	.word	0x00000000
        /*0b1c*/ 	.short	0x0101
        /*0b1e*/ 	.byte	0x3f
	.zero		1


	//   ....[37]....
        /*0b20*/ 	.word	0x00007780
        /*0b24*/ 	.word	0x000000ff
        /*0b28*/ 	.word	0x00028c50
        /*0b2c*/ 	.short	0x010a
        /*0b2e*/ 	.byte	0x18
	.zero		1


	//   ....[38]....
        /*0b30*/ 	.word	0x000077c0
        /*0b34*/ 	.word	0x000000ff
        /*0b38*/ 	.word	0x00028c50
        /*0b3c*/ 	.short	0x010a
        /*0b3e*/ 	.byte	0x18
	.zero		1


	//   ....[39]....
        /*0b40*/ 	.word	0x00007a60
        /*0b44*/ 	.word	0x0000000a
        /*0b48*/ 	.word	0x00000000
        /*0b4c*/ 	.short	0x0101
        /*0b4e*/ 	.byte	0x3f
	.zero		1


	//   ....[40]....
        /*0b50*/ 	.word	0x00007b90
        /*0b54*/ 	.word	0x000000ff
        /*0b58*/ 	.word	0x00028c30
        /*0b5c*/ 	.short	0x010a
        /*0b5e*/ 	.byte	0x17
	.zero		1


	//   ....[41]....
        /*0b60*/ 	.word	0x00007bd0
        /*0b64*/ 	.word	0x000000ff
        /*0b68*/ 	.word	0x00028c30
        /*0b6c*/ 	.short	0x010a
        /*0b6e*/ 	.byte	0x17
	.zero		1


	//   ....[42]....
        /*0b70*/ 	.word	0x00008940
        /*0b74*/ 	.word	0x0000000b
        /*0b78*/ 	.word	0x00000000
        /*0b7c*/ 	.short	0x0101
        /*0b7e*/ 	.byte	0x3f
	.zero		1


	//   ....[43]....
        /*0b80*/ 	.word	0x00009060
        /*0b84*/ 	.word	0x000000ff
        /*0b88*/ 	.word	0x00028c50
        /*0b8c*/ 	.short	0x010a
        /*0b8e*/ 	.byte	0x17
	.zero		1


	//   ....[44]....
        /*0b90*/ 	.word	0x000090a0
        /*0b94*/ 	.word	0x000000ff
        /*0b98*/ 	.word	0x00028c50
        /*0b9c*/ 	.short	0x010a
        /*0b9e*/ 	.byte	0x17
	.zero		1


	//   ....[45]....
        /*0ba0*/ 	.word	0x00009340
        /*0ba4*/ 	.word	0x0000000a
        /*0ba8*/ 	.word	0x00000000
        /*0bac*/ 	.short	0x0101
        /*0bae*/ 	.byte	0x3f
	.zero		1


	//   ....[46]....
        /*0bb0*/ 	.word	0x0000bcd0
        /*0bb4*/ 	.word	0x000000ff
        /*0bb8*/ 	.word	0x00000000
        /*0bbc*/ 	.short	0x0101
        /*0bbe*/ 	.byte	0x04
	.zero		1


	//   ....[47]....
        /*0bc0*/ 	.word	0x0000c5f0
        /*0bc4*/ 	.word	0x000000ff
        /*0bc8*/ 	.word	0x00000000
        /*0bcc*/ 	.short	0x0101
        /*0bce*/ 	.byte	0x04
	.zero		1


	//   ....[48]....
        /*0bd0*/ 	.word	0x00010b90
        /*0bd4*/ 	.word	0x00000000
        /*0bd8*/ 	.word	0x00028c40
        /*0bdc*/ 	.short	0x010a
        /*0bde*/ 	.byte	0x3f
	.zero		1


	//   ....[49]....
        /*0be0*/ 	.word	0x00011680
        /*0be4*/ 	.word	0x00000013
        /*0be8*/ 	.word	0x00028c00
        /*0bec*/ 	.short	0x0107
        /*0bee*/ 	.byte	0x3f
	.zero		1


	//   ....[50]....
        /*0bf0*/ 	.word	0x00011770
        /*0bf4*/ 	.word	0x00000013
        /*0bf8*/ 	.word	0x00028c00
        /*0bfc*/ 	.short	0x0101
        /*0bfe*/ 	.byte	0x3f
	.zero		1


	//   ....[51]....
        /*0c00*/ 	.word	0x00011790
        /*0c04*/ 	.word	0x00000013
        /*0c08*/ 	.word	0x00028c20
        /*0c0c*/ 	.short	0x010a
        /*0c0e*/ 	.byte	0x3f
	.zero		1


	//   ....[52]....
        /*0c10*/ 	.word	0x00011870
        /*0c14*/ 	.word	0x00000000
        /*0c18*/ 	.word	0x00028c60
        /*0c1c*/ 	.short	0x010a
        /*0c1e*/ 	.byte	0x3f
	.zero		1


	//   ....[53]....
        /*0c20*/ 	.word	0x00012500
        /*0c24*/ 	.word	0x00000003
        /*0c28*/ 	.word	0x00028c40
        /*0c2c*/ 	.short	0x010a
        /*0c2e*/ 	.byte	0x3f
	.zero		1


	//   ....[54]....
        /*0c30*/ 	.word	0x00012760
        /*0c34*/ 	.word	0x00000003
        /*0c38*/ 	.word	0x00028c60
        /*0c3c*/ 	.short	0x010a
        /*0c3e*/ 	.byte	0x3f
	.zero		1


	//   ....[55]....
        /*0c40*/ 	.word	0x00013320
        /*0c44*/ 	.word	0x00000004
        /*0c48*/ 	.word	0x00028c40
        /*0c4c*/ 	.short	0x010a
        /*0c4e*/ 	.byte	0x3f
	.zero		1


	//   ....[56]....
        /*0c50*/ 	.word	0x00013570
        /*0c54*/ 	.word	0x00000004
        /*0c58*/ 	.word	0x00028c60
        /*0c5c*/ 	.short	0x010a
        /*0c5e*/ 	.byte	0x3f
	.zero		1


	//   ....[57]....
        /*0c60*/ 	.word	0x000140b0
        /*0c64*/ 	.word	0x00000004
        /*0c68*/ 	.word	0x00028c40
        /*0c6c*/ 	.short	0x010a
        /*0c6e*/ 	.byte	0x3f
	.zero		1


	//   ....[58]....
        /*0c70*/ 	.word	0x00014310
        /*0c74*/ 	.word	0x00000004
        /*0c78*/ 	.word	0x00028c60
        /*0c7c*/ 	.short	0x010a
        /*0c7e*/ 	.byte	0x3f
	.zero		1


	//   ....[59]....
        /*0c80*/ 	.word	0x00016090
        /*0c84*/ 	.word	0x00000000
        /*0c88*/ 	.word	0x00028c20
        /*0c8c*/ 	.short	0x010a
        /*0c8e*/ 	.byte	0x3f
	.zero		1


	//   ....[60]....
        /*0c90*/ 	.word	0x00016250
        /*0c94*/ 	.word	0x00000006
        /*0c98*/ 	.word	0x00000000
        /*0c9c*/ 	.short	0x010a
        /*0c9e*/ 	.byte	0x3f
	.zero		1


	//   ....[61]....
        /*0ca0*/ 	.word	0x000162c0
        /*0ca4*/ 	.word	0x00000007
        /*0ca8*/ 	.word	0x00000000
        /*0cac*/ 	.short	0x010a
        /*0cae*/ 	.byte	0x3f
	.zero		1


	//   ....[62]....
        /*0cb0*/ 	.word	0x00016330
        /*0cb4*/ 	.word	0x00000004
        /*0cb8*/ 	.word	0x00000000
        /*0cbc*/ 	.short	0x010a
        /*0cbe*/ 	.byte	0x3f
	.zero		1


	//   ....[63]....
        /*0cc0*/ 	.word	0x00016360
        /*0cc4*/ 	.word	0x00000003
        /*0cc8*/ 	.word	0x00000000
        /*0ccc*/ 	.short	0x010a
        /*0cce*/ 	.byte	0x3f
	.zero		1


	//   ....[64]....
        /*0cd0*/ 	.word	0x000163d0
        /*0cd4*/ 	.word	0x00000003
        /*0cd8*/ 	.word	0x00028c50
        /*0cdc*/ 	.short	0x010a
        /*0cde*/ 	.byte	0x3f
	.zero		1


	//   ....[65]....
        /*0ce0*/ 	.word	0x00016430
        /*0ce4*/ 	.word	0x00000003
        /*0ce8*/ 	.word	0x00028c50
        /*0cec*/ 	.short	0x010a
        /*0cee*/ 	.byte	0x3f
	.zero		1


	//   ....[66]....
        /*0cf0*/ 	.word	0x00016490
        /*0cf4*/ 	.word	0x00000003
        /*0cf8*/ 	.word	0x00028c00
        /*0cfc*/ 	.short	0x010a
        /*0cfe*/ 	.byte	0x3f
	.zero		1


	//   ....[67]....
        /*0d00*/ 	.word	0x000164e0
        /*0d04*/ 	.word	0x00000007
        /*0d08*/ 	.word	0x00028c30
        /*0d0c*/ 	.short	0x010a
        /*0d0e*/ 	.byte	0x3f
	.zero		1


	//   ....[68]....
        /*0d10*/ 	.word	0x00016530
        /*0d14*/ 	.word	0x00000007
        /*0d18*/ 	.word	0x00028c50
        /*0d1c*/ 	.short	0x010a
        /*0d1e*/ 	.byte	0x3f
	.zero		1


	//   ....[69]....
        /*0d20*/ 	.word	0x00016590
        /*0d24*/ 	.word	0x00000000
        /*0d28*/ 	.word	0x00028c30
        /*0d2c*/ 	.short	0x010a
        /*0d2e*/ 	.byte	0x3f
	.zero		1


	//   ....[70]....
        /*0d30*/ 	.word	0x000165e0
        /*0d34*/ 	.word	0x0000000a
        /*0d38*/ 	.word	0x00028c50
        /*0d3c*/ 	.short	0x010a
        /*0d3e*/ 	.byte	0x3f
	.zero		1


	//   ....[71]....
        /*0d40*/ 	.word	0x00016640
        /*0d44*/ 	.word	0x00000000
        /*0d48*/ 	.word	0x00028c30
        /*0d4c*/ 	.short	0x010a
        /*0d4e*/ 	.byte	0x3f
	.zero		1


	//   ....[72]....
        /*0d50*/ 	.word	0x00016690
        /*0d54*/ 	.word	0x0000000a
        /*0d58*/ 	.word	0x00028c50
        /*0d5c*/ 	.short	0x010a
        /*0d5e*/ 	.byte	0x3f
	.zero		1


	//   ....[73]....
        /*0d60*/ 	.word	0x00016830
        /*0d64*/ 	.word	0x00000000
        /*0d68*/ 	.word	0x00028c40
        /*0d6c*/ 	.short	0x010a
        /*0d6e*/ 	.byte	0x3f
	.zero		1


	//   ....[74]....
        /*0d70*/ 	.word	0x00016db0
        /*0d74*/ 	.word	0x00000013
        /*0d78*/ 	.word	0x00028c20
        /*0d7c*/ 	.short	0x010a
        /*0d7e*/ 	.byte	0x3f
	.zero		1


	//   ....[75]....
        /*0d80*/ 	.word	0x00016e00
        /*0d84*/ 	.word	0x00000000
        /*0d88*/ 	.word	0x00028c60
        /*0d8c*/ 	.short	0x010a
        /*0d8e*/ 	.byte	0x3f
	.zero		1


	//   ....[76]....
        /*0d90*/ 	.word	0x00016e50
        /*0d94*/ 	.word	0x00000003
        /*0d98*/ 	.word	0x00028c40
        /*0d9c*/ 	.short	0x010a
        /*0d9e*/ 	.byte	0x3f
	.zero		1


	//   ....[77]....
        /*0da0*/ 	.word	0x00016ea0
        /*0da4*/ 	.word	0x00000003
        /*0da8*/ 	.word	0x00028c60
        /*0dac*/ 	.short	0x010a
        /*0dae*/ 	.byte	0x3f
	.zero		1


	//   ....[78]....
        /*0db0*/ 	.word	0x00016ef0
        /*0db4*/ 	.word	0x00000004
        /*0db8*/ 	.word	0x00028c40
        /*0dbc*/ 	.short	0x010a
        /*0dbe*/ 	.byte	0x3f
	.zero		1


	//   ....[79]....
        /*0dc0*/ 	.word	0x00016f40
        /*0dc4*/ 	.word	0x00000004
        /*0dc8*/ 	.word	0x00028c60
        /*0dcc*/ 	.short	0x010a
        /*0dce*/ 	.byte	0x3f
	.zero		1


	//   ....[80]....
        /*0dd0*/ 	.word	0x00016f90
        /*0dd4*/ 	.word	0x00000004
        /*0dd8*/ 	.word	0x00028c40
        /*0ddc*/ 	.short	0x010a
        /*0dde*/ 	.byte	0x3f
	.zero		1


	//   ....[81]....
        /*0de0*/ 	.word	0x00016fe0
        /*0de4*/ 	.word	0x00000004
        /*0de8*/ 	.word	0x00028c60
        /*0dec*/ 	.short	0x010a
        /*0dee*/ 	.byte	0x3f
	.zero		1


	//   ....[82]....
        /*0df0*/ 	.word	0x00017a90
        /*0df4*/ 	.word	0x00000000
        /*0df8*/ 	.word	0x00028c20
        /*0dfc*/ 	.short	0x010a
        /*0dfe*/ 	.byte	0x3f
	.zero		1


	//   ....[83]....
        /*0e00*/ 	.word	0x00017c30
        /*0e04*/ 	.word	0x00000006
        /*0e08*/ 	.word	0x00000000
        /*0e0c*/ 	.short	0x010a
        /*0e0e*/ 	.byte	0x3f
	.zero		1


	//   ....[84]....
        /*0e10*/ 	.word	0x00017c80
        /*0e14*/ 	.word	0x00000007
        /*0e18*/ 	.word	0x00000000
        /*0e1c*/ 	.short	0x010a
        /*0e1e*/ 	.byte	0x3f
	.zero		1


	//   ....[85]....
        /*0e20*/ 	.word	0x00017cd0
        /*0e24*/ 	.word	0x00000004
        /*0e28*/ 	.word	0x00000000
        /*0e2c*/ 	.short	0x010a
        /*0e2e*/ 	.byte	0x3f
	.zero		1


	//----- nvinfo : EIATTR_NUM_MBARRIERS
	.align		4
.L_1003:
        /*0e30*/ 	.byte	0x03, 0x38
        /*0e32*/ 	.short	0x0016


	//----- nvinfo : EIATTR_EXIT_INSTR_OFFSETS
	.align		4
        /*0e34*/ 	.byte	0x04, 0x1c
        /*0e36*/ 	.short	(.L_1005 - .L_1004)


	//   ....[0]....
.L_1004:
        /*0e38*/ 	.word	0x00000a40


	//   ....[1]....
        /*0e3c*/ 	.word	0x0000e800


	//   ....[2]....
        /*0e40*/ 	.word	0x000163b0


	//----- nvinfo : EIATTR_MAX_THREADS
	.align		4
.L_1005:
        /*0e44*/ 	.byte	0x04, 0x05
        /*0e46*/ 	.short	(.L_1007 - .L_1006)
.L_1006:
        /*0e48*/ 	.word	0x00000180
        /*0e4c*/ 	.word	0x00000001
        /*0e50*/ 	.word	0x00000001


	//----- nvinfo : EIATTR_CRS_STACK_SIZE
	.align		4
.L_1007:
        /*0e54*/ 	.byte	0x04, 0x1e
        /*0e56*/ 	.short	(.L_1009 - .L_1008)
.L_1008:
        /*0e58*/ 	.word	0x00000000


	//----- nvinfo : EIATTR_CBANK_PARAM_SIZE
	.align		4
.L_1009:
        /*0e5c*/ 	.byte	0x03, 0x19
        /*0e5e*/ 	.short	0x0af0


	//----- nvinfo : EIATTR_PARAM_CBANK
	.align		4
        /*0e60*/ 	.byte	0x04, 0x0a
        /*0e62*/ 	.short	(.L_1011 - .L_1010)
	.align		4
.L_1010:
        /*0e64*/ 	.word	index@(.nv.constant0._ZN7cutlass13device_kernelIN5flash11enable_sm90INS1_16FlashAttnFwdSm90INS1_25CollectiveMainloopFwdSm90ILi2EN4cute5tupleIJNS5_1CILi1EEES8_S8_EEENS6_IJNS7_ILi64EEESA_SA_EEELi512ENS_10bfloat16_tEfNS_4arch4Sm90ELb1ELb0ELb0ELb1ELb0ELb0ELb0ELb0ELb0ELb1ELb1ELb0EEENS1_21CollectiveEpilogueFwdINS6_IJSA_NS7_ILi512EEESA_EEES9_SC_SE_Li256ELb1ELb1ELb1ELb0EEENS1_36VarlenDynamicPersistentTileSchedulerILi64ELi64ELi256ELi128ELb1ELb1ELb1ELb1ELb1ELb1EEEEEEEEEvNT_6ParamsE)
        /*0e68*/ 	.short	0x0210
        /*0e6a*/ 	.short	0x0af0


	//----- nvinfo : EIATTR_SW_WAR
	.align		4
.L_1011:
        /*0e6c*/ 	.byte	0x04, 0x36
        /*0e6e*/ 	.short	(.L_1013 - .L_1012)
.L_1012:
        /*0e70*/ 	.word	0x00000008
.L_1013:


//--------------------- .nv.info._ZN7cutlass13device_kernelIN5flash11enable_sm90INS1_16FlashAttnFwdSm90INS1_25CollectiveMainloopFwdSm90ILi2EN4cute5tupleIJNS5_1CILi1EEES8_S8_EEENS6_IJNS7_ILi64EEESA_SA_EEELi512ENS_10bfloat16_tEfNS_4arch4Sm90ELb1ELb0ELb0ELb1ELb0ELb1ELb0ELb0ELb0ELb1ELb1ELb0EEENS1_21CollectiveEpilogueFwdINS6_IJSA_NS7_ILi512EEESA_EEES9_SC_SE_Li256ELb1ELb1ELb1ELb0EEENS1_36VarlenDynamicPersistentTileSchedulerILi64ELi64ELi256ELi128ELb1ELb1ELb1ELb1ELb1ELb1EEEEEEEEEvNT_6ParamsE --------------------------
	.section	.nv.info._ZN7cutlass13device_kernelIN5flash11enable_sm90INS1_16FlashAttnFwdSm90INS1_25CollectiveMainloopFwdSm90ILi2EN4cute5tupleIJNS5_1CILi1EEES8_S8_EEENS6_IJNS7_ILi64EEESA_SA_EEELi512ENS_10bfloat16_tEfNS_4arch4Sm90ELb1ELb0ELb0ELb1ELb0ELb1ELb0ELb0ELb0ELb1ELb1ELb0EEENS1_21CollectiveEpilogueFwdINS6_IJSA_NS7_ILi512EEESA_EEES9_SC_SE_Li256ELb1ELb1ELb1ELb0EEENS1_36VarlenDynamicPersistentTileSchedulerILi64ELi64ELi256ELi128ELb1ELb1ELb1ELb1ELb1ELb1EEEEEEEEEvNT_6ParamsE,"",@"SHT_CUDA_INFO"
	.sectionflags	@""
	.align	4


	//----- nvinfo : EIATTR_CUDA_API_VERSION
	.align		4
        /*0000*/ 	.byte	0x04, 0x37
        /*0002*/ 	.short	(.L_1015 - .L_1014)
.L_1014:
        /*0004*/ 	.word	0x00000082


	//----- nvinfo : EIATTR_KPARAM_INFO
	.align		4
.L_1015:
        /*0008*/ 	.byte	0x04, 0x17
        /*000a*/ 	.short	(.L_1017 - .L_1016)
.L_1016:
        /*000c*/ 	.word	0x00000000
        /*0010*/ 	.short	0x0000
        /*0012*/ 	.short	0x0070
        /*0014*/ 	.byte	0x00, 0xf0, 0x01, 0x2a


	//----- nvinfo : EIATTR_SPARSE_MMA_MASK
	.align		4
.L_1017:
        /*0018*/ 	.byte	0x03, 0x50
        /*001a*/ 	.short	0x0000


	//----- nvinfo : EIATTR_MAXREG_COUNT
	.align		4
        /*001c*/ 	.byte	0x03, 0x1b
        /*001e*/ 	.short	0x00a8


	//----- nvinfo : EIATTR_NUM_BARRIERS
	.align		4
        /*0020*/ 	.byte	0x02, 0x4c
        /*0022*/ 	.byte	0x10
	.zero		1


	//----- nvinfo : EIATTR_EXTERNS
	.align		4
        /*0024*/ 	.byte	0x04, 0x0f
        /*0026*/ 	.short	(.L_1019 - .L_1018)


	//   ....[0]....
	.align		4
.L_1018:
        /*0028*/ 	.word	index@(__assertfail)


	//----- nvinfo : EIATTR_ANNOTATIONS
	.align		4
.L_1019:
        /*002c*/ 	.byte	0x04, 0x55
        /*002e*/ 	.short	(.L_1021 - .L_1020)


	//   ....[0]....
.L_1020:
        /* <DEDUP_REMOVED lines=88> */


	//----- nvinfo : EIATTR_MERCURY_ISA_VERSION
	.align		4
.L_1021:
        /*05a0*/ 	.byte	0x03, 0x5f
        /*05a2*/ 	.short	0x0101


	//----- nvinfo : EIATTR_UNUSED_LOAD_BYTE_OFFSET
	.align		4
        /*05a4*/ 	.byte	0x04, 0x44
        /*05a6*/ 	.short	(.L_1023 - .L_1022)


	//   ....[0]....
.L_1022:
        /*05a8*/ 	.word	0x00000a80
        /*05ac*/ 	.word	0x0000fff0


	//   ....[1]....
        /*05b0*/ 	.word	0x00010290
        /*05b4*/ 	.word	0x0000fff0


	//----- nvinfo : EIATTR_INT_WARP_WIDE_INSTR_OFFSETS
	.align		4
.L_1023:
        /*05b8*/ 	.byte	0x04, 0x31
        /*05ba*/ 	.short	(.L_1025 - .L_1024)


	//   ....[0]....
.L_1024:
        /*05bc*/ 	.word	0x00000190


	//   ....[1]....
        /*05c0*/ 	.word	0x000001d0


	//   ....[2]....
        /*05c4*/ 	.word	0x00000240


	//   ....[3]....
        /*05c8*/ 	.word	0x00018710


	//   ....[4]....
        /*05cc*/ 	.word	0x000187a0


	//   ....[5]....
        /*05d0*/ 	.word	0x0001d0d0


	//   ....[6]....
        /*05d4*/ 	.word	0x0001d160


	//----- nvinfo : EIATTR_COOP_GROUP_MASK_REGIDS
	.align		4
.L_1025:
        /*05d8*/ 	.byte	0x04, 0x29
        /*05da*/ 	.short	(.L_1027 - .L_1026)


	//   ....[0]....
.L_1026:
        /*05dc*/ 	.word	0xffffffff


	//   ....[1]....
        /*05e0*/ 	.word	0xffffffff


	//   ....[2]....
        /*05e4*/ 	.word	0xffffffff


	//   ....[3]....
        /*05e8*/ 	.word	0xffffffff


	//   ....[4]....
        /*05ec*/ 	.word	0xffffffff


	//   ....[5]....
        /*05f0*/ 	.word	0xffffffff


	//   ....[6]....
        /*05f4*/ 	.word	0xffffffff


	//   ....[7]....
        /*05f8*/ 	.word	0xffffffff


	//   ....[8]....
        /*05fc*/ 	.word	0xffffffff


	//   ....[9]....
        /*0600*/ 	.word	0xffffffff


	//   ....[10]....
        /*0604*/ 	.word	0xffffffff


	//   ....[11]....
        /*0608*/ 	.word	0xffffffff


	//   ....[12]....
        /*060c*/ 	.word	0xffffffff


	//   ....[13]....
        /*0610*/ 	.word	0xffffffff


	//   ....[14]....
        /*0614*/ 	.word	0xffffffff


	//   ....[15]....
        /*0618*/ 	.word	0xffffffff


	//   ....[16]....
        /*061c*/ 	.word	0xffffffff


	//   ....[17]....
        /*0620*/ 	.word	0xffffffff


	//   ....[18]....
        /*0624*/ 	.word	0xffffffff


	//   ....[19]....
        /*0628*/ 	.word	0xffffffff


	//   ....[20]....
        /*062c*/ 	.word	0xffffffff


	//   ....[21]....
        /*0630*/ 	.word	0xffffffff


	//   ....[22]....
        /*0634*/ 	.word	0xffffffff


	//   ....[23]....
        /*0638*/ 	.word	0xffffffff


	//   ....[24]....
        /*063c*/ 	.word	0xffffffff


	//   ....[25]....
        /*0640*/ 	.word	0xffffffff


	//   ....[26]....
        /*0644*/ 	.word	0xffffffff


	//   ....[27]....
        /*0648*/ 	.word	0xffffffff


	//   ....[28]....
        /*064c*/ 	.word	0xffffffff


	//   ....[29]....
        /*0650*/ 	.word	0xffffffff


	//   ....[30]....
        /*0654*/ 	.word	0xffffffff


	//   ....[31]....
        /*0658*/ 	.word	0xffffffff


	//   ....[32]....
        /*065c*/ 	.word	0xffffffff


	//   ....[33]....
        /*0660*/ 	.word	0xffffffff


	//   ....[34]....
        /*0664*/ 	.word	0xffffffff


	//   ....[35]....
        /*0668*/ 	.word	0xffffffff


	//   ....[36]....
        /*066c*/ 	.word	0xffffffff


	//   ....[37]....
        /*0670*/ 	.word	0xffffffff


	//   ....[38]....
        /*0674*/ 	.word	0xffffffff


	//   ....[39]....
        /*0678*/ 	.word	0xffffffff


	//   ....[40]....
        /*067c*/ 	.word	0xffffffff


	//   ....[41]....
        /*0680*/ 	.word	0xffffffff


	//   ....[42]....
        /*0684*/ 	.word	0xffffffff


	//   ....[43]....
        /*0688*/ 	.word	0xffffffff


	//   ....[44]....
        /*068c*/ 	.word	0xffffffff


	//   ....[45]....
        /*0690*/ 	.word	0xffffffff


	//   ....[46]....
        /*0694*/ 	.word	0xffffffff


	//   ....[47]....
        /*0698*/ 	.word	0xffffffff


	//   ....[48]....
        /*069c*/ 	.word	0xffffffff


	//   ....[49]....
        /*06a0*/ 	.word	0xffffffff


	//   ....[50]....
        /*06a4*/ 	.word	0xffffffff


	//   ....[51]....
        /*06a8*/ 	.word	0xffffffff


	//   ....[52]....
        /*06ac*/ 	.word	0xffffffff


	//   ....[53]....
        /*06b0*/ 	.word	0xffffffff


	//   ....[54]....
        /*06b4*/ 	.word	0xffffffff


	//   ....[55]....
        /*06b8*/ 	.word	0xffffffff


	//   ....[56]....
        /*06bc*/ 	.word	0xffffffff


	//   ....[57]....
        /*06c0*/ 	.word	0xffffffff


	//   ....[58]....
        /*06c4*/ 	.word	0xffffffff


	//   ....[59]....
        /*06c8*/ 	.word	0xffffffff


	//   ....[60]....
        /*06cc*/ 	.word	0xffffffff


	//   ....[61]....
        /*06d0*/ 	.word	0xffffffff


	//   ....[62]....
        /*06d4*/ 	.word	0xffffffff


	//   ....[63]....
        /*06d8*/ 	.word	0xffffffff


	//   ....[64]....
        /*06dc*/ 	.word	0xffffffff


	//   ....[65]....
        /*06e0*/ 	.word	0xffffffff


	//   ....[66]....
        /*06e4*/ 	.word	0xffffffff


	//   ....[67]....
        /*06e8*/ 	.word	0xffffffff


	//   ....[68]....
        /*06ec*/ 	.word	0xffffffff


	//   ....[69]....
        /*06f0*/ 	.word	0xffffffff


	//   ....[70]....
        /*06f4*/ 	.word	0xffffffff


	//   ....[71]....
        /*06f8*/ 	.word	0xffffffff


	//   ....[72]....
        /*06fc*/ 	.word	0xffffffff


	//   ....[73]....
        /*0700*/ 	.word	0xffffffff


	//   ....[74]....
        /*0704*/ 	.word	0xffffffff


	//   ....[75]....
        /*0708*/ 	.word	0xffffffff


	//   ....[76]....
        /*070c*/ 	.word	0xffffffff


	//   ....[77]....
        /*0710*/ 	.word	0xffffffff


	//   ....[78]....
        /*0714*/ 	.word	0xffffffff


	//   ....[79]....
        /*0718*/ 	.word	0xffffffff


	//   ....[80]....
        /*071c*/ 	.word	0xffffffff


	//   ....[81]....
        /*0720*/ 	.word	0xffffffff


	//   ....[82]....
        /*0724*/ 	.word	0xffffffff


	//   ....[83]....
        /*0728*/ 	.word	0xffffffff


	//   ....[84]....
        /*072c*/ 	.word	0xffffffff


	//   ....[85]....
        /*0730*/ 	.word	0xffffffff


	//   ....[86]....
        /*0734*/ 	.word	0xffffffff


	//   ....[87]....
        /*0738*/ 	.word	0xffffffff


	//   ....[88]....
        /*073c*/ 	.word	0xffffffff


	//   ....[89]....
        /*0740*/ 	.word	0xffffffff


	//   ....[90]....
        /*0744*/ 	.word	0xffffffff


	//   ....[91]....
        /*0748*/ 	.word	0xffffffff


	//   ....[92]....
        /*074c*/ 	.word	0xffffffff


	//   ....[93]....
        /*0750*/ 	.word	0xffffffff


	//   ....[94]....
        /*0754*/ 	.word	0xffffffff


	//   ....[95]....
        /*0758*/ 	.word	0xffffffff


	//   ....[96]....
        /*075c*/ 	.word	0xffffffff


	//   ....[97]....
        /*0760*/ 	.word	0xffffffff


	//   ....[98]....
        /*0764*/ 	.word	0xffffffff


	//   ....[99]....
        /*0768*/ 	.word	0xffffffff


	//   ....[100]....
        /*076c*/ 	.word	0xffffffff


	//   ....[101]....
        /*0770*/ 	.word	0xffffffff


	//   ....[102]....
        /*0774*/ 	.word	0xffffffff


	//   ....[103]....
        /*0778*/ 	.word	0xffffffff


	//   ....[104]....
        /*077c*/ 	.word	0xffffffff


	//   ....[105]....
        /*0780*/ 	.word	0xffffffff


	//   ....[106]....
        /*0784*/ 	.word	0xffffffff


	//   ....[107]....
        /*0788*/ 	.word	0xffffffff


	//   ....[108]....
        /*078c*/ 	.word	0xffffffff


	//   ....[109]....
        /*0790*/ 	.word	0xffffffff


	//   ....[110]....
        /*0794*/ 	.word	0xffffffff


	//   ....[111]....
        /*0798*/ 	.word	0x0500000f


	//   ....[112]....
        /*079c*/ 	.word	0x0500000f


	//   ....[113]....
        /*07a0*/ 	.word	0x0500000f


	//   ....[114]....
        /*07a4*/ 	.word	0x0500000f


	//   ....[115]....
        /*07a8*/ 	.word	0x0500000f


	//   ....[116]....
        /*07ac*/ 	.word	0x0500000f


	//   ....[117]....
        /*07b0*/ 	.word	0x0500000f


	//   ....[118]....
        /*07b4*/ 	.word	0x0500000f


	//   ....[119]....
        /*07b8*/ 	.word	0x0500000f


	//   ....[120]....
        /*07bc*/ 	.word	0x0500000f


	//   ....[121]....
        /*07c0*/ 	.word	0x0500000f


	//   ....[122]....
        /*07c4*/ 	.word	0x0500000f


	//   ....[123]....
        /*07c8*/ 	.word	0x0500000f


	//   ....[124]....
        /*07cc*/ 	.word	0x0500000f


	//   ....[125]....
        /*07d0*/ 	.word	0x0500000f


	//   ....[126]....
        /*07d4*/ 	.word	0x0500000f


	//   ....[127]....
        /*07d8*/ 	.word	0x0500000f


	//   ....[128]....
        /*07dc*/ 	.word	0x0500000f


	//   ....[129]....
        /*07e0*/ 	.word	0x0500000f


	//   ....[130]....
        /*07e4*/ 	.word	0x0500000f


	//   ....[131]....
        /*07e8*/ 	.word	0x0500000f


	//   ....[132]....
        /*07ec*/ 	.word	0x0500000f


	//   ....[133]....
        /*07f0*/ 	.word	0x0500000f


	//   ....[134]....
        /*07f4*/ 	.word	0x0500000f


	//   ....[135]....
        /*07f8*/ 	.word	0x0500000f


	//   ....[136]....
        /*07fc*/ 	.word	0x0500000f


	//   ....[137]....
        /*0800*/ 	.word	0x0500000f


	//   ....[138]....
        /*0804*/ 	.word	0x0500000f


	//   ....[139]....
        /*0808*/ 	.word	0x0500000f


	//   ....[140]....
        /*080c*/ 	.word	0x0500000f


	//   ....[141]....
        /*0810*/ 	.word	0x0500000f


	//   ....[142]....
        /*0814*/ 	.word	0x0500000f


	//   ....[143]....
        /*0818*/ 	.word	0x0500000f


	//   ....[144]....
        /*081c*/ 	.word	0x0500000f


	//   ....[145]....
        /*0820*/ 	.word	0x0500000f


	//   ....[146]....
        /*0824*/ 	.word	0x0500000f


	//   ....[147]....
        /*0828*/ 	.word	0x0500000f


	//   ....[148]....
        /*082c*/ 	.word	0x0500000f


	//   ....[149]....
        /*0830*/ 	.word	0x0500000f


	//   ....[150]....
        /*0834*/ 	.word	0x0500000f


	//   ....[151]....
        /*0838*/ 	.word	0x0500000f


	//   ....[152]....
        /*083c*/ 	.word	0x0500000f


	//   ....[153]....
        /*0840*/ 	.word	0x0500000f


	//   ....[154]....
        /*0844*/ 	.word	0x0500000f


	//   ....[155]....
        /*0848*/ 	.word	0x0500000f


	//----- nvinfo : EIATTR_COOP_GROUP_INSTR_OFFSETS
	.align		4
.L_1027:
        /*084c*/ 	.byte	0x04, 0x28
        /*084e*/ 	.short	(.L_1029 - .L_1028)


	//   ....[0]....
.L_1028:
        /*0850*/ 	.word	0x00000060


	//   ....[1]....
        /*0854*/ 	.word	0x000001a0


	//   ....[2]....
        /*0858*/ 	.word	0x000001f0


	//   ....[3]....
        /*085c*/ 	.word	0x000003e0


	//   ....[4]....
        /*0860*/ 	.word	0x00000540


	//   ....[5]....
        /*0864*/ 	.word	0x00000660


	//   ....[6]....
        /*0868*/ 	.word	0x000007c0


	//   ....[7]....
        /*086c*/ 	.word	0x000051f0


	//   ....[8]....
        /*0870*/ 	.word	0x000073c0


	//   ....[9]....
        /*0874*/ 	.word	0x00007b40


	//   ....[10]....
        /*0878*/ 	.word	0x00007b50


	//   ....[11]....
        /*087c*/ 	.word	0x00007b60


	//   ....[12]....
        /*0880*/ 	.word	0x00007b70


	//   ....[13]....
        /*0884*/ 	.word	0x00007e60


	//   ....[14]....
        /*0888*/ 	.word	0x00007e70


	//   ....[15]....
        /*088c*/ 	.word	0x00007e80


	//   ....[16]....
        /*0890*/ 	.word	0x00007e90


	//   ....[17]....
        /*0894*/ 	.word	0x00009180


	//   ....[18]....
        /*0898*/ 	.word	0x00009190


	//   ....[19]....
        /*089c*/ 	.word	0x000091a0


	//   ....[20]....
        /*08a0*/ 	.word	0x000091b0


	//   ....[21]....
        /*08a4*/ 	.word	0x000093e0


	//   ....[22]....
        /*08a8*/ 	.word	0x000093f0


	//   ....[23]....
        /*08ac*/ 	.word	0x00009400


	//   ....[24]....
        /*08b0*/ 	.word	0x00009410


	//   ....[25]....
        /*08b4*/ 	.word	0x0000a9b0


	//   ....[26]....
        /*08b8*/ 	.word	0x0000a9e0


	//   ....[27]....
        /*08bc*/ 	.word	0x0000ada0


	//   ....[28]....
        /*08c0*/ 	.word	0x0000ae50


	//   ....[29]....
        /*08c4*/ 	.word	0x0000b170


	//   ....[30]....
        /*08c8*/ 	.word	0x0000b250


	//   ....[31]....
        /*08cc*/ 	.word	0x0000bcc0


	//   ....[32]....
        /*08d0*/ 	.word	0x0000bf80


	//   ....[33]....
        /*08d4*/ 	.word	0x0000c000


	//   ....[34]....
        /*08d8*/ 	.word	0x0000c6a0


	//   ....[35]....
        /*08dc*/ 	.word	0x0000c7a0


	//   ....[36]....
        /*08e0*/ 	.word	0x0000cd70


	//   ....[37]....
        /*08e4*/ 	.word	0x0000cf40


	//   ....[38]....
        /*08e8*/ 	.word	0x0000dd20


	//   ....[39]....
        /*08ec*/ 	.word	0x0000e240


	//   ....[40]....
        /*08f0*/ 	.word	0x0000e270


	//   ....[41]....
        /*08f4*/ 	.word	0x0000e7e0


	//   ....[42]....
        /*08f8*/ 	.word	0x0000e9b0


	//   ....[43]....
        /*08fc*/ 	.word	0x0000f760


	//   ....[44]....
        /*0900*/ 	.word	0x0000f7b0


	//   ....[45]....
        /*0904*/ 	.word	0x0000f810


	//   ....[46]....
        /*0908*/ 	.word	0x0000f960


	//   ....[47]....
        /*090c*/ 	.word	0x0000fb30


	//   ....[48]....
        /*0910*/ 	.word	0x00010fa0


	//   ....[49]....
        /*0914*/ 	.word	0x00011320


	//   ....[50]....
        /*0918*/ 	.word	0x00011330


	//   ....[51]....
        /*091c*/ 	.word	0x00011340


	//   ....[52]....
        /*0920*/ 	.word	0x00011350


	//   ....[53]....
        /*0924*/ 	.word	0x00011fb0


	//   ....[54]....
        /*0928*/ 	.word	0x00011ff0


	//   ....[55]....
        /*092c*/ 	.word	0x00012280


	//   ....[56]....
        /*0930*/ 	.word	0x000122a0


	//   ....[57]....
        /*0934*/ 	.word	0x00012ae0


	//   ....[58]....
        /*0938*/ 	.word	0x00012b30


	//   ....[59]....
        /*093c*/ 	.word	0x000134a0


	//   ....[60]....
        /*0940*/ 	.word	0x000134c0


	//   ....[61]....
        /*0944*/ 	.word	0x000147a0


	//   ....[62]....
        /*0948*/ 	.word	0x000147b0


	//   ....[63]....
        /*094c*/ 	.word	0x000149e0


	//   ....[64]....
        /*0950*/ 	.word	0x00014a00


	//   ....[65]....
        /*0954*/ 	.word	0x00014cb0


	//   ....[66]....
        /*0958*/ 	.word	0x00014ec0


	//   ....[67]....
        /*095c*/ 	.word	0x00014ef0


	//   ....[68]....
        /*0960*/ 	.word	0x00014f20


	//   ....[69]....
        /*0964*/ 	.word	0x00014f50


	//   ....[70]....
        /*0968*/ 	.word	0x00014f80


	//   ....[71]....
        /*096c*/ 	.word	0x00014fb0


	//   ....[72]....
        /*0970*/ 	.word	0x00015150


	//   ....[73]....
        /*0974*/ 	.word	0x00015180


	//   ....[74]....
        /*0978*/ 	.word	0x000151b0


	//   ....[75]....
        /*097c*/ 	.word	0x000151e0


	//   ....[76]....
        /*0980*/ 	.word	0x00015210


	//   ....[77]....
        /*0984*/ 	.word	0x00015240


	//   ....[78]....
        /*0988*/ 	.word	0x000152e0


	//   ....[79]....
        /*098c*/ 	.word	0x00015310


	//   ....[80]....
        /*0990*/ 	.word	0x00015320


	//   ....[81]....
        /*0994*/ 	.word	0x00015350


	//   ....[82]....
        /*0998*/ 	.word	0x000168e0


	//   ....[83]....
        /*099c*/ 	.word	0x00018cf0


	//   ....[84]....
        /*09a0*/ 	.word	0x000197e0


	//   ....[85]....
        /*09a4*/ 	.word	0x000197f0


	//   ....[86]....
        /*09a8*/ 	.word	0x00019890


	//   ....[87]....
        /*09ac*/ 	.word	0x000198a0


	//   ....[88]....
        /*09b0*/ 	.word	0x00019920


	//   ....[89]....
        /*09b4*/ 	.word	0x00019930


	//   ....[90]....
        /*09b8*/ 	.word	0x00019980


	//   ....[91]....
        /*09bc*/ 	.word	0x000199a0


	//   ....[92]....
        /*09c0*/ 	.word	0x0001d3f0


	//   ....[93]....
        /*09c4*/ 	.word	0x0001d470


	//   ....[94]....
        /*09c8*/ 	.word	0x0001d4a0


	//   ....[95]....
        /*09cc*/ 	.word	0x0001d4b0


	//   ....[96]....
        /*09d0*/ 	.word	0x0001d4e0


	//   ....[97]....
        /*09d4*/ 	.word	0x0001d510


	//   ....[98]....
        /*09d8*/ 	.word	0x0001d540


	//   ....[99]....
        /*09dc*/ 	.word	0x0001d570


	//   ....[100]....
        /*09e0*/ 	.word	0x0001d730


	//   ....[101]....
        /*09e4*/ 	.word	0x0001d760


	//   ....[102]....
        /*09e8*/ 	.word	0x0001d790


	//   ....[103]....
        /*09ec*/ 	.word	0x0001d7c0


	//   ....[104]....
        /*09f0*/ 	.word	0x0001d7f0


	//   ....[105]....
        /*09f4*/ 	.word	0x0001d820


	//   ....[106]....
        /*09f8*/ 	.word	0x0001d8f0


	//   ....[107]....
        /*09fc*/ 	.word	0x0001d910


	//   ....[108]....
        /*0a00*/ 	.word	0x0001d920


	//   ....[109]....
        /*0a04*/ 	.word	0x0001d9a0


	//   ....[110]....
        /*0a08*/ 	.word	0x0001e4d0


	//   ....[111]....
        /*0a0c*/ 	.word	0x0001e9b0


	//   ....[112]....
        /*0a10*/ 	.word	0x0001ea40


	//   ....[113]....
        /*0a14*/ 	.word	0x0001ea90


	//   ....[114]....
        /*0a18*/ 	.word	0x0001eae0


	//   ....[115]....
        /*0a1c*/ 	.word	0x0001eb80


	//   ....[116]....
        /*0a20*/ 	.word	0x0001ec10


	//   ....[117]....
        /*0a24*/ 	.word	0x0001ec60


	//   ....[118]....
        /*0a28*/ 	.word	0x0001ecb0


	//   ....[119]....
        /*0a2c*/ 	.word	0x0001eda0


	//   ....[120]....
        /*0a30*/ 	.word	0x0001ee30


	//   ....[121]....
        /*0a34*/ 	.word	0x0001ee80


	//   ....[122]....
        /*0a38*/ 	.word	0x0001eed0


	//   ....[123]....
        /*0a3c*/ 	.word	0x0001ef70


	//   ....[124]....
        /*0a40*/ 	.word	0x0001f000


	//   ....[125]....
        /*0a44*/ 	.word	0x0001f050


	//   ....[126]....
        /*0a48*/ 	.word	0x0001f0a0


	//   ....[127]....
        /*0a4c*/ 	.word	0x0001f3b0


	//   ....[128]....
        /*0a50*/ 	.word	0x0001f690


	//   ....[129]....
        /*0a54*/ 	.word	0x0001f870


	//   ....[130]....
        /*0a58*/ 	.word	0x0001f8c0


	//   ....[131]....
        /*0a5c*/ 	.word	0x0001f920


	//   ....[132]....
        /*0a60*/ 	.word	0x0001fa10


	//   ....[133]....
        /*0a64*/ 	.word	0x0001fa70


	//   ....[134]....
        /*0a68*/ 	.word	0x0001fb60


	//   ....[135]....
        /*0a6c*/ 	.word	0x0001fbc0


	//   ....[136]....
        /*0a70*/ 	.word	0x0001fc90


	//   ....[137]....
        /*0a74*/ 	.word	0x0001ffc0


	//   ....[138]....
        /*0a78*/ 	.word	0x00020060


	//   ....[139]....
        /*0a7c*/ 	.word	0x00020200


	//   ....[140]....
        /*0a80*/ 	.word	0x00020280


	//   ....[141]....
        /*0a84*/ 	.word	0x00020300


	//   ....[142]....
        /*0a88*/ 	.word	0x00020380


	//   ....[143]....
        /*0a8c*/ 	.word	0x00020400


	//   ....[144]....
        /*0a90*/ 	.word	0x00020490


	//   ....[145]....
        /*0a94*/ 	.word	0x00020530


	//   ....[146]....
        /*0a98*/ 	.word	0x000205e0


	//   ....[147]....
        /*0a9c*/ 	.word	0x00020660


	//   ....[148]....
        /*0aa0*/ 	.word	0x000206e0


	//   ....[149]....
        /*0aa4*/ 	.word	0x00020760


	//   ....[150]....
        /*0aa8*/ 	.word	0x000207f0


	//   ....[151]....
        /*0aac*/ 	.word	0x00020870


	//   ....[152]....
        /*0ab0*/ 	.word	0x00020920


	//   ....[153]....
        /*0ab4*/ 	.word	0x00020970


	//   ....[154]....
        /*0ab8*/ 	.word	0x00020a30


	//   ....[155]....
        /*0abc*/ 	.word	0x00020b60


	//----- nvinfo : EIATTR_REG_RECONFIG
	.align		4
.L_1029:
        /*0ac0*/ 	.byte	0x01, 0x54
	.zero		2


	//----- nvinfo : EIATTR_SYSCALL_OFFSETS
	.align		4
        /*0ac4*/ 	.byte	0x04, 0x46
        /*0ac6*/ 	.short	(.L_1031 - .L_1030)


	//   ....[0]....
.L_1030:
        /*0ac8*/ 	.word	0x000020a0


	//   ....[1]....
        /*0acc*/ 	.word	0x000021f0


	//   ....[2]....
        /*0ad0*/ 	.word	0x00007570


	//   ....[3]....
        /*0ad4*/ 	.word	0x00007890


	//   ....[4]....
        /*0ad8*/ 	.word	0x00018910


	//   ....[5]....
        /*0adc*/ 	.word	0x00018a60


	//   ....[6]....
        /*0ae0*/ 	.word	0x00018b60


	//   ....[7]....
        /*0ae4*/ 	.word	0x00019400


	//----- nvinfo : EIATTR_MBARRIER_INSTR_OFFSETS
	.align		4
.L_1031:
        /*0ae8*/ 	.byte	0x04, 0x39
        /*0aea*/ 	.short	(.L_1033 - .L_1032)


	//   ....[0]....
.L_1032:
        /*0aec*/ 	.word	0x000002d0
        /*0af0*/ 	.word	0x000000ff
        /*0af4*/ 	.word	0x00028c00
        /*0af8*/ 	.short	0x0100
        /*0afa*/ 	.byte	0x08
	.zero		1


	//   ....[1]....
        /*0afc*/ 	.word	0x000002e0
        /*0b00*/ 	.word	0x000000ff
        /*0b04*/ 	.word	0x00028c20
        /*0b08*/ 	.short	0x0100
        /*0b0a*/ 	.byte	0x08
	.zero		1


	//   ....[2]....
        /*0b0c*/ 	.word	0x00000390
        /*0b10*/ 	.word	0x000000ff
        /*0b14*/ 	.word	0x00028c30
        /*0b18*/ 	.short	0x0100
        /*0b1a*/ 	.byte	0x06
	.zero		1


	//   ....[3]....
        /*0b1c*/ 	.word	0x000003a0
        /*0b20*/ 	.word	0x000000ff
        /*0b24*/ 	.word	0x00028c40
        /*0b28*/ 	.short	0x0100
        /*0b2a*/ 	.byte	0x06
	.zero		1


	//   ....[4]....
        /*0b2c*/ 	.word	0x000003b0
        /*0b30*/ 	.word	0x000000ff
        /*0b34*/ 	.word	0x00028c38
        /*0b38*/ 	.short	0x0100
        /*0b3a*/ 	.byte	0x06
	.zero		1


	//   ....[5]....
        /*0b3c*/ 	.word	0x000003c0
        /*0b40*/ 	.word	0x000000ff
        /*0b44*/ 	.word	0x00028c48
        /*0b48*/ 	.short	0x0100
        /*0b4a*/ 	.byte	0x06
	.zero		1


	//   ....[6]....
        /*0b4c*/ 	.word	0x000004f0
        /*0b50*/ 	.word	0x000000ff
        /*0b54*/ 	.word	0x00028c50
        /*0b58*/ 	.short	0x0100
        /*0b5a*/ 	.byte	0x08
	.zero		1


	//   ....[7]....
        /*0b5c*/ 	.word	0x00000500
        /*0b60*/ 	.word	0x000000ff
        /*0b64*/ 	.word	0x00028c60
        /*0b68*/ 	.short	0x0100
        /*0b6a*/ 	.byte	0x08
	.zero		1


	//   ....[8]....
        /*0b6c*/ 	.word	0x00000510
        /*0b70*/ 	.word	0x000000ff
        /*0b74*/ 	.word	0x00028c58
        /*0b78*/ 	.short	0x0100
        /*0b7a*/ 	.byte	0x08
	.zero		1


	//   ....[9]....
        /*0b7c*/ 	.word	0x00000520
        /*0b80*/ 	.word	0x000000ff
        /*0b84*/ 	.word	0x00028c68
        /*0b88*/ 	.short	0x0100
        /*0b8a*/ 	.byte	0x08
	.zero		1


	//   ....[10]....
        /*0b8c*/ 	.word	0x00000610
        /*0b90*/ 	.word	0x000000ff
        /*0b94*/ 	.word	0x00028c70
        /*0b98*/ 	.short	0x0100
        /*0b9a*/ 	.byte	0x06
	.zero		1


	//   ....[11]....
        /*0b9c*/ 	.word	0x00000620
        /*0ba0*/ 	.word	0x000000ff
        /*0ba4*/ 	.word	0x00028c80
        /*0ba8*/ 	.short	0x0100
        /*0baa*/ 	.byte	0x06
	.zero		1


	//   ....[12]....
        /*0bac*/ 	.word	0x00000630
        /*0bb0*/ 	.word	0x000000ff
        /*0bb4*/ 	.word	0x00028c78
        /*0bb8*/ 	.short	0x0100
        /*0bba*/ 	.byte	0x06
	.zero		1


	//   ....[13]....
        /*0bbc*/ 	.word	0x00000640
        /*0bc0*/ 	.word	0x000000ff
        /*0bc4*/ 	.word	0x00028c88
        /*0bc8*/ 	.short	0x0100
        /*0bca*/ 	.byte	0x06
	.zero		1


	//   ....[14]....
        /*0bcc*/ 	.word	0x00000770
        /*0bd0*/ 	.word	0x000000ff
        /*0bd4*/ 	.word	0x00028c90
        /*0bd8*/ 	.short	0x0100
        /*0bda*/ 	.byte	0x08
	.zero		1


	//   ....[15]....
        /*0bdc*/ 	.word	0x00000780
        /*0be0*/ 	.word	0x000000ff
        /*0be4*/ 	.word	0x00028ca0
        /*0be8*/ 	.short	0x0100
        /*0bea*/ 	.byte	0x08
	.zero		1


	//   ....[16]....
        /*0bec*/ 	.word	0x00000790
        /*0bf0*/ 	.word	0x000000ff
        /*0bf4*/ 	.word	0x00028c98
        /*0bf8*/ 	.short	0x0100
        /*0bfa*/ 	.byte	0x08
	.zero		1


	//   ....[17]....
        /*0bfc*/ 	.word	0x000007a0
        /*0c00*/ 	.word	0x000000ff
        /*0c04*/ 	.word	0x00028ca8
        /*0c08*/ 	.short	0x0100
        /*0c0a*/ 	.byte	0x08
	.zero		1


	//   ....[18]....
        /*0c0c*/ 	.word	0x000008d0
        /*0c10*/ 	.word	0x000000ff
        /*0c14*/ 	.word	0x00028cb0
        /*0c18*/ 	.short	0x0100
        /*0c1a*/ 	.byte	0x08
	.zero		1


	//   ....[19]....
        /*0c1c*/ 	.word	0x000008e0
        /*0c20*/ 	.word	0x000000ff
        /*0c24*/ 	.word	0x00028cc0
        /*0c28*/ 	.short	0x0100
        /*0c2a*/ 	.byte	0x08
	.zero		1


	//   ....[20]....
        /*0c2c*/ 	.word	0x000008f0
        /*0c30*/ 	.word	0x000000ff
        /*0c34*/ 	.word	0x00028cb8
        /*0c38*/ 	.short	0x0100
        /*0c3a*/ 	.byte	0x08
	.zero		1


	//   ....[21]....
        /*0c3c*/ 	.word	0x00000900
        /*0c40*/ 	.word	0x000000ff
        /*0c44*/ 	.word	0x00028cc8
        /*0c48*/ 	.short	0x0100
        /*0c4a*/ 	.byte	0x08
	.zero		1


	//   ....[22]....
        /*0c4c*/ 	.word	0x00002db0
        /*0c50*/ 	.word	0x0000004b
        /*0c54*/ 	.word	0x00028c90
        /*0c58*/ 	.short	0x010a
        /*0c5a*/ 	.byte	0x3f
	.zero		1


	//   ....[23]....
        /*0c5c*/ 	.word	0x00003810
        /*0c60*/ 	.word	0x0000004b
        /*0c64*/ 	.word	0x00028c90
        /*0c68*/ 	.short	0x010a
        /*0c6a*/ 	.byte	0x3f
	.zero		1


	//   ....[24]....
        /*0c6c*/ 	.word	0x00004140
        /*0c70*/ 	.word	0x0000004b
        /*0c74*/ 	.word	0x00028c90
        /*0c78*/ 	.short	0x010a
        /*0c7a*/ 	.byte	0x3f
	.zero		1


	//   ....[25]....
        /*0c7c*/ 	.word	0x00004340
        /*0c80*/ 	.word	0x00000004
        /*0c84*/ 	.word	0x00000000
        /*0c88*/ 	.short	0x0101
        /*0c8a*/ 	.byte	0x3f
	.zero		1


	//   ....[26]....
        /*0c8c*/ 	.word	0x00004380
        /*0c90*/ 	.word	0x0000004b
        /*0c94*/ 	.word	0x00028cb0
        /*0c98*/ 	.short	0x010a
        /*0c9a*/ 	.byte	0x3f
	.zero		1


	//   ....[27]....
        /*0c9c*/ 	.word	0x000049e0
        /*0ca0*/ 	.word	0x0000004b
        /*0ca4*/ 	.word	0x00000000
        /*0ca8*/ 	.short	0x0101
        /*0caa*/ 	.byte	0x3f
	.zero		1


	//   ....[28]....
        /*0cac*/ 	.word	0x00005310
        /*0cb0*/ 	.word	0x00000005
        /*0cb4*/ 	.word	0x00028c50
        /*0cb8*/ 	.short	0x010a
        /*0cba*/ 	.byte	0x3f
	.zero		1


	//   ....[29]....
        /*0cbc*/ 	.word	0x000056d0
        /*0cc0*/ 	.word	0x00000005
        /*0cc4*/ 	.word	0x00000000
        /*0cc8*/ 	.short	0x0101
        /*0cca*/ 	.byte	0x3f
	.zero		1


	//   ....[30]....
        /*0ccc*/ 	.word	0x00006010
        /*0cd0*/ 	.word	0x00000015
        /*0cd4*/ 	.word	0x00028c50
        /*0cd8*/ 	.short	0x010a
        /*0cda*/ 	.byte	0x3f
	.zero		1


	//   ....[31]....
        /*0cdc*/ 	.word	0x00006060
        /*0ce0*/ 	.word	0x00000015
        /*0ce4*/ 	.word	0x00028c50
        /*0ce8*/ 	.short	0x010a
        /*0cea*/ 	.byte	0x3f
	.zero		1


	//   ....[32]....
        /*0cec*/ 	.word	0x00006330
        /*0cf0*/ 	.word	0x00000015
        /*0cf4*/ 	.word	0x00000000
        /*0cf8*/ 	.short	0x0101
        /*0cfa*/ 	.byte	0x3f
	.zero		1


	//   ....[33]....
        /*0cfc*/ 	.word	0x00007600
        /*0d00*/ 	.word	0x00000002
        /*0d04*/ 	.word	0x00028c00
        /*0d08*/ 	.short	0x010a
        /*0d0a*/ 	.byte	0x3f
	.zero		1


	//   ....[34]....
        /*0d0c*/ 	.word	0x00007650
        /*0d10*/ 	.word	0x00000002
        /*0d14*/ 	.word	0x00028c00
        /*0d18*/ 	.short	0x010a
        /*0d1a*/ 	.byte	0x3f
	.zero		1


	//   ....[35]....
        /*0d1c*/ 	.word	0x000080e0
        /*0d20*/ 	.word	0x00000002
        /*0d24*/ 	.word	0x00028c00
        /*0d28*/ 	.short	0x010a
        /*0d2a*/ 	.byte	0x3f
	.zero		1


	//   ....[36]....
        /*0d2c*/ 	.word	0x000095c0
        /*0d30*/ 	.word	0x00000002
        /*0d34*/ 	.word	0x00028c00
        /*0d38*/ 	.short	0x010a
        /*0d3a*/ 	.byte	0x3f
	.zero		1


	//   ....[37]....
        /*0d3c*/ 	.word	0x0000a570
        /*0d40*/ 	.word	0x00000014
        /*0d44*/ 	.word	0x00028c30
        /*0d48*/ 	.short	0x010a
        /*0d4a*/ 	.byte	0x3f
	.zero		1


	//   ....[38]....
        /*0d4c*/ 	.word	0x0000a610
        /*0d50*/ 	.word	0x00000014
        /*0d54*/ 	.word	0x00028c30
        /*0d58*/ 	.short	0x010a
        /*0d5a*/ 	.byte	0x3f
	.zero		1


	//   ....[39]....
        /*0d5c*/ 	.word	0x0000b310
        /*0d60*/ 	.word	0x0000001f
        /*0d64*/ 	.word	0x00000000
        /*0d68*/ 	.short	0x0101
        /*0d6a*/ 	.byte	0x3f
	.zero		1


	//   ....[40]....
        /*0d6c*/ 	.word	0x0000b8c0
        /*0d70*/ 	.word	0x00000014
        /*0d74*/ 	.word	0x00028c50
        /*0d78*/ 	.short	0x010a
        /*0d7a*/ 	.byte	0x3f
	.zero		1


	//   ....[41]....
        /*0d7c*/ 	.word	0x0000b960
        /*0d80*/ 	.word	0x00000014
        /*0d84*/ 	.word	0x00028c50
        /*0d88*/ 	.short	0x010a
        /*0d8a*/ 	.byte	0x3f
	.zero		1


	//   ....[42]....
        /*0d8c*/ 	.word	0x0000bce0
        /*0d90*/ 	.word	0x00000014
        /*0d94*/ 	.word	0x00000000
        /*0d98*/ 	.short	0x0101
        /*0d9a*/ 	.byte	0x3f
	.zero		1


	//   ....[43]....
        /*0d9c*/ 	.word	0x0000bdd0
        /*0da0*/ 	.word	0x000000d9
        /*0da4*/ 	.word	0x00028c30
        /*0da8*/ 	.short	0x010a
        /*0daa*/ 	.byte	0x3f
	.zero		1


	//   ....[44]....
        /*0dac*/ 	.word	0x0000be90
        /*0db0*/ 	.word	0x000000d9
        /*0db4*/ 	.word	0x00028c30
        /*0db8*/ 	.short	0x010a
        /*0dba*/ 	.byte	0x3f
	.zero		1


	//   ....[45]....
        /*0dbc*/ 	.word	0x0000c980
        /*0dc0*/ 	.word	0x0000000f
        /*0dc4*/ 	.word	0x00000000
        /*0dc8*/ 	.short	0x0101
        /*0dca*/ 	.byte	0x3f
	.zero		1


	//   ....[46]....
        /*0dcc*/ 	.word	0x0000d9f0
        /*0dd0*/ 	.word	0x000000d9
        /*0dd4*/ 	.word	0x00028c50
        /*0dd8*/ 	.short	0x010a
        /*0dda*/ 	.byte	0x3f
	.zero		1


	//   ....[47]....
        /*0ddc*/ 	.word	0x0000da40
        /*0de0*/ 	.word	0x000000d9
        /*0de4*/ 	.word	0x00028c50
        /*0de8*/ 	.short	0x010a
        /*0dea*/ 	.byte	0x3f
	.zero		1


	//   ....[48]....
        /*0dec*/ 	.word	0x0000dd40
        /*0df0*/ 	.word	0x000000d9
        /*0df4*/ 	.word	0x00000000
        /*0df8*/ 	.short	0x0101
        /*0dfa*/ 	.byte	0x3f
	.zero		1


	//   ....[49]....
        /*0dfc*/ 	.word	0x0000de70
        /*0e00*/ 	.word	0x000000c2
        /*0e04*/ 	.word	0x00028c30
        /*0e08*/ 	.short	0x010a
        /*0e0a*/ 	.byte	0x3f
	.zero		1


	//   ....[50]....
        /*0e0c*/ 	.word	0x0000dee0
        /*0e10*/ 	.word	0x000000c2
        /*0e14*/ 	.word	0x00028c30
        /*0e18*/ 	.short	0x010a
        /*0e1a*/ 	.byte	0x3f
	.zero		1


	//   ....[51]....
        /*0e1c*/ 	.word	0x0000e3f0
        /*0e20*/ 	.word	0x0000000e
        /*0e24*/ 	.word	0x00000000
        /*0e28*/ 	.short	0x0101
        /*0e2a*/ 	.byte	0x3f
	.zero		1


	//   ....[52]....
        /*0e2c*/ 	.word	0x0000f430
        /*0e30*/ 	.word	0x000000c2
        /*0e34*/ 	.word	0x00028c50
        /*0e38*/ 	.short	0x010a
        /*0e3a*/ 	.byte	0x3f
	.zero		1


	//   ....[53]....
        /*0e3c*/ 	.word	0x0000f480
        /*0e40*/ 	.word	0x000000c2
        /*0e44*/ 	.word	0x00028c50
        /*0e48*/ 	.short	0x010a
        /*0e4a*/ 	.byte	0x3f
	.zero		1


	//   ....[54]....
        /*0e4c*/ 	.word	0x0000f780
        /*0e50*/ 	.word	0x000000c2
        /*0e54*/ 	.word	0x00000000
        /*0e58*/ 	.short	0x0101
        /*0e5a*/ 	.byte	0x3f
	.zero		1


	//   ....[55]....
        /*0e5c*/ 	.word	0x00011fa0
        /*0e60*/ 	.word	0x00000004
        /*0e64*/ 	.word	0x00000000
        /*0e68*/ 	.short	0x0101
        /*0e6a*/ 	.byte	0x3f
	.zero		1


	//   ....[56]....
        /*0e6c*/ 	.word	0x00012b70
        /*0e70*/ 	.word	0x00000008
        /*0e74*/ 	.word	0x00000000
        /*0e78*/ 	.short	0x0101
        /*0e7a*/ 	.byte	0x3f
	.zero		1


	//   ....[57]....
        /*0e7c*/ 	.word	0x000169c0
        /*0e80*/ 	.word	0x00000012
        /*0e84*/ 	.word	0x00028c20
        /*0e88*/ 	.short	0x010a
        /*0e8a*/ 	.byte	0x3f
	.zero		1


	//   ....[58]....
        /*0e8c*/ 	.word	0x00016a90
        /*0e90*/ 	.word	0x00000005
        /*0e94*/ 	.word	0x00028ca0
        /*0e98*/ 	.short	0x010a
        /*0e9a*/ 	.byte	0x3f
	.zero		1


	//   ....[59]....
        /*0e9c*/ 	.word	0x00016cd0
        /*0ea0*/ 	.word	0x00000005
        /*0ea4*/ 	.word	0x00028cc0
        /*0ea8*/ 	.short	0x010a
        /*0eaa*/ 	.byte	0x3f
	.zero		1


	//   ....[60]....
        /*0eac*/ 	.word	0x00017730
        /*0eb0*/ 	.word	0x00000005
        /*0eb4*/ 	.word	0x00028ca0
        /*0eb8*/ 	.short	0x010a
        /*0eba*/ 	.byte	0x3f
	.zero		1


	//   ....[61]....
        /*0ebc*/ 	.word	0x00017960
        /*0ec0*/ 	.word	0x00000005
        /*0ec4*/ 	.word	0x00028cc0
        /*0ec8*/ 	.short	0x010a
        /*0eca*/ 	.byte	0x3f
	.zero		1


	//   ....[62]....
        /*0ecc*/ 	.word	0x00018f50
        /*0ed0*/ 	.word	0x00000000
        /*0ed4*/ 	.word	0x00028c40
        /*0ed8*/ 	.short	0x010a
        /*0eda*/ 	.byte	0x3f
	.zero		1


	//   ....[63]....
        /*0edc*/ 	.word	0x00019a40
        /*0ee0*/ 	.word	0x00000012
        /*0ee4*/ 	.word	0x00028c00
        /*0ee8*/ 	.short	0x0107
        /*0eea*/ 	.byte	0x3f
	.zero		1


	//   ....[64]....
        /*0eec*/ 	.word	0x00019b30
        /*0ef0*/ 	.word	0x00000012
        /*0ef4*/ 	.word	0x00028c00
        /*0ef8*/ 	.short	0x0101
        /*0efa*/ 	.byte	0x3f
	.zero		1


	//   ....[65]....
        /*0efc*/ 	.word	0x00019b50
        /*0f00*/ 	.word	0x00000012
        /*0f04*/ 	.word	0x00028c20
        /*0f08*/ 	.short	0x010a
        /*0f0a*/ 	.byte	0x3f
	.zero		1


	//   ....[66]....
        /*0f0c*/ 	.word	0x00019c30
        /*0f10*/ 	.word	0x00000000
        /*0f14*/ 	.word	0x00028c60
        /*0f18*/ 	.short	0x010a
        /*0f1a*/ 	.byte	0x3f
	.zero		1


	//   ....[67]....
        /*0f1c*/ 	.word	0x0001a8c0
        /*0f20*/ 	.word	0x00000002
        /*0f24*/ 	.word	0x00028c40
        /*0f28*/ 	.short	0x010a
        /*0f2a*/ 	.byte	0x3f
	.zero		1


	//   ....[68]....
        /*0f2c*/ 	.word	0x0001ab20
        /*0f30*/ 	.word	0x00000002
        /*0f34*/ 	.word	0x00028c60
        /*0f38*/ 	.short	0x010a
        /*0f3a*/ 	.byte	0x3f
	.zero		1


	//   ....[69]....
        /*0f3c*/ 	.word	0x0001b6e0
        /*0f40*/ 	.word	0x00000002
        /*0f44*/ 	.word	0x00028c40
        /*0f48*/ 	.short	0x010a
        /*0f4a*/ 	.byte	0x3f
	.zero		1


	//   ....[70]....
        /*0f4c*/ 	.word	0x0001b930
        /*0f50*/ 	.word	0x00000002
        /*0f54*/ 	.word	0x00028c60
        /*0f58*/ 	.short	0x010a
        /*0f5a*/ 	.byte	0x3f
	.zero		1


	//   ....[71]....
        /*0f5c*/ 	.word	0x0001c470
        /*0f60*/ 	.word	0x00000003
        /*0f64*/ 	.word	0x00028c40
        /*0f68*/ 	.short	0x010a
        /*0f6a*/ 	.byte	0x3f
	.zero		1


	//   ....[72]....
        /*0f6c*/ 	.word	0x0001c6d0
        /*0f70*/ 	.word	0x00000003
        /*0f74*/ 	.word	0x00028c60
        /*0f78*/ 	.short	0x010a
        /*0f7a*/ 	.byte	0x3f
	.zero		1


	//   ....[73]....
        /*0f7c*/ 	.word	0x0001e450
        /*0f80*/ 	.word	0x00000000
        /*0f84*/ 	.word	0x00028c20
        /*0f88*/ 	.short	0x010a
        /*0f8a*/ 	.byte	0x3f
	.zero		1


	//   ....[74]....
        /*0f8c*/ 	.word	0x0001e600
        /*0f90*/ 	.word	0x00000006
        /*0f94*/ 	.word	0x00000000
        /*0f98*/ 	.short	0x010a
        /*0f9a*/ 	.byte	0x3f
	.zero		1


	//   ....[75]....
        /*0f9c*/ 	.word	0x0001e670
        /*0fa0*/ 	.word	0x00000007
        /*0fa4*/ 	.word	0x00000000
        /*0fa8*/ 	.short	0x010a
        /*0faa*/ 	.byte	0x3f
	.zero		1


	//   ....[76]....
        /*0fac*/ 	.word	0x0001e6e0
        /*0fb0*/ 	.word	0x00000004
        /*0fb4*/ 	.word	0x00000000
        /*0fb8*/ 	.short	0x010a
        /*0fba*/ 	.byte	0x3f
	.zero		1


	//   ....[77]....
        /*0fbc*/ 	.word	0x0001e710
        /*0fc0*/ 	.word	0x00000003
        /*0fc4*/ 	.word	0x00000000
        /*0fc8*/ 	.short	0x010a
        /*0fca*/ 	.byte	0x3f
	.zero		1


	//   ....[78]....
        /*0fcc*/ 	.word	0x0001e770
        /*0fd0*/ 	.word	0x0000004b
        /*0fd4*/ 	.word	0x00028c90
        /*0fd8*/ 	.short	0x010a
        /*0fda*/ 	.byte	0x3f
	.zero		1


	//   ....[79]....
        /*0fdc*/ 	.word	0x0001e7c0
        /*0fe0*/ 	.word	0x0000004b
        /*0fe4*/ 	.word	0x00028c90
        /*0fe8*/ 	.short	0x010a
        /*0fea*/ 	.byte	0x3f
	.zero		1


	//   ....[80]....
        /*0fec*/ 	.word	0x0001e810
        /*0ff0*/ 	.word	0x0000004b
        /*0ff4*/ 	.word	0x00028c90
        /*0ff8*/ 	.short	0x010a
        /*0ffa*/ 	.byte	0x3f
	.zero		1


	//   ....[81]....
        /*0ffc*/ 	.word	0x0001e860
        /*1000*/ 	.word	0x0000004b
        /*1004*/ 	.word	0x00028cb0
        /*1008*/ 	.short	0x010a
        /*100a*/ 	.byte	0x3f
	.zero		1


	//   ....[82]....
        /*100c*/ 	.word	0x0001e8b0
        /*1010*/ 	.word	0x00000005
        /*1014*/ 	.word	0x00028c50
        /*1018*/ 	.short	0x010a
        /*101a*/ 	.byte	0x3f
	.zero		1


	//   ....[83]....
        /*101c*/ 	.word	0x0001e900
        /*1020*/ 	.word	0x00000015
        /*1024*/ 	.word	0x00028c50
        /*1028*/ 	.short	0x010a
        /*102a*/ 	.byte	0x3f
	.zero		1


	//   ....[84]....
        /*102c*/ 	.word	0x0001ecf0
        /*1030*/ 	.word	0x00000002
        /*1034*/ 	.word	0x00028c00
        /*1038*/ 	.short	0x010a
        /*103a*/ 	.byte	0x3f
	.zero		1


	//   ....[85]....
        /*103c*/ 	.word	0x0001f0f0
        /*1040*/ 	.word	0x00000002
        /*1044*/ 	.word	0x00028c00
        /*1048*/ 	.short	0x010a
        /*104a*/ 	.byte	0x3f
	.zero		1


	//   ....[86]....
        /*104c*/ 	.word	0x0001f140
        /*1050*/ 	.word	0x00000014
        /*1054*/ 	.word	0x00028c30
        /*1058*/ 	.short	0x010a
        /*105a*/ 	.byte	0x3f
	.zero		1


	//   ....[87]....
        /*105c*/ 	.word	0x0001f190
        /*1060*/ 	.word	0x00000014
        /*1064*/ 	.word	0x00028c50
        /*1068*/ 	.short	0x010a
        /*106a*/ 	.byte	0x3f
	.zero		1


	//   ....[88]....
        /*106c*/ 	.word	0x0001f1e0
        /*1070*/ 	.word	0x000000d9
        /*1074*/ 	.word	0x00028c30
        /*1078*/ 	.short	0x010a
        /*107a*/ 	.byte	0x3f
	.zero		1


	//   ....[89]....
        /*107c*/ 	.word	0x0001f230
        /*1080*/ 	.word	0x000000d9
        /*1084*/ 	.word	0x00028c50
        /*1088*/ 	.short	0x010a
        /*108a*/ 	.byte	0x3f
	.zero		1


	//   ....[90]....
        /*108c*/ 	.word	0x0001f280
        /*1090*/ 	.word	0x000000c2
        /*1094*/ 	.word	0x00028c30
        /*1098*/ 	.short	0x010a
        /*109a*/ 	.byte	0x3f
	.zero		1


	//   ....[91]....
        /*109c*/ 	.word	0x0001f2d0
        /*10a0*/ 	.word	0x000000c2
        /*10a4*/ 	.word	0x00028c50
        /*10a8*/ 	.short	0x010a
        /*10aa*/ 	.byte	0x3f
	.zero		1


	//   ....[92]....
        /*10ac*/ 	.word	0x0001f470
        /*10b0*/ 	.word	0x00000012
        /*10b4*/ 	.word	0x00028c20
        /*10b8*/ 	.short	0x010a
        /*10ba*/ 	.byte	0x3f
	.zero		1


	//   ....[93]....
        /*10bc*/ 	.word	0x0001f4c0
        /*10c0*/ 	.word	0x00000005
        /*10c4*/ 	.word	0x00028ca0
        /*10c8*/ 	.short	0x010a
        /*10ca*/ 	.byte	0x3f
	.zero		1


	//   ....[94]....
        /*10cc*/ 	.word	0x0001f510
        /*10d0*/ 	.word	0x00000005
        /*10d4*/ 	.word	0x00028cc0
        /*10d8*/ 	.short	0x010a
        /*10da*/ 	.byte	0x3f
	.zero		1


	//   ....[95]....
        /*10dc*/ 	.word	0x0001f560
        /*10e0*/ 	.word	0x00000005
        /*10e4*/ 	.word	0x00028ca0
        /*10e8*/ 	.short	0x010a
        /*10ea*/ 	.byte	0x3f
	.zero		1


	//   ....[96]....
        /*10ec*/ 	.word	0x0001f5b0
        /*10f0*/ 	.word	0x00000005
        /*10f4*/ 	.word	0x00028cc0
        /*10f8*/ 	.short	0x010a
        /*10fa*/ 	.byte	0x3f
	.zero		1


	//   ....[97]....
        /*10fc*/ 	.word	0x0001f750
        /*1100*/ 	.word	0x00000000
        /*1104*/ 	.word	0x00028c40
        /*1108*/ 	.short	0x010a
        /*110a*/ 	.byte	0x3f
	.zero		1


	//   ....[98]....
        /*110c*/ 	.word	0x0001fcd0
        /*1110*/ 	.word	0x00000012
        /*1114*/ 	.word	0x00028c20
        /*1118*/ 	.short	0x010a
        /*111a*/ 	.byte	0x3f
	.zero		1


	//   ....[99]....
        /*111c*/ 	.word	0x0001fd20
        /*1120*/ 	.word	0x00000000
        /*1124*/ 	.word	0x00028c60
        /*1128*/ 	.short	0x010a
        /*112a*/ 	.byte	0x3f
	.zero		1


	//   ....[100]....
        /*112c*/ 	.word	0x0001fd70
        /*1130*/ 	.word	0x00000002
        /*1134*/ 	.word	0x00028c40
        /*1138*/ 	.short	0x010a
        /*113a*/ 	.byte	0x3f
	.zero		1


	//   ....[101]....
        /*113c*/ 	.word	0x0001fdc0
        /*1140*/ 	.word	0x00000002
        /*1144*/ 	.word	0x00028c60
        /*1148*/ 	.short	0x010a
        /*114a*/ 	.byte	0x3f
	.zero		1


	//   ....[102]....
        /*114c*/ 	.word	0x0001fe10
        /*1150*/ 	.word	0x00000002
        /*1154*/ 	.word	0x00028c40
        /*1158*/ 	.short	0x010a
        /*115a*/ 	.byte	0x3f
	.zero		1


	//   ....[103]....
        /*115c*/ 	.word	0x0001fe60
        /*1160*/ 	.word	0x00000002
        /*1164*/ 	.word	0x00028c60
        /*1168*/ 	.short	0x010a
        /*116a*/ 	.byte	0x3f
	.zero		1


	//   ....[104]....
        /*116c*/ 	.word	0x0001feb0
        /*1170*/ 	.word	0x00000003
        /*1174*/ 	.word	0x00028c40
        /*1178*/ 	.short	0x010a
        /*117a*/ 	.byte	0x3f
	.zero		1


	//   ....[105]....
        /*117c*/ 	.word	0x0001ff00
        /*1180*/ 	.word	0x00000003
        /*1184*/ 	.word	0x00028c60
        /*1188*/ 	.short	0x010a
        /*118a*/ 	.byte	0x3f
	.zero		1


	//   ....[106]....
        /*118c*/ 	.word	0x00020a80
        /*1190*/ 	.word	0x00000000
        /*1194*/ 	.word	0x00028c20
        /*1198*/ 	.short	0x010a
        /*119a*/ 	.byte	0x3f
	.zero		1


	//   ....[107]....
        /*119c*/ 	.word	0x00020c20
        /*11a0*/ 	.word	0x00000006
        /*11a4*/ 	.word	0x00000000
        /*11a8*/ 	.short	0x010a
        /*11aa*/ 	.byte	0x3f
	.zero		1


	//   ....[108]....
        /*11ac*/ 	.word	0x00020c70
        /*11b0*/ 	.word	0x00000007
        /*11b4*/ 	.word	0x00000000
        /*11b8*/ 	.short	0x010a
        /*11ba*/ 	.byte	0x3f
	.zero		1


	//   ....[109]....
        /*11bc*/ 	.word	0x00020cc0
        /*11c0*/ 	.word	0x00000004
        /*11c4*/ 	.word	0x00000000
        /*11c8*/ 	.short	0x010a
        /*11ca*/ 	.byte	0x3f
	.zero		1


	//----- nvinfo : EIATTR_NUM_MBARRIERS
	.align		4
.L_1033:
        /*11cc*/ 	.byte	0x03, 0x38
        /*11ce*/ 	.short	0x0016


	//----- nvinfo : EIATTR_EXIT_INSTR_OFFSETS
	.align		4
        /*11d0*/ 	.byte	0x04, 0x1c
        /*11d2*/ 	.short	(.L_1035 - .L_1034)


	//   ....[0]....
.L_1034:
        /*11d4*/ 	.word	0x0001e760


	//----- nvinfo : EIATTR_MAX_THREADS
	.align		4
.L_1035:
        /*11d8*/ 	.byte	0x04, 0x05
        /*11da*/ 	.short	(.L_1037 - .L_1036)
.L_1036:
        /*11dc*/ 	.word	0x00000180
        /*11e0*/ 	.word	0x00000001
        /*11e4*/ 	.word	0x00000001


	//----- nvinfo : EIATTR_CRS_STACK_SIZE
	.align		4
.L_1037:
        /*11e8*/ 	.byte	0x04, 0x1e
        /*11ea*/ 	.short	(.L_1039 - .L_1038)
.L_1038:
        /*11ec*/ 	.word	0x00000000


	//----- nvinfo : EIATTR_CBANK_PARAM_SIZE
	.align		4
.L_1039:
        /*11f0*/ 	.byte	0x03, 0x19
        /*11f2*/ 	.short	0x0af0


	//----- nvinfo : EIATTR_PARAM_CBANK
	.align		4
        /*11f4*/ 	.byte	0x04, 0x0a
        /*11f6*/ 	.short	(.L_1041 - .L_1040)
	.align		4
.L_1040:
        /*11f8*/ 	.word	index@(.nv.constant0._ZN7cutlass13device_kernelIN5flash11enable_sm90INS1_16FlashAttnFwdSm90INS1_25CollectiveMainloopFwdSm90ILi2EN4cute5tupleIJNS5_1CILi1EEES8_S8_EEENS6_IJNS7_ILi64EEESA_SA_EEELi512ENS_10bfloat16_tEfNS_4arch4Sm90ELb1ELb0ELb0ELb1ELb0ELb1ELb0ELb0ELb0ELb1ELb1ELb0EEENS1_21CollectiveEpilogueFwdINS6_IJSA_NS7_ILi512EEESA_EEES9_SC_SE_Li256ELb1ELb1ELb1ELb0EEENS1_36VarlenDynamicPersistentTileSchedulerILi64ELi64ELi256ELi128ELb1ELb1ELb1ELb1ELb1ELb1EEEEEEEEEvNT_6ParamsE)
        /*11fc*/ 	.short	0x0210
        /*11fe*/ 	.short	0x0af0


	//----- nvinfo : EIATTR_SW_WAR
	.align		4
.L_1041:
        /*1200*/ 	.byte	0x04, 0x36
        /*1202*/ 	.short	(.L_1043 - .L_1042)
.L_1042:
        /*1204*/ 	.word	0x00000008
.L_1043:


//--------------------- .nv.info._ZN7cutlass13device_kernelIN5flash11enable_sm90INS1_16FlashAttnFwdSm90INS1_25CollectiveMainloopFwdSm90ILi2EN4cute5tupleIJNS5_1CILi1EEES8_S8_EEENS6_IJNS7_ILi64EEESA_SA_EEELi512ENS_10bfloat16_tEfNS_4arch4Sm90ELb1ELb0ELb0ELb1ELb0ELb0ELb1ELb0ELb0ELb1ELb1ELb0EEENS1_21CollectiveEpilogueFwdINS6_IJSA_NS7_ILi512EEESA_EEES9_SC_SE_Li256ELb1ELb1ELb1ELb0EEENS1_36VarlenDynamicPersistentTileSchedulerILi64ELi64ELi256ELi128ELb1ELb1ELb1ELb1ELb1ELb1EEEEEEEEEvNT_6ParamsE --------------------------
	.section	.nv.info._ZN7cutlass13device_kernelIN5flash11enable_sm90INS1_16FlashAttnFwdSm90INS1_25CollectiveMainloopFwdSm90ILi2EN4cute5tupleIJNS5_1CILi1EEES8_S8_EEENS6_IJNS7_ILi64EEESA_SA_EEELi512ENS_10bfloat16_tEfNS_4arch4Sm90ELb1ELb0ELb0ELb1ELb0ELb0ELb1ELb0ELb0ELb1ELb1ELb0EEENS1_21CollectiveEpilogueFwdINS6_IJSA_NS7_ILi512EEESA_EEES9_SC_SE_Li256ELb1ELb1ELb1ELb0EEENS1_36VarlenDynamicPersistentTileSchedulerILi64ELi64ELi256ELi128ELb1ELb1ELb1ELb1ELb1ELb1EEEEEEEEEvNT_6ParamsE,"",@"SHT_CUDA_INFO"
	.sectionflags	@""
	.align	4


	//----- nvinfo : EIATTR_CUDA_API_VERSION
	.align		4
        /*0000*/ 	.byte	0x04, 0x37
        /*0002*/ 	.short	(.L_1045 - .L_1044)
.L_1044:
        /*0004*/ 	.word	0x00000082


	//----- nvinfo : EIATTR_KPARAM_INFO
	.align		4
.L_1045:
        /*0008*/ 	.byte	0x04, 0x17
        /*000a*/ 	.short	(.L_1047 - .L_1046)
.L_1046:
        /*000c*/ 	.word	0x00000000
        /*0010*/ 	.short	0x0000
        /*0012*/ 	.short	0x0070
        /*0014*/ 	.byte	0x00, 0xf0, 0x01, 0x2e


	//----- nvinfo : EIATTR_SPARSE_MMA_MASK
	.align		4
.L_1047:
        /*0018*/ 	.byte	0x03, 0x50
        /*001a*/ 	.short	0x0000


	//----- nvinfo : EIATTR_MAXREG_COUNT
	.align		4
        /*001c*/ 	.byte	0x03, 0x1b
        /*001e*/ 	.short	0x00a8


	//----- nvinfo : EIATTR_NUM_BARRIERS
	.align		4
        /*0020*/ 	.byte	0x02, 0x4c
        /*0022*/ 	.byte	0x10
	.zero		1


	//----- nvinfo : EIATTR_EXTERNS
	.align		4
        /*0024*/ 	.byte	0x04, 0x0f
        /*0026*/ 	.short	(.L_1049 - .L_1048)


	//   ....[0]....
	.align		4
.L_1048:
        /*0028*/ 	.word	index@(__assertfail)


	//----- nvinfo : EIATTR_ANNOTATIONS
	.align		4
.L_1049:
        /*002c*/ 	.byte	0x04, 0x55
        /*002e*/ 	.short	(.L_1051 - .L_1050)


	//   ....[0]....
.L_1050:
        /* <DEDUP_REMOVED lines=88> */


	//----- nvinfo : EIATTR_MERCURY_ISA_VERSION
	.align		4
.L_1051:
        /*0598*/ 	.byte	0x03, 0x5f
        /*059a*/ 	.short	0x0101


	//----- nvinfo : EIATTR_UNUSED_LOAD_BYTE_OFFSET
	.align		4
        /*059c*/ 	.byte	0x04, 0x44
        /*059e*/ 	.short	(.L_1053 - .L_1052)


	//   ....[0]....
.L_1052:
        /*05a0*/ 	.word	0x00000a40
        /*05a4*/ 	.word	0x0000fff0


	//   ....[1]....
        /*05a8*/ 	.word	0x0000d7d0
        /*05ac*/ 	.word	0x0000fff0


	//----- nvinfo : EIATTR_INT_WARP_WIDE_INSTR_OFFSETS
	.align		4
.L_1053:
        /*05b0*/ 	.byte	0x04, 0x31
        /*05b2*/ 	.short	(.L_1055 - .L_1054)


	//   ....[0]....
.L_1054:
        /*05b4*/ 	.word	0x00000130


	//   ....[1]....
        /*05b8*/ 	.word	0x00000170


	//   ....[2]....
        /*05bc*/ 	.word	0x000001e0


	//   ....[3]....
        /*05c0*/ 	.word	0x000001f0


	//   ....[4]....
        /*05c4*/ 	.word	0x00013ba0


	//   ....[5]....
        /*05c8*/ 	.word	0x00013c00


	//   ....[6]....
        /*05cc*/ 	.word	0x00019590


	//   ....[7]....
        /*05d0*/ 	.word	0x00019620


	//----- nvinfo : EIATTR_COOP_GROUP_MASK_REGIDS
	.align		4
.L_1055:
        /*05d4*/ 	.byte	0x04, 0x29
        /*05d6*/ 	.short	(.L_1057 - .L_1056)


	//   ....[0]....
.L_1056:
        /*05d8*/ 	.word	0xffffffff


	//   ....[1]....
        /*05dc*/ 	.word	0xffffffff


	//   ....[2]....
        /*05e0*/ 	.word	0xffffffff


	//   ....[3]....
        /*05e4*/ 	.word	0xffffffff


	//   ....[4]....
        /*05e8*/ 	.word	0xffffffff


	//   ....[5]....
        /*05ec*/ 	.word	0xffffffff


	//   ....[6]....
        /*05f0*/ 	.word	0xffffffff


	//   ....[7]....
        /*05f4*/ 	.word	0xffffffff


	//   ....[8]....
        /*05f8*/ 	.word	0xffffffff


	//   ....[9]....
        /*05fc*/ 	.word	0xffffffff


	//   ....[10]....
        /*0600*/ 	.word	0xffffffff


	//   ....[11]....
        /*0604*/ 	.word	0xffffffff


	//   ....[12]....
        /*0608*/ 	.word	0xffffffff


	//   ....[13]....
        /*060c*/ 	.word	0xffffffff


	//   ....[14]....
        /*0610*/ 	.word	0xffffffff


	//   ....[15]....
        /*0614*/ 	.word	0xffffffff


	//   ....[16]....
        /*0618*/ 	.word	0xffffffff


	//   ....[17]....
        /*061c*/ 	.word	0xffffffff


	//   ....[18]....
        /*0620*/ 	.word	0xffffffff


	//   ....[19]....
        /*0624*/ 	.word	0xffffffff


	//   ....[20]....
        /*0628*/ 	.word	0xffffffff


	//   ....[21]....
        /*062c*/ 	.word	0xffffffff


	//   ....[22]....
        /*0630*/ 	.word	0xffffffff


	//   ....[23]....
        /*0634*/ 	.word	0xffffffff


	//   ....[24]....
        /*0638*/ 	.word	0xffffffff


	//   ....[25]....
        /*063c*/ 	.word	0xffffffff


	//   ....[26]....
        /*0640*/ 	.word	0xffffffff


	//   ....[27]....
        /*0644*/ 	.word	0xffffffff


	//   ....[28]....
        /*0648*/ 	.word	0xffffffff


	//   ....[29]....
        /*064c*/ 	.word	0xffffffff


	//   ....[30]....
        /*0650*/ 	.word	0xffffffff


	//   ....[31]....
        /*0654*/ 	.word	0xffffffff


	//   ....[32]....
        /*0658*/ 	.word	0xffffffff


	//   ....[33]....
        /*065c*/ 	.word	0xffffffff


	//   ....[34]....
        /*0660*/ 	.word	0xffffffff


	//   ....[35]....
        /*0664*/ 	.word	0xffffffff


	//   ....[36]....
        /*0668*/ 	.word	0xffffffff


	//   ....[37]....
        /*066c*/ 	.word	0xffffffff


	//   ....[38]....
        /*0670*/ 	.word	0xffffffff


	//   ....[39]....
        /*0674*/ 	.word	0xffffffff


	//   ....[40]....
        /*0678*/ 	.word	0xffffffff


	//   ....[41]....
        /*067c*/ 	.word	0xffffffff


	//   ....[42]....
        /*0680*/ 	.word	0xffffffff


	//   ....[43]....
        /*0684*/ 	.word	0xffffffff


	//   ....[44]....
        /*0688*/ 	.word	0xffffffff


	//   ....[45]....
        /*068c*/ 	.word	0xffffffff


	//   ....[46]....
        /*0690*/ 	.word	0xffffffff


	//   ....[47]....
        /*0694*/ 	.word	0xffffffff


	//   ....[48]....
        /*0698*/ 	.word	0xffffffff


	//   ....[49]....
        /*069c*/ 	.word	0xffffffff


	//   ....[50]....
        /*06a0*/ 	.word	0xffffffff


	//   ....[51]....
        /*06a4*/ 	.word	0xffffffff


	//   ....[52]....
        /*06a8*/ 	.word	0xffffffff


	//   ....[53]....
        /*06ac*/ 	.word	0xffffffff


	//   ....[54]....
        /*06b0*/ 	.word	0xffffffff


	//   ....[55]....
        /*06b4*/ 	.word	0xffffffff


	//   ....[56]....
        /*06b8*/ 	.word	0xffffffff


	//   ....[57]....
        /*06bc*/ 	.word	0xffffffff


	//   ....[58]....
        /*06c0*/ 	.word	0xffffffff


	//   ....[59]....
        /*06c4*/ 	.word	0xffffffff


	//   ....[60]....
        /*06c8*/ 	.word	0xffffffff


	//   ....[61]....
        /*06cc*/ 	.word	0xffffffff


	//   ....[62]....
        /*06d0*/ 	.word	0xffffffff


	//   ....[63]....
        /*06d4*/ 	.word	0xffffffff


	//   ....[64]....
        /*06d8*/ 	.word	0xffffffff


	//   ....[65]....
        /*06dc*/ 	.word	0xffffffff


	//   ....[66]....
        /*06e0*/ 	.word	0xffffffff


	//   ....[67]....
        /*06e4*/ 	.word	0xffffffff


	//   ....[68]....
        /*06e8*/ 	.word	0xffffffff


	//   ....[69]....
        /*06ec*/ 	.word	0xffffffff


	//   ....[70]....
        /*06f0*/ 	.word	0xffffffff


	//   ....[71]....
        /*06f4*/ 	.word	0xffffffff


	//   ....[72]....
        /*06f8*/ 	.word	0xffffffff


	//   ....[73]....
        /*06fc*/ 	.word	0xffffffff


	//   ....[74]....
        /*0700*/ 	.word	0xffffffff


	//   ....[75]....
        /*0704*/ 	.word	0xffffffff


	//   ....[76]....
        /*0708*/ 	.word	0xffffffff


	//   ....[77]....
        /*070c*/ 	.word	0xffffffff


	//   ....[78]....
        /*0710*/ 	.word	0xffffffff


	//   ....[79]....
        /*0714*/ 	.word	0xffffffff


	//   ....[80]....
        /*0718*/ 	.word	0xffffffff


	//   ....[81]....
        /*071c*/ 	.word	0xffffffff


	//   ....[82]....
        /*0720*/ 	.word	0xffffffff


	//   ....[83]....
        /*0724*/ 	.word	0xffffffff


	//   ....[84]....
        /*0728*/ 	.word	0xffffffff


	//   ....[85]....
        /*072c*/ 	.word	0xffffffff


	//   ....[86]....
        /*0730*/ 	.word	0xffffffff


	//   ....[87]....
        /*0734*/ 	.word	0xffffffff


	//   ....[88]....
        /*0738*/ 	.word	0xffffffff


	//   ....[89]....
        /*073c*/ 	.word	0xffffffff


	//   ....[90]....
        /*0740*/ 	.word	0xffffffff


	//   ....[91]....
        /*0744*/ 	.word	0xffffffff


	//   ....[92]....
        /*0748*/ 	.word	0xffffffff


	//   ....[93]....
        /*074c*/ 	.word	0xffffffff


	//   ....[94]....
        /*0750*/ 	.word	0xffffffff


	//   ....[95]....
        /*0754*/ 	.word	0xffffffff


	//   ....[96]....
        /*0758*/ 	.word	0xffffffff


	//   ....[97]....
        /*075c*/ 	.word	0xffffffff


	//   ....[98]....
        /*0760*/ 	.word	0xffffffff


	//   ....[99]....
        /*0764*/ 	.word	0xffffffff


	//   ....[100]....
        /*0768*/ 	.word	0xffffffff


	//   ....[101]....
        /*076c*/ 	.word	0xffffffff


	//   ....[102]....
        /*0770*/ 	.word	0xffffffff


	//   ....[103]....
        /*0774*/ 	.word	0xffffffff


	//   ....[104]....
        /*0778*/ 	.word	0xffffffff


	//   ....[105]....
        /*077c*/ 	.word	0x0500000f


	//   ....[106]....
        /*0780*/ 	.word	0x0500000f


	//   ....[107]....
        /*0784*/ 	.word	0x0500000f


	//   ....[108]....
        /*0788*/ 	.word	0x0500000f


	//   ....[109]....
        /*078c*/ 	.word	0x0500000f


	//   ....[110]....
        /*0790*/ 	.word	0x0500000f


	//   ....[111]....
        /*0794*/ 	.word	0x0500000f


	//   ....[112]....
        /*0798*/ 	.word	0x0500000f


	//   ....[113]....
        /*079c*/ 	.word	0x0500000f


	//   ....[114]....
        /*07a0*/ 	.word	0x0500000f


	//   ....[115]....
        /*07a4*/ 	.word	0x0500000f


	//   ....[116]....
        /*07a8*/ 	.word	0x0500000f


	//   ....[117]....
        /*07ac*/ 	.word	0x0500000f


	//   ....[118]....
        /*07b0*/ 	.word	0x0500000f


	//   ....[119]....
        /*07b4*/ 	.word	0x0500000f


	//   ....[120]....
        /*07b8*/ 	.word	0x0500000f


	//   ....[121]....
        /*07bc*/ 	.word	0x0500000f


	//   ....[122]....
        /*07c0*/ 	.word	0x0500000f


	//   ....[123]....
        /*07c4*/ 	.word	0x0500000f


	//   ....[124]....
        /*07c8*/ 	.word	0x0500000f


	//   ....[125]....
        /*07cc*/ 	.word	0x0500000f


	//   ....[126]....
        /*07d0*/ 	.word	0x0500000f


	//   ....[127]....
        /*07d4*/ 	.word	0x0500000f


	//   ....[128]....
        /*07d8*/ 	.word	0x0500000f


	//   ....[129]....
        /*07dc*/ 	.word	0x0500000f


	//   ....[130]....
        /*07e0*/ 	.word	0x0500000f


	//   ....[131]....
        /*07e4*/ 	.word	0x0500000f


	//   ....[132]....
        /*07e8*/ 	.word	0x0500000f


	//   ....[133]....
        /*07ec*/ 	.word	0x0500000f


	//   ....[134]....
        /*07f0*/ 	.word	0x0500000f


	//   ....[135]....
        /*07f4*/ 	.word	0x0500000f


	//   ....[136]....
        /*07f8*/ 	.word	0x0500000f


	//   ....[137]....
        /*07fc*/ 	.word	0x0500000f


	//   ....[138]....
        /*0800*/ 	.word	0x0500000f


	//   ....[139]....
        /*0804*/ 	.word	0x0500000f


	//   ....[140]....
        /*0808*/ 	.word	0x0500000f


	//----- nvinfo : EIATTR_COOP_GROUP_INSTR_OFFSETS
	.align		4
.L_1057:
        /*080c*/ 	.byte	0x04, 0x28
        /*080e*/ 	.short	(.L_1059 - .L_1058)


	//   ....[0]....
.L_1058:
        /*0810*/ 	.word	0x00000070


	//   ....[1]....
        /*0814*/ 	.word	0x00000140


	//   ....[2]....
        /*0818*/ 	.word	0x00000190


	//   ....[3]....
        /*081c*/ 	.word	0x000003a0


	//   ....[4]....
        /*0820*/ 	.word	0x00000500


	//   ....[5]....
        /*0824*/ 	.word	0x00000620


	//   ....[6]....
        /*0828*/ 	.word	0x00000780


	//   ....[7]....
        /*082c*/ 	.word	0x00001f80


	//   ....[8]....
        /*0830*/ 	.word	0x00003f60


	//   ....[9]....
        /*0834*/ 	.word	0x00004f70


	//   ....[10]....
        /*0838*/ 	.word	0x00005b70


	//   ....[11]....
        /*083c*/ 	.word	0x00005ba0


	//   ....[12]....
        /*0840*/ 	.word	0x00005f60


	//   ....[13]....
        /*0844*/ 	.word	0x000060b0


	//   ....[14]....
        /*0848*/ 	.word	0x00006280


	//   ....[15]....
        /*084c*/ 	.word	0x000063d0


	//   ....[16]....
        /*0850*/ 	.word	0x00006d30


	//   ....[17]....
        /*0854*/ 	.word	0x000079b0


	//   ....[18]....
        /*0858*/ 	.word	0x00008550


	//   ....[19]....
        /*085c*/ 	.word	0x000088a0


	//   ....[20]....
        /*0860*/ 	.word	0x000088d0


	//   ....[21]....
        /*0864*/ 	.word	0x00008b60


	//   ....[22]....
        /*0868*/ 	.word	0x00008c50


	//   ....[23]....
        /*086c*/ 	.word	0x00008d90


	//   ....[24]....
        /*0870*/ 	.word	0x00009f60


	//   ....[25]....
        /*0874*/ 	.word	0x0000abf0


	//   ....[26]....
        /*0878*/ 	.word	0x0000b880


	//   ....[27]....
        /*087c*/ 	.word	0x0000b8b0


	//   ....[28]....
        /*0880*/ 	.word	0x0000bb40


	//   ....[29]....
        /*0884*/ 	.word	0x0000bd10


	//   ....[30]....
        /*0888*/ 	.word	0x0000cc90


	//   ....[31]....
        /*088c*/ 	.word	0x0000ccd0


	//   ....[32]....
        /*0890*/ 	.word	0x0000cd30


	//   ....[33]....
        /*0894*/ 	.word	0x0000cd60


	//   ....[34]....
        /*0898*/ 	.word	0x0000cd90


	//   ....[35]....
        /*089c*/ 	.word	0x0000e510


	//   ....[36]....
        /*08a0*/ 	.word	0x0000e880


	//   ....[37]....
        /*08a4*/ 	.word	0x0000e890


	//   ....[38]....
        /*08a8*/ 	.word	0x0000e8a0


	//   ....[39]....
        /*08ac*/ 	.word	0x0000e8d0


	//   ....[40]....
        /*08b0*/ 	.word	0x0000f520


	//   ....[41]....
        /*08b4*/ 	.word	0x0000f560


	//   ....[42]....
        /*08b8*/ 	.word	0x0000f810


	//   ....[43]....
        /*08bc*/ 	.word	0x0000f830


	//   ....[44]....
        /*08c0*/ 	.word	0x0000ff10


	//   ....[45]....
        /*08c4*/ 	.word	0x0000ff40


	//   ....[46]....
        /*08c8*/ 	.word	0x000107d0


	//   ....[47]....
        /*08cc*/ 	.word	0x000107f0


	//   ....[48]....
        /*08d0*/ 	.word	0x00011ad0


	//   ....[49]....
        /*08d4*/ 	.word	0x00011b10


	//   ....[50]....
        /*08d8*/ 	.word	0x00011d50


	//   ....[51]....
        /*08dc*/ 	.word	0x00011d70


	//   ....[52]....
        /*08e0*/ 	.word	0x00012030


	//   ....[53]....
        /*08e4*/ 	.word	0x00012240


	//   ....[54]....
        /*08e8*/ 	.word	0x00012270


	//   ....[55]....
        /*08ec*/ 	.word	0x000122a0


	//   ....[56]....
        /*08f0*/ 	.word	0x000122d0


	//   ....[57]....
        /*08f4*/ 	.word	0x00012300


	//   ....[58]....
        /*08f8*/ 	.word	0x00012330


	//   ....[59]....
        /*08fc*/ 	.word	0x000124d0


	//   ....[60]....
        /*0900*/ 	.word	0x00012500


	//   ....[61]....
        /*0904*/ 	.word	0x00012530


	//   ....[62]....
        /*0908*/ 	.word	0x00012560


	//   ....[63]....
        /*090c*/ 	.word	0x00012590


	//   ....[64]....
        /*0910*/ 	.word	0x000125c0


	//   ....[65]....
        /*0914*/ 	.word	0x00012660


	//   ....[66]....
        /*0918*/ 	.word	0x00012690


	//   ....[67]....
        /*091c*/ 	.word	0x000126a0


	//   ....[68]....
        /*0920*/ 	.word	0x000126d0


	//   ....[69]....
        /*0924*/ 	.word	0x00014180


	//   ....[70]....
        /*0928*/ 	.word	0x00014c10


	//   ....[71]....
        /*092c*/ 	.word	0x00014c40


	//   ....[72]....
        /*0930*/ 	.word	0x00014c60


	//   ....[73]....
        /*0934*/ 	.word	0x00014d10


	//   ....[74]....
        /*0938*/ 	.word	0x00014da0


	//   ....[75]....
        /*093c*/ 	.word	0x00014dc0


	//   ....[76]....
        /*0940*/ 	.word	0x00014e50


	//   ....[77]....
        /*0944*/ 	.word	0x00014e60


	//   ....[78]....
        /*0948*/ 	.word	0x000157f0


	//   ....[79]....
        /*094c*/ 	.word	0x00015880


	//   ....[80]....
        /*0950*/ 	.word	0x000158d0


	//   ....[81]....
        /*0954*/ 	.word	0x00015a00


	//   ....[82]....
        /*0958*/ 	.word	0x00015b70


	//   ....[83]....
        /*095c*/ 	.word	0x00015b80


	//   ....[84]....
        /*0960*/ 	.word	0x00015ce0


	//   ....[85]....
        /*0964*/ 	.word	0x00015cf0


	//   ....[86]....
        /*0968*/ 	.word	0x000198a0


	//   ....[87]....
        /*096c*/ 	.word	0x000198d0


	//   ....[88]....
        /*0970*/ 	.word	0x00019930


	//   ....[89]....
        /*0974*/ 	.word	0x00019960


	//   ....[90]....
        /*0978*/ 	.word	0x00019990


	//   ....[91]....
        /*097c*/ 	.word	0x000199c0


	//   ....[92]....
        /*0980*/ 	.word	0x000199f0


	//   ....[93]....
        /*0984*/ 	.word	0x00019a20


	//   ....[94]....
        /*0988*/ 	.word	0x00019be0


	//   ....[95]....
        /*098c*/ 	.word	0x00019c10


	//   ....[96]....
        /*0990*/ 	.word	0x00019c40


	//   ....[97]....
        /*0994*/ 	.word	0x00019c70


	//   ....[98]....
        /*0998*/ 	.word	0x00019ca0


	//   ....[99]....
        /*099c*/ 	.word	0x00019cd0


	//   ....[100]....
        /*09a0*/ 	.word	0x00019da0


	//   ....[101]....
        /*09a4*/ 	.word	0x00019dc0


	//   ....[102]....
        /*09a8*/ 	.word	0x00019dd0


	//   ....[103]....
        /*09ac*/ 	.word	0x00019e50


	//   ....[104]....
        /*09b0*/ 	.word	0x0001a990


	//   ....[105]....
        /*09b4*/ 	.word	0x0001af50


	//   ....[106]....
        /*09b8*/ 	.word	0x0001b0d0


	//   ....[107]....
        /*09bc*/ 	.word	0x0001b130


	//   ....[108]....
        /*09c0*/ 	.word	0x0001b1c0


	//   ....[109]....
        /*09c4*/ 	.word	0x0001b210


	//   ....[110]....
        /*09c8*/ 	.word	0x0001b370


	//   ....[111]....
        /*09cc*/ 	.word	0x0001b410


	//   ....[112]....
        /*09d0*/ 	.word	0x0001b4c0


	//   ....[113]....
        /*09d4*/ 	.word	0x0001b5a0


	//   ....[114]....
        /*09d8*/ 	.word	0x0001b760


	//   ....[115]....
        /*09dc*/ 	.word	0x0001b840


	//   ....[116]....
        /*09e0*/ 	.word	0x0001bad0


	//   ....[117]....
        /*09e4*/ 	.word	0x0001bbd0


	//   ....[118]....
        /*09e8*/ 	.word	0x0001bda0


	//   ....[119]....
        /*09ec*/ 	.word	0x0001be60


	//   ....[120]....
        /*09f0*/ 	.word	0x0001c080


	//   ....[121]....
        /*09f4*/ 	.word	0x0001c0d0


	//   ....[122]....
        /*09f8*/ 	.word	0x0001c400


	//   ....[123]....
        /*09fc*/ 	.word	0x0001c4a0


	//   ....[124]....
        /*0a00*/ 	.word	0x0001c630


	//   ....[125]....
        /*0a04*/ 	.word	0x0001c6b0


	//   ....[126]....
        /*0a08*/ 	.word	0x0001c730


	//   ....[127]....
        /*0a0c*/ 	.word	0x0001c7b0


	//   ....[128]....
        /*0a10*/ 	.word	0x0001c830


	//   ....[129]....
        /*0a14*/ 	.word	0x0001c8c0


	//   ....[130]....
        /*0a18*/ 	.word	0x0001c960


	//   ....[131]....
        /*0a1c*/ 	.word	0x0001ca10


	//   ....[132]....
        /*0a20*/ 	.word	0x0001ca90


	//   ....[133]....
        /*0a24*/ 	.word	0x0001cb10


	//   ....[134]....
        /*0a28*/ 	.word	0x0001cb90


	//   ....[135]....
        /*0a2c*/ 	.word	0x0001cc20


	//   ....[136]....
        /*0a30*/ 	.word	0x0001cca0


	//   ....[137]....
        /*0a34*/ 	.word	0x0001cd50


	//   ....[138]....
        /*0a38*/ 	.word	0x0001cda0


	//   ....[139]....
        /*0a3c*/ 	.word	0x0001ce60


	//   ....[140]....
        /*0a40*/ 	.word	0x0001cf90


	//----- nvinfo : EIATTR_REG_RECONFIG
	.align		4
.L_1059:
        /*0a44*/ 	.byte	0x01, 0x54
	.zero		2


	//----- nvinfo : EIATTR_SYSCALL_OFFSETS
	.align		4
        /*0a48*/ 	.byte	0x04, 0x46
        /*0a4a*/ 	.short	(.L_1061 - .L_1060)


	//   ....[0]....
.L_1060:
        /*0a4c*/ 	.word	0x00004110


	//   ....[1]....
        /*0a50*/ 	.word	0x00013da0


	//   ....[2]....
        /*0a54*/ 	.word	0x00013ef0


	//   ....[3]....
        /*0a58*/ 	.word	0x00013ff0


	//   ....[4]....
        /*0a5c*/ 	.word	0x00014830


	//   ....[5]....
        /*0a60*/ 	.word	0x00015170


	//----- nvinfo : EIATTR_MBARRIER_INSTR_OFFSETS
	.align		4
.L_1061:
        /*0a64*/ 	.byte	0x04, 0x39
        /*0a66*/ 	.short	(.L_1063 - .L_1062)


	//   ....[0]....
.L_1062:
        /*0a68*/ 	.word	0x00000280
        /*0a6c*/ 	.word	0x000000ff
        /*0a70*/ 	.word	0x00038800
        /*0a74*/ 	.short	0x0100
        /*0a76*/ 	.byte	0x08
	.zero		1


	//   ....[1]....
        /*0a78*/ 	.word	0x00000290
        /*0a7c*/ 	.word	0x000000ff
        /*0a80*/ 	.word	0x00038810
        /*0a84*/ 	.short	0x0100
        /*0a86*/ 	.byte	0x08
	.zero		1


	//   ....[2]....
        /*0a88*/ 	.word	0x000002a0
        /*0a8c*/ 	.word	0x000000ff
        /*0a90*/ 	.word	0x00038820
        /*0a94*/ 	.short	0x0100
        /*0a96*/ 	.byte	0x08
	.zero		1


	//   ....[3]....
        /*0a98*/ 	.word	0x00000350
        /*0a9c*/ 	.word	0x000000ff
        /*0aa0*/ 	.word	0x00038830
        /*0aa4*/ 	.short	0x0100
        /*0aa6*/ 	.byte	0x06
	.zero		1


	//   ....[4]....
        /*0aa8*/ 	.word	0x00000360
        /*0aac*/ 	.word	0x000000ff
        /*0ab0*/ 	.word	0x00038840
        /*0ab4*/ 	.short	0x0100
        /*0ab6*/ 	.byte	0x06
	.zero		1


	//   ....[5]....
        /*0ab8*/ 	.word	0x00000370
        /*0abc*/ 	.word	0x000000ff
        /*0ac0*/ 	.word	0x00038838
        /*0ac4*/ 	.short	0x0100
        /*0ac6*/ 	.byte	0x06
	.zero		1


	//   ....[6]....
        /*0ac8*/ 	.word	0x00000380
        /*0acc*/ 	.word	0x000000ff
        /*0ad0*/ 	.word	0x00038848
        /*0ad4*/ 	.short	0x0100
        /*0ad6*/ 	.byte	0x06
	.zero		1


	//   ....[7]....
        /*0ad8*/ 	.word	0x000004b0
        /*0adc*/ 	.word	0x000000ff
        /*0ae0*/ 	.word	0x00038850
        /*0ae4*/ 	.short	0x0100
        /*0ae6*/ 	.byte	0x08
	.zero		1


	//   ....[8]....
        /*0ae8*/ 	.word	0x000004c0
        /*0aec*/ 	.word	0x000000ff
        /*0af0*/ 	.word	0x00038860
        /*0af4*/ 	.short	0x0100
        /*0af6*/ 	.byte	0x08
	.zero		1


	//   ....[9]....
        /*0af8*/ 	.word	0x000004d0
        /*0afc*/ 	.word	0x000000ff
        /*0b00*/ 	.word	0x00038858
        /*0b04*/ 	.short	0x0100
        /*0b06*/ 	.byte	0x08
	.zero		1


	//   ....[10]....
        /*0b08*/ 	.word	0x000004e0
        /*0b0c*/ 	.word	0x000000ff
        /*0b10*/ 	.word	0x00038868
        /*0b14*/ 	.short	0x0100
        /*0b16*/ 	.byte	0x08
	.zero		1


	//   ....[11]....
        /*0b18*/ 	.word	0x000005d0
        /*0b1c*/ 	.word	0x000000ff
        /*0b20*/ 	.word	0x00038870
        /*0b24*/ 	.short	0x0100
        /*0b26*/ 	.byte	0x06
	.zero		1


	//   ....[12]....
        /*0b28*/ 	.word	0x000005e0
        /*0b2c*/ 	.word	0x000000ff
        /*0b30*/ 	.word	0x00038880
        /*0b34*/ 	.short	0x0100
        /*0b36*/ 	.byte	0x06
	.zero		1


	//   ....[13]....
        /*0b38*/ 	.word	0x000005f0
        /*0b3c*/ 	.word	0x000000ff
        /*0b40*/ 	.word	0x00038878
        /*0b44*/ 	.short	0x0100
        /*0b46*/ 	.byte	0x06
	.zero		1


	//   ....[14]....
        /*0b48*/ 	.word	0x00000600
        /*0b4c*/ 	.word	0x000000ff
        /*0b50*/ 	.word	0x00038888
        /*0b54*/ 	.short	0x0100
        /*0b56*/ 	.byte	0x06
	.zero		1


	//   ....[15]....
        /*0b58*/ 	.word	0x00000730
        /*0b5c*/ 	.word	0x000000ff
        /*0b60*/ 	.word	0x00038890
        /*0b64*/ 	.short	0x0100
        /*0b66*/ 	.byte	0x08
	.zero		1


	//   ....[16]....
        /*0b68*/ 	.word	0x00000740
        /*0b6c*/ 	.word	0x000000ff
        /*0b70*/ 	.word	0x000388a0
        /*0b74*/ 	.short	0x0100
        /*0b76*/ 	.byte	0x08
	.zero		1


	//   ....[17]....
        /*0b78*/ 	.word	0x00000750
        /*0b7c*/ 	.word	0x000000ff
        /*0b80*/ 	.word	0x00038898
        /*0b84*/ 	.short	0x0100
        /*0b86*/ 	.byte	0x08
	.zero		1


	//   ....[18]....
        /*0b88*/ 	.word	0x00000760
        /*0b8c*/ 	.word	0x000000ff
        /*0b90*/ 	.word	0x000388a8
        /*0b94*/ 	.short	0x0100
        /*0b96*/ 	.byte	0x08
	.zero		1


	//   ....[19]....
        /*0b98*/ 	.word	0x00000890
        /*0b9c*/ 	.word	0x000000ff
        /*0ba0*/ 	.word	0x000388b0
        /*0ba4*/ 	.short	0x0100
        /*0ba6*/ 	.byte	0x08
	.zero		1


	//   ....[20]....
        /*0ba8*/ 	.word	0x000008a0
        /*0bac*/ 	.word	0x000000ff
        /*0bb0*/ 	.word	0x000388c0
        /*0bb4*/ 	.short	0x0100
        /*0bb6*/ 	.byte	0x08
	.zero		1


	//   ....[21]....
        /*0bb8*/ 	.word	0x000008b0
        /*0bbc*/ 	.word	0x000000ff
        /*0bc0*/ 	.word	0x000388b8
        /*0bc4*/ 	.short	0x0100
        /*0bc6*/ 	.byte	0x08
	.zero		1


	//   ....[22]....
        /*0bc8*/ 	.word	0x000008c0
        /*0bcc*/ 	.word	0x000000ff
        /*0bd0*/ 	.word	0x000388c8
        /*0bd4*/ 	.short	0x0100
        /*0bd6*/ 	.byte	0x08
	.zero		1


	//   ....[23]....
        /*0bd8*/ 	.word	0x00002350
        /*0bdc*/ 	.word	0x00000004
        /*0be0*/ 	.word	0x00000000
        /*0be4*/ 	.short	0x0101
        /*0be6*/ 	.byte	0x3f
	.zero		1


	//   ....[24]....
        /*0be8*/ 	.word	0x00002e40
        /*0bec*/ 	.word	0x00000004
        /*0bf0*/ 	.word	0x00000000
        /*0bf4*/ 	.short	0x0101
        /*0bf6*/ 	.byte	0x3f
	.zero		1


	//   ....[25]....
        /*0bf8*/ 	.word	0x000041c0
        /*0bfc*/ 	.word	0x00000010
        /*0c00*/ 	.word	0x00038800
        /*0c04*/ 	.short	0x010a
        /*0c06*/ 	.byte	0x3f
	.zero		1


	//   ....[26]....
        /*0c08*/ 	.word	0x00004230
        /*0c0c*/ 	.word	0x00000009
        /*0c10*/ 	.word	0x00038830
        /*0c14*/ 	.short	0x010a
        /*0c16*/ 	.byte	0x3f
	.zero		1


	//   ....[27]....
        /*0c18*/ 	.word	0x000042a0
        /*0c1c*/ 	.word	0x00000009
        /*0c20*/ 	.word	0x00038830
        /*0c24*/ 	.short	0x010a
        /*0c26*/ 	.byte	0x3f
	.zero		1


	//   ....[28]....
        /*0c28*/ 	.word	0x00004520
        /*0c2c*/ 	.word	0x00000010
        /*0c30*/ 	.word	0x00038810
        /*0c34*/ 	.short	0x010a
        /*0c36*/ 	.byte	0x3f
	.zero		1


	//   ....[29]....
        /*0c38*/ 	.word	0x00004560
        /*0c3c*/ 	.word	0x00000009
        /*0c40*/ 	.word	0x00038850
        /*0c44*/ 	.short	0x010a
        /*0c46*/ 	.byte	0x3f
	.zero		1


	//   ....[30]....
        /*0c48*/ 	.word	0x00004630
        /*0c4c*/ 	.word	0x00000009
        /*0c50*/ 	.word	0x00038850
        /*0c54*/ 	.short	0x010a
        /*0c56*/ 	.byte	0x3f
	.zero		1


	//   ....[31]....
        /*0c58*/ 	.word	0x00006610
        /*0c5c*/ 	.word	0x00000007
        /*0c60*/ 	.word	0x00000000
        /*0c64*/ 	.short	0x0101
        /*0c66*/ 	.byte	0x3f
	.zero		1


	//   ....[32]....
        /*0c68*/ 	.word	0x00006d50
        /*0c6c*/ 	.word	0x00000009
        /*0c70*/ 	.word	0x00000000
        /*0c74*/ 	.short	0x0101
        /*0c76*/ 	.byte	0x3f
	.zero		1


	//   ....[33]....
        /*0c78*/ 	.word	0x00006e60
        /*0c7c*/ 	.word	0x00000009
        /*0c80*/ 	.word	0x00038830
        /*0c84*/ 	.short	0x010a
        /*0c86*/ 	.byte	0x3f
	.zero		1


	//   ....[34]....
        /*0c88*/ 	.word	0x00006eb0
        /*0c8c*/ 	.word	0x00000009
        /*0c90*/ 	.word	0x00038830
        /*0c94*/ 	.short	0x010a
        /*0c96*/ 	.byte	0x3f
	.zero		1


	//   ....[35]....
        /*0c98*/ 	.word	0x00007030
        /*0c9c*/ 	.word	0x00000009
        /*0ca0*/ 	.word	0x00038850
        /*0ca4*/ 	.short	0x010a
        /*0ca6*/ 	.byte	0x3f
	.zero		1


	//   ....[36]....
        /*0ca8*/ 	.word	0x00007070
        /*0cac*/ 	.word	0x00000009
        /*0cb0*/ 	.word	0x00038850
        /*0cb4*/ 	.short	0x010a
        /*0cb6*/ 	.byte	0x3f
	.zero		1


	//   ....[37]....
        /*0cb8*/ 	.word	0x00008fa0
        /*0cbc*/ 	.word	0x0000000b
        /*0cc0*/ 	.word	0x00000000
        /*0cc4*/ 	.short	0x0101
        /*0cc6*/ 	.byte	0x3f
	.zero		1


	//   ....[38]....
        /*0cc8*/ 	.word	0x00009f80
        /*0ccc*/ 	.word	0x00000009
        /*0cd0*/ 	.word	0x00000000
        /*0cd4*/ 	.short	0x0101
        /*0cd6*/ 	.byte	0x3f
	.zero		1


	//   ....[39]....
        /*0cd8*/ 	.word	0x0000a0c0
        /*0cdc*/ 	.word	0x00000009
        /*0ce0*/ 	.word	0x00038830
        /*0ce4*/ 	.short	0x010a
        /*0ce6*/ 	.byte	0x3f
	.zero		1


	//   ....[40]....
        /*0ce8*/ 	.word	0x0000a110
        /*0cec*/ 	.word	0x00000009
        /*0cf0*/ 	.word	0x00038830
        /*0cf4*/ 	.short	0x010a
        /*0cf6*/ 	.byte	0x3f
	.zero		1


	//   ....[41]....
        /*0cf8*/ 	.word	0x0000a290
        /*0cfc*/ 	.word	0x00000009
        /*0d00*/ 	.word	0x00038850
        /*0d04*/ 	.short	0x010a
        /*0d06*/ 	.byte	0x3f
	.zero		1


	//   ....[42]....
        /*0d08*/ 	.word	0x0000a2d0
        /*0d0c*/ 	.word	0x00000009
        /*0d10*/ 	.word	0x00038850
        /*0d14*/ 	.short	0x010a
        /*0d16*/ 	.byte	0x3f
	.zero		1


	//   ....[43]....
        /*0d18*/ 	.word	0x0000c020
        /*0d1c*/ 	.word	0x000000a3
        /*0d20*/ 	.word	0x00000000
        /*0d24*/ 	.short	0x0101
        /*0d26*/ 	.byte	0x3f
	.zero		1


	//   ....[44]....
        /*0d28*/ 	.word	0x0000ccb0
        /*0d2c*/ 	.word	0x00000009
        /*0d30*/ 	.word	0x00000000
        /*0d34*/ 	.short	0x0101
        /*0d36*/ 	.byte	0x3f
	.zero		1


	//   ....[45]....
        /*0d38*/ 	.word	0x0000f550
        /*0d3c*/ 	.word	0x00000008
        /*0d40*/ 	.word	0x00000000
        /*0d44*/ 	.short	0x0101
        /*0d46*/ 	.byte	0x3f
	.zero		1


	//   ....[46]....
        /*0d48*/ 	.word	0x0000fe40
        /*0d4c*/ 	.word	0x00000008
        /*0d50*/ 	.word	0x00000000
        /*0d54*/ 	.short	0x0101
        /*0d56*/ 	.byte	0x3f
	.zero		1


	//   ....[47]....
        /*0d58*/ 	.word	0x000143e0
        /*0d5c*/ 	.word	0x00000000
        /*0d60*/ 	.word	0x00038840
        /*0d64*/ 	.short	0x010a
        /*0d66*/ 	.byte	0x3f
	.zero		1


	//   ....[48]....
        /*0d68*/ 	.word	0x00014f20
        /*0d6c*/ 	.word	0x00000012
        /*0d70*/ 	.word	0x00038800
        /*0d74*/ 	.short	0x0107
        /*0d76*/ 	.byte	0x3f
	.zero		1


	//   ....[49]....
        /*0d78*/ 	.word	0x00014fc0
        /*0d7c*/ 	.word	0x00000012
        /*0d80*/ 	.word	0x00038800
        /*0d84*/ 	.short	0x0101
        /*0d86*/ 	.byte	0x3f
	.zero		1


	//   ....[50]....
        /*0d88*/ 	.word	0x00015ef0
        /*0d8c*/ 	.word	0x00000012
        /*0d90*/ 	.word	0x00038810
        /*0d94*/ 	.short	0x0107
        /*0d96*/ 	.byte	0x3f
	.zero		1


	//   ....[51]....
        /*0d98*/ 	.word	0x00015ff0
        /*0d9c*/ 	.word	0x00000012
        /*0da0*/ 	.word	0x00038810
        /*0da4*/ 	.short	0x0101
        /*0da6*/ 	.byte	0x3f
	.zero		1


	//   ....[52]....
        /*0da8*/ 	.word	0x00016010
        /*0dac*/ 	.word	0x00000012
        /*0db0*/ 	.word	0x00038820
        /*0db4*/ 	.short	0x010a
        /*0db6*/ 	.byte	0x3f
	.zero		1


	//   ....[53]....
        /*0db8*/ 	.word	0x000160f0
        /*0dbc*/ 	.word	0x00000000
        /*0dc0*/ 	.word	0x00038860
        /*0dc4*/ 	.short	0x010a
        /*0dc6*/ 	.byte	0x3f
	.zero		1


	//   ....[54]....
        /*0dc8*/ 	.word	0x00016d80
        /*0dcc*/ 	.word	0x00000003
        /*0dd0*/ 	.word	0x00038840
        /*0dd4*/ 	.short	0x010a
        /*0dd6*/ 	.byte	0x3f
	.zero		1


	//   ....[55]....
        /*0dd8*/ 	.word	0x00016fe0
        /*0ddc*/ 	.word	0x00000003
        /*0de0*/ 	.word	0x00038860
        /*0de4*/ 	.short	0x010a
        /*0de6*/ 	.byte	0x3f
	.zero		1


	//   ....[56]....
        /*0de8*/ 	.word	0x00017ba0
        /*0dec*/ 	.word	0x00000004
        /*0df0*/ 	.word	0x00038840
        /*0df4*/ 	.short	0x010a
        /*0df6*/ 	.byte	0x3f
	.zero		1


	//   ....[57]....
        /*0df8*/ 	.word	0x00017df0
        /*0dfc*/ 	.word	0x00000004
        /*0e00*/ 	.word	0x00038860
        /*0e04*/ 	.short	0x010a
        /*0e06*/ 	.byte	0x3f
	.zero		1


	//   ....[58]....
        /*0e08*/ 	.word	0x00018930
        /*0e0c*/ 	.word	0x00000004
        /*0e10*/ 	.word	0x00038840
        /*0e14*/ 	.short	0x010a
        /*0e16*/ 	.byte	0x3f
	.zero		1


	//   ....[59]....
        /*0e18*/ 	.word	0x00018b90
        /*0e1c*/ 	.word	0x00000004
        /*0e20*/ 	.word	0x00038860
        /*0e24*/ 	.short	0x010a
        /*0e26*/ 	.byte	0x3f
	.zero		1


	//   ....[60]....
        /*0e28*/ 	.word	0x0001a910
        /*0e2c*/ 	.word	0x00000000
        /*0e30*/ 	.word	0x00038820
        /*0e34*/ 	.short	0x010a
        /*0e36*/ 	.byte	0x3f
	.zero		1


	//   ....[61]....
        /*0e38*/ 	.word	0x0001aad0
        /*0e3c*/ 	.word	0x00000006
        /*0e40*/ 	.word	0x00000000
        /*0e44*/ 	.short	0x010a
        /*0e46*/ 	.byte	0x3f
	.zero		1


	//   ....[62]....
        /*0e48*/ 	.word	0x0001ab40
        /*0e4c*/ 	.word	0x00000007
        /*0e50*/ 	.word	0x00000000
        /*0e54*/ 	.short	0x010a
        /*0e56*/ 	.byte	0x3f
	.zero		1


	//   ....[63]....
        /*0e58*/ 	.word	0x0001abb0
        /*0e5c*/ 	.word	0x00000004
        /*0e60*/ 	.word	0x00000000
        /*0e64*/ 	.short	0x010a
        /*0e66*/ 	.byte	0x3f
	.zero		1


	//   ....[64]....
        /*0e68*/ 	.word	0x0001abe0
        /*0e6c*/ 	.word	0x00000003
        /*0e70*/ 	.word	0x00000000
        /*0e74*/ 	.short	0x010a
        /*0e76*/ 	.byte	0x3f
	.zero		1


	//   ....[65]....
        /*0e78*/ 	.word	0x0001ac40
        /*0e7c*/ 	.word	0x00000010
        /*0e80*/ 	.word	0x00038800
        /*0e84*/ 	.short	0x010a
        /*0e86*/ 	.byte	0x3f
	.zero		1


	//   ....[66]....
        /*0e88*/ 	.word	0x0001ac90
        /*0e8c*/ 	.word	0x00000009
        /*0e90*/ 	.word	0x00038830
        /*0e94*/ 	.short	0x010a
        /*0e96*/ 	.byte	0x3f
	.zero		1


	//   ....[67]....
        /*0e98*/ 	.word	0x0001ace0
        /*0e9c*/ 	.word	0x00000010
        /*0ea0*/ 	.word	0x00038810
        /*0ea4*/ 	.short	0x010a
        /*0ea6*/ 	.byte	0x3f
	.zero		1


	//   ....[68]....
        /*0ea8*/ 	.word	0x0001ad30
        /*0eac*/ 	.word	0x00000009
        /*0eb0*/ 	.word	0x00038850
        /*0eb4*/ 	.short	0x010a
        /*0eb6*/ 	.byte	0x3f
	.zero		1


	//   ....[69]....
        /*0eb8*/ 	.word	0x0001ad80
        /*0ebc*/ 	.word	0x00000009
        /*0ec0*/ 	.word	0x00038830
        /*0ec4*/ 	.short	0x010a
        /*0ec6*/ 	.byte	0x3f
	.zero		1


	//   ....[70]....
        /*0ec8*/ 	.word	0x0001add0
        /*0ecc*/ 	.word	0x00000009
        /*0ed0*/ 	.word	0x00038850
        /*0ed4*/ 	.short	0x010a
        /*0ed6*/ 	.byte	0x3f
	.zero		1


	//   ....[71]....
        /*0ed8*/ 	.word	0x0001ae20
        /*0edc*/ 	.word	0x00000009
        /*0ee0*/ 	.word	0x00038830
        /*0ee4*/ 	.short	0x010a
        /*0ee6*/ 	.byte	0x3f
	.zero		1


	//   ....[72]....
        /*0ee8*/ 	.word	0x0001ae70
        /*0eec*/ 	.word	0x00000009
        /*0ef0*/ 	.word	0x00038850
        /*0ef4*/ 	.short	0x010a
        /*0ef6*/ 	.byte	0x3f
	.zero		1


	//   ....[73]....
        /*0ef8*/ 	.word	0x0001b010
        /*0efc*/ 	.word	0x00000000
        /*0f00*/ 	.word	0x00038840
        /*0f04*/ 	.short	0x010a
        /*0f06*/ 	.byte	0x3f
	.zero		1


	//   ....[74]....
        /*0f08*/ 	.word	0x0001c110
        /*0f0c*/ 	.word	0x00000012
        /*0f10*/ 	.word	0x00038820
        /*0f14*/ 	.short	0x010a
        /*0f16*/ 	.byte	0x3f
	.zero		1


	//   ....[75]....
        /*0f18*/ 	.word	0x0001c160
        /*0f1c*/ 	.word	0x00000000
        /*0f20*/ 	.word	0x00038860
        /*0f24*/ 	.short	0x010a
        /*0f26*/ 	.byte	0x3f
	.zero		1


	//   ....[76]....
        /*0f28*/ 	.word	0x0001c1b0
        /*0f2c*/ 	.word	0x00000003
        /*0f30*/ 	.word	0x00038840
        /*0f34*/ 	.short	0x010a
        /*0f36*/ 	.byte	0x3f
	.zero		1


	//   ....[77]....
        /*0f38*/ 	.word	0x0001c200
        /*0f3c*/ 	.word	0x00000003
        /*0f40*/ 	.word	0x00038860
        /*0f44*/ 	.short	0x010a
        /*0f46*/ 	.byte	0x3f
	.zero		1


	//   ....[78]....
        /*0f48*/ 	.word	0x0001c250
        /*0f4c*/ 	.word	0x00000004
        /*0f50*/ 	.word	0x00038840
        /*0f54*/ 	.short	0x010a
        /*0f56*/ 	.byte	0x3f
	.zero		1


	//   ....[79]....
        /*0f58*/ 	.word	0x0001c2a0
        /*0f5c*/ 	.word	0x00000004
        /*0f60*/ 	.word	0x00038860
        /*0f64*/ 	.short	0x010a
        /*0f66*/ 	.byte	0x3f
	.zero		1


	//   ....[80]....
        /*0f68*/ 	.word	0x0001c2f0
        /*0f6c*/ 	.word	0x00000004
        /*0f70*/ 	.word	0x00038840
        /*0f74*/ 	.short	0x010a
        /*0f76*/ 	.byte	0x3f
	.zero		1


	//   ....[81]....
        /*0f78*/ 	.word	0x0001c340
        /*0f7c*/ 	.word	0x00000004
        /*0f80*/ 	.word	0x00038860
        /*0f84*/ 	.short	0x010a
        /*0f86*/ 	.byte	0x3f
	.zero		1


	//   ....[82]....
        /*0f88*/ 	.word	0x0001ceb0
        /*0f8c*/ 	.word	0x00000000
        /*0f90*/ 	.word	0x00038820
        /*0f94*/ 	.short	0x010a
        /*0f96*/ 	.byte	0x3f
	.zero		1


	//   ....[83]....
        /*0f98*/ 	.word	0x0001d050
        /*0f9c*/ 	.word	0x00000006
        /*0fa0*/ 	.word	0x00000000
        /*0fa4*/ 	.short	0x010a
        /*0fa6*/ 	.byte	0x3f
	.zero		1


	//   ....[84]....
        /*0fa8*/ 	.word	0x0001d0a0
        /*0fac*/ 	.word	0x00000007
        /*0fb0*/ 	.word	0x00000000
        /*0fb4*/ 	.short	0x010a
        /*0fb6*/ 	.byte	0x3f
	.zero		1


	//   ....[85]....
        /*0fb8*/ 	.word	0x0001d0f0
        /*0fbc*/ 	.word	0x00000004
        /*0fc0*/ 	.word	0x00000000
        /*0fc4*/ 	.short	0x010a
        /*0fc6*/ 	.byte	0x3f
	.zero		1


	//----- nvinfo : EIATTR_NUM_MBARRIERS
	.align		4
.L_1063:
        /*0fc8*/ 	.byte	0x03, 0x38
        /*0fca*/ 	.short	0x0017


	//----- nvinfo : EIATTR_EXIT_INSTR_OFFSETS
	.align		4
        /*0fcc*/ 	.byte	0x04, 0x1c
        /*0fce*/ 	.short	(.L_1065 - .L_1064)


	//   ....[0]....
.L_1064:
        /*0fd0*/ 	.word	0x00000a70


	//   ....[1]....
        /*0fd4*/ 	.word	0x00011fd0


	//   ....[2]....
        /*0fd8*/ 	.word	0x0001ac30


	//----- nvinfo : EIATTR_MAX_THREADS
	.align		4
.L_1065:
        /*0fdc*/ 	.byte	0x04, 0x05
        /*0fde*/ 	.short	(.L_1067 - .L_1066)
.L_1066:
        /*0fe0*/ 	.word	0x00000180
        /*0fe4*/ 	.word	0x00000001
        /*0fe8*/ 	.word	0x00000001


	//----- nvinfo : EIATTR_CRS_STACK_SIZE
	.align		4
.L_1067:
        /*0fec*/ 	.byte	0x04, 0x1e
        /*0fee*/ 	.short	(.L_1069 - .L_1068)
.L_1068:
        /*0ff0*/ 	.word	0x00000000


	//----- nvinfo : EIATTR_CBANK_PARAM_SIZE
	.align		4
.L_1069:
        /*0ff4*/ 	.byte	0x03, 0x19
        /*0ff6*/ 	.short	0x0bf0


	//----- nvinfo : EIATTR_PARAM_CBANK
	.align		4
        /*0ff8*/ 	.byte	0x04, 0x0a
        /*0ffa*/ 	.short	(.L_1071 - .L_1070)
	.align		4
.L_1070:
        /*0ffc*/ 	.word	index@(.nv.constant0._ZN7cutlass13device_kernelIN5flash11enable_sm90INS1_16FlashAttnFwdSm90INS1_25CollectiveMainloopFwdSm90ILi2EN4cute5tupleIJNS5_1CILi1EEES8_S8_EEENS6_IJNS7_ILi64EEESA_SA_EEELi512ENS_10bfloat16_tEfNS_4arch4Sm90ELb1ELb0ELb0ELb1ELb0ELb0ELb1ELb0ELb0ELb1ELb1ELb0EEENS1_21CollectiveEpilogueFwdINS6_IJSA_NS7_ILi512EEESA_EEES9_SC_SE_Li256ELb1ELb1ELb1ELb0EEENS1_36VarlenDynamicPersistentTileSchedulerILi64ELi64ELi256ELi128ELb1ELb1ELb1ELb1ELb1ELb1EEEEEEEEEvNT_6ParamsE)
        /*1000*/ 	.short	0x0210
        /*1002*/ 	.short	0x0bf0


	//----- nvinfo : EIATTR_SW_WAR
	.align		4
.L_1071:
        /*1004*/ 	.byte	0x04, 0x36
        /*1006*/ 	.short	(.L_1073 - .L_1072)
.L_1072:
        /*1008*/ 	.word	0x00000008
.L_1073:


//--------------------- .nv.info._ZN7cutlass13device_kernelIN5flash11enable_sm90INS1_16FlashAttnFwdSm90INS1_25CollectiveMainloopFwdSm90ILi2EN4cute5tupleIJNS5_1CILi1EEES8_S8_EEENS6_IJNS7_ILi64EEESA_SA_EEELi512ENS_10bfloat16_tEfNS_4arch4Sm90ELb1ELb0ELb0ELb1ELb0ELb1ELb1ELb0ELb0ELb1ELb1ELb0EEENS1_21CollectiveEpilogueFwdINS6_IJSA_NS7_ILi512EEESA_EEES9_SC_SE_Li256ELb1ELb1ELb1ELb0EEENS1_36VarlenDynamicPersistentTileSchedulerILi64ELi64ELi256ELi128ELb1ELb1ELb1ELb1ELb1ELb1EEEEEEEEEvNT_6ParamsE --------------------------
	.section	.nv.info._ZN7cutlass13device_kernelIN5flash11enable_sm90INS1_16FlashAttnFwdSm90INS1_25CollectiveMainloopFwdSm90ILi2EN4cute5tupleIJNS5_1CILi1EEES8_S8_EEENS6_IJNS7_ILi64EEESA_SA_EEELi512ENS_10bfloat16_tEfNS_4arch4Sm90ELb1ELb0ELb0ELb1ELb0ELb1ELb1ELb0ELb0ELb1ELb1ELb0EEENS1_21CollectiveEpilogueFwdINS6_IJSA_NS7_ILi512EEESA_EEES9_SC_SE_Li256ELb1ELb1ELb1ELb0EEENS1_36VarlenDynamicPersistentTileSchedulerILi64ELi64ELi256ELi128ELb1ELb1ELb1ELb1ELb1ELb1EEEEEEEEEvNT_6ParamsE,"",@"SHT_CUDA_INFO"
	.sectionflags	@""
	.align	4


	//----- nvinfo : EIATTR_CUDA_API_VERSION
	.align		4
        /*0000*/ 	.byte	0x04, 0x37
        /*0002*/ 	.short	(.L_1075 - .L_1074)
.L_1074:
        /*0004*/ 	.word	0x00000082


	//----- nvinfo : EIATTR_KPARAM_INFO
	.align		4
.L_1075:
        /*0008*/ 	.byte	0x04, 0x17
        /*000a*/ 	.short	(.L_1077 - .L_1076)
.L_1076:
        /*000c*/ 	.word	0x00000000
        /*0010*/ 	.short	0x0000
        /*0012*/ 	.short	0x0070
        /*0014*/ 	.byte	0x00, 0xf0, 0x01, 0x2e


	//----- nvinfo : EIATTR_SPARSE_MMA_MASK
	.align		4
.L_1077:
        /*0018*/ 	.byte	0x03, 0x50
        /*001a*/ 	.short	0x0000


	//----- nvinfo : EIATTR_MAXREG_COUNT
	.align		4
        /*001c*/ 	.byte	0x03, 0x1b
        /*001e*/ 	.short	0x00a8


	//----- nvinfo : EIATTR_NUM_BARRIERS
	.align		4
        /*0020*/ 	.byte	0x02, 0x4c
        /*0022*/ 	.byte	0x10
	.zero		1


	//----- nvinfo : EIATTR_EXTERNS
	.align		4
        /*0024*/ 	.byte	0x04, 0x0f
        /*0026*/ 	.short	(.L_1079 - .L_1078)


	//   ....[0]....
	.align		4
.L_1078:
        /*0028*/ 	.word	index@(__assertfail)


	//----- nvinfo : EIATTR_ANNOTATIONS
	.align		4
.L_1079:
        /*002c*/ 	.byte	0x04, 0x55
        /*002e*/ 	.short	(.L_1081 - .L_1080)


	//   ....[0]....
.L_1080:
        /* <DEDUP_REMOVED lines=104> */


	//----- nvinfo : EIATTR_MERCURY_ISA_VERSION
	.align		4
.L_1081:
        /*0698*/ 	.byte	0x03, 0x5f
        /*069a*/ 	.short	0x0101


	//----- nvinfo : EIATTR_UNUSED_LOAD_BYTE_OFFSET
	.align		4
        /*069c*/ 	.byte	0x04, 0x44
        /*069e*/ 	.short	(.L_1083 - .L_1082)


	//   ....[0]....
.L_1082:
        /*06a0*/ 	.word	0x00000ab0
        /*06a4*/ 	.word	0x0000fff0


	//   ....[1]....
        /*06a8*/ 	.word	0x00014a30
        /*06ac*/ 	.word	0x0000fff0


	//----- nvinfo : EIATTR_INT_WARP_WIDE_INSTR_OFFSETS
	.align		4
.L_1083:
        /*06b0*/ 	.byte	0x04, 0x31
        /*06b2*/ 	.short	(.L_1085 - .L_1084)


	//   ....[0]....
.L_1084:
        /*06b4*/ 	.word	0x00000190


	//   ....[1]....
        /*06b8*/ 	.word	0x000001d0


	//   ....[2]....
        /*06bc*/ 	.word	0x00000240


	//   ....[3]....
        /*06c0*/ 	.word	0x00000250


	//   ....[4]....
        /*06c4*/ 	.word	0x0001cff0


	//   ....[5]....
        /*06c8*/ 	.word	0x0001d050


	//   ....[6]....
        /*06cc*/ 	.word	0x000229e0


	//   ....[7]....
        /*06d0*/ 	.word	0x00022a40


	//----- nvinfo : EIATTR_COOP_GROUP_MASK_REGIDS
	.align		4
.L_1085:
        /*06d4*/ 	.byte	0x04, 0x29
        /*06d6*/ 	.short	(.L_1087 - .L_1086)


	//   ....[0]....
.L_1086:
        /*06d8*/ 	.word	0xffffffff


	//   ....[1]....
        /*06dc*/ 	.word	0xffffffff


	//   ....[2]....
        /*06e0*/ 	.word	0xffffffff


	//   ....[3]....
        /*06e4*/ 	.word	0xffffffff


	//   ....[4]....
        /*06e8*/ 	.word	0xffffffff


	//   ....[5]....
        /*06ec*/ 	.word	0xffffffff


	//   ....[6]....
        /*06f0*/ 	.word	0xffffffff


	//   ....[7]....
        /*06f4*/ 	.word	0xffffffff


	//   ....[8]....
        /*06f8*/ 	.word	0xffffffff


	//   ....[9]....
        /*06fc*/ 	.word	0xffffffff


	//   ....[10]....
        /*0700*/ 	.word	0xffffffff


	//   ....[11]....
        /*0704*/ 	.word	0xffffffff


	//   ....[12]....
        /*0708*/ 	.word	0xffffffff


	//   ....[13]....
        /*070c*/ 	.word	0xffffffff


	//   ....[14]....
        /*0710*/ 	.word	0xffffffff


	//   ....[15]....
        /*0714*/ 	.word	0xffffffff


	//   ....[16]....
        /*0718*/ 	.word	0xffffffff


	//   ....[17]....
        /*071c*/ 	.word	0xffffffff


	//   ....[18]....
        /*0720*/ 	.word	0xffffffff


	//   ....[19]....
        /*0724*/ 	.word	0xffffffff


	//   ....[20]....
        /*0728*/ 	.word	0xffffffff


	//   ....[21]....
        /*072c*/ 	.word	0xffffffff


	//   ....[22]....
        /*0730*/ 	.word	0xffffffff


	//   ....[23]....
        /*0734*/ 	.word	0xffffffff


	//   ....[24]....
        /*0738*/ 	.word	0xffffffff


	//   ....[25]....
        /*073c*/ 	.word	0xffffffff


	//   ....[26]....
        /*0740*/ 	.word	0xffffffff


	//   ....[27]....
        /*0744*/ 	.word	0xffffffff


	//   ....[28]....
        /*0748*/ 	.word	0xffffffff


	//   ....[29]....
        /*074c*/ 	.word	0xffffffff


	//   ....[30]....
        /*0750*/ 	.word	0xffffffff


	//   ....[31]....
        /*0754*/ 	.word	0xffffffff


	//   ....[32]....
        /*0758*/ 	.word	0xffffffff


	//   ....[33]....
        /*075c*/ 	.word	0xffffffff


	//   ....[34]....
        /*0760*/ 	.word	0xffffffff


	//   ....[35]....
        /*0764*/ 	.word	0xffffffff


	//   ....[36]....
        /*0768*/ 	.word	0xffffffff


	//   ....[37]....
        /*076c*/ 	.word	0xffffffff


	//   ....[38]....
        /*0770*/ 	.word	0xffffffff


	//   ....[39]....
        /*0774*/ 	.word	0xffffffff


	//   ....[40]....
        /*0778*/ 	.word	0xffffffff


	//   ....[41]....
        /*077c*/ 	.word	0xffffffff


	//   ....[42]....
        /*0780*/ 	.word	0xffffffff


	//   ....[43]....
        /*0784*/ 	.word	0xffffffff


	//   ....[44]....
        /*0788*/ 	.word	0xffffffff


	//   ....[45]....
        /*078c*/ 	.word	0xffffffff


	//   ....[46]....
        /*0790*/ 	.word	0xffffffff


	//   ....[47]....
        /*0794*/ 	.word	0xffffffff


	//   ....[48]....
        /*0798*/ 	.word	0xffffffff


	//   ....[49]....
        /*079c*/ 	.word	0xffffffff


	//   ....[50]....
        /*07a0*/ 	.word	0xffffffff


	//   ....[51]....
        /*07a4*/ 	.word	0xffffffff


	//   ....[52]....
        /*07a8*/ 	.word	0xffffffff


	//   ....[53]....
        /*07ac*/ 	.word	0xffffffff


	//   ....[54]....
        /*07b0*/ 	.word	0xffffffff


	//   ....[55]....
        /*07b4*/ 	.word	0xffffffff


	//   ....[56]....
        /*07b8*/ 	.word	0xffffffff


	//   ....[57]....
        /*07bc*/ 	.word	0xffffffff


	//   ....[58]....
        /*07c0*/ 	.word	0xffffffff


	//   ....[59]....
        /*07c4*/ 	.word	0xffffffff


	//   ....[60]....
        /*07c8*/ 	.word	0xffffffff


	//   ....[61]....
        /*07cc*/ 	.word	0xffffffff


	//   ....[62]....
        /*07d0*/ 	.word	0xffffffff


	//   ....[63]....
        /*07d4*/ 	.word	0xffffffff


	//   ....[64]....
        /*07d8*/ 	.word	0xffffffff


	//   ....[65]....
        /*07dc*/ 	.word	0xffffffff


	//   ....[66]....
        /*07e0*/ 	.word	0xffffffff


	//   ....[67]....
        /*07e4*/ 	.word	0xffffffff


	//   ....[68]....
        /*07e8*/ 	.word	0xffffffff


	//   ....[69]....
        /*07ec*/ 	.word	0xffffffff


	//   ....[70]....
        /*07f0*/ 	.word	0xffffffff


	//   ....[71]....
        /*07f4*/ 	.word	0xffffffff


	//   ....[72]....
        /*07f8*/ 	.word	0xffffffff


	//   ....[73]....
        /*07fc*/ 	.word	0xffffffff


	//   ....[74]....
        /*0800*/ 	.word	0xffffffff


	//   ....[75]....
        /*0804*/ 	.word	0xffffffff


	//   ....[76]....
        /*0808*/ 	.word	0xffffffff


	//   ....[77]....
        /*080c*/ 	.word	0xffffffff


	//   ....[78]....
        /*0810*/ 	.word	0xffffffff


	//   ....[79]....
        /*0814*/ 	.word	0xffffffff


	//   ....[80]....
        /*0818*/ 	.word	0xffffffff


	//   ....[81]....
        /*081c*/ 	.word	0xffffffff


	//   ....[82]....
        /*0820*/ 	.word	0xffffffff


	//   ....[83]....
        /*0824*/ 	.word	0xffffffff


	//   ....[84]....
        /*0828*/ 	.word	0xffffffff


	//   ....[85]....
        /*082c*/ 	.word	0xffffffff


	//   ....[86]....
        /*0830*/ 	.word	0xffffffff


	//   ....[87]....
        /*0834*/ 	.word	0xffffffff


	//   ....[88]....
        /*0838*/ 	.word	0xffffffff


	//   ....[89]....
        /*083c*/ 	.word	0xffffffff


	//   ....[90]....
        /*0840*/ 	.word	0xffffffff


	//   ....[91]....
        /*0844*/ 	.word	0xffffffff


	//   ....[92]....
        /*0848*/ 	.word	0xffffffff


	//   ....[93]....
        /*084c*/ 	.word	0xffffffff


	//   ....[94]....
        /*0850*/ 	.word	0xffffffff


	//   ....[95]....
        /*0854*/ 	.word	0xffffffff


	//   ....[96]....
        /*0858*/ 	.word	0xffffffff


	//   ....[97]....
        /*085c*/ 	.word	0xffffffff


	//   ....[98]....
        /*0860*/ 	.word	0xffffffff


	//   ....[99]....
        /*0864*/ 	.word	0xffffffff


	//   ....[100]....
        /*0868*/ 	.word	0xffffffff


	//   ....[101]....
        /*086c*/ 	.word	0xffffffff


	//   ....[102]....
        /*0870*/ 	.word	0xffffffff


	//   ....[103]....
        /*0874*/ 	.word	0xffffffff


	//   ....[104]....
        /*0878*/ 	.word	0xffffffff


	//   ....[105]....
        /*087c*/ 	.word	0xffffffff


	//   ....[106]....
        /*0880*/ 	.word	0xffffffff


	//   ....[107]....
        /*0884*/ 	.word	0xffffffff


	//   ....[108]....
        /*0888*/ 	.word	0xffffffff


	//   ....[109]....
        /*088c*/ 	.word	0xffffffff


	//   ....[110]....
        /*0890*/ 	.word	0xffffffff


	//   ....[111]....
        /*0894*/ 	.word	0xffffffff


	//   ....[112]....
        /*0898*/ 	.word	0xffffffff


	//   ....[113]....
        /*089c*/ 	.word	0xffffffff


	//   ....[114]....
        /*08a0*/ 	.word	0xffffffff


	//   ....[115]....
        /*08a4*/ 	.word	0xffffffff


	//   ....[116]....
        /*08a8*/ 	.word	0xffffffff


	//   ....[117]....
        /*08ac*/ 	.word	0xffffffff


	//   ....[118]....
        /*08b0*/ 	.word	0xffffffff


	//   ....[119]....
        /*08b4*/ 	.word	0xffffffff


	//   ....[120]....
        /*08b8*/ 	.word	0xffffffff


	//   ....[121]....
        /*08bc*/ 	.word	0xffffffff


	//   ....[122]....
        /*08c0*/ 	.word	0x0500000f


	//   ....[123]....
        /*08c4*/ 	.word	0x0500000f


	//   ....[124]....
        /*08c8*/ 	.word	0x0500000f


	//   ....[125]....
        /*08cc*/ 	.word	0x0500000f


	//   ....[126]....
        /*08d0*/ 	.word	0x0500000f


	//   ....[127]....
        /*08d4*/ 	.word	0x0500000f


	//   ....[128]....
        /*08d8*/ 	.word	0x0500000f


	//   ....[129]....
        /*08dc*/ 	.word	0x0500000f


	//   ....[130]....
        /*08e0*/ 	.word	0x0500000f


	//   ....[131]....
        /*08e4*/ 	.word	0x0500000f


	//   ....[132]....
        /*08e8*/ 	.word	0x0500000f


	//   ....[133]....
        /*08ec*/ 	.word	0x0500000f


	//   ....[134]....
        /*08f0*/ 	.word	0x0500000f


	//   ....[135]....
        /*08f4*/ 	.word	0x0500000f


	//   ....[136]....
        /*08f8*/ 	.word	0x0500000f


	//   ....[137]....
        /*08fc*/ 	.word	0x0500000f


	//   ....[138]....
        /*0900*/ 	.word	0x0500000f


	//   ....[139]....
        /*0904*/ 	.word	0x0500000f


	//   ....[140]....
        /*0908*/ 	.word	0x0500000f


	//   ....[141]....
        /*090c*/ 	.word	0x0500000f


	//   ....[142]....
        /*0910*/ 	.word	0x0500000f


	//   ....[143]....
        /*0914*/ 	.word	0x0500000f


	//   ....[144]....
        /*0918*/ 	.word	0x0500000f


	//   ....[145]....
        /*091c*/ 	.word	0x0500000f


	//   ....[146]....
        /*0920*/ 	.word	0x0500000f


	//   ....[147]....
        /*0924*/ 	.word	0x0500000f


	//   ....[148]....
        /*0928*/ 	.word	0x0500000f


	//   ....[149]....
        /*092c*/ 	.word	0x0500000f


	//   ....[150]....
        /*0930*/ 	.word	0x0500000f


	//   ....[151]....
        /*0934*/ 	.word	0x0500000f


	//   ....[152]....
        /*0938*/ 	.word	0x0500000f


	//   ....[153]....
        /*093c*/ 	.word	0x0500000f


	//   ....[154]....
        /*0940*/ 	.word	0x0500000f


	//   ....[155]....
        /*0944*/ 	.word	0x0500000f


	//   ....[156]....
        /*0948*/ 	.word	0x0500000f


	//   ....[157]....
        /*094c*/ 	.word	0x0500000f


	//   ....[158]....
        /*0950*/ 	.word	0x0500000f


	//   ....[159]....
        /*0954*/ 	.word	0x0500000f


	//   ....[160]....
        /*0958*/ 	.word	0x0500000f


	//   ....[161]....
        /*095c*/ 	.word	0x0500000f


	//   ....[162]....
        /*0960*/ 	.word	0x0500000f


	//   ....[163]....
        /*0964*/ 	.word	0x0500000f


	//   ....[164]....
        /*0968*/ 	.word	0x0500000f


	//   ....[165]....
        /*096c*/ 	.word	0x0500000f


	//   ....[166]....
        /*0970*/ 	.word	0x0500000f


	//   ....[167]....
        /*0974*/ 	.word	0x0500000f


	//   ....[168]....
        /*0978*/ 	.word	0x0500000f


	//   ....[169]....
        /*097c*/ 	.word	0x0500000f


	//   ....[170]....
        /*0980*/ 	.word	0x0500000f


	//   ....[171]....
        /*0984*/ 	.word	0x0500000f


	//   ....[172]....
        /*0988*/ 	.word	0x0500000f


	//   ....[173]....
        /*098c*/ 	.word	0x0500000f


	//   ....[174]....
        /*0990*/ 	.word	0x0500000f


	//----- nvinfo : EIATTR_COOP_GROUP_INSTR_OFFSETS
	.align		4
.L_1087:
        /*0994*/ 	.byte	0x04, 0x28
        /*0996*/ 	.short	(.L_1089 - .L_1088)


	//   ....[0]....
.L_1088:
        /*0998*/ 	.word	0x00000070


	//   ....[1]....
        /*099c*/ 	.word	0x000001a0


	//   ....[2]....
        /*09a0*/ 	.word	0x000001f0


	//   ....[3]....
        /*09a4*/ 	.word	0x00000400


	//   ....[4]....
        /*09a8*/ 	.word	0x00000560


	//   ....[5]....
        /*09ac*/ 	.word	0x00000680


	//   ....[6]....
        /*09b0*/ 	.word	0x000007e0


	//   ....[7]....
        /*09b4*/ 	.word	0x00005340


	//   ....[8]....
        /*09b8*/ 	.word	0x000072a0


	//   ....[9]....
        /*09bc*/ 	.word	0x00007a20


	//   ....[10]....
        /*09c0*/ 	.word	0x00007a30


	//   ....[11]....
        /*09c4*/ 	.word	0x00007a40


	//   ....[12]....
        /*09c8*/ 	.word	0x00007a50


	//   ....[13]....
        /*09cc*/ 	.word	0x00007d30


	//   ....[14]....
        /*09d0*/ 	.word	0x00007d40


	//   ....[15]....
        /*09d4*/ 	.word	0x00007d50


	//   ....[16]....
        /*09d8*/ 	.word	0x00007d60


	//   ....[17]....
        /*09dc*/ 	.word	0x00009050


	//   ....[18]....
        /*09e0*/ 	.word	0x00009060


	//   ....[19]....
        /*09e4*/ 	.word	0x00009070


	//   ....[20]....
        /*09e8*/ 	.word	0x00009080


	//   ....[21]....
        /*09ec*/ 	.word	0x00009290


	//   ....[22]....
        /*09f0*/ 	.word	0x000092a0


	//   ....[23]....
        /*09f4*/ 	.word	0x000092b0


	//   ....[24]....
        /*09f8*/ 	.word	0x000092c0


	//   ....[25]....
        /*09fc*/ 	.word	0x0000ab80


	//   ....[26]....
        /*0a00*/ 	.word	0x0000c2a0


	//   ....[27]....
        /*0a04*/ 	.word	0x0000c2d0


	//   ....[28]....
        /*0a08*/ 	.word	0x0000c6a0


	//   ....[29]....
        /*0a0c*/ 	.word	0x0000c790


	//   ....[30]....
        /*0a10*/ 	.word	0x0000cb10


	//   ....[31]....
        /*0a14*/ 	.word	0x0000cbd0


	//   ....[32]....
        /*0a18*/ 	.word	0x0000d470


	//   ....[33]....
        /*0a1c*/ 	.word	0x0000da60


	//   ....[34]....
        /*0a20*/ 	.word	0x0000f1a0


	//   ....[35]....
        /*0a24*/ 	.word	0x0000f440


	//   ....[36]....
        /*0a28*/ 	.word	0x0000f550


	//   ....[37]....
        /*0a2c*/ 	.word	0x0000f7f0


	//   ....[38]....
        /*0a30*/ 	.word	0x0000f890


	//   ....[39]....
        /*0a34*/ 	.word	0x0000f9b0


	//   ....[40]....
        /*0a38*/ 	.word	0x00010c30


	//   ....[41]....
        /*0a3c*/ 	.word	0x00011280


	//   ....[42]....
        /*0a40*/ 	.word	0x00012ba0


	//   ....[43]....
        /*0a44*/ 	.word	0x00012bb0


	//   ....[44]....
        /*0a48*/ 	.word	0x00012bd0


	//   ....[45]....
        /*0a4c*/ 	.word	0x00012d50


	//   ....[46]....
        /*0a50*/ 	.word	0x00013f00


	//   ....[47]....
        /*0a54*/ 	.word	0x00013f50


	//   ....[48]....
        /*0a58*/ 	.word	0x00013fb0


	//   ....[49]....
        /*0a5c*/ 	.word	0x00014100


	//   ....[50]....
        /*0a60*/ 	.word	0x000142d0


	//   ....[51]....
        /*0a64*/ 	.word	0x00015740


	//   ....[52]....
        /*0a68*/ 	.word	0x00015ac0


	//   ....[53]....
        /*0a6c*/ 	.word	0x00015ad0


	//   ....[54]....
        /*0a70*/ 	.word	0x00015ae0


	//   ....[55]....
        /*0a74*/ 	.word	0x00015af0


	//   ....[56]....
        /*0a78*/ 	.word	0x00016750


	//   ....[57]....
        /*0a7c*/ 	.word	0x00016790


	//   ....[58]....
        /*0a80*/ 	.word	0x00016a20


	//   ....[59]....
        /*0a84*/ 	.word	0x00016a40


	//   ....[60]....
        /*0a88*/ 	.word	0x00017270


	//   ....[61]....
        /*0a8c*/ 	.word	0x000172b0


	//   ....[62]....
        /*0a90*/ 	.word	0x00017d00


	//   ....[63]....
        /*0a94*/ 	.word	0x00017d20


	//   ....[64]....
        /*0a98*/ 	.word	0x00018ff0


	//   ....[65]....
        /*0a9c*/ 	.word	0x00019010


	//   ....[66]....
        /*0aa0*/ 	.word	0x00019240


	//   ....[67]....
        /*0aa4*/ 	.word	0x00019260


	//   ....[68]....
        /*0aa8*/ 	.word	0x00019510


	//   ....[69]....
        /*0aac*/ 	.word	0x00019720


	//   ....[70]....
        /*0ab0*/ 	.word	0x00019750


	//   ....[71]....
        /*0ab4*/ 	.word	0x00019780


	//   ....[72]....
        /*0ab8*/ 	.word	0x000197b0


	//   ....[73]....
        /*0abc*/ 	.word	0x000197e0


	//   ....[74]....
        /*0ac0*/ 	.word	0x00019810


	//   ....[75]....
        /*0ac4*/ 	.word	0x000199b0


	//   ....[76]....
        /*0ac8*/ 	.word	0x000199e0


	//   ....[77]....
        /*0acc*/ 	.word	0x00019a10


	//   ....[78]....
        /*0ad0*/ 	.word	0x00019a40


	//   ....[79]....
        /*0ad4*/ 	.word	0x00019a70


	//   ....[80]....
        /*0ad8*/ 	.word	0x00019aa0


	//   ....[81]....
        /*0adc*/ 	.word	0x00019b40


	//   ....[82]....
        /*0ae0*/ 	.word	0x00019b70


	//   ....[83]....
        /*0ae4*/ 	.word	0x00019b80


	//   ....[84]....
        /*0ae8*/ 	.word	0x00019bb0


	//   ....[85]....
        /*0aec*/ 	.word	0x0001b1c0


	//   ....[86]....
        /*0af0*/ 	.word	0x0001d5d0


	//   ....[87]....
        /*0af4*/ 	.word	0x0001e060


	//   ....[88]....
        /*0af8*/ 	.word	0x0001e090


	//   ....[89]....
        /*0afc*/ 	.word	0x0001e0b0


	//   ....[90]....
        /*0b00*/ 	.word	0x0001e160


	//   ....[91]....
        /*0b04*/ 	.word	0x0001e1f0


	//   ....[92]....
        /*0b08*/ 	.word	0x0001e210


	//   ....[93]....
        /*0b0c*/ 	.word	0x0001e2a0


	//   ....[94]....
        /*0b10*/ 	.word	0x0001e2b0


	//   ....[95]....
        /*0b14*/ 	.word	0x0001ec40


	//   ....[96]....
        /*0b18*/ 	.word	0x0001ec50


	//   ....[97]....
        /*0b1c*/ 	.word	0x0001ed20


	//   ....[98]....
        /*0b20*/ 	.word	0x0001ed30


	//   ....[99]....
        /*0b24*/ 	.word	0x0001efc0


	//   ....[100]....
        /*0b28*/ 	.word	0x0001efd0


	//   ....[101]....
        /*0b2c*/ 	.word	0x0001f130


	//   ....[102]....
        /*0b30*/ 	.word	0x0001f140


	//   ....[103]....
        /*0b34*/ 	.word	0x00022d00


	//   ....[104]....
        /*0b38*/ 	.word	0x00022d30


	//   ....[105]....
        /*0b3c*/ 	.word	0x00022d90


	//   ....[106]....
        /*0b40*/ 	.word	0x00022dc0


	//   ....[107]....
        /*0b44*/ 	.word	0x00022df0


	//   ....[108]....
        /*0b48*/ 	.word	0x00022e20


	//   ....[109]....
        /*0b4c*/ 	.word	0x00022e50


	//   ....[110]....
        /*0b50*/ 	.word	0x00022e80


	//   ....[111]....
        /*0b54*/ 	.word	0x00023040


	//   ....[112]....
        /*0b58*/ 	.word	0x00023070


	//   ....[113]....
        /*0b5c*/ 	.word	0x000230a0


	//   ....[114]....
        /*0b60*/ 	.word	0x000230d0


	//   ....[115]....
        /*0b64*/ 	.word	0x00023100


	//   ....[116]....
        /*0b68*/ 	.word	0x00023130


	//   ....[117]....
        /*0b6c*/ 	.word	0x00023200


	//   ....[118]....
        /*0b70*/ 	.word	0x00023220


	//   ....[119]....
        /*0b74*/ 	.word	0x00023230


	//   ....[120]....
        /*0b78*/ 	.word	0x000232b0


	//   ....[121]....
        /*0b7c*/ 	.word	0x00023df0


	//   ....[122]....
        /*0b80*/ 	.word	0x00024230


	//   ....[123]....
        /*0b84*/ 	.word	0x000242c0


	//   ....[124]....
        /*0b88*/ 	.word	0x00024310


	//   ....[125]....
        /*0b8c*/ 	.word	0x00024360


	//   ....[126]....
        /*0b90*/ 	.word	0x00024400


	//   ....[127]....
        /*0b94*/ 	.word	0x00024490


	//   ....[128]....
        /*0b98*/ 	.word	0x000244e0


	//   ....[129]....
        /*0b9c*/ 	.word	0x00024530


	//   ....[130]....
        /*0ba0*/ 	.word	0x00024620


	//   ....[131]....
        /*0ba4*/ 	.word	0x000246b0


	//   ....[132]....
        /*0ba8*/ 	.word	0x00024700


	//   ....[133]....
        /*0bac*/ 	.word	0x00024750


	//   ....[134]....
        /*0bb0*/ 	.word	0x000247f0


	//   ....[135]....
        /*0bb4*/ 	.word	0x00024880


	//   ....[136]....
        /*0bb8*/ 	.word	0x000248d0


	//   ....[137]....
        /*0bbc*/ 	.word	0x00024920


	//   ....[138]....
        /*0bc0*/ 	.word	0x00024c80


	//   ....[139]....
        /*0bc4*/ 	.word	0x00024f60


	//   ....[140]....
        /*0bc8*/ 	.word	0x000250e0


	//   ....[141]....
        /*0bcc*/ 	.word	0x00025140


	//   ....[142]....
        /*0bd0*/ 	.word	0x000251d0


	//   ....[143]....
        /*0bd4*/ 	.word	0x00025220


	//   ....[144]....
        /*0bd8*/ 	.word	0x00025380


	//   ....[145]....
        /*0bdc*/ 	.word	0x00025420


	//   ....[146]....
        /*0be0*/ 	.word	0x000254d0


	//   ....[147]....
        /*0be4*/ 	.word	0x000255b0


	//   ....[148]....
        /*0be8*/ 	.word	0x00025770


	//   ....[149]....
        /*0bec*/ 	.word	0x00025850


	//   ....[150]....
        /*0bf0*/ 	.word	0x00025ad0


	//   ....[151]....
        /*0bf4*/ 	.word	0x00025be0


	//   ....[152]....
        /*0bf8*/ 	.word	0x00025db0


	//   ....[153]....
        /*0bfc*/ 	.word	0x00025e70


	//   ....[154]....
        /*0c00*/ 	.word	0x00026090


	//   ....[155]....
        /*0c04*/ 	.word	0x000260e0


	//   ....[156]....
        /*0c08*/ 	.word	0x00026410


	//   ....[157]....
        /*0c0c*/ 	.word	0x000264b0


	//   ....[158]....
        /*0c10*/ 	.word	0x00026650


	//   ....[159]....
        /*0c14*/ 	.word	0x000266d0


	//   ....[160]....
        /*0c18*/ 	.word	0x00026750


	//   ....[161]....
        /*0c1c*/ 	.word	0x000267d0


	//   ....[162]....
        /*0c20*/ 	.word	0x00026850


	//   ....[163]....
        /*0c24*/ 	.word	0x000268e0


	//   ....[164]....
        /*0c28*/ 	.word	0x00026980


	//   ....[165]....
        /*0c2c*/ 	.word	0x00026a30


	//   ....[166]....
        /*0c30*/ 	.word	0x00026ab0


	//   ....[167]....
        /*0c34*/ 	.word	0x00026b30


	//   ....[168]....
        /*0c38*/ 	.word	0x00026bb0


	//   ....[169]....
        /*0c3c*/ 	.word	0x00026c40


	//   ....[170]....
        /*0c40*/ 	.word	0x00026cc0


	//   ....[171]....
        /*0c44*/ 	.word	0x00026d70


	//   ....[172]....
        /*0c48*/ 	.word	0x00026dc0


	//   ....[173]....
        /*0c4c*/ 	.word	0x00026e80


	//   ....[174]....
        /*0c50*/ 	.word	0x00026fb0


	//----- nvinfo : EIATTR_REG_RECONFIG
	.align		4
.L_1089:
        /*0c54*/ 	.byte	0x01, 0x54
	.zero		2


	//----- nvinfo : EIATTR_SYSCALL_OFFSETS
	.align		4
        /*0c58*/ 	.byte	0x04, 0x46
        /*0c5a*/ 	.short	(.L_1091 - .L_1090)


	//   ....[0]....
.L_1090:
        /*0c5c*/ 	.word	0x000020d0


	//   ....[1]....
        /*0c60*/ 	.word	0x00002220


	//   ....[2]....
        /*0c64*/ 	.word	0x00007450


	//   ....[3]....
        /*0c68*/ 	.word	0x00007770


	//   ....[4]....
        /*0c6c*/ 	.word	0x0001d1f0


	//   ....[5]....
        /*0c70*/ 	.word	0x0001d340


	//   ....[6]....
        /*0c74*/ 	.word	0x0001d440


	//   ....[7]....
        /*0c78*/ 	.word	0x0001dc80


	//   ....[8]....
        /*0c7c*/ 	.word	0x0001e5c0


	//----- nvinfo : EIATTR_MBARRIER_INSTR_OFFSETS
	.align		4
.L_1091:
        /*0c80*/ 	.byte	0x04, 0x39
        /*0c82*/ 	.short	(.L_1093 - .L_1092)


	//   ....[0]....
.L_1092:
        /*0c84*/ 	.word	0x000002e0
        /*0c88*/ 	.word	0x000000ff
        /*0c8c*/ 	.word	0x00038800
        /*0c90*/ 	.short	0x0100
        /*0c92*/ 	.byte	0x08
	.zero		1


	//   ....[1]....
        /*0c94*/ 	.word	0x000002f0
        /*0c98*/ 	.word	0x000000ff
        /*0c9c*/ 	.word	0x00038810
        /*0ca0*/ 	.short	0x0100
        /*0ca2*/ 	.byte	0x08
	.zero		1


	//   ....[2]....
        /*0ca4*/ 	.word	0x00000300
        /*0ca8*/ 	.word	0x000000ff
        /*0cac*/ 	.word	0x00038820
        /*0cb0*/ 	.short	0x0100
        /*0cb2*/ 	.byte	0x08
	.zero		1


	//   ....[3]....
        /*0cb4*/ 	.word	0x000003b0
        /*0cb8*/ 	.word	0x000000ff
        /*0cbc*/ 	.word	0x00038830
        /*0cc0*/ 	.short	0x0100
        /*0cc2*/ 	.byte	0x06
	.zero		1


	//   ....[4]....
        /*0cc4*/ 	.word	0x000003c0
        /*0cc8*/ 	.word	0x000000ff
        /*0ccc*/ 	.word	0x00038840
        /*0cd0*/ 	.short	0x0100
        /*0cd2*/ 	.byte	0x06
	.zero		1


	//   ....[5]....
        /*0cd4*/ 	.word	0x000003d0
        /*0cd8*/ 	.word	0x000000ff
        /*0cdc*/ 	.word	0x00038838
        /*0ce0*/ 	.short	0x0100
        /*0ce2*/ 	.byte	0x06
	.zero		1


	//   ....[6]....
        /*0ce4*/ 	.word	0x000003e0
        /*0ce8*/ 	.word	0x000000ff
        /*0cec*/ 	.word	0x00038848
        /*0cf0*/ 	.short	0x0100
        /*0cf2*/ 	.byte	0x06
	.zero		1


	//   ....[7]....
        /*0cf4*/ 	.word	0x00000510
        /*0cf8*/ 	.word	0x000000ff
        /*0cfc*/ 	.word	0x00038850
        /*0d00*/ 	.short	0x0100
        /*0d02*/ 	.byte	0x08
	.zero		1


	//   ....[8]....
        /*0d04*/ 	.word	0x00000520
        /*0d08*/ 	.word	0x000000ff
        /*0d0c*/ 	.word	0x00038860
        /*0d10*/ 	.short	0x0100
        /*0d12*/ 	.byte	0x08
	.zero		1


	//   ....[9]....
        /*0d14*/ 	.word	0x00000530
        /*0d18*/ 	.word	0x000000ff
        /*0d1c*/ 	.word	0x00038858
        /*0d20*/ 	.short	0x0100
        /*0d22*/ 	.byte	0x08
	.zero		1


	//   ....[10]....
        /*0d24*/ 	.word	0x00000540
        /*0d28*/ 	.word	0x000000ff
        /*0d2c*/ 	.word	0x00038868
        /*0d30*/ 	.short	0x0100
        /*0d32*/ 	.byte	0x08
	.zero		1


	//   ....[11]....
        /*0d34*/ 	.word	0x00000630
        /*0d38*/ 	.word	0x000000ff
        /*0d3c*/ 	.word	0x00038870
        /*0d40*/ 	.short	0x0100
        /*0d42*/ 	.byte	0x06
	.zero		1


	//   ....[12]....
        /*0d44*/ 	.word	0x00000640
        /*0d48*/ 	.word	0x000000ff
        /*0d4c*/ 	.word	0x00038880
        /*0d50*/ 	.short	0x0100
        /*0d52*/ 	.byte	0x06
	.zero		1


	//   ....[13]....
        /*0d54*/ 	.word	0x00000650
        /*0d58*/ 	.word	0x000000ff
        /*0d5c*/ 	.word	0x00038878
        /*0d60*/ 	.short	0x0100
        /*0d62*/ 	.byte	0x06
	.zero		1


	//   ....[14]....
        /*0d64*/ 	.word	0x00000660
        /*0d68*/ 	.word	0x000000ff
        /*0d6c*/ 	.word	0x00038888
        /*0d70*/ 	.short	0x0100
        /*0d72*/ 	.byte	0x06
	.zero		1


	//   ....[15]....
        /*0d74*/ 	.word	0x00000790
        /*0d78*/ 	.word	0x000000ff
        /*0d7c*/ 	.word	0x00038890
        /*0d80*/ 	.short	0x0100
        /*0d82*/ 	.byte	0x08
	.zero		1


	//   ....[16]....
        /*0d84*/ 	.word	0x000007a0
        /*0d88*/ 	.word	0x000000ff
        /*0d8c*/ 	.word	0x000388a0
        /*0d90*/ 	.short	0x0100
        /*0d92*/ 	.byte	0x08
	.zero		1


	//   ....[17]....
        /*0d94*/ 	.word	0x000007b0
        /*0d98*/ 	.word	0x000000ff
        /*0d9c*/ 	.word	0x00038898
        /*0da0*/ 	.short	0x0100
        /*0da2*/ 	.byte	0x08
	.zero		1


	//   ....[18]....
        /*0da4*/ 	.word	0x000007c0
        /*0da8*/ 	.word	0x000000ff
        /*0dac*/ 	.word	0x000388a8
        /*0db0*/ 	.short	0x0100
        /*0db2*/ 	.byte	0x08
	.zero		1


	//   ....[19]....
        /*0db4*/ 	.word	0x000008f0
        /*0db8*/ 	.word	0x000000ff
        /*0dbc*/ 	.word	0x000388b0
        /*0dc0*/ 	.short	0x0100
        /*0dc2*/ 	.byte	0x08
	.zero		1


	//   ....[20]....
        /*0dc4*/ 	.word	0x00000900
        /*0dc8*/ 	.word	0x000000ff
        /*0dcc*/ 	.word	0x000388c0
        /*0dd0*/ 	.short	0x0100
        /*0dd2*/ 	.byte	0x08
	.zero		1


	//   ....[21]....
        /*0dd4*/ 	.word	0x00000910
        /*0dd8*/ 	.word	0x000000ff
        /*0ddc*/ 	.word	0x000388b8
        /*0de0*/ 	.short	0x0100
        /*0de2*/ 	.byte	0x08
	.zero		1


	//   ....[22]....
        /*0de4*/ 	.word	0x00000920
        /*0de8*/ 	.word	0x000000ff
        /*0dec*/ 	.word	0x000388c8
        /*0df0*/ 	.short	0x0100
        /*0df2*/ 	.byte	0x08
	.zero		1


	//   ....[23]....
        /*0df4*/ 	.word	0x00002df0
        /*0df8*/ 	.word	0x0000004b
        /*0dfc*/ 	.word	0x00038890
        /*0e00*/ 	.short	0x010a
        /*0e02*/ 	.byte	0x3f
	.zero		1


	//   ....[24]....
        /*0e04*/ 	.word	0x00003850
        /*0e08*/ 	.word	0x0000004b
        /*0e0c*/ 	.word	0x00038890
        /*0e10*/ 	.short	0x010a
        /*0e12*/ 	.byte	0x3f
	.zero		1


	//   ....[25]....
        /*0e14*/ 	.word	0x00004180
        /*0e18*/ 	.word	0x0000004b
        /*0e1c*/ 	.word	0x00038890
        /*0e20*/ 	.short	0x010a
        /*0e22*/ 	.byte	0x3f
	.zero		1


	//   ....[26]....
        /*0e24*/ 	.word	0x00004380
        /*0e28*/ 	.word	0x00000004
        /*0e2c*/ 	.word	0x00000000
        /*0e30*/ 	.short	0x0101
        /*0e32*/ 	.byte	0x3f
	.zero		1


	//   ....[27]....
        /*0e34*/ 	.word	0x000043c0
        /*0e38*/ 	.word	0x0000004b
        /*0e3c*/ 	.word	0x000388b0
        /*0e40*/ 	.short	0x010a
        /*0e42*/ 	.byte	0x3f
	.zero		1


	//   ....[28]....
        /*0e44*/ 	.word	0x00004a20
        /*0e48*/ 	.word	0x0000004b
        /*0e4c*/ 	.word	0x00000000
        /*0e50*/ 	.short	0x0101
        /*0e52*/ 	.byte	0x3f
	.zero		1


	//   ....[29]....
        /*0e54*/ 	.word	0x00005670
        /*0e58*/ 	.word	0x00000005
        /*0e5c*/ 	.word	0x00000000
        /*0e60*/ 	.short	0x0101
        /*0e62*/ 	.byte	0x3f
	.zero		1


	//   ....[30]....
        /*0e64*/ 	.word	0x00006210
        /*0e68*/ 	.word	0x00000004
        /*0e6c*/ 	.word	0x00000000
        /*0e70*/ 	.short	0x0101
        /*0e72*/ 	.byte	0x3f
	.zero		1


	//   ....[31]....
        /*0e74*/ 	.word	0x000074e0
        /*0e78*/ 	.word	0x00000002
        /*0e7c*/ 	.word	0x00038800
        /*0e80*/ 	.short	0x010a
        /*0e82*/ 	.byte	0x3f
	.zero		1


	//   ....[32]....
        /*0e84*/ 	.word	0x00007530
        /*0e88*/ 	.word	0x00000002
        /*0e8c*/ 	.word	0x00038800
        /*0e90*/ 	.short	0x010a
        /*0e92*/ 	.byte	0x3f
	.zero		1


	//   ....[33]....
        /*0e94*/ 	.word	0x00007fb0
        /*0e98*/ 	.word	0x00000002
        /*0e9c*/ 	.word	0x00038800
        /*0ea0*/ 	.short	0x010a
        /*0ea2*/ 	.byte	0x3f
	.zero		1


	//   ....[34]....
        /*0ea4*/ 	.word	0x00009470
        /*0ea8*/ 	.word	0x00000002
        /*0eac*/ 	.word	0x00038800
        /*0eb0*/ 	.short	0x010a
        /*0eb2*/ 	.byte	0x3f
	.zero		1


	//   ....[35]....
        /*0eb4*/ 	.word	0x0000a430
        /*0eb8*/ 	.word	0x000000a9
        /*0ebc*/ 	.word	0x00038830
        /*0ec0*/ 	.short	0x010a
        /*0ec2*/ 	.byte	0x3f
	.zero		1


	//   ....[36]....
        /*0ec4*/ 	.word	0x0000a4e0
        /*0ec8*/ 	.word	0x000000a9
        /*0ecc*/ 	.word	0x00038830
        /*0ed0*/ 	.short	0x010a
        /*0ed2*/ 	.byte	0x3f
	.zero		1


	//   ....[37]....
        /*0ed4*/ 	.word	0x0000a7f0
        /*0ed8*/ 	.word	0x00000002
        /*0edc*/ 	.word	0x00038810
        /*0ee0*/ 	.short	0x010a
        /*0ee2*/ 	.byte	0x3f
	.zero		1


	//   ....[38]....
        /*0ee4*/ 	.word	0x0000a840
        /*0ee8*/ 	.word	0x000000a9
        /*0eec*/ 	.word	0x00038850
        /*0ef0*/ 	.short	0x010a
        /*0ef2*/ 	.byte	0x3f
	.zero		1


	//   ....[39]....
        /*0ef4*/ 	.word	0x0000a8f0
        /*0ef8*/ 	.word	0x000000a9
        /*0efc*/ 	.word	0x00038850
        /*0f00*/ 	.short	0x010a
        /*0f02*/ 	.byte	0x3f
	.zero		1


	//   ....[40]....
        /*0f04*/ 	.word	0x0000cd50
        /*0f08*/ 	.word	0x00000014
        /*0f0c*/ 	.word	0x00000000
        /*0f10*/ 	.short	0x0101
        /*0f12*/ 	.byte	0x3f
	.zero		1


	//   ....[41]....
        /*0f14*/ 	.word	0x0000d490
        /*0f18*/ 	.word	0x000000a9
        /*0f1c*/ 	.word	0x00000000
        /*0f20*/ 	.short	0x0101
        /*0f22*/ 	.byte	0x3f
	.zero		1


	//   ....[42]....
        /*0f24*/ 	.word	0x0000d590
        /*0f28*/ 	.word	0x000000c5
        /*0f2c*/ 	.word	0x00038830
        /*0f30*/ 	.short	0x010a
        /*0f32*/ 	.byte	0x3f
	.zero		1


	//   ....[43]....
        /*0f34*/ 	.word	0x0000d600
        /*0f38*/ 	.word	0x000000c5
        /*0f3c*/ 	.word	0x00038830
        /*0f40*/ 	.short	0x010a
        /*0f42*/ 	.byte	0x3f
	.zero		1


	//   ....[44]....
        /*0f44*/ 	.word	0x0000d870
        /*0f48*/ 	.word	0x000000c5
        /*0f4c*/ 	.word	0x00038850
        /*0f50*/ 	.short	0x010a
        /*0f52*/ 	.byte	0x3f
	.zero		1


	//   ....[45]....
        /*0f54*/ 	.word	0x0000d8c0
        /*0f58*/ 	.word	0x000000c5
        /*0f5c*/ 	.word	0x00038850
        /*0f60*/ 	.short	0x010a
        /*0f62*/ 	.byte	0x3f
	.zero		1


	//   ....[46]....
        /*0f64*/ 	.word	0x0000fc00
        /*0f68*/ 	.word	0x000000a6
        /*0f6c*/ 	.word	0x00000000
        /*0f70*/ 	.short	0x0101
        /*0f72*/ 	.byte	0x3f
	.zero		1


	//   ....[47]....
        /*0f74*/ 	.word	0x00010c50
        /*0f78*/ 	.word	0x000000c5
        /*0f7c*/ 	.word	0x00000000
        /*0f80*/ 	.short	0x0101
        /*0f82*/ 	.byte	0x3f
	.zero		1


	//   ....[48]....
        /*0f84*/ 	.word	0x00010d90
        /*0f88*/ 	.word	0x000000c1
        /*0f8c*/ 	.word	0x00038830
        /*0f90*/ 	.short	0x010a
        /*0f92*/ 	.byte	0x3f
	.zero		1


	//   ....[49]....
        /*0f94*/ 	.word	0x00010e00
        /*0f98*/ 	.word	0x000000c1
        /*0f9c*/ 	.word	0x00038830
        /*0fa0*/ 	.short	0x010a
        /*0fa2*/ 	.byte	0x3f
	.zero		1


	//   ....[50]....
        /*0fa4*/ 	.word	0x00011070
        /*0fa8*/ 	.word	0x000000c1
        /*0fac*/ 	.word	0x00038850
        /*0fb0*/ 	.short	0x010a
        /*0fb2*/ 	.byte	0x3f
	.zero		1


	//   ....[51]....
        /*0fb4*/ 	.word	0x000110c0
        /*0fb8*/ 	.word	0x000000c1
        /*0fbc*/ 	.word	0x00038850
        /*0fc0*/ 	.short	0x010a
        /*0fc2*/ 	.byte	0x3f
	.zero		1


	//   ....[52]....
        /*0fc4*/ 	.word	0x00013070
        /*0fc8*/ 	.word	0x000000a2
        /*0fcc*/ 	.word	0x00000000
        /*0fd0*/ 	.short	0x0101
        /*0fd2*/ 	.byte	0x3f
	.zero		1


	//   ....[53]....
        /*0fd4*/ 	.word	0x00013f20
        /*0fd8*/ 	.word	0x000000c1
        /*0fdc*/ 	.word	0x00000000
        /*0fe0*/ 	.short	0x0101
        /*0fe2*/ 	.byte	0x3f
	.zero		1


	//   ....[54]....
        /*0fe4*/ 	.word	0x00016740
        /*0fe8*/ 	.word	0x00000004
        /*0fec*/ 	.word	0x00000000
        /*0ff0*/ 	.short	0x0101
        /*0ff2*/ 	.byte	0x3f
	.zero		1


	//   ....[55]....
        /*0ff4*/ 	.word	0x000172d0
        /*0ff8*/ 	.word	0x00000008
        /*0ffc*/ 	.word	0x00000000
        /*1000*/ 	.short	0x0101
        /*1002*/ 	.byte	0x3f
	.zero		1


	//   ....[56]....
        /*1004*/ 	.word	0x0001b2a0
        /*1008*/ 	.word	0x00000012
        /*100c*/ 	.word	0x00038820
        /*1010*/ 	.short	0x010a
        /*1012*/ 	.byte	0x3f
	.zero		1


	//   ....[57]....
        /*1014*/ 	.word	0x0001b370
        /*1018*/ 	.word	0x00000004
        /*101c*/ 	.word	0x000388a0
        /*1020*/ 	.short	0x010a
        /*1022*/ 	.byte	0x3f
	.zero		1


	//   ....[58]....
        /*1024*/ 	.word	0x0001b5b0
        /*1028*/ 	.word	0x00000004
        /*102c*/ 	.word	0x000388c0
        /*1030*/ 	.short	0x010a
        /*1032*/ 	.byte	0x3f
	.zero		1


	//   ....[59]....
        /*1034*/ 	.word	0x0001c010
        /*1038*/ 	.word	0x00000004
        /*103c*/ 	.word	0x000388a0
        /*1040*/ 	.short	0x010a
        /*1042*/ 	.byte	0x3f
	.zero		1


	//   ....[60]....
        /*1044*/ 	.word	0x0001c240
        /*1048*/ 	.word	0x00000004
        /*104c*/ 	.word	0x000388c0
        /*1050*/ 	.short	0x010a
        /*1052*/ 	.byte	0x3f
	.zero		1


	//   ....[61]....
        /*1054*/ 	.word	0x0001d830
        /*1058*/ 	.word	0x00000000
        /*105c*/ 	.word	0x00038840
        /*1060*/ 	.short	0x010a
        /*1062*/ 	.byte	0x3f
	.zero		1


	//   ....[62]....
        /*1064*/ 	.word	0x0001e370
        /*1068*/ 	.word	0x00000012
        /*106c*/ 	.word	0x00038800
        /*1070*/ 	.short	0x0107
        /*1072*/ 	.byte	0x3f
	.zero		1


	//   ....[63]....
        /*1074*/ 	.word	0x0001e410
        /*1078*/ 	.word	0x00000012
        /*107c*/ 	.word	0x00038800
        /*1080*/ 	.short	0x0101
        /*1082*/ 	.byte	0x3f
	.zero		1


	//   ....[64]....
        /*1084*/ 	.word	0x0001f340
        /*1088*/ 	.word	0x00000012
        /*108c*/ 	.word	0x00038810
        /*1090*/ 	.short	0x0107
        /*1092*/ 	.byte	0x3f
	.zero		1


	//   ....[65]....
        /*1094*/ 	.word	0x0001f440
        /*1098*/ 	.word	0x00000012
        /*109c*/ 	.word	0x00038810
        /*10a0*/ 	.short	0x0101
        /*10a2*/ 	.byte	0x3f
	.zero		1


	//   ....[66]....
        /*10a4*/ 	.word	0x0001f460
        /*10a8*/ 	.word	0x00000012
        /*10ac*/ 	.word	0x00038820
        /*10b0*/ 	.short	0x010a
        /*10b2*/ 	.byte	0x3f
	.zero		1


	//   ....[67]....
        /*10b4*/ 	.word	0x0001f540
        /*10b8*/ 	.word	0x00000000
        /*10bc*/ 	.word	0x00038860
        /*10c0*/ 	.short	0x010a
        /*10c2*/ 	.byte	0x3f
	.zero		1


	//   ....[68]....
        /*10c4*/ 	.word	0x000201d0
        /*10c8*/ 	.word	0x00000002
        /*10cc*/ 	.word	0x00038840
        /*10d0*/ 	.short	0x010a
        /*10d2*/ 	.byte	0x3f
	.zero		1


	//   ....[69]....
        /*10d4*/ 	.word	0x00020430
        /*10d8*/ 	.word	0x00000002
        /*10dc*/ 	.word	0x00038860
        /*10e0*/ 	.short	0x010a
        /*10e2*/ 	.byte	0x3f
	.zero		1


	//   ....[70]....
        /*10e4*/ 	.word	0x00020ff0
        /*10e8*/ 	.word	0x00000003
        /*10ec*/ 	.word	0x00038840
        /*10f0*/ 	.short	0x010a
        /*10f2*/ 	.byte	0x3f
	.zero		1


	//   ....[71]....
        /*10f4*/ 	.word	0x00021240
        /*10f8*/ 	.word	0x00000003
        /*10fc*/ 	.word	0x00038860
        /*1100*/ 	.short	0x010a
        /*1102*/ 	.byte	0x3f
	.zero		1


	//   ....[72]....
        /*1104*/ 	.word	0x00021d80
        /*1108*/ 	.word	0x00000003
        /*110c*/ 	.word	0x00038840
        /*1110*/ 	.short	0x010a
        /*1112*/ 	.byte	0x3f
	.zero		1


	//   ....[73]....
        /*1114*/ 	.word	0x00021fe0
        /*1118*/ 	.word	0x00000003
        /*111c*/ 	.word	0x00038860
        /*1120*/ 	.short	0x010a
        /*1122*/ 	.byte	0x3f
	.zero		1


	//   ....[74]....
        /*1124*/ 	.word	0x00023d70
        /*1128*/ 	.word	0x00000000
        /*112c*/ 	.word	0x00038820
        /*1130*/ 	.short	0x010a
        /*1132*/ 	.byte	0x3f
	.zero		1


	//   ....[75]....
        /*1134*/ 	.word	0x00023f20
        /*1138*/ 	.word	0x00000006
        /*113c*/ 	.word	0x00000000
        /*1140*/ 	.short	0x010a
        /*1142*/ 	.byte	0x3f
	.zero		1


	//   ....[76]....
        /*1144*/ 	.word	0x00023f90
        /*1148*/ 	.word	0x00000007
        /*114c*/ 	.word	0x00000000
        /*1150*/ 	.short	0x010a
        /*1152*/ 	.byte	0x3f
	.zero		1


	//   ....[77]....
        /*1154*/ 	.word	0x00024000
        /*1158*/ 	.word	0x00000004
        /*115c*/ 	.word	0x00000000
        /*1160*/ 	.short	0x010a
        /*1162*/ 	.byte	0x3f
	.zero		1


	//   ....[78]....
        /*1164*/ 	.word	0x00024030
        /*1168*/ 	.word	0x00000003
        /*116c*/ 	.word	0x00000000
        /*1170*/ 	.short	0x010a
        /*1172*/ 	.byte	0x3f
	.zero		1


	//   ....[79]....
        /*1174*/ 	.word	0x00024090
        /*1178*/ 	.word	0x0000004b
        /*117c*/ 	.word	0x00038890
        /*1180*/ 	.short	0x010a
        /*1182*/ 	.byte	0x3f
	.zero		1


	//   ....[80]....
        /*1184*/ 	.word	0x000240e0
        /*1188*/ 	.word	0x0000004b
        /*118c*/ 	.word	0x00038890
        /*1190*/ 	.short	0x010a
        /*1192*/ 	.byte	0x3f
	.zero		1


	//   ....[81]....
        /*1194*/ 	.word	0x00024130
        /*1198*/ 	.word	0x0000004b
        /*119c*/ 	.word	0x00038890
        /*11a0*/ 	.short	0x010a
        /*11a2*/ 	.byte	0x3f
	.zero		1


	//   ....[82]....
        /*11a4*/ 	.word	0x00024180
        /*11a8*/ 	.word	0x0000004b
        /*11ac*/ 	.word	0x000388b0
        /*11b0*/ 	.short	0x010a
        /*11b2*/ 	.byte	0x3f
	.zero		1


	//   ....[83]....
        /*11b4*/ 	.word	0x00024570
        /*11b8*/ 	.word	0x00000002
        /*11bc*/ 	.word	0x00038800
        /*11c0*/ 	.short	0x010a
        /*11c2*/ 	.byte	0x3f
	.zero		1


	//   ....[84]....
        /*11c4*/ 	.word	0x00024970
        /*11c8*/ 	.word	0x00000002
        /*11cc*/ 	.word	0x00038800
        /*11d0*/ 	.short	0x010a
        /*11d2*/ 	.byte	0x3f
	.zero		1


	//   ....[85]....
        /*11d4*/ 	.word	0x000249c0
        /*11d8*/ 	.word	0x000000a9
        /*11dc*/ 	.word	0x00038830
        /*11e0*/ 	.short	0x010a
        /*11e2*/ 	.byte	0x3f
	.zero		1


	//   ....[86]....
        /*11e4*/ 	.word	0x00024a10
        /*11e8*/ 	.word	0x00000002
        /*11ec*/ 	.word	0x00038810
        /*11f0*/ 	.short	0x010a
        /*11f2*/ 	.byte	0x3f
	.zero		1


	//   ....[87]....
        /*11f4*/ 	.word	0x00024a60
        /*11f8*/ 	.word	0x000000a9
        /*11fc*/ 	.word	0x00038850
        /*1200*/ 	.short	0x010a
        /*1202*/ 	.byte	0x3f
	.zero		1


	//   ....[88]....
        /*1204*/ 	.word	0x00024ab0
        /*1208*/ 	.word	0x000000c5
        /*120c*/ 	.word	0x00038830
        /*1210*/ 	.short	0x010a
        /*1212*/ 	.byte	0x3f
	.zero		1


	//   ....[89]....
        /*1214*/ 	.word	0x00024b00
        /*1218*/ 	.word	0x000000c5
        /*121c*/ 	.word	0x00038850
        /*1220*/ 	.short	0x010a
        /*1222*/ 	.byte	0x3f
	.zero		1


	//   ....[90]....
        /*1224*/ 	.word	0x00024b50
        /*1228*/ 	.word	0x000000c1
        /*122c*/ 	.word	0x00038830
        /*1230*/ 	.short	0x010a
        /*1232*/ 	.byte	0x3f
	.zero		1


	//   ....[91]....
        /*1234*/ 	.word	0x00024ba0
        /*1238*/ 	.word	0x000000c1
        /*123c*/ 	.word	0x00038850
        /*1240*/ 	.short	0x010a
        /*1242*/ 	.byte	0x3f
	.zero		1


	//   ....[92]....
        /*1244*/ 	.word	0x00024d40
        /*1248*/ 	.word	0x00000012
        /*124c*/ 	.word	0x00038820
        /*1250*/ 	.short	0x010a
        /*1252*/ 	.byte	0x3f
	.zero		1


	//   ....[93]....
        /*1254*/ 	.word	0x00024d90
        /*1258*/ 	.word	0x00000004
        /*125c*/ 	.word	0x000388a0
        /*1260*/ 	.short	0x010a
        /*1262*/ 	.byte	0x3f
	.zero		1


	//   ....[94]....
        /*1264*/ 	.word	0x00024de0
        /*1268*/ 	.word	0x00000004
        /*126c*/ 	.word	0x000388c0
        /*1270*/ 	.short	0x010a
        /*1272*/ 	.byte	0x3f
	.zero		1


	//   ....[95]....
        /*1274*/ 	.word	0x00024e30
        /*1278*/ 	.word	0x00000004
        /*127c*/ 	.word	0x000388a0
        /*1280*/ 	.short	0x010a
        /*1282*/ 	.byte	0x3f
	.zero		1


	//   ....[96]....
        /*1284*/ 	.word	0x00024e80
        /*1288*/ 	.word	0x00000004
        /*128c*/ 	.word	0x000388c0
        /*1290*/ 	.short	0x010a
        /*1292*/ 	.byte	0x3f
	.zero		1


	//   ....[97]....
        /*1294*/ 	.word	0x00025020
        /*1298*/ 	.word	0x00000000
        /*129c*/ 	.word	0x00038840
        /*12a0*/ 	.short	0x010a
        /*12a2*/ 	.byte	0x3f
	.zero		1


	//   ....[98]....
        /*12a4*/ 	.word	0x00026120
        /*12a8*/ 	.word	0x00000012
        /*12ac*/ 	.word	0x00038820
        /*12b0*/ 	.short	0x010a
        /*12b2*/ 	.byte	0x3f
	.zero		1


	//   ....[99]....
        /*12b4*/ 	.word	0x00026170
        /*12b8*/ 	.word	0x00000000
        /*12bc*/ 	.word	0x00038860
        /*12c0*/ 	.short	0x010a
        /*12c2*/ 	.byte	0x3f
	.zero		1


	//   ....[100]....
        /*12c4*/ 	.word	0x000261c0
        /*12c8*/ 	.word	0x00000002
        /*12cc*/ 	.word	0x00038840
        /*12d0*/ 	.short	0x010a
        /*12d2*/ 	.byte	0x3f
	.zero		1


	//   ....[101]....
        /*12d4*/ 	.word	0x00026210
        /*12d8*/ 	.word	0x00000002
        /*12dc*/ 	.word	0x00038860
        /*12e0*/ 	.short	0x010a
        /*12e2*/ 	.byte	0x3f
	.zero		1


	//   ....[102]....
        /*12e4*/ 	.word	0x00026260
        /*12e8*/ 	.word	0x00000003
        /*12ec*/ 	.word	0x00038840
        /*12f0*/ 	.short	0x010a
        /*12f2*/ 	.byte	0x3f
	.zero		1


	//   ....[103]....
        /*12f4*/ 	.word	0x000262b0
        /*12f8*/ 	.word	0x00000003
        /*12fc*/ 	.word	0x00038860
        /*1300*/ 	.short	0x010a
        /*1302*/ 	.byte	0x3f
	.zero		1


	//   ....[104]....
        /*1304*/ 	.word	0x00026300
        /*1308*/ 	.word	0x00000003
        /*130c*/ 	.word	0x00038840
        /*1310*/ 	.short	0x010a
        /*1312*/ 	.byte	0x3f
	.zero		1


	//   ....[105]....
        /*1314*/ 	.word	0x00026350
        /*1318*/ 	.word	0x00000003
        /*131c*/ 	.word	0x00038860
        /*1320*/ 	.short	0x010a
        /*1322*/ 	.byte	0x3f
	.zero		1


	//   ....[106]....
        /*1324*/ 	.word	0x00026ed0
        /*1328*/ 	.word	0x00000000
        /*132c*/ 	.word	0x00038820
        /*1330*/ 	.short	0x010a
        /*1332*/ 	.byte	0x3f
	.zero		1


	//   ....[107]....
        /*1334*/ 	.word	0x00027070
        /*1338*/ 	.word	0x00000006
        /*133c*/ 	.word	0x00000000
        /*1340*/ 	.short	0x010a
        /*1342*/ 	.byte	0x3f
	.zero		1


	//   ....[108]....
        /*1344*/ 	.word	0x000270c0
        /*1348*/ 	.word	0x00000007
        /*134c*/ 	.word	0x00000000
        /*1350*/ 	.short	0x010a
        /*1352*/ 	.byte	0x3f
	.zero		1


	//   ....[109]....
        /*1354*/ 	.word	0x00027110
        /*1358*/ 	.word	0x00000004
        /*135c*/ 	.word	0x00000000
        /*1360*/ 	.short	0x010a
        /*1362*/ 	.byte	0x3f
	.zero		1


	//----- nvinfo : EIATTR_NUM_MBARRIERS
	.align		4
.L_1093:
        /*1364*/ 	.byte	0x03, 0x38
        /*1366*/ 	.short	0x0017


	//----- nvinfo : EIATTR_EXIT_INSTR_OFFSETS
	.align		4
        /*1368*/ 	.byte	0x04, 0x1c
        /*136a*/ 	.short	(.L_1095 - .L_1094)


	//   ....[0]....
.L_1094:
        /*136c*/ 	.word	0x00024080


	//----- nvinfo : EIATTR_MAX_THREADS
	.align		4
.L_1095:
        /*1370*/ 	.byte	0x04, 0x05
        /*1372*/ 	.short	(.L_1097 - .L_1096)
.L_1096:
        /*1374*/ 	.word	0x00000180
        /*1378*/ 	.word	0x00000001
        /*137c*/ 	.word	0x00000001


	//----- nvinfo : EIATTR_CRS_STACK_SIZE
	.align		4
.L_1097:
        /*1380*/ 	.byte	0x04, 0x1e
        /*1382*/ 	.short	(.L_1099 - .L_1098)
.L_1098:
        /*1384*/ 	.word	0x00000000


	//----- nvinfo : EIATTR_CBANK_PARAM_SIZE
	.align		4
.L_1099:
        /*1388*/ 	.byte	0x03, 0x19
        /*138a*/ 	.short	0x0bf0


	//----- nvinfo : EIATTR_PARAM_CBANK
	.align		4
        /*138c*/ 	.byte	0x04, 0x0a
        /*138e*/ 	.short	(.L_1101 - .L_1100)
	.align		4
.L_1100:
        /*1390*/ 	.word	index@(.nv.constant0._ZN7cutlass13device_kernelIN5flash11enable_sm90INS1_16FlashAttnFwdSm90INS1_25CollectiveMainloopFwdSm90ILi2EN4cute5tupleIJNS5_1CILi1EEES8_S8_EEENS6_IJNS7_ILi64EEESA_SA_EEELi512ENS_10bfloat16_tEfNS_4arch4Sm90ELb1ELb0ELb0ELb1ELb0ELb1ELb1ELb0ELb0ELb1ELb1ELb0EEENS1_21CollectiveEpilogueFwdINS6_IJSA_NS7_ILi512EEESA_EEES9_SC_SE_Li256ELb1ELb1ELb1ELb0EEENS1_36VarlenDynamicPersistentTileSchedulerILi64ELi64ELi256ELi128ELb1ELb1ELb1ELb1ELb1ELb1EEEEEEEEEvNT_6ParamsE)
        /*1394*/ 	.short	0x0210
        /*1396*/ 	.short	0x0bf0


	//----- nvinfo : EIATTR_SW_WAR
	.align		4
.L_1101:
        /*1398*/ 	.byte	0x04, 0x36
        /*139a*/ 	.short	(.L_1103 - .L_1102)
.L_1102:
        /*139c*/ 	.word	0x00000008
.L_1103:


//--------------------- .nv.info._ZN7cutlass13device_kernelIN5flash11enable_sm90INS1_16FlashAttnFwdSm90INS1_25CollectiveMainloopFwdSm90ILi2EN4cute5tupleIJNS5_1CILi1EEES8_S8_EEENS6_IJNS7_ILi128EEENS7_ILi96EEENS7_ILi64EEEEEELi256ENS_10bfloat16_tEfNS_4arch4Sm90ELb0ELb0ELb0ELb0ELb0ELb0ELb0ELb1ELb0ELb1ELb1ELb0EEENS1_21CollectiveEpilogueFwdINS6_IJSA_NS7_ILi256EEESB_EEES9_SE_SG_Li256ELb0ELb1ELb1ELb0EEENS1_19SingleTileSchedulerILb0ELb1ELb1ELi128EEEEEEEEEvNT_6ParamsE --------------------------
	.section	.nv.info._ZN7cutlass13device_kernelIN5flash11enable_sm90INS1_16FlashAttnFwdSm90INS1_25CollectiveMainloopFwdSm90ILi2EN4cute5tupleIJNS5_1CILi1EEES8_S8_EEENS6_IJNS7_ILi128EEENS7_ILi96EEENS7_ILi64EEEEEELi256ENS_10bfloat16_tEfNS_4arch4Sm90ELb0ELb0ELb0ELb0ELb0ELb0ELb0ELb1ELb0ELb1ELb1ELb0EEENS1_21CollectiveEpilogueFwdINS6_IJSA_NS7_ILi256EEESB_EEES9_SE_SG_Li256ELb0ELb1ELb1ELb0EEENS1_19SingleTileSchedulerILb0ELb1ELb1ELi128EEEEEEEEEvNT_6ParamsE,"",@"SHT_CUDA_INFO"
	.sectionflags	@""
	.align	4


	//----- nvinfo : EIATTR_CUDA_API_VERSION
	.align		4
        /*0000*/ 	.byte	0x04, 0x37
        /*0002*/ 	.short	(.L_1105 - .L_1104)
.L_1104:
        /*0004*/ 	.word	0x00000082


	//----- nvinfo : EIATTR_KPARAM_INFO
	.align		4
.L_1105:
        /*0008*/ 	.byte	0x04, 0x17
        /*000a*/ 	.short	(.L_1107 - .L_1106)
.L_1106:
        /*000c*/ 	.word	0x00000000
        /*0010*/ 	.short	0x0000
        /*0012*/ 	.short	0x0070
        /*0014*/ 	.byte	0x00, 0xf0, 0x01, 0x28


	//----- nvinfo : EIATTR_SPARSE_MMA_MASK
	.align		4
.L_1107:
        /*0018*/ 	.byte	0x03, 0x50
        /*001a*/ 	.short	0x0000


	//----- nvinfo : EIATTR_MAXREG_COUNT
	.align		4
        /*001c*/ 	.byte	0x03, 0x1b
        /*001e*/ 	.short	0x00a8


	//----- nvinfo : EIATTR_NUM_BARRIERS
	.align		4
        /*0020*/ 	.byte	0x02, 0x4c
        /*0022*/ 	.byte	0x10
	.zero		1


	//----- nvinfo : EIATTR_EXTERNS
	.align		4
        /*0024*/ 	.byte	0x04, 0x0f
        /*0026*/ 	.short	(.L_1109 - .L_1108)


	//   ....[0]....
	.align		4
.L_1108:
        /*0028*/ 	.word	index@(__assertfail)


	//----- nvinfo : EIATTR_ANNOTATIONS
	.align		4
.L_1109:
        /*002c*/ 	.byte	0x04, 0x55
        /*002e*/ 	.short	(.L_1111 - .L_1110)


	//   ....[0]....
.L_1110:
        /*0030*/ 	.word	0x00000001
        /*0034*/ 	.byte	0x60, 0x81, 0x00, 0x00, 0x01, 0x00, 0x00, 0x00, 0xe0, 0x85, 0x00, 0x00, 0x01, 0x00, 0x00, 0x00
        /*0044*/ 	.byte	0x30, 0x86, 0x00, 0x00, 0x01, 0x00, 0x00, 0x00, 0x10, 0x88, 0x00, 0x00, 0x01, 0x00, 0x00, 0x00
        /*0054*/ 	.byte	0x00, 0x89, 0x00, 0x00, 0x01, 0x00, 0x00, 0x00, 0x40, 0x95, 0x00, 0x00, 0x01, 0x00, 0x00, 0x00
        /*0064*/ 	.byte	0xf0, 0x98, 0x00, 0x00, 0x01, 0x00, 0x00, 0x00, 0x20, 0x9b, 0x00, 0x00, 0x01, 0x00, 0x00, 0x00
        /*0074*/ 	.byte	0x60, 0xa3, 0x00, 0x00, 0x01, 0x00, 0x00, 0x00, 0xf0, 0xab, 0x00, 0x00


	//----- nvinfo : EIATTR_MERCURY_ISA_VERSION
	.align		4
.L_1111:
        /*0080*/ 	.byte	0x03, 0x5f
        /*0082*/ 	.short	0x0101


	//----- nvinfo : EIATTR_INT_WARP_WIDE_INSTR_OFFSETS
	.align		4
        /*0084*/ 	.byte	0x04, 0x31
        /*0086*/ 	.short	(.L_1113 - .L_1112)


	//   ....[0]....
.L_1112:
        /*0088*/ 	.word	0x00000130


	//   ....[1]....
        /*008c*/ 	.word	0x00000170


	//   ....[2]....
        /*0090*/ 	.word	0x000001e0


	//----- nvinfo : EIATTR_COOP_GROUP_MASK_REGIDS
	.align		4
.L_1113:
        /*0094*/ 	.byte	0x04, 0x29
        /*0096*/ 	.short	(.L_1115 - .L_1114)


	//   ....[0]....
.L_1114:
        /*0098*/ 	.word	0xffffffff


	//   ....[1]....
        /*009c*/ 	.word	0xffffffff


	//   ....[2]....
        /*00a0*/ 	.word	0xffffffff


	//   ....[3]....
        /*00a4*/ 	.word	0xffffffff


	//   ....[4]....
        /*00a8*/ 	.word	0xffffffff


	//   ....[5]....
        /*00ac*/ 	.word	0xffffffff


	//   ....[6]....
        /*00b0*/ 	.word	0xffffffff


	//   ....[7]....
        /*00b4*/ 	.word	0xffffffff


	//   ....[8]....
        /*00b8*/ 	.word	0xffffffff


	//   ....[9]....
        /*00bc*/ 	.word	0xffffffff


	//   ....[10]....
        /*00c0*/ 	.word	0xffffffff


	//   ....[11]....
        /*00c4*/ 	.word	0xffffffff


	//   ....[12]....
        /*00c8*/ 	.word	0xffffffff


	//   ....[13]....
        /*00cc*/ 	.word	0xffffffff


	//   ....[14]....
        /*00d0*/ 	.word	0xffffffff


	//   ....[15]....
        /*00d4*/ 	.word	0xffffffff


	//   ....[16]....
        /*00d8*/ 	.word	0xffffffff


	//   ....[17]....
        /*00dc*/ 	.word	0xffffffff


	//   ....[18]....
        /*00e0*/ 	.word	0xffffffff


	//   ....[19]....
        /*00e4*/ 	.word	0xffffffff


	//   ....[20]....
        /*00e8*/ 	.word	0xffffffff


	//   ....[21]....
        /*00ec*/ 	.word	0xffffffff


	//   ....[22]....
        /*00f0*/ 	.word	0xffffffff


	//   ....[23]....
        /*00f4*/ 	.word	0xffffffff


	//   ....[24]....
        /*00f8*/ 	.word	0xffffffff


	//   ....[25]....
        /*00fc*/ 	.word	0xffffffff


	//   ....[26]....
        /*0100*/ 	.word	0xffffffff


	//   ....[27]....
        /*0104*/ 	.word	0xffffffff


	//   ....[28]....
        /*0108*/ 	.word	0xffffffff


	//   ....[29]....
        /*010c*/ 	.word	0xffffffff


	//   ....[30]....
        /*0110*/ 	.word	0xffffffff


	//   ....[31]....
        /*0114*/ 	.word	0xffffffff


	//   ....[32]....
        /*0118*/ 	.word	0xffffffff


	//   ....[33]....
        /*011c*/ 	.word	0xffffffff


	//   ....[34]....
        /*0120*/ 	.word	0xffffffff


	//   ....[35]....
        /*0124*/ 	.word	0xffffffff


	//   ....[36]....
        /*0128*/ 	.word	0xffffffff


	//   ....[37]....
        /*012c*/ 	.word	0xffffffff


	//   ....[38]....
        /*0130*/ 	.word	0xffffffff


	//   ....[39]....
        /*0134*/ 	.word	0xffffffff


	//   ....[40]....
        /*0138*/ 	.word	0xffffffff


	//   ....[41]....
        /*013c*/ 	.word	0xffffffff


	//   ....[42]....
        /*0140*/ 	.word	0xffffffff


	//   ....[43]....
        /*0144*/ 	.word	0xffffffff


	//   ....[44]....
        /*0148*/ 	.word	0xffffffff


	//   ....[45]....
        /*014c*/ 	.word	0xffffffff


	//   ....[46]....
        /*0150*/ 	.word	0xffffffff


	//   ....[47]....
        /*0154*/ 	.word	0x0500000f


	//   ....[48]....
        /*0158*/ 	.word	0x0500000f


	//   ....[49]....
        /*015c*/ 	.word	0x0500000f


	//   ....[50]....
        /*0160*/ 	.word	0x0500000f


	//   ....[51]....
        /*0164*/ 	.word	0x0500000f


	//   ....[52]....
        /*0168*/ 	.word	0x0500000f


	//   ....[53]....
        /*016c*/ 	.word	0x0500000f


	//   ....[54]....
        /*0170*/ 	.word	0x0500000f


	//   ....[55]....
        /*0174*/ 	.word	0x0500000f


	//   ....[56]....
        /*0178*/ 	.word	0x0500000f


	//   ....[57]....
        /*017c*/ 	.word	0x0500000f


	//   ....[58]....
        /*0180*/ 	.word	0x0500000f


	//   ....[59]....
        /*0184*/ 	.word	0x0500000f


	//   ....[60]....
        /*0188*/ 	.word	0x0500000f


	//   ....[61]....
        /*018c*/ 	.word	0x0500000f


	//   ....[62]....
        /*0190*/ 	.word	0x0500000f


	//   ....[63]....
        /*0194*/ 	.word	0x0500000f


	//   ....[64]....
        /*0198*/ 	.word	0x0500000f


	//----- nvinfo : EIATTR_COOP_GROUP_INSTR_OFFSETS
	.align		4
.L_1115:
        /*019c*/ 	.byte	0x04, 0x28
        /*019e*/ 	.short	(.L_1117 - .L_1116)


	//   ....[0]....
.L_1116:
        /*01a0*/ 	.word	0x00000060


	//   ....[1]....
        /*01a4*/ 	.word	0x00000140


	//   ....[2]....
        /*01a8*/ 	.word	0x00000190


	//   ....[3]....
        /*01ac*/ 	.word	0x000003c0


	//   ....[4]....
        /*01b0*/ 	.word	0x00000520


	//   ....[5]....
        /*01b4*/ 	.word	0x00000640


	//   ....[6]....
        /*01b8*/ 	.word	0x000007a0


	//   ....[7]....
        /*01bc*/ 	.word	0x00001320


	//   ....[8]....
        /*01c0*/ 	.word	0x00001eb0


	//   ....[9]....
        /*01c4*/ 	.word	0x00001f00


	//   ....[10]....
        /*01c8*/ 	.word	0x00002360


	//   ....[11]....
        /*01cc*/ 	.word	0x000023e0


	//   ....[12]....
        /*01d0*/ 	.word	0x00003440


	//   ....[13]....
        /*01d4*/ 	.word	0x00003460


	//   ....[14]....
        /*01d8*/ 	.word	0x00003a30


	//   ....[15]....
        /*01dc*/ 	.word	0x00003c00


	//   ....[16]....
        /*01e0*/ 	.word	0x00004ce0


	//   ....[17]....
        /*01e4*/ 	.word	0x00004d30


	//   ....[18]....
        /*01e8*/ 	.word	0x00004d60


	//   ....[19]....
        /*01ec*/ 	.word	0x00004d90


	//   ....[20]....
        /*01f0*/ 	.word	0x00005e30


	//   ....[21]....
        /*01f4*/ 	.word	0x00005e90


	//   ....[22]....
        /*01f8*/ 	.word	0x00005ed0


	//   ....[23]....
        /*01fc*/ 	.word	0x00005f00


	//   ....[24]....
        /*0200*/ 	.word	0x00005f40


	//   ....[25]....
        /*0204*/ 	.word	0x00005f70


	//   ....[26]....
        /*0208*/ 	.word	0x00006bc0


	//   ....[27]....
        /*020c*/ 	.word	0x00006bd0


	//   ....[28]....
        /*0210*/ 	.word	0x00007c00


	//   ....[29]....
        /*0214*/ 	.word	0x00008620


	//   ....[30]....
        /*0218*/ 	.word	0x00008ed0


	//   ....[31]....
        /*021c*/ 	.word	0x00008f00


	//   ....[32]....
        /*0220*/ 	.word	0x00008f80


	//   ....[33]....
        /*0224*/ 	.word	0x00008fc0


	//   ....[34]....
        /*0228*/ 	.word	0x00009020


	//   ....[35]....
        /*022c*/ 	.word	0x00009050


	//   ....[36]....
        /*0230*/ 	.word	0x000090a0


	//   ....[37]....
        /*0234*/ 	.word	0x000090e0


	//   ....[38]....
        /*0238*/ 	.word	0x00009140


	//   ....[39]....
        /*023c*/ 	.word	0x00009170


	//   ....[40]....
        /*0240*/ 	.word	0x000091c0


	//   ....[41]....
        /*0244*/ 	.word	0x000091f0


	//   ....[42]....
        /*0248*/ 	.word	0x00009250


	//   ....[43]....
        /*024c*/ 	.word	0x00009280


	//   ....[44]....
        /*0250*/ 	.word	0x000092a0


	//   ....[45]....
        /*0254*/ 	.word	0x000092e0


	//   ....[46]....
        /*0258*/ 	.word	0x0000b4d0


	//   ....[47]....
        /*025c*/ 	.word	0x0000b970


	//   ....[48]....
        /*0260*/ 	.word	0x0000bae0


	//   ....[49]....
        /*0264*/ 	.word	0x0000bb40


	//   ....[50]....
        /*0268*/ 	.word	0x0000bc00


	//   ....[51]....
        /*026c*/ 	.word	0x0000bcc0


	//   ....[52]....
        /*0270*/ 	.word	0x0000bd40


	//   ....[53]....
        /*0274*/ 	.word	0x0000be00


	//   ....[54]....
        /*0278*/ 	.word	0x0000be80


	//   ....[55]....
        /*027c*/ 	.word	0x0000bf40


	//   ....[56]....
        /*0280*/ 	.word	0x0000bfc0


	//   ....[57]....
        /*0284*/ 	.word	0x0000c080


	//   ....[58]....
        /*0288*/ 	.word	0x0000c100


	//   ....[59]....
        /*028c*/ 	.word	0x0000c1b0


	//   ....[60]....
        /*0290*/ 	.word	0x0000c230


	//   ....[61]....
        /*0294*/ 	.word	0x0000c2e0


	//   ....[62]....
        /*0298*/ 	.word	0x0000c370


	//   ....[63]....
        /*029c*/ 	.word	0x0000c400


	//   ....[64]....
        /*02a0*/ 	.word	0x0000c810


	//----- nvinfo : EIATTR_REG_RECONFIG
	.align		4
.L_1117:
        /*02a4*/ 	.byte	0x01, 0x54
	.zero		2


	//----- nvinfo : EIATTR_SYSCALL_OFFSETS
	.align		4
        /*02a8*/ 	.byte	0x04, 0x46
        /*02aa*/ 	.short	(.L_1119 - .L_1118)


	//   ....[0]....
.L_1118:
        /*02ac*/ 	.word	0x000014e0


	//   ....[1]....
        /*02b0*/ 	.word	0x000082e0


	//   ....[2]....
        /*02b4*/ 	.word	0x00008420


	//   ....[3]....
        /*02b8*/ 	.word	0x00008510


	//   ....[4]....
        /*02bc*/ 	.word	0x00008b60


	//----- nvinfo : EIATTR_MBARRIER_INSTR_OFFSETS
	.align		4
.L_1119:
        /*02c0*/ 	.byte	0x04, 0x39
        /*02c2*/ 	.short	(.L_1121 - .L_1120)


	//   ....[0]....
.L_1120:
        /*02c4*/ 	.word	0x00000270
        /*02c8*/ 	.word	0x000000ff
        /*02cc*/ 	.word	0x00022800
        /*02d0*/ 	.short	0x0100
        /*02d2*/ 	.byte	0x08
	.zero		1


	//   ....[1]....
        /*02d4*/ 	.word	0x00000280
        /*02d8*/ 	.word	0x000000ff
        /*02dc*/ 	.word	0x00022820
        /*02e0*/ 	.short	0x0100
        /*02e2*/ 	.byte	0x08
	.zero		1


	//   ....[2]....
        /*02e4*/ 	.word	0x00000370
        /*02e8*/ 	.word	0x000000ff
        /*02ec*/ 	.word	0x00022830
        /*02f0*/ 	.short	0x0100
        /*02f2*/ 	.byte	0x08
	.zero		1


	//   ....[3]....
        /*02f4*/ 	.word	0x00000380
        /*02f8*/ 	.word	0x000000ff
        /*02fc*/ 	.word	0x00022840
        /*0300*/ 	.short	0x0100
        /*0302*/ 	.byte	0x08
	.zero		1


	//   ....[4]....
        /*0304*/ 	.word	0x00000390
        /*0308*/ 	.word	0x000000ff
        /*030c*/ 	.word	0x00022838
        /*0310*/ 	.short	0x0100
        /*0312*/ 	.byte	0x08
	.zero		1


	//   ....[5]....
        /*0314*/ 	.word	0x000003a0
        /*0318*/ 	.word	0x000000ff
        /*031c*/ 	.word	0x00022848
        /*0320*/ 	.short	0x0100
        /*0322*/ 	.byte	0x08
	.zero		1


	//   ....[6]....
        /*0324*/ 	.word	0x000004d0
        /*0328*/ 	.word	0x000000ff
        /*032c*/ 	.word	0x00022850
        /*0330*/ 	.short	0x0100
        /*0332*/ 	.byte	0x08
	.zero		1


	//   ....[7]....
        /*0334*/ 	.word	0x000004e0
        /*0338*/ 	.word	0x000000ff
        /*033c*/ 	.word	0x00022860
        /*0340*/ 	.short	0x0100
        /*0342*/ 	.byte	0x08
	.zero		1


	//   ....[8]....
        /*0344*/ 	.word	0x000004f0
        /*0348*/ 	.word	0x000000ff
        /*034c*/ 	.word	0x00022858
        /*0350*/ 	.short	0x0100
        /*0352*/ 	.byte	0x08
	.zero		1


	//   ....[9]....
        /*0354*/ 	.word	0x00000500
        /*0358*/ 	.word	0x000000ff
        /*035c*/ 	.word	0x00022868
        /*0360*/ 	.short	0x0100
        /*0362*/ 	.byte	0x08
	.zero		1


	//   ....[10]....
        /*0364*/ 	.word	0x000005f0
        /*0368*/ 	.word	0x000000ff
        /*036c*/ 	.word	0x00022870
        /*0370*/ 	.short	0x0100
        /*0372*/ 	.byte	0x06
	.zero		1


	//   ....[11]....
        /*0374*/ 	.word	0x00000600
        /*0378*/ 	.word	0x000000ff
        /*037c*/ 	.word	0x00022880
        /*0380*/ 	.short	0x0100
        /*0382*/ 	.byte	0x06
	.zero		1


	//   ....[12]....
        /*0384*/ 	.word	0x00000610
        /*0388*/ 	.word	0x000000ff
        /*038c*/ 	.word	0x00022878
        /*0390*/ 	.short	0x0100
        /*0392*/ 	.byte	0x06
	.zero		1


	//   ....[13]....
        /*0394*/ 	.word	0x00000620
        /*0398*/ 	.word	0x000000ff
        /*039c*/ 	.word	0x00022888
        /*03a0*/ 	.short	0x0100
        /*03a2*/ 	.byte	0x06
	.zero		1


	//   ....[14]....
        /*03a4*/ 	.word	0x00000750
        /*03a8*/ 	.word	0x000000ff
        /*03ac*/ 	.word	0x00022890
        /*03b0*/ 	.short	0x0100
        /*03b2*/ 	.byte	0x08
	.zero		1


	//   ....[15]....
        /*03b4*/ 	.word	0x00000760
        /*03b8*/ 	.word	0x000000ff
        /*03bc*/ 	.word	0x000228a0
        /*03c0*/ 	.short	0x0100
        /*03c2*/ 	.byte	0x08
	.zero		1


	//   ....[16]....
        /*03c4*/ 	.word	0x00000770
        /*03c8*/ 	.word	0x000000ff
        /*03cc*/ 	.word	0x00022898
        /*03d0*/ 	.short	0x0100
        /*03d2*/ 	.byte	0x08
	.zero		1


	//   ....[17]....
        /*03d4*/ 	.word	0x00000780
        /*03d8*/ 	.word	0x000000ff
        /*03dc*/ 	.word	0x000228a8
        /*03e0*/ 	.short	0x0100
        /*03e2*/ 	.byte	0x08
	.zero		1


	//   ....[18]....
        /*03e4*/ 	.word	0x000008b0
        /*03e8*/ 	.word	0x000000ff
        /*03ec*/ 	.word	0x000228b0
        /*03f0*/ 	.short	0x0100
        /*03f2*/ 	.byte	0x08
	.zero		1


	//   ....[19]....
        /*03f4*/ 	.word	0x000008c0
        /*03f8*/ 	.word	0x000000ff
        /*03fc*/ 	.word	0x000228c0
        /*0400*/ 	.short	0x0100
        /*0402*/ 	.byte	0x08
	.zero		1


	//   ....[20]....
        /*0404*/ 	.word	0x000008d0
        /*0408*/ 	.word	0x000000ff
        /*040c*/ 	.word	0x000228b8
        /*0410*/ 	.short	0x0100
        /*0412*/ 	.byte	0x08
	.zero		1


	//   ....[21]....
        /*0414*/ 	.word	0x000008e0
        /*0418*/ 	.word	0x000000ff
        /*041c*/ 	.word	0x000228c8
        /*0420*/ 	.short	0x0100
        /*0422*/ 	.byte	0x08
	.zero		1


	//   ....[22]....
        /*0424*/ 	.word	0x00001510
        /*0428*/ 	.word	0x000000ff
        /*042c*/ 	.word	0x00022800
        /*0430*/ 	.short	0x010a
        /*0432*/ 	.byte	0x26
	.zero		1


	//   ....[23]....
        /*0434*/ 	.word	0x000015a0
        /*0438*/ 	.word	0x000000ff
        /*043c*/ 	.word	0x00022830
        /*0440*/ 	.short	0x010a
        /*0442*/ 	.byte	0x26
	.zero		1


	//   ....[24]....
        /*0444*/ 	.word	0x000015e0
        /*0448*/ 	.word	0x000000ff
        /*044c*/ 	.word	0x00022830
        /*0450*/ 	.short	0x010a
        /*0452*/ 	.byte	0x26
	.zero		1


	//   ....[25]....
        /*0454*/ 	.word	0x000027e0
        /*0458*/ 	.word	0x00000005
        /*045c*/ 	.word	0x00000000
        /*0460*/ 	.short	0x0101
        /*0462*/ 	.byte	0x3f
	.zero		1


	//   ....[26]....
        /*0464*/ 	.word	0x00002c30
        /*0468*/ 	.word	0x000000ff
        /*046c*/ 	.word	0x00022850
        /*0470*/ 	.short	0x010a
        /*0472*/ 	.byte	0x26
	.zero		1


	//   ....[27]....
        /*0474*/ 	.word	0x00002c70
        /*0478*/ 	.word	0x000000ff
        /*047c*/ 	.word	0x00022850
        /*0480*/ 	.short	0x010a
        /*0482*/ 	.byte	0x26
	.zero		1


	//   ....[28]....
        /*0484*/ 	.word	0x00002fb0
        /*0488*/ 	.word	0x00000009
        /*048c*/ 	.word	0x00000000
        /*0490*/ 	.short	0x0101
        /*0492*/ 	.byte	0x3f
	.zero		1


	//   ....[29]....
        /*0494*/ 	.word	0x00003110
        /*0498*/ 	.word	0x000000ff
        /*049c*/ 	.word	0x00022830
        /*04a0*/ 	.short	0x010a
        /*04a2*/ 	.byte	0x1a
	.zero		1


	//   ....[30]....
        /*04a4*/ 	.word	0x00003160
        /*04a8*/ 	.word	0x000000ff
        /*04ac*/ 	.word	0x00022830
        /*04b0*/ 	.short	0x010a
        /*04b2*/ 	.byte	0x1a
	.zero		1


	//   ....[31]....
        /*04b4*/ 	.word	0x00003ec0
        /*04b8*/ 	.word	0x0000009a
        /*04bc*/ 	.word	0x00000000
        /*04c0*/ 	.short	0x0101
        /*04c2*/ 	.byte	0x3f
	.zero		1


	//   ....[32]....
        /*04c4*/ 	.word	0x000049d0
        /*04c8*/ 	.word	0x000000ff
        /*04cc*/ 	.word	0x00022850
        /*04d0*/ 	.short	0x010a
        /*04d2*/ 	.byte	0x1a
	.zero		1


	//   ....[33]....
        /*04d4*/ 	.word	0x00004a20
        /*04d8*/ 	.word	0x000000ff
        /*04dc*/ 	.word	0x00022850
        /*04e0*/ 	.short	0x010a
        /*04e2*/ 	.byte	0x1a
	.zero		1


	//   ....[34]....
        /*04e4*/ 	.word	0x00004cc0
        /*04e8*/ 	.word	0x000000b3
        /*04ec*/ 	.word	0x00000000
        /*04f0*/ 	.short	0x0101
        /*04f2*/ 	.byte	0x3f
	.zero		1


	//   ....[35]....
        /*04f4*/ 	.word	0x00005f60
        /*04f8*/ 	.word	0x000000ff
        /*04fc*/ 	.word	0x00000000
        /*0500*/ 	.short	0x0101
        /*0502*/ 	.byte	0x04
	.zero		1


	//   ....[36]....
        /*0504*/ 	.word	0x00008850
        /*0508*/ 	.word	0x000000ff
        /*050c*/ 	.word	0x00022840
        /*0510*/ 	.short	0x010a
        /*0512*/ 	.byte	0x26
	.zero		1


	//   ....[37]....
        /*0514*/ 	.word	0x000093b0
        /*0518*/ 	.word	0x000000ff
        /*051c*/ 	.word	0x00022800
        /*0520*/ 	.short	0x0107
        /*0522*/ 	.byte	0x26
	.zero		1


	//   ....[38]....
        /*0524*/ 	.word	0x000093f0
        /*0528*/ 	.word	0x000000ff
        /*052c*/ 	.word	0x00022800
        /*0530*/ 	.short	0x0101
        /*0532*/ 	.byte	0x26
	.zero		1


	//   ....[39]....
        /*0534*/ 	.word	0x00009400
        /*0538*/ 	.word	0x000000ff
        /*053c*/ 	.word	0x00022820
        /*0540*/ 	.short	0x010a
        /*0542*/ 	.byte	0x26
	.zero		1


	//   ....[40]....
        /*0544*/ 	.word	0x00009460
        /*0548*/ 	.word	0x000000ff
        /*054c*/ 	.word	0x00022860
        /*0550*/ 	.short	0x010a
        /*0552*/ 	.byte	0x26
	.zero		1


	//   ....[41]....
        /*0554*/ 	.word	0x00009ce0
        /*0558*/ 	.word	0x000000ff
        /*055c*/ 	.word	0x00022848
        /*0560*/ 	.short	0x010a
        /*0562*/ 	.byte	0x26
	.zero		1


	//   ....[42]....
        /*0564*/ 	.word	0x00009eb0
        /*0568*/ 	.word	0x000000ff
        /*056c*/ 	.word	0x00022868
        /*0570*/ 	.short	0x010a
        /*0572*/ 	.byte	0x26
	.zero		1


	//   ....[43]....
        /*0574*/ 	.word	0x0000a520
        /*0578*/ 	.word	0x000000ff
        /*057c*/ 	.word	0x00022840
        /*0580*/ 	.short	0x010a
        /*0582*/ 	.byte	0x26
	.zero		1


	//   ....[44]....
        /*0584*/ 	.word	0x0000a700
        /*0588*/ 	.word	0x000000ff
        /*058c*/ 	.word	0x00022860
        /*0590*/ 	.short	0x010a
        /*0592*/ 	.byte	0x26
	.zero		1


	//   ....[45]....
        /*0594*/ 	.word	0x0000ada0
        /*0598*/ 	.word	0x000000ff
        /*059c*/ 	.word	0x00022848
        /*05a0*/ 	.short	0x010a
        /*05a2*/ 	.byte	0x26
	.zero		1


	//   ....[46]....
        /*05a4*/ 	.word	0x0000af80
        /*05a8*/ 	.word	0x000000ff
        /*05ac*/ 	.word	0x00022868
        /*05b0*/ 	.short	0x010a
        /*05b2*/ 	.byte	0x26
	.zero		1


	//   ....[47]....
        /*05b4*/ 	.word	0x0000b460
        /*05b8*/ 	.word	0x00000002
        /*05bc*/ 	.word	0x00022820
        /*05c0*/ 	.short	0x010a
        /*05c2*/ 	.byte	0x3f
	.zero		1


	//   ....[48]....
        /*05c4*/ 	.word	0x0000b5e0
        /*05c8*/ 	.word	0x00000007
        /*05cc*/ 	.word	0x00000000
        /*05d0*/ 	.short	0x010a
        /*05d2*/ 	.byte	0x3f
	.zero		1


	//   ....[49]....
        /*05d4*/ 	.word	0x0000b650
        /*05d8*/ 	.word	0x00000005
        /*05dc*/ 	.word	0x00000000
        /*05e0*/ 	.short	0x010a
        /*05e2*/ 	.byte	0x3f
	.zero		1


	//   ....[50]....
        /*05e4*/ 	.word	0x0000b6b0
        /*05e8*/ 	.word	0x00000005
        /*05ec*/ 	.word	0x00000000
        /*05f0*/ 	.short	0x010a
        /*05f2*/ 	.byte	0x3f
	.zero		1


	//   ....[51]....
        /*05f4*/ 	.word	0x0000b6e0
        /*05f8*/ 	.word	0x00000003
        /*05fc*/ 	.word	0x00000000
        /*0600*/ 	.short	0x010a
        /*0602*/ 	.byte	0x3f
	.zero		1


	//   ....[52]....
        /*0604*/ 	.word	0x0000b750
        /*0608*/ 	.word	0x00000003
        /*060c*/ 	.word	0x00022800
        /*0610*/ 	.short	0x010a
        /*0612*/ 	.byte	0x3f
	.zero		1


	//   ....[53]....
        /*0614*/ 	.word	0x0000b7b0
        /*0618*/ 	.word	0x00000003
        /*061c*/ 	.word	0x00022830
        /*0620*/ 	.short	0x010a
        /*0622*/ 	.byte	0x3f
	.zero		1


	//   ....[54]....
        /*0624*/ 	.word	0x0000b800
        /*0628*/ 	.word	0x00000009
        /*062c*/ 	.word	0x00022850
        /*0630*/ 	.short	0x010a
        /*0632*/ 	.byte	0x3f
	.zero		1


	//   ....[55]....
        /*0634*/ 	.word	0x0000b870
        /*0638*/ 	.word	0x00000003
        /*063c*/ 	.word	0x00022830
        /*0640*/ 	.short	0x010a
        /*0642*/ 	.byte	0x3f
	.zero		1


	//   ....[56]....
        /*0644*/ 	.word	0x0000b8d0
        /*0648*/ 	.word	0x000000b3
        /*064c*/ 	.word	0x00022850
        /*0650*/ 	.short	0x010a
        /*0652*/ 	.byte	0x3f
	.zero		1


	//   ....[57]....
        /*0654*/ 	.word	0x0000ba30
        /*0658*/ 	.word	0x00000003
        /*065c*/ 	.word	0x00022840
        /*0660*/ 	.short	0x010a
        /*0662*/ 	.byte	0x3f
	.zero		1


	//   ....[58]....
        /*0664*/ 	.word	0x0000c440
        /*0668*/ 	.word	0x00000003
        /*066c*/ 	.word	0x00022820
        /*0670*/ 	.short	0x010a
        /*0672*/ 	.byte	0x3f
	.zero		1


	//   ....[59]....
        /*0674*/ 	.word	0x0000c4a0
        /*0678*/ 	.word	0x00000003
        /*067c*/ 	.word	0x00022860
        /*0680*/ 	.short	0x010a
        /*0682*/ 	.byte	0x3f
	.zero		1


	//   ....[60]....
        /*0684*/ 	.word	0x0000c500
        /*0688*/ 	.word	0x00000003
        /*068c*/ 	.word	0x00022848
        /*0690*/ 	.short	0x010a
        /*0692*/ 	.byte	0x3f
	.zero		1


	//   ....[61]....
        /*0694*/ 	.word	0x0000c560
        /*0698*/ 	.word	0x00000003
        /*069c*/ 	.word	0x00022868
        /*06a0*/ 	.short	0x010a
        /*06a2*/ 	.byte	0x3f
	.zero		1


	//   ....[62]....
        /*06a4*/ 	.word	0x0000c5c0
        /*06a8*/ 	.word	0x00000003
        /*06ac*/ 	.word	0x00022840
        /*06b0*/ 	.short	0x010a
        /*06b2*/ 	.byte	0x3f
	.zero		1


	//   ....[63]....
        /*06b4*/ 	.word	0x0000c620
        /*06b8*/ 	.word	0x00000003
        /*06bc*/ 	.word	0x00022860
        /*06c0*/ 	.short	0x010a
        /*06c2*/ 	.byte	0x3f
	.zero		1


	//   ....[64]....
        /*06c4*/ 	.word	0x0000c680
        /*06c8*/ 	.word	0x00000003
        /*06cc*/ 	.word	0x00022848
        /*06d0*/ 	.short	0x010a
        /*06d2*/ 	.byte	0x3f
	.zero		1


	//   ....[65]....
        /*06d4*/ 	.word	0x0000c6e0
        /*06d8*/ 	.word	0x00000003
        /*06dc*/ 	.word	0x00022868
        /*06e0*/ 	.short	0x010a
        /*06e2*/ 	.byte	0x3f
	.zero		1


	//   ....[66]....
        /*06e4*/ 	.word	0x0000c730
        /*06e8*/ 	.word	0x00000002
        /*06ec*/ 	.word	0x00022820
        /*06f0*/ 	.short	0x010a
        /*06f2*/ 	.byte	0x3f
	.zero		1


	//   ....[67]....
        /*06f4*/ 	.word	0x0000c8d0
        /*06f8*/ 	.word	0x00000007
        /*06fc*/ 	.word	0x00000000
        /*0700*/ 	.short	0x010a
        /*0702*/ 	.byte	0x3f
	.zero		1


	//   ....[68]....
        /*0704*/ 	.word	0x0000c920
        /*0708*/ 	.word	0x00000005
        /*070c*/ 	.word	0x00000000
        /*0710*/ 	.short	0x010a
        /*0712*/ 	.byte	0x3f
	.zero		1


	//   ....[69]....
        /*0714*/ 	.word	0x0000c970
        /*0718*/ 	.word	0x00000005
        /*071c*/ 	.word	0x00000000
        /*0720*/ 	.short	0x010a
        /*0722*/ 	.byte	0x3f
	.zero		1


	//----- nvinfo : EIATTR_NUM_MBARRIERS
	.align		4
.L_1121:
        /*0724*/ 	.byte	0x03, 0x38
        /*0726*/ 	.short	0x0016


	//----- nvinfo : EIATTR_EXIT_INSTR_OFFSETS
	.align		4
        /*0728*/ 	.byte	0x04, 0x1c
        /*072a*/ 	.short	(.L_1123 - .L_1122)


	//   ....[0]....
.L_1122:
        /*072c*/ 	.word	0x0000b730


	//----- nvinfo : EIATTR_MAX_THREADS
	.align		4
.L_1123:
        /*0730*/ 	.byte	0x04, 0x05
        /*0732*/ 	.short	(.L_1125 - .L_1124)
.L_1124:
        /*0734*/ 	.word	0x00000180
        /*0738*/ 	.word	0x00000001
        /*073c*/ 	.word	0x00000001


	//----- nvinfo : EIATTR_CRS_STACK_SIZE
	.align		4
.L_1125:
        /*0740*/ 	.byte	0x04, 0x1e
        /*0742*/ 	.short	(.L_1127 - .L_1126)
.L_1126:
        /*0744*/ 	.word	0x00000000


	//----- nvinfo : EIATTR_CBANK_PARAM_SIZE
	.align		4
.L_1127:
        /*0748*/ 	.byte	0x03, 0x19
        /*074a*/ 	.short	0x0a70


	//----- nvinfo : EIATTR_PARAM_CBANK
	.align		4
        /*074c*/ 	.byte	0x04, 0x0a
        /*074e*/ 	.short	(.L_1129 - .L_1128)
	.align		4
.L_1128:
        /*0750*/ 	.word	index@(.nv.constant0._ZN7cutlass13device_kernelIN5flash11enable_sm90INS1_16FlashAttnFwdSm90INS1_25CollectiveMainloopFwdSm90ILi2EN4cute5tupleIJNS5_1CILi1EEES8_S8_EEENS6_IJNS7_ILi128EEENS7_ILi96EEENS7_ILi64EEEEEELi256ENS_10bfloat16_tEfNS_4arch4Sm90ELb0ELb0ELb0ELb0ELb0ELb0ELb0ELb1ELb0ELb1ELb1ELb0EEENS1_21CollectiveEpilogueFwdINS6_IJSA_NS7_ILi256EEESB_EEES9_SE_SG_Li256ELb0ELb1ELb1ELb0EEENS1_19SingleTileSchedulerILb0ELb1ELb1ELi128EEEEEEEEEvNT_6ParamsE)
        /*0754*/ 	.short	0x0210
        /*0756*/ 	.short	0x0a70


	//----- nvinfo : EIATTR_SW_WAR
	.align		4
.L_1129:
        /*0758*/ 	.byte	0x04, 0x36
        /*075a*/ 	.short	(.L_1131 - .L_1130)
.L_1130:
        /*075c*/ 	.word	0x00000008
.L_1131:


//--------------------- .nv.info._ZN7cutlass13device_kernelIN5flash11enable_sm90INS1_16FlashAttnFwdSm90INS1_25CollectiveMainloopFwdSm90ILi2EN4cute5tupleIJNS5_1CILi1EEES8_S8_EEENS6_IJNS7_ILi128EEENS7_ILi96EEENS7_ILi64EEEEEELi256ENS_10bfloat16_tEfNS_4arch4Sm90ELb0ELb0ELb0ELb0ELb0ELb0ELb1ELb1ELb0ELb1ELb1ELb0EEENS1_21CollectiveEpilogueFwdINS6_IJSA_NS7_ILi256EEESB_EEES9_SE_SG_Li256ELb0ELb1ELb1ELb0EEENS1_19SingleTileSchedulerILb0ELb1ELb1ELi128EEEEEEEEEvNT_6ParamsE --------------------------
	.section	.nv.info._ZN7cutlass13device_kernelIN5flash11enable_sm90INS1_16FlashAttnFwdSm90INS1_25CollectiveMainloopFwdSm90ILi2EN4cute5tupleIJNS5_1CILi1EEES8_S8_EEENS6_IJNS7_ILi128EEENS7_ILi96EEENS7_ILi64EEEEEELi256ENS_10bfloat16_tEfNS_4arch4Sm90ELb0ELb0ELb0ELb0ELb0ELb0ELb1ELb1ELb0ELb1ELb1ELb0EEENS1_21CollectiveEpilogueFwdINS6_IJSA_NS7_ILi256EEESB_EEES9_SE_SG_Li256ELb0ELb1ELb1ELb0EEENS1_19SingleTileSchedulerILb0ELb1ELb1ELi128EEEEEEEEEvNT_6ParamsE,"",@"SHT_CUDA_INFO"
	.sectionflags	@""
	.align	4


	//----- nvinfo : EIATTR_CUDA_API_VERSION
	.align		4
        /*0000*/ 	.byte	0x04, 0x37
        /*0002*/ 	.short	(.L_1133 - .L_1132)
.L_1132:
        /*0004*/ 	.word	0x00000082


	//----- nvinfo : EIATTR_KPARAM_INFO
	.align		4
.L_1133:
        /*0008*/ 	.byte	0x04, 0x17
        /*000a*/ 	.short	(.L_1135 - .L_1134)
.L_1134:
        /*000c*/ 	.word	0x00000000
        /*0010*/ 	.short	0x0000
        /*0012*/ 	.short	0x0070
        /*0014*/ 	.byte	0x00, 0xf0, 0x01, 0x2c


	//----- nvinfo : EIATTR_SPARSE_MMA_MASK
	.align		4
.L_1135:
        /*0018*/ 	.byte	0x03, 0x50
        /*001a*/ 	.short	0x0000


	//----- nvinfo : EIATTR_MAXREG_COUNT
	.align		4
        /*001c*/ 	.byte	0x03, 0x1b
        /*001e*/ 	.short	0x00a8


	//----- nvinfo : EIATTR_NUM_BARRIERS
	.align		4
        /*0020*/ 	.byte	0x02, 0x4c
        /*0022*/ 	.byte	0x10
	.zero		1


	//----- nvinfo : EIATTR_EXTERNS
	.align		4
        /*0024*/ 	.byte	0x04, 0x0f
        /*0026*/ 	.short	(.L_1137 - .L_1136)


	//   ....[0]....
	.align		4
.L_1136:
        /*0028*/ 	.word	index@(__assertfail)


	//----- nvinfo : EIATTR_ANNOTATIONS
	.align		4
.L_1137:
        /*002c*/ 	.byte	0x04, 0x55
        /*002e*/ 	.short	(.L_1139 - .L_1138)


	//   ....[0]....
.L_1138:
        /* <DEDUP_REMOVED lines=23> */


	//----- nvinfo : EIATTR_MERCURY_ISA_VERSION
	.align		4
.L_1139:
        /*0190*/ 	.byte	0x03, 0x5f
        /*0192*/ 	.short	0x0101


	//----- nvinfo : EIATTR_INT_WARP_WIDE_INSTR_OFFSETS
	.align		4
        /*0194*/ 	.byte	0x04, 0x31
        /*0196*/ 	.short	(.L_1141 - .L_1140)


	//   ....[0]....
.L_1140:
        /*0198*/ 	.word	0x00000130


	//   ....[1]....
        /*019c*/ 	.word	0x00000170


	//   ....[2]....
        /*01a0*/ 	.word	0x000001e0


	//   ....[3]....
        /*01a4*/ 	.word	0x000001f0


	//----- nvinfo : EIATTR_COOP_GROUP_MASK_REGIDS
	.align		4
.L_1141:
        /*01a8*/ 	.byte	0x04, 0x29
        /*01aa*/ 	.short	(.L_1143 - .L_1142)


	//   ....[0]....
.L_1142:
        /*01ac*/ 	.word	0xffffffff


	//   ....[1]....
        /*01b0*/ 	.word	0xffffffff


	//   ....[2]....
        /*01b4*/ 	.word	0xffffffff


	//   ....[3]....
        /*01b8*/ 	.word	0xffffffff


	//   ....[4]....
        /*01bc*/ 	.word	0xffffffff


	//   ....[5]....
        /*01c0*/ 	.word	0xffffffff


	//   ....[6]....
        /*01c4*/ 	.word	0xffffffff


	//   ....[7]....
        /*01c8*/ 	.word	0xffffffff


	//   ....[8]....
        /*01cc*/ 	.word	0xffffffff


	//   ....[9]....
        /*01d0*/ 	.word	0xffffffff


	//   ....[10]....
        /*01d4*/ 	.word	0xffffffff


	//   ....[11]....
        /*01d8*/ 	.word	0xffffffff


	//   ....[12]....
        /*01dc*/ 	.word	0xffffffff


	//   ....[13]....
        /*01e0*/ 	.word	0xffffffff


	//   ....[14]....
        /*01e4*/ 	.word	0xffffffff


	//   ....[15]....
        /*01e8*/ 	.word	0xffffffff


	//   ....[16]....
        /*01ec*/ 	.word	0xffffffff


	//   ....[17]....
        /*01f0*/ 	.word	0xffffffff


	//   ....[18]....
        /*01f4*/ 	.word	0xffffffff


	//   ....[19]....
        /*01f8*/ 	.word	0xffffffff


	//   ....[20]....
        /*01fc*/ 	.word	0xffffffff


	//   ....[21]....
        /*0200*/ 	.word	0xffffffff


	//   ....[22]....
        /*0204*/ 	.word	0xffffffff


	//   ....[23]....
        /*0208*/ 	.word	0xffffffff


	//   ....[24]....
        /*020c*/ 	.word	0xffffffff


	//   ....[25]....
        /*0210*/ 	.word	0xffffffff


	//   ....[26]....
        /*0214*/ 	.word	0xffffffff


	//   ....[27]....
        /*0218*/ 	.word	0xffffffff


	//   ....[28]....
        /*021c*/ 	.word	0xffffffff


	//   ....[29]....
        /*0220*/ 	.word	0xffffffff


	//   ....[30]....
        /*0224*/ 	.word	0xffffffff


	//   ....[31]....
        /*0228*/ 	.word	0xffffffff


	//   ....[32]....
        /*022c*/ 	.word	0xffffffff


	//   ....[33]....
        /*0230*/ 	.word	0xffffffff


	//   ....[34]....
        /*0234*/ 	.word	0xffffffff


	//   ....[35]....
        /*0238*/ 	.word	0xffffffff


	//   ....[36]....
        /*023c*/ 	.word	0xffffffff


	//   ....[37]....
        /*0240*/ 	.word	0xffffffff


	//   ....[38]....
        /*0244*/ 	.word	0xffffffff


	//   ....[39]....
        /*0248*/ 	.word	0xffffffff


	//   ....[40]....
        /*024c*/ 	.word	0xffffffff


	//   ....[41]....
        /*0250*/ 	.word	0xffffffff


	//   ....[42]....
        /*0254*/ 	.word	0xffffffff


	//   ....[43]....
        /*0258*/ 	.word	0xffffffff


	//   ....[44]....
        /*025c*/ 	.word	0xffffffff


	//   ....[45]....
        /*0260*/ 	.word	0xffffffff


	//   ....[46]....
        /*0264*/ 	.word	0xffffffff


	//   ....[47]....
        /*0268*/ 	.word	0xffffffff


	//   ....[48]....
        /*026c*/ 	.word	0xffffffff


	//   ....[49]....
        /*0270*/ 	.word	0xffffffff


	//   ....[50]....
        /*0274*/ 	.word	0xffffffff


	//   ....[51]....
        /*0278*/ 	.word	0xffffffff


	//   ....[52]....
        /*027c*/ 	.word	0xffffffff


	//   ....[53]....
        /*0280*/ 	.word	0xffffffff


	//   ....[54]....
        /*0284*/ 	.word	0xffffffff


	//   ....[55]....
        /*0288*/ 	.word	0xffffffff


	//   ....[56]....
        /*028c*/ 	.word	0xffffffff


	//   ....[57]....
        /*0290*/ 	.word	0xffffffff


	//   ....[58]....
        /*0294*/ 	.word	0xffffffff


	//   ....[59]....
        /*0298*/ 	.word	0xffffffff


	//   ....[60]....
        /*029c*/ 	.word	0xffffffff


	//   ....[61]....
        /*02a0*/ 	.word	0xffffffff


	//   ....[62]....
        /*02a4*/ 	.word	0xffffffff


	//   ....[63]....
        /*02a8*/ 	.word	0x0500000f


	//   ....[64]....
        /*02ac*/ 	.word	0x0500000f


	//   ....[65]....
        /*02b0*/ 	.word	0x0500000f


	//   ....[66]....
        /*02b4*/ 	.word	0x0500000f


	//   ....[67]....
        /*02b8*/ 	.word	0x0500000f


	//   ....[68]....
        /*02bc*/ 	.word	0x0500000f


	//   ....[69]....
        /*02c0*/ 	.word	0x0500000f


	//   ....[70]....
        /*02c4*/ 	.word	0x0500000f


	//   ....[71]....
        /*02c8*/ 	.word	0x0500000f


	//   ....[72]....
        /*02cc*/ 	.word	0x0500000f


	//   ....[73]....
        /*02d0*/ 	.word	0x0500000f


	//   ....[74]....
        /*02d4*/ 	.word	0x0500000f


	//   ....[75]....
        /*02d8*/ 	.word	0x0500000f


	//   ....[76]....
        /*02dc*/ 	.word	0x0500000f


	//   ....[77]....
        /*02e0*/ 	.word	0x0500000f


	//   ....[78]....
        /*02e4*/ 	.word	0x0500000f


	//   ....[79]....
        /*02e8*/ 	.word	0x0500000f


	//   ....[80]....
        /*02ec*/ 	.word	0x0500000f


	//   ....[81]....
        /*02f0*/ 	.word	0x0500000f


	//   ....[82]....
        /*02f4*/ 	.word	0x0500000f


	//   ....[83]....
        /*02f8*/ 	.word	0x0500000f


	//   ....[84]....
        /*02fc*/ 	.word	0x0500000f


	//   ....[85]....
        /*0300*/ 	.word	0x0500000f


	//   ....[86]....
        /*0304*/ 	.word	0x0500000f


	//   ....[87]....
        /*0308*/ 	.word	0x0500000f


	//   ....[88]....
        /*030c*/ 	.word	0x0500000f


	//   ....[89]....
        /*0310*/ 	.word	0x0500000f


	//   ....[90]....
        /*0314*/ 	.word	0x0500000f


	//   ....[91]....
        /*0318*/ 	.word	0x0500000f


	//   ....[92]....
        /*031c*/ 	.word	0x0500000f


	//   ....[93]....
        /*0320*/ 	.word	0x0500000f


	//   ....[94]....
        /*0324*/ 	.word	0x0500000f


	//   ....[95]....
        /*0328*/ 	.word	0x0500000f


	//   ....[96]....
        /*032c*/ 	.word	0x0500000f


	//----- nvinfo : EIATTR_COOP_GROUP_INSTR_OFFSETS
	.align		4
.L_1143:
        /*0330*/ 	.byte	0x04, 0x28
        /*0332*/ 	.short	(.L_1145 - .L_1144)


	//   ....[0]....
.L_1144:
        /*0334*/ 	.word	0x00000070


	//   ....[1]....
        /*0338*/ 	.word	0x00000140


	//   ....[2]....
        /*033c*/ 	.word	0x00000190


	//   ....[3]....
        /*0340*/ 	.word	0x000003e0


	//   ....[4]....
        /*0344*/ 	.word	0x00000540


	//   ....[5]....
        /*0348*/ 	.word	0x00000660


	//   ....[6]....
        /*034c*/ 	.word	0x000007c0


	//   ....[7]....
        /*0350*/ 	.word	0x00001360


	//   ....[8]....
        /*0354*/ 	.word	0x00002b50


	//   ....[9]....
        /*0358*/ 	.word	0x00002b70


	//   ....[10]....
        /*035c*/ 	.word	0x00002b90


	//   ....[11]....
        /*0360*/ 	.word	0x00002bb0


	//   ....[12]....
        /*0364*/ 	.word	0x000047d0


	//   ....[13]....
        /*0368*/ 	.word	0x00004830


	//   ....[14]....
        /*036c*/ 	.word	0x00004850


	//   ....[15]....
        /*0370*/ 	.word	0x00004870


	//   ....[16]....
        /*0374*/ 	.word	0x00005e20


	//   ....[17]....
        /*0378*/ 	.word	0x00005e60


	//   ....[18]....
        /*037c*/ 	.word	0x00005e90


	//   ....[19]....
        /*0380*/ 	.word	0x00005eb0


	//   ....[20]....
        /*0384*/ 	.word	0x00006f90


	//   ....[21]....
        /*0388*/ 	.word	0x00006ff0


	//   ....[22]....
        /*038c*/ 	.word	0x00007030


	//   ....[23]....
        /*0390*/ 	.word	0x00007060


	//   ....[24]....
        /*0394*/ 	.word	0x00007090


	//   ....[25]....
        /*0398*/ 	.word	0x000070b0


	//   ....[26]....
        /*039c*/ 	.word	0x00007d30


	//   ....[27]....
        /*03a0*/ 	.word	0x00007d40


	//   ....[28]....
        /*03a4*/ 	.word	0x00008da0


	//   ....[29]....
        /*03a8*/ 	.word	0x00009870


	//   ....[30]....
        /*03ac*/ 	.word	0x0000a1f0


	//   ....[31]....
        /*03b0*/ 	.word	0x0000a200


	//   ....[32]....
        /*03b4*/ 	.word	0x0000a210


	//   ....[33]....
        /*03b8*/ 	.word	0x0000a230


	//   ....[34]....
        /*03bc*/ 	.word	0x0000a260


	//   ....[35]....
        /*03c0*/ 	.word	0x0000a3e0


	//   ....[36]....
        /*03c4*/ 	.word	0x0000a3f0


	//   ....[37]....
        /*03c8*/ 	.word	0x0000a440


	//   ....[38]....
        /*03cc*/ 	.word	0x0000a510


	//   ....[39]....
        /*03d0*/ 	.word	0x0000a530


	//   ....[40]....
        /*03d4*/ 	.word	0x0000a5d0


	//   ....[41]....
        /*03d8*/ 	.word	0x0000a5f0


	//   ....[42]....
        /*03dc*/ 	.word	0x0000a670


	//   ....[43]....
        /*03e0*/ 	.word	0x0000a690


	//   ....[44]....
        /*03e4*/ 	.word	0x0000a6a0


	//   ....[45]....
        /*03e8*/ 	.word	0x0000a6b0


	//   ....[46]....
        /*03ec*/ 	.word	0x0000aea0


	//   ....[47]....
        /*03f0*/ 	.word	0x0000aed0


	//   ....[48]....
        /*03f4*/ 	.word	0x0000aef0


	//   ....[49]....
        /*03f8*/ 	.word	0x0000afa0


	//   ....[50]....
        /*03fc*/ 	.word	0x0000b040


	//   ....[51]....
        /*0400*/ 	.word	0x0000b050


	//   ....[52]....
        /*0404*/ 	.word	0x0000b070


	//   ....[53]....
        /*0408*/ 	.word	0x0000b0a0


	//   ....[54]....
        /*040c*/ 	.word	0x0000b110


	//   ....[55]....
        /*0410*/ 	.word	0x0000b140


	//   ....[56]....
        /*0414*/ 	.word	0x0000b1b0


	//   ....[57]....
        /*0418*/ 	.word	0x0000b200


	//   ....[58]....
        /*041c*/ 	.word	0x0000b290


	//   ....[59]....
        /*0420*/ 	.word	0x0000b2c0


	//   ....[60]....
        /*0424*/ 	.word	0x0000b370


	//   ....[61]....
        /*0428*/ 	.word	0x0000b3c0


	//   ....[62]....
        /*042c*/ 	.word	0x0000d6a0


	//   ....[63]....
        /*0430*/ 	.word	0x0000dc00


	//   ....[64]....
        /*0434*/ 	.word	0x0000dd80


	//   ....[65]....
        /*0438*/ 	.word	0x0000ddd0


	//   ....[66]....
        /*043c*/ 	.word	0x0000df20


	//   ....[67]....
        /*0440*/ 	.word	0x0000df90


	//   ....[68]....
        /*0444*/ 	.word	0x0000e0e0


	//   ....[69]....
        /*0448*/ 	.word	0x0000e160


	//   ....[70]....
        /*044c*/ 	.word	0x0000e250


	//   ....[71]....
        /*0450*/ 	.word	0x0000e2e0


	//   ....[72]....
        /*0454*/ 	.word	0x0000e3f0


	//   ....[73]....
        /*0458*/ 	.word	0x0000e460


	//   ....[74]....
        /*045c*/ 	.word	0x0000e580


	//   ....[75]....
        /*0460*/ 	.word	0x0000e5f0


	//   ....[76]....
        /*0464*/ 	.word	0x0000e700


	//   ....[77]....
        /*0468*/ 	.word	0x0000e760


	//   ....[78]....
        /*046c*/ 	.word	0x0000e860


	//   ....[79]....
        /*0470*/ 	.word	0x0000e8b0


	//   ....[80]....
        /*0474*/ 	.word	0x0000e950


	//   ....[81]....
        /*0478*/ 	.word	0x0000ea10


	//   ....[82]....
        /*047c*/ 	.word	0x0000ed20


	//   ....[83]....
        /*0480*/ 	.word	0x0000ed90


	//   ....[84]....
        /*0484*/ 	.word	0x0000eea0


	//   ....[85]....
        /*0488*/ 	.word	0x0000ef00


	//   ....[86]....
        /*048c*/ 	.word	0x0000f010


	//   ....[87]....
        /*0490*/ 	.word	0x0000f060


	//   ....[88]....
        /*0494*/ 	.word	0x0000f160


	//   ....[89]....
        /*0498*/ 	.word	0x0000f1c0


	//   ....[90]....
        /*049c*/ 	.word	0x0000f330


	//   ....[91]....
        /*04a0*/ 	.word	0x0000f380


	//   ....[92]....
        /*04a4*/ 	.word	0x0000f4a0


	//   ....[93]....
        /*04a8*/ 	.word	0x0000f4f0


	//   ....[94]....
        /*04ac*/ 	.word	0x0000f600


	//   ....[95]....
        /*04b0*/ 	.word	0x0000f650


	//   ....[96]....
        /*04b4*/ 	.word	0x0000fa60


	//----- nvinfo : EIATTR_REG_RECONFIG
	.align		4
.L_1145:
        /*04b8*/ 	.byte	0x01, 0x54
	.zero		2


	//----- nvinfo : EIATTR_SYSCALL_OFFSETS
	.align		4
        /*04bc*/ 	.byte	0x04, 0x46
        /*04be*/ 	.short	(.L_1147 - .L_1146)


	//   ....[0]....
.L_1146:
        /*04c0*/ 	.word	0x00001500


	//   ....[1]....
        /*04c4*/ 	.word	0x000094a0


	//   ....[2]....
        /*04c8*/ 	.word	0x000095e0


	//   ....[3]....
        /*04cc*/ 	.word	0x000096d0


	//   ....[4]....
        /*04d0*/ 	.word	0x00009e00


	//   ....[5]....
        /*04d4*/ 	.word	0x0000aa00


	//----- nvinfo : EIATTR_MBARRIER_INSTR_OFFSETS
	.align		4
.L_1147:
        /*04d8*/ 	.byte	0x04, 0x39
        /*04da*/ 	.short	(.L_1149 - .L_1148)


	//   ....[0]....
.L_1148:
        /*04dc*/ 	.word	0x00000280
        /*04e0*/ 	.word	0x000000ff
        /*04e4*/ 	.word	0x00032400
        /*04e8*/ 	.short	0x0100
        /*04ea*/ 	.byte	0x08
	.zero		1


	//   ....[1]....
        /*04ec*/ 	.word	0x00000290
        /*04f0*/ 	.word	0x000000ff
        /*04f4*/ 	.word	0x00032410
        /*04f8*/ 	.short	0x0100
        /*04fa*/ 	.byte	0x08
	.zero		1


	//   ....[2]....
        /*04fc*/ 	.word	0x000002a0
        /*0500*/ 	.word	0x000000ff
        /*0504*/ 	.word	0x00032420
        /*0508*/ 	.short	0x0100
        /*050a*/ 	.byte	0x08
	.zero		1


	//   ....[3]....
        /*050c*/ 	.word	0x00000390
        /*0510*/ 	.word	0x000000ff
        /*0514*/ 	.word	0x00032430
        /*0518*/ 	.short	0x0100
        /*051a*/ 	.byte	0x08
	.zero		1


	//   ....[4]....
        /*051c*/ 	.word	0x000003a0
        /*0520*/ 	.word	0x000000ff
        /*0524*/ 	.word	0x00032440
        /*0528*/ 	.short	0x0100
        /*052a*/ 	.byte	0x08
	.zero		1


	//   ....[5]....
        /*052c*/ 	.word	0x000003b0
        /*0530*/ 	.word	0x000000ff
        /*0534*/ 	.word	0x00032438
        /*0538*/ 	.short	0x0100
        /*053a*/ 	.byte	0x08
	.zero		1


	//   ....[6]....
        /*053c*/ 	.word	0x000003c0
        /*0540*/ 	.word	0x000000ff
        /*0544*/ 	.word	0x00032448
        /*0548*/ 	.short	0x0100
        /*054a*/ 	.byte	0x08
	.zero		1


	//   ....[7]....
        /*054c*/ 	.word	0x000004f0
        /*0550*/ 	.word	0x000000ff
        /*0554*/ 	.word	0x00032450
        /*0558*/ 	.short	0x0100
        /*055a*/ 	.byte	0x08
	.zero		1


	//   ....[8]....
        /*055c*/ 	.word	0x00000500
        /*0560*/ 	.word	0x000000ff
        /*0564*/ 	.word	0x00032460
        /*0568*/ 	.short	0x0100
        /*056a*/ 	.byte	0x08
	.zero		1


	//   ....[9]....
        /*056c*/ 	.word	0x00000510
        /*0570*/ 	.word	0x000000ff
        /*0574*/ 	.word	0x00032458
        /*0578*/ 	.short	0x0100
        /*057a*/ 	.byte	0x08
	.zero		1


	//   ....[10]....
        /*057c*/ 	.word	0x00000520
        /*0580*/ 	.word	0x000000ff
        /*0584*/ 	.word	0x00032468
        /*0588*/ 	.short	0x0100
        /*058a*/ 	.byte	0x08
	.zero		1


	//   ....[11]....
        /*058c*/ 	.word	0x00000610
        /*0590*/ 	.word	0x000000ff
        /*0594*/ 	.word	0x00032470
        /*0598*/ 	.short	0x0100
        /*059a*/ 	.byte	0x06
	.zero		1


	//   ....[12]....
        /*059c*/ 	.word	0x00000620
        /*05a0*/ 	.word	0x000000ff
        /*05a4*/ 	.word	0x00032480
        /*05a8*/ 	.short	0x0100
        /*05aa*/ 	.byte	0x06
	.zero		1


	//   ....[13]....
        /*05ac*/ 	.word	0x00000630
        /*05b0*/ 	.word	0x000000ff
        /*05b4*/ 	.word	0x00032478
        /*05b8*/ 	.short	0x0100
        /*05ba*/ 	.byte	0x06
	.zero		1


	//   ....[14]....
        /*05bc*/ 	.word	0x00000640
        /*05c0*/ 	.word	0x000000ff
        /*05c4*/ 	.word	0x00032488
        /*05c8*/ 	.short	0x0100
        /*05ca*/ 	.byte	0x06
	.zero		1


	//   ....[15]....
        /*05cc*/ 	.word	0x00000770
        /*05d0*/ 	.word	0x000000ff
        /*05d4*/ 	.word	0x00032490
        /*05d8*/ 	.short	0x0100
        /*05da*/ 	.byte	0x08
	.zero		1


	//   ....[16]....
        /*05dc*/ 	.word	0x00000780
        /*05e0*/ 	.word	0x000000ff
        /*05e4*/ 	.word	0x000324a0
        /*05e8*/ 	.short	0x0100
        /*05ea*/ 	.byte	0x08
	.zero		1


	//   ....[17]....
        /*05ec*/ 	.word	0x00000790
        /*05f0*/ 	.word	0x000000ff
        /*05f4*/ 	.word	0x00032498
        /*05f8*/ 	.short	0x0100
        /*05fa*/ 	.byte	0x08
	.zero		1


	//   ....[18]....
        /*05fc*/ 	.word	0x000007a0
        /*0600*/ 	.word	0x000000ff
        /*0604*/ 	.word	0x000324a8
        /*0608*/ 	.short	0x0100
        /*060a*/ 	.byte	0x08
	.zero		1


	//   ....[19]....
        /*060c*/ 	.word	0x000008d0
        /*0610*/ 	.word	0x000000ff
        /*0614*/ 	.word	0x000324b0
        /*0618*/ 	.short	0x0100
        /*061a*/ 	.byte	0x08
	.zero		1


	//   ....[20]....
        /*061c*/ 	.word	0x000008e0
        /*0620*/ 	.word	0x000000ff
        /*0624*/ 	.word	0x000324c0
        /*0628*/ 	.short	0x0100
        /*062a*/ 	.byte	0x08
	.zero		1


	//   ....[21]....
        /*062c*/ 	.word	0x000008f0
        /*0630*/ 	.word	0x000000ff
        /*0634*/ 	.word	0x000324b8
        /*0638*/ 	.short	0x0100
        /*063a*/ 	.byte	0x08
	.zero		1


	//   ....[22]....
        /*063c*/ 	.word	0x00000900
        /*0640*/ 	.word	0x000000ff
        /*0644*/ 	.word	0x000324c8
        /*0648*/ 	.short	0x0100
        /*064a*/ 	.byte	0x08
	.zero		1


	//   ....[23]....
        /*064c*/ 	.word	0x00001540
        /*0650*/ 	.word	0x000000ff
        /*0654*/ 	.word	0x00032400
        /*0658*/ 	.short	0x010a
        /*065a*/ 	.byte	0x04
	.zero		1


	//   ....[24]....
        /*065c*/ 	.word	0x00001600
        /*0660*/ 	.word	0x000000ff
        /*0664*/ 	.word	0x00032430
        /*0668*/ 	.short	0x010a
        /*066a*/ 	.byte	0x04
	.zero		1


	//   ....[25]....
        /*066c*/ 	.word	0x00001650
        /*0670*/ 	.word	0x000000ff
        /*0674*/ 	.word	0x00032430
        /*0678*/ 	.short	0x010a
        /*067a*/ 	.byte	0x04
	.zero		1


	//   ....[26]....
        /*067c*/ 	.word	0x000019d0
        /*0680*/ 	.word	0x000000ff
        /*0684*/ 	.word	0x00032410
        /*0688*/ 	.short	0x010a
        /*068a*/ 	.byte	0x09
	.zero		1


	//   ....[27]....
        /*068c*/ 	.word	0x00001a20
        /*0690*/ 	.word	0x000000ff
        /*0694*/ 	.word	0x00032450
        /*0698*/ 	.short	0x010a
        /*069a*/ 	.byte	0x04
	.zero		1


	//   ....[28]....
        /*069c*/ 	.word	0x00001a70
        /*06a0*/ 	.word	0x000000ff
        /*06a4*/ 	.word	0x00032450
        /*06a8*/ 	.short	0x010a
        /*06aa*/ 	.byte	0x04
	.zero		1


	//   ....[29]....
        /*06ac*/ 	.word	0x00002dd0
        /*06b0*/ 	.word	0x00000018
        /*06b4*/ 	.word	0x00000000
        /*06b8*/ 	.short	0x0101
        /*06ba*/ 	.byte	0x3f
	.zero		1


	//   ....[30]....
        /*06bc*/ 	.word	0x00003920
        /*06c0*/ 	.word	0x000000c6
        /*06c4*/ 	.word	0x00000000
        /*06c8*/ 	.short	0x0101
        /*06ca*/ 	.byte	0x3f
	.zero		1


	//   ....[31]....
        /*06cc*/ 	.word	0x00003ae0
        /*06d0*/ 	.word	0x000000ff
        /*06d4*/ 	.word	0x00032430
        /*06d8*/ 	.short	0x010a
        /*06da*/ 	.byte	0x3d
	.zero		1


	//   ....[32]....
        /*06dc*/ 	.word	0x00003b20
        /*06e0*/ 	.word	0x000000ff
        /*06e4*/ 	.word	0x00032430
        /*06e8*/ 	.short	0x010a
        /*06ea*/ 	.byte	0x3d
	.zero		1


	//   ....[33]....
        /*06ec*/ 	.word	0x00003e70
        /*06f0*/ 	.word	0x000000ff
        /*06f4*/ 	.word	0x00032450
        /*06f8*/ 	.short	0x010a
        /*06fa*/ 	.byte	0x3d
	.zero		1


	//   ....[34]....
        /*06fc*/ 	.word	0x00003eb0
        /*0700*/ 	.word	0x000000ff
        /*0704*/ 	.word	0x00032450
        /*0708*/ 	.short	0x010a
        /*070a*/ 	.byte	0x3d
	.zero		1


	//   ....[35]....
        /*070c*/ 	.word	0x00004a80
        /*0710*/ 	.word	0x00000098
        /*0714*/ 	.word	0x00000000
        /*0718*/ 	.short	0x0101
        /*071a*/ 	.byte	0x3f
	.zero		1


	//   ....[36]....
        /*071c*/ 	.word	0x00005e00
        /*0720*/ 	.word	0x000000d3
        /*0724*/ 	.word	0x00000000
        /*0728*/ 	.short	0x0101
        /*072a*/ 	.byte	0x3f
	.zero		1


	//   ....[37]....
        /*072c*/ 	.word	0x000070c0
        /*0730*/ 	.word	0x000000ff
        /*0734*/ 	.word	0x00000000
        /*0738*/ 	.short	0x0101
        /*073a*/ 	.byte	0x04
	.zero		1


	//   ....[38]....
        /*073c*/ 	.word	0x00009ac0
        /*0740*/ 	.word	0x000000ff
        /*0744*/ 	.word	0x00032440
        /*0748*/ 	.short	0x010a
        /*074a*/ 	.byte	0x26
	.zero		1


	//   ....[39]....
        /*074c*/ 	.word	0x0000a810
        /*0750*/ 	.word	0x000000ff
        /*0754*/ 	.word	0x00032400
        /*0758*/ 	.short	0x0107
        /*075a*/ 	.byte	0x26
	.zero		1


	//   ....[40]....
        /*075c*/ 	.word	0x0000a890
        /*0760*/ 	.word	0x000000ff
        /*0764*/ 	.word	0x00032400
        /*0768*/ 	.short	0x0101
        /*076a*/ 	.byte	0x26
	.zero		1


	//   ....[41]....
        /*076c*/ 	.word	0x0000b570
        /*0770*/ 	.word	0x000000ff
        /*0774*/ 	.word	0x00032410
        /*0778*/ 	.short	0x0107
        /*077a*/ 	.byte	0x26
	.zero		1


	//   ....[42]....
        /*077c*/ 	.word	0x0000b5d0
        /*0780*/ 	.word	0x000000ff
        /*0784*/ 	.word	0x00032410
        /*0788*/ 	.short	0x0101
        /*078a*/ 	.byte	0x26
	.zero		1


	//   ....[43]....
        /*078c*/ 	.word	0x0000b5e0
        /*0790*/ 	.word	0x000000ff
        /*0794*/ 	.word	0x00032420
        /*0798*/ 	.short	0x010a
        /*079a*/ 	.byte	0x26
	.zero		1


	//   ....[44]....
        /*079c*/ 	.word	0x0000b640
        /*07a0*/ 	.word	0x000000ff
        /*07a4*/ 	.word	0x00032460
        /*07a8*/ 	.short	0x010a
        /*07aa*/ 	.byte	0x26
	.zero		1


	//   ....[45]....
        /*07ac*/ 	.word	0x0000bed0
        /*07b0*/ 	.word	0x000000ff
        /*07b4*/ 	.word	0x00032448
        /*07b8*/ 	.short	0x010a
        /*07ba*/ 	.byte	0x26
	.zero		1


	//   ....[46]....
        /*07bc*/ 	.word	0x0000c0a0
        /*07c0*/ 	.word	0x000000ff
        /*07c4*/ 	.word	0x00032468
        /*07c8*/ 	.short	0x010a
        /*07ca*/ 	.byte	0x26
	.zero		1


	//   ....[47]....
        /*07cc*/ 	.word	0x0000c710
        /*07d0*/ 	.word	0x000000ff
        /*07d4*/ 	.word	0x00032440
        /*07d8*/ 	.short	0x010a
        /*07da*/ 	.byte	0x26
	.zero		1


	//   ....[48]....
        /*07dc*/ 	.word	0x0000c8f0
        /*07e0*/ 	.word	0x000000ff
        /*07e4*/ 	.word	0x00032460
        /*07e8*/ 	.short	0x010a
        /*07ea*/ 	.byte	0x26
	.zero		1


	//   ....[49]....
        /*07ec*/ 	.word	0x0000cf80
        /*07f0*/ 	.word	0x000000ff
        /*07f4*/ 	.word	0x00032448
        /*07f8*/ 	.short	0x010a
        /*07fa*/ 	.byte	0x26
	.zero		1


	//   ....[50]....
        /*07fc*/ 	.word	0x0000d160
        /*0800*/ 	.word	0x000000ff
        /*0804*/ 	.word	0x00032468
        /*0808*/ 	.short	0x010a
        /*080a*/ 	.byte	0x26
	.zero		1


	//   ....[51]....
        /*080c*/ 	.word	0x0000d630
        /*0810*/ 	.word	0x00000002
        /*0814*/ 	.word	0x00032420
        /*0818*/ 	.short	0x010a
        /*081a*/ 	.byte	0x3f
	.zero		1


	//   ....[52]....
        /*081c*/ 	.word	0x0000d7d0
        /*0820*/ 	.word	0x00000007
        /*0824*/ 	.word	0x00000000
        /*0828*/ 	.short	0x010a
        /*082a*/ 	.byte	0x3f
	.zero		1


	//   ....[53]....
        /*082c*/ 	.word	0x0000d840
        /*0830*/ 	.word	0x00000005
        /*0834*/ 	.word	0x00000000
        /*0838*/ 	.short	0x010a
        /*083a*/ 	.byte	0x3f
	.zero		1


	//   ....[54]....
        /*083c*/ 	.word	0x0000d8a0
        /*0840*/ 	.word	0x00000005
        /*0844*/ 	.word	0x00000000
        /*0848*/ 	.short	0x010a
        /*084a*/ 	.byte	0x3f
	.zero		1


	//   ....[55]....
        /*084c*/ 	.word	0x0000d8d0
        /*0850*/ 	.word	0x00000003
        /*0854*/ 	.word	0x00000000
        /*0858*/ 	.short	0x010a
        /*085a*/ 	.byte	0x3f
	.zero		1


	//   ....[56]....
        /*085c*/ 	.word	0x0000d950
        /*0860*/ 	.word	0x00000003
        /*0864*/ 	.word	0x00032400
        /*0868*/ 	.short	0x010a
        /*086a*/ 	.byte	0x3f
	.zero		1


	//   ....[57]....
        /*086c*/ 	.word	0x0000d9c0
        /*0870*/ 	.word	0x00000003
        /*0874*/ 	.word	0x00032430
        /*0878*/ 	.short	0x010a
        /*087a*/ 	.byte	0x3f
	.zero		1


	//   ....[58]....
        /*087c*/ 	.word	0x0000da30
        /*0880*/ 	.word	0x0000000b
        /*0884*/ 	.word	0x00032410
        /*0888*/ 	.short	0x010a
        /*088a*/ 	.byte	0x3f
	.zero		1


	//   ....[59]....
        /*088c*/ 	.word	0x0000daa0
        /*0890*/ 	.word	0x0000000b
        /*0894*/ 	.word	0x00032450
        /*0898*/ 	.short	0x010a
        /*089a*/ 	.byte	0x3f
	.zero		1


	//   ....[60]....
        /*089c*/ 	.word	0x0000db00
        /*08a0*/ 	.word	0x00000015
        /*08a4*/ 	.word	0x00032430
        /*08a8*/ 	.short	0x010a
        /*08aa*/ 	.byte	0x3f
	.zero		1


	//   ....[61]....
        /*08ac*/ 	.word	0x0000db60
        /*08b0*/ 	.word	0x00000015
        /*08b4*/ 	.word	0x00032450
        /*08b8*/ 	.short	0x010a
        /*08ba*/ 	.byte	0x3f
	.zero		1


	//   ....[62]....
        /*08bc*/ 	.word	0x0000dcc0
        /*08c0*/ 	.word	0x00000003
        /*08c4*/ 	.word	0x00032440
        /*08c8*/ 	.short	0x010a
        /*08ca*/ 	.byte	0x3f
	.zero		1


	//   ....[63]....
        /*08cc*/ 	.word	0x0000f690
        /*08d0*/ 	.word	0x00000003
        /*08d4*/ 	.word	0x00032420
        /*08d8*/ 	.short	0x010a
        /*08da*/ 	.byte	0x3f
	.zero		1


	//   ....[64]....
        /*08dc*/ 	.word	0x0000f6f0
        /*08e0*/ 	.word	0x00000003
        /*08e4*/ 	.word	0x00032460
        /*08e8*/ 	.short	0x010a
        /*08ea*/ 	.byte	0x3f
	.zero		1


	//   ....[65]....
        /*08ec*/ 	.word	0x0000f750
        /*08f0*/ 	.word	0x00000003
        /*08f4*/ 	.word	0x00032448
        /*08f8*/ 	.short	0x010a
        /*08fa*/ 	.byte	0x3f
	.zero		1


	//   ....[66]....
        /*08fc*/ 	.word	0x0000f7b0
        /*0900*/ 	.word	0x00000003
        /*0904*/ 	.word	0x00032468
        /*0908*/ 	.short	0x010a
        /*090a*/ 	.byte	0x3f
	.zero		1


	//   ....[67]....
        /*090c*/ 	.word	0x0000f810
        /*0910*/ 	.word	0x00000003
        /*0914*/ 	.word	0x00032440
        /*0918*/ 	.short	0x010a
        /*091a*/ 	.byte	0x3f
	.zero		1


	//   ....[68]....
        /*091c*/ 	.word	0x0000f870
        /*0920*/ 	.word	0x00000003
        /*0924*/ 	.word	0x00032460
        /*0928*/ 	.short	0x010a
        /*092a*/ 	.byte	0x3f
	.zero		1


	//   ....[69]....
        /*092c*/ 	.word	0x0000f8d0
        /*0930*/ 	.word	0x00000003
        /*0934*/ 	.word	0x00032448
        /*0938*/ 	.short	0x010a
        /*093a*/ 	.byte	0x3f
	.zero		1


	//   ....[70]....
        /*093c*/ 	.word	0x0000f930
        /*0940*/ 	.word	0x00000003
        /*0944*/ 	.word	0x00032468
        /*0948*/ 	.short	0x010a
        /*094a*/ 	.byte	0x3f
	.zero		1


	//   ....[71]....
        /*094c*/ 	.word	0x0000f980
        /*0950*/ 	.word	0x00000002
        /*0954*/ 	.word	0x00032420
        /*0958*/ 	.short	0x010a
        /*095a*/ 	.byte	0x3f
	.zero		1


	//   ....[72]....
        /*095c*/ 	.word	0x0000fb20
        /*0960*/ 	.word	0x00000007
        /*0964*/ 	.word	0x00000000
        /*0968*/ 	.short	0x010a
        /*096a*/ 	.byte	0x3f
	.zero		1


	//   ....[73]....
        /*096c*/ 	.word	0x0000fb70
        /*0970*/ 	.word	0x00000005
        /*0974*/ 	.word	0x00000000
        /*0978*/ 	.short	0x010a
        /*097a*/ 	.byte	0x3f
	.zero		1


	//   ....[74]....
        /*097c*/ 	.word	0x0000fbc0
        /*0980*/ 	.word	0x00000005
        /*0984*/ 	.word	0x00000000
        /*0988*/ 	.short	0x010a
        /*098a*/ 	.byte	0x3f
	.zero		1


	//----- nvinfo : EIATTR_NUM_MBARRIERS
	.align		4
.L_1149:
        /*098c*/ 	.byte	0x03, 0x38
        /*098e*/ 	.short	0x0017


	//----- nvinfo : EIATTR_EXIT_INSTR_OFFSETS
	.align		4
        /*0990*/ 	.byte	0x04, 0x1c
        /*0992*/ 	.short	(.L_1151 - .L_1150)


	//   ....[0]....
.L_1150:
        /*0994*/ 	.word	0x0000d920


	//----- nvinfo : EIATTR_MAX_THREADS
	.align		4
.L_1151:
        /*0998*/ 	.byte	0x04, 0x05
        /*099a*/ 	.short	(.L_1153 - .L_1152)
.L_1152:
        /*099c*/ 	.word	0x00000180
        /*09a0*/ 	.word	0x00000001
        /*09a4*/ 	.word	0x00000001


	//----- nvinfo : EIATTR_CRS_STACK_SIZE
	.align		4
.L_1153:
        /*09a8*/ 	.byte	0x04, 0x1e
        /*09aa*/ 	.short	(.L_1155 - .L_1154)
.L_1154:
        /*09ac*/ 	.word	0x00000000


	//----- nvinfo : EIATTR_CBANK_PARAM_SIZE
	.align		4
.L_1155:
        /*09b0*/ 	.byte	0x03, 0x19
        /*09b2*/ 	.short	0x0b70


	//----- nvinfo : EIATTR_PARAM_CBANK
	.align		4
        /*09b4*/ 	.byte	0x04, 0x0a
        /*09b6*/ 	.short	(.L_1157 - .L_1156)
	.align		4
.L_1156:
        /*09b8*/ 	.word	index@(.nv.constant0._ZN7cutlass13device_kernelIN5flash11enable_sm90INS1_16FlashAttnFwdSm90INS1_25CollectiveMainloopFwdSm90ILi2EN4cute5tupleIJNS5_1CILi1EEES8_S8_EEENS6_IJNS7_ILi128EEENS7_ILi96EEENS7_ILi64EEEEEELi256ENS_10bfloat16_tEfNS_4arch4Sm90ELb0ELb0ELb0ELb0ELb0ELb0ELb1ELb1ELb0ELb1ELb1ELb0EEENS1_21CollectiveEpilogueFwdINS6_IJSA_NS7_ILi256EEESB_EEES9_SE_SG_Li256ELb0ELb1ELb1ELb0EEENS1_19SingleTileSchedulerILb0ELb1ELb1ELi128EEEEEEEEEvNT_6ParamsE)
        /*09bc*/ 	.short	0x0210
        /*09be*/ 	.short	0x0b70


	//----- nvinfo : EIATTR_SW_WAR
	.align		4
.L_1157:
        /*09c0*/ 	.byte	0x04, 0x36
        /*09c2*/ 	.short	(.L_1159 - .L_1158)
.L_1158:
        /*09c4*/ 	.word	0x00000008
.L_1159:


//--------------------- .nv.info._ZN7cutlass13device_kernelIN5flash11enable_sm90INS1_16FlashAttnFwdSm90INS1_25CollectiveMainloopFwdSm90ILi2EN4cute5tupleIJNS5_1CILi1EEES8_S8_EEENS6_IJNS7_ILi128EEENS7_ILi96EEENS7_ILi64EEEEEELi256ENS_10bfloat16_tEfNS_4arch4Sm90ELb0ELb0ELb0ELb1ELb0ELb0ELb0ELb1ELb0ELb1ELb1ELb0EEENS1_21CollectiveEpilogueFwdINS6_IJSA_NS7_ILi256EEESB_EEES9_SE_SG_Li256ELb1ELb1ELb1ELb0EEENS1_36VarlenDynamicPersistentTileSchedulerILi128ELi96ELi256ELi128ELb1ELb1ELb1ELb0ELb1ELb1EEEEEEEEEvNT_6ParamsE --------------------------
	.section	.nv.info._ZN7cutlass13device_kernelIN5flash11enable_sm90INS1_16FlashAttnFwdSm90INS1_25CollectiveMainloopFwdSm90ILi2EN4cute5tupleIJNS5_1CILi1EEES8_S8_EEENS6_IJNS7_ILi128EEENS7_ILi96EEENS7_ILi64EEEEEELi256ENS_10bfloat16_tEfNS_4arch4Sm90ELb0ELb0ELb0ELb1ELb0ELb0ELb0ELb1ELb0ELb1ELb1ELb0EEENS1_21CollectiveEpilogueFwdINS6_IJSA_NS7_ILi256EEESB_EEES9_SE_SG_Li256ELb1ELb1ELb1ELb0EEENS1_36VarlenDynamicPersistentTileSchedulerILi128ELi96ELi256ELi128ELb1ELb1ELb1ELb0ELb1ELb1EEEEEEEEEvNT_6ParamsE,"",@"SHT_CUDA_INFO"
	.sectionflags	@""
	.align	4


	//----- nvinfo : EIATTR_CUDA_API_VERSION
	.align		4
        /*0000*/ 	.byte	0x04, 0x37
        /*0002*/ 	.short	(.L_1161 - .L_1160)
.L_1160:
        /*0004*/ 	.word	0x00000082


	//----- nvinfo : EIATTR_KPARAM_INFO
	.align		4
.L_1161:
        /*0008*/ 	.byte	0x04, 0x17
        /*000a*/ 	.short	(.L_1163 - .L_1162)
.L_1162:
        /*000c*/ 	.word	0x00000000
        /*0010*/ 	.short	0x0000
        /*0012*/ 	.short	0x0070
        /*0014*/ 	.byte	0x00, 0xf0, 0x01, 0x2a


	//----- nvinfo : EIATTR_SPARSE_MMA_MASK
	.align		4
.L_1163:
        /*0018*/ 	.byte	0x03, 0x50
        /*001a*/ 	.short	0x0000


	//----- nvinfo : EIATTR_MAXREG_COUNT
	.align		4
        /*001c*/ 	.byte	0x03, 0x1b
        /*001e*/ 	.short	0x00a8


	//----- nvinfo : EIATTR_NUM_BARRIERS
	.align		4
        /*0020*/ 	.byte	0x02, 0x4c
        /*0022*/ 	.byte	0x10
	.zero		1


	//----- nvinfo : EIATTR_EXTERNS
	.align		4
        /*0024*/ 	.byte	0x04, 0x0f
        /*0026*/ 	.short	(.L_1165 - .L_1164)


	//   ....[0]....
	.align		4
.L_1164:
        /*0028*/ 	.word	index@(__assertfail)


	//----- nvinfo : EIATTR_ANNOTATIONS
	.align		4
.L_1165:
        /*002c*/ 	.byte	0x04, 0x55
        /*002e*/ 	.short	(.L_1167 - .L_1166)


	//   ....[0]....
.L_1166:
        /* <DEDUP_REMOVED lines=65> */


	//----- nvinfo : EIATTR_MERCURY_ISA_VERSION
	.align		4
.L_1167:
        /*0430*/ 	.byte	0x03, 0x5f
        /*0432*/ 	.short	0x0101


	//----- nvinfo : EIATTR_UNUSED_LOAD_BYTE_OFFSET
	.align		4
        /*0434*/ 	.byte	0x04, 0x44
        /*0436*/ 	.short	(.L_1169 - .L_1168)


	//   ....[0]....
.L_1168:
        /*0438*/ 	.word	0x00000a30
        /*043c*/ 	.word	0x0000fff0


	//   ....[1]....
        /*0440*/ 	.word	0x00006180
        /*0444*/ 	.word	0x0000fff0


	//----- nvinfo : EIATTR_INT_WARP_WIDE_INSTR_OFFSETS
	.align		4
.L_1169:
        /*0448*/ 	.byte	0x04, 0x31
        /*044a*/ 	.short	(.L_1171 - .L_1170)


	//   ....[0]....
.L_1170:
        /*044c*/ 	.word	0x00000130


	//   ....[1]....
        /*0450*/ 	.word	0x00000170


	//   ....[2]....
        /*0454*/ 	.word	0x000001e0


	//   ....[3]....
        /*0458*/ 	.word	0x000036c0


	//   ....[4]....
        /*045c*/ 	.word	0x0000bf50


	//   ....[5]....
        /*0460*/ 	.word	0x0000bfe0


	//   ....[6]....
        /*0464*/ 	.word	0x0000fbd0


	//   ....[7]....
        /*0468*/ 	.word	0x0000fc60


	//----- nvinfo : EIATTR_COOP_GROUP_MASK_REGIDS
	.align		4
.L_1171:
        /*046c*/ 	.byte	0x04, 0x29
        /*046e*/ 	.short	(.L_1173 - .L_1172)


	//   ....[0]....
.L_1172:
        /*0470*/ 	.word	0xffffffff


	//   ....[1]....
        /*0474*/ 	.word	0xffffffff


	//   ....[2]....
        /*0478*/ 	.word	0xffffffff


	//   ....[3]....
        /*047c*/ 	.word	0xffffffff


	//   ....[4]....
        /*0480*/ 	.word	0xffffffff


	//   ....[5]....
        /*0484*/ 	.word	0xffffffff


	//   ....[6]....
        /*0488*/ 	.word	0xffffffff


	//   ....[7]....
        /*048c*/ 	.word	0xffffffff


	//   ....[8]....
        /*0490*/ 	.word	0xffffffff


	//   ....[9]....
        /*0494*/ 	.word	0xffffffff


	//   ....[10]....
        /*0498*/ 	.word	0xffffffff


	//   ....[11]....
        /*049c*/ 	.word	0xffffffff


	//   ....[12]....
        /*04a0*/ 	.word	0xffffffff


	//   ....[13]....
        /*04a4*/ 	.word	0xffffffff


	//   ....[14]....
        /*04a8*/ 	.word	0xffffffff


	//   ....[15]....
        /*04ac*/ 	.word	0xffffffff


	//   ....[16]....
        /*04b0*/ 	.word	0xffffffff


	//   ....[17]....
        /*04b4*/ 	.word	0xffffffff


	//   ....[18]....
        /*04b8*/ 	.word	0xffffffff


	//   ....[19]....
        /*04bc*/ 	.word	0xffffffff


	//   ....[20]....
        /*04c0*/ 	.word	0xffffffff


	//   ....[21]....
        /*04c4*/ 	.word	0xffffffff


	//   ....[22]....
        /*04c8*/ 	.word	0xffffffff


	//   ....[23]....
        /*04cc*/ 	.word	0xffffffff


	//   ....[24]....
        /*04d0*/ 	.word	0xffffffff


	//   ....[25]....
        /*04d4*/ 	.word	0xffffffff


	//   ....[26]....
        /*04d8*/ 	.word	0xffffffff


	//   ....[27]....
        /*04dc*/ 	.word	0xffffffff


	//   ....[28]....
        /*04e0*/ 	.word	0xffffffff


	//   ....[29]....
        /*04e4*/ 	.word	0xffffffff


	//   ....[30]....
        /*04e8*/ 	.word	0xffffffff


	//   ....[31]....
        /*04ec*/ 	.word	0xffffffff


	//   ....[32]....
        /*04f0*/ 	.word	0xffffffff


	//   ....[33]....
        /*04f4*/ 	.word	0xffffffff


	//   ....[34]....
        /*04f8*/ 	.word	0xffffffff


	//   ....[35]....
        /*04fc*/ 	.word	0xffffffff


	//   ....[36]....
        /*0500*/ 	.word	0xffffffff


	//   ....[37]....
        /*0504*/ 	.word	0xffffffff


	//   ....[38]....
        /*0508*/ 	.word	0xffffffff


	//   ....[39]....
        /*050c*/ 	.word	0xffffffff


	//   ....[40]....
        /*0510*/ 	.word	0xffffffff


	//   ....[41]....
        /*0514*/ 	.word	0xffffffff


	//   ....[42]....
        /*0518*/ 	.word	0xffffffff


	//   ....[43]....
        /*051c*/ 	.word	0xffffffff


	//   ....[44]....
        /*0520*/ 	.word	0xffffffff


	//   ....[45]....
        /*0524*/ 	.word	0xffffffff


	//   ....[46]....
        /*0528*/ 	.word	0xffffffff


	//   ....[47]....
        /*052c*/ 	.word	0xffffffff


	//   ....[48]....
        /*0530*/ 	.word	0xffffffff


	//   ....[49]....
        /*0534*/ 	.word	0xffffffff


	//   ....[50]....
        /*0538*/ 	.word	0xffffffff


	//   ....[51]....
        /*053c*/ 	.word	0xffffffff


	//   ....[52]....
        /*0540*/ 	.word	0xffffffff


	//   ....[53]....
        /*0544*/ 	.word	0xffffffff


	//   ....[54]....
        /*0548*/ 	.word	0xffffffff


	//   ....[55]....
        /*054c*/ 	.word	0xffffffff


	//   ....[56]....
        /*0550*/ 	.word	0xffffffff


	//   ....[57]....
        /*0554*/ 	.word	0xffffffff


	//   ....[58]....
        /*0558*/ 	.word	0xffffffff


	//   ....[59]....
        /*055c*/ 	.word	0xffffffff


	//   ....[60]....
        /*0560*/ 	.word	0xffffffff


	//   ....[61]....
        /*0564*/ 	.word	0xffffffff


	//   ....[62]....
        /*0568*/ 	.word	0xffffffff


	//   ....[63]....
        /*056c*/ 	.word	0xffffffff


	//   ....[64]....
        /*0570*/ 	.word	0xffffffff


	//   ....[65]....
        /*0574*/ 	.word	0xffffffff


	//   ....[66]....
        /*0578*/ 	.word	0xffffffff


	//   ....[67]....
        /*057c*/ 	.word	0xffffffff


	//   ....[68]....
        /*0580*/ 	.word	0xffffffff


	//   ....[69]....
        /*0584*/ 	.word	0xffffffff


	//   ....[70]....
        /*0588*/ 	.word	0xffffffff


	//   ....[71]....
        /*058c*/ 	.word	0xffffffff


	//   ....[72]....
        /*0590*/ 	.word	0xffffffff


	//   ....[73]....
        /*0594*/ 	.word	0xffffffff


	//   ....[74]....
        /*0598*/ 	.word	0xffffffff


	//   ....[75]....
        /*059c*/ 	.word	0xffffffff


	//   ....[76]....
        /*05a0*/ 	.word	0xffffffff


	//   ....[77]....
        /*05a4*/ 	.word	0xffffffff


	//   ....[78]....
        /*05a8*/ 	.word	0xffffffff


	//   ....[79]....
        /*05ac*/ 	.word	0xffffffff


	//   ....[80]....
        /*05b0*/ 	.word	0xffffffff


	//   ....[81]....
        /*05b4*/ 	.word	0xffffffff


	//   ....[82]....
        /*05b8*/ 	.word	0xffffffff


	//   ....[83]....
        /*05bc*/ 	.word	0xffffffff


	//   ....[84]....
        /*05c0*/ 	.word	0xffffffff


	//   ....[85]....
        /*05c4*/ 	.word	0xffffffff


	//   ....[86]....
        /*05c8*/ 	.word	0xffffffff


	//   ....[87]....
        /*05cc*/ 	.word	0xffffffff


	//   ....[88]....
        /*05d0*/ 	.word	0xffffffff


	//   ....[89]....
        /*05d4*/ 	.word	0xffffffff


	//   ....[90]....
        /*05d8*/ 	.word	0xffffffff


	//   ....[91]....
        /*05dc*/ 	.word	0xffffffff


	//   ....[92]....
        /*05e0*/ 	.word	0xffffffff


	//   ....[93]....
        /*05e4*/ 	.word	0xffffffff


	//   ....[94]....
        /*05e8*/ 	.word	0xffffffff


	//   ....[95]....
        /*05ec*/ 	.word	0xffffffff


	//   ....[96]....
        /*05f0*/ 	.word	0xffffffff


	//   ....[97]....
        /*05f4*/ 	.word	0x0500000f


	//   ....[98]....
        /*05f8*/ 	.word	0x0500000f


	//   ....[99]....
        /*05fc*/ 	.word	0x0500000f


	//   ....[100]....
        /*0600*/ 	.word	0x0500000f


	//   ....[101]....
        /*0604*/ 	.word	0x0500000f


	//   ....[102]....
        /*0608*/ 	.word	0x0500000f


	//   ....[103]....
        /*060c*/ 	.word	0x0500000f


	//   ....[104]....
        /*0610*/ 	.word	0x0500000f


	//   ....[105]....
        /*0614*/ 	.word	0x0500000f


	//   ....[106]....
        /*0618*/ 	.word	0x0500000f


	//   ....[107]....
        /*061c*/ 	.word	0x0500000f


	//   ....[108]....
        /*0620*/ 	.word	0x0500000f


	//   ....[109]....
        /*0624*/ 	.word	0x0500000f


	//   ....[110]....
        /*0628*/ 	.word	0x0500000f


	//   ....[111]....
        /*062c*/ 	.word	0x0500000f


	//   ....[112]....
        /*0630*/ 	.word	0x0500000f


	//   ....[113]....
        /*0634*/ 	.word	0x0500000f


	//   ....[114]....
        /*0638*/ 	.word	0x0500000f


	//   ....[115]....
        /*063c*/ 	.word	0x0500000f


	//   ....[116]....
        /*0640*/ 	.word	0x0500000f


	//   ....[117]....
        /*0644*/ 	.word	0x0500000f


	//   ....[118]....
        /*0648*/ 	.word	0x0500000f


	//   ....[119]....
        /*064c*/ 	.word	0x0500000f


	//   ....[120]....
        /*0650*/ 	.word	0x0500000f


	//   ....[121]....
        /*0654*/ 	.word	0x0500000f


	//   ....[122]....
        /*0658*/ 	.word	0x0500000f


	//   ....[123]....
        /*065c*/ 	.word	0x0500000f


	//   ....[124]....
        /*0660*/ 	.word	0x0500000f


	//   ....[125]....
        /*0664*/ 	.word	0x0500000f


	//   ....[126]....
        /*0668*/ 	.word	0x0500000f


	//   ....[127]....
        /*066c*/ 	.word	0x0500000f


	//   ....[128]....
        /*0670*/ 	.word	0x0500000f


	//   ....[129]....
        /*0674*/ 	.word	0x0500000f


	//   ....[130]....
        /*0678*/ 	.word	0x0500000f


	//   ....[131]....
        /*067c*/ 	.word	0x0500000f


	//   ....[132]....
        /*0680*/ 	.word	0x0500000f


	//----- nvinfo : EIATTR_COOP_GROUP_INSTR_OFFSETS
	.align		4
.L_1173:
        /*0684*/ 	.byte	0x04, 0x28
        /*0686*/ 	.short	(.L_1175 - .L_1174)


	//   ....[0]....
.L_1174:
        /*0688*/ 	.word	0x00000070


	//   ....[1]....
        /*068c*/ 	.word	0x00000140


	//   ....[2]....
        /*0690*/ 	.word	0x00000190


	//   ....[3]....
        /*0694*/ 	.word	0x000003c0


	//   ....[4]....
        /*0698*/ 	.word	0x00000520


	//   ....[5]....
        /*069c*/ 	.word	0x00000640


	//   ....[6]....
        /*06a0*/ 	.word	0x000007a0


	//   ....[7]....
        /*06a4*/ 	.word	0x00001cf0


	//   ....[8]....
        /*06a8*/ 	.word	0x000028b0


	//   ....[9]....
        /*06ac*/ 	.word	0x00002900


	//   ....[10]....
        /*06b0*/ 	.word	0x00002d20


	//   ....[11]....
        /*06b4*/ 	.word	0x00002d80


	//   ....[12]....
        /*06b8*/ 	.word	0x00003e40


	//   ....[13]....
        /*06bc*/ 	.word	0x00003e60


	//   ....[14]....
        /*06c0*/ 	.word	0x00004610


	//   ....[15]....
        /*06c4*/ 	.word	0x000046c0


	//   ....[16]....
        /*06c8*/ 	.word	0x00005700


	//   ....[17]....
        /*06cc*/ 	.word	0x00005770


	//   ....[18]....
        /*06d0*/ 	.word	0x000057d0


	//   ....[19]....
        /*06d4*/ 	.word	0x000057f0


	//   ....[20]....
        /*06d8*/ 	.word	0x000072f0


	//   ....[21]....
        /*06dc*/ 	.word	0x00007300


	//   ....[22]....
        /*06e0*/ 	.word	0x00007310


	//   ....[23]....
        /*06e4*/ 	.word	0x00007320


	//   ....[24]....
        /*06e8*/ 	.word	0x00007de0


	//   ....[25]....
        /*06ec*/ 	.word	0x00007e00


	//   ....[26]....
        /*06f0*/ 	.word	0x00007fb0


	//   ....[27]....
        /*06f4*/ 	.word	0x00007fd0


	//   ....[28]....
        /*06f8*/ 	.word	0x00008110


	//   ....[29]....
        /*06fc*/ 	.word	0x00008130


	//   ....[30]....
        /*0700*/ 	.word	0x00008280


	//   ....[31]....
        /*0704*/ 	.word	0x000082a0


	//   ....[32]....
        /*0708*/ 	.word	0x000087e0


	//   ....[33]....
        /*070c*/ 	.word	0x000087f0


	//   ....[34]....
        /*0710*/ 	.word	0x000090a0


	//   ....[35]....
        /*0714*/ 	.word	0x000090b0


	//   ....[36]....
        /*0718*/ 	.word	0x0000a310


	//   ....[37]....
        /*071c*/ 	.word	0x0000a340


	//   ....[38]....
        /*0720*/ 	.word	0x0000a4b0


	//   ....[39]....
        /*0724*/ 	.word	0x0000a4d0


	//   ....[40]....
        /*0728*/ 	.word	0x0000a610


	//   ....[41]....
        /*072c*/ 	.word	0x0000a630


	//   ....[42]....
        /*0730*/ 	.word	0x0000a780


	//   ....[43]....
        /*0734*/ 	.word	0x0000a7a0


	//   ....[44]....
        /*0738*/ 	.word	0x0000a970


	//   ....[45]....
        /*073c*/ 	.word	0x0000ab90


	//   ....[46]....
        /*0740*/ 	.word	0x0000abc0


	//   ....[47]....
        /*0744*/ 	.word	0x0000abf0


	//   ....[48]....
        /*0748*/ 	.word	0x0000ac20


	//   ....[49]....
        /*074c*/ 	.word	0x0000ac50


	//   ....[50]....
        /*0750*/ 	.word	0x0000ac80


	//   ....[51]....
        /*0754*/ 	.word	0x0000ae20


	//   ....[52]....
        /*0758*/ 	.word	0x0000ae50


	//   ....[53]....
        /*075c*/ 	.word	0x0000ae80


	//   ....[54]....
        /*0760*/ 	.word	0x0000aeb0


	//   ....[55]....
        /*0764*/ 	.word	0x0000aee0


	//   ....[56]....
        /*0768*/ 	.word	0x0000af10


	//   ....[57]....
        /*076c*/ 	.word	0x0000afa0


	//   ....[58]....
        /*0770*/ 	.word	0x0000afd0


	//   ....[59]....
        /*0774*/ 	.word	0x0000afe0


	//   ....[60]....
        /*0778*/ 	.word	0x0000b090


	//   ....[61]....
        /*077c*/ 	.word	0x0000c530


	//   ....[62]....
        /*0780*/ 	.word	0x0000cfe0


	//   ....[63]....
        /*0784*/ 	.word	0x0000d020


	//   ....[64]....
        /*0788*/ 	.word	0x0000d0c0


	//   ....[65]....
        /*078c*/ 	.word	0x0000d0d0


	//   ....[66]....
        /*0790*/ 	.word	0x0000d150


	//   ....[67]....
        /*0794*/ 	.word	0x0000d160


	//   ....[68]....
        /*0798*/ 	.word	0x0000d1e0


	//   ....[69]....
        /*079c*/ 	.word	0x0000d1f0


	//   ....[70]....
        /*07a0*/ 	.word	0x0000d270


	//   ....[71]....
        /*07a4*/ 	.word	0x0000d280


	//   ....[72]....
        /*07a8*/ 	.word	0x0000d300


	//   ....[73]....
        /*07ac*/ 	.word	0x0000d310


	//   ....[74]....
        /*07b0*/ 	.word	0x0000d390


	//   ....[75]....
        /*07b4*/ 	.word	0x0000d3a0


	//   ....[76]....
        /*07b8*/ 	.word	0x0000d3f0


	//   ....[77]....
        /*07bc*/ 	.word	0x0000d410


	//   ....[78]....
        /*07c0*/ 	.word	0x0000fee0


	//   ....[79]....
        /*07c4*/ 	.word	0x0000ff10


	//   ....[80]....
        /*07c8*/ 	.word	0x0000ff70


	//   ....[81]....
        /*07cc*/ 	.word	0x0000ffa0


	//   ....[82]....
        /*07d0*/ 	.word	0x0000ffd0


	//   ....[83]....
        /*07d4*/ 	.word	0x00010000


	//   ....[84]....
        /*07d8*/ 	.word	0x00010030


	//   ....[85]....
        /*07dc*/ 	.word	0x00010060


	//   ....[86]....
        /*07e0*/ 	.word	0x00010220


	//   ....[87]....
        /*07e4*/ 	.word	0x00010250


	//   ....[88]....
        /*07e8*/ 	.word	0x00010280


	//   ....[89]....
        /*07ec*/ 	.word	0x000102b0


	//   ....[90]....
        /*07f0*/ 	.word	0x000102e0


	//   ....[91]....
        /*07f4*/ 	.word	0x00010310


	//   ....[92]....
        /*07f8*/ 	.word	0x000103d0


	//   ....[93]....
        /*07fc*/ 	.word	0x000103f0


	//   ....[94]....
        /*0800*/ 	.word	0x00010400


	//   ....[95]....
        /*0804*/ 	.word	0x00010460


	//   ....[96]....
        /*0808*/ 	.word	0x00010b70


	//   ....[97]....
        /*080c*/ 	.word	0x00011050


	//   ....[98]....
        /*0810*/ 	.word	0x00011230


	//   ....[99]....
        /*0814*/ 	.word	0x00011280


	//   ....[100]....
        /*0818*/ 	.word	0x000112e0


	//   ....[101]....
        /*081c*/ 	.word	0x000113d0


	//   ....[102]....
        /*0820*/ 	.word	0x00011430


	//   ....[103]....
        /*0824*/ 	.word	0x00011520


	//   ....[104]....
        /*0828*/ 	.word	0x00011580


	//   ....[105]....
        /*082c*/ 	.word	0x00011670


	//   ....[106]....
        /*0830*/ 	.word	0x000116d0


	//   ....[107]....
        /*0834*/ 	.word	0x000117c0


	//   ....[108]....
        /*0838*/ 	.word	0x00011820


	//   ....[109]....
        /*083c*/ 	.word	0x00011910


	//   ....[110]....
        /*0840*/ 	.word	0x00011970


	//   ....[111]....
        /*0844*/ 	.word	0x00011a40


	//   ....[112]....
        /*0848*/ 	.word	0x00011ac0


	//   ....[113]....
        /*084c*/ 	.word	0x00011b90


	//   ....[114]....
        /*0850*/ 	.word	0x00011ec0


	//   ....[115]....
        /*0854*/ 	.word	0x00011f60


	//   ....[116]....
        /*0858*/ 	.word	0x000120f0


	//   ....[117]....
        /*085c*/ 	.word	0x00012160


	//   ....[118]....
        /*0860*/ 	.word	0x000121d0


	//   ....[119]....
        /*0864*/ 	.word	0x00012240


	//   ....[120]....
        /*0868*/ 	.word	0x000122b0


	//   ....[121]....
        /*086c*/ 	.word	0x00012330


	//   ....[122]....
        /*0870*/ 	.word	0x000123c0


	//   ....[123]....
        /*0874*/ 	.word	0x00012460


	//   ....[124]....
        /*0878*/ 	.word	0x000124d0


	//   ....[125]....
        /*087c*/ 	.word	0x00012540


	//   ....[126]....
        /*0880*/ 	.word	0x000125b0


	//   ....[127]....
        /*0884*/ 	.word	0x00012630


	//   ....[128]....
        /*0888*/ 	.word	0x000126a0


	//   ....[129]....
        /*088c*/ 	.word	0x00012740


	//   ....[130]....
        /*0890*/ 	.word	0x00012790


	//   ....[131]....
        /*0894*/ 	.word	0x00012820


	//   ....[132]....
        /*0898*/ 	.word	0x00012950


	//----- nvinfo : EIATTR_REG_RECONFIG
	.align		4
.L_1175:
        /*089c*/ 	.byte	0x01, 0x54
	.zero		2


	//----- nvinfo : EIATTR_SYSCALL_OFFSETS
	.align		4
        /*08a0*/ 	.byte	0x04, 0x46
        /*08a2*/ 	.short	(.L_1177 - .L_1176)


	//   ....[0]....
.L_1176:
        /*08a4*/ 	.word	0x00001e70


	//   ....[1]....
        /*08a8*/ 	.word	0x0000c150


	//   ....[2]....
        /*08ac*/ 	.word	0x0000c2a0


	//   ....[3]....
        /*08b0*/ 	.word	0x0000c3a0


	//   ....[4]....
        /*08b4*/ 	.word	0x0000cc20


	//----- nvinfo : EIATTR_MBARRIER_INSTR_OFFSETS
	.align		4
.L_1177:
        /*08b8*/ 	.byte	0x04, 0x39
        /*08ba*/ 	.short	(.L_1179 - .L_1178)


	//   ....[0]....
.L_1178:
        /*08bc*/ 	.word	0x00000270
        /*08c0*/ 	.word	0x000000ff
        /*08c4*/ 	.word	0x00022800
        /*08c8*/ 	.short	0x0100
        /*08ca*/ 	.byte	0x08
	.zero		1


	//   ....[1]....
        /*08cc*/ 	.word	0x00000280
        /*08d0*/ 	.word	0x000000ff
        /*08d4*/ 	.word	0x00022820
        /*08d8*/ 	.short	0x0100
        /*08da*/ 	.byte	0x08
	.zero		1


	//   ....[2]....
        /*08dc*/ 	.word	0x00000370
        /*08e0*/ 	.word	0x000000ff
        /*08e4*/ 	.word	0x00022830
        /*08e8*/ 	.short	0x0100
        /*08ea*/ 	.byte	0x08
	.zero		1


	//   ....[3]....
        /*08ec*/ 	.word	0x00000380
        /*08f0*/ 	.word	0x000000ff
        /*08f4*/ 	.word	0x00022840
        /*08f8*/ 	.short	0x0100
        /*08fa*/ 	.byte	0x08
	.zero		1


	//   ....[4]....
        /*08fc*/ 	.word	0x00000390
        /*0900*/ 	.word	0x000000ff
        /*0904*/ 	.word	0x00022838
        /*0908*/ 	.short	0x0100
        /*090a*/ 	.byte	0x08
	.zero		1


	//   ....[5]....
        /*090c*/ 	.word	0x000003a0
        /*0910*/ 	.word	0x000000ff
        /*0914*/ 	.word	0x00022848
        /*0918*/ 	.short	0x0100
        /*091a*/ 	.byte	0x08
	.zero		1


	//   ....[6]....
        /*091c*/ 	.word	0x000004d0
        /*0920*/ 	.word	0x000000ff
        /*0924*/ 	.word	0x00022850
        /*0928*/ 	.short	0x0100
        /*092a*/ 	.byte	0x08
	.zero		1


	//   ....[7]....
        /*092c*/ 	.word	0x000004e0
        /*0930*/ 	.word	0x000000ff
        /*0934*/ 	.word	0x00022860
        /*0938*/ 	.short	0x0100
        /*093a*/ 	.byte	0x08
	.zero		1


	//   ....[8]....
        /*093c*/ 	.word	0x000004f0
        /*0940*/ 	.word	0x000000ff
        /*0944*/ 	.word	0x00022858
        /*0948*/ 	.short	0x0100
        /*094a*/ 	.byte	0x08
	.zero		1


	//   ....[9]....
        /*094c*/ 	.word	0x00000500
        /*0950*/ 	.word	0x000000ff
        /*0954*/ 	.word	0x00022868
        /*0958*/ 	.short	0x0100
        /*095a*/ 	.byte	0x08
	.zero		1


	//   ....[10]....
        /*095c*/ 	.word	0x000005f0
        /*0960*/ 	.word	0x000000ff
        /*0964*/ 	.word	0x00022870
        /*0968*/ 	.short	0x0100
        /*096a*/ 	.byte	0x06
	.zero		1


	//   ....[11]....
        /*096c*/ 	.word	0x00000600
        /*0970*/ 	.word	0x000000ff
        /*0974*/ 	.word	0x00022880
        /*0978*/ 	.short	0x0100
        /*097a*/ 	.byte	0x06
	.zero		1


	//   ....[12]....
        /*097c*/ 	.word	0x00000610
        /*0980*/ 	.word	0x000000ff
        /*0984*/ 	.word	0x00022878
        /*0988*/ 	.short	0x0100
        /*098a*/ 	.byte	0x06
	.zero		1


	//   ....[13]....
        /*098c*/ 	.word	0x00000620
        /*0990*/ 	.word	0x000000ff
        /*0994*/ 	.word	0x00022888
        /*0998*/ 	.short	0x0100
        /*099a*/ 	.byte	0x06
	.zero		1


	//   ....[14]....
        /*099c*/ 	.word	0x00000750
        /*09a0*/ 	.word	0x000000ff
        /*09a4*/ 	.word	0x00022890
        /*09a8*/ 	.short	0x0100
        /*09aa*/ 	.byte	0x08
	.zero		1


	//   ....[15]....
        /*09ac*/ 	.word	0x00000760
        /*09b0*/ 	.word	0x000000ff
        /*09b4*/ 	.word	0x000228a0
        /*09b8*/ 	.short	0x0100
        /*09ba*/ 	.byte	0x08
	.zero		1


	//   ....[16]....
        /*09bc*/ 	.word	0x00000770
        /*09c0*/ 	.word	0x000000ff
        /*09c4*/ 	.word	0x00022898
        /*09c8*/ 	.short	0x0100
        /*09ca*/ 	.byte	0x08
	.zero		1


	//   ....[17]....
        /*09cc*/ 	.word	0x00000780
        /*09d0*/ 	.word	0x000000ff
        /*09d4*/ 	.word	0x000228a8
        /*09d8*/ 	.short	0x0100
        /*09da*/ 	.byte	0x08
	.zero		1


	//   ....[18]....
        /*09dc*/ 	.word	0x000008b0
        /*09e0*/ 	.word	0x000000ff
        /*09e4*/ 	.word	0x000228b0
        /*09e8*/ 	.short	0x0100
        /*09ea*/ 	.byte	0x08
	.zero		1


	//   ....[19]....
        /*09ec*/ 	.word	0x000008c0
        /*09f0*/ 	.word	0x000000ff
        /*09f4*/ 	.word	0x000228c0
        /*09f8*/ 	.short	0x0100
        /*09fa*/ 	.byte	0x08
	.zero		1


	//   ....[20]....
        /*09fc*/ 	.word	0x000008d0
        /*0a00*/ 	.word	0x000000ff
        /*0a04*/ 	.word	0x000228b8
        /*0a08*/ 	.short	0x0100
        /*0a0a*/ 	.byte	0x08
	.zero		1


	//   ....[21]....
        /*0a0c*/ 	.word	0x000008e0
        /*0a10*/ 	.word	0x000000ff
        /*0a14*/ 	.word	0x000228c8
        /*0a18*/ 	.short	0x0100
        /*0a1a*/ 	.byte	0x08
	.zero		1


	//   ....[22]....
        /*0a1c*/ 	.word	0x00001f20
        /*0a20*/ 	.word	0x00000006
        /*0a24*/ 	.word	0x00022800
        /*0a28*/ 	.short	0x010a
        /*0a2a*/ 	.byte	0x3f
	.zero		1


	//   ....[23]....
        /*0a2c*/ 	.word	0x00001ff0
        /*0a30*/ 	.word	0x000000ff
        /*0a34*/ 	.word	0x00022830
        /*0a38*/ 	.short	0x010a
        /*0a3a*/ 	.byte	0x16
	.zero		1


	//   ....[24]....
        /*0a3c*/ 	.word	0x00002030
        /*0a40*/ 	.word	0x000000ff
        /*0a44*/ 	.word	0x00022830
        /*0a48*/ 	.short	0x010a
        /*0a4a*/ 	.byte	0x16
	.zero		1


	//   ....[25]....
        /*0a4c*/ 	.word	0x00003200
        /*0a50*/ 	.word	0x00000004
        /*0a54*/ 	.word	0x00000000
        /*0a58*/ 	.short	0x0101
        /*0a5a*/ 	.byte	0x3f
	.zero		1


	//   ....[26]....
        /*0a5c*/ 	.word	0x00003630
        /*0a60*/ 	.word	0x000000ff
        /*0a64*/ 	.word	0x00022850
        /*0a68*/ 	.short	0x010a
        /*0a6a*/ 	.byte	0x16
	.zero		1


	//   ....[27]....
        /*0a6c*/ 	.word	0x00003670
        /*0a70*/ 	.word	0x000000ff
        /*0a74*/ 	.word	0x00022850
        /*0a78*/ 	.short	0x010a
        /*0a7a*/ 	.byte	0x16
	.zero		1


	//   ....[28]....
        /*0a7c*/ 	.word	0x00003960
        /*0a80*/ 	.word	0x000000ff
        /*0a84*/ 	.word	0x00000000
        /*0a88*/ 	.short	0x0101
        /*0a8a*/ 	.byte	0x16
	.zero		1


	//   ....[29]....
        /*0a8c*/ 	.word	0x00003ae0
        /*0a90*/ 	.word	0x000000ff
        /*0a94*/ 	.word	0x00022830
        /*0a98*/ 	.short	0x010a
        /*0a9a*/ 	.byte	0x18
	.zero		1


	//   ....[30]....
        /*0a9c*/ 	.word	0x00003b20
        /*0aa0*/ 	.word	0x000000ff
        /*0aa4*/ 	.word	0x00022830
        /*0aa8*/ 	.short	0x010a
        /*0aaa*/ 	.byte	0x18
	.zero		1


	//   ....[31]....
        /*0aac*/ 	.word	0x00004a30
        /*0ab0*/ 	.word	0x0000000c
        /*0ab4*/ 	.word	0x00000000
        /*0ab8*/ 	.short	0x0101
        /*0aba*/ 	.byte	0x3f
	.zero		1


	//   ....[32]....
        /*0abc*/ 	.word	0x000053b0
        /*0ac0*/ 	.word	0x000000ff
        /*0ac4*/ 	.word	0x00022850
        /*0ac8*/ 	.short	0x010a
        /*0aca*/ 	.byte	0x18
	.zero		1


	//   ....[33]....
        /*0acc*/ 	.word	0x000053f0
        /*0ad0*/ 	.word	0x000000ff
        /*0ad4*/ 	.word	0x00022850
        /*0ad8*/ 	.short	0x010a
        /*0ada*/ 	.byte	0x18
	.zero		1


	//   ....[34]....
        /*0adc*/ 	.word	0x000056e0
        /*0ae0*/ 	.word	0x00000009
        /*0ae4*/ 	.word	0x00000000
        /*0ae8*/ 	.short	0x0101
        /*0aea*/ 	.byte	0x3f
	.zero		1


	//   ....[35]....
        /*0aec*/ 	.word	0x00007e10
        /*0af0*/ 	.word	0x000000ff
        /*0af4*/ 	.word	0x00000000
        /*0af8*/ 	.short	0x0101
        /*0afa*/ 	.byte	0x08
	.zero		1


	//   ....[36]....
        /*0afc*/ 	.word	0x00008620
        /*0b00*/ 	.word	0x000000ff
        /*0b04*/ 	.word	0x00000000
        /*0b08*/ 	.short	0x0101
        /*0b0a*/ 	.byte	0x08
	.zero		1


	//   ....[37]....
        /*0b0c*/ 	.word	0x0000c780
        /*0b10*/ 	.word	0x00000000
        /*0b14*/ 	.word	0x00022840
        /*0b18*/ 	.short	0x010a
        /*0b1a*/ 	.byte	0x3f
	.zero		1


	//   ....[38]....
        /*0b1c*/ 	.word	0x0000d4b0
        /*0b20*/ 	.word	0x00000012
        /*0b24*/ 	.word	0x00022800
        /*0b28*/ 	.short	0x0107
        /*0b2a*/ 	.byte	0x3f
	.zero		1


	//   ....[39]....
        /*0b2c*/ 	.word	0x0000d5a0
        /*0b30*/ 	.word	0x00000012
        /*0b34*/ 	.word	0x00022800
        /*0b38*/ 	.short	0x0101
        /*0b3a*/ 	.byte	0x3f
	.zero		1


	//   ....[40]....
        /*0b3c*/ 	.word	0x0000d5c0
        /*0b40*/ 	.word	0x00000012
        /*0b44*/ 	.word	0x00022820
        /*0b48*/ 	.short	0x010a
        /*0b4a*/ 	.byte	0x3f
	.zero		1


	//   ....[41]....
        /*0b4c*/ 	.word	0x0000d6a0
        /*0b50*/ 	.word	0x00000002
        /*0b54*/ 	.word	0x00022860
        /*0b58*/ 	.short	0x010a
        /*0b5a*/ 	.byte	0x3f
	.zero		1


	//   ....[42]....
        /*0b5c*/ 	.word	0x0000df50
        /*0b60*/ 	.word	0x00000003
        /*0b64*/ 	.word	0x00022840
        /*0b68*/ 	.short	0x010a
        /*0b6a*/ 	.byte	0x3f
	.zero		1


	//   ....[43]....
        /*0b6c*/ 	.word	0x0000e1a0
        /*0b70*/ 	.word	0x00000003
        /*0b74*/ 	.word	0x00022860
        /*0b78*/ 	.short	0x010a
        /*0b7a*/ 	.byte	0x3f
	.zero		1


	//   ....[44]....
        /*0b7c*/ 	.word	0x0000e990
        /*0b80*/ 	.word	0x00000004
        /*0b84*/ 	.word	0x00022840
        /*0b88*/ 	.short	0x010a
        /*0b8a*/ 	.byte	0x3f
	.zero		1


	//   ....[45]....
        /*0b8c*/ 	.word	0x0000ebe0
        /*0b90*/ 	.word	0x00000004
        /*0b94*/ 	.word	0x00022860
        /*0b98*/ 	.short	0x010a
        /*0b9a*/ 	.byte	0x3f
	.zero		1


	//   ....[46]....
        /*0b9c*/ 	.word	0x0000f360
        /*0ba0*/ 	.word	0x00000002
        /*0ba4*/ 	.word	0x00022840
        /*0ba8*/ 	.short	0x010a
        /*0baa*/ 	.byte	0x3f
	.zero		1


	//   ....[47]....
        /*0bac*/ 	.word	0x0000f5b0
        /*0bb0*/ 	.word	0x00000002
        /*0bb4*/ 	.word	0x00022860
        /*0bb8*/ 	.short	0x010a
        /*0bba*/ 	.byte	0x3f
	.zero		1


	//   ....[48]....
        /*0bbc*/ 	.word	0x00010af0
        /*0bc0*/ 	.word	0x00000000
        /*0bc4*/ 	.word	0x00022820
        /*0bc8*/ 	.short	0x010a
        /*0bca*/ 	.byte	0x3f
	.zero		1


	//   ....[49]....
        /*0bcc*/ 	.word	0x00010ce0
        /*0bd0*/ 	.word	0x00000006
        /*0bd4*/ 	.word	0x00000000
        /*0bd8*/ 	.short	0x010a
        /*0bda*/ 	.byte	0x3f
	.zero		1


	//   ....[50]....
        /*0bdc*/ 	.word	0x00010d10
        /*0be0*/ 	.word	0x00000007
        /*0be4*/ 	.word	0x00000000
        /*0be8*/ 	.short	0x010a
        /*0bea*/ 	.byte	0x3f
	.zero		1


	//   ....[51]....
        /*0bec*/ 	.word	0x00010d70
        /*0bf0*/ 	.word	0x00000004
        /*0bf4*/ 	.word	0x00000000
        /*0bf8*/ 	.short	0x010a
        /*0bfa*/ 	.byte	0x3f
	.zero		1


	//   ....[52]....
        /*0bfc*/ 	.word	0x00010da0
        /*0c00*/ 	.word	0x00000003
        /*0c04*/ 	.word	0x00000000
        /*0c08*/ 	.short	0x010a
        /*0c0a*/ 	.byte	0x3f
	.zero		1


	//   ....[53]....
        /*0c0c*/ 	.word	0x00010e00
        /*0c10*/ 	.word	0x00000006
        /*0c14*/ 	.word	0x00022800
        /*0c18*/ 	.short	0x010a
        /*0c1a*/ 	.byte	0x3f
	.zero		1


	//   ....[54]....
        /*0c1c*/ 	.word	0x00010e60
        /*0c20*/ 	.word	0x00000003
        /*0c24*/ 	.word	0x00022830
        /*0c28*/ 	.short	0x010a
        /*0c2a*/ 	.byte	0x3f
	.zero		1


	//   ....[55]....
        /*0c2c*/ 	.word	0x00010ec0
        /*0c30*/ 	.word	0x00000009
        /*0c34*/ 	.word	0x00022850
        /*0c38*/ 	.short	0x010a
        /*0c3a*/ 	.byte	0x3f
	.zero		1


	//   ....[56]....
        /*0c3c*/ 	.word	0x00010f20
        /*0c40*/ 	.word	0x00000003
        /*0c44*/ 	.word	0x00022830
        /*0c48*/ 	.short	0x010a
        /*0c4a*/ 	.byte	0x3f
	.zero		1


	//   ....[57]....
        /*0c4c*/ 	.word	0x00010f70
        /*0c50*/ 	.word	0x00000009
        /*0c54*/ 	.word	0x00022850
        /*0c58*/ 	.short	0x010a
        /*0c5a*/ 	.byte	0x3f
	.zero		1


	//   ....[58]....
        /*0c5c*/ 	.word	0x00011110
        /*0c60*/ 	.word	0x00000000
        /*0c64*/ 	.word	0x00022840
        /*0c68*/ 	.short	0x010a
        /*0c6a*/ 	.byte	0x3f
	.zero		1


	//   ....[59]....
        /*0c6c*/ 	.word	0x00011bd0
        /*0c70*/ 	.word	0x00000012
        /*0c74*/ 	.word	0x00022820
        /*0c78*/ 	.short	0x010a
        /*0c7a*/ 	.byte	0x3f
	.zero		1


	//   ....[60]....
        /*0c7c*/ 	.word	0x00011c20
        /*0c80*/ 	.word	0x00000002
        /*0c84*/ 	.word	0x00022860
        /*0c88*/ 	.short	0x010a
        /*0c8a*/ 	.byte	0x3f
	.zero		1


	//   ....[61]....
        /*0c8c*/ 	.word	0x00011c70
        /*0c90*/ 	.word	0x00000003
        /*0c94*/ 	.word	0x00022840
        /*0c98*/ 	.short	0x010a
        /*0c9a*/ 	.byte	0x3f
	.zero		1


	//   ....[62]....
        /*0c9c*/ 	.word	0x00011cc0
        /*0ca0*/ 	.word	0x00000003
        /*0ca4*/ 	.word	0x00022860
        /*0ca8*/ 	.short	0x010a
        /*0caa*/ 	.byte	0x3f
	.zero		1


	//   ....[63]....
        /*0cac*/ 	.word	0x00011d10
        /*0cb0*/ 	.word	0x00000004
        /*0cb4*/ 	.word	0x00022840
        /*0cb8*/ 	.short	0x010a
        /*0cba*/ 	.byte	0x3f
	.zero		1


	//   ....[64]....
        /*0cbc*/ 	.word	0x00011d60
        /*0cc0*/ 	.word	0x00000004
        /*0cc4*/ 	.word	0x00022860
        /*0cc8*/ 	.short	0x010a
        /*0cca*/ 	.byte	0x3f
	.zero		1


	//   ....[65]....
        /*0ccc*/ 	.word	0x00011db0
        /*0cd0*/ 	.word	0x00000002
        /*0cd4*/ 	.word	0x00022840
        /*0cd8*/ 	.short	0x010a
        /*0cda*/ 	.byte	0x3f
	.zero		1


	//   ....[66]....
        /*0cdc*/ 	.word	0x00011e00
        /*0ce0*/ 	.word	0x00000002
        /*0ce4*/ 	.word	0x00022860
        /*0ce8*/ 	.short	0x010a
        /*0cea*/ 	.byte	0x3f
	.zero		1


	//   ....[67]....
        /*0cec*/ 	.word	0x00012870
        /*0cf0*/ 	.word	0x00000000
        /*0cf4*/ 	.word	0x00022820
        /*0cf8*/ 	.short	0x010a
        /*0cfa*/ 	.byte	0x3f
	.zero		1


	//   ....[68]....
        /*0cfc*/ 	.word	0x00012a10
        /*0d00*/ 	.word	0x00000006
        /*0d04*/ 	.word	0x00000000
        /*0d08*/ 	.short	0x010a
        /*0d0a*/ 	.byte	0x3f
	.zero		1


	//   ....[69]....
        /*0d0c*/ 	.word	0x00012a60
        /*0d10*/ 	.word	0x00000007
        /*0d14*/ 	.word	0x00000000
        /*0d18*/ 	.short	0x010a
        /*0d1a*/ 	.byte	0x3f
	.zero		1


	//   ....[70]....
        /*0d1c*/ 	.word	0x00012ab0
        /*0d20*/ 	.word	0x00000004
        /*0d24*/ 	.word	0x00000000
        /*0d28*/ 	.short	0x010a
        /*0d2a*/ 	.byte	0x3f
	.zero		1


	//----- nvinfo : EIATTR_NUM_MBARRIERS
	.align		4
.L_1179:
        /*0d2c*/ 	.byte	0x03, 0x38
        /*0d2e*/ 	.short	0x0016


	//----- nvinfo : EIATTR_EXIT_INSTR_OFFSETS
	.align		4
        /*0d30*/ 	.byte	0x04, 0x1c
        /*0d32*/ 	.short	(.L_1181 - .L_1180)


	//   ....[0]....
.L_1180:
        /*0d34*/ 	.word	0x00000a70


	//   ....[1]....
        /*0d38*/ 	.word	0x0000a920


	//   ....[2]....
        /*0d3c*/ 	.word	0x00010df0


	//----- nvinfo : EIATTR_MAX_THREADS
	.align		4
.L_1181:
        /*0d40*/ 	.byte	0x04, 0x05
        /*0d42*/ 	.short	(.L_1183 - .L_1182)
.L_1182:
        /*0d44*/ 	.word	0x00000180
        /*0d48*/ 	.word	0x00000001
        /*0d4c*/ 	.word	0x00000001


	//----- nvinfo : EIATTR_CRS_STACK_SIZE
	.align		4
.L_1183:
        /*0d50*/ 	.byte	0x04, 0x1e
        /*0d52*/ 	.short	(.L_1185 - .L_1184)
.L_1184:
        /*0d54*/ 	.word	0x00000000


	//----- nvinfo : EIATTR_CBANK_PARAM_SIZE
	.align		4
.L_1185:
        /*0d58*/ 	.byte	0x03, 0x19
        /*0d5a*/ 	.short	0x0af0


	//----- nvinfo : EIATTR_PARAM_CBANK
	.align		4
        /*0d5c*/ 	.byte	0x04, 0x0a
        /*0d5e*/ 	.short	(.L_1187 - .L_1186)
	.align		4
.L_1186:
        /*0d60*/ 	.word	index@(.nv.constant0._ZN7cutlass13device_kernelIN5flash11enable_sm90INS1_16FlashAttnFwdSm90INS1_25CollectiveMainloopFwdSm90ILi2EN4cute5tupleIJNS5_1CILi1EEES8_S8_EEENS6_IJNS7_ILi128EEENS7_ILi96EEENS7_ILi64EEEEEELi256ENS_10bfloat16_tEfNS_4arch4Sm90ELb0ELb0ELb0ELb1ELb0ELb0ELb0ELb1ELb0ELb1ELb1ELb0EEENS1_21CollectiveEpilogueFwdINS6_IJSA_NS7_ILi256EEESB_EEES9_SE_SG_Li256ELb1ELb1ELb1ELb0EEENS1_36VarlenDynamicPersistentTileSchedulerILi128ELi96ELi256ELi128ELb1ELb1ELb1ELb0ELb1ELb1EEEEEEEEEvNT_6ParamsE)
        /*0d64*/ 	.short	0x0210
        /*0d66*/ 	.short	0x0af0


	//----- nvinfo : EIATTR_SW_WAR
	.align		4
.L_1187:
        /*0d68*/ 	.byte	0x04, 0x36
        /*0d6a*/ 	.short	(.L_1189 - .L_1188)
.L_1188:
        /*0d6c*/ 	.word	0x00000008
.L_1189:


//--------------------- .nv.info._ZN7cutlass13device_kernelIN5flash11enable_sm90INS1_16FlashAttnFwdSm90INS1_25CollectiveMainloopFwdSm90ILi2EN4cute5tupleIJNS5_1CILi1EEES8_S8_EEENS6_IJNS7_ILi128EEENS7_ILi96EEENS7_ILi64EEEEEELi256ENS_10bfloat16_tEfNS_4arch4Sm90ELb0ELb0ELb0ELb1ELb0ELb1ELb0ELb1ELb0ELb1ELb1ELb0EEENS1_21CollectiveEpilogueFwdINS6_IJSA_NS7_ILi256EEESB_EEES9_SE_SG_Li256ELb1ELb1ELb1ELb0EEENS1_36VarlenDynamicPersistentTileSchedulerILi128ELi96ELi256ELi128ELb1ELb1ELb1ELb0ELb1ELb1EEEEEEEEEvNT_6ParamsE --------------------------
	.section	.nv.info._ZN7cutlass13device_kernelIN5flash11enable_sm90INS1_16FlashAttnFwdSm90INS1_25CollectiveMainloopFwdSm90ILi2EN4cute5tupleIJNS5_1CILi1EEES8_S8_EEENS6_IJNS7_ILi128EEENS7_ILi96EEENS7_ILi64EEEEEELi256ENS_10bfloat16_tEfNS_4arch4Sm90ELb0ELb0ELb0ELb1ELb0ELb1ELb0ELb1ELb0ELb1ELb1ELb0EEENS1_21CollectiveEpilogueFwdINS6_IJSA_NS7_ILi256EEESB_EEES9_SE_SG_Li256ELb1ELb1ELb1ELb0EEENS1_36VarlenDynamicPersistentTileSchedulerILi128ELi96ELi256ELi128ELb1ELb1ELb1ELb0ELb1ELb1EEEEEEEEEvNT_6ParamsE,"",@"SHT_CUDA_INFO"
	.sectionflags	@""
	.align	4


	//----- nvinfo : EIATTR_CUDA_API_VERSION
	.align		4
        /*0000*/ 	.byte	0x04, 0x37
        /*0002*/ 	.short	(.L_1191 - .L_1190)
.L_1190:
        /*0004*/ 	.word	0x00000082


	//----- nvinfo : EIATTR_KPARAM_INFO
	.align		4
.L_1191:
        /*0008*/ 	.byte	0x04, 0x17
        /*000a*/ 	.short	(.L_1193 - .L_1192)
.L_1192:
        /*000c*/ 	.word	0x00000000
        /*0010*/ 	.short	0x0000
        /*0012*/ 	.short	0x0070
        /*0014*/ 	.byte	0x00, 0xf0, 0x01, 0x2a


	//----- nvinfo : EIATTR_SPARSE_MMA_MASK
	.align		4
.L_1193:
        /*0018*/ 	.byte	0x03, 0x50
        /*001a*/ 	.short	0x0000


	//----- nvinfo : EIATTR_MAXREG_COUNT
	.align		4
        /*001c*/ 	.byte	0x03, 0x1b
        /*001e*/ 	.short	0x00a8


	//----- nvinfo : EIATTR_NUM_BARRIERS
	.align		4
        /*0020*/ 	.byte	0x02, 0x4c
        /*0022*/ 	.byte	0x10
	.zero		1


	//----- nvinfo : EIATTR_EXTERNS
	.align		4
        /*0024*/ 	.byte	0x04, 0x0f
        /*0026*/ 	.short	(.L_1195 - .L_1194)


	//   ....[0]....
	.align		4
.L_1194:
        /*0028*/ 	.word	index@(__assertfail)


	//----- nvinfo : EIATTR_ANNOTATIONS
	.align		4
.L_1195:
        /*002c*/ 	.byte	0x04, 0x55
        /*002e*/ 	.short	(.L_1197 - .L_1196)


	//   ....[0]....
.L_1196:
        /* <DEDUP_REMOVED lines=81> */


	//----- nvinfo : EIATTR_MERCURY_ISA_VERSION
	.align		4
.L_1197:
        /*0530*/ 	.byte	0x03, 0x5f
        /*0532*/ 	.short	0x0101


	//----- nvinfo : EIATTR_UNUSED_LOAD_BYTE_OFFSET
	.align		4
        /*0534*/ 	.byte	0x04, 0x44
        /*0536*/ 	.short	(.L_1199 - .L_1198)


	//   ....[0]....
.L_1198:
        /*0538*/ 	.word	0x00000ac0
        /*053c*/ 	.word	0x0000fff0


	//   ....[1]....
        /*0540*/ 	.word	0x0000d0f0
        /*0544*/ 	.word	0x0000fff0


	//----- nvinfo : EIATTR_INT_WARP_WIDE_INSTR_OFFSETS
	.align		4
.L_1199:
        /*0548*/ 	.byte	0x04, 0x31
        /*054a*/ 	.short	(.L_1201 - .L_1200)


	//   ....[0]....
.L_1200:
        /*054c*/ 	.word	0x00000190


	//   ....[1]....
        /*0550*/ 	.word	0x000001d0


	//   ....[2]....
        /*0554*/ 	.word	0x00000240


	//   ....[3]....
        /*0558*/ 	.word	0x00014c70


	//   ....[4]....
        /*055c*/ 	.word	0x00014d00


	//   ....[5]....
        /*0560*/ 	.word	0x00018930


	//   ....[6]....
        /*0564*/ 	.word	0x000189c0


	//----- nvinfo : EIATTR_COOP_GROUP_MASK_REGIDS
	.align		4
.L_1201:
        /*0568*/ 	.byte	0x04, 0x29
        /*056a*/ 	.short	(.L_1203 - .L_1202)


	//   ....[0]....
.L_1202:
        /*056c*/ 	.word	0xffffffff


	//   ....[1]....
        /*0570*/ 	.word	0xffffffff


	//   ....[2]....
        /*0574*/ 	.word	0xffffffff


	//   ....[3]....
        /*0578*/ 	.word	0xffffffff


	//   ....[4]....
        /*057c*/ 	.word	0xffffffff


	//   ....[5]....
        /*0580*/ 	.word	0xffffffff


	//   ....[6]....
        /*0584*/ 	.word	0xffffffff


	//   ....[7]....
        /*0588*/ 	.word	0xffffffff


	//   ....[8]....
        /*058c*/ 	.word	0xffffffff


	//   ....[9]....
        /*0590*/ 	.word	0xffffffff


	//   ....[10]....
        /*0594*/ 	.word	0xffffffff


	//   ....[11]....
        /*0598*/ 	.word	0xffffffff


	//   ....[12]....
        /*059c*/ 	.word	0xffffffff


	//   ....[13]....
        /*05a0*/ 	.word	0xffffffff


	//   ....[14]....
        /*05a4*/ 	.word	0xffffffff


	//   ....[15]....
        /*05a8*/ 	.word	0xffffffff


	//   ....[16]....
        /*05ac*/ 	.word	0xffffffff


	//   ....[17]....
        /*05b0*/ 	.word	0xffffffff


	//   ....[18]....
        /*05b4*/ 	.word	0xffffffff


	//   ....[19]....
        /*05b8*/ 	.word	0xffffffff


	//   ....[20]....
        /*05bc*/ 	.word	0xffffffff


	//   ....[21]....
        /*05c0*/ 	.word	0xffffffff


	//   ....[22]....
        /*05c4*/ 	.word	0xffffffff


	//   ....[23]....
        /*05c8*/ 	.word	0xffffffff


	//   ....[24]....
        /*05cc*/ 	.word	0xffffffff


	//   ....[25]....
        /*05d0*/ 	.word	0xffffffff


	//   ....[26]....
        /*05d4*/ 	.word	0xffffffff


	//   ....[27]....
        /*05d8*/ 	.word	0xffffffff


	//   ....[28]....
        /*05dc*/ 	.word	0xffffffff


	//   ....[29]....
        /*05e0*/ 	.word	0xffffffff


	//   ....[30]....
        /*05e4*/ 	.word	0xffffffff


	//   ....[31]....
        /*05e8*/ 	.word	0xffffffff


	//   ....[32]....
        /*05ec*/ 	.word	0xffffffff


	//   ....[33]....
        /*05f0*/ 	.word	0xffffffff


	//   ....[34]....
        /*05f4*/ 	.word	0xffffffff


	//   ....[35]....
        /*05f8*/ 	.word	0xffffffff


	//   ....[36]....
        /*05fc*/ 	.word	0xffffffff


	//   ....[37]....
        /*0600*/ 	.word	0xffffffff


	//   ....[38]....
        /*0604*/ 	.word	0xffffffff


	//   ....[39]....
        /*0608*/ 	.word	0xffffffff


	//   ....[40]....
        /*060c*/ 	.word	0xffffffff


	//   ....[41]....
        /*0610*/ 	.word	0xffffffff


	//   ....[42]....
        /*0614*/ 	.word	0xffffffff


	//   ....[43]....
        /*0618*/ 	.word	0xffffffff


	//   ....[44]....
        /*061c*/ 	.word	0xffffffff


	//   ....[45]....
        /*0620*/ 	.word	0xffffffff


	//   ....[46]....
        /*0624*/ 	.word	0xffffffff


	//   ....[47]....
        /*0628*/ 	.word	0xffffffff


	//   ....[48]....
        /*062c*/ 	.word	0xffffffff


	//   ....[49]....
        /*0630*/ 	.word	0xffffffff


	//   ....[50]....
        /*0634*/ 	.word	0xffffffff


	//   ....[51]....
        /*0638*/ 	.word	0xffffffff


	//   ....[52]....
        /*063c*/ 	.word	0xffffffff


	//   ....[53]....
        /*0640*/ 	.word	0xffffffff


	//   ....[54]....
        /*0644*/ 	.word	0xffffffff


	//   ....[55]....
        /*0648*/ 	.word	0xffffffff


	//   ....[56]....
        /*064c*/ 	.word	0xffffffff


	//   ....[57]....
        /*0650*/ 	.word	0xffffffff


	//   ....[58]....
        /*0654*/ 	.word	0xffffffff


	//   ....[59]....
        /*0658*/ 	.word	0xffffffff


	//   ....[60]....
        /*065c*/ 	.word	0xffffffff


	//   ....[61]....
        /*0660*/ 	.word	0xffffffff


	//   ....[62]....
        /*0664*/ 	.word	0xffffffff


	//   ....[63]....
        /*0668*/ 	.word	0xffffffff


	//   ....[64]....
        /*066c*/ 	.word	0xffffffff


	//   ....[65]....
        /*0670*/ 	.word	0xffffffff


	//   ....[66]....
        /*0674*/ 	.word	0xffffffff


	//   ....[67]....
        /*0678*/ 	.word	0xffffffff


	//   ....[68]....
        /*067c*/ 	.word	0xffffffff


	//   ....[69]....
        /*0680*/ 	.word	0xffffffff


	//   ....[70]....
        /*0684*/ 	.word	0xffffffff


	//   ....[71]....
        /*0688*/ 	.word	0xffffffff


	//   ....[72]....
        /*068c*/ 	.word	0xffffffff


	//   ....[73]....
        /*0690*/ 	.word	0xffffffff


	//   ....[74]....
        /*0694*/ 	.word	0xffffffff


	//   ....[75]....
        /*0698*/ 	.word	0xffffffff


	//   ....[76]....
        /*069c*/ 	.word	0xffffffff


	//   ....[77]....
        /*06a0*/ 	.word	0xffffffff


	//   ....[78]....
        /*06a4*/ 	.word	0xffffffff


	//   ....[79]....
        /*06a8*/ 	.word	0xffffffff


	//   ....[80]....
        /*06ac*/ 	.word	0xffffffff


	//   ....[81]....
        /*06b0*/ 	.word	0xffffffff


	//   ....[82]....
        /*06b4*/ 	.word	0xffffffff


	//   ....[83]....
        /*06b8*/ 	.word	0xffffffff


	//   ....[84]....
        /*06bc*/ 	.word	0xffffffff


	//   ....[85]....
        /*06c0*/ 	.word	0xffffffff


	//   ....[86]....
        /*06c4*/ 	.word	0xffffffff


	//   ....[87]....
        /*06c8*/ 	.word	0xffffffff


	//   ....[88]....
        /*06cc*/ 	.word	0xffffffff


	//   ....[89]....
        /*06d0*/ 	.word	0xffffffff


	//   ....[90]....
        /*06d4*/ 	.word	0xffffffff


	//   ....[91]....
        /*06d8*/ 	.word	0xffffffff


	//   ....[92]....
        /*06dc*/ 	.word	0xffffffff


	//   ....[93]....
        /*06e0*/ 	.word	0xffffffff


	//   ....[94]....
        /*06e4*/ 	.word	0xffffffff


	//   ....[95]....
        /*06e8*/ 	.word	0xffffffff


	//   ....[96]....
        /*06ec*/ 	.word	0xffffffff


	//   ....[97]....
        /*06f0*/ 	.word	0xffffffff


	//   ....[98]....
        /*06f4*/ 	.word	0xffffffff


	//   ....[99]....
        /*06f8*/ 	.word	0xffffffff


	//   ....[100]....
        /*06fc*/ 	.word	0xffffffff


	//   ....[101]....
        /*0700*/ 	.word	0xffffffff


	//   ....[102]....
        /*0704*/ 	.word	0xffffffff


	//   ....[103]....
        /*0708*/ 	.word	0xffffffff


	//   ....[104]....
        /*070c*/ 	.word	0xffffffff


	//   ....[105]....
        /*0710*/ 	.word	0xffffffff


	//   ....[106]....
        /*0714*/ 	.word	0x0500000f


	//   ....[107]....
        /*0718*/ 	.word	0x0500000f


	//   ....[108]....
        /*071c*/ 	.word	0x0500000f


	//   ....[109]....
        /*0720*/ 	.word	0x0500000f


	//   ....[110]....
        /*0724*/ 	.word	0x0500000f


	//   ....[111]....
        /*0728*/ 	.word	0x0500000f


	//   ....[112]....
        /*072c*/ 	.word	0x0500000f


	//   ....[113]....
        /*0730*/ 	.word	0x0500000f


	//   ....[114]....
        /*0734*/ 	.word	0x0500000f


	//   ....[115]....
        /*0738*/ 	.word	0x0500000f


	//   ....[116]....
        /*073c*/ 	.word	0x0500000f


	//   ....[117]....
        /*0740*/ 	.word	0x0500000f


	//   ....[118]....
        /*0744*/ 	.word	0x0500000f


	//   ....[119]....
        /*0748*/ 	.word	0x0500000f


	//   ....[120]....
        /*074c*/ 	.word	0x0500000f


	//   ....[121]....
        /*0750*/ 	.word	0x0500000f


	//   ....[122]....
        /*0754*/ 	.word	0x0500000f


	//   ....[123]....
        /*0758*/ 	.word	0x0500000f


	//   ....[124]....
        /*075c*/ 	.word	0x0500000f


	//   ....[125]....
        /*0760*/ 	.word	0x0500000f


	//   ....[126]....
        /*0764*/ 	.word	0x0500000f


	//   ....[127]....
        /*0768*/ 	.word	0x0500000f


	//   ....[128]....
        /*076c*/ 	.word	0x0500000f


	//   ....[129]....
        /*0770*/ 	.word	0x0500000f


	//   ....[130]....
        /*0774*/ 	.word	0x0500000f


	//   ....[131]....
        /*0778*/ 	.word	0x0500000f


	//   ....[132]....
        /*077c*/ 	.word	0x0500000f


	//   ....[133]....
        /*0780*/ 	.word	0x0500000f


	//   ....[134]....
        /*0784*/ 	.word	0x0500000f


	//   ....[135]....
        /*0788*/ 	.word	0x0500000f


	//   ....[136]....
        /*078c*/ 	.word	0x0500000f


	//   ....[137]....
        /*0790*/ 	.word	0x0500000f


	//   ....[138]....
        /*0794*/ 	.word	0x0500000f


	//   ....[139]....
        /*0798*/ 	.word	0x0500000f


	//   ....[140]....
        /*079c*/ 	.word	0x0500000f


	//   ....[141]....
        /*07a0*/ 	.word	0x0500000f


	//   ....[142]....
        /*07a4*/ 	.word	0x0500000f


	//   ....[143]....
        /*07a8*/ 	.word	0x0500000f


	//   ....[144]....
        /*07ac*/ 	.word	0x0500000f


	//   ....[145]....
        /*07b0*/ 	.word	0x0500000f


	//   ....[146]....
        /*07b4*/ 	.word	0x0500000f


	//   ....[147]....
        /*07b8*/ 	.word	0x0500000f


	//   ....[148]....
        /*07bc*/ 	.word	0x0500000f


	//   ....[149]....
        /*07c0*/ 	.word	0x0500000f


	//   ....[150]....
        /*07c4*/ 	.word	0x0500000f


	//   ....[151]....
        /*07c8*/ 	.word	0x0500000f


	//   ....[152]....
        /*07cc*/ 	.word	0x0500000f


	//   ....[153]....
        /*07d0*/ 	.word	0x0500000f


	//   ....[154]....
        /*07d4*/ 	.word	0x0500000f


	//   ....[155]....
        /*07d8*/ 	.word	0x0500000f


	//   ....[156]....
        /*07dc*/ 	.word	0x0500000f


	//   ....[157]....
        /*07e0*/ 	.word	0x0500000f


	//   ....[158]....
        /*07e4*/ 	.word	0x0500000f


	//   ....[159]....
        /*07e8*/ 	.word	0x0500000f


	//   ....[160]....
        /*07ec*/ 	.word	0x0500000f


	//   ....[161]....
        /*07f0*/ 	.word	0x0500000f


	//   ....[162]....
        /*07f4*/ 	.word	0x0500000f


	//   ....[163]....
        /*07f8*/ 	.word	0x0500000f


	//   ....[164]....
        /*07fc*/ 	.word	0x0500000f


	//   ....[165]....
        /*0800*/ 	.word	0x0500000f


	//   ....[166]....
        /*0804*/ 	.word	0x0500000f


	//   ....[167]....
        /*0808*/ 	.word	0x0500000f


	//   ....[168]....
        /*080c*/ 	.word	0x0500000f


	//   ....[169]....
        /*0810*/ 	.word	0x0500000f


	//   ....[170]....
        /*0814*/ 	.word	0x0500000f


	//   ....[171]....
        /*0818*/ 	.word	0x0500000f


	//----- nvinfo : EIATTR_COOP_GROUP_INSTR_OFFSETS
	.align		4
.L_1203:
        /*081c*/ 	.byte	0x04, 0x28
        /*081e*/ 	.short	(.L_1205 - .L_1204)


	//   ....[0]....
.L_1204:
        /*0820*/ 	.word	0x00000070


	//   ....[1]....
        /*0824*/ 	.word	0x000001a0


	//   ....[2]....
        /*0828*/ 	.word	0x000001f0


	//   ....[3]....
        /*082c*/ 	.word	0x00000420


	//   ....[4]....
        /*0830*/ 	.word	0x00000580


	//   ....[5]....
        /*0834*/ 	.word	0x000006a0


	//   ....[6]....
        /*0838*/ 	.word	0x00000800


	//   ....[7]....
        /*083c*/ 	.word	0x00006610


	//   ....[8]....
        /*0840*/ 	.word	0x00006c00


	//   ....[9]....
        /*0844*/ 	.word	0x00006c10


	//   ....[10]....
        /*0848*/ 	.word	0x00006c20


	//   ....[11]....
        /*084c*/ 	.word	0x00006c30


	//   ....[12]....
        /*0850*/ 	.word	0x00007bf0


	//   ....[13]....
        /*0854*/ 	.word	0x00007c00


	//   ....[14]....
        /*0858*/ 	.word	0x00007c10


	//   ....[15]....
        /*085c*/ 	.word	0x00007c20


	//   ....[16]....
        /*0860*/ 	.word	0x000095d0


	//   ....[17]....
        /*0864*/ 	.word	0x00009670


	//   ....[18]....
        /*0868*/ 	.word	0x00009910


	//   ....[19]....
        /*086c*/ 	.word	0x000099d0


	//   ....[20]....
        /*0870*/ 	.word	0x0000aca0


	//   ....[21]....
        /*0874*/ 	.word	0x0000acc0


	//   ....[22]....
        /*0878*/ 	.word	0x0000b4f0


	//   ....[23]....
        /*087c*/ 	.word	0x0000b580


	//   ....[24]....
        /*0880*/ 	.word	0x0000c670


	//   ....[25]....
        /*0884*/ 	.word	0x0000c710


	//   ....[26]....
        /*0888*/ 	.word	0x0000c790


	//   ....[27]....
        /*088c*/ 	.word	0x0000c960


	//   ....[28]....
        /*0890*/ 	.word	0x0000e160


	//   ....[29]....
        /*0894*/ 	.word	0x0000e170


	//   ....[30]....
        /*0898*/ 	.word	0x0000e180


	//   ....[31]....
        /*089c*/ 	.word	0x0000e190


	//   ....[32]....
        /*08a0*/ 	.word	0x0000eb90


	//   ....[33]....
        /*08a4*/ 	.word	0x0000eba0


	//   ....[34]....
        /*08a8*/ 	.word	0x0000eda0


	//   ....[35]....
        /*08ac*/ 	.word	0x0000edb0


	//   ....[36]....
        /*08b0*/ 	.word	0x0000ef70


	//   ....[37]....
        /*08b4*/ 	.word	0x0000ef80


	//   ....[38]....
        /*08b8*/ 	.word	0x0000f140


	//   ....[39]....
        /*08bc*/ 	.word	0x0000f150


	//   ....[40]....
        /*08c0*/ 	.word	0x0000f5b0


	//   ....[41]....
        /*08c4*/ 	.word	0x0000f5c0


	//   ....[42]....
        /*08c8*/ 	.word	0x000102a0


	//   ....[43]....
        /*08cc*/ 	.word	0x000102b0


	//   ....[44]....
        /*08d0*/ 	.word	0x000117b0


	//   ....[45]....
        /*08d4*/ 	.word	0x000117c0


	//   ....[46]....
        /*08d8*/ 	.word	0x00011990


	//   ....[47]....
        /*08dc*/ 	.word	0x000119a0


	//   ....[48]....
        /*08e0*/ 	.word	0x00011b60


	//   ....[49]....
        /*08e4*/ 	.word	0x00011b70


	//   ....[50]....
        /*08e8*/ 	.word	0x00011d30


	//   ....[51]....
        /*08ec*/ 	.word	0x00011d40


	//   ....[52]....
        /*08f0*/ 	.word	0x00011f60


	//   ....[53]....
        /*08f4*/ 	.word	0x00012190


	//   ....[54]....
        /*08f8*/ 	.word	0x000121c0


	//   ....[55]....
        /*08fc*/ 	.word	0x000121f0


	//   ....[56]....
        /*0900*/ 	.word	0x00012220


	//   ....[57]....
        /*0904*/ 	.word	0x00012250


	//   ....[58]....
        /*0908*/ 	.word	0x00012280


	//   ....[59]....
        /*090c*/ 	.word	0x00012420


	//   ....[60]....
        /*0910*/ 	.word	0x00012450


	//   ....[61]....
        /*0914*/ 	.word	0x00012480


	//   ....[62]....
        /*0918*/ 	.word	0x000124b0


	//   ....[63]....
        /*091c*/ 	.word	0x000124e0


	//   ....[64]....
        /*0920*/ 	.word	0x00012510


	//   ....[65]....
        /*0924*/ 	.word	0x000125a0


	//   ....[66]....
        /*0928*/ 	.word	0x000125d0


	//   ....[67]....
        /*092c*/ 	.word	0x000125e0


	//   ....[68]....
        /*0930*/ 	.word	0x00012690


	//   ....[69]....
        /*0934*/ 	.word	0x000136a0


	//   ....[70]....
        /*0938*/ 	.word	0x00015250


	//   ....[71]....
        /*093c*/ 	.word	0x00015d40


	//   ....[72]....
        /*0940*/ 	.word	0x00015d80


	//   ....[73]....
        /*0944*/ 	.word	0x00015e20


	//   ....[74]....
        /*0948*/ 	.word	0x00015e30


	//   ....[75]....
        /*094c*/ 	.word	0x00015eb0


	//   ....[76]....
        /*0950*/ 	.word	0x00015ec0


	//   ....[77]....
        /*0954*/ 	.word	0x00015f40


	//   ....[78]....
        /*0958*/ 	.word	0x00015f50


	//   ....[79]....
        /*095c*/ 	.word	0x00015fd0


	//   ....[80]....
        /*0960*/ 	.word	0x00015fe0


	//   ....[81]....
        /*0964*/ 	.word	0x00016060


	//   ....[82]....
        /*0968*/ 	.word	0x00016070


	//   ....[83]....
        /*096c*/ 	.word	0x000160f0


	//   ....[84]....
        /*0970*/ 	.word	0x00016100


	//   ....[85]....
        /*0974*/ 	.word	0x00016150


	//   ....[86]....
        /*0978*/ 	.word	0x00016170


	//   ....[87]....
        /*097c*/ 	.word	0x00018c50


	//   ....[88]....
        /*0980*/ 	.word	0x00018cd0


	//   ....[89]....
        /*0984*/ 	.word	0x00018d00


	//   ....[90]....
        /*0988*/ 	.word	0x00018d10


	//   ....[91]....
        /*098c*/ 	.word	0x00018d40


	//   ....[92]....
        /*0990*/ 	.word	0x00018d70


	//   ....[93]....
        /*0994*/ 	.word	0x00018da0


	//   ....[94]....
        /*0998*/ 	.word	0x00018dd0


	//   ....[95]....
        /*099c*/ 	.word	0x00018f90


	//   ....[96]....
        /*09a0*/ 	.word	0x00018fc0


	//   ....[97]....
        /*09a4*/ 	.word	0x00018ff0


	//   ....[98]....
        /*09a8*/ 	.word	0x00019020


	//   ....[99]....
        /*09ac*/ 	.word	0x00019050


	//   ....[100]....
        /*09b0*/ 	.word	0x00019080


	//   ....[101]....
        /*09b4*/ 	.word	0x00019140


	//   ....[102]....
        /*09b8*/ 	.word	0x00019160


	//   ....[103]....
        /*09bc*/ 	.word	0x00019170


	//   ....[104]....
        /*09c0*/ 	.word	0x000191d0


	//   ....[105]....
        /*09c4*/ 	.word	0x000198f0


	//   ....[106]....
        /*09c8*/ 	.word	0x00019d00


	//   ....[107]....
        /*09cc*/ 	.word	0x00019da0


	//   ....[108]....
        /*09d0*/ 	.word	0x00019e30


	//   ....[109]....
        /*09d4*/ 	.word	0x00019e80


	//   ....[110]....
        /*09d8*/ 	.word	0x00019ed0


	//   ....[111]....
        /*09dc*/ 	.word	0x00019fb0


	//   ....[112]....
        /*09e0*/ 	.word	0x0001a040


	//   ....[113]....
        /*09e4*/ 	.word	0x0001a090


	//   ....[114]....
        /*09e8*/ 	.word	0x0001a0e0


	//   ....[115]....
        /*09ec*/ 	.word	0x0001a2f0


	//   ....[116]....
        /*09f0*/ 	.word	0x0001a340


	//   ....[117]....
        /*09f4*/ 	.word	0x0001a3d0


	//   ....[118]....
        /*09f8*/ 	.word	0x0001a460


	//   ....[119]....
        /*09fc*/ 	.word	0x0001a4f0


	//   ....[120]....
        /*0a00*/ 	.word	0x0001a580


	//   ....[121]....
        /*0a04*/ 	.word	0x0001a610


	//   ....[122]....
        /*0a08*/ 	.word	0x0001a6a0


	//   ....[123]....
        /*0a0c*/ 	.word	0x0001a720


	//   ....[124]....
        /*0a10*/ 	.word	0x0001a770


	//   ....[125]....
        /*0a14*/ 	.word	0x0001a810


	//   ....[126]....
        /*0a18*/ 	.word	0x0001a8a0


	//   ....[127]....
        /*0a1c*/ 	.word	0x0001a920


	//   ....[128]....
        /*0a20*/ 	.word	0x0001a970


	//   ....[129]....
        /*0a24*/ 	.word	0x0001aa00


	//   ....[130]....
        /*0a28*/ 	.word	0x0001aa90


	//   ....[131]....
        /*0a2c*/ 	.word	0x0001ab20


	//   ....[132]....
        /*0a30*/ 	.word	0x0001abb0


	//   ....[133]....
        /*0a34*/ 	.word	0x0001ac40


	//   ....[134]....
        /*0a38*/ 	.word	0x0001acd0


	//   ....[135]....
        /*0a3c*/ 	.word	0x0001ad90


	//   ....[136]....
        /*0a40*/ 	.word	0x0001b070


	//   ....[137]....
        /*0a44*/ 	.word	0x0001b250


	//   ....[138]....
        /*0a48*/ 	.word	0x0001b2a0


	//   ....[139]....
        /*0a4c*/ 	.word	0x0001b300


	//   ....[140]....
        /*0a50*/ 	.word	0x0001b3f0


	//   ....[141]....
        /*0a54*/ 	.word	0x0001b450


	//   ....[142]....
        /*0a58*/ 	.word	0x0001b540


	//   ....[143]....
        /*0a5c*/ 	.word	0x0001b5a0


	//   ....[144]....
        /*0a60*/ 	.word	0x0001b690


	//   ....[145]....
        /*0a64*/ 	.word	0x0001b6f0


	//   ....[146]....
        /*0a68*/ 	.word	0x0001b7e0


	//   ....[147]....
        /*0a6c*/ 	.word	0x0001b840


	//   ....[148]....
        /*0a70*/ 	.word	0x0001b930


	//   ....[149]....
        /*0a74*/ 	.word	0x0001b990


	//   ....[150]....
        /*0a78*/ 	.word	0x0001ba60


	//   ....[151]....
        /*0a7c*/ 	.word	0x0001bae0


	//   ....[152]....
        /*0a80*/ 	.word	0x0001bbb0


	//   ....[153]....
        /*0a84*/ 	.word	0x0001bee0


	//   ....[154]....
        /*0a88*/ 	.word	0x0001bf80


	//   ....[155]....
        /*0a8c*/ 	.word	0x0001c120


	//   ....[156]....
        /*0a90*/ 	.word	0x0001c1a0


	//   ....[157]....
        /*0a94*/ 	.word	0x0001c220


	//   ....[158]....
        /*0a98*/ 	.word	0x0001c2a0


	//   ....[159]....
        /*0a9c*/ 	.word	0x0001c320


	//   ....[160]....
        /*0aa0*/ 	.word	0x0001c3b0


	//   ....[161]....
        /*0aa4*/ 	.word	0x0001c450


	//   ....[162]....
        /*0aa8*/ 	.word	0x0001c500


	//   ....[163]....
        /*0aac*/ 	.word	0x0001c580


	//   ....[164]....
        /*0ab0*/ 	.word	0x0001c600


	//   ....[165]....
        /*0ab4*/ 	.word	0x0001c680


	//   ....[166]....
        /*0ab8*/ 	.word	0x0001c710


	//   ....[167]....
        /*0abc*/ 	.word	0x0001c790


	//   ....[168]....
        /*0ac0*/ 	.word	0x0001c830


	//   ....[169]....
        /*0ac4*/ 	.word	0x0001c880


	//   ....[170]....
        /*0ac8*/ 	.word	0x0001c910


	//   ....[171]....
        /*0acc*/ 	.word	0x0001ca40


	//----- nvinfo : EIATTR_REG_RECONFIG
	.align		4
.L_1205:
        /*0ad0*/ 	.byte	0x01, 0x54
	.zero		2


	//----- nvinfo : EIATTR_SYSCALL_OFFSETS
	.align		4
        /*0ad4*/ 	.byte	0x04, 0x46
        /*0ad6*/ 	.short	(.L_1207 - .L_1206)


	//   ....[0]....
.L_1206:
        /*0ad8*/ 	.word	0x00001dd0


	//   ....[1]....
        /*0adc*/ 	.word	0x00001f20


	//   ....[2]....
        /*0ae0*/ 	.word	0x000067b0


	//   ....[3]....
        /*0ae4*/ 	.word	0x00006b20


	//   ....[4]....
        /*0ae8*/ 	.word	0x00014e70


	//   ....[5]....
        /*0aec*/ 	.word	0x00014fc0


	//   ....[6]....
        /*0af0*/ 	.word	0x000150c0


	//   ....[7]....
        /*0af4*/ 	.word	0x00015980


	//----- nvinfo : EIATTR_MBARRIER_INSTR_OFFSETS
	.align		4
.L_1207:
        /*0af8*/ 	.byte	0x04, 0x39
        /*0afa*/ 	.short	(.L_1209 - .L_1208)


	//   ....[0]....
.L_1208:
        /*0afc*/ 	.word	0x000002d0
        /*0b00*/ 	.word	0x000000ff
        /*0b04*/ 	.word	0x00022800
        /*0b08*/ 	.short	0x0100
        /*0b0a*/ 	.byte	0x08
	.zero		1


	//   ....[1]....
        /*0b0c*/ 	.word	0x000002e0
        /*0b10*/ 	.word	0x000000ff
        /*0b14*/ 	.word	0x00022820
        /*0b18*/ 	.short	0x0100
        /*0b1a*/ 	.byte	0x08
	.zero		1


	//   ....[2]....
        /*0b1c*/ 	.word	0x000003d0
        /*0b20*/ 	.word	0x000000ff
        /*0b24*/ 	.word	0x00022830
        /*0b28*/ 	.short	0x0100
        /*0b2a*/ 	.byte	0x08
	.zero		1


	//   ....[3]....
        /*0b2c*/ 	.word	0x000003e0
        /*0b30*/ 	.word	0x000000ff
        /*0b34*/ 	.word	0x00022840
        /*0b38*/ 	.short	0x0100
        /*0b3a*/ 	.byte	0x08
	.zero		1


	//   ....[4]....
        /*0b3c*/ 	.word	0x000003f0
        /*0b40*/ 	.word	0x000000ff
        /*0b44*/ 	.word	0x00022838
        /*0b48*/ 	.short	0x0100
        /*0b4a*/ 	.byte	0x08
	.zero		1


	//   ....[5]....
        /*0b4c*/ 	.word	0x00000400
        /*0b50*/ 	.word	0x000000ff
        /*0b54*/ 	.word	0x00022848
        /*0b58*/ 	.short	0x0100
        /*0b5a*/ 	.byte	0x08
	.zero		1


	//   ....[6]....
        /*0b5c*/ 	.word	0x00000530
        /*0b60*/ 	.word	0x000000ff
        /*0b64*/ 	.word	0x00022850
        /*0b68*/ 	.short	0x0100
        /*0b6a*/ 	.byte	0x08
	.zero		1


	//   ....[7]....
        /*0b6c*/ 	.word	0x00000540
        /*0b70*/ 	.word	0x000000ff
        /*0b74*/ 	.word	0x00022860
        /*0b78*/ 	.short	0x0100
        /*0b7a*/ 	.byte	0x08
	.zero		1


	//   ....[8]....
        /*0b7c*/ 	.word	0x00000550
        /*0b80*/ 	.word	0x000000ff
        /*0b84*/ 	.word	0x00022858
        /*0b88*/ 	.short	0x0100
        /*0b8a*/ 	.byte	0x08
	.zero		1


	//   ....[9]....
        /*0b8c*/ 	.word	0x00000560
        /*0b90*/ 	.word	0x000000ff
        /*0b94*/ 	.word	0x00022868
        /*0b98*/ 	.short	0x0100
        /*0b9a*/ 	.byte	0x08
	.zero		1


	//   ....[10]....
        /*0b9c*/ 	.word	0x00000650
        /*0ba0*/ 	.word	0x000000ff
        /*0ba4*/ 	.word	0x00022870
        /*0ba8*/ 	.short	0x0100
        /*0baa*/ 	.byte	0x06
	.zero		1


	//   ....[11]....
        /*0bac*/ 	.word	0x00000660
        /*0bb0*/ 	.word	0x000000ff
        /*0bb4*/ 	.word	0x00022880
        /*0bb8*/ 	.short	0x0100
        /*0bba*/ 	.byte	0x06
	.zero		1


	//   ....[12]....
        /*0bbc*/ 	.word	0x00000670
        /*0bc0*/ 	.word	0x000000ff
        /*0bc4*/ 	.word	0x00022878
        /*0bc8*/ 	.short	0x0100
        /*0bca*/ 	.byte	0x06
	.zero		1


	//   ....[13]....
        /*0bcc*/ 	.word	0x00000680
        /*0bd0*/ 	.word	0x000000ff
        /*0bd4*/ 	.word	0x00022888
        /*0bd8*/ 	.short	0x0100
        /*0bda*/ 	.byte	0x06
	.zero		1


	//   ....[14]....
        /*0bdc*/ 	.word	0x000007b0
        /*0be0*/ 	.word	0x000000ff
        /*0be4*/ 	.word	0x00022890
        /*0be8*/ 	.short	0x0100
        /*0bea*/ 	.byte	0x08
	.zero		1


	//   ....[15]....
        /*0bec*/ 	.word	0x000007c0
        /*0bf0*/ 	.word	0x000000ff
        /*0bf4*/ 	.word	0x000228a0
        /*0bf8*/ 	.short	0x0100
        /*0bfa*/ 	.byte	0x08
	.zero		1


	//   ....[16]....
        /*0bfc*/ 	.word	0x000007d0
        /*0c00*/ 	.word	0x000000ff
        /*0c04*/ 	.word	0x00022898
        /*0c08*/ 	.short	0x0100
        /*0c0a*/ 	.byte	0x08
	.zero		1


	//   ....[17]....
        /*0c0c*/ 	.word	0x000007e0
        /*0c10*/ 	.word	0x000000ff
        /*0c14*/ 	.word	0x000228a8
        /*0c18*/ 	.short	0x0100
        /*0c1a*/ 	.byte	0x08
	.zero		1


	//   ....[18]....
        /*0c1c*/ 	.word	0x00000910
        /*0c20*/ 	.word	0x000000ff
        /*0c24*/ 	.word	0x000228b0
        /*0c28*/ 	.short	0x0100
        /*0c2a*/ 	.byte	0x08
	.zero		1


	//   ....[19]....
        /*0c2c*/ 	.word	0x00000920
        /*0c30*/ 	.word	0x000000ff
        /*0c34*/ 	.word	0x000228c0
        /*0c38*/ 	.short	0x0100
        /*0c3a*/ 	.byte	0x08
	.zero		1


	//   ....[20]....
        /*0c3c*/ 	.word	0x00000930
        /*0c40*/ 	.word	0x000000ff
        /*0c44*/ 	.word	0x000228b8
        /*0c48*/ 	.short	0x0100
        /*0c4a*/ 	.byte	0x08
	.zero		1


	//   ....[21]....
        /*0c4c*/ 	.word	0x00000940
        /*0c50*/ 	.word	0x000000ff
        /*0c54*/ 	.word	0x000228c8
        /*0c58*/ 	.short	0x0100
        /*0c5a*/ 	.byte	0x08
	.zero		1


	//   ....[22]....
        /*0c5c*/ 	.word	0x000031e0
        /*0c60*/ 	.word	0x0000005f
        /*0c64*/ 	.word	0x00022890
        /*0c68*/ 	.short	0x010a
        /*0c6a*/ 	.byte	0x3f
	.zero		1


	//   ....[23]....
        /*0c6c*/ 	.word	0x00004490
        /*0c70*/ 	.word	0x0000005f
        /*0c74*/ 	.word	0x00022890
        /*0c78*/ 	.short	0x010a
        /*0c7a*/ 	.byte	0x3f
	.zero		1


	//   ....[24]....
        /*0c7c*/ 	.word	0x000055c0
        /*0c80*/ 	.word	0x0000005f
        /*0c84*/ 	.word	0x00022890
        /*0c88*/ 	.short	0x010a
        /*0c8a*/ 	.byte	0x3f
	.zero		1


	//   ....[25]....
        /*0c8c*/ 	.word	0x000057d0
        /*0c90*/ 	.word	0x00000020
        /*0c94*/ 	.word	0x00000000
        /*0c98*/ 	.short	0x0101
        /*0c9a*/ 	.byte	0x3f
	.zero		1


	//   ....[26]....
        /*0c9c*/ 	.word	0x00005810
        /*0ca0*/ 	.word	0x0000005f
        /*0ca4*/ 	.word	0x000228b0
        /*0ca8*/ 	.short	0x010a
        /*0caa*/ 	.byte	0x3f
	.zero		1


	//   ....[27]....
        /*0cac*/ 	.word	0x00005e60
        /*0cb0*/ 	.word	0x0000005f
        /*0cb4*/ 	.word	0x00000000
        /*0cb8*/ 	.short	0x0101
        /*0cba*/ 	.byte	0x3f
	.zero		1


	//   ....[28]....
        /*0cbc*/ 	.word	0x00006840
        /*0cc0*/ 	.word	0x00000013
        /*0cc4*/ 	.word	0x00022800
        /*0cc8*/ 	.short	0x010a
        /*0cca*/ 	.byte	0x3f
	.zero		1


	//   ....[29]....
        /*0ccc*/ 	.word	0x00006890
        /*0cd0*/ 	.word	0x00000013
        /*0cd4*/ 	.word	0x00022800
        /*0cd8*/ 	.short	0x010a
        /*0cda*/ 	.byte	0x3f
	.zero		1


	//   ....[30]....
        /*0cdc*/ 	.word	0x00006e90
        /*0ce0*/ 	.word	0x00000013
        /*0ce4*/ 	.word	0x00022800
        /*0ce8*/ 	.short	0x010a
        /*0cea*/ 	.byte	0x3f
	.zero		1


	//   ....[31]....
        /*0cec*/ 	.word	0x00007df0
        /*0cf0*/ 	.word	0x00000013
        /*0cf4*/ 	.word	0x00022800
        /*0cf8*/ 	.short	0x010a
        /*0cfa*/ 	.byte	0x3f
	.zero		1


	//   ....[32]....
        /*0cfc*/ 	.word	0x00008c30
        /*0d00*/ 	.word	0x0000000f
        /*0d04*/ 	.word	0x00022830
        /*0d08*/ 	.short	0x010a
        /*0d0a*/ 	.byte	0x3f
	.zero		1


	//   ....[33]....
        /*0d0c*/ 	.word	0x00008cd0
        /*0d10*/ 	.word	0x0000000f
        /*0d14*/ 	.word	0x00022830
        /*0d18*/ 	.short	0x010a
        /*0d1a*/ 	.byte	0x3f
	.zero		1


	//   ....[34]....
        /*0d1c*/ 	.word	0x00009e00
        /*0d20*/ 	.word	0x0000001b
        /*0d24*/ 	.word	0x00000000
        /*0d28*/ 	.short	0x0101
        /*0d2a*/ 	.byte	0x3f
	.zero		1


	//   ....[35]....
        /*0d2c*/ 	.word	0x0000a340
        /*0d30*/ 	.word	0x0000000f
        /*0d34*/ 	.word	0x00022850
        /*0d38*/ 	.short	0x010a
        /*0d3a*/ 	.byte	0x3f
	.zero		1


	//   ....[36]....
        /*0d3c*/ 	.word	0x0000a390
        /*0d40*/ 	.word	0x0000000f
        /*0d44*/ 	.word	0x00022850
        /*0d48*/ 	.short	0x010a
        /*0d4a*/ 	.byte	0x3f
	.zero		1


	//   ....[37]....
        /*0d4c*/ 	.word	0x0000a740
        /*0d50*/ 	.word	0x0000000f
        /*0d54*/ 	.word	0x00000000
        /*0d58*/ 	.short	0x0101
        /*0d5a*/ 	.byte	0x3f
	.zero		1


	//   ....[38]....
        /*0d5c*/ 	.word	0x0000a870
        /*0d60*/ 	.word	0x00000014
        /*0d64*/ 	.word	0x00022830
        /*0d68*/ 	.short	0x010a
        /*0d6a*/ 	.byte	0x3f
	.zero		1


	//   ....[39]....
        /*0d6c*/ 	.word	0x0000a8d0
        /*0d70*/ 	.word	0x00000014
        /*0d74*/ 	.word	0x00022830
        /*0d78*/ 	.short	0x010a
        /*0d7a*/ 	.byte	0x3f
	.zero		1


	//   ....[40]....
        /*0d7c*/ 	.word	0x0000bcd0
        /*0d80*/ 	.word	0x0000009a
        /*0d84*/ 	.word	0x00000000
        /*0d88*/ 	.short	0x0101
        /*0d8a*/ 	.byte	0x3f
	.zero		1


	//   ....[41]....
        /*0d8c*/ 	.word	0x0000c240
        /*0d90*/ 	.word	0x00000014
        /*0d94*/ 	.word	0x00022850
        /*0d98*/ 	.short	0x010a
        /*0d9a*/ 	.byte	0x3f
	.zero		1


	//   ....[42]....
        /*0d9c*/ 	.word	0x0000c290
        /*0da0*/ 	.word	0x00000014
        /*0da4*/ 	.word	0x00022850
        /*0da8*/ 	.short	0x010a
        /*0daa*/ 	.byte	0x3f
	.zero		1


	//   ....[43]....
        /*0dac*/ 	.word	0x0000c640
        /*0db0*/ 	.word	0x00000014
        /*0db4*/ 	.word	0x00000000
        /*0db8*/ 	.short	0x0101
        /*0dba*/ 	.byte	0x3f
	.zero		1


	//   ....[44]....
        /*0dbc*/ 	.word	0x0000eb30
        /*0dc0*/ 	.word	0x00000003
        /*0dc4*/ 	.word	0x00000000
        /*0dc8*/ 	.short	0x0101
        /*0dca*/ 	.byte	0x3f
	.zero		1


	//   ....[45]....
        /*0dcc*/ 	.word	0x0000f510
        /*0dd0*/ 	.word	0x00000003
        /*0dd4*/ 	.word	0x00000000
        /*0dd8*/ 	.short	0x0101
        /*0dda*/ 	.byte	0x3f
	.zero		1


	//   ....[46]....
        /*0ddc*/ 	.word	0x00013780
        /*0de0*/ 	.word	0x00000012
        /*0de4*/ 	.word	0x00022820
        /*0de8*/ 	.short	0x010a
        /*0dea*/ 	.byte	0x3f
	.zero		1


	//   ....[47]....
        /*0dec*/ 	.word	0x00013850
        /*0df0*/ 	.word	0x00000004
        /*0df4*/ 	.word	0x000228a0
        /*0df8*/ 	.short	0x010a
        /*0dfa*/ 	.byte	0x3f
	.zero		1


	//   ....[48]....
        /*0dfc*/ 	.word	0x00013a90
        /*0e00*/ 	.word	0x00000004
        /*0e04*/ 	.word	0x000228c0
        /*0e08*/ 	.short	0x010a
        /*0e0a*/ 	.byte	0x3f
	.zero		1


	//   ....[49]....
        /*0e0c*/ 	.word	0x00014130
        /*0e10*/ 	.word	0x00000005
        /*0e14*/ 	.word	0x000228a0
        /*0e18*/ 	.short	0x010a
        /*0e1a*/ 	.byte	0x3f
	.zero		1


	//   ....[50]....
        /*0e1c*/ 	.word	0x00014360
        /*0e20*/ 	.word	0x00000005
        /*0e24*/ 	.word	0x000228c0
        /*0e28*/ 	.short	0x010a
        /*0e2a*/ 	.byte	0x3f
	.zero		1


	//   ....[51]....
        /*0e2c*/ 	.word	0x000154c0
        /*0e30*/ 	.word	0x00000000
        /*0e34*/ 	.word	0x00022840
        /*0e38*/ 	.short	0x010a
        /*0e3a*/ 	.byte	0x3f
	.zero		1


	//   ....[52]....
        /*0e3c*/ 	.word	0x00016210
        /*0e40*/ 	.word	0x00000012
        /*0e44*/ 	.word	0x00022800
        /*0e48*/ 	.short	0x0107
        /*0e4a*/ 	.byte	0x3f
	.zero		1


	//   ....[53]....
        /*0e4c*/ 	.word	0x00016300
        /*0e50*/ 	.word	0x00000012
        /*0e54*/ 	.word	0x00022800
        /*0e58*/ 	.short	0x0101
        /*0e5a*/ 	.byte	0x3f
	.zero		1


	//   ....[54]....
        /*0e5c*/ 	.word	0x00016320
        /*0e60*/ 	.word	0x00000012
        /*0e64*/ 	.word	0x00022820
        /*0e68*/ 	.short	0x010a
        /*0e6a*/ 	.byte	0x3f
	.zero		1


	//   ....[55]....
        /*0e6c*/ 	.word	0x00016400
        /*0e70*/ 	.word	0x00000002
        /*0e74*/ 	.word	0x00022860
        /*0e78*/ 	.short	0x010a
        /*0e7a*/ 	.byte	0x3f
	.zero		1


	//   ....[56]....
        /*0e7c*/ 	.word	0x00016cb0
        /*0e80*/ 	.word	0x00000002
        /*0e84*/ 	.word	0x00022840
        /*0e88*/ 	.short	0x010a
        /*0e8a*/ 	.byte	0x3f
	.zero		1


	//   ....[57]....
        /*0e8c*/ 	.word	0x00016f00
        /*0e90*/ 	.word	0x00000002
        /*0e94*/ 	.word	0x00022860
        /*0e98*/ 	.short	0x010a
        /*0e9a*/ 	.byte	0x3f
	.zero		1


	//   ....[58]....
        /*0e9c*/ 	.word	0x000176f0
        /*0ea0*/ 	.word	0x00000003
        /*0ea4*/ 	.word	0x00022840
        /*0ea8*/ 	.short	0x010a
        /*0eaa*/ 	.byte	0x3f
	.zero		1


	//   ....[59]....
        /*0eac*/ 	.word	0x00017940
        /*0eb0*/ 	.word	0x00000003
        /*0eb4*/ 	.word	0x00022860
        /*0eb8*/ 	.short	0x010a
        /*0eba*/ 	.byte	0x3f
	.zero		1


	//   ....[60]....
        /*0ebc*/ 	.word	0x000180c0
        /*0ec0*/ 	.word	0x00000003
        /*0ec4*/ 	.word	0x00022840
        /*0ec8*/ 	.short	0x010a
        /*0eca*/ 	.byte	0x3f
	.zero		1


	//   ....[61]....
        /*0ecc*/ 	.word	0x00018310
        /*0ed0*/ 	.word	0x00000003
        /*0ed4*/ 	.word	0x00022860
        /*0ed8*/ 	.short	0x010a
        /*0eda*/ 	.byte	0x3f
	.zero		1


	//   ....[62]....
        /*0edc*/ 	.word	0x00019870
        /*0ee0*/ 	.word	0x00000000
        /*0ee4*/ 	.word	0x00022820
        /*0ee8*/ 	.short	0x010a
        /*0eea*/ 	.byte	0x3f
	.zero		1


	//   ....[63]....
        /*0eec*/ 	.word	0x00019a50
        /*0ef0*/ 	.word	0x00000006
        /*0ef4*/ 	.word	0x00000000
        /*0ef8*/ 	.short	0x010a
        /*0efa*/ 	.byte	0x3f
	.zero		1


	//   ....[64]....
        /*0efc*/ 	.word	0x00019a80
        /*0f00*/ 	.word	0x00000007
        /*0f04*/ 	.word	0x00000000
        /*0f08*/ 	.short	0x010a
        /*0f0a*/ 	.byte	0x3f
	.zero		1


	//   ....[65]....
        /*0f0c*/ 	.word	0x00019ae0
        /*0f10*/ 	.word	0x00000004
        /*0f14*/ 	.word	0x00000000
        /*0f18*/ 	.short	0x010a
        /*0f1a*/ 	.byte	0x3f
	.zero		1


	//   ....[66]....
        /*0f1c*/ 	.word	0x00019b10
        /*0f20*/ 	.word	0x00000003
        /*0f24*/ 	.word	0x00000000
        /*0f28*/ 	.short	0x010a
        /*0f2a*/ 	.byte	0x3f
	.zero		1


	//   ....[67]....
        /*0f2c*/ 	.word	0x00019b70
        /*0f30*/ 	.word	0x0000005f
        /*0f34*/ 	.word	0x00022890
        /*0f38*/ 	.short	0x010a
        /*0f3a*/ 	.byte	0x3f
	.zero		1


	//   ....[68]....
        /*0f3c*/ 	.word	0x00019bc0
        /*0f40*/ 	.word	0x0000005f
        /*0f44*/ 	.word	0x00022890
        /*0f48*/ 	.short	0x010a
        /*0f4a*/ 	.byte	0x3f
	.zero		1


	//   ....[69]....
        /*0f4c*/ 	.word	0x00019c10
        /*0f50*/ 	.word	0x0000005f
        /*0f54*/ 	.word	0x00022890
        /*0f58*/ 	.short	0x010a
        /*0f5a*/ 	.byte	0x3f
	.zero		1


	//   ....[70]....
        /*0f5c*/ 	.word	0x00019c60
        /*0f60*/ 	.word	0x0000005f
        /*0f64*/ 	.word	0x000228b0
        /*0f68*/ 	.short	0x010a
        /*0f6a*/ 	.byte	0x3f
	.zero		1


	//   ....[71]....
        /*0f6c*/ 	.word	0x00019f00
        /*0f70*/ 	.word	0x00000013
        /*0f74*/ 	.word	0x00022800
        /*0f78*/ 	.short	0x010a
        /*0f7a*/ 	.byte	0x3f
	.zero		1


	//   ....[72]....
        /*0f7c*/ 	.word	0x0001a110
        /*0f80*/ 	.word	0x00000013
        /*0f84*/ 	.word	0x00022800
        /*0f88*/ 	.short	0x010a
        /*0f8a*/ 	.byte	0x3f
	.zero		1


	//   ....[73]....
        /*0f8c*/ 	.word	0x0001a160
        /*0f90*/ 	.word	0x0000000f
        /*0f94*/ 	.word	0x00022830
        /*0f98*/ 	.short	0x010a
        /*0f9a*/ 	.byte	0x3f
	.zero		1


	//   ....[74]....
        /*0f9c*/ 	.word	0x0001a1b0
        /*0fa0*/ 	.word	0x0000000f
        /*0fa4*/ 	.word	0x00022850
        /*0fa8*/ 	.short	0x010a
        /*0faa*/ 	.byte	0x3f
	.zero		1


	//   ....[75]....
        /*0fac*/ 	.word	0x0001a200
        /*0fb0*/ 	.word	0x00000014
        /*0fb4*/ 	.word	0x00022830
        /*0fb8*/ 	.short	0x010a
        /*0fba*/ 	.byte	0x3f
	.zero		1


	//   ....[76]....
        /*0fbc*/ 	.word	0x0001a250
        /*0fc0*/ 	.word	0x00000014
        /*0fc4*/ 	.word	0x00022850
        /*0fc8*/ 	.short	0x010a
        /*0fca*/ 	.byte	0x3f
	.zero		1


	//   ....[77]....
        /*0fcc*/ 	.word	0x0001ae50
        /*0fd0*/ 	.word	0x00000012
        /*0fd4*/ 	.word	0x00022820
        /*0fd8*/ 	.short	0x010a
        /*0fda*/ 	.byte	0x3f
	.zero		1


	//   ....[78]....
        /*0fdc*/ 	.word	0x0001aea0
        /*0fe0*/ 	.word	0x00000004
        /*0fe4*/ 	.word	0x000228a0
        /*0fe8*/ 	.short	0x010a
        /*0fea*/ 	.byte	0x3f
	.zero		1


	//   ....[79]....
        /*0fec*/ 	.word	0x0001aef0
        /*0ff0*/ 	.word	0x00000004
        /*0ff4*/ 	.word	0x000228c0
        /*0ff8*/ 	.short	0x010a
        /*0ffa*/ 	.byte	0x3f
	.zero		1


	//   ....[80]....
        /*0ffc*/ 	.word	0x0001af40
        /*1000*/ 	.word	0x00000005
        /*1004*/ 	.word	0x000228a0
        /*1008*/ 	.short	0x010a
        /*100a*/ 	.byte	0x3f
	.zero		1


	//   ....[81]....
        /*100c*/ 	.word	0x0001af90
        /*1010*/ 	.word	0x00000005
        /*1014*/ 	.word	0x000228c0
        /*1018*/ 	.short	0x010a
        /*101a*/ 	.byte	0x3f
	.zero		1


	//   ....[82]....
        /*101c*/ 	.word	0x0001b130
        /*1020*/ 	.word	0x00000000
        /*1024*/ 	.word	0x00022840
        /*1028*/ 	.short	0x010a
        /*102a*/ 	.byte	0x3f
	.zero		1


	//   ....[83]....
        /*102c*/ 	.word	0x0001bbf0
        /*1030*/ 	.word	0x00000012
        /*1034*/ 	.word	0x00022820
        /*1038*/ 	.short	0x010a
        /*103a*/ 	.byte	0x3f
	.zero		1


	//   ....[84]....
        /*103c*/ 	.word	0x0001bc40
        /*1040*/ 	.word	0x00000002
        /*1044*/ 	.word	0x00022860
        /*1048*/ 	.short	0x010a
        /*104a*/ 	.byte	0x3f
	.zero		1


	//   ....[85]....
        /*104c*/ 	.word	0x0001bc90
        /*1050*/ 	.word	0x00000002
        /*1054*/ 	.word	0x00022840
        /*1058*/ 	.short	0x010a
        /*105a*/ 	.byte	0x3f
	.zero		1


	//   ....[86]....
        /*105c*/ 	.word	0x0001bce0
        /*1060*/ 	.word	0x00000002
        /*1064*/ 	.word	0x00022860
        /*1068*/ 	.short	0x010a
        /*106a*/ 	.byte	0x3f
	.zero		1


	//   ....[87]....
        /*106c*/ 	.word	0x0001bd30
        /*1070*/ 	.word	0x00000003
        /*1074*/ 	.word	0x00022840
        /*1078*/ 	.short	0x010a
        /*107a*/ 	.byte	0x3f
	.zero		1


	//   ....[88]....
        /*107c*/ 	.word	0x0001bd80
        /*1080*/ 	.word	0x00000003
        /*1084*/ 	.word	0x00022860
        /*1088*/ 	.short	0x010a
        /*108a*/ 	.byte	0x3f
	.zero		1


	//   ....[89]....
        /*108c*/ 	.word	0x0001bdd0
        /*1090*/ 	.word	0x00000003
        /*1094*/ 	.word	0x00022840
        /*1098*/ 	.short	0x010a
        /*109a*/ 	.byte	0x3f
	.zero		1


	//   ....[90]....
        /*109c*/ 	.word	0x0001be20
        /*10a0*/ 	.word	0x00000003
        /*10a4*/ 	.word	0x00022860
        /*10a8*/ 	.short	0x010a
        /*10aa*/ 	.byte	0x3f
	.zero		1


	//   ....[91]....
        /*10ac*/ 	.word	0x0001c960
        /*10b0*/ 	.word	0x00000000
        /*10b4*/ 	.word	0x00022820
        /*10b8*/ 	.short	0x010a
        /*10ba*/ 	.byte	0x3f
	.zero		1


	//   ....[92]....
        /*10bc*/ 	.word	0x0001cb00
        /*10c0*/ 	.word	0x00000006
        /*10c4*/ 	.word	0x00000000
        /*10c8*/ 	.short	0x010a
        /*10ca*/ 	.byte	0x3f
	.zero		1


	//   ....[93]....
        /*10cc*/ 	.word	0x0001cb50
        /*10d0*/ 	.word	0x00000007
        /*10d4*/ 	.word	0x00000000
        /*10d8*/ 	.short	0x010a
        /*10da*/ 	.byte	0x3f
	.zero		1


	//   ....[94]....
        /*10dc*/ 	.word	0x0001cba0
        /*10e0*/ 	.word	0x00000004
        /*10e4*/ 	.word	0x00000000
        /*10e8*/ 	.short	0x010a
        /*10ea*/ 	.byte	0x3f
	.zero		1


	//----- nvinfo : EIATTR_NUM_MBARRIERS
	.align		4
.L_1209:
        /*10ec*/ 	.byte	0x03, 0x38
        /*10ee*/ 	.short	0x0016


	//----- nvinfo : EIATTR_EXIT_INSTR_OFFSETS
	.align		4
        /*10f0*/ 	.byte	0x04, 0x1c
        /*10f2*/ 	.short	(.L_1211 - .L_1210)


	//   ....[0]....
.L_1210:
        /*10f4*/ 	.word	0x00019b60


	//----- nvinfo : EIATTR_MAX_THREADS
	.align		4
.L_1211:
        /*10f8*/ 	.byte	0x04, 0x05
        /*10fa*/ 	.short	(.L_1213 - .L_1212)
.L_1212:
        /*10fc*/ 	.word	0x00000180
        /*1100*/ 	.word	0x00000001
        /*1104*/ 	.word	0x00000001


	//----- nvinfo : EIATTR_CRS_STACK_SIZE
	.align		4
.L_1213:
        /*1108*/ 	.byte	0x04, 0x1e
        /*110a*/ 	.short	(.L_1215 - .L_1214)
.L_1214:
        /*110c*/ 	.word	0x00000000


	//----- nvinfo : EIATTR_CBANK_PARAM_SIZE
	.align		4
.L_1215:
        /*1110*/ 	.byte	0x03, 0x19
        /*1112*/ 	.short	0x0af0


	//----- nvinfo : EIATTR_PARAM_CBANK
	.align		4
        /*1114*/ 	.byte	0x04, 0x0a
        /*1116*/ 	.short	(.L_1217 - .L_1216)
	.align		4
.L_1216:
        /*1118*/ 	.word	index@(.nv.constant0._ZN7cutlass13device_kernelIN5flash11enable_sm90INS1_16FlashAttnFwdSm90INS1_25CollectiveMainloopFwdSm90ILi2EN4cute5tupleIJNS5_1CILi1EEES8_S8_EEENS6_IJNS7_ILi128EEENS7_ILi96EEENS7_ILi64EEEEEELi256ENS_10bfloat16_tEfNS_4arch4Sm90ELb0ELb0ELb0ELb1ELb0ELb1ELb0ELb1ELb0ELb1ELb1ELb0EEENS1_21CollectiveEpilogueFwdINS6_IJSA_NS7_ILi256EEESB_EEES9_SE_SG_Li256ELb1ELb1ELb1ELb0EEENS1_36VarlenDynamicPersistentTileSchedulerILi128ELi96ELi256ELi128ELb1ELb1ELb1ELb0ELb1ELb1EEEEEEEEEvNT_6ParamsE)
        /*111c*/ 	.short	0x0210
        /*111e*/ 	.short	0x0af0


	//----- nvinfo : EIATTR_SW_WAR
	.align		4
.L_1217:
        /*1120*/ 	.byte	0x04, 0x36
        /*1122*/ 	.short	(.L_1219 - .L_1218)
.L_1218:
        /*1124*/ 	.word	0x00000008
.L_1219:


//--------------------- .nv.info._ZN7cutlass13device_kernelIN5flash11enable_sm90INS1_16FlashAttnFwdSm90INS1_25CollectiveMainloopFwdSm90ILi2EN4cute5tupleIJNS5_1CILi1EEES8_S8_EEENS6_IJNS7_ILi128EEENS7_ILi96EEENS7_ILi64EEEEEELi256ENS_10bfloat16_tEfNS_4arch4Sm90ELb0ELb0ELb0ELb1ELb0ELb0ELb1ELb1ELb0ELb1ELb1ELb0EEENS1_21CollectiveEpilogueFwdINS6_IJSA_NS7_ILi256EEESB_EEES9_SE_SG_Li256ELb1ELb1ELb1ELb0EEENS1_36VarlenDynamicPersistentTileSchedulerILi128ELi96ELi256ELi128ELb1ELb1ELb1ELb0ELb1ELb1EEEEEEEEEvNT_6ParamsE --------------------------
	.section	.nv.info._ZN7cutlass13device_kernelIN5flash11enable_sm90INS1_16FlashAttnFwdSm90INS1_25CollectiveMainloopFwdSm90ILi2EN4cute5tupleIJNS5_1CILi1EEES8_S8_EEENS6_IJNS7_ILi128EEENS7_ILi96EEENS7_ILi64EEEEEELi256ENS_10bfloat16_tEfNS_4arch4Sm90ELb0ELb0ELb0ELb1ELb0ELb0ELb1ELb1ELb0ELb1ELb1ELb0EEENS1_21CollectiveEpilogueFwdINS6_IJSA_NS7_ILi256EEESB_EEES9_SE_SG_Li256ELb1ELb1ELb1ELb0EEENS1_36VarlenDynamicPersistentTileSchedulerILi128ELi96ELi256ELi128ELb1ELb1ELb1ELb0ELb1ELb1EEEEEEEEEvNT_6ParamsE,"",@"SHT_CUDA_INFO"
	.sectionflags	@""
	.align	4


	//----- nvinfo : EIATTR_CUDA_API_VERSION
	.align		4
        /*0000*/ 	.byte	0x04, 0x37
        /*0002*/ 	.short	(.L_1221 - .L_1220)
.L_1220:
        /*0004*/ 	.word	0x00000082


	//----- nvinfo : EIATTR_KPARAM_INFO
	.align		4
.L_1221:
        /*0008*/ 	.byte	0x04, 0x17
        /*000a*/ 	.short	(.L_1223 - .L_1222)
.L_1222:
        /*000c*/ 	.word	0x00000000
        /*0010*/ 	.short	0x0000
        /*0012*/ 	.short	0x0070
        /*0014*/ 	.byte	0x00, 0xf0, 0x01, 0x2e


	//----- nvinfo : EIATTR_SPARSE_MMA_MASK
	.align		4
.L_1223:
        /*0018*/ 	.byte	0x03, 0x50
        /*001a*/ 	.short	0x0000


	//----- nvinfo : EIATTR_MAXREG_COUNT
	.align		4
        /*001c*/ 	.byte	0x03, 0x1b
        /*001e*/ 	.short	0x00a8


	//----- nvinfo : EIATTR_NUM_BARRIERS
	.align		4
        /*0020*/ 	.byte	0x02, 0x4c
        /*0022*/ 	.byte	0x10
	.zero		1


	//----- nvinfo : EIATTR_EXTERNS
	.align		4
        /*0024*/ 	.byte	0x04, 0x0f
        /*0026*/ 	.short	(.L_1225 - .L_1224)


	//   ....[0]....
	.align		4
.L_1224:
        /*0028*/ 	.word	index@(__assertfail)


	//----- nvinfo : EIATTR_ANNOTATIONS
	.align		4
.L_1225:
        /*002c*/ 	.byte	0x04, 0x55
        /*002e*/ 	.short	(.L_1227 - .L_1226)


	//   ....[0]....
.L_1226:
        /* <DEDUP_REMOVED lines=96> */


	//----- nvinfo : EIATTR_MERCURY_ISA_VERSION
	.align		4
.L_1227:
        /*0620*/ 	.byte	0x03, 0x5f
        /*0622*/ 	.short	0x0101


	//----- nvinfo : EIATTR_UNUSED_LOAD_BYTE_OFFSET
	.align		4
        /*0624*/ 	.byte	0x04, 0x44
        /*0626*/ 	.short	(.L_1229 - .L_1228)


	//   ....[0]....
.L_1228:
        /*0628*/ 	.word	0x00000a50
        /*062c*/ 	.word	0x0000fff0


	//   ....[1]....
        /*0630*/ 	.word	0x00006ec0
        /*0634*/ 	.word	0x0000fff0


	//----- nvinfo : EIATTR_INT_WARP_WIDE_INSTR_OFFSETS
	.align		4
.L_1229:
        /*0638*/ 	.byte	0x04, 0x31
        /*063a*/ 	.short	(.L_1231 - .L_1230)


	//   ....[0]....
.L_1230:
        /*063c*/ 	.word	0x00000120


	//   ....[1]....
        /*0640*/ 	.word	0x00000160


	//   ....[2]....
        /*0644*/ 	.word	0x000001d0


	//   ....[3]....
        /*0648*/ 	.word	0x00000240


	//   ....[4]....
        /*064c*/ 	.word	0x0000cbe0


	//   ....[5]....
        /*0650*/ 	.word	0x0000cc70


	//   ....[6]....
        /*0654*/ 	.word	0x00011510


	//   ....[7]....
        /*0658*/ 	.word	0x000115a0


	//----- nvinfo : EIATTR_COOP_GROUP_MASK_REGIDS
	.align		4
.L_1231:
        /*065c*/ 	.byte	0x04, 0x29
        /*065e*/ 	.short	(.L_1233 - .L_1232)


	//   ....[0]....
.L_1232:
        /*0660*/ 	.word	0xffffffff


	//   ....[1]....
        /*0664*/ 	.word	0xffffffff


	//   ....[2]....
        /*0668*/ 	.word	0xffffffff


	//   ....[3]....
        /*066c*/ 	.word	0xffffffff


	//   ....[4]....
        /*0670*/ 	.word	0xffffffff


	//   ....[5]....
        /*0674*/ 	.word	0xffffffff


	//   ....[6]....
        /*0678*/ 	.word	0xffffffff


	//   ....[7]....
        /*067c*/ 	.word	0xffffffff


	//   ....[8]....
        /*0680*/ 	.word	0xffffffff


	//   ....[9]....
        /*0684*/ 	.word	0xffffffff


	//   ....[10]....
        /*0688*/ 	.word	0xffffffff


	//   ....[11]....
        /*068c*/ 	.word	0xffffffff


	//   ....[12]....
        /*0690*/ 	.word	0xffffffff


	//   ....[13]....
        /*0694*/ 	.word	0xffffffff


	//   ....[14]....
        /*0698*/ 	.word	0xffffffff


	//   ....[15]....
        /*069c*/ 	.word	0xffffffff


	//   ....[16]....
        /*06a0*/ 	.word	0xffffffff


	//   ....[17]....
        /*06a4*/ 	.word	0xffffffff


	//   ....[18]....
        /*06a8*/ 	.word	0xffffffff


	//   ....[19]....
        /*06ac*/ 	.word	0xffffffff


	//   ....[20]....
        /*06b0*/ 	.word	0xffffffff


	//   ....[21]....
        /*06b4*/ 	.word	0xffffffff


	//   ....[22]....
        /*06b8*/ 	.word	0xffffffff


	//   ....[23]....
        /*06bc*/ 	.word	0xffffffff


	//   ....[24]....
        /*06c0*/ 	.word	0xffffffff


	//   ....[25]....
        /*06c4*/ 	.word	0xffffffff


	//   ....[26]....
        /*06c8*/ 	.word	0xffffffff


	//   ....[27]....
        /*06cc*/ 	.word	0xffffffff


	//   ....[28]....
        /*06d0*/ 	.word	0xffffffff


	//   ....[29]....
        /*06d4*/ 	.word	0xffffffff


	//   ....[30]....
        /*06d8*/ 	.word	0xffffffff


	//   ....[31]....
        /*06dc*/ 	.word	0xffffffff


	//   ....[32]....
        /*06e0*/ 	.word	0xffffffff


	//   ....[33]....
        /*06e4*/ 	.word	0xffffffff


	//   ....[34]....
        /*06e8*/ 	.word	0xffffffff


	//   ....[35]....
        /*06ec*/ 	.word	0xffffffff


	//   ....[36]....
        /*06f0*/ 	.word	0xffffffff


	//   ....[37]....
        /*06f4*/ 	.word	0xffffffff


	//   ....[38]....
        /*06f8*/ 	.word	0xffffffff


	//   ....[39]....
        /*06fc*/ 	.word	0xffffffff


	//   ....[40]....
        /*0700*/ 	.word	0xffffffff


	//   ....[41]....
        /*0704*/ 	.word	0xffffffff


	//   ....[42]....
        /*0708*/ 	.word	0xffffffff


	//   ....[43]....
        /*070c*/ 	.word	0xffffffff


	//   ....[44]....
        /*0710*/ 	.word	0xffffffff


	//   ....[45]....
        /*0714*/ 	.word	0xffffffff


	//   ....[46]....
        /*0718*/ 	.word	0xffffffff


	//   ....[47]....
        /*071c*/ 	.word	0xffffffff


	//   ....[48]....
        /*0720*/ 	.word	0xffffffff


	//   ....[49]....
        /*0724*/ 	.word	0xffffffff


	//   ....[50]....
        /*0728*/ 	.word	0xffffffff


	//   ....[51]....
        /*072c*/ 	.word	0xffffffff


	//   ....[52]....
        /*0730*/ 	.word	0xffffffff


	//   ....[53]....
        /*0734*/ 	.word	0xffffffff


	//   ....[54]....
        /*0738*/ 	.word	0xffffffff


	//   ....[55]....
        /*073c*/ 	.word	0xffffffff


	//   ....[56]....
        /*0740*/ 	.word	0xffffffff


	//   ....[57]....
        /*0744*/ 	.word	0xffffffff


	//   ....[58]....
        /*0748*/ 	.word	0xffffffff


	//   ....[59]....
        /*074c*/ 	.word	0xffffffff


	//   ....[60]....
        /*0750*/ 	.word	0xffffffff


	//   ....[61]....
        /*0754*/ 	.word	0xffffffff


	//   ....[62]....
        /*0758*/ 	.word	0xffffffff


	//   ....[63]....
        /*075c*/ 	.word	0xffffffff


	//   ....[64]....
        /*0760*/ 	.word	0xffffffff


	//   ....[65]....
        /*0764*/ 	.word	0xffffffff


	//   ....[66]....
        /*0768*/ 	.word	0xffffffff


	//   ....[67]....
        /*076c*/ 	.word	0xffffffff


	//   ....[68]....
        /*0770*/ 	.word	0xffffffff


	//   ....[69]....
        /*0774*/ 	.word	0xffffffff


	//   ....[70]....
        /*0778*/ 	.word	0xffffffff


	//   ....[71]....
        /*077c*/ 	.word	0xffffffff


	//   ....[72]....
        /*0780*/ 	.word	0xffffffff


	//   ....[73]....
        /*0784*/ 	.word	0xffffffff


	//   ....[74]....
        /*0788*/ 	.word	0xffffffff


	//   ....[75]....
        /*078c*/ 	.word	0xffffffff


	//   ....[76]....
        /*0790*/ 	.word	0xffffffff


	//   ....[77]....
        /*0794*/ 	.word	0xffffffff


	//   ....[78]....
        /*0798*/ 	.word	0xffffffff


	//   ....[79]....
        /*079c*/ 	.word	0xffffffff


	//   ....[80]....
        /*07a0*/ 	.word	0xffffffff


	//   ....[81]....
        /*07a4*/ 	.word	0xffffffff


	//   ....[82]....
        /*07a8*/ 	.word	0xffffffff


	//   ....[83]....
        /*07ac*/ 	.word	0xffffffff


	//   ....[84]....
        /*07b0*/ 	.word	0xffffffff


	//   ....[85]....
        /*07b4*/ 	.word	0xffffffff


	//   ....[86]....
        /*07b8*/ 	.word	0xffffffff


	//   ....[87]....
        /*07bc*/ 	.word	0xffffffff


	//   ....[88]....
        /*07c0*/ 	.word	0xffffffff


	//   ....[89]....
        /*07c4*/ 	.word	0xffffffff


	//   ....[90]....
        /*07c8*/ 	.word	0xffffffff


	//   ....[91]....
        /*07cc*/ 	.word	0xffffffff


	//   ....[92]....
        /*07d0*/ 	.word	0xffffffff


	//   ....[93]....
        /*07d4*/ 	.word	0xffffffff


	//   ....[94]....
        /*07d8*/ 	.word	0xffffffff


	//   ....[95]....
        /*07dc*/ 	.word	0xffffffff


	//   ....[96]....
        /*07e0*/ 	.word	0xffffffff


	//   ....[97]....
        /*07e4*/ 	.word	0xffffffff


	//   ....[98]....
        /*07e8*/ 	.word	0xffffffff


	//   ....[99]....
        /*07ec*/ 	.word	0xffffffff


	//   ....[100]....
        /*07f0*/ 	.word	0xffffffff


	//   ....[101]....
        /*07f4*/ 	.word	0xffffffff


	//   ....[102]....
        /*07f8*/ 	.word	0xffffffff


	//   ....[103]....
        /*07fc*/ 	.word	0xffffffff


	//   ....[104]....
        /*0800*/ 	.word	0xffffffff


	//   ....[105]....
        /*0804*/ 	.word	0xffffffff


	//   ....[106]....
        /*0808*/ 	.word	0xffffffff


	//   ....[107]....
        /*080c*/ 	.word	0xffffffff


	//   ....[108]....
        /*0810*/ 	.word	0xffffffff


	//   ....[109]....
        /*0814*/ 	.word	0xffffffff


	//   ....[110]....
        /*0818*/ 	.word	0xffffffff


	//   ....[111]....
        /*081c*/ 	.word	0xffffffff


	//   ....[112]....
        /*0820*/ 	.word	0xffffffff


	//   ....[113]....
        /*0824*/ 	.word	0x0500000f


	//   ....[114]....
        /*0828*/ 	.word	0x0500000f


	//   ....[115]....
        /*082c*/ 	.word	0x0500000f


	//   ....[116]....
        /*0830*/ 	.word	0x0500000f


	//   ....[117]....
        /*0834*/ 	.word	0x0500000f


	//   ....[118]....
        /*0838*/ 	.word	0x0500000f


	//   ....[119]....
        /*083c*/ 	.word	0x0500000f


	//   ....[120]....
        /*0840*/ 	.word	0x0500000f


	//   ....[121]....
        /*0844*/ 	.word	0x0500000f


	//   ....[122]....
        /*0848*/ 	.word	0x0500000f


	//   ....[123]....
        /*084c*/ 	.word	0x0500000f


	//   ....[124]....
        /*0850*/ 	.word	0x0500000f


	//   ....[125]....
        /*0854*/ 	.word	0x0500000f


	//   ....[126]....
        /*0858*/ 	.word	0x0500000f


	//   ....[127]....
        /*085c*/ 	.word	0x0500000f


	//   ....[128]....
        /*0860*/ 	.word	0x0500000f


	//   ....[129]....
        /*0864*/ 	.word	0x0500000f


	//   ....[130]....
        /*0868*/ 	.word	0x0500000f


	//   ....[131]....
        /*086c*/ 	.word	0x0500000f


	//   ....[132]....
        /*0870*/ 	.word	0x0500000f


	//   ....[133]....
        /*0874*/ 	.word	0x0500000f


	//   ....[134]....
        /*0878*/ 	.word	0x0500000f


	//   ....[135]....
        /*087c*/ 	.word	0x0500000f


	//   ....[136]....
        /*0880*/ 	.word	0x0500000f


	//   ....[137]....
        /*0884*/ 	.word	0x0500000f


	//   ....[138]....
        /*0888*/ 	.word	0x0500000f


	//   ....[139]....
        /*088c*/ 	.word	0x0500000f


	//   ....[140]....
        /*0890*/ 	.word	0x0500000f


	//   ....[141]....
        /*0894*/ 	.word	0x0500000f


	//   ....[142]....
        /*0898*/ 	.word	0x0500000f


	//   ....[143]....
        /*089c*/ 	.word	0x0500000f


	//   ....[144]....
        /*08a0*/ 	.word	0x0500000f


	//   ....[145]....
        /*08a4*/ 	.word	0x0500000f


	//   ....[146]....
        /*08a8*/ 	.word	0x0500000f


	//   ....[147]....
        /*08ac*/ 	.word	0x0500000f


	//   ....[148]....
        /*08b0*/ 	.word	0x0500000f


	//   ....[149]....
        /*08b4*/ 	.word	0x0500000f


	//   ....[150]....
        /*08b8*/ 	.word	0x0500000f


	//   ....[151]....
        /*08bc*/ 	.word	0x0500000f


	//   ....[152]....
        /*08c0*/ 	.word	0x0500000f


	//   ....[153]....
        /*08c4*/ 	.word	0x0500000f


	//   ....[154]....
        /*08c8*/ 	.word	0x0500000f


	//   ....[155]....
        /*08cc*/ 	.word	0x0500000f


	//   ....[156]....
        /*08d0*/ 	.word	0x0500000f


	//   ....[157]....
        /*08d4*/ 	.word	0x0500000f


	//   ....[158]....
        /*08d8*/ 	.word	0x0500000f


	//   ....[159]....
        /*08dc*/ 	.word	0x0500000f


	//   ....[160]....
        /*08e0*/ 	.word	0x0500000f


	//   ....[161]....
        /*08e4*/ 	.word	0x0500000f


	//   ....[162]....
        /*08e8*/ 	.word	0x0500000f


	//   ....[163]....
        /*08ec*/ 	.word	0x0500000f


	//   ....[164]....
        /*08f0*/ 	.word	0x0500000f


	//----- nvinfo : EIATTR_COOP_GROUP_INSTR_OFFSETS
	.align		4
.L_1233:
        /*08f4*/ 	.byte	0x04, 0x28
        /*08f6*/ 	.short	(.L_1235 - .L_1234)


	//   ....[0]....
.L_1234:
        /*08f8*/ 	.word	0x00000060


	//   ....[1]....
        /*08fc*/ 	.word	0x00000130


	//   ....[2]....
        /*0900*/ 	.word	0x000001f0


	//   ....[3]....
        /*0904*/ 	.word	0x000003c0


	//   ....[4]....
        /*0908*/ 	.word	0x00000520


	//   ....[5]....
        /*090c*/ 	.word	0x00000640


	//   ....[6]....
        /*0910*/ 	.word	0x000007a0


	//   ....[7]....
        /*0914*/ 	.word	0x00001b90


	//   ....[8]....
        /*0918*/ 	.word	0x00003210


	//   ....[9]....
        /*091c*/ 	.word	0x000032f0


	//   ....[10]....
        /*0920*/ 	.word	0x000033a0


	//   ....[11]....
        /*0924*/ 	.word	0x000034f0


	//   ....[12]....
        /*0928*/ 	.word	0x00004c80


	//   ....[13]....
        /*092c*/ 	.word	0x00004ca0


	//   ....[14]....
        /*0930*/ 	.word	0x00005500


	//   ....[15]....
        /*0934*/ 	.word	0x00005560


	//   ....[16]....
        /*0938*/ 	.word	0x000064c0


	//   ....[17]....
        /*093c*/ 	.word	0x000064f0


	//   ....[18]....
        /*0940*/ 	.word	0x00006520


	//   ....[19]....
        /*0944*/ 	.word	0x00006530


	//   ....[20]....
        /*0948*/ 	.word	0x00007f20


	//   ....[21]....
        /*094c*/ 	.word	0x00007f30


	//   ....[22]....
        /*0950*/ 	.word	0x00007f40


	//   ....[23]....
        /*0954*/ 	.word	0x00007f90


	//   ....[24]....
        /*0958*/ 	.word	0x00008a30


	//   ....[25]....
        /*095c*/ 	.word	0x00008a60


	//   ....[26]....
        /*0960*/ 	.word	0x00008be0


	//   ....[27]....
        /*0964*/ 	.word	0x00008c00


	//   ....[28]....
        /*0968*/ 	.word	0x00008d40


	//   ....[29]....
        /*096c*/ 	.word	0x00008d60


	//   ....[30]....
        /*0970*/ 	.word	0x00008eb0


	//   ....[31]....
        /*0974*/ 	.word	0x00008ed0


	//   ....[32]....
        /*0978*/ 	.word	0x000094f0


	//   ....[33]....
        /*097c*/ 	.word	0x00009520


	//   ....[34]....
        /*0980*/ 	.word	0x00009dd0


	//   ....[35]....
        /*0984*/ 	.word	0x00009de0


	//   ....[36]....
        /*0988*/ 	.word	0x0000af30


	//   ....[37]....
        /*098c*/ 	.word	0x0000af60


	//   ....[38]....
        /*0990*/ 	.word	0x0000b0d0


	//   ....[39]....
        /*0994*/ 	.word	0x0000b0f0


	//   ....[40]....
        /*0998*/ 	.word	0x0000b230


	//   ....[41]....
        /*099c*/ 	.word	0x0000b250


	//   ....[42]....
        /*09a0*/ 	.word	0x0000b3a0


	//   ....[43]....
        /*09a4*/ 	.word	0x0000b3c0


	//   ....[44]....
        /*09a8*/ 	.word	0x0000b590


	//   ....[45]....
        /*09ac*/ 	.word	0x0000b7d0


	//   ....[46]....
        /*09b0*/ 	.word	0x0000b800


	//   ....[47]....
        /*09b4*/ 	.word	0x0000b830


	//   ....[48]....
        /*09b8*/ 	.word	0x0000b860


	//   ....[49]....
        /*09bc*/ 	.word	0x0000b890


	//   ....[50]....
        /*09c0*/ 	.word	0x0000b8c0


	//   ....[51]....
        /*09c4*/ 	.word	0x0000ba60


	//   ....[52]....
        /*09c8*/ 	.word	0x0000ba90


	//   ....[53]....
        /*09cc*/ 	.word	0x0000bac0


	//   ....[54]....
        /*09d0*/ 	.word	0x0000baf0


	//   ....[55]....
        /*09d4*/ 	.word	0x0000bb20


	//   ....[56]....
        /*09d8*/ 	.word	0x0000bb50


	//   ....[57]....
        /*09dc*/ 	.word	0x0000bbe0


	//   ....[58]....
        /*09e0*/ 	.word	0x0000bc10


	//   ....[59]....
        /*09e4*/ 	.word	0x0000bc20


	//   ....[60]....
        /*09e8*/ 	.word	0x0000bcd0


	//   ....[61]....
        /*09ec*/ 	.word	0x0000d1c0


	//   ....[62]....
        /*09f0*/ 	.word	0x0000dca0


	//   ....[63]....
        /*09f4*/ 	.word	0x0000dcc0


	//   ....[64]....
        /*09f8*/ 	.word	0x0000dcd0


	//   ....[65]....
        /*09fc*/ 	.word	0x0000dd00


	//   ....[66]....
        /*0a00*/ 	.word	0x0000dde0


	//   ....[67]....
        /*0a04*/ 	.word	0x0000de70


	//   ....[68]....
        /*0a08*/ 	.word	0x0000dea0


	//   ....[69]....
        /*0a0c*/ 	.word	0x0000df20


	//   ....[70]....
        /*0a10*/ 	.word	0x0000df50


	//   ....[71]....
        /*0a14*/ 	.word	0x0000dfd0


	//   ....[72]....
        /*0a18*/ 	.word	0x0000e000


	//   ....[73]....
        /*0a1c*/ 	.word	0x0000e080


	//   ....[74]....
        /*0a20*/ 	.word	0x0000e0b0


	//   ....[75]....
        /*0a24*/ 	.word	0x0000e0d0


	//   ....[76]....
        /*0a28*/ 	.word	0x0000e120


	//   ....[77]....
        /*0a2c*/ 	.word	0x0000e130


	//   ....[78]....
        /*0a30*/ 	.word	0x0000e860


	//   ....[79]....
        /*0a34*/ 	.word	0x0000e8c0


	//   ....[80]....
        /*0a38*/ 	.word	0x0000e8d0


	//   ....[81]....
        /*0a3c*/ 	.word	0x0000e970


	//   ....[82]....
        /*0a40*/ 	.word	0x0000ea00


	//   ....[83]....
        /*0a44*/ 	.word	0x0000ea10


	//   ....[84]....
        /*0a48*/ 	.word	0x0000eaa0


	//   ....[85]....
        /*0a4c*/ 	.word	0x0000eab0


	//   ....[86]....
        /*0a50*/ 	.word	0x0000eb20


	//   ....[87]....
        /*0a54*/ 	.word	0x0000eb30


	//   ....[88]....
        /*0a58*/ 	.word	0x0000ebb0


	//   ....[89]....
        /*0a5c*/ 	.word	0x0000ebc0


	//   ....[90]....
        /*0a60*/ 	.word	0x0000ec40


	//   ....[91]....
        /*0a64*/ 	.word	0x0000ec50


	//   ....[92]....
        /*0a68*/ 	.word	0x0000ec60


	//   ....[93]....
        /*0a6c*/ 	.word	0x0000eca0


	//   ....[94]....
        /*0a70*/ 	.word	0x00011830


	//   ....[95]....
        /*0a74*/ 	.word	0x00011860


	//   ....[96]....
        /*0a78*/ 	.word	0x000118c0


	//   ....[97]....
        /*0a7c*/ 	.word	0x000118f0


	//   ....[98]....
        /*0a80*/ 	.word	0x00011920


	//   ....[99]....
        /*0a84*/ 	.word	0x00011950


	//   ....[100]....
        /*0a88*/ 	.word	0x00011980


	//   ....[101]....
        /*0a8c*/ 	.word	0x000119b0


	//   ....[102]....
        /*0a90*/ 	.word	0x00011b70


	//   ....[103]....
        /*0a94*/ 	.word	0x00011ba0


	//   ....[104]....
        /*0a98*/ 	.word	0x00011bd0


	//   ....[105]....
        /*0a9c*/ 	.word	0x00011c00


	//   ....[106]....
        /*0aa0*/ 	.word	0x00011c30


	//   ....[107]....
        /*0aa4*/ 	.word	0x00011c60


	//   ....[108]....
        /*0aa8*/ 	.word	0x00011d20


	//   ....[109]....
        /*0aac*/ 	.word	0x00011d40


	//   ....[110]....
        /*0ab0*/ 	.word	0x00011d50


	//   ....[111]....
        /*0ab4*/ 	.word	0x00011db0


	//   ....[112]....
        /*0ab8*/ 	.word	0x000124d0


	//   ....[113]....
        /*0abc*/ 	.word	0x000129f0


	//   ....[114]....
        /*0ac0*/ 	.word	0x00012b70


	//   ....[115]....
        /*0ac4*/ 	.word	0x00012bd0


	//   ....[116]....
        /*0ac8*/ 	.word	0x00012c40


	//   ....[117]....
        /*0acc*/ 	.word	0x00012cb0


	//   ....[118]....
        /*0ad0*/ 	.word	0x00012d60


	//   ....[119]....
        /*0ad4*/ 	.word	0x00012e50


	//   ....[120]....
        /*0ad8*/ 	.word	0x00012f80


	//   ....[121]....
        /*0adc*/ 	.word	0x00013020


	//   ....[122]....
        /*0ae0*/ 	.word	0x000130f0


	//   ....[123]....
        /*0ae4*/ 	.word	0x00013190


	//   ....[124]....
        /*0ae8*/ 	.word	0x00013260


	//   ....[125]....
        /*0aec*/ 	.word	0x00013300


	//   ....[126]....
        /*0af0*/ 	.word	0x000133d0


	//   ....[127]....
        /*0af4*/ 	.word	0x00013470


	//   ....[128]....
        /*0af8*/ 	.word	0x00013520


	//   ....[129]....
        /*0afc*/ 	.word	0x000135c0


	//   ....[130]....
        /*0b00*/ 	.word	0x00013860


	//   ....[131]....
        /*0b04*/ 	.word	0x00013910


	//   ....[132]....
        /*0b08*/ 	.word	0x00013a10


	//   ....[133]....
        /*0b0c*/ 	.word	0x00013b00


	//   ....[134]....
        /*0b10*/ 	.word	0x00013bc0


	//   ....[135]....
        /*0b14*/ 	.word	0x00013c80


	//   ....[136]....
        /*0b18*/ 	.word	0x00013d40


	//   ....[137]....
        /*0b1c*/ 	.word	0x00013e00


	//   ....[138]....
        /*0b20*/ 	.word	0x00013ec0


	//   ....[139]....
        /*0b24*/ 	.word	0x00013f80


	//   ....[140]....
        /*0b28*/ 	.word	0x00014040


	//   ....[141]....
        /*0b2c*/ 	.word	0x000140f0


	//   ....[142]....
        /*0b30*/ 	.word	0x000141f0


	//   ....[143]....
        /*0b34*/ 	.word	0x00014240


	//   ....[144]....
        /*0b38*/ 	.word	0x000142a0


	//   ....[145]....
        /*0b3c*/ 	.word	0x00014380


	//   ....[146]....
        /*0b40*/ 	.word	0x000146b0


	//   ....[147]....
        /*0b44*/ 	.word	0x00014750


	//   ....[148]....
        /*0b48*/ 	.word	0x000148f0


	//   ....[149]....
        /*0b4c*/ 	.word	0x00014970


	//   ....[150]....
        /*0b50*/ 	.word	0x000149f0


	//   ....[151]....
        /*0b54*/ 	.word	0x00014a70


	//   ....[152]....
        /*0b58*/ 	.word	0x00014af0


	//   ....[153]....
        /*0b5c*/ 	.word	0x00014b80


	//   ....[154]....
        /*0b60*/ 	.word	0x00014c20


	//   ....[155]....
        /*0b64*/ 	.word	0x00014cd0


	//   ....[156]....
        /*0b68*/ 	.word	0x00014d50


	//   ....[157]....
        /*0b6c*/ 	.word	0x00014dd0


	//   ....[158]....
        /*0b70*/ 	.word	0x00014e50


	//   ....[159]....
        /*0b74*/ 	.word	0x00014ee0


	//   ....[160]....
        /*0b78*/ 	.word	0x00014f60


	//   ....[161]....
        /*0b7c*/ 	.word	0x00015000


	//   ....[162]....
        /*0b80*/ 	.word	0x00015050


	//   ....[163]....
        /*0b84*/ 	.word	0x000150e0


	//   ....[164]....
        /*0b88*/ 	.word	0x00015210


	//----- nvinfo : EIATTR_REG_RECONFIG
	.align		4
.L_1235:
        /*0b8c*/ 	.byte	0x01, 0x54
	.zero		2


	//----- nvinfo : EIATTR_SYSCALL_OFFSETS
	.align		4
        /*0b90*/ 	.byte	0x04, 0x46
        /*0b92*/ 	.short	(.L_1237 - .L_1236)


	//   ....[0]....
.L_1236:
        /*0b94*/ 	.word	0x00001d10


	//   ....[1]....
        /*0b98*/ 	.word	0x0000cde0


	//   ....[2]....
        /*0b9c*/ 	.word	0x0000cf30


	//   ....[3]....
        /*0ba0*/ 	.word	0x0000d030


	//   ....[4]....
        /*0ba4*/ 	.word	0x0000d890


	//   ....[5]....
        /*0ba8*/ 	.word	0x0000e4a0


	//----- nvinfo : EIATTR_MBARRIER_INSTR_OFFSETS
	.align		4
.L_1237:
        /*0bac*/ 	.byte	0x04, 0x39
        /*0bae*/ 	.short	(.L_1239 - .L_1238)


	//   ....[0]....
.L_1238:
        /*0bb0*/ 	.word	0x00000260
        /*0bb4*/ 	.word	0x000000ff
        /*0bb8*/ 	.word	0x00032400
        /*0bbc*/ 	.short	0x0100
        /*0bbe*/ 	.byte	0x08
	.zero		1


	//   ....[1]....
        /*0bc0*/ 	.word	0x00000270
        /*0bc4*/ 	.word	0x000000ff
        /*0bc8*/ 	.word	0x00032410
        /*0bcc*/ 	.short	0x0100
        /*0bce*/ 	.byte	0x08
	.zero		1


	//   ....[2]....
        /*0bd0*/ 	.word	0x00000280
        /*0bd4*/ 	.word	0x000000ff
        /*0bd8*/ 	.word	0x00032420
        /*0bdc*/ 	.short	0x0100
        /*0bde*/ 	.byte	0x08
	.zero		1


	//   ....[3]....
        /*0be0*/ 	.word	0x00000370
        /*0be4*/ 	.word	0x000000ff
        /*0be8*/ 	.word	0x00032430
        /*0bec*/ 	.short	0x0100
        /*0bee*/ 	.byte	0x08
	.zero		1


	//   ....[4]....
        /*0bf0*/ 	.word	0x00000380
        /*0bf4*/ 	.word	0x000000ff
        /*0bf8*/ 	.word	0x00032440
        /*0bfc*/ 	.short	0x0100
        /*0bfe*/ 	.byte	0x08
	.zero		1


	//   ....[5]....
        /*0c00*/ 	.word	0x00000390
        /*0c04*/ 	.word	0x000000ff
        /*0c08*/ 	.word	0x00032438
        /*0c0c*/ 	.short	0x0100
        /*0c0e*/ 	.byte	0x08
	.zero		1


	//   ....[6]....
        /*0c10*/ 	.word	0x000003a0
        /*0c14*/ 	.word	0x000000ff
        /*0c18*/ 	.word	0x00032448
        /*0c1c*/ 	.short	0x0100
        /*0c1e*/ 	.byte	0x08
	.zero		1


	//   ....[7]....
        /*0c20*/ 	.word	0x000004d0
        /*0c24*/ 	.word	0x000000ff
        /*0c28*/ 	.word	0x00032450
        /*0c2c*/ 	.short	0x0100
        /*0c2e*/ 	.byte	0x08
	.zero		1


	//   ....[8]....
        /*0c30*/ 	.word	0x000004e0
        /*0c34*/ 	.word	0x000000ff
        /*0c38*/ 	.word	0x00032460
        /*0c3c*/ 	.short	0x0100
        /*0c3e*/ 	.byte	0x08
	.zero		1


	//   ....[9]....
        /*0c40*/ 	.word	0x000004f0
        /*0c44*/ 	.word	0x000000ff
        /*0c48*/ 	.word	0x00032458
        /*0c4c*/ 	.short	0x0100
        /*0c4e*/ 	.byte	0x08
	.zero		1


	//   ....[10]....
        /*0c50*/ 	.word	0x00000500
        /*0c54*/ 	.word	0x000000ff
        /*0c58*/ 	.word	0x00032468
        /*0c5c*/ 	.short	0x0100
        /*0c5e*/ 	.byte	0x08
	.zero		1


	//   ....[11]....
        /*0c60*/ 	.word	0x000005f0
        /*0c64*/ 	.word	0x000000ff
        /*0c68*/ 	.word	0x00032470
        /*0c6c*/ 	.short	0x0100
        /*0c6e*/ 	.byte	0x06
	.zero		1


	//   ....[12]....
        /*0c70*/ 	.word	0x00000600
        /*0c74*/ 	.word	0x000000ff
        /*0c78*/ 	.word	0x00032480
        /*0c7c*/ 	.short	0x0100
        /*0c7e*/ 	.byte	0x06
	.zero		1


	//   ....[13]....
        /*0c80*/ 	.word	0x00000610
        /*0c84*/ 	.word	0x000000ff
        /*0c88*/ 	.word	0x00032478
        /*0c8c*/ 	.short	0x0100
        /*0c8e*/ 	.byte	0x06
	.zero		1


	//   ....[14]....
        /*0c90*/ 	.word	0x00000620
        /*0c94*/ 	.word	0x000000ff
        /*0c98*/ 	.word	0x00032488
        /*0c9c*/ 	.short	0x0100
        /*0c9e*/ 	.byte	0x06
	.zero		1


	//   ....[15]....
        /*0ca0*/ 	.word	0x00000750
        /*0ca4*/ 	.word	0x000000ff
        /*0ca8*/ 	.word	0x00032490
        /*0cac*/ 	.short	0x0100
        /*0cae*/ 	.byte	0x08
	.zero		1


	//   ....[16]....
        /*0cb0*/ 	.word	0x00000760
        /*0cb4*/ 	.word	0x000000ff
        /*0cb8*/ 	.word	0x000324a0
        /*0cbc*/ 	.short	0x0100
        /*0cbe*/ 	.byte	0x08
	.zero		1


	//   ....[17]....
        /*0cc0*/ 	.word	0x00000770
        /*0cc4*/ 	.word	0x000000ff
        /*0cc8*/ 	.word	0x00032498
        /*0ccc*/ 	.short	0x0100
        /*0cce*/ 	.byte	0x08
	.zero		1


	//   ....[18]....
        /*0cd0*/ 	.word	0x00000780
        /*0cd4*/ 	.word	0x000000ff
        /*0cd8*/ 	.word	0x000324a8
        /*0cdc*/ 	.short	0x0100
        /*0cde*/ 	.byte	0x08
	.zero		1


	//   ....[19]....
        /*0ce0*/ 	.word	0x000008b0
        /*0ce4*/ 	.word	0x000000ff
        /*0ce8*/ 	.word	0x000324b0
        /*0cec*/ 	.short	0x0100
        /*0cee*/ 	.byte	0x08
	.zero		1


	//   ....[20]....
        /*0cf0*/ 	.word	0x000008c0
        /*0cf4*/ 	.word	0x000000ff
        /*0cf8*/ 	.word	0x000324c0
        /*0cfc*/ 	.short	0x0100
        /*0cfe*/ 	.byte	0x08
	.zero		1


	//   ....[21]....
        /*0d00*/ 	.word	0x000008d0
        /*0d04*/ 	.word	0x000000ff
        /*0d08*/ 	.word	0x000324b8
        /*0d0c*/ 	.short	0x0100
        /*0d0e*/ 	.byte	0x08
	.zero		1


	//   ....[22]....
        /*0d10*/ 	.word	0x000008e0
        /*0d14*/ 	.word	0x000000ff
        /*0d18*/ 	.word	0x000324c8
        /*0d1c*/ 	.short	0x0100
        /*0d1e*/ 	.byte	0x08
	.zero		1


	//   ....[23]....
        /*0d20*/ 	.word	0x00001dd0
        /*0d24*/ 	.word	0x00000005
        /*0d28*/ 	.word	0x00032400
        /*0d2c*/ 	.short	0x010a
        /*0d2e*/ 	.byte	0x3f
	.zero		1


	//   ....[24]....
        /*0d30*/ 	.word	0x00001e80
        /*0d34*/ 	.word	0x00000015
        /*0d38*/ 	.word	0x00032430
        /*0d3c*/ 	.short	0x010a
        /*0d3e*/ 	.byte	0x3f
	.zero		1


	//   ....[25]....
        /*0d40*/ 	.word	0x00001ec0
        /*0d44*/ 	.word	0x00000015
        /*0d48*/ 	.word	0x00032430
        /*0d4c*/ 	.short	0x010a
        /*0d4e*/ 	.byte	0x3f
	.zero		1


	//   ....[26]....
        /*0d50*/ 	.word	0x000021f0
        /*0d54*/ 	.word	0x00000005
        /*0d58*/ 	.word	0x00032410
        /*0d5c*/ 	.short	0x010a
        /*0d5e*/ 	.byte	0x3f
	.zero		1


	//   ....[27]....
        /*0d60*/ 	.word	0x00002230
        /*0d64*/ 	.word	0x00000015
        /*0d68*/ 	.word	0x00032450
        /*0d6c*/ 	.short	0x010a
        /*0d6e*/ 	.byte	0x3f
	.zero		1


	//   ....[28]....
        /*0d70*/ 	.word	0x00002270
        /*0d74*/ 	.word	0x00000015
        /*0d78*/ 	.word	0x00032450
        /*0d7c*/ 	.short	0x010a
        /*0d7e*/ 	.byte	0x3f
	.zero		1


	//   ....[29]....
        /*0d80*/ 	.word	0x000037a0
        /*0d84*/ 	.word	0x00000018
        /*0d88*/ 	.word	0x00000000
        /*0d8c*/ 	.short	0x0101
        /*0d8e*/ 	.byte	0x3f
	.zero		1


	//   ....[30]....
        /*0d90*/ 	.word	0x00004110
        /*0d94*/ 	.word	0x00000015
        /*0d98*/ 	.word	0x00000000
        /*0d9c*/ 	.short	0x0101
        /*0d9e*/ 	.byte	0x3f
	.zero		1


	//   ....[31]....
        /*0da0*/ 	.word	0x00004260
        /*0da4*/ 	.word	0x000000ff
        /*0da8*/ 	.word	0x00032430
        /*0dac*/ 	.short	0x010a
        /*0dae*/ 	.byte	0x04
	.zero		1


	//   ....[32]....
        /*0db0*/ 	.word	0x000042a0
        /*0db4*/ 	.word	0x000000ff
        /*0db8*/ 	.word	0x00032430
        /*0dbc*/ 	.short	0x010a
        /*0dbe*/ 	.byte	0x04
	.zero		1


	//   ....[33]....
        /*0dc0*/ 	.word	0x000044b0
        /*0dc4*/ 	.word	0x000000ff
        /*0dc8*/ 	.word	0x00032450
        /*0dcc*/ 	.short	0x010a
        /*0dce*/ 	.byte	0x04
	.zero		1


	//   ....[34]....
        /*0dd0*/ 	.word	0x000044f0
        /*0dd4*/ 	.word	0x000000ff
        /*0dd8*/ 	.word	0x00032450
        /*0ddc*/ 	.short	0x010a
        /*0dde*/ 	.byte	0x04
	.zero		1


	//   ....[35]....
        /*0de0*/ 	.word	0x00005620
        /*0de4*/ 	.word	0x0000009c
        /*0de8*/ 	.word	0x00000000
        /*0dec*/ 	.short	0x0101
        /*0dee*/ 	.byte	0x3f
	.zero		1


	//   ....[36]....
        /*0df0*/ 	.word	0x00006430
        /*0df4*/ 	.word	0x000000dc
        /*0df8*/ 	.word	0x00000000
        /*0dfc*/ 	.short	0x0101
        /*0dfe*/ 	.byte	0x3f
	.zero		1


	//   ....[37]....
        /*0e00*/ 	.word	0x00008a10
        /*0e04*/ 	.word	0x00000000
        /*0e08*/ 	.word	0x00000000
        /*0e0c*/ 	.short	0x0101
        /*0e0e*/ 	.byte	0x3f
	.zero		1


	//   ....[38]....
        /*0e10*/ 	.word	0x000094c0
        /*0e14*/ 	.word	0x00000002
        /*0e18*/ 	.word	0x00000000
        /*0e1c*/ 	.short	0x0101
        /*0e1e*/ 	.byte	0x3f
	.zero		1


	//   ....[39]....
        /*0e20*/ 	.word	0x0000d430
        /*0e24*/ 	.word	0x00000000
        /*0e28*/ 	.word	0x00032440
        /*0e2c*/ 	.short	0x010a
        /*0e2e*/ 	.byte	0x3f
	.zero		1


	//   ....[40]....
        /*0e30*/ 	.word	0x0000e250
        /*0e34*/ 	.word	0x00000012
        /*0e38*/ 	.word	0x00032400
        /*0e3c*/ 	.short	0x0107
        /*0e3e*/ 	.byte	0x3f
	.zero		1


	//   ....[41]....
        /*0e40*/ 	.word	0x0000e2f0
        /*0e44*/ 	.word	0x00000012
        /*0e48*/ 	.word	0x00032400
        /*0e4c*/ 	.short	0x0101
        /*0e4e*/ 	.byte	0x3f
	.zero		1


	//   ....[42]....
        /*0e50*/ 	.word	0x0000ede0
        /*0e54*/ 	.word	0x00000012
        /*0e58*/ 	.word	0x00032410
        /*0e5c*/ 	.short	0x0107
        /*0e5e*/ 	.byte	0x3f
	.zero		1


	//   ....[43]....
        /*0e60*/ 	.word	0x0000eee0
        /*0e64*/ 	.word	0x00000012
        /*0e68*/ 	.word	0x00032410
        /*0e6c*/ 	.short	0x0101
        /*0e6e*/ 	.byte	0x3f
	.zero		1


	//   ....[44]....
        /*0e70*/ 	.word	0x0000ef00
        /*0e74*/ 	.word	0x00000012
        /*0e78*/ 	.word	0x00032420
        /*0e7c*/ 	.short	0x010a
        /*0e7e*/ 	.byte	0x3f
	.zero		1


	//   ....[45]....
        /*0e80*/ 	.word	0x0000efe0
        /*0e84*/ 	.word	0x00000002
        /*0e88*/ 	.word	0x00032460
        /*0e8c*/ 	.short	0x010a
        /*0e8e*/ 	.byte	0x3f
	.zero		1


	//   ....[46]....
        /*0e90*/ 	.word	0x0000f8b0
        /*0e94*/ 	.word	0x00000002
        /*0e98*/ 	.word	0x00032440
        /*0e9c*/ 	.short	0x010a
        /*0e9e*/ 	.byte	0x3f
	.zero		1


	//   ....[47]....
        /*0ea0*/ 	.word	0x0000fae0
        /*0ea4*/ 	.word	0x00000002
        /*0ea8*/ 	.word	0x00032460
        /*0eac*/ 	.short	0x010a
        /*0eae*/ 	.byte	0x3f
	.zero		1


	//   ....[48]....
        /*0eb0*/ 	.word	0x000102f0
        /*0eb4*/ 	.word	0x00000002
        /*0eb8*/ 	.word	0x00032440
        /*0ebc*/ 	.short	0x010a
        /*0ebe*/ 	.byte	0x3f
	.zero		1


	//   ....[49]....
        /*0ec0*/ 	.word	0x00010520
        /*0ec4*/ 	.word	0x00000002
        /*0ec8*/ 	.word	0x00032460
        /*0ecc*/ 	.short	0x010a
        /*0ece*/ 	.byte	0x3f
	.zero		1


	//   ....[50]....
        /*0ed0*/ 	.word	0x00010cc0
        /*0ed4*/ 	.word	0x00000003
        /*0ed8*/ 	.word	0x00032440
        /*0edc*/ 	.short	0x010a
        /*0ede*/ 	.byte	0x3f
	.zero		1


	//   ....[51]....
        /*0ee0*/ 	.word	0x00010ef0
        /*0ee4*/ 	.word	0x00000003
        /*0ee8*/ 	.word	0x00032460
        /*0eec*/ 	.short	0x010a
        /*0eee*/ 	.byte	0x3f
	.zero		1


	//   ....[52]....
        /*0ef0*/ 	.word	0x00012450
        /*0ef4*/ 	.word	0x00000000
        /*0ef8*/ 	.word	0x00032420
        /*0efc*/ 	.short	0x010a
        /*0efe*/ 	.byte	0x3f
	.zero		1


	//   ....[53]....
        /*0f00*/ 	.word	0x00012640
        /*0f04*/ 	.word	0x00000006
        /*0f08*/ 	.word	0x00000000
        /*0f0c*/ 	.short	0x010a
        /*0f0e*/ 	.byte	0x3f
	.zero		1


	//   ....[54]....
        /*0f10*/ 	.word	0x00012670
        /*0f14*/ 	.word	0x00000007
        /*0f18*/ 	.word	0x00000000
        /*0f1c*/ 	.short	0x010a
        /*0f1e*/ 	.byte	0x3f
	.zero		1


	//   ....[55]....
        /*0f20*/ 	.word	0x000126d0
        /*0f24*/ 	.word	0x00000004
        /*0f28*/ 	.word	0x00000000
        /*0f2c*/ 	.short	0x010a
        /*0f2e*/ 	.byte	0x3f
	.zero		1


	//   ....[56]....
        /*0f30*/ 	.word	0x00012700
        /*0f34*/ 	.word	0x00000003
        /*0f38*/ 	.word	0x00000000
        /*0f3c*/ 	.short	0x010a
        /*0f3e*/ 	.byte	0x3f
	.zero		1


	//   ....[57]....
        /*0f40*/ 	.word	0x00012760
        /*0f44*/ 	.word	0x00000005
        /*0f48*/ 	.word	0x00032400
        /*0f4c*/ 	.short	0x010a
        /*0f4e*/ 	.byte	0x3f
	.zero		1


	//   ....[58]....
        /*0f50*/ 	.word	0x000127b0
        /*0f54*/ 	.word	0x00000015
        /*0f58*/ 	.word	0x00032430
        /*0f5c*/ 	.short	0x010a
        /*0f5e*/ 	.byte	0x3f
	.zero		1


	//   ....[59]....
        /*0f60*/ 	.word	0x00012800
        /*0f64*/ 	.word	0x00000005
        /*0f68*/ 	.word	0x00032410
        /*0f6c*/ 	.short	0x010a
        /*0f6e*/ 	.byte	0x3f
	.zero		1


	//   ....[60]....
        /*0f70*/ 	.word	0x00012850
        /*0f74*/ 	.word	0x00000015
        /*0f78*/ 	.word	0x00032450
        /*0f7c*/ 	.short	0x010a
        /*0f7e*/ 	.byte	0x3f
	.zero		1


	//   ....[61]....
        /*0f80*/ 	.word	0x000128b0
        /*0f84*/ 	.word	0x00000099
        /*0f88*/ 	.word	0x00032430
        /*0f8c*/ 	.short	0x010a
        /*0f8e*/ 	.byte	0x3f
	.zero		1


	//   ....[62]....
        /*0f90*/ 	.word	0x00012910
        /*0f94*/ 	.word	0x00000014
        /*0f98*/ 	.word	0x00032450
        /*0f9c*/ 	.short	0x010a
        /*0f9e*/ 	.byte	0x3f
	.zero		1


	//   ....[63]....
        /*0fa0*/ 	.word	0x00012ab0
        /*0fa4*/ 	.word	0x00000000
        /*0fa8*/ 	.word	0x00032440
        /*0fac*/ 	.short	0x010a
        /*0fae*/ 	.byte	0x3f
	.zero		1


	//   ....[64]....
        /*0fb0*/ 	.word	0x000143c0
        /*0fb4*/ 	.word	0x00000012
        /*0fb8*/ 	.word	0x00032420
        /*0fbc*/ 	.short	0x010a
        /*0fbe*/ 	.byte	0x3f
	.zero		1


	//   ....[65]....
        /*0fc0*/ 	.word	0x00014410
        /*0fc4*/ 	.word	0x00000002
        /*0fc8*/ 	.word	0x00032460
        /*0fcc*/ 	.short	0x010a
        /*0fce*/ 	.byte	0x3f
	.zero		1


	//   ....[66]....
        /*0fd0*/ 	.word	0x00014460
        /*0fd4*/ 	.word	0x00000002
        /*0fd8*/ 	.word	0x00032440
        /*0fdc*/ 	.short	0x010a
        /*0fde*/ 	.byte	0x3f
	.zero		1


	//   ....[67]....
        /*0fe0*/ 	.word	0x000144b0
        /*0fe4*/ 	.word	0x00000002
        /*0fe8*/ 	.word	0x00032460
        /*0fec*/ 	.short	0x010a
        /*0fee*/ 	.byte	0x3f
	.zero		1


	//   ....[68]....
        /*0ff0*/ 	.word	0x00014500
        /*0ff4*/ 	.word	0x00000002
        /*0ff8*/ 	.word	0x00032440
        /*0ffc*/ 	.short	0x010a
        /*0ffe*/ 	.byte	0x3f
	.zero		1


	//   ....[69]....
        /*1000*/ 	.word	0x00014550
        /*1004*/ 	.word	0x00000002
        /*1008*/ 	.word	0x00032460
        /*100c*/ 	.short	0x010a
        /*100e*/ 	.byte	0x3f
	.zero		1


	//   ....[70]....
        /*1010*/ 	.word	0x000145a0
        /*1014*/ 	.word	0x00000003
        /*1018*/ 	.word	0x00032440
        /*101c*/ 	.short	0x010a
        /*101e*/ 	.byte	0x3f
	.zero		1


	//   ....[71]....
        /*1020*/ 	.word	0x000145f0
        /*1024*/ 	.word	0x00000003
        /*1028*/ 	.word	0x00032460
        /*102c*/ 	.short	0x010a
        /*102e*/ 	.byte	0x3f
	.zero		1


	//   ....[72]....
        /*1030*/ 	.word	0x00015130
        /*1034*/ 	.word	0x00000000
        /*1038*/ 	.word	0x00032420
        /*103c*/ 	.short	0x010a
        /*103e*/ 	.byte	0x3f
	.zero		1


	//   ....[73]....
        /*1040*/ 	.word	0x000152d0
        /*1044*/ 	.word	0x00000006
        /*1048*/ 	.word	0x00000000
        /*104c*/ 	.short	0x010a
        /*104e*/ 	.byte	0x3f
	.zero		1


	//   ....[74]....
        /*1050*/ 	.word	0x00015320
        /*1054*/ 	.word	0x00000007
        /*1058*/ 	.word	0x00000000
        /*105c*/ 	.short	0x010a
        /*105e*/ 	.byte	0x3f
	.zero		1


	//   ....[75]....
        /*1060*/ 	.word	0x00015370
        /*1064*/ 	.word	0x00000004
        /*1068*/ 	.word	0x00000000
        /*106c*/ 	.short	0x010a
        /*106e*/ 	.byte	0x3f
	.zero		1


	//----- nvinfo : EIATTR_NUM_MBARRIERS
	.align		4
.L_1239:
        /*1070*/ 	.byte	0x03, 0x38
        /*1072*/ 	.short	0x0017


	//----- nvinfo : EIATTR_EXIT_INSTR_OFFSETS
	.align		4
        /*1074*/ 	.byte	0x04, 0x1c
        /*1076*/ 	.short	(.L_1241 - .L_1240)


	//   ....[0]....
.L_1240:
        /*1078*/ 	.word	0x00000a90


	//   ....[1]....
        /*107c*/ 	.word	0x0000b530


	//   ....[2]....
        /*1080*/ 	.word	0x00012750


	//----- nvinfo : EIATTR_MAX_THREADS
	.align		4
.L_1241:
        /*1084*/ 	.byte	0x04, 0x05
        /*1086*/ 	.short	(.L_1243 - .L_1242)
.L_1242:
        /*1088*/ 	.word	0x00000180
        /*108c*/ 	.word	0x00000001
        /*1090*/ 	.word	0x00000001


	//----- nvinfo : EIATTR_CRS_STACK_SIZE
	.align		4
.L_1243:
        /*1094*/ 	.byte	0x04, 0x1e
        /*1096*/ 	.short	(.L_1245 - .L_1244)
.L_1244:
        /*1098*/ 	.word	0x00000000


	//----- nvinfo : EIATTR_CBANK_PARAM_SIZE
	.align		4
.L_1245:
        /*109c*/ 	.byte	0x03, 0x19
        /*109e*/ 	.short	0x0bf0


	//----- nvinfo : EIATTR_PARAM_CBANK
	.align		4
        /*10a0*/ 	.byte	0x04, 0x0a
        /*10a2*/ 	.short	(.L_1247 - .L_1246)
	.align		4
.L_1246:
        /*10a4*/ 	.word	index@(.nv.constant0._ZN7cutlass13device_kernelIN5flash11enable_sm90INS1_16FlashAttnFwdSm90INS1_25CollectiveMainloopFwdSm90ILi2EN4cute5tupleIJNS5_1CILi1EEES8_S8_EEENS6_IJNS7_ILi128EEENS7_ILi96EEENS7_ILi64EEEEEELi256ENS_10bfloat16_tEfNS_4arch4Sm90ELb0ELb0ELb0ELb1ELb0ELb0ELb1ELb1ELb0ELb1ELb1ELb0EEENS1_21CollectiveEpilogueFwdINS6_IJSA_NS7_ILi256EEESB_EEES9_SE_SG_Li256ELb1ELb1ELb1ELb0EEENS1_36VarlenDynamicPersistentTileSchedulerILi128ELi96ELi256ELi128ELb1ELb1ELb1ELb0ELb1ELb1EEEEEEEEEvNT_6ParamsE)
        /*10a8*/ 	.short	0x0210
        /*10aa*/ 	.short	0x0bf0


	//----- nvinfo : EIATTR_SW_WAR
	.align		4
.L_1247:
        /*10ac*/ 	.byte	0x04, 0x36
        /*10ae*/ 	.short	(.L_1249 - .L_1248)
.L_1248:
        /*10b0*/ 	.word	0x00000008
.L_1249:


//--------------------- .nv.info._ZN7cutlass13device_kernelIN5flash11enable_sm90INS1_16FlashAttnFwdSm90INS1_25CollectiveMainloopFwdSm90ILi2EN4cute5tupleIJNS5_1CILi1EEES8_S8_EEENS6_IJNS7_ILi128EEENS7_ILi96EEENS7_ILi64EEEEEELi256ENS_10bfloat16_tEfNS_4arch4Sm90ELb0ELb0ELb0ELb1ELb0ELb1ELb1ELb1ELb0ELb1ELb1ELb0EEENS1_21CollectiveEpilogueFwdINS6_IJSA_NS7_ILi256EEESB_EEES9_SE_SG_Li256ELb1ELb1ELb1ELb0EEENS1_36VarlenDynamicPersistentTileSchedulerILi128ELi96ELi256ELi128ELb1ELb1ELb1ELb0ELb1ELb1EEEEEEEEEvNT_6ParamsE --------------------------
	.section	.nv.info._ZN7cutlass13device_kernelIN5flash11enable_sm90INS1_16FlashAttnFwdSm90INS1_25CollectiveMainloopFwdSm90ILi2EN4cute5tupleIJNS5_1CILi1EEES8_S8_EEENS6_IJNS7_ILi128EEENS7_ILi96EEENS7_ILi64EEEEEELi256ENS_10bfloat16_tEfNS_4arch4Sm90ELb0ELb0ELb0ELb1ELb0ELb1ELb1ELb1ELb0ELb1ELb1ELb0EEENS1_21CollectiveEpilogueFwdINS6_IJSA_NS7_ILi256EEESB_EEES9_SE_SG_Li256ELb1ELb1ELb1ELb0EEENS1_36VarlenDynamicPersistentTileSchedulerILi128ELi96ELi256ELi128ELb1ELb1ELb1ELb0ELb1ELb1EEEEEEEEEvNT_6ParamsE,"",@"SHT_CUDA_INFO"
	.sectionflags	@""
	.align	4


	//----- nvinfo : EIATTR_CUDA_API_VERSION
	.align		4
        /*0000*/ 	.byte	0x04, 0x37
        /*0002*/ 	.short	(.L_1251 - .L_1250)
.L_1250:
        /*0004*/ 	.word	0x00000082


	//----- nvinfo : EIATTR_KPARAM_INFO
	.align		4
.L_1251:
        /*0008*/ 	.byte	0x04, 0x17
        /*000a*/ 	.short	(.L_1253 - .L_1252)
.L_1252:
        /*000c*/ 	.word	0x00000000
        /*0010*/ 	.short	0x0000
        /*0012*/ 	.short	0x0070
        /*0014*/ 	.byte	0x00, 0xf0, 0x01, 0x2e


	//----- nvinfo : EIATTR_SPARSE_MMA_MASK
	.align		4
.L_1253:
        /*0018*/ 	.byte	0x03, 0x50
        /*001a*/ 	.short	0x0000


	//----- nvinfo : EIATTR_MAXREG_COUNT
	.align		4
        /*001c*/ 	.byte	0x03, 0x1b
        /*001e*/ 	.short	0x00a8


	//----- nvinfo : EIATTR_NUM_BARRIERS
	.align		4
        /*0020*/ 	.byte	0x02, 0x4c
        /*0022*/ 	.byte	0x10
	.zero		1


	//----- nvinfo : EIATTR_EXTERNS
	.align		4
        /*0024*/ 	.byte	0x04, 0x0f
        /*0026*/ 	.short	(.L_1255 - .L_1254)


	//   ....[0]....
	.align		4
.L_1254:
        /*0028*/ 	.word	index@(__assertfail)


	//----- nvinfo : EIATTR_ANNOTATIONS
	.align		4
.L_1255:
        /*002c*/ 	.byte	0x04, 0x55
        /*002e*/ 	.short	(.L_1257 - .L_1256)


	//   ....[0]....
.L_1256:
        /* <DEDUP_REMOVED lines=123> */


	//----- nvinfo : EIATTR_MERCURY_ISA_VERSION
	.align		4
.L_1257:
        /*07c8*/ 	.byte	0x03, 0x5f
        /*07ca*/ 	.short	0x0101


	//----- nvinfo : EIATTR_UNUSED_LOAD_BYTE_OFFSET
	.align		4
        /*07cc*/ 	.byte	0x04, 0x44
        /*07ce*/ 	.short	(.L_1259 - .L_1258)


	//   ....[0]....
.L_1258:
        /*07d0*/ 	.word	0x00000b00
        /*07d4*/ 	.word	0x0000fff0


	//   ....[1]....
        /*07d8*/ 	.word	0x0000e880
        /*07dc*/ 	.word	0x0000fff0


	//----- nvinfo : EIATTR_INT_WARP_WIDE_INSTR_OFFSETS
	.align		4
.L_1259:
        /*07e0*/ 	.byte	0x04, 0x31
        /*07e2*/ 	.short	(.L_1261 - .L_1260)


	//   ....[0]....
.L_1260:
        /*07e4*/ 	.word	0x00000190


	//   ....[1]....
        /*07e8*/ 	.word	0x000001d0


	//   ....[2]....
        /*07ec*/ 	.word	0x00000240


	//   ....[3]....
        /*07f0*/ 	.word	0x00000250


	//   ....[4]....
        /*07f4*/ 	.word	0x00016620


	//   ....[5]....
        /*07f8*/ 	.word	0x000166b0


	//   ....[6]....
        /*07fc*/ 	.word	0x0001b090


	//   ....[7]....
        /*0800*/ 	.word	0x0001b120


	//----- nvinfo : EIATTR_COOP_GROUP_MASK_REGIDS
	.align		4
.L_1261:
        /*0804*/ 	.byte	0x04, 0x29
        /*0806*/ 	.short	(.L_1263 - .L_1262)


	//   ....[0]....
.L_1262:
        /*0808*/ 	.word	0xffffffff


	//   ....[1]....
        /*080c*/ 	.word	0xffffffff


	//   ....[2]....
        /*0810*/ 	.word	0xffffffff


	//   ....[3]....
        /*0814*/ 	.word	0xffffffff


	//   ....[4]....
        /*0818*/ 	.word	0xffffffff


	//   ....[5]....
        /*081c*/ 	.word	0xffffffff


	//   ....[6]....
        /*0820*/ 	.word	0xffffffff


	//   ....[7]....
        /*0824*/ 	.word	0xffffffff


	//   ....[8]....
        /*0828*/ 	.word	0xffffffff


	//   ....[9]....
        /*082c*/ 	.word	0xffffffff


	//   ....[10]....
        /*0830*/ 	.word	0xffffffff


	//   ....[11]....
        /*0834*/ 	.word	0xffffffff


	//   ....[12]....
        /*0838*/ 	.word	0xffffffff


	//   ....[13]....
        /*083c*/ 	.word	0xffffffff


	//   ....[14]....
        /*0840*/ 	.word	0xffffffff


	//   ....[15]....
        /*0844*/ 	.word	0xffffffff


	//   ....[16]....
        /*0848*/ 	.word	0xffffffff


	//   ....[17]....
        /*084c*/ 	.word	0xffffffff


	//   ....[18]....
        /*0850*/ 	.word	0xffffffff


	//   ....[19]....
        /*0854*/ 	.word	0xffffffff


	//   ....[20]....
        /*0858*/ 	.word	0xffffffff


	//   ....[21]....
        /*085c*/ 	.word	0xffffffff


	//   ....[22]....
        /*0860*/ 	.word	0xffffffff


	//   ....[23]....
        /*0864*/ 	.word	0xffffffff


	//   ....[24]....
        /*0868*/ 	.word	0xffffffff


	//   ....[25]....
        /*086c*/ 	.word	0xffffffff


	//   ....[26]....
        /*0870*/ 	.word	0xffffffff


	//   ....[27]....
        /*0874*/ 	.word	0xffffffff


	//   ....[28]....
        /*0878*/ 	.word	0xffffffff


	//   ....[29]....
        /*087c*/ 	.word	0xffffffff


	//   ....[30]....
        /*0880*/ 	.word	0xffffffff


	//   ....[31]....
        /*0884*/ 	.word	0xffffffff


	//   ....[32]....
        /*0888*/ 	.word	0xffffffff


	//   ....[33]....
        /*088c*/ 	.word	0xffffffff


	//   ....[34]....
        /*0890*/ 	.word	0xffffffff


	//   ....[35]....
        /*0894*/ 	.word	0xffffffff


	//   ....[36]....
        /*0898*/ 	.word	0xffffffff


	//   ....[37]....
        /*089c*/ 	.word	0xffffffff


	//   ....[38]....
        /*08a0*/ 	.word	0xffffffff


	//   ....[39]....
        /*08a4*/ 	.word	0xffffffff


	//   ....[40]....
        /*08a8*/ 	.word	0xffffffff


	//   ....[41]....
        /*08ac*/ 	.word	0xffffffff


	//   ....[42]....
        /*08b0*/ 	.word	0xffffffff


	//   ....[43]....
        /*08b4*/ 	.word	0xffffffff


	//   ....[44]....
        /*08b8*/ 	.word	0xffffffff


	//   ....[45]....
        /*08bc*/ 	.word	0xffffffff


	//   ....[46]....
        /*08c0*/ 	.word	0xffffffff


	//   ....[47]....
        /*08c4*/ 	.word	0xffffffff


	//   ....[48]....
        /*08c8*/ 	.word	0xffffffff


	//   ....[49]....
        /*08cc*/ 	.word	0xffffffff


	//   ....[50]....
        /*08d0*/ 	.word	0xffffffff


	//   ....[51]....
        /*08d4*/ 	.word	0xffffffff


	//   ....[52]....
        /*08d8*/ 	.word	0xffffffff


	//   ....[53]....
        /*08dc*/ 	.word	0xffffffff


	//   ....[54]....
        /*08e0*/ 	.word	0xffffffff


	//   ....[55]....
        /*08e4*/ 	.word	0xffffffff


	//   ....[56]....
        /*08e8*/ 	.word	0xffffffff


	//   ....[57]....
        /*08ec*/ 	.word	0xffffffff


	//   ....[58]....
        /*08f0*/ 	.word	0xffffffff


	//   ....[59]....
        /*08f4*/ 	.word	0xffffffff


	//   ....[60]....
        /*08f8*/ 	.word	0xffffffff


	//   ....[61]....
        /*08fc*/ 	.word	0xffffffff


	//   ....[62]....
        /*0900*/ 	.word	0xffffffff


	//   ....[63]....
        /*0904*/ 	.word	0xffffffff


	//   ....[64]....
        /*0908*/ 	.word	0xffffffff


	//   ....[65]....
        /*090c*/ 	.word	0xffffffff


	//   ....[66]....
        /*0910*/ 	.word	0xffffffff


	//   ....[67]....
        /*0914*/ 	.word	0xffffffff


	//   ....[68]....
        /*0918*/ 	.word	0xffffffff


	//   ....[69]....
        /*091c*/ 	.word	0xffffffff


	//   ....[70]....
        /*0920*/ 	.word	0xffffffff


	//   ....[71]....
        /*0924*/ 	.word	0xffffffff


	//   ....[72]....
        /*0928*/ 	.word	0xffffffff


	//   ....[73]....
        /*092c*/ 	.word	0xffffffff


	//   ....[74]....
        /*0930*/ 	.word	0xffffffff


	//   ....[75]....
        /*0934*/ 	.word	0xffffffff


	//   ....[76]....
        /*0938*/ 	.word	0xffffffff


	//   ....[77]....
        /*093c*/ 	.word	0xffffffff


	//   ....[78]....
        /*0940*/ 	.word	0xffffffff


	//   ....[79]....
        /*0944*/ 	.word	0xffffffff


	//   ....[80]....
        /*0948*/ 	.word	0xffffffff


	//   ....[81]....
        /*094c*/ 	.word	0xffffffff


	//   ....[82]....
        /*0950*/ 	.word	0xffffffff


	//   ....[83]....
        /*0954*/ 	.word	0xffffffff


	//   ....[84]....
        /*0958*/ 	.word	0xffffffff


	//   ....[85]....
        /*095c*/ 	.word	0xffffffff


	//   ....[86]....
        /*0960*/ 	.word	0xffffffff


	//   ....[87]....
        /*0964*/ 	.word	0xffffffff


	//   ....[88]....
        /*0968*/ 	.word	0xffffffff


	//   ....[89]....
        /*096c*/ 	.word	0xffffffff


	//   ....[90]....
        /*0970*/ 	.word	0xffffffff


	//   ....[91]....
        /*0974*/ 	.word	0xffffffff


	//   ....[92]....
        /*0978*/ 	.word	0xffffffff


	//   ....[93]....
        /*097c*/ 	.word	0xffffffff


	//   ....[94]....
        /*0980*/ 	.word	0xffffffff


	//   ....[95]....
        /*0984*/ 	.word	0xffffffff


	//   ....[96]....
        /*0988*/ 	.word	0xffffffff


	//   ....[97]....
        /*098c*/ 	.word	0xffffffff


	//   ....[98]....
        /*0990*/ 	.word	0xffffffff


	//   ....[99]....
        /*0994*/ 	.word	0xffffffff


	//   ....[100]....
        /*0998*/ 	.word	0xffffffff


	//   ....[101]....
        /*099c*/ 	.word	0xffffffff


	//   ....[102]....
        /*09a0*/ 	.word	0xffffffff


	//   ....[103]....
        /*09a4*/ 	.word	0xffffffff


	//   ....[104]....
        /*09a8*/ 	.word	0xffffffff


	//   ....[105]....
        /*09ac*/ 	.word	0xffffffff


	//   ....[106]....
        /*09b0*/ 	.word	0xffffffff


	//   ....[107]....
        /*09b4*/ 	.word	0xffffffff


	//   ....[108]....
        /*09b8*/ 	.word	0xffffffff


	//   ....[109]....
        /*09bc*/ 	.word	0xffffffff


	//   ....[110]....
        /*09c0*/ 	.word	0xffffffff


	//   ....[111]....
        /*09c4*/ 	.word	0xffffffff


	//   ....[112]....
        /*09c8*/ 	.word	0xffffffff


	//   ....[113]....
        /*09cc*/ 	.word	0xffffffff


	//   ....[114]....
        /*09d0*/ 	.word	0xffffffff


	//   ....[115]....
        /*09d4*/ 	.word	0xffffffff


	//   ....[116]....
        /*09d8*/ 	.word	0xffffffff


	//   ....[117]....
        /*09dc*/ 	.word	0xffffffff


	//   ....[118]....
        /*09e0*/ 	.word	0xffffffff


	//   ....[119]....
        /*09e4*/ 	.word	0xffffffff


	//   ....[120]....
        /*09e8*/ 	.word	0xffffffff


	//   ....[121]....
        /*09ec*/ 	.word	0xffffffff


	//   ....[122]....
        /*09f0*/ 	.word	0x0500000f


	//   ....[123]....
        /*09f4*/ 	.word	0x0500000f


	//   ....[124]....
        /*09f8*/ 	.word	0x0500000f


	//   ....[125]....
        /*09fc*/ 	.word	0x0500000f


	//   ....[126]....
        /*0a00*/ 	.word	0x0500000f


	//   ....[127]....
        /*0a04*/ 	.word	0x0500000f


	//   ....[128]....
        /*0a08*/ 	.word	0x0500000f


	//   ....[129]....
        /*0a0c*/ 	.word	0x0500000f


	//   ....[130]....
        /*0a10*/ 	.word	0x0500000f


	//   ....[131]....
        /*0a14*/ 	.word	0x0500000f


	//   ....[132]....
        /*0a18*/ 	.word	0x0500000f


	//   ....[133]....
        /*0a1c*/ 	.word	0x0500000f


	//   ....[134]....
        /*0a20*/ 	.word	0x0500000f


	//   ....[135]....
        /*0a24*/ 	.word	0x0500000f


	//   ....[136]....
        /*0a28*/ 	.word	0x0500000f


	//   ....[137]....
        /*0a2c*/ 	.word	0x0500000f


	//   ....[138]....
        /*0a30*/ 	.word	0x0500000f


	//   ....[139]....
        /*0a34*/ 	.word	0x0500000f


	//   ....[140]....
        /*0a38*/ 	.word	0x0500000f


	//   ....[141]....
        /*0a3c*/ 	.word	0x0500000f


	//   ....[142]....
        /*0a40*/ 	.word	0x0500000f


	//   ....[143]....
        /*0a44*/ 	.word	0x0500000f


	//   ....[144]....
        /*0a48*/ 	.word	0x0500000f


	//   ....[145]....
        /*0a4c*/ 	.word	0x0500000f


	//   ....[146]....
        /*0a50*/ 	.word	0x0500000f


	//   ....[147]....
        /*0a54*/ 	.word	0x0500000f


	//   ....[148]....
        /*0a58*/ 	.word	0x0500000f


	//   ....[149]....
        /*0a5c*/ 	.word	0x0500000f


	//   ....[150]....
        /*0a60*/ 	.word	0x0500000f


	//   ....[151]....
        /*0a64*/ 	.word	0x0500000f


	//   ....[152]....
        /*0a68*/ 	.word	0x0500000f


	//   ....[153]....
        /*0a6c*/ 	.word	0x0500000f


	//   ....[154]....
        /*0a70*/ 	.word	0x0500000f


	//   ....[155]....
        /*0a74*/ 	.word	0x0500000f


	//   ....[156]....
        /*0a78*/ 	.word	0x0500000f


	//   ....[157]....
        /*0a7c*/ 	.word	0x0500000f


	//   ....[158]....
        /*0a80*/ 	.word	0x0500000f


	//   ....[159]....
        /*0a84*/ 	.word	0x0500000f


	//   ....[160]....
        /*0a88*/ 	.word	0x0500000f


	//   ....[161]....
        /*0a8c*/ 	.word	0x0500000f


	//   ....[162]....
        /*0a90*/ 	.word	0x0500000f


	//   ....[163]....
        /*0a94*/ 	.word	0x0500000f


	//   ....[164]....
        /*0a98*/ 	.word	0x0500000f


	//   ....[165]....
        /*0a9c*/ 	.word	0x0500000f


	//   ....[166]....
        /*0aa0*/ 	.word	0x0500000f


	//   ....[167]....
        /*0aa4*/ 	.word	0x0500000f


	//   ....[168]....
        /*0aa8*/ 	.word	0x0500000f


	//   ....[169]....
        /*0aac*/ 	.word	0x0500000f


	//   ....[170]....
        /*0ab0*/ 	.word	0x0500000f


	//   ....[171]....
        /*0ab4*/ 	.word	0x0500000f


	//   ....[172]....
        /*0ab8*/ 	.word	0x0500000f


	//   ....[173]....
        /*0abc*/ 	.word	0x0500000f


	//   ....[174]....
        /*0ac0*/ 	.word	0x0500000f


	//   ....[175]....
        /*0ac4*/ 	.word	0x0500000f


	//   ....[176]....
        /*0ac8*/ 	.word	0x0500000f


	//   ....[177]....
        /*0acc*/ 	.word	0x0500000f


	//   ....[178]....
        /*0ad0*/ 	.word	0x0500000f


	//   ....[179]....
        /*0ad4*/ 	.word	0x0500000f


	//   ....[180]....
        /*0ad8*/ 	.word	0x0500000f


	//   ....[181]....
        /*0adc*/ 	.word	0x0500000f


	//   ....[182]....
        /*0ae0*/ 	.word	0x0500000f


	//   ....[183]....
        /*0ae4*/ 	.word	0x0500000f


	//   ....[184]....
        /*0ae8*/ 	.word	0x0500000f


	//   ....[185]....
        /*0aec*/ 	.word	0x0500000f


	//   ....[186]....
        /*0af0*/ 	.word	0x0500000f


	//   ....[187]....
        /*0af4*/ 	.word	0x0500000f


	//   ....[188]....
        /*0af8*/ 	.word	0x0500000f


	//   ....[189]....
        /*0afc*/ 	.word	0x0500000f


	//   ....[190]....
        /*0b00*/ 	.word	0x0500000f


	//   ....[191]....
        /*0b04*/ 	.word	0x0500000f


	//   ....[192]....
        /*0b08*/ 	.word	0x0500000f


	//   ....[193]....
        /*0b0c*/ 	.word	0x0500000f


	//   ....[194]....
        /*0b10*/ 	.word	0x0500000f


	//   ....[195]....
        /*0b14*/ 	.word	0x0500000f


	//   ....[196]....
        /*0b18*/ 	.word	0x0500000f


	//   ....[197]....
        /*0b1c*/ 	.word	0x0500000f


	//   ....[198]....
        /*0b20*/ 	.word	0x0500000f


	//   ....[199]....
        /*0b24*/ 	.word	0x0500000f


	//   ....[200]....
        /*0b28*/ 	.word	0x0500000f


	//   ....[201]....
        /*0b2c*/ 	.word	0x0500000f


	//   ....[202]....
        /*0b30*/ 	.word	0x0500000f


	//   ....[203]....
        /*0b34*/ 	.word	0x0500000f


	//----- nvinfo : EIATTR_COOP_GROUP_INSTR_OFFSETS
	.align		4
.L_1263:
        /*0b38*/ 	.byte	0x04, 0x28
        /*0b3a*/ 	.short	(.L_1265 - .L_1264)


	//   ....[0]....
.L_1264:
        /*0b3c*/ 	.word	0x00000070


	//   ....[1]....
        /*0b40*/ 	.word	0x000001a0


	//   ....[2]....
        /*0b44*/ 	.word	0x000001f0


	//   ....[3]....
        /*0b48*/ 	.word	0x00000440


	//   ....[4]....
        /*0b4c*/ 	.word	0x000005a0


	//   ....[5]....
        /*0b50*/ 	.word	0x000006c0


	//   ....[6]....
        /*0b54*/ 	.word	0x00000820


	//   ....[7]....
        /*0b58*/ 	.word	0x00006700


	//   ....[8]....
        /*0b5c*/ 	.word	0x00006cf0


	//   ....[9]....
        /*0b60*/ 	.word	0x00006d00


	//   ....[10]....
        /*0b64*/ 	.word	0x00006d10


	//   ....[11]....
        /*0b68*/ 	.word	0x00006d20


	//   ....[12]....
        /*0b6c*/ 	.word	0x00007cf0


	//   ....[13]....
        /*0b70*/ 	.word	0x00007d00


	//   ....[14]....
        /*0b74*/ 	.word	0x00007d10


	//   ....[15]....
        /*0b78*/ 	.word	0x00007d20


	//   ....[16]....
        /*0b7c*/ 	.word	0x0000a570


	//   ....[17]....
        /*0b80*/ 	.word	0x0000a620


	//   ....[18]....
        /*0b84*/ 	.word	0x0000a680


	//   ....[19]....
        /*0b88*/ 	.word	0x0000a790


	//   ....[20]....
        /*0b8c*/ 	.word	0x0000c530


	//   ....[21]....
        /*0b90*/ 	.word	0x0000c550


	//   ....[22]....
        /*0b94*/ 	.word	0x0000c930


	//   ....[23]....
        /*0b98*/ 	.word	0x0000c960


	//   ....[24]....
        /*0b9c*/ 	.word	0x0000dde0


	//   ....[25]....
        /*0ba0*/ 	.word	0x0000de80


	//   ....[26]....
        /*0ba4*/ 	.word	0x0000df30


	//   ....[27]....
        /*0ba8*/ 	.word	0x0000e100


	//   ....[28]....
        /*0bac*/ 	.word	0x0000f8e0


	//   ....[29]....
        /*0bb0*/ 	.word	0x0000f900


	//   ....[30]....
        /*0bb4*/ 	.word	0x0000f910


	//   ....[31]....
        /*0bb8*/ 	.word	0x0000f920


	//   ....[32]....
        /*0bbc*/ 	.word	0x00010330


	//   ....[33]....
        /*0bc0*/ 	.word	0x00010340


	//   ....[34]....
        /*0bc4*/ 	.word	0x00010540


	//   ....[35]....
        /*0bc8*/ 	.word	0x00010550


	//   ....[36]....
        /*0bcc*/ 	.word	0x00010710


	//   ....[37]....
        /*0bd0*/ 	.word	0x00010720


	//   ....[38]....
        /*0bd4*/ 	.word	0x000108e0


	//   ....[39]....
        /*0bd8*/ 	.word	0x000108f0


	//   ....[40]....
        /*0bdc*/ 	.word	0x00010d50


	//   ....[41]....
        /*0be0*/ 	.word	0x00010d60


	//   ....[42]....
        /*0be4*/ 	.word	0x00011b20


	//   ....[43]....
        /*0be8*/ 	.word	0x00011b30


	//   ....[44]....
        /*0bec*/ 	.word	0x00013110


	//   ....[45]....
        /*0bf0*/ 	.word	0x00013120


	//   ....[46]....
        /*0bf4*/ 	.word	0x000132f0


	//   ....[47]....
        /*0bf8*/ 	.word	0x00013300


	//   ....[48]....
        /*0bfc*/ 	.word	0x000134c0


	//   ....[49]....
        /*0c00*/ 	.word	0x000134d0


	//   ....[50]....
        /*0c04*/ 	.word	0x00013690


	//   ....[51]....
        /*0c08*/ 	.word	0x000136a0


	//   ....[52]....
        /*0c0c*/ 	.word	0x000138c0


	//   ....[53]....
        /*0c10*/ 	.word	0x00013af0


	//   ....[54]....
        /*0c14*/ 	.word	0x00013b20


	//   ....[55]....
        /*0c18*/ 	.word	0x00013b50


	//   ....[56]....
        /*0c1c*/ 	.word	0x00013b80


	//   ....[57]....
        /*0c20*/ 	.word	0x00013bb0


	//   ....[58]....
        /*0c24*/ 	.word	0x00013be0


	//   ....[59]....
        /*0c28*/ 	.word	0x00013d80


	//   ....[60]....
        /*0c2c*/ 	.word	0x00013db0


	//   ....[61]....
        /*0c30*/ 	.word	0x00013de0


	//   ....[62]....
        /*0c34*/ 	.word	0x00013e10


	//   ....[63]....
        /*0c38*/ 	.word	0x00013e40


	//   ....[64]....
        /*0c3c*/ 	.word	0x00013e70


	//   ....[65]....
        /*0c40*/ 	.word	0x00013f00


	//   ....[66]....
        /*0c44*/ 	.word	0x00013f30


	//   ....[67]....
        /*0c48*/ 	.word	0x00013f40


	//   ....[68]....
        /*0c4c*/ 	.word	0x00013ff0


	//   ....[69]....
        /*0c50*/ 	.word	0x00015050


	//   ....[70]....
        /*0c54*/ 	.word	0x00016c00


	//   ....[71]....
        /*0c58*/ 	.word	0x000176c0


	//   ....[72]....
        /*0c5c*/ 	.word	0x000176f0


	//   ....[73]....
        /*0c60*/ 	.word	0x00017730


	//   ....[74]....
        /*0c64*/ 	.word	0x00017750


	//   ....[75]....
        /*0c68*/ 	.word	0x00017840


	//   ....[76]....
        /*0c6c*/ 	.word	0x00017860


	//   ....[77]....
        /*0c70*/ 	.word	0x00017900


	//   ....[78]....
        /*0c74*/ 	.word	0x00017910


	//   ....[79]....
        /*0c78*/ 	.word	0x000179a0


	//   ....[80]....
        /*0c7c*/ 	.word	0x000179c0


	//   ....[81]....
        /*0c80*/ 	.word	0x00017a60


	//   ....[82]....
        /*0c84*/ 	.word	0x00017a80


	//   ....[83]....
        /*0c88*/ 	.word	0x00017b10


	//   ....[84]....
        /*0c8c*/ 	.word	0x00017b30


	//   ....[85]....
        /*0c90*/ 	.word	0x00017bc0


	//   ....[86]....
        /*0c94*/ 	.word	0x00017bd0


	//   ....[87]....
        /*0c98*/ 	.word	0x00018300


	//   ....[88]....
        /*0c9c*/ 	.word	0x00018310


	//   ....[89]....
        /*0ca0*/ 	.word	0x000183c0


	//   ....[90]....
        /*0ca4*/ 	.word	0x000183d0


	//   ....[91]....
        /*0ca8*/ 	.word	0x00018490


	//   ....[92]....
        /*0cac*/ 	.word	0x000184a0


	//   ....[93]....
        /*0cb0*/ 	.word	0x00018560


	//   ....[94]....
        /*0cb4*/ 	.word	0x00018570


	//   ....[95]....
        /*0cb8*/ 	.word	0x00018610


	//   ....[96]....
        /*0cbc*/ 	.word	0x00018620


	//   ....[97]....
        /*0cc0*/ 	.word	0x000186d0


	//   ....[98]....
        /*0cc4*/ 	.word	0x000186e0


	//   ....[99]....
        /*0cc8*/ 	.word	0x00018790


	//   ....[100]....
        /*0ccc*/ 	.word	0x000187a0


	//   ....[101]....
        /*0cd0*/ 	.word	0x000187b0


	//   ....[102]....
        /*0cd4*/ 	.word	0x00018820


	//   ....[103]....
        /*0cd8*/ 	.word	0x0001b3b0


	//   ....[104]....
        /*0cdc*/ 	.word	0x0001b3e0


	//   ....[105]....
        /*0ce0*/ 	.word	0x0001b440


	//   ....[106]....
        /*0ce4*/ 	.word	0x0001b470


	//   ....[107]....
        /*0ce8*/ 	.word	0x0001b4a0


	//   ....[108]....
        /*0cec*/ 	.word	0x0001b4d0


	//   ....[109]....
        /*0cf0*/ 	.word	0x0001b500


	//   ....[110]....
        /*0cf4*/ 	.word	0x0001b530


	//   ....[111]....
        /*0cf8*/ 	.word	0x0001b6f0


	//   ....[112]....
        /*0cfc*/ 	.word	0x0001b720


	//   ....[113]....
        /*0d00*/ 	.word	0x0001b750


	//   ....[114]....
        /*0d04*/ 	.word	0x0001b780


	//   ....[115]....
        /*0d08*/ 	.word	0x0001b7b0


	//   ....[116]....
        /*0d0c*/ 	.word	0x0001b7e0


	//   ....[117]....
        /*0d10*/ 	.word	0x0001b8a0


	//   ....[118]....
        /*0d14*/ 	.word	0x0001b8c0


	//   ....[119]....
        /*0d18*/ 	.word	0x0001b8d0


	//   ....[120]....
        /*0d1c*/ 	.word	0x0001b930


	//   ....[121]....
        /*0d20*/ 	.word	0x0001c060


	//   ....[122]....
        /*0d24*/ 	.word	0x0001c490


	//   ....[123]....
        /*0d28*/ 	.word	0x0001c530


	//   ....[124]....
        /*0d2c*/ 	.word	0x0001c5c0


	//   ....[125]....
        /*0d30*/ 	.word	0x0001c610


	//   ....[126]....
        /*0d34*/ 	.word	0x0001c660


	//   ....[127]....
        /*0d38*/ 	.word	0x0001c750


	//   ....[128]....
        /*0d3c*/ 	.word	0x0001c7e0


	//   ....[129]....
        /*0d40*/ 	.word	0x0001c830


	//   ....[130]....
        /*0d44*/ 	.word	0x0001c880


	//   ....[131]....
        /*0d48*/ 	.word	0x0001cae0


	//   ....[132]....
        /*0d4c*/ 	.word	0x0001cb30


	//   ....[133]....
        /*0d50*/ 	.word	0x0001cbc0


	//   ....[134]....
        /*0d54*/ 	.word	0x0001cc50


	//   ....[135]....
        /*0d58*/ 	.word	0x0001cce0


	//   ....[136]....
        /*0d5c*/ 	.word	0x0001cd70


	//   ....[137]....
        /*0d60*/ 	.word	0x0001ce00


	//   ....[138]....
        /*0d64*/ 	.word	0x0001ce90


	//   ....[139]....
        /*0d68*/ 	.word	0x0001cf10


	//   ....[140]....
        /*0d6c*/ 	.word	0x0001cf60


	//   ....[141]....
        /*0d70*/ 	.word	0x0001d000


	//   ....[142]....
        /*0d74*/ 	.word	0x0001d090


	//   ....[143]....
        /*0d78*/ 	.word	0x0001d120


	//   ....[144]....
        /*0d7c*/ 	.word	0x0001d170


	//   ....[145]....
        /*0d80*/ 	.word	0x0001d200


	//   ....[146]....
        /*0d84*/ 	.word	0x0001d290


	//   ....[147]....
        /*0d88*/ 	.word	0x0001d320


	//   ....[148]....
        /*0d8c*/ 	.word	0x0001d3b0


	//   ....[149]....
        /*0d90*/ 	.word	0x0001d440


	//   ....[150]....
        /*0d94*/ 	.word	0x0001d4d0


	//   ....[151]....
        /*0d98*/ 	.word	0x0001d590


	//   ....[152]....
        /*0d9c*/ 	.word	0x0001d870


	//   ....[153]....
        /*0da0*/ 	.word	0x0001d9f0


	//   ....[154]....
        /*0da4*/ 	.word	0x0001da50


	//   ....[155]....
        /*0da8*/ 	.word	0x0001dac0


	//   ....[156]....
        /*0dac*/ 	.word	0x0001db30


	//   ....[157]....
        /*0db0*/ 	.word	0x0001dbe0


	//   ....[158]....
        /*0db4*/ 	.word	0x0001dcd0


	//   ....[159]....
        /*0db8*/ 	.word	0x0001de00


	//   ....[160]....
        /*0dbc*/ 	.word	0x0001dea0


	//   ....[161]....
        /*0dc0*/ 	.word	0x0001df70


	//   ....[162]....
        /*0dc4*/ 	.word	0x0001e010


	//   ....[163]....
        /*0dc8*/ 	.word	0x0001e0e0


	//   ....[164]....
        /*0dcc*/ 	.word	0x0001e180


	//   ....[165]....
        /*0dd0*/ 	.word	0x0001e250


	//   ....[166]....
        /*0dd4*/ 	.word	0x0001e2f0


	//   ....[167]....
        /*0dd8*/ 	.word	0x0001e3a0


	//   ....[168]....
        /*0ddc*/ 	.word	0x0001e480


	//   ....[169]....
        /*0de0*/ 	.word	0x0001e6e0


	//   ....[170]....
        /*0de4*/ 	.word	0x0001e790


	//   ....[171]....
        /*0de8*/ 	.word	0x0001e890


	//   ....[172]....
        /*0dec*/ 	.word	0x0001e980


	//   ....[173]....
        /*0df0*/ 	.word	0x0001ea10


	//   ....[174]....
        /*0df4*/ 	.word	0x0001eb00


	//   ....[175]....
        /*0df8*/ 	.word	0x0001eb90


	//   ....[176]....
        /*0dfc*/ 	.word	0x0001ec80


	//   ....[177]....
        /*0e00*/ 	.word	0x0001ed10


	//   ....[178]....
        /*0e04*/ 	.word	0x0001ee00


	//   ....[179]....
        /*0e08*/ 	.word	0x0001ee90


	//   ....[180]....
        /*0e0c*/ 	.word	0x0001ef70


	//   ....[181]....
        /*0e10*/ 	.word	0x0001f0a0


	//   ....[182]....
        /*0e14*/ 	.word	0x0001f0f0


	//   ....[183]....
        /*0e18*/ 	.word	0x0001f150


	//   ....[184]....
        /*0e1c*/ 	.word	0x0001f1f0


	//   ....[185]....
        /*0e20*/ 	.word	0x0001f590


	//   ....[186]....
        /*0e24*/ 	.word	0x0001f630


	//   ....[187]....
        /*0e28*/ 	.word	0x0001f7d0


	//   ....[188]....
        /*0e2c*/ 	.word	0x0001f850


	//   ....[189]....
        /*0e30*/ 	.word	0x0001f8d0


	//   ....[190]....
        /*0e34*/ 	.word	0x0001f950


	//   ....[191]....
        /*0e38*/ 	.word	0x0001f9d0


	//   ....[192]....
        /*0e3c*/ 	.word	0x0001fa60


	//   ....[193]....
        /*0e40*/ 	.word	0x0001fb00


	//   ....[194]....
        /*0e44*/ 	.word	0x0001fbb0


	//   ....[195]....
        /*0e48*/ 	.word	0x0001fc30


	//   ....[196]....
        /*0e4c*/ 	.word	0x0001fcb0


	//   ....[197]....
        /*0e50*/ 	.word	0x0001fd30


	//   ....[198]....
        /*0e54*/ 	.word	0x0001fdc0


	//   ....[199]....
        /*0e58*/ 	.word	0x0001fe40


	//   ....[200]....
        /*0e5c*/ 	.word	0x0001fee0


	//   ....[201]....
        /*0e60*/ 	.word	0x0001ff30


	//   ....[202]....
        /*0e64*/ 	.word	0x0001ffc0


	//   ....[203]....
        /*0e68*/ 	.word	0x000200f0


	//----- nvinfo : EIATTR_REG_RECONFIG
	.align		4
.L_1265:
        /*0e6c*/ 	.byte	0x01, 0x54
	.zero		2


	//----- nvinfo : EIATTR_SYSCALL_OFFSETS
	.align		4
        /*0e70*/ 	.byte	0x04, 0x46
        /*0e72*/ 	.short	(.L_1267 - .L_1266)


	//   ....[0]....
.L_1266:
        /*0e74*/ 	.word	0x00001e50


	//   ....[1]....
        /*0e78*/ 	.word	0x00001fa0


	//   ....[2]....
        /*0e7c*/ 	.word	0x000068a0


	//   ....[3]....
        /*0e80*/ 	.word	0x00006c10


	//   ....[4]....
        /*0e84*/ 	.word	0x00016820


	//   ....[5]....
        /*0e88*/ 	.word	0x00016970


	//   ....[6]....
        /*0e8c*/ 	.word	0x00016a70


	//   ....[7]....
        /*0e90*/ 	.word	0x000172d0


	//   ....[8]....
        /*0e94*/ 	.word	0x00017ee0


	//----- nvinfo : EIATTR_MBARRIER_INSTR_OFFSETS
	.align		4
.L_1267:
        /*0e98*/ 	.byte	0x04, 0x39
        /*0e9a*/ 	.short	(.L_1269 - .L_1268)


	//   ....[0]....
.L_1268:
        /*0e9c*/ 	.word	0x000002e0
        /*0ea0*/ 	.word	0x000000ff
        /*0ea4*/ 	.word	0x00032400
        /*0ea8*/ 	.short	0x0100
        /*0eaa*/ 	.byte	0x08
	.zero		1


	//   ....[1]....
        /*0eac*/ 	.word	0x000002f0
        /*0eb0*/ 	.word	0x000000ff
        /*0eb4*/ 	.word	0x00032410
        /*0eb8*/ 	.short	0x0100
        /*0eba*/ 	.byte	0x08
	.zero		1


	//   ....[2]....
        /*0ebc*/ 	.word	0x00000300
        /*0ec0*/ 	.word	0x000000ff
        /*0ec4*/ 	.word	0x00032420
        /*0ec8*/ 	.short	0x0100
        /*0eca*/ 	.byte	0x08
	.zero		1


	//   ....[3]....
        /*0ecc*/ 	.word	0x000003f0
        /*0ed0*/ 	.word	0x000000ff
        /*0ed4*/ 	.word	0x00032430
        /*0ed8*/ 	.short	0x0100
        /*0eda*/ 	.byte	0x08
	.zero		1


	//   ....[4]....
        /*0edc*/ 	.word	0x00000400
        /*0ee0*/ 	.word	0x000000ff
        /*0ee4*/ 	.word	0x00032440
        /*0ee8*/ 	.short	0x0100
        /*0eea*/ 	.byte	0x08
	.zero		1


	//   ....[5]....
        /*0eec*/ 	.word	0x00000410
        /*0ef0*/ 	.word	0x000000ff
        /*0ef4*/ 	.word	0x00032438
        /*0ef8*/ 	.short	0x0100
        /*0efa*/ 	.byte	0x08
	.zero		1


	//   ....[6]....
        /*0efc*/ 	.word	0x00000420
        /*0f00*/ 	.word	0x000000ff
        /*0f04*/ 	.word	0x00032448
        /*0f08*/ 	.short	0x0100
        /*0f0a*/ 	.byte	0x08
	.zero		1


	//   ....[7]....
        /*0f0c*/ 	.word	0x00000550
        /*0f10*/ 	.word	0x000000ff
        /*0f14*/ 	.word	0x00032450
        /*0f18*/ 	.short	0x0100
        /*0f1a*/ 	.byte	0x08
	.zero		1


	//   ....[8]....
        /*0f1c*/ 	.word	0x00000560
        /*0f20*/ 	.word	0x000000ff
        /*0f24*/ 	.word	0x00032460
        /*0f28*/ 	.short	0x0100
        /*0f2a*/ 	.byte	0x08
	.zero		1


	//   ....[9]....
        /*0f2c*/ 	.word	0x00000570
        /*0f30*/ 	.word	0x000000ff
        /*0f34*/ 	.word	0x00032458
        /*0f38*/ 	.short	0x0100
        /*0f3a*/ 	.byte	0x08
	.zero		1


	//   ....[10]....
        /*0f3c*/ 	.word	0x00000580
        /*0f40*/ 	.word	0x000000ff
        /*0f44*/ 	.word	0x00032468
        /*0f48*/ 	.short	0x0100
        /*0f4a*/ 	.byte	0x08
	.zero		1


	//   ....[11]....
        /*0f4c*/ 	.word	0x00000670
        /*0f50*/ 	.word	0x000000ff
        /*0f54*/ 	.word	0x00032470
        /*0f58*/ 	.short	0x0100
        /*0f5a*/ 	.byte	0x06
	.zero		1


	//   ....[12]....
        /*0f5c*/ 	.word	0x00000680
        /*0f60*/ 	.word	0x000000ff
        /*0f64*/ 	.word	0x00032480
        /*0f68*/ 	.short	0x0100
        /*0f6a*/ 	.byte	0x06
	.zero		1


	//   ....[13]....
        /*0f6c*/ 	.word	0x00000690
        /*0f70*/ 	.word	0x000000ff
        /*0f74*/ 	.word	0x00032478
        /*0f78*/ 	.short	0x0100
        /*0f7a*/ 	.byte	0x06
	.zero		1


	//   ....[14]....
        /*0f7c*/ 	.word	0x000006a0
        /*0f80*/ 	.word	0x000000ff
        /*0f84*/ 	.word	0x00032488
        /*0f88*/ 	.short	0x0100
        /*0f8a*/ 	.byte	0x06
	.zero		1


	//   ....[15]....
        /*0f8c*/ 	.word	0x000007d0
        /*0f90*/ 	.word	0x000000ff
        /*0f94*/ 	.word	0x00032490
        /*0f98*/ 	.short	0x0100
        /*0f9a*/ 	.byte	0x08
	.zero		1


	//   ....[16]....
        /*0f9c*/ 	.word	0x000007e0
        /*0fa0*/ 	.word	0x000000ff
        /*0fa4*/ 	.word	0x000324a0
        /*0fa8*/ 	.short	0x0100
        /*0faa*/ 	.byte	0x08
	.zero		1


	//   ....[17]....
        /*0fac*/ 	.word	0x000007f0
        /*0fb0*/ 	.word	0x000000ff
        /*0fb4*/ 	.word	0x00032498
        /*0fb8*/ 	.short	0x0100
        /*0fba*/ 	.byte	0x08
	.zero		1


	//   ....[18]....
        /*0fbc*/ 	.word	0x00000800
        /*0fc0*/ 	.word	0x000000ff
        /*0fc4*/ 	.word	0x000324a8
        /*0fc8*/ 	.short	0x0100
        /*0fca*/ 	.byte	0x08
	.zero		1


	//   ....[19]....
        /*0fcc*/ 	.word	0x00000930
        /*0fd0*/ 	.word	0x000000ff
        /*0fd4*/ 	.word	0x000324b0
        /*0fd8*/ 	.short	0x0100
        /*0fda*/ 	.byte	0x08
	.zero		1


	//   ....[20]....
        /*0fdc*/ 	.word	0x00000940
        /*0fe0*/ 	.word	0x000000ff
        /*0fe4*/ 	.word	0x000324c0
        /*0fe8*/ 	.short	0x0100
        /*0fea*/ 	.byte	0x08
	.zero		1


	//   ....[21]....
        /*0fec*/ 	.word	0x00000950
        /*0ff0*/ 	.word	0x000000ff
        /*0ff4*/ 	.word	0x000324b8
        /*0ff8*/ 	.short	0x0100
        /*0ffa*/ 	.byte	0x08
	.zero		1


	//   ....[22]....
        /*0ffc*/ 	.word	0x00000960
        /*1000*/ 	.word	0x000000ff
        /*1004*/ 	.word	0x000324c8
        /*1008*/ 	.short	0x0100
        /*100a*/ 	.byte	0x08
	.zero		1


	//   ....[23]....
        /*100c*/ 	.word	0x00003260
        /*1010*/ 	.word	0x00000060
        /*1014*/ 	.word	0x00032490
        /*1018*/ 	.short	0x010a
        /*101a*/ 	.byte	0x3f
	.zero		1


	//   ....[24]....
        /*101c*/ 	.word	0x00004520
        /*1020*/ 	.word	0x00000060
        /*1024*/ 	.word	0x00032490
        /*1028*/ 	.short	0x010a
        /*102a*/ 	.byte	0x3f
	.zero		1


	//   ....[25]....
        /*102c*/ 	.word	0x000056a0
        /*1030*/ 	.word	0x00000060
        /*1034*/ 	.word	0x00032490
        /*1038*/ 	.short	0x010a
        /*103a*/ 	.byte	0x3f
	.zero		1


	//   ....[26]....
        /*103c*/ 	.word	0x000058b0
        /*1040*/ 	.word	0x00000024
        /*1044*/ 	.word	0x00000000
        /*1048*/ 	.short	0x0101
        /*104a*/ 	.byte	0x3f
	.zero		1


	//   ....[27]....
        /*104c*/ 	.word	0x000058f0
        /*1050*/ 	.word	0x00000060
        /*1054*/ 	.word	0x000324b0
        /*1058*/ 	.short	0x010a
        /*105a*/ 	.byte	0x3f
	.zero		1


	//   ....[28]....
        /*105c*/ 	.word	0x00005f50
        /*1060*/ 	.word	0x00000060
        /*1064*/ 	.word	0x00000000
        /*1068*/ 	.short	0x0101
        /*106a*/ 	.byte	0x3f
	.zero		1


	//   ....[29]....
        /*106c*/ 	.word	0x00006930
        /*1070*/ 	.word	0x00000012
        /*1074*/ 	.word	0x00032400
        /*1078*/ 	.short	0x010a
        /*107a*/ 	.byte	0x3f
	.zero		1


	//   ....[30]....
        /*107c*/ 	.word	0x00006980
        /*1080*/ 	.word	0x00000012
        /*1084*/ 	.word	0x00032400
        /*1088*/ 	.short	0x010a
        /*108a*/ 	.byte	0x3f
	.zero		1


	//   ....[31]....
        /*108c*/ 	.word	0x00006f90
        /*1090*/ 	.word	0x00000012
        /*1094*/ 	.word	0x00032400
        /*1098*/ 	.short	0x010a
        /*109a*/ 	.byte	0x3f
	.zero		1


	//   ....[32]....
        /*109c*/ 	.word	0x00007ef0
        /*10a0*/ 	.word	0x00000012
        /*10a4*/ 	.word	0x00032400
        /*10a8*/ 	.short	0x010a
        /*10aa*/ 	.byte	0x3f
	.zero		1


	//   ....[33]....
        /*10ac*/ 	.word	0x00008d50
        /*10b0*/ 	.word	0x00000003
        /*10b4*/ 	.word	0x00032430
        /*10b8*/ 	.short	0x010a
        /*10ba*/ 	.byte	0x3f
	.zero		1


	//   ....[34]....
        /*10bc*/ 	.word	0x00008df0
        /*10c0*/ 	.word	0x00000003
        /*10c4*/ 	.word	0x00032430
        /*10c8*/ 	.short	0x010a
        /*10ca*/ 	.byte	0x3f
	.zero		1


	//   ....[35]....
        /*10cc*/ 	.word	0x000090e0
        /*10d0*/ 	.word	0x00000012
        /*10d4*/ 	.word	0x00032410
        /*10d8*/ 	.short	0x010a
        /*10da*/ 	.byte	0x3f
	.zero		1


	//   ....[36]....
        /*10dc*/ 	.word	0x00009130
        /*10e0*/ 	.word	0x00000003
        /*10e4*/ 	.word	0x00032450
        /*10e8*/ 	.short	0x010a
        /*10ea*/ 	.byte	0x3f
	.zero		1


	//   ....[37]....
        /*10ec*/ 	.word	0x000091b0
        /*10f0*/ 	.word	0x00000003
        /*10f4*/ 	.word	0x00032450
        /*10f8*/ 	.short	0x010a
        /*10fa*/ 	.byte	0x3f
	.zero		1


	//   ....[38]....
        /*10fc*/ 	.word	0x0000a960
        /*1100*/ 	.word	0x00000004
        /*1104*/ 	.word	0x00000000
        /*1108*/ 	.short	0x0101
        /*110a*/ 	.byte	0x3f
	.zero		1


	//   ....[39]....
        /*110c*/ 	.word	0x0000b510
        /*1110*/ 	.word	0x00000003
        /*1114*/ 	.word	0x00000000
        /*1118*/ 	.short	0x0101
        /*111a*/ 	.byte	0x3f
	.zero		1


	//   ....[40]....
        /*111c*/ 	.word	0x0000b640
        /*1120*/ 	.word	0x00000004
        /*1124*/ 	.word	0x00032430
        /*1128*/ 	.short	0x010a
        /*112a*/ 	.byte	0x3f
	.zero		1


	//   ....[41]....
        /*112c*/ 	.word	0x0000b6a0
        /*1130*/ 	.word	0x00000004
        /*1134*/ 	.word	0x00032430
        /*1138*/ 	.short	0x010a
        /*113a*/ 	.byte	0x3f
	.zero		1


	//   ....[42]....
        /*113c*/ 	.word	0x0000b910
        /*1140*/ 	.word	0x00000004
        /*1144*/ 	.word	0x00032450
        /*1148*/ 	.short	0x010a
        /*114a*/ 	.byte	0x3f
	.zero		1


	//   ....[43]....
        /*114c*/ 	.word	0x0000b960
        /*1150*/ 	.word	0x00000004
        /*1154*/ 	.word	0x00032450
        /*1158*/ 	.short	0x010a
        /*115a*/ 	.byte	0x3f
	.zero		1


	//   ....[44]....
        /*115c*/ 	.word	0x0000ce30
        /*1160*/ 	.word	0x00000007
        /*1164*/ 	.word	0x00000000
        /*1168*/ 	.short	0x0101
        /*116a*/ 	.byte	0x3f
	.zero		1


	//   ....[45]....
        /*116c*/ 	.word	0x0000ddb0
        /*1170*/ 	.word	0x00000004
        /*1174*/ 	.word	0x00000000
        /*1178*/ 	.short	0x0101
        /*117a*/ 	.byte	0x3f
	.zero		1


	//   ....[46]....
        /*117c*/ 	.word	0x000102d0
        /*1180*/ 	.word	0x00000003
        /*1184*/ 	.word	0x00000000
        /*1188*/ 	.short	0x0101
        /*118a*/ 	.byte	0x3f
	.zero		1


	//   ....[47]....
        /*118c*/ 	.word	0x00010cc0
        /*1190*/ 	.word	0x0000000a
        /*1194*/ 	.word	0x00000000
        /*1198*/ 	.short	0x0101
        /*119a*/ 	.byte	0x3f
	.zero		1


	//   ....[48]....
        /*119c*/ 	.word	0x00015130
        /*11a0*/ 	.word	0x00000012
        /*11a4*/ 	.word	0x00032420
        /*11a8*/ 	.short	0x010a
        /*11aa*/ 	.byte	0x3f
	.zero		1


	//   ....[49]....
        /*11ac*/ 	.word	0x00015200
        /*11b0*/ 	.word	0x00000003
        /*11b4*/ 	.word	0x000324a0
        /*11b8*/ 	.short	0x010a
        /*11ba*/ 	.byte	0x3f
	.zero		1


	//   ....[50]....
        /*11bc*/ 	.word	0x00015440
        /*11c0*/ 	.word	0x00000003
        /*11c4*/ 	.word	0x000324c0
        /*11c8*/ 	.short	0x010a
        /*11ca*/ 	.byte	0x3f
	.zero		1


	//   ....[51]....
        /*11cc*/ 	.word	0x00015ae0
        /*11d0*/ 	.word	0x00000004
        /*11d4*/ 	.word	0x000324a0
        /*11d8*/ 	.short	0x010a
        /*11da*/ 	.byte	0x3f
	.zero		1


	//   ....[52]....
        /*11dc*/ 	.word	0x00015d10
        /*11e0*/ 	.word	0x00000004
        /*11e4*/ 	.word	0x000324c0
        /*11e8*/ 	.short	0x010a
        /*11ea*/ 	.byte	0x3f
	.zero		1


	//   ....[53]....
        /*11ec*/ 	.word	0x00016e70
        /*11f0*/ 	.word	0x00000000
        /*11f4*/ 	.word	0x00032440
        /*11f8*/ 	.short	0x010a
        /*11fa*/ 	.byte	0x3f
	.zero		1


	//   ....[54]....
        /*11fc*/ 	.word	0x00017c90
        /*1200*/ 	.word	0x00000012
        /*1204*/ 	.word	0x00032400
        /*1208*/ 	.short	0x0107
        /*120a*/ 	.byte	0x3f
	.zero		1


	//   ....[55]....
        /*120c*/ 	.word	0x00017d30
        /*1210*/ 	.word	0x00000012
        /*1214*/ 	.word	0x00032400
        /*1218*/ 	.short	0x0101
        /*121a*/ 	.byte	0x3f
	.zero		1


	//   ....[56]....
        /*121c*/ 	.word	0x00018960
        /*1220*/ 	.word	0x00000012
        /*1224*/ 	.word	0x00032410
        /*1228*/ 	.short	0x0107
        /*122a*/ 	.byte	0x3f
	.zero		1


	//   ....[57]....
        /*122c*/ 	.word	0x00018a60
        /*1230*/ 	.word	0x00000012
        /*1234*/ 	.word	0x00032410
        /*1238*/ 	.short	0x0101
        /*123a*/ 	.byte	0x3f
	.zero		1


	//   ....[58]....
        /*123c*/ 	.word	0x00018a80
        /*1240*/ 	.word	0x00000012
        /*1244*/ 	.word	0x00032420
        /*1248*/ 	.short	0x010a
        /*124a*/ 	.byte	0x3f
	.zero		1


	//   ....[59]....
        /*124c*/ 	.word	0x00018b60
        /*1250*/ 	.word	0x00000002
        /*1254*/ 	.word	0x00032460
        /*1258*/ 	.short	0x010a
        /*125a*/ 	.byte	0x3f
	.zero		1


	//   ....[60]....
        /*125c*/ 	.word	0x00019410
        /*1260*/ 	.word	0x00000002
        /*1264*/ 	.word	0x00032440
        /*1268*/ 	.short	0x010a
        /*126a*/ 	.byte	0x3f
	.zero		1


	//   ....[61]....
        /*126c*/ 	.word	0x00019660
        /*1270*/ 	.word	0x00000002
        /*1274*/ 	.word	0x00032460
        /*1278*/ 	.short	0x010a
        /*127a*/ 	.byte	0x3f
	.zero		1


	//   ....[62]....
        /*127c*/ 	.word	0x00019e50
        /*1280*/ 	.word	0x00000003
        /*1284*/ 	.word	0x00032440
        /*1288*/ 	.short	0x010a
        /*128a*/ 	.byte	0x3f
	.zero		1


	//   ....[63]....
        /*128c*/ 	.word	0x0001a0a0
        /*1290*/ 	.word	0x00000003
        /*1294*/ 	.word	0x00032460
        /*1298*/ 	.short	0x010a
        /*129a*/ 	.byte	0x3f
	.zero		1


	//   ....[64]....
        /*129c*/ 	.word	0x0001a820
        /*12a0*/ 	.word	0x00000003
        /*12a4*/ 	.word	0x00032440
        /*12a8*/ 	.short	0x010a
        /*12aa*/ 	.byte	0x3f
	.zero		1


	//   ....[65]....
        /*12ac*/ 	.word	0x0001aa70
        /*12b0*/ 	.word	0x00000003
        /*12b4*/ 	.word	0x00032460
        /*12b8*/ 	.short	0x010a
        /*12ba*/ 	.byte	0x3f
	.zero		1


	//   ....[66]....
        /*12bc*/ 	.word	0x0001bfe0
        /*12c0*/ 	.word	0x00000000
        /*12c4*/ 	.word	0x00032420
        /*12c8*/ 	.short	0x010a
        /*12ca*/ 	.byte	0x3f
	.zero		1


	//   ....[67]....
        /*12cc*/ 	.word	0x0001c1e0
        /*12d0*/ 	.word	0x00000006
        /*12d4*/ 	.word	0x00000000
        /*12d8*/ 	.short	0x010a
        /*12da*/ 	.byte	0x3f
	.zero		1


	//   ....[68]....
        /*12dc*/ 	.word	0x0001c210
        /*12e0*/ 	.word	0x00000007
        /*12e4*/ 	.word	0x00000000
        /*12e8*/ 	.short	0x010a
        /*12ea*/ 	.byte	0x3f
	.zero		1


	//   ....[69]....
        /*12ec*/ 	.word	0x0001c270
        /*12f0*/ 	.word	0x00000004
        /*12f4*/ 	.word	0x00000000
        /*12f8*/ 	.short	0x010a
        /*12fa*/ 	.byte	0x3f
	.zero		1


	//   ....[70]....
        /*12fc*/ 	.word	0x0001c2a0
        /*1300*/ 	.word	0x00000003
        /*1304*/ 	.word	0x00000000
        /*1308*/ 	.short	0x010a
        /*130a*/ 	.byte	0x3f
	.zero		1


	//   ....[71]....
        /*130c*/ 	.word	0x0001c300
        /*1310*/ 	.word	0x00000060
        /*1314*/ 	.word	0x00032490
        /*1318*/ 	.short	0x010a
        /*131a*/ 	.byte	0x3f
	.zero		1


	//   ....[72]....
        /*131c*/ 	.word	0x0001c350
        /*1320*/ 	.word	0x00000060
        /*1324*/ 	.word	0x00032490
        /*1328*/ 	.short	0x010a
        /*132a*/ 	.byte	0x3f
	.zero		1


	//   ....[73]....
        /*132c*/ 	.word	0x0001c3a0
        /*1330*/ 	.word	0x00000060
        /*1334*/ 	.word	0x00032490
        /*1338*/ 	.short	0x010a
        /*133a*/ 	.byte	0x3f
	.zero		1


	//   ....[74]....
        /*133c*/ 	.word	0x0001c3f0
        /*1340*/ 	.word	0x00000060
        /*1344*/ 	.word	0x000324b0
        /*1348*/ 	.short	0x010a
        /*134a*/ 	.byte	0x3f
	.zero		1


	//   ....[75]....
        /*134c*/ 	.word	0x0001c6a0
        /*1350*/ 	.word	0x00000012
        /*1354*/ 	.word	0x00032400
        /*1358*/ 	.short	0x010a
        /*135a*/ 	.byte	0x3f
	.zero		1


	//   ....[76]....
        /*135c*/ 	.word	0x0001c8b0
        /*1360*/ 	.word	0x00000012
        /*1364*/ 	.word	0x00032400
        /*1368*/ 	.short	0x010a
        /*136a*/ 	.byte	0x3f
	.zero		1


	//   ....[77]....
        /*136c*/ 	.word	0x0001c900
        /*1370*/ 	.word	0x00000003
        /*1374*/ 	.word	0x00032430
        /*1378*/ 	.short	0x010a
        /*137a*/ 	.byte	0x3f
	.zero		1


	//   ....[78]....
        /*137c*/ 	.word	0x0001c950
        /*1380*/ 	.word	0x00000012
        /*1384*/ 	.word	0x00032410
        /*1388*/ 	.short	0x010a
        /*138a*/ 	.byte	0x3f
	.zero		1


	//   ....[79]....
        /*138c*/ 	.word	0x0001c9a0
        /*1390*/ 	.word	0x00000003
        /*1394*/ 	.word	0x00032450
        /*1398*/ 	.short	0x010a
        /*139a*/ 	.byte	0x3f
	.zero		1


	//   ....[80]....
        /*139c*/ 	.word	0x0001c9f0
        /*13a0*/ 	.word	0x00000004
        /*13a4*/ 	.word	0x00032430
        /*13a8*/ 	.short	0x010a
        /*13aa*/ 	.byte	0x3f
	.zero		1


	//   ....[81]....
        /*13ac*/ 	.word	0x0001ca40
        /*13b0*/ 	.word	0x00000004
        /*13b4*/ 	.word	0x00032450
        /*13b8*/ 	.short	0x010a
        /*13ba*/ 	.byte	0x3f
	.zero		1


	//   ....[82]....
        /*13bc*/ 	.word	0x0001d650
        /*13c0*/ 	.word	0x00000012
        /*13c4*/ 	.word	0x00032420
        /*13c8*/ 	.short	0x010a
        /*13ca*/ 	.byte	0x3f
	.zero		1


	//   ....[83]....
        /*13cc*/ 	.word	0x0001d6a0
        /*13d0*/ 	.word	0x00000003
        /*13d4*/ 	.word	0x000324a0
        /*13d8*/ 	.short	0x010a
        /*13da*/ 	.byte	0x3f
	.zero		1


	//   ....[84]....
        /*13dc*/ 	.word	0x0001d6f0
        /*13e0*/ 	.word	0x00000003
        /*13e4*/ 	.word	0x000324c0
        /*13e8*/ 	.short	0x010a
        /*13ea*/ 	.byte	0x3f
	.zero		1


	//   ....[85]....
        /*13ec*/ 	.word	0x0001d740
        /*13f0*/ 	.word	0x00000004
        /*13f4*/ 	.word	0x000324a0
        /*13f8*/ 	.short	0x010a
        /*13fa*/ 	.byte	0x3f
	.zero		1


	//   ....[86]....
        /*13fc*/ 	.word	0x0001d790
        /*1400*/ 	.word	0x00000004
        /*1404*/ 	.word	0x000324c0
        /*1408*/ 	.short	0x010a
        /*140a*/ 	.byte	0x3f
	.zero		1


	//   ....[87]....
        /*140c*/ 	.word	0x0001d930
        /*1410*/ 	.word	0x00000000
        /*1414*/ 	.word	0x00032440
        /*1418*/ 	.short	0x010a
        /*141a*/ 	.byte	0x3f
	.zero		1


	//   ....[88]....
        /*141c*/ 	.word	0x0001f2a0
        /*1420*/ 	.word	0x00000012
        /*1424*/ 	.word	0x00032420
        /*1428*/ 	.short	0x010a
        /*142a*/ 	.byte	0x3f
	.zero		1


	//   ....[89]....
        /*142c*/ 	.word	0x0001f2f0
        /*1430*/ 	.word	0x00000002
        /*1434*/ 	.word	0x00032460
        /*1438*/ 	.short	0x010a
        /*143a*/ 	.byte	0x3f
	.zero		1


	//   ....[90]....
        /*143c*/ 	.word	0x0001f340
        /*1440*/ 	.word	0x00000002
        /*1444*/ 	.word	0x00032440
        /*1448*/ 	.short	0x010a
        /*144a*/ 	.byte	0x3f
	.zero		1


	//   ....[91]....
        /*144c*/ 	.word	0x0001f390
        /*1450*/ 	.word	0x00000002
        /*1454*/ 	.word	0x00032460
        /*1458*/ 	.short	0x010a
        /*145a*/ 	.byte	0x3f
	.zero		1


	//   ....[92]....
        /*145c*/ 	.word	0x0001f3e0
        /*1460*/ 	.word	0x00000003
        /*1464*/ 	.word	0x00032440
        /*1468*/ 	.short	0x010a
        /*146a*/ 	.byte	0x3f
	.zero		1


	//   ....[93]....
        /*146c*/ 	.word	0x0001f430
        /*1470*/ 	.word	0x00000003
        /*1474*/ 	.word	0x00032460
        /*1478*/ 	.short	0x010a
        /*147a*/ 	.byte	0x3f
	.zero		1


	//   ....[94]....
        /*147c*/ 	.word	0x0001f480
        /*1480*/ 	.word	0x00000003
        /*1484*/ 	.word	0x00032440
        /*1488*/ 	.short	0x010a
        /*148a*/ 	.byte	0x3f
	.zero		1


	//   ....[95]....
        /*148c*/ 	.word	0x0001f4d0
        /*1490*/ 	.word	0x00000003
        /*1494*/ 	.word	0x00032460
        /*1498*/ 	.short	0x010a
        /*149a*/ 	.byte	0x3f
	.zero		1


	//   ....[96]....
        /*149c*/ 	.word	0x00020010
        /*14a0*/ 	.word	0x00000000
        /*14a4*/ 	.word	0x00032420
        /*14a8*/ 	.short	0x010a
        /*14aa*/ 	.byte	0x3f
	.zero		1


	//   ....[97]....
        /*14ac*/ 	.word	0x000201b0
        /*14b0*/ 	.word	0x00000006
        /*14b4*/ 	.word	0x00000000
        /*14b8*/ 	.short	0x010a
        /*14ba*/ 	.byte	0x3f
	.zero		1


	//   ....[98]....
        /*14bc*/ 	.word	0x00020200
        /*14c0*/ 	.word	0x00000007
        /*14c4*/ 	.word	0x00000000
        /*14c8*/ 	.short	0x010a
        /*14ca*/ 	.byte	0x3f
	.zero		1


	//   ....[99]....
        /*14cc*/ 	.word	0x00020250
        /*14d0*/ 	.word	0x00000004
        /*14d4*/ 	.word	0x00000000
        /*14d8*/ 	.short	0x010a
        /*14da*/ 	.byte	0x3f
	.zero		1


	//----- nvinfo : EIATTR_NUM_MBARRIERS
	.align		4
.L_1269:
        /*14dc*/ 	.byte	0x03, 0x38
        /*14de*/ 	.short	0x0017


	//----- nvinfo : EIATTR_EXIT_INSTR_OFFSETS
	.align		4
        /*14e0*/ 	.byte	0x04, 0x1c
        /*14e2*/ 	.short	(.L_1271 - .L_1270)


	//   ....[0]....
.L_1270:
        /*14e4*/ 	.word	0x0001c2f0


	//----- nvinfo : EIATTR_MAX_THREADS
	.align		4
.L_1271:
        /*14e8*/ 	.byte	0x04, 0x05
        /*14ea*/ 	.short	(.L_1273 - .L_1272)
.L_1272:
        /*14ec*/ 	.word	0x00000180
        /*14f0*/ 	.word	0x00000001
        /*14f4*/ 	.word	0x00000001


	//----- nvinfo : EIATTR_CRS_STACK_SIZE
	.align		4
.L_1273:
        /*14f8*/ 	.byte	0x04, 0x1e
        /*14fa*/ 	.short	(.L_1275 - .L_1274)
.L_1274:
        /*14fc*/ 	.word	0x00000000


	//----- nvinfo : EIATTR_CBANK_PARAM_SIZE
	.align		4
.L_1275:
        /*1500*/ 	.byte	0x03, 0x19
        /*1502*/ 	.short	0x0bf0


	//----- nvinfo : EIATTR_PARAM_CBANK
	.align		4
        /*1504*/ 	.byte	0x04, 0x0a
        /*1506*/ 	.short	(.L_1277 - .L_1276)
	.align		4
.L_1276:
        /*1508*/ 	.word	index@(.nv.constant0._ZN7cutlass13device_kernelIN5flash11enable_sm90INS1_16FlashAttnFwdSm90INS1_25CollectiveMainloopFwdSm90ILi2EN4cute5tupleIJNS5_1CILi1EEES8_S8_EEENS6_IJNS7_ILi128EEENS7_ILi96EEENS7_ILi64EEEEEELi256ENS_10bfloat16_tEfNS_4arch4Sm90ELb0ELb0ELb0ELb1ELb0ELb1ELb1ELb1ELb0ELb1ELb1ELb0EEENS1_21CollectiveEpilogueFwdINS6_IJSA_NS7_ILi256EEESB_EEES9_SE_SG_Li256ELb1ELb1ELb1ELb0EEENS1_36VarlenDynamicPersistentTileSchedulerILi128ELi96ELi256ELi128ELb1ELb1ELb1ELb0ELb1ELb1EEEEEEEEEvNT_6ParamsE)
        /*150c*/ 	.short	0x0210
        /*150e*/ 	.short	0x0bf0


	//----- nvinfo : EIATTR_SW_WAR
	.align		4
.L_1277:
        /*1510*/ 	.byte	0x04, 0x36
        /*1512*/ 	.short	(.L_1279 - .L_1278)
.L_1278:
        /*1514*/ 	.word	0x00000008
.L_1279:


//--------------------- .nv.info._ZN7cutlass13device_kernelIN5flash11enable_sm90INS1_16FlashAttnFwdSm90INS1_25CollectiveMainloopFwdSm90ILi2EN4cute5tupleIJNS5_1CILi1EEES8_S8_EEENS6_IJNS7_ILi128EEENS7_ILi96EEENS7_ILi64EEEEEELi256ENS_10bfloat16_tEfNS_4arch4Sm90ELb0ELb1ELb0ELb0ELb0ELb0ELb0ELb1ELb0ELb1ELb1ELb0EEENS1_21CollectiveEpilogueFwdINS6_IJSA_NS7_ILi256EEESB_EEES9_SE_SG_Li256ELb0ELb1ELb1ELb0EEENS1_19SingleTileSchedulerILb0ELb1ELb1ELi128EEEEEEEEEvNT_6ParamsE --------------------------
	.section	.nv.info._ZN7cutlass13device_kernelIN5flash11enable_sm90INS1_16FlashAttnFwdSm90INS1_25CollectiveMainloopFwdSm90ILi2EN4cute5tupleIJNS5_1CILi1EEES8_S8_EEENS6_IJNS7_ILi128EEENS7_ILi96EEENS7_ILi64EEEEEELi256ENS_10bfloat16_tEfNS_4arch4Sm90ELb0ELb1ELb0ELb0ELb0ELb0ELb0ELb1ELb0ELb1ELb1ELb0EEENS1_21CollectiveEpilogueFwdINS6_IJSA_NS7_ILi256EEESB_EEES9_SE_SG_Li256ELb0ELb1ELb1ELb0EEENS1_19SingleTileSchedulerILb0ELb1ELb1ELi128EEEEEEEEEvNT_6ParamsE,"",@"SHT_CUDA_INFO"
	.sectionflags	@""
	.align	4


	//----- nvinfo : EIATTR_CUDA_API_VERSION
	.align		4
        /*0000*/ 	.byte	0x04, 0x37
        /*0002*/ 	.short	(.L_1281 - .L_1280)
.L_1280:
        /*0004*/ 	.word	0x00000082


	//----- nvinfo : EIATTR_KPARAM_INFO
	.align		4
.L_1281:
        /*0008*/ 	.byte	0x04, 0x17
        /*000a*/ 	.short	(.L_1283 - .L_1282)
.L_1282:
        /*000c*/ 	.word	0x00000000
        /*0010*/ 	.short	0x0000
        /*0012*/ 	.short	0x0070
        /*0014*/ 	.byte	0x00, 0xf0, 0x01, 0x28


	//----- nvinfo : EIATTR_SPARSE_MMA_MASK
	.align		4
.L_1283:
        /*0018*/ 	.byte	0x03, 0x50
        /*001a*/ 	.short	0x0000


	//----- nvinfo : EIATTR_MAXREG_COUNT
	.align		4
        /*001c*/ 	.byte	0x03, 0x1b
        /*001e*/ 	.short	0x00a8


	//----- nvinfo : EIATTR_NUM_BARRIERS
	.align		4
        /*0020*/ 	.byte	0x02, 0x4c
        /*0022*/ 	.byte	0x10
	.zero		1


	//----- nvinfo : EIATTR_EXTERNS
	.align		4
        /*0024*/ 	.byte	0x04, 0x0f
        /*0026*/ 	.short	(.L_1285 - .L_1284)


	//   ....[0]....
	.align		4
.L_1284:
        /*0028*/ 	.word	index@(__assertfail)


	//----- nvinfo : EIATTR_ANNOTATIONS
	.align		4
.L_1285:
        /*002c*/ 	.byte	0x04, 0x55
        /*002e*/ 	.short	(.L_1287 - .L_1286)


	//   ....[0]....
.L_1286:
        /*0030*/ 	.word	0x00000001
        /*0034*/ 	.byte	0x70, 0xfd, 0x00, 0x00, 0x01, 0x00, 0x00, 0x00, 0x70, 0x02, 0x01, 0x00, 0x01, 0x00, 0x00, 0x00
        /*0044*/ 	.byte	0x60, 0x04, 0x01, 0x00, 0x01, 0x00, 0x00, 0x00, 0x50, 0x05, 0x01, 0x00, 0x01, 0x00, 0x00, 0x00
        /*0054*/ 	.byte	0x30, 0x11, 0x01, 0x00, 0x01, 0x00, 0x00, 0x00, 0xe0, 0x14, 0x01, 0x00


	//----- nvinfo : EIATTR_MERCURY_ISA_VERSION
	.align		4
.L_1287:
        /*0060*/ 	.byte	0x03, 0x5f
        /*0062*/ 	.short	0x0101


	//----- nvinfo : EIATTR_INT_WARP_WIDE_INSTR_OFFSETS
	.align		4
        /*0064*/ 	.byte	0x04, 0x31
        /*0066*/ 	.short	(.L_1289 - .L_1288)


	//   ....[0]....
.L_1288:
        /*0068*/ 	.word	0x00000130


	//   ....[1]....
        /*006c*/ 	.word	0x00000170


	//   ....[2]....
        /*0070*/ 	.word	0x000001e0


	//----- nvinfo : EIATTR_COOP_GROUP_MASK_REGIDS
	.align		4
.L_1289:
        /*0074*/ 	.byte	0x04, 0x29
        /*0076*/ 	.short	(.L_1291 - .L_1290)


	//   ....[0]....
.L_1290:
        /*0078*/ 	.word	0xffffffff


	//   ....[1]....
        /*007c*/ 	.word	0xffffffff


	//   ....[2]....
        /*0080*/ 	.word	0xffffffff


	//   ....[3]....
        /*0084*/ 	.word	0xffffffff


	//   ....[4]....
        /*0088*/ 	.word	0xffffffff


	//   ....[5]....
        /*008c*/ 	.word	0xffffffff


	//   ....[6]....
        /*0090*/ 	.word	0xffffffff


	//   ....[7]....
        /*0094*/ 	.word	0xffffffff


	//   ....[8]....
        /*0098*/ 	.word	0xffffffff


	//   ....[9]....
        /*009c*/ 	.word	0xffffffff


	//   ....[10]....
        /*00a0*/ 	.word	0xffffffff


	//   ....[11]....
        /*00a4*/ 	.word	0xffffffff


	//   ....[12]....
        /*00a8*/ 	.word	0xffffffff


	//   ....[13]....
        /*00ac*/ 	.word	0xffffffff


	//   ....[14]....
        /*00b0*/ 	.word	0xffffffff


	//   ....[15]....
        /*00b4*/ 	.word	0xffffffff


	//   ....[16]....
        /*00b8*/ 	.word	0xffffffff


	//   ....[17]....
        /*00bc*/ 	.word	0xffffffff


	//   ....[18]....
        /*00c0*/ 	.word	0xffffffff


	//   ....[19]....
        /*00c4*/ 	.word	0xffffffff


	//   ....[20]....
        /*00c8*/ 	.word	0xffffffff


	//   ....[21]....
        /*00cc*/ 	.word	0xffffffff


	//   ....[22]....
        /*00d0*/ 	.word	0xffffffff


	//   ....[23]....
        /*00d4*/ 	.word	0xffffffff


	//   ....[24]....
        /*00d8*/ 	.word	0xffffffff


	//   ....[25]....
        /*00dc*/ 	.word	0xffffffff


	//   ....[26]....
        /*00e0*/ 	.word	0xffffffff


	//   ....[27]....
        /*00e4*/ 	.word	0xffffffff


	//   ....[28]....
        /*00e8*/ 	.word	0xffffffff


	//   ....[29]....
        /*00ec*/ 	.word	0xffffffff


	//   ....[30]....
        /*00f0*/ 	.word	0xffffffff


	//   ....[31]....
        /*00f4*/ 	.word	0xffffffff


	//   ....[32]....
        /*00f8*/ 	.word	0xffffffff


	//   ....[33]....
        /*00fc*/ 	.word	0xffffffff


	//   ....[34]....
        /*0100*/ 	.word	0xffffffff


	//   ....[35]....
        /*0104*/ 	.word	0xffffffff


	//   ....[36]....
        /*0108*/ 	.word	0xffffffff


	//   ....[37]....
        /*010c*/ 	.word	0xffffffff


	//   ....[38]....
        /*0110*/ 	.word	0xffffffff


	//   ....[39]....
        /*0114*/ 	.word	0xffffffff


	//   ....[40]....
        /*0118*/ 	.word	0xffffffff


	//   ....[41]....
        /*011c*/ 	.word	0xffffffff


	//   ....[42]....
        /*0120*/ 	.word	0xffffffff


	//   ....[43]....
        /*0124*/ 	.word	0xffffffff


	//   ....[44]....
        /*0128*/ 	.word	0xffffffff


	//   ....[45]....
        /*012c*/ 	.word	0xffffffff


	//   ....[46]....
        /*0130*/ 	.word	0xffffffff


	//   ....[47]....
        /*0134*/ 	.word	0xffffffff


	//   ....[48]....
        /*0138*/ 	.word	0xffffffff


	//   ....[49]....
        /*013c*/ 	.word	0xffffffff


	//   ....[50]....
        /*0140*/ 	.word	0xffffffff


	//   ....[51]....
        /*0144*/ 	.word	0xffffffff


	//   ....[52]....
        /*0148*/ 	.word	0xffffffff


	//   ....[53]....
        /*014c*/ 	.word	0xffffffff


	//   ....[54]....
        /*0150*/ 	.word	0xffffffff


	//   ....[55]....
        /*0154*/ 	.word	0xffffffff


	//   ....[56]....
        /*0158*/ 	.word	0xffffffff


	//   ....[57]....
        /*015c*/ 	.word	0xffffffff


	//   ....[58]....
        /*0160*/ 	.word	0xffffffff


	//   ....[59]....
        /*0164*/ 	.word	0xffffffff


	//   ....[60]....
        /*0168*/ 	.word	0xffffffff


	//   ....[61]....
        /*016c*/ 	.word	0x0500000f


	//   ....[62]....
        /*0170*/ 	.word	0x0500000f


	//   ....[63]....
        /*0174*/ 	.word	0x0500000f


	//   ....[64]....
        /*0178*/ 	.word	0x0500000f


	//   ....[65]....
        /*017c*/ 	.word	0x0500000f


	//   ....[66]....
        /*0180*/ 	.word	0x0500000f


	//   ....[67]....
        /*0184*/ 	.word	0x0500000f


	//   ....[68]....
        /*0188*/ 	.word	0x0500000f


	//   ....[69]....
        /*018c*/ 	.word	0x0500000f


	//   ....[70]....
        /*0190*/ 	.word	0x0500000f


	//   ....[71]....
        /*0194*/ 	.word	0x0500000f


	//   ....[72]....
        /*0198*/ 	.word	0x0500000f


	//   ....[73]....
        /*019c*/ 	.word	0x0500000f


	//   ....[74]....
        /*01a0*/ 	.word	0x0500000f


	//   ....[75]....
        /*01a4*/ 	.word	0x0500000f


	//   ....[76]....
        /*01a8*/ 	.word	0x0500000f


	//   ....[77]....
        /*01ac*/ 	.word	0x0500000f


	//   ....[78]....
        /*01b0*/ 	.word	0x0500000f


	//----- nvinfo : EIATTR_COOP_GROUP_INSTR_OFFSETS
	.align		4
.L_1291:
        /*01b4*/ 	.byte	0x04, 0x28
        /*01b6*/ 	.short	(.L_1293 - .L_1292)


	//   ....[0]....
.L_1292:
        /*01b8*/ 	.word	0x00000070


	//   ....[1]....
        /*01bc*/ 	.word	0x00000140


	//   ....[2]....
        /*01c0*/ 	.word	0x00000190


	//   ....[3]....
        /*01c4*/ 	.word	0x000003c0


	//   ....[4]....
        /*01c8*/ 	.word	0x00000520


	//   ....[5]....
        /*01cc*/ 	.word	0x00000640


	//   ....[6]....
        /*01d0*/ 	.word	0x000007a0


	//   ....[7]....
        /*01d4*/ 	.word	0x000017a0


	//   ....[8]....
        /*01d8*/ 	.word	0x00001ee0


	//   ....[9]....
        /*01dc*/ 	.word	0x00002200


	//   ....[10]....
        /*01e0*/ 	.word	0x00002f30


	//   ....[11]....
        /*01e4*/ 	.word	0x00003040


	//   ....[12]....
        /*01e8*/ 	.word	0x00003620


	//   ....[13]....
        /*01ec*/ 	.word	0x00003690


	//   ....[14]....
        /*01f0*/ 	.word	0x000047a0


	//   ....[15]....
        /*01f4*/ 	.word	0x000052b0


	//   ....[16]....
        /*01f8*/ 	.word	0x00005850


	//   ....[17]....
        /*01fc*/ 	.word	0x00005970


	//   ....[18]....
        /*0200*/ 	.word	0x00005fc0


	//   ....[19]....
        /*0204*/ 	.word	0x00006040


	//   ....[20]....
        /*0208*/ 	.word	0x00007be0


	//   ....[21]....
        /*020c*/ 	.word	0x00007c10


	//   ....[22]....
        /*0210*/ 	.word	0x000080d0


	//   ....[23]....
        /*0214*/ 	.word	0x000082a0


	//   ....[24]....
        /*0218*/ 	.word	0x000097c0


	//   ....[25]....
        /*021c*/ 	.word	0x0000a280


	//   ....[26]....
        /*0220*/ 	.word	0x0000a8c0


	//   ....[27]....
        /*0224*/ 	.word	0x0000a9d0


	//   ....[28]....
        /*0228*/ 	.word	0x0000af90


	//   ....[29]....
        /*022c*/ 	.word	0x0000b010


	//   ....[30]....
        /*0230*/ 	.word	0x0000c460


	//   ....[31]....
        /*0234*/ 	.word	0x0000c4b0


	//   ....[32]....
        /*0238*/ 	.word	0x0000c4e0


	//   ....[33]....
        /*023c*/ 	.word	0x0000c510


	//   ....[34]....
        /*0240*/ 	.word	0x0000d5c0


	//   ....[35]....
        /*0244*/ 	.word	0x0000d620


	//   ....[36]....
        /*0248*/ 	.word	0x0000d660


	//   ....[37]....
        /*024c*/ 	.word	0x0000d690


	//   ....[38]....
        /*0250*/ 	.word	0x0000d6c0


	//   ....[39]....
        /*0254*/ 	.word	0x0000d6e0


	//   ....[40]....
        /*0258*/ 	.word	0x0000e350


	//   ....[41]....
        /*025c*/ 	.word	0x0000e360


	//   ....[42]....
        /*0260*/ 	.word	0x0000f390


	//   ....[43]....
        /*0264*/ 	.word	0x00010260


	//   ....[44]....
        /*0268*/ 	.word	0x00010b20


	//   ....[45]....
        /*026c*/ 	.word	0x00010b50


	//   ....[46]....
        /*0270*/ 	.word	0x00010b80


	//   ....[47]....
        /*0274*/ 	.word	0x00010bf0


	//   ....[48]....
        /*0278*/ 	.word	0x00010c40


	//   ....[49]....
        /*027c*/ 	.word	0x00010c60


	//   ....[50]....
        /*0280*/ 	.word	0x00010cd0


	//   ....[51]....
        /*0284*/ 	.word	0x00010cf0


	//   ....[52]....
        /*0288*/ 	.word	0x00010d40


	//   ....[53]....
        /*028c*/ 	.word	0x00010d60


	//   ....[54]....
        /*0290*/ 	.word	0x00010dd0


	//   ....[55]....
        /*0294*/ 	.word	0x00010df0


	//   ....[56]....
        /*0298*/ 	.word	0x00010e40


	//   ....[57]....
        /*029c*/ 	.word	0x00010e60


	//   ....[58]....
        /*02a0*/ 	.word	0x00010e90


	//   ....[59]....
        /*02a4*/ 	.word	0x00010eb0


	//   ....[60]....
        /*02a8*/ 	.word	0x00013080


	//   ....[61]....
        /*02ac*/ 	.word	0x00013660


	//   ....[62]....
        /*02b0*/ 	.word	0x000137d0


	//   ....[63]....
        /*02b4*/ 	.word	0x00013830


	//   ....[64]....
        /*02b8*/ 	.word	0x000138f0


	//   ....[65]....
        /*02bc*/ 	.word	0x000139a0


	//   ....[66]....
        /*02c0*/ 	.word	0x00013a70


	//   ....[67]....
        /*02c4*/ 	.word	0x00013ae0


	//   ....[68]....
        /*02c8*/ 	.word	0x00013b40


	//   ....[69]....
        /*02cc*/ 	.word	0x00013c00


	//   ....[70]....
        /*02d0*/ 	.word	0x00013cd0


	//   ....[71]....
        /*02d4*/ 	.word	0x00013d40


	//   ....[72]....
        /*02d8*/ 	.word	0x00013da0


	//   ....[73]....
        /*02dc*/ 	.word	0x00013e60


	//   ....[74]....
        /*02e0*/ 	.word	0x00013ec0


	//   ....[75]....
        /*02e4*/ 	.word	0x00013f80


	//   ....[76]....
        /*02e8*/ 	.word	0x00013fe0


	//   ....[77]....
        /*02ec*/ 	.word	0x00014090


	//   ....[78]....
        /*02f0*/ 	.word	0x000144a0


	//----- nvinfo : EIATTR_REG_RECONFIG
	.align		4
.L_1293:
        /*02f4*/ 	.byte	0x01, 0x54
	.zero		2


	//----- nvinfo : EIATTR_SYSCALL_OFFSETS
	.align		4
        /*02f8*/ 	.byte	0x04, 0x46
        /*02fa*/ 	.short	(.L_1295 - .L_1294)


	//   ....[0]....
.L_1294:
        /*02fc*/ 	.word	0x00001960


	//   ....[1]....
        /*0300*/ 	.word	0x0000fef0


	//   ....[2]....
        /*0304*/ 	.word	0x00010030


	//   ....[3]....
        /*0308*/ 	.word	0x00010120


	//   ....[4]....
        /*030c*/ 	.word	0x000107c0


	//----- nvinfo : EIATTR_MBARRIER_INSTR_OFFSETS
	.align		4
.L_1295:
        /*0310*/ 	.byte	0x04, 0x39
        /*0312*/ 	.short	(.L_1297 - .L_1296)


	//   ....[0]....
.L_1296:
        /*0314*/ 	.word	0x00000270
        /*0318*/ 	.word	0x000000ff
        /*031c*/ 	.word	0x00022800
        /*0320*/ 	.short	0x0100
        /*0322*/ 	.byte	0x08
	.zero		1


	//   ....[1]....
        /*0324*/ 	.word	0x00000280
        /*0328*/ 	.word	0x000000ff
        /*032c*/ 	.word	0x00022820
        /*0330*/ 	.short	0x0100
        /*0332*/ 	.byte	0x08
	.zero		1


	//   ....[2]....
        /*0334*/ 	.word	0x00000370
        /*0338*/ 	.word	0x000000ff
        /*033c*/ 	.word	0x00022830
        /*0340*/ 	.short	0x0100
        /*0342*/ 	.byte	0x08
	.zero		1


	//   ....[3]....
        /*0344*/ 	.word	0x00000380
        /*0348*/ 	.word	0x000000ff
        /*034c*/ 	.word	0x00022840
        /*0350*/ 	.short	0x0100
        /*0352*/ 	.byte	0x08
	.zero		1


	//   ....[4]....
        /*0354*/ 	.word	0x00000390
        /*0358*/ 	.word	0x000000ff
        /*035c*/ 	.word	0x00022838
        /*0360*/ 	.short	0x0100
        /*0362*/ 	.byte	0x08
	.zero		1


	//   ....[5]....
        /*0364*/ 	.word	0x000003a0
        /*0368*/ 	.word	0x000000ff
        /*036c*/ 	.word	0x00022848
        /*0370*/ 	.short	0x0100
        /*0372*/ 	.byte	0x08
	.zero		1


	//   ....[6]....
        /*0374*/ 	.word	0x000004d0
        /*0378*/ 	.word	0x000000ff
        /*037c*/ 	.word	0x00022850
        /*0380*/ 	.short	0x0100
        /*0382*/ 	.byte	0x08
	.zero		1


	//   ....[7]....
        /*0384*/ 	.word	0x000004e0
        /*0388*/ 	.word	0x000000ff
        /*038c*/ 	.word	0x00022860
        /*0390*/ 	.short	0x0100
        /*0392*/ 	.byte	0x08
	.zero		1


	//   ....[8]....
        /*0394*/ 	.word	0x000004f0
        /*0398*/ 	.word	0x000000ff
        /*039c*/ 	.word	0x00022858
        /*03a0*/ 	.short	0x0100
        /*03a2*/ 	.byte	0x08
	.zero		1


	//   ....[9]....
        /*03a4*/ 	.word	0x00000500
        /*03a8*/ 	.word	0x000000ff
        /*03ac*/ 	.word	0x00022868
        /*03b0*/ 	.short	0x0100
        /*03b2*/ 	.byte	0x08
	.zero		1


	//   ....[10]....
        /*03b4*/ 	.word	0x000005f0
        /*03b8*/ 	.word	0x000000ff
        /*03bc*/ 	.word	0x00022870
        /*03c0*/ 	.short	0x0100
        /*03c2*/ 	.byte	0x06
	.zero		1


	//   ....[11]....
        /*03c4*/ 	.word	0x00000600
        /*03c8*/ 	.word	0x000000ff
        /*03cc*/ 	.word	0x00022880
        /*03d0*/ 	.short	0x0100
        /*03d2*/ 	.byte	0x06
	.zero		1


	//   ....[12]....
        /*03d4*/ 	.word	0x00000610
        /*03d8*/ 	.word	0x000000ff
        /*03dc*/ 	.word	0x00022878
        /*03e0*/ 	.short	0x0100
        /*03e2*/ 	.byte	0x06
	.zero		1


	//   ....[13]....
        /*03e4*/ 	.word	0x00000620
        /*03e8*/ 	.word	0x000000ff
        /*03ec*/ 	.word	0x00022888
        /*03f0*/ 	.short	0x0100
        /*03f2*/ 	.byte	0x06
	.zero		1


	//   ....[14]....
        /*03f4*/ 	.word	0x00000750
        /*03f8*/ 	.word	0x000000ff
        /*03fc*/ 	.word	0x00022890
        /*0400*/ 	.short	0x0100
        /*0402*/ 	.byte	0x08
	.zero		1


	//   ....[15]....
        /*0404*/ 	.word	0x00000760
        /*0408*/ 	.word	0x000000ff
        /*040c*/ 	.word	0x000228a0
        /*0410*/ 	.short	0x0100
        /*0412*/ 	.byte	0x08
	.zero		1


	//   ....[16]....
        /*0414*/ 	.word	0x00000770
        /*0418*/ 	.word	0x000000ff
        /*041c*/ 	.word	0x00022898
        /*0420*/ 	.short	0x0100
        /*0422*/ 	.byte	0x08
	.zero		1


	//   ....[17]....
        /*0424*/ 	.word	0x00000780
        /*0428*/ 	.word	0x000000ff
        /*042c*/ 	.word	0x000228a8
        /*0430*/ 	.short	0x0100
        /*0432*/ 	.byte	0x08
	.zero		1


	//   ....[18]....
        /*0434*/ 	.word	0x000008b0
        /*0438*/ 	.word	0x000000ff
        /*043c*/ 	.word	0x000228b0
        /*0440*/ 	.short	0x0100
        /*0442*/ 	.byte	0x08
	.zero		1


	//   ....[19]....
        /*0444*/ 	.word	0x000008c0
        /*0448*/ 	.word	0x000000ff
        /*044c*/ 	.word	0x000228c0
        /*0450*/ 	.short	0x0100
        /*0452*/ 	.byte	0x08
	.zero		1


	//   ....[20]....
        /*0454*/ 	.word	0x000008d0
        /*0458*/ 	.word	0x000000ff
        /*045c*/ 	.word	0x000228b8
        /*0460*/ 	.short	0x0100
        /*0462*/ 	.byte	0x08
	.zero		1


	//   ....[21]....
        /*0464*/ 	.word	0x000008e0
        /*0468*/ 	.word	0x000000ff
        /*046c*/ 	.word	0x000228c8
        /*0470*/ 	.short	0x0100
        /*0472*/ 	.byte	0x08
	.zero		1


	//   ....[22]....
        /*0474*/ 	.word	0x00001990
        /*0478*/ 	.word	0x000000ff
        /*047c*/ 	.word	0x00022800
        /*0480*/ 	.short	0x010a
        /*0482*/ 	.byte	0x26
	.zero		1


	//   ....[23]....
        /*0484*/ 	.word	0x00001a30
        /*0488*/ 	.word	0x000000ff
        /*048c*/ 	.word	0x00022830
        /*0490*/ 	.short	0x010a
        /*0492*/ 	.byte	0x26
	.zero		1


	//   ....[24]....
        /*0494*/ 	.word	0x00001a70
        /*0498*/ 	.word	0x000000ff
        /*049c*/ 	.word	0x00022830
        /*04a0*/ 	.short	0x010a
        /*04a2*/ 	.byte	0x26
	.zero		1


	//   ....[25]....
        /*04a4*/ 	.word	0x00002040
        /*04a8*/ 	.word	0x00000000
        /*04ac*/ 	.word	0x00000000
        /*04b0*/ 	.short	0x0101
        /*04b2*/ 	.byte	0x3f
	.zero		1


	//   ....[26]....
        /*04b4*/ 	.word	0x00003f00
        /*04b8*/ 	.word	0x000000ff
        /*04bc*/ 	.word	0x00022850
        /*04c0*/ 	.short	0x010a
        /*04c2*/ 	.byte	0x26
	.zero		1


	//   ....[27]....
        /*04c4*/ 	.word	0x00003f40
        /*04c8*/ 	.word	0x000000ff
        /*04cc*/ 	.word	0x00022850
        /*04d0*/ 	.short	0x010a
        /*04d2*/ 	.byte	0x26
	.zero		1


	//   ....[28]....
        /*04d4*/ 	.word	0x000042b0
        /*04d8*/ 	.word	0x00000009
        /*04dc*/ 	.word	0x00000000
        /*04e0*/ 	.short	0x0101
        /*04e2*/ 	.byte	0x3f
	.zero		1


	//   ....[29]....
        /*04e4*/ 	.word	0x000045c0
        /*04e8*/ 	.word	0x000000ff
        /*04ec*/ 	.word	0x00022830
        /*04f0*/ 	.short	0x010a
        /*04f2*/ 	.byte	0x1f
	.zero		1


	//   ....[30]....
        /*04f4*/ 	.word	0x00004600
        /*04f8*/ 	.word	0x000000ff
        /*04fc*/ 	.word	0x00022830
        /*0500*/ 	.short	0x010a
        /*0502*/ 	.byte	0x1f
	.zero		1


	//   ....[31]....
        /*0504*/ 	.word	0x000048d0
        /*0508*/ 	.word	0x0000000f
        /*050c*/ 	.word	0x00000000
        /*0510*/ 	.short	0x0101
        /*0512*/ 	.byte	0x3f
	.zero		1


	//   ....[32]....
        /*0514*/ 	.word	0x00007160
        /*0518*/ 	.word	0x000000ff
        /*051c*/ 	.word	0x00022850
        /*0520*/ 	.short	0x010a
        /*0522*/ 	.byte	0x1f
	.zero		1


	//   ....[33]....
        /*0524*/ 	.word	0x000071a0
        /*0528*/ 	.word	0x000000ff
        /*052c*/ 	.word	0x00022850
        /*0530*/ 	.short	0x010a
        /*0532*/ 	.byte	0x1f
	.zero		1


	//   ....[34]....
        /*0534*/ 	.word	0x00007470
        /*0538*/ 	.word	0x0000000c
        /*053c*/ 	.word	0x00000000
        /*0540*/ 	.short	0x0101
        /*0542*/ 	.byte	0x3f
	.zero		1


	//   ....[35]....
        /*0544*/ 	.word	0x00007890
        /*0548*/ 	.word	0x000000ff
        /*054c*/ 	.word	0x00022830
        /*0550*/ 	.short	0x010a
        /*0552*/ 	.byte	0x1b
	.zero		1


	//   ....[36]....
        /*0554*/ 	.word	0x000078d0
        /*0558*/ 	.word	0x000000ff
        /*055c*/ 	.word	0x00022830
        /*0560*/ 	.short	0x010a
        /*0562*/ 	.byte	0x1b
	.zero		1


	//   ....[37]....
        /*0564*/ 	.word	0x00008670
        /*0568*/ 	.word	0x0000009a
        /*056c*/ 	.word	0x00000000
        /*0570*/ 	.short	0x0101
        /*0572*/ 	.byte	0x3f
	.zero		1


	//   ....[38]....
        /*0574*/ 	.word	0x00009160
        /*0578*/ 	.word	0x000000ff
        /*057c*/ 	.word	0x00022850
        /*0580*/ 	.short	0x010a
        /*0582*/ 	.byte	0x1b
	.zero		1


	//   ....[39]....
        /*0584*/ 	.word	0x000091a0
        /*0588*/ 	.word	0x000000ff
        /*058c*/ 	.word	0x00022850
        /*0590*/ 	.short	0x010a
        /*0592*/ 	.byte	0x1b
	.zero		1


	//   ....[40]....
        /*0594*/ 	.word	0x00009450
        /*0598*/ 	.word	0x000000b3
        /*059c*/ 	.word	0x00000000
        /*05a0*/ 	.short	0x0101
        /*05a2*/ 	.byte	0x3f
	.zero		1


	//   ....[41]....
        /*05a4*/ 	.word	0x000095c0
        /*05a8*/ 	.word	0x000000ff
        /*05ac*/ 	.word	0x00022830
        /*05b0*/ 	.short	0x010a
        /*05b2*/ 	.byte	0x1e
	.zero		1


	//   ....[42]....
        /*05b4*/ 	.word	0x00009600
        /*05b8*/ 	.word	0x000000ff
        /*05bc*/ 	.word	0x00022830
        /*05c0*/ 	.short	0x010a
        /*05c2*/ 	.byte	0x1e
	.zero		1


	//   ....[43]....
        /*05c4*/ 	.word	0x00009860
        /*05c8*/ 	.word	0x00000000
        /*05cc*/ 	.word	0x00000000
        /*05d0*/ 	.short	0x0101
        /*05d2*/ 	.byte	0x3f
	.zero		1


	//   ....[44]....
        /*05d4*/ 	.word	0x0000c130
        /*05d8*/ 	.word	0x000000ff
        /*05dc*/ 	.word	0x00022850
        /*05e0*/ 	.short	0x010a
        /*05e2*/ 	.byte	0x1e
	.zero		1


	//   ....[45]....
        /*05e4*/ 	.word	0x0000c170
        /*05e8*/ 	.word	0x000000ff
        /*05ec*/ 	.word	0x00022850
        /*05f0*/ 	.short	0x010a
        /*05f2*/ 	.byte	0x1e
	.zero		1


	//   ....[46]....
        /*05f4*/ 	.word	0x0000c440
        /*05f8*/ 	.word	0x00000008
        /*05fc*/ 	.word	0x00000000
        /*0600*/ 	.short	0x0101
        /*0602*/ 	.byte	0x3f
	.zero		1


	//   ....[47]....
        /*0604*/ 	.word	0x0000d6f0
        /*0608*/ 	.word	0x000000ff
        /*060c*/ 	.word	0x00000000
        /*0610*/ 	.short	0x0101
        /*0612*/ 	.byte	0x04
	.zero		1


	//   ....[48]....
        /*0614*/ 	.word	0x000104a0
        /*0618*/ 	.word	0x000000ff
        /*061c*/ 	.word	0x00022840
        /*0620*/ 	.short	0x010a
        /*0622*/ 	.byte	0x26
	.zero		1


	//   ....[49]....
        /*0624*/ 	.word	0x00010fa0
        /*0628*/ 	.word	0x000000ff
        /*062c*/ 	.word	0x00022800
        /*0630*/ 	.short	0x0107
        /*0632*/ 	.byte	0x26
	.zero		1


	//   ....[50]....
        /*0634*/ 	.word	0x00010fe0
        /*0638*/ 	.word	0x000000ff
        /*063c*/ 	.word	0x00022800
        /*0640*/ 	.short	0x0101
        /*0642*/ 	.byte	0x26
	.zero		1


	//   ....[51]....
        /*0644*/ 	.word	0x00010ff0
        /*0648*/ 	.word	0x000000ff
        /*064c*/ 	.word	0x00022820
        /*0650*/ 	.short	0x010a
        /*0652*/ 	.byte	0x26
	.zero		1


	//   ....[52]....
        /*0654*/ 	.word	0x00011050
        /*0658*/ 	.word	0x000000ff
        /*065c*/ 	.word	0x00022860
        /*0660*/ 	.short	0x010a
        /*0662*/ 	.byte	0x26
	.zero		1


	//   ....[53]....
        /*0664*/ 	.word	0x000118c0
        /*0668*/ 	.word	0x000000ff
        /*066c*/ 	.word	0x00022848
        /*0670*/ 	.short	0x010a
        /*0672*/ 	.byte	0x26
	.zero		1


	//   ....[54]....
        /*0674*/ 	.word	0x00011a90
        /*0678*/ 	.word	0x000000ff
        /*067c*/ 	.word	0x00022868
        /*0680*/ 	.short	0x010a
        /*0682*/ 	.byte	0x26
	.zero		1


	//   ....[55]....
        /*0684*/ 	.word	0x000120f0
        /*0688*/ 	.word	0x000000ff
        /*068c*/ 	.word	0x00022840
        /*0690*/ 	.short	0x010a
        /*0692*/ 	.byte	0x26
	.zero		1


	//   ....[56]....
        /*0694*/ 	.word	0x000122d0
        /*0698*/ 	.word	0x000000ff
        /*069c*/ 	.word	0x00022860
        /*06a0*/ 	.short	0x010a
        /*06a2*/ 	.byte	0x26
	.zero		1


	//   ....[57]....
        /*06a4*/ 	.word	0x00012950
        /*06a8*/ 	.word	0x000000ff
        /*06ac*/ 	.word	0x00022848
        /*06b0*/ 	.short	0x010a
        /*06b2*/ 	.byte	0x26
	.zero		1


	//   ....[58]....
        /*06b4*/ 	.word	0x00012b30
        /*06b8*/ 	.word	0x000000ff
        /*06bc*/ 	.word	0x00022868
        /*06c0*/ 	.short	0x010a
        /*06c2*/ 	.byte	0x26
	.zero		1


	//   ....[59]....
        /*06c4*/ 	.word	0x00013010
        /*06c8*/ 	.word	0x00000002
        /*06cc*/ 	.word	0x00022820
        /*06d0*/ 	.short	0x010a
        /*06d2*/ 	.byte	0x3f
	.zero		1


	//   ....[60]....
        /*06d4*/ 	.word	0x00013190
        /*06d8*/ 	.word	0x00000007
        /*06dc*/ 	.word	0x00000000
        /*06e0*/ 	.short	0x010a
        /*06e2*/ 	.byte	0x3f
	.zero		1


	//   ....[61]....
        /*06e4*/ 	.word	0x00013200
        /*06e8*/ 	.word	0x00000005
        /*06ec*/ 	.word	0x00000000
        /*06f0*/ 	.short	0x010a
        /*06f2*/ 	.byte	0x3f
	.zero		1


	//   ....[62]....
        /*06f4*/ 	.word	0x00013260
        /*06f8*/ 	.word	0x00000005
        /*06fc*/ 	.word	0x00000000
        /*0700*/ 	.short	0x010a
        /*0702*/ 	.byte	0x3f
	.zero		1


	//   ....[63]....
        /*0704*/ 	.word	0x00013290
        /*0708*/ 	.word	0x00000003
        /*070c*/ 	.word	0x00000000
        /*0710*/ 	.short	0x010a
        /*0712*/ 	.byte	0x3f
	.zero		1


	//   ....[64]....
        /*0714*/ 	.word	0x00013300
        /*0718*/ 	.word	0x00000003
        /*071c*/ 	.word	0x00022800
        /*0720*/ 	.short	0x010a
        /*0722*/ 	.byte	0x3f
	.zero		1


	//   ....[65]....
        /*0724*/ 	.word	0x00013360
        /*0728*/ 	.word	0x00000003
        /*072c*/ 	.word	0x00022830
        /*0730*/ 	.short	0x010a
        /*0732*/ 	.byte	0x3f
	.zero		1


	//   ....[66]....
        /*0734*/ 	.word	0x000133b0
        /*0738*/ 	.word	0x00000009
        /*073c*/ 	.word	0x00022850
        /*0740*/ 	.short	0x010a
        /*0742*/ 	.byte	0x3f
	.zero		1


	//   ....[67]....
        /*0744*/ 	.word	0x00013410
        /*0748*/ 	.word	0x00000004
        /*074c*/ 	.word	0x00022830
        /*0750*/ 	.short	0x010a
        /*0752*/ 	.byte	0x3f
	.zero		1


	//   ....[68]....
        /*0754*/ 	.word	0x00013460
        /*0758*/ 	.word	0x0000000c
        /*075c*/ 	.word	0x00022850
        /*0760*/ 	.short	0x010a
        /*0762*/ 	.byte	0x3f
	.zero		1


	//   ....[69]....
        /*0764*/ 	.word	0x000134c0
        /*0768*/ 	.word	0x0000000d
        /*076c*/ 	.word	0x00022830
        /*0770*/ 	.short	0x010a
        /*0772*/ 	.byte	0x3f
	.zero		1


	//   ....[70]....
        /*0774*/ 	.word	0x00013510
        /*0778*/ 	.word	0x000000b3
        /*077c*/ 	.word	0x00022850
        /*0780*/ 	.short	0x010a
        /*0782*/ 	.byte	0x3f
	.zero		1


	//   ....[71]....
        /*0784*/ 	.word	0x00013570
        /*0788*/ 	.word	0x00000000
        /*078c*/ 	.word	0x00022830
        /*0790*/ 	.short	0x010a
        /*0792*/ 	.byte	0x3f
	.zero		1


	//   ....[72]....
        /*0794*/ 	.word	0x000135c0
        /*0798*/ 	.word	0x00000008
        /*079c*/ 	.word	0x00022850
        /*07a0*/ 	.short	0x010a
        /*07a2*/ 	.byte	0x3f
	.zero		1


	//   ....[73]....
        /*07a4*/ 	.word	0x00013720
        /*07a8*/ 	.word	0x00000003
        /*07ac*/ 	.word	0x00022840
        /*07b0*/ 	.short	0x010a
        /*07b2*/ 	.byte	0x3f
	.zero		1


	//   ....[74]....
        /*07b4*/ 	.word	0x000140d0
        /*07b8*/ 	.word	0x00000003
        /*07bc*/ 	.word	0x00022820
        /*07c0*/ 	.short	0x010a
        /*07c2*/ 	.byte	0x3f
	.zero		1


	//   ....[75]....
        /*07c4*/ 	.word	0x00014130
        /*07c8*/ 	.word	0x00000003
        /*07cc*/ 	.word	0x00022860
        /*07d0*/ 	.short	0x010a
        /*07d2*/ 	.byte	0x3f
	.zero		1


	//   ....[76]....
        /*07d4*/ 	.word	0x00014190
        /*07d8*/ 	.word	0x00000003
        /*07dc*/ 	.word	0x00022848
        /*07e0*/ 	.short	0x010a
        /*07e2*/ 	.byte	0x3f
	.zero		1


	//   ....[77]....
        /*07e4*/ 	.word	0x000141f0
        /*07e8*/ 	.word	0x00000003
        /*07ec*/ 	.word	0x00022868
        /*07f0*/ 	.short	0x010a
        /*07f2*/ 	.byte	0x3f
	.zero		1


	//   ....[78]....
        /*07f4*/ 	.word	0x00014250
        /*07f8*/ 	.word	0x00000003
        /*07fc*/ 	.word	0x00022840
        /*0800*/ 	.short	0x010a
        /*0802*/ 	.byte	0x3f
	.zero		1


	//   ....[79]....
        /*0804*/ 	.word	0x000142b0
        /*0808*/ 	.word	0x00000003
        /*080c*/ 	.word	0x00022860
        /*0810*/ 	.short	0x010a
        /*0812*/ 	.byte	0x3f
	.zero		1


	//   ....[80]....
        /*0814*/ 	.word	0x00014310
        /*0818*/ 	.word	0x00000003
        /*081c*/ 	.word	0x00022848
        /*0820*/ 	.short	0x010a
        /*0822*/ 	.byte	0x3f
	.zero		1


	//   ....[81]....
        /*0824*/ 	.word	0x00014370
        /*0828*/ 	.word	0x00000003
        /*082c*/ 	.word	0x00022868
        /*0830*/ 	.short	0x010a
        /*0832*/ 	.byte	0x3f
	.zero		1


	//   ....[82]....
        /*0834*/ 	.word	0x000143c0
        /*0838*/ 	.word	0x00000002
        /*083c*/ 	.word	0x00022820
        /*0840*/ 	.short	0x010a
        /*0842*/ 	.byte	0x3f
	.zero		1


	//   ....[83]....
        /*0844*/ 	.word	0x00014560
        /*0848*/ 	.word	0x00000007
        /*084c*/ 	.word	0x00000000
        /*0850*/ 	.short	0x010a
        /*0852*/ 	.byte	0x3f
	.zero		1


	//   ....[84]....
        /*0854*/ 	.word	0x000145b0
        /*0858*/ 	.word	0x00000005
        /*085c*/ 	.word	0x00000000
        /*0860*/ 	.short	0x010a
        /*0862*/ 	.byte	0x3f
	.zero		1


	//   ....[85]....
        /*0864*/ 	.word	0x00014600
        /*0868*/ 	.word	0x00000005
        /*086c*/ 	.word	0x00000000
        /*0870*/ 	.short	0x010a
        /*0872*/ 	.byte	0x3f
	.zero		1


	//----- nvinfo : EIATTR_NUM_MBARRIERS
	.align		4
.L_1297:
        /*0874*/ 	.byte	0x03, 0x38
        /*0876*/ 	.short	0x0016


	//----- nvinfo : EIATTR_EXIT_INSTR_OFFSETS
	.align		4
        /*0878*/ 	.byte	0x04, 0x1c
        /*087a*/ 	.short	(.L_1299 - .L_1298)


	//   ....[0]....
.L_1298:
        /*087c*/ 	.word	0x000132e0


	//----- nvinfo : EIATTR_MAX_THREADS
	.align		4
.L_1299:
        /*0880*/ 	.byte	0x04, 0x05
        /*0882*/ 	.short	(.L_1301 - .L_1300)
.L_1300:
        /*0884*/ 	.word	0x00000180
        /*0888*/ 	.word	0x00000001
        /*088c*/ 	.word	0x00000001


	//----- nvinfo : EIATTR_CRS_STACK_SIZE
	.align		4
.L_1301:
        /*0890*/ 	.byte	0x04, 0x1e
        /*0892*/ 	.short	(.L_1303 - .L_1302)
.L_1302:
        /*0894*/ 	.word	0x00000000


	//----- nvinfo : EIATTR_CBANK_PARAM_SIZE
	.align		4
.L_1303:
        /*0898*/ 	.byte	0x03, 0x19
        /*089a*/ 	.short	0x0a70


	//----- nvinfo : EIATTR_PARAM_CBANK
	.align		4
        /*089c*/ 	.byte	0x04, 0x0a
        /*089e*/ 	.short	(.L_1305 - .L_1304)
	.align		4
.L_1304:
        /*08a0*/ 	.word	index@(.nv.constant0._ZN7cutlass13device_kernelIN5flash11enable_sm90INS1_16FlashAttnFwdSm90INS1_25CollectiveMainloopFwdSm90ILi2EN4cute5tupleIJNS5_1CILi1EEES8_S8_EEENS6_IJNS7_ILi128EEENS7_ILi96EEENS7_ILi64EEEEEELi256ENS_10bfloat16_tEfNS_4arch4Sm90ELb0ELb1ELb0ELb0ELb0ELb0ELb0ELb1ELb0ELb1ELb1ELb0EEENS1_21CollectiveEpilogueFwdINS6_IJSA_NS7_ILi256EEESB_EEES9_SE_SG_Li256ELb0ELb1ELb1ELb0EEENS1_19SingleTileSchedulerILb0ELb1ELb1ELi128EEEEEEEEEvNT_6ParamsE)
        /*08a4*/ 	.short	0x0210
        /*08a6*/ 	.short	0x0a70


	//----- nvinfo : EIATTR_SW_WAR
	.align		4
.L_1305:
        /*08a8*/ 	.byte	0x04, 0x36
        /*08aa*/ 	.short	(.L_1307 - .L_1306)
.L_1306:
        /*08ac*/ 	.word	0x00000008
.L_1307:


//--------------------- .nv.info._ZN7cutlass13device_kernelIN5flash11enable_sm90INS1_16FlashAttnFwdSm90INS1_25CollectiveMainloopFwdSm90ILi2EN4cute5tupleIJNS5_1CILi1EEES8_S8_EEENS6_IJNS7_ILi128EEENS7_ILi96EEENS7_ILi64EEEEEELi256ENS_10bfloat16_tEfNS_4arch4Sm90ELb0ELb1ELb0ELb0ELb0ELb0ELb1ELb1ELb0ELb1ELb1ELb0EEENS1_21CollectiveEpilogueFwdINS6_IJSA_NS7_ILi256EEESB_EEES9_SE_SG_Li256ELb0ELb1ELb1ELb0EEENS1_19SingleTileSchedulerILb0ELb1ELb1ELi128EEEEEEEEEvNT_6ParamsE --------------------------
	.section	.nv.info._ZN7cutlass13device_kernelIN5flash11enable_sm90INS1_16FlashAttnFwdSm90INS1_25CollectiveMainloopFwdSm90ILi2EN4cute5tupleIJNS5_1CILi1EEES8_S8_EEENS6_IJNS7_ILi128EEENS7_ILi96EEENS7_ILi64EEEEEELi256ENS_10bfloat16_tEfNS_4arch4Sm90ELb0ELb1ELb0ELb0ELb0ELb0ELb1ELb1ELb0ELb1ELb1ELb0EEENS1_21CollectiveEpilogueFwdINS6_IJSA_NS7_ILi256EEESB_EEES9_SE_SG_Li256ELb0ELb1ELb1ELb0EEENS1_19SingleTileSchedulerILb0ELb1ELb1ELi128EEEEEEEEEvNT_6ParamsE,"",@"SHT_CUDA_INFO"
	.sectionflags	@""
	.align	4


	//----- nvinfo : EIATTR_CUDA_API_VERSION
	.align		4
        /*0000*/ 	.byte	0x04, 0x37
        /*0002*/ 	.short	(.L_1309 - .L_1308)
.L_1308:
        /*0004*/ 	.word	0x00000082


	//----- nvinfo : EIATTR_KPARAM_INFO
	.align		4
.L_1309:
        /*0008*/ 	.byte	0x04, 0x17
        /*000a*/ 	.short	(.L_1311 - .L_1310)
.L_1310:
        /*000c*/ 	.word	0x00000000
        /*0010*/ 	.short	0x0000
        /*0012*/ 	.short	0x0070
        /*0014*/ 	.byte	0x00, 0xf0, 0x01, 0x2c


	//----- nvinfo : EIATTR_SPARSE_MMA_MASK
	.align		4
.L_1311:
        /*0018*/ 	.byte	0x03, 0x50
        /*001a*/ 	.short	0x0000


	//----- nvinfo : EIATTR_MAXREG_COUNT
	.align		4
        /*001c*/ 	.byte	0x03, 0x1b
        /*001e*/ 	.short	0x00a8


	//----- nvinfo : EIATTR_NUM_BARRIERS
	.align		4
        /*0020*/ 	.byte	0x02, 0x4c
        /*0022*/ 	.byte	0x10
	.zero		1


	//----- nvinfo : EIATTR_EXTERNS
	.align		4
        /*0024*/ 	.byte	0x04, 0x0f
        /*0026*/ 	.short	(.L_1313 - .L_1312)


	//   ....[0]....
	.align		4
.L_1312:
        /*0028*/ 	.word	index@(__assertfail)


	//----- nvinfo : EIATTR_ANNOTATIONS
	.align		4
.L_1313:
        /*002c*/ 	.byte	0x04, 0x55
        /*002e*/ 	.short	(.L_1315 - .L_1314)


	//   ....[0]....
.L_1314:
        /* <DEDUP_REMOVED lines=1275> */


	//----- nvinfo : EIATTR_MERCURY_ISA_VERSION
	.align		4
.L_1315:
        /*4fc8*/ 	.byte	0x03, 0x5f
        /*4fca*/ 	.short	0x0101


	//----- nvinfo : EIATTR_INT_WARP_WIDE_INSTR_OFFSETS
	.align		4
        /*4fcc*/ 	.byte	0x04, 0x31
        /*4fce*/ 	.short	(.L_1317 - .L_1316)


	//   ....[0]....
.L_1316:
        /*4fd0*/ 	.word	0x00000160


	//   ....[1]....
        /*4fd4*/ 	.word	0x000001a0


	//   ....[2]....
        /*4fd8*/ 	.word	0x00000210


	//   ....[3]....
        /*4fdc*/ 	.word	0x00000280


	//----- nvinfo : EIATTR_COOP_GROUP_MASK_REGIDS
	.align		4
.L_1317:
        /*4fe0*/ 	.byte	0x04, 0x29
        /*4fe2*/ 	.short	(.L_1319 - .L_1318)


	//   ....[0]....
.L_1318:
        /*4fe4*/ 	.word	0xffffffff


	//   ....[1]....
        /*4fe8*/ 	.word	0xffffffff


	//   ....[2]....
        /*4fec*/ 	.word	0xffffffff


	//   ....[3]....
        /*4ff0*/ 	.word	0xffffffff


	//   ....[4]....
        /*4ff4*/ 	.word	0xffffffff


	//   ....[5]....
        /*4ff8*/ 	.word	0xffffffff


	//   ....[6]....
        /*4ffc*/ 	.word	0xffffffff


	//   ....[7]....
        /*5000*/ 	.word	0xffffffff


	//   ....[8]....
        /*5004*/ 	.word	0xffffffff


	//   ....[9]....
        /*5008*/ 	.word	0xffffffff


	//   ....[10]....
        /*500c*/ 	.word	0xffffffff


	//   ....[11]....
        /*5010*/ 	.word	0xffffffff


	//   ....[12]....
        /*5014*/ 	.word	0xffffffff


	//   ....[13]....
        /*5018*/ 	.word	0xffffffff


	//   ....[14]....
        /*501c*/ 	.word	0xffffffff


	//   ....[15]....
        /*5020*/ 	.word	0xffffffff


	//   ....[16]....
        /*5024*/ 	.word	0xffffffff


	//   ....[17]....
        /*5028*/ 	.word	0xffffffff


	//   ....[18]....
        /*502c*/ 	.word	0xffffffff


	//   ....[19]....
        /*5030*/ 	.word	0xffffffff


	//   ....[20]....
        /*5034*/ 	.word	0xffffffff


	//   ....[21]....
        /*5038*/ 	.word	0xffffffff


	//   ....[22]....
        /*503c*/ 	.word	0xffffffff


	//   ....[23]....
        /*5040*/ 	.word	0xffffffff


	//   ....[24]....
        /*5044*/ 	.word	0xffffffff


	//   ....[25]....
        /*5048*/ 	.word	0xffffffff


	//   ....[26]....
        /*504c*/ 	.word	0xffffffff


	//   ....[27]....
        /*5050*/ 	.word	0xffffffff


	//   ....[28]....
        /*5054*/ 	.word	0xffffffff


	//   ....[29]....
        /*5058*/ 	.word	0xffffffff


	//   ....[30]....
        /*505c*/ 	.word	0xffffffff


	//   ....[31]....
        /*5060*/ 	.word	0xffffffff


	//   ....[32]....
        /*5064*/ 	.word	0xffffffff


	//   ....[33]....
        /*5068*/ 	.word	0xffffffff


	//   ....[34]....
        /*506c*/ 	.word	0xffffffff


	//   ....[35]....
        /*5070*/ 	.word	0xffffffff


	//   ....[36]....
        /*5074*/ 	.word	0xffffffff


	//   ....[37]....
        /*5078*/ 	.word	0xffffffff


	//   ....[38]....
        /*507c*/ 	.word	0xffffffff


	//   ....[39]....
        /*5080*/ 	.word	0xffffffff


	//   ....[40]....
        /*5084*/ 	.word	0xffffffff


	//   ....[41]....
        /*5088*/ 	.word	0xffffffff


	//   ....[42]....
        /*508c*/ 	.word	0xffffffff


	//   ....[43]....
        /*5090*/ 	.word	0xffffffff


	//   ....[44]....
        /*5094*/ 	.word	0xffffffff


	//   ....[45]....
        /*5098*/ 	.word	0xffffffff


	//   ....[46]....
        /*509c*/ 	.word	0xffffffff


	//   ....[47]....
        /*50a0*/ 	.word	0xffffffff


	//   ....[48]....
        /*50a4*/ 	.word	0xffffffff


	//   ....[49]....
        /*50a8*/ 	.word	0xffffffff


	//   ....[50]....
        /*50ac*/ 	.word	0xffffffff


	//   ....[51]....
        /*50b0*/ 	.word	0xffffffff


	//   ....[52]....
        /*50b4*/ 	.word	0xffffffff


	//   ....[53]....
        /*50b8*/ 	.word	0xffffffff


	//   ....[54]....
        /*50bc*/ 	.word	0xffffffff


	//   ....[55]....
        /*50c0*/ 	.word	0xffffffff


	//   ....[56]....
        /*50c4*/ 	.word	0xffffffff


	//   ....[57]....
        /*50c8*/ 	.word	0xffffffff


	//   ....[58]....
        /*50cc*/ 	.word	0xffffffff


	//   ....[59]....
        /*50d0*/ 	.word	0xffffffff


	//   ....[60]....
        /*50d4*/ 	.word	0xffffffff


	//   ....[61]....
        /*50d8*/ 	.word	0xffffffff


	//   ....[62]....
        /*50dc*/ 	.word	0xffffffff


	//   ....[63]....
        /*50e0*/ 	.word	0xffffffff


	//   ....[64]....
        /*50e4*/ 	.word	0xffffffff


	//   ....[65]....
        /*50e8*/ 	.word	0xffffffff


	//   ....[66]....
        /*50ec*/ 	.word	0xffffffff


	//   ....[67]....
        /*50f0*/ 	.word	0xffffffff


	//   ....[68]....
        /*50f4*/ 	.word	0xffffffff


	//   ....[69]....
        /*50f8*/ 	.word	0xffffffff


	//   ....[70]....
        /*50fc*/ 	.word	0xffffffff


	//   ....[71]....
        /*5100*/ 	.word	0x0500000f


	//   ....[72]....
        /*5104*/ 	.word	0x0500000f


	//   ....[73]....
        /*5108*/ 	.word	0x0500000f


	//   ....[74]....
        /*510c*/ 	.word	0x0500000f


	//   ....[75]....
        /*5110*/ 	.word	0x0500000f


	//   ....[76]....
        /*5114*/ 	.word	0x0500000f


	//   ....[77]....
        /*5118*/ 	.word	0x0500000f


	//   ....[78]....
        /*511c*/ 	.word	0x0500000f


	//   ....[79]....
        /*5120*/ 	.word	0x0500000f


	//   ....[80]....
        /*5124*/ 	.word	0x0500000f


	//   ....[81]....
        /*5128*/ 	.word	0x0500000f


	//   ....[82]....
        /*512c*/ 	.word	0x0500000f


	//   ....[83]....
        /*5130*/ 	.word	0x0500000f


	//   ....[84]....
        /*5134*/ 	.word	0x0500000f


	//   ....[85]....
        /*5138*/ 	.word	0x0500000f


	//   ....[86]....
        /*513c*/ 	.word	0x0500000f


	//   ....[87]....
        /*5140*/ 	.word	0x0500000f


	//   ....[88]....
        /*5144*/ 	.word	0x0500000f


	//   ....[89]....
        /*5148*/ 	.word	0x0500000f


	//   ....[90]....
        /*514c*/ 	.word	0x0500000f


	//   ....[91]....
        /*5150*/ 	.word	0x0500000f


	//   ....[92]....
        /*5154*/ 	.word	0x0500000f


	//   ....[93]....
        /*5158*/ 	.word	0x0500000f


	//   ....[94]....
        /*515c*/ 	.word	0x0500000f


	//   ....[95]....
        /*5160*/ 	.word	0x0500000f


	//   ....[96]....
        /*5164*/ 	.word	0x0500000f


	//   ....[97]....
        /*5168*/ 	.word	0x0500000f


	//   ....[98]....
        /*516c*/ 	.word	0x0500000f


	//   ....[99]....
        /*5170*/ 	.word	0x0500000f


	//   ....[100]....
        /*5174*/ 	.word	0x0500000f


	//   ....[101]....
        /*5178*/ 	.word	0x0500000f


	//   ....[102]....
        /*517c*/ 	.word	0x0500000f


	//   ....[103]....
        /*5180*/ 	.word	0x0500000f


	//   ....[104]....
        /*5184*/ 	.word	0x0500000f


	//   ....[105]....
        /*5188*/ 	.word	0xffffffff


	//   ....[106]....
        /*518c*/ 	.word	0xffffffff


	//   ....[107]....
        /*5190*/ 	.word	0xffffffff


	//   ....[108]....
        /*5194*/ 	.word	0xffffffff


	//   ....[109]....
        /*5198*/ 	.word	0xffffffff


	//   ....[110]....
        /*519c*/ 	.word	0xffffffff


	//----- nvinfo : EIATTR_COOP_GROUP_INSTR_OFFSETS
	.align		4
.L_1319:
        /*51a0*/ 	.byte	0x04, 0x28
        /*51a2*/ 	.short	(.L_1321 - .L_1320)


	//   ....[0]....
.L_1320:
        /*51a4*/ 	.word	0x000000a0


	//   ....[1]....
        /*51a8*/ 	.word	0x00000170


	//   ....[2]....
        /*51ac*/ 	.word	0x00000230


	//   ....[3]....
        /*51b0*/ 	.word	0x00000400


	//   ....[4]....
        /*51b4*/ 	.word	0x00000560


	//   ....[5]....
        /*51b8*/ 	.word	0x00000680


	//   ....[6]....
        /*51bc*/ 	.word	0x000007e0


	//   ....[7]....
        /*51c0*/ 	.word	0x00001b80


	//   ....[8]....
        /*51c4*/ 	.word	0x00003af0


	//   ....[9]....
        /*51c8*/ 	.word	0x00003d40


	//   ....[10]....
        /*51cc*/ 	.word	0x00005340


	//   ....[11]....
        /*51d0*/ 	.word	0x000053d0


	//   ....[12]....
        /*51d4*/ 	.word	0x00005740


	//   ....[13]....
        /*51d8*/ 	.word	0x00005760


	//   ....[14]....
        /*51dc*/ 	.word	0x0000aa50


	//   ....[15]....
        /*51e0*/ 	.word	0x0000aae0


	//   ....[16]....
        /*51e4*/ 	.word	0x0000ab60


	//   ....[17]....
        /*51e8*/ 	.word	0x0000ab80


	//   ....[18]....
        /*51ec*/ 	.word	0x00020d40


	//   ....[19]....
        /*51f0*/ 	.word	0x00020f50


	//   ....[20]....
        /*51f4*/ 	.word	0x00021f10


	//   ....[21]....
        /*51f8*/ 	.word	0x00021fd0


	//   ....[22]....
        /*51fc*/ 	.word	0x000221b0


	//   ....[23]....
        /*5200*/ 	.word	0x000221d0


	//   ....[24]....
        /*5204*/ 	.word	0x0002a590


	//   ....[25]....
        /*5208*/ 	.word	0x0002a5b0


	//   ....[26]....
        /*520c*/ 	.word	0x0002a610


	//   ....[27]....
        /*5210*/ 	.word	0x0002a650


	//   ....[28]....
        /*5214*/ 	.word	0x0002ba00


	//   ....[29]....
        /*5218*/ 	.word	0x0002ba30


	//   ....[30]....
        /*521c*/ 	.word	0x0002bc80


	//   ....[31]....
        /*5220*/ 	.word	0x0002bcd0


	//   ....[32]....
        /*5224*/ 	.word	0x0002bd00


	//   ....[33]....
        /*5228*/ 	.word	0x0002bd10


	//   ....[34]....
        /*522c*/ 	.word	0x0002cb40


	//   ....[35]....
        /*5230*/ 	.word	0x0002cb50


	//   ....[36]....
        /*5234*/ 	.word	0x0002dd10


	//   ....[37]....
        /*5238*/ 	.word	0x0002eba0


	//   ....[38]....
        /*523c*/ 	.word	0x0002f460


	//   ....[39]....
        /*5240*/ 	.word	0x0002f490


	//   ....[40]....
        /*5244*/ 	.word	0x0002f4c0


	//   ....[41]....
        /*5248*/ 	.word	0x0002f4e0


	//   ....[42]....
        /*524c*/ 	.word	0x0002f620


	//   ....[43]....
        /*5250*/ 	.word	0x0002f640


	//   ....[44]....
        /*5254*/ 	.word	0x0002f6e0


	//   ....[45]....
        /*5258*/ 	.word	0x0002f700


	//   ....[46]....
        /*525c*/ 	.word	0x0002f7a0


	//   ....[47]....
        /*5260*/ 	.word	0x0002f7b0


	//   ....[48]....
        /*5264*/ 	.word	0x0002f860


	//   ....[49]....
        /*5268*/ 	.word	0x0002f870


	//   ....[50]....
        /*526c*/ 	.word	0x0002f900


	//   ....[51]....
        /*5270*/ 	.word	0x0002f910


	//   ....[52]....
        /*5274*/ 	.word	0x0002f920


	//   ....[53]....
        /*5278*/ 	.word	0x0002f930


	//   ....[54]....
        /*527c*/ 	.word	0x00030070


	//   ....[55]....
        /*5280*/ 	.word	0x00030090


	//   ....[56]....
        /*5284*/ 	.word	0x000300c0


	//   ....[57]....
        /*5288*/ 	.word	0x00030190


	//   ....[58]....
        /*528c*/ 	.word	0x00030230


	//   ....[59]....
        /*5290*/ 	.word	0x00030240


	//   ....[60]....
        /*5294*/ 	.word	0x000302e0


	//   ....[61]....
        /*5298*/ 	.word	0x000302f0


	//   ....[62]....
        /*529c*/ 	.word	0x00030370


	//   ....[63]....
        /*52a0*/ 	.word	0x00030380


	//   ....[64]....
        /*52a4*/ 	.word	0x00030410


	//   ....[65]....
        /*52a8*/ 	.word	0x00030420


	//   ....[66]....
        /*52ac*/ 	.word	0x00030430


	//   ....[67]....
        /*52b0*/ 	.word	0x000304c0


	//   ....[68]....
        /*52b4*/ 	.word	0x000304d0


	//   ....[69]....
        /*52b8*/ 	.word	0x00030520


	//   ....[70]....
        /*52bc*/ 	.word	0x000327c0


	//   ....[71]....
        /*52c0*/ 	.word	0x00032d00


	//   ....[72]....
        /*52c4*/ 	.word	0x00032e70


	//   ....[73]....
        /*52c8*/ 	.word	0x00032ee0


	//   ....[74]....
        /*52cc*/ 	.word	0x00032f80


	//   ....[75]....
        /*52d0*/ 	.word	0x00033020


	//   ....[76]....
        /*52d4*/ 	.word	0x00033100


	//   ....[77]....
        /*52d8*/ 	.word	0x00033210


	//   ....[78]....
        /*52dc*/ 	.word	0x00033270


	//   ....[79]....
        /*52e0*/ 	.word	0x00033380


	//   ....[80]....
        /*52e4*/ 	.word	0x000333f0


	//   ....[81]....
        /*52e8*/ 	.word	0x00033500


	//   ....[82]....
        /*52ec*/ 	.word	0x00033560


	//   ....[83]....
        /*52f0*/ 	.word	0x00033680


	//   ....[84]....
        /*52f4*/ 	.word	0x000336e0


	//   ....[85]....
        /*52f8*/ 	.word	0x000337d0


	//   ....[86]....
        /*52fc*/ 	.word	0x00033840


	//   ....[87]....
        /*5300*/ 	.word	0x000338f0


	//   ....[88]....
        /*5304*/ 	.word	0x000339e0


	//   ....[89]....
        /*5308*/ 	.word	0x00033a90


	//   ....[90]....
        /*530c*/ 	.word	0x00033d30


	//   ....[91]....
        /*5310*/ 	.word	0x00033db0


	//   ....[92]....
        /*5314*/ 	.word	0x00033ee0


	//   ....[93]....
        /*5318*/ 	.word	0x00033f30


	//   ....[94]....
        /*531c*/ 	.word	0x00034050


	//   ....[95]....
        /*5320*/ 	.word	0x000340a0


	//   ....[96]....
        /*5324*/ 	.word	0x000341c0


	//   ....[97]....
        /*5328*/ 	.word	0x00034210


	//   ....[98]....
        /*532c*/ 	.word	0x000343a0


	//   ....[99]....
        /*5330*/ 	.word	0x000343f0


	//   ....[100]....
        /*5334*/ 	.word	0x00034480


	//   ....[101]....
        /*5338*/ 	.word	0x000344d0


	//   ....[102]....
        /*533c*/ 	.word	0x000345f0


	//   ....[103]....
        /*5340*/ 	.word	0x000346c0


	//   ....[104]....
        /*5344*/ 	.word	0x00034ad0


	//   ....[105]....
        /*5348*/ 	.word	0x00036e80


	//   ....[106]....
        /*534c*/ 	.word	0x00037170


	//   ....[107]....
        /*5350*/ 	.word	0x00038440


	//   ....[108]....
        /*5354*/ 	.word	0x00038480


	//   ....[109]....
        /*5358*/ 	.word	0x000384f0


	//   ....[110]....
        /*535c*/ 	.word	0x00038510


	//----- nvinfo : EIATTR_REG_RECONFIG
	.align		4
.L_1321:
        /*5360*/ 	.byte	0x01, 0x54
	.zero		2


	//----- nvinfo : EIATTR_SYSCALL_OFFSETS
	.align		4
        /*5364*/ 	.byte	0x04, 0x46
        /*5366*/ 	.short	(.L_1323 - .L_1322)


	//   ....[0]....
.L_1322:
        /*5368*/ 	.word	0x00001ec0


	//   ....[1]....
        /*536c*/ 	.word	0x0002e830


	//   ....[2]....
        /*5370*/ 	.word	0x0002e970


	//   ....[3]....
        /*5374*/ 	.word	0x0002ea60


	//   ....[4]....
        /*5378*/ 	.word	0x0002f100


	//   ....[5]....
        /*537c*/ 	.word	0x0002fc50


	//----- nvinfo : EIATTR_MBARRIER_INSTR_OFFSETS
	.align		4
.L_1323:
        /*5380*/ 	.byte	0x04, 0x39
        /*5382*/ 	.short	(.L_1325 - .L_1324)


	//   ....[0]....
.L_1324:
        /*5384*/ 	.word	0x000002a0
        /*5388*/ 	.word	0x000000ff
        /*538c*/ 	.word	0x00032400
        /*5390*/ 	.short	0x0100
        /*5392*/ 	.byte	0x08
	.zero		1


	//   ....[1]....
        /*5394*/ 	.word	0x000002b0
        /*5398*/ 	.word	0x000000ff
        /*539c*/ 	.word	0x00032410
        /*53a0*/ 	.short	0x0100
        /*53a2*/ 	.byte	0x08
	.zero		1


	//   ....[2]....
        /*53a4*/ 	.word	0x000002c0
        /*53a8*/ 	.word	0x000000ff
        /*53ac*/ 	.word	0x00032420
        /*53b0*/ 	.short	0x0100
        /*53b2*/ 	.byte	0x08
	.zero		1


	//   ....[3]....
        /*53b4*/ 	.word	0x000003b0
        /*53b8*/ 	.word	0x000000ff
        /*53bc*/ 	.word	0x00032430
        /*53c0*/ 	.short	0x0100
        /*53c2*/ 	.byte	0x08
	.zero		1


	//   ....[4]....
        /*53c4*/ 	.word	0x000003c0
        /*53c8*/ 	.word	0x000000ff
        /*53cc*/ 	.word	0x00032440
        /*53d0*/ 	.short	0x0100
        /*53d2*/ 	.byte	0x08
	.zero		1


	//   ....[5]....
        /*53d4*/ 	.word	0x000003d0
        /*53d8*/ 	.word	0x000000ff
        /*53dc*/ 	.word	0x00032438
        /*53e0*/ 	.short	0x0100
        /*53e2*/ 	.byte	0x08
	.zero		1


	//   ....[6]....
        /*53e4*/ 	.word	0x000003e0
        /*53e8*/ 	.word	0x000000ff
        /*53ec*/ 	.word	0x00032448
        /*53f0*/ 	.short	0x0100
        /*53f2*/ 	.byte	0x08
	.zero		1


	//   ....[7]....
        /*53f4*/ 	.word	0x00000510
        /*53f8*/ 	.word	0x000000ff
        /*53fc*/ 	.word	0x00032450
        /*5400*/ 	.short	0x0100
        /*5402*/ 	.byte	0x08
	.zero		1


	//   ....[8]....
        /*5404*/ 	.word	0x00000520
        /*5408*/ 	.word	0x000000ff
        /*540c*/ 	.word	0x00032460
        /*5410*/ 	.short	0x0100
        /*5412*/ 	.byte	0x08
	.zero		1


	//   ....[9]....
        /*5414*/ 	.word	0x00000530
        /*5418*/ 	.word	0x000000ff
        /*541c*/ 	.word	0x00032458
        /*5420*/ 	.short	0x0100
        /*5422*/ 	.byte	0x08
	.zero		1


	//   ....[10]....
        /*5424*/ 	.word	0x00000540
        /*5428*/ 	.word	0x000000ff
        /*542c*/ 	.word	0x00032468
        /*5430*/ 	.short	0x0100
        /*5432*/ 	.byte	0x08
	.zero		1


	//   ....[11]....
        /*5434*/ 	.word	0x00000630
        /*5438*/ 	.word	0x000000ff
        /*543c*/ 	.word	0x00032470
        /*5440*/ 	.short	0x0100
        /*5442*/ 	.byte	0x06
	.zero		1


	//   ....[12]....
        /*5444*/ 	.word	0x00000640
        /*5448*/ 	.word	0x000000ff
        /*544c*/ 	.word	0x00032480
        /*5450*/ 	.short	0x0100
        /*5452*/ 	.byte	0x06
	.zero		1


	//   ....[13]....
        /*5454*/ 	.word	0x00000650
        /*5458*/ 	.word	0x000000ff
        /*545c*/ 	.word	0x00032478
        /*5460*/ 	.short	0x0100
        /*5462*/ 	.byte	0x06
	.zero		1


	//   ....[14]....
        /*5464*/ 	.word	0x00000660
        /*5468*/ 	.word	0x000000ff
        /*546c*/ 	.word	0x00032488
        /*5470*/ 	.short	0x0100
        /*5472*/ 	.byte	0x06
	.zero		1


	//   ....[15]....
        /*5474*/ 	.word	0x00000790
        /*5478*/ 	.word	0x000000ff
        /*547c*/ 	.word	0x00032490
        /*5480*/ 	.short	0x0100
        /*5482*/ 	.byte	0x08
	.zero		1


	//   ....[16]....
        /*5484*/ 	.word	0x000007a0
        /*5488*/ 	.word	0x000000ff
        /*548c*/ 	.word	0x000324a0
        /*5490*/ 	.short	0x0100
        /*5492*/ 	.byte	0x08
	.zero		1


	//   ....[17]....
        /*5494*/ 	.word	0x000007b0
        /*5498*/ 	.word	0x000000ff
        /*549c*/ 	.word	0x00032498
        /*54a0*/ 	.short	0x0100
        /*54a2*/ 	.byte	0x08
	.zero		1


	//   ....[18]....
        /*54a4*/ 	.word	0x000007c0
        /*54a8*/ 	.word	0x000000ff
        /*54ac*/ 	.word	0x000324a8
        /*54b0*/ 	.short	0x0100
        /*54b2*/ 	.byte	0x08
	.zero		1


	//   ....[19]....
        /*54b4*/ 	.word	0x000008f0
        /*54b8*/ 	.word	0x000000ff
        /*54bc*/ 	.word	0x000324b0
        /*54c0*/ 	.short	0x0100
        /*54c2*/ 	.byte	0x08
	.zero		1


	//   ....[20]....
        /*54c4*/ 	.word	0x00000900
        /*54c8*/ 	.word	0x000000ff
        /*54cc*/ 	.word	0x000324c0
        /*54d0*/ 	.short	0x0100
        /*54d2*/ 	.byte	0x08
	.zero		1


	//   ....[21]....
        /*54d4*/ 	.word	0x00000910
        /*54d8*/ 	.word	0x000000ff
        /*54dc*/ 	.word	0x000324b8
        /*54e0*/ 	.short	0x0100
        /*54e2*/ 	.byte	0x08
	.zero		1


	//   ....[22]....
        /*54e4*/ 	.word	0x00000920
        /*54e8*/ 	.word	0x000000ff
        /*54ec*/ 	.word	0x000324c8
        /*54f0*/ 	.short	0x0100
        /*54f2*/ 	.byte	0x08
	.zero		1


	//   ....[23]....
        /*54f4*/ 	.word	0x000021c0
        /*54f8*/ 	.word	0x00000048
        /*54fc*/ 	.word	0x00032400
        /*5500*/ 	.short	0x010a
        /*5502*/ 	.byte	0x3f
	.zero		1


	//   ....[24]....
        /*5504*/ 	.word	0x00002600
        /*5508*/ 	.word	0x00000008
        /*550c*/ 	.word	0x00000000
        /*5510*/ 	.short	0x010a
        /*5512*/ 	.byte	0x3f
	.zero		1


	//   ....[25]....
        /*5514*/ 	.word	0x00002660
        /*5518*/ 	.word	0x00000008
        /*551c*/ 	.word	0x00000000
        /*5520*/ 	.short	0x010a
        /*5522*/ 	.byte	0x3f
	.zero		1


	//   ....[26]....
        /*5524*/ 	.word	0x00002a10
        /*5528*/ 	.word	0x00000048
        /*552c*/ 	.word	0x00032410
        /*5530*/ 	.short	0x010a
        /*5532*/ 	.byte	0x3f
	.zero		1


	//   ....[27]....
        /*5534*/ 	.word	0x00002b10
        /*5538*/ 	.word	0x00000008
        /*553c*/ 	.word	0x00000000
        /*5540*/ 	.short	0x010a
        /*5542*/ 	.byte	0x3f
	.zero		1


	//   ....[28]....
        /*5544*/ 	.word	0x00002b70
        /*5548*/ 	.word	0x00000008
        /*554c*/ 	.word	0x00000000
        /*5550*/ 	.short	0x010a
        /*5552*/ 	.byte	0x3f
	.zero		1


	//   ....[29]....
        /*5554*/ 	.word	0x00003870
        /*5558*/ 	.word	0x00000000
        /*555c*/ 	.word	0x00000000
        /*5560*/ 	.short	0x0101
        /*5562*/ 	.byte	0x3f
	.zero		1


	//   ....[30]....
        /*5564*/ 	.word	0x000089a0
        /*5568*/ 	.word	0x00000015
        /*556c*/ 	.word	0x00000000
        /*5570*/ 	.short	0x0101
        /*5572*/ 	.byte	0x3f
	.zero		1


	//   ....[31]....
        /*5574*/ 	.word	0x000090c0
        /*5578*/ 	.word	0x00000005
        /*557c*/ 	.word	0x00000000
        /*5580*/ 	.short	0x010a
        /*5582*/ 	.byte	0x3f
	.zero		1


	//   ....[32]....
        /*5584*/ 	.word	0x00009170
        /*5588*/ 	.word	0x00000000
        /*558c*/ 	.word	0x00000000
        /*5590*/ 	.short	0x010a
        /*5592*/ 	.byte	0x3f
	.zero		1


	//   ....[33]....
        /*5594*/ 	.word	0x000095a0
        /*5598*/ 	.word	0x00000000
        /*559c*/ 	.word	0x00000000
        /*55a0*/ 	.short	0x010a
        /*55a2*/ 	.byte	0x3f
	.zero		1


	//   ....[34]....
        /*55a4*/ 	.word	0x00009650
        /*55a8*/ 	.word	0x00000004
        /*55ac*/ 	.word	0x00000000
        /*55b0*/ 	.short	0x010a
        /*55b2*/ 	.byte	0x3f
	.zero		1


	//   ....[35]....
        /*55b4*/ 	.word	0x0000a3b0
        /*55b8*/ 	.word	0x00000000
        /*55bc*/ 	.word	0x00000000
        /*55c0*/ 	.short	0x0101
        /*55c2*/ 	.byte	0x3f
	.zero		1


	//   ....[36]....
        /*55c4*/ 	.word	0x0001f600
        /*55c8*/ 	.word	0x00000000
        /*55cc*/ 	.word	0x00000000
        /*55d0*/ 	.short	0x0101
        /*55d2*/ 	.byte	0x3f
	.zero		1


	//   ....[37]....
        /*55d4*/ 	.word	0x0001f810
        /*55d8*/ 	.word	0x00000002
        /*55dc*/ 	.word	0x00000000
        /*55e0*/ 	.short	0x010a
        /*55e2*/ 	.byte	0x3f
	.zero		1


	//   ....[38]....
        /*55e4*/ 	.word	0x0001f910
        /*55e8*/ 	.word	0x00000004
        /*55ec*/ 	.word	0x00000000
        /*55f0*/ 	.short	0x010a
        /*55f2*/ 	.byte	0x3f
	.zero		1


	//   ....[39]....
        /*55f4*/ 	.word	0x0001fd40
        /*55f8*/ 	.word	0x00000003
        /*55fc*/ 	.word	0x00000000
        /*5600*/ 	.short	0x010a
        /*5602*/ 	.byte	0x3f
	.zero		1


	//   ....[40]....
        /*5604*/ 	.word	0x0001fdf0
        /*5608*/ 	.word	0x00000004
        /*560c*/ 	.word	0x00000000
        /*5610*/ 	.short	0x010a
        /*5612*/ 	.byte	0x3f
	.zero		1


	//   ....[41]....
        /*5614*/ 	.word	0x00020ac0
        /*5618*/ 	.word	0x00000003
        /*561c*/ 	.word	0x00000000
        /*5620*/ 	.short	0x0101
        /*5622*/ 	.byte	0x3f
	.zero		1


	//   ....[42]....
        /*5624*/ 	.word	0x0002a120
        /*5628*/ 	.word	0x00000002
        /*562c*/ 	.word	0x00000000
        /*5630*/ 	.short	0x0101
        /*5632*/ 	.byte	0x3f
	.zero		1


	//   ....[43]....
        /*5634*/ 	.word	0x0002b5f0
        /*5638*/ 	.word	0x000000ff
        /*563c*/ 	.word	0x00000000
        /*5640*/ 	.short	0x0101
        /*5642*/ 	.byte	0x04
	.zero		1


	//   ....[44]....
        /*5644*/ 	.word	0x0002edd0
        /*5648*/ 	.word	0x000000ff
        /*564c*/ 	.word	0x00032440
        /*5650*/ 	.short	0x010a
        /*5652*/ 	.byte	0x26
	.zero		1


	//   ....[45]....
        /*5654*/ 	.word	0x0002fa60
        /*5658*/ 	.word	0x000000ff
        /*565c*/ 	.word	0x00032400
        /*5660*/ 	.short	0x0107
        /*5662*/ 	.byte	0x26
	.zero		1


	//   ....[46]....
        /*5664*/ 	.word	0x0002fae0
        /*5668*/ 	.word	0x000000ff
        /*566c*/ 	.word	0x00032400
        /*5670*/ 	.short	0x0101
        /*5672*/ 	.byte	0x26
	.zero		1


	//   ....[47]....
        /*5674*/ 	.word	0x000306d0
        /*5678*/ 	.word	0x000000ff
        /*567c*/ 	.word	0x00032410
        /*5680*/ 	.short	0x0107
        /*5682*/ 	.byte	0x26
	.zero		1


	//   ....[48]....
        /*5684*/ 	.word	0x00030730
        /*5688*/ 	.word	0x000000ff
        /*568c*/ 	.word	0x00032410
        /*5690*/ 	.short	0x0101
        /*5692*/ 	.byte	0x26
	.zero		1


	//   ....[49]....
        /*5694*/ 	.word	0x00030740
        /*5698*/ 	.word	0x000000ff
        /*569c*/ 	.word	0x00032420
        /*56a0*/ 	.short	0x010a
        /*56a2*/ 	.byte	0x26
	.zero		1


	//   ....[50]....
        /*56a4*/ 	.word	0x000307a0
        /*56a8*/ 	.word	0x000000ff
        /*56ac*/ 	.word	0x00032460
        /*56b0*/ 	.short	0x010a
        /*56b2*/ 	.byte	0x26
	.zero		1


	//   ....[51]....
        /*56b4*/ 	.word	0x00031020
        /*56b8*/ 	.word	0x000000ff
        /*56bc*/ 	.word	0x00032448
        /*56c0*/ 	.short	0x010a
        /*56c2*/ 	.byte	0x26
	.zero		1


	//   ....[52]....
        /*56c4*/ 	.word	0x000311f0
        /*56c8*/ 	.word	0x000000ff
        /*56cc*/ 	.word	0x00032468
        /*56d0*/ 	.short	0x010a
        /*56d2*/ 	.byte	0x26
	.zero		1


	//   ....[53]....
        /*56d4*/ 	.word	0x00031840
        /*56d8*/ 	.word	0x000000ff
        /*56dc*/ 	.word	0x00032440
        /*56e0*/ 	.short	0x010a
        /*56e2*/ 	.byte	0x26
	.zero		1


	//   ....[54]....
        /*56e4*/ 	.word	0x00031a20
        /*56e8*/ 	.word	0x000000ff
        /*56ec*/ 	.word	0x00032460
        /*56f0*/ 	.short	0x010a
        /*56f2*/ 	.byte	0x26
	.zero		1


	//   ....[55]....
        /*56f4*/ 	.word	0x000320a0
        /*56f8*/ 	.word	0x000000ff
        /*56fc*/ 	.word	0x00032448
        /*5700*/ 	.short	0x010a
        /*5702*/ 	.byte	0x26
	.zero		1


	//   ....[56]....
        /*5704*/ 	.word	0x00032280
        /*5708*/ 	.word	0x000000ff
        /*570c*/ 	.word	0x00032468
        /*5710*/ 	.short	0x010a
        /*5712*/ 	.byte	0x26
	.zero		1


	//   ....[57]....
        /*5714*/ 	.word	0x00032750
        /*5718*/ 	.word	0x00000002
        /*571c*/ 	.word	0x00032420
        /*5720*/ 	.short	0x010a
        /*5722*/ 	.byte	0x3f
	.zero		1


	//   ....[58]....
        /*5724*/ 	.word	0x000328d0
        /*5728*/ 	.word	0x00000008
        /*572c*/ 	.word	0x00000000
        /*5730*/ 	.short	0x010a
        /*5732*/ 	.byte	0x3f
	.zero		1


	//   ....[59]....
        /*5734*/ 	.word	0x00032940
        /*5738*/ 	.word	0x00000003
        /*573c*/ 	.word	0x00000000
        /*5740*/ 	.short	0x010a
        /*5742*/ 	.byte	0x3f
	.zero		1


	//   ....[60]....
        /*5744*/ 	.word	0x000329a0
        /*5748*/ 	.word	0x00000006
        /*574c*/ 	.word	0x00000000
        /*5750*/ 	.short	0x010a
        /*5752*/ 	.byte	0x3f
	.zero		1


	//   ....[61]....
        /*5754*/ 	.word	0x000329d0
        /*5758*/ 	.word	0x00000003
        /*575c*/ 	.word	0x00000000
        /*5760*/ 	.short	0x010a
        /*5762*/ 	.byte	0x3f
	.zero		1


	//   ....[62]....
        /*5764*/ 	.word	0x00032a30
        /*5768*/ 	.word	0x00000048
        /*576c*/ 	.word	0x00032400
        /*5770*/ 	.short	0x010a
        /*5772*/ 	.byte	0x3f
	.zero		1


	//   ....[63]....
        /*5774*/ 	.word	0x00032a80
        /*5778*/ 	.word	0x00000008
        /*577c*/ 	.word	0x00000000
        /*5780*/ 	.short	0x010a
        /*5782*/ 	.byte	0x3f
	.zero		1


	//   ....[64]....
        /*5784*/ 	.word	0x00032ad0
        /*5788*/ 	.word	0x00000048
        /*578c*/ 	.word	0x00032410
        /*5790*/ 	.short	0x010a
        /*5792*/ 	.byte	0x3f
	.zero		1


	//   ....[65]....
        /*5794*/ 	.word	0x00032b20
        /*5798*/ 	.word	0x00000008
        /*579c*/ 	.word	0x00000000
        /*57a0*/ 	.short	0x010a
        /*57a2*/ 	.byte	0x3f
	.zero		1


	//   ....[66]....
        /*57a4*/ 	.word	0x00032b70
        /*57a8*/ 	.word	0x00000000
        /*57ac*/ 	.word	0x00000000
        /*57b0*/ 	.short	0x010a
        /*57b2*/ 	.byte	0x3f
	.zero		1


	//   ....[67]....
        /*57b4*/ 	.word	0x00032bc0
        /*57b8*/ 	.word	0x00000004
        /*57bc*/ 	.word	0x00000000
        /*57c0*/ 	.short	0x010a
        /*57c2*/ 	.byte	0x3f
	.zero		1


	//   ....[68]....
        /*57c4*/ 	.word	0x00032c10
        /*57c8*/ 	.word	0x00000004
        /*57cc*/ 	.word	0x00000000
        /*57d0*/ 	.short	0x010a
        /*57d2*/ 	.byte	0x3f
	.zero		1


	//   ....[69]....
        /*57d4*/ 	.word	0x00032c60
        /*57d8*/ 	.word	0x00000004
        /*57dc*/ 	.word	0x00000000
        /*57e0*/ 	.short	0x010a
        /*57e2*/ 	.byte	0x3f
	.zero		1


	//   ....[70]....
        /*57e4*/ 	.word	0x00032dc0
        /*57e8*/ 	.word	0x00000003
        /*57ec*/ 	.word	0x00032440
        /*57f0*/ 	.short	0x010a
        /*57f2*/ 	.byte	0x3f
	.zero		1


	//   ....[71]....
        /*57f4*/ 	.word	0x00034700
        /*57f8*/ 	.word	0x00000003
        /*57fc*/ 	.word	0x00032420
        /*5800*/ 	.short	0x010a
        /*5802*/ 	.byte	0x3f
	.zero		1


	//   ....[72]....
        /*5804*/ 	.word	0x00034760
        /*5808*/ 	.word	0x00000003
        /*580c*/ 	.word	0x00032460
        /*5810*/ 	.short	0x010a
        /*5812*/ 	.byte	0x3f
	.zero		1


	//   ....[73]....
        /*5814*/ 	.word	0x000347c0
        /*5818*/ 	.word	0x00000003
        /*581c*/ 	.word	0x00032448
        /*5820*/ 	.short	0x010a
        /*5822*/ 	.byte	0x3f
	.zero		1


	//   ....[74]....
        /*5824*/ 	.word	0x00034820
        /*5828*/ 	.word	0x00000003
        /*582c*/ 	.word	0x00032468
        /*5830*/ 	.short	0x010a
        /*5832*/ 	.byte	0x3f
	.zero		1


	//   ....[75]....
        /*5834*/ 	.word	0x00034880
        /*5838*/ 	.word	0x00000003
        /*583c*/ 	.word	0x00032440
        /*5840*/ 	.short	0x010a
        /*5842*/ 	.byte	0x3f
	.zero		1


	//   ....[76]....
        /*5844*/ 	.word	0x000348e0
        /*5848*/ 	.word	0x00000003
        /*584c*/ 	.word	0x00032460
        /*5850*/ 	.short	0x010a
        /*5852*/ 	.byte	0x3f
	.zero		1


	//   ....[77]....
        /*5854*/ 	.word	0x00034940
        /*5858*/ 	.word	0x00000003
        /*585c*/ 	.word	0x00032448
        /*5860*/ 	.short	0x010a
        /*5862*/ 	.byte	0x3f
	.zero		1


	//   ....[78]....
        /*5864*/ 	.word	0x000349a0
        /*5868*/ 	.word	0x00000003
        /*586c*/ 	.word	0x00032468
        /*5870*/ 	.short	0x010a
        /*5872*/ 	.byte	0x3f
	.zero		1


	//   ....[79]....
        /*5874*/ 	.word	0x000349f0
        /*5878*/ 	.word	0x00000002
        /*587c*/ 	.word	0x00032420
        /*5880*/ 	.short	0x010a
        /*5882*/ 	.byte	0x3f
	.zero		1


	//   ....[80]....
        /*5884*/ 	.word	0x00034b90
        /*5888*/ 	.word	0x00000008
        /*588c*/ 	.word	0x00000000
        /*5890*/ 	.short	0x010a
        /*5892*/ 	.byte	0x3f
	.zero		1


	//   ....[81]....
        /*5894*/ 	.word	0x00034be0
        /*5898*/ 	.word	0x00000003
        /*589c*/ 	.word	0x00000000
        /*58a0*/ 	.short	0x010a
        /*58a2*/ 	.byte	0x3f
	.zero		1


	//   ....[82]....
        /*58a4*/ 	.word	0x00034c30
        /*58a8*/ 	.word	0x00000006
        /*58ac*/ 	.word	0x00000000
        /*58b0*/ 	.short	0x010a
        /*58b2*/ 	.byte	0x3f
	.zero		1


	//   ....[83]....
        /*58b4*/ 	.word	0x00034ff0
        /*58b8*/ 	.word	0x0000000c
        /*58bc*/ 	.word	0x00000000
        /*58c0*/ 	.short	0x010a
        /*58c2*/ 	.byte	0x3f
	.zero		1


	//   ....[84]....
        /*58c4*/ 	.word	0x00035130
        /*58c8*/ 	.word	0x0000000a
        /*58cc*/ 	.word	0x00000000
        /*58d0*/ 	.short	0x010a
        /*58d2*/ 	.byte	0x3f
	.zero		1


	//   ....[85]....
        /*58d4*/ 	.word	0x00035790
        /*58d8*/ 	.word	0x0000000e
        /*58dc*/ 	.word	0x00000000
        /*58e0*/ 	.short	0x010a
        /*58e2*/ 	.byte	0x3f
	.zero		1


	//   ....[86]....
        /*58e4*/ 	.word	0x000358d0
        /*58e8*/ 	.word	0x0000000a
        /*58ec*/ 	.word	0x00000000
        /*58f0*/ 	.short	0x010a
        /*58f2*/ 	.byte	0x3f
	.zero		1


	//   ....[87]....
        /*58f4*/ 	.word	0x00036a30
        /*58f8*/ 	.word	0x00000006
        /*58fc*/ 	.word	0x00000000
        /*5900*/ 	.short	0x0101
        /*5902*/ 	.byte	0x3f
	.zero		1


	//   ....[88]....
        /*5904*/ 	.word	0x000501b0
        /*5908*/ 	.word	0x00000004
        /*590c*/ 	.word	0x00000000
        /*5910*/ 	.short	0x0101
        /*5912*/ 	.byte	0x3f
	.zero		1


	//   ....[89]....
        /*5914*/ 	.word	0x000501e0
        /*5918*/ 	.word	0x0000000a
        /*591c*/ 	.word	0x00000000
        /*5920*/ 	.short	0x010a
        /*5922*/ 	.byte	0x3f
	.zero		1


	//   ....[90]....
        /*5924*/ 	.word	0x00050230
        /*5928*/ 	.word	0x0000000a
        /*592c*/ 	.word	0x00000000
        /*5930*/ 	.short	0x010a
        /*5932*/ 	.byte	0x3f
	.zero		1


	//----- nvinfo : EIATTR_NUM_MBARRIERS
	.align		4
.L_1325:
        /*5934*/ 	.byte	0x03, 0x38
        /*5936*/ 	.short	0x0017


	//----- nvinfo : EIATTR_EXIT_INSTR_OFFSETS
	.align		4
        /*5938*/ 	.byte	0x04, 0x1c
        /*593a*/ 	.short	(.L_1327 - .L_1326)


	//   ....[0]....
.L_1326:
        /*593c*/ 	.word	0x00032a20


	//----- nvinfo : EIATTR_MAX_THREADS
	.align		4
.L_1327:
        /*5940*/ 	.byte	0x04, 0x05
        /*5942*/ 	.short	(.L_1329 - .L_1328)
.L_1328:
        /*5944*/ 	.word	0x00000180
        /*5948*/ 	.word	0x00000001
        /*594c*/ 	.word	0x00000001


	//----- nvinfo : EIATTR_CRS_STACK_SIZE
	.align		4
.L_1329:
        /*5950*/ 	.byte	0x04, 0x1e
        /*5952*/ 	.short	(.L_1331 - .L_1330)
.L_1330:
        /*5954*/ 	.word	0x00000000


	//----- nvinfo : EIATTR_CBANK_PARAM_SIZE
	.align		4
.L_1331:
        /*5958*/ 	.byte	0x03, 0x19
        /*595a*/ 	.short	0x0b70


	//----- nvinfo : EIATTR_PARAM_CBANK
	.align		4
        /*595c*/ 	.byte	0x04, 0x0a
        /*595e*/ 	.short	(.L_1333 - .L_1332)
	.align		4
.L_1332:
        /*5960*/ 	.word	index@(.nv.constant0._ZN7cutlass13device_kernelIN5flash11enable_sm90INS1_16FlashAttnFwdSm90INS1_25CollectiveMainloopFwdSm90ILi2EN4cute5tupleIJNS5_1CILi1EEES8_S8_EEENS6_IJNS7_ILi128EEENS7_ILi96EEENS7_ILi64EEEEEELi256ENS_10bfloat16_tEfNS_4arch4Sm90ELb0ELb1ELb0ELb0ELb0ELb0ELb1ELb1ELb0ELb1ELb1ELb0EEENS1_21CollectiveEpilogueFwdINS6_IJSA_NS7_ILi256EEESB_EEES9_SE_SG_Li256ELb0ELb1ELb1ELb0EEENS1_19SingleTileSchedulerILb0ELb1ELb1ELi128EEEEEEEEEvNT_6ParamsE)
        /*5964*/ 	.short	0x0210
        /*5966*/ 	.short	0x0b70


	//----- nvinfo : EIATTR_SW_WAR
	.align		4
.L_1333:
        /*5968*/ 	.byte	0x04, 0x36
        /*596a*/ 	.short	(.L_1335 - .L_1334)
.L_1334:
        /*596c*/ 	.word	0x00000008
.L_1335:


//--------------------- .nv.info._ZN7cutlass13device_kernelIN5flash11enable_sm90INS1_16FlashAttnFwdSm90INS1_25CollectiveMainloopFwdSm90ILi2EN4cute5tupleIJNS5_1CILi1EEES8_S8_EEENS6_IJNS7_ILi128EEENS7_ILi96EEENS7_ILi64EEEEEELi256ENS_10bfloat16_tEfNS_4arch4Sm90ELb0ELb1ELb0ELb1ELb0ELb0ELb0ELb1ELb0ELb1ELb1ELb0EEENS1_21CollectiveEpilogueFwdINS6_IJSA_NS7_ILi256EEESB_EEES9_SE_SG_Li256ELb1ELb1ELb1ELb0EEENS1_36VarlenDynamicPersistentTileSchedulerILi128ELi96ELi256ELi128ELb1ELb1ELb1ELb1ELb0ELb1EEEEEEEEEvNT_6ParamsE --------------------------
	.section	.nv.info._ZN7cutlass13device_kernelIN5flash11enable_sm90INS1_16FlashAttnFwdSm90INS1_25CollectiveMainloopFwdSm90ILi2EN4cute5tupleIJNS5_1CILi1EEES8_S8_EEENS6_IJNS7_ILi128EEENS7_ILi96EEENS7_ILi64EEEEEELi256ENS_10bfloat16_tEfNS_4arch4Sm90ELb0ELb1ELb0ELb1ELb0ELb0ELb0ELb1ELb0ELb1ELb1ELb0EEENS1_21CollectiveEpilogueFwdINS6_IJSA_NS7_ILi256EEESB_EEES9_SE_SG_Li256ELb1ELb1ELb1ELb0EEENS1_36VarlenDynamicPersistentTileSchedulerILi128ELi96ELi256ELi128ELb1ELb1ELb1ELb1ELb0ELb1EEEEEEEEEvNT_6ParamsE,"",@"SHT_CUDA_INFO"
	.sectionflags	@""
	.align	4


	//----- nvinfo : EIATTR_CUDA_API_VERSION
	.align		4
        /*0000*/ 	.byte	0x04, 0x37
        /*0002*/ 	.short	(.L_1337 - .L_1336)
.L_1336:
        /*0004*/ 	.word	0x00000082


	//----- nvinfo : EIATTR_KPARAM_INFO
	.align		4
.L_1337:
        /*0008*/ 	.byte	0x04, 0x17
        /*000a*/ 	.short	(.L_1339 - .L_1338)
.L_1338:
        /*000c*/ 	.word	0x00000000
        /*0010*/ 	.short	0x0000
        /*0012*/ 	.short	0x0070
        /*0014*/ 	.byte	0x00, 0xf0, 0x01, 0x2a


	//----- nvinfo : EIATTR_SPARSE_MMA_MASK
	.align		4
.L_1339:
        /*0018*/ 	.byte	0x03, 0x50
        /*001a*/ 	.short	0x0000


	//----- nvinfo : EIATTR_MAXREG_COUNT
	.align		4
        /*001c*/ 	.byte	0x03, 0x1b
        /*001e*/ 	.short	0x00a8


	//----- nvinfo : EIATTR_NUM_BARRIERS
	.align		4
        /*0020*/ 	.byte	0x02, 0x4c
        /*0022*/ 	.byte	0x10
	.zero		1


	//----- nvinfo : EIATTR_EXTERNS
	.align		4
        /*0024*/ 	.byte	0x04, 0x0f
        /*0026*/ 	.short	(.L_1341 - .L_1340)


	//   ....[0]....
	.align		4
.L_1340:
        /*0028*/ 	.word	index@(__assertfail)


	//----- nvinfo : EIATTR_ANNOTATIONS
	.align		4
.L_1341:
        /*002c*/ 	.byte	0x04, 0x55
        /*002e*/ 	.short	(.L_1343 - .L_1342)


	//   ....[0]....
.L_1342:
        /* <DEDUP_REMOVED lines=70> */


	//----- nvinfo : EIATTR_MERCURY_ISA_VERSION
	.align		4
.L_1343:
        /*0480*/ 	.byte	0x03, 0x5f
        /*0482*/ 	.short	0x0101


	//----- nvinfo : EIATTR_UNUSED_LOAD_BYTE_OFFSET
	.align		4
        /*0484*/ 	.byte	0x04, 0x44
        /*0486*/ 	.short	(.L_1345 - .L_1344)


	//   ....[0]....
.L_1344:
        /*0488*/ 	.word	0x00000a30
        /*048c*/ 	.word	0x0000fff0


	//   ....[1]....
        /*0490*/ 	.word	0x0000d880
        /*0494*/ 	.word	0x0000fff0


	//----- nvinfo : EIATTR_INT_WARP_WIDE_INSTR_OFFSETS
	.align		4
.L_1345:
        /*0498*/ 	.byte	0x04, 0x31
        /*049a*/ 	.short	(.L_1347 - .L_1346)


	//   ....[0]....
.L_1346:
        /*049c*/ 	.word	0x00000130


	//   ....[1]....
        /*04a0*/ 	.word	0x00000170


	//   ....[2]....
        /*04a4*/ 	.word	0x000001e0


	//   ....[3]....
        /*04a8*/ 	.word	0x00004890


	//   ....[4]....
        /*04ac*/ 	.word	0x00013c80


	//   ....[5]....
        /*04b0*/ 	.word	0x00013d10


	//   ....[6]....
        /*04b4*/ 	.word	0x00017990


	//   ....[7]....
        /*04b8*/ 	.word	0x00017a20


	//----- nvinfo : EIATTR_COOP_GROUP_MASK_REGIDS
	.align		4
.L_1347:
        /*04bc*/ 	.byte	0x04, 0x29
        /*04be*/ 	.short	(.L_1349 - .L_1348)


	//   ....[0]....
.L_1348:
        /*04c0*/ 	.word	0xffffffff


	//   ....[1]....
        /*04c4*/ 	.word	0xffffffff


	//   ....[2]....
        /*04c8*/ 	.word	0xffffffff


	//   ....[3]....
        /*04cc*/ 	.word	0xffffffff


	//   ....[4]....
        /*04d0*/ 	.word	0xffffffff


	//   ....[5]....
        /*04d4*/ 	.word	0xffffffff


	//   ....[6]....
        /*04d8*/ 	.word	0xffffffff


	//   ....[7]....
        /*04dc*/ 	.word	0xffffffff


	//   ....[8]....
        /*04e0*/ 	.word	0xffffffff


	//   ....[9]....
        /*04e4*/ 	.word	0xffffffff


	//   ....[10]....
        /*04e8*/ 	.word	0xffffffff


	//   ....[11]....
        /*04ec*/ 	.word	0xffffffff


	//   ....[12]....
        /*04f0*/ 	.word	0xffffffff


	//   ....[13]....
        /*04f4*/ 	.word	0xffffffff


	//   ....[14]....
        /*04f8*/ 	.word	0xffffffff


	//   ....[15]....
        /*04fc*/ 	.word	0xffffffff


	//   ....[16]....
        /*0500*/ 	.word	0xffffffff


	//   ....[17]....
        /*0504*/ 	.word	0xffffffff


	//   ....[18]....
        /*0508*/ 	.word	0xffffffff


	//   ....[19]....
        /*050c*/ 	.word	0xffffffff


	//   ....[20]....
        /*0510*/ 	.word	0xffffffff


	//   ....[21]....
        /*0514*/ 	.word	0xffffffff


	//   ....[22]....
        /*0518*/ 	.word	0xffffffff


	//   ....[23]....
        /*051c*/ 	.word	0xffffffff


	//   ....[24]....
        /*0520*/ 	.word	0xffffffff


	//   ....[25]....
        /*0524*/ 	.word	0xffffffff


	//   ....[26]....
        /*0528*/ 	.word	0xffffffff


	//   ....[27]....
        /*052c*/ 	.word	0xffffffff


	//   ....[28]....
        /*0530*/ 	.word	0xffffffff


	//   ....[29]....
        /*0534*/ 	.word	0xffffffff


	//   ....[30]....
        /*0538*/ 	.word	0xffffffff


	//   ....[31]....
        /*053c*/ 	.word	0xffffffff


	//   ....[32]....
        /*0540*/ 	.word	0xffffffff


	//   ....[33]....
        /*0544*/ 	.word	0xffffffff


	//   ....[34]....
        /*0548*/ 	.word	0xffffffff


	//   ....[35]....
        /*054c*/ 	.word	0xffffffff


	//   ....[36]....
        /*0550*/ 	.word	0xffffffff


	//   ....[37]....
        /*0554*/ 	.word	0xffffffff


	//   ....[38]....
        /*0558*/ 	.word	0xffffffff


	//   ....[39]....
        /*055c*/ 	.word	0xffffffff


	//   ....[40]....
        /*0560*/ 	.word	0xffffffff


	//   ....[41]....
        /*0564*/ 	.word	0xffffffff


	//   ....[42]....
        /*0568*/ 	.word	0xffffffff


	//   ....[43]....
        /*056c*/ 	.word	0xffffffff


	//   ....[44]....
        /*0570*/ 	.word	0xffffffff


	//   ....[45]....
        /*0574*/ 	.word	0xffffffff


	//   ....[46]....
        /*0578*/ 	.word	0xffffffff


	//   ....[47]....
        /*057c*/ 	.word	0xffffffff


	//   ....[48]....
        /*0580*/ 	.word	0xffffffff


	//   ....[49]....
        /*0584*/ 	.word	0xffffffff


	//   ....[50]....
        /*0588*/ 	.word	0xffffffff


	//   ....[51]....
        /*058c*/ 	.word	0xffffffff


	//   ....[52]....
        /*0590*/ 	.word	0xffffffff


	//   ....[53]....
        /*0594*/ 	.word	0xffffffff


	//   ....[54]....
        /*0598*/ 	.word	0xffffffff


	//   ....[55]....
        /*059c*/ 	.word	0xffffffff


	//   ....[56]....
        /*05a0*/ 	.word	0xffffffff


	//   ....[57]....
        /*05a4*/ 	.word	0xffffffff


	//   ....[58]....
        /*05a8*/ 	.word	0xffffffff


	//   ....[59]....
        /*05ac*/ 	.word	0xffffffff


	//   ....[60]....
        /*05b0*/ 	.word	0xffffffff


	//   ....[61]....
        /*05b4*/ 	.word	0xffffffff


	//   ....[62]....
        /*05b8*/ 	.word	0xffffffff


	//   ....[63]....
        /*05bc*/ 	.word	0xffffffff


	//   ....[64]....
        /*05c0*/ 	.word	0xffffffff


	//   ....[65]....
        /*05c4*/ 	.word	0xffffffff


	//   ....[66]....
        /*05c8*/ 	.word	0xffffffff


	//   ....[67]....
        /*05cc*/ 	.word	0xffffffff


	//   ....[68]....
        /*05d0*/ 	.word	0xffffffff


	//   ....[69]....
        /*05d4*/ 	.word	0xffffffff


	//   ....[70]....
        /*05d8*/ 	.word	0xffffffff


	//   ....[71]....
        /*05dc*/ 	.word	0xffffffff


	//   ....[72]....
        /*05e0*/ 	.word	0xffffffff


	//   ....[73]....
        /*05e4*/ 	.word	0xffffffff


	//   ....[74]....
        /*05e8*/ 	.word	0xffffffff


	//   ....[75]....
        /*05ec*/ 	.word	0xffffffff


	//   ....[76]....
        /*05f0*/ 	.word	0xffffffff


	//   ....[77]....
        /*05f4*/ 	.word	0xffffffff


	//   ....[78]....
        /*05f8*/ 	.word	0xffffffff


	//   ....[79]....
        /*05fc*/ 	.word	0xffffffff


	//   ....[80]....
        /*0600*/ 	.word	0xffffffff


	//   ....[81]....
        /*0604*/ 	.word	0xffffffff


	//   ....[82]....
        /*0608*/ 	.word	0xffffffff


	//   ....[83]....
        /*060c*/ 	.word	0xffffffff


	//   ....[84]....
        /*0610*/ 	.word	0xffffffff


	//   ....[85]....
        /*0614*/ 	.word	0xffffffff


	//   ....[86]....
        /*0618*/ 	.word	0xffffffff


	//   ....[87]....
        /*061c*/ 	.word	0xffffffff


	//   ....[88]....
        /*0620*/ 	.word	0xffffffff


	//   ....[89]....
        /*0624*/ 	.word	0xffffffff


	//   ....[90]....
        /*0628*/ 	.word	0xffffffff


	//   ....[91]....
        /*062c*/ 	.word	0xffffffff


	//   ....[92]....
        /*0630*/ 	.word	0xffffffff


	//   ....[93]....
        /*0634*/ 	.word	0xffffffff


	//   ....[94]....
        /*0638*/ 	.word	0xffffffff


	//   ....[95]....
        /*063c*/ 	.word	0xffffffff


	//   ....[96]....
        /*0640*/ 	.word	0xffffffff


	//   ....[97]....
        /*0644*/ 	.word	0xffffffff


	//   ....[98]....
        /*0648*/ 	.word	0xffffffff


	//   ....[99]....
        /*064c*/ 	.word	0xffffffff


	//   ....[100]....
        /*0650*/ 	.word	0xffffffff


	//   ....[101]....
        /*0654*/ 	.word	0xffffffff


	//   ....[102]....
        /*0658*/ 	.word	0xffffffff


	//   ....[103]....
        /*065c*/ 	.word	0xffffffff


	//   ....[104]....
        /*0660*/ 	.word	0xffffffff


	//   ....[105]....
        /*0664*/ 	.word	0xffffffff


	//   ....[106]....
        /*0668*/ 	.word	0xffffffff


	//   ....[107]....
        /*066c*/ 	.word	0xffffffff


	//   ....[108]....
        /*0670*/ 	.word	0xffffffff


	//   ....[109]....
        /*0674*/ 	.word	0xffffffff


	//   ....[110]....
        /*0678*/ 	.word	0xffffffff


	//   ....[111]....
        /*067c*/ 	.word	0x0500000f


	//   ....[112]....
        /*0680*/ 	.word	0x0500000f


	//   ....[113]....
        /*0684*/ 	.word	0x0500000f


	//   ....[114]....
        /*0688*/ 	.word	0x0500000f


	//   ....[115]....
        /*068c*/ 	.word	0x0500000f


	//   ....[116]....
        /*0690*/ 	.word	0x0500000f


	//   ....[117]....
        /*0694*/ 	.word	0x0500000f


	//   ....[118]....
        /*0698*/ 	.word	0x0500000f


	//   ....[119]....
        /*069c*/ 	.word	0x0500000f


	//   ....[120]....
        /*06a0*/ 	.word	0x0500000f


	//   ....[121]....
        /*06a4*/ 	.word	0x0500000f


	//   ....[122]....
        /*06a8*/ 	.word	0x0500000f


	//   ....[123]....
        /*06ac*/ 	.word	0x0500000f


	//   ....[124]....
        /*06b0*/ 	.word	0x0500000f


	//   ....[125]....
        /*06b4*/ 	.word	0x0500000f


	//   ....[126]....
        /*06b8*/ 	.word	0x0500000f


	//   ....[127]....
        /*06bc*/ 	.word	0x0500000f


	//   ....[128]....
        /*06c0*/ 	.word	0x0500000f


	//   ....[129]....
        /*06c4*/ 	.word	0x0500000f


	//   ....[130]....
        /*06c8*/ 	.word	0x0500000f


	//   ....[131]....
        /*06cc*/ 	.word	0x0500000f


	//   ....[132]....
        /*06d0*/ 	.word	0x0500000f


	//   ....[133]....
        /*06d4*/ 	.word	0x0500000f


	//   ....[134]....
        /*06d8*/ 	.word	0x0500000f


	//   ....[135]....
        /*06dc*/ 	.word	0x0500000f


	//   ....[136]....
        /*06e0*/ 	.word	0x0500000f


	//   ....[137]....
        /*06e4*/ 	.word	0x0500000f


	//   ....[138]....
        /*06e8*/ 	.word	0x0500000f


	//   ....[139]....
        /*06ec*/ 	.word	0x0500000f


	//   ....[140]....
        /*06f0*/ 	.word	0x0500000f


	//   ....[141]....
        /*06f4*/ 	.word	0x0500000f


	//   ....[142]....
        /*06f8*/ 	.word	0x0500000f


	//   ....[143]....
        /*06fc*/ 	.word	0x0500000f


	//   ....[144]....
        /*0700*/ 	.word	0x0500000f


	//   ....[145]....
        /*0704*/ 	.word	0x0500000f


	//   ....[146]....
        /*0708*/ 	.word	0x0500000f


	//----- nvinfo : EIATTR_COOP_GROUP_INSTR_OFFSETS
	.align		4
.L_1349:
        /*070c*/ 	.byte	0x04, 0x28
        /*070e*/ 	.short	(.L_1351 - .L_1350)


	//   ....[0]....
.L_1350:
        /*0710*/ 	.word	0x00000070


	//   ....[1]....
        /*0714*/ 	.word	0x00000140


	//   ....[2]....
        /*0718*/ 	.word	0x00000190


	//   ....[3]....
        /*071c*/ 	.word	0x000003c0


	//   ....[4]....
        /*0720*/ 	.word	0x00000520


	//   ....[5]....
        /*0724*/ 	.word	0x00000640


	//   ....[6]....
        /*0728*/ 	.word	0x000007a0


	//   ....[7]....
        /*072c*/ 	.word	0x000021b0


	//   ....[8]....
        /*0730*/ 	.word	0x000027e0


	//   ....[9]....
        /*0734*/ 	.word	0x00002af0


	//   ....[10]....
        /*0738*/ 	.word	0x00003790


	//   ....[11]....
        /*073c*/ 	.word	0x000038a0


	//   ....[12]....
        /*0740*/ 	.word	0x00003fa0


	//   ....[13]....
        /*0744*/ 	.word	0x00004000


	//   ....[14]....
        /*0748*/ 	.word	0x000050a0


	//   ....[15]....
        /*074c*/ 	.word	0x00005ba0


	//   ....[16]....
        /*0750*/ 	.word	0x00006140


	//   ....[17]....
        /*0754*/ 	.word	0x00006260


	//   ....[18]....
        /*0758*/ 	.word	0x00006c10


	//   ....[19]....
        /*075c*/ 	.word	0x00006de0


	//   ....[20]....
        /*0760*/ 	.word	0x000084e0


	//   ....[21]....
        /*0764*/ 	.word	0x00008500


	//   ....[22]....
        /*0768*/ 	.word	0x00008e60


	//   ....[23]....
        /*076c*/ 	.word	0x00008f10


	//   ....[24]....
        /*0770*/ 	.word	0x0000a1a0


	//   ....[25]....
        /*0774*/ 	.word	0x0000ac20


	//   ....[26]....
        /*0778*/ 	.word	0x0000b240


	//   ....[27]....
        /*077c*/ 	.word	0x0000b350


	//   ....[28]....
        /*0780*/ 	.word	0x0000bc30


	//   ....[29]....
        /*0784*/ 	.word	0x0000be00


	//   ....[30]....
        /*0788*/ 	.word	0x0000ce00


	//   ....[31]....
        /*078c*/ 	.word	0x0000ce70


	//   ....[32]....
        /*0790*/ 	.word	0x0000ced0


	//   ....[33]....
        /*0794*/ 	.word	0x0000cf10


	//   ....[34]....
        /*0798*/ 	.word	0x0000e920


	//   ....[35]....
        /*079c*/ 	.word	0x0000e930


	//   ....[36]....
        /*07a0*/ 	.word	0x0000e940


	//   ....[37]....
        /*07a4*/ 	.word	0x0000e950


	//   ....[38]....
        /*07a8*/ 	.word	0x0000f3c0


	//   ....[39]....
        /*07ac*/ 	.word	0x0000f3e0


	//   ....[40]....
        /*07b0*/ 	.word	0x0000f580


	//   ....[41]....
        /*07b4*/ 	.word	0x0000f5a0


	//   ....[42]....
        /*07b8*/ 	.word	0x0000f6e0


	//   ....[43]....
        /*07bc*/ 	.word	0x0000f700


	//   ....[44]....
        /*07c0*/ 	.word	0x0000f850


	//   ....[45]....
        /*07c4*/ 	.word	0x0000f870


	//   ....[46]....
        /*07c8*/ 	.word	0x0000fdb0


	//   ....[47]....
        /*07cc*/ 	.word	0x0000fde0


	//   ....[48]....
        /*07d0*/ 	.word	0x000106d0


	//   ....[49]....
        /*07d4*/ 	.word	0x000106e0


	//   ....[50]....
        /*07d8*/ 	.word	0x00011840


	//   ....[51]....
        /*07dc*/ 	.word	0x00011870


	//   ....[52]....
        /*07e0*/ 	.word	0x000119e0


	//   ....[53]....
        /*07e4*/ 	.word	0x00011a00


	//   ....[54]....
        /*07e8*/ 	.word	0x00011b40


	//   ....[55]....
        /*07ec*/ 	.word	0x00011b60


	//   ....[56]....
        /*07f0*/ 	.word	0x00011cb0


	//   ....[57]....
        /*07f4*/ 	.word	0x00011cd0


	//   ....[58]....
        /*07f8*/ 	.word	0x00011eb0


	//   ....[59]....
        /*07fc*/ 	.word	0x000120c0


	//   ....[60]....
        /*0800*/ 	.word	0x000120f0


	//   ....[61]....
        /*0804*/ 	.word	0x00012120


	//   ....[62]....
        /*0808*/ 	.word	0x00012150


	//   ....[63]....
        /*080c*/ 	.word	0x00012180


	//   ....[64]....
        /*0810*/ 	.word	0x000121b0


	//   ....[65]....
        /*0814*/ 	.word	0x00012350


	//   ....[66]....
        /*0818*/ 	.word	0x00012380


	//   ....[67]....
        /*081c*/ 	.word	0x000123b0


	//   ....[68]....
        /*0820*/ 	.word	0x000123e0


	//   ....[69]....
        /*0824*/ 	.word	0x00012410


	//   ....[70]....
        /*0828*/ 	.word	0x00012440


	//   ....[71]....
        /*082c*/ 	.word	0x000124e0


	//   ....[72]....
        /*0830*/ 	.word	0x00012510


	//   ....[73]....
        /*0834*/ 	.word	0x00012520


	//   ....[74]....
        /*0838*/ 	.word	0x00012550


	//   ....[75]....
        /*083c*/ 	.word	0x00014250


	//   ....[76]....
        /*0840*/ 	.word	0x00014cf0


	//   ....[77]....
        /*0844*/ 	.word	0x00014d10


	//   ....[78]....
        /*0848*/ 	.word	0x00014dc0


	//   ....[79]....
        /*084c*/ 	.word	0x00014dd0


	//   ....[80]....
        /*0850*/ 	.word	0x00014e50


	//   ....[81]....
        /*0854*/ 	.word	0x00014e60


	//   ....[82]....
        /*0858*/ 	.word	0x00014ee0


	//   ....[83]....
        /*085c*/ 	.word	0x00014ef0


	//   ....[84]....
        /*0860*/ 	.word	0x00014f70


	//   ....[85]....
        /*0864*/ 	.word	0x00014f80


	//   ....[86]....
        /*0868*/ 	.word	0x00015000


	//   ....[87]....
        /*086c*/ 	.word	0x00015010


	//   ....[88]....
        /*0870*/ 	.word	0x00015090


	//   ....[89]....
        /*0874*/ 	.word	0x000150a0


	//   ....[90]....
        /*0878*/ 	.word	0x000150b0


	//   ....[91]....
        /*087c*/ 	.word	0x00015100


	//   ....[92]....
        /*0880*/ 	.word	0x00017cb0


	//   ....[93]....
        /*0884*/ 	.word	0x00017ce0


	//   ....[94]....
        /*0888*/ 	.word	0x00017d40


	//   ....[95]....
        /*088c*/ 	.word	0x00017d70


	//   ....[96]....
        /*0890*/ 	.word	0x00017da0


	//   ....[97]....
        /*0894*/ 	.word	0x00017dd0


	//   ....[98]....
        /*0898*/ 	.word	0x00017e00


	//   ....[99]....
        /*089c*/ 	.word	0x00017e30


	//   ....[100]....
        /*08a0*/ 	.word	0x00017ff0


	//   ....[101]....
        /*08a4*/ 	.word	0x00018020


	//   ....[102]....
        /*08a8*/ 	.word	0x00018050


	//   ....[103]....
        /*08ac*/ 	.word	0x00018080


	//   ....[104]....
        /*08b0*/ 	.word	0x000180b0


	//   ....[105]....
        /*08b4*/ 	.word	0x000180e0


	//   ....[106]....
        /*08b8*/ 	.word	0x000181b0


	//   ....[107]....
        /*08bc*/ 	.word	0x000181d0


	//   ....[108]....
        /*08c0*/ 	.word	0x000181e0


	//   ....[109]....
        /*08c4*/ 	.word	0x00018260


	//   ....[110]....
        /*08c8*/ 	.word	0x00018d90


	//   ....[111]....
        /*08cc*/ 	.word	0x000193f0


	//   ....[112]....
        /*08d0*/ 	.word	0x000195b0


	//   ....[113]....
        /*08d4*/ 	.word	0x00019600


	//   ....[114]....
        /*08d8*/ 	.word	0x00019660


	//   ....[115]....
        /*08dc*/ 	.word	0x00019750


	//   ....[116]....
        /*08e0*/ 	.word	0x000197b0


	//   ....[117]....
        /*08e4*/ 	.word	0x000198a0


	//   ....[118]....
        /*08e8*/ 	.word	0x00019900


	//   ....[119]....
        /*08ec*/ 	.word	0x000199f0


	//   ....[120]....
        /*08f0*/ 	.word	0x00019a50


	//   ....[121]....
        /*08f4*/ 	.word	0x00019b40


	//   ....[122]....
        /*08f8*/ 	.word	0x00019ba0


	//   ....[123]....
        /*08fc*/ 	.word	0x00019c90


	//   ....[124]....
        /*0900*/ 	.word	0x00019cf0


	//   ....[125]....
        /*0904*/ 	.word	0x00019dc0


	//   ....[126]....
        /*0908*/ 	.word	0x00019e40


	//   ....[127]....
        /*090c*/ 	.word	0x00019f10


	//   ....[128]....
        /*0910*/ 	.word	0x0001a240


	//   ....[129]....
        /*0914*/ 	.word	0x0001a2e0


	//   ....[130]....
        /*0918*/ 	.word	0x0001a480


	//   ....[131]....
        /*091c*/ 	.word	0x0001a4f0


	//   ....[132]....
        /*0920*/ 	.word	0x0001a560


	//   ....[133]....
        /*0924*/ 	.word	0x0001a5d0


	//   ....[134]....
        /*0928*/ 	.word	0x0001a640


	//   ....[135]....
        /*092c*/ 	.word	0x0001a6c0


	//   ....[136]....
        /*0930*/ 	.word	0x0001a750


	//   ....[137]....
        /*0934*/ 	.word	0x0001a7f0


	//   ....[138]....
        /*0938*/ 	.word	0x0001a860


	//   ....[139]....
        /*093c*/ 	.word	0x0001a8d0


	//   ....[140]....
        /*0940*/ 	.word	0x0001a940


	//   ....[141]....
        /*0944*/ 	.word	0x0001a9c0


	//   ....[142]....
        /*0948*/ 	.word	0x0001aa30


	//   ....[143]....
        /*094c*/ 	.word	0x0001aae0


	//   ....[144]....
        /*0950*/ 	.word	0x0001ab30


	//   ....[145]....
        /*0954*/ 	.word	0x0001abe0


	//   ....[146]....
        /*0958*/ 	.word	0x0001ad10


	//----- nvinfo : EIATTR_REG_RECONFIG
	.align		4
.L_1351:
        /*095c*/ 	.byte	0x01, 0x54
	.zero		2


	//----- nvinfo : EIATTR_SYSCALL_OFFSETS
	.align		4
        /*0960*/ 	.byte	0x04, 0x46
        /*0962*/ 	.short	(.L_1353 - .L_1352)


	//   ....[0]....
.L_1352:
        /*0964*/ 	.word	0x00002330


	//   ....[1]....
        /*0968*/ 	.word	0x00013e80


	//   ....[2]....
        /*096c*/ 	.word	0x00013fd0


	//   ....[3]....
        /*0970*/ 	.word	0x000140c0


	//   ....[4]....
        /*0974*/ 	.word	0x000148d0


	//----- nvinfo : EIATTR_MBARRIER_INSTR_OFFSETS
	.align		4
.L_1353:
        /*0978*/ 	.byte	0x04, 0x39
        /*097a*/ 	.short	(.L_1355 - .L_1354)


	//   ....[0]....
.L_1354:
        /*097c*/ 	.word	0x00000270
        /*0980*/ 	.word	0x000000ff
        /*0984*/ 	.word	0x00022800
        /*0988*/ 	.short	0x0100
        /*098a*/ 	.byte	0x08
	.zero		1


	//   ....[1]....
        /*098c*/ 	.word	0x00000280
        /*0990*/ 	.word	0x000000ff
        /*0994*/ 	.word	0x00022820
        /*0998*/ 	.short	0x0100
        /*099a*/ 	.byte	0x08
	.zero		1


	//   ....[2]....
        /*099c*/ 	.word	0x00000370
        /*09a0*/ 	.word	0x000000ff
        /*09a4*/ 	.word	0x00022830
        /*09a8*/ 	.short	0x0100
        /*09aa*/ 	.byte	0x08
	.zero		1


	//   ....[3]....
        /*09ac*/ 	.word	0x00000380
        /*09b0*/ 	.word	0x000000ff
        /*09b4*/ 	.word	0x00022840
        /*09b8*/ 	.short	0x0100
        /*09ba*/ 	.byte	0x08
	.zero		1


	//   ....[4]....
        /*09bc*/ 	.word	0x00000390
        /*09c0*/ 	.word	0x000000ff
        /*09c4*/ 	.word	0x00022838
        /*09c8*/ 	.short	0x0100
        /*09ca*/ 	.byte	0x08
	.zero		1


	//   ....[5]....
        /*09cc*/ 	.word	0x000003a0
        /*09d0*/ 	.word	0x000000ff
        /*09d4*/ 	.word	0x00022848
        /*09d8*/ 	.short	0x0100
        /*09da*/ 	.byte	0x08
	.zero		1


	//   ....[6]....
        /*09dc*/ 	.word	0x000004d0
        /*09e0*/ 	.word	0x000000ff
        /*09e4*/ 	.word	0x00022850
        /*09e8*/ 	.short	0x0100
        /*09ea*/ 	.byte	0x08
	.zero		1


	//   ....[7]....
        /*09ec*/ 	.word	0x000004e0
        /*09f0*/ 	.word	0x000000ff
        /*09f4*/ 	.word	0x00022860
        /*09f8*/ 	.short	0x0100
        /*09fa*/ 	.byte	0x08
	.zero		1


	//   ....[8]....
        /*09fc*/ 	.word	0x000004f0
        /*0a00*/ 	.word	0x000000ff
        /*0a04*/ 	.word	0x00022858
        /*0a08*/ 	.short	0x0100
        /*0a0a*/ 	.byte	0x08
	.zero		1


	//   ....[9]....
        /*0a0c*/ 	.word	0x00000500
        /*0a10*/ 	.word	0x000000ff
        /*0a14*/ 	.word	0x00022868
        /*0a18*/ 	.short	0x0100
        /*0a1a*/ 	.byte	0x08
	.zero		1


	//   ....[10]....
        /*0a1c*/ 	.word	0x000005f0
        /*0a20*/ 	.word	0x000000ff
        /*0a24*/ 	.word	0x00022870
        /*0a28*/ 	.short	0x0100
        /*0a2a*/ 	.byte	0x06
	.zero		1


	//   ....[11]....
        /*0a2c*/ 	.word	0x00000600
        /*0a30*/ 	.word	0x000000ff
        /*0a34*/ 	.word	0x00022880
        /*0a38*/ 	.short	0x0100
        /*0a3a*/ 	.byte	0x06
	.zero		1


	//   ....[12]....
        /*0a3c*/ 	.word	0x00000610
        /*0a40*/ 	.word	0x000000ff
        /*0a44*/ 	.word	0x00022878
        /*0a48*/ 	.short	0x0100
        /*0a4a*/ 	.byte	0x06
	.zero		1


	//   ....[13]....
        /*0a4c*/ 	.word	0x00000620
        /*0a50*/ 	.word	0x000000ff
        /*0a54*/ 	.word	0x00022888
        /*0a58*/ 	.short	0x0100
        /*0a5a*/ 	.byte	0x06
	.zero		1


	//   ....[14]....
        /*0a5c*/ 	.word	0x00000750
        /*0a60*/ 	.word	0x000000ff
        /*0a64*/ 	.word	0x00022890
        /*0a68*/ 	.short	0x0100
        /*0a6a*/ 	.byte	0x08
	.zero		1


	//   ....[15]....
        /*0a6c*/ 	.word	0x00000760
        /*0a70*/ 	.word	0x000000ff
        /*0a74*/ 	.word	0x000228a0
        /*0a78*/ 	.short	0x0100
        /*0a7a*/ 	.byte	0x08
	.zero		1


	//   ....[16]....
        /*0a7c*/ 	.word	0x00000770
        /*0a80*/ 	.word	0x000000ff
        /*0a84*/ 	.word	0x00022898
        /*0a88*/ 	.short	0x0100
        /*0a8a*/ 	.byte	0x08
	.zero		1


	//   ....[17]....
        /*0a8c*/ 	.word	0x00000780
        /*0a90*/ 	.word	0x000000ff
        /*0a94*/ 	.word	0x000228a8
        /*0a98*/ 	.short	0x0100
        /*0a9a*/ 	.byte	0x08
	.zero		1


	//   ....[18]....
        /*0a9c*/ 	.word	0x000008b0
        /*0aa0*/ 	.word	0x000000ff
        /*0aa4*/ 	.word	0x000228b0
        /*0aa8*/ 	.short	0x0100
        /*0aaa*/ 	.byte	0x08
	.zero		1


	//   ....[19]....
        /*0aac*/ 	.word	0x000008c0
        /*0ab0*/ 	.word	0x000000ff
        /*0ab4*/ 	.word	0x000228c0
        /*0ab8*/ 	.short	0x0100
        /*0aba*/ 	.byte	0x08
	.zero		1


	//   ....[20]....
        /*0abc*/ 	.word	0x000008d0
        /*0ac0*/ 	.word	0x000000ff
        /*0ac4*/ 	.word	0x000228b8
        /*0ac8*/ 	.short	0x0100
        /*0aca*/ 	.byte	0x08
	.zero		1


	//   ....[21]....
        /*0acc*/ 	.word	0x000008e0
        /*0ad0*/ 	.word	0x000000ff
        /*0ad4*/ 	.word	0x000228c8
        /*0ad8*/ 	.short	0x0100
        /*0ada*/ 	.byte	0x08
	.zero		1


	//   ....[22]....
        /*0adc*/ 	.word	0x000023e0
        /*0ae0*/ 	.word	0x00000005
        /*0ae4*/ 	.word	0x00022800
        /*0ae8*/ 	.short	0x010a
        /*0aea*/ 	.byte	0x3f
	.zero		1


	//   ....[23]....
        /*0aec*/ 	.word	0x000024b0
        /*0af0*/ 	.word	0x000000ff
        /*0af4*/ 	.word	0x00022830
        /*0af8*/ 	.short	0x010a
        /*0afa*/ 	.byte	0x15
	.zero		1


	//   ....[24]....
        /*0afc*/ 	.word	0x000024f0
        /*0b00*/ 	.word	0x000000ff
        /*0b04*/ 	.word	0x00022830
        /*0b08*/ 	.short	0x010a
        /*0b0a*/ 	.byte	0x15
	.zero		1


	//   ....[25]....
        /*0b0c*/ 	.word	0x00002960
        /*0b10*/ 	.word	0x00000000
        /*0b14*/ 	.word	0x00000000
        /*0b18*/ 	.short	0x0101
        /*0b1a*/ 	.byte	0x3f
	.zero		1


	//   ....[26]....
        /*0b1c*/ 	.word	0x000047f0
        /*0b20*/ 	.word	0x000000ff
        /*0b24*/ 	.word	0x00022850
        /*0b28*/ 	.short	0x010a
        /*0b2a*/ 	.byte	0x15
	.zero		1


	//   ....[27]....
        /*0b2c*/ 	.word	0x00004830
        /*0b30*/ 	.word	0x000000ff
        /*0b34*/ 	.word	0x00022850
        /*0b38*/ 	.short	0x010a
        /*0b3a*/ 	.byte	0x15
	.zero		1


	//   ....[28]....
        /*0b3c*/ 	.word	0x00004bc0
        /*0b40*/ 	.word	0x000000ff
        /*0b44*/ 	.word	0x00000000
        /*0b48*/ 	.short	0x0101
        /*0b4a*/ 	.byte	0x15
	.zero		1


	//   ....[29]....
        /*0b4c*/ 	.word	0x00004e80
        /*0b50*/ 	.word	0x000000ff
        /*0b54*/ 	.word	0x00022830
        /*0b58*/ 	.short	0x010a
        /*0b5a*/ 	.byte	0x1e
	.zero		1


	//   ....[30]....
        /*0b5c*/ 	.word	0x00004ec0
        /*0b60*/ 	.word	0x000000ff
        /*0b64*/ 	.word	0x00022830
        /*0b68*/ 	.short	0x010a
        /*0b6a*/ 	.byte	0x1e
	.zero		1


	//   ....[31]....
        /*0b6c*/ 	.word	0x000051c0
        /*0b70*/ 	.word	0x00000008
        /*0b74*/ 	.word	0x00000000
        /*0b78*/ 	.short	0x0101
        /*0b7a*/ 	.byte	0x3f
	.zero		1


	//   ....[32]....
        /*0b7c*/ 	.word	0x00007a40
        /*0b80*/ 	.word	0x000000ff
        /*0b84*/ 	.word	0x00022850
        /*0b88*/ 	.short	0x010a
        /*0b8a*/ 	.byte	0x1e
	.zero		1


	//   ....[33]....
        /*0b8c*/ 	.word	0x00007a80
        /*0b90*/ 	.word	0x000000ff
        /*0b94*/ 	.word	0x00022850
        /*0b98*/ 	.short	0x010a
        /*0b9a*/ 	.byte	0x1e
	.zero		1


	//   ....[34]....
        /*0b9c*/ 	.word	0x00007d80
        /*0ba0*/ 	.word	0x0000000a
        /*0ba4*/ 	.word	0x00000000
        /*0ba8*/ 	.short	0x0101
        /*0baa*/ 	.byte	0x3f
	.zero		1


	//   ....[35]....
        /*0bac*/ 	.word	0x00008180
        /*0bb0*/ 	.word	0x000000ff
        /*0bb4*/ 	.word	0x00022830
        /*0bb8*/ 	.short	0x010a
        /*0bba*/ 	.byte	0x16
	.zero		1


	//   ....[36]....
        /*0bbc*/ 	.word	0x000081c0
        /*0bc0*/ 	.word	0x000000ff
        /*0bc4*/ 	.word	0x00022830
        /*0bc8*/ 	.short	0x010a
        /*0bca*/ 	.byte	0x16
	.zero		1


	//   ....[37]....
        /*0bcc*/ 	.word	0x000099f0
        /*0bd0*/ 	.word	0x0000000c
        /*0bd4*/ 	.word	0x00000000
        /*0bd8*/ 	.short	0x0101
        /*0bda*/ 	.byte	0x3f
	.zero		1


	//   ....[38]....
        /*0bdc*/ 	.word	0x00009a60
        /*0be0*/ 	.word	0x000000ff
        /*0be4*/ 	.word	0x00022850
        /*0be8*/ 	.short	0x010a
        /*0bea*/ 	.byte	0x16
	.zero		1


	//   ....[39]....
        /*0bec*/ 	.word	0x00009aa0
        /*0bf0*/ 	.word	0x000000ff
        /*0bf4*/ 	.word	0x00022850
        /*0bf8*/ 	.short	0x010a
        /*0bfa*/ 	.byte	0x16
	.zero		1


	//   ....[40]....
        /*0bfc*/ 	.word	0x00009d80
        /*0c00*/ 	.word	0x0000000a
        /*0c04*/ 	.word	0x00000000
        /*0c08*/ 	.short	0x0101
        /*0c0a*/ 	.byte	0x3f
	.zero		1


	//   ....[41]....
        /*0c0c*/ 	.word	0x00009f00
        /*0c10*/ 	.word	0x000000ff
        /*0c14*/ 	.word	0x00022830
        /*0c18*/ 	.short	0x010a
        /*0c1a*/ 	.byte	0x15
	.zero		1


	//   ....[42]....
        /*0c1c*/ 	.word	0x00009f40
        /*0c20*/ 	.word	0x000000ff
        /*0c24*/ 	.word	0x00022830
        /*0c28*/ 	.short	0x010a
        /*0c2a*/ 	.byte	0x15
	.zero		1


	//   ....[43]....
        /*0c2c*/ 	.word	0x0000a240
        /*0c30*/ 	.word	0x00000000
        /*0c34*/ 	.word	0x00000000
        /*0c38*/ 	.short	0x0101
        /*0c3a*/ 	.byte	0x3f
	.zero		1


	//   ....[44]....
        /*0c3c*/ 	.word	0x0000caa0
        /*0c40*/ 	.word	0x000000ff
        /*0c44*/ 	.word	0x00022850
        /*0c48*/ 	.short	0x010a
        /*0c4a*/ 	.byte	0x15
	.zero		1


	//   ....[45]....
        /*0c4c*/ 	.word	0x0000cae0
        /*0c50*/ 	.word	0x000000ff
        /*0c54*/ 	.word	0x00022850
        /*0c58*/ 	.short	0x010a
        /*0c5a*/ 	.byte	0x15
	.zero		1


	//   ....[46]....
        /*0c5c*/ 	.word	0x0000cde0
        /*0c60*/ 	.word	0x00000009
        /*0c64*/ 	.word	0x00000000
        /*0c68*/ 	.short	0x0101
        /*0c6a*/ 	.byte	0x3f
	.zero		1


	//   ....[47]....
        /*0c6c*/ 	.word	0x0000f3b0
        /*0c70*/ 	.word	0x000000ff
        /*0c74*/ 	.word	0x00000000
        /*0c78*/ 	.short	0x0101
        /*0c7a*/ 	.byte	0x06
	.zero		1


	//   ....[48]....
        /*0c7c*/ 	.word	0x0000fad0
        /*0c80*/ 	.word	0x000000ff
        /*0c84*/ 	.word	0x00000000
        /*0c88*/ 	.short	0x0101
        /*0c8a*/ 	.byte	0x09
	.zero		1


	//   ....[49]....
        /*0c8c*/ 	.word	0x000144b0
        /*0c90*/ 	.word	0x00000000
        /*0c94*/ 	.word	0x00022840
        /*0c98*/ 	.short	0x010a
        /*0c9a*/ 	.byte	0x3f
	.zero		1


	//   ....[50]....
        /*0c9c*/ 	.word	0x000151b0
        /*0ca0*/ 	.word	0x00000013
        /*0ca4*/ 	.word	0x00022800
        /*0ca8*/ 	.short	0x0107
        /*0caa*/ 	.byte	0x3f
	.zero		1


	//   ....[51]....
        /*0cac*/ 	.word	0x000152a0
        /*0cb0*/ 	.word	0x00000013
        /*0cb4*/ 	.word	0x00022800
        /*0cb8*/ 	.short	0x0101
        /*0cba*/ 	.byte	0x3f
	.zero		1


	//   ....[52]....
        /*0cbc*/ 	.word	0x000152c0
        /*0cc0*/ 	.word	0x00000013
        /*0cc4*/ 	.word	0x00022820
        /*0cc8*/ 	.short	0x010a
        /*0cca*/ 	.byte	0x3f
	.zero		1


	//   ....[53]....
        /*0ccc*/ 	.word	0x000153a0
        /*0cd0*/ 	.word	0x00000002
        /*0cd4*/ 	.word	0x00022860
        /*0cd8*/ 	.short	0x010a
        /*0cda*/ 	.byte	0x3f
	.zero		1


	//   ....[54]....
        /*0cdc*/ 	.word	0x00015cd0
        /*0ce0*/ 	.word	0x00000003
        /*0ce4*/ 	.word	0x00022840
        /*0ce8*/ 	.short	0x010a
        /*0cea*/ 	.byte	0x3f
	.zero		1


	//   ....[55]....
        /*0cec*/ 	.word	0x00015f30
        /*0cf0*/ 	.word	0x00000003
        /*0cf4*/ 	.word	0x00022860
        /*0cf8*/ 	.short	0x010a
        /*0cfa*/ 	.byte	0x3f
	.zero		1


	//   ....[56]....
        /*0cfc*/ 	.word	0x00016720
        /*0d00*/ 	.word	0x00000004
        /*0d04*/ 	.word	0x00022840
        /*0d08*/ 	.short	0x010a
        /*0d0a*/ 	.byte	0x3f
	.zero		1


	//   ....[57]....
        /*0d0c*/ 	.word	0x00016970
        /*0d10*/ 	.word	0x00000004
        /*0d14*/ 	.word	0x00022860
        /*0d18*/ 	.short	0x010a
        /*0d1a*/ 	.byte	0x3f
	.zero		1


	//   ....[58]....
        /*0d1c*/ 	.word	0x000170f0
        /*0d20*/ 	.word	0x00000002
        /*0d24*/ 	.word	0x00022840
        /*0d28*/ 	.short	0x010a
        /*0d2a*/ 	.byte	0x3f
	.zero		1


	//   ....[59]....
        /*0d2c*/ 	.word	0x00017350
        /*0d30*/ 	.word	0x00000002
        /*0d34*/ 	.word	0x00022860
        /*0d38*/ 	.short	0x010a
        /*0d3a*/ 	.byte	0x3f
	.zero		1


	//   ....[60]....
        /*0d3c*/ 	.word	0x00018d10
        /*0d40*/ 	.word	0x00000000
        /*0d44*/ 	.word	0x00022820
        /*0d48*/ 	.short	0x010a
        /*0d4a*/ 	.byte	0x3f
	.zero		1


	//   ....[61]....
        /*0d4c*/ 	.word	0x00018ed0
        /*0d50*/ 	.word	0x00000006
        /*0d54*/ 	.word	0x00000000
        /*0d58*/ 	.short	0x010a
        /*0d5a*/ 	.byte	0x3f
	.zero		1


	//   ....[62]....
        /*0d5c*/ 	.word	0x00018f40
        /*0d60*/ 	.word	0x00000007
        /*0d64*/ 	.word	0x00000000
        /*0d68*/ 	.short	0x010a
        /*0d6a*/ 	.byte	0x3f
	.zero		1


	//   ....[63]....
        /*0d6c*/ 	.word	0x00018fb0
        /*0d70*/ 	.word	0x00000004
        /*0d74*/ 	.word	0x00000000
        /*0d78*/ 	.short	0x010a
        /*0d7a*/ 	.byte	0x3f
	.zero		1


	//   ....[64]....
        /*0d7c*/ 	.word	0x00018fe0
        /*0d80*/ 	.word	0x00000003
        /*0d84*/ 	.word	0x00000000
        /*0d88*/ 	.short	0x010a
        /*0d8a*/ 	.byte	0x3f
	.zero		1


	//   ....[65]....
        /*0d8c*/ 	.word	0x00019040
        /*0d90*/ 	.word	0x00000005
        /*0d94*/ 	.word	0x00022800
        /*0d98*/ 	.short	0x010a
        /*0d9a*/ 	.byte	0x3f
	.zero		1


	//   ....[66]....
        /*0d9c*/ 	.word	0x000190a0
        /*0da0*/ 	.word	0x00000003
        /*0da4*/ 	.word	0x00022830
        /*0da8*/ 	.short	0x010a
        /*0daa*/ 	.byte	0x3f
	.zero		1


	//   ....[67]....
        /*0dac*/ 	.word	0x00019100
        /*0db0*/ 	.word	0x00000009
        /*0db4*/ 	.word	0x00022850
        /*0db8*/ 	.short	0x010a
        /*0dba*/ 	.byte	0x3f
	.zero		1


	//   ....[68]....
        /*0dbc*/ 	.word	0x00019160
        /*0dc0*/ 	.word	0x00000004
        /*0dc4*/ 	.word	0x00022830
        /*0dc8*/ 	.short	0x010a
        /*0dca*/ 	.byte	0x3f
	.zero		1


	//   ....[69]....
        /*0dcc*/ 	.word	0x000191b0
        /*0dd0*/ 	.word	0x0000000a
        /*0dd4*/ 	.word	0x00022850
        /*0dd8*/ 	.short	0x010a
        /*0dda*/ 	.byte	0x3f
	.zero		1


	//   ....[70]....
        /*0ddc*/ 	.word	0x00019210
        /*0de0*/ 	.word	0x00000000
        /*0de4*/ 	.word	0x00022830
        /*0de8*/ 	.short	0x010a
        /*0dea*/ 	.byte	0x3f
	.zero		1


	//   ....[71]....
        /*0dec*/ 	.word	0x00019260
        /*0df0*/ 	.word	0x0000000a
        /*0df4*/ 	.word	0x00022850
        /*0df8*/ 	.short	0x010a
        /*0dfa*/ 	.byte	0x3f
	.zero		1


	//   ....[72]....
        /*0dfc*/ 	.word	0x000192c0
        /*0e00*/ 	.word	0x00000007
        /*0e04*/ 	.word	0x00022830
        /*0e08*/ 	.short	0x010a
        /*0e0a*/ 	.byte	0x3f
	.zero		1


	//   ....[73]....
        /*0e0c*/ 	.word	0x00019310
        /*0e10*/ 	.word	0x00000009
        /*0e14*/ 	.word	0x00022850
        /*0e18*/ 	.short	0x010a
        /*0e1a*/ 	.byte	0x3f
	.zero		1


	//   ....[74]....
        /*0e1c*/ 	.word	0x000194b0
        /*0e20*/ 	.word	0x00000000
        /*0e24*/ 	.word	0x00022840
        /*0e28*/ 	.short	0x010a
        /*0e2a*/ 	.byte	0x3f
	.zero		1


	//   ....[75]....
        /*0e2c*/ 	.word	0x00019f50
        /*0e30*/ 	.word	0x00000013
        /*0e34*/ 	.word	0x00022820
        /*0e38*/ 	.short	0x010a
        /*0e3a*/ 	.byte	0x3f
	.zero		1


	//   ....[76]....
        /*0e3c*/ 	.word	0x00019fa0
        /*0e40*/ 	.word	0x00000002
        /*0e44*/ 	.word	0x00022860
        /*0e48*/ 	.short	0x010a
        /*0e4a*/ 	.byte	0x3f
	.zero		1


	//   ....[77]....
        /*0e4c*/ 	.word	0x00019ff0
        /*0e50*/ 	.word	0x00000003
        /*0e54*/ 	.word	0x00022840
        /*0e58*/ 	.short	0x010a
        /*0e5a*/ 	.byte	0x3f
	.zero		1


	//   ....[78]....
        /*0e5c*/ 	.word	0x0001a040
        /*0e60*/ 	.word	0x00000003
        /*0e64*/ 	.word	0x00022860
        /*0e68*/ 	.short	0x010a
        /*0e6a*/ 	.byte	0x3f
	.zero		1


	//   ....[79]....
        /*0e6c*/ 	.word	0x0001a090
        /*0e70*/ 	.word	0x00000004
        /*0e74*/ 	.word	0x00022840
        /*0e78*/ 	.short	0x010a
        /*0e7a*/ 	.byte	0x3f
	.zero		1


	//   ....[80]....
        /*0e7c*/ 	.word	0x0001a0e0
        /*0e80*/ 	.word	0x00000004
        /*0e84*/ 	.word	0x00022860
        /*0e88*/ 	.short	0x010a
        /*0e8a*/ 	.byte	0x3f
	.zero		1


	//   ....[81]....
        /*0e8c*/ 	.word	0x0001a130
        /*0e90*/ 	.word	0x00000002
        /*0e94*/ 	.word	0x00022840
        /*0e98*/ 	.short	0x010a
        /*0e9a*/ 	.byte	0x3f
	.zero		1


	//   ....[82]....
        /*0e9c*/ 	.word	0x0001a180
        /*0ea0*/ 	.word	0x00000002
        /*0ea4*/ 	.word	0x00022860
        /*0ea8*/ 	.short	0x010a
        /*0eaa*/ 	.byte	0x3f
	.zero		1


	//   ....[83]....
        /*0eac*/ 	.word	0x0001ac30
        /*0eb0*/ 	.word	0x00000000
        /*0eb4*/ 	.word	0x00022820
        /*0eb8*/ 	.short	0x010a
        /*0eba*/ 	.byte	0x3f
	.zero		1


	//   ....[84]....
        /*0ebc*/ 	.word	0x0001add0
        /*0ec0*/ 	.word	0x00000006
        /*0ec4*/ 	.word	0x00000000
        /*0ec8*/ 	.short	0x010a
        /*0eca*/ 	.byte	0x3f
	.zero		1


	//   ....[85]....
        /*0ecc*/ 	.word	0x0001ae20
        /*0ed0*/ 	.word	0x00000007
        /*0ed4*/ 	.word	0x00000000
        /*0ed8*/ 	.short	0x010a
        /*0eda*/ 	.byte	0x3f
	.zero		1


	//   ....[86]....
        /*0edc*/ 	.word	0x0001ae70
        /*0ee0*/ 	.word	0x00000004
        /*0ee4*/ 	.word	0x00000000
        /*0ee8*/ 	.short	0x010a
        /*0eea*/ 	.byte	0x3f
	.zero		1


	//----- nvinfo : EIATTR_NUM_MBARRIERS
	.align		4
.L_1355:
        /*0eec*/ 	.byte	0x03, 0x38
        /*0eee*/ 	.short	0x0016


	//----- nvinfo : EIATTR_EXIT_INSTR_OFFSETS
	.align		4
        /*0ef0*/ 	.byte	0x04, 0x1c
        /*0ef2*/ 	.short	(.L_1357 - .L_1356)


	//   ....[0]....
.L_1356:
        /*0ef4*/ 	.word	0x00000a70


	//   ....[1]....
        /*0ef8*/ 	.word	0x00011e50


	//   ....[2]....
        /*0efc*/ 	.word	0x00019030


	//----- nvinfo : EIATTR_MAX_THREADS
	.align		4
.L_1357:
        /*0f00*/ 	.byte	0x04, 0x05
        /*0f02*/ 	.short	(.L_1359 - .L_1358)
.L_1358:
        /*0f04*/ 	.word	0x00000180
        /*0f08*/ 	.word	0x00000001
        /*0f0c*/ 	.word	0x00000001


	//----- nvinfo : EIATTR_CRS_STACK_SIZE
	.align		4
.L_1359:
        /*0f10*/ 	.byte	0x04, 0x1e
        /*0f12*/ 	.short	(.L_1361 - .L_1360)
.L_1360:
        /*0f14*/ 	.word	0x00000000


	//----- nvinfo : EIATTR_CBANK_PARAM_SIZE
	.align		4
.L_1361:
        /*0f18*/ 	.byte	0x03, 0x19
        /*0f1a*/ 	.short	0x0af0


	//----- nvinfo : EIATTR_PARAM_CBANK
	.align		4
        /*0f1c*/ 	.byte	0x04, 0x0a
        /*0f1e*/ 	.short	(.L_1363 - .L_1362)
	.align		4
.L_1362:
        /*0f20*/ 	.word	index@(.nv.constant0._ZN7cutlass13device_kernelIN5flash11enable_sm90INS1_16FlashAttnFwdSm90INS1_25CollectiveMainloopFwdSm90ILi2EN4cute5tupleIJNS5_1CILi1EEES8_S8_EEENS6_IJNS7_ILi128EEENS7_ILi96EEENS7_ILi64EEEEEELi256ENS_10bfloat16_tEfNS_4arch4Sm90ELb0ELb1ELb0ELb1ELb0ELb0ELb0ELb1ELb0ELb1ELb1ELb0EEENS1_21CollectiveEpilogueFwdINS6_IJSA_NS7_ILi256EEESB_EEES9_SE_SG_Li256ELb1ELb1ELb1ELb0EEENS1_36VarlenDynamicPersistentTileSchedulerILi128ELi96ELi256ELi128ELb1ELb1ELb1ELb1ELb0ELb1EEEEEEEEEvNT_6ParamsE)
        /*0f24*/ 	.short	0x0210
        /*0f26*/ 	.short	0x0af0


	//----- nvinfo : EIATTR_SW_WAR
	.align		4
.L_1363:
        /*0f28*/ 	.byte	0x04, 0x36
        /*0f2a*/ 	.short	(.L_1365 - .L_1364)
.L_1364:
        /*0f2c*/ 	.word	0x00000008
.L_1365:


//--------------------- .nv.info._ZN7cutlass13device_kernelIN5flash11enable_sm90INS1_16FlashAttnFwdSm90INS1_25CollectiveMainloopFwdSm90ILi2EN4cute5tupleIJNS5_1CILi1EEES8_S8_EEENS6_IJNS7_ILi128EEENS7_ILi96EEENS7_ILi64EEEEEELi256ENS_10bfloat16_tEfNS_4arch4Sm90ELb0ELb1ELb0ELb1ELb0ELb1ELb0ELb1ELb0ELb1ELb1ELb0EEENS1_21CollectiveEpilogueFwdINS6_IJSA_NS7_ILi256EEESB_EEES9_SE_SG_Li256ELb1ELb1ELb1ELb0EEENS1_36VarlenDynamicPersistentTileSchedulerILi128ELi96ELi256ELi128ELb1ELb1ELb1ELb1ELb0ELb1EEEEEEEEEvNT_6ParamsE --------------------------
	.section	.nv.info._ZN7cutlass13device_kernelIN5flash11enable_sm90INS1_16FlashAttnFwdSm90INS1_25CollectiveMainloopFwdSm90ILi2EN4cute5tupleIJNS5_1CILi1EEES8_S8_EEENS6_IJNS7_ILi128EEENS7_ILi96EEENS7_ILi64EEEEEELi256ENS_10bfloat16_tEfNS_4arch4Sm90ELb0ELb1ELb0ELb1ELb0ELb1ELb0ELb1ELb0ELb1ELb1ELb0EEENS1_21CollectiveEpilogueFwdINS6_IJSA_NS7_ILi256EEESB_EEES9_SE_SG_Li256ELb1ELb1ELb1ELb0EEENS1_36VarlenDynamicPersistentTileSchedulerILi128ELi96ELi256ELi128ELb1ELb1ELb1ELb1ELb0ELb1EEEEEEEEEvNT_6ParamsE,"",@"SHT_CUDA_INFO"
	.sectionflags	@""
	.align	4


	//----- nvinfo : EIATTR_CUDA_API_VERSION
	.align		4
        /*0000*/ 	.byte	0x04, 0x37
        /*0002*/ 	.short	(.L_1367 - .L_1366)
.L_1366:
        /*0004*/ 	.word	0x00000082


	//----- nvinfo : EIATTR_KPARAM_INFO
	.align		4
.L_1367:
        /*0008*/ 	.byte	0x04, 0x17
        /*000a*/ 	.short	(.L_1369 - .L_1368)
.L_1368:
        /*000c*/ 	.word	0x00000000
        /*0010*/ 	.short	0x0000
        /*0012*/ 	.short	0x0070
        /*0014*/ 	.byte	0x00, 0xf0, 0x01, 0x2a


	//----- nvinfo : EIATTR_SPARSE_MMA_MASK
	.align		4
.L_1369:
        /*0018*/ 	.byte	0x03, 0x50
        /*001a*/ 	.short	0x0000


	//----- nvinfo : EIATTR_MAXREG_COUNT
	.align		4
        /*001c*/ 	.byte	0x03, 0x1b
        /*001e*/ 	.short	0x00a8


	//----- nvinfo : EIATTR_NUM_BARRIERS
	.align		4
        /*0020*/ 	.byte	0x02, 0x4c
        /*0022*/ 	.byte	0x10
	.zero		1


	//----- nvinfo : EIATTR_EXTERNS
	.align		4
        /*0024*/ 	.byte	0x04, 0x0f
        /*0026*/ 	.short	(.L_1371 - .L_1370)


	//   ....[0]....
	.align		4
.L_1370:
        /*0028*/ 	.word	index@(__assertfail)


	//----- nvinfo : EIATTR_ANNOTATIONS
	.align		4
.L_1371:
        /*002c*/ 	.byte	0x04, 0x55
        /*002e*/ 	.short	(.L_1373 - .L_1372)


	//   ....[0]....
.L_1372:
        /* <DEDUP_REMOVED lines=84> */


	//----- nvinfo : EIATTR_MERCURY_ISA_VERSION
	.align		4
.L_1373:
        /*0560*/ 	.byte	0x03, 0x5f
        /*0562*/ 	.short	0x0101


	//----- nvinfo : EIATTR_UNUSED_LOAD_BYTE_OFFSET
	.align		4
        /*0564*/ 	.byte	0x04, 0x44
        /*0566*/ 	.short	(.L_1375 - .L_1374)


	//   ....[0]....
.L_1374:
        /*0568*/ 	.word	0x00000ae0
        /*056c*/ 	.word	0x0000fff0


	//   ....[1]....
        /*0570*/ 	.word	0x00015b90
        /*0574*/ 	.word	0x0000fff0


	//----- nvinfo : EIATTR_INT_WARP_WIDE_INSTR_OFFSETS
	.align		4
.L_1375:
        /*0578*/ 	.byte	0x04, 0x31
        /*057a*/ 	.short	(.L_1377 - .L_1376)


	//   ....[0]....
.L_1376:
        /*057c*/ 	.word	0x00000190


	//   ....[1]....
        /*0580*/ 	.word	0x000001d0


	//   ....[2]....
        /*0584*/ 	.word	0x00000240


	//   ....[3]....
        /*0588*/ 	.word	0x0001e610


	//   ....[4]....
        /*058c*/ 	.word	0x0001e6a0


	//   ....[5]....
        /*0590*/ 	.word	0x00022320


	//   ....[6]....
        /*0594*/ 	.word	0x000223b0


	//----- nvinfo : EIATTR_COOP_GROUP_MASK_REGIDS
	.align		4
.L_1377:
        /*0598*/ 	.byte	0x04, 0x29
        /*059a*/ 	.short	(.L_1379 - .L_1378)


	//   ....[0]....
.L_1378:
        /*059c*/ 	.word	0xffffffff


	//   ....[1]....
        /*05a0*/ 	.word	0xffffffff


	//   ....[2]....
        /*05a4*/ 	.word	0xffffffff


	//   ....[3]....
        /*05a8*/ 	.word	0xffffffff


	//   ....[4]....
        /*05ac*/ 	.word	0xffffffff


	//   ....[5]....
        /*05b0*/ 	.word	0xffffffff


	//   ....[6]....
        /*05b4*/ 	.word	0xffffffff


	//   ....[7]....
        /*05b8*/ 	.word	0xffffffff


	//   ....[8]....
        /*05bc*/ 	.word	0xffffffff


	//   ....[9]....
        /*05c0*/ 	.word	0xffffffff


	//   ....[10]....
        /*05c4*/ 	.word	0xffffffff


	//   ....[11]....
        /*05c8*/ 	.word	0xffffffff


	//   ....[12]....
        /*05cc*/ 	.word	0xffffffff


	//   ....[13]....
        /*05d0*/ 	.word	0xffffffff


	//   ....[14]....
        /*05d4*/ 	.word	0xffffffff


	//   ....[15]....
        /*05d8*/ 	.word	0xffffffff


	//   ....[16]....
        /*05dc*/ 	.word	0xffffffff


	//   ....[17]....
        /*05e0*/ 	.word	0xffffffff


	//   ....[18]....
        /*05e4*/ 	.word	0xffffffff


	//   ....[19]....
        /*05e8*/ 	.word	0xffffffff


	//   ....[20]....
        /*05ec*/ 	.word	0xffffffff


	//   ....[21]....
        /*05f0*/ 	.word	0xffffffff


	//   ....[22]....
        /*05f4*/ 	.word	0xffffffff


	//   ....[23]....
        /*05f8*/ 	.word	0xffffffff


	//   ....[24]....
        /*05fc*/ 	.word	0xffffffff


	//   ....[25]....
        /*0600*/ 	.word	0xffffffff


	//   ....[26]....
        /*0604*/ 	.word	0xffffffff


	//   ....[27]....
        /*0608*/ 	.word	0xffffffff


	//   ....[28]....
        /*060c*/ 	.word	0xffffffff


	//   ....[29]....
        /*0610*/ 	.word	0xffffffff


	//   ....[30]....
        /*0614*/ 	.word	0xffffffff


	//   ....[31]....
        /*0618*/ 	.word	0xffffffff


	//   ....[32]....
        /*061c*/ 	.word	0xffffffff


	//   ....[33]....
        /*0620*/ 	.word	0xffffffff


	//   ....[34]....
        /*0624*/ 	.word	0xffffffff


	//   ....[35]....
        /*0628*/ 	.word	0xffffffff


	//   ....[36]....
        /*062c*/ 	.word	0xffffffff


	//   ....[37]....
        /*0630*/ 	.word	0xffffffff


	//   ....[38]....
        /*0634*/ 	.word	0xffffffff


	//   ....[39]....
        /*0638*/ 	.word	0xffffffff


	//   ....[40]....
        /*063c*/ 	.word	0xffffffff


	//   ....[41]....
        /*0640*/ 	.word	0xffffffff


	//   ....[42]....
        /*0644*/ 	.word	0xffffffff


	//   ....[43]....
        /*0648*/ 	.word	0xffffffff


	//   ....[44]....
        /*064c*/ 	.word	0xffffffff


	//   ....[45]....
        /*0650*/ 	.word	0xffffffff


	//   ....[46]....
        /*0654*/ 	.word	0xffffffff


	//   ....[47]....
        /*0658*/ 	.word	0xffffffff


	//   ....[48]....
        /*065c*/ 	.word	0xffffffff


	//   ....[49]....
        /*0660*/ 	.word	0xffffffff


	//   ....[50]....
        /*0664*/ 	.word	0xffffffff


	//   ....[51]....
        /*0668*/ 	.word	0xffffffff


	//   ....[52]....
        /*066c*/ 	.word	0xffffffff


	//   ....[53]....
        /*0670*/ 	.word	0xffffffff


	//   ....[54]....
        /*0674*/ 	.word	0xffffffff


	//   ....[55]....
        /*0678*/ 	.word	0xffffffff


	//   ....[56]....
        /*067c*/ 	.word	0xffffffff


	//   ....[57]....
        /*0680*/ 	.word	0xffffffff


	//   ....[58]....
        /*0684*/ 	.word	0xffffffff


	//   ....[59]....
        /*0688*/ 	.word	0xffffffff


	//   ....[60]....
        /*068c*/ 	.word	0xffffffff


	//   ....[61]....
        /*0690*/ 	.word	0xffffffff


	//   ....[62]....
        /*0694*/ 	.word	0xffffffff


	//   ....[63]....
        /*0698*/ 	.word	0xffffffff


	//   ....[64]....
        /*069c*/ 	.word	0xffffffff


	//   ....[65]....
        /*06a0*/ 	.word	0xffffffff


	//   ....[66]....
        /*06a4*/ 	.word	0xffffffff


	//   ....[67]....
        /*06a8*/ 	.word	0xffffffff


	//   ....[68]....
        /*06ac*/ 	.word	0xffffffff


	//   ....[69]....
        /*06b0*/ 	.word	0xffffffff


	//   ....[70]....
        /*06b4*/ 	.word	0xffffffff


	//   ....[71]....
        /*06b8*/ 	.word	0xffffffff


	//   ....[72]....
        /*06bc*/ 	.word	0xffffffff


	//   ....[73]....
        /*06c0*/ 	.word	0xffffffff


	//   ....[74]....
        /*06c4*/ 	.word	0xffffffff


	//   ....[75]....
        /*06c8*/ 	.word	0xffffffff


	//   ....[76]....
        /*06cc*/ 	.word	0xffffffff


	//   ....[77]....
        /*06d0*/ 	.word	0xffffffff


	//   ....[78]....
        /*06d4*/ 	.word	0xffffffff


	//   ....[79]....
        /*06d8*/ 	.word	0xffffffff


	//   ....[80]....
        /*06dc*/ 	.word	0xffffffff


	//   ....[81]....
        /*06e0*/ 	.word	0xffffffff


	//   ....[82]....
        /*06e4*/ 	.word	0xffffffff


	//   ....[83]....
        /*06e8*/ 	.word	0xffffffff


	//   ....[84]....
        /*06ec*/ 	.word	0xffffffff


	//   ....[85]....
        /*06f0*/ 	.word	0xffffffff


	//   ....[86]....
        /*06f4*/ 	.word	0xffffffff


	//   ....[87]....
        /*06f8*/ 	.word	0xffffffff


	//   ....[88]....
        /*06fc*/ 	.word	0xffffffff


	//   ....[89]....
        /*0700*/ 	.word	0xffffffff


	//   ....[90]....
        /*0704*/ 	.word	0xffffffff


	//   ....[91]....
        /*0708*/ 	.word	0xffffffff


	//   ....[92]....
        /*070c*/ 	.word	0xffffffff


	//   ....[93]....
        /*0710*/ 	.word	0xffffffff


	//   ....[94]....
        /*0714*/ 	.word	0xffffffff


	//   ....[95]....
        /*0718*/ 	.word	0xffffffff


	//   ....[96]....
        /*071c*/ 	.word	0xffffffff


	//   ....[97]....
        /*0720*/ 	.word	0xffffffff


	//   ....[98]....
        /*0724*/ 	.word	0xffffffff


	//   ....[99]....
        /*0728*/ 	.word	0xffffffff


	//   ....[100]....
        /*072c*/ 	.word	0xffffffff


	//   ....[101]....
        /*0730*/ 	.word	0xffffffff


	//   ....[102]....
        /*0734*/ 	.word	0xffffffff


	//   ....[103]....
        /*0738*/ 	.word	0xffffffff


	//   ....[104]....
        /*073c*/ 	.word	0xffffffff


	//   ....[105]....
        /*0740*/ 	.word	0xffffffff


	//   ....[106]....
        /*0744*/ 	.word	0xffffffff


	//   ....[107]....
        /*0748*/ 	.word	0xffffffff


	//   ....[108]....
        /*074c*/ 	.word	0xffffffff


	//   ....[109]....
        /*0750*/ 	.word	0xffffffff


	//   ....[110]....
        /*0754*/ 	.word	0xffffffff


	//   ....[111]....
        /*0758*/ 	.word	0xffffffff


	//   ....[112]....
        /*075c*/ 	.word	0xffffffff


	//   ....[113]....
        /*0760*/ 	.word	0xffffffff


	//   ....[114]....
        /*0764*/ 	.word	0xffffffff


	//   ....[115]....
        /*0768*/ 	.word	0xffffffff


	//   ....[116]....
        /*076c*/ 	.word	0xffffffff


	//   ....[117]....
        /*0770*/ 	.word	0xffffffff


	//   ....[118]....
        /*0774*/ 	.word	0xffffffff


	//   ....[119]....
        /*0778*/ 	.word	0xffffffff


	//   ....[120]....
        /*077c*/ 	.word	0xffffffff


	//   ....[121]....
        /*0780*/ 	.word	0xffffffff


	//   ....[122]....
        /*0784*/ 	.word	0xffffffff


	//   ....[123]....
        /*0788*/ 	.word	0xffffffff


	//   ....[124]....
        /*078c*/ 	.word	0xffffffff


	//   ....[125]....
        /*0790*/ 	.word	0xffffffff


	//   ....[126]....
        /*0794*/ 	.word	0xffffffff


	//   ....[127]....
        /*0798*/ 	.word	0xffffffff


	//   ....[128]....
        /*079c*/ 	.word	0x0500000f


	//   ....[129]....
        /*07a0*/ 	.word	0x0500000f


	//   ....[130]....
        /*07a4*/ 	.word	0x0500000f


	//   ....[131]....
        /*07a8*/ 	.word	0x0500000f


	//   ....[132]....
        /*07ac*/ 	.word	0x0500000f


	//   ....[133]....
        /*07b0*/ 	.word	0x0500000f


	//   ....[134]....
        /*07b4*/ 	.word	0x0500000f


	//   ....[135]....
        /*07b8*/ 	.word	0x0500000f


	//   ....[136]....
        /*07bc*/ 	.word	0x0500000f


	//   ....[137]....
        /*07c0*/ 	.word	0x0500000f


	//   ....[138]....
        /*07c4*/ 	.word	0x0500000f


	//   ....[139]....
        /*07c8*/ 	.word	0x0500000f


	//   ....[140]....
        /*07cc*/ 	.word	0x0500000f


	//   ....[141]....
        /*07d0*/ 	.word	0x0500000f


	//   ....[142]....
        /*07d4*/ 	.word	0x0500000f


	//   ....[143]....
        /*07d8*/ 	.word	0x0500000f


	//   ....[144]....
        /*07dc*/ 	.word	0x0500000f


	//   ....[145]....
        /*07e0*/ 	.word	0x0500000f


	//   ....[146]....
        /*07e4*/ 	.word	0x0500000f


	//   ....[147]....
        /*07e8*/ 	.word	0x0500000f


	//   ....[148]....
        /*07ec*/ 	.word	0x0500000f


	//   ....[149]....
        /*07f0*/ 	.word	0x0500000f


	//   ....[150]....
        /*07f4*/ 	.word	0x0500000f


	//   ....[151]....
        /*07f8*/ 	.word	0x0500000f


	//   ....[152]....
        /*07fc*/ 	.word	0x0500000f


	//   ....[153]....
        /*0800*/ 	.word	0x0500000f


	//   ....[154]....
        /*0804*/ 	.word	0x0500000f


	//   ....[155]....
        /*0808*/ 	.word	0x0500000f


	//   ....[156]....
        /*080c*/ 	.word	0x0500000f


	//   ....[157]....
        /*0810*/ 	.word	0x0500000f


	//   ....[158]....
        /*0814*/ 	.word	0x0500000f


	//   ....[159]....
        /*0818*/ 	.word	0x0500000f


	//   ....[160]....
        /*081c*/ 	.word	0x0500000f


	//   ....[161]....
        /*0820*/ 	.word	0x0500000f


	//   ....[162]....
        /*0824*/ 	.word	0x0500000f


	//   ....[163]....
        /*0828*/ 	.word	0x0500000f


	//   ....[164]....
        /*082c*/ 	.word	0x0500000f


	//   ....[165]....
        /*0830*/ 	.word	0x0500000f


	//   ....[166]....
        /*0834*/ 	.word	0x0500000f


	//   ....[167]....
        /*0838*/ 	.word	0x0500000f


	//   ....[168]....
        /*083c*/ 	.word	0x0500000f


	//   ....[169]....
        /*0840*/ 	.word	0x0500000f


	//   ....[170]....
        /*0844*/ 	.word	0x0500000f


	//   ....[171]....
        /*0848*/ 	.word	0x0500000f


	//   ....[172]....
        /*084c*/ 	.word	0x0500000f


	//   ....[173]....
        /*0850*/ 	.word	0x0500000f


	//   ....[174]....
        /*0854*/ 	.word	0x0500000f


	//   ....[175]....
        /*0858*/ 	.word	0x0500000f


	//   ....[176]....
        /*085c*/ 	.word	0x0500000f


	//   ....[177]....
        /*0860*/ 	.word	0x0500000f


	//   ....[178]....
        /*0864*/ 	.word	0x0500000f


	//   ....[179]....
        /*0868*/ 	.word	0x0500000f


	//   ....[180]....
        /*086c*/ 	.word	0x0500000f


	//   ....[181]....
        /*0870*/ 	.word	0x0500000f


	//   ....[182]....
        /*0874*/ 	.word	0x0500000f


	//   ....[183]....
        /*0878*/ 	.word	0x0500000f


	//   ....[184]....
        /*087c*/ 	.word	0x0500000f


	//   ....[185]....
        /*0880*/ 	.word	0x0500000f


	//   ....[186]....
        /*0884*/ 	.word	0x0500000f


	//   ....[187]....
        /*0888*/ 	.word	0x0500000f


	//   ....[188]....
        /*088c*/ 	.word	0x0500000f


	//   ....[189]....
        /*0890*/ 	.word	0x0500000f


	//   ....[190]....
        /*0894*/ 	.word	0x0500000f


	//   ....[191]....
        /*0898*/ 	.word	0x0500000f


	//   ....[192]....
        /*089c*/ 	.word	0x0500000f


	//   ....[193]....
        /*08a0*/ 	.word	0x0500000f


	//   ....[194]....
        /*08a4*/ 	.word	0x0500000f


	//   ....[195]....
        /*08a8*/ 	.word	0x0500000f


	//   ....[196]....
        /*08ac*/ 	.word	0x0500000f


	//   ....[197]....
        /*08b0*/ 	.word	0x0500000f


	//   ....[198]....
        /*08b4*/ 	.word	0x0500000f


	//   ....[199]....
        /*08b8*/ 	.word	0x0500000f


	//   ....[200]....
        /*08bc*/ 	.word	0x0500000f


	//   ....[201]....
        /*08c0*/ 	.word	0x0500000f


	//----- nvinfo : EIATTR_COOP_GROUP_INSTR_OFFSETS
	.align		4
.L_1379:
        /*08c4*/ 	.byte	0x04, 0x28
        /*08c6*/ 	.short	(.L_1381 - .L_1380)


	//   ....[0]....
.L_1380:
        /*08c8*/ 	.word	0x00000070


	//   ....[1]....
        /*08cc*/ 	.word	0x000001a0


	//   ....[2]....
        /*08d0*/ 	.word	0x000001f0


	//   ....[3]....
        /*08d4*/ 	.word	0x00000420


	//   ....[4]....
        /*08d8*/ 	.word	0x00000580


	//   ....[5]....
        /*08dc*/ 	.word	0x000006a0


	//   ....[6]....
        /*08e0*/ 	.word	0x00000800


	//   ....[7]....
        /*08e4*/ 	.word	0x00006e30


	//   ....[8]....
        /*08e8*/ 	.word	0x000075b0


	//   ....[9]....
        /*08ec*/ 	.word	0x000075c0


	//   ....[10]....
        /*08f0*/ 	.word	0x000075d0


	//   ....[11]....
        /*08f4*/ 	.word	0x000075e0


	//   ....[12]....
        /*08f8*/ 	.word	0x000078e0


	//   ....[13]....
        /*08fc*/ 	.word	0x000078f0


	//   ....[14]....
        /*0900*/ 	.word	0x00007900


	//   ....[15]....
        /*0904*/ 	.word	0x00007910


	//   ....[16]....
        /*0908*/ 	.word	0x00008bf0


	//   ....[17]....
        /*090c*/ 	.word	0x00008c10


	//   ....[18]....
        /*0910*/ 	.word	0x00008c20


	//   ....[19]....
        /*0914*/ 	.word	0x00008c30


	//   ....[20]....
        /*0918*/ 	.word	0x00008d20


	//   ....[21]....
        /*091c*/ 	.word	0x00008d40


	//   ....[22]....
        /*0920*/ 	.word	0x00008dd0


	//   ....[23]....
        /*0924*/ 	.word	0x00008e00


	//   ....[24]....
        /*0928*/ 	.word	0x0000a4e0


	//   ....[25]....
        /*092c*/ 	.word	0x0000ae80


	//   ....[26]....
        /*0930*/ 	.word	0x0000b4c0


	//   ....[27]....
        /*0934*/ 	.word	0x0000b5d0


	//   ....[28]....
        /*0938*/ 	.word	0x0000bb60


	//   ....[29]....
        /*093c*/ 	.word	0x0000bbe0


	//   ....[30]....
        /*0940*/ 	.word	0x0000cfb0


	//   ....[31]....
        /*0944*/ 	.word	0x0000da60


	//   ....[32]....
        /*0948*/ 	.word	0x0000dff0


	//   ....[33]....
        /*094c*/ 	.word	0x0000e160


	//   ....[34]....
        /*0950*/ 	.word	0x0000ec90


	//   ....[35]....
        /*0954*/ 	.word	0x0000eda0


	//   ....[36]....
        /*0958*/ 	.word	0x00010580


	//   ....[37]....
        /*095c*/ 	.word	0x000105a0


	//   ....[38]....
        /*0960*/ 	.word	0x00010d50


	//   ....[39]....
        /*0964*/ 	.word	0x00010e00


	//   ....[40]....
        /*0968*/ 	.word	0x000123b0


	//   ....[41]....
        /*096c*/ 	.word	0x00012e20


	//   ....[42]....
        /*0970*/ 	.word	0x00013460


	//   ....[43]....
        /*0974*/ 	.word	0x00013570


	//   ....[44]....
        /*0978*/ 	.word	0x00013e90


	//   ....[45]....
        /*097c*/ 	.word	0x00014060


	//   ....[46]....
        /*0980*/ 	.word	0x00015110


	//   ....[47]....
        /*0984*/ 	.word	0x00015140


	//   ....[48]....
        /*0988*/ 	.word	0x000151a0


	//   ....[49]....
        /*098c*/ 	.word	0x000151b0


	//   ....[50]....
        /*0990*/ 	.word	0x00016bd0


	//   ....[51]....
        /*0994*/ 	.word	0x00016bf0


	//   ....[52]....
        /*0998*/ 	.word	0x00016c00


	//   ....[53]....
        /*099c*/ 	.word	0x00016c10


	//   ....[54]....
        /*09a0*/ 	.word	0x00017620


	//   ....[55]....
        /*09a4*/ 	.word	0x00017630


	//   ....[56]....
        /*09a8*/ 	.word	0x00017830


	//   ....[57]....
        /*09ac*/ 	.word	0x00017840


	//   ....[58]....
        /*09b0*/ 	.word	0x00017a00


	//   ....[59]....
        /*09b4*/ 	.word	0x00017a10


	//   ....[60]....
        /*09b8*/ 	.word	0x00017bd0


	//   ....[61]....
        /*09bc*/ 	.word	0x00017be0


	//   ....[62]....
        /*09c0*/ 	.word	0x00018040


	//   ....[63]....
        /*09c4*/ 	.word	0x00018050


	//   ....[64]....
        /*09c8*/ 	.word	0x00018e90


	//   ....[65]....
        /*09cc*/ 	.word	0x00018ea0


	//   ....[66]....
        /*09d0*/ 	.word	0x0001a500


	//   ....[67]....
        /*09d4*/ 	.word	0x0001a510


	//   ....[68]....
        /*09d8*/ 	.word	0x0001a6e0


	//   ....[69]....
        /*09dc*/ 	.word	0x0001a6f0


	//   ....[70]....
        /*09e0*/ 	.word	0x0001a8b0


	//   ....[71]....
        /*09e4*/ 	.word	0x0001a8c0


	//   ....[72]....
        /*09e8*/ 	.word	0x0001aa80


	//   ....[73]....
        /*09ec*/ 	.word	0x0001aa90


	//   ....[74]....
        /*09f0*/ 	.word	0x0001acb0


	//   ....[75]....
        /*09f4*/ 	.word	0x0001aec0


	//   ....[76]....
        /*09f8*/ 	.word	0x0001aef0


	//   ....[77]....
        /*09fc*/ 	.word	0x0001af20


	//   ....[78]....
        /*0a00*/ 	.word	0x0001af50


	//   ....[79]....
        /*0a04*/ 	.word	0x0001af80


	//   ....[80]....
        /*0a08*/ 	.word	0x0001afb0


	//   ....[81]....
        /*0a0c*/ 	.word	0x0001b150


	//   ....[82]....
        /*0a10*/ 	.word	0x0001b180


	//   ....[83]....
        /*0a14*/ 	.word	0x0001b1b0


	//   ....[84]....
        /*0a18*/ 	.word	0x0001b1e0


	//   ....[85]....
        /*0a1c*/ 	.word	0x0001b210


	//   ....[86]....
        /*0a20*/ 	.word	0x0001b240


	//   ....[87]....
        /*0a24*/ 	.word	0x0001b2e0


	//   ....[88]....
        /*0a28*/ 	.word	0x0001b310


	//   ....[89]....
        /*0a2c*/ 	.word	0x0001b320


	//   ....[90]....
        /*0a30*/ 	.word	0x0001b350


	//   ....[91]....
        /*0a34*/ 	.word	0x0001cbe0


	//   ....[92]....
        /*0a38*/ 	.word	0x0001ebe0


	//   ....[93]....
        /*0a3c*/ 	.word	0x0001f680


	//   ....[94]....
        /*0a40*/ 	.word	0x0001f6a0


	//   ....[95]....
        /*0a44*/ 	.word	0x0001f750


	//   ....[96]....
        /*0a48*/ 	.word	0x0001f760


	//   ....[97]....
        /*0a4c*/ 	.word	0x0001f7e0


	//   ....[98]....
        /*0a50*/ 	.word	0x0001f7f0


	//   ....[99]....
        /*0a54*/ 	.word	0x0001f870


	//   ....[100]....
        /*0a58*/ 	.word	0x0001f880


	//   ....[101]....
        /*0a5c*/ 	.word	0x0001f900


	//   ....[102]....
        /*0a60*/ 	.word	0x0001f910


	//   ....[103]....
        /*0a64*/ 	.word	0x0001f990


	//   ....[104]....
        /*0a68*/ 	.word	0x0001f9a0


	//   ....[105]....
        /*0a6c*/ 	.word	0x0001fa20


	//   ....[106]....
        /*0a70*/ 	.word	0x0001fa30


	//   ....[107]....
        /*0a74*/ 	.word	0x0001fa80


	//   ....[108]....
        /*0a78*/ 	.word	0x0001faa0


	//   ....[109]....
        /*0a7c*/ 	.word	0x00022640


	//   ....[110]....
        /*0a80*/ 	.word	0x000226c0


	//   ....[111]....
        /*0a84*/ 	.word	0x000226f0


	//   ....[112]....
        /*0a88*/ 	.word	0x00022700


	//   ....[113]....
        /*0a8c*/ 	.word	0x00022730


	//   ....[114]....
        /*0a90*/ 	.word	0x00022760


	//   ....[115]....
        /*0a94*/ 	.word	0x00022790


	//   ....[116]....
        /*0a98*/ 	.word	0x000227c0


	//   ....[117]....
        /*0a9c*/ 	.word	0x00022980


	//   ....[118]....
        /*0aa0*/ 	.word	0x000229b0


	//   ....[119]....
        /*0aa4*/ 	.word	0x000229e0


	//   ....[120]....
        /*0aa8*/ 	.word	0x00022a10


	//   ....[121]....
        /*0aac*/ 	.word	0x00022a40


	//   ....[122]....
        /*0ab0*/ 	.word	0x00022a70


	//   ....[123]....
        /*0ab4*/ 	.word	0x00022b40


	//   ....[124]....
        /*0ab8*/ 	.word	0x00022b60


	//   ....[125]....
        /*0abc*/ 	.word	0x00022b70


	//   ....[126]....
        /*0ac0*/ 	.word	0x00022bf0


	//   ....[127]....
        /*0ac4*/ 	.word	0x00023720


	//   ....[128]....
        /*0ac8*/ 	.word	0x00023b50


	//   ....[129]....
        /*0acc*/ 	.word	0x00023bf0


	//   ....[130]....
        /*0ad0*/ 	.word	0x00023c80


	//   ....[131]....
        /*0ad4*/ 	.word	0x00023cd0


	//   ....[132]....
        /*0ad8*/ 	.word	0x00023d20


	//   ....[133]....
        /*0adc*/ 	.word	0x00023db0


	//   ....[134]....
        /*0ae0*/ 	.word	0x00023e40


	//   ....[135]....
        /*0ae4*/ 	.word	0x00023e90


	//   ....[136]....
        /*0ae8*/ 	.word	0x00023ee0


	//   ....[137]....
        /*0aec*/ 	.word	0x00023fe0


	//   ....[138]....
        /*0af0*/ 	.word	0x00024090


	//   ....[139]....
        /*0af4*/ 	.word	0x00024110


	//   ....[140]....
        /*0af8*/ 	.word	0x00024180


	//   ....[141]....
        /*0afc*/ 	.word	0x000242b0


	//   ....[142]....
        /*0b00*/ 	.word	0x000243d0


	//   ....[143]....
        /*0b04*/ 	.word	0x000244a0


	//   ....[144]....
        /*0b08*/ 	.word	0x000244f0


	//   ....[145]....
        /*0b0c*/ 	.word	0x00024840


	//   ....[146]....
        /*0b10*/ 	.word	0x00024890


	//   ....[147]....
        /*0b14*/ 	.word	0x00024920


	//   ....[148]....
        /*0b18*/ 	.word	0x000249b0


	//   ....[149]....
        /*0b1c*/ 	.word	0x00024a40


	//   ....[150]....
        /*0b20*/ 	.word	0x00024ad0


	//   ....[151]....
        /*0b24*/ 	.word	0x00024b60


	//   ....[152]....
        /*0b28*/ 	.word	0x00024bf0


	//   ....[153]....
        /*0b2c*/ 	.word	0x00024c70


	//   ....[154]....
        /*0b30*/ 	.word	0x00024cc0


	//   ....[155]....
        /*0b34*/ 	.word	0x00024d60


	//   ....[156]....
        /*0b38*/ 	.word	0x00024df0


	//   ....[157]....
        /*0b3c*/ 	.word	0x00024e70


	//   ....[158]....
        /*0b40*/ 	.word	0x00024ec0


	//   ....[159]....
        /*0b44*/ 	.word	0x00024f50


	//   ....[160]....
        /*0b48*/ 	.word	0x00024fe0


	//   ....[161]....
        /*0b4c*/ 	.word	0x00025070


	//   ....[162]....
        /*0b50*/ 	.word	0x00025100


	//   ....[163]....
        /*0b54*/ 	.word	0x00025190


	//   ....[164]....
        /*0b58*/ 	.word	0x00025220


	//   ....[165]....
        /*0b5c*/ 	.word	0x000252e0


	//   ....[166]....
        /*0b60*/ 	.word	0x000255c0


	//   ....[167]....
        /*0b64*/ 	.word	0x00025780


	//   ....[168]....
        /*0b68*/ 	.word	0x000257d0


	//   ....[169]....
        /*0b6c*/ 	.word	0x00025830


	//   ....[170]....
        /*0b70*/ 	.word	0x00025920


	//   ....[171]....
        /*0b74*/ 	.word	0x00025980


	//   ....[172]....
        /*0b78*/ 	.word	0x00025a70


	//   ....[173]....
        /*0b7c*/ 	.word	0x00025ad0


	//   ....[174]....
        /*0b80*/ 	.word	0x00025bc0


	//   ....[175]....
        /*0b84*/ 	.word	0x00025c20


	//   ....[176]....
        /*0b88*/ 	.word	0x00025d10


	//   ....[177]....
        /*0b8c*/ 	.word	0x00025d70


	//   ....[178]....
        /*0b90*/ 	.word	0x00025e60


	//   ....[179]....
        /*0b94*/ 	.word	0x00025ec0


	//   ....[180]....
        /*0b98*/ 	.word	0x00025f90


	//   ....[181]....
        /*0b9c*/ 	.word	0x00026010


	//   ....[182]....
        /*0ba0*/ 	.word	0x000260e0


	//   ....[183]....
        /*0ba4*/ 	.word	0x00026410


	//   ....[184]....
        /*0ba8*/ 	.word	0x000264b0


	//   ....[185]....
        /*0bac*/ 	.word	0x00026650


	//   ....[186]....
        /*0bb0*/ 	.word	0x000266d0


	//   ....[187]....
        /*0bb4*/ 	.word	0x00026750


	//   ....[188]....
        /*0bb8*/ 	.word	0x000267d0


	//   ....[189]....
        /*0bbc*/ 	.word	0x00026850


	//   ....[190]....
        /*0bc0*/ 	.word	0x000268e0


	//   ....[191]....
        /*0bc4*/ 	.word	0x00026980


	//   ....[192]....
        /*0bc8*/ 	.word	0x00026a30


	//   ....[193]....
        /*0bcc*/ 	.word	0x00026ab0


	//   ....[194]....
        /*0bd0*/ 	.word	0x00026b30


	//   ....[195]....
        /*0bd4*/ 	.word	0x00026bb0


	//   ....[196]....
        /*0bd8*/ 	.word	0x00026c40


	//   ....[197]....
        /*0bdc*/ 	.word	0x00026cc0


	//   ....[198]....
        /*0be0*/ 	.word	0x00026d70


	//   ....[199]....
        /*0be4*/ 	.word	0x00026dc0


	//   ....[200]....
        /*0be8*/ 	.word	0x00026e80


	//   ....[201]....
        /*0bec*/ 	.word	0x00026fb0


	//----- nvinfo : EIATTR_REG_RECONFIG
	.align		4
.L_1381:
        /*0bf0*/ 	.byte	0x01, 0x54
	.zero		2


	//----- nvinfo : EIATTR_SYSCALL_OFFSETS
	.align		4
        /*0bf4*/ 	.byte	0x04, 0x46
        /*0bf6*/ 	.short	(.L_1383 - .L_1382)


	//   ....[0]....
.L_1382:
        /*0bf8*/ 	.word	0x000021c0


	//   ....[1]....
        /*0bfc*/ 	.word	0x00002310


	//   ....[2]....
        /*0c00*/ 	.word	0x00006fd0


	//   ....[3]....
        /*0c04*/ 	.word	0x000072e0


	//   ....[4]....
        /*0c08*/ 	.word	0x0001e810


	//   ....[5]....
        /*0c0c*/ 	.word	0x0001e960


	//   ....[6]....
        /*0c10*/ 	.word	0x0001ea50


	//   ....[7]....
        /*0c14*/ 	.word	0x0001f260


	//----- nvinfo : EIATTR_MBARRIER_INSTR_OFFSETS
	.align		4
.L_1383:
        /*0c18*/ 	.byte	0x04, 0x39
        /*0c1a*/ 	.short	(.L_1385 - .L_1384)


	//   ....[0]....
.L_1384:
        /*0c1c*/ 	.word	0x000002d0
        /*0c20*/ 	.word	0x000000ff
        /*0c24*/ 	.word	0x00022800
        /*0c28*/ 	.short	0x0100
        /*0c2a*/ 	.byte	0x08
	.zero		1


	//   ....[1]....
        /*0c2c*/ 	.word	0x000002e0
        /*0c30*/ 	.word	0x000000ff
        /*0c34*/ 	.word	0x00022820
        /*0c38*/ 	.short	0x0100
        /*0c3a*/ 	.byte	0x08
	.zero		1


	//   ....[2]....
        /*0c3c*/ 	.word	0x000003d0
        /*0c40*/ 	.word	0x000000ff
        /*0c44*/ 	.word	0x00022830
        /*0c48*/ 	.short	0x0100
        /*0c4a*/ 	.byte	0x08
	.zero		1


	//   ....[3]....
        /*0c4c*/ 	.word	0x000003e0
        /*0c50*/ 	.word	0x000000ff
        /*0c54*/ 	.word	0x00022840
        /*0c58*/ 	.short	0x0100
        /*0c5a*/ 	.byte	0x08
	.zero		1


	//   ....[4]....
        /*0c5c*/ 	.word	0x000003f0
        /*0c60*/ 	.word	0x000000ff
        /*0c64*/ 	.word	0x00022838
        /*0c68*/ 	.short	0x0100
        /*0c6a*/ 	.byte	0x08
	.zero		1


	//   ....[5]....
        /*0c6c*/ 	.word	0x00000400
        /*0c70*/ 	.word	0x000000ff
        /*0c74*/ 	.word	0x00022848
        /*0c78*/ 	.short	0x0100
        /*0c7a*/ 	.byte	0x08
	.zero		1


	//   ....[6]....
        /*0c7c*/ 	.word	0x00000530
        /*0c80*/ 	.word	0x000000ff
        /*0c84*/ 	.word	0x00022850
        /*0c88*/ 	.short	0x0100
        /*0c8a*/ 	.byte	0x08
	.zero		1


	//   ....[7]....
        /*0c8c*/ 	.word	0x00000540
        /*0c90*/ 	.word	0x000000ff
        /*0c94*/ 	.word	0x00022860
        /*0c98*/ 	.short	0x0100
        /*0c9a*/ 	.byte	0x08
	.zero		1


	//   ....[8]....
        /*0c9c*/ 	.word	0x00000550
        /*0ca0*/ 	.word	0x000000ff
        /*0ca4*/ 	.word	0x00022858
        /*0ca8*/ 	.short	0x0100
        /*0caa*/ 	.byte	0x08
	.zero		1


	//   ....[9]....
        /*0cac*/ 	.word	0x00000560
        /*0cb0*/ 	.word	0x000000ff
        /*0cb4*/ 	.word	0x00022868
        /*0cb8*/ 	.short	0x0100
        /*0cba*/ 	.byte	0x08
	.zero		1


	//   ....[10]....
        /*0cbc*/ 	.word	0x00000650
        /*0cc0*/ 	.word	0x000000ff
        /*0cc4*/ 	.word	0x00022870
        /*0cc8*/ 	.short	0x0100
        /*0cca*/ 	.byte	0x06
	.zero		1


	//   ....[11]....
        /*0ccc*/ 	.word	0x00000660
        /*0cd0*/ 	.word	0x000000ff
        /*0cd4*/ 	.word	0x00022880
        /*0cd8*/ 	.short	0x0100
        /*0cda*/ 	.byte	0x06
	.zero		1


	//   ....[12]....
        /*0cdc*/ 	.word	0x00000670
        /*0ce0*/ 	.word	0x000000ff
        /*0ce4*/ 	.word	0x00022878
        /*0ce8*/ 	.short	0x0100
        /*0cea*/ 	.byte	0x06
	.zero		1


	//   ....[13]....
        /*0cec*/ 	.word	0x00000680
        /*0cf0*/ 	.word	0x000000ff
        /*0cf4*/ 	.word	0x00022888
        /*0cf8*/ 	.short	0x0100
        /*0cfa*/ 	.byte	0x06
	.zero		1


	//   ....[14]....
        /*0cfc*/ 	.word	0x000007b0
        /*0d00*/ 	.word	0x000000ff
        /*0d04*/ 	.word	0x00022890
        /*0d08*/ 	.short	0x0100
        /*0d0a*/ 	.byte	0x08
	.zero		1


	//   ....[15]....
        /*0d0c*/ 	.word	0x000007c0
        /*0d10*/ 	.word	0x000000ff
        /*0d14*/ 	.word	0x000228a0
        /*0d18*/ 	.short	0x0100
        /*0d1a*/ 	.byte	0x08
	.zero		1


	//   ....[16]....
        /*0d1c*/ 	.word	0x000007d0
        /*0d20*/ 	.word	0x000000ff
        /*0d24*/ 	.word	0x00022898
        /*0d28*/ 	.short	0x0100
        /*0d2a*/ 	.byte	0x08
	.zero		1


	//   ....[17]....
        /*0d2c*/ 	.word	0x000007e0
        /*0d30*/ 	.word	0x000000ff
        /*0d34*/ 	.word	0x000228a8
        /*0d38*/ 	.short	0x0100
        /*0d3a*/ 	.byte	0x08
	.zero		1


	//   ....[18]....
        /*0d3c*/ 	.word	0x00000910
        /*0d40*/ 	.word	0x000000ff
        /*0d44*/ 	.word	0x000228b0
        /*0d48*/ 	.short	0x0100
        /*0d4a*/ 	.byte	0x08
	.zero		1


	//   ....[19]....
        /*0d4c*/ 	.word	0x00000920
        /*0d50*/ 	.word	0x000000ff
        /*0d54*/ 	.word	0x000228c0
        /*0d58*/ 	.short	0x0100
        /*0d5a*/ 	.byte	0x08
	.zero		1


	//   ....[20]....
        /*0d5c*/ 	.word	0x00000930
        /*0d60*/ 	.word	0x000000ff
        /*0d64*/ 	.word	0x000228b8
        /*0d68*/ 	.short	0x0100
        /*0d6a*/ 	.byte	0x08
	.zero		1


	//   ....[21]....
        /*0d6c*/ 	.word	0x00000940
        /*0d70*/ 	.word	0x000000ff
        /*0d74*/ 	.word	0x000228c8
        /*0d78*/ 	.short	0x0100
        /*0d7a*/ 	.byte	0x08
	.zero		1


	//   ....[22]....
        /*0d7c*/ 	.word	0x000035c0
        /*0d80*/ 	.word	0x0000005f
        /*0d84*/ 	.word	0x00022890
        /*0d88*/ 	.short	0x010a
        /*0d8a*/ 	.byte	0x3f
	.zero		1


	//   ....[23]....
        /*0d8c*/ 	.word	0x00004890
        /*0d90*/ 	.word	0x0000005f
        /*0d94*/ 	.word	0x00022890
        /*0d98*/ 	.short	0x010a
        /*0d9a*/ 	.byte	0x3f
	.zero		1


	//   ....[24]....
        /*0d9c*/ 	.word	0x000059a0
        /*0da0*/ 	.word	0x0000005f
        /*0da4*/ 	.word	0x00022890
        /*0da8*/ 	.short	0x010a
        /*0daa*/ 	.byte	0x3f
	.zero		1


	//   ....[25]....
        /*0dac*/ 	.word	0x00005bb0
        /*0db0*/ 	.word	0x00000020
        /*0db4*/ 	.word	0x00000000
        /*0db8*/ 	.short	0x0101
        /*0dba*/ 	.byte	0x3f
	.zero		1


	//   ....[26]....
        /*0dbc*/ 	.word	0x00005bf0
        /*0dc0*/ 	.word	0x0000005f
        /*0dc4*/ 	.word	0x000228b0
        /*0dc8*/ 	.short	0x010a
        /*0dca*/ 	.byte	0x3f
	.zero		1


	//   ....[27]....
        /*0dcc*/ 	.word	0x00006240
        /*0dd0*/ 	.word	0x0000005f
        /*0dd4*/ 	.word	0x00000000
        /*0dd8*/ 	.short	0x0101
        /*0dda*/ 	.byte	0x3f
	.zero		1


	//   ....[28]....
        /*0ddc*/ 	.word	0x00007060
        /*0de0*/ 	.word	0x00000013
        /*0de4*/ 	.word	0x00022800
        /*0de8*/ 	.short	0x010a
        /*0dea*/ 	.byte	0x3f
	.zero		1


	//   ....[29]....
        /*0dec*/ 	.word	0x000070b0
        /*0df0*/ 	.word	0x00000013
        /*0df4*/ 	.word	0x00022800
        /*0df8*/ 	.short	0x010a
        /*0dfa*/ 	.byte	0x3f
	.zero		1


	//   ....[30]....
        /*0dfc*/ 	.word	0x00007b30
        /*0e00*/ 	.word	0x00000013
        /*0e04*/ 	.word	0x00022800
        /*0e08*/ 	.short	0x010a
        /*0e0a*/ 	.byte	0x3f
	.zero		1


	//   ....[31]....
        /*0e0c*/ 	.word	0x00009070
        /*0e10*/ 	.word	0x00000013
        /*0e14*/ 	.word	0x00022800
        /*0e18*/ 	.short	0x010a
        /*0e1a*/ 	.byte	0x3f
	.zero		1


	//   ....[32]....
        /*0e1c*/ 	.word	0x0000a010
        /*0e20*/ 	.word	0x00000004
        /*0e24*/ 	.word	0x00022830
        /*0e28*/ 	.short	0x010a
        /*0e2a*/ 	.byte	0x3f
	.zero		1


	//   ....[33]....
        /*0e2c*/ 	.word	0x0000a0b0
        /*0e30*/ 	.word	0x00000004
        /*0e34*/ 	.word	0x00022830
        /*0e38*/ 	.short	0x010a
        /*0e3a*/ 	.byte	0x3f
	.zero		1


	//   ....[34]....
        /*0e3c*/ 	.word	0x0000a580
        /*0e40*/ 	.word	0x00000000
        /*0e44*/ 	.word	0x00000000
        /*0e48*/ 	.short	0x0101
        /*0e4a*/ 	.byte	0x3f
	.zero		1


	//   ....[35]....
        /*0e4c*/ 	.word	0x0000c480
        /*0e50*/ 	.word	0x00000004
        /*0e54*/ 	.word	0x00022850
        /*0e58*/ 	.short	0x010a
        /*0e5a*/ 	.byte	0x3f
	.zero		1


	//   ....[36]....
        /*0e5c*/ 	.word	0x0000c4d0
        /*0e60*/ 	.word	0x00000004
        /*0e64*/ 	.word	0x00022850
        /*0e68*/ 	.short	0x010a
        /*0e6a*/ 	.byte	0x3f
	.zero		1


	//   ....[37]....
        /*0e6c*/ 	.word	0x0000c920
        /*0e70*/ 	.word	0x00000004
        /*0e74*/ 	.word	0x00000000
        /*0e78*/ 	.short	0x0101
        /*0e7a*/ 	.byte	0x3f
	.zero		1


	//   ....[38]....
        /*0e7c*/ 	.word	0x0000cc50
        /*0e80*/ 	.word	0x000000c8
        /*0e84*/ 	.word	0x00022830
        /*0e88*/ 	.short	0x010a
        /*0e8a*/ 	.byte	0x3f
	.zero		1


	//   ....[39]....
        /*0e8c*/ 	.word	0x0000ccb0
        /*0e90*/ 	.word	0x000000c8
        /*0e94*/ 	.word	0x00022830
        /*0e98*/ 	.short	0x010a
        /*0e9a*/ 	.byte	0x3f
	.zero		1


	//   ....[40]....
        /*0e9c*/ 	.word	0x0000d020
        /*0ea0*/ 	.word	0x00000009
        /*0ea4*/ 	.word	0x00000000
        /*0ea8*/ 	.short	0x0101
        /*0eaa*/ 	.byte	0x3f
	.zero		1


	//   ....[41]....
        /*0eac*/ 	.word	0x0000f910
        /*0eb0*/ 	.word	0x000000c8
        /*0eb4*/ 	.word	0x00022850
        /*0eb8*/ 	.short	0x010a
        /*0eba*/ 	.byte	0x3f
	.zero		1


	//   ....[42]....
        /*0ebc*/ 	.word	0x0000f960
        /*0ec0*/ 	.word	0x000000c8
        /*0ec4*/ 	.word	0x00022850
        /*0ec8*/ 	.short	0x010a
        /*0eca*/ 	.byte	0x3f
	.zero		1


	//   ....[43]....
        /*0ecc*/ 	.word	0x0000fd30
        /*0ed0*/ 	.word	0x000000c8
        /*0ed4*/ 	.word	0x00000000
        /*0ed8*/ 	.short	0x0101
        /*0eda*/ 	.byte	0x3f
	.zero		1


	//   ....[44]....
        /*0edc*/ 	.word	0x00010120
        /*0ee0*/ 	.word	0x00000004
        /*0ee4*/ 	.word	0x00022830
        /*0ee8*/ 	.short	0x010a
        /*0eea*/ 	.byte	0x3f
	.zero		1


	//   ....[45]....
        /*0eec*/ 	.word	0x00010180
        /*0ef0*/ 	.word	0x00000004
        /*0ef4*/ 	.word	0x00022830
        /*0ef8*/ 	.short	0x010a
        /*0efa*/ 	.byte	0x3f
	.zero		1


	//   ....[46]....
        /*0efc*/ 	.word	0x00011160
        /*0f00*/ 	.word	0x0000009a
        /*0f04*/ 	.word	0x00000000
        /*0f08*/ 	.short	0x0101
        /*0f0a*/ 	.byte	0x3f
	.zero		1


	//   ....[47]....
        /*0f0c*/ 	.word	0x00011b10
        /*0f10*/ 	.word	0x00000004
        /*0f14*/ 	.word	0x00022850
        /*0f18*/ 	.short	0x010a
        /*0f1a*/ 	.byte	0x3f
	.zero		1


	//   ....[48]....
        /*0f1c*/ 	.word	0x00011b60
        /*0f20*/ 	.word	0x00000004
        /*0f24*/ 	.word	0x00022850
        /*0f28*/ 	.short	0x010a
        /*0f2a*/ 	.byte	0x3f
	.zero		1


	//   ....[49]....
        /*0f2c*/ 	.word	0x00011f10
        /*0f30*/ 	.word	0x00000004
        /*0f34*/ 	.word	0x00000000
        /*0f38*/ 	.short	0x0101
        /*0f3a*/ 	.byte	0x3f
	.zero		1


	//   ....[50]....
        /*0f3c*/ 	.word	0x00012040
        /*0f40*/ 	.word	0x0000000b
        /*0f44*/ 	.word	0x00022830
        /*0f48*/ 	.short	0x010a
        /*0f4a*/ 	.byte	0x3f
	.zero		1


	//   ....[51]....
        /*0f4c*/ 	.word	0x000120a0
        /*0f50*/ 	.word	0x0000000b
        /*0f54*/ 	.word	0x00022830
        /*0f58*/ 	.short	0x010a
        /*0f5a*/ 	.byte	0x3f
	.zero		1


	//   ....[52]....
        /*0f5c*/ 	.word	0x00012460
        /*0f60*/ 	.word	0x00000000
        /*0f64*/ 	.word	0x00000000
        /*0f68*/ 	.short	0x0101
        /*0f6a*/ 	.byte	0x3f
	.zero		1


	//   ....[53]....
        /*0f6c*/ 	.word	0x00014cc0
        /*0f70*/ 	.word	0x0000000b
        /*0f74*/ 	.word	0x00022850
        /*0f78*/ 	.short	0x010a
        /*0f7a*/ 	.byte	0x3f
	.zero		1


	//   ....[54]....
        /*0f7c*/ 	.word	0x00014d10
        /*0f80*/ 	.word	0x0000000b
        /*0f84*/ 	.word	0x00022850
        /*0f88*/ 	.short	0x010a
        /*0f8a*/ 	.byte	0x3f
	.zero		1


	//   ....[55]....
        /*0f8c*/ 	.word	0x000150e0
        /*0f90*/ 	.word	0x0000000b
        /*0f94*/ 	.word	0x00000000
        /*0f98*/ 	.short	0x0101
        /*0f9a*/ 	.byte	0x3f
	.zero		1


	//   ....[56]....
        /*0f9c*/ 	.word	0x000175f0
        /*0fa0*/ 	.word	0x00000003
        /*0fa4*/ 	.word	0x00000000
        /*0fa8*/ 	.short	0x0101
        /*0faa*/ 	.byte	0x3f
	.zero		1


	//   ....[57]....
        /*0fac*/ 	.word	0x00017fa0
        /*0fb0*/ 	.word	0x00000003
        /*0fb4*/ 	.word	0x00000000
        /*0fb8*/ 	.short	0x0101
        /*0fba*/ 	.byte	0x3f
	.zero		1


	//   ....[58]....
        /*0fbc*/ 	.word	0x0001ccc0
        /*0fc0*/ 	.word	0x00000013
        /*0fc4*/ 	.word	0x00022820
        /*0fc8*/ 	.short	0x010a
        /*0fca*/ 	.byte	0x3f
	.zero		1


	//   ....[59]....
        /*0fcc*/ 	.word	0x0001cd90
        /*0fd0*/ 	.word	0x00000007
        /*0fd4*/ 	.word	0x000228a0
        /*0fd8*/ 	.short	0x010a
        /*0fda*/ 	.byte	0x3f
	.zero		1


	//   ....[60]....
        /*0fdc*/ 	.word	0x0001cfd0
        /*0fe0*/ 	.word	0x00000007
        /*0fe4*/ 	.word	0x000228c0
        /*0fe8*/ 	.short	0x010a
        /*0fea*/ 	.byte	0x3f
	.zero		1


	//   ....[61]....
        /*0fec*/ 	.word	0x0001d670
        /*0ff0*/ 	.word	0x00000006
        /*0ff4*/ 	.word	0x000228a0
        /*0ff8*/ 	.short	0x010a
        /*0ffa*/ 	.byte	0x3f
	.zero		1


	//   ....[62]....
        /*0ffc*/ 	.word	0x0001d8a0
        /*1000*/ 	.word	0x00000006
        /*1004*/ 	.word	0x000228c0
        /*1008*/ 	.short	0x010a
        /*100a*/ 	.byte	0x3f
	.zero		1


	//   ....[63]....
        /*100c*/ 	.word	0x0001ee40
        /*1010*/ 	.word	0x00000000
        /*1014*/ 	.word	0x00022840
        /*1018*/ 	.short	0x010a
        /*101a*/ 	.byte	0x3f
	.zero		1


	//   ....[64]....
        /*101c*/ 	.word	0x0001fb40
        /*1020*/ 	.word	0x00000013
        /*1024*/ 	.word	0x00022800
        /*1028*/ 	.short	0x0107
        /*102a*/ 	.byte	0x3f
	.zero		1


	//   ....[65]....
        /*102c*/ 	.word	0x0001fc30
        /*1030*/ 	.word	0x00000013
        /*1034*/ 	.word	0x00022800
        /*1038*/ 	.short	0x0101
        /*103a*/ 	.byte	0x3f
	.zero		1


	//   ....[66]....
        /*103c*/ 	.word	0x0001fc50
        /*1040*/ 	.word	0x00000013
        /*1044*/ 	.word	0x00022820
        /*1048*/ 	.short	0x010a
        /*104a*/ 	.byte	0x3f
	.zero		1


	//   ....[67]....
        /*104c*/ 	.word	0x0001fd30
        /*1050*/ 	.word	0x00000002
        /*1054*/ 	.word	0x00022860
        /*1058*/ 	.short	0x010a
        /*105a*/ 	.byte	0x3f
	.zero		1


	//   ....[68]....
        /*105c*/ 	.word	0x00020660
        /*1060*/ 	.word	0x00000002
        /*1064*/ 	.word	0x00022840
        /*1068*/ 	.short	0x010a
        /*106a*/ 	.byte	0x3f
	.zero		1


	//   ....[69]....
        /*106c*/ 	.word	0x000208c0
        /*1070*/ 	.word	0x00000002
        /*1074*/ 	.word	0x00022860
        /*1078*/ 	.short	0x010a
        /*107a*/ 	.byte	0x3f
	.zero		1


	//   ....[70]....
        /*107c*/ 	.word	0x000210b0
        /*1080*/ 	.word	0x00000003
        /*1084*/ 	.word	0x00022840
        /*1088*/ 	.short	0x010a
        /*108a*/ 	.byte	0x3f
	.zero		1


	//   ....[71]....
        /*108c*/ 	.word	0x00021300
        /*1090*/ 	.word	0x00000003
        /*1094*/ 	.word	0x00022860
        /*1098*/ 	.short	0x010a
        /*109a*/ 	.byte	0x3f
	.zero		1


	//   ....[72]....
        /*109c*/ 	.word	0x00021a80
        /*10a0*/ 	.word	0x00000003
        /*10a4*/ 	.word	0x00022840
        /*10a8*/ 	.short	0x010a
        /*10aa*/ 	.byte	0x3f
	.zero		1


	//   ....[73]....
        /*10ac*/ 	.word	0x00021ce0
        /*10b0*/ 	.word	0x00000003
        /*10b4*/ 	.word	0x00022860
        /*10b8*/ 	.short	0x010a
        /*10ba*/ 	.byte	0x3f
	.zero		1


	//   ....[74]....
        /*10bc*/ 	.word	0x000236a0
        /*10c0*/ 	.word	0x00000000
        /*10c4*/ 	.word	0x00022820
        /*10c8*/ 	.short	0x010a
        /*10ca*/ 	.byte	0x3f
	.zero		1


	//   ....[75]....
        /*10cc*/ 	.word	0x00023850
        /*10d0*/ 	.word	0x00000006
        /*10d4*/ 	.word	0x00000000
        /*10d8*/ 	.short	0x010a
        /*10da*/ 	.byte	0x3f
	.zero		1


	//   ....[76]....
        /*10dc*/ 	.word	0x000238c0
        /*10e0*/ 	.word	0x00000007
        /*10e4*/ 	.word	0x00000000
        /*10e8*/ 	.short	0x010a
        /*10ea*/ 	.byte	0x3f
	.zero		1


	//   ....[77]....
        /*10ec*/ 	.word	0x00023930
        /*10f0*/ 	.word	0x00000004
        /*10f4*/ 	.word	0x00000000
        /*10f8*/ 	.short	0x010a
        /*10fa*/ 	.byte	0x3f
	.zero		1


	//   ....[78]....
        /*10fc*/ 	.word	0x00023960
        /*1100*/ 	.word	0x00000003
        /*1104*/ 	.word	0x00000000
        /*1108*/ 	.short	0x010a
        /*110a*/ 	.byte	0x3f
	.zero		1


	//   ....[79]....
        /*110c*/ 	.word	0x000239c0
        /*1110*/ 	.word	0x0000005f
        /*1114*/ 	.word	0x00022890
        /*1118*/ 	.short	0x010a
        /*111a*/ 	.byte	0x3f
	.zero		1


	//   ....[80]....
        /*111c*/ 	.word	0x00023a10
        /*1120*/ 	.word	0x0000005f
        /*1124*/ 	.word	0x00022890
        /*1128*/ 	.short	0x010a
        /*112a*/ 	.byte	0x3f
	.zero		1


	//   ....[81]....
        /*112c*/ 	.word	0x00023a60
        /*1130*/ 	.word	0x0000005f
        /*1134*/ 	.word	0x00022890
        /*1138*/ 	.short	0x010a
        /*113a*/ 	.byte	0x3f
	.zero		1


	//   ....[82]....
        /*113c*/ 	.word	0x00023ab0
        /*1140*/ 	.word	0x0000005f
        /*1144*/ 	.word	0x000228b0
        /*1148*/ 	.short	0x010a
        /*114a*/ 	.byte	0x3f
	.zero		1


	//   ....[83]....
        /*114c*/ 	.word	0x00023f20
        /*1150*/ 	.word	0x00000013
        /*1154*/ 	.word	0x00022800
        /*1158*/ 	.short	0x010a
        /*115a*/ 	.byte	0x3f
	.zero		1


	//   ....[84]....
        /*115c*/ 	.word	0x00024520
        /*1160*/ 	.word	0x00000013
        /*1164*/ 	.word	0x00022800
        /*1168*/ 	.short	0x010a
        /*116a*/ 	.byte	0x3f
	.zero		1


	//   ....[85]....
        /*116c*/ 	.word	0x00024570
        /*1170*/ 	.word	0x00000004
        /*1174*/ 	.word	0x00022830
        /*1178*/ 	.short	0x010a
        /*117a*/ 	.byte	0x3f
	.zero		1


	//   ....[86]....
        /*117c*/ 	.word	0x000245c0
        /*1180*/ 	.word	0x00000004
        /*1184*/ 	.word	0x00022850
        /*1188*/ 	.short	0x010a
        /*118a*/ 	.byte	0x3f
	.zero		1


	//   ....[87]....
        /*118c*/ 	.word	0x00024610
        /*1190*/ 	.word	0x000000c8
        /*1194*/ 	.word	0x00022830
        /*1198*/ 	.short	0x010a
        /*119a*/ 	.byte	0x3f
	.zero		1


	//   ....[88]....
        /*119c*/ 	.word	0x00024660
        /*11a0*/ 	.word	0x000000c8
        /*11a4*/ 	.word	0x00022850
        /*11a8*/ 	.short	0x010a
        /*11aa*/ 	.byte	0x3f
	.zero		1


	//   ....[89]....
        /*11ac*/ 	.word	0x000246b0
        /*11b0*/ 	.word	0x00000004
        /*11b4*/ 	.word	0x00022830
        /*11b8*/ 	.short	0x010a
        /*11ba*/ 	.byte	0x3f
	.zero		1


	//   ....[90]....
        /*11bc*/ 	.word	0x00024700
        /*11c0*/ 	.word	0x00000004
        /*11c4*/ 	.word	0x00022850
        /*11c8*/ 	.short	0x010a
        /*11ca*/ 	.byte	0x3f
	.zero		1


	//   ....[91]....
        /*11cc*/ 	.word	0x00024750
        /*11d0*/ 	.word	0x0000000b
        /*11d4*/ 	.word	0x00022830
        /*11d8*/ 	.short	0x010a
        /*11da*/ 	.byte	0x3f
	.zero		1


	//   ....[92]....
        /*11dc*/ 	.word	0x000247a0
        /*11e0*/ 	.word	0x0000000b
        /*11e4*/ 	.word	0x00022850
        /*11e8*/ 	.short	0x010a
        /*11ea*/ 	.byte	0x3f
	.zero		1


	//   ....[93]....
        /*11ec*/ 	.word	0x000253a0
        /*11f0*/ 	.word	0x00000013
        /*11f4*/ 	.word	0x00022820
        /*11f8*/ 	.short	0x010a
        /*11fa*/ 	.byte	0x3f
	.zero		1


	//   ....[94]....
        /*11fc*/ 	.word	0x000253f0
        /*1200*/ 	.word	0x00000007
        /*1204*/ 	.word	0x000228a0
        /*1208*/ 	.short	0x010a
        /*120a*/ 	.byte	0x3f
	.zero		1


	//   ....[95]....
        /*120c*/ 	.word	0x00025440
        /*1210*/ 	.word	0x00000007
        /*1214*/ 	.word	0x000228c0
        /*1218*/ 	.short	0x010a
        /*121a*/ 	.byte	0x3f
	.zero		1


	//   ....[96]....
        /*121c*/ 	.word	0x00025490
        /*1220*/ 	.word	0x00000006
        /*1224*/ 	.word	0x000228a0
        /*1228*/ 	.short	0x010a
        /*122a*/ 	.byte	0x3f
	.zero		1


	//   ....[97]....
        /*122c*/ 	.word	0x000254e0
        /*1230*/ 	.word	0x00000006
        /*1234*/ 	.word	0x000228c0
        /*1238*/ 	.short	0x010a
        /*123a*/ 	.byte	0x3f
	.zero		1


	//   ....[98]....
        /*123c*/ 	.word	0x00025680
        /*1240*/ 	.word	0x00000000
        /*1244*/ 	.word	0x00022840
        /*1248*/ 	.short	0x010a
        /*124a*/ 	.byte	0x3f
	.zero		1


	//   ....[99]....
        /*124c*/ 	.word	0x00026120
        /*1250*/ 	.word	0x00000013
        /*1254*/ 	.word	0x00022820
        /*1258*/ 	.short	0x010a
        /*125a*/ 	.byte	0x3f
	.zero		1


	//   ....[100]....
        /*125c*/ 	.word	0x00026170
        /*1260*/ 	.word	0x00000002
        /*1264*/ 	.word	0x00022860
        /*1268*/ 	.short	0x010a
        /*126a*/ 	.byte	0x3f
	.zero		1


	//   ....[101]....
        /*126c*/ 	.word	0x000261c0
        /*1270*/ 	.word	0x00000002
        /*1274*/ 	.word	0x00022840
        /*1278*/ 	.short	0x010a
        /*127a*/ 	.byte	0x3f
	.zero		1


	//   ....[102]....
        /*127c*/ 	.word	0x00026210
        /*1280*/ 	.word	0x00000002
        /*1284*/ 	.word	0x00022860
        /*1288*/ 	.short	0x010a
        /*128a*/ 	.byte	0x3f
	.zero		1


	//   ....[103]....
        /*128c*/ 	.word	0x00026260
        /*1290*/ 	.word	0x00000003
        /*1294*/ 	.word	0x00022840
        /*1298*/ 	.short	0x010a
        /*129a*/ 	.byte	0x3f
	.zero		1


	//   ....[104]....
        /*129c*/ 	.word	0x000262b0
        /*12a0*/ 	.word	0x00000003
        /*12a4*/ 	.word	0x00022860
        /*12a8*/ 	.short	0x010a
        /*12aa*/ 	.byte	0x3f
	.zero		1


	//   ....[105]....
        /*12ac*/ 	.word	0x00026300
        /*12b0*/ 	.word	0x00000003
        /*12b4*/ 	.word	0x00022840
        /*12b8*/ 	.short	0x010a
        /*12ba*/ 	.byte	0x3f
	.zero		1


	//   ....[106]....
        /*12bc*/ 	.word	0x00026350
        /*12c0*/ 	.word	0x00000003
        /*12c4*/ 	.word	0x00022860
        /*12c8*/ 	.short	0x010a
        /*12ca*/ 	.byte	0x3f
	.zero		1


	//   ....[107]....
        /*12cc*/ 	.word	0x00026ed0
        /*12d0*/ 	.word	0x00000000
        /*12d4*/ 	.word	0x00022820
        /*12d8*/ 	.short	0x010a
        /*12da*/ 	.byte	0x3f
	.zero		1


	//   ....[108]....
        /*12dc*/ 	.word	0x00027070
        /*12e0*/ 	.word	0x00000006
        /*12e4*/ 	.word	0x00000000
        /*12e8*/ 	.short	0x010a
        /*12ea*/ 	.byte	0x3f
	.zero		1


	//   ....[109]....
        /*12ec*/ 	.word	0x000270c0
        /*12f0*/ 	.word	0x00000007
        /*12f4*/ 	.word	0x00000000
        /*12f8*/ 	.short	0x010a
        /*12fa*/ 	.byte	0x3f
	.zero		1


	//   ....[110]....
        /*12fc*/ 	.word	0x00027110
        /*1300*/ 	.word	0x00000004
        /*1304*/ 	.word	0x00000000
        /*1308*/ 	.short	0x010a
        /*130a*/ 	.byte	0x3f
	.zero		1


	//----- nvinfo : EIATTR_NUM_MBARRIERS
	.align		4
.L_1385:
        /*130c*/ 	.byte	0x03, 0x38
        /*130e*/ 	.short	0x0016


	//----- nvinfo : EIATTR_EXIT_INSTR_OFFSETS
	.align		4
        /*1310*/ 	.byte	0x04, 0x1c
        /*1312*/ 	.short	(.L_1387 - .L_1386)


	//   ....[0]....
.L_1386:
        /*1314*/ 	.word	0x000239b0


	//----- nvinfo : EIATTR_MAX_THREADS
	.align		4
.L_1387:
        /*1318*/ 	.byte	0x04, 0x05
        /*131a*/ 	.short	(.L_1389 - .L_1388)
.L_1388:
        /*131c*/ 	.word	0x00000180
        /*1320*/ 	.word	0x00000001
        /*1324*/ 	.word	0x00000001


	//----- nvinfo : EIATTR_CRS_STACK_SIZE
	.align		4
.L_1389:
        /*1328*/ 	.byte	0x04, 0x1e
        /*132a*/ 	.short	(.L_1391 - .L_1390)
.L_1390:
        /*132c*/ 	.word	0x00000000


	//----- nvinfo : EIATTR_CBANK_PARAM_SIZE
	.align		4
.L_1391:
        /*1330*/ 	.byte	0x03, 0x19
        /*1332*/ 	.short	0x0af0


	//----- nvinfo : EIATTR_PARAM_CBANK
	.align		4
        /*1334*/ 	.byte	0x04, 0x0a
        /*1336*/ 	.short	(.L_1393 - .L_1392)
	.align		4
.L_1392:
        /*1338*/ 	.word	index@(.nv.constant0._ZN7cutlass13device_kernelIN5flash11enable_sm90INS1_16FlashAttnFwdSm90INS1_25CollectiveMainloopFwdSm90ILi2EN4cute5tupleIJNS5_1CILi1EEES8_S8_EEENS6_IJNS7_ILi128EEENS7_ILi96EEENS7_ILi64EEEEEELi256ENS_10bfloat16_tEfNS_4arch4Sm90ELb0ELb1ELb0ELb1ELb0ELb1ELb0ELb1ELb0ELb1ELb1ELb0EEENS1_21CollectiveEpilogueFwdINS6_IJSA_NS7_ILi256EEESB_EEES9_SE_SG_Li256ELb1ELb1ELb1ELb0EEENS1_36VarlenDynamicPersistentTileSchedulerILi128ELi96ELi256ELi128ELb1ELb1ELb1ELb1ELb0ELb1EEEEEEEEEvNT_6ParamsE)
        /*133c*/ 	.short	0x0210
        /*133e*/ 	.short	0x0af0


	//----- nvinfo : EIATTR_SW_WAR
	.align		4
.L_1393:
        /*1340*/ 	.byte	0x04, 0x36
        /*1342*/ 	.short	(.L_1395 - .L_1394)
.L_1394:
        /*1344*/ 	.word	0x00000008
.L_1395:


//--------------------- .nv.info._ZN7cutlass13device_kernelIN5flash11enable_sm90INS1_16FlashAttnFwdSm90INS1_25CollectiveMainloopFwdSm90ILi2EN4cute5tupleIJNS5_1CILi1EEES8_S8_EEENS6_IJNS7_ILi128EEENS7_ILi96EEENS7_ILi64EEEEEELi256ENS_10bfloat16_tEfNS_4arch4Sm90ELb0ELb1ELb0ELb1ELb0ELb0ELb1ELb1ELb0ELb1ELb1ELb0EEENS1_21CollectiveEpilogueFwdINS6_IJSA_NS7_ILi256EEESB_EEES9_SE_SG_Li256ELb1ELb1ELb1ELb0EEENS1_36VarlenDynamicPersistentTileSchedulerILi128ELi96ELi256ELi128ELb1ELb1ELb1ELb1ELb0ELb1EEEEEEEEEvNT_6ParamsE --------------------------
	.section	.nv.info._ZN7cutlass13device_kernelIN5flash11enable_sm90INS1_16FlashAttnFwdSm90INS1_25CollectiveMainloopFwdSm90ILi2EN4cute5tupleIJNS5_1CILi1EEES8_S8_EEENS6_IJNS7_ILi128EEENS7_ILi96EEENS7_ILi64EEEEEELi256ENS_10bfloat16_tEfNS_4arch4Sm90ELb0ELb1ELb0ELb1ELb0ELb0ELb1ELb1ELb0ELb1ELb1ELb0EEENS1_21CollectiveEpilogueFwdINS6_IJSA_NS7_ILi256EEESB_EEES9_SE_SG_Li256ELb1ELb1ELb1ELb0EEENS1_36VarlenDynamicPersistentTileSchedulerILi128ELi96ELi256ELi128ELb1ELb1ELb1ELb1ELb0ELb1EEEEEEEEEvNT_6ParamsE,"",@"SHT_CUDA_INFO"
	.sectionflags	@""
	.align	4


	//----- nvinfo : EIATTR_CUDA_API_VERSION
	.align		4
        /*0000*/ 	.byte	0x04, 0x37
        /*0002*/ 	.short	(.L_1397 - .L_1396)
.L_1396:
        /*0004*/ 	.word	0x00000082


	//----- nvinfo : EIATTR_KPARAM_INFO
	.align		4
.L_1397:
        /*0008*/ 	.byte	0x04, 0x17
        /*000a*/ 	.short	(.L_1399 - .L_1398)
.L_1398:
        /*000c*/ 	.word	0x00000000
        /*0010*/ 	.short	0x0000
        /*0012*/ 	.short	0x0070
        /*0014*/ 	.byte	0x00, 0xf0, 0x01, 0x2e


	//----- nvinfo : EIATTR_SPARSE_MMA_MASK
	.align		4
.L_1399:
        /*0018*/ 	.byte	0x03, 0x50
        /*001a*/ 	.short	0x0000


	//----- nvinfo : EIATTR_MAXREG_COUNT
	.align		4
        /*001c*/ 	.byte	0x03, 0x1b
        /*001e*/ 	.short	0x00a8


	//----- nvinfo : EIATTR_NUM_BARRIERS
	.align		4
        /*0020*/ 	.byte	0x02, 0x4c
        /*0022*/ 	.byte	0x10
	.zero		1


	//----- nvinfo : EIATTR_EXTERNS
	.align		4
        /*0024*/ 	.byte	0x04, 0x0f
        /*0026*/ 	.short	(.L_1401 - .L_1400)


	//   ....[0]....
	.align		4
.L_1400:
        /*0028*/ 	.word	index@(__assertfail)


	//----- nvinfo : EIATTR_ANNOTATIONS
	.align		4
.L_1401:
        /*002c*/ 	.byte	0x04, 0x55
        /*002e*/ 	.short	(.L_1403 - .L_1402)


	//   ....[0]....
.L_1402:
        /* <DEDUP_REMOVED lines=119> */


	//----- nvinfo : EIATTR_MERCURY_ISA_VERSION
	.align		4
.L_1403:
        /*0790*/ 	.byte	0x03, 0x5f
        /*0792*/ 	.short	0x0101


	//----- nvinfo : EIATTR_UNUSED_LOAD_BYTE_OFFSET
	.align		4
        /*0794*/ 	.byte	0x04, 0x44
        /*0796*/ 	.short	(.L_1405 - .L_1404)


	//   ....[0]....
.L_1404:
        /*0798*/ 	.word	0x00000b70
        /*079c*/ 	.word	0x0000fff0


	//   ....[1]....
        /*07a0*/ 	.word	0x0001f3b0
        /*07a4*/ 	.word	0x0000fff0


	//----- nvinfo : EIATTR_INT_WARP_WIDE_INSTR_OFFSETS
	.align		4
.L_1405:
        /*07a8*/ 	.byte	0x04, 0x31
        /*07aa*/ 	.short	(.L_1407 - .L_1406)


	//   ....[0]....
.L_1406:
        /*07ac*/ 	.word	0x00000170


	//   ....[1]....
        /*07b0*/ 	.word	0x000001b0


	//   ....[2]....
        /*07b4*/ 	.word	0x00000220


	//   ....[3]....
        /*07b8*/ 	.word	0x00000230


	//   ....[4]....
        /*07bc*/ 	.word	0x00025d10


	//   ....[5]....
        /*07c0*/ 	.word	0x00025da0


	//   ....[6]....
        /*07c4*/ 	.word	0x0002a670


	//   ....[7]....
        /*07c8*/ 	.word	0x0002a700


	//----- nvinfo : EIATTR_COOP_GROUP_MASK_REGIDS
	.align		4
.L_1407:
        /*07cc*/ 	.byte	0x04, 0x29
        /*07ce*/ 	.short	(.L_1409 - .L_1408)


	//   ....[0]....
.L_1408:
        /*07d0*/ 	.word	0xffffffff


	//   ....[1]....
        /*07d4*/ 	.word	0xffffffff


	//   ....[2]....
        /*07d8*/ 	.word	0xffffffff


	//   ....[3]....
        /*07dc*/ 	.word	0xffffffff


	//   ....[4]....
        /*07e0*/ 	.word	0xffffffff


	//   ....[5]....
        /*07e4*/ 	.word	0xffffffff


	//   ....[6]....
        /*07e8*/ 	.word	0xffffffff


	//   ....[7]....
        /*07ec*/ 	.word	0xffffffff


	//   ....[8]....
        /*07f0*/ 	.word	0xffffffff


	//   ....[9]....
        /*07f4*/ 	.word	0xffffffff


	//   ....[10]....
        /*07f8*/ 	.word	0xffffffff


	//   ....[11]....
        /*07fc*/ 	.word	0xffffffff


	//   ....[12]....
        /*0800*/ 	.word	0xffffffff


	//   ....[13]....
        /*0804*/ 	.word	0xffffffff


	//   ....[14]....
        /*0808*/ 	.word	0xffffffff


	//   ....[15]....
        /*080c*/ 	.word	0xffffffff


	//   ....[16]....
        /*0810*/ 	.word	0xffffffff


	//   ....[17]....
        /*0814*/ 	.word	0xffffffff


	//   ....[18]....
        /*0818*/ 	.word	0xffffffff


	//   ....[19]....
        /*081c*/ 	.word	0xffffffff


	//   ....[20]....
        /*0820*/ 	.word	0xffffffff


	//   ....[21]....
        /*0824*/ 	.word	0xffffffff


	//   ....[22]....
        /*0828*/ 	.word	0xffffffff


	//   ....[23]....
        /*082c*/ 	.word	0xffffffff


	//   ....[24]....
        /*0830*/ 	.word	0xffffffff


	//   ....[25]....
        /*0834*/ 	.word	0xffffffff


	//   ....[26]....
        /*0838*/ 	.word	0xffffffff


	//   ....[27]....
        /*083c*/ 	.word	0xffffffff


	//   ....[28]....
        /*0840*/ 	.word	0xffffffff


	//   ....[29]....
        /*0844*/ 	.word	0xffffffff


	//   ....[30]....
        /*0848*/ 	.word	0xffffffff


	//   ....[31]....
        /*084c*/ 	.word	0xffffffff


	//   ....[32]....
        /*0850*/ 	.word	0xffffffff


	//   ....[33]....
        /*0854*/ 	.word	0xffffffff


	//   ....[34]....
        /*0858*/ 	.word	0xffffffff


	//   ....[35]....
        /*085c*/ 	.word	0xffffffff


	//   ....[36]....
        /*0860*/ 	.word	0xffffffff


	//   ....[37]....
        /*0864*/ 	.word	0xffffffff


	//   ....[38]....
        /*0868*/ 	.word	0xffffffff


	//   ....[39]....
        /*086c*/ 	.word	0xffffffff


	//   ....[40]....
        /*0870*/ 	.word	0xffffffff


	//   ....[41]....
        /*0874*/ 	.word	0xffffffff


	//   ....[42]....
        /*0878*/ 	.word	0xffffffff


	//   ....[43]....
        /*087c*/ 	.word	0xffffffff


	//   ....[44]....
        /*0880*/ 	.word	0xffffffff


	//   ....[45]....
        /*0884*/ 	.word	0xffffffff


	//   ....[46]....
        /*0888*/ 	.word	0xffffffff


	//   ....[47]....
        /*088c*/ 	.word	0xffffffff


	//   ....[48]....
        /*0890*/ 	.word	0xffffffff


	//   ....[49]....
        /*0894*/ 	.word	0xffffffff


	//   ....[50]....
        /*0898*/ 	.word	0xffffffff


	//   ....[51]....
        /*089c*/ 	.word	0xffffffff


	//   ....[52]....
        /*08a0*/ 	.word	0xffffffff


	//   ....[53]....
        /*08a4*/ 	.word	0xffffffff


	//   ....[54]....
        /*08a8*/ 	.word	0xffffffff


	//   ....[55]....
        /*08ac*/ 	.word	0xffffffff


	//   ....[56]....
        /*08b0*/ 	.word	0xffffffff


	//   ....[57]....
        /*08b4*/ 	.word	0xffffffff


	//   ....[58]....
        /*08b8*/ 	.word	0xffffffff


	//   ....[59]....
        /*08bc*/ 	.word	0xffffffff


	//   ....[60]....
        /*08c0*/ 	.word	0xffffffff


	//   ....[61]....
        /*08c4*/ 	.word	0xffffffff


	//   ....[62]....
        /*08c8*/ 	.word	0xffffffff


	//   ....[63]....
        /*08cc*/ 	.word	0xffffffff


	//   ....[64]....
        /*08d0*/ 	.word	0xffffffff


	//   ....[65]....
        /*08d4*/ 	.word	0xffffffff


	//   ....[66]....
        /*08d8*/ 	.word	0xffffffff


	//   ....[67]....
        /*08dc*/ 	.word	0xffffffff


	//   ....[68]....
        /*08e0*/ 	.word	0xffffffff


	//   ....[69]....
        /*08e4*/ 	.word	0xffffffff


	//   ....[70]....
        /*08e8*/ 	.word	0xffffffff


	//   ....[71]....
        /*08ec*/ 	.word	0xffffffff


	//   ....[72]....
        /*08f0*/ 	.word	0xffffffff


	//   ....[73]....
        /*08f4*/ 	.word	0xffffffff


	//   ....[74]....
        /*08f8*/ 	.word	0xffffffff


	//   ....[75]....
        /*08fc*/ 	.word	0xffffffff


	//   ....[76]....
        /*0900*/ 	.word	0xffffffff


	//   ....[77]....
        /*0904*/ 	.word	0xffffffff


	//   ....[78]....
        /*0908*/ 	.word	0xffffffff


	//   ....[79]....
        /*090c*/ 	.word	0xffffffff


	//   ....[80]....
        /*0910*/ 	.word	0xffffffff


	//   ....[81]....
        /*0914*/ 	.word	0xffffffff


	//   ....[82]....
        /*0918*/ 	.word	0xffffffff


	//   ....[83]....
        /*091c*/ 	.word	0xffffffff


	//   ....[84]....
        /*0920*/ 	.word	0xffffffff


	//   ....[85]....
        /*0924*/ 	.word	0xffffffff


	//   ....[86]....
        /*0928*/ 	.word	0xffffffff


	//   ....[87]....
        /*092c*/ 	.word	0xffffffff


	//   ....[88]....
        /*0930*/ 	.word	0xffffffff


	//   ....[89]....
        /*0934*/ 	.word	0xffffffff


	//   ....[90]....
        /*0938*/ 	.word	0xffffffff


	//   ....[91]....
        /*093c*/ 	.word	0xffffffff


	//   ....[92]....
        /*0940*/ 	.word	0xffffffff


	//   ....[93]....
        /*0944*/ 	.word	0xffffffff


	//   ....[94]....
        /*0948*/ 	.word	0xffffffff


	//   ....[95]....
        /*094c*/ 	.word	0xffffffff


	//   ....[96]....
        /*0950*/ 	.word	0xffffffff


	//   ....[97]....
        /*0954*/ 	.word	0xffffffff


	//   ....[98]....
        /*0958*/ 	.word	0xffffffff


	//   ....[99]....
        /*095c*/ 	.word	0xffffffff


	//   ....[100]....
        /*0960*/ 	.word	0xffffffff


	//   ....[101]....
        /*0964*/ 	.word	0xffffffff


	//   ....[102]....
        /*0968*/ 	.word	0xffffffff


	//   ....[103]....
        /*096c*/ 	.word	0xffffffff


	//   ....[104]....
        /*0970*/ 	.word	0xffffffff


	//   ....[105]....
        /*0974*/ 	.word	0xffffffff


	//   ....[106]....
        /*0978*/ 	.word	0xffffffff


	//   ....[107]....
        /*097c*/ 	.word	0xffffffff


	//   ....[108]....
        /*0980*/ 	.word	0xffffffff


	//   ....[109]....
        /*0984*/ 	.word	0xffffffff


	//   ....[110]....
        /*0988*/ 	.word	0xffffffff


	//   ....[111]....
        /*098c*/ 	.word	0xffffffff


	//   ....[112]....
        /*0990*/ 	.word	0xffffffff


	//   ....[113]....
        /*0994*/ 	.word	0xffffffff


	//   ....[114]....
        /*0998*/ 	.word	0xffffffff


	//   ....[115]....
        /*099c*/ 	.word	0xffffffff


	//   ....[116]....
        /*09a0*/ 	.word	0xffffffff


	//   ....[117]....
        /*09a4*/ 	.word	0xffffffff


	//   ....[118]....
        /*09a8*/ 	.word	0xffffffff


	//   ....[119]....
        /*09ac*/ 	.word	0xffffffff


	//   ....[120]....
        /*09b0*/ 	.word	0xffffffff


	//   ....[121]....
        /*09b4*/ 	.word	0x0500000f


	//   ....[122]....
        /*09b8*/ 	.word	0x0500000f


	//   ....[123]....
        /*09bc*/ 	.word	0x0500000f


	//   ....[124]....
        /*09c0*/ 	.word	0x0500000f


	//   ....[125]....
        /*09c4*/ 	.word	0x0500000f


	//   ....[126]....
        /*09c8*/ 	.word	0x0500000f


	//   ....[127]....
        /*09cc*/ 	.word	0x0500000f


	//   ....[128]....
        /*09d0*/ 	.word	0x0500000f


	//   ....[129]....
        /*09d4*/ 	.word	0x0500000f


	//   ....[130]....
        /*09d8*/ 	.word	0x0500000f


	//   ....[131]....
        /*09dc*/ 	.word	0x0500000f


	//   ....[132]....
        /*09e0*/ 	.word	0x0500000f


	//   ....[133]....
        /*09e4*/ 	.word	0x0500000f


	//   ....[134]....
        /*09e8*/ 	.word	0x0500000f


	//   ....[135]....
        /*09ec*/ 	.word	0x0500000f


	//   ....[136]....
        /*09f0*/ 	.word	0x0500000f


	//   ....[137]....
        /*09f4*/ 	.word	0x0500000f


	//   ....[138]....
        /*09f8*/ 	.word	0x0500000f


	//   ....[139]....
        /*09fc*/ 	.word	0x0500000f


	//   ....[140]....
        /*0a00*/ 	.word	0x0500000f


	//   ....[141]....
        /*0a04*/ 	.word	0x0500000f


	//   ....[142]....
        /*0a08*/ 	.word	0x0500000f


	//   ....[143]....
        /*0a0c*/ 	.word	0x0500000f


	//   ....[144]....
        /*0a10*/ 	.word	0x0500000f


	//   ....[145]....
        /*0a14*/ 	.word	0x0500000f


	//   ....[146]....
        /*0a18*/ 	.word	0x0500000f


	//   ....[147]....
        /*0a1c*/ 	.word	0x0500000f


	//   ....[148]....
        /*0a20*/ 	.word	0x0500000f


	//   ....[149]....
        /*0a24*/ 	.word	0x0500000f


	//   ....[150]....
        /*0a28*/ 	.word	0x0500000f


	//   ....[151]....
        /*0a2c*/ 	.word	0x0500000f


	//   ....[152]....
        /*0a30*/ 	.word	0x0500000f


	//   ....[153]....
        /*0a34*/ 	.word	0x0500000f


	//   ....[154]....
        /*0a38*/ 	.word	0x0500000f


	//   ....[155]....
        /*0a3c*/ 	.word	0x0500000f


	//   ....[156]....
        /*0a40*/ 	.word	0x0500000f


	//   ....[157]....
        /*0a44*/ 	.word	0x0500000f


	//   ....[158]....
        /*0a48*/ 	.word	0x0500000f


	//   ....[159]....
        /*0a4c*/ 	.word	0x0500000f


	//   ....[160]....
        /*0a50*/ 	.word	0x0500000f


	//   ....[161]....
        /*0a54*/ 	.word	0x0500000f


	//   ....[162]....
        /*0a58*/ 	.word	0x0500000f


	//   ....[163]....
        /*0a5c*/ 	.word	0x0500000f


	//   ....[164]....
        /*0a60*/ 	.word	0x0500000f


	//   ....[165]....
        /*0a64*/ 	.word	0x0500000f


	//   ....[166]....
        /*0a68*/ 	.word	0x0500000f


	//   ....[167]....
        /*0a6c*/ 	.word	0x0500000f


	//   ....[168]....
        /*0a70*/ 	.word	0x0500000f


	//   ....[169]....
        /*0a74*/ 	.word	0x0500000f


	//   ....[170]....
        /*0a78*/ 	.word	0x0500000f


	//   ....[171]....
        /*0a7c*/ 	.word	0x0500000f


	//   ....[172]....
        /*0a80*/ 	.word	0x0500000f


	//   ....[173]....
        /*0a84*/ 	.word	0xffffffff


	//   ....[174]....
        /*0a88*/ 	.word	0xffffffff


	//   ....[175]....
        /*0a8c*/ 	.word	0xffffffff


	//   ....[176]....
        /*0a90*/ 	.word	0xffffffff


	//   ....[177]....
        /*0a94*/ 	.word	0xffffffff


	//   ....[178]....
        /*0a98*/ 	.word	0xffffffff


	//----- nvinfo : EIATTR_COOP_GROUP_INSTR_OFFSETS
	.align		4
.L_1409:
        /*0a9c*/ 	.byte	0x04, 0x28
        /*0a9e*/ 	.short	(.L_1411 - .L_1410)


	//   ....[0]....
.L_1410:
        /*0aa0*/ 	.word	0x000000b0


	//   ....[1]....
        /*0aa4*/ 	.word	0x00000180


	//   ....[2]....
        /*0aa8*/ 	.word	0x000001d0


	//   ....[3]....
        /*0aac*/ 	.word	0x00000420


	//   ....[4]....
        /*0ab0*/ 	.word	0x00000580


	//   ....[5]....
        /*0ab4*/ 	.word	0x000006a0


	//   ....[6]....
        /*0ab8*/ 	.word	0x00000800


	//   ....[7]....
        /*0abc*/ 	.word	0x00002950


	//   ....[8]....
        /*0ac0*/ 	.word	0x000047d0


	//   ....[9]....
        /*0ac4*/ 	.word	0x00004a90


	//   ....[10]....
        /*0ac8*/ 	.word	0x00005dc0


	//   ....[11]....
        /*0acc*/ 	.word	0x00006050


	//   ....[12]....
        /*0ad0*/ 	.word	0x000063a0


	//   ....[13]....
        /*0ad4*/ 	.word	0x000063c0


	//   ....[14]....
        /*0ad8*/ 	.word	0x0000b300


	//   ....[15]....
        /*0adc*/ 	.word	0x0000b390


	//   ....[16]....
        /*0ae0*/ 	.word	0x0000b480


	//   ....[17]....
        /*0ae4*/ 	.word	0x0000b4a0


	//   ....[18]....
        /*0ae8*/ 	.word	0x00014b70


	//   ....[19]....
        /*0aec*/ 	.word	0x00014d80


	//   ....[20]....
        /*0af0*/ 	.word	0x00015e90


	//   ....[21]....
        /*0af4*/ 	.word	0x00015f40


	//   ....[22]....
        /*0af8*/ 	.word	0x00015f80


	//   ....[23]....
        /*0afc*/ 	.word	0x00015fa0


	//   ....[24]....
        /*0b00*/ 	.word	0x0001e440


	//   ....[25]....
        /*0b04*/ 	.word	0x0001e460


	//   ....[26]....
        /*0b08*/ 	.word	0x0001e4a0


	//   ....[27]....
        /*0b0c*/ 	.word	0x0001e4e0


	//   ....[28]....
        /*0b10*/ 	.word	0x00020710


	//   ....[29]....
        /*0b14*/ 	.word	0x00020720


	//   ....[30]....
        /*0b18*/ 	.word	0x00020750


	//   ....[31]....
        /*0b1c*/ 	.word	0x00020760


	//   ....[32]....
        /*0b20*/ 	.word	0x00021110


	//   ....[33]....
        /*0b24*/ 	.word	0x00021140


	//   ....[34]....
        /*0b28*/ 	.word	0x00021280


	//   ....[35]....
        /*0b2c*/ 	.word	0x000212a0


	//   ....[36]....
        /*0b30*/ 	.word	0x000213e0


	//   ....[37]....
        /*0b34*/ 	.word	0x00021400


	//   ....[38]....
        /*0b38*/ 	.word	0x00021550


	//   ....[39]....
        /*0b3c*/ 	.word	0x00021570


	//   ....[40]....
        /*0b40*/ 	.word	0x00021ad0


	//   ....[41]....
        /*0b44*/ 	.word	0x00021b00


	//   ....[42]....
        /*0b48*/ 	.word	0x00022540


	//   ....[43]....
        /*0b4c*/ 	.word	0x00022550


	//   ....[44]....
        /*0b50*/ 	.word	0x000238a0


	//   ....[45]....
        /*0b54*/ 	.word	0x000238c0


	//   ....[46]....
        /*0b58*/ 	.word	0x00023a00


	//   ....[47]....
        /*0b5c*/ 	.word	0x00023a20


	//   ....[48]....
        /*0b60*/ 	.word	0x00023b60


	//   ....[49]....
        /*0b64*/ 	.word	0x00023b80


	//   ....[50]....
        /*0b68*/ 	.word	0x00023cd0


	//   ....[51]....
        /*0b6c*/ 	.word	0x00023cf0


	//   ....[52]....
        /*0b70*/ 	.word	0x00023ed0


	//   ....[53]....
        /*0b74*/ 	.word	0x00024100


	//   ....[54]....
        /*0b78*/ 	.word	0x00024130


	//   ....[55]....
        /*0b7c*/ 	.word	0x00024160


	//   ....[56]....
        /*0b80*/ 	.word	0x00024190


	//   ....[57]....
        /*0b84*/ 	.word	0x000241c0


	//   ....[58]....
        /*0b88*/ 	.word	0x000241f0


	//   ....[59]....
        /*0b8c*/ 	.word	0x00024390


	//   ....[60]....
        /*0b90*/ 	.word	0x000243c0


	//   ....[61]....
        /*0b94*/ 	.word	0x000243f0


	//   ....[62]....
        /*0b98*/ 	.word	0x00024420


	//   ....[63]....
        /*0b9c*/ 	.word	0x00024450


	//   ....[64]....
        /*0ba0*/ 	.word	0x00024480


	//   ....[65]....
        /*0ba4*/ 	.word	0x00024520


	//   ....[66]....
        /*0ba8*/ 	.word	0x00024550


	//   ....[67]....
        /*0bac*/ 	.word	0x00024560


	//   ....[68]....
        /*0bb0*/ 	.word	0x00024590


	//   ....[69]....
        /*0bb4*/ 	.word	0x000262e0


	//   ....[70]....
        /*0bb8*/ 	.word	0x00026db0


	//   ....[71]....
        /*0bbc*/ 	.word	0x00026dd0


	//   ....[72]....
        /*0bc0*/ 	.word	0x00026df0


	//   ....[73]....
        /*0bc4*/ 	.word	0x00026e20


	//   ....[74]....
        /*0bc8*/ 	.word	0x00026ef0


	//   ....[75]....
        /*0bcc*/ 	.word	0x00026f80


	//   ....[76]....
        /*0bd0*/ 	.word	0x00026fb0


	//   ....[77]....
        /*0bd4*/ 	.word	0x00027030


	//   ....[78]....
        /*0bd8*/ 	.word	0x00027060


	//   ....[79]....
        /*0bdc*/ 	.word	0x000270e0


	//   ....[80]....
        /*0be0*/ 	.word	0x00027110


	//   ....[81]....
        /*0be4*/ 	.word	0x00027190


	//   ....[82]....
        /*0be8*/ 	.word	0x000271c0


	//   ....[83]....
        /*0bec*/ 	.word	0x000271e0


	//   ....[84]....
        /*0bf0*/ 	.word	0x00027230


	//   ....[85]....
        /*0bf4*/ 	.word	0x00027240


	//   ....[86]....
        /*0bf8*/ 	.word	0x00027980


	//   ....[87]....
        /*0bfc*/ 	.word	0x000279c0


	//   ....[88]....
        /*0c00*/ 	.word	0x000279e0


	//   ....[89]....
        /*0c04*/ 	.word	0x00027a80


	//   ....[90]....
        /*0c08*/ 	.word	0x00027b10


	//   ....[91]....
        /*0c0c*/ 	.word	0x00027b20


	//   ....[92]....
        /*0c10*/ 	.word	0x00027bb0


	//   ....[93]....
        /*0c14*/ 	.word	0x00027bc0


	//   ....[94]....
        /*0c18*/ 	.word	0x00027c30


	//   ....[95]....
        /*0c1c*/ 	.word	0x00027c40


	//   ....[96]....
        /*0c20*/ 	.word	0x00027cc0


	//   ....[97]....
        /*0c24*/ 	.word	0x00027cd0


	//   ....[98]....
        /*0c28*/ 	.word	0x00027d50


	//   ....[99]....
        /*0c2c*/ 	.word	0x00027d60


	//   ....[100]....
        /*0c30*/ 	.word	0x00027d70


	//   ....[101]....
        /*0c34*/ 	.word	0x00027db0


	//   ....[102]....
        /*0c38*/ 	.word	0x0002a990


	//   ....[103]....
        /*0c3c*/ 	.word	0x0002a9a0


	//   ....[104]....
        /*0c40*/ 	.word	0x0002aa00


	//   ....[105]....
        /*0c44*/ 	.word	0x0002aa40


	//   ....[106]....
        /*0c48*/ 	.word	0x0002aa70


	//   ....[107]....
        /*0c4c*/ 	.word	0x0002aaa0


	//   ....[108]....
        /*0c50*/ 	.word	0x0002aad0


	//   ....[109]....
        /*0c54*/ 	.word	0x0002ab00


	//   ....[110]....
        /*0c58*/ 	.word	0x0002acc0


	//   ....[111]....
        /*0c5c*/ 	.word	0x0002acf0


	//   ....[112]....
        /*0c60*/ 	.word	0x0002ad20


	//   ....[113]....
        /*0c64*/ 	.word	0x0002ad50


	//   ....[114]....
        /*0c68*/ 	.word	0x0002ad80


	//   ....[115]....
        /*0c6c*/ 	.word	0x0002adb0


	//   ....[116]....
        /*0c70*/ 	.word	0x0002ae80


	//   ....[117]....
        /*0c74*/ 	.word	0x0002aea0


	//   ....[118]....
        /*0c78*/ 	.word	0x0002aeb0


	//   ....[119]....
        /*0c7c*/ 	.word	0x0002af30


	//   ....[120]....
        /*0c80*/ 	.word	0x0002ba70


	//   ....[121]....
        /*0c84*/ 	.word	0x0002c010


	//   ....[122]....
        /*0c88*/ 	.word	0x0002c1a0


	//   ....[123]....
        /*0c8c*/ 	.word	0x0002c200


	//   ....[124]....
        /*0c90*/ 	.word	0x0002c260


	//   ....[125]....
        /*0c94*/ 	.word	0x0002c2c0


	//   ....[126]....
        /*0c98*/ 	.word	0x0002c360


	//   ....[127]....
        /*0c9c*/ 	.word	0x0002c450


	//   ....[128]....
        /*0ca0*/ 	.word	0x0002c580


	//   ....[129]....
        /*0ca4*/ 	.word	0x0002c620


	//   ....[130]....
        /*0ca8*/ 	.word	0x0002c6f0


	//   ....[131]....
        /*0cac*/ 	.word	0x0002c790


	//   ....[132]....
        /*0cb0*/ 	.word	0x0002c860


	//   ....[133]....
        /*0cb4*/ 	.word	0x0002c900


	//   ....[134]....
        /*0cb8*/ 	.word	0x0002c9d0


	//   ....[135]....
        /*0cbc*/ 	.word	0x0002ca70


	//   ....[136]....
        /*0cc0*/ 	.word	0x0002cb20


	//   ....[137]....
        /*0cc4*/ 	.word	0x0002cbc0


	//   ....[138]....
        /*0cc8*/ 	.word	0x0002ce60


	//   ....[139]....
        /*0ccc*/ 	.word	0x0002cf10


	//   ....[140]....
        /*0cd0*/ 	.word	0x0002d010


	//   ....[141]....
        /*0cd4*/ 	.word	0x0002d100


	//   ....[142]....
        /*0cd8*/ 	.word	0x0002d1c0


	//   ....[143]....
        /*0cdc*/ 	.word	0x0002d280


	//   ....[144]....
        /*0ce0*/ 	.word	0x0002d340


	//   ....[145]....
        /*0ce4*/ 	.word	0x0002d400


	//   ....[146]....
        /*0ce8*/ 	.word	0x0002d4c0


	//   ....[147]....
        /*0cec*/ 	.word	0x0002d580


	//   ....[148]....
        /*0cf0*/ 	.word	0x0002d640


	//   ....[149]....
        /*0cf4*/ 	.word	0x0002d6f0


	//   ....[150]....
        /*0cf8*/ 	.word	0x0002d7f0


	//   ....[151]....
        /*0cfc*/ 	.word	0x0002d840


	//   ....[152]....
        /*0d00*/ 	.word	0x0002d8a0


	//   ....[153]....
        /*0d04*/ 	.word	0x0002d980


	//   ....[154]....
        /*0d08*/ 	.word	0x0002dcb0


	//   ....[155]....
        /*0d0c*/ 	.word	0x0002dd50


	//   ....[156]....
        /*0d10*/ 	.word	0x0002def0


	//   ....[157]....
        /*0d14*/ 	.word	0x0002df70


	//   ....[158]....
        /*0d18*/ 	.word	0x0002dff0


	//   ....[159]....
        /*0d1c*/ 	.word	0x0002e070


	//   ....[160]....
        /*0d20*/ 	.word	0x0002e0f0


	//   ....[161]....
        /*0d24*/ 	.word	0x0002e180


	//   ....[162]....
        /*0d28*/ 	.word	0x0002e220


	//   ....[163]....
        /*0d2c*/ 	.word	0x0002e2d0


	//   ....[164]....
        /*0d30*/ 	.word	0x0002e350


	//   ....[165]....
        /*0d34*/ 	.word	0x0002e3d0


	//   ....[166]....
        /*0d38*/ 	.word	0x0002e450


	//   ....[167]....
        /*0d3c*/ 	.word	0x0002e4e0


	//   ....[168]....
        /*0d40*/ 	.word	0x0002e560


	//   ....[169]....
        /*0d44*/ 	.word	0x0002e610


	//   ....[170]....
        /*0d48*/ 	.word	0x0002e660


	//   ....[171]....
        /*0d4c*/ 	.word	0x0002e720


	//   ....[172]....
        /*0d50*/ 	.word	0x0002e850


	//   ....[173]....
        /*0d54*/ 	.word	0x00030d30


	//   ....[174]....
        /*0d58*/ 	.word	0x00030fd0


	//   ....[175]....
        /*0d5c*/ 	.word	0x000322a0


	//   ....[176]....
        /*0d60*/ 	.word	0x000322e0


	//   ....[177]....
        /*0d64*/ 	.word	0x00032350


	//   ....[178]....
        /*0d68*/ 	.word	0x00032370


	//----- nvinfo : EIATTR_REG_RECONFIG
	.align		4
.L_1411:
        /*0d6c*/ 	.byte	0x01, 0x54
	.zero		2


	//----- nvinfo : EIATTR_SYSCALL_OFFSETS
	.align		4
        /*0d70*/ 	.byte	0x04, 0x46
        /*0d72*/ 	.short	(.L_1413 - .L_1412)


	//   ....[0]....
.L_1412:
        /*0d74*/ 	.word	0x00002bd0


	//   ....[1]....
        /*0d78*/ 	.word	0x00025f10


	//   ....[2]....
        /*0d7c*/ 	.word	0x00026060


	//   ....[3]....
        /*0d80*/ 	.word	0x00026150


	//   ....[4]....
        /*0d84*/ 	.word	0x000269b0


	//   ....[5]....
        /*0d88*/ 	.word	0x000275b0


	//----- nvinfo : EIATTR_MBARRIER_INSTR_OFFSETS
	.align		4
.L_1413:
        /*0d8c*/ 	.byte	0x04, 0x39
        /*0d8e*/ 	.short	(.L_1415 - .L_1414)


	//   ....[0]....
.L_1414:
        /*0d90*/ 	.word	0x000002c0
        /*0d94*/ 	.word	0x000000ff
        /*0d98*/ 	.word	0x00032400
        /*0d9c*/ 	.short	0x0100
        /*0d9e*/ 	.byte	0x08
	.zero		1


	//   ....[1]....
        /*0da0*/ 	.word	0x000002d0
        /*0da4*/ 	.word	0x000000ff
        /*0da8*/ 	.word	0x00032410
        /*0dac*/ 	.short	0x0100
        /*0dae*/ 	.byte	0x08
	.zero		1


	//   ....[2]....
        /*0db0*/ 	.word	0x000002e0
        /*0db4*/ 	.word	0x000000ff
        /*0db8*/ 	.word	0x00032420
        /*0dbc*/ 	.short	0x0100
        /*0dbe*/ 	.byte	0x08
	.zero		1


	//   ....[3]....
        /*0dc0*/ 	.word	0x000003d0
        /*0dc4*/ 	.word	0x000000ff
        /*0dc8*/ 	.word	0x00032430
        /*0dcc*/ 	.short	0x0100
        /*0dce*/ 	.byte	0x08
	.zero		1


	//   ....[4]....
        /*0dd0*/ 	.word	0x000003e0
        /*0dd4*/ 	.word	0x000000ff
        /*0dd8*/ 	.word	0x00032440
        /*0ddc*/ 	.short	0x0100
        /*0dde*/ 	.byte	0x08
	.zero		1


	//   ....[5]....
        /*0de0*/ 	.word	0x000003f0
        /*0de4*/ 	.word	0x000000ff
        /*0de8*/ 	.word	0x00032438
        /*0dec*/ 	.short	0x0100
        /*0dee*/ 	.byte	0x08
	.zero		1


	//   ....[6]....
        /*0df0*/ 	.word	0x00000400
        /*0df4*/ 	.word	0x000000ff
        /*0df8*/ 	.word	0x00032448
        /*0dfc*/ 	.short	0x0100
        /*0dfe*/ 	.byte	0x08
	.zero		1


	//   ....[7]....
        /*0e00*/ 	.word	0x00000530
        /*0e04*/ 	.word	0x000000ff
        /*0e08*/ 	.word	0x00032450
        /*0e0c*/ 	.short	0x0100
        /*0e0e*/ 	.byte	0x08
	.zero		1


	//   ....[8]....
        /*0e10*/ 	.word	0x00000540
        /*0e14*/ 	.word	0x000000ff
        /*0e18*/ 	.word	0x00032460
        /*0e1c*/ 	.short	0x0100
        /*0e1e*/ 	.byte	0x08
	.zero		1


	//   ....[9]....
        /*0e20*/ 	.word	0x00000550
        /*0e24*/ 	.word	0x000000ff
        /*0e28*/ 	.word	0x00032458
        /*0e2c*/ 	.short	0x0100
        /*0e2e*/ 	.byte	0x08
	.zero		1


	//   ....[10]....
        /*0e30*/ 	.word	0x00000560
        /*0e34*/ 	.word	0x000000ff
        /*0e38*/ 	.word	0x00032468
        /*0e3c*/ 	.short	0x0100
        /*0e3e*/ 	.byte	0x08
	.zero		1


	//   ....[11]....
        /*0e40*/ 	.word	0x00000650
        /*0e44*/ 	.word	0x000000ff
        /*0e48*/ 	.word	0x00032470
        /*0e4c*/ 	.short	0x0100
        /*0e4e*/ 	.byte	0x06
	.zero		1


	//   ....[12]....
        /*0e50*/ 	.word	0x00000660
        /*0e54*/ 	.word	0x000000ff
        /*0e58*/ 	.word	0x00032480
        /*0e5c*/ 	.short	0x0100
        /*0e5e*/ 	.byte	0x06
	.zero		1


	//   ....[13]....
        /*0e60*/ 	.word	0x00000670
        /*0e64*/ 	.word	0x000000ff
        /*0e68*/ 	.word	0x00032478
        /*0e6c*/ 	.short	0x0100
        /*0e6e*/ 	.byte	0x06
	.zero		1


	//   ....[14]....
        /*0e70*/ 	.word	0x00000680
        /*0e74*/ 	.word	0x000000ff
        /*0e78*/ 	.word	0x00032488
        /*0e7c*/ 	.short	0x0100
        /*0e7e*/ 	.byte	0x06
	.zero		1


	//   ....[15]....
        /*0e80*/ 	.word	0x000007b0
        /*0e84*/ 	.word	0x000000ff
        /*0e88*/ 	.word	0x00032490
        /*0e8c*/ 	.short	0x0100
        /*0e8e*/ 	.byte	0x08
	.zero		1


	//   ....[16]....
        /*0e90*/ 	.word	0x000007c0
        /*0e94*/ 	.word	0x000000ff
        /*0e98*/ 	.word	0x000324a0
        /*0e9c*/ 	.short	0x0100
        /*0e9e*/ 	.byte	0x08
	.zero		1


	//   ....[17]....
        /*0ea0*/ 	.word	0x000007d0
        /*0ea4*/ 	.word	0x000000ff
        /*0ea8*/ 	.word	0x00032498
        /*0eac*/ 	.short	0x0100
        /*0eae*/ 	.byte	0x08
	.zero		1


	//   ....[18]....
        /*0eb0*/ 	.word	0x000007e0
        /*0eb4*/ 	.word	0x000000ff
        /*0eb8*/ 	.word	0x000324a8
        /*0ebc*/ 	.short	0x0100
        /*0ebe*/ 	.byte	0x08
	.zero		1


	//   ....[19]....
        /*0ec0*/ 	.word	0x00000910
        /*0ec4*/ 	.word	0x000000ff
        /*0ec8*/ 	.word	0x000324b0
        /*0ecc*/ 	.short	0x0100
        /*0ece*/ 	.byte	0x08
	.zero		1


	//   ....[20]....
        /*0ed0*/ 	.word	0x00000920
        /*0ed4*/ 	.word	0x000000ff
        /*0ed8*/ 	.word	0x000324c0
        /*0edc*/ 	.short	0x0100
        /*0ede*/ 	.byte	0x08
	.zero		1


	//   ....[21]....
        /*0ee0*/ 	.word	0x00000930
        /*0ee4*/ 	.word	0x000000ff
        /*0ee8*/ 	.word	0x000324b8
        /*0eec*/ 	.short	0x0100
        /*0eee*/ 	.byte	0x08
	.zero		1


	//   ....[22]....
        /*0ef0*/ 	.word	0x00000940
        /*0ef4*/ 	.word	0x000000ff
        /*0ef8*/ 	.word	0x000324c8
        /*0efc*/ 	.short	0x0100
        /*0efe*/ 	.byte	0x08
	.zero		1


	//   ....[23]....
        /*0f00*/ 	.word	0x00002de0
        /*0f04*/ 	.word	0x00000048
        /*0f08*/ 	.word	0x00032400
        /*0f0c*/ 	.short	0x010a
        /*0f0e*/ 	.byte	0x3f
	.zero		1


	//   ....[24]....
        /*0f10*/ 	.word	0x00003290
        /*0f14*/ 	.word	0x0000000c
        /*0f18*/ 	.word	0x00000000
        /*0f1c*/ 	.short	0x010a
        /*0f1e*/ 	.byte	0x3f
	.zero		1


	//   ....[25]....
        /*0f20*/ 	.word	0x000032f0
        /*0f24*/ 	.word	0x0000000c
        /*0f28*/ 	.word	0x00000000
        /*0f2c*/ 	.short	0x010a
        /*0f2e*/ 	.byte	0x3f
	.zero		1


	//   ....[26]....
        /*0f30*/ 	.word	0x000036a0
        /*0f34*/ 	.word	0x00000048
        /*0f38*/ 	.word	0x00032410
        /*0f3c*/ 	.short	0x010a
        /*0f3e*/ 	.byte	0x3f
	.zero		1


	//   ....[27]....
        /*0f40*/ 	.word	0x000037a0
        /*0f44*/ 	.word	0x00000008
        /*0f48*/ 	.word	0x00000000
        /*0f4c*/ 	.short	0x010a
        /*0f4e*/ 	.byte	0x3f
	.zero		1


	//   ....[28]....
        /*0f50*/ 	.word	0x00003800
        /*0f54*/ 	.word	0x00000008
        /*0f58*/ 	.word	0x00000000
        /*0f5c*/ 	.short	0x010a
        /*0f5e*/ 	.byte	0x3f
	.zero		1


	//   ....[29]....
        /*0f60*/ 	.word	0x00004520
        /*0f64*/ 	.word	0x00000008
        /*0f68*/ 	.word	0x00000000
        /*0f6c*/ 	.short	0x0101
        /*0f6e*/ 	.byte	0x3f
	.zero		1


	//   ....[30]....
        /*0f70*/ 	.word	0x00009670
        /*0f74*/ 	.word	0x00000090
        /*0f78*/ 	.word	0x00000000
        /*0f7c*/ 	.short	0x0101
        /*0f7e*/ 	.byte	0x3f
	.zero		1


	//   ....[31]....
        /*0f80*/ 	.word	0x00009de0
        /*0f84*/ 	.word	0x00000003
        /*0f88*/ 	.word	0x00000000
        /*0f8c*/ 	.short	0x010a
        /*0f8e*/ 	.byte	0x3f
	.zero		1


	//   ....[32]....
        /*0f90*/ 	.word	0x00009ee0
        /*0f94*/ 	.word	0x00000000
        /*0f98*/ 	.word	0x00000000
        /*0f9c*/ 	.short	0x010a
        /*0f9e*/ 	.byte	0x3f
	.zero		1


	//   ....[33]....
        /*0fa0*/ 	.word	0x0000a310
        /*0fa4*/ 	.word	0x00000003
        /*0fa8*/ 	.word	0x00000000
        /*0fac*/ 	.short	0x010a
        /*0fae*/ 	.byte	0x3f
	.zero		1


	//   ....[34]....
        /*0fb0*/ 	.word	0x0000a3c0
        /*0fb4*/ 	.word	0x00000004
        /*0fb8*/ 	.word	0x00000000
        /*0fbc*/ 	.short	0x010a
        /*0fbe*/ 	.byte	0x3f
	.zero		1


	//   ....[35]....
        /*0fc0*/ 	.word	0x0000b0b0
        /*0fc4*/ 	.word	0x00000003
        /*0fc8*/ 	.word	0x00000000
        /*0fcc*/ 	.short	0x0101
        /*0fce*/ 	.byte	0x3f
	.zero		1


	//   ....[36]....
        /*0fd0*/ 	.word	0x00013420
        /*0fd4*/ 	.word	0x00000000
        /*0fd8*/ 	.word	0x00000000
        /*0fdc*/ 	.short	0x0101
        /*0fde*/ 	.byte	0x3f
	.zero		1


	//   ....[37]....
        /*0fe0*/ 	.word	0x00013620
        /*0fe4*/ 	.word	0x00000005
        /*0fe8*/ 	.word	0x00000000
        /*0fec*/ 	.short	0x010a
        /*0fee*/ 	.byte	0x3f
	.zero		1


	//   ....[38]....
        /*0ff0*/ 	.word	0x00013720
        /*0ff4*/ 	.word	0x00000000
        /*0ff8*/ 	.word	0x00000000
        /*0ffc*/ 	.short	0x010a
        /*0ffe*/ 	.byte	0x3f
	.zero		1


	//   ....[39]....
        /*1000*/ 	.word	0x00013b50
        /*1004*/ 	.word	0x0000000b
        /*1008*/ 	.word	0x00000000
        /*100c*/ 	.short	0x010a
        /*100e*/ 	.byte	0x3f
	.zero		1


	//   ....[40]....
        /*1010*/ 	.word	0x00013c00
        /*1014*/ 	.word	0x00000004
        /*1018*/ 	.word	0x00000000
        /*101c*/ 	.short	0x010a
        /*101e*/ 	.byte	0x3f
	.zero		1


	//   ....[41]....
        /*1020*/ 	.word	0x000148f0
        /*1024*/ 	.word	0x00000004
        /*1028*/ 	.word	0x00000000
        /*102c*/ 	.short	0x0101
        /*102e*/ 	.byte	0x3f
	.zero		1


	//   ....[42]....
        /*1030*/ 	.word	0x0001df90
        /*1034*/ 	.word	0x00000000
        /*1038*/ 	.word	0x00000000
        /*103c*/ 	.short	0x0101
        /*103e*/ 	.byte	0x3f
	.zero		1


	//   ....[43]....
        /*1040*/ 	.word	0x00021100
        /*1044*/ 	.word	0x00000000
        /*1048*/ 	.word	0x00000000
        /*104c*/ 	.short	0x0101
        /*104e*/ 	.byte	0x3f
	.zero		1


	//   ....[44]....
        /*1050*/ 	.word	0x00021af0
        /*1054*/ 	.word	0x00000004
        /*1058*/ 	.word	0x00000000
        /*105c*/ 	.short	0x0101
        /*105e*/ 	.byte	0x3f
	.zero		1


	//   ....[45]....
        /*1060*/ 	.word	0x00026550
        /*1064*/ 	.word	0x00000000
        /*1068*/ 	.word	0x00032440
        /*106c*/ 	.short	0x010a
        /*106e*/ 	.byte	0x3f
	.zero		1


	//   ....[46]....
        /*1070*/ 	.word	0x00027360
        /*1074*/ 	.word	0x00000012
        /*1078*/ 	.word	0x00032400
        /*107c*/ 	.short	0x0107
        /*107e*/ 	.byte	0x3f
	.zero		1


	//   ....[47]....
        /*1080*/ 	.word	0x00027420
        /*1084*/ 	.word	0x00000012
        /*1088*/ 	.word	0x00032400
        /*108c*/ 	.short	0x0101
        /*108e*/ 	.byte	0x3f
	.zero		1


	//   ....[48]....
        /*1090*/ 	.word	0x00027ef0
        /*1094*/ 	.word	0x00000012
        /*1098*/ 	.word	0x00032410
        /*109c*/ 	.short	0x0107
        /*109e*/ 	.byte	0x3f
	.zero		1


	//   ....[49]....
        /*10a0*/ 	.word	0x00027ff0
        /*10a4*/ 	.word	0x00000012
        /*10a8*/ 	.word	0x00032410
        /*10ac*/ 	.short	0x0101
        /*10ae*/ 	.byte	0x3f
	.zero		1


	//   ....[50]....
        /*10b0*/ 	.word	0x00028010
        /*10b4*/ 	.word	0x00000012
        /*10b8*/ 	.word	0x00032420
        /*10bc*/ 	.short	0x010a
        /*10be*/ 	.byte	0x3f
	.zero		1


	//   ....[51]....
        /*10c0*/ 	.word	0x000280f0
        /*10c4*/ 	.word	0x00000002
        /*10c8*/ 	.word	0x00032460
        /*10cc*/ 	.short	0x010a
        /*10ce*/ 	.byte	0x3f
	.zero		1


	//   ....[52]....
        /*10d0*/ 	.word	0x00028a20
        /*10d4*/ 	.word	0x00000002
        /*10d8*/ 	.word	0x00032440
        /*10dc*/ 	.short	0x010a
        /*10de*/ 	.byte	0x3f
	.zero		1


	//   ....[53]....
        /*10e0*/ 	.word	0x00028c50
        /*10e4*/ 	.word	0x00000002
        /*10e8*/ 	.word	0x00032460
        /*10ec*/ 	.short	0x010a
        /*10ee*/ 	.byte	0x3f
	.zero		1


	//   ....[54]....
        /*10f0*/ 	.word	0x00029450
        /*10f4*/ 	.word	0x00000002
        /*10f8*/ 	.word	0x00032440
        /*10fc*/ 	.short	0x010a
        /*10fe*/ 	.byte	0x3f
	.zero		1


	//   ....[55]....
        /*1100*/ 	.word	0x00029680
        /*1104*/ 	.word	0x00000002
        /*1108*/ 	.word	0x00032460
        /*110c*/ 	.short	0x010a
        /*110e*/ 	.byte	0x3f
	.zero		1


	//   ....[56]....
        /*1110*/ 	.word	0x00029e20
        /*1114*/ 	.word	0x00000003
        /*1118*/ 	.word	0x00032440
        /*111c*/ 	.short	0x010a
        /*111e*/ 	.byte	0x3f
	.zero		1


	//   ....[57]....
        /*1120*/ 	.word	0x0002a050
        /*1124*/ 	.word	0x00000003
        /*1128*/ 	.word	0x00032460
        /*112c*/ 	.short	0x010a
        /*112e*/ 	.byte	0x3f
	.zero		1


	//   ....[58]....
        /*1130*/ 	.word	0x0002b9f0
        /*1134*/ 	.word	0x00000000
        /*1138*/ 	.word	0x00032420
        /*113c*/ 	.short	0x010a
        /*113e*/ 	.byte	0x3f
	.zero		1


	//   ....[59]....
        /*1140*/ 	.word	0x0002bbe0
        /*1144*/ 	.word	0x00000006
        /*1148*/ 	.word	0x00000000
        /*114c*/ 	.short	0x010a
        /*114e*/ 	.byte	0x3f
	.zero		1


	//   ....[60]....
        /*1150*/ 	.word	0x0002bc10
        /*1154*/ 	.word	0x00000007
        /*1158*/ 	.word	0x00000000
        /*115c*/ 	.short	0x010a
        /*115e*/ 	.byte	0x3f
	.zero		1


	//   ....[61]....
        /*1160*/ 	.word	0x0002bc70
        /*1164*/ 	.word	0x00000004
        /*1168*/ 	.word	0x00000000
        /*116c*/ 	.short	0x010a
        /*116e*/ 	.byte	0x3f
	.zero		1


	//   ....[62]....
        /*1170*/ 	.word	0x0002bca0
        /*1174*/ 	.word	0x00000003
        /*1178*/ 	.word	0x00000000
        /*117c*/ 	.short	0x010a
        /*117e*/ 	.byte	0x3f
	.zero		1


	//   ....[63]....
        /*1180*/ 	.word	0x0002bd00
        /*1184*/ 	.word	0x00000048
        /*1188*/ 	.word	0x00032400
        /*118c*/ 	.short	0x010a
        /*118e*/ 	.byte	0x3f
	.zero		1


	//   ....[64]....
        /*1190*/ 	.word	0x0002bd50
        /*1194*/ 	.word	0x0000000c
        /*1198*/ 	.word	0x00000000
        /*119c*/ 	.short	0x010a
        /*119e*/ 	.byte	0x3f
	.zero		1


	//   ....[65]....
        /*11a0*/ 	.word	0x0002bda0
        /*11a4*/ 	.word	0x00000048
        /*11a8*/ 	.word	0x00032410
        /*11ac*/ 	.short	0x010a
        /*11ae*/ 	.byte	0x3f
	.zero		1


	//   ....[66]....
        /*11b0*/ 	.word	0x0002bdf0
        /*11b4*/ 	.word	0x00000008
        /*11b8*/ 	.word	0x00000000
        /*11bc*/ 	.short	0x010a
        /*11be*/ 	.byte	0x3f
	.zero		1


	//   ....[67]....
        /*11c0*/ 	.word	0x0002be40
        /*11c4*/ 	.word	0x00000000
        /*11c8*/ 	.word	0x00000000
        /*11cc*/ 	.short	0x010a
        /*11ce*/ 	.byte	0x3f
	.zero		1


	//   ....[68]....
        /*11d0*/ 	.word	0x0002be90
        /*11d4*/ 	.word	0x00000004
        /*11d8*/ 	.word	0x00000000
        /*11dc*/ 	.short	0x010a
        /*11de*/ 	.byte	0x3f
	.zero		1


	//   ....[69]....
        /*11e0*/ 	.word	0x0002bee0
        /*11e4*/ 	.word	0x00000000
        /*11e8*/ 	.word	0x00000000
        /*11ec*/ 	.short	0x010a
        /*11ee*/ 	.byte	0x3f
	.zero		1


	//   ....[70]....
        /*11f0*/ 	.word	0x0002bf30
        /*11f4*/ 	.word	0x00000004
        /*11f8*/ 	.word	0x00000000
        /*11fc*/ 	.short	0x010a
        /*11fe*/ 	.byte	0x3f
	.zero		1


	//   ....[71]....
        /*1200*/ 	.word	0x0002c0d0
        /*1204*/ 	.word	0x00000000
        /*1208*/ 	.word	0x00032440
        /*120c*/ 	.short	0x010a
        /*120e*/ 	.byte	0x3f
	.zero		1


	//   ....[72]....
        /*1210*/ 	.word	0x0002d9c0
        /*1214*/ 	.word	0x00000012
        /*1218*/ 	.word	0x00032420
        /*121c*/ 	.short	0x010a
        /*121e*/ 	.byte	0x3f
	.zero		1


	//   ....[73]....
        /*1220*/ 	.word	0x0002da10
        /*1224*/ 	.word	0x00000002
        /*1228*/ 	.word	0x00032460
        /*122c*/ 	.short	0x010a
        /*122e*/ 	.byte	0x3f
	.zero		1


	//   ....[74]....
        /*1230*/ 	.word	0x0002da60
        /*1234*/ 	.word	0x00000002
        /*1238*/ 	.word	0x00032440
        /*123c*/ 	.short	0x010a
        /*123e*/ 	.byte	0x3f
	.zero		1


	//   ....[75]....
        /*1240*/ 	.word	0x0002dab0
        /*1244*/ 	.word	0x00000002
        /*1248*/ 	.word	0x00032460
        /*124c*/ 	.short	0x010a
        /*124e*/ 	.byte	0x3f
	.zero		1


	//   ....[76]....
        /*1250*/ 	.word	0x0002db00
        /*1254*/ 	.word	0x00000002
        /*1258*/ 	.word	0x00032440
        /*125c*/ 	.short	0x010a
        /*125e*/ 	.byte	0x3f
	.zero		1


	//   ....[77]....
        /*1260*/ 	.word	0x0002db50
        /*1264*/ 	.word	0x00000002
        /*1268*/ 	.word	0x00032460
        /*126c*/ 	.short	0x010a
        /*126e*/ 	.byte	0x3f
	.zero		1


	//   ....[78]....
        /*1270*/ 	.word	0x0002dba0
        /*1274*/ 	.word	0x00000003
        /*1278*/ 	.word	0x00032440
        /*127c*/ 	.short	0x010a
        /*127e*/ 	.byte	0x3f
	.zero		1


	//   ....[79]....
        /*1280*/ 	.word	0x0002dbf0
        /*1284*/ 	.word	0x00000003
        /*1288*/ 	.word	0x00032460
        /*128c*/ 	.short	0x010a
        /*128e*/ 	.byte	0x3f
	.zero		1


	//   ....[80]....
        /*1290*/ 	.word	0x0002e770
        /*1294*/ 	.word	0x00000000
        /*1298*/ 	.word	0x00032420
        /*129c*/ 	.short	0x010a
        /*129e*/ 	.byte	0x3f
	.zero		1


	//   ....[81]....
        /*12a0*/ 	.word	0x0002e910
        /*12a4*/ 	.word	0x00000006
        /*12a8*/ 	.word	0x00000000
        /*12ac*/ 	.short	0x010a
        /*12ae*/ 	.byte	0x3f
	.zero		1


	//   ....[82]....
        /*12b0*/ 	.word	0x0002e960
        /*12b4*/ 	.word	0x00000007
        /*12b8*/ 	.word	0x00000000
        /*12bc*/ 	.short	0x010a
        /*12be*/ 	.byte	0x3f
	.zero		1


	//   ....[83]....
        /*12c0*/ 	.word	0x0002e9b0
        /*12c4*/ 	.word	0x00000004
        /*12c8*/ 	.word	0x00000000
        /*12cc*/ 	.short	0x010a
        /*12ce*/ 	.byte	0x3f
	.zero		1


	//   ....[84]....
        /*12d0*/ 	.word	0x0002ed70
        /*12d4*/ 	.word	0x00000014
        /*12d8*/ 	.word	0x00000000
        /*12dc*/ 	.short	0x010a
        /*12de*/ 	.byte	0x3f
	.zero		1


	//   ....[85]....
        /*12e0*/ 	.word	0x0002eeb0
        /*12e4*/ 	.word	0x0000000e
        /*12e8*/ 	.word	0x00000000
        /*12ec*/ 	.short	0x010a
        /*12ee*/ 	.byte	0x3f
	.zero		1


	//   ....[86]....
        /*12f0*/ 	.word	0x0002f510
        /*12f4*/ 	.word	0x0000000d
        /*12f8*/ 	.word	0x00000000
        /*12fc*/ 	.short	0x010a
        /*12fe*/ 	.byte	0x3f
	.zero		1


	//   ....[87]....
        /*1300*/ 	.word	0x0002f650
        /*1304*/ 	.word	0x00000014
        /*1308*/ 	.word	0x00000000
        /*130c*/ 	.short	0x010a
        /*130e*/ 	.byte	0x3f
	.zero		1


	//   ....[88]....
        /*1310*/ 	.word	0x00030880
        /*1314*/ 	.word	0x00000015
        /*1318*/ 	.word	0x00000000
        /*131c*/ 	.short	0x0101
        /*131e*/ 	.byte	0x3f
	.zero		1


	//   ....[89]....
        /*1320*/ 	.word	0x00049fb0
        /*1324*/ 	.word	0x00000004
        /*1328*/ 	.word	0x00000000
        /*132c*/ 	.short	0x0101
        /*132e*/ 	.byte	0x3f
	.zero		1


	//   ....[90]....
        /*1330*/ 	.word	0x00049ff0
        /*1334*/ 	.word	0x0000000e
        /*1338*/ 	.word	0x00000000
        /*133c*/ 	.short	0x010a
        /*133e*/ 	.byte	0x3f
	.zero		1


	//   ....[91]....
        /*1340*/ 	.word	0x0004a040
        /*1344*/ 	.word	0x00000014
        /*1348*/ 	.word	0x00000000
        /*134c*/ 	.short	0x010a
        /*134e*/ 	.byte	0x3f
	.zero		1


	//----- nvinfo : EIATTR_NUM_MBARRIERS
	.align		4
.L_1415:
        /*1350*/ 	.byte	0x03, 0x38
        /*1352*/ 	.short	0x0017


	//----- nvinfo : EIATTR_EXIT_INSTR_OFFSETS
	.align		4
        /*1354*/ 	.byte	0x04, 0x1c
        /*1356*/ 	.short	(.L_1417 - .L_1416)


	//   ....[0]....
.L_1416:
        /*1358*/ 	.word	0x00000bb0


	//   ....[1]....
        /*135c*/ 	.word	0x00023e70


	//   ....[2]....
        /*1360*/ 	.word	0x0002bcf0


	//----- nvinfo : EIATTR_MAX_THREADS
	.align		4
.L_1417:
        /*1364*/ 	.byte	0x04, 0x05
        /*1366*/ 	.short	(.L_1419 - .L_1418)
.L_1418:
        /*1368*/ 	.word	0x00000180
        /*136c*/ 	.word	0x00000001
        /*1370*/ 	.word	0x00000001


	//----- nvinfo : EIATTR_CRS_STACK_SIZE
	.align		4
.L_1419:
        /*1374*/ 	.byte	0x04, 0x1e
        /*1376*/ 	.short	(.L_1421 - .L_1420)
.L_1420:
        /*1378*/ 	.word	0x00000000


	//----- nvinfo : EIATTR_CBANK_PARAM_SIZE
	.align		4
.L_1421:
        /*137c*/ 	.byte	0x03, 0x19
        /*137e*/ 	.short	0x0bf0


	//----- nvinfo : EIATTR_PARAM_CBANK
	.align		4
        /*1380*/ 	.byte	0x04, 0x0a
        /*1382*/ 	.short	(.L_1423 - .L_1422)
	.align		4
.L_1422:
        /*1384*/ 	.word	index@(.nv.constant0._ZN7cutlass13device_kernelIN5flash11enable_sm90INS1_16FlashAttnFwdSm90INS1_25CollectiveMainloopFwdSm90ILi2EN4cute5tupleIJNS5_1CILi1EEES8_S8_EEENS6_IJNS7_ILi128EEENS7_ILi96EEENS7_ILi64EEEEEELi256ENS_10bfloat16_tEfNS_4arch4Sm90ELb0ELb1ELb0ELb1ELb0ELb0ELb1ELb1ELb0ELb1ELb1ELb0EEENS1_21CollectiveEpilogueFwdINS6_IJSA_NS7_ILi256EEESB_EEES9_SE_SG_Li256ELb1ELb1ELb1ELb0EEENS1_36VarlenDynamicPersistentTileSchedulerILi128ELi96ELi256ELi128ELb1ELb1ELb1ELb1ELb0ELb1EEEEEEEEEvNT_6ParamsE)
        /*1388*/ 	.short	0x0210
        /*138a*/ 	.short	0x0bf0


	//----- nvinfo : EIATTR_SW_WAR
	.align		4
.L_1423:
        /*138c*/ 	.byte	0x04, 0x36
        /*138e*/ 	.short	(.L_1425 - .L_1424)
.L_1424:
        /*1390*/ 	.word	0x00000008
.L_1425:


//--------------------- .nv.info._ZN7cutlass13device_kernelIN5flash11enable_sm90INS1_16FlashAttnFwdSm90INS1_25CollectiveMainloopFwdSm90ILi2EN4cute5tupleIJNS5_1CILi1EEES8_S8_EEENS6_IJNS7_ILi128EEENS7_ILi96EEENS7_ILi64EEEEEELi256ENS_10bfloat16_tEfNS_4arch4Sm90ELb0ELb1ELb0ELb1ELb0ELb1ELb1ELb1ELb0ELb1ELb1ELb0EEENS1_21CollectiveEpilogueFwdINS6_IJSA_NS7_ILi256EEESB_EEES9_SE_SG_Li256ELb1ELb1ELb1ELb0EEENS1_36VarlenDynamicPersistentTileSchedulerILi128ELi96ELi256ELi128ELb1ELb1ELb1ELb1ELb0ELb1EEEEEEEEEvNT_6ParamsE --------------------------
	.section	.nv.info._ZN7cutlass13device_kernelIN5flash11enable_sm90INS1_16FlashAttnFwdSm90INS1_25CollectiveMainloopFwdSm90ILi2EN4cute5tupleIJNS5_1CILi1EEES8_S8_EEENS6_IJNS7_ILi128EEENS7_ILi96EEENS7_ILi64EEEEEELi256ENS_10bfloat16_tEfNS_4arch4Sm90ELb0ELb1ELb0ELb1ELb0ELb1ELb1ELb1ELb0ELb1ELb1ELb0EEENS1_21CollectiveEpilogueFwdINS6_IJSA_NS7_ILi256EEESB_EEES9_SE_SG_Li256ELb1ELb1ELb1ELb0EEENS1_36VarlenDynamicPersistentTileSchedulerILi128ELi96ELi256ELi128ELb1ELb1ELb1ELb1ELb0ELb1EEEEEEEEEvNT_6ParamsE,"",@"SHT_CUDA_INFO"
	.sectionflags	@""
	.align	4


	//----- nvinfo : EIATTR_CUDA_API_VERSION
	.align		4
        /*0000*/ 	.byte	0x04, 0x37
        /*0002*/ 	.short	(.L_1427 - .L_1426)
.L_1426:
        /*0004*/ 	.word	0x00000082


	//----- nvinfo : EIATTR_KPARAM_INFO
	.align		4
.L_1427:
        /*0008*/ 	.byte	0x04, 0x17
        /*000a*/ 	.short	(.L_1429 - .L_1428)
.L_1428:
        /*000c*/ 	.word	0x00000000
        /*0010*/ 	.short	0x0000
        /*0012*/ 	.short	0x0070
        /*0014*/ 	.byte	0x00, 0xf0, 0x01, 0x2e


	//----- nvinfo : EIATTR_SPARSE_MMA_MASK
	.align		4
.L_1429:
        /*0018*/ 	.byte	0x03, 0x50
        /*001a*/ 	.short	0x0000


	//----- nvinfo : EIATTR_MAXREG_COUNT
	.align		4
        /*001c*/ 	.byte	0x03, 0x1b
        /*001e*/ 	.short	0x00a8


	//----- nvinfo : EIATTR_NUM_BARRIERS
	.align		4
        /*0020*/ 	.byte	0x02, 0x4c
        /*0022*/ 	.byte	0x10
	.zero		1


	//----- nvinfo : EIATTR_EXTERNS
	.align		4
        /*0024*/ 	.byte	0x04, 0x0f
        /*0026*/ 	.short	(.L_1431 - .L_1430)


	//   ....[0]....
	.align		4
.L_1430:
        /*0028*/ 	.word	index@(__assertfail)


	//----- nvinfo : EIATTR_ANNOTATIONS
	.align		4
.L_1431:
        /*002c*/ 	.byte	0x04, 0x55
        /*002e*/ 	.short	(.L_1433 - .L_1432)


	//   ....[0]....
.L_1432:
        /* <DEDUP_REMOVED lines=172> */


	//----- nvinfo : EIATTR_MERCURY_ISA_VERSION
	.align		4
.L_1433:
        /*0ad8*/ 	.byte	0x03, 0x5f
        /*0ada*/ 	.short	0x0101


	//----- nvinfo : EIATTR_UNUSED_LOAD_BYTE_OFFSET
	.align		4
        /*0adc*/ 	.byte	0x04, 0x44
        /*0ade*/ 	.short	(.L_1435 - .L_1434)


	//   ....[0]....
.L_1434:
        /*0ae0*/ 	.word	0x00000be0
        /*0ae4*/ 	.word	0x0000fff0


	//   ....[1]....
        /*0ae8*/ 	.word	0x0002bbb0
        /*0aec*/ 	.word	0x0000fff0


	//----- nvinfo : EIATTR_INT_WARP_WIDE_INSTR_OFFSETS
	.align		4
.L_1435:
        /*0af0*/ 	.byte	0x04, 0x31
        /*0af2*/ 	.short	(.L_1437 - .L_1436)


	//   ....[0]....
.L_1436:
        /*0af4*/ 	.word	0x000001e0


	//   ....[1]....
        /*0af8*/ 	.word	0x00000220


	//   ....[2]....
        /*0afc*/ 	.word	0x00000290


	//   ....[3]....
        /*0b00*/ 	.word	0x000002a0


	//   ....[4]....
        /*0b04*/ 	.word	0x00034430


	//   ....[5]....
        /*0b08*/ 	.word	0x000344c0


	//   ....[6]....
        /*0b0c*/ 	.word	0x00038eb0


	//   ....[7]....
        /*0b10*/ 	.word	0x00038f40


	//----- nvinfo : EIATTR_COOP_GROUP_MASK_REGIDS
	.align		4
.L_1437:
        /*0b14*/ 	.byte	0x04, 0x29
        /*0b16*/ 	.short	(.L_1439 - .L_1438)


	//   ....[0]....
.L_1438:
        /*0b18*/ 	.word	0xffffffff


	//   ....[1]....
        /*0b1c*/ 	.word	0xffffffff


	//   ....[2]....
        /*0b20*/ 	.word	0xffffffff


	//   ....[3]....
        /*0b24*/ 	.word	0xffffffff


	//   ....[4]....
        /*0b28*/ 	.word	0xffffffff


	//   ....[5]....
        /*0b2c*/ 	.word	0xffffffff


	//   ....[6]....
        /*0b30*/ 	.word	0xffffffff


	//   ....[7]....
        /*0b34*/ 	.word	0xffffffff


	//   ....[8]....
        /*0b38*/ 	.word	0xffffffff


	//   ....[9]....
        /*0b3c*/ 	.word	0xffffffff


	//   ....[10]....
        /*0b40*/ 	.word	0xffffffff


	//   ....[11]....
        /*0b44*/ 	.word	0xffffffff


	//   ....[12]....
        /*0b48*/ 	.word	0xffffffff


	//   ....[13]....
        /*0b4c*/ 	.word	0xffffffff


	//   ....[14]....
        /*0b50*/ 	.word	0xffffffff


	//   ....[15]....
        /*0b54*/ 	.word	0xffffffff


	//   ....[16]....
        /*0b58*/ 	.word	0xffffffff


	//   ....[17]....
        /*0b5c*/ 	.word	0xffffffff


	//   ....[18]....
        /*0b60*/ 	.word	0xffffffff


	//   ....[19]....
        /*0b64*/ 	.word	0xffffffff


	//   ....[20]....
        /*0b68*/ 	.word	0xffffffff


	//   ....[21]....
        /*0b6c*/ 	.word	0xffffffff


	//   ....[22]....
        /*0b70*/ 	.word	0xffffffff


	//   ....[23]....
        /*0b74*/ 	.word	0xffffffff


	//   ....[24]....
        /*0b78*/ 	.word	0xffffffff


	//   ....[25]....
        /*0b7c*/ 	.word	0xffffffff


	//   ....[26]....
        /*0b80*/ 	.word	0xffffffff


	//   ....[27]....
        /*0b84*/ 	.word	0xffffffff


	//   ....[28]....
        /*0b88*/ 	.word	0xffffffff


	//   ....[29]....
        /*0b8c*/ 	.word	0xffffffff


	//   ....[30]....
        /*0b90*/ 	.word	0xffffffff


	//   ....[31]....
        /*0b94*/ 	.word	0xffffffff


	//   ....[32]....
        /*0b98*/ 	.word	0xffffffff


	//   ....[33]....
        /*0b9c*/ 	.word	0xffffffff


	//   ....[34]....
        /*0ba0*/ 	.word	0xffffffff


	//   ....[35]....
        /*0ba4*/ 	.word	0xffffffff


	//   ....[36]....
        /*0ba8*/ 	.word	0xffffffff


	//   ....[37]....
        /*0bac*/ 	.word	0xffffffff


	//   ....[38]....
        /*0bb0*/ 	.word	0xffffffff


	//   ....[39]....
        /*0bb4*/ 	.word	0xffffffff


	//   ....[40]....
        /*0bb8*/ 	.word	0xffffffff


	//   ....[41]....
        /*0bbc*/ 	.word	0xffffffff


	//   ....[42]....
        /*0bc0*/ 	.word	0xffffffff


	//   ....[43]....
        /*0bc4*/ 	.word	0xffffffff


	//   ....[44]....
        /*0bc8*/ 	.word	0xffffffff


	//   ....[45]....
        /*0bcc*/ 	.word	0xffffffff


	//   ....[46]....
        /*0bd0*/ 	.word	0xffffffff


	//   ....[47]....
        /*0bd4*/ 	.word	0xffffffff


	//   ....[48]....
        /*0bd8*/ 	.word	0xffffffff


	//   ....[49]....
        /*0bdc*/ 	.word	0xffffffff


	//   ....[50]....
        /*0be0*/ 	.word	0xffffffff


	//   ....[51]....
        /*0be4*/ 	.word	0xffffffff


	//   ....[52]....
        /*0be8*/ 	.word	0xffffffff


	//   ....[53]....
        /*0bec*/ 	.word	0xffffffff


	//   ....[54]....
        /*0bf0*/ 	.word	0xffffffff


	//   ....[55]....
        /*0bf4*/ 	.word	0xffffffff


	//   ....[56]....
        /*0bf8*/ 	.word	0xffffffff


	//   ....[57]....
        /*0bfc*/ 	.word	0xffffffff


	//   ....[58]....
        /*0c00*/ 	.word	0xffffffff


	//   ....[59]....
        /*0c04*/ 	.word	0xffffffff


	//   ....[60]....
        /*0c08*/ 	.word	0xffffffff


	//   ....[61]....
        /*0c0c*/ 	.word	0xffffffff


	//   ....[62]....
        /*0c10*/ 	.word	0xffffffff


	//   ....[63]....
        /*0c14*/ 	.word	0xffffffff


	//   ....[64]....
        /*0c18*/ 	.word	0xffffffff


	//   ....[65]....
        /*0c1c*/ 	.word	0xffffffff


	//   ....[66]....
        /*0c20*/ 	.word	0xffffffff


	//   ....[67]....
        /*0c24*/ 	.word	0xffffffff


	//   ....[68]....
        /*0c28*/ 	.word	0xffffffff


	//   ....[69]....
        /*0c2c*/ 	.word	0xffffffff


	//   ....[70]....
        /*0c30*/ 	.word	0xffffffff


	//   ....[71]....
        /*0c34*/ 	.word	0xffffffff


	//   ....[72]....
        /*0c38*/ 	.word	0xffffffff


	//   ....[73]....
        /*0c3c*/ 	.word	0xffffffff


	//   ....[74]....
        /*0c40*/ 	.word	0xffffffff


	//   ....[75]....
        /*0c44*/ 	.word	0xffffffff


	//   ....[76]....
        /*0c48*/ 	.word	0xffffffff


	//   ....[77]....
        /*0c4c*/ 	.word	0xffffffff


	//   ....[78]....
        /*0c50*/ 	.word	0xffffffff


	//   ....[79]....
        /*0c54*/ 	.word	0xffffffff


	//   ....[80]....
        /*0c58*/ 	.word	0xffffffff


	//   ....[81]....
        /*0c5c*/ 	.word	0xffffffff


	//   ....[82]....
        /*0c60*/ 	.word	0xffffffff


	//   ....[83]....
        /*0c64*/ 	.word	0xffffffff


	//   ....[84]....
        /*0c68*/ 	.word	0xffffffff


	//   ....[85]....
        /*0c6c*/ 	.word	0xffffffff


	//   ....[86]....
        /*0c70*/ 	.word	0xffffffff


	//   ....[87]....
        /*0c74*/ 	.word	0xffffffff


	//   ....[88]....
        /*0c78*/ 	.word	0xffffffff


	//   ....[89]....
        /*0c7c*/ 	.word	0xffffffff


	//   ....[90]....
        /*0c80*/ 	.word	0xffffffff


	//   ....[91]....
        /*0c84*/ 	.word	0xffffffff


	//   ....[92]....
        /*0c88*/ 	.word	0xffffffff


	//   ....[93]....
        /*0c8c*/ 	.word	0xffffffff


	//   ....[94]....
        /*0c90*/ 	.word	0xffffffff


	//   ....[95]....
        /*0c94*/ 	.word	0xffffffff


	//   ....[96]....
        /*0c98*/ 	.word	0xffffffff


	//   ....[97]....
        /*0c9c*/ 	.word	0xffffffff


	//   ....[98]....
        /*0ca0*/ 	.word	0xffffffff


	//   ....[99]....
        /*0ca4*/ 	.word	0xffffffff


	//   ....[100]....
        /*0ca8*/ 	.word	0xffffffff


	//   ....[101]....
        /*0cac*/ 	.word	0xffffffff


	//   ....[102]....
        /*0cb0*/ 	.word	0xffffffff


	//   ....[103]....
        /*0cb4*/ 	.word	0xffffffff


	//   ....[104]....
        /*0cb8*/ 	.word	0xffffffff


	//   ....[105]....
        /*0cbc*/ 	.word	0xffffffff


	//   ....[106]....
        /*0cc0*/ 	.word	0xffffffff


	//   ....[107]....
        /*0cc4*/ 	.word	0xffffffff


	//   ....[108]....
        /*0cc8*/ 	.word	0xffffffff


	//   ....[109]....
        /*0ccc*/ 	.word	0xffffffff


	//   ....[110]....
        /*0cd0*/ 	.word	0xffffffff


	//   ....[111]....
        /*0cd4*/ 	.word	0xffffffff


	//   ....[112]....
        /*0cd8*/ 	.word	0xffffffff


	//   ....[113]....
        /*0cdc*/ 	.word	0xffffffff


	//   ....[114]....
        /*0ce0*/ 	.word	0xffffffff


	//   ....[115]....
        /*0ce4*/ 	.word	0xffffffff


	//   ....[116]....
        /*0ce8*/ 	.word	0xffffffff


	//   ....[117]....
        /*0cec*/ 	.word	0xffffffff


	//   ....[118]....
        /*0cf0*/ 	.word	0xffffffff


	//   ....[119]....
        /*0cf4*/ 	.word	0xffffffff


	//   ....[120]....
        /*0cf8*/ 	.word	0xffffffff


	//   ....[121]....
        /*0cfc*/ 	.word	0xffffffff


	//   ....[122]....
        /*0d00*/ 	.word	0xffffffff


	//   ....[123]....
        /*0d04*/ 	.word	0xffffffff


	//   ....[124]....
        /*0d08*/ 	.word	0xffffffff


	//   ....[125]....
        /*0d0c*/ 	.word	0xffffffff


	//   ....[126]....
        /*0d10*/ 	.word	0xffffffff


	//   ....[127]....
        /*0d14*/ 	.word	0xffffffff


	//   ....[128]....
        /*0d18*/ 	.word	0xffffffff


	//   ....[129]....
        /*0d1c*/ 	.word	0xffffffff


	//   ....[130]....
        /*0d20*/ 	.word	0xffffffff


	//   ....[131]....
        /*0d24*/ 	.word	0xffffffff


	//   ....[132]....
        /*0d28*/ 	.word	0xffffffff


	//   ....[133]....
        /*0d2c*/ 	.word	0xffffffff


	//   ....[134]....
        /*0d30*/ 	.word	0xffffffff


	//   ....[135]....
        /*0d34*/ 	.word	0xffffffff


	//   ....[136]....
        /*0d38*/ 	.word	0xffffffff


	//   ....[137]....
        /*0d3c*/ 	.word	0xffffffff


	//   ....[138]....
        /*0d40*/ 	.word	0x0500000f


	//   ....[139]....
        /*0d44*/ 	.word	0x0500000f


	//   ....[140]....
        /*0d48*/ 	.word	0x0500000f


	//   ....[141]....
        /*0d4c*/ 	.word	0x0500000f


	//   ....[142]....
        /*0d50*/ 	.word	0x0500000f


	//   ....[143]....
        /*0d54*/ 	.word	0x0500000f


	//   ....[144]....
        /*0d58*/ 	.word	0x0500000f


	//   ....[145]....
        /*0d5c*/ 	.word	0x0500000f


	//   ....[146]....
        /*0d60*/ 	.word	0x0500000f


	//   ....[147]....
        /*0d64*/ 	.word	0x0500000f


	//   ....[148]....
        /*0d68*/ 	.word	0x0500000f


	//   ....[149]....
        /*0d6c*/ 	.word	0x0500000f


	//   ....[150]....
        /*0d70*/ 	.word	0x0500000f


	//   ....[151]....
        /*0d74*/ 	.word	0x0500000f


	//   ....[152]....
        /*0d78*/ 	.word	0x0500000f


	//   ....[153]....
        /*0d7c*/ 	.word	0x0500000f


	//   ....[154]....
        /*0d80*/ 	.word	0x0500000f


	//   ....[155]....
        /*0d84*/ 	.word	0x0500000f


	//   ....[156]....
        /*0d88*/ 	.word	0x0500000f


	//   ....[157]....
        /*0d8c*/ 	.word	0x0500000f


	//   ....[158]....
        /*0d90*/ 	.word	0x0500000f


	//   ....[159]....
        /*0d94*/ 	.word	0x0500000f


	//   ....[160]....
        /*0d98*/ 	.word	0x0500000f


	//   ....[161]....
        /*0d9c*/ 	.word	0x0500000f


	//   ....[162]....
        /*0da0*/ 	.word	0x0500000f


	//   ....[163]....
        /*0da4*/ 	.word	0x0500000f


	//   ....[164]....
        /*0da8*/ 	.word	0x0500000f


	//   ....[165]....
        /*0dac*/ 	.word	0x0500000f


	//   ....[166]....
        /*0db0*/ 	.word	0x0500000f


	//   ....[167]....
        /*0db4*/ 	.word	0x0500000f


	//   ....[168]....
        /*0db8*/ 	.word	0x0500000f


	//   ....[169]....
        /*0dbc*/ 	.word	0x0500000f


	//   ....[170]....
        /*0dc0*/ 	.word	0x0500000f


	//   ....[171]....
        /*0dc4*/ 	.word	0x0500000f


	//   ....[172]....
        /*0dc8*/ 	.word	0x0500000f


	//   ....[173]....
        /*0dcc*/ 	.word	0x0500000f


	//   ....[174]....
        /*0dd0*/ 	.word	0x0500000f


	//   ....[175]....
        /*0dd4*/ 	.word	0x0500000f


	//   ....[176]....
        /*0dd8*/ 	.word	0x0500000f


	//   ....[177]....
        /*0ddc*/ 	.word	0x0500000f


	//   ....[178]....
        /*0de0*/ 	.word	0x0500000f


	//   ....[179]....
        /*0de4*/ 	.word	0x0500000f


	//   ....[180]....
        /*0de8*/ 	.word	0x0500000f


	//   ....[181]....
        /*0dec*/ 	.word	0x0500000f


	//   ....[182]....
        /*0df0*/ 	.word	0x0500000f


	//   ....[183]....
        /*0df4*/ 	.word	0x0500000f


	//   ....[184]....
        /*0df8*/ 	.word	0x0500000f


	//   ....[185]....
        /*0dfc*/ 	.word	0x0500000f


	//   ....[186]....
        /*0e00*/ 	.word	0x0500000f


	//   ....[187]....
        /*0e04*/ 	.word	0x0500000f


	//   ....[188]....
        /*0e08*/ 	.word	0x0500000f


	//   ....[189]....
        /*0e0c*/ 	.word	0x0500000f


	//   ....[190]....
        /*0e10*/ 	.word	0x0500000f


	//   ....[191]....
        /*0e14*/ 	.word	0x0500000f


	//   ....[192]....
        /*0e18*/ 	.word	0x0500000f


	//   ....[193]....
        /*0e1c*/ 	.word	0x0500000f


	//   ....[194]....
        /*0e20*/ 	.word	0x0500000f


	//   ....[195]....
        /*0e24*/ 	.word	0x0500000f


	//   ....[196]....
        /*0e28*/ 	.word	0x0500000f


	//   ....[197]....
        /*0e2c*/ 	.word	0x0500000f


	//   ....[198]....
        /*0e30*/ 	.word	0x0500000f


	//   ....[199]....
        /*0e34*/ 	.word	0x0500000f


	//   ....[200]....
        /*0e38*/ 	.word	0x0500000f


	//   ....[201]....
        /*0e3c*/ 	.word	0x0500000f


	//   ....[202]....
        /*0e40*/ 	.word	0x0500000f


	//   ....[203]....
        /*0e44*/ 	.word	0x0500000f


	//   ....[204]....
        /*0e48*/ 	.word	0x0500000f


	//   ....[205]....
        /*0e4c*/ 	.word	0x0500000f


	//   ....[206]....
        /*0e50*/ 	.word	0x0500000f


	//   ....[207]....
        /*0e54*/ 	.word	0x0500000f


	//   ....[208]....
        /*0e58*/ 	.word	0x0500000f


	//   ....[209]....
        /*0e5c*/ 	.word	0x0500000f


	//   ....[210]....
        /*0e60*/ 	.word	0x0500000f


	//   ....[211]....
        /*0e64*/ 	.word	0x0500000f


	//   ....[212]....
        /*0e68*/ 	.word	0x0500000f


	//   ....[213]....
        /*0e6c*/ 	.word	0x0500000f


	//   ....[214]....
        /*0e70*/ 	.word	0x0500000f


	//   ....[215]....
        /*0e74*/ 	.word	0x0500000f


	//   ....[216]....
        /*0e78*/ 	.word	0x0500000f


	//   ....[217]....
        /*0e7c*/ 	.word	0x0500000f


	//   ....[218]....
        /*0e80*/ 	.word	0x0500000f


	//   ....[219]....
        /*0e84*/ 	.word	0x0500000f


	//   ....[220]....
        /*0e88*/ 	.word	0x0500000f


	//   ....[221]....
        /*0e8c*/ 	.word	0x0500000f


	//   ....[222]....
        /*0e90*/ 	.word	0x0500000f


	//   ....[223]....
        /*0e94*/ 	.word	0x0500000f


	//   ....[224]....
        /*0e98*/ 	.word	0x0500000f


	//   ....[225]....
        /*0e9c*/ 	.word	0x0500000f


	//   ....[226]....
        /*0ea0*/ 	.word	0x0500000f


	//   ....[227]....
        /*0ea4*/ 	.word	0x0500000f


	//   ....[228]....
        /*0ea8*/ 	.word	0xffffffff


	//   ....[229]....
        /*0eac*/ 	.word	0xffffffff


	//   ....[230]....
        /*0eb0*/ 	.word	0xffffffff


	//   ....[231]....
        /*0eb4*/ 	.word	0xffffffff


	//   ....[232]....
        /*0eb8*/ 	.word	0xffffffff


	//   ....[233]....
        /*0ebc*/ 	.word	0xffffffff


	//----- nvinfo : EIATTR_COOP_GROUP_INSTR_OFFSETS
	.align		4
.L_1439:
        /*0ec0*/ 	.byte	0x04, 0x28
        /*0ec2*/ 	.short	(.L_1441 - .L_1440)


	//   ....[0]....
.L_1440:
        /*0ec4*/ 	.word	0x000000c0


	//   ....[1]....
        /*0ec8*/ 	.word	0x000001f0


	//   ....[2]....
        /*0ecc*/ 	.word	0x00000240


	//   ....[3]....
        /*0ed0*/ 	.word	0x00000490


	//   ....[4]....
        /*0ed4*/ 	.word	0x000005f0


	//   ....[5]....
        /*0ed8*/ 	.word	0x00000710


	//   ....[6]....
        /*0edc*/ 	.word	0x00000870


	//   ....[7]....
        /*0ee0*/ 	.word	0x000076e0


	//   ....[8]....
        /*0ee4*/ 	.word	0x00008400


	//   ....[9]....
        /*0ee8*/ 	.word	0x00008410


	//   ....[10]....
        /*0eec*/ 	.word	0x00008420


	//   ....[11]....
        /*0ef0*/ 	.word	0x00008430


	//   ....[12]....
        /*0ef4*/ 	.word	0x00008770


	//   ....[13]....
        /*0ef8*/ 	.word	0x00008780


	//   ....[14]....
        /*0efc*/ 	.word	0x00008790


	//   ....[15]....
        /*0f00*/ 	.word	0x000087a0


	//   ....[16]....
        /*0f04*/ 	.word	0x00009ad0


	//   ....[17]....
        /*0f08*/ 	.word	0x00009af0


	//   ....[18]....
        /*0f0c*/ 	.word	0x00009b00


	//   ....[19]....
        /*0f10*/ 	.word	0x00009b10


	//   ....[20]....
        /*0f14*/ 	.word	0x00009bf0


	//   ....[21]....
        /*0f18*/ 	.word	0x00009c10


	//   ....[22]....
        /*0f1c*/ 	.word	0x00009c20


	//   ....[23]....
        /*0f20*/ 	.word	0x00009c30


	//   ....[24]....
        /*0f24*/ 	.word	0x0000cbe0


	//   ....[25]....
        /*0f28*/ 	.word	0x0000cdf0


	//   ....[26]....
        /*0f2c*/ 	.word	0x0000de40


	//   ....[27]....
        /*0f30*/ 	.word	0x0000dfb0


	//   ....[28]....
        /*0f34*/ 	.word	0x0000dff0


	//   ....[29]....
        /*0f38*/ 	.word	0x0000e010


	//   ....[30]....
        /*0f3c*/ 	.word	0x00017a80


	//   ....[31]....
        /*0f40*/ 	.word	0x00017b20


	//   ....[32]....
        /*0f44*/ 	.word	0x00017ba0


	//   ....[33]....
        /*0f48*/ 	.word	0x00017bd0


	//   ....[34]....
        /*0f4c*/ 	.word	0x00021310


	//   ....[35]....
        /*0f50*/ 	.word	0x00021520


	//   ....[36]....
        /*0f54*/ 	.word	0x000224e0


	//   ....[37]....
        /*0f58*/ 	.word	0x00022590


	//   ....[38]....
        /*0f5c*/ 	.word	0x00022720


	//   ....[39]....
        /*0f60*/ 	.word	0x00022740


	//   ....[40]....
        /*0f64*/ 	.word	0x0002ab90


	//   ....[41]....
        /*0f68*/ 	.word	0x0002abb0


	//   ....[42]....
        /*0f6c*/ 	.word	0x0002abf0


	//   ....[43]....
        /*0f70*/ 	.word	0x0002ac20


	//   ....[44]....
        /*0f74*/ 	.word	0x0002ce50


	//   ....[45]....
        /*0f78*/ 	.word	0x0002ce70


	//   ....[46]....
        /*0f7c*/ 	.word	0x0002cea0


	//   ....[47]....
        /*0f80*/ 	.word	0x0002ceb0


	//   ....[48]....
        /*0f84*/ 	.word	0x0002d820


	//   ....[49]....
        /*0f88*/ 	.word	0x0002d830


	//   ....[50]....
        /*0f8c*/ 	.word	0x0002d9c0


	//   ....[51]....
        /*0f90*/ 	.word	0x0002d9d0


	//   ....[52]....
        /*0f94*/ 	.word	0x0002db60


	//   ....[53]....
        /*0f98*/ 	.word	0x0002db70


	//   ....[54]....
        /*0f9c*/ 	.word	0x0002dd00


	//   ....[55]....
        /*0fa0*/ 	.word	0x0002dd10


	//   ....[56]....
        /*0fa4*/ 	.word	0x0002e140


	//   ....[57]....
        /*0fa8*/ 	.word	0x0002e150


	//   ....[58]....
        /*0fac*/ 	.word	0x0002ee00


	//   ....[59]....
        /*0fb0*/ 	.word	0x0002ee10


	//   ....[60]....
        /*0fb4*/ 	.word	0x00030360


	//   ....[61]....
        /*0fb8*/ 	.word	0x00030370


	//   ....[62]....
        /*0fbc*/ 	.word	0x00030510


	//   ....[63]....
        /*0fc0*/ 	.word	0x00030520


	//   ....[64]....
        /*0fc4*/ 	.word	0x000306b0


	//   ....[65]....
        /*0fc8*/ 	.word	0x000306c0


	//   ....[66]....
        /*0fcc*/ 	.word	0x00030850


	//   ....[67]....
        /*0fd0*/ 	.word	0x00030860


	//   ....[68]....
        /*0fd4*/ 	.word	0x00030a50


	//   ....[69]....
        /*0fd8*/ 	.word	0x00030c80


	//   ....[70]....
        /*0fdc*/ 	.word	0x00030cb0


	//   ....[71]....
        /*0fe0*/ 	.word	0x00030ce0


	//   ....[72]....
        /*0fe4*/ 	.word	0x00030d10


	//   ....[73]....
        /*0fe8*/ 	.word	0x00030d40


	//   ....[74]....
        /*0fec*/ 	.word	0x00030d70


	//   ....[75]....
        /*0ff0*/ 	.word	0x00030f10


	//   ....[76]....
        /*0ff4*/ 	.word	0x00030f40


	//   ....[77]....
        /*0ff8*/ 	.word	0x00030f70


	//   ....[78]....
        /*0ffc*/ 	.word	0x00030fa0


	//   ....[79]....
        /*1000*/ 	.word	0x00030fd0


	//   ....[80]....
        /*1004*/ 	.word	0x00031000


	//   ....[81]....
        /*1008*/ 	.word	0x000310a0


	//   ....[82]....
        /*100c*/ 	.word	0x000310d0


	//   ....[83]....
        /*1010*/ 	.word	0x000310e0


	//   ....[84]....
        /*1014*/ 	.word	0x00031110


	//   ....[85]....
        /*1018*/ 	.word	0x00032a00


	//   ....[86]....
        /*101c*/ 	.word	0x00034a00


	//   ....[87]....
        /*1020*/ 	.word	0x000354d0


	//   ....[88]....
        /*1024*/ 	.word	0x000354e0


	//   ....[89]....
        /*1028*/ 	.word	0x00035500


	//   ....[90]....
        /*102c*/ 	.word	0x00035520


	//   ....[91]....
        /*1030*/ 	.word	0x00035610


	//   ....[92]....
        /*1034*/ 	.word	0x000356a0


	//   ....[93]....
        /*1038*/ 	.word	0x000356d0


	//   ....[94]....
        /*103c*/ 	.word	0x00035750


	//   ....[95]....
        /*1040*/ 	.word	0x00035780


	//   ....[96]....
        /*1044*/ 	.word	0x00035800


	//   ....[97]....
        /*1048*/ 	.word	0x00035830


	//   ....[98]....
        /*104c*/ 	.word	0x000358b0


	//   ....[99]....
        /*1050*/ 	.word	0x000358e0


	//   ....[100]....
        /*1054*/ 	.word	0x00035940


	//   ....[101]....
        /*1058*/ 	.word	0x00035950


	//   ....[102]....
        /*105c*/ 	.word	0x000359c0


	//   ....[103]....
        /*1060*/ 	.word	0x000360a0


	//   ....[104]....
        /*1064*/ 	.word	0x000360e0


	//   ....[105]....
        /*1068*/ 	.word	0x00036100


	//   ....[106]....
        /*106c*/ 	.word	0x000361a0


	//   ....[107]....
        /*1070*/ 	.word	0x00036260


	//   ....[108]....
        /*1074*/ 	.word	0x00036270


	//   ....[109]....
        /*1078*/ 	.word	0x00036330


	//   ....[110]....
        /*107c*/ 	.word	0x00036340


	//   ....[111]....
        /*1080*/ 	.word	0x000363e0


	//   ....[112]....
        /*1084*/ 	.word	0x000363f0


	//   ....[113]....
        /*1088*/ 	.word	0x000364a0


	//   ....[114]....
        /*108c*/ 	.word	0x000364b0


	//   ....[115]....
        /*1090*/ 	.word	0x00036560


	//   ....[116]....
        /*1094*/ 	.word	0x00036570


	//   ....[117]....
        /*1098*/ 	.word	0x00036580


	//   ....[118]....
        /*109c*/ 	.word	0x000365f0


	//   ....[119]....
        /*10a0*/ 	.word	0x000391e0


	//   ....[120]....
        /*10a4*/ 	.word	0x000391f0


	//   ....[121]....
        /*10a8*/ 	.word	0x00039230


	//   ....[122]....
        /*10ac*/ 	.word	0x00039270


	//   ....[123]....
        /*10b0*/ 	.word	0x000392a0


	//   ....[124]....
        /*10b4*/ 	.word	0x000392d0


	//   ....[125]....
        /*10b8*/ 	.word	0x00039300


	//   ....[126]....
        /*10bc*/ 	.word	0x00039330


	//   ....[127]....
        /*10c0*/ 	.word	0x00039500


	//   ....[128]....
        /*10c4*/ 	.word	0x00039530


	//   ....[129]....
        /*10c8*/ 	.word	0x00039560


	//   ....[130]....
        /*10cc*/ 	.word	0x00039590


	//   ....[131]....
        /*10d0*/ 	.word	0x000395c0


	//   ....[132]....
        /*10d4*/ 	.word	0x000395f0


	//   ....[133]....
        /*10d8*/ 	.word	0x000396c0


	//   ....[134]....
        /*10dc*/ 	.word	0x000396e0


	//   ....[135]....
        /*10e0*/ 	.word	0x000396f0


	//   ....[136]....
        /*10e4*/ 	.word	0x00039770


	//   ....[137]....
        /*10e8*/ 	.word	0x0003a2b0


	//   ....[138]....
        /*10ec*/ 	.word	0x0003a6d0


	//   ....[139]....
        /*10f0*/ 	.word	0x0003a770


	//   ....[140]....
        /*10f4*/ 	.word	0x0003a800


	//   ....[141]....
        /*10f8*/ 	.word	0x0003a850


	//   ....[142]....
        /*10fc*/ 	.word	0x0003a8a0


	//   ....[143]....
        /*1100*/ 	.word	0x0003a940


	//   ....[144]....
        /*1104*/ 	.word	0x0003a9d0


	//   ....[145]....
        /*1108*/ 	.word	0x0003aa20


	//   ....[146]....
        /*110c*/ 	.word	0x0003aa70


	//   ....[147]....
        /*1110*/ 	.word	0x0003ab60


	//   ....[148]....
        /*1114*/ 	.word	0x0003ac10


	//   ....[149]....
        /*1118*/ 	.word	0x0003ac90


	//   ....[150]....
        /*111c*/ 	.word	0x0003ad00


	//   ....[151]....
        /*1120*/ 	.word	0x0003ae70


	//   ....[152]....
        /*1124*/ 	.word	0x0003afa0


	//   ....[153]....
        /*1128*/ 	.word	0x0003b000


	//   ....[154]....
        /*112c*/ 	.word	0x0003b060


	//   ....[155]....
        /*1130*/ 	.word	0x0003b310


	//   ....[156]....
        /*1134*/ 	.word	0x0003b360


	//   ....[157]....
        /*1138*/ 	.word	0x0003b3f0


	//   ....[158]....
        /*113c*/ 	.word	0x0003b480


	//   ....[159]....
        /*1140*/ 	.word	0x0003b510


	//   ....[160]....
        /*1144*/ 	.word	0x0003b5a0


	//   ....[161]....
        /*1148*/ 	.word	0x0003b630


	//   ....[162]....
        /*114c*/ 	.word	0x0003b6c0


	//   ....[163]....
        /*1150*/ 	.word	0x0003b740


	//   ....[164]....
        /*1154*/ 	.word	0x0003b790


	//   ....[165]....
        /*1158*/ 	.word	0x0003b820


	//   ....[166]....
        /*115c*/ 	.word	0x0003b8b0


	//   ....[167]....
        /*1160*/ 	.word	0x0003b930


	//   ....[168]....
        /*1164*/ 	.word	0x0003b980


	//   ....[169]....
        /*1168*/ 	.word	0x0003ba10


	//   ....[170]....
        /*116c*/ 	.word	0x0003baa0


	//   ....[171]....
        /*1170*/ 	.word	0x0003bb30


	//   ....[172]....
        /*1174*/ 	.word	0x0003bbc0


	//   ....[173]....
        /*1178*/ 	.word	0x0003bc50


	//   ....[174]....
        /*117c*/ 	.word	0x0003bce0


	//   ....[175]....
        /*1180*/ 	.word	0x0003bda0


	//   ....[176]....
        /*1184*/ 	.word	0x0003c080


	//   ....[177]....
        /*1188*/ 	.word	0x0003c210


	//   ....[178]....
        /*118c*/ 	.word	0x0003c270


	//   ....[179]....
        /*1190*/ 	.word	0x0003c2d0


	//   ....[180]....
        /*1194*/ 	.word	0x0003c330


	//   ....[181]....
        /*1198*/ 	.word	0x0003c3d0


	//   ....[182]....
        /*119c*/ 	.word	0x0003c4c0


	//   ....[183]....
        /*11a0*/ 	.word	0x0003c5f0


	//   ....[184]....
        /*11a4*/ 	.word	0x0003c690


	//   ....[185]....
        /*11a8*/ 	.word	0x0003c760


	//   ....[186]....
        /*11ac*/ 	.word	0x0003c800


	//   ....[187]....
        /*11b0*/ 	.word	0x0003c8d0


	//   ....[188]....
        /*11b4*/ 	.word	0x0003c970


	//   ....[189]....
        /*11b8*/ 	.word	0x0003ca40


	//   ....[190]....
        /*11bc*/ 	.word	0x0003cae0


	//   ....[191]....
        /*11c0*/ 	.word	0x0003cb90


	//   ....[192]....
        /*11c4*/ 	.word	0x0003cc70


	//   ....[193]....
        /*11c8*/ 	.word	0x0003ced0


	//   ....[194]....
        /*11cc*/ 	.word	0x0003cf80


	//   ....[195]....
        /*11d0*/ 	.word	0x0003d080


	//   ....[196]....
        /*11d4*/ 	.word	0x0003d170


	//   ....[197]....
        /*11d8*/ 	.word	0x0003d200


	//   ....[198]....
        /*11dc*/ 	.word	0x0003d2f0


	//   ....[199]....
        /*11e0*/ 	.word	0x0003d380


	//   ....[200]....
        /*11e4*/ 	.word	0x0003d470


	//   ....[201]....
        /*11e8*/ 	.word	0x0003d500


	//   ....[202]....
        /*11ec*/ 	.word	0x0003d5f0


	//   ....[203]....
        /*11f0*/ 	.word	0x0003d680


	//   ....[204]....
        /*11f4*/ 	.word	0x0003d760


	//   ....[205]....
        /*11f8*/ 	.word	0x0003d890


	//   ....[206]....
        /*11fc*/ 	.word	0x0003d8e0


	//   ....[207]....
        /*1200*/ 	.word	0x0003d940


	//   ....[208]....
        /*1204*/ 	.word	0x0003d9e0


	//   ....[209]....
        /*1208*/ 	.word	0x0003dd80


	//   ....[210]....
        /*120c*/ 	.word	0x0003de20


	//   ....[211]....
        /*1210*/ 	.word	0x0003dfc0


	//   ....[212]....
        /*1214*/ 	.word	0x0003e040


	//   ....[213]....
        /*1218*/ 	.word	0x0003e0c0


	//   ....[214]....
        /*121c*/ 	.word	0x0003e140


	//   ....[215]....
        /*1220*/ 	.word	0x0003e1c0


	//   ....[216]....
        /*1224*/ 	.word	0x0003e250


	//   ....[217]....
        /*1228*/ 	.word	0x0003e2f0


	//   ....[218]....
        /*122c*/ 	.word	0x0003e3a0


	//   ....[219]....
        /*1230*/ 	.word	0x0003e420


	//   ....[220]....
        /*1234*/ 	.word	0x0003e4a0


	//   ....[221]....
        /*1238*/ 	.word	0x0003e520


	//   ....[222]....
        /*123c*/ 	.word	0x0003e5b0


	//   ....[223]....
        /*1240*/ 	.word	0x0003e630


	//   ....[224]....
        /*1244*/ 	.word	0x0003e6e0


	//   ....[225]....
        /*1248*/ 	.word	0x0003e730


	//   ....[226]....
        /*124c*/ 	.word	0x0003e7f0


	//   ....[227]....
        /*1250*/ 	.word	0x0003e920


	//   ....[228]....
        /*1254*/ 	.word	0x00040480


	//   ....[229]....
        /*1258*/ 	.word	0x00040670


	//   ....[230]....
        /*125c*/ 	.word	0x00041830


	//   ....[231]....
        /*1260*/ 	.word	0x00041860


	//   ....[232]....
        /*1264*/ 	.word	0x00041880


	//   ....[233]....
        /*1268*/ 	.word	0x00041890


	//----- nvinfo : EIATTR_REG_RECONFIG
	.align		4
.L_1441:
        /*126c*/ 	.byte	0x01, 0x54
	.zero		2


	//----- nvinfo : EIATTR_SYSCALL_OFFSETS
	.align		4
        /*1270*/ 	.byte	0x04, 0x46
        /*1272*/ 	.short	(.L_1443 - .L_1442)


	//   ....[0]....
.L_1442:
        /*1274*/ 	.word	0x00002600


	//   ....[1]....
        /*1278*/ 	.word	0x00002750


	//   ....[2]....
        /*127c*/ 	.word	0x00007c20


	//   ....[3]....
        /*1280*/ 	.word	0x000081b0


	//   ....[4]....
        /*1284*/ 	.word	0x00034630


	//   ....[5]....
        /*1288*/ 	.word	0x00034780


	//   ....[6]....
        /*128c*/ 	.word	0x00034870


	//   ....[7]....
        /*1290*/ 	.word	0x000350d0


	//   ....[8]....
        /*1294*/ 	.word	0x00035cd0


	//----- nvinfo : EIATTR_MBARRIER_INSTR_OFFSETS
	.align		4
.L_1443:
        /*1298*/ 	.byte	0x04, 0x39
        /*129a*/ 	.short	(.L_1445 - .L_1444)


	//   ....[0]....
.L_1444:
        /*129c*/ 	.word	0x00000330
        /*12a0*/ 	.word	0x000000ff
        /*12a4*/ 	.word	0x00032400
        /*12a8*/ 	.short	0x0100
        /*12aa*/ 	.byte	0x08
	.zero		1


	//   ....[1]....
        /*12ac*/ 	.word	0x00000340
        /*12b0*/ 	.word	0x000000ff
        /*12b4*/ 	.word	0x00032410
        /*12b8*/ 	.short	0x0100
        /*12ba*/ 	.byte	0x08
	.zero		1


	//   ....[2]....
        /*12bc*/ 	.word	0x00000350
        /*12c0*/ 	.word	0x000000ff
        /*12c4*/ 	.word	0x00032420
        /*12c8*/ 	.short	0x0100
        /*12ca*/ 	.byte	0x08
	.zero		1


	//   ....[3]....
        /*12cc*/ 	.word	0x00000440
        /*12d0*/ 	.word	0x000000ff
        /*12d4*/ 	.word	0x00032430
        /*12d8*/ 	.short	0x0100
        /*12da*/ 	.byte	0x08
	.zero		1


	//   ....[4]....
        /*12dc*/ 	.word	0x00000450
        /*12e0*/ 	.word	0x000000ff
        /*12e4*/ 	.word	0x00032440
        /*12e8*/ 	.short	0x0100
        /*12ea*/ 	.byte	0x08
	.zero		1


	//   ....[5]....
        /*12ec*/ 	.word	0x00000460
        /*12f0*/ 	.word	0x000000ff
        /*12f4*/ 	.word	0x00032438
        /*12f8*/ 	.short	0x0100
        /*12fa*/ 	.byte	0x08
	.zero		1


	//   ....[6]....
        /*12fc*/ 	.word	0x00000470
        /*1300*/ 	.word	0x000000ff
        /*1304*/ 	.word	0x00032448
        /*1308*/ 	.short	0x0100
        /*130a*/ 	.byte	0x08
	.zero		1


	//   ....[7]....
        /*130c*/ 	.word	0x000005a0
        /*1310*/ 	.word	0x000000ff
        /*1314*/ 	.word	0x00032450
        /*1318*/ 	.short	0x0100
        /*131a*/ 	.byte	0x08
	.zero		1


	//   ....[8]....
        /*131c*/ 	.word	0x000005b0
        /*1320*/ 	.word	0x000000ff
        /*1324*/ 	.word	0x00032460
        /*1328*/ 	.short	0x0100
        /*132a*/ 	.byte	0x08
	.zero		1


	//   ....[9]....
        /*132c*/ 	.word	0x000005c0
        /*1330*/ 	.word	0x000000ff
        /*1334*/ 	.word	0x00032458
        /*1338*/ 	.short	0x0100
        /*133a*/ 	.byte	0x08
	.zero		1


	//   ....[10]....
        /*133c*/ 	.word	0x000005d0
        /*1340*/ 	.word	0x000000ff
        /*1344*/ 	.word	0x00032468
        /*1348*/ 	.short	0x0100
        /*134a*/ 	.byte	0x08
	.zero		1


	//   ....[11]....
        /*134c*/ 	.word	0x000006c0
        /*1350*/ 	.word	0x000000ff
        /*1354*/ 	.word	0x00032470
        /*1358*/ 	.short	0x0100
        /*135a*/ 	.byte	0x06
	.zero		1


	//   ....[12]....
        /*135c*/ 	.word	0x000006d0
        /*1360*/ 	.word	0x000000ff
        /*1364*/ 	.word	0x00032480
        /*1368*/ 	.short	0x0100
        /*136a*/ 	.byte	0x06
	.zero		1


	//   ....[13]....
        /*136c*/ 	.word	0x000006e0
        /*1370*/ 	.word	0x000000ff
        /*1374*/ 	.word	0x00032478
        /*1378*/ 	.short	0x0100
        /*137a*/ 	.byte	0x06
	.zero		1


	//   ....[14]....
        /*137c*/ 	.word	0x000006f0
        /*1380*/ 	.word	0x000000ff
        /*1384*/ 	.word	0x00032488
        /*1388*/ 	.short	0x0100
        /*138a*/ 	.byte	0x06
	.zero		1


	//   ....[15]....
        /*138c*/ 	.word	0x00000820
        /*1390*/ 	.word	0x000000ff
        /*1394*/ 	.word	0x00032490
        /*1398*/ 	.short	0x0100
        /*139a*/ 	.byte	0x08
	.zero		1


	//   ....[16]....
        /*139c*/ 	.word	0x00000830
        /*13a0*/ 	.word	0x000000ff
        /*13a4*/ 	.word	0x000324a0
        /*13a8*/ 	.short	0x0100
        /*13aa*/ 	.byte	0x08
	.zero		1


	//   ....[17]....
        /*13ac*/ 	.word	0x00000840
        /*13b0*/ 	.word	0x000000ff
        /*13b4*/ 	.word	0x00032498
        /*13b8*/ 	.short	0x0100
        /*13ba*/ 	.byte	0x08
	.zero		1


	//   ....[18]....
        /*13bc*/ 	.word	0x00000850
        /*13c0*/ 	.word	0x000000ff
        /*13c4*/ 	.word	0x000324a8
        /*13c8*/ 	.short	0x0100
        /*13ca*/ 	.byte	0x08
	.zero		1


	//   ....[19]....
        /*13cc*/ 	.word	0x00000980
        /*13d0*/ 	.word	0x000000ff
        /*13d4*/ 	.word	0x000324b0
        /*13d8*/ 	.short	0x0100
        /*13da*/ 	.byte	0x08
	.zero		1


	//   ....[20]....
        /*13dc*/ 	.word	0x00000990
        /*13e0*/ 	.word	0x000000ff
        /*13e4*/ 	.word	0x000324c0
        /*13e8*/ 	.short	0x0100
        /*13ea*/ 	.byte	0x08
	.zero		1


	//   ....[21]....
        /*13ec*/ 	.word	0x000009a0
        /*13f0*/ 	.word	0x000000ff
        /*13f4*/ 	.word	0x000324b8
        /*13f8*/ 	.short	0x0100
        /*13fa*/ 	.byte	0x08
	.zero		1


	//   ....[22]....
        /*13fc*/ 	.word	0x000009b0
        /*1400*/ 	.word	0x000000ff
        /*1404*/ 	.word	0x000324c8
        /*1408*/ 	.short	0x0100
        /*140a*/ 	.byte	0x08
	.zero		1


	//   ....[23]....
        /*140c*/ 	.word	0x00003900
        /*1410*/ 	.word	0x00000044
        /*1414*/ 	.word	0x00032490
        /*1418*/ 	.short	0x010a
        /*141a*/ 	.byte	0x3f
	.zero		1


	//   ....[24]....
        /*141c*/ 	.word	0x00004ee0
        /*1420*/ 	.word	0x00000044
        /*1424*/ 	.word	0x00032490
        /*1428*/ 	.short	0x010a
        /*142a*/ 	.byte	0x3f
	.zero		1


	//   ....[25]....
        /*142c*/ 	.word	0x00006080
        /*1430*/ 	.word	0x00000044
        /*1434*/ 	.word	0x00032490
        /*1438*/ 	.short	0x010a
        /*143a*/ 	.byte	0x3f
	.zero		1


	//   ....[26]....
        /*143c*/ 	.word	0x000062b0
        /*1440*/ 	.word	0x00000004
        /*1444*/ 	.word	0x00000000
        /*1448*/ 	.short	0x0101
        /*144a*/ 	.byte	0x3f
	.zero		1


	//   ....[27]....
        /*144c*/ 	.word	0x000062f0
        /*1450*/ 	.word	0x00000044
        /*1454*/ 	.word	0x000324b0
        /*1458*/ 	.short	0x010a
        /*145a*/ 	.byte	0x3f
	.zero		1


	//   ....[28]....
        /*145c*/ 	.word	0x00006940
        /*1460*/ 	.word	0x00000044
        /*1464*/ 	.word	0x00000000
        /*1468*/ 	.short	0x0101
        /*146a*/ 	.byte	0x3f
	.zero		1


	//   ....[29]....
        /*146c*/ 	.word	0x00007f30
        /*1470*/ 	.word	0x00000002
        /*1474*/ 	.word	0x00032400
        /*1478*/ 	.short	0x010a
        /*147a*/ 	.byte	0x3f
	.zero		1


	//   ....[30]....
        /*147c*/ 	.word	0x00007f80
        /*1480*/ 	.word	0x00000002
        /*1484*/ 	.word	0x00032400
        /*1488*/ 	.short	0x010a
        /*148a*/ 	.byte	0x3f
	.zero		1


	//   ....[31]....
        /*148c*/ 	.word	0x00008a00
        /*1490*/ 	.word	0x00000002
        /*1494*/ 	.word	0x00032400
        /*1498*/ 	.short	0x010a
        /*149a*/ 	.byte	0x3f
	.zero		1


	//   ....[32]....
        /*149c*/ 	.word	0x00009f60
        /*14a0*/ 	.word	0x00000002
        /*14a4*/ 	.word	0x00032400
        /*14a8*/ 	.short	0x010a
        /*14aa*/ 	.byte	0x3f
	.zero		1


	//   ....[33]....
        /*14ac*/ 	.word	0x0000b670
        /*14b0*/ 	.word	0x00000005
        /*14b4*/ 	.word	0x00000000
        /*14b8*/ 	.short	0x010a
        /*14ba*/ 	.byte	0x3f
	.zero		1


	//   ....[34]....
        /*14bc*/ 	.word	0x0000b770
        /*14c0*/ 	.word	0x00000002
        /*14c4*/ 	.word	0x00000000
        /*14c8*/ 	.short	0x010a
        /*14ca*/ 	.byte	0x3f
	.zero		1


	//   ....[35]....
        /*14cc*/ 	.word	0x0000bba0
        /*14d0*/ 	.word	0x00000010
        /*14d4*/ 	.word	0x00000000
        /*14d8*/ 	.short	0x010a
        /*14da*/ 	.byte	0x3f
	.zero		1


	//   ....[36]....
        /*14dc*/ 	.word	0x0000bc50
        /*14e0*/ 	.word	0x00000004
        /*14e4*/ 	.word	0x00000000
        /*14e8*/ 	.short	0x010a
        /*14ea*/ 	.byte	0x3f
	.zero		1


	//   ....[37]....
        /*14ec*/ 	.word	0x0000c960
        /*14f0*/ 	.word	0x00000004
        /*14f4*/ 	.word	0x00000000
        /*14f8*/ 	.short	0x0101
        /*14fa*/ 	.byte	0x3f
	.zero		1


	//   ....[38]....
        /*14fc*/ 	.word	0x00016040
        /*1500*/ 	.word	0x00000002
        /*1504*/ 	.word	0x00000000
        /*1508*/ 	.short	0x0101
        /*150a*/ 	.byte	0x3f
	.zero		1


	//   ....[39]....
        /*150c*/ 	.word	0x000164f0
        /*1510*/ 	.word	0x00000007
        /*1514*/ 	.word	0x00000000
        /*1518*/ 	.short	0x010a
        /*151a*/ 	.byte	0x3f
	.zero		1


	//   ....[40]....
        /*151c*/ 	.word	0x000165f0
        /*1520*/ 	.word	0x00000000
        /*1524*/ 	.word	0x00000000
        /*1528*/ 	.short	0x010a
        /*152a*/ 	.byte	0x3f
	.zero		1


	//   ....[41]....
        /*152c*/ 	.word	0x00016a20
        /*1530*/ 	.word	0x00000014
        /*1534*/ 	.word	0x00000000
        /*1538*/ 	.short	0x010a
        /*153a*/ 	.byte	0x3f
	.zero		1


	//   ....[42]....
        /*153c*/ 	.word	0x00016ad0
        /*1540*/ 	.word	0x00000006
        /*1544*/ 	.word	0x00000000
        /*1548*/ 	.short	0x010a
        /*154a*/ 	.byte	0x3f
	.zero		1


	//   ....[43]....
        /*154c*/ 	.word	0x000177e0
        /*1550*/ 	.word	0x00000006
        /*1554*/ 	.word	0x00000000
        /*1558*/ 	.short	0x0101
        /*155a*/ 	.byte	0x3f
	.zero		1


	//   ....[44]....
        /*155c*/ 	.word	0x0001fb90
        /*1560*/ 	.word	0x00000000
        /*1564*/ 	.word	0x00000000
        /*1568*/ 	.short	0x0101
        /*156a*/ 	.byte	0x3f
	.zero		1


	//   ....[45]....
        /*156c*/ 	.word	0x0001fda0
        /*1570*/ 	.word	0x00000005
        /*1574*/ 	.word	0x00000000
        /*1578*/ 	.short	0x010a
        /*157a*/ 	.byte	0x3f
	.zero		1


	//   ....[46]....
        /*157c*/ 	.word	0x0001fea0
        /*1580*/ 	.word	0x00000006
        /*1584*/ 	.word	0x00000000
        /*1588*/ 	.short	0x010a
        /*158a*/ 	.byte	0x3f
	.zero		1


	//   ....[47]....
        /*158c*/ 	.word	0x000202d0
        /*1590*/ 	.word	0x00000005
        /*1594*/ 	.word	0x00000000
        /*1598*/ 	.short	0x010a
        /*159a*/ 	.byte	0x3f
	.zero		1


	//   ....[48]....
        /*159c*/ 	.word	0x00020380
        /*15a0*/ 	.word	0x00000006
        /*15a4*/ 	.word	0x00000000
        /*15a8*/ 	.short	0x010a
        /*15aa*/ 	.byte	0x3f
	.zero		1


	//   ....[49]....
        /*15ac*/ 	.word	0x00021090
        /*15b0*/ 	.word	0x00000005
        /*15b4*/ 	.word	0x00000000
        /*15b8*/ 	.short	0x0101
        /*15ba*/ 	.byte	0x3f
	.zero		1


	//   ....[50]....
        /*15bc*/ 	.word	0x0002a770
        /*15c0*/ 	.word	0x00000004
        /*15c4*/ 	.word	0x00000000
        /*15c8*/ 	.short	0x0101
        /*15ca*/ 	.byte	0x3f
	.zero		1


	//   ....[51]....
        /*15cc*/ 	.word	0x0002d740
        /*15d0*/ 	.word	0x00000003
        /*15d4*/ 	.word	0x00000000
        /*15d8*/ 	.short	0x0101
        /*15da*/ 	.byte	0x3f
	.zero		1


	//   ....[52]....
        /*15dc*/ 	.word	0x0002e040
        /*15e0*/ 	.word	0x00000008
        /*15e4*/ 	.word	0x00000000
        /*15e8*/ 	.short	0x0101
        /*15ea*/ 	.byte	0x3f
	.zero		1


	//   ....[53]....
        /*15ec*/ 	.word	0x00032ae0
        /*15f0*/ 	.word	0x00000012
        /*15f4*/ 	.word	0x00032420
        /*15f8*/ 	.short	0x010a
        /*15fa*/ 	.byte	0x3f
	.zero		1


	//   ....[54]....
        /*15fc*/ 	.word	0x00032bb0
        /*1600*/ 	.word	0x00000005
        /*1604*/ 	.word	0x000324a0
        /*1608*/ 	.short	0x010a
        /*160a*/ 	.byte	0x3f
	.zero		1


	//   ....[55]....
        /*160c*/ 	.word	0x00032df0
        /*1610*/ 	.word	0x00000005
        /*1614*/ 	.word	0x000324c0
        /*1618*/ 	.short	0x010a
        /*161a*/ 	.byte	0x3f
	.zero		1


	//   ....[56]....
        /*161c*/ 	.word	0x00033490
        /*1620*/ 	.word	0x00000006
        /*1624*/ 	.word	0x000324a0
        /*1628*/ 	.short	0x010a
        /*162a*/ 	.byte	0x3f
	.zero		1


	//   ....[57]....
        /*162c*/ 	.word	0x000336c0
        /*1630*/ 	.word	0x00000006
        /*1634*/ 	.word	0x000324c0
        /*1638*/ 	.short	0x010a
        /*163a*/ 	.byte	0x3f
	.zero		1


	//   ....[58]....
        /*163c*/ 	.word	0x00034c70
        /*1640*/ 	.word	0x00000000
        /*1644*/ 	.word	0x00032440
        /*1648*/ 	.short	0x010a
        /*164a*/ 	.byte	0x3f
	.zero		1


	//   ....[59]....
        /*164c*/ 	.word	0x00035a80
        /*1650*/ 	.word	0x00000012
        /*1654*/ 	.word	0x00032400
        /*1658*/ 	.short	0x0107
        /*165a*/ 	.byte	0x3f
	.zero		1


	//   ....[60]....
        /*165c*/ 	.word	0x00035b40
        /*1660*/ 	.word	0x00000012
        /*1664*/ 	.word	0x00032400
        /*1668*/ 	.short	0x0101
        /*166a*/ 	.byte	0x3f
	.zero		1


	//   ....[61]....
        /*166c*/ 	.word	0x00036730
        /*1670*/ 	.word	0x00000012
        /*1674*/ 	.word	0x00032410
        /*1678*/ 	.short	0x0107
        /*167a*/ 	.byte	0x3f
	.zero		1


	//   ....[62]....
        /*167c*/ 	.word	0x00036830
        /*1680*/ 	.word	0x00000012
        /*1684*/ 	.word	0x00032410
        /*1688*/ 	.short	0x0101
        /*168a*/ 	.byte	0x3f
	.zero		1


	//   ....[63]....
        /*168c*/ 	.word	0x00036850
        /*1690*/ 	.word	0x00000012
        /*1694*/ 	.word	0x00032420
        /*1698*/ 	.short	0x010a
        /*169a*/ 	.byte	0x3f
	.zero		1


	//   ....[64]....
        /*169c*/ 	.word	0x00036930
        /*16a0*/ 	.word	0x00000002
        /*16a4*/ 	.word	0x00032460
        /*16a8*/ 	.short	0x010a
        /*16aa*/ 	.byte	0x3f
	.zero		1


	//   ....[65]....
        /*16ac*/ 	.word	0x00037260
        /*16b0*/ 	.word	0x00000002
        /*16b4*/ 	.word	0x00032440
        /*16b8*/ 	.short	0x010a
        /*16ba*/ 	.byte	0x3f
	.zero		1


	//   ....[66]....
        /*16bc*/ 	.word	0x00037490
        /*16c0*/ 	.word	0x00000002
        /*16c4*/ 	.word	0x00032460
        /*16c8*/ 	.short	0x010a
        /*16ca*/ 	.byte	0x3f
	.zero		1


	//   ....[67]....
        /*16cc*/ 	.word	0x00037c90
        /*16d0*/ 	.word	0x00000003
        /*16d4*/ 	.word	0x00032440
        /*16d8*/ 	.short	0x010a
        /*16da*/ 	.byte	0x3f
	.zero		1


	//   ....[68]....
        /*16dc*/ 	.word	0x00037ec0
        /*16e0*/ 	.word	0x00000003
        /*16e4*/ 	.word	0x00032460
        /*16e8*/ 	.short	0x010a
        /*16ea*/ 	.byte	0x3f
	.zero		1


	//   ....[69]....
        /*16ec*/ 	.word	0x00038660
        /*16f0*/ 	.word	0x00000003
        /*16f4*/ 	.word	0x00032440
        /*16f8*/ 	.short	0x010a
        /*16fa*/ 	.byte	0x3f
	.zero		1


	//   ....[70]....
        /*16fc*/ 	.word	0x00038890
        /*1700*/ 	.word	0x00000003
        /*1704*/ 	.word	0x00032460
        /*1708*/ 	.short	0x010a
        /*170a*/ 	.byte	0x3f
	.zero		1


	//   ....[71]....
        /*170c*/ 	.word	0x0003a230
        /*1710*/ 	.word	0x00000000
        /*1714*/ 	.word	0x00032420
        /*1718*/ 	.short	0x010a
        /*171a*/ 	.byte	0x3f
	.zero		1


	//   ....[72]....
        /*171c*/ 	.word	0x0003a410
        /*1720*/ 	.word	0x00000006
        /*1724*/ 	.word	0x00000000
        /*1728*/ 	.short	0x010a
        /*172a*/ 	.byte	0x3f
	.zero		1


	//   ....[73]....
        /*172c*/ 	.word	0x0003a440
        /*1730*/ 	.word	0x00000007
        /*1734*/ 	.word	0x00000000
        /*1738*/ 	.short	0x010a
        /*173a*/ 	.byte	0x3f
	.zero		1


	//   ....[74]....
        /*173c*/ 	.word	0x0003a4a0
        /*1740*/ 	.word	0x00000004
        /*1744*/ 	.word	0x00000000
        /*1748*/ 	.short	0x010a
        /*174a*/ 	.byte	0x3f
	.zero		1


	//   ....[75]....
        /*174c*/ 	.word	0x0003a4d0
        /*1750*/ 	.word	0x00000003
        /*1754*/ 	.word	0x00000000
        /*1758*/ 	.short	0x010a
        /*175a*/ 	.byte	0x3f
	.zero		1


	//   ....[76]....
        /*175c*/ 	.word	0x0003a530
        /*1760*/ 	.word	0x00000044
        /*1764*/ 	.word	0x00032490
        /*1768*/ 	.short	0x010a
        /*176a*/ 	.byte	0x3f
	.zero		1


	//   ....[77]....
        /*176c*/ 	.word	0x0003a580
        /*1770*/ 	.word	0x00000044
        /*1774*/ 	.word	0x00032490
        /*1778*/ 	.short	0x010a
        /*177a*/ 	.byte	0x3f
	.zero		1


	//   ....[78]....
        /*177c*/ 	.word	0x0003a5d0
        /*1780*/ 	.word	0x00000044
        /*1784*/ 	.word	0x00032490
        /*1788*/ 	.short	0x010a
        /*178a*/ 	.byte	0x3f
	.zero		1


	//   ....[79]....
        /*178c*/ 	.word	0x0003a620
        /*1790*/ 	.word	0x00000044
        /*1794*/ 	.word	0x000324b0
        /*1798*/ 	.short	0x010a
        /*179a*/ 	.byte	0x3f
	.zero		1


	//   ....[80]....
        /*179c*/ 	.word	0x0003aaa0
        /*17a0*/ 	.word	0x00000002
        /*17a4*/ 	.word	0x00032400
        /*17a8*/ 	.short	0x010a
        /*17aa*/ 	.byte	0x3f
	.zero		1


	//   ....[81]....
        /*17ac*/ 	.word	0x0003b090
        /*17b0*/ 	.word	0x00000002
        /*17b4*/ 	.word	0x00032400
        /*17b8*/ 	.short	0x010a
        /*17ba*/ 	.byte	0x3f
	.zero		1


	//   ....[82]....
        /*17bc*/ 	.word	0x0003b0e0
        /*17c0*/ 	.word	0x00000002
        /*17c4*/ 	.word	0x00000000
        /*17c8*/ 	.short	0x010a
        /*17ca*/ 	.byte	0x3f
	.zero		1


	//   ....[83]....
        /*17cc*/ 	.word	0x0003b130
        /*17d0*/ 	.word	0x00000004
        /*17d4*/ 	.word	0x00000000
        /*17d8*/ 	.short	0x010a
        /*17da*/ 	.byte	0x3f
	.zero		1


	//   ....[84]....
        /*17dc*/ 	.word	0x0003b180
        /*17e0*/ 	.word	0x00000000
        /*17e4*/ 	.word	0x00000000
        /*17e8*/ 	.short	0x010a
        /*17ea*/ 	.byte	0x3f
	.zero		1


	//   ....[85]....
        /*17ec*/ 	.word	0x0003b1d0
        /*17f0*/ 	.word	0x00000006
        /*17f4*/ 	.word	0x00000000
        /*17f8*/ 	.short	0x010a
        /*17fa*/ 	.byte	0x3f
	.zero		1


	//   ....[86]....
        /*17fc*/ 	.word	0x0003b220
        /*1800*/ 	.word	0x00000006
        /*1804*/ 	.word	0x00000000
        /*1808*/ 	.short	0x010a
        /*180a*/ 	.byte	0x3f
	.zero		1


	//   ....[87]....
        /*180c*/ 	.word	0x0003b270
        /*1810*/ 	.word	0x00000006
        /*1814*/ 	.word	0x00000000
        /*1818*/ 	.short	0x010a
        /*181a*/ 	.byte	0x3f
	.zero		1


	//   ....[88]....
        /*181c*/ 	.word	0x0003be60
        /*1820*/ 	.word	0x00000012
        /*1824*/ 	.word	0x00032420
        /*1828*/ 	.short	0x010a
        /*182a*/ 	.byte	0x3f
	.zero		1


	//   ....[89]....
        /*182c*/ 	.word	0x0003beb0
        /*1830*/ 	.word	0x00000005
        /*1834*/ 	.word	0x000324a0
        /*1838*/ 	.short	0x010a
        /*183a*/ 	.byte	0x3f
	.zero		1


	//   ....[90]....
        /*183c*/ 	.word	0x0003bf00
        /*1840*/ 	.word	0x00000005
        /*1844*/ 	.word	0x000324c0
        /*1848*/ 	.short	0x010a
        /*184a*/ 	.byte	0x3f
	.zero		1


	//   ....[91]....
        /*184c*/ 	.word	0x0003bf50
        /*1850*/ 	.word	0x00000006
        /*1854*/ 	.word	0x000324a0
        /*1858*/ 	.short	0x010a
        /*185a*/ 	.byte	0x3f
	.zero		1


	//   ....[92]....
        /*185c*/ 	.word	0x0003bfa0
        /*1860*/ 	.word	0x00000006
        /*1864*/ 	.word	0x000324c0
        /*1868*/ 	.short	0x010a
        /*186a*/ 	.byte	0x3f
	.zero		1


	//   ....[93]....
        /*186c*/ 	.word	0x0003c140
        /*1870*/ 	.word	0x00000000
        /*1874*/ 	.word	0x00032440
        /*1878*/ 	.short	0x010a
        /*187a*/ 	.byte	0x3f
	.zero		1


	//   ....[94]....
        /*187c*/ 	.word	0x0003da90
        /*1880*/ 	.word	0x00000012
        /*1884*/ 	.word	0x00032420
        /*1888*/ 	.short	0x010a
        /*188a*/ 	.byte	0x3f
	.zero		1


	//   ....[95]....
        /*188c*/ 	.word	0x0003dae0
        /*1890*/ 	.word	0x00000002
        /*1894*/ 	.word	0x00032460
        /*1898*/ 	.short	0x010a
        /*189a*/ 	.byte	0x3f
	.zero		1


	//   ....[96]....
        /*189c*/ 	.word	0x0003db30
        /*18a0*/ 	.word	0x00000002
        /*18a4*/ 	.word	0x00032440
        /*18a8*/ 	.short	0x010a
        /*18aa*/ 	.byte	0x3f
	.zero		1


	//   ....[97]....
        /*18ac*/ 	.word	0x0003db80
        /*18b0*/ 	.word	0x00000002
        /*18b4*/ 	.word	0x00032460
        /*18b8*/ 	.short	0x010a
        /*18ba*/ 	.byte	0x3f
	.zero		1


	//   ....[98]....
        /*18bc*/ 	.word	0x0003dbd0
        /*18c0*/ 	.word	0x00000003
        /*18c4*/ 	.word	0x00032440
        /*18c8*/ 	.short	0x010a
        /*18ca*/ 	.byte	0x3f
	.zero		1


	//   ....[99]....
        /*18cc*/ 	.word	0x0003dc20
        /*18d0*/ 	.word	0x00000003
        /*18d4*/ 	.word	0x00032460
        /*18d8*/ 	.short	0x010a
        /*18da*/ 	.byte	0x3f
	.zero		1


	//   ....[100]....
        /*18dc*/ 	.word	0x0003dc70
        /*18e0*/ 	.word	0x00000003
        /*18e4*/ 	.word	0x00032440
        /*18e8*/ 	.short	0x010a
        /*18ea*/ 	.byte	0x3f
	.zero		1


	//   ....[101]....
        /*18ec*/ 	.word	0x0003dcc0
        /*18f0*/ 	.word	0x00000003
        /*18f4*/ 	.word	0x00032460
        /*18f8*/ 	.short	0x010a
        /*18fa*/ 	.byte	0x3f
	.zero		1


	//   ....[102]....
        /*18fc*/ 	.word	0x0003e840
        /*1900*/ 	.word	0x00000000
        /*1904*/ 	.word	0x00032420
        /*1908*/ 	.short	0x010a
        /*190a*/ 	.byte	0x3f
	.zero		1


	//   ....[103]....
        /*190c*/ 	.word	0x0003e9e0
        /*1910*/ 	.word	0x00000006
        /*1914*/ 	.word	0x00000000
        /*1918*/ 	.short	0x010a
        /*191a*/ 	.byte	0x3f
	.zero		1


	//   ....[104]....
        /*191c*/ 	.word	0x0003ea30
        /*1920*/ 	.word	0x00000007
        /*1924*/ 	.word	0x00000000
        /*1928*/ 	.short	0x010a
        /*192a*/ 	.byte	0x3f
	.zero		1


	//   ....[105]....
        /*192c*/ 	.word	0x0003ea80
        /*1930*/ 	.word	0x00000004
        /*1934*/ 	.word	0x00000000
        /*1938*/ 	.short	0x010a
        /*193a*/ 	.byte	0x3f
	.zero		1


	//   ....[106]....
        /*193c*/ 	.word	0x0003ec10
        /*1940*/ 	.word	0x00000000
        /*1944*/ 	.word	0x00000000
        /*1948*/ 	.short	0x010a
        /*194a*/ 	.byte	0x3f
	.zero		1


	//   ....[107]....
        /*194c*/ 	.word	0x0003ed10
        /*1950*/ 	.word	0x00000003
        /*1954*/ 	.word	0x00000000
        /*1958*/ 	.short	0x010a
        /*195a*/ 	.byte	0x3f
	.zero		1


	//   ....[108]....
        /*195c*/ 	.word	0x0003f130
        /*1960*/ 	.word	0x00000003
        /*1964*/ 	.word	0x00032410
        /*1968*/ 	.short	0x010a
        /*196a*/ 	.byte	0x3f
	.zero		1


	//   ....[109]....
        /*196c*/ 	.word	0x0003f250
        /*1970*/ 	.word	0x00000003
        /*1974*/ 	.word	0x00000000
        /*1978*/ 	.short	0x010a
        /*197a*/ 	.byte	0x3f
	.zero		1


	//   ....[110]....
        /*197c*/ 	.word	0x0003f350
        /*1980*/ 	.word	0x0000000a
        /*1984*/ 	.word	0x00000000
        /*1988*/ 	.short	0x010a
        /*198a*/ 	.byte	0x3f
	.zero		1


	//   ....[111]....
        /*198c*/ 	.word	0x000400c0
        /*1990*/ 	.word	0x0000000a
        /*1994*/ 	.word	0x00000000
        /*1998*/ 	.short	0x0101
        /*199a*/ 	.byte	0x3f
	.zero		1


	//   ....[112]....
        /*199c*/ 	.word	0x0004a000
        /*19a0*/ 	.word	0x00000000
        /*19a4*/ 	.word	0x00000000
        /*19a8*/ 	.short	0x0101
        /*19aa*/ 	.byte	0x3f
	.zero		1


	//   ....[113]....
        /*19ac*/ 	.word	0x0004a040
        /*19b0*/ 	.word	0x00000003
        /*19b4*/ 	.word	0x00000000
        /*19b8*/ 	.short	0x010a
        /*19ba*/ 	.byte	0x3f
	.zero		1


	//   ....[114]....
        /*19bc*/ 	.word	0x0004a090
        /*19c0*/ 	.word	0x00000003
        /*19c4*/ 	.word	0x00032410
        /*19c8*/ 	.short	0x010a
        /*19ca*/ 	.byte	0x3f
	.zero		1


	//   ....[115]....
        /*19cc*/ 	.word	0x0004a0e0
        /*19d0*/ 	.word	0x0000000a
        /*19d4*/ 	.word	0x00000000
        /*19d8*/ 	.short	0x010a
        /*19da*/ 	.byte	0x3f
	.zero		1


	//----- nvinfo : EIATTR_NUM_MBARRIERS
	.align		4
.L_1445:
        /*19dc*/ 	.byte	0x03, 0x38
        /*19de*/ 	.short	0x0017


	//----- nvinfo : EIATTR_EXIT_INSTR_OFFSETS
	.align		4
        /*19e0*/ 	.byte	0x04, 0x1c
        /*19e2*/ 	.short	(.L_1447 - .L_1446)


	//   ....[0]....
.L_1446:
        /*19e4*/ 	.word	0x0003a520


	//----- nvinfo : EIATTR_MAX_THREADS
	.align		4
.L_1447:
        /*19e8*/ 	.byte	0x04, 0x05
        /*19ea*/ 	.short	(.L_1449 - .L_1448)
.L_1448:
        /*19ec*/ 	.word	0x00000180
        /*19f0*/ 	.word	0x00000001
        /*19f4*/ 	.word	0x00000001


	//----- nvinfo : EIATTR_CRS_STACK_SIZE
	.align		4
.L_1449:
        /*19f8*/ 	.byte	0x04, 0x1e
        /*19fa*/ 	.short	(.L_1451 - .L_1450)
.L_1450:
        /*19fc*/ 	.word	0x00000000


	//----- nvinfo : EIATTR_CBANK_PARAM_SIZE
	.align		4
.L_1451:
        /*1a00*/ 	.byte	0x03, 0x19
        /*1a02*/ 	.short	0x0bf0


	//----- nvinfo : EIATTR_PARAM_CBANK
	.align		4
        /*1a04*/ 	.byte	0x04, 0x0a
        /*1a06*/ 	.short	(.L_1453 - .L_1452)
	.align		4
.L_1452:
        /*1a08*/ 	.word	index@(.nv.constant0._ZN7cutlass13device_kernelIN5flash11enable_sm90INS1_16FlashAttnFwdSm90INS1_25CollectiveMainloopFwdSm90ILi2EN4cute5tupleIJNS5_1CILi1EEES8_S8_EEENS6_IJNS7_ILi128EEENS7_ILi96EEENS7_ILi64EEEEEELi256ENS_10bfloat16_tEfNS_4arch4Sm90ELb0ELb1ELb0ELb1ELb0ELb1ELb1ELb1ELb0ELb1ELb1ELb0EEENS1_21CollectiveEpilogueFwdINS6_IJSA_NS7_ILi256EEESB_EEES9_SE_SG_Li256ELb1ELb1ELb1ELb0EEENS1_36VarlenDynamicPersistentTileSchedulerILi128ELi96ELi256ELi128ELb1ELb1ELb1ELb1ELb0ELb1EEEEEEEEEvNT_6ParamsE)
        /*1a0c*/ 	.short	0x0210
        /*1a0e*/ 	.short	0x0bf0


	//----- nvinfo : EIATTR_SW_WAR
	.align		4
.L_1453:
        /*1a10*/ 	.byte	0x04, 0x36
        /*1a12*/ 	.short	(.L_1455 - .L_1454)
.L_1454:
        /*1a14*/ 	.word	0x00000008
.L_1455:


//--------------------- .nv.info._ZN7cutlass13device_kernelIN5flash11enable_sm90INS1_16FlashAttnFwdSm90INS1_25CollectiveMainloopFwdSm90ILi2EN4cute5tupleIJNS5_1CILi1EEES8_S8_EEENS6_IJNS7_ILi128EEENS7_ILi96EEENS7_ILi64EEEEEELi256ENS_10bfloat16_tEfNS_4arch4Sm90ELb1ELb0ELb0ELb0ELb0ELb0ELb0ELb1ELb0ELb1ELb1ELb0EEENS1_21CollectiveEpilogueFwdINS6_IJSA_NS7_ILi256EEESB_EEES9_SE_SG_Li256ELb0ELb1ELb1ELb0EEENS1_19SingleTileSchedulerILb0ELb1ELb1ELi128EEEEEEEEEvNT_6ParamsE --------------------------
	.section	.nv.info._ZN7cutlass13device_kernelIN5flash11enable_sm90INS1_16FlashAttnFwdSm90INS1_25CollectiveMainloopFwdSm90ILi2EN4cute5tupleIJNS5_1CILi1EEES8_S8_EEENS6_IJNS7_ILi128EEENS7_ILi96EEENS7_ILi64EEEEEELi256ENS_10bfloat16_tEfNS_4arch4Sm90ELb1ELb0ELb0ELb0ELb0ELb0ELb0ELb1ELb0ELb1ELb1ELb0EEENS1_21CollectiveEpilogueFwdINS6_IJSA_NS7_ILi256EEESB_EEES9_SE_SG_Li256ELb0ELb1ELb1ELb0EEENS1_19SingleTileSchedulerILb0ELb1ELb1ELi128EEEEEEEEEvNT_6ParamsE,"",@"SHT_CUDA_INFO"
	.sectionflags	@""
	.align	4


	//----- nvinfo : EIATTR_CUDA_API_VERSION
	.align		4
        /*0000*/ 	.byte	0x04, 0x37
        /*0002*/ 	.short	(.L_1457 - .L_1456)
.L_1456:
        /*0004*/ 	.word	0x00000082


	//----- nvinfo : EIATTR_KPARAM_INFO
	.align		4
.L_1457:
        /*0008*/ 	.byte	0x04, 0x17
        /*000a*/ 	.short	(.L_1459 - .L_1458)
.L_1458:
        /*000c*/ 	.word	0x00000000
        /*0010*/ 	.short	0x0000
        /*0012*/ 	.short	0x0070
        /*0014*/ 	.byte	0x00, 0xf0, 0x01, 0x28


	//----- nvinfo : EIATTR_SPARSE_MMA_MASK
	.align		4
.L_1459:
        /*0018*/ 	.byte	0x03, 0x50
        /*001a*/ 	.short	0x0000


	//----- nvinfo : EIATTR_MAXREG_COUNT
	.align		4
        /*001c*/ 	.byte	0x03, 0x1b
        /*001e*/ 	.short	0x00a8


	//----- nvinfo : EIATTR_NUM_BARRIERS
	.align		4
        /*0020*/ 	.byte	0x02, 0x4c
        /*0022*/ 	.byte	0x10
	.zero		1


	//----- nvinfo : EIATTR_EXTERNS
	.align		4
        /*0024*/ 	.byte	0x04, 0x0f
        /*0026*/ 	.short	(.L_1461 - .L_1460)


	//   ....[0]....
	.align		4
.L_1460:
        /*0028*/ 	.word	index@(__assertfail)


	//----- nvinfo : EIATTR_ANNOTATIONS
	.align		4
.L_1461:
        /*002c*/ 	.byte	0x04, 0x55
        /*002e*/ 	.short	(.L_1463 - .L_1462)


	//   ....[0]....
.L_1462:
        /*0030*/ 	.word	0x00000001
        /*0034*/ 	.byte	0xc0, 0xab, 0x00, 0x00, 0x01, 0x00, 0x00, 0x00, 0x40, 0xb0, 0x00, 0x00, 0x01, 0x00, 0x00, 0x00
        /*0044*/ 	.byte	0x90, 0xb0, 0x00, 0x00, 0x01, 0x00, 0x00, 0x00, 0x70, 0xb2, 0x00, 0x00, 0x01, 0x00, 0x00, 0x00
        /*0054*/ 	.byte	0x60, 0xb3, 0x00, 0x00, 0x01, 0x00, 0x00, 0x00, 0xa0, 0xbf, 0x00, 0x00, 0x01, 0x00, 0x00, 0x00
        /*0064*/ 	.byte	0x50, 0xc3, 0x00, 0x00, 0x01, 0x00, 0x00, 0x00, 0x80, 0xc5, 0x00, 0x00, 0x01, 0x00, 0x00, 0x00
        /*0074*/ 	.byte	0xc0, 0xcd, 0x00, 0x00, 0x01, 0x00, 0x00, 0x00, 0x50, 0xd6, 0x00, 0x00


	//----- nvinfo : EIATTR_MERCURY_ISA_VERSION
	.align		4
.L_1463:
        /*0080*/ 	.byte	0x03, 0x5f
        /*0082*/ 	.short	0x0101


	//----- nvinfo : EIATTR_INT_WARP_WIDE_INSTR_OFFSETS
	.align		4
        /*0084*/ 	.byte	0x04, 0x31
        /*0086*/ 	.short	(.L_1465 - .L_1464)


	//   ....[0]....
.L_1464:
        /*0088*/ 	.word	0x00000130


	//   ....[1]....
        /*008c*/ 	.word	0x00000170


	//   ....[2]....
        /*0090*/ 	.word	0x000001e0


	//----- nvinfo : EIATTR_COOP_GROUP_MASK_REGIDS
	.align		4
.L_1465:
        /*0094*/ 	.byte	0x04, 0x29
        /*0096*/ 	.short	(.L_1467 - .L_1466)


	//   ....[0]....
.L_1466:
        /*0098*/ 	.word	0xffffffff


	//   ....[1]....
        /*009c*/ 	.word	0xffffffff


	//   ....[2]....
        /*00a0*/ 	.word	0xffffffff


	//   ....[3]....
        /*00a4*/ 	.word	0xffffffff


	//   ....[4]....
        /*00a8*/ 	.word	0xffffffff


	//   ....[5]....
        /*00ac*/ 	.word	0xffffffff


	//   ....[6]....
        /*00b0*/ 	.word	0xffffffff


	//   ....[7]....
        /*00b4*/ 	.word	0xffffffff


	//   ....[8]....
        /*00b8*/ 	.word	0xffffffff


	//   ....[9]....
        /*00bc*/ 	.word	0xffffffff


	//   ....[10]....
        /*00c0*/ 	.word	0xffffffff


	//   ....[11]....
        /*00c4*/ 	.word	0xffffffff


	//   ....[12]....
        /*00c8*/ 	.word	0xffffffff


	//   ....[13]....
        /*00cc*/ 	.word	0xffffffff


	//   ....[14]....
        /*00d0*/ 	.word	0xffffffff


	//   ....[15]....
        /*00d4*/ 	.word	0xffffffff


	//   ....[16]....
        /*00d8*/ 	.word	0xffffffff


	//   ....[17]....
        /*00dc*/ 	.word	0xffffffff


	//   ....[18]....
        /*00e0*/ 	.word	0xffffffff


	//   ....[19]....
        /*00e4*/ 	.word	0xffffffff


	//   ....[20]....
        /*00e8*/ 	.word	0xffffffff


	//   ....[21]....
        /*00ec*/ 	.word	0xffffffff


	//   ....[22]....
        /*00f0*/ 	.word	0xffffffff


	//   ....[23]....
        /*00f4*/ 	.word	0xffffffff


	//   ....[24]....
        /*00f8*/ 	.word	0xffffffff


	//   ....[25]....
        /*00fc*/ 	.word	0xffffffff


	//   ....[26]....
        /*0100*/ 	.word	0xffffffff


	//   ....[27]....
        /*0104*/ 	.word	0xffffffff


	//   ....[28]....
        /*0108*/ 	.word	0xffffffff


	//   ....[29]....
        /*010c*/ 	.word	0xffffffff


	//   ....[30]....
        /*0110*/ 	.word	0xffffffff


	//   ....[31]....
        /*0114*/ 	.word	0xffffffff


	//   ....[32]....
        /*0118*/ 	.word	0xffffffff


	//   ....[33]....
        /*011c*/ 	.word	0xffffffff


	//   ....[34]....
        /*0120*/ 	.word	0xffffffff


	//   ....[35]....
        /*0124*/ 	.word	0xffffffff


	//   ....[36]....
        /*0128*/ 	.word	0xffffffff


	//   ....[37]....
        /*012c*/ 	.word	0xffffffff


	//   ....[38]....
        /*0130*/ 	.word	0xffffffff


	//   ....[39]....
        /*0134*/ 	.word	0xffffffff


	//   ....[40]....
        /*0138*/ 	.word	0xffffffff


	//   ....[41]....
        /*013c*/ 	.word	0xffffffff


	//   ....[42]....
        /*0140*/ 	.word	0xffffffff


	//   ....[43]....
        /*0144*/ 	.word	0xffffffff


	//   ....[44]....
        /*0148*/ 	.word	0xffffffff


	//   ....[45]....
        /*014c*/ 	.word	0xffffffff


	//   ....[46]....
        /*0150*/ 	.word	0xffffffff


	//   ....[47]....
        /*0154*/ 	.word	0xffffffff


	//   ....[48]....
        /*0158*/ 	.word	0xffffffff


	//   ....[49]....
        /*015c*/ 	.word	0xffffffff


	//   ....[50]....
        /*0160*/ 	.word	0xffffffff


	//   ....[51]....
        /*0164*/ 	.word	0xffffffff


	//   ....[52]....
        /*0168*/ 	.word	0xffffffff


	//   ....[53]....
        /*016c*/ 	.word	0xffffffff


	//   ....[54]....
        /*0170*/ 	.word	0xffffffff


	//   ....[55]....
        /*0174*/ 	.word	0x0500000f


	//   ....[56]....
        /*0178*/ 	.word	0x0500000f


	//   ....[57]....
        /*017c*/ 	.word	0x0500000f


	//   ....[58]....
        /*0180*/ 	.word	0x0500000f


	//   ....[59]....
        /*0184*/ 	.word	0x0500000f


	//   ....[60]....
        /*0188*/ 	.word	0x0500000f


	//   ....[61]....
        /*018c*/ 	.word	0x0500000f


	//   ....[62]....
        /*0190*/ 	.word	0x0500000f


	//   ....[63]....
        /*0194*/ 	.word	0x0500000f


	//   ....[64]....
        /*0198*/ 	.word	0x0500000f


	//   ....[65]....
        /*019c*/ 	.word	0x0500000f


	//   ....[66]....
        /*01a0*/ 	.word	0x0500000f


	//   ....[67]....
        /*01a4*/ 	.word	0x0500000f


	//   ....[68]....
        /*01a8*/ 	.word	0x0500000f


	//   ....[69]....
        /*01ac*/ 	.word	0x0500000f


	//   ....[70]....
        /*01b0*/ 	.word	0x0500000f


	//   ....[71]....
        /*01b4*/ 	.word	0x0500000f


	//   ....[72]....
        /*01b8*/ 	.word	0x0500000f


	//----- nvinfo : EIATTR_COOP_GROUP_INSTR_OFFSETS
	.align		4
.L_1467:
        /*01bc*/ 	.byte	0x04, 0x28
        /*01be*/ 	.short	(.L_1469 - .L_1468)


	//   ....[0]....
.L_1468:
        /*01c0*/ 	.word	0x00000060


	//   ....[1]....
        /*01c4*/ 	.word	0x00000140


	//   ....[2]....
        /*01c8*/ 	.word	0x00000190


	//   ....[3]....
        /*01cc*/ 	.word	0x000003c0


	//   ....[4]....
        /*01d0*/ 	.word	0x00000520


	//   ....[5]....
        /*01d4*/ 	.word	0x00000640


	//   ....[6]....
        /*01d8*/ 	.word	0x000007a0


	//   ....[7]....
        /*01dc*/ 	.word	0x00001430


	//   ....[8]....
        /*01e0*/ 	.word	0x00001ac0


	//   ....[9]....
        /*01e4*/ 	.word	0x00001b00


	//   ....[10]....
        /*01e8*/ 	.word	0x000020c0


	//   ....[11]....
        /*01ec*/ 	.word	0x000021c0


	//   ....[12]....
        /*01f0*/ 	.word	0x000027b0


	//   ....[13]....
        /*01f4*/ 	.word	0x00002810


	//   ....[14]....
        /*01f8*/ 	.word	0x000037d0


	//   ....[15]....
        /*01fc*/ 	.word	0x00003d20


	//   ....[16]....
        /*0200*/ 	.word	0x00003d40


	//   ....[17]....
        /*0204*/ 	.word	0x00003db0


	//   ....[18]....
        /*0208*/ 	.word	0x00004450


	//   ....[19]....
        /*020c*/ 	.word	0x000044e0


	//   ....[20]....
        /*0210*/ 	.word	0x00005d90


	//   ....[21]....
        /*0214*/ 	.word	0x00005db0


	//   ....[22]....
        /*0218*/ 	.word	0x00006410


	//   ....[23]....
        /*021c*/ 	.word	0x000065e0


	//   ....[24]....
        /*0220*/ 	.word	0x00007630


	//   ....[25]....
        /*0224*/ 	.word	0x00007650


	//   ....[26]....
        /*0228*/ 	.word	0x00007680


	//   ....[27]....
        /*022c*/ 	.word	0x000076a0


	//   ....[28]....
        /*0230*/ 	.word	0x00008790


	//   ....[29]....
        /*0234*/ 	.word	0x000087f0


	//   ....[30]....
        /*0238*/ 	.word	0x00008830


	//   ....[31]....
        /*023c*/ 	.word	0x00008860


	//   ....[32]....
        /*0240*/ 	.word	0x00008890


	//   ....[33]....
        /*0244*/ 	.word	0x000088b0


	//   ....[34]....
        /*0248*/ 	.word	0x00009520


	//   ....[35]....
        /*024c*/ 	.word	0x00009530


	//   ....[36]....
        /*0250*/ 	.word	0x0000a560


	//   ....[37]....
        /*0254*/ 	.word	0x0000b080


	//   ....[38]....
        /*0258*/ 	.word	0x0000b930


	//   ....[39]....
        /*025c*/ 	.word	0x0000b960


	//   ....[40]....
        /*0260*/ 	.word	0x0000b9e0


	//   ....[41]....
        /*0264*/ 	.word	0x0000ba20


	//   ....[42]....
        /*0268*/ 	.word	0x0000ba80


	//   ....[43]....
        /*026c*/ 	.word	0x0000bab0


	//   ....[44]....
        /*0270*/ 	.word	0x0000bb00


	//   ....[45]....
        /*0274*/ 	.word	0x0000bb40


	//   ....[46]....
        /*0278*/ 	.word	0x0000bba0


	//   ....[47]....
        /*027c*/ 	.word	0x0000bbd0


	//   ....[48]....
        /*0280*/ 	.word	0x0000bc20


	//   ....[49]....
        /*0284*/ 	.word	0x0000bc50


	//   ....[50]....
        /*0288*/ 	.word	0x0000bcb0


	//   ....[51]....
        /*028c*/ 	.word	0x0000bce0


	//   ....[52]....
        /*0290*/ 	.word	0x0000bd00


	//   ....[53]....
        /*0294*/ 	.word	0x0000bd40


	//   ....[54]....
        /*0298*/ 	.word	0x0000df30


	//   ....[55]....
        /*029c*/ 	.word	0x0000e460


	//   ....[56]....
        /*02a0*/ 	.word	0x0000e5d0


	//   ....[57]....
        /*02a4*/ 	.word	0x0000e630


	//   ....[58]....
        /*02a8*/ 	.word	0x0000e6f0


	//   ....[59]....
        /*02ac*/ 	.word	0x0000e7b0


	//   ....[60]....
        /*02b0*/ 	.word	0x0000e830


	//   ....[61]....
        /*02b4*/ 	.word	0x0000e8f0


	//   ....[62]....
        /*02b8*/ 	.word	0x0000e970


	//   ....[63]....
        /*02bc*/ 	.word	0x0000ea30


	//   ....[64]....
        /*02c0*/ 	.word	0x0000eab0


	//   ....[65]....
        /*02c4*/ 	.word	0x0000eb70


	//   ....[66]....
        /*02c8*/ 	.word	0x0000ebf0


	//   ....[67]....
        /*02cc*/ 	.word	0x0000eca0


	//   ....[68]....
        /*02d0*/ 	.word	0x0000ed20


	//   ....[69]....
        /*02d4*/ 	.word	0x0000edd0


	//   ....[70]....
        /*02d8*/ 	.word	0x0000ee60


	//   ....[71]....
        /*02dc*/ 	.word	0x0000eef0


	//   ....[72]....
        /*02e0*/ 	.word	0x0000f300


	//----- nvinfo : EIATTR_REG_RECONFIG
	.align		4
.L_1469:
        /*02e4*/ 	.byte	0x01, 0x54
	.zero		2


	//----- nvinfo : EIATTR_SYSCALL_OFFSETS
	.align		4
        /*02e8*/ 	.byte	0x04, 0x46
        /*02ea*/ 	.short	(.L_1471 - .L_1470)


	//   ....[0]....
.L_1470:
        /*02ec*/ 	.word	0x000015f0


	//   ....[1]....
        /*02f0*/ 	.word	0x0000ad40


	//   ....[2]....
        /*02f4*/ 	.word	0x0000ae80


	//   ....[3]....
        /*02f8*/ 	.word	0x0000af70


	//   ....[4]....
        /*02fc*/ 	.word	0x0000b5c0


	//----- nvinfo : EIATTR_MBARRIER_INSTR_OFFSETS
	.align		4
.L_1471:
        /*0300*/ 	.byte	0x04, 0x39
        /*0302*/ 	.short	(.L_1473 - .L_1472)


	//   ....[0]....
.L_1472:
        /*0304*/ 	.word	0x00000270
        /*0308*/ 	.word	0x000000ff
        /*030c*/ 	.word	0x00022800
        /*0310*/ 	.short	0x0100
        /*0312*/ 	.byte	0x08
	.zero		1


	//   ....[1]....
        /*0314*/ 	.word	0x00000280
        /*0318*/ 	.word	0x000000ff
        /*031c*/ 	.word	0x00022820
        /*0320*/ 	.short	0x0100
        /*0322*/ 	.byte	0x08
	.zero		1


	//   ....[2]....
        /*0324*/ 	.word	0x00000370
        /*0328*/ 	.word	0x000000ff
        /*032c*/ 	.word	0x00022830
        /*0330*/ 	.short	0x0100
        /*0332*/ 	.byte	0x08
	.zero		1


	//   ....[3]....
        /*0334*/ 	.word	0x00000380
        /*0338*/ 	.word	0x000000ff
        /*033c*/ 	.word	0x00022840
        /*0340*/ 	.short	0x0100
        /*0342*/ 	.byte	0x08
	.zero		1


	//   ....[4]....
        /*0344*/ 	.word	0x00000390
        /*0348*/ 	.word	0x000000ff
        /*034c*/ 	.word	0x00022838
        /*0350*/ 	.short	0x0100
        /*0352*/ 	.byte	0x08
	.zero		1


	//   ....[5]....
        /*0354*/ 	.word	0x000003a0
        /*0358*/ 	.word	0x000000ff
        /*035c*/ 	.word	0x00022848
        /*0360*/ 	.short	0x0100
        /*0362*/ 	.byte	0x08
	.zero		1


	//   ....[6]....
        /*0364*/ 	.word	0x000004d0
        /*0368*/ 	.word	0x000000ff
        /*036c*/ 	.word	0x00022850
        /*0370*/ 	.short	0x0100
        /*0372*/ 	.byte	0x08
	.zero		1


	//   ....[7]....
        /*0374*/ 	.word	0x000004e0
        /*0378*/ 	.word	0x000000ff
        /*037c*/ 	.word	0x00022860
        /*0380*/ 	.short	0x0100
        /*0382*/ 	.byte	0x08
	.zero		1


	//   ....[8]....
        /*0384*/ 	.word	0x000004f0
        /*0388*/ 	.word	0x000000ff
        /*038c*/ 	.word	0x00022858
        /*0390*/ 	.short	0x0100
        /*0392*/ 	.byte	0x08
	.zero		1


	//   ....[9]....
        /*0394*/ 	.word	0x00000500
        /*0398*/ 	.word	0x000000ff
        /*039c*/ 	.word	0x00022868
        /*03a0*/ 	.short	0x0100
        /*03a2*/ 	.byte	0x08
	.zero		1


	//   ....[10]....
        /*03a4*/ 	.word	0x000005f0
        /*03a8*/ 	.word	0x000000ff
        /*03ac*/ 	.word	0x00022870
        /*03b0*/ 	.short	0x0100
        /*03b2*/ 	.byte	0x06
	.zero		1


	//   ....[11]....
        /*03b4*/ 	.word	0x00000600
        /*03b8*/ 	.word	0x000000ff
        /*03bc*/ 	.word	0x00022880
        /*03c0*/ 	.short	0x0100
        /*03c2*/ 	.byte	0x06
	.zero		1


	//   ....[12]....
        /*03c4*/ 	.word	0x00000610
        /*03c8*/ 	.word	0x000000ff
        /*03cc*/ 	.word	0x00022878
        /*03d0*/ 	.short	0x0100
        /*03d2*/ 	.byte	0x06
	.zero		1


	//   ....[13]....
        /*03d4*/ 	.word	0x00000620
        /*03d8*/ 	.word	0x000000ff
        /*03dc*/ 	.word	0x00022888
        /*03e0*/ 	.short	0x0100
        /*03e2*/ 	.byte	0x06
	.zero		1


	//   ....[14]....
        /*03e4*/ 	.word	0x00000750
        /*03e8*/ 	.word	0x000000ff
        /*03ec*/ 	.word	0x00022890
        /*03f0*/ 	.short	0x0100
        /*03f2*/ 	.byte	0x08
	.zero		1


	//   ....[15]....
        /*03f4*/ 	.word	0x00000760
        /*03f8*/ 	.word	0x000000ff
        /*03fc*/ 	.word	0x000228a0
        /*0400*/ 	.short	0x0100
        /*0402*/ 	.byte	0x08
	.zero		1


	//   ....[16]....
        /*0404*/ 	.word	0x00000770
        /*0408*/ 	.word	0x000000ff
        /*040c*/ 	.word	0x00022898
        /*0410*/ 	.short	0x0100
        /*0412*/ 	.byte	0x08
	.zero		1


	//   ....[17]....
        /*0414*/ 	.word	0x00000780
        /*0418*/ 	.word	0x000000ff
        /*041c*/ 	.word	0x000228a8
        /*0420*/ 	.short	0x0100
        /*0422*/ 	.byte	0x08
	.zero		1


	//   ....[18]....
        /*0424*/ 	.word	0x000008b0
        /*0428*/ 	.word	0x000000ff
        /*042c*/ 	.word	0x000228b0
        /*0430*/ 	.short	0x0100
        /*0432*/ 	.byte	0x08
	.zero		1


	//   ....[19]....
        /*0434*/ 	.word	0x000008c0
        /*0438*/ 	.word	0x000000ff
        /*043c*/ 	.word	0x000228c0
        /*0440*/ 	.short	0x0100
        /*0442*/ 	.byte	0x08
	.zero		1


	//   ....[20]....
        /*0444*/ 	.word	0x000008d0
        /*0448*/ 	.word	0x000000ff
        /*044c*/ 	.word	0x000228b8
        /*0450*/ 	.short	0x0100
        /*0452*/ 	.byte	0x08
	.zero		1


	//   ....[21]....
        /*0454*/ 	.word	0x000008e0
        /*0458*/ 	.word	0x000000ff
        /*045c*/ 	.word	0x000228c8
        /*0460*/ 	.short	0x0100
        /*0462*/ 	.byte	0x08
	.zero		1


	//   ....[22]....
        /*0464*/ 	.word	0x00001620
        /*0468*/ 	.word	0x000000ff
        /*046c*/ 	.word	0x00022800
        /*0470*/ 	.short	0x010a
        /*0472*/ 	.byte	0x27
	.zero		1


	//   ....[23]....
        /*0474*/ 	.word	0x000016b0
        /*0478*/ 	.word	0x000000ff
        /*047c*/ 	.word	0x00022830
        /*0480*/ 	.short	0x010a
        /*0482*/ 	.byte	0x27
	.zero		1


	//   ....[24]....
        /*0484*/ 	.word	0x000016f0
        /*0488*/ 	.word	0x000000ff
        /*048c*/ 	.word	0x00022830
        /*0490*/ 	.short	0x010a
        /*0492*/ 	.byte	0x27
	.zero		1


	//   ....[25]....
        /*0494*/ 	.word	0x00002c60
        /*0498*/ 	.word	0x00000006
        /*049c*/ 	.word	0x00000000
        /*04a0*/ 	.short	0x0101
        /*04a2*/ 	.byte	0x3f
	.zero		1


	//   ....[26]....
        /*04a4*/ 	.word	0x000030c0
        /*04a8*/ 	.word	0x000000ff
        /*04ac*/ 	.word	0x00022850
        /*04b0*/ 	.short	0x010a
        /*04b2*/ 	.byte	0x27
	.zero		1


	//   ....[27]....
        /*04b4*/ 	.word	0x00003100
        /*04b8*/ 	.word	0x000000ff
        /*04bc*/ 	.word	0x00022850
        /*04c0*/ 	.short	0x010a
        /*04c2*/ 	.byte	0x27
	.zero		1


	//   ....[28]....
        /*04c4*/ 	.word	0x00003510
        /*04c8*/ 	.word	0x0000000b
        /*04cc*/ 	.word	0x00000000
        /*04d0*/ 	.short	0x0101
        /*04d2*/ 	.byte	0x3f
	.zero		1


	//   ....[29]....
        /*04d4*/ 	.word	0x00003640
        /*04d8*/ 	.word	0x000000ff
        /*04dc*/ 	.word	0x00022830
        /*04e0*/ 	.short	0x010a
        /*04e2*/ 	.byte	0x1d
	.zero		1


	//   ....[30]....
        /*04e4*/ 	.word	0x00003680
        /*04e8*/ 	.word	0x000000ff
        /*04ec*/ 	.word	0x00022830
        /*04f0*/ 	.short	0x010a
        /*04f2*/ 	.byte	0x1d
	.zero		1


	//   ....[31]....
        /*04f4*/ 	.word	0x00004a60
        /*04f8*/ 	.word	0x00000007
        /*04fc*/ 	.word	0x00000000
        /*0500*/ 	.short	0x0101
        /*0502*/ 	.byte	0x3f
	.zero		1


	//   ....[32]....
        /*0504*/ 	.word	0x00005630
        /*0508*/ 	.word	0x000000ff
        /*050c*/ 	.word	0x00022850
        /*0510*/ 	.short	0x010a
        /*0512*/ 	.byte	0x1d
	.zero		1


	//   ....[33]....
        /*0514*/ 	.word	0x00005670
        /*0518*/ 	.word	0x000000ff
        /*051c*/ 	.word	0x00022850
        /*0520*/ 	.short	0x010a
        /*0522*/ 	.byte	0x1d
	.zero		1


	//   ....[34]....
        /*0524*/ 	.word	0x00005950
        /*0528*/ 	.word	0x000000b1
        /*052c*/ 	.word	0x00000000
        /*0530*/ 	.short	0x0101
        /*0532*/ 	.byte	0x3f
	.zero		1


	//   ....[35]....
        /*0534*/ 	.word	0x00005a70
        /*0538*/ 	.word	0x000000ff
        /*053c*/ 	.word	0x00022830
        /*0540*/ 	.short	0x010a
        /*0542*/ 	.byte	0x19
	.zero		1


	//   ....[36]....
        /*0544*/ 	.word	0x00005ab0
        /*0548*/ 	.word	0x000000ff
        /*054c*/ 	.word	0x00022830
        /*0550*/ 	.short	0x010a
        /*0552*/ 	.byte	0x19
	.zero		1


	//   ....[37]....
        /*0554*/ 	.word	0x00006a10
        /*0558*/ 	.word	0x0000009a
        /*055c*/ 	.word	0x00000000
        /*0560*/ 	.short	0x0101
        /*0562*/ 	.byte	0x3f
	.zero		1


	//   ....[38]....
        /*0564*/ 	.word	0x00007300
        /*0568*/ 	.word	0x000000ff
        /*056c*/ 	.word	0x00022850
        /*0570*/ 	.short	0x010a
        /*0572*/ 	.byte	0x19
	.zero		1


	//   ....[39]....
        /*0574*/ 	.word	0x00007340
        /*0578*/ 	.word	0x000000ff
        /*057c*/ 	.word	0x00022850
        /*0580*/ 	.short	0x010a
        /*0582*/ 	.byte	0x19
	.zero		1


	//   ....[40]....
        /*0584*/ 	.word	0x00007610
        /*0588*/ 	.word	0x000000ba
        /*058c*/ 	.word	0x00000000
        /*0590*/ 	.short	0x0101
        /*0592*/ 	.byte	0x3f
	.zero		1


	//   ....[41]....
        /*0594*/ 	.word	0x000088c0
        /*0598*/ 	.word	0x000000ff
        /*059c*/ 	.word	0x00000000
        /*05a0*/ 	.short	0x0101
        /*05a2*/ 	.byte	0x04
	.zero		1


	//   ....[42]....
        /*05a4*/ 	.word	0x0000b2b0
        /*05a8*/ 	.word	0x000000ff
        /*05ac*/ 	.word	0x00022840
        /*05b0*/ 	.short	0x010a
        /*05b2*/ 	.byte	0x26
	.zero		1


	//   ....[43]....
        /*05b4*/ 	.word	0x0000be10
        /*05b8*/ 	.word	0x000000ff
        /*05bc*/ 	.word	0x00022800
        /*05c0*/ 	.short	0x0107
        /*05c2*/ 	.byte	0x26
	.zero		1


	//   ....[44]....
        /*05c4*/ 	.word	0x0000be50
        /*05c8*/ 	.word	0x000000ff
        /*05cc*/ 	.word	0x00022800
        /*05d0*/ 	.short	0x0101
        /*05d2*/ 	.byte	0x26
	.zero		1


	//   ....[45]....
        /*05d4*/ 	.word	0x0000be60
        /*05d8*/ 	.word	0x000000ff
        /*05dc*/ 	.word	0x00022820
        /*05e0*/ 	.short	0x010a
        /*05e2*/ 	.byte	0x26
	.zero		1


	//   ....[46]....
        /*05e4*/ 	.word	0x0000bec0
        /*05e8*/ 	.word	0x000000ff
        /*05ec*/ 	.word	0x00022860
        /*05f0*/ 	.short	0x010a
        /*05f2*/ 	.byte	0x26
	.zero		1


	//   ....[47]....
        /*05f4*/ 	.word	0x0000c740
        /*05f8*/ 	.word	0x000000ff
        /*05fc*/ 	.word	0x00022848
        /*0600*/ 	.short	0x010a
        /*0602*/ 	.byte	0x26
	.zero		1


	//   ....[48]....
        /*0604*/ 	.word	0x0000c910
        /*0608*/ 	.word	0x000000ff
        /*060c*/ 	.word	0x00022868
        /*0610*/ 	.short	0x010a
        /*0612*/ 	.byte	0x26
	.zero		1


	//   ....[49]....
        /*0614*/ 	.word	0x0000cf80
        /*0618*/ 	.word	0x000000ff
        /*061c*/ 	.word	0x00022840
        /*0620*/ 	.short	0x010a
        /*0622*/ 	.byte	0x26
	.zero		1


	//   ....[50]....
        /*0624*/ 	.word	0x0000d160
        /*0628*/ 	.word	0x000000ff
        /*062c*/ 	.word	0x00022860
        /*0630*/ 	.short	0x010a
        /*0632*/ 	.byte	0x26
	.zero		1


	//   ....[51]....
        /*0634*/ 	.word	0x0000d800
        /*0638*/ 	.word	0x000000ff
        /*063c*/ 	.word	0x00022848
        /*0640*/ 	.short	0x010a
        /*0642*/ 	.byte	0x26
	.zero		1


	//   ....[52]....
        /*0644*/ 	.word	0x0000d9e0
        /*0648*/ 	.word	0x000000ff
        /*064c*/ 	.word	0x00022868
        /*0650*/ 	.short	0x010a
        /*0652*/ 	.byte	0x26
	.zero		1


	//   ....[53]....
        /*0654*/ 	.word	0x0000dec0
        /*0658*/ 	.word	0x00000002
        /*065c*/ 	.word	0x00022820
        /*0660*/ 	.short	0x010a
        /*0662*/ 	.byte	0x3f
	.zero		1


	//   ....[54]....
        /*0664*/ 	.word	0x0000e040
        /*0668*/ 	.word	0x00000007
        /*066c*/ 	.word	0x00000000
        /*0670*/ 	.short	0x010a
        /*0672*/ 	.byte	0x3f
	.zero		1


	//   ....[55]....
        /*0674*/ 	.word	0x0000e0b0
        /*0678*/ 	.word	0x00000005
        /*067c*/ 	.word	0x00000000
        /*0680*/ 	.short	0x010a
        /*0682*/ 	.byte	0x3f
	.zero		1


	//   ....[56]....
        /*0684*/ 	.word	0x0000e110
        /*0688*/ 	.word	0x00000005
        /*068c*/ 	.word	0x00000000
        /*0690*/ 	.short	0x010a
        /*0692*/ 	.byte	0x3f
	.zero		1


	//   ....[57]....
        /*0694*/ 	.word	0x0000e140
        /*0698*/ 	.word	0x00000003
        /*069c*/ 	.word	0x00000000
        /*06a0*/ 	.short	0x010a
        /*06a2*/ 	.byte	0x3f
	.zero		1


	//   ....[58]....
        /*06a4*/ 	.word	0x0000e1b0
        /*06a8*/ 	.word	0x00000003
        /*06ac*/ 	.word	0x00022800
        /*06b0*/ 	.short	0x010a
        /*06b2*/ 	.byte	0x3f
	.zero		1


	//   ....[59]....
        /*06b4*/ 	.word	0x0000e210
        /*06b8*/ 	.word	0x00000003
        /*06bc*/ 	.word	0x00022830
        /*06c0*/ 	.short	0x010a
        /*06c2*/ 	.byte	0x3f
	.zero		1


	//   ....[60]....
        /*06c4*/ 	.word	0x0000e260
        /*06c8*/ 	.word	0x0000000b
        /*06cc*/ 	.word	0x00022850
        /*06d0*/ 	.short	0x010a
        /*06d2*/ 	.byte	0x3f
	.zero		1


	//   ....[61]....
        /*06d4*/ 	.word	0x0000e2c0
        /*06d8*/ 	.word	0x00000005
        /*06dc*/ 	.word	0x00022830
        /*06e0*/ 	.short	0x010a
        /*06e2*/ 	.byte	0x3f
	.zero		1


	//   ....[62]....
        /*06e4*/ 	.word	0x0000e310
        /*06e8*/ 	.word	0x000000b1
        /*06ec*/ 	.word	0x00022850
        /*06f0*/ 	.short	0x010a
        /*06f2*/ 	.byte	0x3f
	.zero		1


	//   ....[63]....
        /*06f4*/ 	.word	0x0000e370
        /*06f8*/ 	.word	0x00000004
        /*06fc*/ 	.word	0x00022830
        /*0700*/ 	.short	0x010a
        /*0702*/ 	.byte	0x3f
	.zero		1


	//   ....[64]....
        /*0704*/ 	.word	0x0000e3c0
        /*0708*/ 	.word	0x000000ba
        /*070c*/ 	.word	0x00022850
        /*0710*/ 	.short	0x010a
        /*0712*/ 	.byte	0x3f
	.zero		1


	//   ....[65]....
        /*0714*/ 	.word	0x0000e520
        /*0718*/ 	.word	0x00000003
        /*071c*/ 	.word	0x00022840
        /*0720*/ 	.short	0x010a
        /*0722*/ 	.byte	0x3f
	.zero		1


	//   ....[66]....
        /*0724*/ 	.word	0x0000ef30
        /*0728*/ 	.word	0x00000003
        /*072c*/ 	.word	0x00022820
        /*0730*/ 	.short	0x010a
        /*0732*/ 	.byte	0x3f
	.zero		1


	//   ....[67]....
        /*0734*/ 	.word	0x0000ef90
        /*0738*/ 	.word	0x00000003
        /*073c*/ 	.word	0x00022860
        /*0740*/ 	.short	0x010a
        /*0742*/ 	.byte	0x3f
	.zero		1


	//   ....[68]....
        /*0744*/ 	.word	0x0000eff0
        /*0748*/ 	.word	0x00000003
        /*074c*/ 	.word	0x00022848
        /*0750*/ 	.short	0x010a
        /*0752*/ 	.byte	0x3f
	.zero		1


	//   ....[69]....
        /*0754*/ 	.word	0x0000f050
        /*0758*/ 	.word	0x00000003
        /*075c*/ 	.word	0x00022868
        /*0760*/ 	.short	0x010a
        /*0762*/ 	.byte	0x3f
	.zero		1


	//   ....[70]....
        /*0764*/ 	.word	0x0000f0b0
        /*0768*/ 	.word	0x00000003
        /*076c*/ 	.word	0x00022840
        /*0770*/ 	.short	0x010a
        /*0772*/ 	.byte	0x3f
	.zero		1


	//   ....[71]....
        /*0774*/ 	.word	0x0000f110
        /*0778*/ 	.word	0x00000003
        /*077c*/ 	.word	0x00022860
        /*0780*/ 	.short	0x010a
        /*0782*/ 	.byte	0x3f
	.zero		1


	//   ....[72]....
        /*0784*/ 	.word	0x0000f170
        /*0788*/ 	.word	0x00000003
        /*078c*/ 	.word	0x00022848
        /*0790*/ 	.short	0x010a
        /*0792*/ 	.byte	0x3f
	.zero		1


	//   ....[73]....
        /*0794*/ 	.word	0x0000f1d0
        /*0798*/ 	.word	0x00000003
        /*079c*/ 	.word	0x00022868
        /*07a0*/ 	.short	0x010a
        /*07a2*/ 	.byte	0x3f
	.zero		1


	//   ....[74]....
        /*07a4*/ 	.word	0x0000f220
        /*07a8*/ 	.word	0x00000002
        /*07ac*/ 	.word	0x00022820
        /*07b0*/ 	.short	0x010a
        /*07b2*/ 	.byte	0x3f
	.zero		1


	//   ....[75]....
        /*07b4*/ 	.word	0x0000f3c0
        /*07b8*/ 	.word	0x00000007
        /*07bc*/ 	.word	0x00000000
        /*07c0*/ 	.short	0x010a
        /*07c2*/ 	.byte	0x3f
	.zero		1


	//   ....[76]....
        /*07c4*/ 	.word	0x0000f410
        /*07c8*/ 	.word	0x00000005
        /*07cc*/ 	.word	0x00000000
        /*07d0*/ 	.short	0x010a
        /*07d2*/ 	.byte	0x3f
	.zero		1


	//   ....[77]....
        /*07d4*/ 	.word	0x0000f460
        /*07d8*/ 	.word	0x00000005
        /*07dc*/ 	.word	0x00000000
        /*07e0*/ 	.short	0x010a
        /*07e2*/ 	.byte	0x3f
	.zero		1


	//----- nvinfo : EIATTR_NUM_MBARRIERS
	.align		4
.L_1473:
        /*07e4*/ 	.byte	0x03, 0x38
        /*07e6*/ 	.short	0x0016


	//----- nvinfo : EIATTR_EXIT_INSTR_OFFSETS
	.align		4
        /*07e8*/ 	.byte	0x04, 0x1c
        /*07ea*/ 	.short	(.L_1475 - .L_1474)


	//   ....[0]....
.L_1474:
        /*07ec*/ 	.word	0x0000e190


	//----- nvinfo : EIATTR_MAX_THREADS
	.align		4
.L_1475:
        /*07f0*/ 	.byte	0x04, 0x05
        /*07f2*/ 	.short	(.L_1477 - .L_1476)
.L_1476:
        /*07f4*/ 	.word	0x00000180
        /*07f8*/ 	.word	0x00000001
        /*07fc*/ 	.word	0x00000001


	//----- nvinfo : EIATTR_CRS_STACK_SIZE
	.align		4
.L_1477:
        /*0800*/ 	.byte	0x04, 0x1e
        /*0802*/ 	.short	(.L_1479 - .L_1478)
.L_1478:
        /*0804*/ 	.word	0x00000000


	//----- nvinfo : EIATTR_CBANK_PARAM_SIZE
	.align		4
.L_1479:
        /*0808*/ 	.byte	0x03, 0x19
        /*080a*/ 	.short	0x0a70


	//----- nvinfo : EIATTR_PARAM_CBANK
	.align		4
        /*080c*/ 	.byte	0x04, 0x0a
        /*080e*/ 	.short	(.L_1481 - .L_1480)
	.align		4
.L_1480:
        /*0810*/ 	.word	index@(.nv.constant0._ZN7cutlass13device_kernelIN5flash11enable_sm90INS1_16FlashAttnFwdSm90INS1_25CollectiveMainloopFwdSm90ILi2EN4cute5tupleIJNS5_1CILi1EEES8_S8_EEENS6_IJNS7_ILi128EEENS7_ILi96EEENS7_ILi64EEEEEELi256ENS_10bfloat16_tEfNS_4arch4Sm90ELb1ELb0ELb0ELb0ELb0ELb0ELb0ELb1ELb0ELb1ELb1ELb0EEENS1_21CollectiveEpilogueFwdINS6_IJSA_NS7_ILi256EEESB_EEES9_SE_SG_Li256ELb0ELb1ELb1ELb0EEENS1_19SingleTileSchedulerILb0ELb1ELb1ELi128EEEEEEEEEvNT_6ParamsE)
        /*0814*/ 	.short	0x0210
        /*0816*/ 	.short	0x0a70


	//----- nvinfo : EIATTR_SW_WAR
	.align		4
.L_1481:
        /*0818*/ 	.byte	0x04, 0x36
        /*081a*/ 	.short	(.L_1483 - .L_1482)
.L_1482:
        /*081c*/ 	.word	0x00000008
.L_1483:


//--------------------- .nv.info._ZN7cutlass13device_kernelIN5flash11enable_sm90INS1_16FlashAttnFwdSm90INS1_25CollectiveMainloopFwdSm90ILi2EN4cute5tupleIJNS5_1CILi1EEES8_S8_EEENS6_IJNS7_ILi128EEENS7_ILi96EEENS7_ILi64EEEEEELi256ENS_10bfloat16_tEfNS_4arch4Sm90ELb1ELb0ELb0ELb0ELb0ELb0ELb1ELb1ELb0ELb1ELb1ELb0EEENS1_21CollectiveEpilogueFwdINS6_IJSA_NS7_ILi256EEESB_EEES9_SE_SG_Li256ELb0ELb1ELb1ELb0EEENS1_19SingleTileSchedulerILb0ELb1ELb1ELi128EEEEEEEEEvNT_6ParamsE --------------------------
	.section	.nv.info._ZN7cutlass13device_kernelIN5flash11enable_sm90INS1_16FlashAttnFwdSm90INS1_25CollectiveMainloopFwdSm90ILi2EN4cute5tupleIJNS5_1CILi1EEES8_S8_EEENS6_IJNS7_ILi128EEENS7_ILi96EEENS7_ILi64EEEEEELi256ENS_10bfloat16_tEfNS_4arch4Sm90ELb1ELb0ELb0ELb0ELb0ELb0ELb1ELb1ELb0ELb1ELb1ELb0EEENS1_21CollectiveEpilogueFwdINS6_IJSA_NS7_ILi256EEESB_EEES9_SE_SG_Li256ELb0ELb1ELb1ELb0EEENS1_19SingleTileSchedulerILb0ELb1ELb1ELi128EEEEEEEEEvNT_6ParamsE,"",@"SHT_CUDA_INFO"
	.sectionflags	@""
	.align	4


	//----- nvinfo : EIATTR_CUDA_API_VERSION
	.align		4
        /*0000*/ 	.byte	0x04, 0x37
        /*0002*/ 	.short	(.L_1485 - .L_1484)
.L_1484:
        /*0004*/ 	.word	0x00000082


	//----- nvinfo : EIATTR_KPARAM_INFO
	.align		4
.L_1485:
        /*0008*/ 	.byte	0x04, 0x17
        /*000a*/ 	.short	(.L_1487 - .L_1486)
.L_1486:
        /*000c*/ 	.word	0x00000000
        /*0010*/ 	.short	0x0000
        /*0012*/ 	.short	0x0070
        /*0014*/ 	.byte	0x00, 0xf0, 0x01, 0x2c


	//----- nvinfo : EIATTR_SPARSE_MMA_MASK
	.align		4
.L_1487:
        /*0018*/ 	.byte	0x03, 0x50
        /*001a*/ 	.short	0x0000


	//----- nvinfo : EIATTR_MAXREG_COUNT
	.align		4
        /*001c*/ 	.byte	0x03, 0x1b
        /*001e*/ 	.short	0x00a8


	//----- nvinfo : EIATTR_NUM_BARRIERS
	.align		4
        /*0020*/ 	.byte	0x02, 0x4c
        /*0022*/ 	.byte	0x10
	.zero		1


	//----- nvinfo : EIATTR_EXTERNS
	.align		4
        /*0024*/ 	.byte	0x04, 0x0f
        /*0026*/ 	.short	(.L_1489 - .L_1488)


	//   ....[0]....
	.align		4
.L_1488:
        /*0028*/ 	.word	index@(__assertfail)


	//----- nvinfo : EIATTR_ANNOTATIONS
	.align		4
.L_1489:
        /*002c*/ 	.byte	0x04, 0x55
        /*002e*/ 	.short	(.L_1491 - .L_1490)


	//   ....[0]....
.L_1490:
        /* <DEDUP_REMOVED lines=27> */


	//----- nvinfo : EIATTR_MERCURY_ISA_VERSION
	.align		4
.L_1491:
        /*01c8*/ 	.byte	0x03, 0x5f
        /*01ca*/ 	.short	0x0101


	//----- nvinfo : EIATTR_INT_WARP_WIDE_INSTR_OFFSETS
	.align		4
        /*01cc*/ 	.byte	0x04, 0x31
        /*01ce*/ 	.short	(.L_1493 - .L_1492)


	//   ....[0]....
.L_1492:
        /*01d0*/ 	.word	0x00000120


	//   ....[1]....
        /*01d4*/ 	.word	0x00000160


	//   ....[2]....
        /*01d8*/ 	.word	0x000001d0


	//   ....[3]....
        /*01dc*/ 	.word	0x00000240


	//----- nvinfo : EIATTR_COOP_GROUP_MASK_REGIDS
	.align		4
.L_1493:
        /*01e0*/ 	.byte	0x04, 0x29
        /*01e2*/ 	.short	(.L_1495 - .L_1494)


	//   ....[0]....
.L_1494:
        /*01e4*/ 	.word	0xffffffff


	//   ....[1]....
        /*01e8*/ 	.word	0xffffffff


	//   ....[2]....
        /*01ec*/ 	.word	0xffffffff


	//   ....[3]....
        /*01f0*/ 	.word	0xffffffff


	//   ....[4]....
        /*01f4*/ 	.word	0xffffffff


	//   ....[5]....
        /*01f8*/ 	.word	0xffffffff


	//   ....[6]....
        /*01fc*/ 	.word	0xffffffff


	//   ....[7]....
        /*0200*/ 	.word	0xffffffff


	//   ....[8]....
        /*0204*/ 	.word	0xffffffff


	//   ....[9]....
        /*0208*/ 	.word	0xffffffff


	//   ....[10]....
        /*020c*/ 	.word	0xffffffff


	//   ....[11]....
        /*0210*/ 	.word	0xffffffff


	//   ....[12]....
        /*0214*/ 	.word	0xffffffff


	//   ....[13]....
        /*0218*/ 	.word	0xffffffff


	//   ....[14]....
        /*021c*/ 	.word	0xffffffff


	//   ....[15]....
        /*0220*/ 	.word	0xffffffff


	//   ....[16]....
        /*0224*/ 	.word	0xffffffff


	//   ....[17]....
        /*0228*/ 	.word	0xffffffff


	//   ....[18]....
        /*022c*/ 	.word	0xffffffff


	//   ....[19]....
        /*0230*/ 	.word	0xffffffff


	//   ....[20]....
        /*0234*/ 	.word	0xffffffff


	//   ....[21]....
        /*0238*/ 	.word	0xffffffff


	//   ....[22]....
        /*023c*/ 	.word	0xffffffff


	//   ....[23]....
        /*0240*/ 	.word	0xffffffff


	//   ....[24]....
        /*0244*/ 	.word	0xffffffff


	//   ....[25]....
        /*0248*/ 	.word	0xffffffff


	//   ....[26]....
        /*024c*/ 	.word	0xffffffff


	//   ....[27]....
        /*0250*/ 	.word	0xffffffff


	//   ....[28]....
        /*0254*/ 	.word	0xffffffff


	//   ....[29]....
        /*0258*/ 	.word	0xffffffff


	//   ....[30]....
        /*025c*/ 	.word	0xffffffff


	//   ....[31]....
        /*0260*/ 	.word	0xffffffff


	//   ....[32]....
        /*0264*/ 	.word	0xffffffff


	//   ....[33]....
        /*0268*/ 	.word	0xffffffff


	//   ....[34]....
        /*026c*/ 	.word	0xffffffff


	//   ....[35]....
        /*0270*/ 	.word	0xffffffff


	//   ....[36]....
        /*0274*/ 	.word	0xffffffff


	//   ....[37]....
        /*0278*/ 	.word	0xffffffff


	//   ....[38]....
        /*027c*/ 	.word	0xffffffff


	//   ....[39]....
        /*0280*/ 	.word	0xffffffff


	//   ....[40]....
        /*0284*/ 	.word	0xffffffff


	//   ....[41]....
        /*0288*/ 	.word	0xffffffff


	//   ....[42]....
        /*028c*/ 	.word	0xffffffff


	//   ....[43]....
        /*0290*/ 	.word	0xffffffff


	//   ....[44]....
        /*0294*/ 	.word	0xffffffff


	//   ....[45]....
        /*0298*/ 	.word	0xffffffff


	//   ....[46]....
        /*029c*/ 	.word	0xffffffff


	//   ....[47]....
        /*02a0*/ 	.word	0xffffffff


	//   ....[48]....
        /*02a4*/ 	.word	0xffffffff


	//   ....[49]....
        /*02a8*/ 	.word	0xffffffff


	//   ....[50]....
        /*02ac*/ 	.word	0xffffffff


	//   ....[51]....
        /*02b0*/ 	.word	0xffffffff


	//   ....[52]....
        /*02b4*/ 	.word	0xffffffff


	//   ....[53]....
        /*02b8*/ 	.word	0xffffffff


	//   ....[54]....
        /*02bc*/ 	.word	0xffffffff


	//   ....[55]....
        /*02c0*/ 	.word	0xffffffff


	//   ....[56]....
        /*02c4*/ 	.word	0xffffffff


	//   ....[57]....
        /*02c8*/ 	.word	0xffffffff


	//   ....[58]....
        /*02cc*/ 	.word	0xffffffff


	//   ....[59]....
        /*02d0*/ 	.word	0xffffffff


	//   ....[60]....
        /*02d4*/ 	.word	0xffffffff


	//   ....[61]....
        /*02d8*/ 	.word	0xffffffff


	//   ....[62]....
        /*02dc*/ 	.word	0xffffffff


	//   ....[63]....
        /*02e0*/ 	.word	0xffffffff


	//   ....[64]....
        /*02e4*/ 	.word	0xffffffff


	//   ....[65]....
        /*02e8*/ 	.word	0xffffffff


	//   ....[66]....
        /*02ec*/ 	.word	0xffffffff


	//   ....[67]....
        /*02f0*/ 	.word	0xffffffff


	//   ....[68]....
        /*02f4*/ 	.word	0xffffffff


	//   ....[69]....
        /*02f8*/ 	.word	0xffffffff


	//   ....[70]....
        /*02fc*/ 	.word	0xffffffff


	//   ....[71]....
        /*0300*/ 	.word	0x0500000f


	//   ....[72]....
        /*0304*/ 	.word	0x0500000f


	//   ....[73]....
        /*0308*/ 	.word	0x0500000f


	//   ....[74]....
        /*030c*/ 	.word	0x0500000f


	//   ....[75]....
        /*0310*/ 	.word	0x0500000f


	//   ....[76]....
        /*0314*/ 	.word	0x0500000f


	//   ....[77]....
        /*0318*/ 	.word	0x0500000f


	//   ....[78]....
        /*031c*/ 	.word	0x0500000f


	//   ....[79]....
        /*0320*/ 	.word	0x0500000f


	//   ....[80]....
        /*0324*/ 	.word	0x0500000f


	//   ....[81]....
        /*0328*/ 	.word	0x0500000f


	//   ....[82]....
        /*032c*/ 	.word	0x0500000f


	//   ....[83]....
        /*0330*/ 	.word	0x0500000f


	//   ....[84]....
        /*0334*/ 	.word	0x0500000f


	//   ....[85]....
        /*0338*/ 	.word	0x0500000f


	//   ....[86]....
        /*033c*/ 	.word	0x0500000f


	//   ....[87]....
        /*0340*/ 	.word	0x0500000f


	//   ....[88]....
        /*0344*/ 	.word	0x0500000f


	//   ....[89]....
        /*0348*/ 	.word	0x0500000f


	//   ....[90]....
        /*034c*/ 	.word	0x0500000f


	//   ....[91]....
        /*0350*/ 	.word	0x0500000f


	//   ....[92]....
        /*0354*/ 	.word	0x0500000f


	//   ....[93]....
        /*0358*/ 	.word	0x0500000f


	//   ....[94]....
        /*035c*/ 	.word	0x0500000f


	//   ....[95]....
        /*0360*/ 	.word	0x0500000f


	//   ....[96]....
        /*0364*/ 	.word	0x0500000f


	//   ....[97]....
        /*0368*/ 	.word	0x0500000f


	//   ....[98]....
        /*036c*/ 	.word	0x0500000f


	//   ....[99]....
        /*0370*/ 	.word	0x0500000f


	//   ....[100]....
        /*0374*/ 	.word	0x0500000f


	//   ....[101]....
        /*0378*/ 	.word	0x0500000f


	//   ....[102]....
        /*037c*/ 	.word	0x0500000f


	//   ....[103]....
        /*0380*/ 	.word	0x0500000f


	//   ....[104]....
        /*0384*/ 	.word	0x0500000f


	//----- nvinfo : EIATTR_COOP_GROUP_INSTR_OFFSETS
	.align		4
.L_1495:
        /*0388*/ 	.byte	0x04, 0x28
        /*038a*/ 	.short	(.L_1497 - .L_1496)


	//   ....[0]....
.L_1496:
        /*038c*/ 	.word	0x00000060


	//   ....[1]....
        /*0390*/ 	.word	0x00000130


	//   ....[2]....
        /*0394*/ 	.word	0x000001f0


	//   ....[3]....
        /*0398*/ 	.word	0x000003c0


	//   ....[4]....
        /*039c*/ 	.word	0x00000520


	//   ....[5]....
        /*03a0*/ 	.word	0x00000640


	//   ....[6]....
        /*03a4*/ 	.word	0x000007a0


	//   ....[7]....
        /*03a8*/ 	.word	0x00001480


	//   ....[8]....
        /*03ac*/ 	.word	0x00002890


	//   ....[9]....
        /*03b0*/ 	.word	0x000028c0


	//   ....[10]....
        /*03b4*/ 	.word	0x00003210


	//   ....[11]....
        /*03b8*/ 	.word	0x00003230


	//   ....[12]....
        /*03bc*/ 	.word	0x00003250


	//   ....[13]....
        /*03c0*/ 	.word	0x00003270


	//   ....[14]....
        /*03c4*/ 	.word	0x00004a60


	//   ....[15]....
        /*03c8*/ 	.word	0x00004d60


	//   ....[16]....
        /*03cc*/ 	.word	0x00005680


	//   ....[17]....
        /*03d0*/ 	.word	0x00005700


	//   ....[18]....
        /*03d4*/ 	.word	0x00005720


	//   ....[19]....
        /*03d8*/ 	.word	0x00005740


	//   ....[20]....
        /*03dc*/ 	.word	0x00007a50


	//   ....[21]....
        /*03e0*/ 	.word	0x00007ac0


	//   ....[22]....
        /*03e4*/ 	.word	0x00007ad0


	//   ....[23]....
        /*03e8*/ 	.word	0x00007b00


	//   ....[24]....
        /*03ec*/ 	.word	0x000090a0


	//   ....[25]....
        /*03f0*/ 	.word	0x000090c0


	//   ....[26]....
        /*03f4*/ 	.word	0x00009110


	//   ....[27]....
        /*03f8*/ 	.word	0x00009120


	//   ....[28]....
        /*03fc*/ 	.word	0x0000a250


	//   ....[29]....
        /*0400*/ 	.word	0x0000a2b0


	//   ....[30]....
        /*0404*/ 	.word	0x0000a2f0


	//   ....[31]....
        /*0408*/ 	.word	0x0000a320


	//   ....[32]....
        /*040c*/ 	.word	0x0000a350


	//   ....[33]....
        /*0410*/ 	.word	0x0000a370


	//   ....[34]....
        /*0414*/ 	.word	0x0000aff0


	//   ....[35]....
        /*0418*/ 	.word	0x0000b000


	//   ....[36]....
        /*041c*/ 	.word	0x0000c070


	//   ....[37]....
        /*0420*/ 	.word	0x0000cc20


	//   ....[38]....
        /*0424*/ 	.word	0x0000d550


	//   ....[39]....
        /*0428*/ 	.word	0x0000d590


	//   ....[40]....
        /*042c*/ 	.word	0x0000d5c0


	//   ....[41]....
        /*0430*/ 	.word	0x0000d5e0


	//   ....[42]....
        /*0434*/ 	.word	0x0000d600


	//   ....[43]....
        /*0438*/ 	.word	0x0000d720


	//   ....[44]....
        /*043c*/ 	.word	0x0000d7e0


	//   ....[45]....
        /*0440*/ 	.word	0x0000d800


	//   ....[46]....
        /*0444*/ 	.word	0x0000d8a0


	//   ....[47]....
        /*0448*/ 	.word	0x0000d8c0


	//   ....[48]....
        /*044c*/ 	.word	0x0000d960


	//   ....[49]....
        /*0450*/ 	.word	0x0000d980


	//   ....[50]....
        /*0454*/ 	.word	0x0000da00


	//   ....[51]....
        /*0458*/ 	.word	0x0000da20


	//   ....[52]....
        /*045c*/ 	.word	0x0000da30


	//   ....[53]....
        /*0460*/ 	.word	0x0000da40


	//   ....[54]....
        /*0464*/ 	.word	0x0000e110


	//   ....[55]....
        /*0468*/ 	.word	0x0000e1c0


	//   ....[56]....
        /*046c*/ 	.word	0x0000e1e0


	//   ....[57]....
        /*0470*/ 	.word	0x0000e290


	//   ....[58]....
        /*0474*/ 	.word	0x0000e320


	//   ....[59]....
        /*0478*/ 	.word	0x0000e340


	//   ....[60]....
        /*047c*/ 	.word	0x0000e3e0


	//   ....[61]....
        /*0480*/ 	.word	0x0000e3f0


	//   ....[62]....
        /*0484*/ 	.word	0x0000e420


	//   ....[63]....
        /*0488*/ 	.word	0x0000e440


	//   ....[64]....
        /*048c*/ 	.word	0x0000e4b0


	//   ....[65]....
        /*0490*/ 	.word	0x0000e500


	//   ....[66]....
        /*0494*/ 	.word	0x0000e590


	//   ....[67]....
        /*0498*/ 	.word	0x0000e5c0


	//   ....[68]....
        /*049c*/ 	.word	0x0000e670


	//   ....[69]....
        /*04a0*/ 	.word	0x0000e6c0


	//   ....[70]....
        /*04a4*/ 	.word	0x00010990


	//   ....[71]....
        /*04a8*/ 	.word	0x00010f90


	//   ....[72]....
        /*04ac*/ 	.word	0x00011100


	//   ....[73]....
        /*04b0*/ 	.word	0x00011160


	//   ....[74]....
        /*04b4*/ 	.word	0x000112a0


	//   ....[75]....
        /*04b8*/ 	.word	0x00011330


	//   ....[76]....
        /*04bc*/ 	.word	0x00011430


	//   ....[77]....
        /*04c0*/ 	.word	0x000114c0


	//   ....[78]....
        /*04c4*/ 	.word	0x000115d0


	//   ....[79]....
        /*04c8*/ 	.word	0x00011640


	//   ....[80]....
        /*04cc*/ 	.word	0x00011760


	//   ....[81]....
        /*04d0*/ 	.word	0x000117d0


	//   ....[82]....
        /*04d4*/ 	.word	0x000118f0


	//   ....[83]....
        /*04d8*/ 	.word	0x00011960


	//   ....[84]....
        /*04dc*/ 	.word	0x00011a70


	//   ....[85]....
        /*04e0*/ 	.word	0x00011ad0


	//   ....[86]....
        /*04e4*/ 	.word	0x00011bd0


	//   ....[87]....
        /*04e8*/ 	.word	0x00011c20


	//   ....[88]....
        /*04ec*/ 	.word	0x00011cc0


	//   ....[89]....
        /*04f0*/ 	.word	0x00011d80


	//   ....[90]....
        /*04f4*/ 	.word	0x000120a0


	//   ....[91]....
        /*04f8*/ 	.word	0x00012110


	//   ....[92]....
        /*04fc*/ 	.word	0x00012220


	//   ....[93]....
        /*0500*/ 	.word	0x00012280


	//   ....[94]....
        /*0504*/ 	.word	0x00012390


	//   ....[95]....
        /*0508*/ 	.word	0x000123e0


	//   ....[96]....
        /*050c*/ 	.word	0x000124e0


	//   ....[97]....
        /*0510*/ 	.word	0x00012540


	//   ....[98]....
        /*0514*/ 	.word	0x000126b0


	//   ....[99]....
        /*0518*/ 	.word	0x00012700


	//   ....[100]....
        /*051c*/ 	.word	0x00012820


	//   ....[101]....
        /*0520*/ 	.word	0x00012870


	//   ....[102]....
        /*0524*/ 	.word	0x00012980


	//   ....[103]....
        /*0528*/ 	.word	0x000129d0


	//   ....[104]....
        /*052c*/ 	.word	0x00012de0


	//----- nvinfo : EIATTR_REG_RECONFIG
	.align		4
.L_1497:
        /*0530*/ 	.byte	0x01, 0x54
	.zero		2


	//----- nvinfo : EIATTR_SYSCALL_OFFSETS
	.align		4
        /*0534*/ 	.byte	0x04, 0x46
        /*0536*/ 	.short	(.L_1499 - .L_1498)


	//   ....[0]....
.L_1498:
        /*0538*/ 	.word	0x000016d0


	//   ....[1]....
        /*053c*/ 	.word	0x0000c860


	//   ....[2]....
        /*0540*/ 	.word	0x0000c9a0


	//   ....[3]....
        /*0544*/ 	.word	0x0000ca90


	//   ....[4]....
        /*0548*/ 	.word	0x0000d1b0


	//   ....[5]....
        /*054c*/ 	.word	0x0000dd60


	//----- nvinfo : EIATTR_MBARRIER_INSTR_OFFSETS
	.align		4
.L_1499:
        /*0550*/ 	.byte	0x04, 0x39
        /*0552*/ 	.short	(.L_1501 - .L_1500)


	//   ....[0]....
.L_1500:
        /*0554*/ 	.word	0x00000260
        /*0558*/ 	.word	0x000000ff
        /*055c*/ 	.word	0x00032400
        /*0560*/ 	.short	0x0100
        /*0562*/ 	.byte	0x08
	.zero		1


	//   ....[1]....
        /*0564*/ 	.word	0x00000270
        /*0568*/ 	.word	0x000000ff
        /*056c*/ 	.word	0x00032410
        /*0570*/ 	.short	0x0100
        /*0572*/ 	.byte	0x08
	.zero		1


	//   ....[2]....
        /*0574*/ 	.word	0x00000280
        /*0578*/ 	.word	0x000000ff
        /*057c*/ 	.word	0x00032420
        /*0580*/ 	.short	0x0100
        /*0582*/ 	.byte	0x08
	.zero		1


	//   ....[3]....
        /*0584*/ 	.word	0x00000370
        /*0588*/ 	.word	0x000000ff
        /*058c*/ 	.word	0x00032430
        /*0590*/ 	.short	0x0100
        /*0592*/ 	.byte	0x08
	.zero		1


	//   ....[4]....
        /*0594*/ 	.word	0x00000380
        /*0598*/ 	.word	0x000000ff
        /*059c*/ 	.word	0x00032440
        /*05a0*/ 	.short	0x0100
        /*05a2*/ 	.byte	0x08
	.zero		1


	//   ....[5]....
        /*05a4*/ 	.word	0x00000390
        /*05a8*/ 	.word	0x000000ff
        /*05ac*/ 	.word	0x00032438
        /*05b0*/ 	.short	0x0100
        /*05b2*/ 	.byte	0x08
	.zero		1


	//   ....[6]....
        /*05b4*/ 	.word	0x000003a0
        /*05b8*/ 	.word	0x000000ff
        /*05bc*/ 	.word	0x00032448
        /*05c0*/ 	.short	0x0100
        /*05c2*/ 	.byte	0x08
	.zero		1


	//   ....[7]....
        /*05c4*/ 	.word	0x000004d0
        /*05c8*/ 	.word	0x000000ff
        /*05cc*/ 	.word	0x00032450
        /*05d0*/ 	.short	0x0100
        /*05d2*/ 	.byte	0x08
	.zero		1


	//   ....[8]....
        /*05d4*/ 	.word	0x000004e0
        /*05d8*/ 	.word	0x000000ff
        /*05dc*/ 	.word	0x00032460
        /*05e0*/ 	.short	0x0100
        /*05e2*/ 	.byte	0x08
	.zero		1


	//   ....[9]....
        /*05e4*/ 	.word	0x000004f0
        /*05e8*/ 	.word	0x000000ff
        /*05ec*/ 	.word	0x00032458
        /*05f0*/ 	.short	0x0100
        /*05f2*/ 	.byte	0x08
	.zero		1


	//   ....[10]....
        /*05f4*/ 	.word	0x00000500
        /*05f8*/ 	.word	0x000000ff
        /*05fc*/ 	.word	0x00032468
        /*0600*/ 	.short	0x0100
        /*0602*/ 	.byte	0x08
	.zero		1


	//   ....[11]....
        /*0604*/ 	.word	0x000005f0
        /*0608*/ 	.word	0x000000ff
        /*060c*/ 	.word	0x00032470
        /*0610*/ 	.short	0x0100
        /*0612*/ 	.byte	0x06
	.zero		1


	//   ....[12]....
        /*0614*/ 	.word	0x00000600
        /*0618*/ 	.word	0x000000ff
        /*061c*/ 	.word	0x00032480
        /*0620*/ 	.short	0x0100
        /*0622*/ 	.byte	0x06
	.zero		1


	//   ....[13]....
        /*0624*/ 	.word	0x00000610
        /*0628*/ 	.word	0x000000ff
        /*062c*/ 	.word	0x00032478
        /*0630*/ 	.short	0x0100
        /*0632*/ 	.byte	0x06
	.zero		1


	//   ....[14]....
        /*0634*/ 	.word	0x00000620
        /*0638*/ 	.word	0x000000ff
        /*063c*/ 	.word	0x00032488
        /*0640*/ 	.short	0x0100
        /*0642*/ 	.byte	0x06
	.zero		1


	//   ....[15]....
        /*0644*/ 	.word	0x00000750
        /*0648*/ 	.word	0x000000ff
        /*064c*/ 	.word	0x00032490
        /*0650*/ 	.short	0x0100
        /*0652*/ 	.byte	0x08
	.zero		1


	//   ....[16]....
        /*0654*/ 	.word	0x00000760
        /*0658*/ 	.word	0x000000ff
        /*065c*/ 	.word	0x000324a0
        /*0660*/ 	.short	0x0100
        /*0662*/ 	.byte	0x08
	.zero		1


	//   ....[17]....
        /*0664*/ 	.word	0x00000770
        /*0668*/ 	.word	0x000000ff
        /*066c*/ 	.word	0x00032498
        /*0670*/ 	.short	0x0100
        /*0672*/ 	.byte	0x08
	.zero		1


	//   ....[18]....
        /*0674*/ 	.word	0x00000780
        /*0678*/ 	.word	0x000000ff
        /*067c*/ 	.word	0x000324a8
        /*0680*/ 	.short	0x0100
        /*0682*/ 	.byte	0x08
	.zero		1


	//   ....[19]....
        /*0684*/ 	.word	0x000008b0
        /*0688*/ 	.word	0x000000ff
        /*068c*/ 	.word	0x000324b0
        /*0690*/ 	.short	0x0100
        /*0692*/ 	.byte	0x08
	.zero		1


	//   ....[20]....
        /*0694*/ 	.word	0x000008c0
        /*0698*/ 	.word	0x000000ff
        /*069c*/ 	.word	0x000324c0
        /*06a0*/ 	.short	0x0100
        /*06a2*/ 	.byte	0x08
	.zero		1


	//   ....[21]....
        /*06a4*/ 	.word	0x000008d0
        /*06a8*/ 	.word	0x000000ff
        /*06ac*/ 	.word	0x000324b8
        /*06b0*/ 	.short	0x0100
        /*06b2*/ 	.byte	0x08
	.zero		1


	//   ....[22]....
        /*06b4*/ 	.word	0x000008e0
        /*06b8*/ 	.word	0x000000ff
        /*06bc*/ 	.word	0x000324c8
        /*06c0*/ 	.short	0x0100
        /*06c2*/ 	.byte	0x08
	.zero		1


	//   ....[23]....
        /*06c4*/ 	.word	0x00001710
        /*06c8*/ 	.word	0x000000ff
        /*06cc*/ 	.word	0x00032400
        /*06d0*/ 	.short	0x010a
        /*06d2*/ 	.byte	0x04
	.zero		1


	//   ....[24]....
        /*06d4*/ 	.word	0x000017b0
        /*06d8*/ 	.word	0x000000ff
        /*06dc*/ 	.word	0x00032430
        /*06e0*/ 	.short	0x010a
        /*06e2*/ 	.byte	0x04
	.zero		1


	//   ....[25]....
        /*06e4*/ 	.word	0x00001800
        /*06e8*/ 	.word	0x000000ff
        /*06ec*/ 	.word	0x00032430
        /*06f0*/ 	.short	0x010a
        /*06f2*/ 	.byte	0x04
	.zero		1


	//   ....[26]....
        /*06f4*/ 	.word	0x00001b10
        /*06f8*/ 	.word	0x000000ff
        /*06fc*/ 	.word	0x00032410
        /*0700*/ 	.short	0x010a
        /*0702*/ 	.byte	0x08
	.zero		1


	//   ....[27]....
        /*0704*/ 	.word	0x00001b60
        /*0708*/ 	.word	0x000000ff
        /*070c*/ 	.word	0x00032450
        /*0710*/ 	.short	0x010a
        /*0712*/ 	.byte	0x04
	.zero		1


	//   ....[28]....
        /*0714*/ 	.word	0x00001bb0
        /*0718*/ 	.word	0x000000ff
        /*071c*/ 	.word	0x00032450
        /*0720*/ 	.short	0x010a
        /*0722*/ 	.byte	0x04
	.zero		1


	//   ....[29]....
        /*0724*/ 	.word	0x00003600
        /*0728*/ 	.word	0x00000014
        /*072c*/ 	.word	0x00000000
        /*0730*/ 	.short	0x0101
        /*0732*/ 	.byte	0x3f
	.zero		1


	//   ....[30]....
        /*0734*/ 	.word	0x000040f0
        /*0738*/ 	.word	0x000000be
        /*073c*/ 	.word	0x00000000
        /*0740*/ 	.short	0x0101
        /*0742*/ 	.byte	0x3f
	.zero		1


	//   ....[31]....
        /*0744*/ 	.word	0x00004200
        /*0748*/ 	.word	0x000000ff
        /*074c*/ 	.word	0x00032430
        /*0750*/ 	.short	0x010a
        /*0752*/ 	.byte	0x05
	.zero		1


	//   ....[32]....
        /*0754*/ 	.word	0x00004240
        /*0758*/ 	.word	0x000000ff
        /*075c*/ 	.word	0x00032430
        /*0760*/ 	.short	0x010a
        /*0762*/ 	.byte	0x05
	.zero		1


	//   ....[33]....
        /*0764*/ 	.word	0x00004590
        /*0768*/ 	.word	0x000000ff
        /*076c*/ 	.word	0x00032450
        /*0770*/ 	.short	0x010a
        /*0772*/ 	.byte	0x05
	.zero		1


	//   ....[34]....
        /*0774*/ 	.word	0x000045d0
        /*0778*/ 	.word	0x000000ff
        /*077c*/ 	.word	0x00032450
        /*0780*/ 	.short	0x010a
        /*0782*/ 	.byte	0x05
	.zero		1


	//   ....[35]....
        /*0784*/ 	.word	0x000059e0
        /*0788*/ 	.word	0x00000098
        /*078c*/ 	.word	0x00000000
        /*0790*/ 	.short	0x0101
        /*0792*/ 	.byte	0x3f
	.zero		1


	//   ....[36]....
        /*0794*/ 	.word	0x00006d80
        /*0798*/ 	.word	0x0000009d
        /*079c*/ 	.word	0x00000000
        /*07a0*/ 	.short	0x0101
        /*07a2*/ 	.byte	0x3f
	.zero		1


	//   ....[37]....
        /*07a4*/ 	.word	0x00006eb0
        /*07a8*/ 	.word	0x000000ff
        /*07ac*/ 	.word	0x00032430
        /*07b0*/ 	.short	0x010a
        /*07b2*/ 	.byte	0x06
	.zero		1


	//   ....[38]....
        /*07b4*/ 	.word	0x00006ef0
        /*07b8*/ 	.word	0x000000ff
        /*07bc*/ 	.word	0x00032430
        /*07c0*/ 	.short	0x010a
        /*07c2*/ 	.byte	0x06
	.zero		1


	//   ....[39]....
        /*07c4*/ 	.word	0x00007110
        /*07c8*/ 	.word	0x000000ff
        /*07cc*/ 	.word	0x00032450
        /*07d0*/ 	.short	0x010a
        /*07d2*/ 	.byte	0x06
	.zero		1


	//   ....[40]....
        /*07d4*/ 	.word	0x00007150
        /*07d8*/ 	.word	0x000000ff
        /*07dc*/ 	.word	0x00032450
        /*07e0*/ 	.short	0x010a
        /*07e2*/ 	.byte	0x06
	.zero		1


	//   ....[41]....
        /*07e4*/ 	.word	0x00007d40
        /*07e8*/ 	.word	0x00000098
        /*07ec*/ 	.word	0x00000000
        /*07f0*/ 	.short	0x0101
        /*07f2*/ 	.byte	0x3f
	.zero		1


	//   ....[42]....
        /*07f4*/ 	.word	0x00009080
        /*07f8*/ 	.word	0x000000d2
        /*07fc*/ 	.word	0x00000000
        /*0800*/ 	.short	0x0101
        /*0802*/ 	.byte	0x3f
	.zero		1


	//   ....[43]....
        /*0804*/ 	.word	0x0000a380
        /*0808*/ 	.word	0x000000ff
        /*080c*/ 	.word	0x00000000
        /*0810*/ 	.short	0x0101
        /*0812*/ 	.byte	0x04
	.zero		1


	//   ....[44]....
        /*0814*/ 	.word	0x0000ce70
        /*0818*/ 	.word	0x000000ff
        /*081c*/ 	.word	0x00032440
        /*0820*/ 	.short	0x010a
        /*0822*/ 	.byte	0x26
	.zero		1


	//   ....[45]....
        /*0824*/ 	.word	0x0000db70
        /*0828*/ 	.word	0x000000ff
        /*082c*/ 	.word	0x00032400
        /*0830*/ 	.short	0x0107
        /*0832*/ 	.byte	0x26
	.zero		1


	//   ....[46]....
        /*0834*/ 	.word	0x0000dbf0
        /*0838*/ 	.word	0x000000ff
        /*083c*/ 	.word	0x00032400
        /*0840*/ 	.short	0x0101
        /*0842*/ 	.byte	0x26
	.zero		1


	//   ....[47]....
        /*0844*/ 	.word	0x0000e870
        /*0848*/ 	.word	0x000000ff
        /*084c*/ 	.word	0x00032410
        /*0850*/ 	.short	0x0107
        /*0852*/ 	.byte	0x26
	.zero		1


	//   ....[48]....
        /*0854*/ 	.word	0x0000e8d0
        /*0858*/ 	.word	0x000000ff
        /*085c*/ 	.word	0x00032410
        /*0860*/ 	.short	0x0101
        /*0862*/ 	.byte	0x26
	.zero		1


	//   ....[49]....
        /*0864*/ 	.word	0x0000e8e0
        /*0868*/ 	.word	0x000000ff
        /*086c*/ 	.word	0x00032420
        /*0870*/ 	.short	0x010a
        /*0872*/ 	.byte	0x26
	.zero		1


	//   ....[50]....
        /*0874*/ 	.word	0x0000e940
        /*0878*/ 	.word	0x000000ff
        /*087c*/ 	.word	0x00032460
        /*0880*/ 	.short	0x010a
        /*0882*/ 	.byte	0x26
	.zero		1


	//   ....[51]....
        /*0884*/ 	.word	0x0000f1c0
        /*0888*/ 	.word	0x000000ff
        /*088c*/ 	.word	0x00032448
        /*0890*/ 	.short	0x010a
        /*0892*/ 	.byte	0x26
	.zero		1


	//   ....[52]....
        /*0894*/ 	.word	0x0000f390
        /*0898*/ 	.word	0x000000ff
        /*089c*/ 	.word	0x00032468
        /*08a0*/ 	.short	0x010a
        /*08a2*/ 	.byte	0x26
	.zero		1


	//   ....[53]....
        /*08a4*/ 	.word	0x0000f9f0
        /*08a8*/ 	.word	0x000000ff
        /*08ac*/ 	.word	0x00032440
        /*08b0*/ 	.short	0x010a
        /*08b2*/ 	.byte	0x26
	.zero		1


	//   ....[54]....
        /*08b4*/ 	.word	0x0000fbd0
        /*08b8*/ 	.word	0x000000ff
        /*08bc*/ 	.word	0x00032460
        /*08c0*/ 	.short	0x010a
        /*08c2*/ 	.byte	0x26
	.zero		1


	//   ....[55]....
        /*08c4*/ 	.word	0x00010260
        /*08c8*/ 	.word	0x000000ff
        /*08cc*/ 	.word	0x00032448
        /*08d0*/ 	.short	0x010a
        /*08d2*/ 	.byte	0x26
	.zero		1


	//   ....[56]....
        /*08d4*/ 	.word	0x00010440
        /*08d8*/ 	.word	0x000000ff
        /*08dc*/ 	.word	0x00032468
        /*08e0*/ 	.short	0x010a
        /*08e2*/ 	.byte	0x26
	.zero		1


	//   ....[57]....
        /*08e4*/ 	.word	0x00010920
        /*08e8*/ 	.word	0x00000002
        /*08ec*/ 	.word	0x00032420
        /*08f0*/ 	.short	0x010a
        /*08f2*/ 	.byte	0x3f
	.zero		1


	//   ....[58]....
        /*08f4*/ 	.word	0x00010aa0
        /*08f8*/ 	.word	0x00000007
        /*08fc*/ 	.word	0x00000000
        /*0900*/ 	.short	0x010a
        /*0902*/ 	.byte	0x3f
	.zero		1


	//   ....[59]....
        /*0904*/ 	.word	0x00010b10
        /*0908*/ 	.word	0x00000005
        /*090c*/ 	.word	0x00000000
        /*0910*/ 	.short	0x010a
        /*0912*/ 	.byte	0x3f
	.zero		1


	//   ....[60]....
        /*0914*/ 	.word	0x00010b70
        /*0918*/ 	.word	0x00000005
        /*091c*/ 	.word	0x00000000
        /*0920*/ 	.short	0x010a
        /*0922*/ 	.byte	0x3f
	.zero		1


	//   ....[61]....
        /*0924*/ 	.word	0x00010ba0
        /*0928*/ 	.word	0x00000003
        /*092c*/ 	.word	0x00000000
        /*0930*/ 	.short	0x010a
        /*0932*/ 	.byte	0x3f
	.zero		1


	//   ....[62]....
        /*0934*/ 	.word	0x00010c20
        /*0938*/ 	.word	0x00000003
        /*093c*/ 	.word	0x00032400
        /*0940*/ 	.short	0x010a
        /*0942*/ 	.byte	0x3f
	.zero		1


	//   ....[63]....
        /*0944*/ 	.word	0x00010c90
        /*0948*/ 	.word	0x00000003
        /*094c*/ 	.word	0x00032430
        /*0950*/ 	.short	0x010a
        /*0952*/ 	.byte	0x3f
	.zero		1


	//   ....[64]....
        /*0954*/ 	.word	0x00010d00
        /*0958*/ 	.word	0x00000003
        /*095c*/ 	.word	0x00032410
        /*0960*/ 	.short	0x010a
        /*0962*/ 	.byte	0x3f
	.zero		1


	//   ....[65]....
        /*0964*/ 	.word	0x00010d70
        /*0968*/ 	.word	0x00000003
        /*096c*/ 	.word	0x00032450
        /*0970*/ 	.short	0x010a
        /*0972*/ 	.byte	0x3f
	.zero		1


	//   ....[66]....
        /*0974*/ 	.word	0x00010dd0
        /*0978*/ 	.word	0x00000098
        /*097c*/ 	.word	0x00032430
        /*0980*/ 	.short	0x010a
        /*0982*/ 	.byte	0x3f
	.zero		1


	//   ....[67]....
        /*0984*/ 	.word	0x00010e30
        /*0988*/ 	.word	0x000000ca
        /*098c*/ 	.word	0x00032450
        /*0990*/ 	.short	0x010a
        /*0992*/ 	.byte	0x3f
	.zero		1


	//   ....[68]....
        /*0994*/ 	.word	0x00010e90
        /*0998*/ 	.word	0x00000098
        /*099c*/ 	.word	0x00032430
        /*09a0*/ 	.short	0x010a
        /*09a2*/ 	.byte	0x3f
	.zero		1


	//   ....[69]....
        /*09a4*/ 	.word	0x00010ef0
        /*09a8*/ 	.word	0x000000cc
        /*09ac*/ 	.word	0x00032450
        /*09b0*/ 	.short	0x010a
        /*09b2*/ 	.byte	0x3f
	.zero		1


	//   ....[70]....
        /*09b4*/ 	.word	0x00011050
        /*09b8*/ 	.word	0x00000003
        /*09bc*/ 	.word	0x00032440
        /*09c0*/ 	.short	0x010a
        /*09c2*/ 	.byte	0x3f
	.zero		1


	//   ....[71]....
        /*09c4*/ 	.word	0x00012a10
        /*09c8*/ 	.word	0x00000003
        /*09cc*/ 	.word	0x00032420
        /*09d0*/ 	.short	0x010a
        /*09d2*/ 	.byte	0x3f
	.zero		1


	//   ....[72]....
        /*09d4*/ 	.word	0x00012a70
        /*09d8*/ 	.word	0x00000003
        /*09dc*/ 	.word	0x00032460
        /*09e0*/ 	.short	0x010a
        /*09e2*/ 	.byte	0x3f
	.zero		1


	//   ....[73]....
        /*09e4*/ 	.word	0x00012ad0
        /*09e8*/ 	.word	0x00000003
        /*09ec*/ 	.word	0x00032448
        /*09f0*/ 	.short	0x010a
        /*09f2*/ 	.byte	0x3f
	.zero		1


	//   ....[74]....
        /*09f4*/ 	.word	0x00012b30
        /*09f8*/ 	.word	0x00000003
        /*09fc*/ 	.word	0x00032468
        /*0a00*/ 	.short	0x010a
        /*0a02*/ 	.byte	0x3f
	.zero		1


	//   ....[75]....
        /*0a04*/ 	.word	0x00012b90
        /*0a08*/ 	.word	0x00000003
        /*0a0c*/ 	.word	0x00032440
        /*0a10*/ 	.short	0x010a
        /*0a12*/ 	.byte	0x3f
	.zero		1


	//   ....[76]....
        /*0a14*/ 	.word	0x00012bf0
        /*0a18*/ 	.word	0x00000003
        /*0a1c*/ 	.word	0x00032460
        /*0a20*/ 	.short	0x010a
        /*0a22*/ 	.byte	0x3f
	.zero		1


	//   ....[77]....
        /*0a24*/ 	.word	0x00012c50
        /*0a28*/ 	.word	0x00000003
        /*0a2c*/ 	.word	0x00032448
        /*0a30*/ 	.short	0x010a
        /*0a32*/ 	.byte	0x3f
	.zero		1


	//   ....[78]....
        /*0a34*/ 	.word	0x00012cb0
        /*0a38*/ 	.word	0x00000003
        /*0a3c*/ 	.word	0x00032468
        /*0a40*/ 	.short	0x010a
        /*0a42*/ 	.byte	0x3f
	.zero		1


	//   ....[79]....
        /*0a44*/ 	.word	0x00012d00
        /*0a48*/ 	.word	0x00000002
        /*0a4c*/ 	.word	0x00032420
        /*0a50*/ 	.short	0x010a
        /*0a52*/ 	.byte	0x3f
	.zero		1


	//   ....[80]....
        /*0a54*/ 	.word	0x00012ea0
        /*0a58*/ 	.word	0x00000007
        /*0a5c*/ 	.word	0x00000000
        /*0a60*/ 	.short	0x010a
        /*0a62*/ 	.byte	0x3f
	.zero		1


	//   ....[81]....
        /*0a64*/ 	.word	0x00012ef0
        /*0a68*/ 	.word	0x00000005
        /*0a6c*/ 	.word	0x00000000
        /*0a70*/ 	.short	0x010a
        /*0a72*/ 	.byte	0x3f
	.zero		1


	//   ....[82]....
        /*0a74*/ 	.word	0x00012f40
        /*0a78*/ 	.word	0x00000005
        /*0a7c*/ 	.word	0x00000000
        /*0a80*/ 	.short	0x010a
        /*0a82*/ 	.byte	0x3f
	.zero		1


	//----- nvinfo : EIATTR_NUM_MBARRIERS
	.align		4
.L_1501:
        /*0a84*/ 	.byte	0x03, 0x38
        /*0a86*/ 	.short	0x0017


	//----- nvinfo : EIATTR_EXIT_INSTR_OFFSETS
	.align		4
        /*0a88*/ 	.byte	0x04, 0x1c
        /*0a8a*/ 	.short	(.L_1503 - .L_1502)


	//   ....[0]....
.L_1502:
        /*0a8c*/ 	.word	0x00010bf0


	//----- nvinfo : EIATTR_MAX_THREADS
	.align		4
.L_1503:
        /*0a90*/ 	.byte	0x04, 0x05
        /*0a92*/ 	.short	(.L_1505 - .L_1504)
.L_1504:
        /*0a94*/ 	.word	0x00000180
        /*0a98*/ 	.word	0x00000001
        /*0a9c*/ 	.word	0x00000001


	//----- nvinfo : EIATTR_CRS_STACK_SIZE
	.align		4
.L_1505:
        /*0aa0*/ 	.byte	0x04, 0x1e
        /*0aa2*/ 	.short	(.L_1507 - .L_1506)
.L_1506:
        /*0aa4*/ 	.word	0x00000000


	//----- nvinfo : EIATTR_CBANK_PARAM_SIZE
	.align		4
.L_1507:
        /*0aa8*/ 	.byte	0x03, 0x19
        /*0aaa*/ 	.short	0x0b70


	//----- nvinfo : EIATTR_PARAM_CBANK
	.align		4
        /*0aac*/ 	.byte	0x04, 0x0a
        /*0aae*/ 	.short	(.L_1509 - .L_1508)
	.align		4
.L_1508:
        /*0ab0*/ 	.word	index@(.nv.constant0._ZN7cutlass13device_kernelIN5flash11enable_sm90INS1_16FlashAttnFwdSm90INS1_25CollectiveMainloopFwdSm90ILi2EN4cute5tupleIJNS5_1CILi1EEES8_S8_EEENS6_IJNS7_ILi128EEENS7_ILi96EEENS7_ILi64EEEEEELi256ENS_10bfloat16_tEfNS_4arch4Sm90ELb1ELb0ELb0ELb0ELb0ELb0ELb1ELb1ELb0ELb1ELb1ELb0EEENS1_21CollectiveEpilogueFwdINS6_IJSA_NS7_ILi256EEESB_EEES9_SE_SG_Li256ELb0ELb1ELb1ELb0EEENS1_19SingleTileSchedulerILb0ELb1ELb1ELi128EEEEEEEEEvNT_6ParamsE)
        /*0ab4*/ 	.short	0x0210
        /*0ab6*/ 	.short	0x0b70


	//----- nvinfo : EIATTR_SW_WAR
	.align		4
.L_1509:
        /*0ab8*/ 	.byte	0x04, 0x36
        /*0aba*/ 	.short	(.L_1511 - .L_1510)
.L_1510:
        /*0abc*/ 	.word	0x00000008
.L_1511:


//--------------------- .nv.info._ZN7cutlass13device_kernelIN5flash11enable_sm90INS1_16FlashAttnFwdSm90INS1_25CollectiveMainloopFwdSm90ILi2EN4cute5tupleIJNS5_1CILi1EEES8_S8_EEENS6_IJNS7_ILi128EEENS7_ILi96EEENS7_ILi64EEEEEELi256ENS_10bfloat16_tEfNS_4arch4Sm90ELb1ELb0ELb0ELb1ELb0ELb0ELb0ELb1ELb0ELb1ELb1ELb0EEENS1_21CollectiveEpilogueFwdINS6_IJSA_NS7_ILi256EEESB_EEES9_SE_SG_Li256ELb1ELb1ELb1ELb0EEENS1_36VarlenDynamicPersistentTileSchedulerILi128ELi96ELi256ELi128ELb1ELb1ELb1ELb1ELb1ELb1EEEEEEEEEvNT_6ParamsE --------------------------
	.section	.nv.info._ZN7cutlass13device_kernelIN5flash11enable_sm90INS1_16FlashAttnFwdSm90INS1_25CollectiveMainloopFwdSm90ILi2EN4cute5tupleIJNS5_1CILi1EEES8_S8_EEENS6_IJNS7_ILi128EEENS7_ILi96EEENS7_ILi64EEEEEELi256ENS_10bfloat16_tEfNS_4arch4Sm90ELb1ELb0ELb0ELb1ELb0ELb0ELb0ELb1ELb0ELb1ELb1ELb0EEENS1_21CollectiveEpilogueFwdINS6_IJSA_NS7_ILi256EEESB_EEES9_SE_SG_Li256ELb1ELb1ELb1ELb0EEENS1_36VarlenDynamicPersistentTileSchedulerILi128ELi96ELi256ELi128ELb1ELb1ELb1ELb1ELb1ELb1EEEEEEEEEvNT_6ParamsE,"",@"SHT_CUDA_INFO"
	.sectionflags	@""
	.align	4


	//----- nvinfo : EIATTR_CUDA_API_VERSION
	.align		4
        /*0000*/ 	.byte	0x04, 0x37
        /*0002*/ 	.short	(.L_1513 - .L_1512)
.L_1512:
        /*0004*/ 	.word	0x00000082


	//----- nvinfo : EIATTR_KPARAM_INFO
	.align		4
.L_1513:
        /*0008*/ 	.byte	0x04, 0x17
        /*000a*/ 	.short	(.L_1515 - .L_1514)
.L_1514:
        /*000c*/ 	.word	0x00000000
        /*0010*/ 	.short	0x0000
        /*0012*/ 	.short	0x0070
        /*0014*/ 	.byte	0x00, 0xf0, 0x01, 0x2a


	//----- nvinfo : EIATTR_SPARSE_MMA_MASK
	.align		4
.L_1515:
        /*0018*/ 	.byte	0x03, 0x50
        /*001a*/ 	.short	0x0000


	//----- nvinfo : EIATTR_MAXREG_COUNT
	.align		4
        /*001c*/ 	.byte	0x03, 0x1b
        /*001e*/ 	.short	0x00a8


	//----- nvinfo : EIATTR_NUM_BARRIERS
	.align		4
        /*0020*/ 	.byte	0x02, 0x4c
        /*0022*/ 	.byte	0x10
	.zero		1


	//----- nvinfo : EIATTR_EXTERNS
	.align		4
        /*0024*/ 	.byte	0x04, 0x0f
        /*0026*/ 	.short	(.L_1517 - .L_1516)


	//   ....[0]....
	.align		4
.L_1516:
        /*0028*/ 	.word	index@(__assertfail)


	//----- nvinfo : EIATTR_ANNOTATIONS
	.align		4
.L_1517:
        /*002c*/ 	.byte	0x04, 0x55
        /*002e*/ 	.short	(.L_1519 - .L_1518)


	//   ....[0]....
.L_1518:
        /* <DEDUP_REMOVED lines=69> */


	//----- nvinfo : EIATTR_MERCURY_ISA_VERSION
	.align		4
.L_1519:
        /*0470*/ 	.byte	0x03, 0x5f
        /*0472*/ 	.short	0x0101


	//----- nvinfo : EIATTR_UNUSED_LOAD_BYTE_OFFSET
	.align		4
        /*0474*/ 	.byte	0x04, 0x44
        /*0476*/ 	.short	(.L_1521 - .L_1520)


	//   ....[0]....
.L_1520:
        /*0478*/ 	.word	0x00000a30
        /*047c*/ 	.word	0x0000fff0


	//   ....[1]....
        /*0480*/ 	.word	0x00008cc0
        /*0484*/ 	.word	0x0000fff0


	//----- nvinfo : EIATTR_INT_WARP_WIDE_INSTR_OFFSETS
	.align		4
.L_1521:
        /*0488*/ 	.byte	0x04, 0x31
        /*048a*/ 	.short	(.L_1523 - .L_1522)


	//   ....[0]....
.L_1522:
        /*048c*/ 	.word	0x00000130


	//   ....[1]....
        /*0490*/ 	.word	0x00000170


	//   ....[2]....
        /*0494*/ 	.word	0x000001e0


	//   ....[3]....
        /*0498*/ 	.word	0x00003b80


	//   ....[4]....
        /*049c*/ 	.word	0x0000ef80


	//   ....[5]....
        /*04a0*/ 	.word	0x0000f010


	//   ....[6]....
        /*04a4*/ 	.word	0x00012c40


	//   ....[7]....
        /*04a8*/ 	.word	0x00012cd0


	//----- nvinfo : EIATTR_COOP_GROUP_MASK_REGIDS
	.align		4
.L_1523:
        /*04ac*/ 	.byte	0x04, 0x29
        /*04ae*/ 	.short	(.L_1525 - .L_1524)


	//   ....[0]....
.L_1524:
        /*04b0*/ 	.word	0xffffffff


	//   ....[1]....
        /*04b4*/ 	.word	0xffffffff


	//   ....[2]....
        /*04b8*/ 	.word	0xffffffff


	//   ....[3]....
        /*04bc*/ 	.word	0xffffffff


	//   ....[4]....
        /*04c0*/ 	.word	0xffffffff


	//   ....[5]....
        /*04c4*/ 	.word	0xffffffff


	//   ....[6]....
        /*04c8*/ 	.word	0xffffffff


	//   ....[7]....
        /*04cc*/ 	.word	0xffffffff


	//   ....[8]....
        /*04d0*/ 	.word	0xffffffff


	//   ....[9]....
        /*04d4*/ 	.word	0xffffffff


	//   ....[10]....
        /*04d8*/ 	.word	0xffffffff


	//   ....[11]....
        /*04dc*/ 	.word	0xffffffff


	//   ....[12]....
        /*04e0*/ 	.word	0xffffffff


	//   ....[13]....
        /*04e4*/ 	.word	0xffffffff


	//   ....[14]....
        /*04e8*/ 	.word	0xffffffff


	//   ....[15]....
        /*04ec*/ 	.word	0xffffffff


	//   ....[16]....
        /*04f0*/ 	.word	0xffffffff


	//   ....[17]....
        /*04f4*/ 	.word	0xffffffff


	//   ....[18]....
        /*04f8*/ 	.word	0xffffffff


	//   ....[19]....
        /*04fc*/ 	.word	0xffffffff


	//   ....[20]....
        /*0500*/ 	.word	0xffffffff


	//   ....[21]....
        /*0504*/ 	.word	0xffffffff


	//   ....[22]....
        /*0508*/ 	.word	0xffffffff


	//   ....[23]....
        /*050c*/ 	.word	0xffffffff


	//   ....[24]....
        /*0510*/ 	.word	0xffffffff


	//   ....[25]....
        /*0514*/ 	.word	0xffffffff


	//   ....[26]....
        /*0518*/ 	.word	0xffffffff


	//   ....[27]....
        /*051c*/ 	.word	0xffffffff


	//   ....[28]....
        /*0520*/ 	.word	0xffffffff


	//   ....[29]....
        /*0524*/ 	.word	0xffffffff


	//   ....[30]....
        /*0528*/ 	.word	0xffffffff


	//   ....[31]....
        /*052c*/ 	.word	0xffffffff


	//   ....[32]....
        /*0530*/ 	.word	0xffffffff


	//   ....[33]....
        /*0534*/ 	.word	0xffffffff


	//   ....[34]....
        /*0538*/ 	.word	0xffffffff


	//   ....[35]....
        /*053c*/ 	.word	0xffffffff


	//   ....[36]....
        /*0540*/ 	.word	0xffffffff


	//   ....[37]....
        /*0544*/ 	.word	0xffffffff


	//   ....[38]....
        /*0548*/ 	.word	0xffffffff


	//   ....[39]....
        /*054c*/ 	.word	0xffffffff


	//   ....[40]....
        /*0550*/ 	.word	0xffffffff


	//   ....[41]....
        /*0554*/ 	.word	0xffffffff


	//   ....[42]....
        /*0558*/ 	.word	0xffffffff


	//   ....[43]....
        /*055c*/ 	.word	0xffffffff


	//   ....[44]....
        /*0560*/ 	.word	0xffffffff


	//   ....[45]....
        /*0564*/ 	.word	0xffffffff


	//   ....[46]....
        /*0568*/ 	.word	0xffffffff


	//   ....[47]....
        /*056c*/ 	.word	0xffffffff


	//   ....[48]....
        /*0570*/ 	.word	0xffffffff


	//   ....[49]....
        /*0574*/ 	.word	0xffffffff


	//   ....[50]....
        /*0578*/ 	.word	0xffffffff


	//   ....[51]....
        /*057c*/ 	.word	0xffffffff


	//   ....[52]....
        /*0580*/ 	.word	0xffffffff


	//   ....[53]....
        /*0584*/ 	.word	0xffffffff


	//   ....[54]....
        /*0588*/ 	.word	0xffffffff


	//   ....[55]....
        /*058c*/ 	.word	0xffffffff


	//   ....[56]....
        /*0590*/ 	.word	0xffffffff


	//   ....[57]....
        /*0594*/ 	.word	0xffffffff


	//   ....[58]....
        /*0598*/ 	.word	0xffffffff


	//   ....[59]....
        /*059c*/ 	.word	0xffffffff


	//   ....[60]....
        /*05a0*/ 	.word	0xffffffff


	//   ....[61]....
        /*05a4*/ 	.word	0xffffffff


	//   ....[62]....
        /*05a8*/ 	.word	0xffffffff


	//   ....[63]....
        /*05ac*/ 	.word	0xffffffff


	//   ....[64]....
        /*05b0*/ 	.word	0xffffffff


	//   ....[65]....
        /*05b4*/ 	.word	0xffffffff


	//   ....[66]....
        /*05b8*/ 	.word	0xffffffff


	//   ....[67]....
        /*05bc*/ 	.word	0xffffffff


	//   ....[68]....
        /*05c0*/ 	.word	0xffffffff


	//   ....[69]....
        /*05c4*/ 	.word	0xffffffff


	//   ....[70]....
        /*05c8*/ 	.word	0xffffffff


	//   ....[71]....
        /*05cc*/ 	.word	0xffffffff


	//   ....[72]....
        /*05d0*/ 	.word	0xffffffff


	//   ....[73]....
        /*05d4*/ 	.word	0xffffffff


	//   ....[74]....
        /*05d8*/ 	.word	0xffffffff


	//   ....[75]....
        /*05dc*/ 	.word	0xffffffff


	//   ....[76]....
        /*05e0*/ 	.word	0xffffffff


	//   ....[77]....
        /*05e4*/ 	.word	0xffffffff


	//   ....[78]....
        /*05e8*/ 	.word	0xffffffff


	//   ....[79]....
        /*05ec*/ 	.word	0xffffffff


	//   ....[80]....
        /*05f0*/ 	.word	0xffffffff


	//   ....[81]....
        /*05f4*/ 	.word	0xffffffff


	//   ....[82]....
        /*05f8*/ 	.word	0xffffffff


	//   ....[83]....
        /*05fc*/ 	.word	0xffffffff


	//   ....[84]....
        /*0600*/ 	.word	0xffffffff


	//   ....[85]....
        /*0604*/ 	.word	0xffffffff


	//   ....[86]....
        /*0608*/ 	.word	0xffffffff


	//   ....[87]....
        /*060c*/ 	.word	0xffffffff


	//   ....[88]....
        /*0610*/ 	.word	0xffffffff


	//   ....[89]....
        /*0614*/ 	.word	0xffffffff


	//   ....[90]....
        /*0618*/ 	.word	0xffffffff


	//   ....[91]....
        /*061c*/ 	.word	0xffffffff


	//   ....[92]....
        /*0620*/ 	.word	0xffffffff


	//   ....[93]....
        /*0624*/ 	.word	0xffffffff


	//   ....[94]....
        /*0628*/ 	.word	0xffffffff


	//   ....[95]....
        /*062c*/ 	.word	0xffffffff


	//   ....[96]....
        /*0630*/ 	.word	0xffffffff


	//   ....[97]....
        /*0634*/ 	.word	0xffffffff


	//   ....[98]....
        /*0638*/ 	.word	0xffffffff


	//   ....[99]....
        /*063c*/ 	.word	0xffffffff


	//   ....[100]....
        /*0640*/ 	.word	0xffffffff


	//   ....[101]....
        /*0644*/ 	.word	0xffffffff


	//   ....[102]....
        /*0648*/ 	.word	0xffffffff


	//   ....[103]....
        /*064c*/ 	.word	0xffffffff


	//   ....[104]....
        /*0650*/ 	.word	0xffffffff


	//   ....[105]....
        /*0654*/ 	.word	0x0500000f


	//   ....[106]....
        /*0658*/ 	.word	0x0500000f


	//   ....[107]....
        /*065c*/ 	.word	0x0500000f


	//   ....[108]....
        /*0660*/ 	.word	0x0500000f


	//   ....[109]....
        /*0664*/ 	.word	0x0500000f


	//   ....[110]....
        /*0668*/ 	.word	0x0500000f


	//   ....[111]....
        /*066c*/ 	.word	0x0500000f


	//   ....[112]....
        /*0670*/ 	.word	0x0500000f


	//   ....[113]....
        /*0674*/ 	.word	0x0500000f


	//   ....[114]....
        /*0678*/ 	.word	0x0500000f


	//   ....[115]....
        /*067c*/ 	.word	0x0500000f


	//   ....[116]....
        /*0680*/ 	.word	0x0500000f


	//   ....[117]....
        /*0684*/ 	.word	0x0500000f


	//   ....[118]....
        /*0688*/ 	.word	0x0500000f


	//   ....[119]....
        /*068c*/ 	.word	0x0500000f


	//   ....[120]....
        /*0690*/ 	.word	0x0500000f


	//   ....[121]....
        /*0694*/ 	.word	0x0500000f


	//   ....[122]....
        /*0698*/ 	.word	0x0500000f


	//   ....[123]....
        /*069c*/ 	.word	0x0500000f


	//   ....[124]....
        /*06a0*/ 	.word	0x0500000f


	//   ....[125]....
        /*06a4*/ 	.word	0x0500000f


	//   ....[126]....
        /*06a8*/ 	.word	0x0500000f


	//   ....[127]....
        /*06ac*/ 	.word	0x0500000f


	//   ....[128]....
        /*06b0*/ 	.word	0x0500000f


	//   ....[129]....
        /*06b4*/ 	.word	0x0500000f


	//   ....[130]....
        /*06b8*/ 	.word	0x0500000f


	//   ....[131]....
        /*06bc*/ 	.word	0x0500000f


	//   ....[132]....
        /*06c0*/ 	.word	0x0500000f


	//   ....[133]....
        /*06c4*/ 	.word	0x0500000f


	//   ....[134]....
        /*06c8*/ 	.word	0x0500000f


	//   ....[135]....
        /*06cc*/ 	.word	0x0500000f


	//   ....[136]....
        /*06d0*/ 	.word	0x0500000f


	//   ....[137]....
        /*06d4*/ 	.word	0x0500000f


	//   ....[138]....
        /*06d8*/ 	.word	0x0500000f


	//   ....[139]....
        /*06dc*/ 	.word	0x0500000f


	//   ....[140]....
        /*06e0*/ 	.word	0x0500000f


	//----- nvinfo : EIATTR_COOP_GROUP_INSTR_OFFSETS
	.align		4
.L_1525:
        /*06e4*/ 	.byte	0x04, 0x28
        /*06e6*/ 	.short	(.L_1527 - .L_1526)


	//   ....[0]....
.L_1526:
        /*06e8*/ 	.word	0x00000070


	//   ....[1]....
        /*06ec*/ 	.word	0x00000140


	//   ....[2]....
        /*06f0*/ 	.word	0x00000190


	//   ....[3]....
        /*06f4*/ 	.word	0x000003c0


	//   ....[4]....
        /*06f8*/ 	.word	0x00000520


	//   ....[5]....
        /*06fc*/ 	.word	0x00000640


	//   ....[6]....
        /*0700*/ 	.word	0x000007a0


	//   ....[7]....
        /*0704*/ 	.word	0x00001f50


	//   ....[8]....
        /*0708*/ 	.word	0x00002530


	//   ....[9]....
        /*070c*/ 	.word	0x00002550


	//   ....[10]....
        /*0710*/ 	.word	0x00002ae0


	//   ....[11]....
        /*0714*/ 	.word	0x00002be0


	//   ....[12]....
        /*0718*/ 	.word	0x00003170


	//   ....[13]....
        /*071c*/ 	.word	0x000031c0


	//   ....[14]....
        /*0720*/ 	.word	0x00004160


	//   ....[15]....
        /*0724*/ 	.word	0x000041a0


	//   ....[16]....
        /*0728*/ 	.word	0x00004af0


	//   ....[17]....
        /*072c*/ 	.word	0x00004b80


	//   ....[18]....
        /*0730*/ 	.word	0x000052d0


	//   ....[19]....
        /*0734*/ 	.word	0x000054a0


	//   ....[20]....
        /*0738*/ 	.word	0x00006950


	//   ....[21]....
        /*073c*/ 	.word	0x00006970


	//   ....[22]....
        /*0740*/ 	.word	0x00007120


	//   ....[23]....
        /*0744*/ 	.word	0x000071d0


	//   ....[24]....
        /*0748*/ 	.word	0x00008240


	//   ....[25]....
        /*074c*/ 	.word	0x000082b0


	//   ....[26]....
        /*0750*/ 	.word	0x00008310


	//   ....[27]....
        /*0754*/ 	.word	0x00008340


	//   ....[28]....
        /*0758*/ 	.word	0x00009e20


	//   ....[29]....
        /*075c*/ 	.word	0x00009e30


	//   ....[30]....
        /*0760*/ 	.word	0x00009e40


	//   ....[31]....
        /*0764*/ 	.word	0x00009e50


	//   ....[32]....
        /*0768*/ 	.word	0x0000a8f0


	//   ....[33]....
        /*076c*/ 	.word	0x0000a910


	//   ....[34]....
        /*0770*/ 	.word	0x0000aac0


	//   ....[35]....
        /*0774*/ 	.word	0x0000aae0


	//   ....[36]....
        /*0778*/ 	.word	0x0000ac20


	//   ....[37]....
        /*077c*/ 	.word	0x0000ac40


	//   ....[38]....
        /*0780*/ 	.word	0x0000ad90


	//   ....[39]....
        /*0784*/ 	.word	0x0000adb0


	//   ....[40]....
        /*0788*/ 	.word	0x0000b300


	//   ....[41]....
        /*078c*/ 	.word	0x0000b310


	//   ....[42]....
        /*0790*/ 	.word	0x0000bbc0


	//   ....[43]....
        /*0794*/ 	.word	0x0000bbd0


	//   ....[44]....
        /*0798*/ 	.word	0x0000ce00


	//   ....[45]....
        /*079c*/ 	.word	0x0000ce30


	//   ....[46]....
        /*07a0*/ 	.word	0x0000cfa0


	//   ....[47]....
        /*07a4*/ 	.word	0x0000cfc0


	//   ....[48]....
        /*07a8*/ 	.word	0x0000d100


	//   ....[49]....
        /*07ac*/ 	.word	0x0000d120


	//   ....[50]....
        /*07b0*/ 	.word	0x0000d270


	//   ....[51]....
        /*07b4*/ 	.word	0x0000d290


	//   ....[52]....
        /*07b8*/ 	.word	0x0000d470


	//   ....[53]....
        /*07bc*/ 	.word	0x0000d6a0


	//   ....[54]....
        /*07c0*/ 	.word	0x0000d6d0


	//   ....[55]....
        /*07c4*/ 	.word	0x0000d700


	//   ....[56]....
        /*07c8*/ 	.word	0x0000d730


	//   ....[57]....
        /*07cc*/ 	.word	0x0000d760


	//   ....[58]....
        /*07d0*/ 	.word	0x0000d790


	//   ....[59]....
        /*07d4*/ 	.word	0x0000d930


	//   ....[60]....
        /*07d8*/ 	.word	0x0000d960


	//   ....[61]....
        /*07dc*/ 	.word	0x0000d990


	//   ....[62]....
        /*07e0*/ 	.word	0x0000d9c0


	//   ....[63]....
        /*07e4*/ 	.word	0x0000d9f0


	//   ....[64]....
        /*07e8*/ 	.word	0x0000da20


	//   ....[65]....
        /*07ec*/ 	.word	0x0000dac0


	//   ....[66]....
        /*07f0*/ 	.word	0x0000daf0


	//   ....[67]....
        /*07f4*/ 	.word	0x0000db00


	//   ....[68]....
        /*07f8*/ 	.word	0x0000db30


	//   ....[69]....
        /*07fc*/ 	.word	0x0000f560


	//   ....[70]....
        /*0800*/ 	.word	0x00010060


	//   ....[71]....
        /*0804*/ 	.word	0x00010080


	//   ....[72]....
        /*0808*/ 	.word	0x00010130


	//   ....[73]....
        /*080c*/ 	.word	0x00010140


	//   ....[74]....
        /*0810*/ 	.word	0x000101c0


	//   ....[75]....
        /*0814*/ 	.word	0x000101d0


	//   ....[76]....
        /*0818*/ 	.word	0x00010250


	//   ....[77]....
        /*081c*/ 	.word	0x00010260


	//   ....[78]....
        /*0820*/ 	.word	0x000102e0


	//   ....[79]....
        /*0824*/ 	.word	0x000102f0


	//   ....[80]....
        /*0828*/ 	.word	0x00010370


	//   ....[81]....
        /*082c*/ 	.word	0x00010380


	//   ....[82]....
        /*0830*/ 	.word	0x00010400


	//   ....[83]....
        /*0834*/ 	.word	0x00010410


	//   ....[84]....
        /*0838*/ 	.word	0x00010460


	//   ....[85]....
        /*083c*/ 	.word	0x00010480


	//   ....[86]....
        /*0840*/ 	.word	0x00012f60


	//   ....[87]....
        /*0844*/ 	.word	0x00012f90


	//   ....[88]....
        /*0848*/ 	.word	0x00012ff0


	//   ....[89]....
        /*084c*/ 	.word	0x00013020


	//   ....[90]....
        /*0850*/ 	.word	0x00013050


	//   ....[91]....
        /*0854*/ 	.word	0x00013080


	//   ....[92]....
        /*0858*/ 	.word	0x000130b0


	//   ....[93]....
        /*085c*/ 	.word	0x000130e0


	//   ....[94]....
        /*0860*/ 	.word	0x000132a0


	//   ....[95]....
        /*0864*/ 	.word	0x000132d0


	//   ....[96]....
        /*0868*/ 	.word	0x00013300


	//   ....[97]....
        /*086c*/ 	.word	0x00013330


	//   ....[98]....
        /*0870*/ 	.word	0x00013360


	//   ....[99]....
        /*0874*/ 	.word	0x00013390


	//   ....[100]....
        /*0878*/ 	.word	0x00013460


	//   ....[101]....
        /*087c*/ 	.word	0x00013480


	//   ....[102]....
        /*0880*/ 	.word	0x00013490


	//   ....[103]....
        /*0884*/ 	.word	0x00013510


	//   ....[104]....
        /*0888*/ 	.word	0x00014040


	//   ....[105]....
        /*088c*/ 	.word	0x000145d0


	//   ....[106]....
        /*0890*/ 	.word	0x000147c0


	//   ....[107]....
        /*0894*/ 	.word	0x00014810


	//   ....[108]....
        /*0898*/ 	.word	0x00014870


	//   ....[109]....
        /*089c*/ 	.word	0x00014960


	//   ....[110]....
        /*08a0*/ 	.word	0x000149c0


	//   ....[111]....
        /*08a4*/ 	.word	0x00014ab0


	//   ....[112]....
        /*08a8*/ 	.word	0x00014b10


	//   ....[113]....
        /*08ac*/ 	.word	0x00014c00


	//   ....[114]....
        /*08b0*/ 	.word	0x00014c60


	//   ....[115]....
        /*08b4*/ 	.word	0x00014d50


	//   ....[116]....
        /*08b8*/ 	.word	0x00014db0


	//   ....[117]....
        /*08bc*/ 	.word	0x00014ea0


	//   ....[118]....
        /*08c0*/ 	.word	0x00014f00


	//   ....[119]....
        /*08c4*/ 	.word	0x00014fe0


	//   ....[120]....
        /*08c8*/ 	.word	0x00015040


	//   ....[121]....
        /*08cc*/ 	.word	0x00015110


	//   ....[122]....
        /*08d0*/ 	.word	0x00015440


	//   ....[123]....
        /*08d4*/ 	.word	0x000154e0


	//   ....[124]....
        /*08d8*/ 	.word	0x00015680


	//   ....[125]....
        /*08dc*/ 	.word	0x000156f0


	//   ....[126]....
        /*08e0*/ 	.word	0x00015760


	//   ....[127]....
        /*08e4*/ 	.word	0x000157d0


	//   ....[128]....
        /*08e8*/ 	.word	0x00015840


	//   ....[129]....
        /*08ec*/ 	.word	0x000158c0


	//   ....[130]....
        /*08f0*/ 	.word	0x00015950


	//   ....[131]....
        /*08f4*/ 	.word	0x000159f0


	//   ....[132]....
        /*08f8*/ 	.word	0x00015a60


	//   ....[133]....
        /*08fc*/ 	.word	0x00015ad0


	//   ....[134]....
        /*0900*/ 	.word	0x00015b40


	//   ....[135]....
        /*0904*/ 	.word	0x00015bc0


	//   ....[136]....
        /*0908*/ 	.word	0x00015c30


	//   ....[137]....
        /*090c*/ 	.word	0x00015ce0


	//   ....[138]....
        /*0910*/ 	.word	0x00015d30


	//   ....[139]....
        /*0914*/ 	.word	0x00015de0


	//   ....[140]....
        /*0918*/ 	.word	0x00015f10


	//----- nvinfo : EIATTR_REG_RECONFIG
	.align		4
.L_1527:
        /*091c*/ 	.byte	0x01, 0x54
	.zero		2


	//----- nvinfo : EIATTR_SYSCALL_OFFSETS
	.align		4
        /*0920*/ 	.byte	0x04, 0x46
        /*0922*/ 	.short	(.L_1529 - .L_1528)


	//   ....[0]....
.L_1528:
        /*0924*/ 	.word	0x000020d0


	//   ....[1]....
        /*0928*/ 	.word	0x0000f180


	//   ....[2]....
        /*092c*/ 	.word	0x0000f2d0


	//   ....[3]....
        /*0930*/ 	.word	0x0000f3d0


	//   ....[4]....
        /*0934*/ 	.word	0x0000fc90


	//----- nvinfo : EIATTR_MBARRIER_INSTR_OFFSETS
	.align		4
.L_1529:
        /*0938*/ 	.byte	0x04, 0x39
        /*093a*/ 	.short	(.L_1531 - .L_1530)


	//   ....[0]....
.L_1530:
        /*093c*/ 	.word	0x00000270
        /*0940*/ 	.word	0x000000ff
        /*0944*/ 	.word	0x00022800
        /*0948*/ 	.short	0x0100
        /*094a*/ 	.byte	0x08
	.zero		1


	//   ....[1]....
        /*094c*/ 	.word	0x00000280
        /*0950*/ 	.word	0x000000ff
        /*0954*/ 	.word	0x00022820
        /*0958*/ 	.short	0x0100
        /*095a*/ 	.byte	0x08
	.zero		1


	//   ....[2]....
        /*095c*/ 	.word	0x00000370
        /*0960*/ 	.word	0x000000ff
        /*0964*/ 	.word	0x00022830
        /*0968*/ 	.short	0x0100
        /*096a*/ 	.byte	0x08
	.zero		1


	//   ....[3]....
        /*096c*/ 	.word	0x00000380
        /*0970*/ 	.word	0x000000ff
        /*0974*/ 	.word	0x00022840
        /*0978*/ 	.short	0x0100
        /*097a*/ 	.byte	0x08
	.zero		1


	//   ....[4]....
        /*097c*/ 	.word	0x00000390
        /*0980*/ 	.word	0x000000ff
        /*0984*/ 	.word	0x00022838
        /*0988*/ 	.short	0x0100
        /*098a*/ 	.byte	0x08
	.zero		1


	//   ....[5]....
        /*098c*/ 	.word	0x000003a0
        /*0990*/ 	.word	0x000000ff
        /*0994*/ 	.word	0x00022848
        /*0998*/ 	.short	0x0100
        /*099a*/ 	.byte	0x08
	.zero		1


	//   ....[6]....
        /*099c*/ 	.word	0x000004d0
        /*09a0*/ 	.word	0x000000ff
        /*09a4*/ 	.word	0x00022850
        /*09a8*/ 	.short	0x0100
        /*09aa*/ 	.byte	0x08
	.zero		1


	//   ....[7]....
        /*09ac*/ 	.word	0x000004e0
        /*09b0*/ 	.word	0x000000ff
        /*09b4*/ 	.word	0x00022860
        /*09b8*/ 	.short	0x0100
        /*09ba*/ 	.byte	0x08
	.zero		1


	//   ....[8]....
        /*09bc*/ 	.word	0x000004f0
        /*09c0*/ 	.word	0x000000ff
        /*09c4*/ 	.word	0x00022858
        /*09c8*/ 	.short	0x0100
        /*09ca*/ 	.byte	0x08
	.zero		1


	//   ....[9]....
        /*09cc*/ 	.word	0x00000500
        /*09d0*/ 	.word	0x000000ff
        /*09d4*/ 	.word	0x00022868
        /*09d8*/ 	.short	0x0100
        /*09da*/ 	.byte	0x08
	.zero		1


	//   ....[10]....
        /*09dc*/ 	.word	0x000005f0
        /*09e0*/ 	.word	0x000000ff
        /*09e4*/ 	.word	0x00022870
        /*09e8*/ 	.short	0x0100
        /*09ea*/ 	.byte	0x06
	.zero		1


	//   ....[11]....
        /*09ec*/ 	.word	0x00000600
        /*09f0*/ 	.word	0x000000ff
        /*09f4*/ 	.word	0x00022880
        /*09f8*/ 	.short	0x0100
        /*09fa*/ 	.byte	0x06
	.zero		1


	//   ....[12]....
        /*09fc*/ 	.word	0x00000610
        /*0a00*/ 	.word	0x000000ff
        /*0a04*/ 	.word	0x00022878
        /*0a08*/ 	.short	0x0100
        /*0a0a*/ 	.byte	0x06
	.zero		1


	//   ....[13]....
        /*0a0c*/ 	.word	0x00000620
        /*0a10*/ 	.word	0x000000ff
        /*0a14*/ 	.word	0x00022888
        /*0a18*/ 	.short	0x0100
        /*0a1a*/ 	.byte	0x06
	.zero		1


	//   ....[14]....
        /*0a1c*/ 	.word	0x00000750
        /*0a20*/ 	.word	0x000000ff
        /*0a24*/ 	.word	0x00022890
        /*0a28*/ 	.short	0x0100
        /*0a2a*/ 	.byte	0x08
	.zero		1


	//   ....[15]....
        /*0a2c*/ 	.word	0x00000760
        /*0a30*/ 	.word	0x000000ff
        /*0a34*/ 	.word	0x000228a0
        /*0a38*/ 	.short	0x0100
        /*0a3a*/ 	.byte	0x08
	.zero		1


	//   ....[16]....
        /*0a3c*/ 	.word	0x00000770
        /*0a40*/ 	.word	0x000000ff
        /*0a44*/ 	.word	0x00022898
        /*0a48*/ 	.short	0x0100
        /*0a4a*/ 	.byte	0x08
	.zero		1


	//   ....[17]....
        /*0a4c*/ 	.word	0x00000780
        /*0a50*/ 	.word	0x000000ff
        /*0a54*/ 	.word	0x000228a8
        /*0a58*/ 	.short	0x0100
        /*0a5a*/ 	.byte	0x08
	.zero		1


	//   ....[18]....
        /*0a5c*/ 	.word	0x000008b0
        /*0a60*/ 	.word	0x000000ff
        /*0a64*/ 	.word	0x000228b0
        /*0a68*/ 	.short	0x0100
        /*0a6a*/ 	.byte	0x08
	.zero		1


	//   ....[19]....
        /*0a6c*/ 	.word	0x000008c0
        /*0a70*/ 	.word	0x000000ff
        /*0a74*/ 	.word	0x000228c0
        /*0a78*/ 	.short	0x0100
        /*0a7a*/ 	.byte	0x08
	.zero		1


	//   ....[20]....
        /*0a7c*/ 	.word	0x000008d0
        /*0a80*/ 	.word	0x000000ff
        /*0a84*/ 	.word	0x000228b8
        /*0a88*/ 	.short	0x0100
        /*0a8a*/ 	.byte	0x08
	.zero		1


	//   ....[21]....
        /*0a8c*/ 	.word	0x000008e0
        /*0a90*/ 	.word	0x000000ff
        /*0a94*/ 	.word	0x000228c8
        /*0a98*/ 	.short	0x0100
        /*0a9a*/ 	.byte	0x08
	.zero		1


	//   ....[22]....
        /*0a9c*/ 	.word	0x00002180
        /*0aa0*/ 	.word	0x00000006
        /*0aa4*/ 	.word	0x00022800
        /*0aa8*/ 	.short	0x010a
        /*0aaa*/ 	.byte	0x3f
	.zero		1


	//   ....[23]....
        /*0aac*/ 	.word	0x00002250
        /*0ab0*/ 	.word	0x000000ff
        /*0ab4*/ 	.word	0x00022830
        /*0ab8*/ 	.short	0x010a
        /*0aba*/ 	.byte	0x16
	.zero		1


	//   ....[24]....
        /*0abc*/ 	.word	0x00002290
        /*0ac0*/ 	.word	0x000000ff
        /*0ac4*/ 	.word	0x00022830
        /*0ac8*/ 	.short	0x010a
        /*0aca*/ 	.byte	0x16
	.zero		1


	//   ....[25]....
        /*0acc*/ 	.word	0x00003600
        /*0ad0*/ 	.word	0x00000003
        /*0ad4*/ 	.word	0x00000000
        /*0ad8*/ 	.short	0x0101
        /*0ada*/ 	.byte	0x3f
	.zero		1


	//   ....[26]....
        /*0adc*/ 	.word	0x00003ad0
        /*0ae0*/ 	.word	0x000000ff
        /*0ae4*/ 	.word	0x00022850
        /*0ae8*/ 	.short	0x010a
        /*0aea*/ 	.byte	0x16
	.zero		1


	//   ....[27]....
        /*0aec*/ 	.word	0x00003b10
        /*0af0*/ 	.word	0x000000ff
        /*0af4*/ 	.word	0x00022850
        /*0af8*/ 	.short	0x010a
        /*0afa*/ 	.byte	0x16
	.zero		1


	//   ....[28]....
        /*0afc*/ 	.word	0x00003eb0
        /*0b00*/ 	.word	0x000000ff
        /*0b04*/ 	.word	0x00000000
        /*0b08*/ 	.short	0x0101
        /*0b0a*/ 	.byte	0x16
	.zero		1


	//   ....[29]....
        /*0b0c*/ 	.word	0x00004000
        /*0b10*/ 	.word	0x000000ff
        /*0b14*/ 	.word	0x00022830
        /*0b18*/ 	.short	0x010a
        /*0b1a*/ 	.byte	0x18
	.zero		1


	//   ....[30]....
        /*0b1c*/ 	.word	0x00004050
        /*0b20*/ 	.word	0x000000ff
        /*0b24*/ 	.word	0x00022830
        /*0b28*/ 	.short	0x010a
        /*0b2a*/ 	.byte	0x18
	.zero		1


	//   ....[31]....
        /*0b2c*/ 	.word	0x000057d0
        /*0b30*/ 	.word	0x00000015
        /*0b34*/ 	.word	0x00000000
        /*0b38*/ 	.short	0x0101
        /*0b3a*/ 	.byte	0x3f
	.zero		1


	//   ....[32]....
        /*0b3c*/ 	.word	0x00006160
        /*0b40*/ 	.word	0x000000ff
        /*0b44*/ 	.word	0x00022850
        /*0b48*/ 	.short	0x010a
        /*0b4a*/ 	.byte	0x18
	.zero		1


	//   ....[33]....
        /*0b4c*/ 	.word	0x000061a0
        /*0b50*/ 	.word	0x000000ff
        /*0b54*/ 	.word	0x00022850
        /*0b58*/ 	.short	0x010a
        /*0b5a*/ 	.byte	0x18
	.zero		1


	//   ....[34]....
        /*0b5c*/ 	.word	0x000064a0
        /*0b60*/ 	.word	0x00000007
        /*0b64*/ 	.word	0x00000000
        /*0b68*/ 	.short	0x0101
        /*0b6a*/ 	.byte	0x3f
	.zero		1


	//   ....[35]....
        /*0b6c*/ 	.word	0x00006600
        /*0b70*/ 	.word	0x000000ff
        /*0b74*/ 	.word	0x00022830
        /*0b78*/ 	.short	0x010a
        /*0b7a*/ 	.byte	0x17
	.zero		1


	//   ....[36]....
        /*0b7c*/ 	.word	0x00006640
        /*0b80*/ 	.word	0x000000ff
        /*0b84*/ 	.word	0x00022830
        /*0b88*/ 	.short	0x010a
        /*0b8a*/ 	.byte	0x17
	.zero		1


	//   ....[37]....
        /*0b8c*/ 	.word	0x000077c0
        /*0b90*/ 	.word	0x0000000b
        /*0b94*/ 	.word	0x00000000
        /*0b98*/ 	.short	0x0101
        /*0b9a*/ 	.byte	0x3f
	.zero		1


	//   ....[38]....
        /*0b9c*/ 	.word	0x00007ed0
        /*0ba0*/ 	.word	0x000000ff
        /*0ba4*/ 	.word	0x00022850
        /*0ba8*/ 	.short	0x010a
        /*0baa*/ 	.byte	0x17
	.zero		1


	//   ....[39]....
        /*0bac*/ 	.word	0x00007f10
        /*0bb0*/ 	.word	0x000000ff
        /*0bb4*/ 	.word	0x00022850
        /*0bb8*/ 	.short	0x010a
        /*0bba*/ 	.byte	0x17
	.zero		1


	//   ....[40]....
        /*0bbc*/ 	.word	0x00008210
        /*0bc0*/ 	.word	0x00000009
        /*0bc4*/ 	.word	0x00000000
        /*0bc8*/ 	.short	0x0101
        /*0bca*/ 	.byte	0x3f
	.zero		1


	//   ....[41]....
        /*0bcc*/ 	.word	0x0000a920
        /*0bd0*/ 	.word	0x000000ff
        /*0bd4*/ 	.word	0x00000000
        /*0bd8*/ 	.short	0x0101
        /*0bda*/ 	.byte	0x08
	.zero		1


	//   ....[42]....
        /*0bdc*/ 	.word	0x0000b130
        /*0be0*/ 	.word	0x000000ff
        /*0be4*/ 	.word	0x00000000
        /*0be8*/ 	.short	0x0101
        /*0bea*/ 	.byte	0x08
	.zero		1


	//   ....[43]....
        /*0bec*/ 	.word	0x0000f7d0
        /*0bf0*/ 	.word	0x00000000
        /*0bf4*/ 	.word	0x00022840
        /*0bf8*/ 	.short	0x010a
        /*0bfa*/ 	.byte	0x3f
	.zero		1


	//   ....[44]....
        /*0bfc*/ 	.word	0x00010520
        /*0c00*/ 	.word	0x00000012
        /*0c04*/ 	.word	0x00022800
        /*0c08*/ 	.short	0x0107
        /*0c0a*/ 	.byte	0x3f
	.zero		1


	//   ....[45]....
        /*0c0c*/ 	.word	0x00010610
        /*0c10*/ 	.word	0x00000012
        /*0c14*/ 	.word	0x00022800
        /*0c18*/ 	.short	0x0101
        /*0c1a*/ 	.byte	0x3f
	.zero		1


	//   ....[46]....
        /*0c1c*/ 	.word	0x00010630
        /*0c20*/ 	.word	0x00000012
        /*0c24*/ 	.word	0x00022820
        /*0c28*/ 	.short	0x010a
        /*0c2a*/ 	.byte	0x3f
	.zero		1


	//   ....[47]....
        /*0c2c*/ 	.word	0x00010710
        /*0c30*/ 	.word	0x00000002
        /*0c34*/ 	.word	0x00022860
        /*0c38*/ 	.short	0x010a
        /*0c3a*/ 	.byte	0x3f
	.zero		1


	//   ....[48]....
        /*0c3c*/ 	.word	0x00010fc0
        /*0c40*/ 	.word	0x00000003
        /*0c44*/ 	.word	0x00022840
        /*0c48*/ 	.short	0x010a
        /*0c4a*/ 	.byte	0x3f
	.zero		1


	//   ....[49]....
        /*0c4c*/ 	.word	0x00011210
        /*0c50*/ 	.word	0x00000003
        /*0c54*/ 	.word	0x00022860
        /*0c58*/ 	.short	0x010a
        /*0c5a*/ 	.byte	0x3f
	.zero		1


	//   ....[50]....
        /*0c5c*/ 	.word	0x00011a00
        /*0c60*/ 	.word	0x00000004
        /*0c64*/ 	.word	0x00022840
        /*0c68*/ 	.short	0x010a
        /*0c6a*/ 	.byte	0x3f
	.zero		1


	//   ....[51]....
        /*0c6c*/ 	.word	0x00011c50
        /*0c70*/ 	.word	0x00000004
        /*0c74*/ 	.word	0x00022860
        /*0c78*/ 	.short	0x010a
        /*0c7a*/ 	.byte	0x3f
	.zero		1


	//   ....[52]....
        /*0c7c*/ 	.word	0x000123d0
        /*0c80*/ 	.word	0x00000002
        /*0c84*/ 	.word	0x00022840
        /*0c88*/ 	.short	0x010a
        /*0c8a*/ 	.byte	0x3f
	.zero		1


	//   ....[53]....
        /*0c8c*/ 	.word	0x00012620
        /*0c90*/ 	.word	0x00000002
        /*0c94*/ 	.word	0x00022860
        /*0c98*/ 	.short	0x010a
        /*0c9a*/ 	.byte	0x3f
	.zero		1


	//   ....[54]....
        /*0c9c*/ 	.word	0x00013fc0
        /*0ca0*/ 	.word	0x00000000
        /*0ca4*/ 	.word	0x00022820
        /*0ca8*/ 	.short	0x010a
        /*0caa*/ 	.byte	0x3f
	.zero		1


	//   ....[55]....
        /*0cac*/ 	.word	0x000141b0
        /*0cb0*/ 	.word	0x00000006
        /*0cb4*/ 	.word	0x00000000
        /*0cb8*/ 	.short	0x010a
        /*0cba*/ 	.byte	0x3f
	.zero		1


	//   ....[56]....
        /*0cbc*/ 	.word	0x000141e0
        /*0cc0*/ 	.word	0x00000007
        /*0cc4*/ 	.word	0x00000000
        /*0cc8*/ 	.short	0x010a
        /*0cca*/ 	.byte	0x3f
	.zero		1


	//   ....[57]....
        /*0ccc*/ 	.word	0x00014240
        /*0cd0*/ 	.word	0x00000004
        /*0cd4*/ 	.word	0x00000000
        /*0cd8*/ 	.short	0x010a
        /*0cda*/ 	.byte	0x3f
	.zero		1


	//   ....[58]....
        /*0cdc*/ 	.word	0x00014270
        /*0ce0*/ 	.word	0x00000003
        /*0ce4*/ 	.word	0x00000000
        /*0ce8*/ 	.short	0x010a
        /*0cea*/ 	.byte	0x3f
	.zero		1


	//   ....[59]....
        /*0cec*/ 	.word	0x000142d0
        /*0cf0*/ 	.word	0x00000006
        /*0cf4*/ 	.word	0x00022800
        /*0cf8*/ 	.short	0x010a
        /*0cfa*/ 	.byte	0x3f
	.zero		1


	//   ....[60]....
        /*0cfc*/ 	.word	0x00014330
        /*0d00*/ 	.word	0x00000000
        /*0d04*/ 	.word	0x00022830
        /*0d08*/ 	.short	0x010a
        /*0d0a*/ 	.byte	0x3f
	.zero		1


	//   ....[61]....
        /*0d0c*/ 	.word	0x00014390
        /*0d10*/ 	.word	0x0000000a
        /*0d14*/ 	.word	0x00022850
        /*0d18*/ 	.short	0x010a
        /*0d1a*/ 	.byte	0x3f
	.zero		1


	//   ....[62]....
        /*0d1c*/ 	.word	0x000143f0
        /*0d20*/ 	.word	0x00000005
        /*0d24*/ 	.word	0x00022830
        /*0d28*/ 	.short	0x010a
        /*0d2a*/ 	.byte	0x3f
	.zero		1


	//   ....[63]....
        /*0d2c*/ 	.word	0x00014440
        /*0d30*/ 	.word	0x00000007
        /*0d34*/ 	.word	0x00022850
        /*0d38*/ 	.short	0x010a
        /*0d3a*/ 	.byte	0x3f
	.zero		1


	//   ....[64]....
        /*0d3c*/ 	.word	0x000144a0
        /*0d40*/ 	.word	0x00000005
        /*0d44*/ 	.word	0x00022830
        /*0d48*/ 	.short	0x010a
        /*0d4a*/ 	.byte	0x3f
	.zero		1


	//   ....[65]....
        /*0d4c*/ 	.word	0x000144f0
        /*0d50*/ 	.word	0x00000009
        /*0d54*/ 	.word	0x00022850
        /*0d58*/ 	.short	0x010a
        /*0d5a*/ 	.byte	0x3f
	.zero		1


	//   ....[66]....
        /*0d5c*/ 	.word	0x00014690
        /*0d60*/ 	.word	0x00000000
        /*0d64*/ 	.word	0x00022840
        /*0d68*/ 	.short	0x010a
        /*0d6a*/ 	.byte	0x3f
	.zero		1


	//   ....[67]....
        /*0d6c*/ 	.word	0x00015150
        /*0d70*/ 	.word	0x00000012
        /*0d74*/ 	.word	0x00022820
        /*0d78*/ 	.short	0x010a
        /*0d7a*/ 	.byte	0x3f
	.zero		1


	//   ....[68]....
        /*0d7c*/ 	.word	0x000151a0
        /*0d80*/ 	.word	0x00000002
        /*0d84*/ 	.word	0x00022860
        /*0d88*/ 	.short	0x010a
        /*0d8a*/ 	.byte	0x3f
	.zero		1


	//   ....[69]....
        /*0d8c*/ 	.word	0x000151f0
        /*0d90*/ 	.word	0x00000003
        /*0d94*/ 	.word	0x00022840
        /*0d98*/ 	.short	0x010a
        /*0d9a*/ 	.byte	0x3f
	.zero		1


	//   ....[70]....
        /*0d9c*/ 	.word	0x00015240
        /*0da0*/ 	.word	0x00000003
        /*0da4*/ 	.word	0x00022860
        /*0da8*/ 	.short	0x010a
        /*0daa*/ 	.byte	0x3f
	.zero		1


	//   ....[71]....
        /*0dac*/ 	.word	0x00015290
        /*0db0*/ 	.word	0x00000004
        /*0db4*/ 	.word	0x00022840
        /*0db8*/ 	.short	0x010a
        /*0dba*/ 	.byte	0x3f
	.zero		1


	//   ....[72]....
        /*0dbc*/ 	.word	0x000152e0
        /*0dc0*/ 	.word	0x00000004
        /*0dc4*/ 	.word	0x00022860
        /*0dc8*/ 	.short	0x010a
        /*0dca*/ 	.byte	0x3f
	.zero		1


	//   ....[73]....
        /*0dcc*/ 	.word	0x00015330
        /*0dd0*/ 	.word	0x00000002
        /*0dd4*/ 	.word	0x00022840
        /*0dd8*/ 	.short	0x010a
        /*0dda*/ 	.byte	0x3f
	.zero		1


	//   ....[74]....
        /*0ddc*/ 	.word	0x00015380
        /*0de0*/ 	.word	0x00000002
        /*0de4*/ 	.word	0x00022860
        /*0de8*/ 	.short	0x010a
        /*0dea*/ 	.byte	0x3f
	.zero		1


	//   ....[75]....
        /*0dec*/ 	.word	0x00015e30
        /*0df0*/ 	.word	0x00000000
        /*0df4*/ 	.word	0x00022820
        /*0df8*/ 	.short	0x010a
        /*0dfa*/ 	.byte	0x3f
	.zero		1


	//   ....[76]....
        /*0dfc*/ 	.word	0x00015fd0
        /*0e00*/ 	.word	0x00000006
        /*0e04*/ 	.word	0x00000000
        /*0e08*/ 	.short	0x010a
        /*0e0a*/ 	.byte	0x3f
	.zero		1


	//   ....[77]....
        /*0e0c*/ 	.word	0x00016020
        /*0e10*/ 	.word	0x00000007
        /*0e14*/ 	.word	0x00000000
        /*0e18*/ 	.short	0x010a
        /*0e1a*/ 	.byte	0x3f
	.zero		1


	//   ....[78]....
        /*0e1c*/ 	.word	0x00016070
        /*0e20*/ 	.word	0x00000004
        /*0e24*/ 	.word	0x00000000
        /*0e28*/ 	.short	0x010a
        /*0e2a*/ 	.byte	0x3f
	.zero		1


	//----- nvinfo : EIATTR_NUM_MBARRIERS
	.align		4
.L_1531:
        /*0e2c*/ 	.byte	0x03, 0x38
        /*0e2e*/ 	.short	0x0016


	//----- nvinfo : EIATTR_EXIT_INSTR_OFFSETS
	.align		4
        /*0e30*/ 	.byte	0x04, 0x1c
        /*0e32*/ 	.short	(.L_1533 - .L_1532)


	//   ....[0]....
.L_1532:
        /*0e34*/ 	.word	0x00000a70


	//   ....[1]....
        /*0e38*/ 	.word	0x0000d410


	//   ....[2]....
        /*0e3c*/ 	.word	0x000142c0


	//----- nvinfo : EIATTR_MAX_THREADS
	.align		4
.L_1533:
        /*0e40*/ 	.byte	0x04, 0x05
        /*0e42*/ 	.short	(.L_1535 - .L_1534)
.L_1534:
        /*0e44*/ 	.word	0x00000180
        /*0e48*/ 	.word	0x00000001
        /*0e4c*/ 	.word	0x00000001


	//----- nvinfo : EIATTR_CRS_STACK_SIZE
	.align		4
.L_1535:
        /*0e50*/ 	.byte	0x04, 0x1e
        /*0e52*/ 	.short	(.L_1537 - .L_1536)
.L_1536:
        /*0e54*/ 	.word	0x00000000


	//----- nvinfo : EIATTR_CBANK_PARAM_SIZE
	.align		4
.L_1537:
        /*0e58*/ 	.byte	0x03, 0x19
        /*0e5a*/ 	.short	0x0af0


	//----- nvinfo : EIATTR_PARAM_CBANK
	.align		4
        /*0e5c*/ 	.byte	0x04, 0x0a
        /*0e5e*/ 	.short	(.L_1539 - .L_1538)
	.align		4
.L_1538:
        /*0e60*/ 	.word	index@(.nv.constant0._ZN7cutlass13device_kernelIN5flash11enable_sm90INS1_16FlashAttnFwdSm90INS1_25CollectiveMainloopFwdSm90ILi2EN4cute5tupleIJNS5_1CILi1EEES8_S8_EEENS6_IJNS7_ILi128EEENS7_ILi96EEENS7_ILi64EEEEEELi256ENS_10bfloat16_tEfNS_4arch4Sm90ELb1ELb0ELb0ELb1ELb0ELb0ELb0ELb1ELb0ELb1ELb1ELb0EEENS1_21CollectiveEpilogueFwdINS6_IJSA_NS7_ILi256EEESB_EEES9_SE_SG_Li256ELb1ELb1ELb1ELb0EEENS1_36VarlenDynamicPersistentTileSchedulerILi128ELi96ELi256ELi128ELb1ELb1ELb1ELb1ELb1ELb1EEEEEEEEEvNT_6ParamsE)
        /*0e64*/ 	.short	0x0210
        /*0e66*/ 	.short	0x0af0


	//----- nvinfo : EIATTR_SW_WAR
	.align		4
.L_1539:
        /*0e68*/ 	.byte	0x04, 0x36
        /*0e6a*/ 	.short	(.L_1541 - .L_1540)
.L_1540:
        /*0e6c*/ 	.word	0x00000008
.L_1541:


//--------------------- .nv.info._ZN7cutlass13device_kernelIN5flash11enable_sm90INS1_16FlashAttnFwdSm90INS1_25CollectiveMainloopFwdSm90ILi2EN4cute5tupleIJNS5_1CILi1EEES8_S8_EEENS6_IJNS7_ILi128EEENS7_ILi96EEENS7_ILi64EEEEEELi256ENS_10bfloat16_tEfNS_4arch4Sm90ELb1ELb0ELb0ELb1ELb0ELb1ELb0ELb1ELb0ELb1ELb1ELb0EEENS1_21CollectiveEpilogueFwdINS6_IJSA_NS7_ILi256EEESB_EEES9_SE_SG_Li256ELb1ELb1ELb1ELb0EEENS1_36VarlenDynamicPersistentTileSchedulerILi128ELi96ELi256ELi128ELb1ELb1ELb1ELb1ELb1ELb1EEEEEEEEEvNT_6ParamsE --------------------------
	.section	.nv.info._ZN7cutlass13device_kernelIN5flash11enable_sm90INS1_16FlashAttnFwdSm90INS1_25CollectiveMainloopFwdSm90ILi2EN4cute5tupleIJNS5_1CILi1EEES8_S8_EEENS6_IJNS7_ILi128EEENS7_ILi96EEENS7_ILi64EEEEEELi256ENS_10bfloat16_tEfNS_4arch4Sm90ELb1ELb0ELb0ELb1ELb0ELb1ELb0ELb1ELb0ELb1ELb1ELb0EEENS1_21CollectiveEpilogueFwdINS6_IJSA_NS7_ILi256EEESB_EEES9_SE_SG_Li256ELb1ELb1ELb1ELb0EEENS1_36VarlenDynamicPersistentTileSchedulerILi128ELi96ELi256ELi128ELb1ELb1ELb1ELb1ELb1ELb1EEEEEEEEEvNT_6ParamsE,"",@"SHT_CUDA_INFO"
	.sectionflags	@""
	.align	4


	//----- nvinfo : EIATTR_CUDA_API_VERSION
	.align		4
        /*0000*/ 	.byte	0x04, 0x37
        /*0002*/ 	.short	(.L_1543 - .L_1542)
.L_1542:
        /*0004*/ 	.word	0x00000082


	//----- nvinfo : EIATTR_KPARAM_INFO
	.align		4
.L_1543:
        /*0008*/ 	.byte	0x04, 0x17
        /*000a*/ 	.short	(.L_1545 - .L_1544)
.L_1544:
        /*000c*/ 	.word	0x00000000
        /*0010*/ 	.short	0x0000
        /*0012*/ 	.short	0x0070
        /*0014*/ 	.byte	0x00, 0xf0, 0x01, 0x2a


	//----- nvinfo : EIATTR_SPARSE_MMA_MASK
	.align		4
.L_1545:
        /*0018*/ 	.byte	0x03, 0x50
        /*001a*/ 	.short	0x0000


	//----- nvinfo : EIATTR_MAXREG_COUNT
	.align		4
        /*001c*/ 	.byte	0x03, 0x1b
        /*001e*/ 	.short	0x00a8


	//----- nvinfo : EIATTR_NUM_BARRIERS
	.align		4
        /*0020*/ 	.byte	0x02, 0x4c
        /*0022*/ 	.byte	0x10
	.zero		1


	//----- nvinfo : EIATTR_EXTERNS
	.align		4
        /*0024*/ 	.byte	0x04, 0x0f
        /*0026*/ 	.short	(.L_1547 - .L_1546)


	//   ....[0]....
	.align		4
.L_1546:
        /*0028*/ 	.word	index@(__assertfail)


	//----- nvinfo : EIATTR_ANNOTATIONS
	.align		4
.L_1547:
        /*002c*/ 	.byte	0x04, 0x55
        /*002e*/ 	.short	(.L_1549 - .L_1548)


	//   ....[0]....
.L_1548:
        /* <DEDUP_REMOVED lines=87> */


	//----- nvinfo : EIATTR_MERCURY_ISA_VERSION
	.align		4
.L_1549:
        /*0590*/ 	.byte	0x03, 0x5f
        /*0592*/ 	.short	0x0101


	//----- nvinfo : EIATTR_UNUSED_LOAD_BYTE_OFFSET
	.align		4
        /*0594*/ 	.byte	0x04, 0x44
        /*0596*/ 	.short	(.L_1551 - .L_1550)


	//   ....[0]....
.L_1550:
        /*0598*/ 	.word	0x00000ae0
        /*059c*/ 	.word	0x0000fff0


	//   ....[1]....
        /*05a0*/ 	.word	0x000108b0
        /*05a4*/ 	.word	0x0000fff0


	//----- nvinfo : EIATTR_INT_WARP_WIDE_INSTR_OFFSETS
	.align		4
.L_1551:
        /*05a8*/ 	.byte	0x04, 0x31
        /*05aa*/ 	.short	(.L_1553 - .L_1552)


	//   ....[0]....
.L_1552:
        /*05ac*/ 	.word	0x00000190


	//   ....[1]....
        /*05b0*/ 	.word	0x000001d0


	//   ....[2]....
        /*05b4*/ 	.word	0x00000240


	//   ....[3]....
        /*05b8*/ 	.word	0x00018bb0


	//   ....[4]....
        /*05bc*/ 	.word	0x00018c40


	//   ....[5]....
        /*05c0*/ 	.word	0x0001c8b0


	//   ....[6]....
        /*05c4*/ 	.word	0x0001c940


	//----- nvinfo : EIATTR_COOP_GROUP_MASK_REGIDS
	.align		4
.L_1553:
        /*05c8*/ 	.byte	0x04, 0x29
        /*05ca*/ 	.short	(.L_1555 - .L_1554)


	//   ....[0]....
.L_1554:
        /*05cc*/ 	.word	0xffffffff


	//   ....[1]....
        /*05d0*/ 	.word	0xffffffff


	//   ....[2]....
        /*05d4*/ 	.word	0xffffffff


	//   ....[3]....
        /*05d8*/ 	.word	0xffffffff


	//   ....[4]....
        /*05dc*/ 	.word	0xffffffff


	//   ....[5]....
        /*05e0*/ 	.word	0xffffffff


	//   ....[6]....
        /*05e4*/ 	.word	0xffffffff


	//   ....[7]....
        /*05e8*/ 	.word	0xffffffff


	//   ....[8]....
        /*05ec*/ 	.word	0xffffffff


	//   ....[9]....
        /*05f0*/ 	.word	0xffffffff


	//   ....[10]....
        /*05f4*/ 	.word	0xffffffff


	//   ....[11]....
        /*05f8*/ 	.word	0xffffffff


	//   ....[12]....
        /*05fc*/ 	.word	0xffffffff


	//   ....[13]....
        /*0600*/ 	.word	0xffffffff


	//   ....[14]....
        /*0604*/ 	.word	0xffffffff


	//   ....[15]....
        /*0608*/ 	.word	0xffffffff


	//   ....[16]....
        /*060c*/ 	.word	0xffffffff


	//   ....[17]....
        /*0610*/ 	.word	0xffffffff


	//   ....[18]....
        /*0614*/ 	.word	0xffffffff


	//   ....[19]....
        /*0618*/ 	.word	0xffffffff


	//   ....[20]....
        /*061c*/ 	.word	0xffffffff


	//   ....[21]....
        /*0620*/ 	.word	0xffffffff


	//   ....[22]....
        /*0624*/ 	.word	0xffffffff


	//   ....[23]....
        /*0628*/ 	.word	0xffffffff


	//   ....[24]....
        /*062c*/ 	.word	0xffffffff


	//   ....[25]....
        /*0630*/ 	.word	0xffffffff


	//   ....[26]....
        /*0634*/ 	.word	0xffffffff


	//   ....[27]....
        /*0638*/ 	.word	0xffffffff


	//   ....[28]....
        /*063c*/ 	.word	0xffffffff


	//   ....[29]....
        /*0640*/ 	.word	0xffffffff


	//   ....[30]....
        /*0644*/ 	.word	0xffffffff


	//   ....[31]....
        /*0648*/ 	.word	0xffffffff


	//   ....[32]....
        /*064c*/ 	.word	0xffffffff


	//   ....[33]....
        /*0650*/ 	.word	0xffffffff


	//   ....[34]....
        /*0654*/ 	.word	0xffffffff


	//   ....[35]....
        /*0658*/ 	.word	0xffffffff


	//   ....[36]....
        /*065c*/ 	.word	0xffffffff


	//   ....[37]....
        /*0660*/ 	.word	0xffffffff


	//   ....[38]....
        /*0664*/ 	.word	0xffffffff


	//   ....[39]....
        /*0668*/ 	.word	0xffffffff


	//   ....[40]....
        /*066c*/ 	.word	0xffffffff


	//   ....[41]....
        /*0670*/ 	.word	0xffffffff


	//   ....[42]....
        /*0674*/ 	.word	0xffffffff


	//   ....[43]....
        /*0678*/ 	.word	0xffffffff


	//   ....[44]....
        /*067c*/ 	.word	0xffffffff


	//   ....[45]....
        /*0680*/ 	.word	0xffffffff


	//   ....[46]....
        /*0684*/ 	.word	0xffffffff


	//   ....[47]....
        /*0688*/ 	.word	0xffffffff


	//   ....[48]....
        /*068c*/ 	.word	0xffffffff


	//   ....[49]....
        /*0690*/ 	.word	0xffffffff


	//   ....[50]....
        /*0694*/ 	.word	0xffffffff


	//   ....[51]....
        /*0698*/ 	.word	0xffffffff


	//   ....[52]....
        /*069c*/ 	.word	0xffffffff


	//   ....[53]....
        /*06a0*/ 	.word	0xffffffff


	//   ....[54]....
        /*06a4*/ 	.word	0xffffffff


	//   ....[55]....
        /*06a8*/ 	.word	0xffffffff


	//   ....[56]....
        /*06ac*/ 	.word	0xffffffff


	//   ....[57]....
        /*06b0*/ 	.word	0xffffffff


	//   ....[58]....
        /*06b4*/ 	.word	0xffffffff


	//   ....[59]....
        /*06b8*/ 	.word	0xffffffff


	//   ....[60]....
        /*06bc*/ 	.word	0xffffffff


	//   ....[61]....
        /*06c0*/ 	.word	0xffffffff


	//   ....[62]....
        /*06c4*/ 	.word	0xffffffff


	//   ....[63]....
        /*06c8*/ 	.word	0xffffffff


	//   ....[64]....
        /*06cc*/ 	.word	0xffffffff


	//   ....[65]....
        /*06d0*/ 	.word	0xffffffff


	//   ....[66]....
        /*06d4*/ 	.word	0xffffffff


	//   ....[67]....
        /*06d8*/ 	.word	0xffffffff


	//   ....[68]....
        /*06dc*/ 	.word	0xffffffff


	//   ....[69]....
        /*06e0*/ 	.word	0xffffffff


	//   ....[70]....
        /*06e4*/ 	.word	0xffffffff


	//   ....[71]....
        /*06e8*/ 	.word	0xffffffff


	//   ....[72]....
        /*06ec*/ 	.word	0xffffffff


	//   ....[73]....
        /*06f0*/ 	.word	0xffffffff


	//   ....[74]....
        /*06f4*/ 	.word	0xffffffff


	//   ....[75]....
        /*06f8*/ 	.word	0xffffffff


	//   ....[76]....
        /*06fc*/ 	.word	0xffffffff


	//   ....[77]....
        /*0700*/ 	.word	0xffffffff


	//   ....[78]....
        /*0704*/ 	.word	0xffffffff


	//   ....[79]....
        /*0708*/ 	.word	0xffffffff


	//   ....[80]....
        /*070c*/ 	.word	0xffffffff


	//   ....[81]....
        /*0710*/ 	.word	0xffffffff


	//   ....[82]....
        /*0714*/ 	.word	0xffffffff


	//   ....[83]....
        /*0718*/ 	.word	0xffffffff


	//   ....[84]....
        /*071c*/ 	.word	0xffffffff


	//   ....[85]....
        /*0720*/ 	.word	0xffffffff


	//   ....[86]....
        /*0724*/ 	.word	0xffffffff


	//   ....[87]....
        /*0728*/ 	.word	0xffffffff


	//   ....[88]....
        /*072c*/ 	.word	0xffffffff


	//   ....[89]....
        /*0730*/ 	.word	0xffffffff


	//   ....[90]....
        /*0734*/ 	.word	0xffffffff


	//   ....[91]....
        /*0738*/ 	.word	0xffffffff


	//   ....[92]....
        /*073c*/ 	.word	0xffffffff


	//   ....[93]....
        /*0740*/ 	.word	0xffffffff


	//   ....[94]....
        /*0744*/ 	.word	0xffffffff


	//   ....[95]....
        /*0748*/ 	.word	0xffffffff


	//   ....[96]....
        /*074c*/ 	.word	0xffffffff


	//   ....[97]....
        /*0750*/ 	.word	0xffffffff


	//   ....[98]....
        /*0754*/ 	.word	0xffffffff


	//   ....[99]....
        /*0758*/ 	.word	0xffffffff


	//   ....[100]....
        /*075c*/ 	.word	0xffffffff


	//   ....[101]....
        /*0760*/ 	.word	0xffffffff


	//   ....[102]....
        /*0764*/ 	.word	0xffffffff


	//   ....[103]....
        /*0768*/ 	.word	0xffffffff


	//   ....[104]....
        /*076c*/ 	.word	0xffffffff


	//   ....[105]....
        /*0770*/ 	.word	0xffffffff


	//   ....[106]....
        /*0774*/ 	.word	0xffffffff


	//   ....[107]....
        /*0778*/ 	.word	0xffffffff


	//   ....[108]....
        /*077c*/ 	.word	0xffffffff


	//   ....[109]....
        /*0780*/ 	.word	0xffffffff


	//   ....[110]....
        /*0784*/ 	.word	0xffffffff


	//   ....[111]....
        /*0788*/ 	.word	0xffffffff


	//   ....[112]....
        /*078c*/ 	.word	0xffffffff


	//   ....[113]....
        /*0790*/ 	.word	0xffffffff


	//   ....[114]....
        /*0794*/ 	.word	0xffffffff


	//   ....[115]....
        /*0798*/ 	.word	0xffffffff


	//   ....[116]....
        /*079c*/ 	.word	0xffffffff


	//   ....[117]....
        /*07a0*/ 	.word	0xffffffff


	//   ....[118]....
        /*07a4*/ 	.word	0xffffffff


	//   ....[119]....
        /*07a8*/ 	.word	0xffffffff


	//   ....[120]....
        /*07ac*/ 	.word	0xffffffff


	//   ....[121]....
        /*07b0*/ 	.word	0xffffffff


	//   ....[122]....
        /*07b4*/ 	.word	0x0500000f


	//   ....[123]....
        /*07b8*/ 	.word	0x0500000f


	//   ....[124]....
        /*07bc*/ 	.word	0x0500000f


	//   ....[125]....
        /*07c0*/ 	.word	0x0500000f


	//   ....[126]....
        /*07c4*/ 	.word	0x0500000f


	//   ....[127]....
        /*07c8*/ 	.word	0x0500000f


	//   ....[128]....
        /*07cc*/ 	.word	0x0500000f


	//   ....[129]....
        /*07d0*/ 	.word	0x0500000f


	//   ....[130]....
        /*07d4*/ 	.word	0x0500000f


	//   ....[131]....
        /*07d8*/ 	.word	0x0500000f


	//   ....[132]....
        /*07dc*/ 	.word	0x0500000f


	//   ....[133]....
        /*07e0*/ 	.word	0x0500000f


	//   ....[134]....
        /*07e4*/ 	.word	0x0500000f


	//   ....[135]....
        /*07e8*/ 	.word	0x0500000f


	//   ....[136]....
        /*07ec*/ 	.word	0x0500000f


	//   ....[137]....
        /*07f0*/ 	.word	0x0500000f


	//   ....[138]....
        /*07f4*/ 	.word	0x0500000f


	//   ....[139]....
        /*07f8*/ 	.word	0x0500000f


	//   ....[140]....
        /*07fc*/ 	.word	0x0500000f


	//   ....[141]....
        /*0800*/ 	.word	0x0500000f


	//   ....[142]....
        /*0804*/ 	.word	0x0500000f


	//   ....[143]....
        /*0808*/ 	.word	0x0500000f


	//   ....[144]....
        /*080c*/ 	.word	0x0500000f


	//   ....[145]....
        /*0810*/ 	.word	0x0500000f


	//   ....[146]....
        /*0814*/ 	.word	0x0500000f


	//   ....[147]....
        /*0818*/ 	.word	0x0500000f


	//   ....[148]....
        /*081c*/ 	.word	0x0500000f


	//   ....[149]....
        /*0820*/ 	.word	0x0500000f


	//   ....[150]....
        /*0824*/ 	.word	0x0500000f


	//   ....[151]....
        /*0828*/ 	.word	0x0500000f


	//   ....[152]....
        /*082c*/ 	.word	0x0500000f


	//   ....[153]....
        /*0830*/ 	.word	0x0500000f


	//   ....[154]....
        /*0834*/ 	.word	0x0500000f


	//   ....[155]....
        /*0838*/ 	.word	0x0500000f


	//   ....[156]....
        /*083c*/ 	.word	0x0500000f


	//   ....[157]....
        /*0840*/ 	.word	0x0500000f


	//   ....[158]....
        /*0844*/ 	.word	0x0500000f


	//   ....[159]....
        /*0848*/ 	.word	0x0500000f


	//   ....[160]....
        /*084c*/ 	.word	0x0500000f


	//   ....[161]....
        /*0850*/ 	.word	0x0500000f


	//   ....[162]....
        /*0854*/ 	.word	0x0500000f


	//   ....[163]....
        /*0858*/ 	.word	0x0500000f


	//   ....[164]....
        /*085c*/ 	.word	0x0500000f


	//   ....[165]....
        /*0860*/ 	.word	0x0500000f


	//   ....[166]....
        /*0864*/ 	.word	0x0500000f


	//   ....[167]....
        /*0868*/ 	.word	0x0500000f


	//   ....[168]....
        /*086c*/ 	.word	0x0500000f


	//   ....[169]....
        /*0870*/ 	.word	0x0500000f


	//   ....[170]....
        /*0874*/ 	.word	0x0500000f


	//   ....[171]....
        /*0878*/ 	.word	0x0500000f


	//   ....[172]....
        /*087c*/ 	.word	0x0500000f


	//   ....[173]....
        /*0880*/ 	.word	0x0500000f


	//   ....[174]....
        /*0884*/ 	.word	0x0500000f


	//   ....[175]....
        /*0888*/ 	.word	0x0500000f


	//   ....[176]....
        /*088c*/ 	.word	0x0500000f


	//   ....[177]....
        /*0890*/ 	.word	0x0500000f


	//   ....[178]....
        /*0894*/ 	.word	0x0500000f


	//   ....[179]....
        /*0898*/ 	.word	0x0500000f


	//   ....[180]....
        /*089c*/ 	.word	0x0500000f


	//   ....[181]....
        /*08a0*/ 	.word	0x0500000f


	//   ....[182]....
        /*08a4*/ 	.word	0x0500000f


	//   ....[183]....
        /*08a8*/ 	.word	0x0500000f


	//   ....[184]....
        /*08ac*/ 	.word	0x0500000f


	//   ....[185]....
        /*08b0*/ 	.word	0x0500000f


	//   ....[186]....
        /*08b4*/ 	.word	0x0500000f


	//   ....[187]....
        /*08b8*/ 	.word	0x0500000f


	//   ....[188]....
        /*08bc*/ 	.word	0x0500000f


	//   ....[189]....
        /*08c0*/ 	.word	0x0500000f


	//   ....[190]....
        /*08c4*/ 	.word	0x0500000f


	//   ....[191]....
        /*08c8*/ 	.word	0x0500000f


	//   ....[192]....
        /*08cc*/ 	.word	0x0500000f


	//   ....[193]....
        /*08d0*/ 	.word	0x0500000f


	//   ....[194]....
        /*08d4*/ 	.word	0x0500000f


	//   ....[195]....
        /*08d8*/ 	.word	0x0500000f


	//----- nvinfo : EIATTR_COOP_GROUP_INSTR_OFFSETS
	.align		4
.L_1555:
        /*08dc*/ 	.byte	0x04, 0x28
        /*08de*/ 	.short	(.L_1557 - .L_1556)


	//   ....[0]....
.L_1556:
        /*08e0*/ 	.word	0x00000070


	//   ....[1]....
        /*08e4*/ 	.word	0x000001a0


	//   ....[2]....
        /*08e8*/ 	.word	0x000001f0


	//   ....[3]....
        /*08ec*/ 	.word	0x00000420


	//   ....[4]....
        /*08f0*/ 	.word	0x00000580


	//   ....[5]....
        /*08f4*/ 	.word	0x000006a0


	//   ....[6]....
        /*08f8*/ 	.word	0x00000800


	//   ....[7]....
        /*08fc*/ 	.word	0x000067a0


	//   ....[8]....
        /*0900*/ 	.word	0x00006f20


	//   ....[9]....
        /*0904*/ 	.word	0x00006f30


	//   ....[10]....
        /*0908*/ 	.word	0x00006f40


	//   ....[11]....
        /*090c*/ 	.word	0x00006f50


	//   ....[12]....
        /*0910*/ 	.word	0x00007250


	//   ....[13]....
        /*0914*/ 	.word	0x00007260


	//   ....[14]....
        /*0918*/ 	.word	0x00007270


	//   ....[15]....
        /*091c*/ 	.word	0x00007280


	//   ....[16]....
        /*0920*/ 	.word	0x00008560


	//   ....[17]....
        /*0924*/ 	.word	0x00008580


	//   ....[18]....
        /*0928*/ 	.word	0x00008590


	//   ....[19]....
        /*092c*/ 	.word	0x000085a0


	//   ....[20]....
        /*0930*/ 	.word	0x00008690


	//   ....[21]....
        /*0934*/ 	.word	0x000086b0


	//   ....[22]....
        /*0938*/ 	.word	0x00008740


	//   ....[23]....
        /*093c*/ 	.word	0x00008770


	//   ....[24]....
        /*0940*/ 	.word	0x00009db0


	//   ....[25]....
        /*0944*/ 	.word	0x00009de0


	//   ....[26]....
        /*0948*/ 	.word	0x0000a320


	//   ....[27]....
        /*094c*/ 	.word	0x0000a410


	//   ....[28]....
        /*0950*/ 	.word	0x0000a9f0


	//   ....[29]....
        /*0954*/ 	.word	0x0000aa60


	//   ....[30]....
        /*0958*/ 	.word	0x0000ba80


	//   ....[31]....
        /*095c*/ 	.word	0x0000bac0


	//   ....[32]....
        /*0960*/ 	.word	0x0000c270


	//   ....[33]....
        /*0964*/ 	.word	0x0000c370


	//   ....[34]....
        /*0968*/ 	.word	0x0000cd60


	//   ....[35]....
        /*096c*/ 	.word	0x0000ce40


	//   ....[36]....
        /*0970*/ 	.word	0x0000e460


	//   ....[37]....
        /*0974*/ 	.word	0x0000e480


	//   ....[38]....
        /*0978*/ 	.word	0x0000edf0


	//   ....[39]....
        /*097c*/ 	.word	0x0000eea0


	//   ....[40]....
        /*0980*/ 	.word	0x0000fe30


	//   ....[41]....
        /*0984*/ 	.word	0x0000fe60


	//   ....[42]....
        /*0988*/ 	.word	0x0000fef0


	//   ....[43]....
        /*098c*/ 	.word	0x0000ff80


	//   ....[44]....
        /*0990*/ 	.word	0x00011900


	//   ....[45]....
        /*0994*/ 	.word	0x00011920


	//   ....[46]....
        /*0998*/ 	.word	0x00011930


	//   ....[47]....
        /*099c*/ 	.word	0x00011940


	//   ....[48]....
        /*09a0*/ 	.word	0x00012340


	//   ....[49]....
        /*09a4*/ 	.word	0x00012350


	//   ....[50]....
        /*09a8*/ 	.word	0x00012550


	//   ....[51]....
        /*09ac*/ 	.word	0x00012560


	//   ....[52]....
        /*09b0*/ 	.word	0x00012720


	//   ....[53]....
        /*09b4*/ 	.word	0x00012730


	//   ....[54]....
        /*09b8*/ 	.word	0x000128f0


	//   ....[55]....
        /*09bc*/ 	.word	0x00012900


	//   ....[56]....
        /*09c0*/ 	.word	0x00012d60


	//   ....[57]....
        /*09c4*/ 	.word	0x00012d70


	//   ....[58]....
        /*09c8*/ 	.word	0x00013b30


	//   ....[59]....
        /*09cc*/ 	.word	0x00013b40


	//   ....[60]....
        /*09d0*/ 	.word	0x00015110


	//   ....[61]....
        /*09d4*/ 	.word	0x00015120


	//   ....[62]....
        /*09d8*/ 	.word	0x000152f0


	//   ....[63]....
        /*09dc*/ 	.word	0x00015300


	//   ....[64]....
        /*09e0*/ 	.word	0x000154c0


	//   ....[65]....
        /*09e4*/ 	.word	0x000154d0


	//   ....[66]....
        /*09e8*/ 	.word	0x00015690


	//   ....[67]....
        /*09ec*/ 	.word	0x000156a0


	//   ....[68]....
        /*09f0*/ 	.word	0x000158c0


	//   ....[69]....
        /*09f4*/ 	.word	0x00015ad0


	//   ....[70]....
        /*09f8*/ 	.word	0x00015b00


	//   ....[71]....
        /*09fc*/ 	.word	0x00015b30


	//   ....[72]....
        /*0a00*/ 	.word	0x00015b60


	//   ....[73]....
        /*0a04*/ 	.word	0x00015b90


	//   ....[74]....
        /*0a08*/ 	.word	0x00015bc0


	//   ....[75]....
        /*0a0c*/ 	.word	0x00015d60


	//   ....[76]....
        /*0a10*/ 	.word	0x00015d90


	//   ....[77]....
        /*0a14*/ 	.word	0x00015dc0


	//   ....[78]....
        /*0a18*/ 	.word	0x00015df0


	//   ....[79]....
        /*0a1c*/ 	.word	0x00015e20


	//   ....[80]....
        /*0a20*/ 	.word	0x00015e50


	//   ....[81]....
        /*0a24*/ 	.word	0x00015ef0


	//   ....[82]....
        /*0a28*/ 	.word	0x00015f20


	//   ....[83]....
        /*0a2c*/ 	.word	0x00015f30


	//   ....[84]....
        /*0a30*/ 	.word	0x00015f60


	//   ....[85]....
        /*0a34*/ 	.word	0x00017500


	//   ....[86]....
        /*0a38*/ 	.word	0x00019190


	//   ....[87]....
        /*0a3c*/ 	.word	0x00019c80


	//   ....[88]....
        /*0a40*/ 	.word	0x00019c90


	//   ....[89]....
        /*0a44*/ 	.word	0x00019d30


	//   ....[90]....
        /*0a48*/ 	.word	0x00019d40


	//   ....[91]....
        /*0a4c*/ 	.word	0x00019dc0


	//   ....[92]....
        /*0a50*/ 	.word	0x00019dd0


	//   ....[93]....
        /*0a54*/ 	.word	0x00019e50


	//   ....[94]....
        /*0a58*/ 	.word	0x00019e60


	//   ....[95]....
        /*0a5c*/ 	.word	0x00019ee0


	//   ....[96]....
        /*0a60*/ 	.word	0x00019ef0


	//   ....[97]....
        /*0a64*/ 	.word	0x00019f70


	//   ....[98]....
        /*0a68*/ 	.word	0x00019f80


	//   ....[99]....
        /*0a6c*/ 	.word	0x0001a000


	//   ....[100]....
        /*0a70*/ 	.word	0x0001a010


	//   ....[101]....
        /*0a74*/ 	.word	0x0001a060


	//   ....[102]....
        /*0a78*/ 	.word	0x0001a080


	//   ....[103]....
        /*0a7c*/ 	.word	0x0001cbd0


	//   ....[104]....
        /*0a80*/ 	.word	0x0001cc50


	//   ....[105]....
        /*0a84*/ 	.word	0x0001cc80


	//   ....[106]....
        /*0a88*/ 	.word	0x0001cc90


	//   ....[107]....
        /*0a8c*/ 	.word	0x0001ccc0


	//   ....[108]....
        /*0a90*/ 	.word	0x0001ccf0


	//   ....[109]....
        /*0a94*/ 	.word	0x0001cd20


	//   ....[110]....
        /*0a98*/ 	.word	0x0001cd50


	//   ....[111]....
        /*0a9c*/ 	.word	0x0001cf10


	//   ....[112]....
        /*0aa0*/ 	.word	0x0001cf40


	//   ....[113]....
        /*0aa4*/ 	.word	0x0001cf70


	//   ....[114]....
        /*0aa8*/ 	.word	0x0001cfa0


	//   ....[115]....
        /*0aac*/ 	.word	0x0001cfd0


	//   ....[116]....
        /*0ab0*/ 	.word	0x0001d000


	//   ....[117]....
        /*0ab4*/ 	.word	0x0001d0d0


	//   ....[118]....
        /*0ab8*/ 	.word	0x0001d0f0


	//   ....[119]....
        /*0abc*/ 	.word	0x0001d100


	//   ....[120]....
        /*0ac0*/ 	.word	0x0001d180


	//   ....[121]....
        /*0ac4*/ 	.word	0x0001dcb0


	//   ....[122]....
        /*0ac8*/ 	.word	0x0001e0e0


	//   ....[123]....
        /*0acc*/ 	.word	0x0001e180


	//   ....[124]....
        /*0ad0*/ 	.word	0x0001e210


	//   ....[125]....
        /*0ad4*/ 	.word	0x0001e260


	//   ....[126]....
        /*0ad8*/ 	.word	0x0001e2b0


	//   ....[127]....
        /*0adc*/ 	.word	0x0001e340


	//   ....[128]....
        /*0ae0*/ 	.word	0x0001e3d0


	//   ....[129]....
        /*0ae4*/ 	.word	0x0001e420


	//   ....[130]....
        /*0ae8*/ 	.word	0x0001e470


	//   ....[131]....
        /*0aec*/ 	.word	0x0001e570


	//   ....[132]....
        /*0af0*/ 	.word	0x0001e620


	//   ....[133]....
        /*0af4*/ 	.word	0x0001e6a0


	//   ....[134]....
        /*0af8*/ 	.word	0x0001e710


	//   ....[135]....
        /*0afc*/ 	.word	0x0001e840


	//   ....[136]....
        /*0b00*/ 	.word	0x0001e960


	//   ....[137]....
        /*0b04*/ 	.word	0x0001ea30


	//   ....[138]....
        /*0b08*/ 	.word	0x0001ea80


	//   ....[139]....
        /*0b0c*/ 	.word	0x0001ed30


	//   ....[140]....
        /*0b10*/ 	.word	0x0001ed80


	//   ....[141]....
        /*0b14*/ 	.word	0x0001ee10


	//   ....[142]....
        /*0b18*/ 	.word	0x0001eea0


	//   ....[143]....
        /*0b1c*/ 	.word	0x0001ef30


	//   ....[144]....
        /*0b20*/ 	.word	0x0001efc0


	//   ....[145]....
        /*0b24*/ 	.word	0x0001f050


	//   ....[146]....
        /*0b28*/ 	.word	0x0001f0e0


	//   ....[147]....
        /*0b2c*/ 	.word	0x0001f160


	//   ....[148]....
        /*0b30*/ 	.word	0x0001f1b0


	//   ....[149]....
        /*0b34*/ 	.word	0x0001f250


	//   ....[150]....
        /*0b38*/ 	.word	0x0001f2e0


	//   ....[151]....
        /*0b3c*/ 	.word	0x0001f370


	//   ....[152]....
        /*0b40*/ 	.word	0x0001f3c0


	//   ....[153]....
        /*0b44*/ 	.word	0x0001f450


	//   ....[154]....
        /*0b48*/ 	.word	0x0001f4e0


	//   ....[155]....
        /*0b4c*/ 	.word	0x0001f570


	//   ....[156]....
        /*0b50*/ 	.word	0x0001f600


	//   ....[157]....
        /*0b54*/ 	.word	0x0001f690


	//   ....[158]....
        /*0b58*/ 	.word	0x0001f720


	//   ....[159]....
        /*0b5c*/ 	.word	0x0001f7e0


	//   ....[160]....
        /*0b60*/ 	.word	0x0001fac0


	//   ....[161]....
        /*0b64*/ 	.word	0x0001fca0


	//   ....[162]....
        /*0b68*/ 	.word	0x0001fcf0


	//   ....[163]....
        /*0b6c*/ 	.word	0x0001fd50


	//   ....[164]....
        /*0b70*/ 	.word	0x0001fe40


	//   ....[165]....
        /*0b74*/ 	.word	0x0001fea0


	//   ....[166]....
        /*0b78*/ 	.word	0x0001ff90


	//   ....[167]....
        /*0b7c*/ 	.word	0x0001fff0


	//   ....[168]....
        /*0b80*/ 	.word	0x000200e0


	//   ....[169]....
        /*0b84*/ 	.word	0x00020140


	//   ....[170]....
        /*0b88*/ 	.word	0x00020230


	//   ....[171]....
        /*0b8c*/ 	.word	0x00020290


	//   ....[172]....
        /*0b90*/ 	.word	0x00020380


	//   ....[173]....
        /*0b94*/ 	.word	0x000203e0


	//   ....[174]....
        /*0b98*/ 	.word	0x000204b0


	//   ....[175]....
        /*0b9c*/ 	.word	0x00020530


	//   ....[176]....
        /*0ba0*/ 	.word	0x00020600


	//   ....[177]....
        /*0ba4*/ 	.word	0x00020930


	//   ....[178]....
        /*0ba8*/ 	.word	0x000209d0


	//   ....[179]....
        /*0bac*/ 	.word	0x00020b70


	//   ....[180]....
        /*0bb0*/ 	.word	0x00020bf0


	//   ....[181]....
        /*0bb4*/ 	.word	0x00020c70


	//   ....[182]....
        /*0bb8*/ 	.word	0x00020cf0


	//   ....[183]....
        /*0bbc*/ 	.word	0x00020d70


	//   ....[184]....
        /*0bc0*/ 	.word	0x00020e00


	//   ....[185]....
        /*0bc4*/ 	.word	0x00020ea0


	//   ....[186]....
        /*0bc8*/ 	.word	0x00020f50


	//   ....[187]....
        /*0bcc*/ 	.word	0x00020fd0


	//   ....[188]....
        /*0bd0*/ 	.word	0x00021050


	//   ....[189]....
        /*0bd4*/ 	.word	0x000210d0


	//   ....[190]....
        /*0bd8*/ 	.word	0x00021160


	//   ....[191]....
        /*0bdc*/ 	.word	0x000211e0


	//   ....[192]....
        /*0be0*/ 	.word	0x00021290


	//   ....[193]....
        /*0be4*/ 	.word	0x000212e0


	//   ....[194]....
        /*0be8*/ 	.word	0x000213a0


	//   ....[195]....
        /*0bec*/ 	.word	0x000214d0


	//----- nvinfo : EIATTR_REG_RECONFIG
	.align		4
.L_1557:
        /*0bf0*/ 	.byte	0x01, 0x54
	.zero		2


	//----- nvinfo : EIATTR_SYSCALL_OFFSETS
	.align		4
        /*0bf4*/ 	.byte	0x04, 0x46
        /*0bf6*/ 	.short	(.L_1559 - .L_1558)


	//   ....[0]....
.L_1558:
        /*0bf8*/ 	.word	0x00001ed0


	//   ....[1]....
        /*0bfc*/ 	.word	0x00002020


	//   ....[2]....
        /*0c00*/ 	.word	0x00006940


	//   ....[3]....
        /*0c04*/ 	.word	0x00006c50


	//   ....[4]....
        /*0c08*/ 	.word	0x00018db0


	//   ....[5]....
        /*0c0c*/ 	.word	0x00018f00


	//   ....[6]....
        /*0c10*/ 	.word	0x00019000


	//   ....[7]....
        /*0c14*/ 	.word	0x000198a0


	//----- nvinfo : EIATTR_MBARRIER_INSTR_OFFSETS
	.align		4
.L_1559:
        /*0c18*/ 	.byte	0x04, 0x39
        /*0c1a*/ 	.short	(.L_1561 - .L_1560)


	//   ....[0]....
.L_1560:
        /*0c1c*/ 	.word	0x000002d0
        /*0c20*/ 	.word	0x000000ff
        /*0c24*/ 	.word	0x00022800
        /*0c28*/ 	.short	0x0100
        /*0c2a*/ 	.byte	0x08
	.zero		1


	//   ....[1]....
        /*0c2c*/ 	.word	0x000002e0
        /*0c30*/ 	.word	0x000000ff
        /*0c34*/ 	.word	0x00022820
        /*0c38*/ 	.short	0x0100
        /*0c3a*/ 	.byte	0x08
	.zero		1


	//   ....[2]....
        /*0c3c*/ 	.word	0x000003d0
        /*0c40*/ 	.word	0x000000ff
        /*0c44*/ 	.word	0x00022830
        /*0c48*/ 	.short	0x0100
        /*0c4a*/ 	.byte	0x08
	.zero		1


	//   ....[3]....
        /*0c4c*/ 	.word	0x000003e0
        /*0c50*/ 	.word	0x000000ff
        /*0c54*/ 	.word	0x00022840
        /*0c58*/ 	.short	0x0100
        /*0c5a*/ 	.byte	0x08
	.zero		1


	//   ....[4]....
        /*0c5c*/ 	.word	0x000003f0
        /*0c60*/ 	.word	0x000000ff
        /*0c64*/ 	.word	0x00022838
        /*0c68*/ 	.short	0x0100
        /*0c6a*/ 	.byte	0x08
	.zero		1


	//   ....[5]....
        /*0c6c*/ 	.word	0x00000400
        /*0c70*/ 	.word	0x000000ff
        /*0c74*/ 	.word	0x00022848
        /*0c78*/ 	.short	0x0100
        /*0c7a*/ 	.byte	0x08
	.zero		1


	//   ....[6]....
        /*0c7c*/ 	.word	0x00000530
        /*0c80*/ 	.word	0x000000ff
        /*0c84*/ 	.word	0x00022850
        /*0c88*/ 	.short	0x0100
        /*0c8a*/ 	.byte	0x08
	.zero		1


	//   ....[7]....
        /*0c8c*/ 	.word	0x00000540
        /*0c90*/ 	.word	0x000000ff
        /*0c94*/ 	.word	0x00022860
        /*0c98*/ 	.short	0x0100
        /*0c9a*/ 	.byte	0x08
	.zero		1


	//   ....[8]....
        /*0c9c*/ 	.word	0x00000550
        /*0ca0*/ 	.word	0x000000ff
        /*0ca4*/ 	.word	0x00022858
        /*0ca8*/ 	.short	0x0100
        /*0caa*/ 	.byte	0x08
	.zero		1


	//   ....[9]....
        /*0cac*/ 	.word	0x00000560
        /*0cb0*/ 	.word	0x000000ff
        /*0cb4*/ 	.word	0x00022868
        /*0cb8*/ 	.short	0x0100
        /*0cba*/ 	.byte	0x08
	.zero		1


	//   ....[10]....
        /*0cbc*/ 	.word	0x00000650
        /*0cc0*/ 	.word	0x000000ff
        /*0cc4*/ 	.word	0x00022870
        /*0cc8*/ 	.short	0x0100
        /*0cca*/ 	.byte	0x06
	.zero		1


	//   ....[11]....
        /*0ccc*/ 	.word	0x00000660
        /*0cd0*/ 	.word	0x000000ff
        /*0cd4*/ 	.word	0x00022880
        /*0cd8*/ 	.short	0x0100
        /*0cda*/ 	.byte	0x06
	.zero		1


	//   ....[12]....
        /*0cdc*/ 	.word	0x00000670
        /*0ce0*/ 	.word	0x000000ff
        /*0ce4*/ 	.word	0x00022878
        /*0ce8*/ 	.short	0x0100
        /*0cea*/ 	.byte	0x06
	.zero		1


	//   ....[13]....
        /*0cec*/ 	.word	0x00000680
        /*0cf0*/ 	.word	0x000000ff
        /*0cf4*/ 	.word	0x00022888
        /*0cf8*/ 	.short	0x0100
        /*0cfa*/ 	.byte	0x06
	.zero		1


	//   ....[14]....
        /*0cfc*/ 	.word	0x000007b0
        /*0d00*/ 	.word	0x000000ff
        /*0d04*/ 	.word	0x00022890
        /*0d08*/ 	.short	0x0100
        /*0d0a*/ 	.byte	0x08
	.zero		1


	//   ....[15]....
        /*0d0c*/ 	.word	0x000007c0
        /*0d10*/ 	.word	0x000000ff
        /*0d14*/ 	.word	0x000228a0
        /*0d18*/ 	.short	0x0100
        /*0d1a*/ 	.byte	0x08
	.zero		1


	//   ....[16]....
        /*0d1c*/ 	.word	0x000007d0
        /*0d20*/ 	.word	0x000000ff
        /*0d24*/ 	.word	0x00022898
        /*0d28*/ 	.short	0x0100
        /*0d2a*/ 	.byte	0x08
	.zero		1


	//   ....[17]....
        /*0d2c*/ 	.word	0x000007e0
        /*0d30*/ 	.word	0x000000ff
        /*0d34*/ 	.word	0x000228a8
        /*0d38*/ 	.short	0x0100
        /*0d3a*/ 	.byte	0x08
	.zero		1


	//   ....[18]....
        /*0d3c*/ 	.word	0x00000910
        /*0d40*/ 	.word	0x000000ff
        /*0d44*/ 	.word	0x000228b0
        /*0d48*/ 	.short	0x0100
        /*0d4a*/ 	.byte	0x08
	.zero		1


	//   ....[19]....
        /*0d4c*/ 	.word	0x00000920
        /*0d50*/ 	.word	0x000000ff
        /*0d54*/ 	.word	0x000228c0
        /*0d58*/ 	.short	0x0100
        /*0d5a*/ 	.byte	0x08
	.zero		1


	//   ....[20]....
        /*0d5c*/ 	.word	0x00000930
        /*0d60*/ 	.word	0x000000ff
        /*0d64*/ 	.word	0x000228b8
        /*0d68*/ 	.short	0x0100
        /*0d6a*/ 	.byte	0x08
	.zero		1


	//   ....[21]....
        /*0d6c*/ 	.word	0x00000940
        /*0d70*/ 	.word	0x000000ff
        /*0d74*/ 	.word	0x000228c8
        /*0d78*/ 	.short	0x0100
        /*0d7a*/ 	.byte	0x08
	.zero		1


	//   ....[22]....
        /*0d7c*/ 	.word	0x000032e0
        /*0d80*/ 	.word	0x00000060
        /*0d84*/ 	.word	0x00022890
        /*0d88*/ 	.short	0x010a
        /*0d8a*/ 	.byte	0x3f
	.zero		1


	//   ....[23]....
        /*0d8c*/ 	.word	0x00004590
        /*0d90*/ 	.word	0x00000060
        /*0d94*/ 	.word	0x00022890
        /*0d98*/ 	.short	0x010a
        /*0d9a*/ 	.byte	0x3f
	.zero		1


	//   ....[24]....
        /*0d9c*/ 	.word	0x00005690
        /*0da0*/ 	.word	0x00000060
        /*0da4*/ 	.word	0x00022890
        /*0da8*/ 	.short	0x010a
        /*0daa*/ 	.byte	0x3f
	.zero		1


	//   ....[25]....
        /*0dac*/ 	.word	0x000058a0
        /*0db0*/ 	.word	0x00000020
        /*0db4*/ 	.word	0x00000000
        /*0db8*/ 	.short	0x0101
        /*0dba*/ 	.byte	0x3f
	.zero		1


	//   ....[26]....
        /*0dbc*/ 	.word	0x000058e0
        /*0dc0*/ 	.word	0x00000060
        /*0dc4*/ 	.word	0x000228b0
        /*0dc8*/ 	.short	0x010a
        /*0dca*/ 	.byte	0x3f
	.zero		1


	//   ....[27]....
        /*0dcc*/ 	.word	0x00005f30
        /*0dd0*/ 	.word	0x00000060
        /*0dd4*/ 	.word	0x00000000
        /*0dd8*/ 	.short	0x0101
        /*0dda*/ 	.byte	0x3f
	.zero		1


	//   ....[28]....
        /*0ddc*/ 	.word	0x000069d0
        /*0de0*/ 	.word	0x00000013
        /*0de4*/ 	.word	0x00022800
        /*0de8*/ 	.short	0x010a
        /*0dea*/ 	.byte	0x3f
	.zero		1


	//   ....[29]....
        /*0dec*/ 	.word	0x00006a20
        /*0df0*/ 	.word	0x00000013
        /*0df4*/ 	.word	0x00022800
        /*0df8*/ 	.short	0x010a
        /*0dfa*/ 	.byte	0x3f
	.zero		1


	//   ....[30]....
        /*0dfc*/ 	.word	0x000074b0
        /*0e00*/ 	.word	0x00000013
        /*0e04*/ 	.word	0x00022800
        /*0e08*/ 	.short	0x010a
        /*0e0a*/ 	.byte	0x3f
	.zero		1


	//   ....[31]....
        /*0e0c*/ 	.word	0x000089e0
        /*0e10*/ 	.word	0x00000013
        /*0e14*/ 	.word	0x00022800
        /*0e18*/ 	.short	0x010a
        /*0e1a*/ 	.byte	0x3f
	.zero		1


	//   ....[32]....
        /*0e1c*/ 	.word	0x00009980
        /*0e20*/ 	.word	0x00000014
        /*0e24*/ 	.word	0x00022830
        /*0e28*/ 	.short	0x010a
        /*0e2a*/ 	.byte	0x3f
	.zero		1


	//   ....[33]....
        /*0e2c*/ 	.word	0x00009a20
        /*0e30*/ 	.word	0x00000014
        /*0e34*/ 	.word	0x00022830
        /*0e38*/ 	.short	0x010a
        /*0e3a*/ 	.byte	0x3f
	.zero		1


	//   ....[34]....
        /*0e3c*/ 	.word	0x0000ae60
        /*0e40*/ 	.word	0x00000003
        /*0e44*/ 	.word	0x00000000
        /*0e48*/ 	.short	0x0101
        /*0e4a*/ 	.byte	0x3f
	.zero		1


	//   ....[35]....
        /*0e4c*/ 	.word	0x0000b300
        /*0e50*/ 	.word	0x00000014
        /*0e54*/ 	.word	0x00022850
        /*0e58*/ 	.short	0x010a
        /*0e5a*/ 	.byte	0x3f
	.zero		1


	//   ....[36]....
        /*0e5c*/ 	.word	0x0000b350
        /*0e60*/ 	.word	0x00000014
        /*0e64*/ 	.word	0x00022850
        /*0e68*/ 	.short	0x010a
        /*0e6a*/ 	.byte	0x3f
	.zero		1


	//   ....[37]....
        /*0e6c*/ 	.word	0x0000b7a0
        /*0e70*/ 	.word	0x00000014
        /*0e74*/ 	.word	0x00000000
        /*0e78*/ 	.short	0x0101
        /*0e7a*/ 	.byte	0x3f
	.zero		1


	//   ....[38]....
        /*0e7c*/ 	.word	0x0000b8d0
        /*0e80*/ 	.word	0x000000c8
        /*0e84*/ 	.word	0x00022830
        /*0e88*/ 	.short	0x010a
        /*0e8a*/ 	.byte	0x3f
	.zero		1


	//   ....[39]....
        /*0e8c*/ 	.word	0x0000b980
        /*0e90*/ 	.word	0x000000c8
        /*0e94*/ 	.word	0x00022830
        /*0e98*/ 	.short	0x010a
        /*0e9a*/ 	.byte	0x3f
	.zero		1


	//   ....[40]....
        /*0e9c*/ 	.word	0x0000d150
        /*0ea0*/ 	.word	0x00000099
        /*0ea4*/ 	.word	0x00000000
        /*0ea8*/ 	.short	0x0101
        /*0eaa*/ 	.byte	0x3f
	.zero		1


	//   ....[41]....
        /*0eac*/ 	.word	0x0000daf0
        /*0eb0*/ 	.word	0x000000c8
        /*0eb4*/ 	.word	0x00022850
        /*0eb8*/ 	.short	0x010a
        /*0eba*/ 	.byte	0x3f
	.zero		1


	//   ....[42]....
        /*0ebc*/ 	.word	0x0000db40
        /*0ec0*/ 	.word	0x000000c8
        /*0ec4*/ 	.word	0x00022850
        /*0ec8*/ 	.short	0x010a
        /*0eca*/ 	.byte	0x3f
	.zero		1


	//   ....[43]....
        /*0ecc*/ 	.word	0x0000df10
        /*0ed0*/ 	.word	0x000000c8
        /*0ed4*/ 	.word	0x00000000
        /*0ed8*/ 	.short	0x0101
        /*0eda*/ 	.byte	0x3f
	.zero		1


	//   ....[44]....
        /*0edc*/ 	.word	0x0000e010
        /*0ee0*/ 	.word	0x00000014
        /*0ee4*/ 	.word	0x00022830
        /*0ee8*/ 	.short	0x010a
        /*0eea*/ 	.byte	0x3f
	.zero		1


	//   ....[45]....
        /*0eec*/ 	.word	0x0000e070
        /*0ef0*/ 	.word	0x00000014
        /*0ef4*/ 	.word	0x00022830
        /*0ef8*/ 	.short	0x010a
        /*0efa*/ 	.byte	0x3f
	.zero		1


	//   ....[46]....
        /*0efc*/ 	.word	0x0000f1b0
        /*0f00*/ 	.word	0x0000009a
        /*0f04*/ 	.word	0x00000000
        /*0f08*/ 	.short	0x0101
        /*0f0a*/ 	.byte	0x3f
	.zero		1


	//   ....[47]....
        /*0f0c*/ 	.word	0x0000f9e0
        /*0f10*/ 	.word	0x00000014
        /*0f14*/ 	.word	0x00022850
        /*0f18*/ 	.short	0x010a
        /*0f1a*/ 	.byte	0x3f
	.zero		1


	//   ....[48]....
        /*0f1c*/ 	.word	0x0000fa30
        /*0f20*/ 	.word	0x00000014
        /*0f24*/ 	.word	0x00022850
        /*0f28*/ 	.short	0x010a
        /*0f2a*/ 	.byte	0x3f
	.zero		1


	//   ....[49]....
        /*0f2c*/ 	.word	0x0000fe00
        /*0f30*/ 	.word	0x00000014
        /*0f34*/ 	.word	0x00000000
        /*0f38*/ 	.short	0x0101
        /*0f3a*/ 	.byte	0x3f
	.zero		1


	//   ....[50]....
        /*0f3c*/ 	.word	0x00012310
        /*0f40*/ 	.word	0x00000000
        /*0f44*/ 	.word	0x00000000
        /*0f48*/ 	.short	0x0101
        /*0f4a*/ 	.byte	0x3f
	.zero		1


	//   ....[51]....
        /*0f4c*/ 	.word	0x00012cc0
        /*0f50*/ 	.word	0x00000000
        /*0f54*/ 	.word	0x00000000
        /*0f58*/ 	.short	0x0101
        /*0f5a*/ 	.byte	0x3f
	.zero		1


	//   ....[52]....
        /*0f5c*/ 	.word	0x000175e0
        /*0f60*/ 	.word	0x00000013
        /*0f64*/ 	.word	0x00022820
        /*0f68*/ 	.short	0x010a
        /*0f6a*/ 	.byte	0x3f
	.zero		1


	//   ....[53]....
        /*0f6c*/ 	.word	0x000176b0
        /*0f70*/ 	.word	0x00000004
        /*0f74*/ 	.word	0x000228a0
        /*0f78*/ 	.short	0x010a
        /*0f7a*/ 	.byte	0x3f
	.zero		1


	//   ....[54]....
        /*0f7c*/ 	.word	0x000178f0
        /*0f80*/ 	.word	0x00000004
        /*0f84*/ 	.word	0x000228c0
        /*0f88*/ 	.short	0x010a
        /*0f8a*/ 	.byte	0x3f
	.zero		1


	//   ....[55]....
        /*0f8c*/ 	.word	0x00017f90
        /*0f90*/ 	.word	0x00000005
        /*0f94*/ 	.word	0x000228a0
        /*0f98*/ 	.short	0x010a
        /*0f9a*/ 	.byte	0x3f
	.zero		1


	//   ....[56]....
        /*0f9c*/ 	.word	0x000181c0
        /*0fa0*/ 	.word	0x00000005
        /*0fa4*/ 	.word	0x000228c0
        /*0fa8*/ 	.short	0x010a
        /*0faa*/ 	.byte	0x3f
	.zero		1


	//   ....[57]....
        /*0fac*/ 	.word	0x000193f0
        /*0fb0*/ 	.word	0x00000000
        /*0fb4*/ 	.word	0x00022840
        /*0fb8*/ 	.short	0x010a
        /*0fba*/ 	.byte	0x3f
	.zero		1


	//   ....[58]....
        /*0fbc*/ 	.word	0x0001a120
        /*0fc0*/ 	.word	0x00000013
        /*0fc4*/ 	.word	0x00022800
        /*0fc8*/ 	.short	0x0107
        /*0fca*/ 	.byte	0x3f
	.zero		1


	//   ....[59]....
        /*0fcc*/ 	.word	0x0001a210
        /*0fd0*/ 	.word	0x00000013
        /*0fd4*/ 	.word	0x00022800
        /*0fd8*/ 	.short	0x0101
        /*0fda*/ 	.byte	0x3f
	.zero		1


	//   ....[60]....
        /*0fdc*/ 	.word	0x0001a230
        /*0fe0*/ 	.word	0x00000013
        /*0fe4*/ 	.word	0x00022820
        /*0fe8*/ 	.short	0x010a
        /*0fea*/ 	.byte	0x3f
	.zero		1


	//   ....[61]....
        /*0fec*/ 	.word	0x0001a310
        /*0ff0*/ 	.word	0x00000002
        /*0ff4*/ 	.word	0x00022860
        /*0ff8*/ 	.short	0x010a
        /*0ffa*/ 	.byte	0x3f
	.zero		1


	//   ....[62]....
        /*0ffc*/ 	.word	0x0001abe0
        /*1000*/ 	.word	0x00000002
        /*1004*/ 	.word	0x00022840
        /*1008*/ 	.short	0x010a
        /*100a*/ 	.byte	0x3f
	.zero		1


	//   ....[63]....
        /*100c*/ 	.word	0x0001ae40
        /*1010*/ 	.word	0x00000002
        /*1014*/ 	.word	0x00022860
        /*1018*/ 	.short	0x010a
        /*101a*/ 	.byte	0x3f
	.zero		1


	//   ....[64]....
        /*101c*/ 	.word	0x0001b640
        /*1020*/ 	.word	0x00000003
        /*1024*/ 	.word	0x00022840
        /*1028*/ 	.short	0x010a
        /*102a*/ 	.byte	0x3f
	.zero		1


	//   ....[65]....
        /*102c*/ 	.word	0x0001b890
        /*1030*/ 	.word	0x00000003
        /*1034*/ 	.word	0x00022860
        /*1038*/ 	.short	0x010a
        /*103a*/ 	.byte	0x3f
	.zero		1


	//   ....[66]....
        /*103c*/ 	.word	0x0001c010
        /*1040*/ 	.word	0x00000003
        /*1044*/ 	.word	0x00022840
        /*1048*/ 	.short	0x010a
        /*104a*/ 	.byte	0x3f
	.zero		1


	//   ....[67]....
        /*104c*/ 	.word	0x0001c270
        /*1050*/ 	.word	0x00000003
        /*1054*/ 	.word	0x00022860
        /*1058*/ 	.short	0x010a
        /*105a*/ 	.byte	0x3f
	.zero		1


	//   ....[68]....
        /*105c*/ 	.word	0x0001dc30
        /*1060*/ 	.word	0x00000000
        /*1064*/ 	.word	0x00022820
        /*1068*/ 	.short	0x010a
        /*106a*/ 	.byte	0x3f
	.zero		1


	//   ....[69]....
        /*106c*/ 	.word	0x0001dde0
        /*1070*/ 	.word	0x00000006
        /*1074*/ 	.word	0x00000000
        /*1078*/ 	.short	0x010a
        /*107a*/ 	.byte	0x3f
	.zero		1


	//   ....[70]....
        /*107c*/ 	.word	0x0001de50
        /*1080*/ 	.word	0x00000007
        /*1084*/ 	.word	0x00000000
        /*1088*/ 	.short	0x010a
        /*108a*/ 	.byte	0x3f
	.zero		1


	//   ....[71]....
        /*108c*/ 	.word	0x0001dec0
        /*1090*/ 	.word	0x00000004
        /*1094*/ 	.word	0x00000000
        /*1098*/ 	.short	0x010a
        /*109a*/ 	.byte	0x3f
	.zero		1


	//   ....[72]....
        /*109c*/ 	.word	0x0001def0
        /*10a0*/ 	.word	0x00000003
        /*10a4*/ 	.word	0x00000000
        /*10a8*/ 	.short	0x010a
        /*10aa*/ 	.byte	0x3f
	.zero		1


	//   ....[73]....
        /*10ac*/ 	.word	0x0001df50
        /*10b0*/ 	.word	0x00000060
        /*10b4*/ 	.word	0x00022890
        /*10b8*/ 	.short	0x010a
        /*10ba*/ 	.byte	0x3f
	.zero		1


	//   ....[74]....
        /*10bc*/ 	.word	0x0001dfa0
        /*10c0*/ 	.word	0x00000060
        /*10c4*/ 	.word	0x00022890
        /*10c8*/ 	.short	0x010a
        /*10ca*/ 	.byte	0x3f
	.zero		1


	//   ....[75]....
        /*10cc*/ 	.word	0x0001dff0
        /*10d0*/ 	.word	0x00000060
        /*10d4*/ 	.word	0x00022890
        /*10d8*/ 	.short	0x010a
        /*10da*/ 	.byte	0x3f
	.zero		1


	//   ....[76]....
        /*10dc*/ 	.word	0x0001e040
        /*10e0*/ 	.word	0x00000060
        /*10e4*/ 	.word	0x000228b0
        /*10e8*/ 	.short	0x010a
        /*10ea*/ 	.byte	0x3f
	.zero		1


	//   ....[77]....
        /*10ec*/ 	.word	0x0001e4b0
        /*10f0*/ 	.word	0x00000013
        /*10f4*/ 	.word	0x00022800
        /*10f8*/ 	.short	0x010a
        /*10fa*/ 	.byte	0x3f
	.zero		1


	//   ....[78]....
        /*10fc*/ 	.word	0x0001eab0
        /*1100*/ 	.word	0x00000013
        /*1104*/ 	.word	0x00022800
        /*1108*/ 	.short	0x010a
        /*110a*/ 	.byte	0x3f
	.zero		1


	//   ....[79]....
        /*110c*/ 	.word	0x0001eb00
        /*1110*/ 	.word	0x00000014
        /*1114*/ 	.word	0x00022830
        /*1118*/ 	.short	0x010a
        /*111a*/ 	.byte	0x3f
	.zero		1


	//   ....[80]....
        /*111c*/ 	.word	0x0001eb50
        /*1120*/ 	.word	0x00000014
        /*1124*/ 	.word	0x00022850
        /*1128*/ 	.short	0x010a
        /*112a*/ 	.byte	0x3f
	.zero		1


	//   ....[81]....
        /*112c*/ 	.word	0x0001eba0
        /*1130*/ 	.word	0x000000c8
        /*1134*/ 	.word	0x00022830
        /*1138*/ 	.short	0x010a
        /*113a*/ 	.byte	0x3f
	.zero		1


	//   ....[82]....
        /*113c*/ 	.word	0x0001ebf0
        /*1140*/ 	.word	0x000000c8
        /*1144*/ 	.word	0x00022850
        /*1148*/ 	.short	0x010a
        /*114a*/ 	.byte	0x3f
	.zero		1


	//   ....[83]....
        /*114c*/ 	.word	0x0001ec40
        /*1150*/ 	.word	0x00000014
        /*1154*/ 	.word	0x00022830
        /*1158*/ 	.short	0x010a
        /*115a*/ 	.byte	0x3f
	.zero		1


	//   ....[84]....
        /*115c*/ 	.word	0x0001ec90
        /*1160*/ 	.word	0x00000014
        /*1164*/ 	.word	0x00022850
        /*1168*/ 	.short	0x010a
        /*116a*/ 	.byte	0x3f
	.zero		1


	//   ....[85]....
        /*116c*/ 	.word	0x0001f8a0
        /*1170*/ 	.word	0x00000013
        /*1174*/ 	.word	0x00022820
        /*1178*/ 	.short	0x010a
        /*117a*/ 	.byte	0x3f
	.zero		1


	//   ....[86]....
        /*117c*/ 	.word	0x0001f8f0
        /*1180*/ 	.word	0x00000004
        /*1184*/ 	.word	0x000228a0
        /*1188*/ 	.short	0x010a
        /*118a*/ 	.byte	0x3f
	.zero		1


	//   ....[87]....
        /*118c*/ 	.word	0x0001f940
        /*1190*/ 	.word	0x00000004
        /*1194*/ 	.word	0x000228c0
        /*1198*/ 	.short	0x010a
        /*119a*/ 	.byte	0x3f
	.zero		1


	//   ....[88]....
        /*119c*/ 	.word	0x0001f990
        /*11a0*/ 	.word	0x00000005
        /*11a4*/ 	.word	0x000228a0
        /*11a8*/ 	.short	0x010a
        /*11aa*/ 	.byte	0x3f
	.zero		1


	//   ....[89]....
        /*11ac*/ 	.word	0x0001f9e0
        /*11b0*/ 	.word	0x00000005
        /*11b4*/ 	.word	0x000228c0
        /*11b8*/ 	.short	0x010a
        /*11ba*/ 	.byte	0x3f
	.zero		1


	//   ....[90]....
        /*11bc*/ 	.word	0x0001fb80
        /*11c0*/ 	.word	0x00000000
        /*11c4*/ 	.word	0x00022840
        /*11c8*/ 	.short	0x010a
        /*11ca*/ 	.byte	0x3f
	.zero		1


	//   ....[91]....
        /*11cc*/ 	.word	0x00020640
        /*11d0*/ 	.word	0x00000013
        /*11d4*/ 	.word	0x00022820
        /*11d8*/ 	.short	0x010a
        /*11da*/ 	.byte	0x3f
	.zero		1


	//   ....[92]....
        /*11dc*/ 	.word	0x00020690
        /*11e0*/ 	.word	0x00000002
        /*11e4*/ 	.word	0x00022860
        /*11e8*/ 	.short	0x010a
        /*11ea*/ 	.byte	0x3f
	.zero		1


	//   ....[93]....
        /*11ec*/ 	.word	0x000206e0
        /*11f0*/ 	.word	0x00000002
        /*11f4*/ 	.word	0x00022840
        /*11f8*/ 	.short	0x010a
        /*11fa*/ 	.byte	0x3f
	.zero		1


	//   ....[94]....
        /*11fc*/ 	.word	0x00020730
        /*1200*/ 	.word	0x00000002
        /*1204*/ 	.word	0x00022860
        /*1208*/ 	.short	0x010a
        /*120a*/ 	.byte	0x3f
	.zero		1


	//   ....[95]....
        /*120c*/ 	.word	0x00020780
        /*1210*/ 	.word	0x00000003
        /*1214*/ 	.word	0x00022840
        /*1218*/ 	.short	0x010a
        /*121a*/ 	.byte	0x3f
	.zero		1


	//   ....[96]....
        /*121c*/ 	.word	0x000207d0
        /*1220*/ 	.word	0x00000003
        /*1224*/ 	.word	0x00022860
        /*1228*/ 	.short	0x010a
        /*122a*/ 	.byte	0x3f
	.zero		1


	//   ....[97]....
        /*122c*/ 	.word	0x00020820
        /*1230*/ 	.word	0x00000003
        /*1234*/ 	.word	0x00022840
        /*1238*/ 	.short	0x010a
        /*123a*/ 	.byte	0x3f
	.zero		1


	//   ....[98]....
        /*123c*/ 	.word	0x00020870
        /*1240*/ 	.word	0x00000003
        /*1244*/ 	.word	0x00022860
        /*1248*/ 	.short	0x010a
        /*124a*/ 	.byte	0x3f
	.zero		1


	//   ....[99]....
        /*124c*/ 	.word	0x000213f0
        /*1250*/ 	.word	0x00000000
        /*1254*/ 	.word	0x00022820
        /*1258*/ 	.short	0x010a
        /*125a*/ 	.byte	0x3f
	.zero		1


	//   ....[100]....
        /*125c*/ 	.word	0x00021590
        /*1260*/ 	.word	0x00000006
        /*1264*/ 	.word	0x00000000
        /*1268*/ 	.short	0x010a
        /*126a*/ 	.byte	0x3f
	.zero		1


	//   ....[101]....
        /*126c*/ 	.word	0x000215e0
        /*1270*/ 	.word	0x00000007
        /*1274*/ 	.word	0x00000000
        /*1278*/ 	.short	0x010a
        /*127a*/ 	.byte	0x3f
	.zero		1


	//   ....[102]....
        /*127c*/ 	.word	0x00021630
        /*1280*/ 	.word	0x00000004
        /*1284*/ 	.word	0x00000000
        /*1288*/ 	.short	0x010a
        /*128a*/ 	.byte	0x3f
	.zero		1


	//----- nvinfo : EIATTR_NUM_MBARRIERS
	.align		4
.L_1561:
        /*128c*/ 	.byte	0x03, 0x38
        /*128e*/ 	.short	0x0016


	//----- nvinfo : EIATTR_EXIT_INSTR_OFFSETS
	.align		4
        /*1290*/ 	.byte	0x04, 0x1c
        /*1292*/ 	.short	(.L_1563 - .L_1562)


	//   ....[0]....
.L_1562:
        /*1294*/ 	.word	0x0001df40


	//----- nvinfo : EIATTR_MAX_THREADS
	.align		4
.L_1563:
        /*1298*/ 	.byte	0x04, 0x05
        /*129a*/ 	.short	(.L_1565 - .L_1564)
.L_1564:
        /*129c*/ 	.word	0x00000180
        /*12a0*/ 	.word	0x00000001
        /*12a4*/ 	.word	0x00000001


	//----- nvinfo : EIATTR_CRS_STACK_SIZE
	.align		4
.L_1565:
        /*12a8*/ 	.byte	0x04, 0x1e
        /*12aa*/ 	.short	(.L_1567 - .L_1566)
.L_1566:
        /*12ac*/ 	.word	0x00000000


	//----- nvinfo : EIATTR_CBANK_PARAM_SIZE
	.align		4
.L_1567:
        /*12b0*/ 	.byte	0x03, 0x19
        /*12b2*/ 	.short	0x0af0


	//----- nvinfo : EIATTR_PARAM_CBANK
	.align		4
        /*12b4*/ 	.byte	0x04, 0x0a
        /*12b6*/ 	.short	(.L_1569 - .L_1568)
	.align		4
.L_1568:
        /*12b8*/ 	.word	index@(.nv.constant0._ZN7cutlass13device_kernelIN5flash11enable_sm90INS1_16FlashAttnFwdSm90INS1_25CollectiveMainloopFwdSm90ILi2EN4cute5tupleIJNS5_1CILi1EEES8_S8_EEENS6_IJNS7_ILi128EEENS7_ILi96EEENS7_ILi64EEEEEELi256ENS_10bfloat16_tEfNS_4arch4Sm90ELb1ELb0ELb0ELb1ELb0ELb1ELb0ELb1ELb0ELb1ELb1ELb0EEENS1_21CollectiveEpilogueFwdINS6_IJSA_NS7_ILi256EEESB_EEES9_SE_SG_Li256ELb1ELb1ELb1ELb0EEENS1_36VarlenDynamicPersistentTileSchedulerILi128ELi96ELi256ELi128ELb1ELb1ELb1ELb1ELb1ELb1EEEEEEEEEvNT_6ParamsE)
        /*12bc*/ 	.short	0x0210
        /*12be*/ 	.short	0x0af0


	//----- nvinfo : EIATTR_SW_WAR
	.align		4
.L_1569:
        /*12c0*/ 	.byte	0x04, 0x36
        /*12c2*/ 	.short	(.L_1571 - .L_1570)
.L_1570:
        /*12c4*/ 	.word	0x00000008
.L_1571:


//--------------------- .nv.info._ZN7cutlass13device_kernelIN5flash11enable_sm90INS1_16FlashAttnFwdSm90INS1_25CollectiveMainloopFwdSm90ILi2EN4cute5tupleIJNS5_1CILi1EEES8_S8_EEENS6_IJNS7_ILi128EEENS7_ILi96EEENS7_ILi64EEEEEELi256ENS_10bfloat16_tEfNS_4arch4Sm90ELb1ELb0ELb0ELb1ELb0ELb0ELb1ELb1ELb0ELb1ELb1ELb0EEENS1_21CollectiveEpilogueFwdINS6_IJSA_NS7_ILi256EEESB_EEES9_SE_SG_Li256ELb1ELb1ELb1ELb0EEENS1_36VarlenDynamicPersistentTileSchedulerILi128ELi96ELi256ELi128ELb1ELb1ELb1ELb1ELb1ELb1EEEEEEEEEvNT_6ParamsE --------------------------
	.section	.nv.info._ZN7cutlass13device_kernelIN5flash11enable_sm90INS1_16FlashAttnFwdSm90INS1_25CollectiveMainloopFwdSm90ILi2EN4cute5tupleIJNS5_1CILi1EEES8_S8_EEENS6_IJNS7_ILi128EEENS7_ILi96EEENS7_ILi64EEEEEELi256ENS_10bfloat16_tEfNS_4arch4Sm90ELb1ELb0ELb0ELb1ELb0ELb0ELb1ELb1ELb0ELb1ELb1ELb0EEENS1_21CollectiveEpilogueFwdINS6_IJSA_NS7_ILi256EEESB_EEES9_SE_SG_Li256ELb1ELb1ELb1ELb0EEENS1_36VarlenDynamicPersistentTileSchedulerILi128ELi96ELi256ELi128ELb1ELb1ELb1ELb1ELb1ELb1EEEEEEEEEvNT_6ParamsE,"",@"SHT_CUDA_INFO"
	.sectionflags	@""
	.align	4


	//----- nvinfo : EIATTR_CUDA_API_VERSION
	.align		4
        /*0000*/ 	.byte	0x04, 0x37
        /*0002*/ 	.short	(.L_1573 - .L_1572)
.L_1572:
        /*0004*/ 	.word	0x00000082


	//----- nvinfo : EIATTR_KPARAM_INFO
	.align		4
.L_1573:
        /*0008*/ 	.byte	0x04, 0x17
        /*000a*/ 	.short	(.L_1575 - .L_1574)
.L_1574:
        /*000c*/ 	.word	0x00000000
        /*0010*/ 	.short	0x0000
        /*0012*/ 	.short	0x0070
        /*0014*/ 	.byte	0x00, 0xf0, 0x01, 0x2e


	//----- nvinfo : EIATTR_SPARSE_MMA_MASK
	.align		4
.L_1575:
        /*0018*/ 	.byte	0x03, 0x50
        /*001a*/ 	.short	0x0000


	//----- nvinfo : EIATTR_MAXREG_COUNT
	.align		4
        /*001c*/ 	.byte	0x03, 0x1b
        /*001e*/ 	.short	0x00a8


	//----- nvinfo : EIATTR_NUM_BARRIERS
	.align		4
        /*0020*/ 	.byte	0x02, 0x4c
        /*0022*/ 	.byte	0x10
	.zero		1


	//----- nvinfo : EIATTR_EXTERNS
	.align		4
        /*0024*/ 	.byte	0x04, 0x0f
        /*0026*/ 	.short	(.L_1577 - .L_1576)


	//   ....[0]....
	.align		4
.L_1576:
        /*0028*/ 	.word	index@(__assertfail)


	//----- nvinfo : EIATTR_ANNOTATIONS
	.align		4
.L_1577:
        /*002c*/ 	.byte	0x04, 0x55
        /*002e*/ 	.short	(.L_1579 - .L_1578)


	//   ....[0]....
.L_1578:
        /* <DEDUP_REMOVED lines=100> */


	//----- nvinfo : EIATTR_MERCURY_ISA_VERSION
	.align		4
.L_1579:
        /*0658*/ 	.byte	0x03, 0x5f
        /*065a*/ 	.short	0x0101


	//----- nvinfo : EIATTR_UNUSED_LOAD_BYTE_OFFSET
	.align		4
        /*065c*/ 	.byte	0x04, 0x44
        /*065e*/ 	.short	(.L_1581 - .L_1580)


	//   ....[0]....
.L_1580:
        /*0660*/ 	.word	0x00000a50
        /*0664*/ 	.word	0x0000fff0


	//   ....[1]....
        /*0668*/ 	.word	0x00009ec0
        /*066c*/ 	.word	0x0000fff0


	//----- nvinfo : EIATTR_INT_WARP_WIDE_INSTR_OFFSETS
	.align		4
.L_1581:
        /*0670*/ 	.byte	0x04, 0x31
        /*0672*/ 	.short	(.L_1583 - .L_1582)


	//   ....[0]....
.L_1582:
        /*0674*/ 	.word	0x00000120


	//   ....[1]....
        /*0678*/ 	.word	0x00000160


	//   ....[2]....
        /*067c*/ 	.word	0x000001d0


	//   ....[3]....
        /*0680*/ 	.word	0x00000240


	//   ....[4]....
        /*0684*/ 	.word	0x00010120


	//   ....[5]....
        /*0688*/ 	.word	0x000101b0


	//   ....[6]....
        /*068c*/ 	.word	0x00014a90


	//   ....[7]....
        /*0690*/ 	.word	0x00014b20


	//----- nvinfo : EIATTR_COOP_GROUP_MASK_REGIDS
	.align		4
.L_1583:
        /*0694*/ 	.byte	0x04, 0x29
        /*0696*/ 	.short	(.L_1585 - .L_1584)


	//   ....[0]....
.L_1584:
        /*0698*/ 	.word	0xffffffff


	//   ....[1]....
        /*069c*/ 	.word	0xffffffff


	//   ....[2]....
        /*06a0*/ 	.word	0xffffffff


	//   ....[3]....
        /*06a4*/ 	.word	0xffffffff


	//   ....[4]....
        /*06a8*/ 	.word	0xffffffff


	//   ....[5]....
        /*06ac*/ 	.word	0xffffffff


	//   ....[6]....
        /*06b0*/ 	.word	0xffffffff


	//   ....[7]....
        /*06b4*/ 	.word	0xffffffff


	//   ....[8]....
        /*06b8*/ 	.word	0xffffffff


	//   ....[9]....
        /*06bc*/ 	.word	0xffffffff


	//   ....[10]....
        /*06c0*/ 	.word	0xffffffff


	//   ....[11]....
        /*06c4*/ 	.word	0xffffffff


	//   ....[12]....
        /*06c8*/ 	.word	0xffffffff


	//   ....[13]....
        /*06cc*/ 	.word	0xffffffff


	//   ....[14]....
        /*06d0*/ 	.word	0xffffffff


	//   ....[15]....
        /*06d4*/ 	.word	0xffffffff


	//   ....[16]....
        /*06d8*/ 	.word	0xffffffff


	//   ....[17]....
        /*06dc*/ 	.word	0xffffffff


	//   ....[18]....
        /*06e0*/ 	.word	0xffffffff


	//   ....[19]....
        /*06e4*/ 	.word	0xffffffff


	//   ....[20]....
        /*06e8*/ 	.word	0xffffffff


	//   ....[21]....
        /*06ec*/ 	.word	0xffffffff


	//   ....[22]....
        /*06f0*/ 	.word	0xffffffff


	//   ....[23]....
        /*06f4*/ 	.word	0xffffffff


	//   ....[24]....
        /*06f8*/ 	.word	0xffffffff


	//   ....[25]....
        /*06fc*/ 	.word	0xffffffff


	//   ....[26]....
        /*0700*/ 	.word	0xffffffff


	//   ....[27]....
        /*0704*/ 	.word	0xffffffff


	//   ....[28]....
        /*0708*/ 	.word	0xffffffff


	//   ....[29]....
        /*070c*/ 	.word	0xffffffff


	//   ....[30]....
        /*0710*/ 	.word	0xffffffff


	//   ....[31]....
        /*0714*/ 	.word	0xffffffff


	//   ....[32]....
        /*0718*/ 	.word	0xffffffff


	//   ....[33]....
        /*071c*/ 	.word	0xffffffff


	//   ....[34]....
        /*0720*/ 	.word	0xffffffff


	//   ....[35]....
        /*0724*/ 	.word	0xffffffff


	//   ....[36]....
        /*0728*/ 	.word	0xffffffff


	//   ....[37]....
        /*072c*/ 	.word	0xffffffff


	//   ....[38]....
        /*0730*/ 	.word	0xffffffff


	//   ....[39]....
        /*0734*/ 	.word	0xffffffff


	//   ....[40]....
        /*0738*/ 	.word	0xffffffff


	//   ....[41]....
        /*073c*/ 	.word	0xffffffff


	//   ....[42]....
        /*0740*/ 	.word	0xffffffff


	//   ....[43]....
        /*0744*/ 	.word	0xffffffff


	//   ....[44]....
        /*0748*/ 	.word	0xffffffff


	//   ....[45]....
        /*074c*/ 	.word	0xffffffff


	//   ....[46]....
        /*0750*/ 	.word	0xffffffff


	//   ....[47]....
        /*0754*/ 	.word	0xffffffff


	//   ....[48]....
        /*0758*/ 	.word	0xffffffff


	//   ....[49]....
        /*075c*/ 	.word	0xffffffff


	//   ....[50]....
        /*0760*/ 	.word	0xffffffff


	//   ....[51]....
        /*0764*/ 	.word	0xffffffff


	//   ....[52]....
        /*0768*/ 	.word	0xffffffff


	//   ....[53]....
        /*076c*/ 	.word	0xffffffff


	//   ....[54]....
        /*0770*/ 	.word	0xffffffff


	//   ....[55]....
        /*0774*/ 	.word	0xffffffff


	//   ....[56]....
        /*0778*/ 	.word	0xffffffff


	//   ....[57]....
        /*077c*/ 	.word	0xffffffff


	//   ....[58]....
        /*0780*/ 	.word	0xffffffff


	//   ....[59]....
        /*0784*/ 	.word	0xffffffff


	//   ....[60]....
        /*0788*/ 	.word	0xffffffff


	//   ....[61]....
        /*078c*/ 	.word	0xffffffff


	//   ....[62]....
        /*0790*/ 	.word	0xffffffff


	//   ....[63]....
        /*0794*/ 	.word	0xffffffff


	//   ....[64]....
        /*0798*/ 	.word	0xffffffff


	//   ....[65]....
        /*079c*/ 	.word	0xffffffff


	//   ....[66]....
        /*07a0*/ 	.word	0xffffffff


	//   ....[67]....
        /*07a4*/ 	.word	0xffffffff


	//   ....[68]....
        /*07a8*/ 	.word	0xffffffff


	//   ....[69]....
        /*07ac*/ 	.word	0xffffffff


	//   ....[70]....
        /*07b0*/ 	.word	0xffffffff


	//   ....[71]....
        /*07b4*/ 	.word	0xffffffff


	//   ....[72]....
        /*07b8*/ 	.word	0xffffffff


	//   ....[73]....
        /*07bc*/ 	.word	0xffffffff


	//   ....[74]....
        /*07c0*/ 	.word	0xffffffff


	//   ....[75]....
        /*07c4*/ 	.word	0xffffffff


	//   ....[76]....
        /*07c8*/ 	.word	0xffffffff


	//   ....[77]....
        /*07cc*/ 	.word	0xffffffff


	//   ....[78]....
        /*07d0*/ 	.word	0xffffffff


	//   ....[79]....
        /*07d4*/ 	.word	0xffffffff


	//   ....[80]....
        /*07d8*/ 	.word	0xffffffff


	//   ....[81]....
        /*07dc*/ 	.word	0xffffffff


	//   ....[82]....
        /*07e0*/ 	.word	0xffffffff


	//   ....[83]....
        /*07e4*/ 	.word	0xffffffff


	//   ....[84]....
        /*07e8*/ 	.word	0xffffffff


	//   ....[85]....
        /*07ec*/ 	.word	0xffffffff


	//   ....[86]....
        /*07f0*/ 	.word	0xffffffff


	//   ....[87]....
        /*07f4*/ 	.word	0xffffffff


	//   ....[88]....
        /*07f8*/ 	.word	0xffffffff


	//   ....[89]....
        /*07fc*/ 	.word	0xffffffff


	//   ....[90]....
        /*0800*/ 	.word	0xffffffff


	//   ....[91]....
        /*0804*/ 	.word	0xffffffff


	//   ....[92]....
        /*0808*/ 	.word	0xffffffff


	//   ....[93]....
        /*080c*/ 	.word	0xffffffff


	//   ....[94]....
        /*0810*/ 	.word	0xffffffff


	//   ....[95]....
        /*0814*/ 	.word	0xffffffff


	//   ....[96]....
        /*0818*/ 	.word	0xffffffff


	//   ....[97]....
        /*081c*/ 	.word	0xffffffff


	//   ....[98]....
        /*0820*/ 	.word	0xffffffff


	//   ....[99]....
        /*0824*/ 	.word	0xffffffff


	//   ....[100]....
        /*0828*/ 	.word	0xffffffff


	//   ....[101]....
        /*082c*/ 	.word	0xffffffff


	//   ....[102]....
        /*0830*/ 	.word	0xffffffff


	//   ....[103]....
        /*0834*/ 	.word	0xffffffff


	//   ....[104]....
        /*0838*/ 	.word	0xffffffff


	//   ....[105]....
        /*083c*/ 	.word	0xffffffff


	//   ....[106]....
        /*0840*/ 	.word	0xffffffff


	//   ....[107]....
        /*0844*/ 	.word	0xffffffff


	//   ....[108]....
        /*0848*/ 	.word	0xffffffff


	//   ....[109]....
        /*084c*/ 	.word	0xffffffff


	//   ....[110]....
        /*0850*/ 	.word	0xffffffff


	//   ....[111]....
        /*0854*/ 	.word	0xffffffff


	//   ....[112]....
        /*0858*/ 	.word	0xffffffff


	//   ....[113]....
        /*085c*/ 	.word	0xffffffff


	//   ....[114]....
        /*0860*/ 	.word	0xffffffff


	//   ....[115]....
        /*0864*/ 	.word	0xffffffff


	//   ....[116]....
        /*0868*/ 	.word	0xffffffff


	//   ....[117]....
        /*086c*/ 	.word	0xffffffff


	//   ....[118]....
        /*0870*/ 	.word	0xffffffff


	//   ....[119]....
        /*0874*/ 	.word	0xffffffff


	//   ....[120]....
        /*0878*/ 	.word	0xffffffff


	//   ....[121]....
        /*087c*/ 	.word	0x0500000f


	//   ....[122]....
        /*0880*/ 	.word	0x0500000f


	//   ....[123]....
        /*0884*/ 	.word	0x0500000f


	//   ....[124]....
        /*0888*/ 	.word	0x0500000f


	//   ....[125]....
        /*088c*/ 	.word	0x0500000f


	//   ....[126]....
        /*0890*/ 	.word	0x0500000f


	//   ....[127]....
        /*0894*/ 	.word	0x0500000f


	//   ....[128]....
        /*0898*/ 	.word	0x0500000f


	//   ....[129]....
        /*089c*/ 	.word	0x0500000f


	//   ....[130]....
        /*08a0*/ 	.word	0x0500000f


	//   ....[131]....
        /*08a4*/ 	.word	0x0500000f


	//   ....[132]....
        /*08a8*/ 	.word	0x0500000f


	//   ....[133]....
        /*08ac*/ 	.word	0x0500000f


	//   ....[134]....
        /*08b0*/ 	.word	0x0500000f


	//   ....[135]....
        /*08b4*/ 	.word	0x0500000f


	//   ....[136]....
        /*08b8*/ 	.word	0x0500000f


	//   ....[137]....
        /*08bc*/ 	.word	0x0500000f


	//   ....[138]....
        /*08c0*/ 	.word	0x0500000f


	//   ....[139]....
        /*08c4*/ 	.word	0x0500000f


	//   ....[140]....
        /*08c8*/ 	.word	0x0500000f


	//   ....[141]....
        /*08cc*/ 	.word	0x0500000f


	//   ....[142]....
        /*08d0*/ 	.word	0x0500000f


	//   ....[143]....
        /*08d4*/ 	.word	0x0500000f


	//   ....[144]....
        /*08d8*/ 	.word	0x0500000f


	//   ....[145]....
        /*08dc*/ 	.word	0x0500000f


	//   ....[146]....
        /*08e0*/ 	.word	0x0500000f


	//   ....[147]....
        /*08e4*/ 	.word	0x0500000f


	//   ....[148]....
        /*08e8*/ 	.word	0x0500000f


	//   ....[149]....
        /*08ec*/ 	.word	0x0500000f


	//   ....[150]....
        /*08f0*/ 	.word	0x0500000f


	//   ....[151]....
        /*08f4*/ 	.word	0x0500000f


	//   ....[152]....
        /*08f8*/ 	.word	0x0500000f


	//   ....[153]....
        /*08fc*/ 	.word	0x0500000f


	//   ....[154]....
        /*0900*/ 	.word	0x0500000f


	//   ....[155]....
        /*0904*/ 	.word	0x0500000f


	//   ....[156]....
        /*0908*/ 	.word	0x0500000f


	//   ....[157]....
        /*090c*/ 	.word	0x0500000f


	//   ....[158]....
        /*0910*/ 	.word	0x0500000f


	//   ....[159]....
        /*0914*/ 	.word	0x0500000f


	//   ....[160]....
        /*0918*/ 	.word	0x0500000f


	//   ....[161]....
        /*091c*/ 	.word	0x0500000f


	//   ....[162]....
        /*0920*/ 	.word	0x0500000f


	//   ....[163]....
        /*0924*/ 	.word	0x0500000f


	//   ....[164]....
        /*0928*/ 	.word	0x0500000f


	//   ....[165]....
        /*092c*/ 	.word	0x0500000f


	//   ....[166]....
        /*0930*/ 	.word	0x0500000f


	//   ....[167]....
        /*0934*/ 	.word	0x0500000f


	//   ....[168]....
        /*0938*/ 	.word	0x0500000f


	//   ....[169]....
        /*093c*/ 	.word	0x0500000f


	//   ....[170]....
        /*0940*/ 	.word	0x0500000f


	//   ....[171]....
        /*0944*/ 	.word	0x0500000f


	//   ....[172]....
        /*0948*/ 	.word	0x0500000f


	//----- nvinfo : EIATTR_COOP_GROUP_INSTR_OFFSETS
	.align		4
.L_1585:
        /*094c*/ 	.byte	0x04, 0x28
        /*094e*/ 	.short	(.L_1587 - .L_1586)


	//   ....[0]....
.L_1586:
        /*0950*/ 	.word	0x00000060


	//   ....[1]....
        /*0954*/ 	.word	0x00000130


	//   ....[2]....
        /*0958*/ 	.word	0x000001f0


	//   ....[3]....
        /*095c*/ 	.word	0x000003c0


	//   ....[4]....
        /*0960*/ 	.word	0x00000520


	//   ....[5]....
        /*0964*/ 	.word	0x00000640


	//   ....[6]....
        /*0968*/ 	.word	0x000007a0


	//   ....[7]....
        /*096c*/ 	.word	0x00001d70


	//   ....[8]....
        /*0970*/ 	.word	0x00002970


	//   ....[9]....
        /*0974*/ 	.word	0x000029b0


	//   ....[10]....
        /*0978*/ 	.word	0x000034e0


	//   ....[11]....
        /*097c*/ 	.word	0x00003660


	//   ....[12]....
        /*0980*/ 	.word	0x00003890


	//   ....[13]....
        /*0984*/ 	.word	0x00003a60


	//   ....[14]....
        /*0988*/ 	.word	0x00004cd0


	//   ....[15]....
        /*098c*/ 	.word	0x00004cf0


	//   ....[16]....
        /*0990*/ 	.word	0x00005700


	//   ....[17]....
        /*0994*/ 	.word	0x00005800


	//   ....[18]....
        /*0998*/ 	.word	0x00006180


	//   ....[19]....
        /*099c*/ 	.word	0x000061d0


	//   ....[20]....
        /*09a0*/ 	.word	0x00007c70


	//   ....[21]....
        /*09a4*/ 	.word	0x00007c90


	//   ....[22]....
        /*09a8*/ 	.word	0x000084f0


	//   ....[23]....
        /*09ac*/ 	.word	0x00008550


	//   ....[24]....
        /*09b0*/ 	.word	0x000094b0


	//   ....[25]....
        /*09b4*/ 	.word	0x000094e0


	//   ....[26]....
        /*09b8*/ 	.word	0x00009510


	//   ....[27]....
        /*09bc*/ 	.word	0x00009530


	//   ....[28]....
        /*09c0*/ 	.word	0x0000aef0


	//   ....[29]....
        /*09c4*/ 	.word	0x0000af00


	//   ....[30]....
        /*09c8*/ 	.word	0x0000af10


	//   ....[31]....
        /*09cc*/ 	.word	0x0000af60


	//   ....[32]....
        /*09d0*/ 	.word	0x0000ba10


	//   ....[33]....
        /*09d4*/ 	.word	0x0000ba30


	//   ....[34]....
        /*09d8*/ 	.word	0x0000bbb0


	//   ....[35]....
        /*09dc*/ 	.word	0x0000bbd0


	//   ....[36]....
        /*09e0*/ 	.word	0x0000bd10


	//   ....[37]....
        /*09e4*/ 	.word	0x0000bd30


	//   ....[38]....
        /*09e8*/ 	.word	0x0000be80


	//   ....[39]....
        /*09ec*/ 	.word	0x0000bea0


	//   ....[40]....
        /*09f0*/ 	.word	0x0000c460


	//   ....[41]....
        /*09f4*/ 	.word	0x0000c4a0


	//   ....[42]....
        /*09f8*/ 	.word	0x0000ce20


	//   ....[43]....
        /*09fc*/ 	.word	0x0000ce30


	//   ....[44]....
        /*0a00*/ 	.word	0x0000df70


	//   ....[45]....
        /*0a04*/ 	.word	0x0000dfa0


	//   ....[46]....
        /*0a08*/ 	.word	0x0000e110


	//   ....[47]....
        /*0a0c*/ 	.word	0x0000e130


	//   ....[48]....
        /*0a10*/ 	.word	0x0000e270


	//   ....[49]....
        /*0a14*/ 	.word	0x0000e290


	//   ....[50]....
        /*0a18*/ 	.word	0x0000e3e0


	//   ....[51]....
        /*0a1c*/ 	.word	0x0000e400


	//   ....[52]....
        /*0a20*/ 	.word	0x0000e5d0


	//   ....[53]....
        /*0a24*/ 	.word	0x0000e7f0


	//   ....[54]....
        /*0a28*/ 	.word	0x0000e820


	//   ....[55]....
        /*0a2c*/ 	.word	0x0000e850


	//   ....[56]....
        /*0a30*/ 	.word	0x0000e880


	//   ....[57]....
        /*0a34*/ 	.word	0x0000e8b0


	//   ....[58]....
        /*0a38*/ 	.word	0x0000e8e0


	//   ....[59]....
        /*0a3c*/ 	.word	0x0000ea80


	//   ....[60]....
        /*0a40*/ 	.word	0x0000eab0


	//   ....[61]....
        /*0a44*/ 	.word	0x0000eae0


	//   ....[62]....
        /*0a48*/ 	.word	0x0000eb10


	//   ....[63]....
        /*0a4c*/ 	.word	0x0000eb40


	//   ....[64]....
        /*0a50*/ 	.word	0x0000eb70


	//   ....[65]....
        /*0a54*/ 	.word	0x0000ec10


	//   ....[66]....
        /*0a58*/ 	.word	0x0000ec40


	//   ....[67]....
        /*0a5c*/ 	.word	0x0000ec50


	//   ....[68]....
        /*0a60*/ 	.word	0x0000ec80


	//   ....[69]....
        /*0a64*/ 	.word	0x00010700


	//   ....[70]....
        /*0a68*/ 	.word	0x00011190


	//   ....[71]....
        /*0a6c*/ 	.word	0x000111c0


	//   ....[72]....
        /*0a70*/ 	.word	0x000111e0


	//   ....[73]....
        /*0a74*/ 	.word	0x00011220


	//   ....[74]....
        /*0a78*/ 	.word	0x00011320


	//   ....[75]....
        /*0a7c*/ 	.word	0x00011340


	//   ....[76]....
        /*0a80*/ 	.word	0x000113d0


	//   ....[77]....
        /*0a84*/ 	.word	0x000113e0


	//   ....[78]....
        /*0a88*/ 	.word	0x00011470


	//   ....[79]....
        /*0a8c*/ 	.word	0x00011490


	//   ....[80]....
        /*0a90*/ 	.word	0x00011530


	//   ....[81]....
        /*0a94*/ 	.word	0x00011550


	//   ....[82]....
        /*0a98*/ 	.word	0x000115e0


	//   ....[83]....
        /*0a9c*/ 	.word	0x00011600


	//   ....[84]....
        /*0aa0*/ 	.word	0x00011690


	//   ....[85]....
        /*0aa4*/ 	.word	0x000116a0


	//   ....[86]....
        /*0aa8*/ 	.word	0x00011d70


	//   ....[87]....
        /*0aac*/ 	.word	0x00011dd0


	//   ....[88]....
        /*0ab0*/ 	.word	0x00011de0


	//   ....[89]....
        /*0ab4*/ 	.word	0x00011e80


	//   ....[90]....
        /*0ab8*/ 	.word	0x00011f10


	//   ....[91]....
        /*0abc*/ 	.word	0x00011f20


	//   ....[92]....
        /*0ac0*/ 	.word	0x00011fb0


	//   ....[93]....
        /*0ac4*/ 	.word	0x00011fc0


	//   ....[94]....
        /*0ac8*/ 	.word	0x00012030


	//   ....[95]....
        /*0acc*/ 	.word	0x00012040


	//   ....[96]....
        /*0ad0*/ 	.word	0x000120c0


	//   ....[97]....
        /*0ad4*/ 	.word	0x000120d0


	//   ....[98]....
        /*0ad8*/ 	.word	0x00012150


	//   ....[99]....
        /*0adc*/ 	.word	0x00012160


	//   ....[100]....
        /*0ae0*/ 	.word	0x00012170


	//   ....[101]....
        /*0ae4*/ 	.word	0x000121b0


	//   ....[102]....
        /*0ae8*/ 	.word	0x00014db0


	//   ....[103]....
        /*0aec*/ 	.word	0x00014de0


	//   ....[104]....
        /*0af0*/ 	.word	0x00014e40


	//   ....[105]....
        /*0af4*/ 	.word	0x00014e70


	//   ....[106]....
        /*0af8*/ 	.word	0x00014ea0


	//   ....[107]....
        /*0afc*/ 	.word	0x00014ed0


	//   ....[108]....
        /*0b00*/ 	.word	0x00014f00


	//   ....[109]....
        /*0b04*/ 	.word	0x00014f30


	//   ....[110]....
        /*0b08*/ 	.word	0x000150f0


	//   ....[111]....
        /*0b0c*/ 	.word	0x00015120


	//   ....[112]....
        /*0b10*/ 	.word	0x00015150


	//   ....[113]....
        /*0b14*/ 	.word	0x00015180


	//   ....[114]....
        /*0b18*/ 	.word	0x000151b0


	//   ....[115]....
        /*0b1c*/ 	.word	0x000151e0


	//   ....[116]....
        /*0b20*/ 	.word	0x000152b0


	//   ....[117]....
        /*0b24*/ 	.word	0x000152d0


	//   ....[118]....
        /*0b28*/ 	.word	0x000152e0


	//   ....[119]....
        /*0b2c*/ 	.word	0x00015360


	//   ....[120]....
        /*0b30*/ 	.word	0x00015ea0


	//   ....[121]....
        /*0b34*/ 	.word	0x000164a0


	//   ....[122]....
        /*0b38*/ 	.word	0x00016620


	//   ....[123]....
        /*0b3c*/ 	.word	0x00016680


	//   ....[124]....
        /*0b40*/ 	.word	0x00016710


	//   ....[125]....
        /*0b44*/ 	.word	0x00016770


	//   ....[126]....
        /*0b48*/ 	.word	0x00016810


	//   ....[127]....
        /*0b4c*/ 	.word	0x00016900


	//   ....[128]....
        /*0b50*/ 	.word	0x00016a30


	//   ....[129]....
        /*0b54*/ 	.word	0x00016ad0


	//   ....[130]....
        /*0b58*/ 	.word	0x00016ba0


	//   ....[131]....
        /*0b5c*/ 	.word	0x00016c40


	//   ....[132]....
        /*0b60*/ 	.word	0x00016d10


	//   ....[133]....
        /*0b64*/ 	.word	0x00016db0


	//   ....[134]....
        /*0b68*/ 	.word	0x00016e80


	//   ....[135]....
        /*0b6c*/ 	.word	0x00016f20


	//   ....[136]....
        /*0b70*/ 	.word	0x00016fd0


	//   ....[137]....
        /*0b74*/ 	.word	0x000170b0


	//   ....[138]....
        /*0b78*/ 	.word	0x000172f0


	//   ....[139]....
        /*0b7c*/ 	.word	0x000173c0


	//   ....[140]....
        /*0b80*/ 	.word	0x00017480


	//   ....[141]....
        /*0b84*/ 	.word	0x000174f0


	//   ....[142]....
        /*0b88*/ 	.word	0x00017600


	//   ....[143]....
        /*0b8c*/ 	.word	0x000176c0


	//   ....[144]....
        /*0b90*/ 	.word	0x00017780


	//   ....[145]....
        /*0b94*/ 	.word	0x00017840


	//   ....[146]....
        /*0b98*/ 	.word	0x00017900


	//   ....[147]....
        /*0b9c*/ 	.word	0x000179c0


	//   ....[148]....
        /*0ba0*/ 	.word	0x00017a80


	//   ....[149]....
        /*0ba4*/ 	.word	0x00017b30


	//   ....[150]....
        /*0ba8*/ 	.word	0x00017c30


	//   ....[151]....
        /*0bac*/ 	.word	0x00017c80


	//   ....[152]....
        /*0bb0*/ 	.word	0x00017ce0


	//   ....[153]....
        /*0bb4*/ 	.word	0x00017dc0


	//   ....[154]....
        /*0bb8*/ 	.word	0x000180f0


	//   ....[155]....
        /*0bbc*/ 	.word	0x00018190


	//   ....[156]....
        /*0bc0*/ 	.word	0x00018330


	//   ....[157]....
        /*0bc4*/ 	.word	0x000183b0


	//   ....[158]....
        /*0bc8*/ 	.word	0x00018430


	//   ....[159]....
        /*0bcc*/ 	.word	0x000184b0


	//   ....[160]....
        /*0bd0*/ 	.word	0x00018530


	//   ....[161]....
        /*0bd4*/ 	.word	0x000185c0


	//   ....[162]....
        /*0bd8*/ 	.word	0x00018660


	//   ....[163]....
        /*0bdc*/ 	.word	0x00018710


	//   ....[164]....
        /*0be0*/ 	.word	0x00018790


	//   ....[165]....
        /*0be4*/ 	.word	0x00018810


	//   ....[166]....
        /*0be8*/ 	.word	0x00018890


	//   ....[167]....
        /*0bec*/ 	.word	0x00018920


	//   ....[168]....
        /*0bf0*/ 	.word	0x000189a0


	//   ....[169]....
        /*0bf4*/ 	.word	0x00018a50


	//   ....[170]....
        /*0bf8*/ 	.word	0x00018aa0


	//   ....[171]....
        /*0bfc*/ 	.word	0x00018b60


	//   ....[172]....
        /*0c00*/ 	.word	0x00018c90


	//----- nvinfo : EIATTR_REG_RECONFIG
	.align		4
.L_1587:
        /*0c04*/ 	.byte	0x01, 0x54
	.zero		2


	//----- nvinfo : EIATTR_SYSCALL_OFFSETS
	.align		4
        /*0c08*/ 	.byte	0x04, 0x46
        /*0c0a*/ 	.short	(.L_1589 - .L_1588)


	//   ....[0]....
.L_1588:
        /*0c0c*/ 	.word	0x00001f70


	//   ....[1]....
        /*0c10*/ 	.word	0x00010320


	//   ....[2]....
        /*0c14*/ 	.word	0x00010470


	//   ....[3]....
        /*0c18*/ 	.word	0x00010570


	//   ....[4]....
        /*0c1c*/ 	.word	0x00010db0


	//   ....[5]....
        /*0c20*/ 	.word	0x000119b0


	//----- nvinfo : EIATTR_MBARRIER_INSTR_OFFSETS
	.align		4
.L_1589:
        /*0c24*/ 	.byte	0x04, 0x39
        /*0c26*/ 	.short	(.L_1591 - .L_1590)


	//   ....[0]....
.L_1590:
        /*0c28*/ 	.word	0x00000260
        /*0c2c*/ 	.word	0x000000ff
        /*0c30*/ 	.word	0x00032400
        /*0c34*/ 	.short	0x0100
        /*0c36*/ 	.byte	0x08
	.zero		1


	//   ....[1]....
        /*0c38*/ 	.word	0x00000270
        /*0c3c*/ 	.word	0x000000ff
        /*0c40*/ 	.word	0x00032410
        /*0c44*/ 	.short	0x0100
        /*0c46*/ 	.byte	0x08
	.zero		1


	//   ....[2]....
        /*0c48*/ 	.word	0x00000280
        /*0c4c*/ 	.word	0x000000ff
        /*0c50*/ 	.word	0x00032420
        /*0c54*/ 	.short	0x0100
        /*0c56*/ 	.byte	0x08
	.zero		1


	//   ....[3]....
        /*0c58*/ 	.word	0x00000370
        /*0c5c*/ 	.word	0x000000ff
        /*0c60*/ 	.word	0x00032430
        /*0c64*/ 	.short	0x0100
        /*0c66*/ 	.byte	0x08
	.zero		1


	//   ....[4]....
        /*0c68*/ 	.word	0x00000380
        /*0c6c*/ 	.word	0x000000ff
        /*0c70*/ 	.word	0x00032440
        /*0c74*/ 	.short	0x0100
        /*0c76*/ 	.byte	0x08
	.zero		1


	//   ....[5]....
        /*0c78*/ 	.word	0x00000390
        /*0c7c*/ 	.word	0x000000ff
        /*0c80*/ 	.word	0x00032438
        /*0c84*/ 	.short	0x0100
        /*0c86*/ 	.byte	0x08
	.zero		1


	//   ....[6]....
        /*0c88*/ 	.word	0x000003a0
        /*0c8c*/ 	.word	0x000000ff
        /*0c90*/ 	.word	0x00032448
        /*0c94*/ 	.short	0x0100
        /*0c96*/ 	.byte	0x08
	.zero		1


	//   ....[7]....
        /*0c98*/ 	.word	0x000004d0
        /*0c9c*/ 	.word	0x000000ff
        /*0ca0*/ 	.word	0x00032450
        /*0ca4*/ 	.short	0x0100
        /*0ca6*/ 	.byte	0x08
	.zero		1


	//   ....[8]....
        /*0ca8*/ 	.word	0x000004e0
        /*0cac*/ 	.word	0x000000ff
        /*0cb0*/ 	.word	0x00032460
        /*0cb4*/ 	.short	0x0100
        /*0cb6*/ 	.byte	0x08
	.zero		1


	//   ....[9]....
        /*0cb8*/ 	.word	0x000004f0
        /*0cbc*/ 	.word	0x000000ff
        /*0cc0*/ 	.word	0x00032458
        /*0cc4*/ 	.short	0x0100
        /*0cc6*/ 	.byte	0x08
	.zero		1


	//   ....[10]....
        /*0cc8*/ 	.word	0x00000500
        /*0ccc*/ 	.word	0x000000ff
        /*0cd0*/ 	.word	0x00032468
        /*0cd4*/ 	.short	0x0100
        /*0cd6*/ 	.byte	0x08
	.zero		1


	//   ....[11]....
        /*0cd8*/ 	.word	0x000005f0
        /*0cdc*/ 	.word	0x000000ff
        /*0ce0*/ 	.word	0x00032470
        /*0ce4*/ 	.short	0x0100
        /*0ce6*/ 	.byte	0x06
	.zero		1


	//   ....[12]....
        /*0ce8*/ 	.word	0x00000600
        /*0cec*/ 	.word	0x000000ff
        /*0cf0*/ 	.word	0x00032480
        /*0cf4*/ 	.short	0x0100
        /*0cf6*/ 	.byte	0x06
	.zero		1


	//   ....[13]....
        /*0cf8*/ 	.word	0x00000610
        /*0cfc*/ 	.word	0x000000ff
        /*0d00*/ 	.word	0x00032478
        /*0d04*/ 	.short	0x0100
        /*0d06*/ 	.byte	0x06
	.zero		1


	//   ....[14]....
        /*0d08*/ 	.word	0x00000620
        /*0d0c*/ 	.word	0x000000ff
        /*0d10*/ 	.word	0x00032488
        /*0d14*/ 	.short	0x0100
        /*0d16*/ 	.byte	0x06
	.zero		1


	//   ....[15]....
        /*0d18*/ 	.word	0x00000750
        /*0d1c*/ 	.word	0x000000ff
        /*0d20*/ 	.word	0x00032490
        /*0d24*/ 	.short	0x0100
        /*0d26*/ 	.byte	0x08
	.zero		1


	//   ....[16]....
        /*0d28*/ 	.word	0x00000760
        /*0d2c*/ 	.word	0x000000ff
        /*0d30*/ 	.word	0x000324a0
        /*0d34*/ 	.short	0x0100
        /*0d36*/ 	.byte	0x08
	.zero		1


	//   ....[17]....
        /*0d38*/ 	.word	0x00000770
        /*0d3c*/ 	.word	0x000000ff
        /*0d40*/ 	.word	0x00032498
        /*0d44*/ 	.short	0x0100
        /*0d46*/ 	.byte	0x08
	.zero		1


	//   ....[18]....
        /*0d48*/ 	.word	0x00000780
        /*0d4c*/ 	.word	0x000000ff
        /*0d50*/ 	.word	0x000324a8
        /*0d54*/ 	.short	0x0100
        /*0d56*/ 	.byte	0x08
	.zero		1


	//   ....[19]....
        /*0d58*/ 	.word	0x000008b0
        /*0d5c*/ 	.word	0x000000ff
        /*0d60*/ 	.word	0x000324b0
        /*0d64*/ 	.short	0x0100
        /*0d66*/ 	.byte	0x08
	.zero		1


	//   ....[20]....
        /*0d68*/ 	.word	0x000008c0
        /*0d6c*/ 	.word	0x000000ff
        /*0d70*/ 	.word	0x000324c0
        /*0d74*/ 	.short	0x0100
        /*0d76*/ 	.byte	0x08
	.zero		1


	//   ....[21]....
        /*0d78*/ 	.word	0x000008d0
        /*0d7c*/ 	.word	0x000000ff
        /*0d80*/ 	.word	0x000324b8
        /*0d84*/ 	.short	0x0100
        /*0d86*/ 	.byte	0x08
	.zero		1


	//   ....[22]....
        /*0d88*/ 	.word	0x000008e0
        /*0d8c*/ 	.word	0x000000ff
        /*0d90*/ 	.word	0x000324c8
        /*0d94*/ 	.short	0x0100
        /*0d96*/ 	.byte	0x08
	.zero		1


	//   ....[23]....
        /*0d98*/ 	.word	0x00002030
        /*0d9c*/ 	.word	0x00000005
        /*0da0*/ 	.word	0x00032400
        /*0da4*/ 	.short	0x010a
        /*0da6*/ 	.byte	0x3f
	.zero		1


	//   ....[24]....
        /*0da8*/ 	.word	0x000020e0
        /*0dac*/ 	.word	0x00000000
        /*0db0*/ 	.word	0x00032430
        /*0db4*/ 	.short	0x010a
        /*0db6*/ 	.byte	0x3f
	.zero		1


	//   ....[25]....
        /*0db8*/ 	.word	0x00002120
        /*0dbc*/ 	.word	0x00000000
        /*0dc0*/ 	.word	0x00032430
        /*0dc4*/ 	.short	0x010a
        /*0dc6*/ 	.byte	0x3f
	.zero		1


	//   ....[26]....
        /*0dc8*/ 	.word	0x00002420
        /*0dcc*/ 	.word	0x00000005
        /*0dd0*/ 	.word	0x00032410
        /*0dd4*/ 	.short	0x010a
        /*0dd6*/ 	.byte	0x3f
	.zero		1


	//   ....[27]....
        /*0dd8*/ 	.word	0x00002460
        /*0ddc*/ 	.word	0x00000000
        /*0de0*/ 	.word	0x00032450
        /*0de4*/ 	.short	0x010a
        /*0de6*/ 	.byte	0x3f
	.zero		1


	//   ....[28]....
        /*0de8*/ 	.word	0x000024a0
        /*0dec*/ 	.word	0x00000000
        /*0df0*/ 	.word	0x00032450
        /*0df4*/ 	.short	0x010a
        /*0df6*/ 	.byte	0x3f
	.zero		1


	//   ....[29]....
        /*0df8*/ 	.word	0x00003c70
        /*0dfc*/ 	.word	0x00000018
        /*0e00*/ 	.word	0x00000000
        /*0e04*/ 	.short	0x0101
        /*0e06*/ 	.byte	0x3f
	.zero		1


	//   ....[30]....
        /*0e08*/ 	.word	0x000045e0
        /*0e0c*/ 	.word	0x00000000
        /*0e10*/ 	.word	0x00000000
        /*0e14*/ 	.short	0x0101
        /*0e16*/ 	.byte	0x3f
	.zero		1


	//   ....[31]....
        /*0e18*/ 	.word	0x00004740
        /*0e1c*/ 	.word	0x000000ff
        /*0e20*/ 	.word	0x00032430
        /*0e24*/ 	.short	0x010a
        /*0e26*/ 	.byte	0x04
	.zero		1


	//   ....[32]....
        /*0e28*/ 	.word	0x00004780
        /*0e2c*/ 	.word	0x000000ff
        /*0e30*/ 	.word	0x00032430
        /*0e34*/ 	.short	0x010a
        /*0e36*/ 	.byte	0x04
	.zero		1


	//   ....[33]....
        /*0e38*/ 	.word	0x00004990
        /*0e3c*/ 	.word	0x000000ff
        /*0e40*/ 	.word	0x00032450
        /*0e44*/ 	.short	0x010a
        /*0e46*/ 	.byte	0x04
	.zero		1


	//   ....[34]....
        /*0e48*/ 	.word	0x000049d0
        /*0e4c*/ 	.word	0x000000ff
        /*0e50*/ 	.word	0x00032450
        /*0e54*/ 	.short	0x010a
        /*0e56*/ 	.byte	0x04
	.zero		1


	//   ....[35]....
        /*0e58*/ 	.word	0x00006560
        /*0e5c*/ 	.word	0x000000ca
        /*0e60*/ 	.word	0x00000000
        /*0e64*/ 	.short	0x0101
        /*0e66*/ 	.byte	0x3f
	.zero		1


	//   ....[36]....
        /*0e68*/ 	.word	0x000070e0
        /*0e6c*/ 	.word	0x00000000
        /*0e70*/ 	.word	0x00000000
        /*0e74*/ 	.short	0x0101
        /*0e76*/ 	.byte	0x3f
	.zero		1


	//   ....[37]....
        /*0e78*/ 	.word	0x00007230
        /*0e7c*/ 	.word	0x000000ff
        /*0e80*/ 	.word	0x00032430
        /*0e84*/ 	.short	0x010a
        /*0e86*/ 	.byte	0x04
	.zero		1


	//   ....[38]....
        /*0e88*/ 	.word	0x00007270
        /*0e8c*/ 	.word	0x000000ff
        /*0e90*/ 	.word	0x00032430
        /*0e94*/ 	.short	0x010a
        /*0e96*/ 	.byte	0x04
	.zero		1


	//   ....[39]....
        /*0e98*/ 	.word	0x00007480
        /*0e9c*/ 	.word	0x000000ff
        /*0ea0*/ 	.word	0x00032450
        /*0ea4*/ 	.short	0x010a
        /*0ea6*/ 	.byte	0x04
	.zero		1


	//   ....[40]....
        /*0ea8*/ 	.word	0x000074c0
        /*0eac*/ 	.word	0x000000ff
        /*0eb0*/ 	.word	0x00032450
        /*0eb4*/ 	.short	0x010a
        /*0eb6*/ 	.byte	0x04
	.zero		1


	//   ....[41]....
        /*0eb8*/ 	.word	0x00008710
        /*0ebc*/ 	.word	0x0000009d
        /*0ec0*/ 	.word	0x00000000
        /*0ec4*/ 	.short	0x0101
        /*0ec6*/ 	.byte	0x3f
	.zero		1


	//   ....[42]....
        /*0ec8*/ 	.word	0x00009400
        /*0ecc*/ 	.word	0x0000000c
        /*0ed0*/ 	.word	0x00000000
        /*0ed4*/ 	.short	0x0101
        /*0ed6*/ 	.byte	0x3f
	.zero		1


	//   ....[43]....
        /*0ed8*/ 	.word	0x0000b9f0
        /*0edc*/ 	.word	0x00000000
        /*0ee0*/ 	.word	0x00000000
        /*0ee4*/ 	.short	0x0101
        /*0ee6*/ 	.byte	0x3f
	.zero		1


	//   ....[44]....
        /*0ee8*/ 	.word	0x0000c440
        /*0eec*/ 	.word	0x00000009
        /*0ef0*/ 	.word	0x00000000
        /*0ef4*/ 	.short	0x0101
        /*0ef6*/ 	.byte	0x3f
	.zero		1


	//   ....[45]....
        /*0ef8*/ 	.word	0x00010960
        /*0efc*/ 	.word	0x00000000
        /*0f00*/ 	.word	0x00032440
        /*0f04*/ 	.short	0x010a
        /*0f06*/ 	.byte	0x3f
	.zero		1


	//   ....[46]....
        /*0f08*/ 	.word	0x00011760
        /*0f0c*/ 	.word	0x00000012
        /*0f10*/ 	.word	0x00032400
        /*0f14*/ 	.short	0x0107
        /*0f16*/ 	.byte	0x3f
	.zero		1


	//   ....[47]....
        /*0f18*/ 	.word	0x00011800
        /*0f1c*/ 	.word	0x00000012
        /*0f20*/ 	.word	0x00032400
        /*0f24*/ 	.short	0x0101
        /*0f26*/ 	.byte	0x3f
	.zero		1


	//   ....[48]....
        /*0f28*/ 	.word	0x000122f0
        /*0f2c*/ 	.word	0x00000012
        /*0f30*/ 	.word	0x00032410
        /*0f34*/ 	.short	0x0107
        /*0f36*/ 	.byte	0x3f
	.zero		1


	//   ....[49]....
        /*0f38*/ 	.word	0x000123f0
        /*0f3c*/ 	.word	0x00000012
        /*0f40*/ 	.word	0x00032410
        /*0f44*/ 	.short	0x0101
        /*0f46*/ 	.byte	0x3f
	.zero		1


	//   ....[50]....
        /*0f48*/ 	.word	0x00012410
        /*0f4c*/ 	.word	0x00000012
        /*0f50*/ 	.word	0x00032420
        /*0f54*/ 	.short	0x010a
        /*0f56*/ 	.byte	0x3f
	.zero		1


	//   ....[51]....
        /*0f58*/ 	.word	0x000124f0
        /*0f5c*/ 	.word	0x00000002
        /*0f60*/ 	.word	0x00032460
        /*0f64*/ 	.short	0x010a
        /*0f66*/ 	.byte	0x3f
	.zero		1


	//   ....[52]....
        /*0f68*/ 	.word	0x00012de0
        /*0f6c*/ 	.word	0x00000002
        /*0f70*/ 	.word	0x00032440
        /*0f74*/ 	.short	0x010a
        /*0f76*/ 	.byte	0x3f
	.zero		1


	//   ....[53]....
        /*0f78*/ 	.word	0x00013020
        /*0f7c*/ 	.word	0x00000002
        /*0f80*/ 	.word	0x00032460
        /*0f84*/ 	.short	0x010a
        /*0f86*/ 	.byte	0x3f
	.zero		1


	//   ....[54]....
        /*0f88*/ 	.word	0x00013840
        /*0f8c*/ 	.word	0x00000002
        /*0f90*/ 	.word	0x00032440
        /*0f94*/ 	.short	0x010a
        /*0f96*/ 	.byte	0x3f
	.zero		1


	//   ....[55]....
        /*0f98*/ 	.word	0x00013a70
        /*0f9c*/ 	.word	0x00000002
        /*0fa0*/ 	.word	0x00032460
        /*0fa4*/ 	.short	0x010a
        /*0fa6*/ 	.byte	0x3f
	.zero		1


	//   ....[56]....
        /*0fa8*/ 	.word	0x00014210
        /*0fac*/ 	.word	0x00000003
        /*0fb0*/ 	.word	0x00032440
        /*0fb4*/ 	.short	0x010a
        /*0fb6*/ 	.byte	0x3f
	.zero		1


	//   ....[57]....
        /*0fb8*/ 	.word	0x00014450
        /*0fbc*/ 	.word	0x00000003
        /*0fc0*/ 	.word	0x00032460
        /*0fc4*/ 	.short	0x010a
        /*0fc6*/ 	.byte	0x3f
	.zero		1


	//   ....[58]....
        /*0fc8*/ 	.word	0x00015e20
        /*0fcc*/ 	.word	0x00000000
        /*0fd0*/ 	.word	0x00032420
        /*0fd4*/ 	.short	0x010a
        /*0fd6*/ 	.byte	0x3f
	.zero		1


	//   ....[59]....
        /*0fd8*/ 	.word	0x00015fe0
        /*0fdc*/ 	.word	0x00000006
        /*0fe0*/ 	.word	0x00000000
        /*0fe4*/ 	.short	0x010a
        /*0fe6*/ 	.byte	0x3f
	.zero		1


	//   ....[60]....
        /*0fe8*/ 	.word	0x00016050
        /*0fec*/ 	.word	0x00000007
        /*0ff0*/ 	.word	0x00000000
        /*0ff4*/ 	.short	0x010a
        /*0ff6*/ 	.byte	0x3f
	.zero		1


	//   ....[61]....
        /*0ff8*/ 	.word	0x000160c0
        /*0ffc*/ 	.word	0x00000004
        /*1000*/ 	.word	0x00000000
        /*1004*/ 	.short	0x010a
        /*1006*/ 	.byte	0x3f
	.zero		1


	//   ....[62]....
        /*1008*/ 	.word	0x000160f0
        /*100c*/ 	.word	0x00000003
        /*1010*/ 	.word	0x00000000
        /*1014*/ 	.short	0x010a
        /*1016*/ 	.byte	0x3f
	.zero		1


	//   ....[63]....
        /*1018*/ 	.word	0x00016150
        /*101c*/ 	.word	0x00000005
        /*1020*/ 	.word	0x00032400
        /*1024*/ 	.short	0x010a
        /*1026*/ 	.byte	0x3f
	.zero		1


	//   ....[64]....
        /*1028*/ 	.word	0x000161a0
        /*102c*/ 	.word	0x00000000
        /*1030*/ 	.word	0x00032430
        /*1034*/ 	.short	0x010a
        /*1036*/ 	.byte	0x3f
	.zero		1


	//   ....[65]....
        /*1038*/ 	.word	0x000161f0
        /*103c*/ 	.word	0x00000005
        /*1040*/ 	.word	0x00032410
        /*1044*/ 	.short	0x010a
        /*1046*/ 	.byte	0x3f
	.zero		1


	//   ....[66]....
        /*1048*/ 	.word	0x00016240
        /*104c*/ 	.word	0x00000000
        /*1050*/ 	.word	0x00032450
        /*1054*/ 	.short	0x010a
        /*1056*/ 	.byte	0x3f
	.zero		1


	//   ....[67]....
        /*1058*/ 	.word	0x000162a0
        /*105c*/ 	.word	0x00000098
        /*1060*/ 	.word	0x00032430
        /*1064*/ 	.short	0x010a
        /*1066*/ 	.byte	0x3f
	.zero		1


	//   ....[68]....
        /*1068*/ 	.word	0x00016300
        /*106c*/ 	.word	0x000000cb
        /*1070*/ 	.word	0x00032450
        /*1074*/ 	.short	0x010a
        /*1076*/ 	.byte	0x3f
	.zero		1


	//   ....[69]....
        /*1078*/ 	.word	0x00016360
        /*107c*/ 	.word	0x00000098
        /*1080*/ 	.word	0x00032430
        /*1084*/ 	.short	0x010a
        /*1086*/ 	.byte	0x3f
	.zero		1


	//   ....[70]....
        /*1088*/ 	.word	0x000163c0
        /*108c*/ 	.word	0x000000c8
        /*1090*/ 	.word	0x00032450
        /*1094*/ 	.short	0x010a
        /*1096*/ 	.byte	0x3f
	.zero		1


	//   ....[71]....
        /*1098*/ 	.word	0x00016560
        /*109c*/ 	.word	0x00000000
        /*10a0*/ 	.word	0x00032440
        /*10a4*/ 	.short	0x010a
        /*10a6*/ 	.byte	0x3f
	.zero		1


	//   ....[72]....
        /*10a8*/ 	.word	0x00017e00
        /*10ac*/ 	.word	0x00000012
        /*10b0*/ 	.word	0x00032420
        /*10b4*/ 	.short	0x010a
        /*10b6*/ 	.byte	0x3f
	.zero		1


	//   ....[73]....
        /*10b8*/ 	.word	0x00017e50
        /*10bc*/ 	.word	0x00000002
        /*10c0*/ 	.word	0x00032460
        /*10c4*/ 	.short	0x010a
        /*10c6*/ 	.byte	0x3f
	.zero		1


	//   ....[74]....
        /*10c8*/ 	.word	0x00017ea0
        /*10cc*/ 	.word	0x00000002
        /*10d0*/ 	.word	0x00032440
        /*10d4*/ 	.short	0x010a
        /*10d6*/ 	.byte	0x3f
	.zero		1


	//   ....[75]....
        /*10d8*/ 	.word	0x00017ef0
        /*10dc*/ 	.word	0x00000002
        /*10e0*/ 	.word	0x00032460
        /*10e4*/ 	.short	0x010a
        /*10e6*/ 	.byte	0x3f
	.zero		1


	//   ....[76]....
        /*10e8*/ 	.word	0x00017f40
        /*10ec*/ 	.word	0x00000002
        /*10f0*/ 	.word	0x00032440
        /*10f4*/ 	.short	0x010a
        /*10f6*/ 	.byte	0x3f
	.zero		1


	//   ....[77]....
        /*10f8*/ 	.word	0x00017f90
        /*10fc*/ 	.word	0x00000002
        /*1100*/ 	.word	0x00032460
        /*1104*/ 	.short	0x010a
        /*1106*/ 	.byte	0x3f
	.zero		1


	//   ....[78]....
        /*1108*/ 	.word	0x00017fe0
        /*110c*/ 	.word	0x00000003
        /*1110*/ 	.word	0x00032440
        /*1114*/ 	.short	0x010a
        /*1116*/ 	.byte	0x3f
	.zero		1


	//   ....[79]....
        /*1118*/ 	.word	0x00018030
        /*111c*/ 	.word	0x00000003
        /*1120*/ 	.word	0x00032460
        /*1124*/ 	.short	0x010a
        /*1126*/ 	.byte	0x3f
	.zero		1


	//   ....[80]....
        /*1128*/ 	.word	0x00018bb0
        /*112c*/ 	.word	0x00000000
        /*1130*/ 	.word	0x00032420
        /*1134*/ 	.short	0x010a
        /*1136*/ 	.byte	0x3f
	.zero		1


	//   ....[81]....
        /*1138*/ 	.word	0x00018d50
        /*113c*/ 	.word	0x00000006
        /*1140*/ 	.word	0x00000000
        /*1144*/ 	.short	0x010a
        /*1146*/ 	.byte	0x3f
	.zero		1


	//   ....[82]....
        /*1148*/ 	.word	0x00018da0
        /*114c*/ 	.word	0x00000007
        /*1150*/ 	.word	0x00000000
        /*1154*/ 	.short	0x010a
        /*1156*/ 	.byte	0x3f
	.zero		1


	//   ....[83]....
        /*1158*/ 	.word	0x00018df0
        /*115c*/ 	.word	0x00000004
        /*1160*/ 	.word	0x00000000
        /*1164*/ 	.short	0x010a
        /*1166*/ 	.byte	0x3f
	.zero		1


	//----- nvinfo : EIATTR_NUM_MBARRIERS
	.align		4
.L_1591:
        /*1168*/ 	.byte	0x03, 0x38
        /*116a*/ 	.short	0x0017


	//----- nvinfo : EIATTR_EXIT_INSTR_OFFSETS
	.align		4
        /*116c*/ 	.byte	0x04, 0x1c
        /*116e*/ 	.short	(.L_1593 - .L_1592)


	//   ....[0]....
.L_1592:
        /*1170*/ 	.word	0x00000a90


	//   ....[1]....
        /*1174*/ 	.word	0x0000e570


	//   ....[2]....
        /*1178*/ 	.word	0x00016140


	//----- nvinfo : EIATTR_MAX_THREADS
	.align		4
.L_1593:
        /*117c*/ 	.byte	0x04, 0x05
        /*117e*/ 	.short	(.L_1595 - .L_1594)
.L_1594:
        /*1180*/ 	.word	0x00000180
        /*1184*/ 	.word	0x00000001
        /*1188*/ 	.word	0x00000001


	//----- nvinfo : EIATTR_CRS_STACK_SIZE
	.align		4
.L_1595:
        /*118c*/ 	.byte	0x04, 0x1e
        /*118e*/ 	.short	(.L_1597 - .L_1596)
.L_1596:
        /*1190*/ 	.word	0x00000000


	//----- nvinfo : EIATTR_CBANK_PARAM_SIZE
	.align		4
.L_1597:
        /*1194*/ 	.byte	0x03, 0x19
        /*1196*/ 	.short	0x0bf0


	//----- nvinfo : EIATTR_PARAM_CBANK
	.align		4
        /*1198*/ 	.byte	0x04, 0x0a
        /*119a*/ 	.short	(.L_1599 - .L_1598)
	.align		4
.L_1598:
        /*119c*/ 	.word	index@(.nv.constant0._ZN7cutlass13device_kernelIN5flash11enable_sm90INS1_16FlashAttnFwdSm90INS1_25CollectiveMainloopFwdSm90ILi2EN4cute5tupleIJNS5_1CILi1EEES8_S8_EEENS6_IJNS7_ILi128EEENS7_ILi96EEENS7_ILi64EEEEEELi256ENS_10bfloat16_tEfNS_4arch4Sm90ELb1ELb0ELb0ELb1ELb0ELb0ELb1ELb1ELb0ELb1ELb1ELb0EEENS1_21CollectiveEpilogueFwdINS6_IJSA_NS7_ILi256EEESB_EEES9_SE_SG_Li256ELb1ELb1ELb1ELb0EEENS1_36VarlenDynamicPersistentTileSchedulerILi128ELi96ELi256ELi128ELb1ELb1ELb1ELb1ELb1ELb1EEEEEEEEEvNT_6ParamsE)
        /*11a0*/ 	.short	0x0210
        /*11a2*/ 	.short	0x0bf0


	//----- nvinfo : EIATTR_SW_WAR
	.align		4
.L_1599:
        /*11a4*/ 	.byte	0x04, 0x36
        /*11a6*/ 	.short	(.L_1601 - .L_1600)
.L_1600:
        /*11a8*/ 	.word	0x00000008
.L_1601:


//--------------------- .nv.info._ZN7cutlass13device_kernelIN5flash11enable_sm90INS1_16FlashAttnFwdSm90INS1_25CollectiveMainloopFwdSm90ILi2EN4cute5tupleIJNS5_1CILi1EEES8_S8_EEENS6_IJNS7_ILi128EEENS7_ILi96EEENS7_ILi64EEEEEELi256ENS_10bfloat16_tEfNS_4arch4Sm90ELb1ELb0ELb0ELb1ELb0ELb1ELb1ELb1ELb0ELb1ELb1ELb0EEENS1_21CollectiveEpilogueFwdINS6_IJSA_NS7_ILi256EEESB_EEES9_SE_SG_Li256ELb1ELb1ELb1ELb0EEENS1_36VarlenDynamicPersistentTileSchedulerILi128ELi96ELi256ELi128ELb1ELb1ELb1ELb1ELb1ELb1EEEEEEEEEvNT_6ParamsE --------------------------
	.section	.nv.info._ZN7cutlass13device_kernelIN5flash11enable_sm90INS1_16FlashAttnFwdSm90INS1_25CollectiveMainloopFwdSm90ILi2EN4cute5tupleIJNS5_1CILi1EEES8_S8_EEENS6_IJNS7_ILi128EEENS7_ILi96EEENS7_ILi64EEEEEELi256ENS_10bfloat16_tEfNS_4arch4Sm90ELb1ELb0ELb0ELb1ELb0ELb1ELb1ELb1ELb0ELb1ELb1ELb0EEENS1_21CollectiveEpilogueFwdINS6_IJSA_NS7_ILi256EEESB_EEES9_SE_SG_Li256ELb1ELb1ELb1ELb0EEENS1_36VarlenDynamicPersistentTileSchedulerILi128ELi96ELi256ELi128ELb1ELb1ELb1ELb1ELb1ELb1EEEEEEEEEvNT_6ParamsE,"",@"SHT_CUDA_INFO"
	.sectionflags	@""
	.align	4


	//----- nvinfo : EIATTR_CUDA_API_VERSION
	.align		4
        /*0000*/ 	.byte	0x04, 0x37
        /*0002*/ 	.short	(.L_1603 - .L_1602)
.L_1602:
        /*0004*/ 	.word	0x00000082


	//----- nvinfo : EIATTR_KPARAM_INFO
	.align		4
.L_1603:
        /*0008*/ 	.byte	0x04, 0x17
        /*000a*/ 	.short	(.L_1605 - .L_1604)
.L_1604:
        /*000c*/ 	.word	0x00000000
        /*0010*/ 	.short	0x0000
        /*0012*/ 	.short	0x0070
        /*0014*/ 	.byte	0x00, 0xf0, 0x01, 0x2e


	//----- nvinfo : EIATTR_SPARSE_MMA_MASK
	.align		4
.L_1605:
        /*0018*/ 	.byte	0x03, 0x50
        /*001a*/ 	.short	0x0000


	//----- nvinfo : EIATTR_MAXREG_COUNT
	.align		4
        /*001c*/ 	.byte	0x03, 0x1b
        /*001e*/ 	.short	0x00a8


	//----- nvinfo : EIATTR_NUM_BARRIERS
	.align		4
        /*0020*/ 	.byte	0x02, 0x4c
        /*0022*/ 	.byte	0x10
	.zero		1


	//----- nvinfo : EIATTR_EXTERNS
	.align		4
        /*0024*/ 	.byte	0x04, 0x0f
        /*0026*/ 	.short	(.L_1607 - .L_1606)


	//   ....[0]....
	.align		4
.L_1606:
        /*0028*/ 	.word	index@(__assertfail)


	//----- nvinfo : EIATTR_ANNOTATIONS
	.align		4
.L_1607:
        /*002c*/ 	.byte	0x04, 0x55
        /*002e*/ 	.short	(.L_1609 - .L_1608)


	//   ....[0]....
.L_1608:
        /* <DEDUP_REMOVED lines=246> */


	//----- nvinfo : EIATTR_MERCURY_ISA_VERSION
	.align		4
.L_1609:
        /*0f78*/ 	.byte	0x03, 0x5f
        /*0f7a*/ 	.short	0x0101


	//----- nvinfo : EIATTR_UNUSED_LOAD_BYTE_OFFSET
	.align		4
        /*0f7c*/ 	.byte	0x04, 0x44
        /*0f7e*/ 	.short	(.L_1611 - .L_1610)


	//   ....[0]....
.L_1610:
        /*0f80*/ 	.word	0x00000af0
        /*0f84*/ 	.word	0x0000fff0


	//   ....[1]....
        /*0f88*/ 	.word	0x00012f30
        /*0f8c*/ 	.word	0x0000fff0


	//----- nvinfo : EIATTR_INT_WARP_WIDE_INSTR_OFFSETS
	.align		4
.L_1611:
        /*0f90*/ 	.byte	0x04, 0x31
        /*0f92*/ 	.short	(.L_1613 - .L_1612)


	//   ....[0]....
.L_1612:
        /*0f94*/ 	.word	0x00000190


	//   ....[1]....
        /*0f98*/ 	.word	0x000001d0


	//   ....[2]....
        /*0f9c*/ 	.word	0x00000240


	//   ....[3]....
        /*0fa0*/ 	.word	0x00000250


	//   ....[4]....
        /*0fa4*/ 	.word	0x0001c060


	//   ....[5]....
        /*0fa8*/ 	.word	0x0001c0f0


	//   ....[6]....
        /*0fac*/ 	.word	0x00020ac0


	//   ....[7]....
        /*0fb0*/ 	.word	0x00020b50


	//----- nvinfo : EIATTR_COOP_GROUP_MASK_REGIDS
	.align		4
.L_1613:
        /*0fb4*/ 	.byte	0x04, 0x29
        /*0fb6*/ 	.short	(.L_1615 - .L_1614)


	//   ....[0]....
.L_1614:
        /*0fb8*/ 	.word	0xffffffff


	//   ....[1]....
        /*0fbc*/ 	.word	0xffffffff


	//   ....[2]....
        /*0fc0*/ 	.word	0xffffffff


	//   ....[3]....
        /*0fc4*/ 	.word	0xffffffff


	//   ....[4]....
        /*0fc8*/ 	.word	0xffffffff


	//   ....[5]....
        /*0fcc*/ 	.word	0xffffffff


	//   ....[6]....
        /*0fd0*/ 	.word	0xffffffff


	//   ....[7]....
        /*0fd4*/ 	.word	0xffffffff


	//   ....[8]....
        /*0fd8*/ 	.word	0xffffffff


	//   ....[9]....
        /*0fdc*/ 	.word	0xffffffff


	//   ....[10]....
        /*0fe0*/ 	.word	0xffffffff


	//   ....[11]....
        /*0fe4*/ 	.word	0xffffffff


	//   ....[12]....
        /*0fe8*/ 	.word	0xffffffff


	//   ....[13]....
        /*0fec*/ 	.word	0xffffffff


	//   ....[14]....
        /*0ff0*/ 	.word	0xffffffff


	//   ....[15]....
        /*0ff4*/ 	.word	0xffffffff


	//   ....[16]....
        /*0ff8*/ 	.word	0xffffffff


	//   ....[17]....
        /*0ffc*/ 	.word	0xffffffff


	//   ....[18]....
        /*1000*/ 	.word	0xffffffff


	//   ....[19]....
        /*1004*/ 	.word	0xffffffff


	//   ....[20]....
        /*1008*/ 	.word	0xffffffff


	//   ....[21]....
        /*100c*/ 	.word	0xffffffff


	//   ....[22]....
        /*1010*/ 	.word	0xffffffff


	//   ....[23]....
        /*1014*/ 	.word	0xffffffff


	//   ....[24]....
        /*1018*/ 	.word	0xffffffff


	//   ....[25]....
        /*101c*/ 	.word	0xffffffff


	//   ....[26]....
        /*1020*/ 	.word	0xffffffff


	//   ....[27]....
        /*1024*/ 	.word	0xffffffff


	//   ....[28]....
        /*1028*/ 	.word	0xffffffff


	//   ....[29]....
        /*102c*/ 	.word	0xffffffff


	//   ....[30]....
        /*1030*/ 	.word	0xffffffff


	//   ....[31]....
        /*1034*/ 	.word	0xffffffff


	//   ....[32]....
        /*1038*/ 	.word	0xffffffff


	//   ....[33]....
        /*103c*/ 	.word	0xffffffff


	//   ....[34]....
        /*1040*/ 	.word	0xffffffff


	//   ....[35]....
        /*1044*/ 	.word	0xffffffff


	//   ....[36]....
        /*1048*/ 	.word	0xffffffff


	//   ....[37]....
        /*104c*/ 	.word	0xffffffff


	//   ....[38]....
        /*1050*/ 	.word	0xffffffff


	//   ....[39]....
        /*1054*/ 	.word	0xffffffff


	//   ....[40]....
        /*1058*/ 	.word	0xffffffff


	//   ....[41]....
        /*105c*/ 	.word	0xffffffff


	//   ....[42]....
        /*1060*/ 	.word	0xffffffff


	//   ....[43]....
        /*1064*/ 	.word	0xffffffff


	//   ....[44]....
        /*1068*/ 	.word	0xffffffff


	//   ....[45]....
        /*106c*/ 	.word	0xffffffff


	//   ....[46]....
        /*1070*/ 	.word	0xffffffff


	//   ....[47]....
        /*1074*/ 	.word	0xffffffff


	//   ....[48]....
        /*1078*/ 	.word	0xffffffff


	//   ....[49]....
        /*107c*/ 	.word	0xffffffff


	//   ....[50]....
        /*1080*/ 	.word	0xffffffff


	//   ....[51]....
        /*1084*/ 	.word	0xffffffff


	//   ....[52]....
        /*1088*/ 	.word	0xffffffff


	//   ....[53]....
        /*108c*/ 	.word	0xffffffff


	//   ....[54]....
        /*1090*/ 	.word	0xffffffff


	//   ....[55]....
        /*1094*/ 	.word	0xffffffff


	//   ....[56]....
        /*1098*/ 	.word	0xffffffff


	//   ....[57]....
        /*109c*/ 	.word	0xffffffff


	//   ....[58]....
        /*10a0*/ 	.word	0xffffffff


	//   ....[59]....
        /*10a4*/ 	.word	0xffffffff


	//   ....[60]....
        /*10a8*/ 	.word	0xffffffff


	//   ....[61]....
        /*10ac*/ 	.word	0xffffffff


	//   ....[62]....
        /*10b0*/ 	.word	0xffffffff


	//   ....[63]....
        /*10b4*/ 	.word	0xffffffff


	//   ....[64]....
        /*10b8*/ 	.word	0xffffffff


	//   ....[65]....
        /*10bc*/ 	.word	0xffffffff


	//   ....[66]....
        /*10c0*/ 	.word	0xffffffff


	//   ....[67]....
        /*10c4*/ 	.word	0xffffffff


	//   ....[68]....
        /*10c8*/ 	.word	0xffffffff


	//   ....[69]....
        /*10cc*/ 	.word	0xffffffff


	//   ....[70]....
        /*10d0*/ 	.word	0xffffffff


	//   ....[71]....
        /*10d4*/ 	.word	0xffffffff


	//   ....[72]....
        /*10d8*/ 	.word	0xffffffff


	//   ....[73]....
        /*10dc*/ 	.word	0xffffffff


	//   ....[74]....
        /*10e0*/ 	.word	0xffffffff


	//   ....[75]....
        /*10e4*/ 	.word	0xffffffff


	//   ....[76]....
        /*10e8*/ 	.word	0xffffffff


	//   ....[77]....
        /*10ec*/ 	.word	0xffffffff


	//   ....[78]....
        /*10f0*/ 	.word	0xffffffff


	//   ....[79]....
        /*10f4*/ 	.word	0xffffffff


	//   ....[80]....
        /*10f8*/ 	.word	0xffffffff


	//   ....[81]....
        /*10fc*/ 	.word	0xffffffff


	//   ....[82]....
        /*1100*/ 	.word	0xffffffff


	//   ....[83]....
        /*1104*/ 	.word	0xffffffff


	//   ....[84]....
        /*1108*/ 	.word	0xffffffff


	//   ....[85]....
        /*110c*/ 	.word	0xffffffff


	//   ....[86]....
        /*1110*/ 	.word	0xffffffff


	//   ....[87]....
        /*1114*/ 	.word	0xffffffff


	//   ....[88]....
        /*1118*/ 	.word	0xffffffff


	//   ....[89]....
        /*111c*/ 	.word	0xffffffff


	//   ....[90]....
        /*1120*/ 	.word	0xffffffff


	//   ....[91]....
        /*1124*/ 	.word	0xffffffff


	//   ....[92]....
        /*1128*/ 	.word	0xffffffff


	//   ....[93]....
        /*112c*/ 	.word	0xffffffff


	//   ....[94]....
        /*1130*/ 	.word	0xffffffff


	//   ....[95]....
        /*1134*/ 	.word	0xffffffff


	//   ....[96]....
        /*1138*/ 	.word	0xffffffff


	//   ....[97]....
        /*113c*/ 	.word	0xffffffff


	//   ....[98]....
        /*1140*/ 	.word	0xffffffff


	//   ....[99]....
        /*1144*/ 	.word	0xffffffff


	//   ....[100]....
        /*1148*/ 	.word	0xffffffff


	//   ....[101]....
        /*114c*/ 	.word	0xffffffff


	//   ....[102]....
        /*1150*/ 	.word	0xffffffff


	//   ....[103]....
        /*1154*/ 	.word	0xffffffff


	//   ....[104]....
        /*1158*/ 	.word	0xffffffff


	//   ....[105]....
        /*115c*/ 	.word	0xffffffff


	//   ....[106]....
        /*1160*/ 	.word	0xffffffff


	//   ....[107]....
        /*1164*/ 	.word	0xffffffff


	//   ....[108]....
        /*1168*/ 	.word	0xffffffff


	//   ....[109]....
        /*116c*/ 	.word	0xffffffff


	//   ....[110]....
        /*1170*/ 	.word	0xffffffff


	//   ....[111]....
        /*1174*/ 	.word	0xffffffff


	//   ....[112]....
        /*1178*/ 	.word	0xffffffff


	//   ....[113]....
        /*117c*/ 	.word	0xffffffff


	//   ....[114]....
        /*1180*/ 	.word	0xffffffff


	//   ....[115]....
        /*1184*/ 	.word	0xffffffff


	//   ....[116]....
        /*1188*/ 	.word	0xffffffff


	//   ....[117]....
        /*118c*/ 	.word	0xffffffff


	//   ....[118]....
        /*1190*/ 	.word	0xffffffff


	//   ....[119]....
        /*1194*/ 	.word	0xffffffff


	//   ....[120]....
        /*1198*/ 	.word	0xffffffff


	//   ....[121]....
        /*119c*/ 	.word	0xffffffff


	//   ....[122]....
        /*11a0*/ 	.word	0xffffffff


	//   ....[123]....
        /*11a4*/ 	.word	0xffffffff


	//   ....[124]....
        /*11a8*/ 	.word	0xffffffff


	//   ....[125]....
        /*11ac*/ 	.word	0xffffffff


	//   ....[126]....
        /*11b0*/ 	.word	0xffffffff


	//   ....[127]....
        /*11b4*/ 	.word	0xffffffff


	//   ....[128]....
        /*11b8*/ 	.word	0xffffffff


	//   ....[129]....
        /*11bc*/ 	.word	0xffffffff


	//   ....[130]....
        /*11c0*/ 	.word	0xffffffff


	//   ....[131]....
        /*11c4*/ 	.word	0xffffffff


	//   ....[132]....
        /*11c8*/ 	.word	0xffffffff


	//   ....[133]....
        /*11cc*/ 	.word	0xffffffff


	//   ....[134]....
        /*11d0*/ 	.word	0xffffffff


	//   ....[135]....
        /*11d4*/ 	.word	0xffffffff


	//   ....[136]....
        /*11d8*/ 	.word	0xffffffff


	//   ....[137]....
        /*11dc*/ 	.word	0xffffffff


	//   ....[138]....
        /*11e0*/ 	.word	0x0500000f


	//   ....[139]....
        /*11e4*/ 	.word	0x0500000f


	//   ....[140]....
        /*11e8*/ 	.word	0x0500000f


	//   ....[141]....
        /*11ec*/ 	.word	0x0500000f


	//   ....[142]....
        /*11f0*/ 	.word	0x0500000f


	//   ....[143]....
        /*11f4*/ 	.word	0x0500000f


	//   ....[144]....
        /*11f8*/ 	.word	0x0500000f


	//   ....[145]....
        /*11fc*/ 	.word	0x0500000f


	//   ....[146]....
        /*1200*/ 	.word	0x0500000f


	//   ....[147]....
        /*1204*/ 	.word	0x0500000f


	//   ....[148]....
        /*1208*/ 	.word	0x0500000f


	//   ....[149]....
        /*120c*/ 	.word	0x0500000f


	//   ....[150]....
        /*1210*/ 	.word	0x0500000f


	//   ....[151]....
        /*1214*/ 	.word	0x0500000f


	//   ....[152]....
        /*1218*/ 	.word	0x0500000f


	//   ....[153]....
        /*121c*/ 	.word	0x0500000f


	//   ....[154]....
        /*1220*/ 	.word	0x0500000f


	//   ....[155]....
        /*1224*/ 	.word	0x0500000f


	//   ....[156]....
        /*1228*/ 	.word	0x0500000f


	//   ....[157]....
        /*122c*/ 	.word	0x0500000f


	//   ....[158]....
        /*1230*/ 	.word	0x0500000f


	//   ....[159]....
        /*1234*/ 	.word	0x0500000f


	//   ....[160]....
        /*1238*/ 	.word	0x0500000f


	//   ....[161]....
        /*123c*/ 	.word	0x0500000f


	//   ....[162]....
        /*1240*/ 	.word	0x0500000f


	//   ....[163]....
        /*1244*/ 	.word	0x0500000f


	//   ....[164]....
        /*1248*/ 	.word	0x0500000f


	//   ....[165]....
        /*124c*/ 	.word	0x0500000f


	//   ....[166]....
        /*1250*/ 	.word	0x0500000f


	//   ....[167]....
        /*1254*/ 	.word	0x0500000f


	//   ....[168]....
        /*1258*/ 	.word	0x0500000f


	//   ....[169]....
        /*125c*/ 	.word	0x0500000f


	//   ....[170]....
        /*1260*/ 	.word	0x0500000f


	//   ....[171]....
        /*1264*/ 	.word	0x0500000f


	//   ....[172]....
        /*1268*/ 	.word	0x0500000f


	//   ....[173]....
        /*126c*/ 	.word	0x0500000f


	//   ....[174]....
        /*1270*/ 	.word	0x0500000f


	//   ....[175]....
        /*1274*/ 	.word	0x0500000f


	//   ....[176]....
        /*1278*/ 	.word	0x0500000f


	//   ....[177]....
        /*127c*/ 	.word	0x0500000f


	//   ....[178]....
        /*1280*/ 	.word	0x0500000f


	//   ....[179]....
        /*1284*/ 	.word	0x0500000f


	//   ....[180]....
        /*1288*/ 	.word	0x0500000f


	//   ....[181]....
        /*128c*/ 	.word	0x0500000f


	//   ....[182]....
        /*1290*/ 	.word	0x0500000f


	//   ....[183]....
        /*1294*/ 	.word	0x0500000f


	//   ....[184]....
        /*1298*/ 	.word	0x0500000f


	//   ....[185]....
        /*129c*/ 	.word	0x0500000f


	//   ....[186]....
        /*12a0*/ 	.word	0x0500000f


	//   ....[187]....
        /*12a4*/ 	.word	0x0500000f


	//   ....[188]....
        /*12a8*/ 	.word	0x0500000f


	//   ....[189]....
        /*12ac*/ 	.word	0x0500000f


	//   ....[190]....
        /*12b0*/ 	.word	0x0500000f


	//   ....[191]....
        /*12b4*/ 	.word	0x0500000f


	//   ....[192]....
        /*12b8*/ 	.word	0x0500000f


	//   ....[193]....
        /*12bc*/ 	.word	0x0500000f


	//   ....[194]....
        /*12c0*/ 	.word	0x0500000f


	//   ....[195]....
        /*12c4*/ 	.word	0x0500000f


	//   ....[196]....
        /*12c8*/ 	.word	0x0500000f


	//   ....[197]....
        /*12cc*/ 	.word	0x0500000f


	//   ....[198]....
        /*12d0*/ 	.word	0x0500000f


	//   ....[199]....
        /*12d4*/ 	.word	0x0500000f


	//   ....[200]....
        /*12d8*/ 	.word	0x0500000f


	//   ....[201]....
        /*12dc*/ 	.word	0x0500000f


	//   ....[202]....
        /*12e0*/ 	.word	0x0500000f


	//   ....[203]....
        /*12e4*/ 	.word	0x0500000f


	//   ....[204]....
        /*12e8*/ 	.word	0x0500000f


	//   ....[205]....
        /*12ec*/ 	.word	0x0500000f


	//   ....[206]....
        /*12f0*/ 	.word	0x0500000f


	//   ....[207]....
        /*12f4*/ 	.word	0x0500000f


	//   ....[208]....
        /*12f8*/ 	.word	0x0500000f


	//   ....[209]....
        /*12fc*/ 	.word	0x0500000f


	//   ....[210]....
        /*1300*/ 	.word	0x0500000f


	//   ....[211]....
        /*1304*/ 	.word	0x0500000f


	//   ....[212]....
        /*1308*/ 	.word	0x0500000f


	//   ....[213]....
        /*130c*/ 	.word	0x0500000f


	//   ....[214]....
        /*1310*/ 	.word	0x0500000f


	//   ....[215]....
        /*1314*/ 	.word	0x0500000f


	//   ....[216]....
        /*1318*/ 	.word	0x0500000f


	//   ....[217]....
        /*131c*/ 	.word	0x0500000f


	//   ....[218]....
        /*1320*/ 	.word	0x0500000f


	//   ....[219]....
        /*1324*/ 	.word	0x0500000f


	//   ....[220]....
        /*1328*/ 	.word	0x0500000f


	//   ....[221]....
        /*132c*/ 	.word	0x0500000f


	//   ....[222]....
        /*1330*/ 	.word	0x0500000f


	//   ....[223]....
        /*1334*/ 	.word	0x0500000f


	//   ....[224]....
        /*1338*/ 	.word	0x0500000f


	//   ....[225]....
        /*133c*/ 	.word	0x0500000f


	//   ....[226]....
        /*1340*/ 	.word	0x0500000f


	//   ....[227]....
        /*1344*/ 	.word	0x0500000f


	//----- nvinfo : EIATTR_COOP_GROUP_INSTR_OFFSETS
	.align		4
.L_1615:
        /*1348*/ 	.byte	0x04, 0x28
        /*134a*/ 	.short	(.L_1617 - .L_1616)


	//   ....[0]....
.L_1616:
        /*134c*/ 	.word	0x00000070


	//   ....[1]....
        /*1350*/ 	.word	0x000001a0


	//   ....[2]....
        /*1354*/ 	.word	0x000001f0


	//   ....[3]....
        /*1358*/ 	.word	0x00000440


	//   ....[4]....
        /*135c*/ 	.word	0x000005a0


	//   ....[5]....
        /*1360*/ 	.word	0x000006c0


	//   ....[6]....
        /*1364*/ 	.word	0x00000820


	//   ....[7]....
        /*1368*/ 	.word	0x00006ea0


	//   ....[8]....
        /*136c*/ 	.word	0x00007690


	//   ....[9]....
        /*1370*/ 	.word	0x000076a0


	//   ....[10]....
        /*1374*/ 	.word	0x000076b0


	//   ....[11]....
        /*1378*/ 	.word	0x000076c0


	//   ....[12]....
        /*137c*/ 	.word	0x000079c0


	//   ....[13]....
        /*1380*/ 	.word	0x000079d0


	//   ....[14]....
        /*1384*/ 	.word	0x000079e0


	//   ....[15]....
        /*1388*/ 	.word	0x000079f0


	//   ....[16]....
        /*138c*/ 	.word	0x00008d10


	//   ....[17]....
        /*1390*/ 	.word	0x00008d20


	//   ....[18]....
        /*1394*/ 	.word	0x00008d30


	//   ....[19]....
        /*1398*/ 	.word	0x00008d60


	//   ....[20]....
        /*139c*/ 	.word	0x00008e40


	//   ....[21]....
        /*13a0*/ 	.word	0x00008e60


	//   ....[22]....
        /*13a4*/ 	.word	0x00008e70


	//   ....[23]....
        /*13a8*/ 	.word	0x00008ef0


	//   ....[24]....
        /*13ac*/ 	.word	0x0000b350


	//   ....[25]....
        /*13b0*/ 	.word	0x0000b820


	//   ....[26]....
        /*13b4*/ 	.word	0x0000b830


	//   ....[27]....
        /*13b8*/ 	.word	0x0000b850


	//   ....[28]....
        /*13bc*/ 	.word	0x0000bd60


	//   ....[29]....
        /*13c0*/ 	.word	0x0000bd90


	//   ....[30]....
        /*13c4*/ 	.word	0x0000dac0


	//   ....[31]....
        /*13c8*/ 	.word	0x0000dad0


	//   ....[32]....
        /*13cc*/ 	.word	0x0000dfe0


	//   ....[33]....
        /*13d0*/ 	.word	0x0000e000


	//   ....[34]....
        /*13d4*/ 	.word	0x0000e5a0


	//   ....[35]....
        /*13d8*/ 	.word	0x0000e5c0


	//   ....[36]....
        /*13dc*/ 	.word	0x00010bc0


	//   ....[37]....
        /*13e0*/ 	.word	0x00010be0


	//   ....[38]....
        /*13e4*/ 	.word	0x00011300


	//   ....[39]....
        /*13e8*/ 	.word	0x00011400


	//   ....[40]....
        /*13ec*/ 	.word	0x00012480


	//   ....[41]....
        /*13f0*/ 	.word	0x00012520


	//   ....[42]....
        /*13f4*/ 	.word	0x000125b0


	//   ....[43]....
        /*13f8*/ 	.word	0x00012770


	//   ....[44]....
        /*13fc*/ 	.word	0x00013ff0


	//   ....[45]....
        /*1400*/ 	.word	0x00014010


	//   ....[46]....
        /*1404*/ 	.word	0x00014020


	//   ....[47]....
        /*1408*/ 	.word	0x00014030


	//   ....[48]....
        /*140c*/ 	.word	0x00014a40


	//   ....[49]....
        /*1410*/ 	.word	0x00014a50


	//   ....[50]....
        /*1414*/ 	.word	0x00014c90


	//   ....[51]....
        /*1418*/ 	.word	0x00014ca0


	//   ....[52]....
        /*141c*/ 	.word	0x00014ea0


	//   ....[53]....
        /*1420*/ 	.word	0x00014eb0


	//   ....[54]....
        /*1424*/ 	.word	0x000150b0


	//   ....[55]....
        /*1428*/ 	.word	0x000150c0


	//   ....[56]....
        /*142c*/ 	.word	0x00015560


	//   ....[57]....
        /*1430*/ 	.word	0x00015570


	//   ....[58]....
        /*1434*/ 	.word	0x000161f0


	//   ....[59]....
        /*1438*/ 	.word	0x00016200


	//   ....[60]....
        /*143c*/ 	.word	0x00018450


	//   ....[61]....
        /*1440*/ 	.word	0x00018460


	//   ....[62]....
        /*1444*/ 	.word	0x00018670


	//   ....[63]....
        /*1448*/ 	.word	0x00018680


	//   ....[64]....
        /*144c*/ 	.word	0x00018880


	//   ....[65]....
        /*1450*/ 	.word	0x00018890


	//   ....[66]....
        /*1454*/ 	.word	0x00018a90


	//   ....[67]....
        /*1458*/ 	.word	0x00018aa0


	//   ....[68]....
        /*145c*/ 	.word	0x00018d00


	//   ....[69]....
        /*1460*/ 	.word	0x00018f30


	//   ....[70]....
        /*1464*/ 	.word	0x00018f60


	//   ....[71]....
        /*1468*/ 	.word	0x00018f90


	//   ....[72]....
        /*146c*/ 	.word	0x00018fc0


	//   ....[73]....
        /*1470*/ 	.word	0x00018ff0


	//   ....[74]....
        /*1474*/ 	.word	0x00019020


	//   ....[75]....
        /*1478*/ 	.word	0x000191c0


	//   ....[76]....
        /*147c*/ 	.word	0x000191f0


	//   ....[77]....
        /*1480*/ 	.word	0x00019220


	//   ....[78]....
        /*1484*/ 	.word	0x00019250


	//   ....[79]....
        /*1488*/ 	.word	0x00019280


	//   ....[80]....
        /*148c*/ 	.word	0x000192b0


	//   ....[81]....
        /*1490*/ 	.word	0x00019350


	//   ....[82]....
        /*1494*/ 	.word	0x00019380


	//   ....[83]....
        /*1498*/ 	.word	0x00019390


	//   ....[84]....
        /*149c*/ 	.word	0x000193c0


	//   ....[85]....
        /*14a0*/ 	.word	0x0001a9b0


	//   ....[86]....
        /*14a4*/ 	.word	0x0001c640


	//   ....[87]....
        /*14a8*/ 	.word	0x0001d0f0


	//   ....[88]....
        /*14ac*/ 	.word	0x0001d120


	//   ....[89]....
        /*14b0*/ 	.word	0x0001d140


	//   ....[90]....
        /*14b4*/ 	.word	0x0001d180


	//   ....[91]....
        /*14b8*/ 	.word	0x0001d280


	//   ....[92]....
        /*14bc*/ 	.word	0x0001d2a0


	//   ....[93]....
        /*14c0*/ 	.word	0x0001d330


	//   ....[94]....
        /*14c4*/ 	.word	0x0001d340


	//   ....[95]....
        /*14c8*/ 	.word	0x0001d3d0


	//   ....[96]....
        /*14cc*/ 	.word	0x0001d3f0


	//   ....[97]....
        /*14d0*/ 	.word	0x0001d490


	//   ....[98]....
        /*14d4*/ 	.word	0x0001d4b0


	//   ....[99]....
        /*14d8*/ 	.word	0x0001d540


	//   ....[100]....
        /*14dc*/ 	.word	0x0001d560


	//   ....[101]....
        /*14e0*/ 	.word	0x0001d5f0


	//   ....[102]....
        /*14e4*/ 	.word	0x0001d600


	//   ....[103]....
        /*14e8*/ 	.word	0x0001dd30


	//   ....[104]....
        /*14ec*/ 	.word	0x0001dd40


	//   ....[105]....
        /*14f0*/ 	.word	0x0001ddf0


	//   ....[106]....
        /*14f4*/ 	.word	0x0001de00


	//   ....[107]....
        /*14f8*/ 	.word	0x0001dec0


	//   ....[108]....
        /*14fc*/ 	.word	0x0001ded0


	//   ....[109]....
        /*1500*/ 	.word	0x0001df90


	//   ....[110]....
        /*1504*/ 	.word	0x0001dfa0


	//   ....[111]....
        /*1508*/ 	.word	0x0001e040


	//   ....[112]....
        /*150c*/ 	.word	0x0001e050


	//   ....[113]....
        /*1510*/ 	.word	0x0001e100


	//   ....[114]....
        /*1514*/ 	.word	0x0001e110


	//   ....[115]....
        /*1518*/ 	.word	0x0001e1c0


	//   ....[116]....
        /*151c*/ 	.word	0x0001e1d0


	//   ....[117]....
        /*1520*/ 	.word	0x0001e1e0


	//   ....[118]....
        /*1524*/ 	.word	0x0001e250


	//   ....[119]....
        /*1528*/ 	.word	0x00020de0


	//   ....[120]....
        /*152c*/ 	.word	0x00020e10


	//   ....[121]....
        /*1530*/ 	.word	0x00020e70


	//   ....[122]....
        /*1534*/ 	.word	0x00020ea0


	//   ....[123]....
        /*1538*/ 	.word	0x00020ed0


	//   ....[124]....
        /*153c*/ 	.word	0x00020f00


	//   ....[125]....
        /*1540*/ 	.word	0x00020f30


	//   ....[126]....
        /*1544*/ 	.word	0x00020f60


	//   ....[127]....
        /*1548*/ 	.word	0x00021120


	//   ....[128]....
        /*154c*/ 	.word	0x00021150


	//   ....[129]....
        /*1550*/ 	.word	0x00021180


	//   ....[130]....
        /*1554*/ 	.word	0x000211b0


	//   ....[131]....
        /*1558*/ 	.word	0x000211e0


	//   ....[132]....
        /*155c*/ 	.word	0x00021210


	//   ....[133]....
        /*1560*/ 	.word	0x000212e0


	//   ....[134]....
        /*1564*/ 	.word	0x00021300


	//   ....[135]....
        /*1568*/ 	.word	0x00021310


	//   ....[136]....
        /*156c*/ 	.word	0x00021390


	//   ....[137]....
        /*1570*/ 	.word	0x00021ed0


	//   ....[138]....
        /*1574*/ 	.word	0x000222e0


	//   ....[139]....
        /*1578*/ 	.word	0x00022380


	//   ....[140]....
        /*157c*/ 	.word	0x00022410


	//   ....[141]....
        /*1580*/ 	.word	0x00022460


	//   ....[142]....
        /*1584*/ 	.word	0x000224b0


	//   ....[143]....
        /*1588*/ 	.word	0x00022540


	//   ....[144]....
        /*158c*/ 	.word	0x000225d0


	//   ....[145]....
        /*1590*/ 	.word	0x00022620


	//   ....[146]....
        /*1594*/ 	.word	0x00022670


	//   ....[147]....
        /*1598*/ 	.word	0x00022770


	//   ....[148]....
        /*159c*/ 	.word	0x00022820


	//   ....[149]....
        /*15a0*/ 	.word	0x00022870


	//   ....[150]....
        /*15a4*/ 	.word	0x000228c0


	//   ....[151]....
        /*15a8*/ 	.word	0x00022a40


	//   ....[152]....
        /*15ac*/ 	.word	0x00022b80


	//   ....[153]....
        /*15b0*/ 	.word	0x00022c30


	//   ....[154]....
        /*15b4*/ 	.word	0x00022c80


	//   ....[155]....
        /*15b8*/ 	.word	0x00022f80


	//   ....[156]....
        /*15bc*/ 	.word	0x00022fd0


	//   ....[157]....
        /*15c0*/ 	.word	0x00023060


	//   ....[158]....
        /*15c4*/ 	.word	0x000230f0


	//   ....[159]....
        /*15c8*/ 	.word	0x00023180


	//   ....[160]....
        /*15cc*/ 	.word	0x00023210


	//   ....[161]....
        /*15d0*/ 	.word	0x000232a0


	//   ....[162]....
        /*15d4*/ 	.word	0x00023330


	//   ....[163]....
        /*15d8*/ 	.word	0x000233b0


	//   ....[164]....
        /*15dc*/ 	.word	0x00023400


	//   ....[165]....
        /*15e0*/ 	.word	0x000234a0


	//   ....[166]....
        /*15e4*/ 	.word	0x00023530


	//   ....[167]....
        /*15e8*/ 	.word	0x000235c0


	//   ....[168]....
        /*15ec*/ 	.word	0x00023610


	//   ....[169]....
        /*15f0*/ 	.word	0x000236a0


	//   ....[170]....
        /*15f4*/ 	.word	0x00023730


	//   ....[171]....
        /*15f8*/ 	.word	0x000237c0


	//   ....[172]....
        /*15fc*/ 	.word	0x00023850


	//   ....[173]....
        /*1600*/ 	.word	0x000238e0


	//   ....[174]....
        /*1604*/ 	.word	0x00023970


	//   ....[175]....
        /*1608*/ 	.word	0x00023a30


	//   ....[176]....
        /*160c*/ 	.word	0x00023d10


	//   ....[177]....
        /*1610*/ 	.word	0x00023e90


	//   ....[178]....
        /*1614*/ 	.word	0x00023ef0


	//   ....[179]....
        /*1618*/ 	.word	0x00023f80


	//   ....[180]....
        /*161c*/ 	.word	0x00023fe0


	//   ....[181]....
        /*1620*/ 	.word	0x00024080


	//   ....[182]....
        /*1624*/ 	.word	0x00024170


	//   ....[183]....
        /*1628*/ 	.word	0x000242a0


	//   ....[184]....
        /*162c*/ 	.word	0x00024340


	//   ....[185]....
        /*1630*/ 	.word	0x00024410


	//   ....[186]....
        /*1634*/ 	.word	0x000244b0


	//   ....[187]....
        /*1638*/ 	.word	0x00024580


	//   ....[188]....
        /*163c*/ 	.word	0x00024620


	//   ....[189]....
        /*1640*/ 	.word	0x000246f0


	//   ....[190]....
        /*1644*/ 	.word	0x00024790


	//   ....[191]....
        /*1648*/ 	.word	0x00024840


	//   ....[192]....
        /*164c*/ 	.word	0x00024920


	//   ....[193]....
        /*1650*/ 	.word	0x00024b80


	//   ....[194]....
        /*1654*/ 	.word	0x00024c30


	//   ....[195]....
        /*1658*/ 	.word	0x00024d30


	//   ....[196]....
        /*165c*/ 	.word	0x00024e20


	//   ....[197]....
        /*1660*/ 	.word	0x00024eb0


	//   ....[198]....
        /*1664*/ 	.word	0x00024fa0


	//   ....[199]....
        /*1668*/ 	.word	0x00025030


	//   ....[200]....
        /*166c*/ 	.word	0x00025120


	//   ....[201]....
        /*1670*/ 	.word	0x000251b0


	//   ....[202]....
        /*1674*/ 	.word	0x000252a0


	//   ....[203]....
        /*1678*/ 	.word	0x00025330


	//   ....[204]....
        /*167c*/ 	.word	0x00025410


	//   ....[205]....
        /*1680*/ 	.word	0x00025540


	//   ....[206]....
        /*1684*/ 	.word	0x00025590


	//   ....[207]....
        /*1688*/ 	.word	0x000255f0


	//   ....[208]....
        /*168c*/ 	.word	0x00025690


	//   ....[209]....
        /*1690*/ 	.word	0x00025a30


	//   ....[210]....
        /*1694*/ 	.word	0x00025ad0


	//   ....[211]....
        /*1698*/ 	.word	0x00025c70


	//   ....[212]....
        /*169c*/ 	.word	0x00025cf0


	//   ....[213]....
        /*16a0*/ 	.word	0x00025d70


	//   ....[214]....
        /*16a4*/ 	.word	0x00025df0


	//   ....[215]....
        /*16a8*/ 	.word	0x00025e70


	//   ....[216]....
        /*16ac*/ 	.word	0x00025f00


	//   ....[217]....
        /*16b0*/ 	.word	0x00025fa0


	//   ....[218]....
        /*16b4*/ 	.word	0x00026050


	//   ....[219]....
        /*16b8*/ 	.word	0x000260d0


	//   ....[220]....
        /*16bc*/ 	.word	0x00026150


	//   ....[221]....
        /*16c0*/ 	.word	0x000261d0


	//   ....[222]....
        /*16c4*/ 	.word	0x00026260


	//   ....[223]....
        /*16c8*/ 	.word	0x000262e0


	//   ....[224]....
        /*16cc*/ 	.word	0x00026390


	//   ....[225]....
        /*16d0*/ 	.word	0x000263e0


	//   ....[226]....
        /*16d4*/ 	.word	0x000264a0


	//   ....[227]....
        /*16d8*/ 	.word	0x000265d0


	//----- nvinfo : EIATTR_REG_RECONFIG
	.align		4
.L_1617:
        /*16dc*/ 	.byte	0x01, 0x54
	.zero		2


	//----- nvinfo : EIATTR_SYSCALL_OFFSETS
	.align		4
        /*16e0*/ 	.byte	0x04, 0x46
        /*16e2*/ 	.short	(.L_1619 - .L_1618)


	//   ....[0]....
.L_1618:
        /*16e4*/ 	.word	0x000023f0


	//   ....[1]....
        /*16e8*/ 	.word	0x00002540


	//   ....[2]....
        /*16ec*/ 	.word	0x00007090


	//   ....[3]....
        /*16f0*/ 	.word	0x000073b0


	//   ....[4]....
        /*16f4*/ 	.word	0x0001c260


	//   ....[5]....
        /*16f8*/ 	.word	0x0001c3b0


	//   ....[6]....
        /*16fc*/ 	.word	0x0001c4b0


	//   ....[7]....
        /*1700*/ 	.word	0x0001cd10


	//   ....[8]....
        /*1704*/ 	.word	0x0001d910


	//----- nvinfo : EIATTR_MBARRIER_INSTR_OFFSETS
	.align		4
.L_1619:
        /*1708*/ 	.byte	0x04, 0x39
        /*170a*/ 	.short	(.L_1621 - .L_1620)


	//   ....[0]....
.L_1620:
        /*170c*/ 	.word	0x000002e0
        /*1710*/ 	.word	0x000000ff
        /*1714*/ 	.word	0x00032400
        /*1718*/ 	.short	0x0100
        /*171a*/ 	.byte	0x08
	.zero		1


	//   ....[1]....
        /*171c*/ 	.word	0x000002f0
        /*1720*/ 	.word	0x000000ff
        /*1724*/ 	.word	0x00032410
        /*1728*/ 	.short	0x0100
        /*172a*/ 	.byte	0x08
	.zero		1


	//   ....[2]....
        /*172c*/ 	.word	0x00000300
        /*1730*/ 	.word	0x000000ff
        /*1734*/ 	.word	0x00032420
        /*1738*/ 	.short	0x0100
        /*173a*/ 	.byte	0x08
	.zero		1


	//   ....[3]....
        /*173c*/ 	.word	0x000003f0
        /*1740*/ 	.word	0x000000ff
        /*1744*/ 	.word	0x00032430
        /*1748*/ 	.short	0x0100
        /*174a*/ 	.byte	0x08
	.zero		1


	//   ....[4]....
        /*174c*/ 	.word	0x00000400
        /*1750*/ 	.word	0x000000ff
        /*1754*/ 	.word	0x00032440
        /*1758*/ 	.short	0x0100
        /*175a*/ 	.byte	0x08
	.zero		1


	//   ....[5]....
        /*175c*/ 	.word	0x00000410
        /*1760*/ 	.word	0x000000ff
        /*1764*/ 	.word	0x00032438
        /*1768*/ 	.short	0x0100
        /*176a*/ 	.byte	0x08
	.zero		1


	//   ....[6]....
        /*176c*/ 	.word	0x00000420
        /*1770*/ 	.word	0x000000ff
        /*1774*/ 	.word	0x00032448
        /*1778*/ 	.short	0x0100
        /*177a*/ 	.byte	0x08
	.zero		1


	//   ....[7]....
        /*177c*/ 	.word	0x00000550
        /*1780*/ 	.word	0x000000ff
        /*1784*/ 	.word	0x00032450
        /*1788*/ 	.short	0x0100
        /*178a*/ 	.byte	0x08
	.zero		1


	//   ....[8]....
        /*178c*/ 	.word	0x00000560
        /*1790*/ 	.word	0x000000ff
        /*1794*/ 	.word	0x00032460
        /*1798*/ 	.short	0x0100
        /*179a*/ 	.byte	0x08
	.zero		1


	//   ....[9]....
        /*179c*/ 	.word	0x00000570
        /*17a0*/ 	.word	0x000000ff
        /*17a4*/ 	.word	0x00032458
        /*17a8*/ 	.short	0x0100
        /*17aa*/ 	.byte	0x08
	.zero		1


	//   ....[10]....
        /*17ac*/ 	.word	0x00000580
        /*17b0*/ 	.word	0x000000ff
        /*17b4*/ 	.word	0x00032468
        /*17b8*/ 	.short	0x0100
        /*17ba*/ 	.byte	0x08
	.zero		1


	//   ....[11]....
        /*17bc*/ 	.word	0x00000670
        /*17c0*/ 	.word	0x000000ff
        /*17c4*/ 	.word	0x00032470
        /*17c8*/ 	.short	0x0100
        /*17ca*/ 	.byte	0x06
	.zero		1


	//   ....[12]....
        /*17cc*/ 	.word	0x00000680
        /*17d0*/ 	.word	0x000000ff
        /*17d4*/ 	.word	0x00032480
        /*17d8*/ 	.short	0x0100
        /*17da*/ 	.byte	0x06
	.zero		1


	//   ....[13]....
        /*17dc*/ 	.word	0x00000690
        /*17e0*/ 	.word	0x000000ff
        /*17e4*/ 	.word	0x00032478
        /*17e8*/ 	.short	0x0100
        /*17ea*/ 	.byte	0x06
	.zero		1


	//   ....[14]....
        /*17ec*/ 	.word	0x000006a0
        /*17f0*/ 	.word	0x000000ff
        /*17f4*/ 	.word	0x00032488
        /*17f8*/ 	.short	0x0100
        /*17fa*/ 	.byte	0x06
	.zero		1


	//   ....[15]....
        /*17fc*/ 	.word	0x000007d0
        /*1800*/ 	.word	0x000000ff
        /*1804*/ 	.word	0x00032490
        /*1808*/ 	.short	0x0100
        /*180a*/ 	.byte	0x08
	.zero		1


	//   ....[16]....
        /*180c*/ 	.word	0x000007e0
        /*1810*/ 	.word	0x000000ff
        /*1814*/ 	.word	0x000324a0
        /*1818*/ 	.short	0x0100
        /*181a*/ 	.byte	0x08
	.zero		1


	//   ....[17]....
        /*181c*/ 	.word	0x000007f0
        /*1820*/ 	.word	0x000000ff
        /*1824*/ 	.word	0x00032498
        /*1828*/ 	.short	0x0100
        /*182a*/ 	.byte	0x08
	.zero		1


	//   ....[18]....
        /*182c*/ 	.word	0x00000800
        /*1830*/ 	.word	0x000000ff
        /*1834*/ 	.word	0x000324a8
        /*1838*/ 	.short	0x0100
        /*183a*/ 	.byte	0x08
	.zero		1


	//   ....[19]....
        /*183c*/ 	.word	0x00000930
        /*1840*/ 	.word	0x000000ff
        /*1844*/ 	.word	0x000324b0
        /*1848*/ 	.short	0x0100
        /*184a*/ 	.byte	0x08
	.zero		1


	//   ....[20]....
        /*184c*/ 	.word	0x00000940
        /*1850*/ 	.word	0x000000ff
        /*1854*/ 	.word	0x000324c0
        /*1858*/ 	.short	0x0100
        /*185a*/ 	.byte	0x08
	.zero		1


	//   ....[21]....
        /*185c*/ 	.word	0x00000950
        /*1860*/ 	.word	0x000000ff
        /*1864*/ 	.word	0x000324b8
        /*1868*/ 	.short	0x0100
        /*186a*/ 	.byte	0x08
	.zero		1


	//   ....[22]....
        /*186c*/ 	.word	0x00000960
        /*1870*/ 	.word	0x000000ff
        /*1874*/ 	.word	0x000324c8
        /*1878*/ 	.short	0x0100
        /*187a*/ 	.byte	0x08
	.zero		1


	//   ....[23]....
        /*187c*/ 	.word	0x00003880
        /*1880*/ 	.word	0x00000060
        /*1884*/ 	.word	0x00032490
        /*1888*/ 	.short	0x010a
        /*188a*/ 	.byte	0x3f
	.zero		1


	//   ....[24]....
        /*188c*/ 	.word	0x00004b40
        /*1890*/ 	.word	0x00000060
        /*1894*/ 	.word	0x00032490
        /*1898*/ 	.short	0x010a
        /*189a*/ 	.byte	0x3f
	.zero		1


	//   ....[25]....
        /*189c*/ 	.word	0x00005d30
        /*18a0*/ 	.word	0x00000060
        /*18a4*/ 	.word	0x00032490
        /*18a8*/ 	.short	0x010a
        /*18aa*/ 	.byte	0x3f
	.zero		1


	//   ....[26]....
        /*18ac*/ 	.word	0x00005f50
        /*18b0*/ 	.word	0x00000020
        /*18b4*/ 	.word	0x00000000
        /*18b8*/ 	.short	0x0101
        /*18ba*/ 	.byte	0x3f
	.zero		1


	//   ....[27]....
        /*18bc*/ 	.word	0x00005f90
        /*18c0*/ 	.word	0x00000060
        /*18c4*/ 	.word	0x000324b0
        /*18c8*/ 	.short	0x010a
        /*18ca*/ 	.byte	0x3f
	.zero		1


	//   ....[28]....
        /*18cc*/ 	.word	0x000065f0
        /*18d0*/ 	.word	0x00000060
        /*18d4*/ 	.word	0x00000000
        /*18d8*/ 	.short	0x0101
        /*18da*/ 	.byte	0x3f
	.zero		1


	//   ....[29]....
        /*18dc*/ 	.word	0x00007130
        /*18e0*/ 	.word	0x00000013
        /*18e4*/ 	.word	0x00032400
        /*18e8*/ 	.short	0x010a
        /*18ea*/ 	.byte	0x3f
	.zero		1


	//   ....[30]....
        /*18ec*/ 	.word	0x00007180
        /*18f0*/ 	.word	0x00000013
        /*18f4*/ 	.word	0x00032400
        /*18f8*/ 	.short	0x010a
        /*18fa*/ 	.byte	0x3f
	.zero		1


	//   ....[31]....
        /*18fc*/ 	.word	0x00007c40
        /*1900*/ 	.word	0x00000013
        /*1904*/ 	.word	0x00032400
        /*1908*/ 	.short	0x010a
        /*190a*/ 	.byte	0x3f
	.zero		1


	//   ....[32]....
        /*190c*/ 	.word	0x000091b0
        /*1910*/ 	.word	0x00000013
        /*1914*/ 	.word	0x00032400
        /*1918*/ 	.short	0x010a
        /*191a*/ 	.byte	0x3f
	.zero		1


	//   ....[33]....
        /*191c*/ 	.word	0x0000a1d0
        /*1920*/ 	.word	0x000000ad
        /*1924*/ 	.word	0x00032430
        /*1928*/ 	.short	0x010a
        /*192a*/ 	.byte	0x3f
	.zero		1


	//   ....[34]....
        /*192c*/ 	.word	0x0000a260
        /*1930*/ 	.word	0x000000ad
        /*1934*/ 	.word	0x00032430
        /*1938*/ 	.short	0x010a
        /*193a*/ 	.byte	0x3f
	.zero		1


	//   ....[35]....
        /*193c*/ 	.word	0x0000a580
        /*1940*/ 	.word	0x00000013
        /*1944*/ 	.word	0x00032410
        /*1948*/ 	.short	0x010a
        /*194a*/ 	.byte	0x3f
	.zero		1


	//   ....[36]....
        /*194c*/ 	.word	0x0000a5d0
        /*1950*/ 	.word	0x000000ad
        /*1954*/ 	.word	0x00032450
        /*1958*/ 	.short	0x010a
        /*195a*/ 	.byte	0x3f
	.zero		1


	//   ....[37]....
        /*195c*/ 	.word	0x0000a650
        /*1960*/ 	.word	0x000000ad
        /*1964*/ 	.word	0x00032450
        /*1968*/ 	.short	0x010a
        /*196a*/ 	.byte	0x3f
	.zero		1


	//   ....[38]....
        /*196c*/ 	.word	0x0000c050
        /*1970*/ 	.word	0x00000018
        /*1974*/ 	.word	0x00000000
        /*1978*/ 	.short	0x0101
        /*197a*/ 	.byte	0x3f
	.zero		1


	//   ....[39]....
        /*197c*/ 	.word	0x0000cc40
        /*1980*/ 	.word	0x000000ad
        /*1984*/ 	.word	0x00000000
        /*1988*/ 	.short	0x0101
        /*198a*/ 	.byte	0x3f
	.zero		1


	//   ....[40]....
        /*198c*/ 	.word	0x0000cd30
        /*1990*/ 	.word	0x000000cd
        /*1994*/ 	.word	0x00032430
        /*1998*/ 	.short	0x010a
        /*199a*/ 	.byte	0x3f
	.zero		1


	//   ....[41]....
        /*199c*/ 	.word	0x0000cda0
        /*19a0*/ 	.word	0x000000cd
        /*19a4*/ 	.word	0x00032430
        /*19a8*/ 	.short	0x010a
        /*19aa*/ 	.byte	0x3f
	.zero		1


	//   ....[42]....
        /*19ac*/ 	.word	0x0000d030
        /*19b0*/ 	.word	0x000000cd
        /*19b4*/ 	.word	0x00032450
        /*19b8*/ 	.short	0x010a
        /*19ba*/ 	.byte	0x3f
	.zero		1


	//   ....[43]....
        /*19bc*/ 	.word	0x0000d080
        /*19c0*/ 	.word	0x000000cd
        /*19c4*/ 	.word	0x00032450
        /*19c8*/ 	.short	0x010a
        /*19ca*/ 	.byte	0x3f
	.zero		1


	//   ....[44]....
        /*19cc*/ 	.word	0x0000e7a0
        /*19d0*/ 	.word	0x00000003
        /*19d4*/ 	.word	0x00000000
        /*19d8*/ 	.short	0x0101
        /*19da*/ 	.byte	0x3f
	.zero		1


	//   ....[45]....
        /*19dc*/ 	.word	0x0000fc40
        /*19e0*/ 	.word	0x000000cd
        /*19e4*/ 	.word	0x00000000
        /*19e8*/ 	.short	0x0101
        /*19ea*/ 	.byte	0x3f
	.zero		1


	//   ....[46]....
        /*19ec*/ 	.word	0x0000fd60
        /*19f0*/ 	.word	0x000000d8
        /*19f4*/ 	.word	0x00032430
        /*19f8*/ 	.short	0x010a
        /*19fa*/ 	.byte	0x3f
	.zero		1


	//   ....[47]....
        /*19fc*/ 	.word	0x0000fdd0
        /*1a00*/ 	.word	0x000000d8
        /*1a04*/ 	.word	0x00032430
        /*1a08*/ 	.short	0x010a
        /*1a0a*/ 	.byte	0x3f
	.zero		1


	//   ....[48]....
        /*1a0c*/ 	.word	0x00010060
        /*1a10*/ 	.word	0x000000d8
        /*1a14*/ 	.word	0x00032450
        /*1a18*/ 	.short	0x010a
        /*1a1a*/ 	.byte	0x3f
	.zero		1


	//   ....[49]....
        /*1a1c*/ 	.word	0x000100b0
        /*1a20*/ 	.word	0x000000d8
        /*1a24*/ 	.word	0x00032450
        /*1a28*/ 	.short	0x010a
        /*1a2a*/ 	.byte	0x3f
	.zero		1


	//   ....[50]....
        /*1a2c*/ 	.word	0x00011990
        /*1a30*/ 	.word	0x0000009a
        /*1a34*/ 	.word	0x00000000
        /*1a38*/ 	.short	0x0101
        /*1a3a*/ 	.byte	0x3f
	.zero		1


	//   ....[51]....
        /*1a3c*/ 	.word	0x00012440
        /*1a40*/ 	.word	0x000000d8
        /*1a44*/ 	.word	0x00000000
        /*1a48*/ 	.short	0x0101
        /*1a4a*/ 	.byte	0x3f
	.zero		1


	//   ....[52]....
        /*1a4c*/ 	.word	0x000149b0
        /*1a50*/ 	.word	0x00000003
        /*1a54*/ 	.word	0x00000000
        /*1a58*/ 	.short	0x0101
        /*1a5a*/ 	.byte	0x3f
	.zero		1


	//   ....[53]....
        /*1a5c*/ 	.word	0x000154c0
        /*1a60*/ 	.word	0x00000003
        /*1a64*/ 	.word	0x00000000
        /*1a68*/ 	.short	0x0101
        /*1a6a*/ 	.byte	0x3f
	.zero		1


	//   ....[54]....
        /*1a6c*/ 	.word	0x0001aa90
        /*1a70*/ 	.word	0x00000012
        /*1a74*/ 	.word	0x00032420
        /*1a78*/ 	.short	0x010a
        /*1a7a*/ 	.byte	0x3f
	.zero		1


	//   ....[55]....
        /*1a7c*/ 	.word	0x0001ab60
        /*1a80*/ 	.word	0x00000003
        /*1a84*/ 	.word	0x000324a0
        /*1a88*/ 	.short	0x010a
        /*1a8a*/ 	.byte	0x3f
	.zero		1


	//   ....[56]....
        /*1a8c*/ 	.word	0x0001ada0
        /*1a90*/ 	.word	0x00000003
        /*1a94*/ 	.word	0x000324c0
        /*1a98*/ 	.short	0x010a
        /*1a9a*/ 	.byte	0x3f
	.zero		1


	//   ....[57]....
        /*1a9c*/ 	.word	0x0001b440
        /*1aa0*/ 	.word	0x00000004
        /*1aa4*/ 	.word	0x000324a0
        /*1aa8*/ 	.short	0x010a
        /*1aaa*/ 	.byte	0x3f
	.zero		1


	//   ....[58]....
        /*1aac*/ 	.word	0x0001b670
        /*1ab0*/ 	.word	0x00000004
        /*1ab4*/ 	.word	0x000324c0
        /*1ab8*/ 	.short	0x010a
        /*1aba*/ 	.byte	0x3f
	.zero		1


	//   ....[59]....
        /*1abc*/ 	.word	0x0001c8b0
        /*1ac0*/ 	.word	0x00000000
        /*1ac4*/ 	.word	0x00032440
        /*1ac8*/ 	.short	0x010a
        /*1aca*/ 	.byte	0x3f
	.zero		1


	//   ....[60]....
        /*1acc*/ 	.word	0x0001d6c0
        /*1ad0*/ 	.word	0x00000012
        /*1ad4*/ 	.word	0x00032400
        /*1ad8*/ 	.short	0x0107
        /*1ada*/ 	.byte	0x3f
	.zero		1


	//   ....[61]....
        /*1adc*/ 	.word	0x0001d760
        /*1ae0*/ 	.word	0x00000012
        /*1ae4*/ 	.word	0x00032400
        /*1ae8*/ 	.short	0x0101
        /*1aea*/ 	.byte	0x3f
	.zero		1


	//   ....[62]....
        /*1aec*/ 	.word	0x0001e390
        /*1af0*/ 	.word	0x00000012
        /*1af4*/ 	.word	0x00032410
        /*1af8*/ 	.short	0x0107
        /*1afa*/ 	.byte	0x3f
	.zero		1


	//   ....[63]....
        /*1afc*/ 	.word	0x0001e490
        /*1b00*/ 	.word	0x00000012
        /*1b04*/ 	.word	0x00032410
        /*1b08*/ 	.short	0x0101
        /*1b0a*/ 	.byte	0x3f
	.zero		1


	//   ....[64]....
        /*1b0c*/ 	.word	0x0001e4b0
        /*1b10*/ 	.word	0x00000012
        /*1b14*/ 	.word	0x00032420
        /*1b18*/ 	.short	0x010a
        /*1b1a*/ 	.byte	0x3f
	.zero		1


	//   ....[65]....
        /*1b1c*/ 	.word	0x0001e590
        /*1b20*/ 	.word	0x00000002
        /*1b24*/ 	.word	0x00032460
        /*1b28*/ 	.short	0x010a
        /*1b2a*/ 	.byte	0x3f
	.zero		1


	//   ....[66]....
        /*1b2c*/ 	.word	0x0001ee40
        /*1b30*/ 	.word	0x00000002
        /*1b34*/ 	.word	0x00032440
        /*1b38*/ 	.short	0x010a
        /*1b3a*/ 	.byte	0x3f
	.zero		1


	//   ....[67]....
        /*1b3c*/ 	.word	0x0001f090
        /*1b40*/ 	.word	0x00000002
        /*1b44*/ 	.word	0x00032460
        /*1b48*/ 	.short	0x010a
        /*1b4a*/ 	.byte	0x3f
	.zero		1


	//   ....[68]....
        /*1b4c*/ 	.word	0x0001f880
        /*1b50*/ 	.word	0x00000003
        /*1b54*/ 	.word	0x00032440
        /*1b58*/ 	.short	0x010a
        /*1b5a*/ 	.byte	0x3f
	.zero		1


	//   ....[69]....
        /*1b5c*/ 	.word	0x0001fad0
        /*1b60*/ 	.word	0x00000003
        /*1b64*/ 	.word	0x00032460
        /*1b68*/ 	.short	0x010a
        /*1b6a*/ 	.byte	0x3f
	.zero		1


	//   ....[70]....
        /*1b6c*/ 	.word	0x00020250
        /*1b70*/ 	.word	0x00000003
        /*1b74*/ 	.word	0x00032440
        /*1b78*/ 	.short	0x010a
        /*1b7a*/ 	.byte	0x3f
	.zero		1


	//   ....[71]....
        /*1b7c*/ 	.word	0x000204a0
        /*1b80*/ 	.word	0x00000003
        /*1b84*/ 	.word	0x00032460
        /*1b88*/ 	.short	0x010a
        /*1b8a*/ 	.byte	0x3f
	.zero		1


	//   ....[72]....
        /*1b8c*/ 	.word	0x00021e50
        /*1b90*/ 	.word	0x00000000
        /*1b94*/ 	.word	0x00032420
        /*1b98*/ 	.short	0x010a
        /*1b9a*/ 	.byte	0x3f
	.zero		1


	//   ....[73]....
        /*1b9c*/ 	.word	0x00022030
        /*1ba0*/ 	.word	0x00000006
        /*1ba4*/ 	.word	0x00000000
        /*1ba8*/ 	.short	0x010a
        /*1baa*/ 	.byte	0x3f
	.zero		1


	//   ....[74]....
        /*1bac*/ 	.word	0x00022060
        /*1bb0*/ 	.word	0x00000007
        /*1bb4*/ 	.word	0x00000000
        /*1bb8*/ 	.short	0x010a
        /*1bba*/ 	.byte	0x3f
	.zero		1


	//   ....[75]....
        /*1bbc*/ 	.word	0x000220c0
        /*1bc0*/ 	.word	0x00000004
        /*1bc4*/ 	.word	0x00000000
        /*1bc8*/ 	.short	0x010a
        /*1bca*/ 	.byte	0x3f
	.zero		1


	//   ....[76]....
        /*1bcc*/ 	.word	0x000220f0
        /*1bd0*/ 	.word	0x00000003
        /*1bd4*/ 	.word	0x00000000
        /*1bd8*/ 	.short	0x010a
        /*1bda*/ 	.byte	0x3f
	.zero		1


	//   ....[77]....
        /*1bdc*/ 	.word	0x00022150
        /*1be0*/ 	.word	0x00000060
        /*1be4*/ 	.word	0x00032490
        /*1be8*/ 	.short	0x010a
        /*1bea*/ 	.byte	0x3f
	.zero		1


	//   ....[78]....
        /*1bec*/ 	.word	0x000221a0
        /*1bf0*/ 	.word	0x00000060
        /*1bf4*/ 	.word	0x00032490
        /*1bf8*/ 	.short	0x010a
        /*1bfa*/ 	.byte	0x3f
	.zero		1


	//   ....[79]....
        /*1bfc*/ 	.word	0x000221f0
        /*1c00*/ 	.word	0x00000060
        /*1c04*/ 	.word	0x00032490
        /*1c08*/ 	.short	0x010a
        /*1c0a*/ 	.byte	0x3f
	.zero		1


	//   ....[80]....
        /*1c0c*/ 	.word	0x00022240
        /*1c10*/ 	.word	0x00000060
        /*1c14*/ 	.word	0x000324b0
        /*1c18*/ 	.short	0x010a
        /*1c1a*/ 	.byte	0x3f
	.zero		1


	//   ....[81]....
        /*1c1c*/ 	.word	0x000226b0
        /*1c20*/ 	.word	0x00000013
        /*1c24*/ 	.word	0x00032400
        /*1c28*/ 	.short	0x010a
        /*1c2a*/ 	.byte	0x3f
	.zero		1


	//   ....[82]....
        /*1c2c*/ 	.word	0x00022cb0
        /*1c30*/ 	.word	0x00000013
        /*1c34*/ 	.word	0x00032400
        /*1c38*/ 	.short	0x010a
        /*1c3a*/ 	.byte	0x3f
	.zero		1


	//   ....[83]....
        /*1c3c*/ 	.word	0x00022d00
        /*1c40*/ 	.word	0x000000ad
        /*1c44*/ 	.word	0x00032430
        /*1c48*/ 	.short	0x010a
        /*1c4a*/ 	.byte	0x3f
	.zero		1


	//   ....[84]....
        /*1c4c*/ 	.word	0x00022d50
        /*1c50*/ 	.word	0x00000013
        /*1c54*/ 	.word	0x00032410
        /*1c58*/ 	.short	0x010a
        /*1c5a*/ 	.byte	0x3f
	.zero		1


	//   ....[85]....
        /*1c5c*/ 	.word	0x00022da0
        /*1c60*/ 	.word	0x000000ad
        /*1c64*/ 	.word	0x00032450
        /*1c68*/ 	.short	0x010a
        /*1c6a*/ 	.byte	0x3f
	.zero		1


	//   ....[86]....
        /*1c6c*/ 	.word	0x00022df0
        /*1c70*/ 	.word	0x000000cd
        /*1c74*/ 	.word	0x00032430
        /*1c78*/ 	.short	0x010a
        /*1c7a*/ 	.byte	0x3f
	.zero		1


	//   ....[87]....
        /*1c7c*/ 	.word	0x00022e40
        /*1c80*/ 	.word	0x000000cd
        /*1c84*/ 	.word	0x00032450
        /*1c88*/ 	.short	0x010a
        /*1c8a*/ 	.byte	0x3f
	.zero		1


	//   ....[88]....
        /*1c8c*/ 	.word	0x00022e90
        /*1c90*/ 	.word	0x000000d8
        /*1c94*/ 	.word	0x00032430
        /*1c98*/ 	.short	0x010a
        /*1c9a*/ 	.byte	0x3f
	.zero		1


	//   ....[89]....
        /*1c9c*/ 	.word	0x00022ee0
        /*1ca0*/ 	.word	0x000000d8
        /*1ca4*/ 	.word	0x00032450
        /*1ca8*/ 	.short	0x010a
        /*1caa*/ 	.byte	0x3f
	.zero		1


	//   ....[90]....
        /*1cac*/ 	.word	0x00023af0
        /*1cb0*/ 	.word	0x00000012
        /*1cb4*/ 	.word	0x00032420
        /*1cb8*/ 	.short	0x010a
        /*1cba*/ 	.byte	0x3f
	.zero		1


	//   ....[91]....
        /*1cbc*/ 	.word	0x00023b40
        /*1cc0*/ 	.word	0x00000003
        /*1cc4*/ 	.word	0x000324a0
        /*1cc8*/ 	.short	0x010a
        /*1cca*/ 	.byte	0x3f
	.zero		1


	//   ....[92]....
        /*1ccc*/ 	.word	0x00023b90
        /*1cd0*/ 	.word	0x00000003
        /*1cd4*/ 	.word	0x000324c0
        /*1cd8*/ 	.short	0x010a
        /*1cda*/ 	.byte	0x3f
	.zero		1


	//   ....[93]....
        /*1cdc*/ 	.word	0x00023be0
        /*1ce0*/ 	.word	0x00000004
        /*1ce4*/ 	.word	0x000324a0
        /*1ce8*/ 	.short	0x010a
        /*1cea*/ 	.byte	0x3f
	.zero		1


	//   ....[94]....
        /*1cec*/ 	.word	0x00023c30
        /*1cf0*/ 	.word	0x00000004
        /*1cf4*/ 	.word	0x000324c0
        /*1cf8*/ 	.short	0x010a
        /*1cfa*/ 	.byte	0x3f
	.zero		1


	//   ....[95]....
        /*1cfc*/ 	.word	0x00023dd0
        /*1d00*/ 	.word	0x00000000
        /*1d04*/ 	.word	0x00032440
        /*1d08*/ 	.short	0x010a
        /*1d0a*/ 	.byte	0x3f
	.zero		1


	//   ....[96]....
        /*1d0c*/ 	.word	0x00025740
        /*1d10*/ 	.word	0x00000012
        /*1d14*/ 	.word	0x00032420
        /*1d18*/ 	.short	0x010a
        /*1d1a*/ 	.byte	0x3f
	.zero		1


	//   ....[97]....
        /*1d1c*/ 	.word	0x00025790
        /*1d20*/ 	.word	0x00000002
        /*1d24*/ 	.word	0x00032460
        /*1d28*/ 	.short	0x010a
        /*1d2a*/ 	.byte	0x3f
	.zero		1


	//   ....[98]....
        /*1d2c*/ 	.word	0x000257e0
        /*1d30*/ 	.word	0x00000002
        /*1d34*/ 	.word	0x00032440
        /*1d38*/ 	.short	0x010a
        /*1d3a*/ 	.byte	0x3f
	.zero		1


	//   ....[99]....
        /*1d3c*/ 	.word	0x00025830
        /*1d40*/ 	.word	0x00000002
        /*1d44*/ 	.word	0x00032460
        /*1d48*/ 	.short	0x010a
        /*1d4a*/ 	.byte	0x3f
	.zero		1


	//   ....[100]....
        /*1d4c*/ 	.word	0x00025880
        /*1d50*/ 	.word	0x00000003
        /*1d54*/ 	.word	0x00032440
        /*1d58*/ 	.short	0x010a
        /*1d5a*/ 	.byte	0x3f
	.zero		1


	//   ....[101]....
        /*1d5c*/ 	.word	0x000258d0
        /*1d60*/ 	.word	0x00000003
        /*1d64*/ 	.word	0x00032460
        /*1d68*/ 	.short	0x010a
        /*1d6a*/ 	.byte	0x3f
	.zero		1


	//   ....[102]....
        /*1d6c*/ 	.word	0x00025920
        /*1d70*/ 	.word	0x00000003
        /*1d74*/ 	.word	0x00032440
        /*1d78*/ 	.short	0x010a
        /*1d7a*/ 	.byte	0x3f
	.zero		1


	//   ....[103]....
        /*1d7c*/ 	.word	0x00025970
        /*1d80*/ 	.word	0x00000003
        /*1d84*/ 	.word	0x00032460
        /*1d88*/ 	.short	0x010a
        /*1d8a*/ 	.byte	0x3f
	.zero		1


	//   ....[104]....
        /*1d8c*/ 	.word	0x000264f0
        /*1d90*/ 	.word	0x00000000
        /*1d94*/ 	.word	0x00032420
        /*1d98*/ 	.short	0x010a
        /*1d9a*/ 	.byte	0x3f
	.zero		1


	//   ....[105]....
        /*1d9c*/ 	.word	0x00026690
        /*1da0*/ 	.word	0x00000006
        /*1da4*/ 	.word	0x00000000
        /*1da8*/ 	.short	0x010a
        /*1daa*/ 	.byte	0x3f
	.zero		1


	//   ....[106]....
        /*1dac*/ 	.word	0x000266e0
        /*1db0*/ 	.word	0x00000007
        /*1db4*/ 	.word	0x00000000
        /*1db8*/ 	.short	0x010a
        /*1dba*/ 	.byte	0x3f
	.zero		1


	//   ....[107]....
        /*1dbc*/ 	.word	0x00026730
        /*1dc0*/ 	.word	0x00000004
        /*1dc4*/ 	.word	0x00000000
        /*1dc8*/ 	.short	0x010a
        /*1dca*/ 	.byte	0x3f
	.zero		1


	//----- nvinfo : EIATTR_NUM_MBARRIERS
	.align		4
.L_1621:
        /*1dcc*/ 	.byte	0x03, 0x38
        /*1dce*/ 	.short	0x0017


	//----- nvinfo : EIATTR_EXIT_INSTR_OFFSETS
	.align		4
        /*1dd0*/ 	.byte	0x04, 0x1c
        /*1dd2*/ 	.short	(.L_1623 - .L_1622)


	//   ....[0]....
.L_1622:
        /*1dd4*/ 	.word	0x00022140


	//----- nvinfo : EIATTR_MAX_THREADS
	.align		4
.L_1623:
        /*1dd8*/ 	.byte	0x04, 0x05
        /*1dda*/ 	.short	(.L_1625 - .L_1624)
.L_1624:
        /*1ddc*/ 	.word	0x00000180
        /*1de0*/ 	.word	0x00000001
        /*1de4*/ 	.word	0x00000001


	//----- nvinfo : EIATTR_CRS_STACK_SIZE
	.align		4
.L_1625:
        /*1de8*/ 	.byte	0x04, 0x1e
        /*1dea*/ 	.short	(.L_1627 - .L_1626)
.L_1626:
        /*1dec*/ 	.word	0x00000000


	//----- nvinfo : EIATTR_CBANK_PARAM_SIZE
	.align		4
.L_1627:
        /*1df0*/ 	.byte	0x03, 0x19
        /*1df2*/ 	.short	0x0bf0


	//----- nvinfo : EIATTR_PARAM_CBANK
	.align		4
        /*1df4*/ 	.byte	0x04, 0x0a
        /*1df6*/ 	.short	(.L_1629 - .L_1628)
	.align		4
.L_1628:
        /*1df8*/ 	.word	index@(.nv.constant0._ZN7cutlass13device_kernelIN5flash11enable_sm90INS1_16FlashAttnFwdSm90INS1_25CollectiveMainloopFwdSm90ILi2EN4cute5tupleIJNS5_1CILi1EEES8_S8_EEENS6_IJNS7_ILi128EEENS7_ILi96EEENS7_ILi64EEEEEELi256ENS_10bfloat16_tEfNS_4arch4Sm90ELb1ELb0ELb0ELb1ELb0ELb1ELb1ELb1ELb0ELb1ELb1ELb0EEENS1_21CollectiveEpilogueFwdINS6_IJSA_NS7_ILi256EEESB_EEES9_SE_SG_Li256ELb1ELb1ELb1ELb0EEENS1_36VarlenDynamicPersistentTileSchedulerILi128ELi96ELi256ELi128ELb1ELb1ELb1ELb1ELb1ELb1EEEEEEEEEvNT_6ParamsE)
        /*1dfc*/ 	.short	0x0210
        /*1dfe*/ 	.short	0x0bf0


	//----- nvinfo : EIATTR_SW_WAR
	.align		4
.L_1629:
        /*1e00*/ 	.byte	0x04, 0x36
        /*1e02*/ 	.short	(.L_1631 - .L_1630)
.L_1630:
        /*1e04*/ 	.word	0x00000008
.L_1631:


//--------------------- .nv.callgraph             --------------------------
	.section	.nv.callgraph,"",@"SHT_CUDA_CALLGRAPH"
	.align	4
	.sectionentsize	8
	.align		4
        /*0000*/ 	.word	0x00000000
	.align		4
        /*0004*/ 	.word	0xffffffff
	.align		4
        /*0008*/ 	.word	index@(_ZN7cutlass13device_kernelIN5flash11enable_sm90INS1_16FlashAttnFwdSm90INS1_25CollectiveMainloopFwdSm90ILi2EN4cute5tupleIJNS5_1CILi1EEES8_S8_EEENS6_IJNS7_ILi128EEESA_NS7_ILi192EEEEEELi128ENS_10bfloat16_tEfNS_4arch4Sm90ELb0ELb0ELb0ELb0ELb0ELb0ELb0ELb1ELb1ELb1ELb1ELb0EEENS1_21CollectiveEpilogueFwdINS6_IJSA_SA_SA_EEES9_SD_SF_Li256ELb0ELb1ELb1ELb0EEENS1_19SingleTileSchedulerILb0ELb1ELb1ELi128EEEEEEEEEvNT_6ParamsE)
	.align		4
        /*000c*/ 	.word	index@(__assertfail)
	.align		4
        /*0010*/ 	.word	index@(_ZN7cutlass13device_kernelIN5flash11enable_sm90INS1_16FlashAttnFwdSm90INS1_25CollectiveMainloopFwdSm90ILi2EN4cute5tupleIJNS5_1CILi1EEES8_S8_EEENS6_IJNS7_ILi128EEESA_NS7_ILi192EEEEEELi128ENS_10bfloat16_tEfNS_4arch4Sm90ELb0ELb0ELb0ELb1ELb0ELb0ELb0ELb1ELb1ELb1ELb1ELb0EEENS1_21CollectiveEpilogueFwdINS6_IJSA_SA_SA_EEES9_SD_SF_Li256ELb1ELb1ELb1ELb0EEENS1_36VarlenDynamicPersistentTileSchedulerILi128ELi128ELi256ELi128ELb1ELb1ELb1ELb0ELb1ELb1EEEEEEEEEvNT_6ParamsE)
	.align		4
        /*0014*/ 	.word	index@(__assertfail)
	.align		4
        /*0018*/ 	.word	index@(_ZN7cutlass13device_kernelIN5flash11enable_sm90INS1_16FlashAttnFwdSm90INS1_25CollectiveMainloopFwdSm90ILi2EN4cute5tupleIJNS5_1CILi1EEES8_S8_EEENS6_IJNS7_ILi128EEESA_NS7_ILi192EEEEEELi128ENS_10bfloat16_tEfNS_4arch4Sm90ELb0ELb0ELb0ELb1ELb0ELb1ELb0ELb1ELb1ELb1ELb1ELb0EEENS1_21CollectiveEpilogueFwdINS6_IJSA_SA_SA_EEES9_SD_SF_Li256ELb1ELb1ELb1ELb0EEENS1_36VarlenDynamicPersistentTileSchedulerILi128ELi128ELi256ELi128ELb1ELb1ELb1ELb0ELb1ELb1EEEEEEEEEvNT_6ParamsE)
	.align		4
        /*001c*/ 	.word	index@(__assertfail)
	.align		4
        /*0020*/ 	.word	index@(_ZN7cutlass13device_kernelIN5flash11enable_sm90INS1_16FlashAttnFwdSm90INS1_25CollectiveMainloopFwdSm90ILi2EN4cute5tupleIJNS5_1CILi1EEES8_S8_EEENS6_IJNS7_ILi128EEENS7_ILi96EEENS7_ILi192EEEEEELi128ENS_10bfloat16_tEfNS_4arch4Sm90ELb0ELb1ELb0ELb0ELb0ELb0ELb0ELb1ELb1ELb1ELb1ELb0EEENS1_21CollectiveEpilogueFwdINS6_IJSA_SA_SB_EEES9_SE_SG_Li256ELb0ELb1ELb1ELb0EEENS1_19SingleTileSchedulerILb0ELb1ELb1ELi128EEEEEEEEEvNT_6ParamsE)
	.align		4
        /*0024*/ 	.word	index@(__assertfail)
	.align		4
        /*0028*/ 	.word	index@(_ZN7cutlass13device_kernelIN5flash11enable_sm90INS1_16FlashAttnFwdSm90INS1_25CollectiveMainloopFwdSm90ILi2EN4cute5tupleIJNS5_1CILi1EEES8_S8_EEENS6_IJNS7_ILi128EEENS7_ILi96EEENS7_ILi192EEEEEELi128ENS_10bfloat16_tEfNS_4arch4Sm90ELb0ELb1ELb0ELb1ELb0ELb0ELb0ELb1ELb1ELb1ELb1ELb0EEENS1_21CollectiveEpilogueFwdINS6_IJSA_SA_SB_EEES9_SE_SG_Li256ELb1ELb1ELb1ELb0EEENS1_36VarlenDynamicPersistentTileSchedulerILi128ELi96ELi256ELi128ELb1ELb1ELb1ELb1ELb0ELb1EEEEEEEEEvNT_6ParamsE)
	.align		4
        /*002c*/ 	.word	index@(__assertfail)
	.align		4
        /*0030*/ 	.word	index@(_ZN7cutlass13device_kernelIN5flash11enable_sm90INS1_16FlashAttnFwdSm90INS1_25CollectiveMainloopFwdSm90ILi2EN4cute5tupleIJNS5_1CILi1EEES8_S8_EEENS6_IJNS7_ILi128EEENS7_ILi96EEENS7_ILi192EEEEEELi128ENS_10bfloat16_tEfNS_4arch4Sm90ELb0ELb1ELb0ELb1ELb0ELb1ELb0ELb1ELb1ELb1ELb1ELb0EEENS1_21CollectiveEpilogueFwdINS6_IJSA_SA_SB_EEES9_SE_SG_Li256ELb1ELb1ELb1ELb0EEENS1_36VarlenDynamicPersistentTileSchedulerILi128ELi96ELi256ELi128ELb1ELb1ELb1ELb1ELb0ELb1EEEEEEEEEvNT_6ParamsE)
	.align		4
        /*0034*/ 	.word	index@(__assertfail)
	.align		4
        /*0038*/ 	.word	index@(_ZN7cutlass13device_kernelIN5flash11enable_sm90INS1_16FlashAttnFwdSm90INS1_25CollectiveMainloopFwdSm90ILi2EN4cute5tupleIJNS5_1CILi1EEES8_S8_EEENS6_IJNS7_ILi128EEESA_NS7_ILi192EEEEEELi128ENS_10bfloat16_tEfNS_4arch4Sm90ELb1ELb0ELb0ELb0ELb0ELb0ELb0ELb1ELb1ELb1ELb1ELb0EEENS1_21CollectiveEpilogueFwdINS6_IJSA_SA_SA_EEES9_SD_SF_Li256ELb0ELb1ELb1ELb0EEENS1_19SingleTileSchedulerILb0ELb1ELb1ELi128EEEEEEEEEvNT_6ParamsE)
	.align		4
        /*003c*/ 	.word	index@(__assertfail)
	.align		4
        /*0040*/ 	.word	index@(_ZN7cutlass13device_kernelIN5flash11enable_sm90INS1_16FlashAttnFwdSm90INS1_25CollectiveMainloopFwdSm90ILi2EN4cute5tupleIJNS5_1CILi1EEES8_S8_EEENS6_IJNS7_ILi128EEESA_NS7_ILi192EEEEEELi128ENS_10bfloat16_tEfNS_4arch4Sm90ELb1ELb0ELb0ELb1ELb0ELb0ELb0ELb1ELb1ELb1ELb1ELb0EEENS1_21CollectiveEpilogueFwdINS6_IJSA_SA_SA_EEES9_SD_SF_Li256ELb1ELb1ELb1ELb0EEENS1_36VarlenDynamicPersistentTileSchedulerILi128ELi128ELi256ELi128ELb1ELb1ELb1ELb1ELb1ELb1EEEEEEEEEvNT_6ParamsE)
	.align		4
        /*0044*/ 	.word	index@(__assertfail)
	.align		4
        /*0048*/ 	.word	index@(_ZN7cutlass13device_kernelIN5flash11enable_sm90INS1_16FlashAttnFwdSm90INS1_25CollectiveMainloopFwdSm90ILi2EN4cute5tupleIJNS5_1CILi1EEES8_S8_EEENS6_IJNS7_ILi128EEESA_NS7_ILi192EEEEEELi128ENS_10bfloat16_tEfNS_4arch4Sm90ELb1ELb0ELb0ELb1ELb0ELb1ELb0ELb1ELb1ELb1ELb1ELb0EEENS1_21CollectiveEpilogueFwdINS6_IJSA_SA_SA_EEES9_SD_SF_Li256ELb1ELb1ELb1ELb0EEENS1_36VarlenDynamicPersistentTileSchedulerILi128ELi128ELi256ELi128ELb1ELb1ELb1ELb1ELb1ELb1EEEEEEEEEvNT_6ParamsE)
	.align		4
        /*004c*/ 	.word	index@(__assertfail)
	.align		4
        /*0050*/ 	.word	index@(_ZN7cutlass13device_kernelIN5flash11enable_sm90INS1_16FlashAttnFwdSm90INS1_25CollectiveMainloopFwdSm90ILi2EN4cute5tupleIJNS5_1CILi1EEES8_S8_EEENS6_IJNS7_ILi64EEESA_SA_EEELi512ENS_10bfloat16_tEfNS_4arch4Sm90ELb0ELb0ELb0ELb0ELb0ELb0ELb0ELb0ELb0ELb1ELb1ELb0EEENS1_21CollectiveEpilogueFwdINS6_IJSA_NS7_ILi512EEESA_EEES9_SC_SE_Li256ELb0ELb1ELb1ELb0EEENS1_19SingleTileSchedulerILb0ELb1ELb1ELi64EEEEEEEEEvNT_6ParamsE)
	.align		4
        /*0054*/ 	.word	index@(__assertfail)
	.align		4
        /*0058*/ 	.word	index@(_ZN7cutlass13device_kernelIN5flash11enable_sm90INS1_16FlashAttnFwdSm90INS1_25CollectiveMainloopFwdSm90ILi2EN4cute5tupleIJNS5_1CILi1EEES8_S8_EEENS6_IJNS7_ILi64EEESA_SA_EEELi512ENS_10bfloat16_tEfNS_4arch4Sm90ELb0ELb0ELb0ELb0ELb0ELb0ELb1ELb0ELb0ELb1ELb1ELb0EEENS1_21CollectiveEpilogueFwdINS6_IJSA_NS7_ILi512EEESA_EEES9_SC_SE_Li256ELb0ELb1ELb1ELb0EEENS1_19SingleTileSchedulerILb0ELb1ELb1ELi64EEEEEEEEEvNT_6ParamsE)
	.align		4
        /*005c*/ 	.word	index@(__assertfail)
	.align		4
        /*0060*/ 	.word	index@(_ZN7cutlass13device_kernelIN5flash11enable_sm90INS1_16FlashAttnFwdSm90INS1_25CollectiveMainloopFwdSm90ILi2EN4cute5tupleIJNS5_1CILi1EEES8_S8_EEENS6_IJNS7_ILi64EEESA_SA_EEELi512ENS_10bfloat16_tEfNS_4arch4Sm90ELb0ELb0ELb0ELb1ELb0ELb0ELb0ELb0ELb0ELb1ELb1ELb0EEENS1_21CollectiveEpilogueFwdINS6_IJSA_NS7_ILi512EEESA_EEES9_SC_SE_Li256ELb1ELb1ELb1ELb0EEENS1_36VarlenDynamicPersistentTileSchedulerILi64ELi64ELi256ELi128ELb1ELb1ELb1ELb0ELb1ELb1EEEEEEEEEvNT_6ParamsE)
	.align		4
        /*0064*/ 	.word	index@(__assertfail)
	.align		4
        /*0068*/ 	.word	index@(_ZN7cutlass13device_kernelIN5flash11enable_sm90INS1_16FlashAttnFwdSm90INS1_25CollectiveMainloopFwdSm90ILi2EN4cute5tupleIJNS5_1CILi1EEES8_S8_EEENS6_IJNS7_ILi64EEESA_SA_EEELi512ENS_10bfloat16_tEfNS_4arch4Sm90ELb0ELb0ELb0ELb1ELb0ELb1ELb0ELb0ELb0ELb1ELb1ELb0EEENS1_21CollectiveEpilogueFwdINS6_IJSA_NS7_ILi512EEESA_EEES9_SC_SE_Li256ELb1ELb1ELb1ELb0EEENS1_36VarlenDynamicPersistentTileSchedulerILi64ELi64ELi256ELi128ELb1ELb1ELb1ELb0ELb1ELb1EEEEEEEEEvNT_6ParamsE)
	.align		4
        /*006c*/ 	.word	index@(__assertfail)
	.align		4
        /*0070*/ 	.word	index@(_ZN7cutlass13device_kernelIN5flash11enable_sm90INS1_16FlashAttnFwdSm90INS1_25CollectiveMainloopFwdSm90ILi2EN4cute5tupleIJNS5_1CILi1EEES8_S8_EEENS6_IJNS7_ILi64EEESA_SA_EEELi512ENS_10bfloat16_tEfNS_4arch4Sm90ELb0ELb0ELb0ELb1ELb0ELb0ELb1ELb0ELb0ELb1ELb1ELb0EEENS1_21CollectiveEpilogueFwdINS6_IJSA_NS7_ILi512EEESA_EEES9_SC_SE_Li256ELb1ELb1ELb1ELb0EEENS1_36VarlenDynamicPersistentTileSchedulerILi64ELi64ELi256ELi128ELb1ELb1ELb1ELb0ELb1ELb1EEEEEEEEEvNT_6ParamsE)
	.align		4
        /*0074*/ 	.word	index@(__assertfail)
	.align		4
        /*0078*/ 	.word	index@(_ZN7cutlass13device_kernelIN5flash11enable_sm90INS1_16FlashAttnFwdSm90INS1_25CollectiveMainloopFwdSm90ILi2EN4cute5tupleIJNS5_1CILi1EEES8_S8_EEENS6_IJNS7_ILi64EEESA_SA_EEELi512ENS_10bfloat16_tEfNS_4arch4Sm90ELb0ELb0ELb0ELb1ELb0ELb1ELb1ELb0ELb0ELb1ELb1ELb0EEENS1_21CollectiveEpilogueFwdINS6_IJSA_NS7_ILi512EEESA_EEES9_SC_SE_Li256ELb1ELb1ELb1ELb0EEENS1_36VarlenDynamicPersistentTileSchedulerILi64ELi64ELi256ELi128ELb1ELb1ELb1ELb0ELb1ELb1EEEEEEEEEvNT_6ParamsE)
	.align		4
        /*007c*/ 	.word	index@(__assertfail)
	.align		4
        /*0080*/ 	.word	index@(_ZN7cutlass13device_kernelIN5flash11enable_sm90INS1_16FlashAttnFwdSm90INS1_25CollectiveMainloopFwdSm90ILi2EN4cute5tupleIJNS5_1CILi1EEES8_S8_EEENS6_IJNS7_ILi64EEESA_SA_EEELi512ENS_10bfloat16_tEfNS_4arch4Sm90ELb0ELb1ELb0ELb0ELb0ELb0ELb0ELb0ELb0ELb1ELb1ELb0EEENS1_21CollectiveEpilogueFwdINS6_IJSA_NS7_ILi512EEESA_EEES9_SC_SE_Li256ELb0ELb1ELb1ELb0EEENS1_19SingleTileSchedulerILb0ELb1ELb1ELi64EEEEEEEEEvNT_6ParamsE)
	.align		4
        /*0084*/ 	.word	index@(__assertfail)
	.align		4
        /*0088*/ 	.word	index@(_ZN7cutlass13device_kernelIN5flash11enable_sm90INS1_16FlashAttnFwdSm90INS1_25CollectiveMainloopFwdSm90ILi2EN4cute5tupleIJNS5_1CILi1EEES8_S8_EEENS6_IJNS7_ILi64EEESA_SA_EEELi512ENS_10bfloat16_tEfNS_4arch4Sm90ELb0ELb1ELb0ELb0ELb0ELb0ELb1ELb0ELb0ELb1ELb1ELb0EEENS1_21CollectiveEpilogueFwdINS6_IJSA_NS7_ILi512EEESA_EEES9_SC_SE_Li256ELb0ELb1ELb1ELb0EEENS1_19SingleTileSchedulerILb0ELb1ELb1ELi64EEEEEEEEEvNT_6ParamsE)
	.align		4
        /*008c*/ 	.word	index@(__assertfail)
	.align		4
        /*0090*/ 	.word	index@(_ZN7cutlass13device_kernelIN5flash11enable_sm90INS1_16FlashAttnFwdSm90INS1_25CollectiveMainloopFwdSm90ILi2EN4cute5tupleIJNS5_1CILi1EEES8_S8_EEENS6_IJNS7_ILi64EEESA_SA_EEELi512ENS_10bfloat16_tEfNS_4arch4Sm90ELb0ELb1ELb0ELb1ELb0ELb0ELb0ELb0ELb0ELb1ELb1ELb0EEENS1_21CollectiveEpilogueFwdINS6_IJSA_NS7_ILi512EEESA_EEES9_SC_SE_Li256ELb1ELb1ELb1ELb0EEENS1_36VarlenDynamicPersistentTileSchedulerILi64ELi64ELi256ELi128ELb1ELb1ELb1ELb1ELb0ELb1EEEEEEEEEvNT_6ParamsE)
	.align		4
        /*0094*/ 	.word	index@(__assertfail)
	.align		4
        /*0098*/ 	.word	index@(_ZN7cutlass13device_kernelIN5flash11enable_sm90INS1_16FlashAttnFwdSm90INS1_25CollectiveMainloopFwdSm90ILi2EN4cute5tupleIJNS5_1CILi1EEES8_S8_EEENS6_IJNS7_ILi64EEESA_SA_EEELi512ENS_10bfloat16_tEfNS_4arch4Sm90ELb0ELb1ELb0ELb1ELb0ELb1ELb0ELb0ELb0ELb1ELb1ELb0EEENS1_21CollectiveEpilogueFwdINS6_IJSA_NS7_ILi512EEESA_EEES9_SC_SE_Li256ELb1ELb1ELb1ELb0EEENS1_36VarlenDynamicPersistentTileSchedulerILi64ELi64ELi256ELi128ELb1ELb1ELb1ELb1ELb0ELb1EEEEEEEEEvNT_6ParamsE)
	.align		4
        /*009c*/ 	.word	index@(__assertfail)
	.align		4
        /*00a0*/ 	.word	index@(_ZN7cutlass13device_kernelIN5flash11enable_sm90INS1_16FlashAttnFwdSm90INS1_25CollectiveMainloopFwdSm90ILi2EN4cute5tupleIJNS5_1CILi1EEES8_S8_EEENS6_IJNS7_ILi64EEESA_SA_EEELi512ENS_10bfloat16_tEfNS_4arch4Sm90ELb0ELb1ELb0ELb1ELb0ELb0ELb1ELb0ELb0ELb1ELb1ELb0EEENS1_21CollectiveEpilogueFwdINS6_IJSA_NS7_ILi512EEESA_EEES9_SC_SE_Li256ELb1ELb1ELb1ELb0EEENS1_36VarlenDynamicPersistentTileSchedulerILi64ELi64ELi256ELi128ELb1ELb1ELb1ELb1ELb0ELb1EEEEEEEEEvNT_6ParamsE)
	.align		4
        /*00a4*/ 	.word	index@(__assertfail)
	.align		4
        /*00a8*/ 	.word	index@(_ZN7cutlass13device_kernelIN5flash11enable_sm90INS1_16FlashAttnFwdSm90INS1_25CollectiveMainloopFwdSm90ILi2EN4cute5tupleIJNS5_1CILi1EEES8_S8_EEENS6_IJNS7_ILi64EEESA_SA_EEELi512ENS_10bfloat16_tEfNS_4arch4Sm90ELb0ELb1ELb0ELb1ELb0ELb1ELb1ELb0ELb0ELb1ELb1ELb0EEENS1_21CollectiveEpilogueFwdINS6_IJSA_NS7_ILi512EEESA_EEES9_SC_SE_Li256ELb1ELb1ELb1ELb0EEENS1_36VarlenDynamicPersistentTileSchedulerILi64ELi64ELi256ELi128ELb1ELb1ELb1ELb1ELb0ELb1EEEEEEEEEvNT_6ParamsE)
	.align		4
        /*00ac*/ 	.word	index@(__assertfail)
	.align		4
        /*00b0*/ 	.word	index@(_ZN7cutlass13device_kernelIN5flash11enable_sm90INS1_16FlashAttnFwdSm90INS1_25CollectiveMainloopFwdSm90ILi2EN4cute5tupleIJNS5_1CILi1EEES8_S8_EEENS6_IJNS7_ILi64EEESA_SA_EEELi512ENS_10bfloat16_tEfNS_4arch4Sm90ELb1ELb0ELb0ELb0ELb0ELb0ELb0ELb0ELb0ELb1ELb1ELb0EEENS1_21CollectiveEpilogueFwdINS6_IJSA_NS7_ILi512EEESA_EEES9_SC_SE_Li256ELb0ELb1ELb1ELb0EEENS1_19SingleTileSchedulerILb0ELb1ELb1ELi64EEEEEEEEEvNT_6ParamsE)
	.align		4
        /*00b4*/ 	.word	index@(__assertfail)
	.align		4
        /*00b8*/ 	.word	index@(_ZN7cutlass13device_kernelIN5flash11enable_sm90INS1_16FlashAttnFwdSm90INS1_25CollectiveMainloopFwdSm90ILi2EN4cute5tupleIJNS5_1CILi1EEES8_S8_EEENS6_IJNS7_ILi64EEESA_SA_EEELi512ENS_10bfloat16_tEfNS_4arch4Sm90ELb1ELb0ELb0ELb0ELb0ELb0ELb1ELb0ELb0ELb1ELb1ELb0EEENS1_21CollectiveEpilogueFwdINS6_IJSA_NS7_ILi512EEESA_EEES9_SC_SE_Li256ELb0ELb1ELb1ELb0EEENS1_19SingleTileSchedulerILb0ELb1ELb1ELi64EEEEEEEEEvNT_6ParamsE)
	.align		4
        /*00bc*/ 	.word	index@(__assertfail)
	.align		4
        /*00c0*/ 	.word	index@(_ZN7cutlass13device_kernelIN5flash11enable_sm90INS1_16FlashAttnFwdSm90INS1_25CollectiveMainloopFwdSm90ILi2EN4cute5tupleIJNS5_1CILi1EEES8_S8_EEENS6_IJNS7_ILi64EEESA_SA_EEELi512ENS_10bfloat16_tEfNS_4arch4Sm90ELb1ELb0ELb0ELb1ELb0ELb0ELb0ELb0ELb0ELb1ELb1ELb0EEENS1_21CollectiveEpilogueFwdINS6_IJSA_NS7_ILi512EEESA_EEES9_SC_SE_Li256ELb1ELb1ELb1ELb0EEENS1_36VarlenDynamicPersistentTileSchedulerILi64ELi64ELi256ELi128ELb1ELb1ELb1ELb1ELb1ELb1EEEEEEEEEvNT_6ParamsE)
	.align		4
        /*00c4*/ 	.word	index@(__assertfail)
	.align		4
        /*00c8*/ 	.word	index@(_ZN7cutlass13device_kernelIN5flash11enable_sm90INS1_16FlashAttnFwdSm90INS1_25CollectiveMainloopFwdSm90ILi2EN4cute5tupleIJNS5_1CILi1EEES8_S8_EEENS6_IJNS7_ILi64EEESA_SA_EEELi512ENS_10bfloat16_tEfNS_4arch4Sm90ELb1ELb0ELb0ELb1ELb0ELb1ELb0ELb0ELb0ELb1ELb1ELb0EEENS1_21CollectiveEpilogueFwdINS6_IJSA_NS7_ILi512EEESA_EEES9_SC_SE_Li256ELb1ELb1ELb1ELb0EEENS1_36VarlenDynamicPersistentTileSchedulerILi64ELi64ELi256ELi128ELb1ELb1ELb1ELb1ELb1ELb1EEEEEEEEEvNT_6ParamsE)
	.align		4
        /*00cc*/ 	.word	index@(__assertfail)
	.align		4
        /*00d0*/ 	.word	index@(_ZN7cutlass13device_kernelIN5flash11enable_sm90INS1_16FlashAttnFwdSm90INS1_25CollectiveMainloopFwdSm90ILi2EN4cute5tupleIJNS5_1CILi1EEES8_S8_EEENS6_IJNS7_ILi64EEESA_SA_EEELi512ENS_10bfloat16_tEfNS_4arch4Sm90ELb1ELb0ELb0ELb1ELb0ELb0ELb1ELb0ELb0ELb1ELb1ELb0EEENS1_21CollectiveEpilogueFwdINS6_IJSA_NS7_ILi512EEESA_EEES9_SC_SE_Li256ELb1ELb1ELb1ELb0EEENS1_36VarlenDynamicPersistentTileSchedulerILi64ELi64ELi256ELi128ELb1ELb1ELb1ELb1ELb1ELb1EEEEEEEEEvNT_6ParamsE)
	.align		4
        /*00d4*/ 	.word	index@(__assertfail)
	.align		4
        /*00d8*/ 	.word	index@(_ZN7cutlass13device_kernelIN5flash11enable_sm90INS1_16FlashAttnFwdSm90INS1_25CollectiveMainloopFwdSm90ILi2EN4cute5tupleIJNS5_1CILi1EEES8_S8_EEENS6_IJNS7_ILi64EEESA_SA_EEELi512ENS_10bfloat16_tEfNS_4arch4Sm90ELb1ELb0ELb0ELb1ELb0ELb1ELb1ELb0ELb0ELb1ELb1ELb0EEENS1_21CollectiveEpilogueFwdINS6_IJSA_NS7_ILi512EEESA_EEES9_SC_SE_Li256ELb1ELb1ELb1ELb0EEENS1_36VarlenDynamicPersistentTileSchedulerILi64ELi64ELi256ELi128ELb1ELb1ELb1ELb1ELb1ELb1EEEEEEEEEvNT_6ParamsE)
	.align		4
        /*00dc*/ 	.word	index@(__assertfail)
	.align		4
        /*00e0*/ 	.word	index@(_ZN7cutlass13device_kernelIN5flash11enable_sm90INS1_16FlashAttnFwdSm90INS1_25CollectiveMainloopFwdSm90ILi2EN4cute5tupleIJNS5_1CILi1EEES8_S8_EEENS6_IJNS7_ILi128EEENS7_ILi96EEENS7_ILi64EEEEEELi256ENS_10bfloat16_tEfNS_4arch4Sm90ELb0ELb0ELb0ELb0ELb0ELb0ELb0ELb1ELb0ELb1ELb1ELb0EEENS1_21CollectiveEpilogueFwdINS6_IJSA_NS7_ILi256EEESB_EEES9_SE_SG_Li256ELb0ELb1ELb1ELb0EEENS1_19SingleTileSchedulerILb0ELb1ELb1ELi128EEEEEEEEEvNT_6ParamsE)
	.align		4
        /*00e4*/ 	.word	index@(__assertfail)
	.align		4
        /*00e8*/ 	.word	index@(_ZN7cutlass13device_kernelIN5flash11enable_sm90INS1_16FlashAttnFwdSm90INS1_25CollectiveMainloopFwdSm90ILi2EN4cute5tupleIJNS5_1CILi1EEES8_S8_EEENS6_IJNS7_ILi128EEENS7_ILi96EEENS7_ILi64EEEEEELi256ENS_10bfloat16_tEfNS_4arch4Sm90ELb0ELb0ELb0ELb0ELb0ELb0ELb1ELb1ELb0ELb1ELb1ELb0EEENS1_21CollectiveEpilogueFwdINS6_IJSA_NS7_ILi256EEESB_EEES9_SE_SG_Li256ELb0ELb1ELb1ELb0EEENS1_19SingleTileSchedulerILb0ELb1ELb1ELi128EEEEEEEEEvNT_6ParamsE)
	.align		4
        /*00ec*/ 	.word	index@(__assertfail)
	.align		4
        /*00f0*/ 	.word	index@(_ZN7cutlass13device_kernelIN5flash11enable_sm90INS1_16FlashAttnFwdSm90INS1_25CollectiveMainloopFwdSm90ILi2EN4cute5tupleIJNS5_1CILi1EEES8_S8_EEENS6_IJNS7_ILi128EEENS7_ILi96EEENS7_ILi64EEEEEELi256ENS_10bfloat16_tEfNS_4arch4Sm90ELb0ELb0ELb0ELb1ELb0ELb0ELb0ELb1ELb0ELb1ELb1ELb0EEENS1_21CollectiveEpilogueFwdINS6_IJSA_NS7_ILi256EEESB_EEES9_SE_SG_Li256ELb1ELb1ELb1ELb0EEENS1_36VarlenDynamicPersistentTileSchedulerILi128ELi96ELi256ELi128ELb1ELb1ELb1ELb0ELb1ELb1EEEEEEEEEvNT_6ParamsE)
	.align		4
        /*00f4*/ 	.word	index@(__assertfail)
	.align		4
        /*00f8*/ 	.word	index@(_ZN7cutlass13device_kernelIN5flash11enable_sm90INS1_16FlashAttnFwdSm90INS1_25CollectiveMainloopFwdSm90ILi2EN4cute5tupleIJNS5_1CILi1EEES8_S8_EEENS6_IJNS7_ILi128EEENS7_ILi96EEENS7_ILi64EEEEEELi256ENS_10bfloat16_tEfNS_4arch4Sm90ELb0ELb0ELb0ELb1ELb0ELb1ELb0ELb1ELb0ELb1ELb1ELb0EEENS1_21CollectiveEpilogueFwdINS6_IJSA_NS7_ILi256EEESB_EEES9_SE_SG_Li256ELb1ELb1ELb1ELb0EEENS1_36VarlenDynamicPersistentTileSchedulerILi128ELi96ELi256ELi128ELb1ELb1ELb1ELb0ELb1ELb1EEEEEEEEEvNT_6ParamsE)
	.align		4
        /*00fc*/ 	.word	index@(__assertfail)
	.align		4
        /*0100*/ 	.word	index@(_ZN7cutlass13device_kernelIN5flash11enable_sm90INS1_16FlashAttnFwdSm90INS1_25CollectiveMainloopFwdSm90ILi2EN4cute5tupleIJNS5_1CILi1EEES8_S8_EEENS6_IJNS7_ILi128EEENS7_ILi96EEENS7_ILi64EEEEEELi256ENS_10bfloat16_tEfNS_4arch4Sm90ELb0ELb0ELb0ELb1ELb0ELb0ELb1ELb1ELb0ELb1ELb1ELb0EEENS1_21CollectiveEpilogueFwdINS6_IJSA_NS7_ILi256EEESB_EEES9_SE_SG_Li256ELb1ELb1ELb1ELb0EEENS1_36VarlenDynamicPersistentTileSchedulerILi128ELi96ELi256ELi128ELb1ELb1ELb1ELb0ELb1ELb1EEEEEEEEEvNT_6ParamsE)
	.align		4
        /*0104*/ 	.word	index@(__assertfail)
	.align		4
        /*0108*/ 	.word	index@(_ZN7cutlass13device_kernelIN5flash11enable_sm90INS1_16FlashAttnFwdSm90INS1_25CollectiveMainloopFwdSm90ILi2EN4cute5tupleIJNS5_1CILi1EEES8_S8_EEENS6_IJNS7_ILi128EEENS7_ILi96EEENS7_ILi64EEEEEELi256ENS_10bfloat16_tEfNS_4arch4Sm90ELb0ELb0ELb0ELb1ELb0ELb1ELb1ELb1ELb0ELb1ELb1ELb0EEENS1_21CollectiveEpilogueFwdINS6_IJSA_NS7_ILi256EEESB_EEES9_SE_SG_Li256ELb1ELb1ELb1ELb0EEENS1_36VarlenDynamicPersistentTileSchedulerILi128ELi96ELi256ELi128ELb1ELb1ELb1ELb0ELb1ELb1EEEEEEEEEvNT_6ParamsE)
	.align		4
        /*010c*/ 	.word	index@(__assertfail)
	.align		4
        /*0110*/ 	.word	index@(_ZN7cutlass13device_kernelIN5flash11enable_sm90INS1_16FlashAttnFwdSm90INS1_25CollectiveMainloopFwdSm90ILi2EN4cute5tupleIJNS5_1CILi1EEES8_S8_EEENS6_IJNS7_ILi128EEENS7_ILi96EEENS7_ILi64EEEEEELi256ENS_10bfloat16_tEfNS_4arch4Sm90ELb0ELb1ELb0ELb0ELb0ELb0ELb0ELb1ELb0ELb1ELb1ELb0EEENS1_21CollectiveEpilogueFwdINS6_IJSA_NS7_ILi256EEESB_EEES9_SE_SG_Li256ELb0ELb1ELb1ELb0EEENS1_19SingleTileSchedulerILb0ELb1ELb1ELi128EEEEEEEEEvNT_6ParamsE)
	.align		4
        /*0114*/ 	.word	index@(__assertfail)
	.align		4
        /*0118*/ 	.word	index@(_ZN7cutlass13device_kernelIN5flash11enable_sm90INS1_16FlashAttnFwdSm90INS1_25CollectiveMainloopFwdSm90ILi2EN4cute5tupleIJNS5_1CILi1EEES8_S8_EEENS6_IJNS7_ILi128EEENS7_ILi96EEENS7_ILi64EEEEEELi256ENS_10bfloat16_tEfNS_4arch4Sm90ELb0ELb1ELb0ELb0ELb0ELb0ELb1ELb1ELb0ELb1ELb1ELb0EEENS1_21CollectiveEpilogueFwdINS6_IJSA_NS7_ILi256EEESB_EEES9_SE_SG_Li256ELb0ELb1ELb1ELb0EEENS1_19SingleTileSchedulerILb0ELb1ELb1ELi128EEEEEEEEEvNT_6ParamsE)
	.align		4
        /*011c*/ 	.word	index@(__assertfail)
	.align		4
        /*0120*/ 	.word	index@(_ZN7cutlass13device_kernelIN5flash11enable_sm90INS1_16FlashAttnFwdSm90INS1_25CollectiveMainloopFwdSm90ILi2EN4cute5tupleIJNS5_1CILi1EEES8_S8_EEENS6_IJNS7_ILi128EEENS7_ILi96EEENS7_ILi64EEEEEELi256ENS_10bfloat16_tEfNS_4arch4Sm90ELb0ELb1ELb0ELb1ELb0ELb0ELb0ELb1ELb0ELb1ELb1ELb0EEENS1_21CollectiveEpilogueFwdINS6_IJSA_NS7_ILi256EEESB_EEES9_SE_SG_Li256ELb1ELb1ELb1ELb0EEENS1_36VarlenDynamicPersistentTileSchedulerILi128ELi96ELi256ELi128ELb1ELb1ELb1ELb1ELb0ELb1EEEEEEEEEvNT_6ParamsE)
	.align		4
        /*0124*/ 	.word	index@(__assertfail)
	.align		4
        /*0128*/ 	.word	index@(_ZN7cutlass13device_kernelIN5flash11enable_sm90INS1_16FlashAttnFwdSm90INS1_25CollectiveMainloopFwdSm90ILi2EN4cute5tupleIJNS5_1CILi1EEES8_S8_EEENS6_IJNS7_ILi128EEENS7_ILi96EEENS7_ILi64EEEEEELi256ENS_10bfloat16_tEfNS_4arch4Sm90ELb0ELb1ELb0ELb1ELb0ELb1ELb0ELb1ELb0ELb1ELb1ELb0EEENS1_21CollectiveEpilogueFwdINS6_IJSA_NS7_ILi256EEESB_EEES9_SE_SG_Li256ELb1ELb1ELb1ELb0EEENS1_36VarlenDynamicPersistentTileSchedulerILi128ELi96ELi256ELi128ELb1ELb1ELb1ELb1ELb0ELb1EEEEEEEEEvNT_6ParamsE)
	.align		4
        /*012c*/ 	.word	index@(__assertfail)
	.align		4
        /*0130*/ 	.word	index@(_ZN7cutlass13device_kernelIN5flash11enable_sm90INS1_16FlashAttnFwdSm90INS1_25CollectiveMainloopFwdSm90ILi2EN4cute5tupleIJNS5_1CILi1EEES8_S8_EEENS6_IJNS7_ILi128EEENS7_ILi96EEENS7_ILi64EEEEEELi256ENS_10bfloat16_tEfNS_4arch4Sm90ELb0ELb1ELb0ELb1ELb0ELb0ELb1ELb1ELb0ELb1ELb1ELb0EEENS1_21CollectiveEpilogueFwdINS6_IJSA_NS7_ILi256EEESB_EEES9_SE_SG_Li256ELb1ELb1ELb1ELb0EEENS1_36VarlenDynamicPersistentTileSchedulerILi128ELi96ELi256ELi128ELb1ELb1ELb1ELb1ELb0ELb1EEEEEEEEEvNT_6ParamsE)
	.align		4
        /*0134*/ 	.word	index@(__assertfail)
	.align		4
        /*0138*/ 	.word	index@(_ZN7cutlass13device_kernelIN5flash11enable_sm90INS1_16FlashAttnFwdSm90INS1_25CollectiveMainloopFwdSm90ILi2EN4cute5tupleIJNS5_1CILi1EEES8_S8_EEENS6_IJNS7_ILi128EEENS7_ILi96EEENS7_ILi64EEEEEELi256ENS_10bfloat16_tEfNS_4arch4Sm90ELb0ELb1ELb0ELb1ELb0ELb1ELb1ELb1ELb0ELb1ELb1ELb0EEENS1_21CollectiveEpilogueFwdINS6_IJSA_NS7_ILi256EEESB_EEES9_SE_SG_Li256ELb1ELb1ELb1ELb0EEENS1_36VarlenDynamicPersistentTileSchedulerILi128ELi96ELi256ELi128ELb1ELb1ELb1ELb1ELb0ELb1EEEEEEEEEvNT_6ParamsE)
	.align		4
        /*013c*/ 	.word	index@(__assertfail)
	.align		4
        /*0140*/ 	.word	index@(_ZN7cutlass13device_kernelIN5flash11enable_sm90INS1_16FlashAttnFwdSm90INS1_25CollectiveMainloopFwdSm90ILi2EN4cute5tupleIJNS5_1CILi1EEES8_S8_EEENS6_IJNS7_ILi128EEENS7_ILi96EEENS7_ILi64EEEEEELi256ENS_10bfloat16_tEfNS_4arch4Sm90ELb1ELb0ELb0ELb0ELb0ELb0ELb0ELb1ELb0ELb1ELb1ELb0EEENS1_21CollectiveEpilogueFwdINS6_IJSA_NS7_ILi256EEESB_EEES9_SE_SG_Li256ELb0ELb1ELb1ELb0EEENS1_19SingleTileSchedulerILb0ELb1ELb1ELi128EEEEEEEEEvNT_6ParamsE)
	.align		4
        /*0144*/ 	.word	index@(__assertfail)
	.align		4
        /*0148*/ 	.word	index@(_ZN7cutlass13device_kernelIN5flash11enable_sm90INS1_16FlashAttnFwdSm90INS1_25CollectiveMainloopFwdSm90ILi2EN4cute5tupleIJNS5_1CILi1EEES8_S8_EEENS6_IJNS7_ILi128EEENS7_ILi96EEENS7_ILi64EEEEEELi256ENS_10bfloat16_tEfNS_4arch4Sm90ELb1ELb0ELb0ELb0ELb0ELb0ELb1ELb1ELb0ELb1ELb1ELb0EEENS1_21CollectiveEpilogueFwdINS6_IJSA_NS7_ILi256EEESB_EEES9_SE_SG_Li256ELb0ELb1ELb1ELb0EEENS1_19SingleTileSchedulerILb0ELb1ELb1ELi128EEEEEEEEEvNT_6ParamsE)
	.align		4
        /*014c*/ 	.word	index@(__assertfail)
	.align		4
        /*0150*/ 	.word	index@(_ZN7cutlass13device_kernelIN5flash11enable_sm90INS1_16FlashAttnFwdSm90INS1_25CollectiveMainloopFwdSm90ILi2EN4cute5tupleIJNS5_1CILi1EEES8_S8_EEENS6_IJNS7_ILi128EEENS7_ILi96EEENS7_ILi64EEEEEELi256ENS_10bfloat16_tEfNS_4arch4Sm90ELb1ELb0ELb0ELb1ELb0ELb0ELb0ELb1ELb0ELb1ELb1ELb0EEENS1_21CollectiveEpilogueFwdINS6_IJSA_NS7_ILi256EEESB_EEES9_SE_SG_Li256ELb1ELb1ELb1ELb0EEENS1_36VarlenDynamicPersistentTileSchedulerILi128ELi96ELi256ELi128ELb1ELb1ELb1ELb1ELb1ELb1EEEEEEEEEvNT_6ParamsE)
	.align		4
        /*0154*/ 	.word	index@(__assertfail)
	.align		4
        /*0158*/ 	.word	index@(_ZN7cutlass13device_kernelIN5flash11enable_sm90INS1_16FlashAttnFwdSm90INS1_25CollectiveMainloopFwdSm90ILi2EN4cute5tupleIJNS5_1CILi1EEES8_S8_EEENS6_IJNS7_ILi128EEENS7_ILi96EEENS7_ILi64EEEEEELi256ENS_10bfloat16_tEfNS_4arch4Sm90ELb1ELb0ELb0ELb1ELb0ELb1ELb0ELb1ELb0ELb1ELb1ELb0EEENS1_21CollectiveEpilogueFwdINS6_IJSA_NS7_ILi256EEESB_EEES9_SE_SG_Li256ELb1ELb1ELb1ELb0EEENS1_36VarlenDynamicPersistentTileSchedulerILi128ELi96ELi256ELi128ELb1ELb1ELb1ELb1ELb1ELb1EEEEEEEEEvNT_6ParamsE)
	.align		4
        /*015c*/ 	.word	index@(__assertfail)
	.align		4
        /*0160*/ 	.word	index@(_ZN7cutlass13device_kernelIN5flash11enable_sm90INS1_16FlashAttnFwdSm90INS1_25CollectiveMainloopFwdSm90ILi2EN4cute5tupleIJNS5_1CILi1EEES8_S8_EEENS6_IJNS7_ILi128EEENS7_ILi96EEENS7_ILi64EEEEEELi256ENS_10bfloat16_tEfNS_4arch4Sm90ELb1ELb0ELb0ELb1ELb0ELb0ELb1ELb1ELb0ELb1ELb1ELb0EEENS1_21CollectiveEpilogueFwdINS6_IJSA_NS7_ILi256EEESB_EEES9_SE_SG_Li256ELb1ELb1ELb1ELb0EEENS1_36VarlenDynamicPersistentTileSchedulerILi128ELi96ELi256ELi128ELb1ELb1ELb1ELb1ELb1ELb1EEEEEEEEEvNT_6ParamsE)
	.align		4
        /*0164*/ 	.word	index@(__assertfail)
	.align		4
        /*0168*/ 	.word	index@(_ZN7cutlass13device_kernelIN5flash11enable_sm90INS1_16FlashAttnFwdSm90INS1_25CollectiveMainloopFwdSm90ILi2EN4cute5tupleIJNS5_1CILi1EEES8_S8_EEENS6_IJNS7_ILi128EEENS7_ILi96EEENS7_ILi64EEEEEELi256ENS_10bfloat16_tEfNS_4arch4Sm90ELb1ELb0ELb0ELb1ELb0ELb1ELb1ELb1ELb0ELb1ELb1ELb0EEENS1_21CollectiveEpilogueFwdINS6_IJSA_NS7_ILi256EEESB_EEES9_SE_SG_Li256ELb1ELb1ELb1ELb0EEENS1_36VarlenDynamicPersistentTileSchedulerILi128ELi96ELi256ELi128ELb1ELb1ELb1ELb1ELb1ELb1EEEEEEEEEvNT_6ParamsE)
	.align		4
        /*016c*/ 	.word	index@(__assertfail)
	.align		4
        /*0170*/ 	.word	0x00000000
	.align		4
        /*0174*/ 	.word	0xfffffffe
	.align		4
        /*0178*/ 	.word	0x00000000
	.align		4
        /*017c*/ 	.word	0xfffffffd
	.align		4
        /*0180*/ 	.word	0x00000000
	.align		4
        /*0184*/ 	.word	0xfffffffc


//--------------------- .nv.constant4             --------------------------
	.section	.nv.constant4,"a",@progbits
	.align	8
	.align		8
.nv.constant4:
        /*0000*/ 	.dword	__assertfail
	.align		8
        /*0008*/ 	.dword	__unnamed_1
	.align		8
        /*0010*/ 	.dword	__unnamed_2
	.align		8
        /*0018*/ 	.dword	__unnamed_3
	.align		8
        /*0020*/ 	.dword	__unnamed_4
	.align		8
        /*0028*/ 	.dword	__unnamed_5
	.align		8
        /*0030*/ 	.dword	__unnamed_6
	.align		8
        /*0038*/ 	.dword	__unnamed_7
	.align		8
        /*0040*/ 	.dword	__unnamed_8
	.align		8
        /*0048*/ 	.dword	__unnamed_9
	.align		8
        /*0050*/ 	.dword	__unnamed_10
	.align		8
        /*0058*/ 	.dword	__unnamed_11
	.align		8
        /*0060*/ 	.dword	__unnamed_12
	.align		8
        /*0068*/ 	.dword	__unnamed_13
	.align		8
        /*0070*/ 	.dword	__unnamed_14
	.align		8
        /*0078*/ 	.dword	__unnamed_15
	.align		8
        /*0080*/ 	.dword	__unnamed_16
	.align		8
        /*0088*/ 	.dword	__unnamed_17
	.align		8
        /*0090*/ 	.dword	__unnamed_18
	.align		8
        /*0098*/ 	.dword	__unnamed_19
	.align		8
        /*00a0*/ 	.dword	__unnamed_20
	.align		8
        /*00a8*/ 	.dword	__unnamed_21
	.align		8
        /*00b0*/ 	.dword	__unnamed_22
	.align		8
        /*00b8*/ 	.dword	__unnamed_23
	.align		8
        /*00c0*/ 	.dword	_ZN73_INTERNAL_91085012_37_flash_fwd_hdimdiff_bf16_split_sm90_cu_b81ac279_36914cuda3std3__45__cpo5beginE
	.align		8
        /*00c8*/ 	.dword	_ZN73_INTERNAL_91085012_37_flash_fwd_hdimdiff_bf16_split_sm90_cu_b81ac279_36914cuda3std3__45__cpo3endE
	.align		8
        /*00d0*/ 	.dword	_ZN73_INTERNAL_91085012_37_flash_fwd_hdimdiff_bf16_split_sm90_cu_b81ac279_36914cuda3std3__45__cpo6cbeginE
	.align		8
        /*00d8*/ 	.dword	_ZN73_INTERNAL_91085012_37_flash_fwd_hdimdiff_bf16_split_sm90_cu_b81ac279_36914cuda3std3__45__cpo4cendE
	.align		8
        /*00e0*/ 	.dword	_ZN73_INTERNAL_91085012_37_flash_fwd_hdimdiff_bf16_split_sm90_cu_b81ac279_36914cuda3std3__475_GLOBAL__N__91085012_37_flash_fwd_hdimdiff_bf16_split_sm90_cu_b81ac279_36916ignoreE
	.align		8
        /*00e8*/ 	.dword	_ZN73_INTERNAL_91085012_37_flash_fwd_hdimdiff_bf16_split_sm90_cu_b81ac279_36914cuda3std3__419piecewise_constructE
	.align		8
        /*00f0*/ 	.dword	_ZN73_INTERNAL_91085012_37_flash_fwd_hdimdiff_bf16_split_sm90_cu_b81ac279_36914cuda3std3__48in_placeE
	.align		8
        /*00f8*/ 	.dword	_ZN73_INTERNAL_91085012_37_flash_fwd_hdimdiff_bf16_split_sm90_cu_b81ac279_36914cuda3std6ranges3__45__cpo4swapE
	.align		8
        /*0100*/ 	.dword	_ZN73_INTERNAL_91085012_37_flash_fwd_hdimdiff_bf16_split_sm90_cu_b81ac279_36914cuda3std6ranges3__45__cpo9iter_moveE
	.align		8
        /*0108*/ 	.dword	_ZN73_INTERNAL_91085012_37_flash_fwd_hdimdiff_bf16_split_sm90_cu_b81ac279_36914cute7productE
	.align		8
        /*0110*/ 	.dword	_ZN73_INTERNAL_91085012_37_flash_fwd_hdimdiff_bf16_split_sm90_cu_b81ac279_36914cute1_E
	.align		8
        /*0118*/ 	.dword	$str$20
	.align		8
        /*0120*/ 	.dword	$str$21


//--------------------- .text._ZN7cutlass13device_kernelIN5flash11enable_sm90INS1_16FlashAttnFwdSm90INS1_25CollectiveMainloopFwdSm90ILi2EN4cute5tupleIJNS5_1CILi1EEES8_S8_EEENS6_IJNS7_ILi128EEESA_NS7_ILi192EEEEEELi128ENS_10bfloat16_tEfNS_4arch4Sm90ELb0ELb0ELb0ELb0ELb0ELb0ELb0ELb1ELb1ELb1ELb1ELb0EEENS1_21CollectiveEpilogueFwdINS6_IJSA_SA_SA_EEES9_SD_SF_Li256ELb0ELb1ELb1ELb0EEENS1_19SingleTileSchedulerILb0ELb1ELb1ELi128EEEEEEEEEvNT_6ParamsE --------------------------
	.section	.text._ZN7cutlass13device_kernelIN5flash11enable_sm90INS1_16FlashAttnFwdSm90INS1_25CollectiveMainloopFwdSm90ILi2EN4cute5tupleIJNS5_1CILi1EEES8_S8_EEENS6_IJNS7_ILi128EEESA_NS7_ILi192EEEEEELi128ENS_10bfloat16_tEfNS_4arch4Sm90ELb0ELb0ELb0ELb0ELb0ELb0ELb0ELb1ELb1ELb1ELb1ELb0EEENS1_21CollectiveEpilogueFwdINS6_IJSA_SA_SA_EEES9_SD_SF_Li256ELb0ELb1ELb1ELb0EEENS1_19SingleTileSchedulerILb0ELb1ELb1ELi128EEEEEEEEEvNT_6ParamsE,"ax",@progbits
	.align	128
.text._ZN7cutlass13device_kernelIN5flash11enable_sm90INS1_16FlashAttnFwdSm90INS1_25CollectiveMainloopFwdSm90ILi2EN4cute5tupleIJNS5_1CILi1EEES8_S8_EEENS6_IJNS7_ILi128EEESA_NS7_ILi192EEEEEELi128ENS_10bfloat16_tEfNS_4arch4Sm90ELb0ELb0ELb0ELb0ELb0ELb0ELb0ELb1ELb1ELb1ELb1ELb0EEENS1_21CollectiveEpilogueFwdINS6_IJSA_SA_SA_EEES9_SD_SF_Li256ELb0ELb1ELb1ELb0EEENS1_19SingleTileSchedulerILb0ELb1ELb1ELi128EEEEEEEEEvNT_6ParamsE:
        .type           _ZN7cutlass13device_kernelIN5flash11enable_sm90INS1_16FlashAttnFwdSm90INS1_25CollectiveMainloopFwdSm90ILi2EN4cute5tupleIJNS5_1CILi1EEES8_S8_EEENS6_IJNS7_ILi128EEESA_NS7_ILi192EEEEEELi128ENS_10bfloat16_tEfNS_4arch4Sm90ELb0ELb0ELb0ELb0ELb0ELb0ELb0ELb1ELb1ELb1ELb1ELb0EEENS1_21CollectiveEpilogueFwdINS6_IJSA_SA_SA_EEES9_SD_SF_Li256ELb0ELb1ELb1ELb0EEENS1_19SingleTileSchedulerILb0ELb1ELb1ELi128EEEEEEEEEvNT_6ParamsE,@function
        .size           _ZN7cutlass13device_kernelIN5flash11enable_sm90INS1_16FlashAttnFwdSm90INS1_25CollectiveMainloopFwdSm90ILi2EN4cute5tupleIJNS5_1CILi1EEES8_S8_EEENS6_IJNS7_ILi128EEESA_NS7_ILi192EEEEEELi128ENS_10bfloat16_tEfNS_4arch4Sm90ELb0ELb0ELb0ELb0ELb0ELb0ELb0ELb1ELb1ELb1ELb1ELb0EEENS1_21CollectiveEpilogueFwdINS6_IJSA_SA_SA_EEES9_SD_SF_Li256ELb0ELb1ELb1ELb0EEENS1_19SingleTileSchedulerILb0ELb1ELb1ELi128EEEEEEEEEvNT_6ParamsE,(.L_x_14987 - _ZN7cutlass13device_kernelIN5flash11enable_sm90INS1_16FlashAttnFwdSm90INS1_25CollectiveMainloopFwdSm90ILi2EN4cute5tupleIJNS5_1CILi1EEES8_S8_EEENS6_IJNS7_ILi128EEESA_NS7_ILi192EEEEEELi128ENS_10bfloat16_tEfNS_4arch4Sm90ELb0ELb0ELb0ELb0ELb0ELb0ELb0ELb1ELb1ELb1ELb1ELb0EEENS1_21CollectiveEpilogueFwdINS6_IJSA_SA_SA_EEES9_SD_SF_Li256ELb0ELb1ELb1ELb0EEENS1_19SingleTileSchedulerILb0ELb1ELb1ELi128EEEEEEEEEvNT_6ParamsE)
        .other          _ZN7cutlass13device_kernelIN5flash11enable_sm90INS1_16FlashAttnFwdSm90INS1_25CollectiveMainloopFwdSm90ILi2EN4cute5tupleIJNS5_1CILi1EEES8_S8_EEENS6_IJNS7_ILi128EEESA_NS7_ILi192EEEEEELi128ENS_10bfloat16_tEfNS_4arch4Sm90ELb0ELb0ELb0ELb0ELb0ELb0ELb0ELb1ELb1ELb1ELb1ELb0EEENS1_21CollectiveEpilogueFwdINS6_IJSA_SA_SA_EEES9_SD_SF_Li256ELb0ELb1ELb1ELb0EEENS1_19SingleTileSchedulerILb0ELb1ELb1ELi128EEEEEEEEEvNT_6ParamsE,@"STO_CUDA_ENTRY STV_DEFAULT"
_ZN7cutlass13device_kernelIN5flash11enable_sm90INS1_16FlashAttnFwdSm90INS1_25CollectiveMainloopFwdSm90ILi2EN4cute5tupleIJNS5_1CILi1EEES8_S8_EEENS6_IJNS7_ILi128EEESA_NS7_ILi192EEEEEELi128ENS_10bfloat16_tEfNS_4arch4Sm90ELb0ELb0ELb0ELb0ELb0ELb0ELb0ELb1ELb1ELb1ELb1ELb0EEENS1_21CollectiveEpilogueFwdINS6_IJSA_SA_SA_EEES9_SD_SF_Li256ELb0ELb1ELb1ELb0EEENS1_19SingleTileSchedulerILb0ELb1ELb1ELi128EEEEEEEEEvNT_6ParamsE:
[----:B------:R-:W0:Y:S02]  /*0000*/  LDC R1, c[0x0][0x28] ;  /* 0x00000a00ff017b82 */ /* 0x000e240000000800 */
[----:B0-----:R-:W-:Y:S01]  /*0010*/  VIADD R1, R1, 0xffffffe8 ;  /* 0xffffffe801017836 */ /* 0x001fe20000000000 */
[----:B------:R-:W0:Y:S01]  /*0020*/  S2R R3, SR_TID.X ;  /* 0x0000000000037919 */ /* 0x000e220000002100 */
[----:B------:R-:W-:Y:S01]  /*0030*/  ELECT P0, URZ, PT ;  /* 0x00000000003f782f */ /* 0x000fe20003800000 */
[----:B------:R-:W-:Y:S01]  /*0040*/  BSSY B0, `(.L_x_0) ;  /* 0x000000d000007945 */ /* 0x000fe20003800000 */
[----:B0-----:R-:W-:-:S05]  /*0050*/  SHF.R.U32.HI R0, RZ, 0x5, R3 ;  /* 0x00000005ff007819 */ /* 0x001fca0000011603 */
[----:B------:R-:W0:Y:S02]  /*0060*/  SHFL.IDX PT, R2, R0, RZ, 0x1f ;  /* 0x00001fff00027589 */ /* 0x000e2400000e0000 */
[----:B0-----:R-:W-:-:S13]  /*0070*/  ISETP.EQ.AND P0, PT, R2, RZ, P0 ;  /* 0x000000ff0200720c */ /* 0x001fda0000702270 */
[----:B------:R-:W-:Y:S05]  /*0080*/  @!P0 BRA `(.L_x_1) ;  /* 0x0000000000208947 */ /* 0x000fea0003800000 */
[----:B------:R-:W-:Y:S02]  /*0090*/  ULDC.64 UR4, c[0x0][0x198] ;  /* 0x0000660000047ab9 */ /* 0x000fe40000000a00 */
[----:B------:R-:W-:Y:S02]  /*00a0*/  UIADD3 UR6, UP0, UR4, 0x370, URZ ;  /* 0x0000037004067890 */ /* 0x000fe4000ff1e03f */
[----:B------:R-:W-:Y:S02]  /*00b0*/  UIADD3 UR4, UP1, UR4, 0x470, URZ ;  /* 0x0000047004047890 */ /* 0x000fe4000ff3e03f */
[----:B------:R-:W-:Y:S02]  /*00c0*/  UIADD3.X UR7, URZ, UR5, URZ, UP0, !UPT ;  /* 0x000000053f077290 */ /* 0x000fe400087fe43f */
[----:B------:R-:W-:-:S07]  /*00d0*/  UIADD3.X UR5, URZ, UR5, URZ, UP1, !UPT ;  /* 0x000000053f057290 */ /* 0x000fce0008ffe43f */
[----:B------:R0:W-:Y:S02]  /*00e0*/  UTMACCTL.PF [UR6] ;  /* 0x00000000060079b9 */ /* 0x0001e40008040000 */
[----:B------:R0:W-:Y:S02]  /*00f0*/  UTMACCTL.PF [UR4] ;  /* 0x00000000040079b9 */ /* 0x0001e40008040000 */
[----:B0-----:R-:W-:Y:S01]  /*0100*/  NOP ;  /* 0x0000000000007918 */ /* 0x001fe20000000000 */
.L_x_1:
[----:B------:R-:W-:Y:S05]  /*0110*/  BSYNC B0 ;  /* 0x0000000000007941 */ /* 0x000fea0003800000 */
.L_x_0:
[----:B------:R-:W-:Y:S01]  /*0120*/  VOTEU.ANY UP0, P0 ;  /* 0x00000000003f7886 */ /* 0x000fe20000000100 */
[----:B------:R-:W0:Y:S01]  /*0130*/  SHFL.IDX PT, R2, R0, RZ, 0x1f ;  /* 0x00001fff00027589 */ /* 0x000e2200000e0000 */
[----:B------:R-:W-:Y:S01]  /*0140*/  UMOV UR4, 0x80 ;  /* 0x0000008000047882 */ /* 0x000fe20000000000 */
[----:B------:R-:W-:Y:S01]  /*0150*/  UMOV UR7, 0x100 ;  /* 0x0000010000077882 */ /* 0x000fe20000000000 */
[----:B------:R-:W-:Y:S01]  /*0160*/  VOTEU.ANY UP1, P0 ;  /* 0x00000000003f7886 */ /* 0x000fe20000020100 */
[----:B------:R-:W1:Y:S01]  /*0170*/  @UP0 S2UR UR8, SR_CgaCtaId ;  /* 0x00000000000809c3 */ /* 0x000e620000008800 */
[----:B------:R-:W-:Y:S01]  /*0180*/  @UP0 UMOV UR6, 0x400 ;  /* 0x0000040000060882 */ /* 0x000fe20000000000 */
[----:B------:R-:W-:-:S04]  /*0190*/  @UP0 UIADD3 UR4, -UR4, 0x100000, URZ ;  /* 0x0010000004040890 */ /* 0x000fc8000fffe13f */
[----:B------:R-:W-:Y:S02]  /*01a0*/  @UP0 USHF.L.U32 UR5, UR4, 0xb, URZ ;  /* 0x0000000b04050899 */ /* 0x000fe4000800063f */
[----:B------:R-:W-:Y:S01]  /*01b0*/  @UP0 USHF.L.U32 UR4, UR4, 0x1, URZ ;  /* 0x0000000104040899 */ /* 0x000fe2000800063f */
[----:B0-----:R-:W-:Y:S02]  /*01c0*/  ISETP.NE.AND P1, PT, R2, RZ, PT ;  /* 0x000000ff0200720c */ /* 0x001fe40003f25270 */
[----:B------:R-:W-:Y:S01]  /*01d0*/  SHF.R.U32.HI R2, RZ, 0x7, R3 ;  /* 0x00000007ff027819 */ /* 0x000fe20000011603 */
[----:B-1----:R-:W-:Y:S02]  /*01e0*/  @UP0 ULEA UR8, UR8, UR6, 0x18 ;  /* 0x0000000608080291 */ /* 0x002fe4000f8ec03f */
[----:B------:R-:W-:-:S04]  /*01f0*/  @UP0 UIADD3 UR6, -UR7, 0x100000, URZ ;  /* 0x0010000007060890 */ /* 0x000fc8000fffe13f */
[----:B------:R-:W-:Y:S02]  /*0200*/  @UP0 USHF.L.U32 UR7, UR6, 0xb, URZ ;  /* 0x0000000b06070899 */ /* 0x000fe4000800063f */
[----:B------:R-:W-:Y:S01]  /*0210*/  @UP0 USHF.L.U32 UR6, UR6, 0x1, URZ ;  /* 0x0000000106060899 */ /* 0x000fe2000800063f */
[----:B------:R-:W-:Y:S01]  /*0220*/  VOTEU.ANY UP0, P0 ;  /* 0x00000000003f7886 */ /* 0x000fe20000000100 */
[----:B------:R-:W0:Y:S04]  /*0230*/  SHFL.IDX PT, R2, R2, RZ, 0x1f ;  /* 0x00001fff02027589 */ /* 0x000e2800000e0000 */
[----:B------:R-:W1:Y:S02]  /*0240*/  FENCE.VIEW.ASYNC.S ;  /* 0x00000000000073c6 */ /* 0x000e640000000000 */
[----:B-1----:R1:W2:Y:S04]  /*0250*/  @UP0 SYNCS.EXCH.64 URZ, [UR8+0x34800], UR4 ;  /* 0x03480004083f05b2 */ /* 0x0022a80008000100 */
[----:B------:R1:W3:Y:S01]  /*0260*/  @UP1 SYNCS.EXCH.64 URZ, [UR8+0x34820], UR6 ;  /* 0x03482006083f15b2 */ /* 0x0002e20008000100 */
[----:B------:R-:W-:Y:S05]  /*0270*/  @P1 BRA `(.L_x_2) ;  /* 0x0000000000481947 */ /* 0x000fea0003800000 */
[----:B-1----:R-:W1:Y:S01]  /*0280*/  S2UR UR5, SR_CgaCtaId ;  /* 0x00000000000579c3 */ /* 0x002e620000008800 */
[----:B------:R-:W-:Y:S01]  /*0290*/  UMOV UR4, 0x400 ;  /* 0x0000040000047882 */ /* 0x000fe20000000000 */
[----:B------:R-:W-:Y:S01]  /*02a0*/  UMOV UR6, 0x1 ;  /* 0x0000000100067882 */ /* 0x000fe20000000000 */
[----:B------:R-:W-:Y:S01]  /*02b0*/  UMOV UR7, 0x2 ;  /* 0x0000000200077882 */ /* 0x000fe20000000000 */
[----:B------:R-:W-:Y:S01]  /*02c0*/  ELECT P0, URZ, PT ;  /* 0x00000000003f782f */ /* 0x000fe20003800000 */
[----:B-1----:R-:W-:Y:S02]  /*02d0*/  ULEA UR8, UR5, UR4, 0x18 ;  /* 0x0000000405087291 */ /* 0x002fe4000f8ec03f */
[----:B------:R-:W-:-:S04]  /*02e0*/  UIADD3 UR4, -UR6, 0x100000, URZ ;  /* 0x0010000006047890 */ /* 0x000fc8000fffe13f */
[----:B------:R-:W-:Y:S02]  /*02f0*/  USHF.L.U32 UR5, UR4, 0xb, URZ ;  /* 0x0000000b04057899 */ /* 0x000fe4000800063f */
[----:B------:R-:W-:Y:S02]  /*0300*/  USHF.L.U32 UR4, UR4, 0x1, URZ ;  /* 0x0000000104047899 */ /* 0x000fe4000800063f */
[----:B------:R-:W-:-:S04]  /*0310*/  UIADD3 UR6, -UR7, 0x100000, URZ ;  /* 0x0010000007067890 */ /* 0x000fc8000fffe13f */
[----:B------:R-:W-:Y:S02]  /*0320*/  USHF.L.U32 UR7, UR6, 0xb, URZ ;  /* 0x0000000b06077899 */ /* 0x000fe4000800063f */
[----:B------:R-:W-:Y:S01]  /*0330*/  USHF.L.U32 UR6, UR6, 0x1, URZ ;  /* 0x0000000106067899 */ /* 0x000fe2000800063f */
[----:B------:R-:W1:Y:S03]  /*0340*/  FENCE.VIEW.ASYNC.S ;  /* 0x00000000000073c6 */ /* 0x000e660000000000 */
[----:B-1----:R4:W1:Y:S08]  /*0350*/  SYNCS.EXCH.64 URZ, [UR8+0x34830], UR4 ;  /* 0x03483004083f75b2 */ /* 0x0028700008000100 */
[----:B------:R4:W0:Y:S01]  /*0360*/  SYNCS.EXCH.64 URZ, [UR8+0x34840], UR6 ;  /* 0x03484006083f75b2 */ /* 0x0008220008000100 */
[----:B------:R4:W0:Y:S01]  /*0370*/  SYNCS.EXCH.64 URZ, [UR8+0x34838], UR4 ;  /* 0x03483804083f75b2 */ /* 0x0008220008000100 */
[----:B------:R4:W0:Y:S02]  /*0380*/  SYNCS.EXCH.64 URZ, [UR8+0x34848], UR6 ;  /* 0x03484806083f75b2 */ /* 0x0008240008000100 */
[----:B----4-:R-:W-:Y:S01]  /*0390*/  NOP ;  /* 0x0000000000007918 */ /* 0x010fe20000000000 */
.L_x_2:
[----:B------:R-:W4:Y:S01]  /*03a0*/  SHFL.IDX PT, R3, R0, RZ, 0x1f ;  /* 0x00001fff00037589 */ /* 0x000f2200000e0000 */
[----:B------:R-:W-:Y:S01]  /*03b0*/  NOP ;  /* 0x0000000000007918 */ /* 0x000fe20000000000 */
[----:B----4-:R-:W-:-:S13]  /*03c0*/  ISETP.NE.AND P0, PT, R3, RZ, PT ;  /* 0x000000ff0300720c */ /* 0x010fda0003f05270 */
        /* <DEDUP_REMOVED lines=19> */
.L_x_3:
[----:B------:R-:W4:Y:S01]  /*0500*/  SHFL.IDX PT, R3, R0, RZ, 0x1f ;  /* 0x00001fff00037589 */ /* 0x000f2200000e0000 */
[----:B------:R-:W-:Y:S01]  /*0510*/  NOP ;  /* 0x0000000000007918 */ /* 0x000fe20000000000 */
[----:B----4-:R-:W-:-:S13]  /*0520*/  ISETP.NE.AND P0, PT, R3, RZ, PT ;  /* 0x000000ff0300720c */ /* 0x010fda0003f05270 */
[----:B------:R-:W-:Y:S05]  /*0530*/  @P0 BRA `(.L_x_4) ;  /* 0x0000000000380947 */ /* 0x000fea0003800000 */
[----:B-1----:R-:W1:Y:S01]  /*0540*/  S2UR UR5, SR_CgaCtaId ;  /* 0x00000000000579c3 */ /* 0x002e620000008800 */
[----:B------:R-:W-:Y:S01]  /*0550*/  UMOV UR4, 0x400 ;  /* 0x0000040000047882 */ /* 0x000fe20000000000 */
[----:B------:R-:W-:Y:S01]  /*0560*/  UMOV UR7, 0x1 ;  /* 0x0000000100077882 */ /* 0x000fe20000000000 */
[----:B------:R-:W-:Y:S01]  /*0570*/  ELECT P0, URZ, PT ;  /* 0x00000000003f782f */ /* 0x000fe20003800000 */
[----:B-1----:R-:W-:Y:S02]  /*0580*/  ULEA UR6, UR5, UR4, 0x18 ;  /* 0x0000000405067291 */ /* 0x002fe4000f8ec03f */
[----:B------:R-:W-:-:S04]  /*0590*/  UIADD3 UR4, -UR7, 0x100000, URZ ;  /* 0x0010000007047890 */ /* 0x000fc8000fffe13f */
[----:B------:R-:W-:Y:S02]  /*05a0*/  USHF.L.U32 UR5, UR4, 0xb, URZ ;  /* 0x0000000b04057899 */ /* 0x000fe4000800063f */
[----:B------:R-:W-:Y:S01]  /*05b0*/  USHF.L.U32 UR4, UR4, 0x1, URZ ;  /* 0x0000000104047899 */ /* 0x000fe2000800063f */
[----:B------:R-:W1:Y:S11]  /*05c0*/  FENCE.VIEW.ASYNC.S ;  /* 0x00000000000073c6 */ /* 0x000e760000000000 */
[----:B-1----:R4:W1:Y:S01]  /*05d0*/  SYNCS.EXCH.64 URZ, [UR6+0x34870], UR4 ;  /* 0x03487004063f75b2 */ /* 0x0028620008000100 */
[----:B------:R4:W0:Y:S01]  /*05e0*/  SYNCS.EXCH.64 URZ, [UR6+0x34880], UR4 ;  /* 0x03488004063f75b2 */ /* 0x0008220008000100 */
[----:B------:R4:W0:Y:S01]  /*05f0*/  SYNCS.EXCH.64 URZ, [UR6+0x34878], UR4 ;  /* 0x03487804063f75b2 */ /* 0x0008220008000100 */
[----:B------:R4:W0:Y:S02]  /*0600*/  SYNCS.EXCH.64 URZ, [UR6+0x34888], UR4 ;  /* 0x03488804063f75b2 */ /* 0x0008240008000100 */
[----:B----4-:R-:W-:Y:S01]  /*0610*/  NOP ;  /* 0x0000000000007918 */ /* 0x010fe20000000000 */
.L_x_4:
        /* <DEDUP_REMOVED lines=22> */
.L_x_5:
        /* <DEDUP_REMOVED lines=22> */
.L_x_6:
[----:B0-----:R-:W-:Y:S01]  /*08e0*/  ISETP.NE.AND P0, PT, R2, RZ, PT ;  /* 0x000000ff0200720c */ /* 0x001fe20003f05270 */
[----:B------:R-:W-:Y:S01]  /*08f0*/  IMAD.MOV.U32 R2, RZ, RZ, 0x1 ;  /* 0x00000001ff027424 */ /* 0x000fe200078e00ff */
[----:B------:R-:W-:Y:S01]  /*0900*/  NOP ;  /* 0x0000000000007918 */ /* 0x000fe20000000000 */
[----:B------:R-:W-:Y:S01]  /*0910*/  ULDC.64 UR42, c[0x0][0x208] ;  /* 0x00008200002a7ab9 */ /* 0x000fe20000000a00 */
[----:B------:R-:W-:Y:S02]  /*0920*/  BSSY B6, `(.L_x_7) ;  /* 0x0000b4b000067945 */ /* 0x000fe40003800000 */
[----:B------:R-:W-:-:S05]  /*0930*/  SEL R2, R2, 0x2, !P0 ;  /* 0x0000000202027807 */ /* 0x000fca0004000000 */
[----:B------:R0:W-:Y:S01]  /*0940*/  STL [R1+0x10], R2 ;  /* 0x0000100201007387 */ /* 0x0001e20000100800 */
[----:B-123--:R-:W-:Y:S06]  /*0950*/  BAR.SYNC.DEFER_BLOCKING 0x0 ;  /* 0x0000000000007b1d */ /* 0x00efec0000010000 */
[----:B------:R-:W-:Y:S05]  /*0960*/  @!P0 BRA `(.L_x_8) ;  /* 0x0000007400c08947 */ /* 0x000fea0003800000 */
.L_x_9:
[----:B------:R-:W-:-:S08]  /*0970*/  NOP ;  /* 0x0000000000007918 */ /* 0x000fd00000000000 */
[----:B------:R-:W1:Y:S02]  /*0980*/  USETMAXREG.TRY_ALLOC.CTAPOOL UP0, 0xf0 ;  /* 0x000000f0000079c8 */ /* 0x000e640008000600 */
[----:B-1----:R-:W-:-:S13]  /*0990*/  PLOP3.LUT P0, PT, PT, PT, UP0, 0x80, 0x0 ;  /* 0x000000000000781c */ /* 0x002fda0003f0f008 */
[----:B------:R-:W-:Y:S05]  /*09a0*/  @!P0 BRA `(.L_x_9) ;  /* 0xfffffffc00f08947 */ /* 0x000fea000383ffff */
[----:B0-----:R-:W0:Y:S08]  /*09b0*/  LDC R2, c[0x0][0xc50] ;  /* 0x00031400ff027b82 */ /* 0x001e300000000800 */
[----:B------:R-:W1:Y:S08]  /*09c0*/  S2UR UR4, SR_CTAID.Y ;  /* 0x00000000000479c3 */ /* 0x000e700000002600 */
[----:B------:R-:W2:Y:S08]  /*09d0*/  S2UR UR5, SR_CTAID.Z ;  /* 0x00000000000579c3 */ /* 0x000eb00000002700 */
[----:B------:R-:W-:Y:S06]  /*09e0*/  BAR.ARV 0x8, 0x180 ;  /* 0x0206000000007b1d */ /* 0x000fec0000002000 */
[----:B0-----:R-:W-:Y:S01]  /*09f0*/  ISETP.NE.AND P0, PT, R2, 0x1, PT ;  /* 0x000000010200780c */ /* 0x001fe20003f05270 */
[----:B-1----:R-:W-:-:S12]  /*0a00*/  IMAD.U32 R16, RZ, RZ, UR4 ;  /* 0x00000004ff107e24 */ /* 0x002fd8000f8e00ff */
[----:B------:R-:W0:Y:S08]  /*0a10*/  @P0 LDC R0, c[0x0][0xc54] ;  /* 0x00031500ff000b82 */ /* 0x000e300000000800 */
[----:B------:R-:W1:Y:S01]  /*0a20*/  @P0 LDC R3, c[0x0][0xc58] ;  /* 0x00031600ff030b82 */ /* 0x000e620000000800 */
[----:B0-----:R-:W-:-:S05]  /*0a30*/  @P0 IMAD.HI.U32 R0, R0, UR4, RZ ;  /* 0x0000000400000c27 */ /* 0x001fca000f8e00ff */
[----:B-1----:R-:W-:Y:S02]  /*0a40*/  @P0 SHF.R.U32.HI R16, RZ, R3, R0 ;  /* 0x00000003ff100219 */ /* 0x002fe40000011600 */
[----:B--2---:R-:W-:-:S03]  /*0a50*/  ISETP.LE.AND P0, PT, RZ, UR5, PT ;  /* 0x00000005ff007c0c */ /* 0x004fc6000bf03270 */
[----:B------:R-:W-:-:S04]  /*0a60*/  IMAD.MOV R3, RZ, RZ, -R16 ;  /* 0x000000ffff037224 */ /* 0x000fc800078e0a10 */
[----:B------:R-:W-:-:S06]  /*0a70*/  IMAD R2, R2, R3, UR4 ;  /* 0x0000000402027e24 */ /* 0x000fcc000f8e0203 */
[----:B------:R-:W-:Y:S05]  /*0a80*/  @!P0 BRA `(.L_x_10) ;  /* 0x000000b000d08947 */ /* 0x000fea0003800000 */
[----:B------:R-:W0:Y:S01]  /*0a90*/  LDC.64 R4, c[0x0][0x418] ;  /* 0x00010600ff047b82 */ /* 0x000e220000000a00 */
[----:B------:R-:W-:-:S07]  /*0aa0*/  LOP3.LUT R7, R2, 0xffff, RZ, 0xc0, !PT ;  /* 0x0000ffff02077812 */ /* 0x000fce00078ec0ff */
[----:B------:R-:W1:Y:S08]  /*0ab0*/  LDC R0, c[0x0][0x424] ;  /* 0x00010900ff007b82 */ /* 0x000e700000000800 */
[----:B------:R-:W2:Y:S01]  /*0ac0*/  LDC R3, c[0x0][0x2f0] ;  /* 0x0000bc00ff037b82 */ /* 0x000ea20000000800 */
[----:B0-----:R-:W-:-:S04]  /*0ad0*/  ISETP.NE.U32.AND P0, PT, R4, RZ, PT ;  /* 0x000000ff0400720c */ /* 0x001fc80003f05070 */
[----:B------:R-:W-:-:S04]  /*0ae0*/  ISETP.NE.AND.EX P0, PT, R5, RZ, PT, P0 ;  /* 0x000000ff0500720c */ /* 0x000fc80003f05300 */
[----:B-1----:R-:W-:-:S05]  /*0af0*/  SEL R0, R0, 0x1, P0 ;  /* 0x0000000100007807 */ /* 0x002fca0000000000 */
[----:B--2---:R-:W-:-:S04]  /*0b00*/  IMAD R18, R0, R3, RZ ;  /* 0x0000000300127224 */ /* 0x004fc800078e02ff */
[C---:B------:R-:W-:Y:S01]  /*0b10*/  VIADD R0, R18.reuse, 0x7f ;  /* 0x0000007f12007836 */ /* 0x040fe20000000000 */
[----:B------:R-:W-:-:S04]  /*0b20*/  ISETP.GE.AND P0, PT, R18, 0x1, PT ;  /* 0x000000011200780c */ /* 0x000fc80003f06270 */
[----:B------:R-:W-:-:S04]  /*0b30*/  SHF.R.S32.HI R3, RZ, 0x1f, R0 ;  /* 0x0000001fff037819 */ /* 0x000fc80000011400 */
[----:B------:R-:W-:Y:S01]  /*0b40*/  LEA.HI R3, R3, R0, RZ, 0x7 ;  /* 0x0000000003037211 */ /* 0x000fe200078f38ff */
[----:B------:R-:W-:-:S03]  /*0b50*/  IMAD.MOV.U32 R0, RZ, RZ, RZ ;  /* 0x000000ffff007224 */ /* 0x000fc600078e00ff */
[----:B------:R-:W-:Y:S01]  /*0b60*/  SHF.R.S32.HI R17, RZ, 0x7, R3 ;  /* 0x00000007ff117819 */ /* 0x000fe20000011403 */
[----:B------:R-:W-:Y:S06]  /*0b70*/  @!P0 BRA `(.L_x_11) ;  /* 0x0000000000788947 */ /* 0x000fec0003800000 */
[----:B------:R-:W-:-:S04]  /*0b80*/  SHF.R.U32.HI R0, RZ, 0x10, R2 ;  /* 0x00000010ff007819 */ /* 0x000fc80000011602 */
[----:B------:R-:W-:-:S13]  /*0b90*/  ISETP.NE.AND P0, PT, R0, RZ, PT ;  /* 0x000000ff0000720c */ /* 0x000fda0003f05270 */
[----:B------:R-:W0:Y:S02]  /*0ba0*/  @!P0 LDC R0, c[0x0][0x9f0] ;  /* 0x00027c00ff008b82 */ /* 0x000e240000000800 */
[-C--:B0-----:R-:W-:Y:S02]  /*0bb0*/  IABS R9, R0.reuse ;  /* 0x0000000000097213 */ /* 0x081fe40000000000 */
[----:B------:R-:W-:Y:S02]  /*0bc0*/  IADD3 R5, R17, -0x1, R0 ;  /* 0xffffffff11057810 */ /* 0x000fe40007ffe000 */
[----:B------:R-:W0:Y:S01]  /*0bd0*/  I2F.RP R4, R9 ;  /* 0x0000000900047306 */ /* 0x000e220000209400 */
[----:B------:R-:W-:-:S05]  /*0be0*/  IABS R8, R0 ;  /* 0x0000000000087213 */ /* 0x000fca0000000000 */
[----:B------:R-:W-:Y:S02]  /*0bf0*/  IMAD.MOV R8, RZ, RZ, -R8 ;  /* 0x000000ffff087224 */ /* 0x000fe400078e0a08 */
[----:B0-----:R-:W0:Y:S02]  /*0c00*/  MUFU.RCP R4, R4 ;  /* 0x0000000400047308 */ /* 0x001e240000001000 */
[----:B0-----:R-:W-:Y:S02]  /*0c10*/  IADD3 R2, R4, 0xffffffe, RZ ;  /* 0x0ffffffe04027810 */ /* 0x001fe40007ffe0ff */
[----:B------:R-:W-:-:S04]  /*0c20*/  IABS R4, R5 ;  /* 0x0000000500047213 */ /* 0x000fc80000000000 */
[----:B------:R0:W1:Y:S01]  /*0c30*/  F2I.FTZ.U32.TRUNC.NTZ R3, R2 ;  /* 0x0000000200037305 */ /* 0x000062000021f000 */
[----:B------:R-:W-:-:S04]  /*0c40*/  LOP3.LUT R5, R5, R0, RZ, 0x3c, !PT ;  /* 0x0000000005057212 */ /* 0x000fc800078e3cff */
[----:B------:R-:W-:Y:S01]  /*0c50*/  ISETP.GE.AND P2, PT, R5, RZ, PT ;  /* 0x000000ff0500720c */ /* 0x000fe20003f46270 */
[----:B0-----:R-:W-:Y:S02]  /*0c60*/  IMAD.MOV.U32 R2, RZ, RZ, RZ ;  /* 0x000000ffff027224 */ /* 0x001fe400078e00ff */
[----:B-1----:R-:W-:-:S04]  /*0c70*/  IMAD.MOV R6, RZ, RZ, -R3 ;  /* 0x000000ffff067224 */ /* 0x002fc800078e0a03 */
[----:B------:R-:W-:-:S04]  /*0c80*/  IMAD R11, R6, R9, RZ ;  /* 0x00000009060b7224 */ /* 0x000fc800078e02ff */
[----:B------:R-:W-:-:S04]  /*0c90*/  IMAD.HI.U32 R3, R3, R11, R2 ;  /* 0x0000000b03037227 */ /* 0x000fc800078e0002 */
[----:B------:R-:W-:Y:S02]  /*0ca0*/  IMAD.MOV.U32 R2, RZ, RZ, R8 ;  /* 0x000000ffff027224 */ /* 0x000fe400078e0008 */
[----:B------:R-:W-:-:S04]  /*0cb0*/  IMAD.HI.U32 R3, R3, R4, RZ ;  /* 0x0000000403037227 */ /* 0x000fc800078e00ff */
[----:B------:R-:W-:-:S05]  /*0cc0*/  IMAD R2, R3, R2, R4 ;  /* 0x0000000203027224 */ /* 0x000fca00078e0204 */
[----:B------:R-:W-:-:S13]  /*0cd0*/  ISETP.GT.U32.AND P1, PT, R9, R2, PT ;  /* 0x000000020900720c */ /* 0x000fda0003f24070 */
[----:B------:R-:W-:Y:S02]  /*0ce0*/  @!P1 IMAD.IADD R2, R2, 0x1, -R9 ;  /* 0x0000000102029824 */ /* 0x000fe400078e0a09 */
[----:B------:R-:W-:Y:S01]  /*0cf0*/  @!P1 VIADD R3, R3, 0x1 ;  /* 0x0000000103039836 */ /* 0x000fe20000000000 */
[----:B------:R-:W-:Y:S02]  /*0d00*/  ISETP.NE.AND P1, PT, R0, RZ, PT ;  /* 0x000000ff0000720c */ /* 0x000fe40003f25270 */
[----:B------:R-:W-:-:S13]  /*0d10*/  ISETP.GE.U32.AND P0, PT, R2, R9, PT ;  /* 0x000000090200720c */ /* 0x000fda0003f06070 */
[----:B------:R-:W-:-:S05]  /*0d20*/  @P0 IADD3 R3, R3, 0x1, RZ ;  /* 0x0000000103030810 */ /* 0x000fca0007ffe0ff */
[----:B------:R-:W-:Y:S01]  /*0d30*/  @!P2 IMAD.MOV R3, RZ, RZ, -R3 ;  /* 0x000000ffff03a224 */ /* 0x000fe200078e0a03 */
[----:B------:R-:W-:-:S05]  /*0d40*/  @!P1 LOP3.LUT R3, RZ, R0, RZ, 0x33, !PT ;  /* 0x00000000ff039212 */ /* 0x000fca00078e33ff */
[----:B------:R-:W-:-:S07]  /*0d50*/  IMAD.MOV.U32 R0, RZ, RZ, R3 ;  /* 0x000000ffff007224 */ /* 0x000fce00078e0003 */
.L_x_11:
[----:B------:R-:W0:Y:S01]  /*0d60*/  S2R R3, SR_TID.X ;  /* 0x0000000000037919 */ /* 0x000e220000002100 */
[-C--:B------:R-:W-:Y:S01]  /*0d70*/  IMAD R2, R7, R0.reuse, RZ ;  /* 0x0000000007027224 */ /* 0x080fe200078e02ff */
[----:B------:R-:W-:Y:S01]  /*0d80*/  PLOP3.LUT P0, PT, PT, PT, PT, 0x80, 0x0 ;  /* 0x000000000000781c */ /* 0x000fe20003f0f070 */
[----:B------:R-:W-:Y:S01]  /*0d90*/  IMAD.MOV.U32 R4, RZ, RZ, RZ ;  /* 0x000000ffff047224 */ /* 0x000fe200078e00ff */
[----:B------:R-:W-:Y:S02]  /*0da0*/  CS2R R86, SRZ ;  /* 0x0000000000567805 */ /* 0x000fe4000001ff00 */
[----:B------:R-:W-:Y:S02]  /*0db0*/  CS2R R84, SRZ ;  /* 0x0000000000547805 */ /* 0x000fe4000001ff00 */
[----:B------:R-:W-:Y:S01]  /*0dc0*/  VIADDMNMX R17, R2, R0, R17, PT ;  /* 0x0000000002117246 */ /* 0x000fe20003800111 */
[----:B------:R-:W-:Y:S01]  /*0dd0*/  IMAD.MOV.U32 R0, RZ, RZ, RZ ;  /* 0x000000ffff007224 */ /* 0x000fe200078e00ff */
[----:B------:R-:W-:-:S02]  /*0de0*/  CS2R R82, SRZ ;  /* 0x0000000000527805 */ /* 0x000fc4000001ff00 */
[----:B------:R-:W-:Y:S02]  /*0df0*/  CS2R R80, SRZ ;  /* 0x0000000000507805 */ /* 0x000fe4000001ff00 */
[----:B------:R-:W-:Y:S02]  /*0e00*/  ISETP.GT.AND P1, PT, R17, R2, PT ;  /* 0x000000021100720c */ /* 0x000fe40003f24270 */
[----:B------:R-:W-:Y:S02]  /*0e10*/  CS2R R78, SRZ ;  /* 0x00000000004e7805 */ /* 0x000fe4000001ff00 */
[----:B------:R-:W-:Y:S02]  /*0e20*/  CS2R R76, SRZ ;  /* 0x00000000004c7805 */ /* 0x000fe4000001ff00 */
[----:B------:R-:W-:Y:S02]  /*0e30*/  CS2R R74, SRZ ;  /* 0x00000000004a7805 */ /* 0x000fe4000001ff00 */
[----:B------:R-:W-:-:S02]  /*0e40*/  CS2R R72, SRZ ;  /* 0x0000000000487805 */ /* 0x000fc4000001ff00 */
[----:B------:R-:W-:Y:S02]  /*0e50*/  CS2R R70, SRZ ;  /* 0x0000000000467805 */ /* 0x000fe4000001ff00 */
[----:B------:R-:W-:Y:S02]  /*0e60*/  CS2R R68, SRZ ;  /* 0x0000000000447805 */ /* 0x000fe4000001ff00 */
        /* <DEDUP_REMOVED lines=14> */
[----:B------:R-:W-:Y:S01]  /*0f50*/  CS2R R38, SRZ ;  /* 0x0000000000267805 */ /* 0x000fe2000001ff00 */
[----:B0-----:R-:W-:Y:S01]  /*0f60*/  VIADD R19, R3, 0xffffff80 ;  /* 0xffffff8003137836 */ /* 0x001fe20000000000 */
[----:B------:R-:W-:-:S02]  /*0f70*/  CS2R R36, SRZ ;  /* 0x0000000000247805 */ /* 0x000fc4000001ff00 */
[----:B------:R-:W-:Y:S02]  /*0f80*/  CS2R R34, SRZ ;  /* 0x0000000000227805 */ /* 0x000fe4000001ff00 */
[----:B------:R-:W-:Y:S02]  /*0f90*/  CS2R R32, SRZ ;  /* 0x0000000000207805 */ /* 0x000fe4000001ff00 */
[----:B------:R-:W-:Y:S02]  /*0fa0*/  CS2R R30, SRZ ;  /* 0x00000000001e7805 */ /* 0x000fe4000001ff00 */
[----:B------:R-:W-:Y:S02]  /*0fb0*/  CS2R R28, SRZ ;  /* 0x00000000001c7805 */ /* 0x000fe4000001ff00 */
[----:B------:R-:W-:Y:S02]  /*0fc0*/  CS2R R26, SRZ ;  /* 0x00000000001a7805 */ /* 0x000fe4000001ff00 */
[----:B------:R-:W-:Y:S01]  /*0fd0*/  CS2R R24, SRZ ;  /* 0x0000000000187805 */ /* 0x000fe2000001ff00 */
[----:B------:R-:W-:Y:S06]  /*0fe0*/  @!P1 BRA `(.L_x_12) ;  /* 0x0000005800049947 */ /* 0x000fec0003800000 */
[----:B------:R-:W-:Y:S01]  /*0ff0*/  SHF.R.S32.HI R0, RZ, 0x1f, R19 ;  /* 0x0000001fff007819 */ /* 0x000fe20000011413 */
[----:B------:R-:W0:Y:S01]  /*1000*/  S2UR UR6, SR_CgaCtaId ;  /* 0x00000000000679c3 */ /* 0x000e220000008800 */
[----:B------:R-:W-:Y:S02]  /*1010*/  UMOV UR36, 0x400 ;  /* 0x0000040000247882 */ /* 0x000fe40000000000 */
[----:B------:R-:W-:-:S04]  /*1020*/  LEA.HI R22, R0, R19, RZ, 0x7 ;  /* 0x0000001300167211 */ /* 0x000fc800078f38ff */
[----:B------:R-:W-:-:S06]  /*1030*/  SHF.R.S32.HI R0, RZ, 0x7, R22 ;  /* 0x00000007ff007819 */ /* 0x000fcc0000011416 */
[----:B------:R-:W1:Y:S01]  /*1040*/  SHFL.IDX PT, R0, R0, RZ, 0x1f ;  /* 0x00001fff00007589 */ /* 0x000e6200000e0000 */
[----:B0-----:R-:W-:-:S04]  /*1050*/  ULEA UR36, UR6, UR36, 0x18 ;  /* 0x0000002406247291 */ /* 0x001fc8000f8ec03f */
[----:B------:R-:W-:-:S04]  /*1060*/  UIADD3 UR6, UR36, 0x10400, URZ ;  /* 0x0001040024067890 */ /* 0x000fc8000fffe03f */
[----:B------:R-:W-:Y:S01]  /*1070*/  ULOP3.LUT UP0, URZ, UR6, 0x3ff, URZ, 0xc0, !UPT ;  /* 0x000003ff063f7892 */ /* 0x000fe2000f80c03f */
[----:B-1----:R-:W-:-:S05]  /*1080*/  R2UR UR4, R0 ;  /* 0x00000000000472ca */ /* 0x002fca00000e0000 */
[----:B------:R-:W-:-:S08]  /*1090*/  PLOP3.LUT P0, PT, PT, PT, UP0, 0x80, 0x0 ;  /* 0x000000000000781c */ /* 0x000fd00003f0f008 */
[----:B------:R-:W-:-:S04]  /*10a0*/  ULEA.HI UR5, UR4, UR4, URZ, 0x1 ;  /* 0x0000000404057291 */ /* 0x000fc8000f8f083f */
[----:B------:R-:W-:-:S04]  /*10b0*/  ULOP3.LUT UR5, UR5, 0x1e, URZ, 0xc0, !UPT ;  /* 0x0000001e05057892 */ /* 0x000fc8000f8ec03f */
[----:B------:R-:W-:-:S04]  /*10c0*/  UIADD3 UR5, UR4, -UR5, URZ ;  /* 0x8000000504057290 */ /* 0x000fc8000fffe03f */
[----:B------:R-:W-:-:S04]  /*10d0*/  ULEA UR5, UR5, UR6, 0xd ;  /* 0x0000000605057291 */ /* 0x000fc8000f8e683f */
[----:B------:R-:W-:-:S04]  /*10e0*/  USHF.R.U32.HI UR5, URZ, 0x4, UR5 ;  /* 0x000000043f057899 */ /* 0x000fc80008011605 */
[----:B------:R-:W-:Y:S01]  /*10f0*/  ULOP3.LUT UR37, UR5, 0x3fff, URZ, 0xc0, !UPT ;  /* 0x00003fff05257892 */ /* 0x000fe2000f8ec03f */
[----:B------:R-:W-:Y:S11]  /*1100*/  @!P0 BRA `(.L_x_13) ;  /* 0x0000000000408947 */ /* 0x000ff60003800000 */
[----:B------:R-:W-:Y:S01]  /*1110*/  MOV R0, 0x0 ;  /* 0x0000000000007802 */ /* 0x000fe20000000f00 */
[----:B------:R-:W-:Y:S01]  /*1120*/  ULDC.64 UR4, c[0x4][0x118] ;  /* 0x0100460000047ab9 */ /* 0x000fe20000000a00 */
[----:B------:R-:W-:Y:S01]  /*1130*/  ULDC.64 UR6, c[0x4][0x98] ;  /* 0x0100260000067ab9 */ /* 0x000fe20000000a00 */
[----:B------:R-:W-:Y:S01]  /*1140*/  IMAD.U32 R4, RZ, RZ, UR4 ;  /* 0x00000004ff047e24 */ /* 0x000fe2000f8e00ff */
[----:B------:R0:W1:Y:S01]  /*1150*/  LDC.64 R14, c[0x4][R0] ;  /* 0x01000000000e7b82 */ /* 0x0000620000000a00 */
[----:B------:R-:W-:Y:S01]  /*1160*/  MOV R5, UR5 ;  /* 0x0000000500057c02 */ /* 0x000fe20008000f00 */
[----:B------:R-:W-:Y:S01]  /*1170*/  ULDC.64 UR4, c[0x4][0x120] ;  /* 0x0100480000047ab9 */ /* 0x000fe20000000a00 */
[----:B------:R-:W-:Y:S01]  /*1180*/  IMAD.U32 R10, RZ, RZ, UR6 ;  /* 0x00000006ff0a7e24 */ /* 0x000fe2000f8e00ff */
[----:B------:R-:W-:Y:S01]  /*1190*/  MOV R13, RZ ;  /* 0x000000ff000d7202 */ /* 0x000fe20000000f00 */
[----:B------:R-:W-:Y:S02]  /*11a0*/  IMAD.U32 R6, RZ, RZ, UR4 ;  /* 0x00000004ff067e24 */ /* 0x000fe4000f8e00ff */
[----:B------:R-:W-:-:S02]  /*11b0*/  IMAD.U32 R7, RZ, RZ, UR5 ;  /* 0x00000005ff077e24 */ /* 0x000fc4000f8e00ff */
[----:B------:R-:W-:Y:S02]  /*11c0*/  IMAD.U32 R11, RZ, RZ, UR7 ;  /* 0x00000007ff0b7e24 */ /* 0x000fe4000f8e00ff */
[----:B------:R-:W-:Y:S02]  /*11d0*/  IMAD.MOV.U32 R8, RZ, RZ, 0x70 ;  /* 0x00000070ff087424 */ /* 0x000fe400078e00ff */
[----:B0-----:R-:W-:-:S07]  /*11e0*/  IMAD.MOV.U32 R12, RZ, RZ, 0x1 ;  /* 0x00000001ff0c7424 */ /* 0x001fce00078e00ff */
[----:B------:R-:W-:-:S07]  /*11f0*/  LEPC R20, `(.L_x_13) ;  /* 0x000000001014794e */ /* 0x000fce0000000000 */
[----:B-1----:R-:W-:Y:S05]  /*1200*/  CALL.ABS.NOINC R14 ;  /* 0x000000000e007343 */ /* 0x002fea0003c00000 */
.L_x_13:
[----:B------:R-:W2:Y:S01]  /*1210*/  LDL.LU R20, [R1+0x10] ;  /* 0x0000100001147983 */ /* 0x000ea20000300800 */
[----:B------:R-:W-:-:S04]  /*1220*/  SHF.L.U32 R3, RZ, 0x1f, RZ ;  /* 0x0000001fff037819 */ /* 0x000fc800000006ff */
[----:B------:R-:W0:Y:S01]  /*1230*/  SYNCS.PHASECHK.TRANS64.TRYWAIT P1, [UR36+0x34800], R3 ;  /* 0x03480003ff0075a7 */ /* 0x000e220008020164 */
[----:B--2---:R-:W-:-:S04]  /*1240*/  LOP3.LUT R0, R20, 0x1, RZ, 0xfc, !PT ;  /* 0x0000000114007812 */ /* 0x004fc800078efcff */
[----:B------:R-:W-:Y:S01]  /*1250*/  ISETP.NE.AND P0, PT, R0, 0x3, PT ;  /* 0x000000030000780c */ /* 0x000fe20003f05270 */
[----:B0-----:R-:W-:-:S12]  /*1260*/  @!P1 BRA `(.L_x_14) ;  /* 0x000000a800e09947 */ /* 0x001fd80003800000 */
.L_x_121:
[----:B------:R-:W-:Y:S05]  /*1270*/  @!P0 BRA `(.L_x_15) ;  /* 0x0000000000048947 */ /* 0x000fea0003800000 */
[----:B------:R-:W-:Y:S01]  /*1280*/  BPT.TRAP 0x1 ;  /* 0x000000040000795c */ /* 0x000fe20000300000 */
.L_x_15:
[----:B------:R1:W2:Y:S01]  /*1290*/  SYNCS.PHASECHK.TRANS64.TRYWAIT P2, [UR36+0x34830], R3 ;  /* 0x03483003ff0075a7 */ /* 0x0002a20008040164 */
[----:B------:R-:W-:Y:S05]  /*12a0*/  @!P0 BRA `(.L_x_16) ;  /* 0x0000000000048947 */ /* 0x000fea0003800000 */
[----:B------:R-:W-:Y:S01]  /*12b0*/  BPT.TRAP 0x1 ;  /* 0x000000040000795c */ /* 0x000fe20000300000 */
.L_x_16:
[----:B0-----:R-:W0:Y:S01]  /*12c0*/  S2R R0, SR_TID.X ;  /* 0x0000000000007919 */ /* 0x001e220000002100 */
[----:B------:R-:W-:Y:S01]  /*12d0*/  IMAD.U32 R4, RZ, RZ, UR37 ;  /* 0x00000025ff047e24 */ /* 0x000fe2000f8e00ff */
[----:B0-----:R-:W-:-:S04]  /*12e0*/  LOP3.LUT R0, R0, 0x7f, RZ, 0xc0, !PT ;  /* 0x0000007f00007812 */ /* 0x001fc800078ec0ff */
[----:B------:R-:W-:Y:S01]  /*12f0*/  ISETP.NE.AND P1, PT, R0, RZ, PT ;  /* 0x000000ff0000720c */ /* 0x000fe20003f25270 */
[----:B--2---:R-:W-:-:S12]  /*1300*/  @P2 BRA `(.L_x_17) ;  /* 0x0000000000082947 */ /* 0x004fd80003800000 */
[----:B------:R-:W0:Y:S02]  /*1310*/  SYNCS.PHASECHK.TRANS64.TRYWAIT P2, [UR36+0x34830], R3 ;  /* 0x03483003ff0075a7 */ /* 0x000e240008040164 */
[----:B0-----:R-:W-:Y:S05]  /*1320*/  @!P2 BRA `(.L_x_18) ;  /* 0x000000a800c8a947 */ /* 0x001fea0003800000 */
.L_x_17:
[----:B------:R-:W-:Y:S05]  /*1330*/  WARPSYNC.ALL ;  /* 0x0000000000007948 */ /* 0x000fea0003800000 */
[----:B0-----:R-:W-:Y:S01]  /*1340*/  IMAD.MOV.U32 R0, RZ, RZ, RZ ;  /* 0x000000ffff007224 */ /* 0x001fe200078e00ff */
[----:B------:R-:W-:Y:S01]  /*1350*/  LOP3.LUT R4, R4, 0x10000, RZ, 0xfc, !PT ;  /* 0x0001000004047812 */ /* 0x000fe200078efcff */
[----:B------:R-:W-:Y:S02]  /*1360*/  IMAD.MOV.U32 R151, RZ, RZ, RZ ;  /* 0x000000ffff977224 */ /* 0x000fe400078e00ff */
[----:B------:R-:W-:Y:S01]  /*1370*/  IMAD.MOV.U32 R5, RZ, RZ, 0x40000040 ;  /* 0x40000040ff057424 */ /* 0x000fe200078e00ff */
[----:B------:R-:W-:Y:S01]  /*1380*/  UIADD3 UR4, UR36, 0x1c400, URZ ;  /* 0x0001c40024047890 */ /* 0x000fe2000fffe03f */
[----:B------:R-:W-:Y:S01]  /*1390*/  R2UR UR8, R4 ;  /* 0x00000000040872ca */ /* 0x000fe200000e0000 */
[----:B------:R-:W-:-:S02]  /*13a0*/  WARPGROUP.ARRIVE ;  /* 0x00000000000079c5 */ /* 0x000fc40000000000 */
[----:B------:R-:W-:Y:S01]  /*13b0*/  R2UR UR9, R5 ;  /* 0x00000000050972ca */ /* 0x000fe200000e0000 */
[----:B------:R-:W-:Y:S01]  /*13c0*/  USHF.R.U32.HI UR4, URZ, 0x4, UR4 ;  /* 0x000000043f047899 */ /* 0x000fe20008011604 */
[----:B------:R-:W-:Y:S01]  /*13d0*/  R2UR UR6, R4 ;  /* 0x00000000040672ca */ /* 0x000fe200000e0000 */
[----:B------:R-:W-:Y:S01]  /*13e0*/  UMOV UR11, 0x40000040 ;  /* 0x40000040000b7882 */ /* 0x000fe20000000000 */
[----:B------:R-:W-:Y:S01]  /*13f0*/  UMOV UR5, 0x40000040 ;  /* 0x4000004000057882 */ /* 0x000fe20000000000 */
[----:B------:R-:W-:Y:S01]  /*1400*/  ULOP3.LUT UR4, UR4, 0x3fff, URZ, 0xc0, !UPT ;  /* 0x00003fff04047892 */ /* 0x000fe2000f8ec03f */
[----:B------:R-:W-:Y:S01]  /*1410*/  LOP3.LUT R22, R22, 0xffffff80, RZ, 0xc0, !PT ;  /* 0xffffff8016167812 */ /* 0x000fe200078ec0ff */
[----:B------:R-:W-:Y:S01]  /*1420*/  UMOV UR13, 0x40000040 ;  /* 0x40000040000d7882 */ /* 0x000fe20000000000 */
[----:B------:R-:W-:Y:S01]  /*1430*/  UMOV UR15, 0x40000040 ;  /* 0x40000040000f7882 */ /* 0x000fe20000000000 */
[----:B------:R-:W-:Y:S01]  /*1440*/  ULOP3.LUT UR38, UR4, 0x10000, URZ, 0xfc, !UPT ;  /* 0x0001000004267892 */ /* 0x000fe2000f8efc3f */
[----:B------:R-:W-:Y:S01]  /*1450*/  IMAD.MOV.U32 R6, RZ, RZ, -0x2 ;  /* 0xfffffffeff067424 */ /* 0x000fe200078e00ff */
[----:B------:R-:W-:Y:S01]  /*1460*/  UMOV UR17, 0x40000040 ;  /* 0x4000004000117882 */ /* 0x000fe20000000000 */
[----:B------:R-:W-:Y:S01]  /*1470*/  UMOV UR19, 0x40000040 ;  /* 0x4000004000137882 */ /* 0x000fe20000000000 */
[----:B------:R-:W-:Y:S01]  /*1480*/  UIADD3 UR14, UR38, 0x6, URZ ;  /* 0x00000006260e7890 */ /* 0x000fe2000fffe03f */
[----:B------:R-:W-:Y:S01]  /*1490*/  IMAD.IADD R22, R19, 0x1, -R22 ;  /* 0x0000000113167824 */ /* 0x000fe200078e0a16 */
[----:B------:R-:W-:Y:S01]  /*14a0*/  UIADD3 UR4, UR6, 0x2, URZ ;  /* 0x0000000206047890 */ /* 0x000fe2000fffe03f */
[----:B------:R-:W-:Y:S01]  /*14b0*/  P2R R21, PR, RZ, 0x2 ;  /* 0x00000002ff157803 */ /* 0x000fe20000000000 */
[----:B------:R-:W-:Y:S01]  /*14c0*/  UMOV UR10, UR38 ;  /* 0x00000026000a7c82 */ /* 0x000fe20008000000 */
[----:B------:R-:W-:Y:S01]  /*14d0*/  UIADD3 UR12, UR6, 0x6, URZ ;  /* 0x00000006060c7890 */ /* 0x000fe2000fffe03f */
[----:B------:R-:W-:Y:S01]  /*14e0*/  HGMMA.64x128x16.F32.BF16 R24, gdesc[UR8], RZ, !UPT, gsb0 ;  /* 0x01e00000081879f0 */ /* 0x000fe2000c0018ff */
[----:B------:R-:W-:Y:S01]  /*14f0*/  UIADD3 UR10, UR38, 0x2, URZ ;  /* 0x00000002260a7890 */ /* 0x000fe2000fffe03f */
[----:B-1----:R-:W-:Y:S01]  /*1500*/  SHF.R.S32.HI R3, RZ, 0x1f, R22 ;  /* 0x0000001fff037819 */ /* 0x002fe20000011416 */
[----:B------:R-:W-:Y:S01]  /*1510*/  UMOV UR8, UR4 ;  /* 0x0000000400087c82 */ /* 0x000fe20008000000 */
[----:B------:R-:W-:Y:S01]  /*1520*/  UMOV UR9, UR5 ;  /* 0x0000000500097c82 */ /* 0x000fe20008000000 */
[----:B------:R-:W-:Y:S01]  /*1530*/  UMOV UR11, 0x40000040 ;  /* 0x40000040000b7882 */ /* 0x000fe20000000000 */
[----:B------:R-:W-:Y:S01]  /*1540*/  UIADD3 UR16, UR6, 0x400, URZ ;  /* 0x0000040006107890 */ /* 0x000fe2000fffe03f */
[----:B------:R-:W-:Y:S01]  /*1550*/  LEA.HI R3, R3, R22, RZ, 0x2 ;  /* 0x0000001603037211 */ /* 0x000fe200078f10ff */
[----:B------:R-:W-:Y:S01]  /*1560*/  UIADD3 UR18, UR38, 0x400, URZ ;  /* 0x0000040026127890 */ /* 0x000fe2000fffe03f */
[----:B------:R-:W-:Y:S01]  /*1570*/  P2R R23, PR, RZ, 0x1 ;  /* 0x00000001ff177803 */ /* 0x000fe20000000000 */
[----:B------:R-:W-:Y:S01]  /*1580*/  UIADD3 UR20, UR6, 0x402, URZ ;  /* 0x0000040206147890 */ /* 0x000fe2000fffe03f */
[----:B------:R-:W-:Y:S01]  /*1590*/  LOP3.LUT R3, R3, 0x7ffffffc, RZ, 0xc0, !PT ;  /* 0x7ffffffc03037812 */ /* 0x000fe200078ec0ff */
[----:B------:R-:W-:Y:S01]  /*15a0*/  UIADD3 UR22, UR38, 0x402, URZ ;  /* 0x0000040226167890 */ /* 0x000fe2000fffe03f */
[--C-:B------:R-:W-:Y:S01]  /*15b0*/  IMAD.MOV.U32 R150, RZ, RZ, R151.reuse ;  /* 0x000000ffff967224 */ /* 0x100fe200078e0097 */
[----:B------:R-:W-:Y:S01]  /*15c0*/  UMOV UR21, 0x40000040 ;  /* 0x4000004000157882 */ /* 0x000fe20000000000 */
[----:B------:R-:W-:Y:S01]  /*15d0*/  UMOV UR23, 0x40000040 ;  /* 0x4000004000177882 */ /* 0x000fe20000000000 */
[----:B------:R-:W-:Y:S01]  /*15e0*/  UIADD3 UR24, UR6, 0x404, URZ ;  /* 0x0000040406187890 */ /* 0x000fe2000fffe03f */
[----:B------:R-:W-:Y:S01]  /*15f0*/  IADD3 R3, R22, -R3, RZ ;  /* 0x8000000316037210 */ /* 0x000fe20007ffe0ff */
[----:B------:R-:W-:Y:S01]  /*1600*/  UIADD3 UR26, UR38, 0x404, URZ ;  /* 0x00000404261a7890 */ /* 0x000fe2000fffe03f */
[--C-:B------:R-:W-:Y:S01]  /*1610*/  IMAD.MOV.U32 R149, RZ, RZ, R151.reuse ;  /* 0x000000ffff957224 */ /* 0x100fe200078e0097 */
[----:B------:R-:W-:Y:S01]  /*1620*/  UMOV UR25, 0x40000040 ;  /* 0x4000004000197882 */ /* 0x000fe20000000000 */
[----:B------:R-:W-:Y:S01]  /*1630*/  UMOV UR27, 0x40000040 ;  /* 0x40000040001b7882 */ /* 0x000fe20000000000 */
[----:B------:R-:W-:Y:S01]  /*1640*/  UIADD3 UR28, UR6, 0x406, URZ ;  /* 0x00000406061c7890 */ /* 0x000fe2000fffe03f */
[----:B------:R-:W-:Y:S01]  /*1650*/  IMAD R3, R3, R6, 0x80 ;  /* 0x0000008003037424 */ /* 0x000fe200078e0206 */
[----:B------:R-:W-:Y:S01]  /*1660*/  UIADD3 UR30, UR38, 0x406, URZ ;  /* 0x00000406261e7890 */ /* 0x000fe2000fffe03f */
[----:B------:R-:W-:Y:S01]  /*1670*/  IMAD.MOV.U32 R148, RZ, RZ, R151 ;  /* 0x000000ffff947224 */ /* 0x000fe200078e0097 */
[----:B------:R-:W-:Y:S01]  /*1680*/  UMOV UR29, 0x40000040 ;  /* 0x40000040001d7882 */ /* 0x000fe20000000000 */
[----:B------:R-:W-:Y:S01]  /*1690*/  UMOV UR31, 0x40000040 ;  /* 0x40000040001f7882 */ /* 0x000fe20000000000 */
[----:B------:R-:W-:Y:S01]  /*16a0*/  UIADD3 UR32, UR6, 0x800, URZ ;  /* 0x0000080006207890 */ /* 0x000fe2000fffe03f */
[----:B------:R-:W-:Y:S01]  /*16b0*/  IMAD.IADD R18, R18, 0x1, R3 ;  /* 0x0000000112127824 */ /* 0x000fe200078e0203 */
[----:B------:R-:W-:Y:S01]  /*16c0*/  UIADD3 UR34, UR38, 0x800, URZ ;  /* 0x0000080026227890 */ /* 0x000fe2000fffe03f */
[--C-:B------:R-:W-:Y:S01]  /*16d0*/  IMAD.MOV.U32 R147, RZ, RZ, R151.reuse ;  /* 0x000000ffff937224 */ /* 0x100fe200078e0097 */
[----:B------:R-:W-:Y:S01]  /*16e0*/  UMOV UR33, 0x40000040 ;  /* 0x4000004000217882 */ /* 0x000fe20000000000 */
[----:B------:R-:W-:Y:S01]  /*16f0*/  UMOV UR35, 0x40000040 ;  /* 0x4000004000237882 */ /* 0x000fe20000000000 */
[----:B------:R-:W-:Y:S01]  /*1700*/  UIADD3 UR44, UR6, 0x802, URZ ;  /* 0x00000802062c7890 */ /* 0x000fe2000fffe03f */
[----:B------:R-:W-:Y:S01]  /*1710*/  IMAD R6, R17, -0x80, R18 ;  /* 0xffffff8011067824 */ /* 0x000fe200078e0212 */
[----:B------:R-:W-:Y:S01]  /*1720*/  UIADD3 UR46, UR38, 0x802, URZ ;  /* 0x00000802262e7890 */ /* 0x000fe2000fffe03f */
[-C--:B------:R-:W-:Y:S01]  /*1730*/  MOV R145, R151.reuse ;  /* 0x0000009700917202 */ /* 0x080fe20000000f00 */
[----:B------:R-:W-:Y:S01]  /*1740*/  UMOV UR45, 0x40000040 ;  /* 0x40000040002d7882 */ /* 0x000fe20000000000 */
[----:B------:R-:W-:Y:S01]  /*1750*/  UMOV UR47, 0x40000040 ;  /* 0x40000040002f7882 */ /* 0x000fe20000000000 */
[----:B------:R-:W-:Y:S01]  /*1760*/  UIADD3 UR48, UR6, 0x804, URZ ;  /* 0x0000080406307890 */ /* 0x000fe2000fffe03f */
[C---:B------:R-:W-:Y:S01]  /*1770*/  ISETP.GT.AND P4, PT, R6.reuse, RZ, PT ;  /* 0x000000ff0600720c */ /* 0x040fe20003f84270 */
[----:B------:R-:W-:Y:S01]  /*1780*/  UIADD3 UR50, UR38, 0x804, URZ ;  /* 0x0000080426327890 */ /* 0x000fe2000fffe03f */
[C---:B------:R-:W-:Y:S01]  /*1790*/  ISETP.GT.AND P3, PT, R6.reuse, 0x1, PT ;  /* 0x000000010600780c */ /* 0x040fe20003f64270 */
[----:B------:R-:W-:Y:S01]  /*17a0*/  UMOV UR49, 0x40000040 ;  /* 0x4000004000317882 */ /* 0x000fe20000000000 */
[----:B------:R-:W-:Y:S01]  /*17b0*/  UMOV UR51, 0x40000040 ;  /* 0x4000004000337882 */ /* 0x000fe20000000000 */
[----:B------:R-:W-:Y:S01]  /*17c0*/  UIADD3 UR52, UR6, 0x806, URZ ;  /* 0x0000080606347890 */ /* 0x000fe2000fffe03f */
[C---:B------:R-:W-:Y:S01]  /*17d0*/  ISETP.GT.AND P2, PT, R6.reuse, 0x8, PT ;  /* 0x000000080600780c */ /* 0x040fe20003f44270 */
[----:B------:R-:W-:Y:S01]  /*17e0*/  UIADD3 UR54, UR38, 0x806, URZ ;  /* 0x0000080626367890 */ /* 0x000fe2000fffe03f */
[C---:B------:R-:W-:Y:S01]  /*17f0*/  ISETP.GT.AND P6, PT, R6.reuse, 0x9, PT ;  /* 0x000000090600780c */ /* 0x040fe20003fc4270 */
[----:B------:R-:W-:Y:S01]  /*1800*/  UMOV UR53, 0x40000040 ;  /* 0x4000004000357882 */ /* 0x000fe20000000000 */
[----:B------:R-:W-:Y:S01]  /*1810*/  UMOV UR55, 0x40000040 ;  /* 0x4000004000377882 */ /* 0x000fe20000000000 */
[C---:B------:R-:W-:Y:S01]  /*1820*/  ISETP.GT.AND P5, PT, R6.reuse, 0x10, PT ;  /* 0x000000100600780c */ /* 0x040fe20003fa4270 */
[--C-:B------:R-:W-:Y:S01]  /*1830*/  IMAD.MOV.U32 R143, RZ, RZ, R151.reuse ;  /* 0x000000ffff8f7224 */ /* 0x100fe200078e0097 */
[C---:B------:R-:W-:Y:S01]  /*1840*/  ISETP.GT.AND P1, PT, R6.reuse, 0x59, PT ;  /* 0x000000590600780c */ /* 0x040fe20003f24270 */
[--C-:B------:R-:W-:Y:S01]  /*1850*/  IMAD.MOV.U32 R141, RZ, RZ, R151.reuse ;  /* 0x000000ffff8d7224 */ /* 0x100fe200078e0097 */
[----:B------:R-:W-:Y:S01]  /*1860*/  ISETP.GT.AND P0, PT, R6, 0x60, PT ;  /* 0x000000600600780c */ /* 0x000fe20003f04270 */
[--C-:B------:R-:W-:Y:S01]  /*1870*/  IMAD.MOV.U32 R139, RZ, RZ, R151.reuse ;  /* 0x000000ffff8b7224 */ /* 0x100fe200078e0097 */
[-C--:B------:R-:W-:Y:S01]  /*1880*/  MOV R131, R151.reuse ;  /* 0x0000009700837202 */ /* 0x080fe20000000f00 */
[--C-:B------:R-:W-:Y:S01]  /*1890*/  IMAD.MOV.U32 R137, RZ, RZ, R151.reuse ;  /* 0x000000ffff897224 */ /* 0x100fe200078e0097 */
[-C--:B------:R-:W-:Y:S01]  /*18a0*/  MOV R117, R151.reuse ;  /* 0x0000009700757202 */ /* 0x080fe20000000f00 */
[--C-:B------:R-:W-:Y:S01]  /*18b0*/  IMAD.MOV.U32 R135, RZ, RZ, R151.reuse ;  /* 0x000000ffff877224 */ /* 0x100fe200078e0097 */
[-C--:B------:R-:W-:Y:S01]  /*18c0*/  MOV R103, R151.reuse ;  /* 0x0000009700677202 */ /* 0x080fe20000000f00 */
[--C-:B------:R-:W-:Y:S01]  /*18d0*/  IMAD.MOV.U32 R133, RZ, RZ, R151.reuse ;  /* 0x000000ffff857224 */ /* 0x100fe200078e0097 */
[----:B------:R-:W-:Y:S01]  /*18e0*/  MOV R89, R151 ;  /* 0x0000009700597202 */ /* 0x000fe20000000f00 */
[----:B------:R-:W-:-:S02]  /*18f0*/  IMAD.MOV.U32 R129, RZ, RZ, R151 ;  /* 0x000000ffff817224 */ /* 0x000fc400078e0097 */
[--C-:B------:R-:W-:Y:S02]  /*1900*/  IMAD.MOV.U32 R127, RZ, RZ, R151.reuse ;  /* 0x000000ffff7f7224 */ /* 0x100fe400078e0097 */
[--C-:B------:R-:W-:Y:S02]  /*1910*/  IMAD.MOV.U32 R125, RZ, RZ, R151.reuse ;  /* 0x000000ffff7d7224 */ /* 0x100fe400078e0097 */
[--C-:B------:R-:W-:Y:S02]  /*1920*/  IMAD.MOV.U32 R123, RZ, RZ, R151.reuse ;  /* 0x000000ffff7b7224 */ /* 0x100fe400078e0097 */
[--C-:B------:R-:W-:Y:S02]  /*1930*/  IMAD.MOV.U32 R121, RZ, RZ, R151.reuse ;  /* 0x000000ffff797224 */ /* 0x100fe400078e0097 */
[--C-:B------:R-:W-:Y:S02]  /*1940*/  IMAD.MOV.U32 R119, RZ, RZ, R151.reuse ;  /* 0x000000ffff777224 */ /* 0x100fe400078e0097 */
        /* <DEDUP_REMOVED lines=11> */
[----:B------:R-:W-:Y:S01]  /*1a00*/  IMAD.MOV.U32 R91, RZ, RZ, R151 ;  /* 0x000000ffff5b7224 */ /* 0x000fe200078e0097 */
[----:B------:R-:W-:Y:S02]  /*1a10*/  WARPGROUP.DEPBAR.LE gsb0, 0x0 ;  /* 0x00008000000079c5 */ /* 0x000fe40000010000 */
[----:B------:R-:W-:-:S06]  /*1a20*/  WARPGROUP.ARRIVE ;  /* 0x00000000000079c5 */ /* 0x000fcc0000000000 */
[----:B------:R-:W-:Y:S01]  /*1a30*/  HGMMA.64x128x16.F32.BF16 R24, gdesc[UR8], R24, gsb0 ;  /* 0x01e00000081879f0 */ /* 0x000fe20008001818 */
[----:B------:R-:W-:Y:S02]  /*1a40*/  UIADD3 UR8, UR6, 0x4, URZ ;  /* 0x0000000406087890 */ /* 0x000fe4000fffe03f */
[----:B------:R-:W-:Y:S01]  /*1a50*/  UIADD3 UR10, UR38, 0x4, URZ ;  /* 0x00000004260a7890 */ /* 0x000fe2000fffe03f */
[----:B------:R-:W-:Y:S01]  /*1a60*/  UMOV UR9, 0x40000040 ;  /* 0x4000004000097882 */ /* 0x000fe20000000000 */
[----:B------:R-:W-:Y:S01]  /*1a70*/  UMOV UR11, 0x40000040 ;  /* 0x40000040000b7882 */ /* 0x000fe20000000000 */
[----:B------:R-:W-:Y:S01]  /*1a80*/  ULDC UR6, c[0x0][0x988] ;  /* 0x0002620000067ab9 */ /* 0x000fe20000000800 */
[----:B------:R-:W-:Y:S02]  /*1a90*/  WARPGROUP.DEPBAR.LE gsb0, 0x0 ;  /* 0x00008000000079c5 */ /* 0x000fe40000010000 */
[----:B------:R-:W-:-:S06]  /*1aa0*/  WARPGROUP.ARRIVE ;  /* 0x00000000000079c5 */ /* 0x000fcc0000000000 */
[----:B------:R-:W-:Y:S03]  /*1ab0*/  HGMMA.64x128x16.F32.BF16 R24, gdesc[UR8], R24, gsb0 ;  /* 0x01e00000081879f0 */ /* 0x000fe60008001818 */
[----:B------:R-:W-:Y:S02]  /*1ac0*/  WARPGROUP.DEPBAR.LE gsb0, 0x0 ;  /* 0x00008000000079c5 */ /* 0x000fe40000010000 */
[----:B------:R-:W-:-:S07]  /*1ad0*/  WARPGROUP.ARRIVE ;  /* 0x00000000000079c5 */ /* 0x000fce0000000000 */
        /* <DEDUP_REMOVED lines=26> */
[----:B------:R-:W-:Y:S02]  /*1c80*/  FSEL R88, R26, -INF , P4 ;  /* 0xff8000001a587808 */ /* 0x000fe40002000000 */
[----:B------:R-:W-:Y:S02]  /*1c90*/  FSEL R27, R27, -INF , P3 ;  /* 0xff8000001b1b7808 */ /* 0x000fe40001800000 */
[----:B------:R-:W-:Y:S02]  /*1ca0*/  FSEL R90, R30, -INF , P2 ;  /* 0xff8000001e5a7808 */ /* 0x000fe40001000000 */
[----:B------:R-:W-:-:S02]  /*1cb0*/  FMNMX.FTZ R3, R88, R27, !PT ;  /* 0x0000001b58037209 */ /* 0x000fc40007810000 */
[----:B------:R-:W-:Y:S02]  /*1cc0*/  FSEL R92, R31, -INF , P6 ;  /* 0xff8000001f5c7808 */ /* 0x000fe40003000000 */
[----:B------:R-:W-:Y:S02]  /*1cd0*/  FMNMX.FTZ R3, R90, R3, !PT ;  /* 0x000000035a037209 */ /* 0x000fe40007810000 */
[----:B------:R-:W-:Y:S02]  /*1ce0*/  FSEL R24, R24, -INF , P4 ;  /* 0xff80000018187808 */ /* 0x000fe40002000000 */
[----:B------:R-:W-:Y:S02]  /*1cf0*/  ISETP.GT.AND P4, PT, R6, 0x11, PT ;  /* 0x000000110600780c */ /* 0x000fe40003f84270 */
[----:B------:R-:W-:Y:S02]  /*1d00*/  FSEL R94, R34, -INF , P5 ;  /* 0xff800000225e7808 */ /* 0x000fe40002800000 */
[----:B------:R-:W-:-:S02]  /*1d10*/  FMNMX.FTZ R3, R92, R3, !PT ;  /* 0x000000035c037209 */ /* 0x000fc40007810000 */
[----:B------:R-:W-:Y:S02]  /*1d20*/  FSEL R25, R25, -INF , P3 ;  /* 0xff80000019197808 */ /* 0x000fe40001800000 */
[----:B------:R-:W-:Y:S02]  /*1d30*/  ISETP.GT.AND P3, PT, R6, 0x18, PT ;  /* 0x000000180600780c */ /* 0x000fe40003f64270 */
[----:B------:R-:W-:Y:S02]  /*1d40*/  FSEL R96, R35, -INF , P4 ;  /* 0xff80000023607808 */ /* 0x000fe40002000000 */
[----:B------:R-:W-:Y:S02]  /*1d50*/  FMNMX.FTZ R3, R94, R3, !PT ;  /* 0x000000035e037209 */ /* 0x000fe40007810000 */
[----:B------:R-:W-:Y:S02]  /*1d60*/  FSEL R28, R28, -INF , P2 ;  /* 0xff8000001c1c7808 */ /* 0x000fe40001000000 */
[----:B------:R-:W-:-:S02]  /*1d70*/  ISETP.GT.AND P2, PT, R6, 0x19, PT ;  /* 0x000000190600780c */ /* 0x000fc40003f44270 */
        /* <DEDUP_REMOVED lines=63> */
[----:B------:R-:W-:Y:S02]  /*2170*/  FMNMX.FTZ R3, R128, R3, !PT ;  /* 0x0000000380037209 */ /* 0x000fe40007810000 */
[----:B------:R-:W-:Y:S02]  /*2180*/  FSEL R132, R71, -INF , P1 ;  /* 0xff80000047847808 */ /* 0x000fe40000800000 */
[----:B------:R-:W-:-:S02]  /*2190*/  FMNMX.FTZ R3, R130, R3, !PT ;  /* 0x0000000382037209 */ /* 0x000fc40007810000 */
[----:B------:R-:W-:Y:S02]  /*21a0*/  ISETP.GT.AND P1, PT, R6, 0x61, PT ;  /* 0x000000610600780c */ /* 0x000fe40003f24270 */
[----:B------:R-:W-:Y:S02]  /*21b0*/  FSEL R134, R74, -INF , P0 ;  /* 0xff8000004a867808 */ /* 0x000fe40000000000 */
[----:B------:R-:W-:Y:S02]  /*21c0*/  FMNMX.FTZ R3, R132, R3, !PT ;  /* 0x0000000384037209 */ /* 0x000fe40007810000 */
        /* <DEDUP_REMOVED lines=8> */
[----:B------:R-:W-:-:S02]  /*2250*/  FSEL R138, R79, -INF , P2 ;  /* 0xff8000004f8a7808 */ /* 0x000fc40001000000 */
[----:B------:R-:W-:Y:S02]  /*2260*/  FMNMX.FTZ R3, R78, R3, !PT ;  /* 0x000000034e037209 */ /* 0x000fe40007810000 */
[----:B------:R-:W-:Y:S02]  /*2270*/  ISETP.GT.AND P3, PT, R6, 0x70, PT ;  /* 0x000000700600780c */ /* 0x000fe40003f64270 */
[----:B------:R-:W-:Y:S02]  /*2280*/  FSEL R64, R64, -INF , P4 ;  /* 0xff80000040407808 */ /* 0x000fe40002000000 */
[----:B------:R-:W-:Y:S02]  /*2290*/  FSEL R140, R82, -INF , P3 ;  /* 0xff800000528c7808 */ /* 0x000fe40001800000 */
[----:B------:R-:W-:Y:S02]  /*22a0*/  FMNMX.FTZ R3, R138, R3, !PT ;  /* 0x000000038a037209 */ /* 0x000fe40007810000 */
[----:B------:R-:W-:-:S02]  /*22b0*/  ISETP.GT.AND P4, PT, R6, 0x71, PT ;  /* 0x000000710600780c */ /* 0x000fc40003f84270 */
[----:B------:R-:W-:Y:S02]  /*22c0*/  FSEL R34, R61, -INF , P5 ;  /* 0xff8000003d227808 */ /* 0x000fe40002800000 */
[----:B------:R-:W-:Y:S02]  /*22d0*/  FSEL R142, R83, -INF , P4 ;  /* 0xff800000538e7808 */ /* 0x000fe40002000000 */
[----:B------:R-:W-:Y:S02]  /*22e0*/  FMNMX.FTZ R3, R140, R3, !PT ;  /* 0x000000038c037209 */ /* 0x000fe40007810000 */
[----:B------:R-:W-:Y:S02]  /*22f0*/  ISETP.GT.AND P5, PT, R6, 0x78, PT ;  /* 0x000000780600780c */ /* 0x000fe40003fa4270 */
[----:B------:R-:W-:Y:S02]  /*2300*/  FSEL R60, R60, -INF , P6 ;  /* 0xff8000003c3c7808 */ /* 0x000fe40003000000 */
[----:B------:R-:W-:-:S02]  /*2310*/  FSEL R144, R86, -INF , P5 ;  /* 0xff80000056907808 */ /* 0x000fc40002800000 */
[----:B------:R-:W-:Y:S02]  /*2320*/  FMNMX.FTZ R3, R142, R3, !PT ;  /* 0x000000038e037209 */ /* 0x000fe40007810000 */
[----:B------:R-:W-:Y:S02]  /*2330*/  ISETP.GT.AND P6, PT, R6, 0x79, PT ;  /* 0x000000790600780c */ /* 0x000fe40003fc4270 */
[----:B------:R-:W-:Y:S02]  /*2340*/  FMNMX.FTZ R3, R144, R3, !PT ;  /* 0x0000000390037209 */ /* 0x000fe40007810000 */
[----:B------:R-:W-:Y:S02]  /*2350*/  FSEL R146, R87, -INF , P6 ;  /* 0xff80000057927808 */ /* 0x000fe40003000000 */
[----:B------:R-:W-:Y:S02]  /*2360*/  P2R R15, PR, RZ, 0x1 ;  /* 0x00000001ff0f7803 */ /* 0x000fe40000000000 */
[----:B------:R-:W-:Y:S01]  /*2370*/  FMNMX.FTZ R7, R146, R3, !PT ;  /* 0x0000000392077209 */ /* 0x000fe20007810000 */
[----:B------:R-:W-:Y:S01]  /*2380*/  IMAD.U32 R3, RZ, RZ, UR6 ;  /* 0x00000006ff037e24 */ /* 0x000fe2000f8e00ff */
[----:B------:R-:W-:-:S02]  /*2390*/  ISETP.GT.AND P0, PT, R6, 0x59, PT ;  /* 0x000000590600780c */ /* 0x000fc40003f04270 */
[----:B------:R-:W-:Y:S01]  /*23a0*/  P2R R19, PR, RZ, 0x2 ;  /* 0x00000002ff137803 */ /* 0x000fe20000000000 */
[----:B------:R-:W0:Y:S01]  /*23b0*/  SHFL.BFLY PT, R10, R7, 0x2, 0x1f ;  /* 0x0c401f00070a7f89 */ /* 0x000e2200000e0000 */
[----:B------:R-:W-:Y:S02]  /*23c0*/  ISETP.GT.AND P1, PT, R6, 0x60, PT ;  /* 0x000000600600780c */ /* 0x000fe40003f24270 */
[----:B------:R-:W-:Y:S02]  /*23d0*/  FSEL R54, R69, -INF , P0 ;  /* 0xff80000045367808 */ /* 0x000fe40000000000 */
[----:B------:R-:W-:Y:S02]  /*23e0*/  FSEL R72, R72, -INF , P1 ;  /* 0xff80000048487808 */ /* 0x000fe40000800000 */
[----:B------:R-:W-:Y:S02]  /*23f0*/  ISETP.NE.AND P1, PT, R19, RZ, PT ;  /* 0x000000ff1300720c */ /* 0x000fe40003f25270 */
[----:B------:R-:W-:-:S02]  /*2400*/  P2R R13, PR, RZ, 0x4 ;  /* 0x00000004ff0d7803 */ /* 0x000fc40000000000 */
[----:B------:R-:W-:Y:S02]  /*2410*/  ISETP.NE.AND P0, PT, R15, RZ, PT ;  /* 0x000000ff0f00720c */ /* 0x000fe40003f05270 */
[----:B------:R-:W-:Y:S02]  /*2420*/  FSEL R50, R73, -INF , P1 ;  /* 0xff80000049327808 */ /* 0x000fe40000800000 */
[----:B------:R-:W-:Y:S02]  /*2430*/  FSEL R76, R76, -INF , P0 ;  /* 0xff8000004c4c7808 */ /* 0x000fe40000000000 */
[----:B------:R-:W-:Y:S02]  /*2440*/  FSEL R80, R80, -INF , P3 ;  /* 0xff80000050507808 */ /* 0x000fe40001800000 */
[----:B------:R-:W-:Y:S02]  /*2450*/  FSEL R86, R81, -INF , P4 ;  /* 0xff80000051567808 */ /* 0x000fe40002000000 */
[----:B------:R-:W-:-:S02]  /*2460*/  FSEL R84, R84, -INF , P5 ;  /* 0xff80000054547808 */ /* 0x000fc40002800000 */
[----:B------:R-:W-:Y:S02]  /*2470*/  ISETP.NE.AND P1, PT, R21, RZ, PT ;  /* 0x000000ff1500720c */ /* 0x000fe40003f25270 */
[----:B0-----:R-:W-:Y:S02]  /*2480*/  FMNMX.FTZ R9, R7, R10, !PT ;  /* 0x0000000a07097209 */ /* 0x001fe40007810000 */
[----:B------:R-:W-:Y:S02]  /*2490*/  FMNMX.FTZ R7, R24, R25, !PT ;  /* 0x0000001918077209 */ /* 0x000fe40007810000 */
[----:B------:R-:W-:Y:S01]  /*24a0*/  ISETP.NE.AND P0, PT, R23, RZ, PT ;  /* 0x000000ff1700720c */ /* 0x000fe20003f05270 */
[----:B------:R-:W0:Y:S01]  /*24b0*/  SHFL.BFLY PT, R10, R9, 0x1, 0x1f ;  /* 0x0c201f00090a7f89 */ /* 0x000e2200000e0000 */
[----:B------:R-:W-:-:S04]  /*24c0*/  FMNMX.FTZ R7, R28, R7, !PT ;  /* 0x000000071c077209 */ /* 0x000fc80007810000 */
[----:B------:R-:W-:-:S04]  /*24d0*/  FMNMX.FTZ R7, R8, R7, !PT ;  /* 0x0000000708077209 */ /* 0x000fc80007810000 */
[----:B------:R-:W-:-:S04]  /*24e0*/  FMNMX.FTZ R7, R32, R7, !PT ;  /* 0x0000000720077209 */ /* 0x000fc80007810000 */
[----:B------:R-:W-:-:S04]  /*24f0*/  FMNMX.FTZ R7, R12, R7, !PT ;  /* 0x000000070c077209 */ /* 0x000fc80007810000 */
[----:B------:R-:W-:-:S04]  /*2500*/  FMNMX.FTZ R7, R36, R7, !PT ;  /* 0x0000000724077209 */ /* 0x000fc80007810000 */
[----:B------:R-:W-:Y:S02]  /*2510*/  FMNMX.FTZ R7, R14, R7, !PT ;  /* 0x000000070e077209 */ /* 0x000fe40007810000 */
[----:B0-----:R-:W-:Y:S02]  /*2520*/  FMNMX.FTZ R10, R9, R10, !PT ;  /* 0x0000000a090a7209 */ /* 0x001fe40007810000 */
[----:B------:R-:W-:Y:S02]  /*2530*/  FMNMX.FTZ R7, R40, R7, !PT ;  /* 0x0000000728077209 */ /* 0x000fe40007810000 */
[C---:B------:R-:W-:Y:S01]  /*2540*/  FSETP.NEU.FTZ.AND P2, PT, R10.reuse, -INF , PT ;  /* 0xff8000000a00780b */ /* 0x040fe20003f5d000 */
[----:B------:R-:W-:Y:S01]  /*2550*/  FMUL.FTZ R11, R10, R3 ;  /* 0x000000030a0b7220 */ /* 0x000fe20000410000 */
[----:B------:R-:W-:-:S04]  /*2560*/  FMNMX.FTZ R7, R18, R7, !PT ;  /* 0x0000000712077209 */ /* 0x000fc80007810000 */
[----:B------:R-:W-:Y:S02]  /*2570*/  FMNMX.FTZ R7, R44, R7, !PT ;  /* 0x000000072c077209 */ /* 0x000fe40007810000 */
[----:B------:R-:W-:Y:S02]  /*2580*/  FSEL R11, R11, RZ, P2 ;  /* 0x000000ff0b0b7208 */ /* 0x000fe40001000000 */
[----:B------:R-:W-:Y:S02]  /*2590*/  FMNMX.FTZ R7, R20, R7, !PT ;  /* 0x0000000714077209 */ /* 0x000fe40007810000 */
[----:B------:R-:W-:Y:S01]  /*25a0*/  ISETP.NE.AND P2, PT, R13, RZ, PT ;  /* 0x000000ff0d00720c */ /* 0x000fe20003f45270 */
[--C-:B------:R-:W-:Y:S01]  /*25b0*/  FFMA.FTZ R181, R88, R3, -R11.reuse ;  /* 0x0000000358b57223 */ /* 0x100fe2000001080b */
[----:B------:R-:W-:Y:S01]  /*25c0*/  FMNMX.FTZ R7, R48, R7, !PT ;  /* 0x0000000730077209 */ /* 0x000fe20007810000 */
[-CC-:B------:R-:W-:Y:S01]  /*25d0*/  FFMA.FTZ R42, R27, R3.reuse, -R11.reuse ;  /* 0x000000031b2a7223 */ /* 0x180fe2000001080b */
[----:B------:R-:W-:Y:S01]  /*25e0*/  FSEL R82, R77, -INF , P2 ;  /* 0xff8000004d527808 */ /* 0x000fe20001000000 */
[--C-:B------:R-:W-:Y:S01]  /*25f0*/  FFMA.FTZ R183, R90, R3, -R11.reuse ;  /* 0x000000035ab77223 */ /* 0x100fe2000001080b */
[----:B------:R-:W-:Y:S01]  /*2600*/  FMNMX.FTZ R7, R22, R7, !PT ;  /* 0x0000000716077209 */ /* 0x000fe20007810000 */
[----:B------:R-:W-:Y:S01]  /*2610*/  MUFU.EX2 R181, R181 ;  /* 0x000000b500b57308 */ /* 0x000fe20000000800 */
[----:B------:R-:W-:Y:S01]  /*2620*/  FSEL R88, R85, -INF , P6 ;  /* 0xff80000055587808 */ /* 0x000fe20003000000 */
[--C-:B------:R-:W-:Y:S01]  /*2630*/  FFMA.FTZ R46, R92, R3, -R11.reuse ;  /* 0x000000035c2e7223 */ /* 0x100fe2000001080b */
[----:B------:R-:W-:Y:S01]  /*2640*/  FMNMX.FTZ R7, R52, R7, !PT ;  /* 0x0000000734077209 */ /* 0x000fe20007810000 */
[-CC-:B------:R-:W-:Y:S01]  /*2650*/  FFMA.FTZ R177, R94, R3.reuse, -R11.reuse ;  /* 0x000000035eb17223 */ /* 0x180fe2000001080b */
[-CC-:B------:R-:W-:Y:S01]  /*2660*/  FFMA.FTZ R58, R96, R3.reuse, -R11.reuse ;  /* 0x00000003603a7223 */ /* 0x180fe2000001080b */
[--C-:B------:R-:W-:Y:S01]  /*2670*/  FFMA.FTZ R179, R98, R3, -R11.reuse ;  /* 0x0000000362b37223 */ /* 0x100fe2000001080b */
[----:B------:R-:W-:Y:S01]  /*2680*/  FMNMX.FTZ R7, R26, R7, !PT ;  /* 0x000000071a077209 */ /* 0x000fe20007810000 */
[----:B------:R-:W0:Y:S01]  /*2690*/  MUFU.EX2 R42, R42 ;  /* 0x0000002a002a7308 */ /* 0x000e220000000800 */
[-CC-:B------:R-:W-:Y:S01]  /*26a0*/  FFMA.FTZ R62, R100, R3.reuse, -R11.reuse ;  /* 0x00000003643e7223 */ /* 0x180fe2000001080b */
[--C-:B------:R-:W-:Y:S01]  /*26b0*/  FFMA.FTZ R173, R102, R3, -R11.reuse ;  /* 0x0000000366ad7223 */ /* 0x100fe2000001080b */
[----:B------:R-:W-:Y:S01]  /*26c0*/  FMNMX.FTZ R7, R56, R7, !PT ;  /* 0x0000000738077209 */ /* 0x000fe20007810000 */
[-CC-:B------:R-:W-:Y:S01]  /*26d0*/  FFMA.FTZ R66, R104, R3.reuse, -R11.reuse ;  /* 0x0000000368427223 */ /* 0x180fe2000001080b */
[-CC-:B------:R-:W-:Y:S01]  /*26e0*/  FFMA.FTZ R175, R106, R3.reuse, -R11.reuse ;  /* 0x000000036aaf7223 */ /* 0x180fe2000001080b */
[--C-:B------:R-:W-:Y:S01]  /*26f0*/  FFMA.FTZ R70, R108, R3, -R11.reuse ;  /* 0x000000036c467223 */ /* 0x100fe2000001080b */
[----:B------:R-:W-:Y:S01]  /*2700*/  FMNMX.FTZ R7, R30, R7, !PT ;  /* 0x000000071e077209 */ /* 0x000fe20007810000 */
[----:B------:R-:W1:Y:S01]  /*2710*/  MUFU.EX2 R183, R183 ;  /* 0x000000b700b77308 */ /* 0x000e620000000800 */
[-CC-:B------:R-:W-:Y:S01]  /*2720*/  FFMA.FTZ R169, R110, R3.reuse, -R11.reuse ;  /* 0x000000036ea97223 */ /* 0x180fe2000001080b */
[--C-:B------:R-:W-:Y:S01]  /*2730*/  FFMA.FTZ R74, R112, R3, -R11.reuse ;  /* 0x00000003704a7223 */ /* 0x100fe2000001080b */
[----:B------:R-:W-:Y:S01]  /*2740*/  FMNMX.FTZ R7, R60, R7, !PT ;  /* 0x000000073c077209 */ /* 0x000fe20007810000 */
[-CC-:B------:R-:W-:Y:S01]  /*2750*/  FFMA.FTZ R171, R114, R3.reuse, -R11.reuse ;  /* 0x0000000372ab7223 */ /* 0x180fe2000001080b */
[-CC-:B------:R-:W-:Y:S01]  /*2760*/  FFMA.FTZ R116, R116, R3.reuse, -R11.reuse ;  /* 0x0000000374747223 */ /* 0x180fe2000001080b */
[--C-:B------:R-:W-:Y:S01]  /*2770*/  FFMA.FTZ R118, R118, R3, -R11.reuse ;  /* 0x0000000376767223 */ /* 0x100fe2000001080b */
[----:B------:R-:W-:Y:S01]  /*2780*/  FMNMX.FTZ R7, R34, R7, !PT ;  /* 0x0000000722077209 */ /* 0x000fe20007810000 */
[----:B------:R-:W2:Y:S01]  /*2790*/  MUFU.EX2 R46, R46 ;  /* 0x0000002e002e7308 */ /* 0x000ea20000000800 */
[-CC-:B------:R-:W-:Y:S01]  /*27a0*/  FFMA.FTZ R120, R120, R3.reuse, -R11.reuse ;  /* 0x0000000378787223 */ /* 0x180fe2000001080b */
[--C-:B------:R-:W-:Y:S01]  /*27b0*/  FFMA.FTZ R122, R122, R3, -R11.reuse ;  /* 0x000000037a7a7223 */ /* 0x100fe2000001080b */
[----:B------:R-:W-:Y:S01]  /*27c0*/  FMNMX.FTZ R7, R64, R7, !PT ;  /* 0x0000000740077209 */ /* 0x000fe20007810000 */
[-CC-:B------:R-:W-:Y:S01]  /*27d0*/  FFMA.FTZ R124, R124, R3.reuse, -R11.reuse ;  /* 0x000000037c7c7223 */ /* 0x180fe2000001080b */
[-CC-:B------:R-:W-:Y:S01]  /*27e0*/  FFMA.FTZ R126, R126, R3.reuse, -R11.reuse ;  /* 0x000000037e7e7223 */ /* 0x180fe2000001080b */
[--C-:B------:R-:W-:Y:S01]  /*27f0*/  FFMA.FTZ R128, R128, R3, -R11.reuse ;  /* 0x0000000380807223 */ /* 0x100fe2000001080b */
[----:B------:R-:W-:Y:S01]  /*2800*/  FMNMX.FTZ R7, R38, R7, !PT ;  /* 0x0000000726077209 */ /* 0x000fe20007810000 */
[----:B------:R-:W3:Y:S01]  /*2810*/  MUFU.EX2 R177, R177 ;  /* 0x000000b100b17308 */ /* 0x000ee20000000800 */
[-CC-:B------:R-:W-:Y:S01]  /*2820*/  FFMA.FTZ R130, R130, R3.reuse, -R11.reuse ;  /* 0x0000000382827223 */ /* 0x180fe2000001080b */
[--C-:B------:R-:W-:Y:S01]  /*2830*/  FFMA.FTZ R132, R132, R3, -R11.reuse ;  /* 0x0000000384847223 */ /* 0x100fe2000001080b */
[----:B------:R-:W-:Y:S01]  /*2840*/  FMNMX.FTZ R7, R68, R7, !PT ;  /* 0x0000000744077209 */ /* 0x000fe20007810000 */
[-CC-:B------:R-:W-:Y:S01]  /*2850*/  FFMA.FTZ R134, R134, R3.reuse, -R11.reuse ;  /* 0x0000000386867223 */ /* 0x180fe2000001080b */
        /* <DEDUP_REMOVED lines=8> */
[----:B------:R-:W-:Y:S01]  /*28e0*/  FFMA.FTZ R146, R146, R3, -R11 ;  /* 0x0000000392927223 */ /* 0x000fe2000001080b */
[----:B------:R-:W4:Y:S01]  /*28f0*/  MUFU.EX2 R58, R58 ;  /* 0x0000003a003a7308 */ /* 0x000f220000000800 */
[----:B------:R-:W-:Y:S01]  /*2900*/  FMNMX.FTZ R7, R50, R7, !PT ;  /* 0x0000000732077209 */ /* 0x000fe20007810000 */
[--C-:B------:R-:W-:Y:S01]  /*2910*/  IMAD.MOV.U32 R114, RZ, RZ, R151.reuse ;  /* 0x000000ffff727224 */ /* 0x100fe200078e0097 */
[----:B------:R-:W-:Y:S01]  /*2920*/  MOV R110, R151 ;  /* 0x00000097006e7202 */ /* 0x000fe20000000f00 */
[--C-:B------:R-:W-:Y:S01]  /*2930*/  IMAD.MOV.U32 R112, RZ, RZ, R151.reuse ;  /* 0x000000ffff707224 */ /* 0x100fe200078e0097 */
[----:B------:R-:W-:Y:S01]  /*2940*/  FMNMX.FTZ R7, R76, R7, !PT ;  /* 0x000000074c077209 */ /* 0x000fe20007810000 */
[--C-:B------:R-:W-:Y:S01]  /*2950*/  IMAD.MOV.U32 R108, RZ, RZ, R151.reuse ;  /* 0x000000ffff6c7224 */ /* 0x100fe200078e0097 */
[----:B------:R-:W-:Y:S01]  /*2960*/  MOV R96, R151 ;  /* 0x0000009700607202 */ /* 0x000fe20000000f00 */
[----:B------:R-:W5:Y:S01]  /*2970*/  MUFU.EX2 R179, R179 ;  /* 0x000000b300b37308 */ /* 0x000f620000000800 */
[----:B------:R-:W-:Y:S01]  /*2980*/  FMNMX.FTZ R7, R82, R7, !PT ;  /* 0x0000000752077209 */ /* 0x000fe20007810000 */
[----:B------:R-:W-:-:S02]  /*2990*/  IMAD.MOV.U32 R106, RZ, RZ, R151 ;  /* 0x000000ffff6a7224 */ /* 0x000fc400078e0097 */
[--C-:B------:R-:W-:Y:S01]  /*29a0*/  IMAD.MOV.U32 R104, RZ, RZ, R151.reuse ;  /* 0x000000ffff687224 */ /* 0x100fe200078e0097 */
[----:B------:R-:W-:Y:S01]  /*29b0*/  FMNMX.FTZ R7, R80, R7, !PT ;  /* 0x0000000750077209 */ /* 0x000fe20007810000 */
[--C-:B------:R-:W-:Y:S02]  /*29c0*/  IMAD.MOV.U32 R102, RZ, RZ, R151.reuse ;  /* 0x000000ffff667224 */ /* 0x100fe400078e0097 */
[----:B------:R-:W-:Y:S01]  /*29d0*/  MUFU.EX2 R62, R62 ;  /* 0x0000003e003e7308 */ /* 0x000fe20000000800 */
[----:B------:R-:W-:Y:S01]  /*29e0*/  FMNMX.FTZ R7, R86, R7, !PT ;  /* 0x0000000756077209 */ /* 0x000fe20007810000 */
[--C-:B------:R-:W-:Y:S02]  /*29f0*/  IMAD.MOV.U32 R100, RZ, RZ, R151.reuse ;  /* 0x000000ffff647224 */ /* 0x100fe400078e0097 */
[--C-:B------:R-:W-:Y:S01]  /*2a00*/  IMAD.MOV.U32 R98, RZ, RZ, R151.reuse ;  /* 0x000000ffff627224 */ /* 0x100fe200078e0097 */
[----:B------:R-:W-:Y:S01]  /*2a10*/  FMNMX.FTZ R7, R84, R7, !PT ;  /* 0x0000000754077209 */ /* 0x000fe20007810000 */
[----:B------:R-:W-:-:S02]  /*2a20*/  IMAD.MOV.U32 R94, RZ, RZ, R151 ;  /* 0x000000ffff5e7224 */ /* 0x000fc400078e0097 */
[----:B------:R-:W-:Y:S01]  /*2a30*/  MUFU.EX2 R173, R173 ;  /* 0x000000ad00ad7308 */ /* 0x000fe20000000800 */
[----:B------:R-:W-:Y:S01]  /*2a40*/  FMNMX.FTZ R7, R88, R7, !PT ;  /* 0x0000000758077209 */ /* 0x000fe20007810000 */
[--C-:B------:R-:W-:Y:S02]  /*2a50*/  IMAD.MOV.U32 R92, RZ, RZ, R151.reuse ;  /* 0x000000ffff5c7224 */ /* 0x100fe400078e0097 */
[----:B------:R-:W-:Y:S02]  /*2a60*/  IMAD.MOV.U32 R90, RZ, RZ, R151 ;  /* 0x000000ffff5a7224 */ /* 0x000fe400078e0097 */
[----:B------:R-:W0:Y:S02]  /*2a70*/  SHFL.BFLY PT, R6, R7, 0x2, 0x1f ;  /* 0x0c401f0007067f89 */ /* 0x000e2400000e0000 */
[----:B------:R-:W-:Y:S08]  /*2a80*/  MUFU.EX2 R66, R66 ;  /* 0x0000004200427308 */ /* 0x000ff00000000800 */
[----:B------:R-:W-:Y:S08]  /*2a90*/  MUFU.EX2 R175, R175 ;  /* 0x000000af00af7308 */ /* 0x000ff00000000800 */
[----:B------:R-:W-:Y:S01]  /*2aa0*/  MUFU.EX2 R70, R70 ;  /* 0x0000004600467308 */ /* 0x000fe20000000800 */
[----:B0-----:R-:W-:-:S07]  /*2ab0*/  FMNMX.FTZ R9, R7, R6, !PT ;  /* 0x0000000607097209 */ /* 0x001fce0007810000 */
[----:B------:R-:W-:Y:S01]  /*2ac0*/  MUFU.EX2 R169, R169 ;  /* 0x000000a900a97308 */ /* 0x000fe20000000800 */
[----:B------:R-:W0:Y:S07]  /*2ad0*/  SHFL.BFLY PT, R6, R9, 0x1, 0x1f ;  /* 0x0c201f0009067f89 */ /* 0x000e2e00000e0000 */
[----:B------:R-:W-:Y:S08]  /*2ae0*/  MUFU.EX2 R74, R74 ;  /* 0x0000004a004a7308 */ /* 0x000ff00000000800 */
[----:B------:R-:W-:Y:S08]  /*2af0*/  MUFU.EX2 R171, R171 ;  /* 0x000000ab00ab7308 */ /* 0x000ff00000000800 */
[----:B------:R-:W-:Y:S01]  /*2b00*/  MUFU.EX2 R116, R116 ;  /* 0x0000007400747308 */ /* 0x000fe20000000800 */
[----:B0-----:R-:W-:-:S04]  /*2b10*/  FMNMX.FTZ R6, R9, R6, !PT ;  /* 0x0000000609067209 */ /* 0x001fc80007810000 */
[C---:B------:R-:W-:Y:S01]  /*2b20*/  FSETP.NEU.FTZ.AND P2, PT, R6.reuse, -INF , PT ;  /* 0xff8000000600780b */ /* 0x040fe20003f5d000 */
[----:B------:R-:W-:Y:S02]  /*2b30*/  FMUL.FTZ R7, R6, R3 ;  /* 0x0000000306077220 */ /* 0x000fe40000410000 */
[----:B------:R-:W-:Y:S03]  /*2b40*/  MUFU.EX2 R118, R118 ;  /* 0x0000007600767308 */ /* 0x000fe60000000800 */
[----:B------:R-:W-:-:S05]  /*2b50*/  FSEL R9, R7, RZ, P2 ;  /* 0x000000ff07097208 */ /* 0x000fca0001000000 */
[----:B------:R-:W-:Y:S01]  /*2b60*/  MUFU.EX2 R153, R120 ;  /* 0x0000007800997308 */ /* 0x000fe20000000800 */
[-CC-:B------:R-:W-:Y:S01]  /*2b70*/  FFMA.FTZ R8, R8, R3.reuse, -R9.reuse ;  /* 0x0000000308087223 */ /* 0x180fe20000010809 */
[-CC-:B------:R-:W-:Y:S01]  /*2b80*/  FFMA.FTZ R24, R24, R3.reuse, -R9.reuse ;  /* 0x0000000318187223 */ /* 0x180fe20000010809 */
[-CC-:B------:R-:W-:Y:S01]  /*2b90*/  FFMA.FTZ R25, R25, R3.reuse, -R9.reuse ;  /* 0x0000000319197223 */ /* 0x180fe20000010809 */
[-CC-:B------:R-:W-:Y:S01]  /*2ba0*/  FFMA.FTZ R28, R28, R3.reuse, -R9.reuse ;  /* 0x000000031c1c7223 */ /* 0x180fe20000010809 */
[-CC-:B------:R-:W-:Y:S01]  /*2bb0*/  FFMA.FTZ R32, R32, R3.reuse, -R9.reuse ;  /* 0x0000000320207223 */ /* 0x180fe20000010809 */
[-CC-:B------:R-:W-:Y:S01]  /*2bc0*/  FFMA.FTZ R12, R12, R3.reuse, -R9.reuse ;  /* 0x000000030c0c7223 */ /* 0x180fe20000010809 */
[-CC-:B------:R-:W-:Y:S01]  /*2bd0*/  FFMA.FTZ R36, R36, R3.reuse, -R9.reuse ;  /* 0x0000000324247223 */ /* 0x180fe20000010809 */
[----:B------:R0:W-:Y:S01]  /*2be0*/  MUFU.EX2 R11, R8 ;  /* 0x00000008000b7308 */ /* 0x0001e20000000800 */
[-CC-:B------:R-:W-:Y:S01]  /*2bf0*/  FFMA.FTZ R14, R14, R3.reuse, -R9.reuse ;  /* 0x000000030e0e7223 */ /* 0x180fe20000010809 */
[-CC-:B------:R-:W-:Y:S01]  /*2c00*/  FFMA.FTZ R40, R40, R3.reuse, -R9.reuse ;  /* 0x0000000328287223 */ /* 0x180fe20000010809 */
[-CC-:B------:R-:W-:Y:S01]  /*2c10*/  FFMA.FTZ R18, R18, R3.reuse, -R9.reuse ;  /* 0x0000000312127223 */ /* 0x180fe20000010809 */
[-CC-:B------:R-:W-:Y:S01]  /*2c20*/  FFMA.FTZ R44, R44, R3.reuse, -R9.reuse ;  /* 0x000000032c2c7223 */ /* 0x180fe20000010809 */
[-CC-:B------:R-:W-:Y:S01]  /*2c30*/  FFMA.FTZ R20, R20, R3.reuse, -R9.reuse ;  /* 0x0000000314147223 */ /* 0x180fe20000010809 */
[-CC-:B------:R-:W-:Y:S01]  /*2c40*/  FFMA.FTZ R48, R48, R3.reuse, -R9.reuse ;  /* 0x0000000330307223 */ /* 0x180fe20000010809 */
[-CC-:B------:R-:W-:Y:S01]  /*2c50*/  FFMA.FTZ R22, R22, R3.reuse, -R9.reuse ;  /* 0x0000000316167223 */ /* 0x180fe20000010809 */
[----:B------:R-:W-:Y:S01]  /*2c60*/  MUFU.EX2 R24, R24 ;  /* 0x0000001800187308 */ /* 0x000fe20000000800 */
[----:B0-----:R-:W-:Y:S01]  /*2c70*/  FADD.FTZ R8, R181, R42 ;  /* 0x0000002ab5087221 */ /* 0x001fe20000010000 */
[-CC-:B------:R-:W-:Y:S01]  /*2c80*/  FFMA.FTZ R52, R52, R3.reuse, -R9.reuse ;  /* 0x0000000334347223 */ /* 0x180fe20000010809 */
[-CC-:B------:R-:W-:Y:S01]  /*2c90*/  FFMA.FTZ R26, R26, R3.reuse, -R9.reuse ;  /* 0x000000031a1a7223 */ /* 0x180fe20000010809 */
[-CC-:B------:R-:W-:Y:S01]  /*2ca0*/  FFMA.FTZ R56, R56, R3.reuse, -R9.reuse ;  /* 0x0000000338387223 */ /* 0x180fe20000010809 */
[----:B-1----:R-:W-:Y:S01]  /*2cb0*/  FADD.FTZ R7, R183, R8 ;  /* 0x00000008b7077221 */ /* 0x002fe20000010000 */
[-CC-:B------:R-:W-:Y:S01]  /*2cc0*/  FFMA.FTZ R30, R30, R3.reuse, -R9.reuse ;  /* 0x000000031e1e7223 */ /* 0x180fe20000010809 */
[-C--:B------:R-:W-:Y:S01]  /*2cd0*/  FFMA.FTZ R60, R60, R3.reuse, -R9 ;  /* 0x000000033c3c7223 */ /* 0x080fe20000010809 */
[----:B------:R-:W0:Y:S01]  /*2ce0*/  MUFU.EX2 R25, R25 ;  /* 0x0000001900197308 */ /* 0x000e220000000800 */
[----:B--2---:R-:W-:Y:S01]  /*2cf0*/  FADD.FTZ R8, R46, R7 ;  /* 0x000000072e087221 */ /* 0x004fe20000010000 */
[-CC-:B------:R-:W-:Y:S01]  /*2d00*/  FFMA.FTZ R34, R34, R3.reuse, -R9.reuse ;  /* 0x0000000322227223 */ /* 0x180fe20000010809 */
[-CC-:B------:R-:W-:Y:S01]  /*2d10*/  FFMA.FTZ R64, R64, R3.reuse, -R9.reuse ;  /* 0x0000000340407223 */ /* 0x180fe20000010809 */
[-CC-:B------:R-:W-:Y:S01]  /*2d20*/  FFMA.FTZ R38, R38, R3.reuse, -R9.reuse ;  /* 0x0000000326267223 */ /* 0x180fe20000010809 */
[----:B---3--:R-:W-:Y:S01]  /*2d30*/  FADD.FTZ R7, R177, R8 ;  /* 0x00000008b1077221 */ /* 0x008fe20000010000 */
[-CC-:B------:R-:W-:Y:S01]  /*2d40*/  FFMA.FTZ R68, R68, R3.reuse, -R9.reuse ;  /* 0x0000000344447223 */ /* 0x180fe20000010809 */
[-C--:B------:R-:W-:Y:S01]  /*2d50*/  FFMA.FTZ R54, R54, R3.reuse, -R9 ;  /* 0x0000000336367223 */ /* 0x080fe20000010809 */
[----:B------:R-:W1:Y:S01]  /*2d60*/  MUFU.EX2 R28, R28 ;  /* 0x0000001c001c7308 */ /* 0x000e620000000800 */
[----:B----4-:R-:W-:Y:S01]  /*2d70*/  FADD.FTZ R8, R58, R7 ;  /* 0x000000073a087221 */ /* 0x010fe20000010000 */
[-CC-:B------:R-:W-:Y:S01]  /*2d80*/  FFMA.FTZ R72, R72, R3.reuse, -R9.reuse ;  /* 0x0000000348487223 */ /* 0x180fe20000010809 */
[-CC-:B------:R-:W-:Y:S01]  /*2d90*/  FFMA.FTZ R50, R50, R3.reuse, -R9.reuse ;  /* 0x0000000332327223 */ /* 0x180fe20000010809 */
[-CC-:B------:R-:W-:Y:S01]  /*2da0*/  FFMA.FTZ R76, R76, R3.reuse, -R9.reuse ;  /* 0x000000034c4c7223 */ /* 0x180fe20000010809 */
[----:B-----5:R-:W-:Y:S01]  /*2db0*/  FADD.FTZ R31, R179, R8 ;  /* 0x00000008b31f7221 */ /* 0x020fe20000010000 */
[-CC-:B------:R-:W-:Y:S01]  /*2dc0*/  FFMA.FTZ R82, R82, R3.reuse, -R9.reuse ;  /* 0x0000000352527223 */ /* 0x180fe20000010809 */
[-C--:B------:R-:W-:Y:S01]  /*2dd0*/  FFMA.FTZ R80, R80, R3.reuse, -R9 ;  /* 0x0000000350507223 */ /* 0x080fe20000010809 */
[----:B------:R-:W2:Y:S01]  /*2de0*/  MUFU.EX2 R32, R32 ;  /* 0x0000002000207308 */ /* 0x000ea20000000800 */
[----:B0-----:R-:W-:Y:S01]  /*2df0*/  FADD.FTZ R7, R24, R25 ;  /* 0x0000001918077221 */ /* 0x001fe20000010000 */
[-CC-:B------:R-:W-:Y:S01]  /*2e00*/  FFMA.FTZ R86, R86, R3.reuse, -R9.reuse ;  /* 0x0000000356567223 */ /* 0x180fe20000010809 */
[-CC-:B------:R-:W-:Y:S01]  /*2e10*/  FFMA.FTZ R84, R84, R3.reuse, -R9.reuse ;  /* 0x0000000354547223 */ /* 0x180fe20000010809 */
[----:B------:R-:W-:Y:S01]  /*2e20*/  FFMA.FTZ R88, R88, R3, -R9 ;  /* 0x0000000358587223 */ /* 0x000fe20000010809 */
[----:B------:R-:W-:Y:S01]  /*2e30*/  F2FP.BF16.F32.PACK_AB R181, R42, R181 ;  /* 0x000000b52ab5723e */ /* 0x000fe200000010ff */
[----:B------:R-:W-:Y:S01]  /*2e40*/  IMAD.MOV.U32 R120, RZ, RZ, R151 ;  /* 0x000000ffff787224 */ /* 0x000fe200078e0097 */
[----:B------:R-:W-:Y:S01]  /*2e50*/  F2FP.BF16.F32.PACK_AB R183, R46, R183 ;  /* 0x000000b72eb7723e */ /* 0x000fe200000010ff */
[----:B------:R0:W3:Y:S01]  /*2e60*/  MUFU.EX2 R13, R12 ;  /* 0x0000000c000d7308 */ /* 0x0000e20000000800 */
[----:B-1----:R-:W-:Y:S01]  /*2e70*/  FADD.FTZ R8, R28, R7 ;  /* 0x000000071c087221 */ /* 0x002fe20000010000 */
[----:B------:R-:W-:-:S02]  /*2e80*/  F2FP.BF16.F32.PACK_AB R182, R11, R28 ;  /* 0x0000001c0bb6723e */ /* 0x000fc400000010ff */
[----:B------:R-:W-:Y:S01]  /*2e90*/  F2FP.BF16.F32.PACK_AB R177, R58, R177 ;  /* 0x000000b13ab1723e */ /* 0x000fe200000010ff */
[----:B------:R-:W-:Y:S01]  /*2ea0*/  FADD.FTZ R7, R11, R8 ;  /* 0x000000080b077221 */ /* 0x000fe20000010000 */
[C---:B------:R-:W-:Y:S02]  /*2eb0*/  F2FP.BF16.F32.PACK_AB R179, R62.reuse, R179 ;  /* 0x000000b33eb3723e */ /* 0x040fe400000010ff */
[----:B------:R-:W1:Y:S01]  /*2ec0*/  MUFU.EX2 R36, R36 ;  /* 0x0000002400247308 */ /* 0x000e620000000800 */
[----:B0-----:R-:W-:Y:S01]  /*2ed0*/  FADD.FTZ R12, R62, R31 ;  /* 0x0000001f3e0c7221 */ /* 0x001fe20000010000 */
[----:B--2---:R-:W-:Y:S01]  /*2ee0*/  FADD.FTZ R8, R32, R7 ;  /* 0x0000000720087221 */ /* 0x004fe20000010000 */
[----:B------:R-:W-:Y:S02]  /*2ef0*/  F2FP.BF16.F32.PACK_AB R180, R25, R24 ;  /* 0x0000001819b4723e */ /* 0x000fe400000010ff */
[----:B------:R-:W-:Y:S01]  /*2f00*/  FADD.FTZ R33, R173, R12 ;  /* 0x0000000cad217221 */ /* 0x000fe20000010000 */
[----:B------:R-:W-:-:S02]  /*2f10*/  F2FP.BF16.F32.PACK_AB R173, R66, R173 ;  /* 0x000000ad42ad723e */ /* 0x000fc400000010ff */
[----:B------:R0:W2:Y:S01]  /*2f20*/  MUFU.EX2 R15, R14 ;  /* 0x0000000e000f7308 */ /* 0x0000a20000000800 */
[----:B------:R-:W-:Y:S01]  /*2f30*/  FADD.FTZ R12, R66, R33 ;  /* 0x00000021420c7221 */ /* 0x000fe20000010000 */
[C---:B---3--:R-:W-:Y:S01]  /*2f40*/  FADD.FTZ R7, R13.reuse, R8 ;  /* 0x000000080d077221 */ /* 0x048fe20000010000 */
[----:B------:R-:W-:Y:S02]  /*2f50*/  F2FP.BF16.F32.PACK_AB R176, R13, R32 ;  /* 0x000000200db0723e */ /* 0x000fe400000010ff */
[----:B------:R-:W-:Y:S01]  /*2f60*/  FADD.FTZ R33, R175, R12 ;  /* 0x0000000caf217221 */ /* 0x000fe20000010000 */
[C---:B------:R-:W-:Y:S02]  /*2f70*/  F2FP.BF16.F32.PACK_AB R175, R70.reuse, R175 ;  /* 0x000000af46af723e */ /* 0x040fe400000010ff */
[----:B------:R-:W3:Y:S01]  /*2f80*/  MUFU.EX2 R40, R40 ;  /* 0x0000002800287308 */ /* 0x000ee20000000800 */
[----:B0-----:R-:W-:Y:S02]  /*2f90*/  IMAD.U32 R14, RZ, RZ, UR36 ;  /* 0x00000024ff0e7e24 */ /* 0x001fe4000f8e00ff */
[----:B------:R-:W-:Y:S01]  /*2fa0*/  FADD.FTZ R12, R70, R33 ;  /* 0x00000021460c7221 */ /* 0x000fe20000010000 */
[----:B-1----:R-:W-:Y:S01]  /*2fb0*/  FADD.FTZ R8, R36, R7 ;  /* 0x0000000724087221 */ /* 0x002fe20000010000 */
[----:B------:R-:W-:-:S02]  /*2fc0*/  @!P1 VIADD R7, R14, 0x34840 ;  /* 0x000348400e079836 */ /* 0x000fc40000000000 */
[----:B------:R-:W-:Y:S01]  /*2fd0*/  FADD.FTZ R37, R169, R12 ;  /* 0x0000000ca9257221 */ /* 0x000fe20000010000 */
[C---:B------:R-:W-:Y:S01]  /*2fe0*/  F2FP.BF16.F32.PACK_AB R169, R74.reuse, R169 ;  /* 0x000000a94aa9723e */ /* 0x040fe200000010ff */
[----:B------:R-:W0:Y:S01]  /*2ff0*/  MUFU.EX2 R19, R18 ;  /* 0x0000001200137308 */ /* 0x000e220000000800 */
[C---:B--2---:R-:W-:Y:S01]  /*3000*/  FADD.FTZ R35, R15.reuse, R8 ;  /* 0x000000080f237221 */ /* 0x044fe20000010000 */
[----:B------:R-:W-:Y:S01]  /*3010*/  FADD.FTZ R12, R74, R37 ;  /* 0x000000254a0c7221 */ /* 0x000fe20000010000 */
[----:B------:R-:W-:Y:S02]  /*3020*/  @!P1 PRMT R7, RZ, 0x654, R7 ;  /* 0x00000654ff079816 */ /* 0x000fe40000000007 */
[----:B------:R-:W-:Y:S02]  /*3030*/  F2FP.BF16.F32.PACK_AB R178, R15, R36 ;  /* 0x000000240fb2723e */ /* 0x000fe400000010ff */
[----:B------:R0:W-:Y:S01]  /*3040*/  @!P1 SYNCS.ARRIVE.TRANS64.RED.A1T0 RZ, [R7+URZ], RZ ;  /* 0x000000ff07ff99a7 */ /* 0x0001e2000810043f */
[----:B------:R-:W1:Y:S01]  /*3050*/  MUFU.EX2 R44, R44 ;  /* 0x0000002c002c7308 */ /* 0x000e620000000800 */
[----:B---3--:R-:W-:Y:S01]  /*3060*/  FADD.FTZ R8, R40, R35 ;  /* 0x0000002328087221 */ /* 0x008fe20000010000 */
[----:B------:R-:W-:Y:S01]  /*3070*/  FADD.FTZ R35, R171, R12 ;  /* 0x0000000cab237221 */ /* 0x000fe20000010000 */
[----:B------:R-:W-:-:S03]  /*3080*/  F2FP.BF16.F32.PACK_AB R171, R116, R171 ;  /* 0x000000ab74ab723e */ /* 0x000fc600000010ff */
[----:B------:R-:W-:Y:S01]  /*3090*/  FADD.FTZ R35, R116, R35 ;  /* 0x0000002374237221 */ /* 0x000fe20000010000 */
[----:B------:R-:W-:Y:S01]  /*30a0*/  IMAD.MOV.U32 R116, RZ, RZ, R151 ;  /* 0x000000ffff747224 */ /* 0x000fe200078e0097 */
[----:B------:R-:W2:Y:S01]  /*30b0*/  MUFU.EX2 R21, R20 ;  /* 0x0000001400157308 */ /* 0x000ea20000000800 */
[C---:B0-----:R-:W-:Y:S01]  /*30c0*/  FADD.FTZ R7, R19.reuse, R8 ;  /* 0x0000000813077221 */ /* 0x041fe20000010000 */
[----:B------:R-:W-:Y:S01]  /*30d0*/  FADD.FTZ R12, R118, R35 ;  /* 0x00000023760c7221 */ /* 0x000fe20000010000 */
[----:B------:R-:W-:-:S03]  /*30e0*/  F2FP.BF16.F32.PACK_AB R172, R19, R40 ;  /* 0x0000002813ac723e */ /* 0x000fc600000010ff */
[C---:B------:R-:W-:Y:S01]  /*30f0*/  FADD.FTZ R37, R153.reuse, R12 ;  /* 0x0000000c99257221 */ /* 0x040fe20000010000 */
[----:B------:R-:W-:Y:S01]  /*3100*/  F2FP.BF16.F32.PACK_AB R153, R153, R118 ;  /* 0x000000769999723e */ /* 0x000fe200000010ff */
[----:B------:R-:W0:Y:S01]  /*3110*/  MUFU.EX2 R48, R48 ;  /* 0x0000003000307308 */ /* 0x000e220000000800 */
[----:B-1----:R-:W-:Y:S01]  /*3120*/  FADD.FTZ R8, R44, R7 ;  /* 0x000000072c087221 */ /* 0x002fe20000010000 */
[----:B------:R-:W-:-:S06]  /*3130*/  IMAD.MOV.U32 R118, RZ, RZ, R151 ;  /* 0x000000ffff767224 */ /* 0x000fcc00078e0097 */
[----:B------:R-:W1:Y:S01]  /*3140*/  MUFU.EX2 R122, R122 ;  /* 0x0000007a007a7308 */ /* 0x000e620000000800 */
[C---:B--2---:R-:W-:Y:S01]  /*3150*/  FADD.FTZ R7, R21.reuse, R8 ;  /* 0x0000000815077221 */ /* 0x044fe20000010000 */
[----:B------:R-:W-:-:S06]  /*3160*/  F2FP.BF16.F32.PACK_AB R174, R21, R44 ;  /* 0x0000002c15ae723e */ /* 0x000fcc00000010ff */
[----:B------:R-:W2:Y:S01]  /*3170*/  MUFU.EX2 R23, R22 ;  /* 0x0000001600177308 */ /* 0x000ea20000000800 */
[----:B0-----:R-:W-:-:S07]  /*3180*/  FADD.FTZ R8, R48, R7 ;  /* 0x0000000730087221 */ /* 0x001fce0000010000 */
[----:B------:R0:W3:Y:S01]  /*3190*/  MUFU.EX2 R155, R124 ;  /* 0x0000007c009b7308 */ /* 0x0000e20000000800 */
[----:B-1----:R-:W-:-:S07]  /*31a0*/  FADD.FTZ R12, R122, R37 ;  /* 0x000000257a0c7221 */ /* 0x002fce0000010000 */
[----:B------:R-:W1:Y:S01]  /*31b0*/  MUFU.EX2 R52, R52 ;  /* 0x0000003400347308 */ /* 0x000e620000000800 */
[C---:B--2---:R-:W-:Y:S01]  /*31c0*/  FADD.FTZ R7, R23.reuse, R8 ;  /* 0x0000000817077221 */ /* 0x044fe20000010000 */
[----:B------:R-:W-:Y:S02]  /*31d0*/  F2FP.BF16.F32.PACK_AB R168, R23, R48 ;  /* 0x0000003017a8723e */ /* 0x000fe400000010ff */
[----:B0-----:R-:W-:-:S04]  /*31e0*/  MOV R124, R151 ;  /* 0x00000097007c7202 */ /* 0x001fc80000000f00 */
[----:B------:R-:W0:Y:S01]  /*31f0*/  MUFU.EX2 R126, R126 ;  /* 0x0000007e007e7308 */ /* 0x000e220000000800 */
[C---:B---3--:R-:W-:Y:S01]  /*3200*/  FADD.FTZ R37, R155.reuse, R12 ;  /* 0x0000000c9b257221 */ /* 0x048fe20000010000 */
[----:B------:R-:W-:Y:S01]  /*3210*/  F2FP.BF16.F32.PACK_AB R155, R155, R122 ;  /* 0x0000007a9b9b723e */ /* 0x000fe200000010ff */
[----:B------:R-:W-:-:S05]  /*3220*/  IMAD.MOV.U32 R122, RZ, RZ, R151 ;  /* 0x000000ffff7a7224 */ /* 0x000fca00078e0097 */
[----:B------:R-:W2:Y:S01]  /*3230*/  MUFU.EX2 R27, R26 ;  /* 0x0000001a001b7308 */ /* 0x000ea20000000800 */
[----:B-1----:R-:W-:-:S07]  /*3240*/  FADD.FTZ R8, R52, R7 ;  /* 0x0000000734087221 */ /* 0x002fce0000010000 */
[----:B------:R1:W3:Y:S01]  /*3250*/  MUFU.EX2 R157, R128 ;  /* 0x00000080009d7308 */ /* 0x0002e20000000800 */
[----:B0-----:R-:W-:-:S07]  /*3260*/  FADD.FTZ R12, R126, R37 ;  /* 0x000000257e0c7221 */ /* 0x001fce0000010000 */
[----:B------:R-:W0:Y:S01]  /*3270*/  MUFU.EX2 R56, R56 ;  /* 0x0000003800387308 */ /* 0x000e220000000800 */
[C---:B--2---:R-:W-:Y:S01]  /*3280*/  FADD.FTZ R7, R27.reuse, R8 ;  /* 0x000000081b077221 */ /* 0x044fe20000010000 */
[----:B------:R-:W-:Y:S01]  /*3290*/  F2FP.BF16.F32.PACK_AB R170, R27, R52 ;  /* 0x000000341baa723e */ /* 0x000fe200000010ff */
[----:B-1----:R-:W-:-:S05]  /*32a0*/  IMAD.MOV.U32 R128, RZ, RZ, R151 ;  /* 0x000000ffff807224 */ /* 0x002fca00078e0097 */
[----:B------:R-:W1:Y:S01]  /*32b0*/  MUFU.EX2 R130, R130 ;  /* 0x0000008200827308 */ /* 0x000e620000000800 */
[C---:B---3--:R-:W-:Y:S01]  /*32c0*/  FADD.FTZ R37, R157.reuse, R12 ;  /* 0x0000000c9d257221 */ /* 0x048fe20000010000 */
[----:B------:R-:W-:Y:S01]  /*32d0*/  F2FP.BF16.F32.PACK_AB R157, R157, R126 ;  /* 0x0000007e9d9d723e */ /* 0x000fe200000010ff */
[----:B------:R-:W-:-:S05]  /*32e0*/  IMAD.MOV.U32 R126, RZ, RZ, R151 ;  /* 0x000000ffff7e7224 */ /* 0x000fca00078e0097 */
[----:B------:R-:W2:Y:S01]  /*32f0*/  MUFU.EX2 R29, R30 ;  /* 0x0000001e001d7308 */ /* 0x000ea20000000800 */
[----:B0-----:R-:W-:-:S07]  /*3300*/  FADD.FTZ R8, R56, R7 ;  /* 0x0000000738087221 */ /* 0x001fce0000010000 */
[----:B------:R0:W3:Y:S01]  /*3310*/  MUFU.EX2 R159, R132 ;  /* 0x00000084009f7308 */ /* 0x0000e20000000800 */
[----:B-1----:R-:W-:-:S07]  /*3320*/  FADD.FTZ R12, R130, R37 ;  /* 0x00000025820c7221 */ /* 0x002fce0000010000 */
[----:B------:R-:W1:Y:S01]  /*3330*/  MUFU.EX2 R60, R60 ;  /* 0x0000003c003c7308 */ /* 0x000e620000000800 */
[C---:B--2---:R-:W-:Y:S01]  /*3340*/  FADD.FTZ R7, R29.reuse, R8 ;  /* 0x000000081d077221 */ /* 0x044fe20000010000 */
[----:B------:R-:W-:Y:S01]  /*3350*/  F2FP.BF16.F32.PACK_AB R152, R29, R56 ;  /* 0x000000381d98723e */ /* 0x000fe200000010ff */
[----:B0-----:R-:W-:-:S05]  /*3360*/  IMAD.MOV.U32 R132, RZ, RZ, R151 ;  /* 0x000000ffff847224 */ /* 0x001fca00078e0097 */
        /* <DEDUP_REMOVED lines=26> */
[----:B------:R-:W-:-:S06]  /*3510*/  F2FP.BF16.F32.PACK_AB R163, R163, R78 ;  /* 0x0000004ea3a3723e */ /* 0x000fcc00000010ff */
        /* <DEDUP_REMOVED lines=14> */
[----:B------:R-:W0:Y:S01]  /*3600*/  MUFU.EX2 R76, R76 ;  /* 0x0000004c004c7308 */ /* 0x000e220000000800 */
[----:B-1----:R-:W-:-:S07]  /*3610*/  FADD.FTZ R12, R144, R41 ;  /* 0x00000029900c7221 */ /* 0x002fce0000010000 */
[----:B------:R-:W1:Y:S01]  /*3620*/  MUFU.EX2 R37, R82 ;  /* 0x0000005200257308 */ /* 0x000e620000000800 */
[C---:B--2---:R-:W-:Y:S01]  /*3630*/  FADD.FTZ R41, R9.reuse, R8 ;  /* 0x0000000809297221 */ /* 0x044fe20000010000 */
[----:B------:R-:W-:Y:S01]  /*3640*/  F2FP.BF16.F32.PACK_AB R160, R9, R72 ;  /* 0x0000004809a0723e */ /* 0x000fe200000010ff */
[----:B------:R-:W-:-:S05]  /*3650*/  IMAD.MOV.U32 R9, RZ, RZ, RZ ;  /* 0x000000ffff097224 */ /* 0x000fca00078e00ff */
[----:B------:R-:W2:Y:S01]  /*3660*/  MUFU.EX2 R80, R80 ;  /* 0x0000005000507308 */ /* 0x000ea20000000800 */
[----:B0-----:R-:W-:-:S07]  /*3670*/  FADD.FTZ R8, R76, R41 ;  /* 0x000000294c087221 */ /* 0x001fce0000010000 */
[----:B------:R-:W0:Y:S01]  /*3680*/  MUFU.EX2 R39, R86 ;  /* 0x0000005600277308 */ /* 0x000e220000000800 */
[C---:B-1----:R-:W-:Y:S01]  /*3690*/  FADD.FTZ R13, R37.reuse, R8 ;  /* 0x00000008250d7221 */ /* 0x042fe20000010000 */
[----:B------:R-:W-:-:S06]  /*36a0*/  F2FP.BF16.F32.PACK_AB R162, R37, R76 ;  /* 0x0000004c25a2723e */ /* 0x000fcc00000010ff */
[----:B------:R-:W1:Y:S01]  /*36b0*/  MUFU.EX2 R84, R84 ;  /* 0x0000005400547308 */ /* 0x000e620000000800 */
[----:B--2---:R-:W-:-:S07]  /*36c0*/  FADD.FTZ R8, R80, R13 ;  /* 0x0000000d50087221 */ /* 0x004fce0000010000 */
[----:B------:R2:W3:Y:S01]  /*36d0*/  MUFU.EX2 R167, R146 ;  /* 0x0000009200a77308 */ /* 0x0004e20000000800 */
[C---:B0-----:R-:W-:Y:S01]  /*36e0*/  FADD.FTZ R13, R39.reuse, R8 ;  /* 0x00000008270d7221 */ /* 0x041fe20000010000 */
[----:B------:R-:W-:-:S06]  /*36f0*/  F2FP.BF16.F32.PACK_AB R164, R39, R80 ;  /* 0x0000005027a4723e */ /* 0x000fcc00000010ff */
[----:B------:R0:W4:Y:S01]  /*3700*/  MUFU.EX2 R11, R88 ;  /* 0x00000058000b7308 */ /* 0x0001220000000800 */
[----:B-1----:R-:W-:Y:S01]  /*3710*/  FADD.FTZ R8, R84, R13 ;  /* 0x0000000d54087221 */ /* 0x002fe20000010000 */
[----:B------:R-:W-:Y:S02]  /*3720*/  VIADD R13, R17, 0xfffffffe ;  /* 0xfffffffe110d7836 */ /* 0x000fe40000000000 */
[----:B--2---:R-:W-:-:S03]  /*3730*/  IMAD.MOV.U32 R146, RZ, RZ, R151 ;  /* 0x000000ffff927224 */ /* 0x004fc600078e0097 */
[----:B------:R-:W-:Y:S01]  /*3740*/  ISETP.GE.AND P2, PT, R13, R2, PT ;  /* 0x000000020d00720c */ /* 0x000fe20003f46270 */
[C---:B---3--:R-:W-:Y:S01]  /*3750*/  FADD.FTZ R7, R167.reuse, R12 ;  /* 0x0000000ca7077221 */ /* 0x048fe20000010000 */
[----:B------:R-:W-:Y:S01]  /*3760*/  F2FP.BF16.F32.PACK_AB R167, R167, R144 ;  /* 0x00000090a7a7723e */ /* 0x000fe200000010ff */
[----:B------:R-:W-:Y:S02]  /*3770*/  IMAD.MOV.U32 R12, RZ, RZ, 0x3f800000 ;  /* 0x3f800000ff0c7424 */ /* 0x000fe400078e00ff */
[--C-:B------:R-:W-:Y:S02]  /*3780*/  IMAD.MOV.U32 R144, RZ, RZ, R151.reuse ;  /* 0x000000ffff907224 */ /* 0x100fe400078e0097 */
[----:B0-----:R-:W-:Y:S02]  /*3790*/  IMAD.MOV.U32 R88, RZ, RZ, R151 ;  /* 0x000000ffff587224 */ /* 0x001fe400078e0097 */
[C---:B----4-:R-:W-:Y:S01]  /*37a0*/  FADD.FTZ R8, R11.reuse, R8 ;  /* 0x000000080b087221 */ /* 0x050fe20000010000 */
[----:B------:R-:W-:-:S02]  /*37b0*/  F2FP.BF16.F32.PACK_AB R166, R11, R84 ;  /* 0x000000540ba6723e */ /* 0x000fc400000010ff */
[----:B------:R-:W-:Y:S01]  /*37c0*/  MOV R11, 0x3f800000 ;  /* 0x3f800000000b7802 */ /* 0x000fe20000000f00 */
[----:B------:R-:W-:Y:S06]  /*37d0*/  @!P2 BRA `(.L_x_19) ;  /* 0x0000002000b0a947 */ /* 0x000fec0003800000 */
[----:B------:R-:W-:Y:S01]  /*37e0*/  IMAD.MOV.U32 R15, RZ, RZ, R10 ;  /* 0x000000ffff0f7224 */ /* 0x000fe200078e000a */
[----:B------:R-:W-:Y:S01]  /*37f0*/  CS2R R150, SRZ ;  /* 0x0000000000967805 */ /* 0x000fe2000001ff00 */
[----:B------:R-:W-:Y:S01]  /*3800*/  IMAD.MOV.U32 R17, RZ, RZ, R6 ;  /* 0x000000ffff117224 */ /* 0x000fe200078e0006 */
[----:B------:R-:W-:Y:S01]  /*3810*/  CS2R R146, SRZ ;  /* 0x0000000000927805 */ /* 0x000fe2000001ff00 */
[----:B------:R-:W-:Y:S01]  /*3820*/  IMAD.MOV.U32 R14, RZ, RZ, RZ ;  /* 0x000000ffff0e7224 */ /* 0x000fe200078e00ff */
[----:B------:R-:W-:Y:S01]  /*3830*/  CS2R R142, SRZ ;  /* 0x00000000008e7805 */ /* 0x000fe2000001ff00 */
[----:B------:R-:W-:Y:S01]  /*3840*/  IMAD.MOV.U32 R12, RZ, RZ, 0x3f800000 ;  /* 0x3f800000ff0c7424 */ /* 0x000fe200078e00ff */
        /* <DEDUP_REMOVED lines=28> */
[----:B------:R-:W-:Y:S01]  /*3a10*/  CS2R R88, SRZ ;  /* 0x0000000000587805 */ /* 0x000fe2000001ff00 */
[----:B------:R-:W-:-:S06]  /*3a20*/  UMOV UR37, URZ ;  /* 0x0000003f00257c82 */ /* 0x000fcc0008000000 */
.L_x_28:
[----:B------:R-:W-:-:S04]  /*3a30*/  UIADD3 UR6, UR37, 0x1, URZ ;  /* 0x0000000125067890 */ /* 0x000fc8000fffe03f */
[----:B------:R-:W-:-:S04]  /*3a40*/  UISETP.NE.AND UP0, UPT, UR6, 0x2, UPT ;  /* 0x000000020600788c */ /* 0x000fc8000bf05270 */
[----:B------:R-:W-:Y:S02]  /*3a50*/  USEL UR7, URZ, 0x1, UP0 ;  /* 0x000000013f077887 */ /* 0x000fe40008000000 */
[----:B------:R-:W-:-:S04]  /*3a60*/  USEL UR6, UR6, URZ, UP0 ;  /* 0x0000003f06067287 */ /* 0x000fc80008000000 */
[----:B------:R-:W-:Y:S02]  /*3a70*/  LOP3.LUT R9, R14, UR7, RZ, 0x3c, !PT ;  /* 0x000000070e097c12 */ /* 0x000fe4000f8e3cff */
[----:B------:R-:W-:Y:S01]  /*3a80*/  IMAD.U32 R0, RZ, RZ, UR6 ;  /* 0x00000006ff007e24 */ /* 0x000fe2000f8e00ff */
[----:B------:R-:W-:Y:S06]  /*3a90*/  @!P0 BRA `(.L_x_20) ;  /* 0x0000000000048947 */ /* 0x000fec0003800000 */
[----:B------:R-:W-:Y:S01]  /*3aa0*/  BPT.TRAP 0x1 ;  /* 0x000000040000795c */ /* 0x000fe20000300000 */
.L_x_20:
[----:B------:R-:W-:Y:S01]  /*3ab0*/  ULEA UR39, UR6, UR36, 0x3 ;  /* 0x0000002406277291 */ /* 0x000fe2000f8e183f */
[----:B------:R-:W-:-:S08]  /*3ac0*/  SHF.L.U32 R3, R9, 0x1f, RZ ;  /* 0x0000001f09037819 */ /* 0x000fd000000006ff */
[----:B------:R0:W1:Y:S01]  /*3ad0*/  SYNCS.PHASECHK.TRANS64.TRYWAIT P2, [UR39+0x34830], R3 ;  /* 0x03483003ff0075a7 */ /* 0x0000620008040167 */
[----:B------:R-:W-:Y:S05]  /*3ae0*/  @!P0 BRA `(.L_x_21) ;  /* 0x0000000000048947 */ /* 0x000fea0003800000 */
[----:B------:R-:W-:Y:S01]  /*3af0*/  BPT.TRAP 0x1 ;  /* 0x000000040000795c */ /* 0x000fe20000300000 */
.L_x_21:
[----:B-1----:R-:W-:Y:S05]  /*3b00*/  @P2 BRA `(.L_x_22) ;  /* 0x0000000000082947 */ /* 0x002fea0003800000 */
[----:B------:R-:W1:Y:S02]  /*3b10*/  SYNCS.PHASECHK.TRANS64.TRYWAIT P2, [UR39+0x34830], R3 ;  /* 0x03483003ff0075a7 */ /* 0x000e640008040167 */
[----:B-1----:R-:W-:Y:S05]  /*3b20*/  @!P2 BRA `(.L_x_23) ;  /* 0x0000008000e0a947 */ /* 0x002fea0003800000 */
.L_x_22:
[----:B------:R-:W-:Y:S01]  /*3b30*/  R2UR UR58, R0 ;  /* 0x00000000003a72ca */ /* 0x000fe200000e0000 */
[----:B------:R-:W-:Y:S01]  /*3b40*/  WARPGROUP.ARRIVE ;  /* 0x00000000000079c5 */ /* 0x000fe20000000000 */
[----:B------:R-:W-:Y:S01]  /*3b50*/  R2UR UR56, R4 ;  /* 0x00000000043872ca */ /* 0x000fe200000e0000 */
[----:B------:R-:W-:Y:S01]  /*3b60*/  UMOV UR59, 0x40000040 ;  /* 0x40000040003b7882 */ /* 0x000fe20000000000 */
[----:B------:R-:W-:Y:S01]  /*3b70*/  R2UR UR57, R5 ;  /* 0x00000000053972ca */ /* 0x000fe200000e0000 */
[----:B------:R-:W-:Y:S01]  /*3b80*/  UMOV UR7, 0x40000040 ;  /* 0x4000004000077882 */ /* 0x000fe20000000000 */
[----:B------:R-:W-:Y:S01]  /*3b90*/  UMOV UR11, 0x40000040 ;  /* 0x40000040000b7882 */ /* 0x000fe20000000000 */
[----:B------:R-:W-:Y:S01]  /*3ba0*/  UMOV UR15, 0x40000040 ;  /* 0x40000040000f7882 */ /* 0x000fe20000000000 */
[----:B------:R-:W-:Y:S01]  /*3bb0*/  UMOV UR19, 0x40000040 ;  /* 0x4000004000137882 */ /* 0x000fe20000000000 */
[----:B------:R-:W-:Y:S01]  /*3bc0*/  UMOV UR23, 0x40000040 ;  /* 0x4000004000177882 */ /* 0x000fe20000000000 */
[----:B------:R-:W-:Y:S01]  /*3bd0*/  UMOV UR27, 0x40000040 ;  /* 0x40000040001b7882 */ /* 0x000fe20000000000 */
[----:B------:R-:W-:Y:S01]  /*3be0*/  UMOV UR31, 0x40000040 ;  /* 0x40000040001f7882 */ /* 0x000fe20000000000 */
[----:B------:R-:W-:Y:S01]  /*3bf0*/  UMOV UR35, 0x40000040 ;  /* 0x4000004000237882 */ /* 0x000fe20000000000 */
[----:B------:R-:W-:Y:S01]  /*3c00*/  UIMAD UR58, UR58, 0xc00, UR38 ;  /* 0x00000c003a3a78a4 */ /* 0x000fe2000f8e0226 */
[-C--:B------:R-:W-:Y:S01]  /*3c10*/  FMUL.FTZ R88, R88, R11.reuse ;  /* 0x0000000b58587220 */ /* 0x080fe20000410000 */
[----:B------:R-:W-:Y:S01]  /*3c20*/  UMOV UR47, 0x40000040 ;  /* 0x40000040002f7882 */ /* 0x000fe20000000000 */
[----:B------:R-:W-:Y:S01]  /*3c30*/  UMOV UR51, 0x40000040 ;  /* 0x4000004000337882 */ /* 0x000fe20000000000 */
[----:B------:R-:W-:Y:S01]  /*3c40*/  UIADD3 UR6, UR58, 0x2, URZ ;  /* 0x000000023a067890 */ /* 0x000fe2000fffe03f */
[-C--:B------:R-:W-:Y:S01]  /*3c50*/  FMUL.FTZ R89, R89, R11.reuse ;  /* 0x0000000b59597220 */ /* 0x080fe20000410000 */
[----:B------:R-:W-:Y:S01]  /*3c60*/  UIADD3 UR10, UR58, 0x4, URZ ;  /* 0x000000043a0a7890 */ /* 0x000fe2000fffe03f */
[----:B------:R-:W-:Y:S01]  /*3c70*/  FMUL.FTZ R92, R92, R11 ;  /* 0x0000000b5c5c7220 */ /* 0x000fe20000410000 */
[----:B------:R-:W-:-:S02]  /*3c80*/  UIADD3 UR14, UR58, 0x6, URZ ;  /* 0x000000063a0e7890 */ /* 0x000fc4000fffe03f */
[----:B------:R-:W-:Y:S01]  /*3c90*/  HGMMA.64x128x16.F32.BF16 R24, gdesc[UR56], RZ, !UPT, gsb0 ;  /* 0x01e00000381879f0 */ /* 0x000fe2000c0018ff */
[----:B------:R-:W-:Y:S01]  /*3ca0*/  UIADD3 UR18, UR58, 0x400, URZ ;  /* 0x000004003a127890 */ /* 0x000fe2000fffe03f */
[-C--:B------:R-:W-:Y:S01]  /*3cb0*/  FMUL.FTZ R93, R93, R11.reuse ;  /* 0x0000000b5d5d7220 */ /* 0x080fe20000410000 */
        /* <DEDUP_REMOVED lines=14> */
[----:B------:R-:W-:Y:S01]  /*3da0*/  UMOV UR55, 0x40000040 ;  /* 0x4000004000377882 */ /* 0x000fe20000000000 */
[-C--:B------:R-:W-:Y:S01]  /*3db0*/  FMUL.FTZ R109, R109, R11.reuse ;  /* 0x0000000b6d6d7220 */ /* 0x080fe20000410000 */
        /* <DEDUP_REMOVED lines=19> */
[----:B------:R-:W-:Y:S01]  /*3ef0*/  FMUL.FTZ R149, R149, R11 ;  /* 0x0000000b95957220 */ /* 0x000fe20000410000 */
        /* <DEDUP_REMOVED lines=32> */
[----:B------:R-:W-:-:S02]  /*4100*/  WARPGROUP.DEPBAR.LE gsb0, 0x0 ;  /* 0x00008000000079c5 */ /* 0x000fc40000010000 */
        /* <DEDUP_REMOVED lines=33> */
[----:B------:R-:W-:Y:S05]  /*4320*/  @!P0 BRA `(.L_x_24) ;  /* 0x0000000000048947 */ /* 0x000fea0003800000 */
[----:B------:R-:W-:Y:S01]  /*4330*/  BPT.TRAP 0x1 ;  /* 0x000000040000795c */ /* 0x000fe20000300000 */
.L_x_24:
[----:B------:R-:W-:Y:S01]  /*4340*/  ULEA UR7, UR37, UR36, 0x3 ;  /* 0x0000002425077291 */ /* 0x000fe2000f8e183f */
[----:B01----:R-:W-:-:S08]  /*4350*/  SHF.L.U32 R3, R14, 0x1f, RZ ;  /* 0x0000001f0e037819 */ /* 0x003fd000000006ff */
[----:B------:R0:W1:Y:S01]  /*4360*/  SYNCS.PHASECHK.TRANS64.TRYWAIT P2, [UR7+0x34850], R3 ;  /* 0x03485003ff0075a7 */ /* 0x0000620008040147 */
[----:B------:R-:W-:Y:S05]  /*4370*/  @!P0 BRA `(.L_x_25) ;  /* 0x0000000000048947 */ /* 0x000fea0003800000 */
[----:B------:R-:W-:Y:S01]  /*4380*/  BPT.TRAP 0x1 ;  /* 0x000000040000795c */ /* 0x000fe20000300000 */
.L_x_25:
[----:B-1----:R-:W-:Y:S05]  /*4390*/  @P2 BRA `(.L_x_26) ;  /* 0x0000000000082947 */ /* 0x002fea0003800000 */
[----:B------:R-:W1:Y:S02]  /*43a0*/  SYNCS.PHASECHK.TRANS64.TRYWAIT P2, [UR7+0x34850], R3 ;  /* 0x03485003ff0075a7 */ /* 0x000e640008040147 */
[----:B-1----:R-:W-:Y:S05]  /*43b0*/  @!P2 BRA `(.L_x_27) ;  /* 0x0000007800d4a947 */ /* 0x002fea0003800000 */
.L_x_26:
[----:B------:R-:W-:Y:S01]  /*43c0*/  UIADD3 UR6, UR36, 0x400, URZ ;  /* 0x0000040024067890 */ /* 0x000fe2000fffe03f */
[----:B------:R-:W-:Y:S01]  /*43d0*/  WARPGROUP.ARRIVE ;  /* 0x00000000000079c5 */ /* 0x000fe20000000000 */
[----:B------:R-:W-:Y:S01]  /*43e0*/  UMOV UR11, 0x40000040 ;  /* 0x40000040000b7882 */ /* 0x000fe20000000000 */
[----:B-1----:R-:W-:Y:S01]  /*43f0*/  FMNMX.FTZ R6, R24, R17, !PT ;  /* 0x0000001118067209 */ /* 0x002fe20007810000 */
[----:B------:R-:W-:Y:S01]  /*4400*/  USHF.R.U32.HI UR6, URZ, 0x4, UR6 ;  /* 0x000000043f067899 */ /* 0x000fe20008011606 */
[C---:B------:R-:W-:Y:S01]  /*4410*/  ISETP.GT.AND P2, PT, R13.reuse, R2, PT ;  /* 0x000000020d00720c */ /* 0x040fe20003f44270 */
[----:B------:R-:W-:Y:S01]  /*4420*/  VIADD R13, R13, 0xffffffff ;  /* 0xffffffff0d0d7836 */ /* 0x000fe20000000000 */
[----:B0-----:R-:W-:Y:S01]  /*4430*/  FMNMX.FTZ R3, R25, R6, !PT ;  /* 0x0000000619037209 */ /* 0x001fe20007810000 */
[----:B------:R-:W-:-:S03]  /*4440*/  ULOP3.LUT UR6, UR6, 0x3fff, URZ, 0xc0, !UPT ;  /* 0x00003fff06067892 */ /* 0x000fc6000f8ec03f */
[----:B------:R-:W-:Y:S01]  /*4450*/  FMNMX.FTZ R6, R28, R3, !PT ;  /* 0x000000031c067209 */ /* 0x000fe20007810000 */
[----:B------:R-:W-:-:S03]  /*4460*/  ULOP3.LUT UR6, UR6, 0x4000000, URZ, 0xfc, !UPT ;  /* 0x0400000006067892 */ /* 0x000fc6000f8efc3f */
[----:B------:R-:W-:Y:S01]  /*4470*/  FMNMX.FTZ R3, R29, R6, !PT ;  /* 0x000000061d037209 */ /* 0x000fe20007810000 */
[----:B------:R-:W-:Y:S01]  /*4480*/  ULEA UR6, UR37, UR6, 0xb ;  /* 0x0000000625067291 */ /* 0x000fe2000f8e583f */
[----:B------:R-:W-:Y:S02]  /*4490*/  R2UR UR37, R0 ;  /* 0x00000000002572ca */ /* 0x000fe400000e0000 */
[----:B------:R-:W-:-:S04]  /*44a0*/  FMNMX.FTZ R6, R32, R3, !PT ;  /* 0x0000000320067209 */ /* 0x000fc80007810000 */
[----:B------:R-:W-:Y:S01]  /*44b0*/  UMOV UR10, UR6 ;  /* 0x00000006000a7c82 */ /* 0x000fe20008000000 */
[----:B------:R-:W-:Y:S01]  /*44c0*/  FMNMX.FTZ R3, R33, R6, !PT ;  /* 0x0000000621037209 */ /* 0x000fe20007810000 */
[----:B------:R-:W-:Y:S01]  /*44d0*/  HGMMA.64x128x16.F32.BF16 R88, R180, gdesc[UR8].tnspB, R88, gsb0 ;  /* 0x41e00008b4587df0 */ /* 0x000fe20008001858 */
[----:B------:R-:W-:Y:S01]  /*44e0*/  UIADD3 UR10, UR6, 0x80, URZ ;  /* 0x00000080060a7890 */ /* 0x000fe2000fffe03f */
[----:B------:R-:W-:Y:S01]  /*44f0*/  UMOV UR11, 0x40000040 ;  /* 0x40000040000b7882 */ /* 0x000fe20000000000 */
[----:B------:R-:W-:-:S04]  /*4500*/  FMNMX.FTZ R6, R36, R3, !PT ;  /* 0x0000000324067209 */ /* 0x000fc80007810000 */
        /* <DEDUP_REMOVED lines=24> */
[----:B------:R-:W-:-:S05]  /*4690*/  FMNMX.FTZ R10, R85, R6, !PT ;  /* 0x00000006550a7209 */ /* 0x000fca0007810000 */
[----:B------:R-:W0:Y:S02]  /*46a0*/  SHFL.BFLY PT, R3, R10, 0x2, 0x1f ;  /* 0x0c401f000a037f89 */ /* 0x000e2400000e0000 */
[----:B0-----:R-:W-:Y:S02]  /*46b0*/  FMNMX.FTZ R14, R10, R3, !PT ;  /* 0x000000030a0e7209 */ /* 0x001fe40007810000 */
[----:B------:R-:W0:Y:S01]  /*46c0*/  LDC R3, c[0x0][0x988] ;  /* 0x00026200ff037b82 */ /* 0x000e220000000800 */
[----:B------:R-:W-:Y:S02]  /*46d0*/  FMNMX.FTZ R10, R26, R15, !PT ;  /* 0x0000000f1a0a7209 */ /* 0x000fe40007810000 */
[----:B------:R-:W1:Y:S02]  /*46e0*/  SHFL.BFLY PT, R11, R14, 0x1, 0x1f ;  /* 0x0c201f000e0b7f89 */ /* 0x000e6400000e0000 */
[----:B------:R-:W-:Y:S01]  /*46f0*/  FMNMX.FTZ R21, R27, R10, !PT ;  /* 0x0000000a1b157209 */ /* 0x000fe20007810000 */
[----:B------:R-:W-:-:S02]  /*4700*/  WARPGROUP.DEPBAR.LE gsb0, 0x0 ;  /* 0x00008000000079c5 */ /* 0x000fc40000010000 */
[----:B------:R-:W-:Y:S01]  /*4710*/  WARPGROUP.ARRIVE ;  /* 0x00000000000079c5 */ /* 0x000fe20000000000 */
[----:B------:R-:W-:-:S04]  /*4720*/  FMNMX.FTZ R10, R30, R21, !PT ;  /* 0x000000151e0a7209 */ /* 0x000fc80007810000 */
[----:B------:R-:W-:Y:S01]  /*4730*/  FMNMX.FTZ R23, R31, R10, !PT ;  /* 0x0000000a1f177209 */ /* 0x000fe20007810000 */
[----:B------:R-:W-:Y:S01]  /*4740*/  HGMMA.64x128x16.F32.BF16 R88, R176, gdesc[UR8].tnspB, R88, gsb0 ;  /* 0x41e00008b0587df0 */ /* 0x000fe20008001858 */
[----:B------:R-:W-:Y:S01]  /*4750*/  UIADD3 UR10, UR6, 0x100, URZ ;  /* 0x00000100060a7890 */ /* 0x000fe2000fffe03f */
[----:B------:R-:W-:Y:S01]  /*4760*/  UMOV UR11, 0x40000040 ;  /* 0x40000040000b7882 */ /* 0x000fe20000000000 */
[----:B------:R-:W-:-:S04]  /*4770*/  FMNMX.FTZ R10, R34, R23, !PT ;  /* 0x00000017220a7209 */ /* 0x000fc80007810000 */
[----:B------:R-:W-:Y:S02]  /*4780*/  FMNMX.FTZ R23, R35, R10, !PT ;  /* 0x0000000a23177209 */ /* 0x000fe40007810000 */
[----:B-1----:R-:W-:Y:S02]  /*4790*/  FMNMX.FTZ R6, R14, R11, !PT ;  /* 0x0000000b0e067209 */ /* 0x002fe40007810000 */
[----:B------:R-:W-:-:S03]  /*47a0*/  FMNMX.FTZ R10, R38, R23, !PT ;  /* 0x00000017260a7209 */ /* 0x000fc60007810000 */
[----:B------:R-:W-:-:S04]  /*47b0*/  FADD.FTZ R12, -R6, R17 ;  /* 0x00000011060c7221 */ /* 0x000fc80000010100 */
[-C--:B0-----:R-:W-:Y:S01]  /*47c0*/  FMUL.FTZ R11, R12, R3.reuse ;  /* 0x000000030c0b7220 */ /* 0x081fe20000410000 */
[----:B------:R-:W-:-:S04]  /*47d0*/  FMUL.FTZ R12, R6, R3 ;  /* 0x00000003060c7220 */ /* 0x000fc80000410000 */
[-CC-:B------:R-:W-:Y:S01]  /*47e0*/  FFMA.FTZ R17, R25, R3.reuse, -R12.reuse ;  /* 0x0000000319117223 */ /* 0x180fe2000001080c */
[----:B------:R-:W-:Y:S01]  /*47f0*/  FMNMX.FTZ R25, R39, R10, !PT ;  /* 0x0000000a27197209 */ /* 0x000fe20007810000 */
[-CC-:B------:R-:W-:Y:S01]  /*4800*/  FFMA.FTZ R19, R29, R3.reuse, -R12.reuse ;  /* 0x000000031d137223 */ /* 0x180fe2000001080c */
[-CC-:B------:R-:W-:Y:S01]  /*4810*/  FFMA.FTZ R21, R33, R3.reuse, -R12.reuse ;  /* 0x0000000321157223 */ /* 0x180fe2000001080c */
[--C-:B------:R-:W-:Y:S01]  /*4820*/  FFMA.FTZ R23, R37, R3, -R12.reuse ;  /* 0x0000000325177223 */ /* 0x100fe2000001080c */
[----:B------:R-:W-:Y:S01]  /*4830*/  FMNMX.FTZ R10, R42, R25, !PT ;  /* 0x000000192a0a7209 */ /* 0x000fe20007810000 */
[-CC-:B------:R-:W-:Y:S01]  /*4840*/  FFMA.FTZ R180, R24, R3.reuse, -R12.reuse ;  /* 0x0000000318b47223 */ /* 0x180fe2000001080c */
[-CC-:B------:R-:W-:Y:S01]  /*4850*/  FFMA.FTZ R182, R28, R3.reuse, -R12.reuse ;  /* 0x000000031cb67223 */ /* 0x180fe2000001080c */
[-CC-:B------:R-:W-:Y:S01]  /*4860*/  FFMA.FTZ R14, R72, R3.reuse, -R12.reuse ;  /* 0x00000003480e7223 */ /* 0x180fe2000001080c */
[----:B------:R-:W-:Y:S01]  /*4870*/  FMNMX.FTZ R25, R43, R10, !PT ;  /* 0x0000000a2b197209 */ /* 0x000fe20007810000 */
[-CC-:B------:R-:W-:Y:S01]  /*4880*/  FFMA.FTZ R18, R76, R3.reuse, -R12.reuse ;  /* 0x000000034c127223 */ /* 0x180fe2000001080c */
[-CC-:B------:R-:W-:Y:S01]  /*4890*/  FFMA.FTZ R20, R80, R3.reuse, -R12.reuse ;  /* 0x0000000350147223 */ /* 0x180fe2000001080c */
[--C-:B------:R-:W-:Y:S01]  /*48a0*/  FFMA.FTZ R84, R84, R3, -R12.reuse ;  /* 0x0000000354547223 */ /* 0x100fe2000001080c */
[----:B------:R-:W-:Y:S01]  /*48b0*/  FMNMX.FTZ R10, R46, R25, !PT ;  /* 0x000000192e0a7209 */ /* 0x000fe20007810000 */
[-CC-:B------:R-:W-:Y:S01]  /*48c0*/  FFMA.FTZ R25, R41, R3.reuse, -R12.reuse ;  /* 0x0000000329197223 */ /* 0x180fe2000001080c */
[----:B------:R-:W-:Y:S01]  /*48d0*/  FFMA.FTZ R85, R85, R3, -R12 ;  /* 0x0000000355557223 */ /* 0x000fe2000001080c */
[----:B------:R-:W-:Y:S01]  /*48e0*/  MUFU.EX2 R11, R11 ;  /* 0x0000000b000b7308 */ /* 0x000fe20000000800 */
[----:B------:R-:W-:-:S04]  /*48f0*/  FMNMX.FTZ R29, R47, R10, !PT ;  /* 0x0000000a2f1d7209 */ /* 0x000fc80007810000 */
[----:B------:R-:W-:-:S03]  /*4900*/  FMNMX.FTZ R10, R50, R29, !PT ;  /* 0x0000001d320a7209 */ /* 0x000fc60007810000 */
[----:B------:R-:W0:Y:S01]  /*4910*/  MUFU.EX2 R180, R180 ;  /* 0x000000b400b47308 */ /* 0x000e220000000800 */
[----:B------:R-:W-:-:S04]  /*4920*/  FMNMX.FTZ R29, R51, R10, !PT ;  /* 0x0000000a331d7209 */ /* 0x000fc80007810000 */
[----:B------:R-:W-:Y:S01]  /*4930*/  FMNMX.FTZ R10, R54, R29, !PT ;  /* 0x0000001d360a7209 */ /* 0x000fe20007810000 */
[----:B------:R-:W-:Y:S02]  /*4940*/  FFMA.FTZ R29, R45, R3, -R12 ;  /* 0x000000032d1d7223 */ /* 0x000fe4000001080c */
[----:B------:R-:W1:Y:S01]  /*4950*/  MUFU.EX2 R17, R17 ;  /* 0x0000001100117308 */ /* 0x000e620000000800 */
[----:B------:R-:W-:-:S04]  /*4960*/  FMNMX.FTZ R33, R55, R10, !PT ;  /* 0x0000000a37217209 */ /* 0x000fc80007810000 */
[----:B------:R-:W-:-:S03]  /*4970*/  FMNMX.FTZ R10, R58, R33, !PT ;  /* 0x000000213a0a7209 */ /* 0x000fc60007810000 */
[----:B------:R-:W-:Y:S01]  /*4980*/  MUFU.EX2 R182, R182 ;  /* 0x000000b600b67308 */ /* 0x000fe20000000800 */
[----:B------:R-:W-:Y:S01]  /*4990*/  FMNMX.FTZ R33, R59, R10, !PT ;  /* 0x0000000a3b217209 */ /* 0x000fe20007810000 */
[----:B0-----:R-:W-:-:S03]  /*49a0*/  FFMA.FTZ R8, R11, R8, R180 ;  /* 0x000000080b087223 */ /* 0x001fc600000100b4 */
[----:B------:R-:W-:Y:S01]  /*49b0*/  FMNMX.FTZ R10, R62, R33, !PT ;  /* 0x000000213e0a7209 */ /* 0x000fe20007810000 */
[-CC-:B------:R-:W-:Y:S01]  /*49c0*/  FFMA.FTZ R33, R49, R3.reuse, -R12.reuse ;  /* 0x0000000331217223 */ /* 0x180fe2000001080c */
[-CC-:B------:R-:W-:Y:S01]  /*49d0*/  FFMA.FTZ R49, R65, R3.reuse, -R12.reuse ;  /* 0x0000000341317223 */ /* 0x180fe2000001080c */
[----:B------:R-:W-:Y:S01]  /*49e0*/  FFMA.FTZ R65, R81, R3, -R12 ;  /* 0x0000000351417223 */ /* 0x000fe2000001080c */
[----:B------:R-:W-:Y:S01]  /*49f0*/  FMNMX.FTZ R37, R63, R10, !PT ;  /* 0x0000000a3f257209 */ /* 0x000fe20007810000 */
[----:B------:R-:W-:Y:S01]  /*4a00*/  MUFU.EX2 R19, R19 ;  /* 0x0000001300137308 */ /* 0x000fe20000000800 */
[----:B-1----:R-:W-:Y:S02]  /*4a10*/  F2FP.BF16.F32.PACK_AB R180, R17, R180 ;  /* 0x000000b411b4723e */ /* 0x002fe400000010ff */
[----:B------:R-:W-:-:S04]  /*4a20*/  FMNMX.FTZ R10, R66, R37, !PT ;  /* 0x00000025420a7209 */ /* 0x000fc80007810000 */
[----:B------:R-:W-:Y:S01]  /*4a30*/  FMNMX.FTZ R37, R67, R10, !PT ;  /* 0x0000000a43257209 */ /* 0x000fe20007810000 */
[----:B------:R-:W-:Y:S03]  /*4a40*/  MUFU.EX2 R21, R21 ;  /* 0x0000001500157308 */ /* 0x000fe60000000800 */
[----:B------:R-:W-:Y:S01]  /*4a50*/  FMNMX.FTZ R10, R70, R37, !PT ;  /* 0x00000025460a7209 */ /* 0x000fe20007810000 */
[-CC-:B------:R-:W-:Y:S01]  /*4a60*/  FFMA.FTZ R37, R53, R3.reuse, -R12.reuse ;  /* 0x0000000335257223 */ /* 0x180fe2000001080c */
[----:B------:R-:W-:Y:S02]  /*4a70*/  FFMA.FTZ R53, R69, R3, -R12 ;  /* 0x0000000345357223 */ /* 0x000fe4000001080c */
[----:B------:R-:W-:Y:S01]  /*4a80*/  FMNMX.FTZ R41, R71, R10, !PT ;  /* 0x0000000a47297209 */ /* 0x000fe20007810000 */
[----:B------:R-:W-:Y:S03]  /*4a90*/  MUFU.EX2 R23, R23 ;  /* 0x0000001700177308 */ /* 0x000fe60000000800 */
[----:B------:R-:W-:-:S04]  /*4aa0*/  FMNMX.FTZ R10, R74, R41, !PT ;  /* 0x000000294a0a7209 */ /* 0x000fc80007810000 */
[----:B------:R-:W-:Y:S01]  /*4ab0*/  FMNMX.FTZ R41, R75, R10, !PT ;  /* 0x0000000a4b297209 */ /* 0x000fe20007810000 */
[----:B------:R-:W-:Y:S03]  /*4ac0*/  MUFU.EX2 R25, R25 ;  /* 0x0000001900197308 */ /* 0x000fe60000000800 */
[----:B------:R-:W-:Y:S01]  /*4ad0*/  FMNMX.FTZ R10, R78, R41, !PT ;  /* 0x000000294e0a7209 */ /* 0x000fe20007810000 */
[----:B------:R-:W-:-:S03]  /*4ae0*/  FFMA.FTZ R41, R57, R3, -R12 ;  /* 0x0000000339297223 */ /* 0x000fc6000001080c */
[----:B------:R-:W-:Y:S01]  /*4af0*/  FMNMX.FTZ R45, R79, R10, !PT ;  /* 0x0000000a4f2d7209 */ /* 0x000fe20007810000 */
[----:B------:R-:W-:Y:S03]  /*4b00*/  MUFU.EX2 R29, R29 ;  /* 0x0000001d001d7308 */ /* 0x000fe60000000800 */
[----:B------:R-:W-:-:S04]  /*4b10*/  FMNMX.FTZ R10, R82, R45, !PT ;  /* 0x0000002d520a7209 */ /* 0x000fc80007810000 */
[----:B------:R-:W-:Y:S01]  /*4b20*/  FMNMX.FTZ R45, R83, R10, !PT ;  /* 0x0000000a532d7209 */ /* 0x000fe20007810000 */
[----:B------:R-:W-:Y:S03]  /*4b30*/  MUFU.EX2 R33, R33 ;  /* 0x0000002100217308 */ /* 0x000fe60000000800 */
[----:B------:R-:W-:Y:S01]  /*4b40*/  FMNMX.FTZ R10, R86, R45, !PT ;  /* 0x0000002d560a7209 */ /* 0x000fe20007810000 */
[-CC-:B------:R-:W-:Y:S01]  /*4b50*/  FFMA.FTZ R45, R61, R3.reuse, -R12.reuse ;  /* 0x000000033d2d7223 */ /* 0x180fe2000001080c */
[----:B------:R-:W-:Y:S02]  /*4b60*/  FFMA.FTZ R61, R77, R3, -R12 ;  /* 0x000000034d3d7223 */ /* 0x000fe4000001080c */
[----:B------:R-:W-:Y:S01]  /*4b70*/  FMNMX.FTZ R10, R87, R10, !PT ;  /* 0x0000000a570a7209 */ /* 0x000fe20007810000 */
[----:B------:R-:W-:Y:S04]  /*4b80*/  MUFU.EX2 R37, R37 ;  /* 0x0000002500257308 */ /* 0x000fe80000000800 */
[----:B------:R-:W0:Y:S04]  /*4b90*/  SHFL.BFLY PT, R57, R10, 0x2, 0x1f ;  /* 0x0c401f000a397f89 */ /* 0x000e2800000e0000 */
[----:B------:R-:W-:Y:S08]  /*4ba0*/  MUFU.EX2 R41, R41 ;  /* 0x0000002900297308 */ /* 0x000ff00000000800 */
[----:B------:R-:W-:Y:S01]  /*4bb0*/  MUFU.EX2 R45, R45 ;  /* 0x0000002d002d7308 */ /* 0x000fe20000000800 */
[----:B------:R-:W-:-:S02]  /*4bc0*/  WARPGROUP.DEPBAR.LE gsb0, 0x0 ;  /* 0x00008000000079c5 */ /* 0x000fc40000010000 */
[----:B------:R-:W-:Y:S01]  /*4bd0*/  WARPGROUP.ARRIVE ;  /* 0x00000000000079c5 */ /* 0x000fe20000000000 */
[-CC-:B------:R-:W-:Y:S01]  /*4be0*/  FFMA.FTZ R176, R32, R3.reuse, -R12.reuse ;  /* 0x0000000320b07223 */ /* 0x180fe2000001080c */
[----:B------:R-:W-:-:S03]  /*4bf0*/  FFMA.FTZ R178, R36, R3, -R12 ;  /* 0x0000000324b27223 */ /* 0x000fc6000001080c */
[----:B------:R-:W-:Y:S01]  /*4c00*/  MUFU.EX2 R49, R49 ;  /* 0x0000003100317308 */ /* 0x000fe20000000800 */
[----:B------:R-:W-:Y:S01]  /*4c10*/  HGMMA.64x128x16.F32.BF16 R88, R172, gdesc[UR8].tnspB, R88, gsb0 ;  /* 0x41e00008ac587df0 */ /* 0x000fe20008001858 */
[----:B------:R-:W-:Y:S01]  /*4c20*/  UIADD3 UR10, UR6, 0x180, URZ ;  /* 0x00000180060a7890 */ /* 0x000fe2000fffe03f */
[----:B0-----:R-:W-:Y:S01]  /*4c30*/  FMNMX.FTZ R22, R10, R57, !PT ;  /* 0x000000390a167209 */ /* 0x001fe20007810000 */
[----:B------:R-:W-:Y:S01]  /*4c40*/  UMOV UR11, 0x40000040 ;  /* 0x40000040000b7882 */ /* 0x000fe20000000000 */
[----:B------:R-:W-:-:S03]  /*4c50*/  FFMA.FTZ R57, R73, R3, -R12 ;  /* 0x0000000349397223 */ /* 0x000fc6000001080c */
[----:B------:R-:W-:Y:S01]  /*4c60*/  MUFU.EX2 R176, R176 ;  /* 0x000000b000b07308 */ /* 0x000fe20000000800 */
[----:B------:R-:W0:Y:S07]  /*4c70*/  SHFL.BFLY PT, R69, R22, 0x1, 0x1f ;  /* 0x0c201f0016457f89 */ /* 0x000e2e00000e0000 */
[----:B------:R-:W-:Y:S08]  /*4c80*/  MUFU.EX2 R178, R178 ;  /* 0x000000b200b27308 */ /* 0x000ff00000000800 */
[----:B------:R-:W-:Y:S08]  /*4c90*/  MUFU.EX2 R53, R53 ;  /* 0x0000003500357308 */ /* 0x000ff00000000800 */
[----:B------:R-:W-:Y:S01]  /*4ca0*/  MUFU.EX2 R14, R14 ;  /* 0x0000000e000e7308 */ /* 0x000fe20000000800 */
[----:B0-----:R-:W-:-:S05]  /*4cb0*/  FMNMX.FTZ R10, R22, R69, !PT ;  /* 0x00000045160a7209 */ /* 0x001fca0007810000 */
[-C--:B------:R-:W-:Y:S02]  /*4cc0*/  FMUL.FTZ R28, R10, R3.reuse ;  /* 0x000000030a1c7220 */ /* 0x080fe40000410000 */
[----:B------:R-:W-:Y:S02]  /*4cd0*/  MUFU.EX2 R57, R57 ;  /* 0x0000003900397308 */ /* 0x000fe40000000800 */
        /* <DEDUP_REMOVED lines=15> */
[-CC-:B0-----:R-:W-:Y:S01]  /*4dd0*/  FFMA.FTZ R26, R55, R3.reuse, -R28.reuse ;  /* 0x00000003371a7223 */ /* 0x181fe2000001081c */
[-CC-:B------:R-:W-:Y:S01]  /*4de0*/  FFMA.FTZ R62, R62, R3.reuse, -R28.reuse ;  /* 0x000000033e3e7223 */ /* 0x180fe2000001081c */
[-CC-:B------:R-:W-:Y:S01]  /*4df0*/  FFMA.FTZ R63, R63, R3.reuse, -R28.reuse ;  /* 0x000000033f3f7223 */ /* 0x180fe2000001081c */
[-CC-:B------:R-:W-:Y:S01]  /*4e00*/  FFMA.FTZ R66, R66, R3.reuse, -R28.reuse ;  /* 0x0000000342427223 */ /* 0x180fe2000001081c */
[-CC-:B------:R-:W-:Y:S01]  /*4e10*/  FFMA.FTZ R67, R67, R3.reuse, -R28.reuse ;  /* 0x0000000343437223 */ /* 0x180fe2000001081c */
[-CC-:B------:R-:W-:Y:S01]  /*4e20*/  FFMA.FTZ R70, R70, R3.reuse, -R28.reuse ;  /* 0x0000000346467223 */ /* 0x180fe2000001081c */
[-CC-:B------:R-:W-:Y:S01]  /*4e30*/  FFMA.FTZ R71, R71, R3.reuse, -R28.reuse ;  /* 0x0000000347477223 */ /* 0x180fe2000001081c */
[----:B------:R0:W-:Y:S01]  /*4e40*/  MUFU.EX2 R36, R30 ;  /* 0x0000001e00247308 */ /* 0x0001e20000000800 */
[----:B-1----:R-:W-:Y:S01]  /*4e50*/  MOV R27, UR39 ;  /* 0x00000027001b7c02 */ /* 0x002fe20008000f00 */
[-CC-:B------:R-:W-:Y:S01]  /*4e60*/  FFMA.FTZ R74, R74, R3.reuse, -R28.reuse ;  /* 0x000000034a4a7223 */ /* 0x180fe2000001081c */
[-CC-:B------:R-:W-:Y:S01]  /*4e70*/  FFMA.FTZ R75, R75, R3.reuse, -R28.reuse ;  /* 0x000000034b4b7223 */ /* 0x180fe2000001081c */
[-CC-:B------:R-:W-:Y:S01]  /*4e80*/  FFMA.FTZ R78, R78, R3.reuse, -R28.reuse ;  /* 0x000000034e4e7223 */ /* 0x180fe2000001081c */
[----:B------:R-:W-:Y:S01]  /*4e90*/  FFMA.FTZ R79, R79, R3, -R28 ;  /* 0x000000034f4f7223 */ /* 0x000fe2000001081c */
[----:B------:R-:W-:-:S02]  /*4ea0*/  @!P1 VIADD R27, R27, 0x34840 ;  /* 0x000348401b1b9836 */ /* 0x000fc40000000000 */
[-CC-:B------:R-:W-:Y:S01]  /*4eb0*/  FFMA.FTZ R82, R82, R3.reuse, -R28.reuse ;  /* 0x0000000352527223 */ /* 0x180fe2000001081c */
[----:B------:R-:W1:Y:S01]  /*4ec0*/  MUFU.EX2 R31, R31 ;  /* 0x0000001f001f7308 */ /* 0x000e620000000800 */
[----:B0-----:R-:W-:Y:S02]  /*4ed0*/  IMAD.U32 R30, RZ, RZ, UR7 ;  /* 0x00000007ff1e7e24 */ /* 0x001fe4000f8e00ff */
[-CC-:B------:R-:W-:Y:S01]  /*4ee0*/  FFMA.FTZ R83, R83, R3.reuse, -R28.reuse ;  /* 0x0000000353537223 */ /* 0x180fe2000001081c */
[----:B------:R-:W-:Y:S01]  /*4ef0*/  @!P1 PRMT R27, RZ, 0x654, R27 ;  /* 0x00000654ff1b9816 */ /* 0x000fe2000000001b */
[----:B------:R-:W-:Y:S01]  /*4f00*/  FFMA.FTZ R86, R86, R3, -R28 ;  /* 0x0000000356567223 */ /* 0x000fe2000001081c */
[----:B------:R-:W-:Y:S02]  /*4f10*/  @!P1 VIADD R30, R30, 0x34860 ;  /* 0x000348601e1e9836 */ /* 0x000fe40000000000 */
[----:B------:R-:W-:Y:S03]  /*4f20*/  MUFU.EX2 R34, R34 ;  /* 0x0000002200227308 */ /* 0x000fe60000000800 */
[----:B------:R-:W-:-:S05]  /*4f30*/  @!P1 PRMT R30, RZ, 0x654, R30 ;  /* 0x00000654ff1e9816 */ /* 0x000fca000000001e */
[----:B------:R-:W0:Y:S01]  /*4f40*/  MUFU.EX2 R35, R35 ;  /* 0x0000002300237308 */ /* 0x000e220000000800 */
[----:B-1----:R-:W-:-:S07]  /*4f50*/  F2FP.BF16.F32.PACK_AB R183, R31, R36 ;  /* 0x000000241fb7723e */ /* 0x002fce00000010ff */
[----:B------:R-:W-:Y:S08]  /*4f60*/  MUFU.EX2 R38, R38 ;  /* 0x0000002600267308 */ /* 0x000ff00000000800 */
[----:B------:R-:W1:Y:S01]  /*4f70*/  MUFU.EX2 R39, R39 ;  /* 0x0000002700277308 */ /* 0x000e620000000800 */
[----:B0-----:R-:W-:-:S07]  /*4f80*/  F2FP.BF16.F32.PACK_AB R177, R35, R34 ;  /* 0x0000002223b1723e */ /* 0x001fce00000010ff */
[----:B------:R-:W-:Y:S08]  /*4f90*/  MUFU.EX2 R42, R42 ;  /* 0x0000002a002a7308 */ /* 0x000ff00000000800 */
[----:B------:R-:W0:Y:S01]  /*4fa0*/  MUFU.EX2 R43, R43 ;  /* 0x0000002b002b7308 */ /* 0x000e220000000800 */
[----:B-1----:R-:W-:-:S07]  /*4fb0*/  F2FP.BF16.F32.PACK_AB R179, R39, R38 ;  /* 0x0000002627b3723e */ /* 0x002fce00000010ff */
[----:B------:R-:W-:Y:S08]  /*4fc0*/  MUFU.EX2 R47, R47 ;  /* 0x0000002f002f7308 */ /* 0x000ff00000000800 */
[----:B------:R-:W-:Y:S01]  /*4fd0*/  MUFU.EX2 R24, R24 ;  /* 0x0000001800187308 */ /* 0x000fe20000000800 */
[----:B------:R-:W-:Y:S02]  /*4fe0*/  WARPGROUP.DEPBAR.LE gsb0, 0x0 ;  /* 0x00008000000079c5 */ /* 0x000fe40000010000 */
[----:B------:R-:W-:Y:S01]  /*4ff0*/  WARPGROUP.ARRIVE ;  /* 0x00000000000079c5 */ /* 0x000fe20000000000 */
[-CC-:B------:R-:W-:Y:S01]  /*5000*/  FFMA.FTZ R172, R40, R3.reuse, -R12.reuse ;  /* 0x0000000328ac7223 */ /* 0x180fe2000001080c */
[-C--:B------:R-:W-:Y:S01]  /*5010*/  FFMA.FTZ R174, R44, R3.reuse, -R12 ;  /* 0x000000032cae7223 */ /* 0x080fe2000001080c */
[----:B------:R-:W-:-:S02]  /*5020*/  FFMA.FTZ R175, R46, R3, -R28 ;  /* 0x000000032eaf7223 */ /* 0x000fc4000001081c */
[----:B------:R-:W-:Y:S01]  /*5030*/  MUFU.EX2 R26, R26 ;  /* 0x0000001a001a7308 */ /* 0x000fe20000000800 */
[----:B0-----:R-:W-:Y:S01]  /*5040*/  F2FP.BF16.F32.PACK_AB R173, R43, R42 ;  /* 0x0000002a2bad723e */ /* 0x001fe200000010ff */
[----:B------:R-:W-:Y:S01]  /*5050*/  HGMMA.64x128x16.F32.BF16 R88, R168, gdesc[UR8].tnspB, R88, gsb0 ;  /* 0x41e00008a8587df0 */ /* 0x000fe20008001858 */
[----:B------:R-:W-:Y:S01]  /*5060*/  UIADD3 UR10, UR6, 0x200, URZ ;  /* 0x00000200060a7890 */ /* 0x000fe2000fffe03f */
[----:B------:R-:W-:-:S04]  /*5070*/  UMOV UR11, 0x40000040 ;  /* 0x40000040000b7882 */ /* 0x000fc80000000000 */
[----:B------:R-:W-:Y:S08]  /*5080*/  MUFU.EX2 R172, R172 ;  /* 0x000000ac00ac7308 */ /* 0x000ff00000000800 */
        /* <DEDUP_REMOVED lines=14> */
[----:B------:R-:W-:Y:S01]  /*5170*/  MUFU.EX2 R86, R86 ;  /* 0x0000005600567308 */ /* 0x000fe20000000800 */
[----:B------:R-:W-:-:S02]  /*5180*/  WARPGROUP.DEPBAR.LE gsb0, 0x0 ;  /* 0x00008000000079c5 */ /* 0x000fc40000010000 */
[----:B------:R-:W-:Y:S01]  /*5190*/  WARPGROUP.ARRIVE ;  /* 0x00000000000079c5 */ /* 0x000fe20000000000 */
[-CC-:B------:R-:W-:Y:S01]  /*51a0*/  FFMA.FTZ R168, R48, R3.reuse, -R12.reuse ;  /* 0x0000000330a87223 */ /* 0x180fe2000001080c */
[-C--:B------:R-:W-:Y:S01]  /*51b0*/  FFMA.FTZ R170, R52, R3.reuse, -R12 ;  /* 0x0000000334aa7223 */ /* 0x080fe2000001080c */
[-CC-:B------:R-:W-:Y:S01]  /*51c0*/  FFMA.FTZ R169, R50, R3.reuse, -R28.reuse ;  /* 0x0000000332a97223 */ /* 0x180fe2000001081c */
[----:B------:R-:W-:Y:S02]  /*51d0*/  FFMA.FTZ R171, R54, R3, -R28 ;  /* 0x0000000336ab7223 */ /* 0x000fe4000001081c */
[----:B------:R-:W-:Y:S01]  /*51e0*/  HGMMA.64x128x16.F32.BF16 R88, R152, gdesc[UR8].tnspB, R88, gsb0 ;  /* 0x41e0000898587df0 */ /* 0x000fe20008001858 */
[----:B------:R-:W-:Y:S01]  /*51f0*/  UIADD3 UR10, UR6, 0x280, URZ ;  /* 0x00000280060a7890 */ /* 0x000fe2000fffe03f */
[----:B------:R-:W-:Y:S01]  /*5200*/  MUFU.EX2 R168, R168 ;  /* 0x000000a800a87308 */ /* 0x000fe20000000800 */
[----:B------:R-:W-:-:S07]  /*5210*/  UMOV UR11, 0x40000040 ;  /* 0x40000040000b7882 */ /* 0x000fce0000000000 */
[----:B------:R-:W-:Y:S08]  /*5220*/  MUFU.EX2 R169, R169 ;  /* 0x000000a900a97308 */ /* 0x000ff00000000800 */
[----:B------:R-:W-:Y:S08]  /*5230*/  MUFU.EX2 R170, R170 ;  /* 0x000000aa00aa7308 */ /* 0x000ff00000000800 */
[----:B------:R-:W-:Y:S01]  /*5240*/  MUFU.EX2 R171, R171 ;  /* 0x000000ab00ab7308 */ /* 0x000fe20000000800 */
[----:B------:R-:W-:-:S02]  /*5250*/  WARPGROUP.DEPBAR.LE gsb0, 0x0 ;  /* 0x00008000000079c5 */ /* 0x000fc40000010000 */
[----:B------:R-:W-:Y:S01]  /*5260*/  WARPGROUP.ARRIVE ;  /* 0x00000000000079c5 */ /* 0x000fe20000000000 */
[-CC-:B------:R-:W-:Y:S01]  /*5270*/  FFMA.FTZ R152, R56, R3.reuse, -R12.reuse ;  /* 0x0000000338987223 */ /* 0x180fe2000001080c */
[-C--:B------:R-:W-:Y:S01]  /*5280*/  FFMA.FTZ R154, R60, R3.reuse, -R12 ;  /* 0x000000033c9a7223 */ /* 0x080fe2000001080c */
[-CC-:B------:R-:W-:Y:S02]  /*5290*/  FFMA.FTZ R153, R58, R3.reuse, -R28.reuse ;  /* 0x000000033a997223 */ /* 0x180fe4000001081c */
[----:B------:R-:W-:Y:S01]  /*52a0*/  MUFU.EX2 R155, R62 ;  /* 0x0000003e009b7308 */ /* 0x000fe20000000800 */
[----:B------:R-:W-:Y:S01]  /*52b0*/  FFMA.FTZ R28, R87, R3, -R28 ;  /* 0x00000003571c7223 */ /* 0x000fe2000001081c */
[----:B------:R-:W-:Y:S01]  /*52c0*/  HGMMA.64x128x16.F32.BF16 R88, R156, gdesc[UR8].tnspB, R88, gsb0 ;  /* 0x41e000089c587df0 */ /* 0x000fe20008001858 */
[----:B------:R-:W-:Y:S01]  /*52d0*/  UIADD3 UR10, UR6, 0x300, URZ ;  /* 0x00000300060a7890 */ /* 0x000fe2000fffe03f */
[----:B------:R-:W-:Y:S01]  /*52e0*/  UMOV UR11, 0x40000040 ;  /* 0x40000040000b7882 */ /* 0x000fe20000000000 */
[----:B------:R-:W-:-:S03]  /*52f0*/  UIADD3 UR6, UR6, 0x380, URZ ;  /* 0x0000038006067890 */ /* 0x000fc6000fffe03f */
        /* <DEDUP_REMOVED lines=8> */
[----:B------:R-:W-:Y:S02]  /*5380*/  FADD.FTZ R12, -R10, R15 ;  /* 0x0000000f0a0c7221 */ /* 0x000fe40000010100 */
[----:B------:R-:W-:Y:S01]  /*5390*/  MUFU.EX2 R157, R66 ;  /* 0x00000042009d7308 */ /* 0x000fe20000000800 */
[----:B------:R-:W-:Y:S01]  /*53a0*/  HGMMA.64x128x16.F32.BF16 R88, R160, gdesc[UR8].tnspB, R88, gsb0 ;  /* 0x41e00008a0587df0 */ /* 0x000fe20008001858 */
[----:B------:R-:W-:Y:S01]  /*53b0*/  UMOV UR10, UR6 ;  /* 0x00000006000a7c82 */ /* 0x000fe20008000000 */
[----:B------:R-:W-:Y:S01]  /*53c0*/  UMOV UR11, 0x40000040 ;  /* 0x40000040000b7882 */ /* 0x000fe20000000000 */
[----:B------:R-:W-:-:S04]  /*53d0*/  FMUL.FTZ R12, R12, R3 ;  /* 0x000000030c0c7220 */ /* 0x000fc80000410000 */
[----:B------:R-:W-:Y:S08]  /*53e0*/  MUFU.EX2 R156, R156 ;  /* 0x0000009c009c7308 */ /* 0x000ff00000000800 */
[----:B------:R-:W0:Y:S08]  /*53f0*/  MUFU.EX2 R12, R12 ;  /* 0x0000000c000c7308 */ /* 0x000e300000000800 */
[----:B------:R-:W-:Y:S08]  /*5400*/  MUFU.EX2 R158, R158 ;  /* 0x0000009e009e7308 */ /* 0x000ff00000000800 */
[----:B------:R-:W-:Y:S01]  /*5410*/  MUFU.EX2 R159, R70 ;  /* 0x00000046009f7308 */ /* 0x000fe20000000800 */
[----:B0-----:R-:W-:Y:S01]  /*5420*/  FFMA.FTZ R7, R12, R7, R181 ;  /* 0x000000070c077223 */ /* 0x001fe200000100b5 */
[----:B------:R-:W-:-:S03]  /*5430*/  F2FP.BF16.F32.PACK_AB R181, R32, R181 ;  /* 0x000000b520b5723e */ /* 0x000fc600000010ff */
[----:B------:R-:W-:-:S03]  /*5440*/  FADD.FTZ R7, R32, R7 ;  /* 0x0000000720077221 */ /* 0x000fc60000010000 */
[----:B------:R-:W0:Y:S01]  /*5450*/  MUFU.EX2 R15, R85 ;  /* 0x00000055000f7308 */ /* 0x000e220000000800 */
[----:B------:R-:W-:-:S04]  /*5460*/  FADD.FTZ R7, R36, R7 ;  /* 0x0000000724077221 */ /* 0x000fc80000010000 */
[----:B------:R-:W-:-:S04]  /*5470*/  FADD.FTZ R7, R31, R7 ;  /* 0x000000071f077221 */ /* 0x000fc80000010000 */
[----:B------:R-:W-:-:S04]  /*5480*/  FADD.FTZ R7, R34, R7 ;  /* 0x0000000722077221 */ /* 0x000fc80000010000 */
[----:B------:R-:W-:-:S04]  /*5490*/  FADD.FTZ R7, R35, R7 ;  /* 0x0000000723077221 */ /* 0x000fc80000010000 */
[----:B------:R-:W-:-:S04]  /*54a0*/  FADD.FTZ R7, R38, R7 ;  /* 0x0000000726077221 */ /* 0x000fc80000010000 */
[----:B------:R-:W-:-:S04]  /*54b0*/  FADD.FTZ R7, R39, R7 ;  /* 0x0000000727077221 */ /* 0x000fc80000010000 */
[----:B------:R-:W-:Y:S01]  /*54c0*/  FADD.FTZ R7, R42, R7 ;  /* 0x000000072a077221 */ /* 0x000fe20000010000 */
[----:B------:R-:W-:Y:S02]  /*54d0*/  WARPGROUP.DEPBAR.LE gsb0, 0x0 ;  /* 0x00008000000079c5 */ /* 0x000fe40000010000 */
[----:B------:R-:W-:Y:S01]  /*54e0*/  WARPGROUP.ARRIVE ;  /* 0x00000000000079c5 */ /* 0x000fe20000000000 */
[----:B------:R-:W1:Y:S01]  /*54f0*/  MUFU.EX2 R161, R74 ;  /* 0x0000004a00a17308 */ /* 0x000e620000000800 */
[----:B------:R-:W-:Y:S02]  /*5500*/  F2FP.BF16.F32.PACK_AB R160, R57, R14 ;  /* 0x0000000e39a0723e */ /* 0x000fe400000010ff */
[----:B------:R-:W-:Y:S02]  /*5510*/  F2FP.BF16.F32.PACK_AB R162, R61, R18 ;  /* 0x000000123da2723e */ /* 0x000fe400000010ff */
[----:B------:R-:W-:Y:S03]  /*5520*/  HGMMA.64x128x16.F32.BF16 R88, R164, gdesc[UR8].tnspB, R88, gsb0 ;  /* 0x41e00008a4587df0 */ /* 0x000fe60008001858 */
[----:B------:R-:W2:Y:S01]  /*5530*/  MUFU.EX2 R163, R78 ;  /* 0x0000004e00a37308 */ /* 0x000ea20000000800 */
[----:B------:R-:W-:-:S02]  /*5540*/  WARPGROUP.DEPBAR.LE gsb0, 0x0 ;  /* 0x00008000000079c5 */ /* 0x000fc40000010000 */
[----:B------:R3:W-:Y:S05]  /*5550*/  @!P1 SYNCS.ARRIVE.TRANS64.RED.A1T0 RZ, [R27+URZ], RZ ;  /* 0x000000ff1bff99a7 */ /* 0x0007ea000810043f */
[----:B------:R-:W4:Y:S01]  /*5560*/  MUFU.EX2 R165, R82 ;  /* 0x0000005200a57308 */ /* 0x000f220000000800 */
[----:B0-----:R-:W-:Y:S02]  /*5570*/  F2FP.BF16.F32.PACK_AB R166, R15, R22 ;  /* 0x000000160fa6723e */ /* 0x001fe400000010ff */
[----:B------:R-:W-:Y:S02]  /*5580*/  F2FP.BF16.F32.PACK_AB R164, R65, R20 ;  /* 0x0000001441a4723e */ /* 0x000fe400000010ff */
[----:B------:R-:W-:Y:S01]  /*5590*/  F2FP.BF16.F32.PACK_AB R167, R28, R86 ;  /* 0x000000561ca7723e */ /* 0x000fe200000010ff */
[----:B---3--:R-:W-:Y:S01]  /*55a0*/  FADD.FTZ R27, R17, R8 ;  /* 0x00000008111b7221 */ /* 0x008fe20000010000 */
[----:B------:R0:W-:Y:S03]  /*55b0*/  @!P1 SYNCS.ARRIVE.TRANS64.RED.A1T0 RZ, [R30+URZ], RZ ;  /* 0x000000ff1eff99a7 */ /* 0x0001e6000810043f */
[----:B------:R-:W-:Y:S01]  /*55c0*/  FADD.FTZ R8, R182, R27 ;  /* 0x0000001bb6087221 */ /* 0x000fe20000010000 */
[----:B------:R-:W-:-:S03]  /*55d0*/  F2FP.BF16.F32.PACK_AB R182, R19, R182 ;  /* 0x000000b613b6723e */ /* 0x000fc600000010ff */
[----:B------:R-:W-:-:S04]  /*55e0*/  FADD.FTZ R27, R19, R8 ;  /* 0x00000008131b7221 */ /* 0x000fc80000010000 */
        /* <DEDUP_REMOVED lines=8> */
[----:B------:R-:W-:Y:S01]  /*5670*/  FADD.FTZ R27, R25, R8 ;  /* 0x00000008191b7221 */ /* 0x000fe20000010000 */
[----:B------:R-:W-:-:S03]  /*5680*/  FADD.FTZ R8, R43, R7 ;  /* 0x000000072b087221 */ /* 0x000fc60000010000 */
[----:B0-----:R-:W-:Y:S01]  /*5690*/  FADD.FTZ R30, R174, R27 ;  /* 0x0000001bae1e7221 */ /* 0x001fe20000010000 */
[----:B------:R-:W-:Y:S01]  /*56a0*/  FADD.FTZ R8, R175, R8 ;  /* 0x00000008af087221 */ /* 0x000fe20000010000 */
[C---:B------:R-:W-:Y:S02]  /*56b0*/  F2FP.BF16.F32.PACK_AB R174, R29.reuse, R174 ;  /* 0x000000ae1dae723e */ /* 0x040fe400000010ff */
[----:B------:R-:W-:Y:S01]  /*56c0*/  FADD.FTZ R7, R29, R30 ;  /* 0x0000001e1d077221 */ /* 0x000fe20000010000 */
[C---:B------:R-:W-:Y:S01]  /*56d0*/  FADD.FTZ R8, R47.reuse, R8 ;  /* 0x000000082f087221 */ /* 0x040fe20000010000 */
[----:B------:R-:W-:Y:S02]  /*56e0*/  F2FP.BF16.F32.PACK_AB R175, R47, R175 ;  /* 0x000000af2faf723e */ /* 0x000fe400000010ff */
[----:B------:R-:W-:Y:S01]  /*56f0*/  FADD.FTZ R30, R168, R7 ;  /* 0x00000007a81e7221 */ /* 0x000fe20000010000 */
[----:B------:R-:W-:Y:S01]  /*5700*/  FADD.FTZ R7, R169, R8 ;  /* 0x00000008a9077221 */ /* 0x000fe20000010000 */
[----:B------:R-:W-:-:S02]  /*5710*/  F2FP.BF16.F32.PACK_AB R169, R24, R169 ;  /* 0x000000a918a9723e */ /* 0x000fc400000010ff */
[C---:B------:R-:W-:Y:S01]  /*5720*/  FADD.FTZ R17, R33.reuse, R30 ;  /* 0x0000001e21117221 */ /* 0x040fe20000010000 */
[----:B------:R-:W-:Y:S01]  /*5730*/  FADD.FTZ R8, R24, R7 ;  /* 0x0000000718087221 */ /* 0x000fe20000010000 */
[----:B------:R-:W-:Y:S02]  /*5740*/  F2FP.BF16.F32.PACK_AB R168, R33, R168 ;  /* 0x000000a821a8723e */ /* 0x000fe400000010ff */
[----:B------:R-:W-:Y:S01]  /*5750*/  FADD.FTZ R30, R170, R17 ;  /* 0x00000011aa1e7221 */ /* 0x000fe20000010000 */
[----:B------:R-:W-:Y:S01]  /*5760*/  FADD.FTZ R7, R171, R8 ;  /* 0x00000008ab077221 */ /* 0x000fe20000010000 */
[C---:B------:R-:W-:Y:S02]  /*5770*/  F2FP.BF16.F32.PACK_AB R170, R37.reuse, R170 ;  /* 0x000000aa25aa723e */ /* 0x040fe400000010ff */
[----:B------:R-:W-:Y:S01]  /*5780*/  FADD.FTZ R17, R37, R30 ;  /* 0x0000001e25117221 */ /* 0x000fe20000010000 */
[C---:B------:R-:W-:Y:S01]  /*5790*/  FADD.FTZ R8, R26.reuse, R7 ;  /* 0x000000071a087221 */ /* 0x040fe20000010000 */
[----:B------:R-:W-:-:S02]  /*57a0*/  F2FP.BF16.F32.PACK_AB R171, R26, R171 ;  /* 0x000000ab1aab723e */ /* 0x000fc400000010ff */
[----:B------:R-:W-:Y:S01]  /*57b0*/  FADD.FTZ R30, R152, R17 ;  /* 0x00000011981e7221 */ /* 0x000fe20000010000 */
        /* <DEDUP_REMOVED lines=8> */
[----:B------:R-:W-:Y:S01]  /*5840*/  FADD.FTZ R7, R45, R30 ;  /* 0x0000001e2d077221 */ /* 0x000fe20000010000 */
[C---:B------:R-:W-:Y:S01]  /*5850*/  FADD.FTZ R8, R63.reuse, R8 ;  /* 0x000000083f087221 */ /* 0x040fe20000010000 */
        /* <DEDUP_REMOVED lines=14> */
[----:B-1----:R-:W-:Y:S01]  /*5940*/  FADD.FTZ R8, R161, R8 ;  /* 0x00000008a1087221 */ /* 0x002fe20000010000 */
[----:B------:R-:W-:-:S02]  /*5950*/  F2FP.BF16.F32.PACK_AB R161, R75, R161 ;  /* 0x000000a14ba1723e */ /* 0x000fc400000010ff */
[----:B------:R-:W-:Y:S01]  /*5960*/  FADD.FTZ R7, R57, R24 ;  /* 0x0000001839077221 */ /* 0x000fe20000010000 */
[----:B------:R-:W-:Y:S01]  /*5970*/  FADD.FTZ R8, R75, R8 ;  /* 0x000000084b087221 */ /* 0x000fe20000010000 */
[----:B------:R-:W-:Y:S02]  /*5980*/  MOV R17, R6 ;  /* 0x0000000600117202 */ /* 0x000fe40000000f00 */
[----:B------:R-:W-:Y:S01]  /*5990*/  FADD.FTZ R24, R18, R7 ;  /* 0x0000000712187221 */ /* 0x000fe20000010000 */
[----:B--2---:R-:W-:Y:S01]  /*59a0*/  FADD.FTZ R8, R163, R8 ;  /* 0x00000008a3087221 */ /* 0x004fe20000010000 */
[----:B------:R-:W-:Y:S02]  /*59b0*/  F2FP.BF16.F32.PACK_AB R163, R79, R163 ;  /* 0x000000a34fa3723e */ /* 0x000fe400000010ff */
[----:B------:R-:W-:Y:S01]  /*59c0*/  FADD.FTZ R7, R61, R24 ;  /* 0x000000183d077221 */ /* 0x000fe20000010000 */
[----:B------:R-:W-:-:S03]  /*59d0*/  FADD.FTZ R8, R79, R8 ;  /* 0x000000084f087221 */ /* 0x000fc60000010000 */
[----:B------:R-:W-:Y:S01]  /*59e0*/  FADD.FTZ R14, R20, R7 ;  /* 0x00000007140e7221 */ /* 0x000fe20000010000 */
[----:B----4-:R-:W-:Y:S01]  /*59f0*/  FADD.FTZ R8, R165, R8 ;  /* 0x00000008a5087221 */ /* 0x010fe20000010000 */
[----:B------:R-:W-:Y:S02]  /*5a00*/  F2FP.BF16.F32.PACK_AB R165, R83, R165 ;  /* 0x000000a553a5723e */ /* 0x000fe400000010ff */
[----:B------:R-:W-:-:S04]  /*5a10*/  FADD.FTZ R7, R65, R14 ;  /* 0x0000000e41077221 */ /* 0x000fc80000010000 */
[----:B------:R-:W-:Y:S01]  /*5a20*/  FADD.FTZ R14, R22, R7 ;  /* 0x00000007160e7221 */ /* 0x000fe20000010000 */
[----:B------:R-:W-:-:S03]  /*5a30*/  FADD.FTZ R7, R83, R8 ;  /* 0x0000000853077221 */ /* 0x000fc60000010000 */
[----:B------:R-:W-:Y:S01]  /*5a40*/  FADD.FTZ R8, R15, R14 ;  /* 0x0000000e0f087221 */ /* 0x000fe20000010000 */
[----:B------:R-:W-:Y:S01]  /*5a50*/  FADD.FTZ R7, R86, R7 ;  /* 0x0000000756077221 */ /* 0x000fe20000010000 */
[----:B------:R-:W-:Y:S02]  /*5a60*/  IMAD.MOV.U32 R14, RZ, RZ, R9 ;  /* 0x000000ffff0e7224 */ /* 0x000fe400078e0009 */
[----:B------:R-:W-:Y:S02]  /*5a70*/  IMAD.MOV.U32 R15, RZ, RZ, R10 ;  /* 0x000000ffff0f7224 */ /* 0x000fe400078e000a */
[----:B------:R-:W-:Y:S01]  /*5a80*/  FADD.FTZ R7, R28, R7 ;  /* 0x000000071c077221 */ /* 0x000fe20000010000 */
[----:B------:R-:W-:Y:S06]  /*5a90*/  @P2 BRA `(.L_x_28) ;  /* 0xffffffdc00e42947 */ /* 0x000fec000383ffff */
.L_x_19:
[----:B------:R-:W-:Y:S06]  /*5aa0*/  BAR.ARV 0x8, 0x180 ;  /* 0x0206000000007b1d */ /* 0x000fec0000002000 */
        /* <DEDUP_REMOVED lines=64> */
[----:B------:R-:W-:Y:S06]  /*5eb0*/  @!P0 BRA `(.L_x_29) ;  /* 0x0000000000048947 */ /* 0x000fec0003800000 */
[----:B------:R-:W-:Y:S01]  /*5ec0*/  BPT.TRAP 0x1 ;  /* 0x000000040000795c */ /* 0x000fe20000300000 */
.L_x_29:
[----:B------:R-:W-:Y:S02]  /*5ed0*/  SHF.L.U32 R9, R9, 0x1f, RZ ;  /* 0x0000001f09097819 */ /* 0x000fe400000006ff */
[----:B------:R-:W-:-:S04]  /*5ee0*/  LEA R12, R0, UR36, 0x3 ;  /* 0x00000024000c7c11 */ /* 0x000fc8000f8e18ff */
[----:B------:R0:W1:Y:S01]  /*5ef0*/  SYNCS.PHASECHK.TRANS64.TRYWAIT P2, [R12+URZ+0x34850], R9 ;  /* 0x034850090c0075a7 */ /* 0x000062000804017f */
[----:B------:R-:W-:Y:S05]  /*5f00*/  @!P0 BRA `(.L_x_30) ;  /* 0x0000000000048947 */ /* 0x000fea0003800000 */
[----:B------:R-:W-:Y:S01]  /*5f10*/  BPT.TRAP 0x1 ;  /* 0x000000040000795c */ /* 0x000fe20000300000 */
.L_x_30:
[----:B-1----:R-:W-:Y:S05]  /*5f20*/  @P2 BRA `(.L_x_31) ;  /* 0x0000000000082947 */ /* 0x002fea0003800000 */
[----:B------:R-:W1:Y:S02]  /*5f30*/  SYNCS.PHASECHK.TRANS64.TRYWAIT P0, [R12+URZ+0x34850], R9 ;  /* 0x034850090c0075a7 */ /* 0x000e64000800017f */
[----:B-1----:R-:W-:Y:S05]  /*5f40*/  @!P0 BRA `(.L_x_32) ;  /* 0x0000006000088947 */ /* 0x002fea0003800000 */
.L_x_31:
[----:B------:R-:W-:Y:S01]  /*5f50*/  UIADD3 UR36, UR36, 0x400, URZ ;  /* 0x0000040024247890 */ /* 0x000fe2000fffe03f */
[----:B------:R-:W-:Y:S01]  /*5f60*/  R2UR UR5, R0 ;  /* 0x00000000000572ca */ /* 0x000fe200000e0000 */
[----:B------:R-:W-:Y:S01]  /*5f70*/  WARPGROUP.ARRIVE ;  /* 0x00000000000079c5 */ /* 0x000fe20000000000 */
[----:B------:R-:W-:Y:S01]  /*5f80*/  UMOV UR7, 0x40000040 ;  /* 0x4000004000077882 */ /* 0x000fe20000000000 */
[----:B------:R-:W-:Y:S01]  /*5f90*/  USHF.R.U32.HI UR36, URZ, 0x4, UR36 ;  /* 0x000000043f247899 */ /* 0x000fe20008011624 */
[----:B------:R-:W2:Y:S01]  /*5fa0*/  SHFL.BFLY PT, R5, R8, 0x2, 0x1f ;  /* 0x0c401f0008057f89 */ /* 0x000ea200000e0000 */
[----:B01----:R-:W-:Y:S02]  /*5fb0*/  @!P1 VIADD R12, R12, 0x34860 ;  /* 0x000348600c0c9836 */ /* 0x003fe40000000000 */
[----:B------:R-:W-:Y:S01]  /*5fc0*/  ULOP3.LUT UR36, UR36, 0x3fff, URZ, 0xc0, !UPT ;  /* 0x00003fff24247892 */ /* 0x000fe2000f8ec03f */
[----:B------:R-:W0:Y:S01]  /*5fd0*/  SHFL.BFLY PT, R0, R7, 0x2, 0x1f ;  /* 0x0c401f0007007f89 */ /* 0x000e2200000e0000 */
[----:B------:R-:W-:Y:S01]  /*5fe0*/  IMAD.MOV.U32 R4, RZ, RZ, -0x800000 ;  /* 0xff800000ff047424 */ /* 0x000fe200078e00ff */
[----:B------:R-:W-:Y:S01]  /*5ff0*/  @!P1 PRMT R12, RZ, 0x654, R12 ;  /* 0x00000654ff0c9816 */ /* 0x000fe2000000000c */
[----:B------:R-:W-:-:S04]  /*6000*/  ULOP3.LUT UR4, UR36, 0x4000000, URZ, 0xfc, !UPT ;  /* 0x0400000024047892 */ /* 0x000fc8000f8efc3f */
[----:B------:R-:W-:-:S07]  /*6010*/  ULEA UR4, UR5, UR4, 0xb ;  /* 0x0000000405047291 */ /* 0x000fce000f8e583f */
[----:B------:R-:W-:Y:S02]  /*6020*/  UMOV UR6, UR4 ;  /* 0x0000000400067c82 */ /* 0x000fe40008000000 */
[----:B------:R-:W-:Y:S01]  /*6030*/  HGMMA.64x128x16.F32.BF16 R24, R180, gdesc[UR4].tnspB, R24, gsb0 ;  /* 0x41e00004b4187df0 */ /* 0x000fe20008001818 */
[----:B------:R-:W-:Y:S01]  /*6040*/  UIADD3 UR6, UR4, 0x80, URZ ;  /* 0x0000008004067890 */ /* 0x000fe2000fffe03f */
[----:B------:R-:W-:Y:S01]  /*6050*/  UMOV UR7, 0x40000040 ;  /* 0x4000004000077882 */ /* 0x000fe20000000000 */
[----:B--2---:R-:W-:Y:S01]  /*6060*/  FADD.FTZ R5, R5, R8 ;  /* 0x0000000805057221 */ /* 0x004fe20000010000 */
[----:B------:R-:W-:Y:S02]  /*6070*/  IMAD.MOV.U32 R8, RZ, RZ, RZ ;  /* 0x000000ffff087224 */ /* 0x000fe400078e00ff */
[----:B0-----:R-:W-:Y:S01]  /*6080*/  FADD.FTZ R2, R0, R7 ;  /* 0x0000000700027221 */ /* 0x001fe20000010000 */
[----:B------:R-:W-:Y:S01]  /*6090*/  IMAD.MOV.U32 R7, RZ, RZ, RZ ;  /* 0x000000ffff077224 */ /* 0x000fe200078e00ff */
[----:B------:R-:W0:Y:S04]  /*60a0*/  SHFL.BFLY PT, R0, R5, 0x1, 0x1f ;  /* 0x0c201f0005007f89 */ /* 0x000e2800000e0000 */
[----:B------:R-:W1:Y:S01]  /*60b0*/  SHFL.BFLY PT, R9, R2, 0x1, 0x1f ;  /* 0x0c201f0002097f89 */ /* 0x000e6200000e0000 */
[----:B0-----:R-:W-:Y:S01]  /*60c0*/  FADD.FTZ R13, R5, R0 ;  /* 0x00000000050d7221 */ /* 0x001fe20000010000 */
[----:B------:R-:W-:-:S02]  /*60d0*/  IMAD.MOV.U32 R0, RZ, RZ, -0x800000 ;  /* 0xff800000ff007424 */ /* 0x000fc400078e00ff */
[----:B-1----:R-:W-:Y:S02]  /*60e0*/  FADD.FTZ R14, R2, R9 ;  /* 0x00000009020e7221 */ /* 0x002fe40000010000 */
[----:B------:R-:W-:-:S03]  /*60f0*/  FSETP.NE.FTZ.AND P0, PT, R13, RZ, PT ;  /* 0x000000ff0d00720b */ /* 0x000fc60003f15000 */
[----:B------:R-:W-:-:S10]  /*6100*/  FSETP.NE.FTZ.AND P2, PT, R14, RZ, PT ;  /* 0x000000ff0e00720b */ /* 0x000fd40003f55000 */
[----:B------:R-:W0:Y:S01]  /*6110*/  @P0 MUFU.LG2 R9, R13 ;  /* 0x0000000d00090308 */ /* 0x000e220000000c00 */
[C---:B------:R-:W-:Y:S02]  /*6120*/  @P0 FMUL.FTZ R5, R3.reuse, 0.69314718246459960938 ;  /* 0x3f31721803050820 */ /* 0x040fe40000410000 */
[----:B------:R-:W-:-:S05]  /*6130*/  @P2 FMUL.FTZ R18, R3, 0.69314718246459960938 ;  /* 0x3f31721803122820 */ /* 0x000fca0000410000 */
[----:B------:R-:W1:Y:S08]  /*6140*/  @P2 MUFU.LG2 R11, R14 ;  /* 0x0000000e000b2308 */ /* 0x000e700000000c00 */
[----:B------:R-:W2:Y:S01]  /*6150*/  @P0 MUFU.RCP R7, R13 ;  /* 0x0000000d00070308 */ /* 0x000ea20000001000 */
[----:B0-----:R-:W-:-:S04]  /*6160*/  @P0 FMUL.FTZ R2, R9, 0.69314718246459960938 ;  /* 0x3f31721809020820 */ /* 0x001fc80000410000 */
[----:B------:R-:W-:Y:S01]  /*6170*/  @P0 FFMA.FTZ R4, R5, R6, R2 ;  /* 0x0000000605040223 */ /* 0x000fe20000010002 */
[----:B------:R-:W-:Y:S02]  /*6180*/  PLOP3.LUT P0, PT, PT, PT, PT, 0x8, 0x0 ;  /* 0x000000000000781c */ /* 0x000fe40003f0e170 */
[----:B------:R-:W0:Y:S01]  /*6190*/  @P2 MUFU.RCP R8, R14 ;  /* 0x0000000e00082308 */ /* 0x000e220000001000 */
[----:B-1----:R-:W-:-:S04]  /*61a0*/  @P2 FMUL.FTZ R11, R11, 0.69314718246459960938 ;  /* 0x3f3172180b0b2820 */ /* 0x002fc80000410000 */
[----:B------:R-:W-:Y:S01]  /*61b0*/  @P2 FFMA.FTZ R0, R18, R10, R11 ;  /* 0x0000000a12002223 */ /* 0x000fe2000001000b */
[----:B------:R-:W-:Y:S02]  /*61c0*/  WARPGROUP.DEPBAR.LE gsb0, 0x0 ;  /* 0x00008000000079c5 */ /* 0x000fe40000010000 */
[----:B------:R-:W-:-:S06]  /*61d0*/  WARPGROUP.ARRIVE ;  /* 0x00000000000079c5 */ /* 0x000fcc0000000000 */
[----:B------:R-:W-:Y:S01]  /*61e0*/  HGMMA.64x128x16.F32.BF16 R24, R176, gdesc[UR4].tnspB, R24, gsb0 ;  /* 0x41e00004b0187df0 */ /* 0x000fe20008001818 */
[----:B------:R-:W-:Y:S01]  /*61f0*/  UIADD3 UR6, UR4, 0x100, URZ ;  /* 0x0000010004067890 */ /* 0x000fe2000fffe03f */
[----:B------:R-:W-:Y:S01]  /*6200*/  UMOV UR7, 0x40000040 ;  /* 0x4000004000077882 */ /* 0x000fe20000000000 */
[----:B------:R-:W-:Y:S02]  /*6210*/  WARPGROUP.DEPBAR.LE gsb0, 0x0 ;  /* 0x00008000000079c5 */ /* 0x000fe40000010000 */
[----:B------:R-:W-:-:S07]  /*6220*/  WARPGROUP.ARRIVE ;  /* 0x00000000000079c5 */ /* 0x000fce0000000000 */
        /* <DEDUP_REMOVED lines=18> */
[----:B------:R-:W-:Y:S01]  /*6350*/  UIADD3 UR4, UR4, 0x380, URZ ;  /* 0x0000038004047890 */ /* 0x000fe2000fffe03f */
[----:B------:R-:W-:Y:S02]  /*6360*/  WARPGROUP.DEPBAR.LE gsb0, 0x0 ;  /* 0x00008000000079c5 */ /* 0x000fe40000010000 */
[----:B------:R-:W-:-:S06]  /*6370*/  WARPGROUP.ARRIVE ;  /* 0x00000000000079c5 */ /* 0x000fcc0000000000 */
[----:B------:R-:W-:Y:S01]  /*6380*/  HGMMA.64x128x16.F32.BF16 R24, R160, gdesc[UR4].tnspB, R24, gsb0 ;  /* 0x41e00004a0187df0 */ /* 0x000fe20008001818 */
[----:B------:R-:W-:Y:S01]  /*6390*/  UMOV UR6, UR4 ;  /* 0x0000000400067c82 */ /* 0x000fe20008000000 */
[----:B------:R-:W-:Y:S01]  /*63a0*/  UMOV UR7, 0x40000040 ;  /* 0x4000004000077882 */ /* 0x000fe20000000000 */
[----:B------:R-:W-:Y:S02]  /*63b0*/  WARPGROUP.DEPBAR.LE gsb0, 0x0 ;  /* 0x00008000000079c5 */ /* 0x000fe40000010000 */
[----:B------:R-:W-:-:S07]  /*63c0*/  WARPGROUP.ARRIVE ;  /* 0x00000000000079c5 */ /* 0x000fce0000000000 */
[----:B------:R-:W-:Y:S03]  /*63d0*/  HGMMA.64x128x16.F32.BF16 R24, R164, gdesc[UR4].tnspB, R24, gsb0 ;  /* 0x41e00004a4187df0 */ /* 0x000fe60008001818 */
[----:B------:R-:W-:Y:S02]  /*63e0*/  WARPGROUP.DEPBAR.LE gsb0, 0x0 ;  /* 0x00008000000079c5 */ /* 0x000fe40000010000 */
[----:B------:R1:W-:Y:S01]  /*63f0*/  @!P1 SYNCS.ARRIVE.TRANS64.RED.A1T0 RZ, [R12+URZ], RZ ;  /* 0x000000ff0cff99a7 */ /* 0x0003e2000810043f */
[-C--:B--2---:R-:W-:Y:S01]  /*6400*/  FMUL.FTZ R24, R24, R7.reuse ;  /* 0x0000000718187220 */ /* 0x084fe20000410000 */
        /* <DEDUP_REMOVED lines=31> */
[-C--:B0-----:R-:W-:Y:S01]  /*6600*/  FMUL.FTZ R26, R26, R8.reuse ;  /* 0x000000081a1a7220 */ /* 0x081fe20000410000 */
        /* <DEDUP_REMOVED lines=30> */
[----:B-1----:R-:W-:-:S07]  /*67f0*/  FMUL.FTZ R87, R87, R8 ;  /* 0x0000000857577220 */ /* 0x002fce0000410000 */
.L_x_12:
[----:B------:R-:W-:Y:S05]  /*6800*/  @P0 BRA `(.L_x_33) ;  /* 0x0000001400340947 */ /* 0x000fea0003800000 */
[----:B------:R-:W0:Y:S01]  /*6810*/  S2R R2, SR_TID.X ;  /* 0x0000000000027919 */ /* 0x000e220000002100 */
[----:B------:R-:W1:Y:S01]  /*6820*/  LDC R17, c[0x0][0xbe8] ;  /* 0x0002fa00ff117b82 */ /* 0x000e620000000800 */
[----:B------:R-:W-:Y:S01]  /*6830*/  SHF.R.S32.HI R11, RZ, 0x1f, R16 ;  /* 0x0000001fff0b7819 */ /* 0x000fe20000011410 */
[----:B------:R-:W-:Y:S01]  /*6840*/  ULDC.64 UR4, c[0x0][0xbd0] ;  /* 0x0002f40000047ab9 */ /* 0x000fe20000000a00 */
[----:B------:R-:W2:Y:S01]  /*6850*/  S2R R12, SR_CTAID.X ;  /* 0x00000000000c7919 */ /* 0x000ea20000002500 */
[----:B------:R-:W-:Y:S01]  /*6860*/  ULDC.64 UR6, c[0x0][0xb38] ;  /* 0x0002ce0000067ab9 */ /* 0x000fe20000000a00 */
[----:B------:R-:W-:Y:S03]  /*6870*/  BSSY B0, `(.L_x_34) ;  /* 0x00000e2000007945 */ /* 0x000fe60003800000 */
[----:B------:R-:W3:Y:S08]  /*6880*/  S2UR UR9, SR_CTAID.Z ;  /* 0x00000000000979c3 */ /* 0x000ef00000002700 */
[----:B------:R-:W4:Y:S08]  /*6890*/  LDC.64 R18, c[0x0][0xbd8] ;  /* 0x0002f600ff127b82 */ /* 0x000f300000000a00 */
[----:B------:R-:W-:Y:S01]  /*68a0*/  BAR.SYNC.DEFER_BLOCKING 0x1, 0x100 ;  /* 0x0044000000007b1d */ /* 0x000fe20000010000 */
[----:B-1----:R-:W-:-:S07]  /*68b0*/  ISETP.NE.AND P0, PT, R17, 0x1, PT ;  /* 0x000000011100780c */ /* 0x002fce0003f05270 */
[----:B------:R-:W1:Y:S01]  /*68c0*/  S2UR UR8, SR_CTAID.Y ;  /* 0x00000000000879c3 */ /* 0x000e620000002600 */
[----:B0-----:R-:W-:-:S07]  /*68d0*/  VIADD R6, R2, 0xffffff80 ;  /* 0xffffff8002067836 */ /* 0x001fce0000000000 */
[----:B------:R-:W1:Y:S01]  /*68e0*/  LDC R23, c[0x0][0xc50] ;  /* 0x00031400ff177b82 */ /* 0x000e620000000800 */
[----:B------:R-:W-:-:S04]  /*68f0*/  SHF.R.S32.HI R5, RZ, 0x1f, R6 ;  /* 0x0000001fff057819 */ /* 0x000fc80000011406 */
[----:B------:R-:W-:-:S03]  /*6900*/  LEA.HI R7, R5, R6, RZ, 0x7 ;  /* 0x0000000605077211 */ /* 0x000fc600078f38ff */
[----:B------:R-:W0:Y:S01]  /*6910*/  LDC.64 R20, c[0x0][0xb40] ;  /* 0x0002d000ff147b82 */ /* 0x000e220000000a00 */
[----:B------:R-:W-:Y:S02]  /*6920*/  LEA.HI R5, R5, R6, RZ, 0x2 ;  /* 0x0000000605057211 */ /* 0x000fe400078f10ff */
[----:B------:R-:W-:Y:S02]  /*6930*/  LOP3.LUT R3, R7, 0xffffff80, RZ, 0xc0, !PT ;  /* 0xffffff8007037812 */ /* 0x000fe400078ec0ff */
[----:B------:R-:W-:Y:S02]  /*6940*/  LOP3.LUT R5, R5, 0xfffffffc, RZ, 0xc0, !PT ;  /* 0xfffffffc05057812 */ /* 0x000fe400078ec0ff */
[C---:B------:R-:W-:Y:S01]  /*6950*/  IADD3 R88, R6.reuse, -R3, RZ ;  /* 0x8000000306587210 */ /* 0x040fe20007ffe0ff */
[----:B------:R-:W5:Y:S01]  /*6960*/  @P0 LDC R13, c[0x0][0xbec] ;  /* 0x0002fb00ff0d0b82 */ /* 0x000f620000000800 */
[----:B------:R-:W-:Y:S01]  /*6970*/  SHF.R.S32.HI R8, RZ, 0x7, R7 ;  /* 0x00000007ff087819 */ /* 0x000fe20000011407 */
[----:B------:R-:W-:Y:S01]  /*6980*/  IMAD.IADD R5, R6, 0x1, -R5 ;  /* 0x0000000106057824 */ /* 0x000fe200078e0a05 */
[----:B------:R-:W-:-:S04]  /*6990*/  SHF.R.S32.HI R9, RZ, 0x1f, R88 ;  /* 0x0000001fff097819 */ /* 0x000fc80000011458 */
[----:B------:R-:W-:Y:S01]  /*69a0*/  LEA.HI R89, R9, R88, RZ, 0x2 ;  /* 0x0000005809597211 */ /* 0x000fe200078f10ff */
[----:B------:R-:W5:Y:S03]  /*69b0*/  @P0 LDC R91, c[0x0][0xbec] ;  /* 0x0002fb00ff5b0b82 */ /* 0x000f660000000800 */
[--C-:B------:R-:W-:Y:S02]  /*69c0*/  SHF.R.S32.HI R2, RZ, 0x2, R89.reuse ;  /* 0x00000002ff027819 */ /* 0x100fe40000011459 */
[----:B------:R-:W-:Y:S02]  /*69d0*/  SHF.R.S32.HI R3, RZ, 0x1f, R89 ;  /* 0x0000001fff037819 */ /* 0x000fe40000011459 */
[----:B------:R-:W-:Y:S01]  /*69e0*/  LOP3.LUT R89, R89, 0x7ffffffc, RZ, 0xc0, !PT ;  /* 0x7ffffffc59597812 */ /* 0x000fe200078ec0ff */
[----:B------:R-:W5:Y:S01]  /*69f0*/  @P0 LDC R15, c[0x0][0xbf0] ;  /* 0x0002fc00ff0f0b82 */ /* 0x000f620000000800 */
[----:B------:R-:W-:-:S04]  /*6a00*/  LEA.HI R3, R3, R2, RZ, 0x3 ;  /* 0x0000000203037211 */ /* 0x000fc800078f18ff */
[----:B------:R-:W-:-:S03]  /*6a10*/  LOP3.LUT R3, R3, 0xfffffff8, RZ, 0xc0, !PT ;  /* 0xfffffff803037812 */ /* 0x000fc600078ec0ff */
[----:B------:R-:W5:Y:S02]  /*6a20*/  @P0 LDC R22, c[0x0][0xbf0] ;  /* 0x0002fc00ff160b82 */ /* 0x000f640000000800 */
[----:B------:R-:W-:Y:S01]  /*6a30*/  IMAD.IADD R6, R2, 0x1, -R3 ;  /* 0x0000000102067824 */ /* 0x000fe200078e0a03 */
[----:B------:R-:W-:Y:S02]  /*6a40*/  LEA.HI R2, R7, R8, RZ, 0x1 ;  /* 0x0000000807027211 */ /* 0x000fe400078f08ff */
[----:B------:R-:W-:Y:S02]  /*6a50*/  LEA.HI R3, R9, R88, RZ, 0x5 ;  /* 0x0000005809037211 */ /* 0x000fe400078f28ff */
[----:B------:R-:W-:Y:S02]  /*6a60*/  LOP3.LUT R2, R2, 0x3fffffe, RZ, 0xc0, !PT ;  /* 0x03fffffe02027812 */ /* 0x000fe400078ec0ff */
[----:B------:R-:W-:Y:S02]  /*6a70*/  LEA.HI R7, R5, R5, RZ, 0x1 ;  /* 0x0000000505077211 */ /* 0x000fe400078f08ff */
[----:B------:R-:W-:Y:S01]  /*6a80*/  SHF.R.S32.HI R3, RZ, 0x5, R3 ;  /* 0x00000005ff037819 */ /* 0x000fe20000011403 */
[----:B------:R-:W-:Y:S01]  /*6a90*/  IMAD.IADD R2, R8, 0x1, -R2 ;  /* 0x0000000108027824 */ /* 0x000fe200078e0a02 */
[----:B------:R-:W-:Y:S01]  /*6aa0*/  LOP3.LUT R8, R7, 0x1ffffffe, RZ, 0xc0, !PT ;  /* 0x1ffffffe07087812 */ /* 0x000fe200078ec0ff */
[----:B------:R-:W-:-:S02]  /*6ab0*/  IMAD R7, R11, UR4, RZ ;  /* 0x000000040b077c24 */ /* 0x000fc4000f8e02ff */
[----:B------:R-:W-:Y:S02]  /*6ac0*/  IMAD R3, R3, 0x10, R6 ;  /* 0x0000001003037824 */ /* 0x000fe400078e0206 */
[----:B------:R-:W-:Y:S02]  /*6ad0*/  IMAD.IADD R8, R5, 0x1, -R8 ;  /* 0x0000000105087824 */ /* 0x000fe400078e0a08 */
[----:B------:R-:W-:Y:S02]  /*6ae0*/  IMAD R5, R2, 0x40, R3 ;  /* 0x0000004002057824 */ /* 0x000fe400078e0203 */
[----:B------:R-:W-:Y:S01]  /*6af0*/  IMAD.WIDE.U32 R2, R16, UR4, RZ ;  /* 0x0000000410027c25 */ /* 0x000fe2000f8e00ff */
[----:B---3--:R-:W-:-:S03]  /*6b00*/  USHF.R.S32.HI UR4, URZ, 0x1f, UR9 ;  /* 0x0000001f3f047899 */ /* 0x008fc60008011409 */
[C---:B------:R-:W-:Y:S02]  /*6b10*/  IMAD R9, R16.reuse, UR5, R7 ;  /* 0x0000000510097c24 */ /* 0x040fe4000f8e0207 */
[----:B------:R-:W-:Y:S02]  /*6b20*/  IMAD R11, R11, UR6, RZ ;  /* 0x000000060b0b7c24 */ /* 0x000fe4000f8e02ff */
[----:B------:R-:W-:Y:S01]  /*6b30*/  IMAD.WIDE.U32 R6, R16, UR6, RZ ;  /* 0x0000000610067c25 */ /* 0x000fe2000f8e00ff */
[----:B------:R-:W-:-:S03]  /*6b40*/  IADD3 R3, R3, R9, RZ ;  /* 0x0000000903037210 */ /* 0x000fc60007ffe0ff */
[----:B------:R-:W-:Y:S01]  /*6b50*/  IMAD R9, R16, UR7, R11 ;  /* 0x0000000710097c24 */ /* 0x000fe2000f8e020b */
[----:B------:R-:W-:Y:S01]  /*6b60*/  ULDC.64 UR6, c[0x0][0xb48] ;  /* 0x0002d20000067ab9 */ /* 0x000fe20000000a00 */
[----:B------:R-:W-:Y:S02]  /*6b70*/  IMAD R8, R8, 0x8, R5 ;  /* 0x0000000808087824 */ /* 0x000fe400078e0205 */
[----:B------:R-:W-:Y:S02]  /*6b80*/  IMAD.MOV R16, RZ, RZ, -R16 ;  /* 0x000000ffff107224 */ /* 0x000fe400078e0a10 */
[----:B----4-:R-:W-:Y:S02]  /*6b90*/  IMAD R10, R18, UR4, RZ ;  /* 0x00000004120a7c24 */ /* 0x010fe4000f8e02ff */
[----:B--2---:R-:W-:Y:S02]  /*6ba0*/  IMAD R8, R12, 0x80, R8 ;  /* 0x000000800c087824 */ /* 0x004fe400078e0208 */
[----:B0-----:R-:W-:Y:S01]  /*6bb0*/  IMAD R14, R20, UR4, RZ ;  /* 0x00000004140e7c24 */ /* 0x001fe2000f8e02ff */
[----:B------:R-:W-:Y:S01]  /*6bc0*/  ULDC.64 UR4, c[0x0][0xbe0] ;  /* 0x0002f80000047ab9 */ /* 0x000fe20000000a00 */
[----:B-1----:R-:W-:-:S02]  /*6bd0*/  IMAD R23, R23, R16, UR8 ;  /* 0x0000000817177e24 */ /* 0x002fc4000f8e0210 */
[----:B------:R-:W-:Y:S02]  /*6be0*/  IMAD.IADD R7, R7, 0x1, R9 ;  /* 0x0000000107077824 */ /* 0x000fe400078e0209 */
[----:B------:R-:W-:Y:S02]  /*6bf0*/  IMAD R11, R19, UR9, R10 ;  /* 0x00000009130b7c24 */ /* 0x000fe4000f8e020a */
[----:B------:R-:W-:-:S04]  /*6c00*/  IMAD.WIDE.U32 R2, R18, UR9, R2 ;  /* 0x0000000912027c25 */ /* 0x000fc8000f8e0002 */
[----:B-----5:R-:W-:-:S04]  /*6c10*/  @P0 IMAD.HI.U32 R10, R8, R13, RZ ;  /* 0x0000000d080a0227 */ /* 0x020fc800078e00ff */
[----:B------:R-:W-:Y:S01]  /*6c20*/  IMAD R13, R21, UR9, R14 ;  /* 0x00000009150d7c24 */ /* 0x000fe2000f8e020e */
[----:B------:R-:W-:Y:S01]  /*6c30*/  SHF.R.S32.HI R14, RZ, 0x1f, R23 ;  /* 0x0000001fff0e7819 */ /* 0x000fe20000011417 */
[----:B------:R-:W-:Y:S01]  /*6c40*/  IMAD.WIDE.U32 R6, R20, UR9, R6 ;  /* 0x0000000914067c25 */ /* 0x000fe2000f8e0006 */
[----:B------:R-:W-:-:S03]  /*6c50*/  ULDC.64 UR8, c[0x0][0xb28] ;  /* 0x0002ca0000087ab9 */ /* 0x000fc60000000a00 */
[----:B------:R-:W-:Y:S01]  /*6c60*/  IMAD.IADD R3, R3, 0x1, R11 ;  /* 0x0000000103037824 */ /* 0x000fe200078e020b */
[----:B------:R-:W-:Y:S01]  /*6c70*/  MOV R11, R8 ;  /* 0x00000008000b7202 */ /* 0x000fe20000000f00 */
[----:B------:R-:W-:-:S04]  /*6c80*/  @P0 IMAD.HI.U32 R91, R8, R91, RZ ;  /* 0x0000005b085b0227 */ /* 0x000fc800078e00ff */
[----:B------:R-:W-:Y:S01]  /*6c90*/  IMAD.IADD R7, R7, 0x1, R13 ;  /* 0x0000000107077824 */ /* 0x000fe200078e020d */
[----:B------:R-:W-:Y:S01]  /*6ca0*/  @P0 SHF.R.U32.HI R11, RZ, R22, R91 ;  /* 0x00000016ff0b0219 */ /* 0x000fe2000001165b */
[----:B------:R-:W-:Y:S01]  /*6cb0*/  IMAD.MOV.U32 R9, RZ, RZ, R8 ;  /* 0x000000ffff097224 */ /* 0x000fe200078e0008 */
[----:B------:R-:W-:Y:S01]  /*6cc0*/  @P0 SHF.R.U32.HI R9, RZ, R15, R10 ;  /* 0x0000000fff090219 */ /* 0x000fe2000001160a */
[----:B------:R-:W-:Y:S02]  /*6cd0*/  IMAD R13, R14, UR6, RZ ;  /* 0x000000060e0d7c24 */ /* 0x000fe4000f8e02ff */
[----:B------:R-:W-:-:S04]  /*6ce0*/  IMAD.WIDE.U32 R2, R23, UR4, R2 ;  /* 0x0000000417027c25 */ /* 0x000fc8000f8e0002 */
[----:B------:R-:W-:Y:S01]  /*6cf0*/  IMAD R10, R14, UR4, RZ ;  /* 0x000000040e0a7c24 */ /* 0x000fe2000f8e02ff */
[----:B------:R-:W-:Y:S01]  /*6d00*/  IADD3 R2, P0, R9, R2, RZ ;  /* 0x0000000209027210 */ /* 0x000fe20007f1e0ff */
[C---:B------:R-:W-:Y:S01]  /*6d10*/  IMAD R15, R23.reuse, UR7, R13 ;  /* 0x00000007170f7c24 */ /* 0x040fe2000f8e020d */
[--C-:B------:R-:W-:Y:S01]  /*6d20*/  SHF.R.S32.HI R13, RZ, 0x1f, R9.reuse ;  /* 0x0000001fff0d7819 */ /* 0x100fe20000011409 */
[----:B------:R-:W-:Y:S02]  /*6d30*/  IMAD.MOV R9, RZ, RZ, -R9 ;  /* 0x000000ffff097224 */ /* 0x000fe400078e0a09 */
[----:B------:R-:W-:Y:S01]  /*6d40*/  IMAD R14, R23, UR5, R10 ;  /* 0x00000005170e7c24 */ /* 0x000fe2000f8e020a */
[--C-:B------:R-:W-:Y:S01]  /*6d50*/  SHF.R.S32.HI R10, RZ, 0x1f, R11.reuse ;  /* 0x0000001fff0a7819 */ /* 0x100fe2000001140b */
[----:B------:R-:W-:Y:S01]  /*6d60*/  IMAD.MOV R16, RZ, RZ, -R11 ;  /* 0x000000ffff107224 */ /* 0x000fe200078e0a0b */
[----:B------:R-:W-:Y:S01]  /*6d70*/  ULDC.64 UR4, c[0x0][0xb30] ;  /* 0x0002cc0000047ab9 */ /* 0x000fe20000000a00 */
[----:B------:R-:W-:Y:S01]  /*6d80*/  IMAD R9, R17, R9, R8 ;  /* 0x0000000911097224 */ /* 0x000fe200078e0208 */
[----:B------:R-:W-:Y:S01]  /*6d90*/  IADD3.X R3, R13, R3, R14, P0, !PT ;  /* 0x000000030d037210 */ /* 0x000fe200007fe40e */
[----:B------:R-:W-:Y:S01]  /*6da0*/  IMAD.WIDE.U32 R6, R23, UR6, R6 ;  /* 0x0000000617067c25 */ /* 0x000fe2000f8e0006 */
[----:B------:R-:W-:-:S03]  /*6db0*/  ULDC.64 UR6, c[0x0][0xbc8] ;  /* 0x0002f20000067ab9 */ /* 0x000fc60000000a00 */
[----:B------:R-:W-:Y:S02]  /*6dc0*/  IMAD R10, R10, UR4, RZ ;  /* 0x000000040a0a7c24 */ /* 0x000fe4000f8e02ff */
[----:B------:R-:W-:Y:S01]  /*6dd0*/  IMAD R13, R17, R16, R8 ;  /* 0x00000010110d7224 */ /* 0x000fe200078e0208 */
[----:B------:R-:W-:Y:S01]  /*6de0*/  SHF.R.S32.HI R8, RZ, 0x1f, R9 ;  /* 0x0000001fff087819 */ /* 0x000fe20000011409 */
[----:B------:R-:W-:Y:S02]  /*6df0*/  IMAD.IADD R7, R7, 0x1, R15 ;  /* 0x0000000107077824 */ /* 0x000fe400078e020f */
[C---:B------:R-:W-:Y:S01]  /*6e00*/  IMAD R15, R11.reuse, UR5, R10 ;  /* 0x000000050b0f7c24 */ /* 0x040fe2000f8e020a */
[----:B------:R-:W-:Y:S01]  /*6e10*/  SHF.R.S32.HI R10, RZ, 0x1f, R13 ;  /* 0x0000001fff0a7819 */ /* 0x000fe2000001140d */
[----:B------:R-:W-:Y:S01]  /*6e20*/  IMAD.WIDE.U32 R6, R11, UR4, R6 ;  /* 0x000000040b067c25 */ /* 0x000fe2000f8e0006 */
[----:B------:R-:W0:Y:S01]  /*6e30*/  S2UR UR5, SR_CgaCtaId ;  /* 0x00000000000579c3 */ /* 0x000e220000008800 */
[----:B------:R-:W-:-:S02]  /*6e40*/  UMOV UR4, 0x400 ;  /* 0x0000040000047882 */ /* 0x000fc40000000000 */
[----:B------:R-:W-:Y:S02]  /*6e50*/  IMAD R8, R8, UR6, RZ ;  /* 0x0000000608087c24 */ /* 0x000fe4000f8e02ff */
[----:B------:R-:W-:Y:S02]  /*6e60*/  IMAD.IADD R7, R7, 0x1, R15 ;  /* 0x0000000107077824 */ /* 0x000fe400078e020f */
[----:B------:R-:W-:Y:S02]  /*6e70*/  IMAD R10, R10, UR8, RZ ;  /* 0x000000080a0a7c24 */ /* 0x000fe4000f8e02ff */
[C---:B------:R-:W-:Y:S02]  /*6e80*/  IMAD R11, R9.reuse, UR7, R8 ;  /* 0x00000007090b7c24 */ /* 0x040fe4000f8e0208 */
[----:B------:R-:W-:Y:S01]  /*6e90*/  IMAD.WIDE.U32 R2, R9, UR6, R2 ;  /* 0x0000000609027c25 */ /* 0x000fe2000f8e0002 */
[----:B------:R-:W-:-:S03]  /*6ea0*/  ULDC.64 UR6, c[0x0][0xba8] ;  /* 0x0002ea0000067ab9 */ /* 0x000fc60000000a00 */
[C---:B------:R-:W-:Y:S01]  /*6eb0*/  IMAD R15, R13.reuse, UR9, R10 ;  /* 0x000000090d0f7c24 */ /* 0x040fe2000f8e020a */
[----:B------:R-:W-:Y:S01]  /*6ec0*/  LEA R8, P0, R2, UR6, 0x2 ;  /* 0x0000000602087c11 */ /* 0x000fe2000f8010ff */
[----:B------:R-:W-:Y:S01]  /*6ed0*/  IMAD.WIDE.U32 R6, R13, UR8, R6 ;  /* 0x000000080d067c25 */ /* 0x000fe2000f8e0006 */
[----:B------:R-:W-:Y:S01]  /*6ee0*/  ULDC.64 UR8, c[0x0][0xb00] ;  /* 0x0002c00000087ab9 */ /* 0x000fe20000000a00 */
[----:B------:R-:W-:Y:S02]  /*6ef0*/  ULDC UR6, c[0x0][0xa88] ;  /* 0x0002a20000067ab9 */ /* 0x000fe40000000800 */
[----:B------:R-:W-:Y:S01]  /*6f00*/  IMAD.IADD R9, R3, 0x1, R11 ;  /* 0x0000000103097824 */ /* 0x000fe200078e020b */
[----:B------:R-:W-:Y:S01]  /*6f10*/  IADD3 R3, R7, R15, RZ ;  /* 0x0000000f07037210 */ /* 0x000fe20007ffe0ff */
[----:B------:R-:W-:Y:S01]  /*6f20*/  IMAD R5, R12, 0x80, R5 ;  /* 0x000000800c057824 */ /* 0x000fe200078e0205 */
[----:B------:R-:W-:Y:S01]  /*6f30*/  LEA R20, P1, R6, UR8, 0x2 ;  /* 0x0000000806147c11 */ /* 0x000fe2000f8210ff */
[----:B0-----:R-:W-:Y:S01]  /*6f40*/  ULEA UR4, UR5, UR4, 0x18 ;  /* 0x0000000405047291 */ /* 0x001fe2000f8ec03f */
[----:B------:R-:W-:Y:S01]  /*6f50*/  LEA.HI.X R9, R2, UR7, R9, 0x2, P0 ;  /* 0x0000000702097c11 */ /* 0x000fe200080f1409 */
[----:B------:R-:W-:Y:S01]  /*6f60*/  IMAD R16, R17, UR6, RZ ;  /* 0x0000000611107c24 */ /* 0x000fe2000f8e02ff */
[----:B------:R-:W-:Y:S01]  /*6f70*/  LEA.HI.X R22, R6, UR9, R3, 0x2, P1 ;  /* 0x0000000906167c11 */ /* 0x000fe200088f1403 */
[----:B------:R-:W-:Y:S01]  /*6f80*/  SHFL.IDX PT, R2, R8, RZ, 0x1c1f ;  /* 0x001c1fff08027589 */ /* 0x000fe200000e0000 */
[C---:B------:R-:W-:Y:S01]  /*6f90*/  LOP3.LUT P0, RZ, R88.reuse, 0x3, RZ, 0xc0, !PT ;  /* 0x0000000358ff7812 */ /* 0x040fe2000780c0ff */
[C---:B------:R-:W-:Y:S01]  /*6fa0*/  VIADD R17, R5.reuse, 0x8 ;  /* 0x0000000805117836 */ /* 0x040fe20000000000 */
[----:B------:R-:W-:Y:S01]  /*6fb0*/  UIADD3 UR4, UR4, 0x34820, URZ ;  /* 0x0003482004047890 */ /* 0x000fe2000fffe03f */
[----:B------:R-:W0:Y:S01]  /*6fc0*/  SHFL.IDX PT, R3, R9, RZ, 0x1c1f ;  /* 0x001c1fff09037589 */ /* 0x000e2200000e0000 */
[-C--:B------:R-:W-:Y:S01]  /*6fd0*/  ISETP.GE.OR P1, PT, R5, R16.reuse, P0 ;  /* 0x000000100500720c */ /* 0x080fe20000726670 */
[----:B------:R-:W-:Y:S01]  /*6fe0*/  IMAD.IADD R19, R88, 0x1, -R89 ;  /* 0x0000000158137824 */ /* 0x000fe200078e0a59 */
[-C--:B------:R-:W-:Y:S01]  /*6ff0*/  ISETP.GE.OR P0, PT, R17, R16.reuse, P0 ;  /* 0x000000101100720c */ /* 0x080fe20000706670 */
[----:B------:R-:W-:Y:S01]  /*7000*/  SHFL.IDX PT, R6, R8, 0x1, 0x1c1f ;  /* 0x003c1f0008067f89 */ /* 0x000fe200000e0000 */
[----:B------:R-:W-:Y:S01]  /*7010*/  UPRMT UR4, URZ, 0x654, UR4 ;  /* 0x000006543f047896 */ /* 0x000fe20008000004 */
[----:B------:R-:W-:Y:S01]  /*7020*/  ISETP.GE.AND P2, PT, R5, R16, PT ;  /* 0x000000100500720c */ /* 0x000fe20003f46270 */
[----:B------:R-:W-:Y:S01]  /*7030*/  IMAD.SHL.U32 R19, R19, 0x2, RZ ;  /* 0x0000000213137824 */ /* 0x000fe200078e00ff */
[----:B------:R-:W1:Y:S04]  /*7040*/  SHFL.IDX PT, R7, R9, 0x1, 0x1c1f ;  /* 0x003c1f0009077f89 */ /* 0x000e6800000e0000 */
[----:B------:R2:W3:Y:S02]  /*7050*/  SHFL.IDX PT, R14, R20, RZ, 0x1c1f ;  /* 0x001c1fff140e7589 */ /* 0x0004e400000e0000 */
[----:B------:R-:W-:Y:S02]  /*7060*/  SYNCS.ARRIVE.TRANS64.RED.A1T0 RZ, [UR4], RZ ;  /* 0x000000ffffff79a7 */ /* 0x000fe40008100404 */
[----:B------:R2:W4:Y:S04]  /*7070*/  SHFL.IDX PT, R15, R22, RZ, 0x1c1f ;  /* 0x001c1fff160f7589 */ /* 0x00052800000e0000 */
[----:B0-----:R2:W-:Y:S04]  /*7080*/  @!P1 ST.E desc[UR42][R2.64], R4 ;  /* 0x0000000402009985 */ /* 0x0015e8000c10192a */
[----:B-1----:R2:W-:Y:S01]  /*7090*/  @!P0 ST.E desc[UR42][R6.64], R0 ;  /* 0x0000000006008985 */ /* 0x0025e2000c10192a */
[----:B------:R-:W-:Y:S05]  /*70a0*/  @P2 BRA `(.L_x_35) ;  /* 0x0000000400782947 */ /* 0x000fea0003800000 */
[C---:B--2---:R-:W-:Y:S01]  /*70b0*/  VIADD R0, R19.reuse, 0x8 ;  /* 0x0000000813007836 */ /* 0x044fe20000000000 */
[----:B------:R-:W-:Y:S01]  /*70c0*/  ULDC UR4, c[0x0][0xac8] ;  /* 0x0002b20000047ab9 */ /* 0x000fe20000000800 */
[C---:B------:R-:W-:Y:S01]  /*70d0*/  VIADD R6, R19.reuse, 0x10 ;  /* 0x0000001013067836 */ /* 0x040fe20000000000 */
[C---:B------:R-:W-:Y:S01]  /*70e0*/  ISETP.GE.AND P2, PT, R19.reuse, UR4, PT ;  /* 0x0000000413007c0c */ /* 0x040fe2000bf46270 */
[C---:B------:R-:W-:Y:S01]  /*70f0*/  VIADD R8, R19.reuse, 0x28 ;  /* 0x0000002813087836 */ /* 0x040fe20000000000 */
[----:B------:R-:W-:Y:S01]  /*7100*/  ISETP.GE.AND P3, PT, R0, UR4, PT ;  /* 0x0000000400007c0c */ /* 0x000fe2000bf66270 */
[C---:B------:R-:W-:Y:S01]  /*7110*/  VIADD R9, R19.reuse, 0x30 ;  /* 0x0000003013097836 */ /* 0x040fe20000000000 */
[C---:B------:R-:W-:Y:S01]  /*7120*/  IADD3 R7, R19.reuse, 0x18, RZ ;  /* 0x0000001813077810 */ /* 0x040fe20007ffe0ff */
[C---:B------:R-:W-:Y:S01]  /*7130*/  VIADD R10, R19.reuse, 0x38 ;  /* 0x00000038130a7836 */ /* 0x040fe20000000000 */
[----:B------:R-:W-:Y:S01]  /*7140*/  ISETP.GE.AND P0, PT, R6, UR4, PT ;  /* 0x0000000406007c0c */ /* 0x000fe2000bf06270 */
[----:B------:R-:W-:Y:S01]  /*7150*/  VIADD R11, R19, 0x40 ;  /* 0x00000040130b7836 */ /* 0x000fe20000000000 */
[----:B------:R-:W-:Y:S01]  /*7160*/  ISETP.GE.AND P1, PT, R7, UR4, PT ;  /* 0x0000000407007c0c */ /* 0x000fe2000bf26270 */
[----:B------:R-:W-:Y:S01]  /*7170*/  VIADD R18, R19, 0x60 ;  /* 0x0000006013127836 */ /* 0x000fe20000000000 */
[----:B------:R-:W-:-:S02]  /*7180*/  ISETP.GE.AND P4, PT, R9, UR4, PT ;  /* 0x0000000409007c0c */ /* 0x000fc4000bf86270 */
[----:B------:R-:W-:Y:S01]  /*7190*/  ISETP.GE.AND P5, PT, R10, UR4, PT ;  /* 0x000000040a007c0c */ /* 0x000fe2000bfa6270 */
[----:B---34-:R-:W-:Y:S01]  /*71a0*/  @!P2 IMAD.WIDE R2, R19, 0x4, R14 ;  /* 0x000000041302a825 */ /* 0x018fe200078e020e */
[----:B------:R-:W-:Y:S02]  /*71b0*/  ISETP.GE.AND P6, PT, R11, UR4, PT ;  /* 0x000000040b007c0c */ /* 0x000fe4000bfc6270 */
[----:B------:R-:W-:Y:S02]  /*71c0*/  @!P3 LEA.HI R0, R0, R0, RZ, 0x1 ;  /* 0x000000000000b211 */ /* 0x000fe400078f08ff */
[----:B------:R0:W-:Y:S01]  /*71d0*/  @!P2 ST.E.64 desc[UR42][R2.64], R24 ;  /* 0x000000180200a985 */ /* 0x0001e2000c101b2a */
[----:B------:R-:W-:Y:S02]  /*71e0*/  @!P0 LEA.HI R6, R6, R6, RZ, 0x1 ;  /* 0x0000000606068211 */ /* 0x000fe400078f08ff */
[----:B------:R-:W-:Y:S01]  /*71f0*/  @!P3 LOP3.LUT R5, R0, 0xfffffffe, RZ, 0xc0, !PT ;  /* 0xfffffffe0005b812 */ /* 0x000fe200078ec0ff */
[----:B------:R-:W-:Y:S01]  /*7200*/  VIADD R0, R19, 0x20 ;  /* 0x0000002013007836 */ /* 0x000fe20000000000 */
[----:B------:R-:W-:-:S02]  /*7210*/  @!P1 LEA.HI R7, R7, R7, RZ, 0x1 ;  /* 0x0000000707079211 */ /* 0x000fc400078f08ff */
[----:B------:R-:W-:Y:S01]  /*7220*/  @!P5 LEA.HI R10, R10, R10, RZ, 0x1 ;  /* 0x0000000a0a0ad211 */ /* 0x000fe200078f08ff */
[----:B------:R-:W-:Y:S01]  /*7230*/  @!P3 IMAD.WIDE R4, R5, 0x4, R14 ;  /* 0x000000040504b825 */ /* 0x000fe200078e020e */
[----:B------:R-:W-:Y:S02]  /*7240*/  ISETP.GE.AND P2, PT, R0, UR4, PT ;  /* 0x0000000400007c0c */ /* 0x000fe4000bf46270 */
[----:B------:R-:W-:Y:S02]  /*7250*/  @!P5 LOP3.LUT R13, R10, 0xfffffffe, RZ, 0xc0, !PT ;  /* 0xfffffffe0a0dd812 */ /* 0x000fe400078ec0ff */
[----:B------:R1:W-:Y:S01]  /*7260*/  @!P3 ST.E.64 desc[UR42][R4.64], R28 ;  /* 0x0000001c0400b985 */ /* 0x0003e2000c101b2a */
[----:B------:R-:W-:Y:S02]  /*7270*/  ISETP.GE.AND P3, PT, R8, UR4, PT ;  /* 0x0000000408007c0c */ /* 0x000fe4000bf66270 */
[----:B0-----:R-:W-:Y:S02]  /*7280*/  @!P0 LOP3.LUT R3, R6, 0xfffffffe, RZ, 0xc0, !PT ;  /* 0xfffffffe06038812 */ /* 0x001fe400078ec0ff */
[----:B------:R-:W-:-:S02]  /*7290*/  @!P4 LEA.HI R6, R9, R9, RZ, 0x1 ;  /* 0x000000090906c211 */ /* 0x000fc400078f08ff */
[----:B------:R-:W-:Y:S01]  /*72a0*/  IADD3 R12, R19, 0x50, RZ ;  /* 0x00000050130c7810 */ /* 0x000fe20007ffe0ff */
[----:B------:R-:W-:Y:S01]  /*72b0*/  @!P0 IMAD.WIDE R2, R3, 0x4, R14 ;  /* 0x0000000403028825 */ /* 0x000fe200078e020e */
[----:B------:R-:W-:-:S04]  /*72c0*/  @!P2 LEA.HI R0, R0, R0, RZ, 0x1 ;  /* 0x000000000000a211 */ /* 0x000fc800078f08ff */
[----:B------:R0:W-:Y:S01]  /*72d0*/  @!P0 ST.E.64 desc[UR42][R2.64], R32 ;  /* 0x0000002002008985 */ /* 0x0001e2000c101b2a */
[----:B------:R-:W-:Y:S02]  /*72e0*/  @!P3 LEA.HI R8, R8, R8, RZ, 0x1 ;  /* 0x000000080808b211 */ /* 0x000fe400078f08ff */
[----:B-1----:R-:W-:Y:S02]  /*72f0*/  @!P1 LOP3.LUT R5, R7, 0xfffffffe, RZ, 0xc0, !PT ;  /* 0xfffffffe07059812 */ /* 0x002fe400078ec0ff */
[----:B------:R-:W-:Y:S02]  /*7300*/  @!P2 LOP3.LUT R7, R0, 0xfffffffe, RZ, 0xc0, !PT ;  /* 0xfffffffe0007a812 */ /* 0x000fe400078ec0ff */
[----:B------:R-:W-:Y:S01]  /*7310*/  @!P3 LOP3.LUT R9, R8, 0xfffffffe, RZ, 0xc0, !PT ;  /* 0xfffffffe0809b812 */ /* 0x000fe200078ec0ff */
[--C-:B------:R-:W-:Y:S01]  /*7320*/  @!P1 IMAD.WIDE R4, R5, 0x4, R14.reuse ;  /* 0x0000000405049825 */ /* 0x100fe200078e020e */
[----:B------:R-:W-:Y:S02]  /*7330*/  @!P6 LEA.HI R0, R11, R11, RZ, 0x1 ;  /* 0x0000000b0b00e211 */ /* 0x000fe400078f08ff */
[----:B------:R-:W-:Y:S01]  /*7340*/  @!P4 LOP3.LUT R11, R6, 0xfffffffe, RZ, 0xc0, !PT ;  /* 0xfffffffe060bc812 */ /* 0x000fe200078ec0ff */
[--C-:B------:R-:W-:Y:S01]  /*7350*/  @!P2 IMAD.WIDE R6, R7, 0x4, R14.reuse ;  /* 0x000000040706a825 */ /* 0x100fe200078e020e */
[----:B------:R-:W-:Y:S01]  /*7360*/  @!P6 LOP3.LUT R21, R0, 0xfffffffe, RZ, 0xc0, !PT ;  /* 0xfffffffe0015e812 */ /* 0x000fe200078ec0ff */
[----:B------:R1:W-:Y:S01]  /*7370*/  @!P1 ST.E.64 desc[UR42][R4.64], R36 ;  /* 0x0000002404009985 */ /* 0x0003e2000c101b2a */
[----:B------:R-:W-:Y:S01]  /*7380*/  ISETP.GE.AND P1, PT, R12, UR4, PT ;  /* 0x000000040c007c0c */ /* 0x000fe2000bf26270 */
[----:B0-----:R-:W-:-:S02]  /*7390*/  @!P3 IMAD.WIDE R2, R9, 0x4, R14 ;  /* 0x000000040902b825 */ /* 0x001fc400078e020e */
[----:B------:R0:W-:Y:S02]  /*73a0*/  @!P2 ST.E.64 desc[UR42][R6.64], R40 ;  /* 0x000000280600a985 */ /* 0x0001e4000c101b2a */
[----:B------:R-:W-:Y:S02]  /*73b0*/  VIADD R0, R19, 0x48 ;  /* 0x0000004813007836 */ /* 0x000fe40000000000 */
[--C-:B------:R-:W-:Y:S01]  /*73c0*/  @!P5 IMAD.WIDE R8, R13, 0x4, R14.reuse ;  /* 0x000000040d08d825 */ /* 0x100fe200078e020e */
[----:B------:R2:W-:Y:S01]  /*73d0*/  @!P3 ST.E.64 desc[UR42][R2.64], R44 ;  /* 0x0000002c0200b985 */ /* 0x0005e2000c101b2a */
[----:B------:R-:W-:Y:S02]  /*73e0*/  ISETP.GE.AND P3, PT, R18, UR4, PT ;  /* 0x0000000412007c0c */ /* 0x000fe4000bf66270 */
[----:B------:R-:W-:Y:S01]  /*73f0*/  VIADD R13, R19, 0x58 ;  /* 0x00000058130d7836 */ /* 0x000fe20000000000 */
[----:B------:R-:W-:Y:S01]  /*7400*/  ISETP.GE.AND P0, PT, R0, UR4, PT ;  /* 0x0000000400007c0c */ /* 0x000fe2000bf06270 */
[----:B-1----:R-:W-:Y:S01]  /*7410*/  @!P4 IMAD.WIDE R4, R11, 0x4, R14 ;  /* 0x000000040b04c825 */ /* 0x002fe200078e020e */
[----:B------:R-:W-:-:S02]  /*7420*/  @!P1 LEA.HI R12, R12, R12, RZ, 0x1 ;  /* 0x0000000c0c0c9211 */ /* 0x000fc400078f08ff */
[----:B------:R-:W-:Y:S01]  /*7430*/  ISETP.GE.AND P2, PT, R13, UR4, PT ;  /* 0x000000040d007c0c */ /* 0x000fe2000bf46270 */
[----:B------:R-:W-:Y:S01]  /*7440*/  @!P6 IMAD.WIDE R10, R21, 0x4, R14 ;  /* 0x00000004150ae825 */ /* 0x000fe200078e020e */
[----:B------:R1:W-:Y:S03]  /*7450*/  @!P4 ST.E.64 desc[UR42][R4.64], R48 ;  /* 0x000000300400c985 */ /* 0x0003e6000c101b2a */
[C---:B0-----:R-:W-:Y:S01]  /*7460*/  VIADD R6, R19.reuse, 0x68 ;  /* 0x0000006813067836 */ /* 0x041fe20000000000 */
[----:B------:R0:W-:Y:S01]  /*7470*/  @!P5 ST.E.64 desc[UR42][R8.64], R52 ;  /* 0x000000340800d985 */ /* 0x0001e2000c101b2a */
[C---:B--2---:R-:W-:Y:S01]  /*7480*/  VIADD R3, R19.reuse, 0x78 ;  /* 0x0000007813037836 */ /* 0x044fe20000000000 */
[----:B------:R-:W-:Y:S01]  /*7490*/  @!P3 LEA.HI R18, R18, R18, RZ, 0x1 ;  /* 0x000000121212b211 */ /* 0x000fe200078f08ff */
[----:B------:R-:W-:Y:S01]  /*74a0*/  VIADD R7, R19, 0x70 ;  /* 0x0000007013077836 */ /* 0x000fe20000000000 */
[----:B------:R2:W-:Y:S01]  /*74b0*/  @!P6 ST.E.64 desc[UR42][R10.64], R56 ;  /* 0x000000380a00e985 */ /* 0x0005e2000c101b2a */
[----:B------:R-:W-:-:S02]  /*74c0*/  ISETP.GE.AND P4, PT, R6, UR4, PT ;  /* 0x0000000406007c0c */ /* 0x000fc4000bf86270 */
[----:B------:R-:W-:Y:S02]  /*74d0*/  ISETP.GE.AND P6, PT, R3, UR4, PT ;  /* 0x0000000403007c0c */ /* 0x000fe4000bfc6270 */
[----:B------:R-:W-:Y:S02]  /*74e0*/  ISETP.GE.AND P5, PT, R7, UR4, PT ;  /* 0x0000000407007c0c */ /* 0x000fe4000bfa6270 */
[----:B------:R-:W-:Y:S02]  /*74f0*/  @!P0 LEA.HI R0, R0, R0, RZ, 0x1 ;  /* 0x0000000000008211 */ /* 0x000fe400078f08ff */
[----:B------:R-:W-:Y:S02]  /*7500*/  @!P2 LEA.HI R13, R13, R13, RZ, 0x1 ;  /* 0x0000000d0d0da211 */ /* 0x000fe400078f08ff */
[----:B-1----:R-:W-:Y:S02]  /*7510*/  @!P1 LOP3.LUT R5, R12, 0xfffffffe, RZ, 0xc0, !PT ;  /* 0xfffffffe0c059812 */ /* 0x002fe400078ec0ff */
[----:B0-----:R-:W-:-:S02]  /*7520*/  @!P3 LOP3.LUT R9, R18, 0xfffffffe, RZ, 0xc0, !PT ;  /* 0xfffffffe1209b812 */ /* 0x001fc400078ec0ff */
[----:B------:R-:W-:Y:S02]  /*7530*/  @!P4 LEA.HI R6, R6, R6, RZ, 0x1 ;  /* 0x000000060606c211 */ /* 0x000fe400078f08ff */
[----:B------:R-:W-:Y:S01]  /*7540*/  @!P6 LEA.HI R4, R3, R3, RZ, 0x1 ;  /* 0x000000030304e211 */ /* 0x000fe200078f08ff */
[----:B------:R-:W-:Y:S01]  /*7550*/  @!P3 IMAD.WIDE R8, R9, 0x4, R14 ;  /* 0x000000040908b825 */ /* 0x000fe200078e020e */
[----:B------:R-:W-:Y:S02]  /*7560*/  @!P5 LEA.HI R2, R7, R7, RZ, 0x1 ;  /* 0x000000070702d211 */ /* 0x000fe400078f08ff */
[----:B------:R-:W-:Y:S02]  /*7570*/  @!P0 LOP3.LUT R3, R0, 0xfffffffe, RZ, 0xc0, !PT ;  /* 0xfffffffe00038812 */ /* 0x000fe400078ec0ff */
[----:B------:R-:W-:Y:S02]  /*7580*/  @!P2 LOP3.LUT R7, R13, 0xfffffffe, RZ, 0xc0, !PT ;  /* 0xfffffffe0d07a812 */ /* 0x000fe400078ec0ff */
[----:B--2---:R-:W-:-:S02]  /*7590*/  @!P4 LOP3.LUT R11, R6, 0xfffffffe, RZ, 0xc0, !PT ;  /* 0xfffffffe060bc812 */ /* 0x004fc400078ec0ff */
[----:B------:R-:W-:Y:S01]  /*75a0*/  @!P5 LOP3.LUT R13, R2, 0xfffffffe, RZ, 0xc0, !PT ;  /* 0xfffffffe020dd812 */ /* 0x000fe200078ec0ff */
[----:B------:R-:W-:Y:S01]  /*75b0*/  @!P0 IMAD.WIDE R2, R3, 0x4, R14 ;  /* 0x0000000403028825 */ /* 0x000fe200078e020e */
[----:B------:R-:W-:-:S03]  /*75c0*/  @!P6 LOP3.LUT R21, R4, 0xfffffffe, RZ, 0xc0, !PT ;  /* 0xfffffffe0415e812 */ /* 0x000fc600078ec0ff */
[--C-:B------:R-:W-:Y:S01]  /*75d0*/  @!P1 IMAD.WIDE R4, R5, 0x4, R14.reuse ;  /* 0x0000000405049825 */ /* 0x100fe200078e020e */
[----:B------:R0:W-:Y:S03]  /*75e0*/  @!P0 ST.E.64 desc[UR42][R2.64], R60 ;  /* 0x0000003c02008985 */ /* 0x0001e6000c101b2a */
[--C-:B------:R-:W-:Y:S01]  /*75f0*/  @!P2 IMAD.WIDE R6, R7, 0x4, R14.reuse ;  /* 0x000000040706a825 */ /* 0x100fe200078e020e */
[----:B------:R0:W-:Y:S03]  /*7600*/  @!P1 ST.E.64 desc[UR42][R4.64], R64 ;  /* 0x0000004004009985 */ /* 0x0001e6000c101b2a */
[--C-:B------:R-:W-:Y:S01]  /*7610*/  @!P4 IMAD.WIDE R10, R11, 0x4, R14.reuse ;  /* 0x000000040b0ac825 */ /* 0x100fe200078e020e */
[----:B------:R0:W-:Y:S03]  /*7620*/  @!P2 ST.E.64 desc[UR42][R6.64], R68 ;  /* 0x000000440600a985 */ /* 0x0001e6000c101b2a */
[--C-:B------:R-:W-:Y:S01]  /*7630*/  @!P5 IMAD.WIDE R12, R13, 0x4, R14.reuse ;  /* 0x000000040d0cd825 */ /* 0x100fe200078e020e */
[----:B------:R0:W-:Y:S03]  /*7640*/  @!P3 ST.E.64 desc[UR42][R8.64], R72 ;  /* 0x000000480800b985 */ /* 0x0001e6000c101b2a */
[----:B------:R-:W-:Y:S01]  /*7650*/  @!P6 IMAD.WIDE R14, R21, 0x4, R14 ;  /* 0x00000004150ee825 */ /* 0x000fe200078e020e */
[----:B------:R0:W-:Y:S04]  /*7660*/  @!P4 ST.E.64 desc[UR42][R10.64], R76 ;  /* 0x0000004c0a00c985 */ /* 0x0001e8000c101b2a */
[----:B------:R0:W-:Y:S04]  /*7670*/  @!P5 ST.E.64 desc[UR42][R12.64], R80 ;  /* 0x000000500c00d985 */ /* 0x0001e8000c101b2a */
[----:B------:R0:W-:Y:S02]  /*7680*/  @!P6 ST.E.64 desc[UR42][R14.64], R84 ;  /* 0x000000540e00e985 */ /* 0x0001e4000c101b2a */
.L_x_35:
[----:B------:R-:W-:Y:S05]  /*7690*/  BSYNC B0 ;  /* 0x0000000000007941 */ /* 0x000fea0003800000 */
.L_x_34:
[----:B------:R-:W-:Y:S01]  /*76a0*/  ISETP.GE.AND P0, PT, R17, R16, PT ;  /* 0x000000101100720c */ /* 0x000fe20003f06270 */
[----:B0-----:R0:W1:Y:S04]  /*76b0*/  SHFL.IDX PT, R13, R22, 0x1, 0x1c1f ;  /* 0x003c1f00160d7f89 */ /* 0x00106800000e0000 */
[----:B------:R0:W0:Y:S08]  /*76c0*/  SHFL.IDX PT, R12, R20, 0x1, 0x1c1f ;  /* 0x003c1f00140c7f89 */ /* 0x00003000000e0000 */
[----:B------:R-:W-:Y:S05]  /*76d0*/  @P0 BRA `(.L_x_10) ;  /* 0x0000004400bc0947 */ /* 0x000fea0003800000 */
[----:B------:R-:W-:Y:S01]  /*76e0*/  ULDC UR4, c[0x0][0xac8] ;  /* 0x0002b20000047ab9 */ /* 0x000fe20000000800 */
[C---:B--2---:R-:W-:Y:S01]  /*76f0*/  VIADD R0, R19.reuse, 0x8 ;  /* 0x0000000813007836 */ /* 0x044fe20000000000 */
[C---:B------:R-:W-:Y:S01]  /*7700*/  ISETP.GE.AND P0, PT, R19.reuse, UR4, PT ;  /* 0x0000000413007c0c */ /* 0x040fe2000bf06270 */
[C---:B------:R-:W-:Y:S01]  /*7710*/  VIADD R6, R19.reuse, 0x18 ;  /* 0x0000001813067836 */ /* 0x040fe20000000000 */
[C---:B------:R-:W-:Y:S01]  /*7720*/  IADD3 R4, R19.reuse, 0x10, RZ ;  /* 0x0000001013047810 */ /* 0x040fe20007ffe0ff */
[C---:B------:R-:W-:Y:S01]  /*7730*/  VIADD R8, R19.reuse, 0x20 ;  /* 0x0000002013087836 */ /* 0x040fe20000000000 */
[----:B------:R-:W-:Y:S01]  /*7740*/  ISETP.GE.AND P5, PT, R0, UR4, PT ;  /* 0x0000000400007c0c */ /* 0x000fe2000bfa6270 */
[C---:B------:R-:W-:Y:S01]  /*7750*/  VIADD R9, R19.reuse, 0x28 ;  /* 0x0000002813097836 */ /* 0x040fe20000000000 */
[----:B------:R-:W-:Y:S01]  /*7760*/  ISETP.GE.AND P6, PT, R4, UR4, PT ;  /* 0x0000000404007c0c */ /* 0x000fe2000bfc6270 */
[C---:B------:R-:W-:Y:S01]  /*7770*/  VIADD R10, R19.reuse, 0x30 ;  /* 0x00000030130a7836 */ /* 0x040fe20000000000 */
[----:B------:R-:W-:Y:S01]  /*7780*/  ISETP.GE.AND P4, PT, R8, UR4, PT ;  /* 0x0000000408007c0c */ /* 0x000fe2000bf86270 */
[----:B------:R-:W-:Y:S01]  /*7790*/  VIADD R11, R19, 0x38 ;  /* 0x00000038130b7836 */ /* 0x000fe20000000000 */
[----:B------:R-:W-:Y:S01]  /*77a0*/  ISETP.GE.AND P3, PT, R9, UR4, PT ;  /* 0x0000000409007c0c */ /* 0x000fe2000bf66270 */
[C---:B------:R-:W-:Y:S01]  /*77b0*/  VIADD R16, R19.reuse, 0x40 ;  /* 0x0000004013107836 */ /* 0x040fe20000000000 */
[----:B------:R-:W-:Y:S01]  /*77c0*/  ISETP.GE.AND P2, PT, R10, UR4, PT ;  /* 0x000000040a007c0c */ /* 0x000fe2000bf46270 */
[----:B01----:R-:W-:Y:S01]  /*77d0*/  @!P0 IMAD.WIDE R2, R19, 0x4, R12 ;  /* 0x0000000413028825 */ /* 0x003fe200078e020c */
[----:B------:R-:W-:-:S02]  /*77e0*/  ISETP.GE.AND P1, PT, R11, UR4, PT ;  /* 0x000000040b007c0c */ /* 0x000fc4000bf26270 */
[C---:B------:R-:W-:Y:S01]  /*77f0*/  IADD3 R18, R19.reuse, 0x48, RZ ;  /* 0x0000004813127810 */ /* 0x040fe20007ffe0ff */
[----:B------:R-:W-:Y:S01]  /*7800*/  VIADD R20, R19, 0x70 ;  /* 0x0000007013147836 */ /* 0x000fe20000000000 */
[----:B------:R0:W-:Y:S01]  /*7810*/  @!P0 ST.E.64 desc[UR42][R2.64], R26 ;  /* 0x0000001a02008985 */ /* 0x0001e2000c101b2a */
[----:B------:R-:W-:Y:S02]  /*7820*/  ISETP.GE.AND P0, PT, R6, UR4, PT ;  /* 0x0000000406007c0c */ /* 0x000fe4000bf06270 */
[----:B------:R-:W-:Y:S02]  /*7830*/  @!P5 LEA.HI R0, R0, R0, RZ, 0x1 ;  /* 0x000000000000d211 */ /* 0x000fe400078f08ff */
[----:B------:R-:W-:Y:S02]  /*7840*/  @!P6 LEA.HI R4, R4, R4, RZ, 0x1 ;  /* 0x000000040404e211 */ /* 0x000fe400078f08ff */
[----:B------:R-:W-:Y:S02]  /*7850*/  @!P5 LOP3.LUT R5, R0, 0xfffffffe, RZ, 0xc0, !PT ;  /* 0xfffffffe0005d812 */ /* 0x000fe400078ec0ff */
[----:B------:R-:W-:-:S02]  /*7860*/  @!P6 LOP3.LUT R7, R4, 0xfffffffe, RZ, 0xc0, !PT ;  /* 0xfffffffe0407e812 */ /* 0x000fc400078ec0ff */
[----:B------:R-:W-:Y:S02]  /*7870*/  @!P4 LEA.HI R8, R8, R8, RZ, 0x1 ;  /* 0x000000080808c211 */ /* 0x000fe400078f08ff */
[----:B------:R-:W-:Y:S01]  /*7880*/  @!P3 LEA.HI R0, R9, R9, RZ, 0x1 ;  /* 0x000000090900b211 */ /* 0x000fe200078f08ff */
[--C-:B0-----:R-:W-:Y:S01]  /*7890*/  @!P5 IMAD.WIDE R2, R5, 0x4, R12.reuse ;  /* 0x000000040502d825 */ /* 0x101fe200078e020c */
[----:B------:R-:W-:Y:S02]  /*78a0*/  @!P0 LEA.HI R6, R6, R6, RZ, 0x1 ;  /* 0x0000000606068211 */ /* 0x000fe400078f08ff */
[----:B------:R-:W-:Y:S01]  /*78b0*/  @!P2 LEA.HI R10, R10, R10, RZ, 0x1 ;  /* 0x0000000a0a0aa211 */ /* 0x000fe200078f08ff */
[----:B------:R-:W-:Y:S01]  /*78c0*/  @!P6 IMAD.WIDE R4, R7, 0x4, R12 ;  /* 0x000000040704e825 */ /* 0x000fe200078e020c */
[----:B---3--:R-:W-:Y:S01]  /*78d0*/  @!P1 LEA.HI R14, R11, R11, RZ, 0x1 ;  /* 0x0000000b0b0e9211 */ /* 0x008fe200078f08ff */
[----:B------:R0:W-:Y:S01]  /*78e0*/  @!P5 ST.E.64 desc[UR42][R2.64], R30 ;  /* 0x0000001e0200d985 */ /* 0x0001e2000c101b2a */
[----:B------:R-:W-:-:S02]  /*78f0*/  @!P0 LOP3.LUT R7, R6, 0xfffffffe, RZ, 0xc0, !PT ;  /* 0xfffffffe06078812 */ /* 0x000fc400078ec0ff */
[----:B------:R-:W-:Y:S01]  /*7900*/  @!P4 LOP3.LUT R9, R8, 0xfffffffe, RZ, 0xc0, !PT ;  /* 0xfffffffe0809c812 */ /* 0x000fe200078ec0ff */
[----:B------:R1:W-:Y:S01]  /*7910*/  @!P6 ST.E.64 desc[UR42][R4.64], R34 ;  /* 0x000000220400e985 */ /* 0x0003e2000c101b2a */
[----:B------:R-:W-:Y:S01]  /*7920*/  @!P3 LOP3.LUT R11, R0, 0xfffffffe, RZ, 0xc0, !PT ;  /* 0xfffffffe000bb812 */ /* 0x000fe200078ec0ff */
[C---:B------:R-:W-:Y:S01]  /*7930*/  VIADD R0, R19.reuse, 0x50 ;  /* 0x0000005013007836 */ /* 0x040fe20000000000 */
[----:B----4-:R-:W-:Y:S02]  /*7940*/  @!P2 LOP3.LUT R15, R10, 0xfffffffe, RZ, 0xc0, !PT ;  /* 0xfffffffe0a0fa812 */ /* 0x010fe400078ec0ff */
[----:B------:R-:W-:Y:S01]  /*7950*/  @!P1 LOP3.LUT R17, R14, 0xfffffffe, RZ, 0xc0, !PT ;  /* 0xfffffffe0e119812 */ /* 0x000fe200078ec0ff */
[----:B------:R-:W-:Y:S01]  /*7960*/  VIADD R14, R19, 0x58 ;  /* 0x00000058130e7836 */ /* 0x000fe20000000000 */
[----:B------:R-:W-:Y:S02]  /*7970*/  ISETP.GE.AND P5, PT, R16, UR4, PT ;  /* 0x0000000410007c0c */ /* 0x000fe4000bfa6270 */
[----:B------:R-:W-:Y:S01]  /*7980*/  ISETP.GE.AND P6, PT, R18, UR4, PT ;  /* 0x0000000412007c0c */ /* 0x000fe2000bfc6270 */
[----:B0-----:R-:W-:-:S04]  /*7990*/  @!P0 IMAD.WIDE R2, R7, 0x4, R12 ;  /* 0x0000000407028825 */ /* 0x001fc800078e020c */
[--C-:B-1----:R-:W-:Y:S01]  /*79a0*/  @!P4 IMAD.WIDE R4, R9, 0x4, R12.reuse ;  /* 0x000000040904c825 */ /* 0x102fe200078e020c */
[----:B------:R0:W-:Y:S01]  /*79b0*/  @!P0 ST.E.64 desc[UR42][R2.64], R38 ;  /* 0x0000002602008985 */ /* 0x0001e2000c101b2a */
[----:B------:R-:W-:Y:S02]  /*79c0*/  ISETP.GE.AND P0, PT, R0, UR4, PT ;  /* 0x0000000400007c0c */ /* 0x000fe4000bf06270 */
[--C-:B------:R-:W-:Y:S01]  /*79d0*/  @!P3 IMAD.WIDE R6, R11, 0x4, R12.reuse ;  /* 0x000000040b06b825 */ /* 0x100fe200078e020c */
[----:B------:R1:W-:Y:S01]  /*79e0*/  @!P4 ST.E.64 desc[UR42][R4.64], R42 ;  /* 0x0000002a0400c985 */ /* 0x0003e2000c101b2a */
[----:B------:R-:W-:Y:S02]  /*79f0*/  ISETP.GE.AND P4, PT, R20, UR4, PT ;  /* 0x0000000414007c0c */ /* 0x000fe4000bf86270 */
[----:B------:R-:W-:Y:S01]  /*7a00*/  @!P2 IMAD.WIDE R8, R15, 0x4, R12 ;  /* 0x000000040f08a825 */ /* 0x000fe200078e020c */
[----:B------:R2:W-:Y:S01]  /*7a10*/  @!P3 ST.E.64 desc[UR42][R6.64], R46 ;  /* 0x0000002e0600b985 */ /* 0x0005e2000c101b2a */
[----:B------:R-:W-:-:S02]  /*7a20*/  @!P5 LEA.HI R16, R16, R16, RZ, 0x1 ;  /* 0x000000101010d211 */ /* 0x000fc400078f08ff */
[----:B------:R-:W-:Y:S01]  /*7a30*/  @!P1 IMAD.WIDE R10, R17, 0x4, R12 ;  /* 0x00000004110a9825 */ /* 0x000fe200078e020c */
[----:B------:R3:W-:Y:S01]  /*7a40*/  @!P2 ST.E.64 desc[UR42][R8.64], R50 ;  /* 0x000000320800a985 */ /* 0x0007e2000c101b2a */
[----:B------:R-:W-:Y:S02]  /*7a50*/  @!P6 LEA.HI R18, R18, R18, RZ, 0x1 ;  /* 0x000000121212e211 */ /* 0x000fe400078f08ff */
[C---:B------:R-:W-:Y:S01]  /*7a60*/  VIADD R15, R19.reuse, 0x60 ;  /* 0x00000060130f7836 */ /* 0x040fe20000000000 */
[----:B------:R4:W-:Y:S01]  /*7a70*/  @!P1 ST.E.64 desc[UR42][R10.64], R54 ;  /* 0x000000360a009985 */ /* 0x0009e2000c101b2a */
[C---:B------:R-:W-:Y:S01]  /*7a80*/  VIADD R17, R19.reuse, 0x68 ;  /* 0x0000006813117836 */ /* 0x040fe20000000000 */
[----:B------:R-:W-:Y:S01]  /*7a90*/  ISETP.GE.AND P1, PT, R14, UR4, PT ;  /* 0x000000040e007c0c */ /* 0x000fe2000bf26270 */
[----:B------:R-:W-:Y:S01]  /*7aa0*/  VIADD R19, R19, 0x78 ;  /* 0x0000007813137836 */ /* 0x000fe20000000000 */
[----:B------:R-:W-:Y:S02]  /*7ab0*/  ISETP.GE.AND P2, PT, R15, UR4, PT ;  /* 0x000000040f007c0c */ /* 0x000fe4000bf46270 */
[----:B------:R-:W-:-:S02]  /*7ac0*/  ISETP.GE.AND P3, PT, R17, UR4, PT ;  /* 0x0000000411007c0c */ /* 0x000fc4000bf66270 */
[----:B0-----:R-:W-:Y:S02]  /*7ad0*/  @!P5 LOP3.LUT R3, R16, 0xfffffffe, RZ, 0xc0, !PT ;  /* 0xfffffffe1003d812 */ /* 0x001fe400078ec0ff */
[----:B-1----:R-:W-:Y:S02]  /*7ae0*/  @!P6 LOP3.LUT R5, R18, 0xfffffffe, RZ, 0xc0, !PT ;  /* 0xfffffffe1205e812 */ /* 0x002fe400078ec0ff */
[----:B------:R-:W-:Y:S01]  /*7af0*/  @!P0 LEA.HI R0, R0, R0, RZ, 0x1 ;  /* 0x0000000000008211 */ /* 0x000fe200078f08ff */
[--C-:B------:R-:W-:Y:S01]  /*7b00*/  @!P5 IMAD.WIDE R2, R3, 0x4, R12.reuse ;  /* 0x000000040302d825 */ /* 0x100fe200078e020c */
[----:B------:R-:W-:Y:S02]  /*7b10*/  @!P4 LEA.HI R20, R20, R20, RZ, 0x1 ;  /* 0x000000141414c211 */ /* 0x000fe400078f08ff */
[----:B------:R-:W-:Y:S01]  /*7b20*/  @!P1 LEA.HI R14, R14, R14, RZ, 0x1 ;  /* 0x0000000e0e0e9211 */ /* 0x000fe200078f08ff */
[----:B------:R-:W-:Y:S01]  /*7b30*/  @!P6 IMAD.WIDE R4, R5, 0x4, R12 ;  /* 0x000000040504e825 */ /* 0x000fe200078e020c */
[----:B------:R-:W-:Y:S01]  /*7b40*/  @!P2 LEA.HI R15, R15, R15, RZ, 0x1 ;  /* 0x0000000f0f0fa211 */ /* 0x000fe200078f08ff */
[----:B------:R0:W-:Y:S01]  /*7b50*/  @!P5 ST.E.64 desc[UR42][R2.64], R58 ;  /* 0x0000003a0200d985 */ /* 0x0001e2000c101b2a */
[----:B------:R-:W-:-:S02]  /*7b60*/  @!P3 LEA.HI R17, R17, R17, RZ, 0x1 ;  /* 0x000000111111b211 */ /* 0x000fc400078f08ff */
[----:B--2---:R-:W-:Y:S01]  /*7b70*/  @!P0 LOP3.LUT R7, R0, 0xfffffffe, RZ, 0xc0, !PT ;  /* 0xfffffffe00078812 */ /* 0x004fe200078ec0ff */
[----:B------:R1:W-:Y:S01]  /*7b80*/  @!P6 ST.E.64 desc[UR42][R4.64], R62 ;  /* 0x0000003e0400e985 */ /* 0x0003e2000c101b2a */
[----:B---3--:R-:W-:Y:S02]  /*7b90*/  @!P1 LOP3.LUT R9, R14, 0xfffffffe, RZ, 0xc0, !PT ;  /* 0xfffffffe0e099812 */ /* 0x008fe400078ec0ff */
[----:B------:R-:W-:Y:S02]  /*7ba0*/  @!P2 LOP3.LUT R15, R15, 0xfffffffe, RZ, 0xc0, !PT ;  /* 0xfffffffe0f0fa812 */ /* 0x000fe400078ec0ff */
[----:B------:R-:W-:Y:S02]  /*7bb0*/  @!P3 LOP3.LUT R17, R17, 0xfffffffe, RZ, 0xc0, !PT ;  /* 0xfffffffe1111b812 */ /* 0x000fe400078ec0ff */
[----:B----4-:R-:W-:Y:S01]  /*7bc0*/  @!P4 LOP3.LUT R11, R20, 0xfffffffe, RZ, 0xc0, !PT ;  /* 0xfffffffe140bc812 */ /* 0x010fe200078ec0ff */
[----:B0-----:R-:W-:-:S04]  /*7bd0*/  @!P0 IMAD.WIDE R2, R7, 0x4, R12 ;  /* 0x0000000407028825 */ /* 0x001fc800078e020c */
[--C-:B-1----:R-:W-:Y:S01]  /*7be0*/  @!P1 IMAD.WIDE R4, R9, 0x4, R12.reuse ;  /* 0x0000000409049825 */ /* 0x102fe200078e020c */
[----:B------:R0:W-:Y:S01]  /*7bf0*/  @!P0 ST.E.64 desc[UR42][R2.64], R66 ;  /* 0x0000004202008985 */ /* 0x0001e2000c101b2a */
[----:B------:R-:W-:Y:S02]  /*7c00*/  ISETP.GE.AND P0, PT, R19, UR4, PT ;  /* 0x0000000413007c0c */ /* 0x000fe4000bf06270 */
[--C-:B------:R-:W-:Y:S01]  /*7c10*/  @!P2 IMAD.WIDE R6, R15, 0x4, R12.reuse ;  /* 0x000000040f06a825 */ /* 0x100fe200078e020c */
[----:B------:R0:W-:Y:S03]  /*7c20*/  @!P1 ST.E.64 desc[UR42][R4.64], R70 ;  /* 0x0000004604009985 */ /* 0x0001e6000c101b2a */
[--C-:B------:R-:W-:Y:S01]  /*7c30*/  @!P3 IMAD.WIDE R8, R17, 0x4, R12.reuse ;  /* 0x000000041108b825 */ /* 0x100fe200078e020c */
[----:B------:R0:W-:Y:S03]  /*7c40*/  @!P2 ST.E.64 desc[UR42][R6.64], R74 ;  /* 0x0000004a0600a985 */ /* 0x0001e6000c101b2a */
[----:B------:R-:W-:Y:S01]  /*7c50*/  @!P4 IMAD.WIDE R10, R11, 0x4, R12 ;  /* 0x000000040b0ac825 */ /* 0x000fe200078e020c */
[----:B------:R0:W-:Y:S04]  /*7c60*/  @!P3 ST.E.64 desc[UR42][R8.64], R78 ;  /* 0x0000004e0800b985 */ /* 0x0001e8000c101b2a */
[----:B------:R0:W-:Y:S01]  /*7c70*/  @!P4 ST.E.64 desc[UR42][R10.64], R82 ;  /* 0x000000520a00c985 */ /* 0x0001e2000c101b2a */
[----:B------:R-:W-:Y:S05]  /*7c80*/  @P0 BRA `(.L_x_10) ;  /* 0x0000004000500947 */ /* 0x000fea0003800000 */
[----:B------:R-:W-:-:S04]  /*7c90*/  LEA.HI R19, R19, R19, RZ, 0x1 ;  /* 0x0000001313137211 */ /* 0x000fc800078f08ff */
[----:B0-----:R-:W-:-:S05]  /*7ca0*/  LOP3.LUT R3, R19, 0xfffffffe, RZ, 0xc0, !PT ;  /* 0xfffffffe13037812 */ /* 0x001fca00078ec0ff */
[----:B------:R-:W-:-:S05]  /*7cb0*/  IMAD.WIDE R2, R3, 0x4, R12 ;  /* 0x0000000403027825 */ /* 0x000fca00078e020c */
[----:B------:R0:W-:Y:S01]  /*7cc0*/  ST.E.64 desc[UR42][R2.64], R86 ;  /* 0x0000005602007985 */ /* 0x0001e2000c101b2a */
[----:B------:R-:W-:Y:S05]  /*7cd0*/  BRA `(.L_x_10) ;  /* 0x00000040003c7947 */ /* 0x000fea0003800000 */
.L_x_33:
[----:B------:R-:W0:Y:S02]  /*7ce0*/  S2R R0, SR_TID.X ;  /* 0x0000000000007919 */ /* 0x000e240000002100 */
[----:B0-----:R-:W-:-:S04]  /*7cf0*/  IADD3 R2, R0, -0x80, RZ ;  /* 0xffffff8000027810 */ /* 0x001fc80007ffe0ff */
[----:B------:R-:W-:-:S13]  /*7d00*/  ISETP.GT.AND P0, PT, R2, 0x7f, PT ;  /* 0x0000007f0200780c */ /* 0x000fda0003f04270 */
[----:B------:R-:W-:Y:S05]  /*7d10*/  @P0 BRA `(.L_x_10) ;  /* 0x00000040002c0947 */ /* 0x000fea0003800000 */
[----:B------:R-:W0:Y:S01]  /*7d20*/  S2R R3, SR_CTAID.X ;  /* 0x0000000000037919 */ /* 0x000e220000002500 */
[----:B------:R-:W1:Y:S01]  /*7d30*/  LDC R6, c[0x0][0xbe8] ;  /* 0x0002fa00ff067b82 */ /* 0x000e620000000800 */
[----:B------:R-:W-:Y:S01]  /*7d40*/  ULDC UR4, c[0x0][0xa88] ;  /* 0x0002a20000047ab9 */ /* 0x000fe20000000800 */
[----:B0-----:R-:W-:Y:S02]  /*7d50*/  IMAD R0, R3, 0x80, R0 ;  /* 0x0000008003007824 */ /* 0x001fe400078e0200 */
[----:B-1----:R-:W-:Y:S02]  /*7d60*/  IMAD R3, R6, UR4, RZ ;  /* 0x0000000406037c24 */ /* 0x002fe4000f8e02ff */
[----:B------:R-:W-:-:S05]  /*7d70*/  VIADD R0, R0, 0xffffff80 ;  /* 0xffffff8000007836 */ /* 0x000fca0000000000 */
[----:B------:R-:W-:-:S13]  /*7d80*/  ISETP.GE.AND P0, PT, R0, R3, PT ;  /* 0x000000030000720c */ /* 0x000fda0003f06270 */
[----:B------:R-:W-:Y:S05]  /*7d90*/  @P0 BRA `(.L_x_10) ;  /* 0x00000040000c0947 */ /* 0x000fea0003800000 */
[----:B------:R-:W-:Y:S01]  /*7da0*/  ISETP.NE.AND P0, PT, R6, 0x1, PT ;  /* 0x000000010600780c */ /* 0x000fe20003f05270 */
[----:B------:R-:W0:Y:S01]  /*7db0*/  S2UR UR4, SR_CTAID.Z ;  /* 0x00000000000479c3 */ /* 0x000e220000002700 */
[----:B------:R-:W-:Y:S01]  /*7dc0*/  SHF.R.S32.HI R5, RZ, 0x1f, R16 ;  /* 0x0000001fff057819 */ /* 0x000fe20000011410 */
[----:B------:R-:W-:Y:S02]  /*7dd0*/  ULDC.64 UR6, c[0x0][0xbd0] ;  /* 0x0002f40000067ab9 */ /* 0x000fe40000000a00 */
[----:B------:R-:W-:-:S04]  /*7de0*/  IMAD.WIDE.U32 R2, R16, UR6, RZ ;  /* 0x0000000610027c25 */ /* 0x000fc8000f8e00ff */
[----:B------:R-:W1:Y:S01]  /*7df0*/  LDC.64 R12, c[0x0][0xbd8] ;  /* 0x0002f600ff0c7b82 */ /* 0x000e620000000a00 */
[----:B------:R-:W-:-:S04]  /*7e00*/  IMAD R5, R5, UR6, RZ ;  /* 0x0000000605057c24 */ /* 0x000fc8000f8e02ff */
[----:B------:R-:W-:Y:S02]  /*7e10*/  IMAD R5, R16, UR7, R5 ;  /* 0x0000000710057c24 */ /* 0x000fe4000f8e0205 */
[----:B------:R-:W-:Y:S01]  /*7e20*/  IMAD.MOV R16, RZ, RZ, -R16 ;  /* 0x000000ffff107224 */ /* 0x000fe200078e0a10 */
[----:B------:R-:W2:Y:S01]  /*7e30*/  @P0 LDC R9, c[0x0][0xbec] ;  /* 0x0002fb00ff090b82 */ /* 0x000ea20000000800 */
[----:B------:R-:W-:Y:S02]  /*7e40*/  IMAD.IADD R3, R3, 0x1, R5 ;  /* 0x0000000103037824 */ /* 0x000fe400078e0205 */
[----:B------:R-:W-:-:S05]  /*7e50*/  IMAD.MOV.U32 R5, RZ, RZ, R0 ;  /* 0x000000ffff057224 */ /* 0x000fca00078e0000 */
[----:B------:R-:W3:Y:S01]  /*7e60*/  S2UR UR8, SR_CTAID.Y ;  /* 0x00000000000879c3 */ /* 0x000ee20000002600 */
[----:B0-----:R-:W-:-:S07]  /*7e70*/  USHF.R.S32.HI UR5, URZ, 0x1f, UR4 ;  /* 0x0000001f3f057899 */ /* 0x001fce0008011404 */
[----:B------:R-:W3:Y:S01]  /*7e80*/  LDC R7, c[0x0][0xc50] ;  /* 0x00031400ff077b82 */ /* 0x000ee20000000800 */
[C---:B-1----:R-:W-:Y:S02]  /*7e90*/  IMAD R8, R12.reuse, UR5, RZ ;  /* 0x000000050c087c24 */ /* 0x042fe4000f8e02ff */
[----:B------:R-:W-:-:S04]  /*7ea0*/  IMAD.WIDE.U32 R2, R12, UR4, R2 ;  /* 0x000000040c027c25 */ /* 0x000fc8000f8e0002 */
[----:B------:R-:W-:Y:S01]  /*7eb0*/  IMAD R13, R13, UR4, R8 ;  /* 0x000000040d0d7c24 */ /* 0x000fe2000f8e0208 */
[----:B------:R-:W0:Y:S01]  /*7ec0*/  @P0 LDC R11, c[0x0][0xbf0] ;  /* 0x0002fc00ff0b0b82 */ /* 0x000e220000000800 */
[----:B--2---:R-:W-:Y:S01]  /*7ed0*/  @P0 IMAD.HI.U32 R4, R0, R9, RZ ;  /* 0x0000000900040227 */ /* 0x004fe200078e00ff */
[----:B------:R-:W-:Y:S02]  /*7ee0*/  ULDC.64 UR4, c[0x0][0xbe0] ;  /* 0x0002f80000047ab9 */ /* 0x000fe40000000a00 */
[----:B------:R-:W-:Y:S01]  /*7ef0*/  IADD3 R3, R13, R3, RZ ;  /* 0x000000030d037210 */ /* 0x000fe20007ffe0ff */
[----:B---3--:R-:W-:-:S04]  /*7f00*/  IMAD R9, R7, R16, UR8 ;  /* 0x0000000807097e24 */ /* 0x008fc8000f8e0210 */
[----:B------:R-:W-:Y:S01]  /*7f10*/  IMAD.WIDE.U32 R2, R9, UR4, R2 ;  /* 0x0000000409027c25 */ /* 0x000fe2000f8e0002 */
[----:B0-----:R-:W-:Y:S02]  /*7f20*/  @P0 SHF.R.U32.HI R5, RZ, R11, R4 ;  /* 0x0000000bff050219 */ /* 0x001fe40000011604 */
[----:B------:R-:W-:Y:S02]  /*7f30*/  SHF.R.S32.HI R4, RZ, 0x1f, R9 ;  /* 0x0000001fff047819 */ /* 0x000fe40000011409 */
[----:B------:R-:W-:Y:S01]  /*7f40*/  IADD3 R2, P0, R5, R2, RZ ;  /* 0x0000000205027210 */ /* 0x000fe20007f1e0ff */
[----:B------:R-:W-:Y:S02]  /*7f50*/  IMAD.MOV R7, RZ, RZ, -R5 ;  /* 0x000000ffff077224 */ /* 0x000fe400078e0a05 */
[----:B------:R-:W-:Y:S02]  /*7f60*/  IMAD R4, R4, UR4, RZ ;  /* 0x0000000404047c24 */ /* 0x000fe4000f8e02ff */
[----:B------:R-:W-:-:S02]  /*7f70*/  IMAD R7, R6, R7, R0 ;  /* 0x0000000706077224 */ /* 0x000fc400078e0200 */
[----:B------:R-:W-:Y:S01]  /*7f80*/  IMAD R4, R9, UR5, R4 ;  /* 0x0000000509047c24 */ /* 0x000fe2000f8e0204 */
[----:B------:R-:W-:Y:S01]  /*7f90*/  SHF.R.S32.HI R9, RZ, 0x1f, R5 ;  /* 0x0000001fff097819 */ /* 0x000fe20000011405 */
[----:B------:R-:W-:Y:S01]  /*7fa0*/  ULDC.64 UR4, c[0x0][0xbc8] ;  /* 0x0002f20000047ab9 */ /* 0x000fe20000000a00 */
[----:B------:R-:W-:Y:S02]  /*7fb0*/  SHF.R.S32.HI R0, RZ, 0x1f, R7 ;  /* 0x0000001fff007819 */ /* 0x000fe40000011407 */
[----:B------:R-:W-:-:S03]  /*7fc0*/  IADD3.X R3, R9, R3, R4, P0, !PT ;  /* 0x0000000309037210 */ /* 0x000fc600007fe404 */
[----:B------:R-:W-:Y:S02]  /*7fd0*/  IMAD R0, R0, UR4, RZ ;  /* 0x0000000400007c24 */ /* 0x000fe4000f8e02ff */
[----:B------:R-:W-:-:S04]  /*7fe0*/  IMAD.WIDE.U32 R2, R7, UR4, R2 ;  /* 0x0000000407027c25 */ /* 0x000fc8000f8e0002 */
[----:B------:R-:W-:Y:S01]  /*7ff0*/  IMAD R5, R7, UR5, R0 ;  /* 0x0000000507057c24 */ /* 0x000fe2000f8e0200 */
[----:B------:R-:W-:Y:S02]  /*8000*/  ULDC.64 UR4, c[0x0][0xba8] ;  /* 0x0002ea0000047ab9 */ /* 0x000fe40000000a00 */
[----:B------:R-:W-:Y:S01]  /*8010*/  LEA R4, P0, R2, UR4, 0x2 ;  /* 0x0000000402047c11 */ /* 0x000fe2000f8010ff */
[----:B------:R-:W-:-:S05]  /*8020*/  IMAD.IADD R3, R3, 0x1, R5 ;  /* 0x0000000103037824 */ /* 0x000fca00078e0205 */
[----:B------:R-:W-:Y:S01]  /*8030*/  LEA.HI.X R5, R2, UR5, R3, 0x2, P0 ;  /* 0x0000000502057c11 */ /* 0x000fe200080f1403 */
[----:B------:R-:W-:-:S05]  /*8040*/  IMAD.MOV.U32 R3, RZ, RZ, -0x800000 ;  /* 0xff800000ff037424 */ /* 0x000fca00078e00ff */
[----:B------:R3:W-:Y:S01]  /*8050*/  STG.E desc[UR42][R4.64], R3 ;  /* 0x0000000304007986 */ /* 0x0007e2000c10192a */
[----:B------:R-:W-:Y:S05]  /*8060*/  BRA `(.L_x_10) ;  /* 0x0000003c00587947 */ /* 0x000fea0003800000 */
.L_x_8:
[----:B------:R-:W-:-:S08]  /*8070*/  NOP ;  /* 0x0000000000007918 */ /* 0x000fd00000000000 */
[----:B0-----:R-:W0:-:S00]  /*8080*/  USETMAXREG.DEALLOC.CTAPOOL 0x18 ;  /* 0x00000018000079c8 */ /* 0x001e0000080e0500 */
[----:B0-----:R-:W-:Y:S01]  /*8090*/  LOP3.LUT R0, R0, 0x3, RZ, 0xc0, !PT ;  /* 0x0000000300007812 */ /* 0x001fe200078ec0ff */
[----:B------:R-:W0:Y:S05]  /*80a0*/  S2R R19, SR_CTAID.Z ;  /* 0x0000000000137919 */ /* 0x000e2a0000002700 */
[----:B------:R-:W1:Y:S01]  /*80b0*/  S2UR UR6, SR_CTAID.Y ;  /* 0x00000000000679c3 */ /* 0x000e620000002600 */
[----:B------:R-:W2:Y:S02]  /*80c0*/  SHFL.IDX PT, R0, R0, RZ, 0x1f ;  /* 0x00001fff00007589 */ /* 0x000ea400000e0000 */
[----:B--2---:R-:W-:-:S13]  /*80d0*/  ISETP.NE.AND P0, PT, R0, RZ, PT ;  /* 0x000000ff0000720c */ /* 0x004fda0003f05270 */
[----:B01----:R-:W-:Y:S05]  /*80e0*/  @!P0 BRA `(.L_x_36) ;  /* 0x0000000000288947 */ /* 0x003fea0003800000 */
[----:B------:R-:W-:Y:S01]  /*80f0*/  ULDC UR7, c[0x0][0xc50] ;  /* 0x0003140000077ab9 */ /* 0x000fe20000000800 */
[----:B------:R-:W-:Y:S01]  /*8100*/  UMOV UR36, UR6 ;  /* 0x0000000600247c82 */ /* 0x000fe20008000000 */
[----:B------:R-:W-:-:S06]  /*8110*/  UISETP.NE.AND UP0, UPT, UR7, 0x1, UPT ;  /* 0x000000010700788c */ /* 0x000fcc000bf05270 */
[----:B------:R-:W-:-:S13]  /*8120*/  PLOP3.LUT P0, PT, PT, PT, UP0, 0x80, 0x0 ;  /* 0x000000000000781c */ /* 0x000fda0003f0f008 */
[----:B------:R-:W-:Y:S05]  /*8130*/  @!P0 BRA `(.L_x_37) ;  /* 0x0000000000308947 */ /* 0x000fea0003800000 */
[----:B------:R-:W-:Y:S01]  /*8140*/  ULDC UR4, c[0x0][0xc54] ;  /* 0x0003150000047ab9 */ /* 0x000fe20000000800 */
[----:B------:R-:W-:Y:S01]  /*8150*/  ULDC UR36, c[0x0][0xc58] ;  /* 0x0003160000247ab9 */ /* 0x000fe20000000800 */
[----:B------:R-:W-:-:S04]  /*8160*/  UIMAD.WIDE.U32 UR4, UR6, UR4, URZ ;  /* 0x00000004060472a5 */ /* 0x000fc8000f8e003f */
[----:B------:R-:W-:Y:S01]  /*8170*/  USHF.R.U32.HI UR36, URZ, UR36, UR5 ;  /* 0x000000243f247299 */ /* 0x000fe20008011605 */
[----:B------:R-:W-:Y:S11]  /*8180*/  BRA `(.L_x_37) ;  /* 0x00000000001c7947 */ /* 0x000ff60003800000 */
.L_x_36:
[----:B------:R-:W-:Y:S01]  /*8190*/  ULDC UR7, c[0x0][0xc50] ;  /* 0x0003140000077ab9 */ /* 0x000fe20000000800 */
[----:B------:R-:W-:Y:S01]  /*81a0*/  UMOV UR36, UR6 ;  /* 0x0000000600247c82 */ /* 0x000fe20008000000 */
[----:B------:R-:W-:-:S11]  /*81b0*/  UISETP.NE.AND UP0, UPT, UR7, 0x1, UPT ;  /* 0x000000010700788c */ /* 0x000fd6000bf05270 */
[----:B------:R-:W-:Y:S01]  /*81c0*/  @UP0 ULDC UR4, c[0x0][0xc54] ;  /* 0x0003150000040ab9 */ /* 0x000fe20000000800 */
[----:B------:R-:W-:Y:S01]  /*81d0*/  @UP0 ULDC UR8, c[0x0][0xc58] ;  /* 0x0003160000080ab9 */ /* 0x000fe20000000800 */
[----:B------:R-:W-:-:S04]  /*81e0*/  UIMAD.WIDE.U32 UR4, UR6, UR4, URZ ;  /* 0x00000004060472a5 */ /* 0x000fc8000f8e003f */
[----:B------:R-:W-:-:S12]  /*81f0*/  @UP0 USHF.R.U32.HI UR36, URZ, UR8, UR5 ;  /* 0x000000083f240299 */ /* 0x000fd80008011605 */
.L_x_37:
[----:B------:R-:W-:Y:S01]  /*8200*/  ISETP.GE.AND P0, PT, R19, RZ, PT ;  /* 0x000000ff1300720c */ /* 0x000fe20003f06270 */
[----:B------:R-:W-:Y:S01]  /*8210*/  UIADD3 UR4, -UR36, URZ, URZ ;  /* 0x0000003f24047290 */ /* 0x000fe2000fffe13f */
[----:B------:R-:W-:Y:S02]  /*8220*/  IMAD.MOV.U32 R10, RZ, RZ, 0x1 ;  /* 0x00000001ff0a7424 */ /* 0x000fe400078e00ff */
[----:B------:R-:W-:Y:S01]  /*8230*/  IMAD.MOV.U32 R0, RZ, RZ, RZ ;  /* 0x000000ffff007224 */ /* 0x000fe200078e00ff */
[----:B------:R-:W-:Y:S01]  /*8240*/  UIMAD UR4, UR7, UR4, UR6 ;  /* 0x00000004070472a4 */ /* 0x000fe2000f8e0206 */
[----:B------:R-:W-:-:S07]  /*8250*/  IMAD.MOV.U32 R3, RZ, RZ, 0x1 ;  /* 0x00000001ff037424 */ /* 0x000fce00078e00ff */
[----:B------:R-:W-:Y:S05]  /*8260*/  @!P0 BRA `(.L_x_38) ;  /* 0x0000003800188947 */ /* 0x000fea0003800000 */
[----:B------:R-:W-:Y:S01]  /*8270*/  ULDC.64 UR6, c[0x0][0x418] ;  /* 0x0001060000067ab9 */ /* 0x000fe20000000a00 */
[----:B------:R-:W-:Y:S01]  /*8280*/  ULDC UR5, c[0x0][0x424] ;  /* 0x0001090000057ab9 */ /* 0x000fe20000000800 */
[----:B------:R-:W-:Y:S01]  /*8290*/  UISETP.NE.U32.AND UP0, UPT, UR6, URZ, UPT ;  /* 0x0000003f0600728c */ /* 0x000fe2000bf05070 */
[----:B------:R0:W-:Y:S01]  /*82a0*/  STL [R1+0x8], RZ ;  /* 0x000008ff01007387 */ /* 0x0001e20000100800 */
[----:B------:R-:W-:Y:S02]  /*82b0*/  ULOP3.LUT UR40, UR4, 0xffff, URZ, 0xc0, !UPT ;  /* 0x0000ffff04287892 */ /* 0x000fe4000f8ec03f */
[----:B------:R-:W-:Y:S01]  /*82c0*/  UISETP.NE.AND.EX UP0, UPT, UR7, URZ, UPT, UP0 ;  /* 0x0000003f0700728c */ /* 0x000fe2000bf05300 */
[----:B------:R-:W-:-:S03]  /*82d0*/  ULDC UR6, c[0x0][0x2f0] ;  /* 0x0000bc0000067ab9 */ /* 0x000fc60000000800 */
[----:B------:R-:W-:-:S04]  /*82e0*/  USEL UR5, UR5, 0x1, UP0 ;  /* 0x0000000105057887 */ /* 0x000fc80008000000 */
[----:B------:R-:W-:-:S04]  /*82f0*/  UIMAD UR5, UR5, UR6, URZ ;  /* 0x00000006050572a4 */ /* 0x000fc8000f8e023f */
[----:B------:R-:W-:Y:S02]  /*8300*/  UISETP.GE.AND UP0, UPT, UR5, 0x1, UPT ;  /* 0x000000010500788c */ /* 0x000fe4000bf06270 */
[----:B------:R-:W-:-:S04]  /*8310*/  UIADD3 UR5, UR5, 0x7f, URZ ;  /* 0x0000007f05057890 */ /* 0x000fc8000fffe03f */
[----:B------:R-:W-:Y:S01]  /*8320*/  PLOP3.LUT P0, PT, PT, PT, UP0, 0x80, 0x0 ;  /* 0x000000000000781c */ /* 0x000fe20003f0f008 */
[----:B------:R-:W-:-:S04]  /*8330*/  USHF.R.S32.HI UR6, URZ, 0x1f, UR5 ;  /* 0x0000001f3f067899 */ /* 0x000fc80008011405 */
[----:B------:R-:W-:-:S04]  /*8340*/  ULEA.HI UR6, UR6, UR5, URZ, 0x7 ;  /* 0x0000000506067291 */ /* 0x000fc8000f8f383f */
[----:B------:R-:W-:-:S04]  /*8350*/  USHF.R.S32.HI UR39, URZ, 0x7, UR6 ;  /* 0x000000073f277899 */ /* 0x000fc80008011406 */
[----:B0-----:R-:W-:Y:S08]  /*8360*/  @!P0 BRA `(.L_x_39) ;  /* 0x00000000007c8947 */ /* 0x001ff00003800000 */
[----:B------:R-:W-:-:S04]  /*8370*/  USHF.R.U32.HI UR4, URZ, 0x10, UR4 ;  /* 0x000000103f047899 */ /* 0x000fc80008011604 */
[----:B------:R-:W-:-:S11]  /*8380*/  UISETP.NE.AND UP0, UPT, UR4, URZ, UPT ;  /* 0x0000003f0400728c */ /* 0x000fd6000bf05270 */
[----:B------:R-:W-:Y:S02]  /*8390*/  @!UP0 ULDC UR4, c[0x0][0x9f0] ;  /* 0x00027c0000048ab9 */ /* 0x000fe40000000800 */
[----:B------:R-:W-:Y:S01]  /*83a0*/  IMAD.U32 R6, RZ, RZ, UR4 ;  /* 0x00000004ff067e24 */ /* 0x000fe2000f8e00ff */
[----:B------:R-:W-:-:S04]  /*83b0*/  UIADD3 UR5, UR39, -0x1, UR4 ;  /* 0xffffffff27057890 */ /* 0x000fc8000fffe004 */
[-C--:B------:R-:W-:Y:S02]  /*83c0*/  IABS R0, R6.reuse ;  /* 0x0000000600007213 */ /* 0x080fe40000000000 */
[----:B------:R-:W-:Y:S02]  /*83d0*/  IABS R6, R6 ;  /* 0x0000000600067213 */ /* 0x000fe40000000000 */
[----:B------:R-:W0:Y:S08]  /*83e0*/  I2F.RP R4, R0 ;  /* 0x0000000000047306 */ /* 0x000e300000209400 */
[----:B0-----:R-:W0:Y:S02]  /*83f0*/  MUFU.RCP R4, R4 ;  /* 0x0000000400047308 */ /* 0x001e240000001000 */
[----:B0-----:R-:W-:-:S06]  /*8400*/  IADD3 R2, R4, 0xffffffe, RZ ;  /* 0x0ffffffe04027810 */ /* 0x001fcc0007ffe0ff */
[----:B------:R0:W1:Y:S02]  /*8410*/  F2I.FTZ.U32.TRUNC.NTZ R3, R2 ;  /* 0x0000000200037305 */ /* 0x000064000021f000 */
[----:B0-----:R-:W-:Y:S02]  /*8420*/  IMAD.MOV.U32 R2, RZ, RZ, RZ ;  /* 0x000000ffff027224 */ /* 0x001fe400078e00ff */
[----:B-1----:R-:W-:-:S04]  /*8430*/  IMAD.MOV R5, RZ, RZ, -R3 ;  /* 0x000000ffff057224 */ /* 0x002fc800078e0a03 */
[----:B------:R-:W-:-:S04]  /*8440*/  IMAD R5, R5, R0, RZ ;  /* 0x0000000005057224 */ /* 0x000fc800078e02ff */
[----:B------:R-:W-:-:S04]  /*8450*/  IMAD.HI.U32 R3, R3, R5, R2 ;  /* 0x0000000503037227 */ /* 0x000fc800078e0002 */
[----:B------:R-:W-:Y:S01]  /*8460*/  IMAD.U32 R5, RZ, RZ, UR5 ;  /* 0x00000005ff057e24 */ /* 0x000fe2000f8e00ff */
[----:B------:R-:W-:-:S04]  /*8470*/  ULOP3.LUT UR5, UR5, UR4, URZ, 0x3c, !UPT ;  /* 0x0000000405057292 */ /* 0x000fc8000f8e3c3f */
[----:B------:R-:W-:Y:S01]  /*8480*/  IABS R2, R5 ;  /* 0x0000000500027213 */ /* 0x000fe20000000000 */
[----:B------:R-:W-:Y:S01]  /*8490*/  IMAD.MOV R5, RZ, RZ, -R6 ;  /* 0x000000ffff057224 */ /* 0x000fe200078e0a06 */
[----:B------:R-:W-:-:S03]  /*84a0*/  ISETP.LE.AND P2, PT, RZ, UR5, PT ;  /* 0x00000005ff007c0c */ /* 0x000fc6000bf43270 */
[----:B------:R-:W-:-:S04]  /*84b0*/  IMAD.HI.U32 R3, R3, R2, RZ ;  /* 0x0000000203037227 */ /* 0x000fc800078e00ff */
[----:B------:R-:W-:-:S05]  /*84c0*/  IMAD R5, R3, R5, R2 ;  /* 0x0000000503057224 */ /* 0x000fca00078e0202 */
[----:B------:R-:W-:-:S13]  /*84d0*/  ISETP.GT.U32.AND P1, PT, R0, R5, PT ;  /* 0x000000050000720c */ /* 0x000fda0003f24070 */
[----:B------:R-:W-:Y:S01]  /*84e0*/  @!P1 IMAD.IADD R5, R5, 0x1, -R0 ;  /* 0x0000000105059824 */ /* 0x000fe200078e0a00 */
[----:B------:R-:W-:Y:S02]  /*84f0*/  @!P1 IADD3 R3, R3, 0x1, RZ ;  /* 0x0000000103039810 */ /* 0x000fe40007ffe0ff */
[----:B------:R-:W-:Y:S02]  /*8500*/  ISETP.NE.AND P1, PT, RZ, UR4, PT ;  /* 0x00000004ff007c0c */ /* 0x000fe4000bf25270 */
[----:B------:R-:W-:-:S13]  /*8510*/  ISETP.GE.U32.AND P0, PT, R5, R0, PT ;  /* 0x000000000500720c */ /* 0x000fda0003f06070 */
[----:B------:R-:W-:-:S04]  /*8520*/  @P0 VIADD R3, R3, 0x1 ;  /* 0x0000000103030836 */ /* 0x000fc80000000000 */
[----:B------:R-:W-:Y:S01]  /*8530*/  @!P2 IMAD.MOV R3, RZ, RZ, -R3 ;  /* 0x000000ffff03a224 */ /* 0x000fe200078e0a03 */
[----:B------:R-:W-:-:S05]  /*8540*/  @!P1 LOP3.LUT R3, RZ, UR4, RZ, 0x33, !PT ;  /* 0x00000004ff039c12 */ /* 0x000fca000f8e33ff */
[----:B------:R0:W-:Y:S02]  /*8550*/  STL [R1+0x8], R3 ;  /* 0x0000080301007387 */ /* 0x0001e40000100800 */
.L_x_39:
[----:B------:R-:W2:Y:S01]  /*8560*/  LDL R2, [R1+0x8] ;  /* 0x0000080001027983 */ /* 0x000ea20000100800 */
[----:B0-----:R-:W-:Y:S02]  /*8570*/  IMAD.MOV.U32 R3, RZ, RZ, 0x1 ;  /* 0x00000001ff037424 */ /* 0x001fe400078e00ff */
[----:B--2---:R-:W-:-:S05]  /*8580*/  IMAD R0, R2, UR40, RZ ;  /* 0x0000002802007c24 */ /* 0x004fca000f8e02ff */
[----:B------:R-:W-:Y:S01]  /*8590*/  VIADDMNMX R18, R0, R2, UR39, PT ;  /* 0x0000002700127e46 */ /* 0x000fe2000b800102 */
[----:B------:R0:W-:Y:S03]  /*85a0*/  STL [R1+0x4], R0 ;  /* 0x0000040001007387 */ /* 0x0001e60000100800 */
[----:B------:R-:W-:Y:S01]  /*85b0*/  ISETP.GT.AND P0, PT, R18, R0, PT ;  /* 0x000000001200720c */ /* 0x000fe20003f04270 */
[----:B------:R1:W-:Y:S01]  /*85c0*/  STL [R1+0xc], R18 ;  /* 0x00000c1201007387 */ /* 0x0003e20000100800 */
[----:B0-----:R-:W-:-:S11]  /*85d0*/  IMAD.MOV.U32 R0, RZ, RZ, RZ ;  /* 0x000000ffff007224 */ /* 0x001fd600078e00ff */
[----:B-1----:R-:W-:Y:S05]  /*85e0*/  @!P0 BRA `(.L_x_38) ;  /* 0x0000003400388947 */ /* 0x002fea0003800000 */
[----:B------:R-:W0:Y:S01]  /*85f0*/  S2UR UR4, SR_CgaCtaId ;  /* 0x00000000000479c3 */ /* 0x000e220000008800 */
[----:B------:R-:W-:Y:S02]  /*8600*/  UMOV UR38, 0x400 ;  /* 0x0000040000267882 */ /* 0x000fe40000000000 */
[----:B0-----:R-:W-:-:S04]  /*8610*/  ULEA UR38, UR4, UR38, 0x18 ;  /* 0x0000002604267291 */ /* 0x001fc8000f8ec03f */
[----:B------:R-:W-:-:S04]  /*8620*/  UIADD3 UR4, UR38, 0x1c400, URZ ;  /* 0x0001c40026047890 */ /* 0x000fc8000fffe03f */
[----:B------:R-:W-:-:S06]  /*8630*/  ULOP3.LUT UP0, URZ, UR4, 0x3ff, URZ, 0xc0, !UPT ;  /* 0x000003ff043f7892 */ /* 0x000fcc000f80c03f */
[----:B------:R-:W-:-:S13]  /*8640*/  PLOP3.LUT P0, PT, PT, PT, UP0, 0x80, 0x0 ;  /* 0x000000000000781c */ /* 0x000fda0003f0f008 */
[----:B------:R-:W-:Y:S05]  /*8650*/  @!P0 BRA `(.L_x_40) ;  /* 0x0000000000408947 */ /* 0x000fea0003800000 */
[----:B------:R-:W-:Y:S01]  /*8660*/  MOV R2, 0x0 ;  /* 0x0000000000027802 */ /* 0x000fe20000000f00 */
[----:B------:R-:W-:Y:S01]  /*8670*/  ULDC.64 UR6, c[0x4][0x118] ;  /* 0x0100460000067ab9 */ /* 0x000fe20000000a00 */
[----:B------:R-:W-:Y:S01]  /*8680*/  ULDC.64 UR8, c[0x4][0x120] ;  /* 0x0100480000087ab9 */ /* 0x000fe20000000a00 */
[----:B------:R-:W-:Y:S01]  /*8690*/  ULDC.64 UR4, c[0x4][0x70] ;  /* 0x01001c0000047ab9 */ /* 0x000fe20000000a00 */
[----:B------:R-:W-:Y:S01]  /*86a0*/  IMAD.U32 R4, RZ, RZ, UR6 ;  /* 0x00000006ff047e24 */ /* 0x000fe2000f8e00ff */
[----:B------:R-:W-:Y:S01]  /*86b0*/  MOV R5, UR7 ;  /* 0x0000000700057c02 */ /* 0x000fe20008000f00 */
[----:B------:R-:W0:Y:S01]  /*86c0*/  LDC.64 R2, c[0x4][R2] ;  /* 0x0100000002027b82 */ /* 0x000e220000000a00 */
[----:B------:R-:W-:Y:S01]  /*86d0*/  IMAD.U32 R6, RZ, RZ, UR8 ;  /* 0x00000008ff067e24 */ /* 0x000fe2000f8e00ff */
[----:B------:R-:W-:Y:S01]  /*86e0*/  MOV R12, 0x1 ;  /* 0x00000001000c7802 */ /* 0x000fe20000000f00 */
[----:B------:R-:W-:Y:S02]  /*86f0*/  IMAD.U32 R7, RZ, RZ, UR9 ;  /* 0x00000009ff077e24 */ /* 0x000fe4000f8e00ff */
[----:B------:R-:W-:-:S02]  /*8700*/  IMAD.U32 R10, RZ, RZ, UR4 ;  /* 0x00000004ff0a7e24 */ /* 0x000fc4000f8e00ff */
[----:B------:R-:W-:Y:S02]  /*8710*/  IMAD.U32 R11, RZ, RZ, UR5 ;  /* 0x00000005ff0b7e24 */ /* 0x000fe4000f8e00ff */
[----:B------:R-:W-:Y:S02]  /*8720*/  IMAD.MOV.U32 R8, RZ, RZ, 0x70 ;  /* 0x00000070ff087424 */ /* 0x000fe400078e00ff */
[----:B------:R-:W-:-:S07]  /*8730*/  IMAD.MOV.U32 R13, RZ, RZ, RZ ;  /* 0x000000ffff0d7224 */ /* 0x000fce00078e00ff */
[----:B------:R-:W-:-:S07]  /*8740*/  LEPC R20, `(.L_x_40) ;  /* 0x000000001014794e */ /* 0x000fce0000000000 */
[----:B0-----:R-:W-:Y:S05]  /*8750*/  CALL.ABS.NOINC R2 ;  /* 0x0000000002007343 */ /* 0x001fea0003c00000 */
.L_x_40:
        /* <DEDUP_REMOVED lines=8> */
[----:B------:R0:W1:Y:S01]  /*87e0*/  LDC.64 R2, c[0x4][R16] ;  /* 0x0100000010027b82 */ /* 0x0000620000000a00 */
[----:B------:R-:W-:Y:S01]  /*87f0*/  IMAD.U32 R4, RZ, RZ, UR6 ;  /* 0x00000006ff047e24 */ /* 0x000fe2000f8e00ff */
[----:B------:R-:W-:Y:S01]  /*8800*/  MOV R10, UR4 ;  /* 0x00000004000a7c02 */ /* 0x000fe20008000f00 */
[----:B------:R-:W-:Y:S02]  /*8810*/  IMAD.U32 R5, RZ, RZ, UR7 ;  /* 0x00000007ff057e24 */ /* 0x000fe4000f8e00ff */
[----:B------:R-:W-:Y:S02]  /*8820*/  IMAD.U32 R6, RZ, RZ, UR8 ;  /* 0x00000008ff067e24 */ /* 0x000fe4000f8e00ff */
[----:B------:R-:W-:-:S02]  /*8830*/  IMAD.U32 R7, RZ, RZ, UR9 ;  /* 0x00000009ff077e24 */ /* 0x000fc4000f8e00ff */
[----:B------:R-:W-:Y:S02]  /*8840*/  IMAD.U32 R11, RZ, RZ, UR5 ;  /* 0x00000005ff0b7e24 */ /* 0x000fe4000f8e00ff */
[----:B------:R-:W-:Y:S02]  /*8850*/  IMAD.MOV.U32 R8, RZ, RZ, 0x70 ;  /* 0x00000070ff087424 */ /* 0x000fe400078e00ff */
[----:B------:R-:W-:Y:S02]  /*8860*/  IMAD.MOV.U32 R12, RZ, RZ, 0x1 ;  /* 0x00000001ff0c7424 */ /* 0x000fe400078e00ff */
[----:B0-----:R-:W-:-:S07]  /*8870*/  IMAD.MOV.U32 R13, RZ, RZ, RZ ;  /* 0x000000ffff0d7224 */ /* 0x001fce00078e00ff */
[----:B------:R-:W-:-:S07]  /*8880*/  LEPC R20, `(.L_x_42) ;  /* 0x000000001014794e */ /* 0x000fce0000000000 */
[----:B-1----:R-:W-:Y:S05]  /*8890*/  CALL.ABS.NOINC R2 ;  /* 0x0000000002007343 */ /* 0x002fea0003c00000 */
.L_x_42:
[----:B------:R0:W1:Y:S01]  /*88a0*/  LDC.64 R2, c[0x4][R16] ;  /* 0x0100000010027b82 */ /* 0x0000620000000a00 */
[----:B------:R-:W-:Y:S01]  /*88b0*/  ULDC.64 UR6, c[0x4][0x118] ;  /* 0x0100460000067ab9 */ /* 0x000fe20000000a00 */
[----:B------:R-:W-:Y:S01]  /*88c0*/  ULDC.64 UR8, c[0x4][0x120] ;  /* 0x0100480000087ab9 */ /* 0x000fe20000000a00 */
[----:B------:R-:W-:Y:S01]  /*88d0*/  ULDC.64 UR4, c[0x4][0x80] ;  /* 0x0100200000047ab9 */ /* 0x000fe20000000a00 */
[----:B------:R-:W-:Y:S01]  /*88e0*/  IMAD.U32 R4, RZ, RZ, UR6 ;  /* 0x00000006ff047e24 */ /* 0x000fe2000f8e00ff */
[----:B------:R-:W-:Y:S01]  /*88f0*/  MOV R5, UR7 ;  /* 0x0000000700057c02 */ /* 0x000fe20008000f00 */
[----:B------:R-:W-:Y:S01]  /*8900*/  IMAD.U32 R6, RZ, RZ, UR8 ;  /* 0x00000008ff067e24 */ /* 0x000fe2000f8e00ff */
[----:B------:R-:W-:Y:S01]  /*8910*/  MOV R12, 0x1 ;  /* 0x00000001000c7802 */ /* 0x000fe20000000f00 */
[----:B------:R-:W-:Y:S02]  /*8920*/  IMAD.U32 R7, RZ, RZ, UR9 ;  /* 0x00000009ff077e24 */ /* 0x000fe4000f8e00ff */
[----:B------:R-:W-:-:S02]  /*8930*/  IMAD.U32 R10, RZ, RZ, UR4 ;  /* 0x00000004ff0a7e24 */ /* 0x000fc4000f8e00ff */
[----:B------:R-:W-:Y:S02]  /*8940*/  IMAD.U32 R11, RZ, RZ, UR5 ;  /* 0x00000005ff0b7e24 */ /* 0x000fe4000f8e00ff */
[----:B------:R-:W-:Y:S02]  /*8950*/  IMAD.MOV.U32 R8, RZ, RZ, 0x70 ;  /* 0x00000070ff087424 */ /* 0x000fe400078e00ff */
[----:B0-----:R-:W-:-:S07]  /*8960*/  IMAD.MOV.U32 R13, RZ, RZ, RZ ;  /* 0x000000ffff0d7224 */ /* 0x001fce00078e00ff */
[----:B------:R-:W-:-:S07]  /*8970*/  LEPC R20, `(.L_x_41) ;  /* 0x000000001014794e */ /* 0x000fce0000000000 */
[----:B-1----:R-:W-:Y:S05]  /*8980*/  CALL.ABS.NOINC R2 ;  /* 0x0000000002007343 */ /* 0x002fea0003c00000 */
.L_x_41:
[----:B------:R-:W0:Y:S02]  /*8990*/  LDC.64 R2, c[0x0][0x9f8] ;  /* 0x00027e00ff027b82 */ /* 0x000e240000000a00 */
[----:B0-----:R-:W-:-:S04]  /*89a0*/  ISETP.NE.U32.AND P0, PT, R2, RZ, PT ;  /* 0x000000ff0200720c */ /* 0x001fc80003f05070 */
[----:B------:R-:W-:-:S13]  /*89b0*/  ISETP.NE.AND.EX P0, PT, R3, RZ, PT, P0 ;  /* 0x000000ff0300720c */ /* 0x000fda0003f05300 */
[----:B------:R-:W0:Y:S02]  /*89c0*/  @P0 LDC.64 R2, c[0x0][0x9f8] ;  /* 0x00027e00ff020b82 */ /* 0x000e240000000a00 */
[----:B0-----:R-:W-:-:S05]  /*89d0*/  @P0 IMAD.WIDE R2, R19, 0x4, R2 ;  /* 0x0000000413020825 */ /* 0x001fca00078e0202 */
[----:B------:R0:W2:Y:S01]  /*89e0*/  @P0 LDG.E R19, desc[UR42][R2.64] ;  /* 0x0000002a02130981 */ /* 0x0000a2000c1e1900 */
[----:B------:R-:W-:Y:S01]  /*89f0*/  UMOV UR4, 0xffffffff ;  /* 0xffffffff00047882 */ /* 0x000fe20000000000 */
[----:B------:R-:W-:Y:S01]  /*8a00*/  LOP3.LUT R17, R17, 0xfffffffe, RZ, 0xc0, !PT ;  /* 0xfffffffe11117812 */ /* 0x000fe200078ec0ff */
[----:B------:R-:W-:Y:S01]  /*8a10*/  VIADD R18, R18, 0xffffffff ;  /* 0xffffffff12127836 */ /* 0x000fe20000000000 */
[----:B------:R-:W1:Y:S01]  /*8a20*/  S2R R0, SR_TID.X ;  /* 0x0000000000007919 */ /* 0x000e620000002100 */
[----:B0-----:R-:W0:Y:S02]  /*8a30*/  LDC.64 R2, c[0x0][0x418] ;  /* 0x00010600ff027b82 */ /* 0x001e240000000a00 */
[----:B0-----:R-:W-:Y:S02]  /*8a40*/  ISETP.NE.U32.AND P0, PT, R2, RZ, PT ;  /* 0x000000ff0200720c */ /* 0x001fe40003f05070 */
[----:B-1----:R-:W-:Y:S02]  /*8a50*/  SHF.R.U32.HI R0, RZ, 0x5, R0 ;  /* 0x00000005ff007819 */ /* 0x002fe40000011600 */
[----:B------:R-:W-:-:S02]  /*8a60*/  ISETP.NE.AND.EX P1, PT, R3, RZ, PT, P0 ;  /* 0x000000ff0300720c */ /* 0x000fc40003f25300 */
[----:B------:R-:W-:-:S11]  /*8a70*/  LOP3.LUT R0, R0, 0x3, RZ, 0xc0, !PT ;  /* 0x0000000300007812 */ /* 0x000fd600078ec0ff */
[----:B------:R-:W-:Y:S02]  /*8a80*/  @P1 LOP3.LUT R17, R17, 0x1, RZ, 0xfc, !PT ;  /* 0x0000000111111812 */ /* 0x000fe400078efcff */
[----:B--2---:R-:W-:Y:S02]  /*8a90*/  SHF.R.S32.HI R6, RZ, 0x1f, R19 ;  /* 0x0000001fff067819 */ /* 0x004fe40000011413 */
[----:B------:R-:W-:-:S03]  /*8aa0*/  SEL R16, R19, RZ, !P1 ;  /* 0x000000ff13107207 */ /* 0x000fc60004800000 */
[----:B------:R0:W-:Y:S01]  /*8ab0*/  STL [R1], R6 ;  /* 0x0000000601007387 */ /* 0x0001e20000100800 */
[----:B------:R-:W-:Y:S05]  /*8ac0*/  BRA.DIV UR4, `(.L_x_43) ;  /* 0x00000036043c7947 */ /* 0x000fea000b800000 */
[----:B------:R1:W2:Y:S02]  /*8ad0*/  SHFL.IDX PT, R14, R0, RZ, 0x1f ;  /* 0x00001fff000e7589 */ /* 0x0002a400000e0000 */
.L_x_123:
[----:B--2---:R-:W-:Y:S02]  /*8ae0*/  ISETP.NE.AND P0, PT, R14, RZ, PT ;  /* 0x000000ff0e00720c */ /* 0x004fe40003f05270 */
[----:B------:R-:W-:Y:S02]  /*8af0*/  PLOP3.LUT P2, PT, PT, PT, PT, 0x8, 0x0 ;  /* 0x000000000000781c */ /* 0x000fe40003f4e170 */
[----:B------:R-:W-:-:S11]  /*8b00*/  LOP3.LUT R17, R17, 0xfffffffd, RZ, 0xc0, !PT ;  /* 0xfffffffd11117812 */ /* 0x000fd600078ec0ff */
[----:B------:R-:W-:Y:S01]  /*8b10*/  @P2 LOP3.LUT R17, R17, 0x2, RZ, 0xfc, !PT ;  /* 0x0000000211112812 */ /* 0x000fe200078efcff */
[----:B------:R-:W-:Y:S06]  /*8b20*/  @P0 BRA `(.L_x_44) ;  /* 0x00000004000c0947 */ /* 0x000fec0003800000 */
[----:B------:R-:W-:-:S03]  /*8b30*/  UMOV UR4, 0xffffffff ;  /* 0xffffffff00047882 */ /* 0x000fc60000000000 */
[----:B------:R-:W-:Y:S05]  /*8b40*/  BRA.DIV UR4, `(.L_x_45) ;  /* 0x00000036043c7947 */ /* 0x000fea000b800000 */
[----:B------:R-:W-:-:S13]  /*8b50*/  ELECT P6, URZ, PT ;  /* 0x00000000003f782f */ /* 0x000fda00038c0000 */
.L_x_126:
[----:B------:R-:W-:Y:S05]  /*8b60*/  @!P6 BRA `(.L_x_44) ;  /* 0x0000000000fce947 */ /* 0x000fea0003800000 */
[----:B------:R-:W-:Y:S01]  /*8b70*/  IMAD.MOV.U32 R16, RZ, RZ, R19 ;  /* 0x000000ffff107224 */ /* 0x000fe200078e0013 */
[----:B------:R-:W-:Y:S06]  /*8b80*/  @!P1 BRA `(.L_x_46) ;  /* 0x0000000000449947 */ /* 0x000fec0003800000 */
[----:B------:R-:W2:Y:S01]  /*8b90*/  LDC R7, c[0x0][0x43c] ;  /* 0x00010f00ff077b82 */ /* 0x000ea20000000800 */
[----:B------:R-:W-:Y:S01]  /*8ba0*/  ULDC.64 UR4, c[0x0][0x428] ;  /* 0x00010a0000047ab9 */ /* 0x000fe20000000a00 */
[----:B--2---:R-:W-:-:S13]  /*8bb0*/  ISETP.NE.AND P0, PT, R7, 0x1, PT ;  /* 0x000000010700780c */ /* 0x004fda0003f05270 */
[----:B------:R-:W1:Y:S02]  /*8bc0*/  @P0 LDC.64 R4, c[0x0][0x440] ;  /* 0x00011000ff040b82 */ /* 0x000e640000000a00 */
[----:B-1----:R-:W-:-:S04]  /*8bd0*/  @P0 IMAD.HI.U32 R0, R18, R4, RZ ;  /* 0x0000000412000227 */ /* 0x002fc800078e00ff */
[----:B------:R-:W-:Y:S01]  /*8be0*/  IMAD.MOV.U32 R4, RZ, RZ, R18 ;  /* 0x000000ffff047224 */ /* 0x000fe200078e0012 */
[----:B------:R-:W-:-:S04]  /*8bf0*/  @P0 SHF.R.U32.HI R4, RZ, R5, R0 ;  /* 0x00000005ff040219 */ /* 0x000fc80000011600 */
[--C-:B------:R-:W-:Y:S01]  /*8c00*/  SHF.R.S32.HI R5, RZ, 0x1f, R4.reuse ;  /* 0x0000001fff057819 */ /* 0x100fe20000011404 */
[----:B------:R-:W-:-:S04]  /*8c10*/  IMAD.MOV R0, RZ, RZ, -R4 ;  /* 0x000000ffff007224 */ /* 0x000fc800078e0a04 */
[----:B------:R-:W-:Y:S02]  /*8c20*/  IMAD R18, R7, R0, R18 ;  /* 0x0000000007127224 */ /* 0x000fe400078e0212 */
[----:B------:R-:W-:Y:S02]  /*8c30*/  IMAD R0, R6, UR4, RZ ;  /* 0x0000000406007c24 */ /* 0x000fe4000f8e02ff */
[----:B------:R-:W-:-:S04]  /*8c40*/  IMAD.WIDE.U32 R4, R19, UR4, R4 ;  /* 0x0000000413047c25 */ /* 0x000fc8000f8e0004 */
[----:B------:R-:W-:Y:S01]  /*8c50*/  IMAD R7, R19, UR5, R0 ;  /* 0x0000000513077c24 */ /* 0x000fe2000f8e0200 */
[----:B------:R-:W-:-:S04]  /*8c60*/  LEA R2, P0, R4, R2, 0x2 ;  /* 0x0000000204027211 */ /* 0x000fc800078010ff */
[----:B------:R-:W-:-:S04]  /*8c70*/  IADD3 R0, R5, R7, RZ ;  /* 0x0000000705007210 */ /* 0x000fc80007ffe0ff */
[----:B------:R-:W-:-:S05]  /*8c80*/  LEA.HI.X R3, R4, R3, R0, 0x2, P0 ;  /* 0x0000000304037211 */ /* 0x000fca00000f1400 */
[----:B------:R2:W5:Y:S02]  /*8c90*/  LDG.E R16, desc[UR42][R2.64] ;  /* 0x0000002a02107981 */ /* 0x000564000c1e1900 */
.L_x_46:
[----:B-1----:R-:W-:Y:S01]  /*8ca0*/  IMAD.MOV.U32 R0, RZ, RZ, 0x1 ;  /* 0x00000001ff007424 */ /* 0x002fe200078e00ff */
[----:B0-----:R-:W2:Y:S04]  /*8cb0*/  S2R R6, SR_TID.X ;  /* 0x0000000000067919 */ /* 0x001ea80000002100 */
[----:B------:R-:W-:-:S04]  /*8cc0*/  SHF.L.U32 R0, R0, 0x1f, RZ ;  /* 0x0000001f00007819 */ /* 0x000fc800000006ff */
[----:B------:R-:W0:Y:S01]  /*8cd0*/  SYNCS.PHASECHK.TRANS64.TRYWAIT P0, [UR38+0x34840], R0 ;  /* 0x03484000ff0075a7 */ /* 0x000e220008000166 */
[----:B--2---:R-:W-:-:S04]  /*8ce0*/  LOP3.LUT R2, R6, 0x7f, RZ, 0xc0, !PT ;  /* 0x0000007f06027812 */ /* 0x004fc800078ec0ff */
[----:B------:R-:W-:Y:S01]  /*8cf0*/  ISETP.NE.AND P1, PT, R2, RZ, PT ;  /* 0x000000ff0200720c */ /* 0x000fe20003f25270 */
[----:B0-----:R-:W-:-:S12]  /*8d00*/  @!P0 BRA `(.L_x_47) ;  /* 0x0000003000ec8947 */ /* 0x001fd80003800000 */
.L_x_127:
[----:B------:R-:W-:Y:S05]  /*8d10*/  @P1 BRA `(.L_x_48) ;  /* 0x0000000000181947 */ /* 0x000fea0003800000 */
[----:B------:R-:W1:Y:S01]  /*8d20*/  S2R R2, SR_TID.X ;  /* 0x0000000000027919 */ /* 0x000e620000002100 */
[----:B0-----:R-:W-:-:S04]  /*8d30*/  IMAD.MOV.U32 R0, RZ, RZ, 0xc000 ;  /* 0x0000c000ff007424 */ /* 0x001fc800078e00ff */
[----:B------:R2:W-:Y:S01]  /*8d40*/  SYNCS.ARRIVE.TRANS64 RZ, [UR38+0x34830], R0 ;  /* 0x03483000ffff79a7 */ /* 0x0005e20008000026 */
[----:B-1----:R-:W-:-:S13]  /*8d50*/  LOP3.LUT P0, RZ, R2, 0x1f, RZ, 0xc0, !PT ;  /* 0x0000001f02ff7812 */ /* 0x002fda000780c0ff */
[----:B--2---:R-:W-:Y:S05]  /*8d60*/  @!P0 BRA `(.L_x_48) ;  /* 0x0000000000048947 */ /* 0x004fea0003800000 */
[----:B------:R-:W-:Y:S01]  /*8d70*/  BPT.TRAP 0x1 ;  /* 0x000000040000795c */ /* 0x000fe20000300000 */
.L_x_48:
[----:B------:R-:W-:Y:S01]  /*8d80*/  R2UR UR11, R18 ;  /* 0x00000000120b72ca */ /* 0x000fe200000e0000 */
[----:B------:R-:W-:Y:S01]  /*8d90*/  ULDC.64 UR4, c[0x0][0x198] ;  /* 0x0000660000047ab9 */ /* 0x000fe20000000a00 */
[----:B-----5:R-:W-:Y:S01]  /*8da0*/  R2UR UR13, R16 ;  /* 0x00000000100d72ca */ /* 0x020fe200000e0000 */
[----:B------:R-:W-:Y:S01]  /*8db0*/  UIADD3 UR4, UP0, UR4, 0x370, URZ ;  /* 0x0000037004047890 */ /* 0x000fe2000ff1e03f */
[----:B------:R-:W-:Y:S01]  /*8dc0*/  PLOP3.LUT P0, PT, PT, PT, PT, 0x80, 0x0 ;  /* 0x000000000000781c */ /* 0x000fe20003f0f070 */
[----:B------:R-:W-:Y:S01]  /*8dd0*/  UIADD3 UR8, UR38, 0x1c400, URZ ;  /* 0x0001c40026087890 */ /* 0x000fe2000fffe03f */
[----:B------:R-:W-:Y:S01]  /*8de0*/  LOP3.LUT R17, R17, 0xfffffffd, RZ, 0xc0, !PT ;  /* 0xfffffffd11117812 */ /* 0x000fe200078ec0ff */
[----:B------:R-:W-:Y:S02]  /*8df0*/  UIADD3 UR9, UR38, 0x34830, URZ ;  /* 0x0003483026097890 */ /* 0x000fe4000fffe03f */
[----:B------:R-:W-:Y:S02]  /*8e00*/  UIADD3.X UR5, URZ, UR5, URZ, UP0, !UPT ;  /* 0x000000053f057290 */ /* 0x000fe400087fe43f */
[----:B------:R-:W-:-:S02]  /*8e10*/  UIADD3 UR16, UR38, 0x20400, URZ ;  /* 0x0002040026107890 */ /* 0x000fc4000fffe03f */
[----:B------:R-:W-:Y:S02]  /*8e20*/  USHF.L.U32 UR11, UR11, 0x7, URZ ;  /* 0x000000070b0b7899 */ /* 0x000fe4000800063f */
[----:B------:R-:W-:Y:S01]  /*8e30*/  UIADD3 UR32, UR38, 0x24400, URZ ;  /* 0x0002440026207890 */ /* 0x000fe2000fffe03f */
[----:B------:R-:W-:Y:S01]  /*8e40*/  UMOV UR6, 0x0 ;  /* 0x0000000000067882 */ /* 0x000fe20000000000 */
[----:B------:R-:W-:Y:S01]  /*8e50*/  UMOV UR7, 0x14f00000 ;  /* 0x14f0000000077882 */ /* 0x000fe20000000000 */
[----:B------:R-:W-:Y:S01]  /*8e60*/  UMOV UR10, URZ ;  /* 0x0000003f000a7c82 */ /* 0x000fe20008000000 */
[----:B------:R-:W-:Y:S01]  /*8e70*/  UMOV UR12, UR36 ;  /* 0x00000024000c7c82 */ /* 0x000fe20008000000 */
[----:B------:R-:W-:Y:S01]  /*8e80*/  UMOV UR18, 0x40 ;  /* 0x0000004000127882 */ /* 0x000fe20000000000 */
[----:B------:R-:W-:Y:S01]  /*8e90*/  UMOV UR20, UR36 ;  /* 0x0000002400147c82 */ /* 0x000fe20008000000 */
[----:B------:R-:W-:Y:S01]  /*8ea0*/  UMOV UR17, UR9 ;  /* 0x0000000900117c82 */ /* 0x000fe20008000000 */
[----:B------:R-:W-:Y:S01]  /*8eb0*/  UMOV UR21, UR13 ;  /* 0x0000000d00157c82 */ /* 0x000fe20008000000 */
[----:B------:R-:W-:Y:S01]  /*8ec0*/  UMOV UR19, UR11 ;  /* 0x0000000b00137c82 */ /* 0x000fe20008000000 */
[----:B------:R-:W-:Y:S01]  /*8ed0*/  UMOV UR34, 0x80 ;  /* 0x0000008000227882 */ /* 0x000fe20000000000 */
[----:B------:R-:W-:Y:S01]  /*8ee0*/  UMOV UR33, UR9 ;  /* 0x0000000900217c82 */ /* 0x000fe20008000000 */
[----:B------:R-:W-:Y:S01]  /*8ef0*/  UMOV UR37, UR13 ;  /* 0x0000000d00257c82 */ /* 0x000fe20008000000 */
[----:B------:R2:W-:Y:S01]  /*8f00*/  UTMALDG.4D [UR8], [UR4], desc[UR6] ;  /* 0x00000608040075b4 */ /* 0x0005e20008019000 */
[----:B------:R-:W-:Y:S01]  /*8f10*/  UMOV UR35, UR11 ;  /* 0x0000000b00237c82 */ /* 0x000fe20008000000 */
[----:B------:R-:W-:Y:S01]  /*8f20*/  @P0 LOP3.LUT R17, R17, 0x2, RZ, 0xfc, !PT ;  /* 0x0000000211110812 */ /* 0x000fe200078efcff */
[----:B------:R2:W-:Y:S01]  /*8f30*/  UTMALDG.4D [UR16], [UR4], desc[UR6] ;  /* 0x00000610040075b4 */ /* 0x0005e20008019000 */
[----:B------:R2:W-:Y:S02]  /*8f40*/  UTMALDG.4D [UR32], [UR4], desc[UR6] ;  /* 0x00000620040075b4 */ /* 0x0005e40008019000 */
[----:B--2---:R-:W-:-:S03]  /*8f50*/  NOP ;  /* 0x0000000000007918 */ /* 0x004fc60000000000 */
.L_x_44:
[----:B------:R-:W-:Y:S05]  /*8f60*/  WARPSYNC.ALL ;  /* 0x0000000000007948 */ /* 0x000fea0003800000 */
[----:B------:R-:W-:Y:S01]  /*8f70*/  UIADD3 UR4, UR38, 0x10400, URZ ;  /* 0x0001040026047890 */ /* 0x000fe2000fffe03f */
[----:B------:R-:W-:Y:S03]  /*8f80*/  BAR.SYNC.DEFER_BLOCKING 0x8, 0x180 ;  /* 0x0206000000007b1d */ /* 0x000fe60000010000 */
        /* <DEDUP_REMOVED lines=9> */
[----:B0-----:R-:W0:Y:S01]  /*9020*/  LDC.64 R2, c[0x4][R2] ;  /* 0x0100000002027b82 */ /* 0x001e220000000a00 */
[----:B------:R-:W-:Y:S02]  /*9030*/  IMAD.U32 R5, RZ, RZ, UR7 ;  /* 0x00000007ff057e24 */ /* 0x000fe4000f8e00ff */
[----:B------:R-:W-:Y:S02]  /*9040*/  IMAD.U32 R6, RZ, RZ, UR8 ;  /* 0x00000008ff067e24 */ /* 0x000fe4000f8e00ff */
[----:B------:R-:W-:-:S02]  /*9050*/  IMAD.U32 R10, RZ, RZ, UR4 ;  /* 0x00000004ff0a7e24 */ /* 0x000fc4000f8e00ff */
[----:B------:R-:W-:Y:S02]  /*9060*/  IMAD.U32 R11, RZ, RZ, UR5 ;  /* 0x00000005ff0b7e24 */ /* 0x000fe4000f8e00ff */
[----:B------:R-:W-:Y:S02]  /*9070*/  IMAD.MOV.U32 R8, RZ, RZ, 0x70 ;  /* 0x00000070ff087424 */ /* 0x000fe400078e00ff */
[----:B------:R-:W-:Y:S02]  /*9080*/  IMAD.MOV.U32 R12, RZ, RZ, 0x1 ;  /* 0x00000001ff0c7424 */ /* 0x000fe400078e00ff */
[----:B------:R-:W-:-:S07]  /*9090*/  IMAD.MOV.U32 R13, RZ, RZ, RZ ;  /* 0x000000ffff0d7224 */ /* 0x000fce00078e00ff */
[----:B------:R-:W-:-:S07]  /*90a0*/  LEPC R20, `(.L_x_49) ;  /* 0x000000001014794e */ /* 0x000fce0000000000 */
[----:B01----:R-:W-:Y:S05]  /*90b0*/  CALL.ABS.NOINC R2 ;  /* 0x0000000002007343 */ /* 0x003fea0003c00000 */
.L_x_49:
[----:B------:R-:W2:Y:S01]  /*90c0*/  S2R R4, SR_CTAID.Z ;  /* 0x0000000000047919 */ /* 0x000ea20000002700 */
[----:B0-----:R-:W0:Y:S01]  /*90d0*/  LDC R6, c[0x0][0x448] ;  /* 0x00011200ff067b82 */ /* 0x001e220000000800 */
[----:B------:R-:W-:Y:S01]  /*90e0*/  USHF.R.S32.HI UR4, URZ, 0x1f, UR36 ;  /* 0x0000001f3f047899 */ /* 0x000fe20008011424 */
[----:B------:R-:W3:Y:S01]  /*90f0*/  S2R R12, SR_TID.X ;  /* 0x00000000000c7919 */ /* 0x000ee20000002100 */
[----:B------:R-:W-:Y:S02]  /*9100*/  ULDC.64 UR8, c[0x0][0x2d8] ;  /* 0x0000b60000087ab9 */ /* 0x000fe40000000a00 */
[----:B------:R-:W-:Y:S01]  /*9110*/  UIMAD UR6, UR4, UR8, URZ ;  /* 0x00000008040672a4 */ /* 0x000fe2000f8e023f */
[----:B------:R-:W4:Y:S02]  /*9120*/  S2R R11, SR_CTAID.X ;  /* 0x00000000000b7919 */ /* 0x000f240000002500 */
[----:B------:R-:W1:Y:S01]  /*9130*/  LDC.64 R2, c[0x0][0x2e0] ;  /* 0x0000b800ff027b82 */ /* 0x000e620000000a00 */
[----:B------:R-:W-:-:S02]  /*9140*/  UIMAD.WIDE.U32 UR4, UR36, UR8, URZ ;  /* 0x00000008240472a5 */ /* 0x000fc4000f8e003f */
[----:B------:R-:W-:-:S04]  /*9150*/  UIMAD UR6, UR36, UR9, UR6 ;  /* 0x00000009240672a4 */ /* 0x000fc8000f8e0206 */
[----:B------:R-:W-:Y:S01]  /*9160*/  UIADD3 UR5, UR5, UR6, URZ ;  /* 0x0000000605057290 */ /* 0x000fe2000fffe03f */
[----:B0-----:R-:W-:Y:S02]  /*9170*/  ISETP.NE.AND P0, PT, R6, 0x1, PT ;  /* 0x000000010600780c */ /* 0x001fe40003f05270 */
[----:B--2---:R-:W-:Y:S02]  /*9180*/  SHF.R.S32.HI R5, RZ, 0x1f, R4 ;  /* 0x0000001fff057819 */ /* 0x004fe40000011404 */
[----:B---3--:R-:W-:-:S03]  /*9190*/  LOP3.LUT R9, R12, 0x7f, RZ, 0xc0, !PT ;  /* 0x0000007f0c097812 */ /* 0x008fc600078ec0ff */
[----:B-1----:R-:W-:Y:S01]  /*91a0*/  IMAD R0, R5, R2, RZ ;  /* 0x0000000205007224 */ /* 0x002fe200078e02ff */
[----:B------:R-:W-:-:S03]  /*91b0*/  SHF.R.U32.HI R8, RZ, 0x3, R9 ;  /* 0x00000003ff087819 */ /* 0x000fc60000011609 */
[C---:B------:R-:W-:Y:S02]  /*91c0*/  IMAD R5, R4.reuse, R3, R0 ;  /* 0x0000000304057224 */ /* 0x040fe400078e0200 */
[----:B------:R-:W-:Y:S01]  /*91d0*/  IMAD.WIDE.U32 R2, R4, R2, UR4 ;  /* 0x0000000404027e25 */ /* 0x000fe2000f8e0002 */
[----:B------:R-:W0:Y:S01]  /*91e0*/  @P0 LDC R0, c[0x0][0x450] ;  /* 0x00011400ff000b82 */ /* 0x000e220000000800 */
[----:B------:R-:W-:Y:S02]  /*91f0*/  ULDC.64 UR4, c[0x0][0x2d0] ;  /* 0x0000b40000047ab9 */ /* 0x000fe40000000a00 */
[----:B------:R-:W-:Y:S01]  /*9200*/  IMAD.SHL.U32 R9, R9, 0x8, RZ ;  /* 0x0000000809097824 */ /* 0x000fe200078e00ff */
[----:B------:R-:W-:Y:S01]  /*9210*/  IADD3 R3, R3, R5, RZ ;  /* 0x0000000503037210 */ /* 0x000fe20007ffe0ff */
[----:B------:R-:W-:-:S03]  /*9220*/  IMAD.SHL.U32 R5, R12, 0x10, RZ ;  /* 0x000000100c057824 */ /* 0x000fc600078e00ff */
[----:B------:R-:W1:Y:S02]  /*9230*/  @P0 LDC R4, c[0x0][0x44c] ;  /* 0x00011300ff040b82 */ /* 0x000e640000000800 */
[----:B------:R-:W-:-:S05]  /*9240*/  LOP3.LUT R5, R8, 0x70, R5, 0xf8, !PT ;  /* 0x0000007008057812 */ /* 0x000fca00078ef805 */
[----:B----4-:R-:W-:-:S04]  /*9250*/  IMAD R5, R11, 0x80, R5 ;  /* 0x000000800b057824 */ /* 0x010fc800078e0205 */
[----:B-1----:R-:W-:-:S04]  /*9260*/  @P0 IMAD.HI.U32 R7, R5, R4, RZ ;  /* 0x0000000405070227 */ /* 0x002fc800078e00ff */
[----:B------:R-:W-:Y:S01]  /*9270*/  IMAD.MOV.U32 R4, RZ, RZ, R5 ;  /* 0x000000ffff047224 */ /* 0x000fe200078e0005 */
[----:B0-----:R-:W-:-:S05]  /*9280*/  @P0 SHF.R.U32.HI R4, RZ, R0, R7 ;  /* 0x00000000ff040219 */ /* 0x001fca0000011607 */
[----:B------:R-:W-:Y:S02]  /*9290*/  IMAD.MOV R0, RZ, RZ, -R4 ;  /* 0x000000ffff007224 */ /* 0x000fe400078e0a04 */
[----:B------:R-:W-:-:S04]  /*92a0*/  IMAD.WIDE.U32 R2, R4, UR4, R2 ;  /* 0x0000000404027c25 */ /* 0x000fc8000f8e0002 */
[----:B------:R-:W-:Y:S01]  /*92b0*/  IMAD R0, R6, R0, R5 ;  /* 0x0000000006007224 */ /* 0x000fe200078e0205 */
[----:B------:R-:W-:-:S05]  /*92c0*/  SHF.R.S32.HI R5, RZ, 0x1f, R4 ;  /* 0x0000001fff057819 */ /* 0x000fca0000011404 */
[----:B------:R-:W-:-:S04]  /*92d0*/  IMAD R5, R5, UR4, RZ ;  /* 0x0000000405057c24 */ /* 0x000fc8000f8e02ff */
[----:B------:R-:W-:Y:S01]  /*92e0*/  IMAD R5, R4, UR5, R5 ;  /* 0x0000000504057c24 */ /* 0x000fe2000f8e0205 */
[----:B------:R-:W-:Y:S01]  /*92f0*/  SHF.R.S32.HI R4, RZ, 0x1f, R0 ;  /* 0x0000001fff047819 */ /* 0x000fe20000011400 */
[----:B------:R-:W-:Y:S02]  /*9300*/  ULDC.64 UR4, c[0x0][0x2c8] ;  /* 0x0000b20000047ab9 */ /* 0x000fe40000000a00 */
[----:B------:R-:W-:Y:S02]  /*9310*/  IMAD.IADD R3, R3, 0x1, R5 ;  /* 0x0000000103037824 */ /* 0x000fe400078e0205 */
[----:B------:R-:W-:Y:S02]  /*9320*/  IMAD R5, R4, UR4, RZ ;  /* 0x0000000404057c24 */ /* 0x000fe4000f8e02ff */
[----:B------:R-:W-:-:S04]  /*9330*/  IMAD.WIDE.U32 R2, R0, UR4, R2 ;  /* 0x0000000400027c25 */ /* 0x000fc8000f8e0002 */
[----:B------:R-:W-:Y:S01]  /*9340*/  IMAD R5, R0, UR5, R5 ;  /* 0x0000000500057c24 */ /* 0x000fe2000f8e0205 */
[----:B------:R-:W-:Y:S02]  /*9350*/  ULDC.64 UR4, c[0x0][0x280] ;  /* 0x0000a00000047ab9 */ /* 0x000fe40000000a00 */
[----:B------:R-:W-:Y:S01]  /*9360*/  LEA R0, P0, R2, UR4, 0x1 ;  /* 0x0000000402007c11 */ /* 0x000fe2000f8008ff */
[----:B------:R-:W-:Y:S01]  /*9370*/  ULDC UR4, c[0x0][0x2b8] ;  /* 0x0000ae0000047ab9 */ /* 0x000fe20000000800 */
[----:B------:R-:W-:-:S04]  /*9380*/  IADD3 R7, R3, R5, RZ ;  /* 0x0000000503077210 */ /* 0x000fc80007ffe0ff */
[----:B------:R-:W-:Y:S01]  /*9390*/  LEA.HI.X R7, R2, UR5, R7, 0x1, P0 ;  /* 0x0000000502077c11 */ /* 0x000fe200080f0c07 */
[----:B------:R-:W-:-:S05]  /*93a0*/  IMAD.SHL.U32 R2, R12, 0x8, RZ ;  /* 0x000000080c027824 */ /* 0x000fca00078e00ff */
[----:B------:R-:W-:-:S04]  /*93b0*/  LOP3.LUT R10, R2, 0x38, RZ, 0xc0, !PT ;  /* 0x00000038020a7812 */ /* 0x000fc800078ec0ff */
[C---:B------:R-:W-:Y:S02]  /*93c0*/  LOP3.LUT R3, R10.reuse, 0x40, RZ, 0xfc, !PT ;  /* 0x000000400a037812 */ /* 0x040fe400078efcff */
[C---:B------:R-:W-:Y:S02]  /*93d0*/  ISETP.GE.AND P2, PT, R10.reuse, UR4, PT ;  /* 0x000000040a007c0c */ /* 0x040fe4000bf46270 */
[----:B------:R-:W-:Y:S02]  /*93e0*/  ISETP.GE.AND P0, PT, R3, UR4, PT ;  /* 0x0000000403007c0c */ /* 0x000fe4000bf06270 */
[----:B------:R-:W-:-:S04]  /*93f0*/  LOP3.LUT R3, R10, 0x80, RZ, 0xfc, !PT ;  /* 0x000000800a037812 */ /* 0x000fc800078efcff */
[----:B------:R-:W-:Y:S01]  /*9400*/  ISETP.GE.AND P1, PT, R3, UR4, PT ;  /* 0x0000000403007c0c */ /* 0x000fe2000bf26270 */
[----:B------:R-:W-:Y:S01]  /*9410*/  UMOV UR4, 0xffffffff ;  /* 0xffffffff00047882 */ /* 0x000fe20000000000 */
[----:B------:R-:W-:-:S04]  /*9420*/  LOP3.LUT R3, R2, 0x1c0, RZ, 0xc0, !PT ;  /* 0x000001c002037812 */ /* 0x000fc800078ec0ff */
[----:B------:R-:W-:-:S04]  /*9430*/  LOP3.LUT R3, R3, 0x38, R2, 0xf8, !PT ;  /* 0x0000003803037812 */ /* 0x000fc800078ef802 */
[----:B------:R-:W-:-:S04]  /*9440*/  LOP3.LUT R2, R3, 0x38, R12, 0x78, !PT ;  /* 0x0000003803027812 */ /* 0x000fc800078e780c */
[----:B------:R-:W-:Y:S01]  /*9450*/  LOP3.LUT R9, R2, 0x200, R9, 0xf8, !PT ;  /* 0x0000020002097812 */ /* 0x000fe200078ef809 */
[----:B------:R-:W-:Y:S06]  /*9460*/  BRA.DIV UR4, `(.L_x_50) ;  /* 0x0000002e042c7947 */ /* 0x000fec000b800000 */
[----:B------:R-:W0:Y:S01]  /*9470*/  S2R R2, SR_CTAID.X ;  /* 0x0000000000027919 */ /* 0x000e220000002500 */
[----:B------:R-:W-:Y:S02]  /*9480*/  ULDC UR4, c[0x0][0x288] ;  /* 0x0000a20000047ab9 */ /* 0x000fe40000000800 */
[----:B------:R-:W-:Y:S01]  /*9490*/  IMAD R6, R6, UR4, RZ ;  /* 0x0000000406067c24 */ /* 0x000fe2000f8e02ff */
[----:B------:R-:W-:Y:S04]  /*94a0*/  SHFL.IDX PT, R14, R0, RZ, 0x181f ;  /* 0x00181fff000e7589 */ /* 0x000fe800000e0000 */
[----:B------:R-:W-:Y:S01]  /*94b0*/  SHFL.IDX PT, R4, R7, 0x1, 0x181f ;  /* 0x00381f0007047f89 */ /* 0x000fe200000e0000 */
[----:B0-----:R-:W-:-:S03]  /*94c0*/  IMAD R8, R2, 0x80, R8 ;  /* 0x0000008002087824 */ /* 0x001fc600078e0208 */
[----:B------:R-:W0:Y:S02]  /*94d0*/  SHFL.IDX PT, R2, R7, RZ, 0x181f ;  /* 0x00181fff07027589 */ /* 0x000e2400000e0000 */
[C---:B------:R-:W-:Y:S02]  /*94e0*/  ISETP.GE.AND P3, PT, R8.reuse, R6, PT ;  /* 0x000000060800720c */ /* 0x040fe40003f66270 */
[----:B------:R-:W-:-:S11]  /*94f0*/  IADD3 R5, R8, 0x10, RZ ;  /* 0x0000001008057810 */ /* 0x000fd60007ffe0ff */
[----:B------:R-:W-:Y:S01]  /*9500*/  @!P3 LEA R21, R9, UR38, 0x1 ;  /* 0x000000260915bc11 */ /* 0x000fe2000f8e08ff */
[----:B0-----:R-:W-:Y:S02]  /*9510*/  IMAD.MOV.U32 R3, RZ, RZ, R2 ;  /* 0x000000ffff037224 */ /* 0x001fe400078e0002 */
[----:B------:R-:W-:Y:S02]  /*9520*/  IMAD.MOV.U32 R2, RZ, RZ, R14 ;  /* 0x000000ffff027224 */ /* 0x000fe400078e000e */
[----:B------:R-:W0:Y:S02]  /*9530*/  SHFL.IDX PT, R14, R0, 0x1, 0x181f ;  /* 0x00381f00000e7f89 */ /* 0x000e2400000e0000 */
[----:B------:R-:W-:-:S05]  /*9540*/  @!P3 IMAD.WIDE.U32 R2, R10, 0x2, R2 ;  /* 0x000000020a02b825 */ /* 0x000fca00078e0002 */
[----:B------:R-:W-:Y:S04]  /*9550*/  @!P3 LDGSTS.E.BYPASS.LTC128B.128 [R21+0x10400], desc[UR42][R2.64], !P2 ;  /* 0x104000000215bfae */ /* 0x000fe8000d101d6a */
[----:B------:R-:W-:Y:S04]  /*9560*/  @!P3 LDGSTS.E.BYPASS.LTC128B.128 [R21+0x14400], desc[UR42][R2.64+0x80], !P0 ;  /* 0x144000800215bfae */ /* 0x000fe8000c101d6a */
[----:B------:R1:W-:Y:S01]  /*9570*/  @!P3 LDGSTS.E.BYPASS.LTC128B.128 [R21+0x18400], desc[UR42][R2.64+0x100], !P1 ;  /* 0x184001000215bfae */ /* 0x0003e2000c901d6a */
[----:B------:R-:W-:Y:S01]  /*9580*/  ISETP.GE.AND P3, PT, R5, R6, PT ;  /* 0x000000060500720c */ /* 0x000fe20003f66270 */
[----:B------:R-:W-:-:S02]  /*9590*/  IMAD.MOV.U32 R5, RZ, RZ, R4 ;  /* 0x000000ffff057224 */ /* 0x000fc400078e0004 */
[----:B0-----:R-:W-:Y:S02]  /*95a0*/  IMAD.MOV.U32 R4, RZ, RZ, R14 ;  /* 0x000000ffff047224 */ /* 0x001fe400078e000e */
[----:B------:R-:W-:Y:S01]  /*95b0*/  SHFL.IDX PT, R14, R0, 0x2, 0x181f ;  /* 0x00581f00000e7f89 */ /* 0x000fe200000e0000 */
[----:B-1----:R-:W-:-:S07]  /*95c0*/  VIADD R3, R8, 0x20 ;  /* 0x0000002008037836 */ /* 0x002fce0000000000 */
[----:B------:R-:W-:Y:S01]  /*95d0*/  @!P3 IMAD.WIDE.U32 R4, R10, 0x2, R4 ;  /* 0x000000020a04b825 */ /* 0x000fe200078e0004 */
[----:B------:R-:W0:Y:S01]  /*95e0*/  SHFL.IDX PT, R2, R7, 0x2, 0x181f ;  /* 0x00581f0007027f89 */ /* 0x000e2200000e0000 */
[----:B------:R-:W-:-:S05]  /*95f0*/  @!P3 LEA R20, R9, UR38, 0x1 ;  /* 0x000000260914bc11 */ /* 0x000fca000f8e08ff */
[----:B------:R-:W-:Y:S04]  /*9600*/  @!P3 LDGSTS.E.BYPASS.LTC128B.128 [R20+0x10c00], desc[UR42][R4.64], !P2 ;  /* 0x10c000000414bfae */ /* 0x000fe8000d101d6a */
[----:B------:R-:W-:Y:S04]  /*9610*/  @!P3 LDGSTS.E.BYPASS.LTC128B.128 [R20+0x14c00], desc[UR42][R4.64+0x80], !P0 ;  /* 0x14c000800414bfae */ /* 0x000fe8000c101d6a */
[----:B------:R1:W-:Y:S01]  /*9620*/  @!P3 LDGSTS.E.BYPASS.LTC128B.128 [R20+0x18c00], desc[UR42][R4.64+0x100], !P1 ;  /* 0x18c001000414bfae */ /* 0x0003e2000c901d6a */
[----:B------:R-:W-:Y:S01]  /*9630*/  ISETP.GE.AND P3, PT, R3, R6, PT ;  /* 0x000000060300720c */ /* 0x000fe20003f66270 */
[----:B0-----:R-:W-:-:S02]  /*9640*/  IMAD.MOV.U32 R3, RZ, RZ, R2 ;  /* 0x000000ffff037224 */ /* 0x001fc400078e0002 */
[----:B------:R-:W-:Y:S01]  /*9650*/  IMAD.MOV.U32 R2, RZ, RZ, R14 ;  /* 0x000000ffff027224 */ /* 0x000fe200078e000e */
[----:B-1----:R-:W0:Y:S09]  /*9660*/  SHFL.IDX PT, R4, R7, 0x3, 0x181f ;  /* 0x00781f0007047f89 */ /* 0x002e3200000e0000 */
[----:B------:R-:W-:Y:S01]  /*9670*/  @!P3 LEA R21, R9, UR38, 0x1 ;  /* 0x000000260915bc11 */ /* 0x000fe2000f8e08ff */
[----:B------:R-:W-:Y:S01]  /*9680*/  @!P3 IMAD.WIDE.U32 R2, R10, 0x2, R2 ;  /* 0x000000020a02b825 */ /* 0x000fe200078e0002 */
[----:B------:R-:W1:Y:S01]  /*9690*/  SHFL.IDX PT, R14, R0, 0x3, 0x181f ;  /* 0x00781f00000e7f89 */ /* 0x000e6200000e0000 */
[----:B------:R-:W-:-:S03]  /*96a0*/  IADD3 R5, R8, 0x30, RZ ;  /* 0x0000003008057810 */ /* 0x000fc60007ffe0ff */
[----:B------:R-:W-:Y:S04]  /*96b0*/  @!P3 LDGSTS.E.BYPASS.LTC128B.128 [R21+0x11400], desc[UR42][R2.64], !P2 ;  /* 0x114000000215bfae */ /* 0x000fe8000d101d6a */
[----:B------:R-:W-:Y:S04]  /*96c0*/  @!P3 LDGSTS.E.BYPASS.LTC128B.128 [R21+0x15400], desc[UR42][R2.64+0x80], !P0 ;  /* 0x154000800215bfae */ /* 0x000fe8000c101d6a */
[----:B------:R2:W-:Y:S01]  /*96d0*/  @!P3 LDGSTS.E.BYPASS.LTC128B.128 [R21+0x19400], desc[UR42][R2.64+0x100], !P1 ;  /* 0x194001000215bfae */ /* 0x0005e2000c901d6a */
[----:B------:R-:W-:Y:S01]  /*96e0*/  ISETP.GE.AND P3, PT, R5, R6, PT ;  /* 0x000000060500720c */ /* 0x000fe20003f66270 */
[----:B0-----:R-:W-:-:S02]  /*96f0*/  IMAD.MOV.U32 R5, RZ, RZ, R4 ;  /* 0x000000ffff057224 */ /* 0x001fc400078e0004 */
[----:B-1----:R-:W-:Y:S01]  /*9700*/  IMAD.MOV.U32 R4, RZ, RZ, R14 ;  /* 0x000000ffff047224 */ /* 0x002fe200078e000e */
[----:B--2---:R-:W0:Y:S09]  /*9710*/  SHFL.IDX PT, R2, R7, 0x4, 0x181f ;  /* 0x00981f0007027f89 */ /* 0x004e3200000e0000 */
[----:B------:R-:W-:Y:S01]  /*9720*/  @!P3 LEA R20, R9, UR38, 0x1 ;  /* 0x000000260914bc11 */ /* 0x000fe2000f8e08ff */
[----:B------:R-:W-:Y:S01]  /*9730*/  VIADD R3, R8, 0x40 ;  /* 0x0000004008037836 */ /* 0x000fe20000000000 */
[----:B------:R-:W1:Y:S01]  /*9740*/  SHFL.IDX PT, R14, R0, 0x4, 0x181f ;  /* 0x00981f00000e7f89 */ /* 0x000e6200000e0000 */
[----:B------:R-:W-:-:S05]  /*9750*/  @!P3 IMAD.WIDE.U32 R4, R10, 0x2, R4 ;  /* 0x000000020a04b825 */ /* 0x000fca00078e0004 */
[----:B------:R-:W-:Y:S04]  /*9760*/  @!P3 LDGSTS.E.BYPASS.LTC128B.128 [R20+0x11c00], desc[UR42][R4.64], !P2 ;  /* 0x11c000000414bfae */ /* 0x000fe8000d101d6a */
[----:B------:R-:W-:Y:S04]  /*9770*/  @!P3 LDGSTS.E.BYPASS.LTC128B.128 [R20+0x15c00], desc[UR42][R4.64+0x80], !P0 ;  /* 0x15c000800414bfae */ /* 0x000fe8000c101d6a */
[----:B------:R2:W-:Y:S01]  /*9780*/  @!P3 LDGSTS.E.BYPASS.LTC128B.128 [R20+0x19c00], desc[UR42][R4.64+0x100], !P1 ;  /* 0x19c001000414bfae */ /* 0x0005e2000c901d6a */
[----:B------:R-:W-:Y:S01]  /*9790*/  ISETP.GE.AND P3, PT, R3, R6, PT ;  /* 0x000000060300720c */ /* 0x000fe20003f66270 */
[----:B0-----:R-:W-:-:S02]  /*97a0*/  IMAD.MOV.U32 R3, RZ, RZ, R2 ;  /* 0x000000ffff037224 */ /* 0x001fc400078e0002 */
[----:B-1----:R-:W-:Y:S01]  /*97b0*/  IMAD.MOV.U32 R2, RZ, RZ, R14 ;  /* 0x000000ffff027224 */ /* 0x002fe200078e000e */
[----:B--2---:R-:W0:Y:S01]  /*97c0*/  SHFL.IDX PT, R4, R7, 0x5, 0x181f ;  /* 0x00b81f0007047f89 */ /* 0x004e2200000e0000 */
[----:B------:R-:W-:-:S08]  /*97d0*/  IADD3 R5, R8, 0x50, RZ ;  /* 0x0000005008057810 */ /* 0x000fd00007ffe0ff */
[----:B------:R-:W-:Y:S01]  /*97e0*/  @!P3 IMAD.WIDE.U32 R2, R10, 0x2, R2 ;  /* 0x000000020a02b825 */ /* 0x000fe200078e0002 */
[----:B------:R-:W-:Y:S01]  /*97f0*/  @!P3 LEA R21, R9, UR38, 0x1 ;  /* 0x000000260915bc11 */ /* 0x000fe2000f8e08ff */
[----:B------:R-:W1:Y:S04]  /*9800*/  SHFL.IDX PT, R14, R0, 0x5, 0x181f ;  /* 0x00b81f00000e7f89 */ /* 0x000e6800000e0000 */
        /* <DEDUP_REMOVED lines=17> */
[----:B--2---:R0:W1:Y:S09]  /*9920*/  SHFL.IDX PT, R4, R7, 0x7, 0x181f ;  /* 0x00f81f0007047f89 */ /* 0x00407200000e0000 */
[----:B------:R-:W-:Y:S01]  /*9930*/  @!P3 IMAD.WIDE.U32 R2, R10, 0x2, R2 ;  /* 0x000000020a02b825 */ /* 0x000fe200078e0002 */
[----:B------:R-:W-:Y:S01]  /*9940*/  @!P3 LEA R21, R9, UR38, 0x1 ;  /* 0x000000260915bc11 */ /* 0x000fe2000f8e08ff */
[----:B------:R0:W2:Y:S04]  /*9950*/  SHFL.IDX PT, R14, R0, 0x7, 0x181f ;  /* 0x00f81f00000e7f89 */ /* 0x0000a800000e0000 */
[----:B------:R0:W-:Y:S04]  /*9960*/  @!P3 LDGSTS.E.BYPASS.LTC128B.128 [R21+0x13400], desc[UR42][R2.64], !P2 ;  /* 0x134000000215bfae */ /* 0x0001e8000d101d6a */
[----:B------:R0:W-:Y:S04]  /*9970*/  @!P3 LDGSTS.E.BYPASS.LTC128B.128 [R21+0x17400], desc[UR42][R2.64+0x80], !P0 ;  /* 0x174000800215bfae */ /* 0x0001e8000c101d6a */
[----:B------:R0:W-:Y:S02]  /*9980*/  @!P3 LDGSTS.E.BYPASS.LTC128B.128 [R21+0x1b400], desc[UR42][R2.64+0x100], !P1 ;  /* 0x1b4001000215bfae */ /* 0x0001e4000c901d6a */
.L_x_144:
[----:B0-----:R-:W-:Y:S01]  /*9990*/  IADD3 R3, R8, 0x70, RZ ;  /* 0x0000007008037810 */ /* 0x001fe20007ffe0ff */
[----:B------:R-:W-:Y:S01]  /*99a0*/  BSSY B0, `(.L_x_51) ;  /* 0x000000d000007945 */ /* 0x000fe20003800000 */
[----:B--2---:R-:W-:Y:S02]  /*99b0*/  IMAD.MOV.U32 R2, RZ, RZ, R14 ;  /* 0x000000ffff027224 */ /* 0x004fe400078e000e */
[----:B------:R-:W-:Y:S01]  /*99c0*/  ISETP.GE.AND P3, PT, R3, R6, PT ;  /* 0x000000060300720c */ /* 0x000fe20003f66270 */
[----:B-1----:R-:W-:-:S12]  /*99d0*/  IMAD.MOV.U32 R3, RZ, RZ, R4 ;  /* 0x000000ffff037224 */ /* 0x002fd800078e0004 */
[----:B------:R-:W-:Y:S05]  /*99e0*/  @P3 BRA `(.L_x_52) ;  /* 0x0000000000203947 */ /* 0x000fea0003800000 */
[----:B------:R-:W-:Y:S01]  /*99f0*/  IMAD.WIDE.U32 R10, R10, 0x2, R2 ;  /* 0x000000020a0a7825 */ /* 0x000fe200078e0002 */
[----:B------:R-:W-:-:S05]  /*9a00*/  LEA R9, R9, UR38, 0x1 ;  /* 0x0000002609097c11 */ /* 0x000fca000f8e08ff */
[----:B------:R-:W-:Y:S01]  /*9a10*/  @!PT LDS RZ, [RZ] ;  /* 0x00000000fffff984 */ /* 0x000fe20000000800 */
[----:B------:R-:W-:Y:S01]  /*9a20*/  @!PT LDS RZ, [RZ] ;  /* 0x00000000fffff984 */ /* 0x000fe20000000800 */
[----:B------:R-:W-:Y:S01]  /*9a30*/  @!PT LDS RZ, [RZ] ;  /* 0x00000000fffff984 */ /* 0x000fe20000000800 */
[----:B------:R0:W-:Y:S04]  /*9a40*/  LDGSTS.E.BYPASS.LTC128B.128 [R9+0x13c00], desc[UR42][R10.64], !P2 ;  /* 0x13c000000a097fae */ /* 0x0001e8000d101d6a */
[----:B------:R0:W-:Y:S04]  /*9a50*/  LDGSTS.E.BYPASS.LTC128B.128 [R9+0x17c00], desc[UR42][R10.64+0x80], !P0 ;  /* 0x17c000800a097fae */ /* 0x0001e8000c101d6a */
[----:B------:R0:W-:Y:S02]  /*9a60*/  LDGSTS.E.BYPASS.LTC128B.128 [R9+0x1bc00], desc[UR42][R10.64+0x100], !P1 ;  /* 0x1bc001000a097fae */ /* 0x0001e4000c901d6a */
.L_x_52:
[----:B------:R-:W-:Y:S05]  /*9a70*/  BSYNC B0 ;  /* 0x0000000000007941 */ /* 0x000fea0003800000 */
.L_x_51:
[----:B------:R-:W-:Y:S01]  /*9a80*/  NOP ;  /* 0x0000000000007918 */ /* 0x000fe20000000000 */
[----:B------:R-:W-:Y:S01]  /*9a90*/  SYNCS.ARRIVE.TRANS64.RED.A0T1 RZ, [UR38+0x34800], RZ ;  /* 0x034800ffffff79a7 */ /* 0x000fe20008200426 */
[----:B------:R-:W-:Y:S01]  /*9aa0*/  IMAD.MOV.U32 R0, RZ, RZ, 0x1 ;  /* 0x00000001ff007424 */ /* 0x000fe200078e00ff */
[----:B------:R-:W-:Y:S04]  /*9ab0*/  ARRIVES.LDGSTSBAR.64.TRANSCNT [UR38+0x34800] ;  /* 0x03480000ff0079b0 */ /* 0x000fe80008000aa6 */
[----:B------:R-:W-:Y:S01]  /*9ac0*/  SHF.L.U32 R0, R0, 0x1f, RZ ;  /* 0x0000001f00007819 */ /* 0x000fe200000006ff */
[----:B------:R-:W-:Y:S01]  /*9ad0*/  NOP ;  /* 0x0000000000007918 */ /* 0x000fe20000000000 */
[----:B------:R-:W2:Y:S01]  /*9ae0*/  LDL.LU R4, [R1+0xc] ;  /* 0x00000c0001047983 */ /* 0x000ea20000300800 */
[----:B------:R-:W-:Y:S03]  /*9af0*/  SYNCS.ARRIVE.TRANS64.A1T0 RZ, [UR38+0x34800], RZ ;  /* 0x034800ffffff79a7 */ /* 0x000fe60008100026 */
[----:B------:R-:W3:Y:S01]  /*9b00*/  LDL R3, [R1+0x4] ;  /* 0x0000040001037983 */ /* 0x000ee20000100800 */
[----:B------:R-:W1:Y:S01]  /*9b10*/  SYNCS.PHASECHK.TRANS64.TRYWAIT P0, [UR38+0x34820], R0 ;  /* 0x03482000ff0075a7 */ /* 0x000e620008000166 */
[----:B--2---:R-:W-:-:S05]  /*9b20*/  VIADD R6, R4, 0xfffffffe ;  /* 0xfffffffe04067836 */ /* 0x004fca0000000000 */
[----:B---3--:R-:W-:Y:S01]  /*9b30*/  ISETP.GE.AND P1, PT, R6, R3, PT ;  /* 0x000000030600720c */ /* 0x008fe20003f26270 */
[----:B-1----:R-:W-:-:S12]  /*9b40*/  @!P0 BRA `(.L_x_53) ;  /* 0x0000003000188947 */ /* 0x002fd80003800000 */
.L_x_145:
[----:B0-----:R-:W-:Y:S01]  /*9b50*/  IMAD.MOV.U32 R10, RZ, RZ, 0x1 ;  /* 0x00000001ff0a7424 */ /* 0x001fe200078e00ff */
[----:B-1----:R-:W-:Y:S01]  /*9b60*/  MOV R0, RZ ;  /* 0x000000ff00007202 */ /* 0x002fe20000000f00 */
[----:B------:R-:W-:Y:S06]  /*9b70*/  @!P1 BRA `(.L_x_54) ;  /* 0x0000001800dc9947 */ /* 0x000fec0003800000 */
[----:B------:R-:W2:Y:S04]  /*9b80*/  LDL.LU R2, [R1+0x8] ;  /* 0x0000080001027983 */ /* 0x000ea80000300800 */
[----:B------:R-:W3:Y:S01]  /*9b90*/  LDL.LU R3, [R1+0x4] ;  /* 0x0000040001037983 */ /* 0x000ee20000300800 */
[----:B------:R-:W-:Y:S01]  /*9ba0*/  UIADD3 UR4, UR40, 0x1, URZ ;  /* 0x0000000128047890 */ /* 0x000fe2000fffe03f */
[----:B------:R-:W-:Y:S01]  /*9bb0*/  IMAD.MOV.U32 R10, RZ, RZ, 0x1 ;  /* 0x00000001ff0a7424 */ /* 0x000fe200078e00ff */
[----:B------:R-:W0:Y:S02]  /*9bc0*/  S2R R7, SR_TID.X ;  /* 0x0000000000077919 */ /* 0x000e240000002100 */
[----:B0-----:R-:W-:Y:S02]  /*9bd0*/  LOP3.LUT R9, R7, 0x1f, RZ, 0xc0, !PT ;  /* 0x0000001f07097812 */ /* 0x001fe400078ec0ff */
[----:B--2---:R-:W-:Y:S01]  /*9be0*/  IMAD R2, R2, UR4, RZ ;  /* 0x0000000402027c24 */ /* 0x004fe2000f8e02ff */
[----:B---3--:R-:W-:-:S04]  /*9bf0*/  LOP3.LUT R3, RZ, R3, RZ, 0x33, !PT ;  /* 0x00000003ff037212 */ /* 0x008fc800078e33ff */
[----:B------:R-:W-:-:S05]  /*9c00*/  VIMNMX R2, R2, UR39, PT ;  /* 0x0000002702027c48 */ /* 0x000fca000bfe0100 */
[----:B------:R-:W-:-:S05]  /*9c10*/  IMAD.MOV R4, RZ, RZ, -R2 ;  /* 0x000000ffff047224 */ /* 0x000fca00078e0a02 */
[----:B------:R-:W-:Y:S02]  /*9c20*/  VIADDMNMX R5, R4, 0x1, R3, !PT ;  /* 0x0000000104057846 */ /* 0x000fe40007800103 */
[----:B------:R-:W-:-:S03]  /*9c30*/  LOP3.LUT R3, RZ, R2, RZ, 0x33, !PT ;  /* 0x00000002ff037212 */ /* 0x000fc600078e33ff */
[----:B------:R-:W-:Y:S02]  /*9c40*/  VIADD R4, R5, 0xfffffffe ;  /* 0xfffffffe05047836 */ /* 0x000fe40000000000 */
[----:B------:R-:W-:-:S03]  /*9c50*/  IMAD.IADD R2, R2, 0x1, R5 ;  /* 0x0000000102027824 */ /* 0x000fc600078e0205 */
[----:B------:R-:W-:Y:S01]  /*9c60*/  ISETP.NE.AND P0, PT, R4, R3, PT ;  /* 0x000000030400720c */ /* 0x000fe20003f05270 */
[----:B------:R-:W-:Y:S01]  /*9c70*/  IMAD.MOV.U32 R4, RZ, RZ, R16 ;  /* 0x000000ffff047224 */ /* 0x000fe200078e0010 */
[----:B------:R-:W-:-:S11]  /*9c80*/  LOP3.LUT R11, R2, 0x1, RZ, 0xc0, !PT ;  /* 0x00000001020b7812 */ /* 0x000fd600078ec0ff */
[----:B------:R-:W-:Y:S05]  /*9c90*/  @!P0 BRA `(.L_x_55) ;  /* 0x00000010006c8947 */ /* 0x000fea0003800000 */
[----:B------:R-:W-:Y:S01]  /*9ca0*/  BSSY B0, `(.L_x_55) ;  /* 0x000011a000007945 */ /* 0x000fe20003800000 */
[----:B------:R-:W-:Y:S01]  /*9cb0*/  IADD3 R7, R2, -R11, RZ ;  /* 0x8000000b02077210 */ /* 0x000fe20007ffe0ff */
[----:B------:R-:W-:Y:S02]  /*9cc0*/  IMAD.MOV.U32 R8, RZ, RZ, 0x1 ;  /* 0x00000001ff087424 */ /* 0x000fe400078e00ff */
[----:B------:R-:W-:-:S07]  /*9cd0*/  IMAD.MOV.U32 R4, RZ, RZ, R16 ;  /* 0x000000ffff047224 */ /* 0x000fce00078e0010 */
.L_x_88:
[----:B------:R-:W-:Y:S01]  /*9ce0*/  LOP3.LUT P0, RZ, R17, 0x2, RZ, 0xc0, !PT ;  /* 0x0000000211ff7812 */ /* 0x000fe2000780c0ff */
[----:B------:R-:W-:Y:S01]  /*9cf0*/  VIADD R7, R7, 0xfffffffe ;  /* 0xfffffffe07077836 */ /* 0x000fe20000000000 */
[----:B------:R-:W-:Y:S04]  /*9d00*/  BSSY B1, `(.L_x_56) ;  /* 0x0000087000017945 */ /* 0x000fe80003800000 */
[----:B------:R-:W-:-:S07]  /*9d10*/  ISETP.NE.AND P1, PT, R7, RZ, PT ;  /* 0x000000ff0700720c */ /* 0x000fce0003f25270 */
[----:B------:R-:W-:Y:S06]  /*9d20*/  @!P0 BRA `(.L_x_57) ;  /* 0x0000000800108947 */ /* 0x000fec0003800000 */
[----:B------:R-:W-:Y:S01]  /*9d30*/  LOP3.LUT P0, RZ, R17, 0x1, RZ, 0xc0, !PT ;  /* 0x0000000111ff7812 */ /* 0x000fe2000780c0ff */
[----:B------:R-:W-:-:S12]  /*9d40*/  IMAD.MOV.U32 R10, RZ, RZ, R6 ;  /* 0x000000ffff0a7224 */ /* 0x000fd800078e0006 */
[----:B------:R-:W-:Y:S05]  /*9d50*/  @!P0 BRA `(.L_x_58) ;  /* 0x00000000004c8947 */ /* 0x000fea0003800000 */
[----:B------:R-:W2:Y:S01]  /*9d60*/  LDL R5, [R1] ;  /* 0x0000000001057983 */ /* 0x000ea20000100800 */
[----:B------:R-:W0:Y:S01]  /*9d70*/  LDC R10, c[0x0][0x43c] ;  /* 0x00010f00ff0a7b82 */ /* 0x000e220000000800 */
[----:B------:R-:W-:Y:S01]  /*9d80*/  ULDC.64 UR4, c[0x0][0x428] ;  /* 0x00010a0000047ab9 */ /* 0x000fe20000000a00 */
[----:B0-----:R-:W-:-:S13]  /*9d90*/  ISETP.NE.AND P0, PT, R10, 0x1, PT ;  /* 0x000000010a00780c */ /* 0x001fda0003f05270 */
[----:B------:R-:W0:Y:S02]  /*9da0*/  @P0 LDC.64 R2, c[0x0][0x440] ;  /* 0x00011000ff020b82 */ /* 0x000e240000000a00 */
[----:B0-----:R-:W-:-:S04]  /*9db0*/  @P0 IMAD.HI.U32 R4, R6, R2, RZ ;  /* 0x0000000206040227 */ /* 0x001fc800078e00ff */
[----:B------:R-:W-:Y:S01]  /*9dc0*/  IMAD.MOV.U32 R2, RZ, RZ, R6 ;  /* 0x000000ffff027224 */ /* 0x000fe200078e0006 */
[----:B------:R-:W-:-:S04]  /*9dd0*/  @P0 SHF.R.U32.HI R2, RZ, R3, R4 ;  /* 0x00000003ff020219 */ /* 0x000fc80000011604 */
[----:B------:R-:W-:-:S05]  /*9de0*/  IADD3 R3, -R2, RZ, RZ ;  /* 0x000000ff02037210 */ /* 0x000fca0007ffe1ff */
[----:B------:R-:W-:Y:S01]  /*9df0*/  IMAD R10, R10, R3, R6 ;  /* 0x000000030a0a7224 */ /* 0x000fe200078e0206 */
[----:B------:R-:W-:-:S03]  /*9e00*/  SHF.R.S32.HI R3, RZ, 0x1f, R2 ;  /* 0x0000001fff037819 */ /* 0x000fc60000011402 */
[----:B------:R-:W-:-:S04]  /*9e10*/  IMAD.WIDE.U32 R2, R19, UR4, R2 ;  /* 0x0000000413027c25 */ /* 0x000fc8000f8e0002 */
[----:B--2---:R-:W-:-:S04]  /*9e20*/  IMAD R4, R5, UR4, RZ ;  /* 0x0000000405047c24 */ /* 0x004fc8000f8e02ff */
[----:B------:R-:W-:Y:S01]  /*9e30*/  IMAD R5, R19, UR5, R4 ;  /* 0x0000000513057c24 */ /* 0x000fe2000f8e0204 */
[----:B------:R-:W-:Y:S02]  /*9e40*/  ULDC.64 UR4, c[0x0][0x418] ;  /* 0x0001060000047ab9 */ /* 0x000fe40000000a00 */
[----:B------:R-:W-:Y:S01]  /*9e50*/  LEA R4, P0, R2, UR4, 0x2 ;  /* 0x0000000402047c11 */ /* 0x000fe2000f8010ff */
[----:B------:R-:W-:-:S05]  /*9e60*/  IMAD.IADD R5, R5, 0x1, R3 ;  /* 0x0000000105057824 */ /* 0x000fca00078e0203 */
[----:B------:R-:W-:-:S05]  /*9e70*/  LEA.HI.X R5, R2, UR5, R5, 0x2, P0 ;  /* 0x0000000502057c11 */ /* 0x000fca00080f1405 */
[----:B------:R0:W5:Y:S02]  /*9e80*/  LDG.E R4, desc[UR42][R4.64] ;  /* 0x0000002a04047981 */ /* 0x000164000c1e1900 */
.L_x_58:
[----:B------:R-:W1:Y:S01]  /*9e90*/  S2R R2, SR_TID.X ;  /* 0x0000000000027919 */ /* 0x000e620000002100 */
[----:B------:R-:W-:Y:S01]  /*9ea0*/  BSSY B2, `(.L_x_59) ;  /* 0x0000006000027945 */ /* 0x000fe20003800000 */
[----:B-1----:R-:W-:Y:S02]  /*9eb0*/  LOP3.LUT R3, R2, 0x7f, RZ, 0xc0, !PT ;  /* 0x0000007f02037812 */ /* 0x002fe400078ec0ff */
[----:B------:R-:W-:Y:S02]  /*9ec0*/  SHF.L.U32 R2, R8, 0x1f, RZ ;  /* 0x0000001f08027819 */ /* 0x000fe400000006ff */
[----:B------:R-:W-:Y:S02]  /*9ed0*/  ISETP.NE.AND P2, PT, R3, RZ, PT ;  /* 0x000000ff0300720c */ /* 0x000fe40003f45270 */
[----:B------:R-:W1:Y:S02]  /*9ee0*/  SYNCS.PHASECHK.TRANS64.TRYWAIT P0, [UR38+0x34848], R2 ;  /* 0x03484802ff0075a7 */ /* 0x000e640008000166 */
[----:B-1----:R-:W-:Y:S09]  /*9ef0*/  @!P0 BRA `(.L_x_60) ;  /* 0x0000002c00448947 */ /* 0x002ff20003800000 */
.L_x_146:
[----:B------:R-:W-:Y:S05]  /*9f00*/  BSYNC B2 ;  /* 0x0000000000027941 */ /* 0x000fea0003800000 */
.L_x_59:
[----:B------:R-:W-:Y:S04]  /*9f10*/  BSSY B2, `(.L_x_61) ;  /* 0x0000007000027945 */ /* 0x000fe80003800000 */
[----:B------:R-:W-:Y:S05]  /*9f20*/  @P2 BRA `(.L_x_62) ;  /* 0x0000000000142947 */ /* 0x000fea0003800000 */
[----:B------:R-:W-:Y:S01]  /*9f30*/  ISETP.NE.AND P0, PT, R9, RZ, PT ;  /* 0x000000ff0900720c */ /* 0x000fe20003f05270 */
[----:B-1----:R-:W-:-:S04]  /*9f40*/  IMAD.MOV.U32 R3, RZ, RZ, 0xc000 ;  /* 0x0000c000ff037424 */ /* 0x002fc800078e00ff */
[----:B------:R2:W-:Y:S08]  /*9f50*/  SYNCS.ARRIVE.TRANS64 RZ, [UR38+0x34838], R3 ;  /* 0x03483803ffff79a7 */ /* 0x0005f00008000026 */
[----:B--2---:R-:W-:Y:S05]  /*9f60*/  @!P0 BRA `(.L_x_62) ;  /* 0x0000000000048947 */ /* 0x004fea0003800000 */
[----:B------:R-:W-:Y:S01]  /*9f70*/  BPT.TRAP 0x1 ;  /* 0x000000040000795c */ /* 0x000fe20000300000 */
.L_x_62:
[----:B------:R-:W-:Y:S05]  /*9f80*/  BSYNC B2 ;  /* 0x0000000000027941 */ /* 0x000fea0003800000 */
.L_x_61:
[----:B0-----:R-:W-:Y:S01]  /*9f90*/  IMAD.MOV.U32 R5, RZ, RZ, RZ ;  /* 0x000000ffff057224 */ /* 0x001fe200078e00ff */
[----:B------:R-:W-:Y:S01]  /*9fa0*/  ULDC.64 UR4, c[0x0][0x198] ;  /* 0x0000660000047ab9 */ /* 0x000fe20000000a00 */
[----:B------:R-:W-:Y:S01]  /*9fb0*/  PLOP3.LUT P0, PT, PT, PT, PT, 0x80, 0x0 ;  /* 0x000000000000781c */ /* 0x000fe20003f0f070 */
[----:B------:R-:W-:Y:S01]  /*9fc0*/  UIADD3 UR4, UP0, UR4, 0x370, URZ ;  /* 0x0000037004047890 */ /* 0x000fe2000ff1e03f */
[----:B-1----:R-:W-:Y:S01]  /*9fd0*/  IMAD.SHL.U32 R3, R10, 0x80, RZ ;  /* 0x000000800a037824 */ /* 0x002fe200078e00ff */
[----:B------:R-:W-:Y:S01]  /*9fe0*/  R2UR UR34, R5 ;  /* 0x00000000052272ca */ /* 0x000fe200000e0000 */
[----:B------:R-:W-:Y:S02]  /*9ff0*/  UIADD3 UR32, UR38, 0x28400, URZ ;  /* 0x0002840026207890 */ /* 0x000fe4000fffe03f */
[----:B------:R-:W-:Y:S02]  /*a000*/  UIADD3 UR33, UR38, 0x34838, URZ ;  /* 0x0003483826217890 */ /* 0x000fe4000fffe03f */
[----:B------:R-:W-:Y:S01]  /*a010*/  UIADD3.X UR5, URZ, UR5, URZ, UP0, !UPT ;  /* 0x000000053f057290 */ /* 0x000fe200087fe43f */
[----:B------:R-:W-:Y:S01]  /*a020*/  UMOV UR6, 0x0 ;  /* 0x0000000000067882 */ /* 0x000fe20000000000 */
[----:B------:R-:W-:-:S10]  /*a030*/  UMOV UR7, 0x14f00000 ;  /* 0x14f0000000077882 */ /* 0x000fd40000000000 */
.L_x_63:
[----:B------:R-:W-:-:S13]  /*a040*/  @P0 ELECT P3, URZ, PT ;  /* 0x00000000003f082f */ /* 0x000fda0003860000 */
[----:B-----5:R-:W-:Y:S02]  /*a050*/  @P3 R2UR UR37, R4 ;  /* 0x00000000042532ca */ /* 0x020fe400000e0000 */
[----:B------:R-:W-:Y:S02]  /*a060*/  @P3 R2UR UR35, R3 ;  /* 0x00000000032332ca */ /* 0x000fe400000e0000 */
[----:B------:R-:W-:Y:S02]  /*a070*/  @P3 PLOP3.LUT P0, PT, P3, PT, PT, 0x8, 0x0 ;  /* 0x000000000000381c */ /* 0x000fe40001f0e170 */
[----:B------:R-:W-:-:S09]  /*a080*/  PLOP3.LUT P3, PT, PT, PT, PT, 0x8, 0x0 ;  /* 0x000000000000781c */ /* 0x000fd20003f6e170 */
[----:B------:R0:W-:Y:S02]  /*a090*/  UTMALDG.4D [UR32], [UR4], desc[UR6] ;  /* 0x00000620040075b4 */ /* 0x0001e40008019000 */
[----:B0-----:R-:W-:Y:S05]  /*a0a0*/  @P0 BRA.U.ANY `(.L_x_63) ;  /* 0xfffffffd00e40947 */ /* 0x001fea000393ffff */
[----:B------:R-:W-:Y:S01]  /*a0b0*/  IMAD.MOV.U32 R12, RZ, RZ, 0x40 ;  /* 0x00000040ff0c7424 */ /* 0x000fe200078e00ff */
[----:B------:R-:W-:Y:S01]  /*a0c0*/  PLOP3.LUT P0, PT, PT, PT, PT, 0x80, 0x0 ;  /* 0x000000000000781c */ /* 0x000fe20003f0f070 */
[----:B------:R-:W-:Y:S01]  /*a0d0*/  UIADD3 UR8, UR38, 0x2c400, URZ ;  /* 0x0002c40026087890 */ /* 0x000fe2000fffe03f */
[----:B------:R-:W-:Y:S02]  /*a0e0*/  UMOV UR6, 0x0 ;  /* 0x0000000000067882 */ /* 0x000fe40000000000 */
[----:B------:R-:W-:Y:S01]  /*a0f0*/  R2UR UR10, R12 ;  /* 0x000000000c0a72ca */ /* 0x000fe200000e0000 */
[----:B------:R-:W-:-:S14]  /*a100*/  UMOV UR7, 0x14f00000 ;  /* 0x14f0000000077882 */ /* 0x000fdc0000000000 */
.L_x_64:
[----:B------:R-:W-:-:S13]  /*a110*/  @P0 ELECT P3, URZ, PT ;  /* 0x00000000003f082f */ /* 0x000fda0003860000 */
[----:B------:R-:W-:Y:S01]  /*a120*/  @P3 R2UR UR13, R4 ;  /* 0x00000000040d32ca */ /* 0x000fe200000e0000 */
[----:B------:R-:W-:Y:S01]  /*a130*/  UMOV UR9, UR33 ;  /* 0x0000002100097c82 */ /* 0x000fe20008000000 */
[----:B------:R-:W-:Y:S01]  /*a140*/  @P3 R2UR UR11, R3 ;  /* 0x00000000030b32ca */ /* 0x000fe200000e0000 */
[----:B------:R-:W-:Y:S01]  /*a150*/  UMOV UR12, UR36 ;  /* 0x00000024000c7c82 */ /* 0x000fe20008000000 */
[----:B------:R-:W-:Y:S02]  /*a160*/  @P3 PLOP3.LUT P0, PT, P3, PT, PT, 0x8, 0x0 ;  /* 0x000000000000381c */ /* 0x000fe40001f0e170 */
[----:B------:R-:W-:-:S09]  /*a170*/  PLOP3.LUT P3, PT, PT, PT, PT, 0x8, 0x0 ;  /* 0x000000000000781c */ /* 0x000fd20003f6e170 */
[----:B------:R0:W-:Y:S02]  /*a180*/  UTMALDG.4D [UR8], [UR4], desc[UR6] ;  /* 0x00000608040075b4 */ /* 0x0001e40008019000 */
[----:B0-----:R-:W-:Y:S05]  /*a190*/  @P0 BRA.U.ANY `(.L_x_64) ;  /* 0xfffffffd00dc0947 */ /* 0x001fea000393ffff */
[----:B------:R-:W-:Y:S01]  /*a1a0*/  PLOP3.LUT P0, PT, PT, PT, PT, 0x80, 0x0 ;  /* 0x000000000000781c */ /* 0x000fe20003f0f070 */
[----:B------:R-:W-:Y:S01]  /*a1b0*/  UIADD3 UR8, UR38, 0x30400, URZ ;  /* 0x0003040026087890 */ /* 0x000fe2000fffe03f */
[----:B------:R-:W-:Y:S01]  /*a1c0*/  UMOV UR6, 0x0 ;  /* 0x0000000000067882 */ /* 0x000fe20000000000 */
[----:B------:R-:W-:Y:S01]  /*a1d0*/  UMOV UR7, 0x14f00000 ;  /* 0x14f0000000077882 */ /* 0x000fe20000000000 */
[----:B------:R-:W-:-:S09]  /*a1e0*/  UMOV UR10, 0x80 ;  /* 0x00000080000a7882 */ /* 0x000fd20000000000 */
.L_x_65:
        /* <DEDUP_REMOVED lines=9> */
[----:B------:R-:W0:Y:S01]  /*a280*/  SYNCS.PHASECHK.TRANS64.TRYWAIT P0, [UR38+0x34860], R2 ;  /* 0x03486002ff0075a7 */ /* 0x000e220008000166 */
[----:B------:R-:W-:Y:S04]  /*a290*/  BSSY B2, `(.L_x_66) ;  /* 0x0000002000027945 */ /* 0x000fe80003800000 */
[----:B0-----:R-:W-:Y:S05]  /*a2a0*/  @!P0 BRA `(.L_x_67) ;  /* 0x0000002800708947 */ /* 0x001fea0003800000 */
.L_x_147:
[----:B------:R-:W-:Y:S05]  /*a2b0*/  BSYNC B2 ;  /* 0x0000000000027941 */ /* 0x000fea0003800000 */
.L_x_66:
[----:B------:R-:W-:Y:S01]  /*a2c0*/  BSSY B2, `(.L_x_68) ;  /* 0x0000009000027945 */ /* 0x000fe20003800000 */
[----:B0-----:R-:W-:Y:S01]  /*a2d0*/  MOV R2, 0x0 ;  /* 0x0000000000027802 */ /* 0x001fe20000000f00 */
[----:B------:R-:W-:Y:S02]  /*a2e0*/  IMAD.MOV.U32 R3, RZ, RZ, 0x14f00000 ;  /* 0x14f00000ff037424 */ /* 0x000fe400078e00ff */
[----:B------:R-:W-:Y:S05]  /*a2f0*/  @P2 BRA `(.L_x_69) ;  /* 0x0000000000142947 */ /* 0x000fea0003800000 */
[----:B------:R-:W-:Y:S01]  /*a300*/  ISETP.NE.AND P0, PT, R9, RZ, PT ;  /* 0x000000ff0900720c */ /* 0x000fe20003f05270 */
[----:B------:R-:W-:-:S04]  /*a310*/  IMAD.MOV.U32 R13, RZ, RZ, 0x8000 ;  /* 0x00008000ff0d7424 */ /* 0x000fc800078e00ff */
[----:B------:R0:W-:Y:S08]  /*a320*/  SYNCS.ARRIVE.TRANS64 RZ, [UR38+0x34850], R13 ;  /* 0x0348500dffff79a7 */ /* 0x0001f00008000026 */
[----:B0-----:R-:W-:Y:S05]  /*a330*/  @!P0 BRA `(.L_x_69) ;  /* 0x0000000000048947 */ /* 0x001fea0003800000 */
[----:B------:R-:W-:Y:S01]  /*a340*/  BPT.TRAP 0x1 ;  /* 0x000000040000795c */ /* 0x000fe20000300000 */
.L_x_69:
[----:B------:R-:W-:Y:S05]  /*a350*/  BSYNC B2 ;  /* 0x0000000000027941 */ /* 0x000fea0003800000 */
.L_x_68:
[----:B------:R-:W-:Y:S01]  /*a360*/  R2UR UR6, R2 ;  /* 0x00000000020672ca */ /* 0x000fe200000e0000 */
[----:B------:R-:W-:Y:S01]  /*a370*/  ULDC.64 UR4, c[0x0][0x198] ;  /* 0x0000660000047ab9 */ /* 0x000fe20000000a00 */
[----:B------:R-:W-:Y:S01]  /*a380*/  R2UR UR7, R3 ;  /* 0x00000000030772ca */ /* 0x000fe200000e0000 */
[----:B------:R-:W-:Y:S01]  /*a390*/  UIADD3 UR4, UP0, UR4, 0x470, URZ ;  /* 0x0000047004047890 */ /* 0x000fe2000ff1e03f */
[----:B------:R-:W-:Y:S01]  /*a3a0*/  R2UR UR10, R5 ;  /* 0x00000000050a72ca */ /* 0x000fe200000e0000 */
[----:B------:R-:W-:Y:S01]  /*a3b0*/  IMAD.SHL.U32 R5, R18, 0x80, RZ ;  /* 0x0000008012057824 */ /* 0x000fe200078e00ff */
[----:B------:R-:W-:Y:S01]  /*a3c0*/  PLOP3.LUT P0, PT, PT, PT, PT, 0x80, 0x0 ;  /* 0x000000000000781c */ /* 0x000fe20003f0f070 */
[----:B------:R-:W-:Y:S02]  /*a3d0*/  UIADD3 UR8, UR38, 0x400, URZ ;  /* 0x0000040026087890 */ /* 0x000fe4000fffe03f */
[----:B------:R-:W-:Y:S02]  /*a3e0*/  UIADD3 UR9, UR38, 0x34850, URZ ;  /* 0x0003485026097890 */ /* 0x000fe4000fffe03f */
[----:B------:R-:W-:-:S12]  /*a3f0*/  UIADD3.X UR5, URZ, UR5, URZ, UP0, !UPT ;  /* 0x000000053f057290 */ /* 0x000fd800087fe43f */
.L_x_70:
[----:B------:R-:W-:-:S13]  /*a400*/  @P0 ELECT P2, URZ, PT ;  /* 0x00000000003f082f */ /* 0x000fda0003840000 */
[----:B------:R-:W-:Y:S01]  /*a410*/  @P2 R2UR UR13, R16 ;  /* 0x00000000100d22ca */ /* 0x000fe200000e0000 */
[----:B------:R-:W-:Y:S01]  /*a420*/  UMOV UR12, UR36 ;  /* 0x00000024000c7c82 */ /* 0x000fe20008000000 */
[----:B------:R-:W-:Y:S02]  /*a430*/  @P2 R2UR UR11, R5 ;  /* 0x00000000050b22ca */ /* 0x000fe400000e0000 */
[----:B------:R-:W-:Y:S02]  /*a440*/  @P2 PLOP3.LUT P0, PT, P2, PT, PT, 0x8, 0x0 ;  /* 0x000000000000281c */ /* 0x000fe4000170e170 */
[----:B------:R-:W-:-:S09]  /*a450*/  PLOP3.LUT P2, PT, PT, PT, PT, 0x8, 0x0 ;  /* 0x000000000000781c */ /* 0x000fd20003f4e170 */
[----:B------:R0:W-:Y:S02]  /*a460*/  UTMALDG.4D [UR8], [UR4], desc[UR6] ;  /* 0x00000608040075b4 */ /* 0x0001e40008019000 */
[----:B0-----:R-:W-:Y:S05]  /*a470*/  @P0 BRA.U.ANY `(.L_x_70) ;  /* 0xfffffffd00e00947 */ /* 0x001fea000393ffff */
[----:B------:R-:W-:Y:S01]  /*a480*/  R2UR UR6, R2 ;  /* 0x00000000020672ca */ /* 0x000fe200000e0000 */
[----:B------:R-:W-:Y:S01]  /*a490*/  UIADD3 UR8, UR38, 0x4400, URZ ;  /* 0x0000440026087890 */ /* 0x000fe2000fffe03f */
[----:B------:R-:W-:Y:S02]  /*a4a0*/  R2UR UR7, R3 ;  /* 0x00000000030772ca */ /* 0x000fe400000e0000 */
[----:B------:R-:W-:Y:S02]  /*a4b0*/  R2UR UR10, R12 ;  /* 0x000000000c0a72ca */ /* 0x000fe400000e0000 */
[----:B------:R-:W-:-:S13]  /*a4c0*/  PLOP3.LUT P0, PT, PT, PT, PT, 0x80, 0x0 ;  /* 0x000000000000781c */ /* 0x000fda0003f0f070 */
.L_x_71:
        /* <DEDUP_REMOVED lines=8> */
[----:B------:R-:W-:Y:S02]  /*a550*/  IMAD.MOV.U32 R18, RZ, RZ, R10 ;  /* 0x000000ffff127224 */ /* 0x000fe400078e000a */
[----:B------:R-:W-:-:S07]  /*a560*/  IMAD.MOV.U32 R16, RZ, RZ, R4 ;  /* 0x000000ffff107224 */ /* 0x000fce00078e0004 */
.L_x_57:
[----:B------:R-:W-:Y:S05]  /*a570*/  BSYNC B1 ;  /* 0x0000000000017941 */ /* 0x000fea0003800000 */
.L_x_56:
[----:B------:R-:W-:Y:S01]  /*a580*/  LOP3.LUT P0, RZ, R17, 0x2, RZ, 0xc0, !PT ;  /* 0x0000000211ff7812 */ /* 0x000fe2000780c0ff */
[----:B------:R-:W-:Y:S01]  /*a590*/  BSSY B1, `(.L_x_72) ;  /* 0x0000087000017945 */ /* 0x000fe20003800000 */
[----:B------:R-:W-:-:S11]  /*a5a0*/  LOP3.LUT R10, R8, 0x1, RZ, 0x3c, !PT ;  /* 0x00000001080a7812 */ /* 0x000fd600078e3cff */
[----:B------:R-:W-:Y:S05]  /*a5b0*/  @!P0 BRA `(.L_x_73) ;  /* 0x0000000800108947 */ /* 0x000fea0003800000 */
[----:B------:R-:W-:Y:S02]  /*a5c0*/  LOP3.LUT P0, RZ, R17, 0x1, RZ, 0xc0, !PT ;  /* 0x0000000111ff7812 */ /* 0x000fe4000780c0ff */
[----:B------:R-:W-:-:S11]  /*a5d0*/  IADD3 R12, R6, -0x1, RZ ;  /* 0xffffffff060c7810 */ /* 0x000fd60007ffe0ff */
        /* <DEDUP_REMOVED lines=8> */
[----:B------:R-:W-:-:S05]  /*a660*/  @P0 SHF.R.U32.HI R2, RZ, R3, R4 ;  /* 0x00000003ff020219 */ /* 0x000fca0000011604 */
[----:B------:R-:W-:-:S04]  /*a670*/  IMAD.MOV R3, RZ, RZ, -R2 ;  /* 0x000000ffff037224 */ /* 0x000fc800078e0a02 */
[----:B------:R-:W-:Y:S01]  /*a680*/  IMAD R12, R5, R3, R12 ;  /* 0x00000003050c7224 */ /* 0x000fe200078e020c */
[----:B------:R-:W-:-:S03]  /*a690*/  SHF.R.S32.HI R3, RZ, 0x1f, R2 ;  /* 0x0000001fff037819 */ /* 0x000fc60000011402 */
[----:B------:R-:W-:-:S04]  /*a6a0*/  IMAD.WIDE.U32 R2, R19, UR4, R2 ;  /* 0x0000000413027c25 */ /* 0x000fc8000f8e0002 */
[----:B--2---:R-:W-:-:S04]  /*a6b0*/  IMAD R4, R13, UR4, RZ ;  /* 0x000000040d047c24 */ /* 0x004fc8000f8e02ff */
[----:B------:R-:W-:Y:S01]  /*a6c0*/  IMAD R4, R19, UR5, R4 ;  /* 0x0000000513047c24 */ /* 0x000fe2000f8e0204 */
[----:B------:R-:W-:-:S03]  /*a6d0*/  ULDC.64 UR4, c[0x0][0x418] ;  /* 0x0001060000047ab9 */ /* 0x000fc60000000a00 */
[----:B------:R-:W-:Y:S01]  /*a6e0*/  IMAD.IADD R3, R4, 0x1, R3 ;  /* 0x0000000104037824 */ /* 0x000fe200078e0203 */
[----:B------:R-:W-:-:S04]  /*a6f0*/  LEA R4, P0, R2, UR4, 0x2 ;  /* 0x0000000402047c11 */ /* 0x000fc8000f8010ff */
[----:B------:R-:W-:-:S05]  /*a700*/  LEA.HI.X R5, R2, UR5, R3, 0x2, P0 ;  /* 0x0000000502057c11 */ /* 0x000fca00080f1403 */
[----:B------:R0:W5:Y:S04]  /*a710*/  LDG.E R4, desc[UR42][R4.64] ;  /* 0x0000002a04047981 */ /* 0x000168000c1e1900 */
.L_x_74:
[----:B------:R-:W1:Y:S01]  /*a720*/  S2R R2, SR_TID.X ;  /* 0x0000000000027919 */ /* 0x000e620000002100 */
[----:B------:R-:W-:Y:S01]  /*a730*/  BSSY B2, `(.L_x_75) ;  /* 0x0000006000027945 */ /* 0x000fe20003800000 */
[----:B-1----:R-:W-:Y:S02]  /*a740*/  LOP3.LUT R3, R2, 0x7f, RZ, 0xc0, !PT ;  /* 0x0000007f02037812 */ /* 0x002fe400078ec0ff */
[----:B------:R-:W-:Y:S02]  /*a750*/  SHF.L.U32 R2, R10, 0x1f, RZ ;  /* 0x0000001f0a027819 */ /* 0x000fe400000006ff */
[----:B------:R-:W-:Y:S02]  /*a760*/  ISETP.NE.AND P2, PT, R3, RZ, PT ;  /* 0x000000ff0300720c */ /* 0x000fe40003f45270 */
[----:B------:R-:W1:Y:S02]  /*a770*/  SYNCS.PHASECHK.TRANS64.TRYWAIT P0, [UR38+0x34840], R2 ;  /* 0x03484002ff0075a7 */ /* 0x000e640008000166 */
[----:B-1----:R-:W-:Y:S09]  /*a780*/  @!P0 BRA `(.L_x_76) ;  /* 0x0000002400508947 */ /* 0x002ff20003800000 */
.L_x_148:
[----:B------:R-:W-:Y:S05]  /*a790*/  BSYNC B2 ;  /* 0x0000000000027941 */ /* 0x000fea0003800000 */
.L_x_75:
[----:B------:R-:W-:Y:S04]  /*a7a0*/  BSSY B2, `(.L_x_77) ;  /* 0x0000007000027945 */ /* 0x000fe80003800000 */
[----:B------:R-:W-:Y:S05]  /*a7b0*/  @P2 BRA `(.L_x_78) ;  /* 0x0000000000142947 */ /* 0x000fea0003800000 */
[----:B------:R-:W-:Y:S01]  /*a7c0*/  ISETP.NE.AND P0, PT, R9, RZ, PT ;  /* 0x000000ff0900720c */ /* 0x000fe20003f05270 */
[----:B-1----:R-:W-:-:S04]  /*a7d0*/  IMAD.MOV.U32 R2, RZ, RZ, 0xc000 ;  /* 0x0000c000ff027424 */ /* 0x002fc800078e00ff */
[----:B------:R2:W-:Y:S08]  /*a7e0*/  SYNCS.ARRIVE.TRANS64 RZ, [UR38+0x34830], R2 ;  /* 0x03483002ffff79a7 */ /* 0x0005f00008000026 */
[----:B--2---:R-:W-:Y:S05]  /*a7f0*/  @!P0 BRA `(.L_x_78) ;  /* 0x0000000000048947 */ /* 0x004fea0003800000 */
[----:B------:R-:W-:Y:S01]  /*a800*/  BPT.TRAP 0x1 ;  /* 0x000000040000795c */ /* 0x000fe20000300000 */
.L_x_78:
[----:B------:R-:W-:Y:S05]  /*a810*/  BSYNC B2 ;  /* 0x0000000000027941 */ /* 0x000fea0003800000 */
.L_x_77:
[----:B0-----:R-:W-:Y:S01]  /*a820*/  IMAD.MOV.U32 R5, RZ, RZ, RZ ;  /* 0x000000ffff057224 */ /* 0x001fe200078e00ff */
[----:B------:R-:W-:Y:S01]  /*a830*/  ULDC.64 UR4, c[0x0][0x198] ;  /* 0x0000660000047ab9 */ /* 0x000fe20000000a00 */
[----:B------:R-:W-:Y:S01]  /*a840*/  PLOP3.LUT P0, PT, PT, PT, PT, 0x80, 0x0 ;  /* 0x000000000000781c */ /* 0x000fe20003f0f070 */
[----:B------:R-:W-:Y:S01]  /*a850*/  UIADD3 UR4, UP0, UR4, 0x370, URZ ;  /* 0x0000037004047890 */ /* 0x000fe2000ff1e03f */
[----:B-1----:R-:W-:Y:S01]  /*a860*/  SHF.L.U32 R2, R12, 0x7, RZ ;  /* 0x000000070c027819 */ /* 0x002fe200000006ff */
[----:B------:R-:W-:Y:S01]  /*a870*/  UIADD3 UR8, UR38, 0x1c400, URZ ;  /* 0x0001c40026087890 */ /* 0x000fe2000fffe03f */
[----:B------:R-:W-:Y:S01]  /*a880*/  R2UR UR10, R5 ;  /* 0x00000000050a72ca */ /* 0x000fe200000e0000 */
[----:B------:R-:W-:Y:S02]  /*a890*/  UIADD3 UR9, UR38, 0x34830, URZ ;  /* 0x0003483026097890 */ /* 0x000fe4000fffe03f */
[----:B------:R-:W-:Y:S01]  /*a8a0*/  UIADD3.X UR5, URZ, UR5, URZ, UP0, !UPT ;  /* 0x000000053f057290 */ /* 0x000fe200087fe43f */
[----:B------:R-:W-:Y:S01]  /*a8b0*/  UMOV UR6, 0x0 ;  /* 0x0000000000067882 */ /* 0x000fe20000000000 */
[----:B------:R-:W-:-:S10]  /*a8c0*/  UMOV UR7, 0x14f00000 ;  /* 0x14f0000000077882 */ /* 0x000fd40000000000 */
.L_x_79:
[----:B------:R-:W-:-:S13]  /*a8d0*/  @P0 ELECT P3, URZ, PT ;  /* 0x00000000003f082f */ /* 0x000fda0003860000 */
[----:B-----5:R-:W-:Y:S01]  /*a8e0*/  @P3 R2UR UR13, R4 ;  /* 0x00000000040d32ca */ /* 0x020fe200000e0000 */
[----:B------:R-:W-:Y:S01]  /*a8f0*/  UMOV UR12, UR36 ;  /* 0x00000024000c7c82 */ /* 0x000fe20008000000 */
        /* <DEDUP_REMOVED lines=11> */
.L_x_80:
        /* <DEDUP_REMOVED lines=13> */
.L_x_81:
        /* <DEDUP_REMOVED lines=8> */
[----:B------:R-:W-:Y:S01]  /*ab00*/  SHF.L.U32 R2, R8, 0x1f, RZ ;  /* 0x0000001f08027819 */ /* 0x000fe200000006ff */
[----:B------:R-:W-:Y:S03]  /*ab10*/  BSSY B2, `(.L_x_82) ;  /* 0x0000003000027945 */ /* 0x000fe60003800000 */
[----:B------:R-:W0:Y:S02]  /*ab20*/  SYNCS.PHASECHK.TRANS64.TRYWAIT P0, [UR38+0x34868], R2 ;  /* 0x03486802ff0075a7 */ /* 0x000e240008000166 */
[----:B0-----:R-:W-:Y:S05]  /*ab30*/  @!P0 BRA `(.L_x_83) ;  /* 0x00000020007c8947 */ /* 0x001fea0003800000 */
.L_x_149:
[----:B------:R-:W-:Y:S05]  /*ab40*/  BSYNC B2 ;  /* 0x0000000000027941 */ /* 0x000fea0003800000 */
.L_x_82:
[----:B------:R-:W-:Y:S01]  /*ab50*/  BSSY B2, `(.L_x_84) ;  /* 0x0000009000027945 */ /* 0x000fe20003800000 */
[----:B0-----:R-:W-:Y:S02]  /*ab60*/  IMAD.MOV.U32 R2, RZ, RZ, 0x0 ;  /* 0x00000000ff027424 */ /* 0x001fe400078e00ff */
[----:B------:R-:W-:Y:S01]  /*ab70*/  IMAD.MOV.U32 R3, RZ, RZ, 0x14f00000 ;  /* 0x14f00000ff037424 */ /* 0x000fe200078e00ff */
[----:B------:R-:W-:Y:S06]  /*ab80*/  @P2 BRA `(.L_x_85) ;  /* 0x0000000000142947 */ /* 0x000fec0003800000 */
[----:B------:R-:W-:Y:S01]  /*ab90*/  ISETP.NE.AND P0, PT, R9, RZ, PT ;  /* 0x000000ff0900720c */ /* 0x000fe20003f05270 */
[----:B------:R-:W-:-:S04]  /*aba0*/  IMAD.MOV.U32 R8, RZ, RZ, 0x8000 ;  /* 0x00008000ff087424 */ /* 0x000fc800078e00ff */
[----:B------:R0:W-:Y:S08]  /*abb0*/  SYNCS.ARRIVE.TRANS64 RZ, [UR38+0x34858], R8 ;  /* 0x03485808ffff79a7 */ /* 0x0001f00008000026 */
[----:B0-----:R-:W-:Y:S05]  /*abc0*/  @!P0 BRA `(.L_x_85) ;  /* 0x0000000000048947 */ /* 0x001fea0003800000 */
[----:B------:R-:W-:Y:S01]  /*abd0*/  BPT.TRAP 0x1 ;  /* 0x000000040000795c */ /* 0x000fe20000300000 */
.L_x_85:
[----:B------:R-:W-:Y:S05]  /*abe0*/  BSYNC B2 ;  /* 0x0000000000027941 */ /* 0x000fea0003800000 */
.L_x_84:
        /* <DEDUP_REMOVED lines=10> */
.L_x_86:
        /* <DEDUP_REMOVED lines=13> */
.L_x_87:
        /* <DEDUP_REMOVED lines=8> */
[----:B------:R-:W-:Y:S01]  /*ade0*/  MOV R18, R12 ;  /* 0x0000000c00127202 */ /* 0x000fe20000000f00 */
[----:B------:R-:W-:-:S07]  /*adf0*/  IMAD.MOV.U32 R16, RZ, RZ, R4 ;  /* 0x000000ffff107224 */ /* 0x000fce00078e0004 */
.L_x_73:
[----:B------:R-:W-:Y:S05]  /*ae00*/  BSYNC B1 ;  /* 0x0000000000017941 */ /* 0x000fea0003800000 */
.L_x_72:
[----:B------:R-:W-:Y:S02]  /*ae10*/  VIADD R6, R6, 0xfffffffe ;  /* 0xfffffffe06067836 */ /* 0x000fe40000000000 */
[----:B------:R-:W-:Y:S01]  /*ae20*/  IMAD.MOV.U32 R8, RZ, RZ, R10 ;  /* 0x000000ffff087224 */ /* 0x000fe200078e000a */
[----:B------:R-:W-:Y:S06]  /*ae30*/  @P1 BRA `(.L_x_88) ;  /* 0xffffffec00a81947 */ /* 0x000fec000383ffff */
[----:B------:R-:W-:Y:S05]  /*ae40*/  BSYNC B0 ;  /* 0x0000000000007941 */ /* 0x000fea0003800000 */
.L_x_55:
[----:B------:R-:W-:Y:S01]  /*ae50*/  ISETP.NE.AND P0, PT, R11, RZ, PT ;  /* 0x000000ff0b00720c */ /* 0x000fe20003f05270 */
[----:B------:R-:W-:-:S12]  /*ae60*/  BSSY B0, `(.L_x_54) ;  /* 0x0000088000007945 */ /* 0x000fd80003800000 */
[----:B------:R-:W-:Y:S05]  /*ae70*/  @!P0 BRA `(.L_x_89) ;  /* 0x0000000800188947 */ /* 0x000fea0003800000 */
[----:B------:R-:W-:Y:S01]  /*ae80*/  LOP3.LUT P1, RZ, R17, 0x2, RZ, 0xc0, !PT ;  /* 0x0000000211ff7812 */ /* 0x000fe2000782c0ff */
[----:B------:R-:W-:-:S12]  /*ae90*/  IMAD.MOV.U32 R0, RZ, RZ, 0x1 ;  /* 0x00000001ff007424 */ /* 0x000fd800078e00ff */
[----:B------:R-:W-:Y:S05]  /*aea0*/  @!P1 BRA `(.L_x_89) ;  /* 0x00000008000c9947 */ /* 0x000fea0003800000 */
[----:B------:R-:W-:-:S13]  /*aeb0*/  LOP3.LUT P1, RZ, R17, 0x1, RZ, 0xc0, !PT ;  /* 0x0000000111ff7812 */ /* 0x000fda000782c0ff */
[----:B------:R-:W-:Y:S05]  /*aec0*/  @!P1 BRA `(.L_x_90) ;  /* 0x0000000000509947 */ /* 0x000fea0003800000 */
[----:B------:R-:W2:Y:S01]  /*aed0*/  LDL.LU R5, [R1] ;  /* 0x0000000001057983 */ /* 0x000ea20000300800 */
[----:B------:R-:W0:Y:S01]  /*aee0*/  LDC R8, c[0x0][0x43c] ;  /* 0x00010f00ff087b82 */ /* 0x000e220000000800 */
[----:B------:R-:W-:Y:S01]  /*aef0*/  IMAD.MOV.U32 R7, RZ, RZ, R6 ;  /* 0x000000ffff077224 */ /* 0x000fe200078e0006 */
[----:B------:R-:W-:Y:S01]  /*af00*/  ULDC.64 UR4, c[0x0][0x428] ;  /* 0x00010a0000047ab9 */ /* 0x000fe20000000a00 */
[----:B0-----:R-:W-:-:S13]  /*af10*/  ISETP.NE.AND P0, PT, R8, 0x1, PT ;  /* 0x000000010800780c */ /* 0x001fda0003f05270 */
[----:B------:R-:W0:Y:S02]  /*af20*/  @P0 LDC.64 R2, c[0x0][0x440] ;  /* 0x00011000ff020b82 */ /* 0x000e240000000a00 */
[----:B0-----:R-:W-:-:S05]  /*af30*/  @P0 IMAD.HI.U32 R2, R6, R2, RZ ;  /* 0x0000000206020227 */ /* 0x001fca00078e00ff */
[----:B------:R-:W-:-:S04]  /*af40*/  @P0 SHF.R.U32.HI R7, RZ, R3, R2 ;  /* 0x00000003ff070219 */ /* 0x000fc80000011602 */
[----:B------:R-:W-:Y:S01]  /*af50*/  SHF.R.S32.HI R3, RZ, 0x1f, R7 ;  /* 0x0000001fff037819 */ /* 0x000fe20000011407 */
[----:B--2---:R-:W-:-:S04]  /*af60*/  IMAD R2, R5, UR4, RZ ;  /* 0x0000000405027c24 */ /* 0x004fc8000f8e02ff */
[----:B------:R-:W-:Y:S01]  /*af70*/  IMAD R5, R19, UR5, R2 ;  /* 0x0000000513057c24 */ /* 0x000fe2000f8e0202 */
[----:B------:R-:W-:-:S05]  /*af80*/  MOV R2, R7 ;  /* 0x0000000700027202 */ /* 0x000fca0000000f00 */
[----:B------:R-:W-:Y:S01]  /*af90*/  IMAD.WIDE.U32 R2, R19, UR4, R2 ;  /* 0x0000000413027c25 */ /* 0x000fe2000f8e0002 */
[----:B------:R-:W-:-:S03]  /*afa0*/  ULDC.64 UR4, c[0x0][0x418] ;  /* 0x0001060000047ab9 */ /* 0x000fc60000000a00 */
[----:B------:R-:W-:Y:S01]  /*afb0*/  IMAD.IADD R3, R5, 0x1, R3 ;  /* 0x0000000105037824 */ /* 0x000fe200078e0203 */
[----:B------:R-:W-:-:S04]  /*afc0*/  LEA R4, P0, R2, UR4, 0x2 ;  /* 0x0000000402047c11 */ /* 0x000fc8000f8010ff */
[----:B------:R-:W-:-:S05]  /*afd0*/  LEA.HI.X R5, R2, UR5, R3, 0x2, P0 ;  /* 0x0000000502057c11 */ /* 0x000fca00080f1403 */
[----:B------:R0:W5:Y:S01]  /*afe0*/  LDG.E R4, desc[UR42][R4.64] ;  /* 0x0000002a04047981 */ /* 0x000162000c1e1900 */
[----:B------:R-:W-:-:S04]  /*aff0*/  IMAD.MOV R3, RZ, RZ, -R7 ;  /* 0x000000ffff037224 */ /* 0x000fc800078e0a07 */
[----:B------:R-:W-:-:S07]  /*b000*/  IMAD R6, R8, R3, R6 ;  /* 0x0000000308067224 */ /* 0x000fce00078e0206 */
.L_x_90:
[----:B------:R-:W1:Y:S01]  /*b010*/  S2R R2, SR_TID.X ;  /* 0x0000000000027919 */ /* 0x000e620000002100 */
[----:B------:R-:W-:Y:S01]  /*b020*/  BSSY B1, `(.L_x_91) ;  /* 0x0000006000017945 */ /* 0x000fe20003800000 */
[----:B-1----:R-:W-:Y:S02]  /*b030*/  LOP3.LUT R3, R2, 0x7f, RZ, 0xc0, !PT ;  /* 0x0000007f02037812 */ /* 0x002fe400078ec0ff */
[----:B------:R-:W-:Y:S02]  /*b040*/  SHF.L.U32 R2, R10, 0x1f, RZ ;  /* 0x0000001f0a027819 */ /* 0x000fe400000006ff */
[----:B------:R-:W-:Y:S02]  /*b050*/  ISETP.NE.AND P1, PT, R3, RZ, PT ;  /* 0x000000ff0300720c */ /* 0x000fe40003f25270 */
[----:B------:R-:W1:Y:S02]  /*b060*/  SYNCS.PHASECHK.TRANS64.TRYWAIT P0, [UR38+0x34848], R2 ;  /* 0x03484802ff0075a7 */ /* 0x000e640008000166 */
[----:B-1----:R-:W-:Y:S09]  /*b070*/  @!P0 BRA `(.L_x_92) ;  /* 0x0000001c00448947 */ /* 0x002ff20003800000 */
.L_x_150:
[----:B------:R-:W-:Y:S05]  /*b080*/  BSYNC B1 ;  /* 0x0000000000017941 */ /* 0x000fea0003800000 */
.L_x_91:
[----:B------:R-:W-:Y:S04]  /*b090*/  BSSY B1, `(.L_x_93) ;  /* 0x0000007000017945 */ /* 0x000fe80003800000 */
[----:B------:R-:W-:Y:S05]  /*b0a0*/  @P1 BRA `(.L_x_94) ;  /* 0x0000000000141947 */ /* 0x000fea0003800000 */
[----:B------:R-:W-:Y:S01]  /*b0b0*/  ISETP.NE.AND P0, PT, R9, RZ, PT ;  /* 0x000000ff0900720c */ /* 0x000fe20003f05270 */
[----:B-1----:R-:W-:-:S04]  /*b0c0*/  IMAD.MOV.U32 R3, RZ, RZ, 0xc000 ;  /* 0x0000c000ff037424 */ /* 0x002fc800078e00ff */
[----:B------:R2:W-:Y:S08]  /*b0d0*/  SYNCS.ARRIVE.TRANS64 RZ, [UR38+0x34838], R3 ;  /* 0x03483803ffff79a7 */ /* 0x0005f00008000026 */
[----:B--2---:R-:W-:Y:S05]  /*b0e0*/  @!P0 BRA `(.L_x_94) ;  /* 0x0000000000048947 */ /* 0x004fea0003800000 */
[----:B------:R-:W-:Y:S01]  /*b0f0*/  BPT.TRAP 0x1 ;  /* 0x000000040000795c */ /* 0x000fe20000300000 */
.L_x_94:
[----:B------:R-:W-:Y:S05]  /*b100*/  BSYNC B1 ;  /* 0x0000000000017941 */ /* 0x000fea0003800000 */
.L_x_93:
        /* <DEDUP_REMOVED lines=11> */
.L_x_95:
        /* <DEDUP_REMOVED lines=8> */
[----:B------:R-:W-:Y:S01]  /*b240*/  MOV R7, 0x40 ;  /* 0x0000004000077802 */ /* 0x000fe20000000f00 */
[----:B------:R-:W-:Y:S01]  /*b250*/  UIADD3 UR8, UR38, 0x2c400, URZ ;  /* 0x0002c40026087890 */ /* 0x000fe2000fffe03f */
[----:B------:R-:W-:Y:S01]  /*b260*/  PLOP3.LUT P0, PT, PT, PT, PT, 0x80, 0x0 ;  /* 0x000000000000781c */ /* 0x000fe20003f0f070 */
[----:B------:R-:W-:Y:S01]  /*b270*/  UMOV UR6, 0x0 ;  /* 0x0000000000067882 */ /* 0x000fe20000000000 */
[----:B------:R-:W-:Y:S01]  /*b280*/  R2UR UR10, R7 ;  /* 0x00000000070a72ca */ /* 0x000fe200000e0000 */
[----:B------:R-:W-:-:S14]  /*b290*/  UMOV UR7, 0x14f00000 ;  /* 0x14f0000000077882 */ /* 0x000fdc0000000000 */
.L_x_96:
        /* <DEDUP_REMOVED lines=13> */
.L_x_97:
        /* <DEDUP_REMOVED lines=8> */
[----:B------:R-:W0:Y:S01]  /*b3f0*/  SYNCS.PHASECHK.TRANS64.TRYWAIT P0, [UR38+0x34860], R2 ;  /* 0x03486002ff0075a7 */ /* 0x000e220008000166 */
[----:B------:R-:W-:Y:S04]  /*b400*/  BSSY B1, `(.L_x_98) ;  /* 0x0000002000017945 */ /* 0x000fe80003800000 */
[----:B0-----:R-:W-:Y:S05]  /*b410*/  @!P0 BRA `(.L_x_99) ;  /* 0x0000001800748947 */ /* 0x001fea0003800000 */
.L_x_151:
[----:B------:R-:W-:Y:S05]  /*b420*/  BSYNC B1 ;  /* 0x0000000000017941 */ /* 0x000fea0003800000 */
.L_x_98:
        /* <DEDUP_REMOVED lines=9> */
.L_x_101:
[----:B------:R-:W-:Y:S05]  /*b4c0*/  BSYNC B1 ;  /* 0x0000000000017941 */ /* 0x000fea0003800000 */
.L_x_100:
        /* <DEDUP_REMOVED lines=10> */
.L_x_102:
        /* <DEDUP_REMOVED lines=13> */
.L_x_103:
        /* <DEDUP_REMOVED lines=8> */
[----:B------:R-:W-:Y:S01]  /*b6c0*/  IMAD.MOV.U32 R18, RZ, RZ, R6 ;  /* 0x000000ffff127224 */ /* 0x000fe200078e0006 */
[----:B------:R-:W-:-:S07]  /*b6d0*/  MOV R16, R4 ;  /* 0x0000000400107202 */ /* 0x000fce0000000f00 */
.L_x_89:
[----:B------:R-:W-:Y:S05]  /*b6e0*/  BSYNC B0 ;  /* 0x0000000000007941 */ /* 0x000fea0003800000 */
.L_x_54:
[----:B------:R-:W-:Y:S01]  /*b6f0*/  LOP3.LUT P0, RZ, R17, 0x2, RZ, 0xc0, !PT ;  /* 0x0000000211ff7812 */ /* 0x000fe2000780c0ff */
[----:B------:R-:W-:-:S12]  /*b700*/  BSSY B0, `(.L_x_104) ;  /* 0x0000036000007945 */ /* 0x000fd80003800000 */
[----:B------:R-:W-:Y:S05]  /*b710*/  @!P0 BRA `(.L_x_105) ;  /* 0x0000000000d08947 */ /* 0x000fea0003800000 */
[----:B------:R-:W0:Y:S01]  /*b720*/  S2R R2, SR_TID.X ;  /* 0x0000000000027919 */ /* 0x000e220000002100 */
[----:B------:R-:W-:Y:S01]  /*b730*/  LEA R3, R0, UR38, 0x3 ;  /* 0x0000002600037c11 */ /* 0x000fe2000f8e18ff */
[----:B------:R-:W-:Y:S01]  /*b740*/  BSSY B1, `(.L_x_106) ;  /* 0x0000006000017945 */ /* 0x000fe20003800000 */
[----:B0-----:R-:W-:Y:S02]  /*b750*/  LOP3.LUT R4, R2, 0x7f, RZ, 0xc0, !PT ;  /* 0x0000007f02047812 */ /* 0x001fe400078ec0ff */
[----:B------:R-:W-:Y:S02]  /*b760*/  SHF.L.U32 R2, R10, 0x1f, RZ ;  /* 0x0000001f0a027819 */ /* 0x000fe400000006ff */
[----:B------:R-:W-:Y:S02]  /*b770*/  ISETP.NE.AND P1, PT, R4, RZ, PT ;  /* 0x000000ff0400720c */ /* 0x000fe40003f25270 */
[----:B------:R-:W0:Y:S02]  /*b780*/  SYNCS.PHASECHK.TRANS64.TRYWAIT P0, [R3+URZ+0x34860], R2 ;  /* 0x03486002030075a7 */ /* 0x000e24000800017f */
[----:B0-----:R-:W-:Y:S09]  /*b790*/  @!P0 BRA `(.L_x_107) ;  /* 0x0000001400ac8947 */ /* 0x001ff20003800000 */
.L_x_152:
[----:B------:R-:W-:Y:S05]  /*b7a0*/  BSYNC B1 ;  /* 0x0000000000017941 */ /* 0x000fea0003800000 */
.L_x_106:
[----:B------:R-:W-:Y:S04]  /*b7b0*/  BSSY B1, `(.L_x_108) ;  /* 0x0000008000017945 */ /* 0x000fe80003800000 */
[----:B------:R-:W-:Y:S05]  /*b7c0*/  @P1 BRA `(.L_x_109) ;  /* 0x0000000000181947 */ /* 0x000fea0003800000 */
[----:B------:R-:W1:Y:S01]  /*b7d0*/  S2R R4, SR_TID.X ;  /* 0x0000000000047919 */ /* 0x000e620000002100 */
[----:B0-----:R-:W-:-:S04]  /*b7e0*/  IMAD.MOV.U32 R2, RZ, RZ, 0x8000 ;  /* 0x00008000ff027424 */ /* 0x001fc800078e00ff */
[----:B------:R2:W-:Y:S01]  /*b7f0*/  SYNCS.ARRIVE.TRANS64 RZ, [R3+URZ+0x34850], R2 ;  /* 0x0348500203ff79a7 */ /* 0x0005e2000800003f */
[----:B-1----:R-:W-:-:S13]  /*b800*/  LOP3.LUT P0, RZ, R4, 0x1f, RZ, 0xc0, !PT ;  /* 0x0000001f04ff7812 */ /* 0x002fda000780c0ff */
[----:B--2---:R-:W-:Y:S05]  /*b810*/  @!P0 BRA `(.L_x_109) ;  /* 0x0000000000048947 */ /* 0x004fea0003800000 */
[----:B------:R-:W-:Y:S01]  /*b820*/  BPT.TRAP 0x1 ;  /* 0x000000040000795c */ /* 0x000fe20000300000 */
.L_x_109:
[----:B------:R-:W-:Y:S05]  /*b830*/  BSYNC B1 ;  /* 0x0000000000017941 */ /* 0x000fea0003800000 */
.L_x_108:
[----:B------:R-:W-:Y:S01]  /*b840*/  R2UR UR4, R0 ;  /* 0x00000000000472ca */ /* 0x000fe200000e0000 */
[----:B------:R-:W-:Y:S01]  /*b850*/  ULDC.64 UR6, c[0x0][0x198] ;  /* 0x0000660000067ab9 */ /* 0x000fe20000000a00 */
[----:B------:R-:W-:Y:S01]  /*b860*/  R2UR UR9, R3 ;  /* 0x00000000030972ca */ /* 0x000fe200000e0000 */
[----:B------:R-:W-:Y:S01]  /*b870*/  UIADD3 UR6, UP0, UR6, 0x470, URZ ;  /* 0x0000047006067890 */ /* 0x000fe2000ff1e03f */
[----:B------:R-:W-:Y:S01]  /*b880*/  PLOP3.LUT P0, PT, PT, PT, PT, 0x80, 0x0 ;  /* 0x000000000000781c */ /* 0x000fe20003f0f070 */
[----:B------:R-:W-:Y:S01]  /*b890*/  IMAD.SHL.U32 R18, R18, 0x80, RZ ;  /* 0x0000008012127824 */ /* 0x000fe200078e00ff */
[----:B------:R-:W-:Y:S01]  /*b8a0*/  UMOV UR14, 0x0 ;  /* 0x00000000000e7882 */ /* 0x000fe20000000000 */
[----:B------:R-:W-:Y:S01]  /*b8b0*/  UIADD3.X UR7, URZ, UR7, URZ, UP0, !UPT ;  /* 0x000000073f077290 */ /* 0x000fe200087fe43f */
[----:B------:R-:W-:Y:S01]  /*b8c0*/  UMOV UR15, 0x14f00000 ;  /* 0x14f00000000f7882 */ /* 0x000fe20000000000 */
[----:B------:R-:W-:-:S04]  /*b8d0*/  UMOV UR10, URZ ;  /* 0x0000003f000a7c82 */ /* 0x000fc80008000000 */
[----:B------:R-:W-:Y:S02]  /*b8e0*/  ULEA UR4, UR4, UR38, 0xf ;  /* 0x0000002604047291 */ /* 0x000fe4000f8e783f */
[----:B------:R-:W-:Y:S02]  /*b8f0*/  UIADD3 UR9, UR9, 0x34850, URZ ;  /* 0x0003485009097890 */ /* 0x000fe4000fffe03f */
[----:B------:R-:W-:-:S12]  /*b900*/  UIADD3 UR8, UR4, 0x400, URZ ;  /* 0x0000040004087890 */ /* 0x000fd8000fffe03f */
.L_x_110:
[----:B------:R-:W-:-:S13]  /*b910*/  @P0 ELECT P1, URZ, PT ;  /* 0x00000000003f082f */ /* 0x000fda0003820000 */
[----:B------:R-:W-:Y:S01]  /*b920*/  @P1 R2UR UR13, R16 ;  /* 0x00000000100d12ca */ /* 0x000fe200000e0000 */
[----:B------:R-:W-:Y:S01]  /*b930*/  UMOV UR12, UR36 ;  /* 0x00000024000c7c82 */ /* 0x000fe20008000000 */
[----:B------:R-:W-:Y:S02]  /*b940*/  @P1 R2UR UR11, R18 ;  /* 0x00000000120b12ca */ /* 0x000fe400000e0000 */
[----:B------:R-:W-:Y:S02]  /*b950*/  @P1 PLOP3.LUT P0, PT, P1, PT, PT, 0x8, 0x0 ;  /* 0x000000000000181c */ /* 0x000fe40000f0e170 */
[----:B------:R-:W-:-:S09]  /*b960*/  PLOP3.LUT P1, PT, PT, PT, PT, 0x8, 0x0 ;  /* 0x000000000000781c */ /* 0x000fd20003f2e170 */
[----:B------:R1:W-:Y:S02]  /*b970*/  UTMALDG.4D [UR8], [UR6], desc[UR14] ;  /* 0x00000e08060075b4 */ /* 0x0003e40008019000 */
[----:B-1----:R-:W-:Y:S05]  /*b980*/  @P0 BRA.U.ANY `(.L_x_110) ;  /* 0xfffffffd00e00947 */ /* 0x002fea000393ffff */
[----:B------:R-:W-:Y:S01]  /*b990*/  PLOP3.LUT P0, PT, PT, PT, PT, 0x80, 0x0 ;  /* 0x000000000000781c */ /* 0x000fe20003f0f070 */
[----:B------:R-:W-:Y:S01]  /*b9a0*/  UIADD3 UR8, UR4, 0x4400, URZ ;  /* 0x0000440004087890 */ /* 0x000fe2000fffe03f */
[----:B------:R-:W-:Y:S02]  /*b9b0*/  UMOV UR5, 0x14f00000 ;  /* 0x14f0000000057882 */ /* 0x000fe40000000000 */
[----:B------:R-:W-:Y:S01]  /*b9c0*/  UMOV UR4, 0x0 ;  /* 0x0000000000047882 */ /* 0x000fe20000000000 */
[----:B------:R-:W-:-:S08]  /*b9d0*/  UMOV UR10, 0x40 ;  /* 0x00000040000a7882 */ /* 0x000fd00000000000 */
.L_x_111:
        /* <DEDUP_REMOVED lines=8> */
.L_x_105:
[----:B------:R-:W-:Y:S05]  /*ba60*/  BSYNC B0 ;  /* 0x0000000000007941 */ /* 0x000fea0003800000 */
.L_x_104:
[----:B------:R-:W-:-:S05]  /*ba70*/  VIADD R0, R0, 0x1 ;  /* 0x0000000100007836 */ /* 0x000fca0000000000 */
[----:B------:R-:W-:-:S04]  /*ba80*/  ISETP.NE.AND P0, PT, R0, 0x2, PT ;  /* 0x000000020000780c */ /* 0x000fc80003f05270 */
[----:B0-----:R-:W-:Y:S02]  /*ba90*/  SEL R3, RZ, 0x1, P0 ;  /* 0x00000001ff037807 */ /* 0x001fe40000000000 */
[----:B------:R-:W-:Y:S02]  /*baa0*/  SEL R0, R0, RZ, P0 ;  /* 0x000000ff00007207 */ /* 0x000fe40000000000 */
[----:B------:R-:W-:Y:S01]  /*bab0*/  LOP3.LUT R10, R10, R3, RZ, 0x3c, !PT ;  /* 0x000000030a0a7212 */ /* 0x000fe200078e3cff */
[----:B------:R-:W-:-:S07]  /*bac0*/  IMAD.MOV.U32 R3, RZ, RZ, RZ ;  /* 0x000000ffff037224 */ /* 0x000fce00078e00ff */
.L_x_38:
[----:B------:R-:W0:Y:S01]  /*bad0*/  S2R R5, SR_CgaCtaId ;  /* 0x0000000000057919 */ /* 0x000e220000008800 */
[----:B------:R-:W-:Y:S02]  /*bae0*/  MOV R2, 0x400 ;  /* 0x0000040000027802 */ /* 0x000fe40000000f00 */
[----:B------:R-:W-:Y:S02]  /*baf0*/  SHF.L.U32 R3, R3, 0x1f, RZ ;  /* 0x0000001f03037819 */ /* 0x000fe400000006ff */
[----:B0-----:R-:W-:-:S04]  /*bb00*/  LEA R2, R5, R2, 0x18 ;  /* 0x0000000205027211 */ /* 0x001fc800078ec0ff */
[----:B------:R-:W0:Y:S02]  /*bb10*/  SYNCS.PHASECHK.TRANS64.TRYWAIT P0, [R2+URZ+0x34820], R3 ;  /* 0x03482003020075a7 */ /* 0x000e24000800017f */
[----:B0-----:R-:W-:Y:S05]  /*bb20*/  @!P0 BRA `(.L_x_112) ;  /* 0x0000001000dc8947 */ /* 0x001fea0003800000 */
.L_x_153:
[----:B------:R-:W-:-:S03]  /*bb30*/  UMOV UR4, 0xffffffff ;  /* 0xffffffff00047882 */ /* 0x000fc60000000000 */
[----:B------:R-:W-:Y:S05]  /*bb40*/  BRA.DIV UR4, `(.L_x_113) ;  /* 0x0000001204e87947 */ /* 0x000fea000b800000 */
[----:B0-----:R-:W0:Y:S02]  /*bb50*/  S2R R3, SR_TID.X ;  /* 0x0000000000037919 */ /* 0x001e240000002100 */
[----:B0-----:R-:W-:-:S04]  /*bb60*/  SHF.R.U32.HI R3, RZ, 0x5, R3 ;  /* 0x00000005ff037819 */ /* 0x001fc80000011603 */
[----:B------:R-:W-:-:S05]  /*bb70*/  LOP3.LUT R3, R3, 0x3, RZ, 0xc0, !PT ;  /* 0x0000000303037812 */ /* 0x000fca00078ec0ff */
[----:B------:R0:W1:Y:S02]  /*bb80*/  SHFL.IDX PT, R14, R3, RZ, 0x1f ;  /* 0x00001fff030e7589 */ /* 0x00006400000e0000 */
.L_x_156:
[----:B-1----:R-:W-:-:S13]  /*bb90*/  ISETP.NE.AND P0, PT, R14, RZ, PT ;  /* 0x000000ff0e00720c */ /* 0x002fda0003f05270 */
[----:B------:R-:W-:Y:S05]  /*bba0*/  @P0 BRA `(.L_x_10) ;  /* 0x0000000000880947 */ /* 0x000fea0003800000 */
[----:B------:R-:W-:-:S03]  /*bbb0*/  UMOV UR4, 0xffffffff ;  /* 0xffffffff00047882 */ /* 0x000fc60000000000 */
[----:B------:R-:W-:Y:S05]  /*bbc0*/  BRA.DIV UR4, `(.L_x_114) ;  /* 0x0000001204fc7947 */ /* 0x000fea000b800000 */
[----:B------:R-:W-:-:S13]  /*bbd0*/  ELECT P6, URZ, PT ;  /* 0x00000000003f782f */ /* 0x000fda00038c0000 */
.L_x_159:
[----:B------:R-:W-:Y:S05]  /*bbe0*/  @!P6 BRA `(.L_x_10) ;  /* 0x000000000078e947 */ /* 0x000fea0003800000 */
[----:B0-----:R-:W2:Y:S02]  /*bbf0*/  LDL.LU R3, [R1+0x10] ;  /* 0x0000100001037983 */ /* 0x001ea40000300800 */
[----:B--2---:R-:W-:-:S04]  /*bc00*/  LOP3.LUT R3, R3, 0x2, RZ, 0xfc, !PT ;  /* 0x0000000203037812 */ /* 0x004fc800078efcff */
[----:B------:R-:W-:-:S13]  /*bc10*/  ISETP.NE.AND P2, PT, R3, 0x3, PT ;  /* 0x000000030300780c */ /* 0x000fda0003f45270 */
[----:B------:R-:W-:Y:S05]  /*bc20*/  @!P2 BRA `(.L_x_115) ;  /* 0x000000000004a947 */ /* 0x000fea0003800000 */
[----:B------:R-:W-:Y:S01]  /*bc30*/  BPT.TRAP 0x1 ;  /* 0x000000040000795c */ /* 0x000fe20000300000 */
.L_x_115:
[----:B------:R-:W-:Y:S01]  /*bc40*/  VIADD R9, R2, 0x34840 ;  /* 0x0003484002097836 */ /* 0x000fe20000000000 */
[----:B------:R-:W-:Y:S01]  /*bc50*/  SHF.L.U32 R4, R10, 0x1f, RZ ;  /* 0x0000001f0a047819 */ /* 0x000fe200000006ff */
[----:B------:R-:W-:-:S03]  /*bc60*/  VIADD R3, R0, 0x1 ;  /* 0x0000000100037836 */ /* 0x000fc60000000000 */
[----:B------:R-:W-:Y:S02]  /*bc70*/  LEA R7, R0, R9, 0x3 ;  /* 0x0000000900077211 */ /* 0x000fe400078e18ff */
[C---:B------:R-:W-:Y:S02]  /*bc80*/  ISETP.NE.AND P1, PT, R3.reuse, 0x2, PT ;  /* 0x000000020300780c */ /* 0x040fe40003f25270 */
[----:B------:R-:W0:Y:S02]  /*bc90*/  SYNCS.PHASECHK.TRANS64.TRYWAIT P0, [R7+URZ], R4 ;  /* 0x00000004070075a7 */ /* 0x000e24000800017f */
[----:B------:R-:W-:Y:S02]  /*bca0*/  SEL R5, RZ, 0x1, P1 ;  /* 0x00000001ff057807 */ /* 0x000fe40000800000 */
[----:B------:R-:W-:Y:S02]  /*bcb0*/  SEL R6, R3, RZ, P1 ;  /* 0x000000ff03067207 */ /* 0x000fe40000800000 */
[----:B------:R-:W-:-:S03]  /*bcc0*/  LOP3.LUT R5, R10, R5, RZ, 0x3c, !PT ;  /* 0x000000050a057212 */ /* 0x000fc600078e3cff */
[----:B------:R-:W-:Y:S01]  /*bcd0*/  IMAD R8, R6, 0x8, R9 ;  /* 0x0000000806087824 */ /* 0x000fe200078e0209 */
[----:B------:R-:W-:Y:S01]  /*bce0*/  SHF.L.U32 R5, R5, 0x1f, RZ ;  /* 0x0000001f05057819 */ /* 0x000fe200000006ff */
[----:B0-----:R-:W-:Y:S06]  /*bcf0*/  @!P0 BRA `(.L_x_116) ;  /* 0x0000001000d08947 */ /* 0x001fec0003800000 */
.L_x_160:
[----:B------:R-:W1:Y:S02]  /*bd00*/  SYNCS.PHASECHK.TRANS64.TRYWAIT P0, [R8+URZ], R5 ;  /* 0x00000005080075a7 */ /* 0x000e64000800017f */
[----:B-1----:R-:W-:Y:S05]  /*bd10*/  @!P0 BRA `(.L_x_117) ;  /* 0x0000001000dc8947 */ /* 0x002fea0003800000 */
.L_x_161:
[----:B------:R-:W-:Y:S05]  /*bd20*/  @!P2 BRA `(.L_x_118) ;  /* 0x000000000004a947 */ /* 0x000fea0003800000 */
[----:B------:R-:W-:Y:S01]  /*bd30*/  BPT.TRAP 0x1 ;  /* 0x000000040000795c */ /* 0x000fe20000300000 */
.L_x_118:
[----:B------:R-:W-:-:S04]  /*bd40*/  VIADD R3, R2, 0x34860 ;  /* 0x0003486002037836 */ /* 0x000fc80000000000 */
[----:B0-----:R-:W-:-:S04]  /*bd50*/  IMAD R7, R0, 0x8, R3 ;  /* 0x0000000800077824 */ /* 0x001fc800078e0203 */
[----:B------:R-:W0:Y:S02]  /*bd60*/  SYNCS.PHASECHK.TRANS64.TRYWAIT P0, [R7+URZ], R4 ;  /* 0x00000004070075a7 */ /* 0x000e24000800017f */
[----:B0-----:R-:W-:Y:S05]  /*bd70*/  @!P0 BRA `(.L_x_119) ;  /* 0x0000001000d88947 */ /* 0x001fea0003800000 */
.L_x_162:
[----:B------:R-:W-:-:S07]  /*bd80*/  IMAD R6, R6, 0x8, R3 ;  /* 0x0000000806067824 */ /* 0x000fce00078e0203 */
.L_x_120:
[----:B--2---:R2:W3:Y:S02]  /*bd90*/  SYNCS.PHASECHK.TRANS64.TRYWAIT P0, [R6+URZ], R5 ;  /* 0x00000005060075a7 */ /* 0x0044e4000800017f */
[----:B---3--:R-:W-:Y:S05]  /*bda0*/  @!P0 NANOSLEEP.SYNCS 0x989680 ;  /* 0x009896800000895d */ /* 0x008fea0003900000 */
[----:B------:R-:W3:Y:S02]  /*bdb0*/  @!P0 SYNCS.PHASECHK.TRANS64 P0, [R6+URZ], R5 ;  /* 0x00000005060085a7 */ /* 0x000ee4000800007f */
[----:B---3--:R-:W-:Y:S05]  /*bdc0*/  @!P0 BRA `(.L_x_120) ;  /* 0xfffffffc00f08947 */ /* 0x008fea000383ffff */
.L_x_10:
[----:B------:R-:W-:Y:S05]  /*bdd0*/  BSYNC B6 ;  /* 0x0000000000067941 */ /* 0x000fea0003800000 */
.L_x_7:
[----:B------:R-:W-:Y:S05]  /*bde0*/  EXIT ;  /* 0x000000000000794d */ /* 0x000fea0003800000 */
.L_x_14:
[----:B0-----:R-:W-:-:S04]  /*bdf0*/  MOV R0, UR36 ;  /* 0x0000002400007c02 */ /* 0x001fc80008000f00 */
[----:B------:R0:W1:Y:S03]  /*be00*/  SYNCS.PHASECHK.TRANS64.TRYWAIT P1, [R0+URZ+0x34800], R3 ;  /* 0x03480003000075a7 */ /* 0x000066000802017f */
[----:B-1----:R-:W-:Y:S05]  /*be10*/  @!P1 NANOSLEEP.SYNCS 0x989680 ;  /* 0x009896800000995d */ /* 0x002fea0003900000 */
[----:B------:R-:W1:Y:S02]  /*be20*/  @!P1 SYNCS.PHASECHK.TRANS64 P1, [R0+URZ+0x34800], R3 ;  /* 0x03480003000095a7 */ /* 0x000e64000802007f */
[----:B-1----:R-:W-:Y:S05]  /*be30*/  @!P1 BRA `(.L_x_14) ;  /* 0xfffffffc00ec9947 */ /* 0x002fea000383ffff */
[----:B------:R-:W-:Y:S05]  /*be40*/  BRA `(.L_x_121) ;  /* 0xffffff5400087947 */ /* 0x000fea000383ffff */
.L_x_18:
[----:B0-----:R-:W-:-:S04]  /*be50*/  IMAD.U32 R0, RZ, RZ, UR36 ;  /* 0x00000024ff007e24 */ /* 0x001fc8000f8e00ff */
[----:B------:R0:W2:Y:S03]  /*be60*/  SYNCS.PHASECHK.TRANS64.TRYWAIT P2, [R0+URZ+0x34830], R3 ;  /* 0x03483003000075a7 */ /* 0x0000a6000804017f */
[----:B--2---:R-:W-:Y:S05]  /*be70*/  @!P2 NANOSLEEP.SYNCS 0x989680 ;  /* 0x009896800000a95d */ /* 0x004fea0003900000 */
[----:B------:R-:W2:Y:S02]  /*be80*/  @!P2 SYNCS.PHASECHK.TRANS64 P2, [R0+URZ+0x34830], R3 ;  /* 0x034830030000a5a7 */ /* 0x000ea4000804007f */
[----:B--2---:R-:W-:Y:S05]  /*be90*/  @!P2 BRA `(.L_x_18) ;  /* 0xfffffffc00eca947 */ /* 0x004fea000383ffff */
[----:B------:R-:W-:Y:S05]  /*bea0*/  BRA `(.L_x_17) ;  /* 0xffffff5400207947 */ /* 0x000fea000383ffff */
.L_x_23:
[----:B-1----:R-:W-:-:S04]  /*beb0*/  IMAD.U32 R6, RZ, RZ, UR39 ;  /* 0x00000027ff067e24 */ /* 0x002fc8000f8e00ff */
[----:B------:R1:W2:Y:S03]  /*bec0*/  SYNCS.PHASECHK.TRANS64.TRYWAIT P2, [R6+URZ+0x34830], R3 ;  /* 0x03483003060075a7 */ /* 0x0002a6000804017f */
[----:B--2---:R-:W-:Y:S05]  /*bed0*/  @!P2 NANOSLEEP.SYNCS 0x989680 ;  /* 0x009896800000a95d */ /* 0x004fea0003900000 */
[----:B------:R-:W2:Y:S02]  /*bee0*/  @!P2 SYNCS.PHASECHK.TRANS64 P2, [R6+URZ+0x34830], R3 ;  /* 0x034830030600a5a7 */ /* 0x000ea4000804007f */
[----:B--2---:R-:W-:Y:S05]  /*bef0*/  @!P2 BRA `(.L_x_23) ;  /* 0xfffffffc00eca947 */ /* 0x004fea000383ffff */
[----:B------:R-:W-:Y:S05]  /*bf00*/  BRA `(.L_x_22) ;  /* 0xffffff7c00087947 */ /* 0x000fea000383ffff */
.L_x_27:
[----:B-1----:R-:W-:-:S04]  /*bf10*/  IMAD.U32 R6, RZ, RZ, UR7 ;  /* 0x00000007ff067e24 */ /* 0x002fc8000f8e00ff */
[----:B------:R1:W2:Y:S03]  /*bf20*/  SYNCS.PHASECHK.TRANS64.TRYWAIT P2, [R6+URZ+0x34850], R3 ;  /* 0x03485003060075a7 */ /* 0x0002a6000804017f */
[----:B--2---:R-:W-:Y:S05]  /*bf30*/  @!P2 NANOSLEEP.SYNCS 0x989680 ;  /* 0x009896800000a95d */ /* 0x004fea0003900000 */
[----:B------:R-:W2:Y:S02]  /*bf40*/  @!P2 SYNCS.PHASECHK.TRANS64 P2, [R6+URZ+0x34850], R3 ;  /* 0x034850030600a5a7 */ /* 0x000ea4000804007f */
[----:B--2---:R-:W-:Y:S05]  /*bf50*/  @!P2 BRA `(.L_x_27) ;  /* 0xfffffffc00eca947 */ /* 0x004fea000383ffff */
[----:B------:R-:W-:Y:S05]  /*bf60*/  BRA `(.L_x_26) ;  /* 0xffffff8400147947 */ /* 0x000fea000383ffff */
.L_x_32:
[----:B-1----:R1:W2:Y:S02]  /*bf70*/  SYNCS.PHASECHK.TRANS64.TRYWAIT P0, [R12+URZ+0x34850], R9 ;  /* 0x034850090c0075a7 */ /* 0x0022a4000800017f */
[----:B--2---:R-:W-:Y:S05]  /*bf80*/  @!P0 NANOSLEEP.SYNCS 0x989680 ;  /* 0x009896800000895d */ /* 0x004fea0003900000 */
[----:B------:R-:W2:Y:S02]  /*bf90*/  @!P0 SYNCS.PHASECHK.TRANS64 P0, [R12+URZ+0x34850], R9 ;  /* 0x034850090c0085a7 */ /* 0x000ea4000800007f */
[----:B--2---:R-:W-:Y:S05]  /*bfa0*/  @!P0 BRA `(.L_x_32) ;  /* 0xfffffffc00f08947 */ /* 0x004fea000383ffff */
[----:B------:R-:W-:Y:S05]  /*bfb0*/  BRA `(.L_x_31) ;  /* 0xffffff9c00e47947 */ /* 0x000fea000383ffff */
.L_x_43:
[----:B------:R-:W-:Y:S01]  /*bfc0*/  IMAD.MOV.U32 R13, RZ, RZ, R0 ;  /* 0x000000ffff0d7224 */ /* 0x000fe200078e0000 */
[----:B------:R-:W-:Y:S01]  /*bfd0*/  MOV R11, 0x1f ;  /* 0x0000001f000b7802 */ /* 0x000fe20000000f00 */
[----:B------:R-:W-:Y:S02]  /*bfe0*/  IMAD.MOV.U32 R12, RZ, RZ, RZ ;  /* 0x000000ffff0c7224 */ /* 0x000fe400078e00ff */
[----:B------:R-:W-:-:S07]  /*bff0*/  IMAD.MOV.U32 R15, RZ, RZ, -0x1 ;  /* 0xffffffffff0f7424 */ /* 0x000fce00078e00ff */
[----:B0-----:R-:W-:Y:S05]  /*c000*/  WARPSYNC.COLLECTIVE R15, `(.L_x_122) ;  /* 0x000000000f087348 */ /* 0x001fea0003c00000 */
[----:B------:R1:W2:Y:S02]  /*c010*/  SHFL.IDX P6, R14, R13, R12, R11 ;  /* 0x0000000c0d0e7389 */ /* 0x0002a400000c000b */
[----:B012---:R-:W-:Y:S01]  /*c020*/  ENDCOLLECTIVE ;  /* 0x000000000000791b */ /* 0x007fe20003800000 */
.L_x_122:
[----:B------:R-:W-:Y:S05]  /*c030*/  BRA `(.L_x_123) ;  /* 0xffffffc800a87947 */ /* 0x000fea000383ffff */
.L_x_45:
[----:B------:R-:W-:Y:S01]  /*c040*/  BSSY B0, `(.L_x_124) ;  /* 0x0000006000007945 */ /* 0x000fe20003800000 */
[----:B------:R-:W-:-:S07]  /*c050*/  IMAD.MOV.U32 R15, RZ, RZ, -0x1 ;  /* 0xffffffffff0f7424 */ /* 0x000fce00078e00ff */
[----:B01----:R-:W-:Y:S05]  /*c060*/  WARPSYNC.COLLECTIVE R15, `(.L_x_125) ;  /* 0x000000000f0c7348 */ /* 0x003fea0003c00000 */
[----:B------:R-:W-:Y:S02]  /*c070*/  ELECT P6, UR62, PT ;  /* 0x00000000003e782f */ /* 0x000fe400038c0000 */
[----:B------:R-:W-:Y:S01]  /*c080*/  MOV R14, UR62 ;  /* 0x0000003e000e7c02 */ /* 0x000fe20008000f00 */
[----:B01----:R-:W-:Y:S10]  /*c090*/  ENDCOLLECTIVE ;  /* 0x000000000000791b */ /* 0x003ff40003800000 */
.L_x_125:
[----:B------:R-:W-:Y:S05]  /*c0a0*/  BSYNC B0 ;  /* 0x0000000000007941 */ /* 0x000fea0003800000 */
.L_x_124:
[----:B------:R-:W-:Y:S05]  /*c0b0*/  BRA `(.L_x_126) ;  /* 0xffffffc800a87947 */ /* 0x000fea000383ffff */
.L_x_47:
[----:B0-----:R-:W-:-:S04]  /*c0c0*/  IMAD.U32 R3, RZ, RZ, UR38 ;  /* 0x00000026ff037e24 */ /* 0x001fc8000f8e00ff */
[----:B------:R0:W1:Y:S03]  /*c0d0*/  SYNCS.PHASECHK.TRANS64.TRYWAIT P0, [R3+URZ+0x34840], R0 ;  /* 0x03484000030075a7 */ /* 0x000066000800017f */
[----:B-1----:R-:W-:Y:S05]  /*c0e0*/  @!P0 NANOSLEEP.SYNCS 0x989680 ;  /* 0x009896800000895d */ /* 0x002fea0003900000 */
[----:B------:R-:W1:Y:S02]  /*c0f0*/  @!P0 SYNCS.PHASECHK.TRANS64 P0, [R3+URZ+0x34840], R0 ;  /* 0x03484000030085a7 */ /* 0x000e64000800007f */
[----:B-1----:R-:W-:Y:S05]  /*c100*/  @!P0 BRA `(.L_x_47) ;  /* 0xfffffffc00ec8947 */ /* 0x002fea000383ffff */
[----:B------:R-:W-:Y:S05]  /*c110*/  BRA `(.L_x_127) ;  /* 0xffffffc800fc7947 */ /* 0x000fea000383ffff */
.L_x_50:
[----:B------:R-:W-:Y:S01]  /*c120*/  IMAD R8, R11, 0x80, R8 ;  /* 0x000000800b087824 */ /* 0x000fe200078e0208 */
[----:B------:R-:W-:Y:S01]  /*c130*/  MOV R12, RZ ;  /* 0x000000ff000c7202 */ /* 0x000fe20000000f00 */
[----:B------:R-:W-:Y:S02]  /*c140*/  IMAD.MOV.U32 R13, RZ, RZ, R7 ;  /* 0x000000ffff0d7224 */ /* 0x000fe400078e0007 */
[----:B------:R-:W-:Y:S02]  /*c150*/  IMAD.MOV.U32 R11, RZ, RZ, 0x181f ;  /* 0x0000181fff0b7424 */ /* 0x000fe400078e00ff */
[----:B------:R-:W-:Y:S02]  /*c160*/  IMAD.MOV.U32 R15, RZ, RZ, -0x1 ;  /* 0xffffffffff0f7424 */ /* 0x000fe400078e00ff */
[----:B------:R-:W-:-:S07]  /*c170*/  VIADD R5, R8, 0x10 ;  /* 0x0000001008057836 */ /* 0x000fce0000000000 */
[----:B------:R-:W-:Y:S05]  /*c180*/  WARPSYNC.COLLECTIVE R15, `(.L_x_128) ;  /* 0x000000000f087348 */ /* 0x000fea0003c00000 */
[----:B------:R0:W1:Y:S02]  /*c190*/  SHFL.IDX P6, R14, R13, R12, R11 ;  /* 0x0000000c0d0e7389 */ /* 0x00006400000c000b */
[----:B01----:R-:W-:Y:S01]  /*c1a0*/  ENDCOLLECTIVE ;  /* 0x000000000000791b */ /* 0x003fe20003800000 */
.L_x_128:
[----:B------:R-:W-:Y:S02]  /*c1b0*/  IMAD.MOV.U32 R13, RZ, RZ, R0 ;  /* 0x000000ffff0d7224 */ /* 0x000fe400078e0000 */
[----:B------:R-:W-:-:S07]  /*c1c0*/  IMAD.MOV.U32 R2, RZ, RZ, R14 ;  /* 0x000000ffff027224 */ /* 0x000fce00078e000e */
[----:B------:R-:W-:Y:S05]  /*c1d0*/  WARPSYNC.COLLECTIVE R15, `(.L_x_129) ;  /* 0x000000000f087348 */ /* 0x000fea0003c00000 */
[----:B------:R0:W1:Y:S02]  /*c1e0*/  SHFL.IDX P6, R14, R13, R12, R11 ;  /* 0x0000000c0d0e7389 */ /* 0x00006400000c000b */
[----:B01----:R-:W-:Y:S01]  /*c1f0*/  ENDCOLLECTIVE ;  /* 0x000000000000791b */ /* 0x003fe20003800000 */
.L_x_129:
[----:B------:R-:W-:Y:S01]  /*c200*/  ULDC UR4, c[0x0][0x288] ;  /* 0x0000a20000047ab9 */ /* 0x000fe20000000800 */
[----:B------:R-:W-:Y:S02]  /*c210*/  IMAD.MOV.U32 R3, RZ, RZ, R2 ;  /* 0x000000ffff037224 */ /* 0x000fe400078e0002 */
[----:B------:R-:W-:-:S05]  /*c220*/  IMAD R6, R6, UR4, RZ ;  /* 0x0000000406067c24 */ /* 0x000fca000f8e02ff */
[----:B------:R-:W-:Y:S01]  /*c230*/  ISETP.GE.AND P3, PT, R8, R6, PT ;  /* 0x000000060800720c */ /* 0x000fe20003f66270 */
[----:B------:R-:W-:Y:S02]  /*c240*/  IMAD.MOV.U32 R13, RZ, RZ, R7 ;  /* 0x000000ffff0d7224 */ /* 0x000fe400078e0007 */
[----:B------:R-:W-:-:S10]  /*c250*/  IMAD.MOV.U32 R12, RZ, RZ, 0x1 ;  /* 0x00000001ff0c7424 */ /* 0x000fd400078e00ff */
[----:B------:R-:W-:Y:S02]  /*c260*/  @!P3 LEA R21, R9, UR38, 0x1 ;  /* 0x000000260915bc11 */ /* 0x000fe4000f8e08ff */
[----:B------:R-:W-:-:S07]  /*c270*/  MOV R2, R14 ;  /* 0x0000000e00027202 */ /* 0x000fce0000000f00 */
[----:B------:R-:W-:Y:S05]  /*c280*/  WARPSYNC.COLLECTIVE R15, `(.L_x_130) ;  /* 0x000000000f087348 */ /* 0x000fea0003c00000 */
[----:B------:R0:W1:Y:S02]  /*c290*/  SHFL.IDX P6, R14, R13, R12, R11 ;  /* 0x0000000c0d0e7389 */ /* 0x00006400000c000b */
[----:B01----:R-:W-:Y:S01]  /*c2a0*/  ENDCOLLECTIVE ;  /* 0x000000000000791b */ /* 0x003fe20003800000 */
.L_x_130:
[----:B------:R-:W-:-:S05]  /*c2b0*/  @!P3 IMAD.WIDE.U32 R2, R10, 0x2, R2 ;  /* 0x000000020a02b825 */ /* 0x000fca00078e0002 */
[----:B------:R-:W-:Y:S01]  /*c2c0*/  @!PT LDS RZ, [RZ] ;  /* 0x00000000fffff984 */ /* 0x000fe20000000800 */
[----:B------:R-:W-:Y:S01]  /*c2d0*/  @!PT LDS RZ, [RZ] ;  /* 0x00000000fffff984 */ /* 0x000fe20000000800 */
[----:B------:R-:W-:Y:S01]  /*c2e0*/  @!PT LDS RZ, [RZ] ;  /* 0x00000000fffff984 */ /* 0x000fe20000000800 */
[----:B------:R0:W-:Y:S04]  /*c2f0*/  @!P3 LDGSTS.E.BYPASS.LTC128B.128 [R21+0x10400], desc[UR42][R2.64], !P2 ;  /* 0x104000000215bfae */ /* 0x0001e8000d101d6a */
[----:B------:R0:W-:Y:S01]  /*c300*/  @!P3 LDGSTS.E.BYPASS.LTC128B.128 [R21+0x14400], desc[UR42][R2.64+0x80], !P0 ;  /* 0x144000800215bfae */ /* 0x0001e2000c101d6a */
[----:B------:R-:W-:-:S03]  /*c310*/  IMAD.MOV.U32 R13, RZ, RZ, R0 ;  /* 0x000000ffff0d7224 */ /* 0x000fc600078e0000 */
[----:B------:R0:W-:Y:S01]  /*c320*/  @!P3 LDGSTS.E.BYPASS.LTC128B.128 [R21+0x18400], desc[UR42][R2.64+0x100], !P1 ;  /* 0x184001000215bfae */ /* 0x0001e2000c901d6a */
[----:B------:R-:W-:Y:S01]  /*c330*/  ISETP.GE.AND P3, PT, R5, R6, PT ;  /* 0x000000060500720c */ /* 0x000fe20003f66270 */
[----:B------:R-:W-:-:S12]  /*c340*/  IMAD.MOV.U32 R4, RZ, RZ, R14 ;  /* 0x000000ffff047224 */ /* 0x000fd800078e000e */
[----:B0-----:R-:W-:Y:S05]  /*c350*/  WARPSYNC.COLLECTIVE R15, `(.L_x_131) ;  /* 0x000000000f087348 */ /* 0x001fea0003c00000 */
[----:B------:R1:W2:Y:S02]  /*c360*/  SHFL.IDX P6, R14, R13, R12, R11 ;  /* 0x0000000c0d0e7389 */ /* 0x0002a400000c000b */
[----:B012---:R-:W-:Y:S01]  /*c370*/  ENDCOLLECTIVE ;  /* 0x000000000000791b */ /* 0x007fe20003800000 */
.L_x_131:
[----:B------:R-:W-:Y:S01]  /*c380*/  VIADD R3, R8, 0x20 ;  /* 0x0000002008037836 */ /* 0x000fe20000000000 */
[----:B------:R-:W-:Y:S02]  /*c390*/  MOV R5, R4 ;  /* 0x0000000400057202 */ /* 0x000fe40000000f00 */
[----:B------:R-:W-:Y:S01]  /*c3a0*/  @!P3 LEA R20, R9, UR38, 0x1 ;  /* 0x000000260914bc11 */ /* 0x000fe2000f8e08ff */
[----:B------:R-:W-:Y:S02]  /*c3b0*/  IMAD.MOV.U32 R13, RZ, RZ, R7 ;  /* 0x000000ffff0d7224 */ /* 0x000fe400078e0007 */
[----:B------:R-:W-:Y:S02]  /*c3c0*/  IMAD.MOV.U32 R12, RZ, RZ, 0x2 ;  /* 0x00000002ff0c7424 */ /* 0x000fe400078e00ff */
[----:B------:R-:W-:-:S07]  /*c3d0*/  IMAD.MOV.U32 R4, RZ, RZ, R14 ;  /* 0x000000ffff047224 */ /* 0x000fce00078e000e */
[----:B------:R-:W-:Y:S05]  /*c3e0*/  WARPSYNC.COLLECTIVE R15, `(.L_x_132) ;  /* 0x000000000f087348 */ /* 0x000fea0003c00000 */
[----:B------:R0:W1:Y:S02]  /*c3f0*/  SHFL.IDX P6, R14, R13, R12, R11 ;  /* 0x0000000c0d0e7389 */ /* 0x00006400000c000b */
[----:B01----:R-:W-:Y:S01]  /*c400*/  ENDCOLLECTIVE ;  /* 0x000000000000791b */ /* 0x003fe20003800000 */
.L_x_132:
[----:B------:R-:W-:-:S05]  /*c410*/  @!P3 IMAD.WIDE.U32 R4, R10, 0x2, R4 ;  /* 0x000000020a04b825 */ /* 0x000fca00078e0004 */
[----:B------:R-:W-:Y:S01]  /*c420*/  @!PT LDS RZ, [RZ] ;  /* 0x00000000fffff984 */ /* 0x000fe20000000800 */
[----:B------:R-:W-:Y:S01]  /*c430*/  @!PT LDS RZ, [RZ] ;  /* 0x00000000fffff984 */ /* 0x000fe20000000800 */
[----:B------:R-:W-:Y:S01]  /*c440*/  @!PT LDS RZ, [RZ] ;  /* 0x00000000fffff984 */ /* 0x000fe20000000800 */
[----:B------:R0:W-:Y:S04]  /*c450*/  @!P3 LDGSTS.E.BYPASS.LTC128B.128 [R20+0x10c00], desc[UR42][R4.64], !P2 ;  /* 0x10c000000414bfae */ /* 0x0001e8000d101d6a */
[----:B------:R0:W-:Y:S01]  /*c460*/  @!P3 LDGSTS.E.BYPASS.LTC128B.128 [R20+0x14c00], desc[UR42][R4.64+0x80], !P0 ;  /* 0x14c000800414bfae */ /* 0x0001e2000c101d6a */
[----:B------:R-:W-:-:S03]  /*c470*/  MOV R13, R0 ;  /* 0x00000000000d7202 */ /* 0x000fc60000000f00 */
[----:B------:R0:W-:Y:S01]  /*c480*/  @!P3 LDGSTS.E.BYPASS.LTC128B.128 [R20+0x18c00], desc[UR42][R4.64+0x100], !P1 ;  /* 0x18c001000414bfae */ /* 0x0001e2000c901d6a */
[----:B------:R-:W-:Y:S01]  /*c490*/  ISETP.GE.AND P3, PT, R3, R6, PT ;  /* 0x000000060300720c */ /* 0x000fe20003f66270 */
[----:B------:R-:W-:-:S12]  /*c4a0*/  IMAD.MOV.U32 R2, RZ, RZ, R14 ;  /* 0x000000ffff027224 */ /* 0x000fd800078e000e */
[----:B0-----:R-:W-:Y:S05]  /*c4b0*/  WARPSYNC.COLLECTIVE R15, `(.L_x_133) ;  /* 0x000000000f087348 */ /* 0x001fea0003c00000 */
[----:B------:R1:W2:Y:S02]  /*c4c0*/  SHFL.IDX P6, R14, R13, R12, R11 ;  /* 0x0000000c0d0e7389 */ /* 0x0002a400000c000b */
[----:B012---:R-:W-:Y:S01]  /*c4d0*/  ENDCOLLECTIVE ;  /* 0x000000000000791b */ /* 0x007fe20003800000 */
.L_x_133:
[----:B------:R-:W-:Y:S02]  /*c4e0*/  VIADD R5, R8, 0x30 ;  /* 0x0000003008057836 */ /* 0x000fe40000000000 */
[----:B------:R-:W-:Y:S01]  /*c4f0*/  IMAD.MOV.U32 R3, RZ, RZ, R2 ;  /* 0x000000ffff037224 */ /* 0x000fe200078e0002 */
[----:B------:R-:W-:Y:S01]  /*c500*/  @!P3 LEA R21, R9, UR38, 0x1 ;  /* 0x000000260915bc11 */ /* 0x000fe2000f8e08ff */
[----:B------:R-:W-:Y:S02]  /*c510*/  IMAD.MOV.U32 R13, RZ, RZ, R7 ;  /* 0x000000ffff0d7224 */ /* 0x000fe400078e0007 */
[----:B------:R-:W-:Y:S02]  /*c520*/  IMAD.MOV.U32 R12, RZ, RZ, 0x3 ;  /* 0x00000003ff0c7424 */ /* 0x000fe400078e00ff */
[----:B------:R-:W-:-:S07]  /*c530*/  IMAD.MOV.U32 R2, RZ, RZ, R14 ;  /* 0x000000ffff027224 */ /* 0x000fce00078e000e */
[----:B------:R-:W-:Y:S05]  /*c540*/  WARPSYNC.COLLECTIVE R15, `(.L_x_134) ;  /* 0x000000000f087348 */ /* 0x000fea0003c00000 */
[----:B------:R0:W1:Y:S02]  /*c550*/  SHFL.IDX P6, R14, R13, R12, R11 ;  /* 0x0000000c0d0e7389 */ /* 0x00006400000c000b */
[----:B01----:R-:W-:Y:S01]  /*c560*/  ENDCOLLECTIVE ;  /* 0x000000000000791b */ /* 0x003fe20003800000 */
.L_x_134:
        /* <DEDUP_REMOVED lines=8> */
[----:B------:R-:W-:Y:S02]  /*c5f0*/  ISETP.GE.AND P3, PT, R5, R6, PT ;  /* 0x000000060500720c */ /* 0x000fe40003f66270 */
[----:B------:R-:W-:-:S11]  /*c600*/  MOV R4, R14 ;  /* 0x0000000e00047202 */ /* 0x000fd60000000f00 */
[----:B0-----:R-:W-:Y:S05]  /*c610*/  WARPSYNC.COLLECTIVE R15, `(.L_x_135) ;  /* 0x000000000f087348 */ /* 0x001fea0003c00000 */
[----:B------:R1:W2:Y:S02]  /*c620*/  SHFL.IDX P6, R14, R13, R12, R11 ;  /* 0x0000000c0d0e7389 */ /* 0x0002a400000c000b */
[----:B012---:R-:W-:Y:S01]  /*c630*/  ENDCOLLECTIVE ;  /* 0x000000000000791b */ /* 0x007fe20003800000 */
.L_x_135:
[----:B------:R-:W-:Y:S02]  /*c640*/  VIADD R3, R8, 0x40 ;  /* 0x0000004008037836 */ /* 0x000fe40000000000 */
[----:B------:R-:W-:Y:S01]  /*c650*/  IMAD.MOV.U32 R5, RZ, RZ, R4 ;  /* 0x000000ffff057224 */ /* 0x000fe200078e0004 */
[----:B------:R-:W-:Y:S01]  /*c660*/  @!P3 LEA R20, R9, UR38, 0x1 ;  /* 0x000000260914bc11 */ /* 0x000fe2000f8e08ff */
[----:B------:R-:W-:Y:S01]  /*c670*/  IMAD.MOV.U32 R13, RZ, RZ, R7 ;  /* 0x000000ffff0d7224 */ /* 0x000fe200078e0007 */
[----:B------:R-:W-:Y:S01]  /*c680*/  MOV R12, 0x4 ;  /* 0x00000004000c7802 */ /* 0x000fe20000000f00 */
[----:B------:R-:W-:-:S07]  /*c690*/  IMAD.MOV.U32 R4, RZ, RZ, R14 ;  /* 0x000000ffff047224 */ /* 0x000fce00078e000e */
[----:B------:R-:W-:Y:S05]  /*c6a0*/  WARPSYNC.COLLECTIVE R15, `(.L_x_136) ;  /* 0x000000000f087348 */ /* 0x000fea0003c00000 */
[----:B------:R0:W1:Y:S02]  /*c6b0*/  SHFL.IDX P6, R14, R13, R12, R11 ;  /* 0x0000000c0d0e7389 */ /* 0x00006400000c000b */
[----:B01----:R-:W-:Y:S01]  /*c6c0*/  ENDCOLLECTIVE ;  /* 0x000000000000791b */ /* 0x003fe20003800000 */
.L_x_136:
        /* <DEDUP_REMOVED lines=13> */
.L_x_137:
[----:B------:R-:W-:Y:S02]  /*c7a0*/  VIADD R5, R8, 0x50 ;  /* 0x0000005008057836 */ /* 0x000fe40000000000 */
[----:B------:R-:W-:Y:S01]  /*c7b0*/  IMAD.MOV.U32 R3, RZ, RZ, R2 ;  /* 0x000000ffff037224 */ /* 0x000fe200078e0002 */
[----:B------:R-:W-:Y:S02]  /*c7c0*/  @!P3 LEA R21, R9, UR38, 0x1 ;  /* 0x000000260915bc11 */ /* 0x000fe4000f8e08ff */
[----:B------:R-:W-:Y:S01]  /*c7d0*/  MOV R13, R7 ;  /* 0x00000007000d7202 */ /* 0x000fe20000000f00 */
[----:B------:R-:W-:Y:S02]  /*c7e0*/  IMAD.MOV.U32 R12, RZ, RZ, 0x5 ;  /* 0x00000005ff0c7424 */ /* 0x000fe400078e00ff */
[----:B------:R-:W-:-:S07]  /*c7f0*/  IMAD.MOV.U32 R2, RZ, RZ, R14 ;  /* 0x000000ffff027224 */ /* 0x000fce00078e000e */
[----:B------:R-:W-:Y:S05]  /*c800*/  WARPSYNC.COLLECTIVE R15, `(.L_x_138) ;  /* 0x000000000f087348 */ /* 0x000fea0003c00000 */
[----:B------:R0:W1:Y:S02]  /*c810*/  SHFL.IDX P6, R14, R13, R12, R11 ;  /* 0x0000000c0d0e7389 */ /* 0x00006400000c000b */
[----:B01----:R-:W-:Y:S01]  /*c820*/  ENDCOLLECTIVE ;  /* 0x000000000000791b */ /* 0x003fe20003800000 */
.L_x_138:
        /* <DEDUP_REMOVED lines=13> */
.L_x_139:
[----:B------:R-:W-:Y:S01]  /*c900*/  IADD3 R3, R8, 0x60, RZ ;  /* 0x0000006008037810 */ /* 0x000fe20007ffe0ff */
        /* <DEDUP_REMOVED lines=8> */
.L_x_140:
        /* <DEDUP_REMOVED lines=13> */
.L_x_141:
[----:B------:R-:W-:Y:S01]  /*ca60*/  IMAD.MOV.U32 R3, RZ, RZ, R2 ;  /* 0x000000ffff037224 */ /* 0x000fe200078e0002 */
[----:B------:R-:W-:Y:S01]  /*ca70*/  @!P3 LEA R21, R9, UR38, 0x1 ;  /* 0x000000260915bc11 */ /* 0x000fe2000f8e08ff */
[----:B------:R-:W-:Y:S02]  /*ca80*/  IMAD.MOV.U32 R13, RZ, RZ, R7 ;  /* 0x000000ffff0d7224 */ /* 0x000fe400078e0007 */
[----:B------:R-:W-:Y:S01]  /*ca90*/  IMAD.MOV.U32 R12, RZ, RZ, 0x7 ;  /* 0x00000007ff0c7424 */ /* 0x000fe200078e00ff */
[----:B------:R-:W-:-:S07]  /*caa0*/  MOV R2, R14 ;  /* 0x0000000e00027202 */ /* 0x000fce0000000f00 */
[----:B------:R-:W-:Y:S05]  /*cab0*/  WARPSYNC.COLLECTIVE R15, `(.L_x_142) ;  /* 0x000000000f087348 */ /* 0x000fea0003c00000 */
[----:B------:R0:W1:Y:S02]  /*cac0*/  SHFL.IDX P6, R14, R13, R12, R11 ;  /* 0x0000000c0d0e7389 */ /* 0x00006400000c000b */
[----:B01----:R-:W-:Y:S01]  /*cad0*/  ENDCOLLECTIVE ;  /* 0x000000000000791b */ /* 0x003fe20003800000 */
.L_x_142:
        /* <DEDUP_REMOVED lines=8> */
[----:B------:R-:W-:-:S07]  /*cb60*/  IMAD.MOV.U32 R4, RZ, RZ, R14 ;  /* 0x000000ffff047224 */ /* 0x000fce00078e000e */
[----:B0-----:R-:W-:Y:S05]  /*cb70*/  WARPSYNC.COLLECTIVE R15, `(.L_x_143) ;  /* 0x000000000f087348 */ /* 0x001fea0003c00000 */
[----:B------:R1:W2:Y:S02]  /*cb80*/  SHFL.IDX P6, R14, R13, R12, R11 ;  /* 0x0000000c0d0e7389 */ /* 0x0002a400000c000b */
[----:B012---:R-:W-:Y:S01]  /*cb90*/  ENDCOLLECTIVE ;  /* 0x000000000000791b */ /* 0x007fe20003800000 */
.L_x_143:
[----:B------:R-:W-:Y:S05]  /*cba0*/  BRA `(.L_x_144) ;  /* 0xffffffcc00787947 */ /* 0x000fea000383ffff */
.L_x_53:
[----:B-1----:R-:W-:-:S04]  /*cbb0*/  IMAD.U32 R3, RZ, RZ, UR38 ;  /* 0x00000026ff037e24 */ /* 0x002fc8000f8e00ff */
[----:B------:R1:W2:Y:S03]  /*cbc0*/  SYNCS.PHASECHK.TRANS64.TRYWAIT P0, [R3+URZ+0x34820], R0 ;  /* 0x03482000030075a7 */ /* 0x0002a6000800017f */
[----:B--2---:R-:W-:Y:S05]  /*cbd0*/  @!P0 NANOSLEEP.SYNCS 0x989680 ;  /* 0x009896800000895d */ /* 0x004fea0003900000 */
[----:B------:R-:W2:Y:S02]  /*cbe0*/  @!P0 SYNCS.PHASECHK.TRANS64 P0, [R3+URZ+0x34820], R0 ;  /* 0x03482000030085a7 */ /* 0x000ea4000800007f */
[----:B--2---:R-:W-:Y:S05]  /*cbf0*/  @!P0 BRA `(.L_x_53) ;  /* 0xfffffffc00ec8947 */ /* 0x004fea000383ffff */
[----:B------:R-:W-:Y:S05]  /*cc00*/  BRA `(.L_x_145) ;  /* 0xffffffcc00d07947 */ /* 0x000fea000383ffff */
.L_x_60:
[----:B-1----:R-:W-:-:S04]  /*cc10*/  MOV R3, UR38 ;  /* 0x0000002600037c02 */ /* 0x002fc80008000f00 */
[----:B------:R1:W2:Y:S03]  /*cc20*/  SYNCS.PHASECHK.TRANS64.TRYWAIT P0, [R3+URZ+0x34848], R2 ;  /* 0x03484802030075a7 */ /* 0x0002a6000800017f */
[----:B--2---:R-:W-:Y:S05]  /*cc30*/  @!P0 NANOSLEEP.SYNCS 0x989680 ;  /* 0x009896800000895d */ /* 0x004fea0003900000 */
[----:B------:R-:W2:Y:S02]  /*cc40*/  @!P0 SYNCS.PHASECHK.TRANS64 P0, [R3+URZ+0x34848], R2 ;  /* 0x03484802030085a7 */ /* 0x000ea4000800007f */
[----:B--2---:R-:W-:Y:S05]  /*cc50*/  @!P0 BRA `(.L_x_60) ;  /* 0xfffffffc00ec8947 */ /* 0x004fea000383ffff */
[----:B------:R-:W-:Y:S05]  /*cc60*/  BRA `(.L_x_146) ;  /* 0xffffffd000a47947 */ /* 0x000fea000383ffff */
.L_x_67:
[----:B0-----:R-:W-:-:S04]  /*cc70*/  IMAD.U32 R3, RZ, RZ, UR38 ;  /* 0x00000026ff037e24 */ /* 0x001fc8000f8e00ff */
[----:B------:R0:W1:Y:S03]  /*cc80*/  SYNCS.PHASECHK.TRANS64.TRYWAIT P0, [R3+URZ+0x34860], R2 ;  /* 0x03486002030075a7 */ /* 0x000066000800017f */
[----:B-1----:R-:W-:Y:S05]  /*cc90*/  @!P0 NANOSLEEP.SYNCS 0x989680 ;  /* 0x009896800000895d */ /* 0x002fea0003900000 */
[----:B------:R-:W1:Y:S02]  /*cca0*/  @!P0 SYNCS.PHASECHK.TRANS64 P0, [R3+URZ+0x34860], R2 ;  /* 0x03486002030085a7 */ /* 0x000e64000800007f */
[----:B-1----:R-:W-:Y:S05]  /*ccb0*/  @!P0 BRA `(.L_x_67) ;  /* 0xfffffffc00ec8947 */ /* 0x002fea000383ffff */
[----:B------:R-:W-:Y:S05]  /*ccc0*/  BRA `(.L_x_147) ;  /* 0xffffffd400787947 */ /* 0x000fea000383ffff */
.L_x_76:
[----:B-1----:R-:W-:-:S04]  /*ccd0*/  IMAD.U32 R3, RZ, RZ, UR38 ;  /* 0x00000026ff037e24 */ /* 0x002fc8000f8e00ff */
[----:B------:R1:W2:Y:S03]  /*cce0*/  SYNCS.PHASECHK.TRANS64.TRYWAIT P0, [R3+URZ+0x34840], R2 ;  /* 0x03484002030075a7 */ /* 0x0002a6000800017f */
[----:B--2---:R-:W-:Y:S05]  /*ccf0*/  @!P0 NANOSLEEP.SYNCS 0x989680 ;  /* 0x009896800000895d */ /* 0x004fea0003900000 */
[----:B------:R-:W2:Y:S02]  /*cd00*/  @!P0 SYNCS.PHASECHK.TRANS64 P0, [R3+URZ+0x34840], R2 ;  /* 0x03484002030085a7 */ /* 0x000ea4000800007f */
[----:B--2---:R-:W-:Y:S05]  /*cd10*/  @!P0 BRA `(.L_x_76) ;  /* 0xfffffffc00ec8947 */ /* 0x004fea000383ffff */
[----:B------:R-:W-:Y:S05]  /*cd20*/  BRA `(.L_x_148) ;  /* 0xffffffd800987947 */ /* 0x000fea000383ffff */
.L_x_83:
[----:B0-----:R-:W-:-:S04]  /*cd30*/  IMAD.U32 R3, RZ, RZ, UR38 ;  /* 0x00000026ff037e24 */ /* 0x001fc8000f8e00ff */
[----:B------:R0:W1:Y:S03]  /*cd40*/  SYNCS.PHASECHK.TRANS64.TRYWAIT P0, [R3+URZ+0x34868], R2 ;  /* 0x03486802030075a7 */ /* 0x000066000800017f */
[----:B-1----:R-:W-:Y:S05]  /*cd50*/  @!P0 NANOSLEEP.SYNCS 0x989680 ;  /* 0x009896800000895d */ /* 0x002fea0003900000 */
[----:B------:R-:W1:Y:S02]  /*cd60*/  @!P0 SYNCS.PHASECHK.TRANS64 P0, [R3+URZ+0x34868], R2 ;  /* 0x03486802030085a7 */ /* 0x000e64000800007f */
[----:B-1----:R-:W-:Y:S05]  /*cd70*/  @!P0 BRA `(.L_x_83) ;  /* 0xfffffffc00ec8947 */ /* 0x002fea000383ffff */
[----:B------:R-:W-:Y:S05]  /*cd80*/  BRA `(.L_x_149) ;  /* 0xffffffdc006c7947 */ /* 0x000fea000383ffff */
.L_x_92:
[----:B-1----:R-:W-:-:S04]  /*cd90*/  IMAD.U32 R3, RZ, RZ, UR38 ;  /* 0x00000026ff037e24 */ /* 0x002fc8000f8e00ff */
[----:B------:R1:W2:Y:S03]  /*cda0*/  SYNCS.PHASECHK.TRANS64.TRYWAIT P0, [R3+URZ+0x34848], R2 ;  /* 0x03484802030075a7 */ /* 0x0002a6000800017f */
[----:B--2---:R-:W-:Y:S05]  /*cdb0*/  @!P0 NANOSLEEP.SYNCS 0x989680 ;  /* 0x009896800000895d */ /* 0x004fea0003900000 */
[----:B------:R-:W2:Y:S02]  /*cdc0*/  @!P0 SYNCS.PHASECHK.TRANS64 P0, [R3+URZ+0x34848], R2 ;  /* 0x03484802030085a7 */ /* 0x000ea4000800007f */
[----:B--2---:R-:W-:Y:S05]  /*cdd0*/  @!P0 BRA `(.L_x_92) ;  /* 0xfffffffc00ec8947 */ /* 0x004fea000383ffff */
[----:B------:R-:W-:Y:S05]  /*cde0*/  BRA `(.L_x_150) ;  /* 0xffffffe000a47947 */ /* 0x000fea000383ffff */
.L_x_99:
[----:B0-----:R-:W-:-:S04]  /*cdf0*/  IMAD.U32 R3, RZ, RZ, UR38 ;  /* 0x00000026ff037e24 */ /* 0x001fc8000f8e00ff */
[----:B------:R0:W1:Y:S03]  /*ce00*/  SYNCS.PHASECHK.TRANS64.TRYWAIT P0, [R3+URZ+0x34860], R2 ;  /* 0x03486002030075a7 */ /* 0x000066000800017f */
[----:B-1----:R-:W-:Y:S05]  /*ce10*/  @!P0 NANOSLEEP.SYNCS 0x989680 ;  /* 0x009896800000895d */ /* 0x002fea0003900000 */
[----:B------:R-:W1:Y:S02]  /*ce20*/  @!P0 SYNCS.PHASECHK.TRANS64 P0, [R3+URZ+0x34860], R2 ;  /* 0x03486002030085a7 */ /* 0x000e64000800007f */
[----:B-1----:R-:W-:Y:S05]  /*ce30*/  @!P0 BRA `(.L_x_99) ;  /* 0xfffffffc00ec8947 */ /* 0x002fea000383ffff */
[----:B------:R-:W-:Y:S05]  /*ce40*/  BRA `(.L_x_151) ;  /* 0xffffffe400747947 */ /* 0x000fea000383ffff */
.L_x_107:
[----:B0-----:R0:W1:Y:S02]  /*ce50*/  SYNCS.PHASECHK.TRANS64.TRYWAIT P0, [R3+URZ+0x34860], R2 ;  /* 0x03486002030075a7 */ /* 0x001064000800017f */
[----:B-1----:R-:W-:Y:S05]  /*ce60*/  @!P0 NANOSLEEP.SYNCS 0x989680 ;  /* 0x009896800000895d */ /* 0x002fea0003900000 */
[----:B------:R-:W1:Y:S02]  /*ce70*/  @!P0 SYNCS.PHASECHK.TRANS64 P0, [R3+URZ+0x34860], R2 ;  /* 0x03486002030085a7 */ /* 0x000e64000800007f */
[----:B-1----:R-:W-:Y:S05]  /*ce80*/  @!P0 BRA `(.L_x_107) ;  /* 0xfffffffc00f08947 */ /* 0x002fea000383ffff */
[----:B------:R-:W-:Y:S05]  /*ce90*/  BRA `(.L_x_152) ;  /* 0xffffffe800407947 */ /* 0x000fea000383ffff */
.L_x_112:
[----:B0-----:R0:W1:Y:S02]  /*cea0*/  SYNCS.PHASECHK.TRANS64.TRYWAIT P0, [R2+URZ+0x34820], R3 ;  /* 0x03482003020075a7 */ /* 0x001064000800017f */
[----:B-1----:R-:W-:Y:S05]  /*ceb0*/  @!P0 NANOSLEEP.SYNCS 0x989680 ;  /* 0x009896800000895d */ /* 0x002fea0003900000 */
[----:B------:R-:W1:Y:S02]  /*cec0*/  @!P0 SYNCS.PHASECHK.TRANS64 P0, [R2+URZ+0x34820], R3 ;  /* 0x03482003020085a7 */ /* 0x000e64000800007f */
[----:B-1----:R-:W-:Y:S05]  /*ced0*/  @!P0 BRA `(.L_x_112) ;  /* 0xfffffffc00f08947 */ /* 0x002fea000383ffff */
[----:B------:R-:W-:Y:S05]  /*cee0*/  BRA `(.L_x_153) ;  /* 0xffffffec00107947 */ /* 0x000fea000383ffff */
.L_x_113:
[----:B------:R-:W1:Y:S01]  /*cef0*/  S2R R4, SR_TID.X ;  /* 0x0000000000047919 */ /* 0x000e620000002100 */
[----:B------:R-:W-:Y:S01]  /*cf00*/  BSSY B0, `(.L_x_154) ;  /* 0x000000a000007945 */ /* 0x000fe20003800000 */
[----:B------:R-:W-:Y:S02]  /*cf10*/  IMAD.MOV.U32 R12, RZ, RZ, RZ ;  /* 0x000000ffff0c7224 */ /* 0x000fe400078e00ff */
[----:B------:R-:W-:Y:S02]  /*cf20*/  IMAD.MOV.U32 R11, RZ, RZ, 0x1f ;  /* 0x0000001fff0b7424 */ /* 0x000fe400078e00ff */
[----:B------:R-:W-:Y:S01]  /*cf30*/  IMAD.MOV.U32 R15, RZ, RZ, -0x1 ;  /* 0xffffffffff0f7424 */ /* 0x000fe200078e00ff */
[----:B-1----:R-:W-:-:S04]  /*cf40*/  SHF.R.U32.HI R4, RZ, 0x5, R4 ;  /* 0x00000005ff047819 */ /* 0x002fc80000011604 */
[----:B------:R-:W-:-:S04]  /*cf50*/  LOP3.LUT R4, R4, 0x3, RZ, 0xc0, !PT ;  /* 0x0000000304047812 */ /* 0x000fc800078ec0ff */
[----:B------:R-:W-:-:S07]  /*cf60*/  MOV R13, R4 ;  /* 0x00000004000d7202 */ /* 0x000fce0000000f00 */
[----:B0-----:R-:W-:Y:S05]  /*cf70*/  WARPSYNC.COLLECTIVE R15, `(.L_x_155) ;  /* 0x000000000f087348 */ /* 0x001fea0003c00000 */
[----:B------:R1:W2:Y:S02]  /*cf80*/  SHFL.IDX P6, R14, R13, R12, R11 ;  /* 0x0000000c0d0e7389 */ /* 0x0002a400000c000b */
[----:B012---:R-:W-:Y:S01]  /*cf90*/  ENDCOLLECTIVE ;  /* 0x000000000000791b */ /* 0x007fe20003800000 */
.L_x_155:
[----:B------:R-:W-:Y:S05]  /*cfa0*/  BSYNC B0 ;  /* 0x0000000000007941 */ /* 0x000fea0003800000 */
.L_x_154:
[----:B------:R-:W-:Y:S05]  /*cfb0*/  BRA `(.L_x_156) ;  /* 0xffffffe800f47947 */ /* 0x000fea000383ffff */
.L_x_114:
[----:B------:R-:W-:Y:S01]  /*cfc0*/  BSSY B0, `(.L_x_157) ;  /* 0x0000006000007945 */ /* 0x000fe20003800000 */
[----:B------:R-:W-:-:S07]  /*cfd0*/  IMAD.MOV.U32 R15, RZ, RZ, -0x1 ;  /* 0xffffffffff0f7424 */ /* 0x000fce00078e00ff */
[----:B0-----:R-:W-:Y:S05]  /*cfe0*/  WARPSYNC.COLLECTIVE R15, `(.L_x_158) ;  /* 0x000000000f0c7348 */ /* 0x001fea0003c00000 */
[----:B------:R-:W-:Y:S02]  /*cff0*/  ELECT P6, UR62, PT ;  /* 0x00000000003e782f */ /* 0x000fe400038c0000 */
[----:B------:R-:W-:Y:S01]  /*d000*/  MOV R14, UR62 ;  /* 0x0000003e000e7c02 */ /* 0x000fe20008000f00 */
[----:B0-----:R-:W-:Y:S10]  /*d010*/  ENDCOLLECTIVE ;  /* 0x000000000000791b */ /* 0x001ff40003800000 */
.L_x_158:
[----:B------:R-:W-:Y:S05]  /*d020*/  BSYNC B0 ;  /* 0x0000000000007941 */ /* 0x000fea0003800000 */
.L_x_157:
[----:B------:R-:W-:Y:S05]  /*d030*/  BRA `(.L_x_159) ;  /* 0xffffffe800e87947 */ /* 0x000fea000383ffff */
.L_x_116:
[----:B0-----:R0:W1:Y:S02]  /*d040*/  SYNCS.PHASECHK.TRANS64.TRYWAIT P0, [R7+URZ], R4 ;  /* 0x00000004070075a7 */ /* 0x001064000800017f */
[----:B-1----:R-:W-:Y:S05]  /*d050*/  @!P0 NANOSLEEP.SYNCS 0x989680 ;  /* 0x009896800000895d */ /* 0x002fea0003900000 */
[----:B------:R-:W1:Y:S02]  /*d060*/  @!P0 SYNCS.PHASECHK.TRANS64 P0, [R7+URZ], R4 ;  /* 0x00000004070085a7 */ /* 0x000e64000800007f */
[----:B-1----:R-:W-:Y:S05]  /*d070*/  @!P0 BRA `(.L_x_116) ;  /* 0xfffffffc00f08947 */ /* 0x002fea000383ffff */
[----:B------:R-:W-:Y:S05]  /*d080*/  BRA `(.L_x_160) ;  /* 0xffffffec001c7947 */ /* 0x000fea000383ffff */
.L_x_117:
[----:B-1----:R1:W2:Y:S02]  /*d090*/  SYNCS.PHASECHK.TRANS64.TRYWAIT P0, [R8+URZ], R5 ;  /* 0x00000005080075a7 */ /* 0x0022a4000800017f */
[----:B--2---:R-:W-:Y:S05]  /*d0a0*/  @!P0 NANOSLEEP.SYNCS 0x989680 ;  /* 0x009896800000895d */ /* 0x004fea0003900000 */
[----:B------:R-:W2:Y:S02]  /*d0b0*/  @!P0 SYNCS.PHASECHK.TRANS64 P0, [R8+URZ], R5 ;  /* 0x00000005080085a7 */ /* 0x000ea4000800007f */
[----:B--2---:R-:W-:Y:S05]  /*d0c0*/  @!P0 BRA `(.L_x_117) ;  /* 0xfffffffc00f08947 */ /* 0x004fea000383ffff */
[----:B------:R-:W-:Y:S05]  /*d0d0*/  BRA `(.L_x_161) ;  /* 0xffffffec00107947 */ /* 0x000fea000383ffff */
.L_x_119:
[----:B0-----:R0:W2:Y:S02]  /*d0e0*/  SYNCS.PHASECHK.TRANS64.TRYWAIT P0, [R7+URZ], R4 ;  /* 0x00000004070075a7 */ /* 0x0010a4000800017f */
[----:B--2---:R-:W-:Y:S05]  /*d0f0*/  @!P0 NANOSLEEP.SYNCS 0x989680 ;  /* 0x009896800000895d */ /* 0x004fea0003900000 */
[----:B------:R-:W2:Y:S02]  /*d100*/  @!P0 SYNCS.PHASECHK.TRANS64 P0, [R7+URZ], R4 ;  /* 0x00000004070085a7 */ /* 0x000ea4000800007f */
[----:B--2---:R-:W-:Y:S05]  /*d110*/  @!P0 BRA `(.L_x_119) ;  /* 0xfffffffc00f08947 */ /* 0x004fea000383ffff */
[----:B------:R-:W-:Y:S05]  /*d120*/  BRA `(.L_x_162) ;  /* 0xffffffec00147947 */ /* 0x000fea000383ffff */
.L_x_163:
[----:B------:R-:W-:-:S00]  /*d130*/  BRA `(.L_x_163) ;  /* 0xfffffffc00fc7947 */ /* 0x000fc0000383ffff */
[----:B------:R-:W-:-:S00]  /*d140*/  NOP ;  /* 0x0000000000007918 */ /* 0x000fc00000000000 */
        /* <DEDUP_REMOVED lines=11> */
.L_x_14987:


//--------------------- .text._ZN7cutlass13device_kernelIN5flash11enable_sm90INS1_16FlashAttnFwdSm90INS1_25CollectiveMainloopFwdSm90ILi2EN4cute5tupleIJNS5_1CILi1EEES8_S8_EEENS6_IJNS7_ILi128EEESA_NS7_ILi192EEEEEELi128ENS_10bfloat16_tEfNS_4arch4Sm90ELb0ELb0ELb0ELb1ELb0ELb0ELb0ELb1ELb1ELb1ELb1ELb0EEENS1_21CollectiveEpilogueFwdINS6_IJSA_SA_SA_EEES9_SD_SF_Li256ELb1ELb1ELb1ELb0EEENS1_36VarlenDynamicPersistentTileSchedulerILi128ELi128ELi256ELi128ELb1ELb1ELb1ELb0ELb1ELb1EEEEEEEEEvNT_6ParamsE --------------------------
	.section	.text._ZN7cutlass13device_kernelIN5flash11enable_sm90INS1_16FlashAttnFwdSm90INS1_25CollectiveMainloopFwdSm90ILi2EN4cute5tupleIJNS5_1CILi1EEES8_S8_EEENS6_IJNS7_ILi128EEESA_NS7_ILi192EEEEEELi128ENS_10bfloat16_tEfNS_4arch4Sm90ELb0ELb0ELb0ELb1ELb0ELb0ELb0ELb1ELb1ELb1ELb1ELb0EEENS1_21CollectiveEpilogueFwdINS6_IJSA_SA_SA_EEES9_SD_SF_Li256ELb1ELb1ELb1ELb0EEENS1_36VarlenDynamicPersistentTileSchedulerILi128ELi128ELi256ELi128ELb1ELb1ELb1ELb0ELb1ELb1EEEEEEEEEvNT_6ParamsE,"ax",@progbits
	.align	128
.text._ZN7cutlass13device_kernelIN5flash11enable_sm90INS1_16FlashAttnFwdSm90INS1_25CollectiveMainloopFwdSm90ILi2EN4cute5tupleIJNS5_1CILi1EEES8_S8_EEENS6_IJNS7_ILi128EEESA_NS7_ILi192EEEEEELi128ENS_10bfloat16_tEfNS_4arch4Sm90ELb0ELb0ELb0ELb1ELb0ELb0ELb0ELb1ELb1ELb1ELb1ELb0EEENS1_21CollectiveEpilogueFwdINS6_IJSA_SA_SA_EEES9_SD_SF_Li256ELb1ELb1ELb1ELb0EEENS1_36VarlenDynamicPersistentTileSchedulerILi128ELi128ELi256ELi128ELb1ELb1ELb1ELb0ELb1ELb1EEEEEEEEEvNT_6ParamsE:
        .type           _ZN7cutlass13device_kernelIN5flash11enable_sm90INS1_16FlashAttnFwdSm90INS1_25CollectiveMainloopFwdSm90ILi2EN4cute5tupleIJNS5_1CILi1EEES8_S8_EEENS6_IJNS7_ILi128EEESA_NS7_ILi192EEEEEELi128ENS_10bfloat16_tEfNS_4arch4Sm90ELb0ELb0ELb0ELb1ELb0ELb0ELb0ELb1ELb1ELb1ELb1ELb0EEENS1_21CollectiveEpilogueFwdINS6_IJSA_SA_SA_EEES9_SD_SF_Li256ELb1ELb1ELb1ELb0EEENS1_36VarlenDynamicPersistentTileSchedulerILi128ELi128ELi256ELi128ELb1ELb1ELb1ELb0ELb1ELb1EEEEEEEEEvNT_6ParamsE,@function
        .size           _ZN7cutlass13device_kernelIN5flash11enable_sm90INS1_16FlashAttnFwdSm90INS1_25CollectiveMainloopFwdSm90ILi2EN4cute5tupleIJNS5_1CILi1EEES8_S8_EEENS6_IJNS7_ILi128EEESA_NS7_ILi192EEEEEELi128ENS_10bfloat16_tEfNS_4arch4Sm90ELb0ELb0ELb0ELb1ELb0ELb0ELb0ELb1ELb1ELb1ELb1ELb0EEENS1_21CollectiveEpilogueFwdINS6_IJSA_SA_SA_EEES9_SD_SF_Li256ELb1ELb1ELb1ELb0EEENS1_36VarlenDynamicPersistentTileSchedulerILi128ELi128ELi256ELi128ELb1ELb1ELb1ELb0ELb1ELb1EEEEEEEEEvNT_6ParamsE,(.L_x_14988 - _ZN7cutlass13device_kernelIN5flash11enable_sm90INS1_16FlashAttnFwdSm90INS1_25CollectiveMainloopFwdSm90ILi2EN4cute5tupleIJNS5_1CILi1EEES8_S8_EEENS6_IJNS7_ILi128EEESA_NS7_ILi192EEEEEELi128ENS_10bfloat16_tEfNS_4arch4Sm90ELb0ELb0ELb0ELb1ELb0ELb0ELb0ELb1ELb1ELb1ELb1ELb0EEENS1_21CollectiveEpilogueFwdINS6_IJSA_SA_SA_EEES9_SD_SF_Li256ELb1ELb1ELb1ELb0EEENS1_36VarlenDynamicPersistentTileSchedulerILi128ELi128ELi256ELi128ELb1ELb1ELb1ELb0ELb1ELb1EEEEEEEEEvNT_6ParamsE)
        .other          _ZN7cutlass13device_kernelIN5flash11enable_sm90INS1_16FlashAttnFwdSm90INS1_25CollectiveMainloopFwdSm90ILi2EN4cute5tupleIJNS5_1CILi1EEES8_S8_EEENS6_IJNS7_ILi128EEESA_NS7_ILi192EEEEEELi128ENS_10bfloat16_tEfNS_4arch4Sm90ELb0ELb0ELb0ELb1ELb0ELb0ELb0ELb1ELb1ELb1ELb1ELb0EEENS1_21CollectiveEpilogueFwdINS6_IJSA_SA_SA_EEES9_SD_SF_Li256ELb1ELb1ELb1ELb0EEENS1_36VarlenDynamicPersistentTileSchedulerILi128ELi128ELi256ELi128ELb1ELb1ELb1ELb0ELb1ELb1EEEEEEEEEvNT_6ParamsE,@"STO_CUDA_ENTRY STV_DEFAULT"
_ZN7cutlass13device_kernelIN5flash11enable_sm90INS1_16FlashAttnFwdSm90INS1_25CollectiveMainloopFwdSm90ILi2EN4cute5tupleIJNS5_1CILi1EEES8_S8_EEENS6_IJNS7_ILi128EEESA_NS7_ILi192EEEEEELi128ENS_10bfloat16_tEfNS_4arch4Sm90ELb0ELb0ELb0ELb1ELb0ELb0ELb0ELb1ELb1ELb1ELb1ELb0EEENS1_21CollectiveEpilogueFwdINS6_IJSA_SA_SA_EEES9_SD_SF_Li256ELb1ELb1ELb1ELb0EEENS1_36VarlenDynamicPersistentTileSchedulerILi128ELi128ELi256ELi128ELb1ELb1ELb1ELb0ELb1ELb1EEEEEEEEEvNT_6ParamsE:
        /* <DEDUP_REMOVED lines=17> */
.L_x_165:
[----:B------:R-:W-:Y:S05]  /*0110*/  BSYNC B0 ;  /* 0x0000000000007941 */ /* 0x000fea0003800000 */
.L_x_164:
        /* <DEDUP_REMOVED lines=40> */
.L_x_166:
        /* <DEDUP_REMOVED lines=22> */
.L_x_167:
        /* <DEDUP_REMOVED lines=18> */
.L_x_168:
        /* <DEDUP_REMOVED lines=22> */
.L_x_169:
        /* <DEDUP_REMOVED lines=22> */
.L_x_170:
[----:B0-----:R-:W-:Y:S01]  /*08e0*/  ISETP.NE.AND P0, PT, R2, RZ, PT ;  /* 0x000000ff0200720c */ /* 0x001fe20003f05270 */
[----:B------:R-:W-:Y:S01]  /*08f0*/  IMAD.MOV.U32 R2, RZ, RZ, 0x1 ;  /* 0x00000001ff027424 */ /* 0x000fe200078e00ff */
[----:B------:R-:W-:Y:S01]  /*0900*/  NOP ;  /* 0x0000000000007918 */ /* 0x000fe20000000000 */
[----:B------:R-:W-:-:S03]  /*0910*/  ULDC.64 UR40, c[0x0][0x208] ;  /* 0x0000820000287ab9 */ /* 0x000fc60000000a00 */
[----:B------:R-:W-:-:S05]  /*0920*/  SEL R2, R2, 0x2, !P0 ;  /* 0x0000000202027807 */ /* 0x000fca0004000000 */
[----:B------:R0:W-:Y:S01]  /*0930*/  STL [R1+0x5c], R2 ;  /* 0x00005c0201007387 */ /* 0x0001e20000100800 */
[----:B-123--:R-:W-:Y:S06]  /*0940*/  BAR.SYNC.DEFER_BLOCKING 0x0 ;  /* 0x0000000000007b1d */ /* 0x00efec0000010000 */
[----:B------:R-:W-:Y:S05]  /*0950*/  @!P0 BRA `(.L_x_171) ;  /* 0x0000009000f08947 */ /* 0x000fea0003800000 */
.L_x_172:
[----:B------:R-:W-:-:S08]  /*0960*/  NOP ;  /* 0x0000000000007918 */ /* 0x000fd00000000000 */
[----:B------:R-:W1:Y:S02]  /*0970*/  USETMAXREG.TRY_ALLOC.CTAPOOL UP0, 0xf0 ;  /* 0x000000f0000079c8 */ /* 0x000e640008000600 */
[----:B-1----:R-:W-:-:S13]  /*0980*/  PLOP3.LUT P0, PT, PT, PT, UP0, 0x80, 0x0 ;  /* 0x000000000000781c */ /* 0x002fda0003f0f008 */
[----:B------:R-:W-:Y:S05]  /*0990*/  @!P0 BRA `(.L_x_172) ;  /* 0xfffffffc00f08947 */ /* 0x000fea000383ffff */
[----:B------:R-:W1:Y:S08]  /*09a0*/  S2UR UR5, SR_CgaCtaId ;  /* 0x00000000000579c3 */ /* 0x000e700000008800 */
[----:B------:R-:W-:Y:S06]  /*09b0*/  BAR.ARV 0x8, 0x180 ;  /* 0x0206000000007b1d */ /* 0x000fec0000002000 */
[----:B------:R-:W-:-:S02]  /*09c0*/  UMOV UR4, 0x400 ;  /* 0x0000040000047882 */ /* 0x000fc40000000000 */
[----:B------:R-:W-:Y:S01]  /*09d0*/  BAR.SYNC.DEFER_BLOCKING 0x5, 0x180 ;  /* 0x0146000000007b1d */ /* 0x000fe20000010000 */
[----:B-1----:R-:W-:-:S09]  /*09e0*/  ULEA UR4, UR5, UR4, 0x18 ;  /* 0x0000000405047291 */ /* 0x002fd2000f8ec03f */
[----:B------:R-:W1:Y:S01]  /*09f0*/  LDS.128 R12, [UR4+0x348d0] ;  /* 0x0348d004ff0c7984 */ /* 0x000e620008000c00 */
[----:B------:R-:W-:Y:S01]  /*0a00*/  ULDC UR4, c[0x0][0xc3c] ;  /* 0x00030f0000047ab9 */ /* 0x000fe20000000800 */
[----:B------:R-:W-:Y:S06]  /*0a10*/  BAR.ARV 0x4, 0x180 ;  /* 0x0106000000007b1d */ /* 0x000fec0000002000 */
[----:B-1----:R-:W-:-:S13]  /*0a20*/  ISETP.GE.AND P0, PT, R15, UR4, PT ;  /* 0x000000040f007c0c */ /* 0x002fda000bf06270 */
[----:B------:R-:W-:Y:S05]  /*0a30*/  @P0 EXIT ;  /* 0x000000000000094d */ /* 0x000fea0003800000 */
[----:B------:R-:W2:Y:S01]  /*0a40*/  LDL.LU R10, [R1+0x5c] ;  /* 0x00005c00010a7983 */ /* 0x000ea20000300800 */
[----:B------:R-:W1:Y:S02]  /*0a50*/  S2R R0, SR_TID.X ;  /* 0x0000000000007919 */ /* 0x000e640000002100 */
[----:B-1----:R-:W-:-:S05]  /*0a60*/  VIADD R230, R0, 0xffffff80 ;  /* 0xffffff8000e67836 */ /* 0x002fca0000000000 */
[----:B------:R-:W-:-:S04]  /*0a70*/  SHF.R.S32.HI R3, RZ, 0x1f, R230 ;  /* 0x0000001fff037819 */ /* 0x000fc800000114e6 */
[----:B------:R-:W-:-:S04]  /*0a80*/  LEA.HI R5, R3, R230, RZ, 0x7 ;  /* 0x000000e603057211 */ /* 0x000fc800078f38ff */
[----:B------:R-:W-:-:S05]  /*0a90*/  LOP3.LUT R7, R5, 0xffffff80, RZ, 0xc0, !PT ;  /* 0xffffff8005077812 */ /* 0x000fca00078ec0ff */
[----:B------:R-:W-:-:S05]  /*0aa0*/  IMAD.IADD R208, R230, 0x1, -R7 ;  /* 0x00000001e6d07824 */ /* 0x000fca00078e0a07 */
[----:B------:R-:W-:-:S04]  /*0ab0*/  SHF.R.S32.HI R9, RZ, 0x1f, R208 ;  /* 0x0000001fff097819 */ /* 0x000fc800000114d0 */
[----:B------:R-:W-:-:S04]  /*0ac0*/  LEA.HI R4, R9, R208, RZ, 0x2 ;  /* 0x000000d009047211 */ /* 0x000fc800078f10ff */
[--C-:B------:R-:W-:Y:S02]  /*0ad0*/  SHF.R.S32.HI R6, RZ, 0x2, R4.reuse ;  /* 0x00000002ff067819 */ /* 0x100fe40000011404 */
[----:B------:R-:W-:-:S04]  /*0ae0*/  SHF.R.S32.HI R11, RZ, 0x1f, R4 ;  /* 0x0000001fff0b7819 */ /* 0x000fc80000011404 */
[----:B------:R-:W-:Y:S02]  /*0af0*/  LEA.HI R11, R11, R6, RZ, 0x3 ;  /* 0x000000060b0b7211 */ /* 0x000fe400078f18ff */
[----:B------:R-:W-:Y:S02]  /*0b00*/  LEA.HI R9, R9, R208, RZ, 0x5 ;  /* 0x000000d009097211 */ /* 0x000fe400078f28ff */
[----:B------:R-:W-:Y:S02]  /*0b10*/  LOP3.LUT R11, R11, 0xfffffff8, RZ, 0xc0, !PT ;  /* 0xfffffff80b0b7812 */ /* 0x000fe400078ec0ff */
[CC--:B0-----:R-:W-:Y:S02]  /*0b20*/  LEA.HI R2, R3.reuse, R230.reuse, RZ, 0x5 ;  /* 0x000000e603027211 */ /* 0x0c1fe400078f28ff */
[CC--:B------:R-:W-:Y:S01]  /*0b30*/  LEA.HI R0, R3.reuse, R230.reuse, RZ, 0x4 ;  /* 0x000000e603007211 */ /* 0x0c0fe200078f20ff */
[----:B------:R-:W-:Y:S01]  /*0b40*/  IMAD.IADD R6, R6, 0x1, -R11 ;  /* 0x0000000106067824 */ /* 0x000fe200078e0a0b */
[----:B------:R-:W-:Y:S01]  /*0b50*/  SHF.R.S32.HI R9, RZ, 0x5, R9 ;  /* 0x00000005ff097819 */ /* 0x000fe20000011409 */
[----:B------:R-:W-:Y:S01]  /*0b60*/  IMAD.SHL.U32 R2, R2, 0x20, RZ ;  /* 0x0000002002027824 */ /* 0x000fe200078e00ff */
[----:B------:R-:W-:-:S02]  /*0b70*/  LEA.HI R8, R3, R230, RZ, 0x2 ;  /* 0x000000e603087211 */ /* 0x000fc400078f10ff */
[----:B------:R-:W-:Y:S02]  /*0b80*/  LEA.HI R3, R3, R230, RZ, 0x3 ;  /* 0x000000e603037211 */ /* 0x000fe400078f18ff */
[----:B------:R-:W-:Y:S01]  /*0b90*/  LOP3.LUT R7, R0, 0x3fffff0, RZ, 0xc0, !PT ;  /* 0x03fffff000077812 */ /* 0x000fe200078ec0ff */
[----:B------:R-:W-:Y:S01]  /*0ba0*/  IMAD R6, R9, 0x10, R6 ;  /* 0x0000001009067824 */ /* 0x000fe200078e0206 */
[----:B------:R-:W-:Y:S02]  /*0bb0*/  LOP3.LUT R9, R3, 0xfffffff8, RZ, 0xc0, !PT ;  /* 0xfffffff803097812 */ /* 0x000fe400078ec0ff */
[----:B------:R-:W-:Y:S01]  /*0bc0*/  LOP3.LUT R2, R2, 0xfffffc00, RZ, 0xc0, !PT ;  /* 0xfffffc0002027812 */ /* 0x000fe200078ec0ff */
[----:B------:R-:W-:Y:S01]  /*0bd0*/  IMAD.IADD R7, R230, 0x1, -R7 ;  /* 0x00000001e6077824 */ /* 0x000fe200078e0a07 */
[----:B------:R-:W-:Y:S02]  /*0be0*/  LOP3.LUT R11, R8, 0xfffffffc, RZ, 0xc0, !PT ;  /* 0xfffffffc080b7812 */ /* 0x000fe400078ec0ff */
[----:B------:R-:W-:Y:S01]  /*0bf0*/  SHF.R.S32.HI R224, RZ, 0x7, R5 ;  /* 0x00000007ffe07819 */ /* 0x000fe20000011405 */
[----:B------:R-:W-:Y:S01]  /*0c00*/  IMAD.IADD R184, R230, 0x1, -R9 ;  /* 0x00000001e6b87824 */ /* 0x000fe200078e0a09 */
[----:B------:R-:W-:Y:S01]  /*0c10*/  LOP3.LUT R9, R4, 0x7ffffffc, RZ, 0xc0, !PT ;  /* 0x7ffffffc04097812 */ /* 0x000fe200078ec0ff */
[----:B------:R-:W-:Y:S01]  /*0c20*/  IMAD R227, R7, 0x40, R2 ;  /* 0x0000004007e37824 */ /* 0x000fe200078e0202 */
[----:B------:R-:W-:Y:S01]  /*0c30*/  SHF.R.S32.HI R7, RZ, 0x4, R0 ;  /* 0x00000004ff077819 */ /* 0x000fe20000011400 */
[----:B------:R-:W-:Y:S01]  /*0c40*/  IMAD.IADD R11, R230, 0x1, -R11 ;  /* 0x00000001e60b7824 */ /* 0x000fe200078e0a0b */
[----:B------:R-:W-:Y:S01]  /*0c50*/  LEA.HI R5, R5, R224, RZ, 0x1 ;  /* 0x000000e005057211 */ /* 0x000fe200078f08ff */
[----:B------:R-:W-:Y:S01]  /*0c60*/  IMAD.IADD R9, R208, 0x1, -R9 ;  /* 0x00000001d0097824 */ /* 0x000fe200078e0a09 */
[----:B------:R-:W-:-:S02]  /*0c70*/  LEA.HI R0, R0, R7, RZ, 0x1 ;  /* 0x0000000700007211 */ /* 0x000fc400078f08ff */
[----:B------:R-:W-:Y:S02]  /*0c80*/  LEA.HI R2, R11, R11, RZ, 0x1 ;  /* 0x0000000b0b027211 */ /* 0x000fe400078f08ff */
[----:B------:R-:W-:Y:S01]  /*0c90*/  LOP3.LUT R5, R5, 0x3fffffe, RZ, 0xc0, !PT ;  /* 0x03fffffe05057812 */ /* 0x000fe200078ec0ff */
[----:B------:R-:W-:Y:S01]  /*0ca0*/  IMAD.SHL.U32 R18, R184, 0x8, RZ ;  /* 0x00000008b8127824 */ /* 0x000fe200078e00ff */
[----:B------:R-:W-:Y:S01]  /*0cb0*/  LOP3.LUT R0, R0, 0x1ffffffe, RZ, 0xc0, !PT ;  /* 0x1ffffffe00007812 */ /* 0x000fe200078ec0ff */
[----:B------:R-:W-:Y:S01]  /*0cc0*/  IMAD.SHL.U32 R205, R9, 0x2, RZ ;  /* 0x0000000209cd7824 */ /* 0x000fe200078e00ff */
[----:B------:R-:W-:Y:S01]  /*0cd0*/  LOP3.LUT R2, R2, 0x1ffffffe, RZ, 0xc0, !PT ;  /* 0x1ffffffe02027812 */ /* 0x000fe200078ec0ff */
[----:B------:R-:W-:Y:S02]  /*0ce0*/  IMAD.IADD R5, R224, 0x1, -R5 ;  /* 0x00000001e0057824 */ /* 0x000fe400078e0a05 */
[----:B------:R-:W-:Y:S02]  /*0cf0*/  VIADD R22, R18, 0x40 ;  /* 0x0000004012167836 */ /* 0x000fe40000000000 */
[----:B------:R-:W-:-:S02]  /*0d00*/  VIADD R203, R205, 0x8 ;  /* 0x00000008cdcb7836 */ /* 0x000fc40000000000 */
[C---:B------:R-:W-:Y:S02]  /*0d10*/  VIADD R202, R205.reuse, 0x10 ;  /* 0x00000010cdca7836 */ /* 0x040fe40000000000 */
[C---:B------:R-:W-:Y:S02]  /*0d20*/  VIADD R201, R205.reuse, 0x18 ;  /* 0x00000018cdc97836 */ /* 0x040fe40000000000 */
[C---:B------:R-:W-:Y:S02]  /*0d30*/  VIADD R200, R205.reuse, 0x20 ;  /* 0x00000020cdc87836 */ /* 0x040fe40000000000 */
[C---:B------:R-:W-:Y:S02]  /*0d40*/  VIADD R199, R205.reuse, 0x28 ;  /* 0x00000028cdc77836 */ /* 0x040fe40000000000 */
[C---:B------:R-:W-:Y:S02]  /*0d50*/  VIADD R198, R205.reuse, 0x30 ;  /* 0x00000030cdc67836 */ /* 0x040fe40000000000 */
        /* <DEDUP_REMOVED lines=8> */
[----:B------:R-:W-:Y:S02]  /*0de0*/  VIADD R189, R205, 0x78 ;  /* 0x00000078cdbd7836 */ /* 0x000fe40000000000 */
[----:B------:R-:W-:Y:S02]  /*0df0*/  IMAD.IADD R0, R7, 0x1, -R0 ;  /* 0x0000000107007824 */ /* 0x000fe400078e0a00 */
[----:B------:R-:W-:Y:S02]  /*0e00*/  IMAD.IADD R226, R11, 0x1, -R2 ;  /* 0x000000010be27824 */ /* 0x000fe400078e0a02 */
[----:B------:R-:W-:Y:S01]  /*0e10*/  IMAD R225, R5, 0x40, R6 ;  /* 0x0000004005e17824 */ /* 0x000fe200078e0206 */
[----:B------:R-:W-:Y:S01]  /*0e20*/  SHF.R.S32.HI R206, RZ, 0x3, R3 ;  /* 0x00000003ffce7819 */ /* 0x000fe20000011403 */
[----:B------:R-:W-:Y:S01]  /*0e30*/  IMAD R227, R0, 0x8, R227 ;  /* 0x0000000800e37824 */ /* 0x000fe200078e02e3 */
[----:B------:R-:W-:Y:S01]  /*0e40*/  SHF.R.S32.HI R229, RZ, 0x1f, R18 ;  /* 0x0000001fffe57819 */ /* 0x000fe20000011412 */
[----:B------:R-:W-:Y:S01]  /*0e50*/  IMAD.MOV.U32 R5, RZ, RZ, R13 ;  /* 0x000000ffff057224 */ /* 0x000fe200078e000d */
[----:B------:R-:W-:Y:S01]  /*0e60*/  SHF.R.S32.HI R228, RZ, 0x1f, R22 ;  /* 0x0000001fffe47819 */ /* 0x000fe20000011416 */
[----:B------:R-:W-:Y:S01]  /*0e70*/  IMAD.MOV.U32 R6, RZ, RZ, R14 ;  /* 0x000000ffff067224 */ /* 0x000fe200078e000e */
[----:B------:R-:W-:Y:S01]  /*0e80*/  SHF.R.S32.HI R223, RZ, 0x1f, R203 ;  /* 0x0000001fffdf7819 */ /* 0x000fe200000114cb */
[----:B------:R-:W-:Y:S01]  /*0e90*/  IMAD.MOV.U32 R7, RZ, RZ, R15 ;  /* 0x000000ffff077224 */ /* 0x000fe200078e000f */
[----:B------:R-:W-:Y:S01]  /*0ea0*/  SHF.R.S32.HI R222, RZ, 0x1f, R202 ;  /* 0x0000001fffde7819 */ /* 0x000fe200000114ca */
[----:B------:R-:W-:Y:S01]  /*0eb0*/  IMAD.MOV.U32 R207, RZ, RZ, RZ ;  /* 0x000000ffffcf7224 */ /* 0x000fe200078e00ff */
[----:B------:R-:W-:Y:S01]  /*0ec0*/  SHF.R.S32.HI R221, RZ, 0x1f, R201 ;  /* 0x0000001fffdd7819 */ /* 0x000fe200000114c9 */
[----:B------:R-:W-:Y:S01]  /*0ed0*/  IMAD.MOV.U32 R16, RZ, RZ, RZ ;  /* 0x000000ffff107224 */ /* 0x000fe200078e00ff */
[----:B------:R-:W-:Y:S01]  /*0ee0*/  SHF.R.S32.HI R220, RZ, 0x1f, R200 ;  /* 0x0000001fffdc7819 */ /* 0x000fe200000114c8 */
[----:B------:R-:W-:Y:S01]  /*0ef0*/  IMAD.MOV.U32 R2, RZ, RZ, RZ ;  /* 0x000000ffff027224 */ /* 0x000fe200078e00ff */
[----:B------:R-:W-:Y:S01]  /*0f00*/  SHF.R.S32.HI R219, RZ, 0x1f, R199 ;  /* 0x0000001fffdb7819 */ /* 0x000fe200000114c7 */
[----:B------:R-:W-:Y:S01]  /*0f10*/  IMAD R226, R226, 0x8, R225 ;  /* 0x00000008e2e27824 */ /* 0x000fe200078e02e1 */
[----:B------:R-:W-:-:S02]  /*0f20*/  SHF.R.S32.HI R218, RZ, 0x1f, R198 ;  /* 0x0000001fffda7819 */ /* 0x000fc400000114c6 */
[----:B------:R-:W-:Y:S02]  /*0f30*/  SHF.R.S32.HI R217, RZ, 0x1f, R197 ;  /* 0x0000001fffd97819 */ /* 0x000fe400000114c5 */
[----:B------:R-:W-:Y:S02]  /*0f40*/  SHF.R.S32.HI R216, RZ, 0x1f, R196 ;  /* 0x0000001fffd87819 */ /* 0x000fe400000114c4 */
[----:B------:R-:W-:Y:S02]  /*0f50*/  SHF.R.S32.HI R215, RZ, 0x1f, R195 ;  /* 0x0000001fffd77819 */ /* 0x000fe400000114c3 */
[----:B------:R-:W-:Y:S02]  /*0f60*/  SHF.R.S32.HI R214, RZ, 0x1f, R194 ;  /* 0x0000001fffd67819 */ /* 0x000fe400000114c2 */
[----:B------:R-:W-:Y:S02]  /*0f70*/  SHF.R.S32.HI R213, RZ, 0x1f, R193 ;  /* 0x0000001fffd57819 */ /* 0x000fe400000114c1 */
[----:B------:R-:W-:-:S02]  /*0f80*/  SHF.R.S32.HI R212, RZ, 0x1f, R192 ;  /* 0x0000001fffd47819 */ /* 0x000fc400000114c0 */
[----:B------:R-:W-:Y:S02]  /*0f90*/  SHF.R.S32.HI R211, RZ, 0x1f, R191 ;  /* 0x0000001fffd37819 */ /* 0x000fe400000114bf */
[----:B------:R-:W-:Y:S02]  /*0fa0*/  SHF.R.S32.HI R210, RZ, 0x1f, R190 ;  /* 0x0000001fffd27819 */ /* 0x000fe400000114be */
[----:B------:R-:W-:Y:S02]  /*0fb0*/  SHF.R.S32.HI R209, RZ, 0x1f, R189 ;  /* 0x0000001fffd17819 */ /* 0x000fe400000114bd */
[----:B--2---:R-:W-:-:S07]  /*0fc0*/  LOP3.LUT R19, R10, 0x1, RZ, 0xfc, !PT ;  /* 0x000000010a137812 */ /* 0x004fce00078efcff */
.L_x_219:
[----:B0-2-4-:R-:W0:Y:S01]  /*0fd0*/  LDC.64 R8, c[0x0][0xc88] ;  /* 0x00032200ff087b82 */ /* 0x015e220000000a00 */
[----:B------:R-:W-:-:S07]  /*0fe0*/  ULDC.64 UR4, c[0x0][0xa28] ;  /* 0x00028a0000047ab9 */ /* 0x000fce0000000a00 */
[----:B------:R-:W1:Y:S08]  /*0ff0*/  LDC.64 R12, c[0x0][0x418] ;  /* 0x00010600ff0c7b82 */ /* 0x000e700000000a00 */
[----:B------:R-:W2:Y:S01]  /*1000*/  LDC R0, c[0x0][0x424] ;  /* 0x00010900ff007b82 */ /* 0x000ea20000000800 */
[----:B0-----:R-:W-:Y:S01]  /*1010*/  IMAD.WIDE R8, R7, 0x4, R8 ;  /* 0x0000000407087825 */ /* 0x001fe200078e0208 */
[----:B------:R-:W-:-:S06]  /*1020*/  ISETP.NE.U32.AND P0, PT, RZ, UR4, PT ;  /* 0x00000004ff007c0c */ /* 0x000fcc000bf05070 */
[----:B------:R-:W0:Y:S01]  /*1030*/  LDC R7, c[0x0][0x2f0] ;  /* 0x0000bc00ff077b82 */ /* 0x000e220000000800 */
[----:B---3--:R-:W3:Y:S01]  /*1040*/  LDG.E R23, desc[UR40][R8.64] ;  /* 0x0000002808177981 */ /* 0x008ee2000c1e1900 */
[----:B------:R-:W-:Y:S01]  /*1050*/  ISETP.NE.AND.EX P0, PT, RZ, UR5, PT, P0 ;  /* 0x00000005ff007c0c */ /* 0x000fe2000bf05300 */
[----:B------:R-:W-:Y:S01]  /*1060*/  IMAD.MOV.U32 R3, RZ, RZ, RZ ;  /* 0x000000ffff037224 */ /* 0x000fe200078e00ff */
[----:B---3--:R-:W-:-:S11]  /*1070*/  SHF.R.S32.HI R188, RZ, 0x1f, R23 ;  /* 0x0000001fffbc7819 */ /* 0x008fd60000011417 */
[----:B------:R-:W-:-:S04]  /*1080*/  @P0 LEA R10, P1, R23, UR4, 0x2 ;  /* 0x00000004170a0c11 */ /* 0x000fc8000f8210ff */
[----:B------:R-:W-:Y:S01]  /*1090*/  @P0 LEA.HI.X R11, R23, UR5, R188, 0x2, P1 ;  /* 0x00000005170b0c11 */ /* 0x000fe200088f14bc */
[----:B------:R-:W-:Y:S02]  /*10a0*/  ULDC.64 UR4, c[0x0][0xa20] ;  /* 0x0002880000047ab9 */ /* 0x000fe40000000a00 */
[----:B------:R-:W-:Y:S02]  /*10b0*/  ISETP.NE.U32.AND P1, PT, RZ, UR4, PT ;  /* 0x00000004ff007c0c */ /* 0x000fe4000bf25070 */
[----:B------:R3:W5:Y:S01]  /*10c0*/  @P0 LDG.E R3, desc[UR40][R10.64] ;  /* 0x000000280a030981 */ /* 0x000762000c1e1900 */
[----:B-1----:R-:W-:Y:S02]  /*10d0*/  ISETP.NE.U32.AND P0, PT, R12, RZ, PT ;  /* 0x000000ff0c00720c */ /* 0x002fe40003f05070 */
[----:B------:R-:W-:Y:S02]  /*10e0*/  ISETP.NE.AND.EX P1, PT, RZ, UR5, PT, P1 ;  /* 0x00000005ff007c0c */ /* 0x000fe4000bf25310 */
[----:B------:R-:W-:-:S04]  /*10f0*/  ISETP.NE.AND.EX P0, PT, R13, RZ, PT, P0 ;  /* 0x000000ff0d00720c */ /* 0x000fc80003f05300 */
[----:B--2---:R-:W-:-:S05]  /*1100*/  SEL R0, R0, 0x1, P0 ;  /* 0x0000000100007807 */ /* 0x004fca0000000000 */
[----:B0-----:R-:W-:Y:S02]  /*1110*/  IMAD R104, R0, R7, RZ ;  /* 0x0000000700687224 */ /* 0x001fe400078e02ff */
[----:B------:R-:W-:-:S04]  /*1120*/  @P1 LEA R8, P2, R23, UR4, 0x2 ;  /* 0x0000000417081c11 */ /* 0x000fc8000f8410ff */
[----:B------:R-:W-:-:S05]  /*1130*/  @P1 LEA.HI.X R9, R23, UR5, R188, 0x2, P2 ;  /* 0x0000000517091c11 */ /* 0x000fca00090f14bc */
[----:B------:R3:W5:Y:S01]  /*1140*/  @P1 LDG.E R104, desc[UR40][R8.64] ;  /* 0x0000002808681981 */ /* 0x000762000c1e1900 */
[----:B------:R-:W-:Y:S05]  /*1150*/  @P1 BRA `(.L_x_173) ;  /* 0x0000000000241947 */ /* 0x000fea0003800000 */
[----:B------:R-:W-:Y:S02]  /*1160*/  ULDC.64 UR4, c[0x0][0xa08] ;  /* 0x0002820000047ab9 */ /* 0x000fe40000000a00 */
[----:B------:R-:W-:-:S04]  /*1170*/  ISETP.NE.U32.AND P0, PT, RZ, UR4, PT ;  /* 0x00000004ff007c0c */ /* 0x000fc8000bf05070 */
[----:B------:R-:W-:-:S13]  /*1180*/  ISETP.NE.AND.EX P0, PT, RZ, UR5, PT, P0 ;  /* 0x00000005ff007c0c */ /* 0x000fda000bf05300 */
[----:B------:R-:W-:Y:S05]  /*1190*/  @!P0 BRA `(.L_x_173) ;  /* 0x0000000000148947 */ /* 0x000fea0003800000 */
[----:B---3--:R-:W0:Y:S02]  /*11a0*/  LDC.64 R8, c[0x0][0xa08] ;  /* 0x00028200ff087b82 */ /* 0x008e240000000a00 */
[----:B0-----:R-:W-:-:S05]  /*11b0*/  IMAD.WIDE R8, R23, 0x4, R8 ;  /* 0x0000000417087825 */ /* 0x001fca00078e0208 */
[----:B-----5:R-:W2:Y:S04]  /*11c0*/  LDG.E R104, desc[UR40][R8.64] ;  /* 0x0000002808687981 */ /* 0x020ea8000c1e1900 */
[----:B------:R-:W2:Y:S02]  /*11d0*/  LDG.E R7, desc[UR40][R8.64+0x4] ;  /* 0x0000042808077981 */ /* 0x000ea4000c1e1900 */
[----:B--2---:R-:W-:-:S07]  /*11e0*/  IMAD.IADD R104, R7, 0x1, -R104 ;  /* 0x0000000107687824 */ /* 0x004fce00078e0a68 */
.L_x_173:
[----:B-----5:R-:W-:Y:S01]  /*11f0*/  IMAD.IADD R104, R104, 0x1, -R3 ;  /* 0x0000000168687824 */ /* 0x020fe200078e0a03 */
[C---:B------:R-:W-:Y:S01]  /*1200*/  LOP3.LUT R3, R6.reuse, 0xff000000, RZ, 0xc0, !PT ;  /* 0xff00000006037812 */ /* 0x040fe200078ec0ff */
[----:B------:R-:W-:Y:S01]  /*1210*/  IMAD.MOV.U32 R94, RZ, RZ, RZ ;  /* 0x000000ffff5e7224 */ /* 0x000fe200078e00ff */
[----:B------:R-:W-:Y:S01]  /*1220*/  LOP3.LUT R0, R6, 0xff0000, RZ, 0xc0, !PT ;  /* 0x00ff000006007812 */ /* 0x000fe200078ec0ff */
[C---:B------:R-:W-:Y:S01]  /*1230*/  VIADD R4, R104.reuse, 0x7f ;  /* 0x0000007f68047836 */ /* 0x040fe20000000000 */
[----:B------:R-:W-:Y:S02]  /*1240*/  ISETP.GE.AND P0, PT, R104, 0x1, PT ;  /* 0x000000016800780c */ /* 0x000fe40003f06270 */
[----:B------:R-:W-:Y:S02]  /*1250*/  SHF.R.U32.HI R3, RZ, 0x8, R3 ;  /* 0x00000008ff037819 */ /* 0x000fe40000011603 */
[----:B------:R-:W-:Y:S02]  /*1260*/  SHF.R.S32.HI R7, RZ, 0x1f, R4 ;  /* 0x0000001fff077819 */ /* 0x000fe40000011404 */
[----:B------:R-:W-:-:S02]  /*1270*/  LEA.HI R0, R0, R3, RZ, 0x10 ;  /* 0x0000000300007211 */ /* 0x000fc400078f80ff */
[----:B------:R-:W-:Y:S02]  /*1280*/  LEA.HI R7, R7, R4, RZ, 0x7 ;  /* 0x0000000407077211 */ /* 0x000fe400078f38ff */
[----:B------:R-:W-:Y:S02]  /*1290*/  LOP3.LUT R204, R0, 0xff, RZ, 0xc0, !PT ;  /* 0x000000ff00cc7812 */ /* 0x000fe400078ec0ff */
[----:B------:R-:W-:Y:S02]  /*12a0*/  SHF.R.U32.HI R186, RZ, 0x10, R0 ;  /* 0x00000010ffba7819 */ /* 0x000fe40000011600 */
[----:B---3--:R-:W-:Y:S01]  /*12b0*/  SHF.R.S32.HI R11, RZ, 0x7, R7 ;  /* 0x00000007ff0b7819 */ /* 0x008fe20000011407 */
[----:B------:R-:W-:Y:S06]  /*12c0*/  @!P0 BRA `(.L_x_174) ;  /* 0x0000000000748947 */ /* 0x000fec0003800000 */
[----:B------:R-:W0:Y:S01]  /*12d0*/  LDC R3, c[0x0][0x9f0] ;  /* 0x00027c00ff037b82 */ /* 0x000e220000000800 */
[----:B------:R-:W-:-:S04]  /*12e0*/  ISETP.NE.AND P0, PT, R186, RZ, PT ;  /* 0x000000ffba00720c */ /* 0x000fc80003f05270 */
[----:B0-----:R-:W-:-:S04]  /*12f0*/  SEL R12, R186, R3, P0 ;  /* 0x00000003ba0c7207 */ /* 0x001fc80000000000 */
[-C--:B------:R-:W-:Y:S02]  /*1300*/  IABS R4, R12.reuse ;  /* 0x0000000c00047213 */ /* 0x080fe40000000000 */
[----:B------:R-:W-:Y:S02]  /*1310*/  IADD3 R0, R11, -0x1, R12 ;  /* 0xffffffff0b007810 */ /* 0x000fe40007ffe00c */
[----:B------:R-:W0:Y:S01]  /*1320*/  I2F.RP R3, R4 ;  /* 0x0000000400037306 */ /* 0x000e220000209400 */
[----:B------:R-:W-:Y:S02]  /*1330*/  IABS R13, R12 ;  /* 0x0000000c000d7213 */ /* 0x000fe40000000000 */
[----:B------:R-:W-:Y:S02]  /*1340*/  IABS R10, R0 ;  /* 0x00000000000a7213 */ /* 0x000fe40000000000 */
[----:B------:R-:W-:-:S04]  /*1350*/  LOP3.LUT R0, R0, R12, RZ, 0x3c, !PT ;  /* 0x0000000c00007212 */ /* 0x000fc800078e3cff */
[----:B------:R-:W-:Y:S01]  /*1360*/  ISETP.GE.AND P2, PT, R0, RZ, PT ;  /* 0x000000ff0000720c */ /* 0x000fe20003f46270 */
[----:B0-----:R-:W0:Y:S02]  /*1370*/  MUFU.RCP R3, R3 ;  /* 0x0000000300037308 */ /* 0x001e240000001000 */
[----:B0-----:R-:W-:Y:S02]  /*1380*/  VIADD R8, R3, 0xffffffe ;  /* 0x0ffffffe03087836 */ /* 0x001fe40000000000 */
[----:B------:R-:W-:-:S04]  /*1390*/  IMAD.MOV R3, RZ, RZ, -R13 ;  /* 0x000000ffff037224 */ /* 0x000fc800078e0a0d */
[----:B------:R0:W1:Y:S02]  /*13a0*/  F2I.FTZ.U32.TRUNC.NTZ R9, R8 ;  /* 0x0000000800097305 */ /* 0x000064000021f000 */
[----:B0-----:R-:W-:Y:S02]  /*13b0*/  IMAD.MOV.U32 R8, RZ, RZ, RZ ;  /* 0x000000ffff087224 */ /* 0x001fe400078e00ff */
[----:B-1----:R-:W-:-:S04]  /*13c0*/  IMAD.MOV R7, RZ, RZ, -R9 ;  /* 0x000000ffff077224 */ /* 0x002fc800078e0a09 */
[----:B------:R-:W-:-:S04]  /*13d0*/  IMAD R7, R7, R4, RZ ;  /* 0x0000000407077224 */ /* 0x000fc800078e02ff */
[----:B------:R-:W-:-:S06]  /*13e0*/  IMAD.HI.U32 R9, R9, R7, R8 ;  /* 0x0000000709097227 */ /* 0x000fcc00078e0008 */
[----:B------:R-:W-:-:S04]  /*13f0*/  IMAD.HI.U32 R9, R9, R10, RZ ;  /* 0x0000000a09097227 */ /* 0x000fc800078e00ff */
[----:B------:R-:W-:-:S05]  /*1400*/  IMAD R3, R9, R3, R10 ;  /* 0x0000000309037224 */ /* 0x000fca00078e020a */
[----:B------:R-:W-:-:S13]  /*1410*/  ISETP.GT.U32.AND P1, PT, R4, R3, PT ;  /* 0x000000030400720c */ /* 0x000fda0003f24070 */
[----:B------:R-:W-:Y:S02]  /*1420*/  @!P1 IMAD.IADD R3, R3, 0x1, -R4 ;  /* 0x0000000103039824 */ /* 0x000fe400078e0a04 */
[----:B------:R-:W-:Y:S01]  /*1430*/  @!P1 VIADD R9, R9, 0x1 ;  /* 0x0000000109099836 */ /* 0x000fe20000000000 */
[----:B------:R-:W-:Y:S02]  /*1440*/  ISETP.NE.AND P1, PT, R12, RZ, PT ;  /* 0x000000ff0c00720c */ /* 0x000fe40003f25270 */
[----:B------:R-:W-:-:S13]  /*1450*/  ISETP.GE.U32.AND P0, PT, R3, R4, PT ;  /* 0x000000040300720c */ /* 0x000fda0003f06070 */
[----:B------:R-:W-:-:S04]  /*1460*/  @P0 VIADD R9, R9, 0x1 ;  /* 0x0000000109090836 */ /* 0x000fc80000000000 */
[----:B------:R-:W-:Y:S01]  /*1470*/  @!P2 IMAD.MOV R9, RZ, RZ, -R9 ;  /* 0x000000ffff09a224 */ /* 0x000fe200078e0a09 */
[----:B------:R-:W-:-:S05]  /*1480*/  @!P1 LOP3.LUT R9, RZ, R12, RZ, 0x33, !PT ;  /* 0x0000000cff099212 */ /* 0x000fca00078e33ff */
[----:B------:R-:W-:-:S07]  /*1490*/  IMAD.MOV.U32 R94, RZ, RZ, R9 ;  /* 0x000000ffff5e7224 */ /* 0x000fce00078e0009 */
.L_x_174:
[-C--:B------:R-:W-:Y:S01]  /*14a0*/  IMAD R17, R204, R94.reuse, RZ ;  /* 0x0000005ecc117224 */ /* 0x080fe200078e02ff */
[----:B------:R-:W-:Y:S01]  /*14b0*/  LOP3.LUT R185, R6, 0xffff, RZ, 0xc0, !PT ;  /* 0x0000ffff06b97812 */ /* 0x000fe200078ec0ff */
[----:B------:R-:W-:Y:S01]  /*14c0*/  IMAD.MOV.U32 R187, RZ, RZ, R5 ;  /* 0x000000ffffbb7224 */ /* 0x000fe200078e0005 */
[----:B------:R-:W-:Y:S01]  /*14d0*/  PLOP3.LUT P0, PT, PT, PT, PT, 0x80, 0x0 ;  /* 0x000000000000781c */ /* 0x000fe20003f0f070 */
[----:B------:R-:W-:Y:S01]  /*14e0*/  IMAD.MOV.U32 R95, RZ, RZ, RZ ;  /* 0x000000ffff5f7224 */ /* 0x000fe200078e00ff */
[----:B------:R-:W-:Y:S01]  /*14f0*/  VIADDMNMX R94, R17, R94, R11, PT ;  /* 0x0000005e115e7246 */ /* 0x000fe2000380010b */
[----:B------:R-:W-:Y:S01]  /*1500*/  IMAD.MOV.U32 R0, RZ, RZ, RZ ;  /* 0x000000ffff007224 */ /* 0x000fe200078e00ff */
[----:B------:R-:W-:Y:S02]  /*1510*/  CS2R R86, SRZ ;  /* 0x0000000000567805 */ /* 0x000fe4000001ff00 */
[----:B------:R-:W-:Y:S02]  /*1520*/  CS2R R84, SRZ ;  /* 0x0000000000547805 */ /* 0x000fe4000001ff00 */
[----:B------:R-:W-:-:S02]  /*1530*/  ISETP.GT.AND P1, PT, R94, R17, PT ;  /* 0x000000115e00720c */ /* 0x000fc40003f24270 */
        /* <DEDUP_REMOVED lines=31> */
[----:B------:R-:W0:Y:S01]  /*1730*/  SHFL.IDX PT, R0, R224, RZ, 0x1f ;  /* 0x00001fffe0007589 */ /* 0x000e2200000e0000 */
[----:B------:R-:W1:Y:S01]  /*1740*/  S2UR UR7, SR_CgaCtaId ;  /* 0x00000000000779c3 */ /* 0x000e620000008800 */
[----:B------:R-:W-:Y:S01]  /*1750*/  UMOV UR6, 0x400 ;  /* 0x0000040000067882 */ /* 0x000fe20000000000 */
[----:B0-----:R-:W-:Y:S01]  /*1760*/  R2UR UR4, R0 ;  /* 0x00000000000472ca */ /* 0x001fe200000e0000 */
[----:B-1----:R-:W-:-:S04]  /*1770*/  ULEA UR6, UR7, UR6, 0x18 ;  /* 0x0000000607067291 */ /* 0x002fc8000f8ec03f */
[----:B------:R-:W-:-:S04]  /*1780*/  UIADD3 UR6, UR6, 0x10400, URZ ;  /* 0x0001040006067890 */ /* 0x000fc8000fffe03f */
[----:B------:R-:W-:-:S04]  /*1790*/  ULOP3.LUT UP0, URZ, UR6, 0x3ff, URZ, 0xc0, !UPT ;  /* 0x000003ff063f7892 */ /* 0x000fc8000f80c03f */
[----:B------:R-:W-:Y:S02]  /*17a0*/  ULEA.HI UR5, UR4, UR4, URZ, 0x1 ;  /* 0x0000000404057291 */ /* 0x000fe4000f8f083f */
[----:B------:R-:W-:Y:S02]  /*17b0*/  PLOP3.LUT P0, PT, PT, PT, UP0, 0x80, 0x0 ;  /* 0x000000000000781c */ /* 0x000fe40003f0f008 */
        /* <DEDUP_REMOVED lines=11> */
[----:B------:R-:W-:Y:S01]  /*1870*/  IMAD.U32 R5, RZ, RZ, UR5 ;  /* 0x00000005ff057e24 */ /* 0x000fe2000f8e00ff */
[----:B------:R-:W-:Y:S01]  /*1880*/  ULDC.64 UR4, c[0x4][0x120] ;  /* 0x0100480000047ab9 */ /* 0x000fe20000000a00 */
        /* <DEDUP_REMOVED lines=9> */
.L_x_176:
[----:B------:R-:W0:Y:S01]  /*1920*/  S2UR UR5, SR_CgaCtaId ;  /* 0x00000000000579c3 */ /* 0x000e220000008800 */
[----:B------:R-:W-:Y:S01]  /*1930*/  LEA.HI R0, R207, R207, RZ, 0x1 ;  /* 0x000000cfcf007211 */ /* 0x000fe200078f08ff */
[----:B------:R-:W-:Y:S01]  /*1940*/  UMOV UR4, 0x400 ;  /* 0x0000040000047882 */ /* 0x000fe20000000000 */
[----:B------:R-:W-:Y:S01]  /*1950*/  BSSY B0, `(.L_x_177) ;  /* 0x0000009000007945 */ /* 0x000fe20003800000 */
[----:B------:R-:W-:Y:S02]  /*1960*/  ISETP.NE.AND P0, PT, R19, 0x3, PT ;  /* 0x000000031300780c */ /* 0x000fe40003f05270 */
[----:B------:R-:W-:-:S05]  /*1970*/  LOP3.LUT R0, R0, 0xfffffffe, RZ, 0xc0, !PT ;  /* 0xfffffffe00007812 */ /* 0x000fca00078ec0ff */
[----:B------:R-:W-:-:S05]  /*1980*/  IMAD.IADD R3, R207, 0x1, -R0 ;  /* 0x00000001cf037824 */ /* 0x000fca00078e0a00 */
[----:B------:R-:W-:Y:S01]  /*1990*/  SHF.L.U32 R3, R3, 0x1f, RZ ;  /* 0x0000001f03037819 */ /* 0x000fe200000006ff */
[----:B0-----:R-:W-:-:S06]  /*19a0*/  ULEA UR4, UR5, UR4, 0x18 ;  /* 0x0000000405047291 */ /* 0x001fcc000f8ec03f */
[----:B------:R-:W-:-:S04]  /*19b0*/  IMAD.U32 R0, RZ, RZ, UR4 ;  /* 0x00000004ff007e24 */ /* 0x000fc8000f8e00ff */
[----:B------:R-:W0:Y:S02]  /*19c0*/  SYNCS.PHASECHK.TRANS64.TRYWAIT P1, [R0+URZ+0x34800], R3 ;  /* 0x03480003000075a7 */ /* 0x000e24000802017f */
[----:B0-----:R-:W-:Y:S05]  /*19d0*/  @!P1 BRA `(.L_x_178) ;  /* 0x000000e800d09947 */ /* 0x001fea0003800000 */
.L_x_342:
[----:B------:R-:W-:Y:S05]  /*19e0*/  BSYNC B0 ;  /* 0x0000000000007941 */ /* 0x000fea0003800000 */
.L_x_177:
[----:B------:R-:W-:Y:S05]  /*19f0*/  @!P0 BRA `(.L_x_179) ;  /* 0x0000000000048947 */ /* 0x000fea0003800000 */
[----:B------:R-:W-:Y:S01]  /*1a00*/  BPT.TRAP 0x1 ;  /* 0x000000040000795c */ /* 0x000fe20000300000 */
.L_x_179:
[----:B------:R-:W-:Y:S01]  /*1a10*/  IMAD R5, R2, 0x8, R0 ;  /* 0x0000000802057824 */ /* 0x000fe200078e0200 */
[----:B------:R-:W-:-:S04]  /*1a20*/  SHF.L.U32 R4, R16, 0x1f, RZ ;  /* 0x0000001f10047819 */ /* 0x000fc800000006ff */
[----:B------:R1:W2:Y:S01]  /*1a30*/  SYNCS.PHASECHK.TRANS64.TRYWAIT P2, [R5+URZ+0x34830], R4 ;  /* 0x03483004050075a7 */ /* 0x0002a2000804017f */
[----:B------:R-:W-:Y:S05]  /*1a40*/  @!P0 BRA `(.L_x_180) ;  /* 0x0000000000048947 */ /* 0x000fea0003800000 */
[----:B------:R-:W-:Y:S01]  /*1a50*/  BPT.TRAP 0x1 ;  /* 0x000000040000795c */ /* 0x000fe20000300000 */
.L_x_180:
[----:B0-----:R-:W0:Y:S01]  /*1a60*/  S2R R3, SR_TID.X ;  /* 0x0000000000037919 */ /* 0x001e220000002100 */
[----:B------:R-:W-:Y:S01]  /*1a70*/  IMAD.MOV.U32 R151, RZ, RZ, RZ ;  /* 0x000000ffff977224 */ /* 0x000fe200078e00ff */
[----:B0-----:R-:W-:Y:S01]  /*1a80*/  LOP3.LUT P1, RZ, R3, 0x7f, RZ, 0xc0, !PT ;  /* 0x0000007f03ff7812 */ /* 0x001fe2000782c0ff */
[----:B--2---:R-:W-:-:S12]  /*1a90*/  @P2 BRA `(.L_x_181) ;  /* 0x0000000000082947 */ /* 0x004fd80003800000 */
[----:B------:R-:W0:Y:S02]  /*1aa0*/  SYNCS.PHASECHK.TRANS64.TRYWAIT P2, [R5+URZ+0x34830], R4 ;  /* 0x03483004050075a7 */ /* 0x000e24000804017f */
[----:B0-----:R-:W-:Y:S05]  /*1ab0*/  @!P2 BRA `(.L_x_182) ;  /* 0x000000e800aca947 */ /* 0x001fea0003800000 */
.L_x_181:
[----:B------:R-:W-:Y:S05]  /*1ac0*/  WARPSYNC.ALL ;  /* 0x0000000000007948 */ /* 0x000fea0003800000 */
[----:B------:R-:W-:Y:S01]  /*1ad0*/  VIADD R3, R0, 0x1c400 ;  /* 0x0001c40000037836 */ /* 0x000fe20000000000 */
[----:B------:R-:W-:Y:S01]  /*1ae0*/  ULOP3.LUT UR52, UR52, 0x10000, URZ, 0xfc, !UPT ;  /* 0x0001000034347892 */ /* 0x000fe2000f8efc3f */
[----:B------:R-:W-:Y:S01]  /*1af0*/  WARPGROUP.ARRIVE ;  /* 0x00000000000079c5 */ /* 0x000fe20000000000 */
[----:B------:R-:W-:Y:S01]  /*1b00*/  UMOV UR53, 0x40000040 ;  /* 0x4000004000357882 */ /* 0x000fe20000000000 */
[----:B------:R-:W-:Y:S01]  /*1b10*/  UMOV UR55, 0x40000040 ;  /* 0x4000004000377882 */ /* 0x000fe20000000000 */
[----:B------:R-:W-:Y:S01]  /*1b20*/  SHF.R.U32.HI R3, RZ, 0x4, R3 ;  /* 0x00000004ff037819 */ /* 0x000fe20000011603 */
[----:B------:R-:W-:Y:S01]  /*1b30*/  UIADD3 UR56, UR52, 0x2, URZ ;  /* 0x0000000234387890 */ /* 0x000fe2000fffe03f */
[----:B------:R-:W-:Y:S01]  /*1b40*/  P2R R88, PR, RZ, 0x2 ;  /* 0x00000002ff587803 */ /* 0x000fe20000000000 */
[----:B------:R-:W-:Y:S01]  /*1b50*/  UMOV UR57, 0x40000040 ;  /* 0x4000004000397882 */ /* 0x000fe20000000000 */
[----:B------:R-:W-:Y:S01]  /*1b60*/  LOP3.LUT R3, R3, 0x3fff, RZ, 0xc0, !PT ;  /* 0x00003fff03037812 */ /* 0x000fe200078ec0ff */
[----:B------:R-:W-:Y:S01]  /*1b70*/  UMOV UR59, 0x40000040 ;  /* 0x40000040003b7882 */ /* 0x000fe20000000000 */
[----:B------:R-:W-:Y:S01]  /*1b80*/  UIADD3 UR8, UR52, 0x4, URZ ;  /* 0x0000000434087890 */ /* 0x000fe2000fffe03f */
[----:B------:R-:W-:Y:S01]  /*1b90*/  P2R R90, PR, RZ, 0x1 ;  /* 0x00000001ff5a7803 */ /* 0x000fe20000000000 */
[----:B------:R-:W-:Y:S01]  /*1ba0*/  UMOV UR9, 0x40000040 ;  /* 0x4000004000097882 */ /* 0x000fe20000000000 */
[----:B------:R-:W-:Y:S01]  /*1bb0*/  LOP3.LUT R7, R3, 0x10000, RZ, 0xfc, !PT ;  /* 0x0001000003077812 */ /* 0x000fe200078efcff */
[----:B------:R-:W-:Y:S01]  /*1bc0*/  UMOV UR11, 0x40000040 ;  /* 0x40000040000b7882 */ /* 0x000fe20000000000 */
[----:B------:R-:W-:Y:S01]  /*1bd0*/  UIADD3 UR12, UR52, 0x6, URZ ;  /* 0x00000006340c7890 */ /* 0x000fe2000fffe03f */
[----:B------:R-:W-:Y:S01]  /*1be0*/  IMAD.MOV.U32 R150, RZ, RZ, R151 ;  /* 0x000000ffff967224 */ /* 0x000fe200078e0097 */
[----:B------:R-:W-:Y:S01]  /*1bf0*/  UMOV UR13, 0x40000040 ;  /* 0x40000040000d7882 */ /* 0x000fe20000000000 */
[----:B------:R-:W-:Y:S01]  /*1c00*/  IMAD R3, R2, 0xc00, R7 ;  /* 0x00000c0002037824 */ /* 0x000fe200078e0207 */
[----:B------:R-:W-:Y:S01]  /*1c10*/  UMOV UR15, 0x40000040 ;  /* 0x40000040000f7882 */ /* 0x000fe20000000000 */
[----:B------:R-:W-:Y:S01]  /*1c20*/  UIADD3 UR16, UR52, 0x400, URZ ;  /* 0x0000040034107890 */ /* 0x000fe2000fffe03f */
[----:B------:R-:W-:Y:S01]  /*1c30*/  IMAD.MOV.U32 R149, RZ, RZ, R151 ;  /* 0x000000ffff957224 */ /* 0x000fe200078e0097 */
[----:B------:R-:W-:Y:S01]  /*1c40*/  UMOV UR17, 0x40000040 ;  /* 0x4000004000117882 */ /* 0x000fe20000000000 */
[----:B------:R-:W-:Y:S01]  /*1c50*/  R2UR UR54, R3 ;  /* 0x00000000033672ca */ /* 0x000fe200000e0000 */
[----:B------:R-:W-:Y:S01]  /*1c60*/  UMOV UR19, 0x40000040 ;  /* 0x4000004000137882 */ /* 0x000fe20000000000 */
[----:B------:R-:W-:Y:S01]  /*1c70*/  UIADD3 UR20, UR52, 0x402, URZ ;  /* 0x0000040234147890 */ /* 0x000fe2000fffe03f */
[----:B------:R-:W-:Y:S01]  /*1c80*/  IADD3 R3, R104, 0x80, -R205 ;  /* 0x0000008068037810 */ /* 0x000fe20007ffe8cd */
[----:B------:R-:W-:Y:S01]  /*1c90*/  UMOV UR21, 0x40000040 ;  /* 0x4000004000157882 */ /* 0x000fe20000000000 */
[----:B------:R-:W-:Y:S01]  /*1ca0*/  UMOV UR23, 0x40000040 ;  /* 0x4000004000177882 */ /* 0x000fe20000000000 */
[----:B------:R-:W-:Y:S01]  /*1cb0*/  UIADD3 UR24, UR52, 0x404, URZ ;  /* 0x0000040434187890 */ /* 0x000fe2000fffe03f */
[----:B------:R-:W-:Y:S01]  /*1cc0*/  IMAD.MOV.U32 R148, RZ, RZ, R151 ;  /* 0x000000ffff947224 */ /* 0x000fe200078e0097 */
[----:B------:R-:W-:Y:S01]  /*1cd0*/  UMOV UR25, 0x40000040 ;  /* 0x4000004000197882 */ /* 0x000fe20000000000 */
[----:B------:R-:W-:Y:S01]  /*1ce0*/  UMOV UR27, 0x40000040 ;  /* 0x40000040001b7882 */ /* 0x000fe20000000000 */
[----:B------:R-:W-:Y:S01]  /*1cf0*/  UIADD3 UR28, UR52, 0x406, URZ ;  /* 0x00000406341c7890 */ /* 0x000fe2000fffe03f */
[----:B------:R-:W-:Y:S01]  /*1d00*/  IMAD R6, R94, -0x80, R3 ;  /* 0xffffff805e067824 */ /* 0x000fe200078e0203 */
[----:B------:R-:W-:Y:S01]  /*1d10*/  UMOV UR29, 0x40000040 ;  /* 0x40000040001d7882 */ /* 0x000fe20000000000 */
[----:B------:R-:W-:Y:S01]  /*1d20*/  HGMMA.64x128x16.F32.BF16 R24, gdesc[UR52], RZ, !UPT, gsb0 ;  /* 0x01e00000341879f0 */ /* 0x000fe2000c0018ff */
[----:B------:R-:W-:Y:S01]  /*1d30*/  UIADD3 UR58, UR54, 0x2, URZ ;  /* 0x00000002363a7890 */ /* 0x000fe2000fffe03f */
[--C-:B------:R-:W-:Y:S01]  /*1d40*/  IMAD.MOV.U32 R147, RZ, RZ, R151.reuse ;  /* 0x000000ffff937224 */ /* 0x100fe200078e0097 */
[----:B------:R-:W-:Y:S01]  /*1d50*/  UIADD3 UR10, UR54, 0x4, URZ ;  /* 0x00000004360a7890 */ /* 0x000fe2000fffe03f */
[C---:B------:R-:W-:Y:S01]  /*1d60*/  ISETP.GT.AND P4, PT, R6.reuse, RZ, PT ;  /* 0x000000ff0600720c */ /* 0x040fe20003f84270 */
[----:B------:R-:W-:Y:S01]  /*1d70*/  UIADD3 UR14, UR54, 0x6, URZ ;  /* 0x00000006360e7890 */ /* 0x000fe2000fffe03f */
[C---:B------:R-:W-:Y:S01]  /*1d80*/  ISETP.GT.AND P3, PT, R6.reuse, 0x1, PT ;  /* 0x000000010600780c */ /* 0x040fe20003f64270 */
        /* <DEDUP_REMOVED lines=8> */
[----:B------:R-:W-:Y:S01]  /*1e10*/  UMOV UR31, 0x40000040 ;  /* 0x40000040001f7882 */ /* 0x000fe20000000000 */
[----:B------:R-:W-:Y:S01]  /*1e20*/  UIADD3 UR32, UR52, 0x800, URZ ;  /* 0x0000080034207890 */ /* 0x000fe2000fffe03f */
[----:B------:R-:W-:Y:S01]  /*1e30*/  ISETP.GT.AND P0, PT, R6, 0x60, PT ;  /* 0x000000600600780c */ /* 0x000fe20003f04270 */
[----:B------:R-:W-:Y:S01]  /*1e40*/  UIADD3 UR34, UR54, 0x800, URZ ;  /* 0x0000080036227890 */ /* 0x000fe2000fffe03f */
[--C-:B------:R-:W-:Y:S01]  /*1e50*/  IMAD.MOV.U32 R146, RZ, RZ, R151.reuse ;  /* 0x000000ffff927224 */ /* 0x100fe200078e0097 */
[----:B------:R-:W-:Y:S01]  /*1e60*/  UMOV UR33, 0x40000040 ;  /* 0x4000004000217882 */ /* 0x000fe20000000000 */
[----:B------:R-:W-:Y:S01]  /*1e70*/  UMOV UR35, 0x40000040 ;  /* 0x4000004000237882 */ /* 0x000fe20000000000 */
[----:B------:R-:W-:Y:S01]  /*1e80*/  UIADD3 UR36, UR52, 0x802, URZ ;  /* 0x0000080234247890 */ /* 0x000fe2000fffe03f */
[--C-:B------:R-:W-:Y:S01]  /*1e90*/  IMAD.MOV.U32 R145, RZ, RZ, R151.reuse ;  /* 0x000000ffff917224 */ /* 0x100fe200078e0097 */
        /* <DEDUP_REMOVED lines=16> */
[----:B------:R-:W-:Y:S01]  /*1fa0*/  ULDC UR4, c[0x0][0x988] ;  /* 0x0002620000047ab9 */ /* 0x000fe20000000800 */
        /* <DEDUP_REMOVED lines=21> */
[----:B------:R-:W-:Y:S01]  /*2100*/  IMAD.MOV.U32 R92, RZ, RZ, R151 ;  /* 0x000000ffff5c7224 */ /* 0x000fe200078e0097 */
        /* <DEDUP_REMOVED lines=37> */
[----:B01----:R-:W-:-:S02]  /*2360*/  FMNMX.FTZ R4, R111, R113, !PT ;  /* 0x000000716f047209 */ /* 0x003fc40007810000 */
        /* <DEDUP_REMOVED lines=103> */
[C---:B------:R-:W-:Y:S02]  /*29e0*/  ISETP.GT.AND P6, PT, R6.reuse, 0x79, PT ;  /* 0x000000790600780c */ /* 0x040fe40003fc4270 */
        /* <DEDUP_REMOVED lines=17> */
[----:B------:R-:W-:Y:S01]  /*2b00*/  ISETP.NE.AND P1, PT, R88, RZ, PT ;  /* 0x000000ff5800720c */ /* 0x000fe20003f25270 */
[--C-:B------:R-:W-:Y:S01]  /*2b10*/  IMAD.MOV.U32 R88, RZ, RZ, R151.reuse ;  /* 0x000000ffff587224 */ /* 0x100fe200078e0097 */
[----:B------:R-:W-:Y:S01]  /*2b20*/  ISETP.NE.AND P0, PT, R90, RZ, PT ;  /* 0x000000ff5a00720c */ /* 0x000fe20003f05270 */
[----:B------:R-:W-:Y:S01]  /*2b30*/  IMAD.MOV.U32 R90, RZ, RZ, R151 ;  /* 0x000000ffff5a7224 */ /* 0x000fe200078e0097 */
[----:B0-----:R-:W-:-:S02]  /*2b40*/  FMNMX.FTZ R10, R8, R3, !PT ;  /* 0x00000003080a7209 */ /* 0x001fc40007810000 */
[----:B------:R-:W-:-:S03]  /*2b50*/  FMNMX.FTZ R8, R11, R27, !PT ;  /* 0x0000001b0b087209 */ /* 0x000fc60007810000 */
[----:B------:R-:W0:Y:S01]  /*2b60*/  SHFL.BFLY PT, R3, R10, 0x1, 0x1f ;  /* 0x0c201f000a037f89 */ /* 0x000e2200000e0000 */
[----:B------:R-:W-:-:S03]  /*2b70*/  FMNMX.FTZ R8, R13, R8, !PT ;  /* 0x000000080d087209 */ /* 0x000fc60007810000 */
[----:B------:R-:W-:Y:S01]  /*2b80*/  @!P1 VIADD R5, R5, 0x34840 ;  /* 0x0003484005059836 */ /* 0x000fe20000000000 */
[----:B------:R-:W-:-:S04]  /*2b90*/  FMNMX.FTZ R8, R31, R8, !PT ;  /* 0x000000081f087209 */ /* 0x000fc80007810000 */
[----:B------:R-:W-:Y:S02]  /*2ba0*/  @!P1 PRMT R5, RZ, 0x654, R5 ;  /* 0x00000654ff059816 */ /* 0x000fe40000000005 */
[----:B------:R-:W-:Y:S02]  /*2bb0*/  FMNMX.FTZ R8, R15, R8, !PT ;  /* 0x000000080f087209 */ /* 0x000fe40007810000 */
[----:B------:R1:W-:Y:S02]  /*2bc0*/  @!P1 SYNCS.ARRIVE.TRANS64.RED.A1T0 RZ, [R5+URZ], RZ ;  /* 0x000000ff05ff99a7 */ /* 0x0003e4000810043f */
        /* <DEDUP_REMOVED lines=18> */
[-CC-:B------:R-:W-:Y:S01]  /*2cf0*/  FFMA.FTZ R168, R125, R4.reuse, -R6.reuse ;  /* 0x000000047da87223 */ /* 0x180fe20000010806 */
[----:B------:R-:W-:Y:S01]  /*2d00*/  FSEL R123, R82, -INF , P3 ;  /* 0xff800000527b7808 */ /* 0x000fe20001800000 */
[--C-:B------:R-:W-:Y:S01]  /*2d10*/  FFMA.FTZ R154, R9, R4, -R6.reuse ;  /* 0x00000004099a7223 */ /* 0x100fe20000010806 */
[----:B------:R-:W-:Y:S01]  /*2d20*/  FMNMX.FTZ R8, R37, R8, !PT ;  /* 0x0000000825087209 */ /* 0x000fe20007810000 */
[----:B------:R0:W-:Y:S01]  /*2d30*/  MUFU.EX2 R79, R10 ;  /* 0x0000000a004f7308 */ /* 0x0001e20000000800 */
[----:B------:R-:W-:Y:S01]  /*2d40*/  FSEL R91, R86, -INF , P5 ;  /* 0xff800000565b7808 */ /* 0x000fe20002800000 */
[--C-:B------:R-:W-:Y:S01]  /*2d50*/  FFMA.FTZ R180, R111, R4, -R6.reuse ;  /* 0x000000046fb47223 */ /* 0x100fe20000010806 */
[----:B------:R-:W-:Y:S01]  /*2d60*/  FMNMX.FTZ R8, R55, R8, !PT ;  /* 0x0000000837087209 */ /* 0x000fe20007810000 */
[-CC-:B------:R-:W-:Y:S01]  /*2d70*/  FFMA.FTZ R77, R113, R4.reuse, -R6.reuse ;  /* 0x00000004714d7223 */ /* 0x180fe20000010806 */
[----:B------:R-:W-:Y:S01]  /*2d80*/  FSEL R125, R87, -INF , P6 ;  /* 0xff800000577d7808 */ /* 0x000fe20003000000 */
[--C-:B------:R-:W-:Y:S01]  /*2d90*/  FFMA.FTZ R182, R115, R4, -R6.reuse ;  /* 0x0000000473b67223 */ /* 0x100fe20000010806 */
[----:B------:R-:W-:Y:S01]  /*2da0*/  FMNMX.FTZ R8, R41, R8, !PT ;  /* 0x0000000829087209 */ /* 0x000fe20007810000 */
[----:B------:R-:W-:Y:S01]  /*2db0*/  MUFU.EX2 R180, R180 ;  /* 0x000000b400b47308 */ /* 0x000fe20000000800 */
        /* <DEDUP_REMOVED lines=33> */
[----:B------:R-:W-:Y:S01]  /*2fd0*/  FFMA.FTZ R85, R85, R4, -R6 ;  /* 0x0000000455557223 */ /* 0x000fe20000010806 */
[----:B------:R-:W-:Y:S01]  /*2fe0*/  FMNMX.FTZ R8, R75, R8, !PT ;  /* 0x000000084b087209 */ /* 0x000fe20007810000 */
[----:B------:R-:W4:Y:S01]  /*2ff0*/  MUFU.EX2 R81, R81 ;  /* 0x0000005100517308 */ /* 0x000f220000000800 */
[----:B------:R-:W-:-:S02]  /*3000*/  IMAD.MOV.U32 R141, RZ, RZ, R151 ;  /* 0x000000ffff8d7224 */ /* 0x000fc400078e0097 */
[----:B------:R-:W-:Y:S01]  /*3010*/  FMNMX.FTZ R8, R73, R8, !PT ;  /* 0x0000000849087209 */ /* 0x000fe20007810000 */
[--C-:B------:R-:W-:Y:S02]  /*3020*/  IMAD.MOV.U32 R139, RZ, RZ, R151.reuse ;  /* 0x000000ffff8b7224 */ /* 0x100fe400078e0097 */
[--C-:B------:R-:W-:Y:S01]  /*3030*/  IMAD.MOV.U32 R137, RZ, RZ, R151.reuse ;  /* 0x000000ffff897224 */ /* 0x100fe200078e0097 */
[----:B------:R-:W-:Y:S01]  /*3040*/  FMNMX.FTZ R8, R121, R8, !PT ;  /* 0x0000000879087209 */ /* 0x000fe20007810000 */
[----:B------:R-:W5:Y:S01]  /*3050*/  MUFU.EX2 R176, R176 ;  /* 0x000000b000b07308 */ /* 0x000f620000000800 */
[--C-:B------:R-:W-:Y:S02]  /*3060*/  IMAD.MOV.U32 R135, RZ, RZ, R151.reuse ;  /* 0x000000ffff877224 */ /* 0x100fe400078e0097 */
[----:B------:R-:W-:Y:S01]  /*3070*/  FMNMX.FTZ R8, R123, R8, !PT ;  /* 0x000000087b087209 */ /* 0x000fe20007810000 */
[--C-:B------:R-:W-:Y:S02]  /*3080*/  IMAD.MOV.U32 R133, RZ, RZ, R151.reuse ;  /* 0x000000ffff857224 */ /* 0x100fe400078e0097 */
[--C-:B------:R-:W-:Y:S01]  /*3090*/  IMAD.MOV.U32 R131, RZ, RZ, R151.reuse ;  /* 0x000000ffff837224 */ /* 0x100fe200078e0097 */
[----:B------:R-:W-:Y:S01]  /*30a0*/  FMNMX.FTZ R8, R83, R8, !PT ;  /* 0x0000000853087209 */ /* 0x000fe20007810000 */
[----:B------:R-:W1:Y:S01]  /*30b0*/  MUFU.EX2 R111, R111 ;  /* 0x0000006f006f7308 */ /* 0x000e620000000800 */
[----:B------:R-:W-:-:S02]  /*30c0*/  IMAD.MOV.U32 R129, RZ, RZ, R151 ;  /* 0x000000ffff817224 */ /* 0x000fc400078e0097 */
[----:B------:R-:W-:Y:S01]  /*30d0*/  FMNMX.FTZ R8, R91, R8, !PT ;  /* 0x000000085b087209 */ /* 0x000fe20007810000 */
[--C-:B------:R-:W-:Y:S02]  /*30e0*/  IMAD.MOV.U32 R127, RZ, RZ, R151.reuse ;  /* 0x000000ffff7f7224 */ /* 0x100fe400078e0097 */
[--C-:B------:R-:W-:Y:S01]  /*30f0*/  IMAD.MOV.U32 R109, RZ, RZ, R151.reuse ;  /* 0x000000ffff6d7224 */ /* 0x100fe200078e0097 */
[----:B------:R-:W-:Y:S01]  /*3100*/  FMNMX.FTZ R8, R125, R8, !PT ;  /* 0x000000087d087209 */ /* 0x000fe20007810000 */
[----:B------:R-:W1:Y:S01]  /*3110*/  MUFU.EX2 R178, R178 ;  /* 0x000000b200b27308 */ /* 0x000e620000000800 */
[--C-:B------:R-:W-:Y:S02]  /*3120*/  IMAD.MOV.U32 R107, RZ, RZ, R151.reuse ;  /* 0x000000ffff6b7224 */ /* 0x100fe400078e0097 */
[--C-:B------:R-:W-:Y:S01]  /*3130*/  IMAD.MOV.U32 R105, RZ, RZ, R151.reuse ;  /* 0x000000ffff697224 */ /* 0x100fe200078e0097 */
[----:B------:R-:W0:Y:S01]  /*3140*/  SHFL.BFLY PT, R9, R8, 0x2, 0x1f ;  /* 0x0c401f0008097f89 */ /* 0x000e2200000e0000 */
[----:B------:R-:W-:-:S02]  /*3150*/  IMAD.MOV.U32 R103, RZ, RZ, R151 ;  /* 0x000000ffff677224 */ /* 0x000fc400078e0097 */
[--C-:B------:R-:W-:Y:S01]  /*3160*/  IMAD.MOV.U32 R101, RZ, RZ, R151.reuse ;  /* 0x000000ffff657224 */ /* 0x100fe200078e0097 */
[----:B------:R-:W1:Y:S01]  /*3170*/  MUFU.EX2 R113, R113 ;  /* 0x0000007100717308 */ /* 0x000e620000000800 */
[--C-:B------:R-:W-:Y:S02]  /*3180*/  IMAD.MOV.U32 R99, RZ, RZ, R151.reuse ;  /* 0x000000ffff637224 */ /* 0x100fe400078e0097 */
[----:B------:R-:W-:-:S05]  /*3190*/  IMAD.MOV.U32 R97, RZ, RZ, R151 ;  /* 0x000000ffff617224 */ /* 0x000fca00078e0097 */
        /* <DEDUP_REMOVED lines=13> */
[-CC-:B------:R-:W-:Y:S01]  /*3270*/  FFMA.FTZ R181, R11, R4.reuse, -R6.reuse ;  /* 0x000000040bb57223 */ /* 0x180fe20000010806 */
[-CC-:B------:R-:W-:Y:S01]  /*3280*/  FFMA.FTZ R8, R27, R4.reuse, -R6.reuse ;  /* 0x000000041b087223 */ /* 0x180fe20000010806 */
[-CC-:B------:R-:W-:Y:S01]  /*3290*/  FFMA.FTZ R183, R13, R4.reuse, -R6.reuse ;  /* 0x000000040db77223 */ /* 0x180fe20000010806 */
[----:B--2---:R-:W-:Y:S01]  /*32a0*/  FADD.FTZ R11, R180, R77 ;  /* 0x0000004db40b7221 */ /* 0x004fe20000010000 */
[-CC-:B------:R-:W-:Y:S01]  /*32b0*/  FFMA.FTZ R10, R31, R4.reuse, -R6.reuse ;  /* 0x000000041f0a7223 */ /* 0x180fe20000010806 */
[-CC-:B------:R-:W-:Y:S01]  /*32c0*/  FFMA.FTZ R177, R15, R4.reuse, -R6.reuse ;  /* 0x000000040fb17223 */ /* 0x180fe20000010806 */
[----:B------:R-:W-:Y:S01]  /*32d0*/  MUFU.EX2 R181, R181 ;  /* 0x000000b500b57308 */ /* 0x000fe20000000800 */
[----:B---3--:R-:W-:Y:S01]  /*32e0*/  FADD.FTZ R30, R182, R11 ;  /* 0x0000000bb61e7221 */ /* 0x008fe20000010000 */
[-CC-:B------:R-:W-:Y:S01]  /*32f0*/  FFMA.FTZ R12, R35, R4.reuse, -R6.reuse ;  /* 0x00000004230c7223 */ /* 0x180fe20000010806 */
[-CC-:B------:R-:W-:Y:S01]  /*3300*/  FFMA.FTZ R179, R21, R4.reuse, -R6.reuse ;  /* 0x0000000415b37223 */ /* 0x180fe20000010806 */
[-C--:B------:R-:W-:Y:S01]  /*3310*/  FFMA.FTZ R14, R39, R4.reuse, -R6 ;  /* 0x00000004270e7223 */ /* 0x080fe20000010806 */
[----:B----4-:R-:W-:Y:S01]  /*3320*/  FADD.FTZ R11, R81, R30 ;  /* 0x0000001e510b7221 */ /* 0x010fe20000010000 */
[-CC-:B------:R-:W-:Y:S01]  /*3330*/  FFMA.FTZ R173, R25, R4.reuse, -R6.reuse ;  /* 0x0000000419ad7223 */ /* 0x180fe20000010806 */
[-CC-:B------:R-:W-:Y:S01]  /*3340*/  FFMA.FTZ R20, R43, R4.reuse, -R6.reuse ;  /* 0x000000042b147223 */ /* 0x180fe20000010806 */
[----:B------:R-:W0:Y:S01]  /*3350*/  MUFU.EX2 R8, R8 ;  /* 0x0000000800087308 */ /* 0x000e220000000800 */
[----:B-----5:R-:W-:Y:S01]  /*3360*/  FADD.FTZ R32, R176, R11 ;  /* 0x0000000bb0207221 */ /* 0x020fe20000010000 */
[-CC-:B------:R-:W-:Y:S01]  /*3370*/  FFMA.FTZ R175, R29, R4.reuse, -R6.reuse ;  /* 0x000000041daf7223 */ /* 0x180fe20000010806 */
[-CC-:B------:R-:W-:Y:S01]  /*3380*/  FFMA.FTZ R24, R47, R4.reuse, -R6.reuse ;  /* 0x000000042f187223 */ /* 0x180fe20000010806 */
[-C--:B------:R-:W-:Y:S01]  /*3390*/  FFMA.FTZ R169, R33, R4.reuse, -R6 ;  /* 0x0000000421a97223 */ /* 0x080fe20000010806 */
[----:B-1----:R-:W-:Y:S01]  /*33a0*/  FADD.FTZ R11, R111, R32 ;  /* 0x000000206f0b7221 */ /* 0x002fe20000010000 */
[-CC-:B------:R-:W-:Y:S01]  /*33b0*/  FFMA.FTZ R26, R51, R4.reuse, -R6.reuse ;  /* 0x00000004331a7223 */ /* 0x180fe20000010806 */
[-CC-:B------:R-:W-:Y:S01]  /*33c0*/  FFMA.FTZ R171, R37, R4.reuse, -R6.reuse ;  /* 0x0000000425ab7223 */ /* 0x180fe20000010806 */
[----:B------:R-:W1:Y:S01]  /*33d0*/  MUFU.EX2 R183, R183 ;  /* 0x000000b700b77308 */ /* 0x000e620000000800 */
[----:B------:R-:W-:Y:S01]  /*33e0*/  FADD.FTZ R34, R178, R11 ;  /* 0x0000000bb2227221 */ /* 0x000fe20000010000 */
[-CC-:B------:R-:W-:Y:S01]  /*33f0*/  FFMA.FTZ R28, R55, R4.reuse, -R6.reuse ;  /* 0x00000004371c7223 */ /* 0x180fe20000010806 */
[-CC-:B------:R-:W-:Y:S01]  /*3400*/  FFMA.FTZ R153, R41, R4.reuse, -R6.reuse ;  /* 0x0000000429997223 */ /* 0x180fe20000010806 */
[-C--:B------:R-:W-:Y:S01]  /*3410*/  FFMA.FTZ R30, R59, R4.reuse, -R6 ;  /* 0x000000043b1e7223 */ /* 0x080fe20000010806 */
[----:B------:R-:W-:Y:S01]  /*3420*/  FADD.FTZ R13, R113, R34 ;  /* 0x00000022710d7221 */ /* 0x000fe20000010000 */
[-CC-:B------:R-:W-:Y:S01]  /*3430*/  FFMA.FTZ R45, R45, R4.reuse, -R6.reuse ;  /* 0x000000042d2d7223 */ /* 0x180fe20000010806 */
[-C--:B------:R-:W-:Y:S01]  /*3440*/  FFMA.FTZ R63, R63, R4.reuse, -R6 ;  /* 0x000000043f3f7223 */ /* 0x080fe20000010806 */
[----:B------:R-:W2:Y:S01]  /*3450*/  MUFU.EX2 R10, R10 ;  /* 0x0000000a000a7308 */ /* 0x000ea20000000800 */
[----:B0-----:R-:W-:Y:S01]  /*3460*/  FADD.FTZ R32, R181, R8 ;  /* 0x00000008b5207221 */ /* 0x001fe20000010000 */
[----:B------:R-:W-:Y:S01]  /*3470*/  FADD.FTZ R36, R172, R13 ;  /* 0x0000000dac247221 */ /* 0x000fe20000010000 */
[-CC-:B------:R-:W-:Y:S01]  /*3480*/  FFMA.FTZ R49, R49, R4.reuse, -R6.reuse ;  /* 0x0000000431317223 */ /* 0x180fe20000010806 */
[-CC-:B------:R-:W-:Y:S01]  /*3490*/  FFMA.FTZ R67, R67, R4.reuse, -R6.reuse ;  /* 0x0000000443437223 */ /* 0x180fe20000010806 */
[-C--:B------:R-:W-:Y:S01]  /*34a0*/  FFMA.FTZ R53, R53, R4.reuse, -R6 ;  /* 0x0000000435357223 */ /* 0x080fe20000010806 */
[----:B------:R-:W-:Y:S01]  /*34b0*/  FADD.FTZ R13, R115, R36 ;  /* 0x00000024730d7221 */ /* 0x000fe20000010000 */
[-C--:B------:R-:W-:Y:S01]  /*34c0*/  FFMA.FTZ R71, R71, R4.reuse, -R6 ;  /* 0x0000000447477223 */ /* 0x080fe20000010806 */
[----:B------:R-:W0:Y:S01]  /*34d0*/  MUFU.EX2 R177, R177 ;  /* 0x000000b100b17308 */ /* 0x000e220000000800 */
[----:B-1----:R-:W-:Y:S01]  /*34e0*/  FADD.FTZ R11, R183, R32 ;  /* 0x00000020b70b7221 */ /* 0x002fe20000010000 */
[----:B------:R-:W-:Y:S01]  /*34f0*/  FADD.FTZ R36, R174, R13 ;  /* 0x0000000dae247221 */ /* 0x000fe20000010000 */
[-CC-:B------:R-:W-:Y:S01]  /*3500*/  FFMA.FTZ R69, R69, R4.reuse, -R6.reuse ;  /* 0x0000000445457223 */ /* 0x180fe20000010806 */
[-CC-:B------:R-:W-:Y:S01]  /*3510*/  FFMA.FTZ R75, R75, R4.reuse, -R6.reuse ;  /* 0x000000044b4b7223 */ /* 0x180fe20000010806 */
[-C--:B------:R-:W-:Y:S01]  /*3520*/  FFMA.FTZ R73, R73, R4.reuse, -R6 ;  /* 0x0000000449497223 */ /* 0x080fe20000010806 */
[----:B------:R-:W-:Y:S01]  /*3530*/  FADD.FTZ R13, R117, R36 ;  /* 0x00000024750d7221 */ /* 0x000fe20000010000 */
[-CC-:B------:R-:W-:Y:S01]  /*3540*/  FFMA.FTZ R121, R121, R4.reuse, -R6.reuse ;  /* 0x0000000479797223 */ /* 0x180fe20000010806 */
[----:B------:R-:W1:Y:S01]  /*3550*/  MUFU.EX2 R12, R12 ;  /* 0x0000000c000c7308 */ /* 0x000e620000000800 */
[----:B--2---:R-:W-:Y:S01]  /*3560*/  FADD.FTZ R34, R10, R11 ;  /* 0x0000000b0a227221 */ /* 0x004fe20000010000 */
[----:B------:R-:W-:Y:S01]  /*3570*/  FADD.FTZ R38, R168, R13 ;  /* 0x0000000da8267221 */ /* 0x000fe20000010000 */
[-CC-:B------:R-:W-:Y:S01]  /*3580*/  FFMA.FTZ R123, R123, R4.reuse, -R6.reuse ;  /* 0x000000047b7b7223 */ /* 0x180fe20000010806 */
[-CC-:B------:R-:W-:Y:S01]  /*3590*/  FFMA.FTZ R83, R83, R4.reuse, -R6.reuse ;  /* 0x0000000453537223 */ /* 0x180fe20000010806 */
[-C--:B------:R-:W-:Y:S01]  /*35a0*/  FFMA.FTZ R91, R91, R4.reuse, -R6 ;  /* 0x000000045b5b7223 */ /* 0x080fe20000010806 */
[----:B------:R-:W-:Y:S01]  /*35b0*/  FADD.FTZ R13, R119, R38 ;  /* 0x00000026770d7221 */ /* 0x000fe20000010000 */
[----:B------:R-:W-:Y:S01]  /*35c0*/  FFMA.FTZ R125, R125, R4, -R6 ;  /* 0x000000047d7d7223 */ /* 0x000fe20000010806 */
[----:B------:R-:W2:Y:S01]  /*35d0*/  MUFU.EX2 R179, R179 ;  /* 0x000000b300b37308 */ /* 0x000ea20000000800 */
[----:B0-----:R-:W-:Y:S01]  /*35e0*/  FADD.FTZ R11, R177, R34 ;  /* 0x00000022b10b7221 */ /* 0x001fe20000010000 */
[----:B------:R-:W-:Y:S01]  /*35f0*/  FADD.FTZ R38, R170, R13 ;  /* 0x0000000daa267221 */ /* 0x000fe20000010000 */
[----:B------:R-:W-:-:S02]  /*3600*/  F2FP.BF16.F32.PACK_AB R181, R8, R181 ;  /* 0x000000b508b5723e */ /* 0x000fc400000010ff */
[----:B------:R-:W-:Y:S02]  /*3610*/  F2FP.BF16.F32.PACK_AB R183, R10, R183 ;  /* 0x000000b70ab7723e */ /* 0x000fe400000010ff */
[----:B------:R-:W-:Y:S01]  /*3620*/  F2FP.BF16.F32.PACK_AB R176, R111, R176 ;  /* 0x000000b06fb0723e */ /* 0x000fe200000010ff */
[----:B------:R-:W0:Y:S01]  /*3630*/  MUFU.EX2 R14, R14 ;  /* 0x0000000e000e7308 */ /* 0x000e220000000800 */
[C---:B-1----:R-:W-:Y:S01]  /*3640*/  FADD.FTZ R34, R12.reuse, R11 ;  /* 0x0000000b0c227221 */ /* 0x042fe20000010000 */
[----:B------:R-:W-:Y:S01]  /*3650*/  F2FP.BF16.F32.PACK_AB R177, R12, R177 ;  /* 0x000000b10cb1723e */ /* 0x000fe200000010ff */
[----:B------:R-:W-:Y:S01]  /*3660*/  VIADD R12, R94, 0xfffffffe ;  /* 0xfffffffe5e0c7836 */ /* 0x000fe20000000000 */
[----:B------:R-:W-:Y:S01]  /*3670*/  F2FP.BF16.F32.PACK_AB R178, R113, R178 ;  /* 0x000000b271b2723e */ /* 0x000fe200000010ff */
[--C-:B------:R-:W-:Y:S01]  /*3680*/  IMAD.MOV.U32 R113, RZ, RZ, R151.reuse ;  /* 0x000000ffff717224 */ /* 0x100fe200078e0097 */
[----:B------:R-:W-:Y:S01]  /*3690*/  F2FP.BF16.F32.PACK_AB R172, R115, R172 ;  /* 0x000000ac73ac723e */ /* 0x000fe200000010ff */
[--C-:B------:R-:W-:Y:S01]  /*36a0*/  IMAD.MOV.U32 R115, RZ, RZ, R151.reuse ;  /* 0x000000ffff737224 */ /* 0x100fe200078e0097 */
[----:B------:R-:W1:Y:S01]  /*36b0*/  MUFU.EX2 R173, R173 ;  /* 0x000000ad00ad7308 */ /* 0x000e620000000800 */
[----:B--2---:R-:W-:Y:S01]  /*36c0*/  FADD.FTZ R11, R179, R34 ;  /* 0x00000022b30b7221 */ /* 0x004fe20000010000 */
[----:B------:R-:W-:Y:S01]  /*36d0*/  ISETP.GE.AND P2, PT, R12, R17, PT ;  /* 0x000000110c00720c */ /* 0x000fe20003f46270 */
[--C-:B------:R-:W-:Y:S01]  /*36e0*/  IMAD.MOV.U32 R111, RZ, RZ, R151.reuse ;  /* 0x000000ffff6f7224 */ /* 0x100fe200078e0097 */
[----:B------:R-:W-:Y:S01]  /*36f0*/  F2FP.BF16.F32.PACK_AB R174, R117, R174 ;  /* 0x000000ae75ae723e */ /* 0x000fe200000010ff */
[--C-:B------:R-:W-:Y:S01]  /*3700*/  IMAD.MOV.U32 R117, RZ, RZ, R151.reuse ;  /* 0x000000ffff757224 */ /* 0x100fe200078e0097 */
[----:B------:R-:W-:Y:S01]  /*3710*/  F2FP.BF16.F32.PACK_AB R168, R119, R168 ;  /* 0x000000a877a8723e */ /* 0x000fe200000010ff */
[----:B------:R-:W-:Y:S01]  /*3720*/  IMAD.MOV.U32 R119, RZ, RZ, R151 ;  /* 0x000000ffff777224 */ /* 0x000fe200078e0097 */
[----:B------:R-:W2:Y:S01]  /*3730*/  MUFU.EX2 R20, R20 ;  /* 0x0000001400147308 */ /* 0x000ea20000000800 */
[----:B0-----:R-:W-:Y:S01]  /*3740*/  FADD.FTZ R36, R14, R11 ;  /* 0x0000000b0e247221 */ /* 0x001fe20000010000 */
[----:B------:R-:W-:Y:S01]  /*3750*/  F2FP.BF16.F32.PACK_AB R180, R77, R180 ;  /* 0x000000b44db4723e */ /* 0x000fe200000010ff */
[----:B------:R-:W-:Y:S01]  /*3760*/  IMAD.MOV.U32 R94, RZ, RZ, R151 ;  /* 0x000000ffff5e7224 */ /* 0x000fe200078e0097 */
[----:B------:R-:W-:-:S02]  /*3770*/  F2FP.BF16.F32.PACK_AB R182, R81, R182 ;  /* 0x000000b651b6723e */ /* 0x000fc400000010ff */
[----:B------:R-:W-:Y:S02]  /*3780*/  F2FP.BF16.F32.PACK_AB R170, R79, R170 ;  /* 0x000000aa4faa723e */ /* 0x000fe400000010ff */
[----:B------:R-:W0:Y:S01]  /*3790*/  MUFU.EX2 R175, R175 ;  /* 0x000000af00af7308 */ /* 0x000e220000000800 */
[----:B-1----:R-:W-:Y:S01]  /*37a0*/  FADD.FTZ R11, R173, R36 ;  /* 0x00000024ad0b7221 */ /* 0x002fe20000010000 */
[----:B------:R-:W-:-:S06]  /*37b0*/  F2FP.BF16.F32.PACK_AB R179, R14, R179 ;  /* 0x000000b30eb3723e */ /* 0x000fcc00000010ff */
[----:B------:R-:W1:Y:S01]  /*37c0*/  MUFU.EX2 R24, R24 ;  /* 0x0000001800187308 */ /* 0x000e620000000800 */
[C---:B--2---:R-:W-:Y:S01]  /*37d0*/  FADD.FTZ R36, R20.reuse, R11 ;  /* 0x0000000b14247221 */ /* 0x044fe20000010000 */
[----:B------:R-:W-:Y:S01]  /*37e0*/  FADD.FTZ R11, R79, R38 ;  /* 0x000000264f0b7221 */ /* 0x000fe20000010000 */
[----:B------:R-:W-:-:S05]  /*37f0*/  F2FP.BF16.F32.PACK_AB R173, R20, R173 ;  /* 0x000000ad14ad723e */ /* 0x000fca00000010ff */
[----:B------:R-:W2:Y:S01]  /*3800*/  MUFU.EX2 R152, R152 ;  /* 0x0000009800987308 */ /* 0x000ea20000000800 */
[----:B0-----:R-:W-:-:S07]  /*3810*/  FADD.FTZ R5, R175, R36 ;  /* 0x00000024af057221 */ /* 0x001fce0000010000 */
[----:B------:R-:W0:Y:S01]  /*3820*/  MUFU.EX2 R169, R169 ;  /* 0x000000a900a97308 */ /* 0x000e220000000800 */
[C---:B-1----:R-:W-:Y:S01]  /*3830*/  FADD.FTZ R38, R24.reuse, R5 ;  /* 0x0000000518267221 */ /* 0x042fe20000010000 */
[----:B------:R-:W-:-:S06]  /*3840*/  F2FP.BF16.F32.PACK_AB R175, R24, R175 ;  /* 0x000000af18af723e */ /* 0x000fcc00000010ff */
[----:B------:R-:W1:Y:S01]  /*3850*/  MUFU.EX2 R57, R57 ;  /* 0x0000003900397308 */ /* 0x000e620000000800 */
[----:B--2---:R-:W-:-:S07]  /*3860*/  FADD.FTZ R40, R152, R11 ;  /* 0x0000000b98287221 */ /* 0x004fce0000010000 */
[----:B------:R-:W2:Y:S01]  /*3870*/  MUFU.EX2 R26, R26 ;  /* 0x0000001a001a7308 */ /* 0x000ea20000000800 */
[----:B0-----:R-:W-:-:S07]  /*3880*/  FADD.FTZ R5, R169, R38 ;  /* 0x00000026a9057221 */ /* 0x001fce0000010000 */
[----:B------:R-:W0:Y:S01]  /*3890*/  MUFU.EX2 R154, R154 ;  /* 0x0000009a009a7308 */ /* 0x000e220000000800 */
[C---:B-1----:R-:W-:Y:S01]  /*38a0*/  FADD.FTZ R11, R57.reuse, R40 ;  /* 0x00000028390b7221 */ /* 0x042fe20000010000 */
[----:B------:R-:W-:-:S06]  /*38b0*/  F2FP.BF16.F32.PACK_AB R152, R57, R152 ;  /* 0x000000983998723e */ /* 0x000fcc00000010ff */
[----:B------:R-:W1:Y:S01]  /*38c0*/  MUFU.EX2 R171, R171 ;  /* 0x000000ab00ab7308 */ /* 0x000e620000000800 */
[C---:B--2---:R-:W-:Y:S01]  /*38d0*/  FADD.FTZ R38, R26.reuse, R5 ;  /* 0x000000051a267221 */ /* 0x044fe20000010000 */
[----:B------:R-:W-:-:S06]  /*38e0*/  F2FP.BF16.F32.PACK_AB R169, R26, R169 ;  /* 0x000000a91aa9723e */ /* 0x000fcc00000010ff */
[----:B------:R-:W2:Y:S01]  /*38f0*/  MUFU.EX2 R61, R61 ;  /* 0x0000003d003d7308 */ /* 0x000ea20000000800 */
[----:B0-----:R-:W-:-:S07]  /*3900*/  FADD.FTZ R40, R154, R11 ;  /* 0x0000000b9a287221 */ /* 0x001fce0000010000 */
[----:B------:R-:W0:Y:S01]  /*3910*/  MUFU.EX2 R28, R28 ;  /* 0x0000001c001c7308 */ /* 0x000e220000000800 */
[----:B-1----:R-:W-:-:S07]  /*3920*/  FADD.FTZ R5, R171, R38 ;  /* 0x00000026ab057221 */ /* 0x002fce0000010000 */
[----:B------:R-:W1:Y:S01]  /*3930*/  MUFU.EX2 R156, R156 ;  /* 0x0000009c009c7308 */ /* 0x000e620000000800 */
[C---:B--2---:R-:W-:Y:S01]  /*3940*/  FADD.FTZ R11, R61.reuse, R40 ;  /* 0x000000283d0b7221 */ /* 0x044fe20000010000 */
[----:B------:R-:W-:-:S06]  /*3950*/  F2FP.BF16.F32.PACK_AB R154, R61, R154 ;  /* 0x0000009a3d9a723e */ /* 0x000fcc00000010ff */
[----:B------:R-:W2:Y:S01]  /*3960*/  MUFU.EX2 R153, R153 ;  /* 0x0000009900997308 */ /* 0x000ea20000000800 */
[C---:B0-----:R-:W-:Y:S01]  /*3970*/  FADD.FTZ R6, R28.reuse, R5 ;  /* 0x000000051c067221 */ /* 0x041fe20000010000 */
[----:B------:R-:W-:-:S06]  /*3980*/  F2FP.BF16.F32.PACK_AB R171, R28, R171 ;  /* 0x000000ab1cab723e */ /* 0x000fcc00000010ff */
[----:B------:R-:W0:Y:S01]  /*3990*/  MUFU.EX2 R65, R65 ;  /* 0x0000004100417308 */ /* 0x000e220000000800 */
[----:B-1----:R-:W-:-:S07]  /*39a0*/  FADD.FTZ R40, R156, R11 ;  /* 0x0000000b9c287221 */ /* 0x002fce0000010000 */
[----:B------:R-:W1:Y:S01]  /*39b0*/  MUFU.EX2 R30, R30 ;  /* 0x0000001e001e7308 */ /* 0x000e620000000800 */
[----:B--2---:R-:W-:-:S07]  /*39c0*/  FADD.FTZ R5, R153, R6 ;  /* 0x0000000699057221 */ /* 0x004fce0000010000 */
[----:B------:R-:W2:Y:S01]  /*39d0*/  MUFU.EX2 R158, R158 ;  /* 0x0000009e009e7308 */ /* 0x000ea20000000800 */
[C---:B0-----:R-:W-:Y:S01]  /*39e0*/  FADD.FTZ R11, R65.reuse, R40 ;  /* 0x00000028410b7221 */ /* 0x041fe20000010000 */
[----:B------:R-:W-:-:S06]  /*39f0*/  F2FP.BF16.F32.PACK_AB R156, R65, R156 ;  /* 0x0000009c419c723e */ /* 0x000fcc00000010ff */
        /* <DEDUP_REMOVED lines=19> */
[----:B------:R-:W-:Y:S01]  /*3b30*/  F2FP.BF16.F32.PACK_AB R160, R89, R160 ;  /* 0x000000a059a0723e */ /* 0x000fe200000010ff */
[----:B------:R-:W-:-:S05]  /*3b40*/  IMAD.MOV.U32 R89, RZ, RZ, R151 ;  /* 0x000000ffff597224 */ /* 0x000fca00078e0097 */
        /* <DEDUP_REMOVED lines=9> */
[----:B------:R-:W-:Y:S01]  /*3be0*/  F2FP.BF16.F32.PACK_AB R162, R93, R162 ;  /* 0x000000a25da2723e */ /* 0x000fe200000010ff */
[----:B------:R-:W-:-:S05]  /*3bf0*/  IMAD.MOV.U32 R93, RZ, RZ, R151 ;  /* 0x000000ffff5d7224 */ /* 0x000fca00078e0097 */
        /* <DEDUP_REMOVED lines=9> */
[----:B------:R-:W-:Y:S01]  /*3c90*/  F2FP.BF16.F32.PACK_AB R164, R95, R164 ;  /* 0x000000a45fa4723e */ /* 0x000fe200000010ff */
[----:B------:R-:W-:-:S05]  /*3ca0*/  IMAD.MOV.U32 R95, RZ, RZ, R151 ;  /* 0x000000ffff5f7224 */ /* 0x000fca00078e0097 */
[----:B------:R1:W3:Y:S01]  /*3cb0*/  MUFU.EX2 R40, R121 ;  /* 0x0000007900287308 */ /* 0x0002e20000000800 */
[C---:B--2---:R-:W-:Y:S01]  /*3cc0*/  FADD.FTZ R44, R38.reuse, R5 ;  /* 0x00000005262c7221 */ /* 0x044fe20000010000 */
[----:B------:R-:W-:-:S06]  /*3cd0*/  F2FP.BF16.F32.PACK_AB R161, R38, R69 ;  /* 0x0000004526a1723e */ /* 0x000fcc00000010ff */
[----:B------:R-:W2:Y:S01]  /*3ce0*/  MUFU.EX2 R123, R123 ;  /* 0x0000007b007b7308 */ /* 0x000ea20000000800 */
[----:B0-----:R-:W-:Y:S01]  /*3cf0*/  FADD.FTZ R5, R73, R44 ;  /* 0x0000002c49057221 */ /* 0x001fe20000010000 */
[----:B-1----:R-:W-:-:S06]  /*3d00*/  IMAD.MOV.U32 R121, RZ, RZ, R151 ;  /* 0x000000ffff797224 */ /* 0x002fcc00078e0097 */
[----:B------:R-:W0:Y:S01]  /*3d10*/  MUFU.EX2 R42, R83 ;  /* 0x00000053002a7308 */ /* 0x000e220000000800 */
[C---:B---3--:R-:W-:Y:S01]  /*3d20*/  FADD.FTZ R10, R40.reuse, R5 ;  /* 0x00000005280a7221 */ /* 0x048fe20000010000 */
[----:B------:R-:W-:-:S06]  /*3d30*/  F2FP.BF16.F32.PACK_AB R163, R40, R73 ;  /* 0x0000004928a3723e */ /* 0x000fcc00000010ff */
[----:B------:R-:W1:Y:S01]  /*3d40*/  MUFU.EX2 R91, R91 ;  /* 0x0000005b005b7308 */ /* 0x000e620000000800 */
[----:B--2---:R-:W-:-:S07]  /*3d50*/  FADD.FTZ R5, R123, R10 ;  /* 0x0000000a7b057221 */ /* 0x004fce0000010000 */
[----:B------:R-:W2:Y:S01]  /*3d60*/  MUFU.EX2 R166, R166 ;  /* 0x000000a600a67308 */ /* 0x000ea20000000800 */
[C---:B0-----:R-:W-:Y:S01]  /*3d70*/  FADD.FTZ R10, R42.reuse, R5 ;  /* 0x000000052a0a7221 */ /* 0x041fe20000010000 */
[----:B------:R-:W-:Y:S01]  /*3d80*/  F2FP.BF16.F32.PACK_AB R165, R42, R123 ;  /* 0x0000007b2aa5723e */ /* 0x000fe200000010ff */
[----:B------:R-:W-:-:S05]  /*3d90*/  IMAD.MOV.U32 R123, RZ, RZ, R151 ;  /* 0x000000ffff7b7224 */ /* 0x000fca00078e0097 */
[----:B------:R0:W3:Y:S01]  /*3da0*/  MUFU.EX2 R8, R125 ;  /* 0x0000007d00087308 */ /* 0x0000e20000000800 */
[----:B-1----:R-:W-:Y:S01]  /*3db0*/  FADD.FTZ R5, R91, R10 ;  /* 0x0000000a5b057221 */ /* 0x002fe20000010000 */
[----:B------:R-:W-:-:S06]  /*3dc0*/  IMAD.MOV.U32 R10, RZ, RZ, 0x3f800000 ;  /* 0x3f800000ff0a7424 */ /* 0x000fcc00078e00ff */
[----:B------:R-:W1:Y:S01]  /*3dd0*/  MUFU.EX2 R85, R85 ;  /* 0x0000005500557308 */ /* 0x000e620000000800 */
[----:B--2---:R-:W-:Y:S01]  /*3de0*/  FADD.FTZ R6, R166, R11 ;  /* 0x0000000ba6067221 */ /* 0x004fe20000010000 */
[----:B0-----:R-:W-:Y:S02]  /*3df0*/  IMAD.MOV.U32 R125, RZ, RZ, R151 ;  /* 0x000000ffff7d7224 */ /* 0x001fe400078e0097 */
[C---:B---3--:R-:W-:Y:S01]  /*3e00*/  FADD.FTZ R5, R8.reuse, R5 ;  /* 0x0000000508057221 */ /* 0x048fe20000010000 */
[----:B------:R-:W-:Y:S01]  /*3e10*/  F2FP.BF16.F32.PACK_AB R167, R8, R91 ;  /* 0x0000005b08a7723e */ /* 0x000fe200000010ff */
[----:B------:R-:W-:Y:S02]  /*3e20*/  IMAD.MOV.U32 R8, RZ, RZ, 0x3f800000 ;  /* 0x3f800000ff087424 */ /* 0x000fe400078e00ff */
[----:B------:R-:W-:Y:S02]  /*3e30*/  IMAD.MOV.U32 R91, RZ, RZ, R151 ;  /* 0x000000ffff5b7224 */ /* 0x000fe400078e0097 */
[C---:B-1----:R-:W-:Y:S01]  /*3e40*/  FADD.FTZ R6, R85.reuse, R6 ;  /* 0x0000000655067221 */ /* 0x042fe20000010000 */
[----:B------:R-:W-:Y:S01]  /*3e50*/  F2FP.BF16.F32.PACK_AB R166, R85, R166 ;  /* 0x000000a655a6723e */ /* 0x000fe200000010ff */
[----:B------:R-:W-:Y:S06]  /*3e60*/  @!P2 BRA `(.L_x_183) ;  /* 0x0000002000d8a947 */ /* 0x000fec0003800000 */
[----:B------:R-:W-:Y:S01]  /*3e70*/  R2UR UR31, R2 ;  /* 0x00000000021f72ca */ /* 0x000fe200000e0000 */
[----:B------:R-:W-:Y:S01]  /*3e80*/  IMAD.MOV.U32 R11, RZ, RZ, R9 ;  /* 0x000000ffff0b7224 */ /* 0x000fe200078e0009 */
[----:B------:R-:W-:Y:S01]  /*3e90*/  CS2R R150, SRZ ;  /* 0x0000000000967805 */ /* 0x000fe2000001ff00 */
[----:B------:R-:W-:Y:S01]  /*3ea0*/  IMAD.MOV.U32 R15, RZ, RZ, R3 ;  /* 0x000000ffff0f7224 */ /* 0x000fe200078e0003 */
[----:B------:R-:W-:Y:S01]  /*3eb0*/  CS2R R146, SRZ ;  /* 0x0000000000927805 */ /* 0x000fe2000001ff00 */
[----:B------:R-:W-:Y:S01]  /*3ec0*/  IMAD.MOV.U32 R13, RZ, RZ, R16 ;  /* 0x000000ffff0d7224 */ /* 0x000fe200078e0010 */
[----:B------:R-:W-:Y:S01]  /*3ed0*/  CS2R R142, SRZ ;  /* 0x00000000008e7805 */ /* 0x000fe2000001ff00 */
[----:B------:R-:W-:Y:S01]  /*3ee0*/  IMAD.MOV.U32 R8, RZ, RZ, 0x3f800000 ;  /* 0x3f800000ff087424 */ /* 0x000fe200078e00ff */
        /* <DEDUP_REMOVED lines=28> */
[----:B------:R-:W-:-:S07]  /*40b0*/  CS2R R88, SRZ ;  /* 0x0000000000587805 */ /* 0x000fce000001ff00 */
.L_x_192:
        /* <DEDUP_REMOVED lines=8> */
.L_x_184:
[----:B------:R-:W0:Y:S01]  /*4140*/  S2UR UR6, SR_CgaCtaId ;  /* 0x00000000000679c3 */ /* 0x000e220000008800 */
[----:B------:R-:W-:Y:S01]  /*4150*/  UMOV UR5, 0x400 ;  /* 0x0000040000057882 */ /* 0x000fe20000000000 */
[----:B------:R-:W-:Y:S01]  /*4160*/  IMAD.U32 R9, RZ, RZ, UR4 ;  /* 0x00000004ff097e24 */ /* 0x000fe2000f8e00ff */
[----:B------:R-:W-:Y:S01]  /*4170*/  SHF.L.U32 R3, R16, 0x1f, RZ ;  /* 0x0000001f10037819 */ /* 0x000fe200000006ff */
[----:B0-----:R-:W-:-:S06]  /*4180*/  ULEA UR5, UR6, UR5, 0x18 ;  /* 0x0000000506057291 */ /* 0x001fcc000f8ec03f */
[----:B------:R-:W-:-:S04]  /*4190*/  IMAD.U32 R0, RZ, RZ, UR5 ;  /* 0x00000005ff007e24 */ /* 0x000fc8000f8e00ff */
[----:B------:R-:W-:-:S04]  /*41a0*/  IMAD R14, R9, 0x8, R0 ;  /* 0x00000008090e7824 */ /* 0x000fc800078e0200 */
[----:B------:R0:W1:Y:S01]  /*41b0*/  SYNCS.PHASECHK.TRANS64.TRYWAIT P2, [R14+URZ+0x34830], R3 ;  /* 0x034830030e0075a7 */ /* 0x000062000804017f */
[----:B------:R-:W-:Y:S05]  /*41c0*/  @!P0 BRA `(.L_x_185) ;  /* 0x0000000000048947 */ /* 0x000fea0003800000 */
[----:B------:R-:W-:Y:S01]  /*41d0*/  BPT.TRAP 0x1 ;  /* 0x000000040000795c */ /* 0x000fe20000300000 */
.L_x_185:
[----:B------:R-:W-:Y:S01]  /*41e0*/  IMAD R4, R2, 0xc00, R7 ;  /* 0x00000c0002047824 */ /* 0x000fe200078e0207 */
[----:B-1----:R-:W-:Y:S06]  /*41f0*/  @P2 BRA `(.L_x_186) ;  /* 0x0000000000082947 */ /* 0x002fec0003800000 */
[----:B------:R-:W1:Y:S02]  /*4200*/  SYNCS.PHASECHK.TRANS64.TRYWAIT P2, [R14+URZ+0x34830], R3 ;  /* 0x034830030e0075a7 */ /* 0x000e64000804017f */
[----:B-1----:R-:W-:Y:S05]  /*4210*/  @!P2 BRA `(.L_x_187) ;  /* 0x000000c000e8a947 */ /* 0x002fea0003800000 */
.L_x_186:
[----:B------:R-:W-:Y:S01]  /*4220*/  R2UR UR30, R4 ;  /* 0x00000000041e72ca */ /* 0x000fe200000e0000 */
[----:B------:R-:W-:Y:S01]  /*4230*/  WARPGROUP.ARRIVE ;  /* 0x00000000000079c5 */ /* 0x000fe20000000000 */
[----:B------:R-:W-:Y:S01]  /*4240*/  UMOV UR4, UR52 ;  /* 0x0000003400047c82 */ /* 0x000fe20008000000 */
[----:B------:R-:W-:Y:S01]  /*4250*/  UMOV UR5, UR53 ;  /* 0x0000003500057c82 */ /* 0x000fe20008000000 */
        /* <DEDUP_REMOVED lines=9> */
[----:B------:R-:W-:Y:S01]  /*42f0*/  UMOV UR6, UR30 ;  /* 0x0000001e00067c82 */ /* 0x000fe20008000000 */
[----:B------:R-:W-:Y:S01]  /*4300*/  UIADD3 UR10, UR30, 0x4, URZ ;  /* 0x000000041e0a7890 */ /* 0x000fe2000fffe03f */
[----:B------:R-:W-:Y:S01]  /*4310*/  HGMMA.64x128x16.F32.BF16 R24, gdesc[UR4], RZ, !UPT, gsb0 ;  /* 0x01e00000041879f0 */ /* 0x000fe2000c0018ff */
[----:B------:R-:W-:Y:S01]  /*4320*/  UIADD3 UR6, UR30, 0x2, URZ ;  /* 0x000000021e067890 */ /* 0x000fe2000fffe03f */
[-C--:B------:R-:W-:Y:S01]  /*4330*/  FMUL.FTZ R88, R88, R10.reuse ;  /* 0x0000000a58587220 */ /* 0x080fe20000410000 */
[----:B------:R-:W-:Y:S01]  /*4340*/  UMOV UR4, UR56 ;  /* 0x0000003800047c82 */ /* 0x000fe20008000000 */
[----:B------:R-:W-:Y:S01]  /*4350*/  UMOV UR5, UR57 ;  /* 0x0000003900057c82 */ /* 0x000fe20008000000 */
[----:B------:R-:W-:Y:S01]  /*4360*/  UMOV UR7, 0x40000040 ;  /* 0x4000004000077882 */ /* 0x000fe20000000000 */
        /* <DEDUP_REMOVED lines=74> */
[----:B------:R-:W-:Y:S01]  /*4810*/  HGMMA.64x128x16.F32.BF16 R24, gdesc[UR4], R24, gsb0 ;  /* 0x01e00000041879f0 */ /* 0x000fe20008001818 */
[----:B------:R-:W-:Y:S01]  /*4820*/  UIADD3 UR6, UR30, 0x406, URZ ;  /* 0x000004061e067890 */ /* 0x000fe2000fffe03f */
[----:B------:R-:W-:Y:S01]  /*4830*/  UMOV UR4, UR28 ;  /* 0x0000001c00047c82 */ /* 0x000fe20008000000 */
[----:B------:R-:W-:Y:S01]  /*4840*/  UMOV UR5, UR29 ;  /* 0x0000001d00057c82 */ /* 0x000fe20008000000 */
[----:B------:R-:W-:Y:S01]  /*4850*/  UMOV UR7, 0x40000040 ;  /* 0x4000004000077882 */ /* 0x000fe20000000000 */
        /* <DEDUP_REMOVED lines=33> */
.L_x_188:
[----:B01----:R-:W-:Y:S01]  /*4a70*/  IMAD.U32 R3, RZ, RZ, UR31 ;  /* 0x0000001fff037e24 */ /* 0x003fe2000f8e00ff */
[----:B------:R-:W-:-:S03]  /*4a80*/  SHF.L.U32 R4, R13, 0x1f, RZ ;  /* 0x0000001f0d047819 */ /* 0x000fc600000006ff */
[----:B------:R-:W-:-:S04]  /*4a90*/  IMAD R13, R3, 0x8, R0 ;  /* 0x00000008030d7824 */ /* 0x000fc800078e0200 */
[----:B------:R0:W1:Y:S01]  /*4aa0*/  SYNCS.PHASECHK.TRANS64.TRYWAIT P2, [R13+URZ+0x34850], R4 ;  /* 0x034850040d0075a7 */ /* 0x000062000804017f */
[----:B------:R-:W-:Y:S05]  /*4ab0*/  @!P0 BRA `(.L_x_189) ;  /* 0x0000000000048947 */ /* 0x000fea0003800000 */
[----:B------:R-:W-:Y:S01]  /*4ac0*/  BPT.TRAP 0x1 ;  /* 0x000000040000795c */ /* 0x000fe20000300000 */
.L_x_189:
[----:B-1----:R-:W-:Y:S05]  /*4ad0*/  @P2 BRA `(.L_x_190) ;  /* 0x0000000000082947 */ /* 0x002fea0003800000 */
[----:B------:R-:W1:Y:S02]  /*4ae0*/  SYNCS.PHASECHK.TRANS64.TRYWAIT P2, [R13+URZ+0x34850], R4 ;  /* 0x034850040d0075a7 */ /* 0x000e64000804017f */
[----:B-1----:R-:W-:Y:S05]  /*4af0*/  @!P2 BRA `(.L_x_191) ;  /* 0x000000b800c4a947 */ /* 0x002fea0003800000 */
.L_x_190:
[----:B------:R-:W-:Y:S01]  /*4b00*/  R2UR UR4, R0 ;  /* 0x00000000000472ca */ /* 0x000fe200000e0000 */
[----:B------:R-:W-:Y:S01]  /*4b10*/  WARPGROUP.ARRIVE ;  /* 0x00000000000079c5 */ /* 0x000fe20000000000 */
[----:B------:R-:W-:Y:S01]  /*4b20*/  UMOV UR7, 0x40000040 ;  /* 0x4000004000077882 */ /* 0x000fe20000000000 */
[----:B01----:R-:W-:Y:S02]  /*4b30*/  FMNMX.FTZ R4, R24, R15, !PT ;  /* 0x0000000f18047209 */ /* 0x003fe40007810000 */
[C---:B------:R-:W-:Y:S01]  /*4b40*/  ISETP.GT.AND P2, PT, R12.reuse, R17, PT ;  /* 0x000000110c00720c */ /* 0x040fe20003f44270 */
[----:B------:R-:W-:Y:S01]  /*4b50*/  VIADD R12, R12, 0xffffffff ;  /* 0xffffffff0c0c7836 */ /* 0x000fe20000000000 */
[----:B------:R-:W-:-:S04]  /*4b60*/  FMNMX.FTZ R3, R25, R4, !PT ;  /* 0x0000000419037209 */ /* 0x000fc80007810000 */
[----:B------:R-:W-:Y:S02]  /*4b70*/  FMNMX.FTZ R4, R28, R3, !PT ;  /* 0x000000031c047209 */ /* 0x000fe40007810000 */
[----:B------:R-:W-:Y:S02]  /*4b80*/  UIADD3 UR4, UR4, 0x400, URZ ;  /* 0x0000040004047890 */ /* 0x000fe4000fffe03f */
[----:B------:R-:W-:Y:S02]  /*4b90*/  FMNMX.FTZ R3, R29, R4, !PT ;  /* 0x000000041d037209 */ /* 0x000fe40007810000 */
[----:B------:R-:W-:Y:S02]  /*4ba0*/  USHF.R.U32.HI UR4, URZ, 0x4, UR4 ;  /* 0x000000043f047899 */ /* 0x000fe40008011604 */
[----:B------:R-:W-:Y:S02]  /*4bb0*/  FMNMX.FTZ R4, R32, R3, !PT ;  /* 0x0000000320047209 */ /* 0x000fe40007810000 */
[----:B------:R-:W-:-:S02]  /*4bc0*/  ULOP3.LUT UR4, UR4, 0x3fff, URZ, 0xc0, !UPT ;  /* 0x00003fff04047892 */ /* 0x000fc4000f8ec03f */
[----:B------:R-:W-:Y:S02]  /*4bd0*/  FMNMX.FTZ R3, R33, R4, !PT ;  /* 0x0000000421037209 */ /* 0x000fe40007810000 */
[----:B------:R-:W-:Y:S02]  /*4be0*/  ULOP3.LUT UR4, UR4, 0x4000000, URZ, 0xfc, !UPT ;  /* 0x0400000004047892 */ /* 0x000fe4000f8efc3f */
[----:B------:R-:W-:Y:S02]  /*4bf0*/  FMNMX.FTZ R4, R36, R3, !PT ;  /* 0x0000000324047209 */ /* 0x000fe40007810000 */
        /* <DEDUP_REMOVED lines=30> */
[----:B------:R-:W-:Y:S02]  /*4de0*/  FMNMX.FTZ R8, R85, R4, !PT ;  /* 0x0000000455087209 */ /* 0x000fe40007810000 */
[----:B------:R-:W0:Y:S03]  /*4df0*/  LDC R4, c[0x0][0x988] ;  /* 0x00026200ff047b82 */ /* 0x000e260000000800 */
[----:B------:R-:W1:Y:S02]  /*4e00*/  SHFL.BFLY PT, R3, R8, 0x2, 0x1f ;  /* 0x0c401f0008037f89 */ /* 0x000e6400000e0000 */
[----:B-1----:R-:W-:Y:S02]  /*4e10*/  FMNMX.FTZ R9, R8, R3, !PT ;  /* 0x0000000308097209 */ /* 0x002fe40007810000 */
[----:B------:R-:W-:-:S03]  /*4e20*/  FMNMX.FTZ R8, R26, R11, !PT ;  /* 0x0000000b1a087209 */ /* 0x000fc60007810000 */
[----:B------:R-:W1:Y:S01]  /*4e30*/  SHFL.BFLY PT, R10, R9, 0x1, 0x1f ;  /* 0x0c201f00090a7f89 */ /* 0x000e6200000e0000 */
[----:B------:R-:W-:Y:S02]  /*4e40*/  WARPGROUP.DEPBAR.LE gsb0, 0x0 ;  /* 0x00008000000079c5 */ /* 0x000fe40000010000 */
[----:B------:R-:W-:-:S06]  /*4e50*/  WARPGROUP.ARRIVE ;  /* 0x00000000000079c5 */ /* 0x000fcc0000000000 */
[----:B------:R-:W-:Y:S01]  /*4e60*/  HGMMA.64x128x16.F32.BF16 R88, R176, gdesc[UR4].tnspB, R88, gsb0 ;  /* 0x41e00004b0587df0 */ /* 0x000fe20008001858 */
[----:B------:R-:W-:Y:S01]  /*4e70*/  UIADD3 UR6, UR4, 0x100, URZ ;  /* 0x0000010004067890 */ /* 0x000fe2000fffe03f */
[----:B-1----:R-:W-:Y:S01]  /*4e80*/  FMNMX.FTZ R3, R9, R10, !PT ;  /* 0x0000000a09037209 */ /* 0x002fe20007810000 */
[----:B------:R-:W-:Y:S01]  /*4e90*/  UMOV UR7, 0x40000040 ;  /* 0x4000004000077882 */ /* 0x000fe20000000000 */
[----:B------:R-:W-:-:S03]  /*4ea0*/  FMNMX.FTZ R9, R27, R8, !PT ;  /* 0x000000081b097209 */ /* 0x000fc60007810000 */
[----:B------:R-:W-:Y:S01]  /*4eb0*/  FADD.FTZ R15, -R3, R15 ;  /* 0x0000000f030f7221 */ /* 0x000fe20000010100 */
[----:B------:R-:W-:-:S03]  /*4ec0*/  FMNMX.FTZ R8, R30, R9, !PT ;  /* 0x000000091e087209 */ /* 0x000fc60007810000 */
[----:B0-----:R-:W-:Y:S01]  /*4ed0*/  FMUL.FTZ R10, R15, R4 ;  /* 0x000000040f0a7220 */ /* 0x001fe20000410000 */
[----:B------:R-:W-:Y:S01]  /*4ee0*/  FMNMX.FTZ R9, R31, R8, !PT ;  /* 0x000000081f097209 */ /* 0x000fe20007810000 */
[----:B------:R-:W-:-:S03]  /*4ef0*/  FMUL.FTZ R15, R3, R4 ;  /* 0x00000004030f7220 */ /* 0x000fc60000410000 */
        /* <DEDUP_REMOVED lines=17> */
[----:B------:R-:W-:Y:S03]  /*5010*/  MUFU.EX2 R10, R10 ;  /* 0x0000000a000a7308 */ /* 0x000fe60000000800 */
[----:B------:R-:W-:-:S04]  /*5020*/  FMNMX.FTZ R9, R43, R8, !PT ;  /* 0x000000082b097209 */ /* 0x000fc80007810000 */
[----:B------:R-:W-:Y:S01]  /*5030*/  FMNMX.FTZ R8, R46, R9, !PT ;  /* 0x000000092e087209 */ /* 0x000fe20007810000 */
[----:B------:R-:W0:Y:S03]  /*5040*/  MUFU.EX2 R21, R21 ;  /* 0x0000001500157308 */ /* 0x000e260000000800 */
[----:B------:R-:W-:-:S04]  /*5050*/  FMNMX.FTZ R9, R47, R8, !PT ;  /* 0x000000082f097209 */ /* 0x000fc80007810000 */
[----:B------:R-:W-:Y:S01]  /*5060*/  FMNMX.FTZ R8, R50, R9, !PT ;  /* 0x0000000932087209 */ /* 0x000fe20007810000 */
[----:B------:R-:W1:Y:S03]  /*5070*/  MUFU.EX2 R180, R180 ;  /* 0x000000b400b47308 */ /* 0x000e660000000800 */
[----:B------:R-:W-:-:S04]  /*5080*/  FMNMX.FTZ R9, R51, R8, !PT ;  /* 0x0000000833097209 */ /* 0x000fc80007810000 */
[----:B------:R-:W-:Y:S01]  /*5090*/  FMNMX.FTZ R8, R54, R9, !PT ;  /* 0x0000000936087209 */ /* 0x000fe20007810000 */
[----:B------:R-:W-:Y:S03]  /*50a0*/  MUFU.EX2 R182, R182 ;  /* 0x000000b600b67308 */ /* 0x000fe60000000800 */
        /* <DEDUP_REMOVED lines=24> */
[----:B------:R-:W-:-:S05]  /*5230*/  FMNMX.FTZ R8, R87, R8, !PT ;  /* 0x0000000857087209 */ /* 0x000fca0007810000 */
[----:B------:R-:W2:Y:S01]  /*5240*/  SHFL.BFLY PT, R9, R8, 0x2, 0x1f ;  /* 0x0c401f0008097f89 */ /* 0x000ea200000e0000 */
[----:B------:R-:W-:Y:S02]  /*5250*/  WARPGROUP.DEPBAR.LE gsb0, 0x0 ;  /* 0x00008000000079c5 */ /* 0x000fe40000010000 */
[----:B------:R-:W-:Y:S01]  /*5260*/  WARPGROUP.ARRIVE ;  /* 0x00000000000079c5 */ /* 0x000fe20000000000 */
[-CC-:B------:R-:W-:Y:S01]  /*5270*/  FFMA.FTZ R176, R32, R4.reuse, -R15.reuse ;  /* 0x0000000420b07223 */ /* 0x180fe2000001080f */
[-CC-:B------:R-:W-:Y:S01]  /*5280*/  FFMA.FTZ R178, R36, R4.reuse, -R15.reuse ;  /* 0x0000000424b27223 */ /* 0x180fe2000001080f */
[----:B------:R-:W-:-:S03]  /*5290*/  FFMA.FTZ R32, R84, R4, -R15 ;  /* 0x0000000454207223 */ /* 0x000fc6000001080f */
[----:B------:R-:W-:Y:S01]  /*52a0*/  HGMMA.64x128x16.F32.BF16 R88, R172, gdesc[UR4].tnspB, R88, gsb0 ;  /* 0x41e00004ac587df0 */ /* 0x000fe20008001858 */
[----:B------:R-:W-:Y:S01]  /*52b0*/  UIADD3 UR6, UR4, 0x180, URZ ;  /* 0x0000018004067890 */ /* 0x000fe2000fffe03f */
[----:B------:R-:W-:Y:S01]  /*52c0*/  MUFU.EX2 R176, R176 ;  /* 0x000000b000b07308 */ /* 0x000fe20000000800 */
[----:B------:R-:W-:Y:S01]  /*52d0*/  UMOV UR7, 0x40000040 ;  /* 0x4000004000077882 */ /* 0x000fe20000000000 */
[----:B--2---:R-:W-:-:S05]  /*52e0*/  FMNMX.FTZ R9, R8, R9, !PT ;  /* 0x0000000908097209 */ /* 0x004fca0007810000 */
[----:B------:R-:W2:Y:S01]  /*52f0*/  SHFL.BFLY PT, R8, R9, 0x1, 0x1f ;  /* 0x0c201f0009087f89 */ /* 0x000ea200000e0000 */
[----:B------:R-:W-:Y:S08]  /*5300*/  MUFU.EX2 R178, R178 ;  /* 0x000000b200b27308 */ /* 0x000ff00000000800 */
[----:B------:R-:W-:Y:S01]  /*5310*/  MUFU.EX2 R32, R32 ;  /* 0x0000002000207308 */ /* 0x000fe20000000800 */
[----:B--2---:R-:W-:Y:S01]  /*5320*/  FMNMX.FTZ R9, R9, R8, !PT ;  /* 0x0000000809097209 */ /* 0x004fe20007810000 */
[----:B------:R-:W-:-:S02]  /*5330*/  WARPGROUP.DEPBAR.LE gsb0, 0x0 ;  /* 0x00008000000079c5 */ /* 0x000fc40000010000 */
[----:B------:R-:W-:Y:S01]  /*5340*/  WARPGROUP.ARRIVE ;  /* 0x00000000000079c5 */ /* 0x000fe20000000000 */
[-CC-:B------:R-:W-:Y:S01]  /*5350*/  FFMA.FTZ R172, R40, R4.reuse, -R15.reuse ;  /* 0x0000000428ac7223 */ /* 0x180fe2000001080f */
[----:B------:R-:W-:-:S04]  /*5360*/  FFMA.FTZ R174, R44, R4, -R15 ;  /* 0x000000042cae7223 */ /* 0x000fc8000001080f */
[----:B------:R-:W-:Y:S01]  /*5370*/  HGMMA.64x128x16.F32.BF16 R88, R168, gdesc[UR4].tnspB, R88, gsb0 ;  /* 0x41e00004a8587df0 */ /* 0x000fe20008001858 */
[----:B------:R-:W-:Y:S01]  /*5380*/  UIADD3 UR6, UR4, 0x200, URZ ;  /* 0x0000020004067890 */ /* 0x000fe2000fffe03f */
[----:B------:R-:W-:Y:S01]  /*5390*/  MUFU.EX2 R172, R172 ;  /* 0x000000ac00ac7308 */ /* 0x000fe20000000800 */
[----:B------:R-:W-:-:S07]  /*53a0*/  UMOV UR7, 0x40000040 ;  /* 0x4000004000077882 */ /* 0x000fce0000000000 */
[----:B------:R-:W-:Y:S01]  /*53b0*/  MUFU.EX2 R174, R174 ;  /* 0x000000ae00ae7308 */ /* 0x000fe20000000800 */
[----:B------:R-:W-:Y:S02]  /*53c0*/  WARPGROUP.DEPBAR.LE gsb0, 0x0 ;  /* 0x00008000000079c5 */ /* 0x000fe40000010000 */
        /* <DEDUP_REMOVED lines=11> */
[-CC-:B------:R-:W-:Y:S01]  /*5480*/  FFMA.FTZ R155, R33, R4.reuse, -R15.reuse ;  /* 0x00000004219b7223 */ /* 0x180fe2000001080f */
[-CC-:B------:R-:W-:Y:S01]  /*5490*/  FFMA.FTZ R29, R49, R4.reuse, -R15.reuse ;  /* 0x00000004311d7223 */ /* 0x180fe2000001080f */
[-CC-:B------:R-:W-:Y:S01]  /*54a0*/  FFMA.FTZ R33, R41, R4.reuse, -R15.reuse ;  /* 0x0000000429217223 */ /* 0x180fe2000001080f */
[-CC-:B------:R-:W-:Y:S01]  /*54b0*/  FFMA.FTZ R49, R57, R4.reuse, -R15.reuse ;  /* 0x0000000439317223 */ /* 0x180fe2000001080f */
[----:B------:R-:W-:Y:S01]  /*54c0*/  HGMMA.64x128x16.F32.BF16 R88, R156, gdesc[UR4].tnspB, R88, gsb0 ;  /* 0x41e000049c587df0 */ /* 0x000fe20008001858 */
[----:B------:R-:W-:Y:S01]  /*54d0*/  UIADD3 UR6, UR4, 0x300, URZ ;  /* 0x0000030004067890 */ /* 0x000fe2000fffe03f */
[-CC-:B------:R-:W-:Y:S01]  /*54e0*/  FFMA.FTZ R41, R61, R4.reuse, -R15.reuse ;  /* 0x000000043d297223 */ /* 0x180fe2000001080f */
[----:B------:R-:W-:Y:S01]  /*54f0*/  UMOV UR7, 0x40000040 ;  /* 0x4000004000077882 */ /* 0x000fe20000000000 */
[----:B------:R-:W-:Y:S01]  /*5500*/  UIADD3 UR4, UR4, 0x380, URZ ;  /* 0x0000038004047890 */ /* 0x000fe2000fffe03f */
[-CC-:B------:R-:W-:Y:S01]  /*5510*/  FFMA.FTZ R57, R69, R4.reuse, -R15.reuse ;  /* 0x0000000445397223 */ /* 0x180fe2000001080f */
[-CC-:B------:R-:W-:Y:S01]  /*5520*/  FFMA.FTZ R152, R56, R4.reuse, -R15.reuse ;  /* 0x0000000438987223 */ /* 0x180fe2000001080f */
[-CC-:B------:R-:W-:Y:S01]  /*5530*/  FFMA.FTZ R154, R60, R4.reuse, -R15.reuse ;  /* 0x000000043c9a7223 */ /* 0x180fe2000001080f */
[-CC-:B------:R-:W-:Y:S01]  /*5540*/  FFMA.FTZ R61, R73, R4.reuse, -R15.reuse ;  /* 0x00000004493d7223 */ /* 0x180fe2000001080f */
[----:B------:R-:W-:Y:S01]  /*5550*/  FFMA.FTZ R69, R81, R4, -R15 ;  /* 0x0000000451457223 */ /* 0x000fe2000001080f */
        /* <DEDUP_REMOVED lines=20> */
[-C--:B------:R-:W-:Y:S01]  /*56a0*/  FMUL.FTZ R8, R15, R4.reuse ;  /* 0x000000040f087220 */ /* 0x080fe20000410000 */
[----:B------:R-:W-:-:S03]  /*56b0*/  FMUL.FTZ R15, R9, R4 ;  /* 0x00000004090f7220 */ /* 0x000fc60000410000 */
[----:B------:R-:W-:Y:S01]  /*56c0*/  MUFU.EX2 R156, R156 ;  /* 0x0000009c009c7308 */ /* 0x000fe20000000800 */
[-CC-:B------:R-:W-:Y:S01]  /*56d0*/  FFMA.FTZ R181, R26, R4.reuse, -R15.reuse ;  /* 0x000000041ab57223 */ /* 0x180fe2000001080f */
[-CC-:B------:R-:W-:Y:S01]  /*56e0*/  FFMA.FTZ R26, R27, R4.reuse, -R15.reuse ;  /* 0x000000041b1a7223 */ /* 0x180fe2000001080f */
[-CC-:B------:R-:W-:Y:S01]  /*56f0*/  FFMA.FTZ R183, R30, R4.reuse, -R15.reuse ;  /* 0x000000041eb77223 */ /* 0x180fe2000001080f */
[-CC-:B------:R-:W-:Y:S01]  /*5700*/  FFMA.FTZ R30, R31, R4.reuse, -R15.reuse ;  /* 0x000000041f1e7223 */ /* 0x180fe2000001080f */
[----:B------:R-:W-:Y:S02]  /*5710*/  @!P1 VIADD R27, R14, 0x34840 ;  /* 0x000348400e1b9836 */ /* 0x000fe40000000000 */
[-CC-:B------:R-:W-:Y:S01]  /*5720*/  FFMA.FTZ R177, R34, R4.reuse, -R15.reuse ;  /* 0x0000000422b17223 */ /* 0x180fe2000001080f */
[----:B------:R-:W-:Y:S01]  /*5730*/  FFMA.FTZ R34, R35, R4, -R15 ;  /* 0x0000000423227223 */ /* 0x000fe2000001080f */
[----:B------:R-:W-:Y:S01]  /*5740*/  MUFU.EX2 R8, R8 ;  /* 0x0000000800087308 */ /* 0x000fe20000000800 */
[----:B0-----:R-:W-:Y:S01]  /*5750*/  FFMA.FTZ R35, R10, R6, R21 ;  /* 0x000000060a237223 */ /* 0x001fe20000010015 */
[----:B------:R-:W-:Y:S01]  /*5760*/  @!P1 PRMT R31, RZ, 0x654, R27 ;  /* 0x00000654ff1f9816 */ /* 0x000fe2000000001b */
[----:B------:R-:W-:-:S02]  /*5770*/  @!P1 VIADD R6, R13, 0x34860 ;  /* 0x000348600d069836 */ /* 0x000fc40000000000 */
[-C--:B------:R-:W-:Y:S01]  /*5780*/  FFMA.FTZ R179, R38, R4.reuse, -R15 ;  /* 0x0000000426b37223 */ /* 0x080fe2000001080f */
[----:B-1----:R-:W-:Y:S01]  /*5790*/  FADD.FTZ R35, R180, R35 ;  /* 0x00000023b4237221 */ /* 0x002fe20000010000 */
[-CC-:B------:R-:W-:Y:S01]  /*57a0*/  FFMA.FTZ R175, R46, R4.reuse, -R15.reuse ;  /* 0x000000042eaf7223 */ /* 0x180fe2000001080f */
[-CC-:B------:R-:W-:Y:S01]  /*57b0*/  FFMA.FTZ R36, R39, R4.reuse, -R15.reuse ;  /* 0x0000000427247223 */ /* 0x180fe2000001080f */
[----:B------:R-:W0:Y:S01]  /*57c0*/  MUFU.EX2 R181, R181 ;  /* 0x000000b500b57308 */ /* 0x000e220000000800 */
[-CC-:B------:R-:W-:Y:S01]  /*57d0*/  FFMA.FTZ R173, R42, R4.reuse, -R15.reuse ;  /* 0x000000042aad7223 */ /* 0x180fe2000001080f */
[-CC-:B------:R-:W-:Y:S01]  /*57e0*/  FFMA.FTZ R169, R50, R4.reuse, -R15.reuse ;  /* 0x0000000432a97223 */ /* 0x180fe2000001080f */
[-CC-:B------:R-:W-:Y:S01]  /*57f0*/  FFMA.FTZ R38, R43, R4.reuse, -R15.reuse ;  /* 0x000000042b267223 */ /* 0x180fe2000001080f */
[-CC-:B------:R-:W-:Y:S01]  /*5800*/  FFMA.FTZ R40, R47, R4.reuse, -R15.reuse ;  /* 0x000000042f287223 */ /* 0x180fe2000001080f */
[-CC-:B------:R-:W-:Y:S01]  /*5810*/  FFMA.FTZ R42, R51, R4.reuse, -R15.reuse ;  /* 0x00000004332a7223 */ /* 0x180fe2000001080f */
[-CC-:B------:R-:W-:Y:S01]  /*5820*/  FFMA.FTZ R171, R54, R4.reuse, -R15.reuse ;  /* 0x0000000436ab7223 */ /* 0x180fe2000001080f */
[-CC-:B------:R-:W-:Y:S01]  /*5830*/  FFMA.FTZ R44, R55, R4.reuse, -R15.reuse ;  /* 0x00000004372c7223 */ /* 0x180fe2000001080f */
[----:B------:R-:W1:Y:S01]  /*5840*/  MUFU.EX2 R26, R26 ;  /* 0x0000001a001a7308 */ /* 0x000e620000000800 */
[-CC-:B------:R-:W-:Y:S01]  /*5850*/  FFMA.FTZ R14, R58, R4.reuse, -R15.reuse ;  /* 0x000000043a0e7223 */ /* 0x180fe2000001080f */
[-CC-:B------:R-:W-:Y:S01]  /*5860*/  FFMA.FTZ R27, R59, R4.reuse, -R15.reuse ;  /* 0x000000043b1b7223 */ /* 0x180fe2000001080f */
[----:B------:R-:W-:Y:S01]  /*5870*/  F2FP.BF16.F32.PACK_AB R180, R180, R21 ;  /* 0x00000015b4b4723e */ /* 0x000fe200000010ff */
[-CC-:B------:R-:W-:Y:S01]  /*5880*/  FFMA.FTZ R62, R62, R4.reuse, -R15.reuse ;  /* 0x000000043e3e7223 */ /* 0x180fe2000001080f */
[-CC-:B------:R-:W-:Y:S01]  /*5890*/  FFMA.FTZ R157, R66, R4.reuse, -R15.reuse ;  /* 0x00000004429d7223 */ /* 0x180fe2000001080f */
[-CC-:B------:R-:W-:Y:S01]  /*58a0*/  FFMA.FTZ R159, R70, R4.reuse, -R15.reuse ;  /* 0x00000004469f7223 */ /* 0x180fe2000001080f */
[-C--:B------:R-:W-:Y:S01]  /*58b0*/  FFMA.FTZ R75, R75, R4.reuse, -R15 ;  /* 0x000000044b4b7223 */ /* 0x080fe2000001080f */
[----:B------:R-:W2:Y:S01]  /*58c0*/  MUFU.EX2 R183, R183 ;  /* 0x000000b700b77308 */ /* 0x000ea20000000800 */
[----:B0-----:R-:W-:Y:S01]  /*58d0*/  FFMA.FTZ R13, R8, R5, R181 ;  /* 0x00000005080d7223 */ /* 0x001fe200000100b5 */
[-CC-:B------:R-:W-:Y:S01]  /*58e0*/  FFMA.FTZ R78, R78, R4.reuse, -R15.reuse ;  /* 0x000000044e4e7223 */ /* 0x180fe2000001080f */
[-CC-:B------:R-:W-:Y:S01]  /*58f0*/  FFMA.FTZ R79, R79, R4.reuse, -R15.reuse ;  /* 0x000000044f4f7223 */ /* 0x180fe2000001080f */
[-CC-:B------:R-:W-:Y:S01]  /*5900*/  FFMA.FTZ R82, R82, R4.reuse, -R15.reuse ;  /* 0x0000000452527223 */ /* 0x180fe2000001080f */
[-CC-:B------:R-:W-:Y:S01]  /*5910*/  FFMA.FTZ R83, R83, R4.reuse, -R15.reuse ;  /* 0x0000000453537223 */ /* 0x180fe2000001080f */
[----:B------:R-:W-:-:S02]  /*5920*/  FFMA.FTZ R86, R86, R4, -R15 ;  /* 0x0000000456567223 */ /* 0x000fc4000001080f */
[----:B------:R-:W0:Y:S01]  /*5930*/  MUFU.EX2 R30, R30 ;  /* 0x0000001e001e7308 */ /* 0x000e220000000800 */
[C---:B-1----:R-:W-:Y:S01]  /*5940*/  FADD.FTZ R46, R26.reuse, R13 ;  /* 0x0000000d1a2e7221 */ /* 0x042fe20000010000 */
[----:B------:R-:W-:-:S06]  /*5950*/  F2FP.BF16.F32.PACK_AB R181, R26, R181 ;  /* 0x000000b51ab5723e */ /* 0x000fcc00000010ff */
[----:B------:R-:W1:Y:S01]  /*5960*/  MUFU.EX2 R177, R177 ;  /* 0x000000b100b17308 */ /* 0x000e620000000800 */
[----:B--2---:R-:W-:Y:S01]  /*5970*/  FADD.FTZ R13, R183, R46 ;  /* 0x0000002eb70d7221 */ /* 0x004fe20000010000 */
[----:B------:R-:W-:-:S06]  /*5980*/  FFMA.FTZ R46, R67, R4, -R15 ;  /* 0x00000004432e7223 */ /* 0x000fcc000001080f */
[----:B------:R-:W2:Y:S01]  /*5990*/  MUFU.EX2 R34, R34 ;  /* 0x0000002200227308 */ /* 0x000ea20000000800 */
[C---:B0-----:R-:W-:Y:S01]  /*59a0*/  FADD.FTZ R48, R30.reuse, R13 ;  /* 0x0000000d1e307221 */ /* 0x041fe20000010000 */
[----:B------:R-:W-:-:S06]  /*59b0*/  F2FP.BF16.F32.PACK_AB R183, R30, R183 ;  /* 0x000000b71eb7723e */ /* 0x000fcc00000010ff */
[----:B------:R-:W-:Y:S01]  /*59c0*/  MUFU.EX2 R179, R179 ;  /* 0x000000b300b37308 */ /* 0x000fe20000000800 */
[----:B-1----:R-:W-:Y:S01]  /*59d0*/  FADD.FTZ R13, R177, R48 ;  /* 0x00000030b10d7221 */ /* 0x002fe20000010000 */
[----:B------:R-:W-:-:S06]  /*59e0*/  FFMA.FTZ R48, R71, R4, -R15 ;  /* 0x0000000447307223 */ /* 0x000fcc000001080f */
[----:B------:R-:W-:Y:S01]  /*59f0*/  MUFU.EX2 R36, R36 ;  /* 0x0000002400247308 */ /* 0x000fe20000000800 */
[----:B--2---:R-:W-:-:S07]  /*5a00*/  F2FP.BF16.F32.PACK_AB R177, R34, R177 ;  /* 0x000000b122b1723e */ /* 0x004fce00000010ff */
        /* <DEDUP_REMOVED lines=8> */
[----:B------:R-:W-:-:S05]  /*5a90*/  WARPGROUP.ARRIVE ;  /* 0x00000000000079c5 */ /* 0x000fca0000000000 */
[----:B------:R-:W-:Y:S01]  /*5aa0*/  MUFU.EX2 R44, R44 ;  /* 0x0000002c002c7308 */ /* 0x000fe20000000800 */
[----:B------:R-:W-:Y:S01]  /*5ab0*/  FFMA.FTZ R161, R74, R4, -R15 ;  /* 0x000000044aa17223 */ /* 0x000fe2000001080f */
[----:B------:R-:W-:Y:S02]  /*5ac0*/  F2FP.BF16.F32.PACK_AB R160, R61, R20 ;  /* 0x000000143da0723e */ /* 0x000fe400000010ff */
[----:B------:R-:W-:Y:S01]  /*5ad0*/  F2FP.BF16.F32.PACK_AB R162, R65, R24 ;  /* 0x0000001841a2723e */ /* 0x000fe200000010ff */
[----:B------:R-:W-:Y:S03]  /*5ae0*/  HGMMA.64x128x16.F32.BF16 R88, R164, gdesc[UR4].tnspB, R88, gsb0 ;  /* 0x41e00004a4587df0 */ /* 0x000fe60008001858 */
[----:B------:R-:W-:Y:S08]  /*5af0*/  MUFU.EX2 R14, R14 ;  /* 0x0000000e000e7308 */ /* 0x000ff00000000800 */
[----:B------:R-:W0:Y:S08]  /*5b00*/  MUFU.EX2 R27, R27 ;  /* 0x0000001b001b7308 */ /* 0x000e300000000800 */
        /* <DEDUP_REMOVED lines=12> */
[----:B------:R1:W-:Y:S05]  /*5bd0*/  @!P1 SYNCS.ARRIVE.TRANS64.RED.A1T0 RZ, [R31+URZ], RZ ;  /* 0x000000ff1fff99a7 */ /* 0x0003ea000810043f */
[----:B------:R-:W-:Y:S01]  /*5be0*/  MUFU.EX2 R165, R82 ;  /* 0x0000005200a57308 */ /* 0x000fe20000000800 */
[----:B------:R-:W-:Y:S02]  /*5bf0*/  F2FP.BF16.F32.PACK_AB R166, R11, R32 ;  /* 0x000000200ba6723e */ /* 0x000fe400000010ff */
[----:B------:R-:W-:Y:S02]  /*5c00*/  F2FP.BF16.F32.PACK_AB R164, R69, R28 ;  /* 0x0000001c45a4723e */ /* 0x000fe400000010ff */
[----:B-1----:R-:W-:Y:S01]  /*5c10*/  @!P1 PRMT R31, RZ, 0x654, R6 ;  /* 0x00000654ff1f9816 */ /* 0x002fe20000000006 */
[----:B------:R-:W-:Y:S01]  /*5c20*/  FADD.FTZ R6, R182, R35 ;  /* 0x00000023b6067221 */ /* 0x000fe20000010000 */
[C---:B------:R-:W-:Y:S01]  /*5c30*/  F2FP.BF16.F32.PACK_AB R182, R153.reuse, R182 ;  /* 0x000000b699b6723e */ /* 0x040fe200000010ff */
[----:B------:R-:W-:Y:S01]  /*5c40*/  MUFU.EX2 R167, R86 ;  /* 0x0000005600a77308 */ /* 0x000fe20000000800 */
[----:B------:R1:W-:Y:S02]  /*5c50*/  @!P1 SYNCS.ARRIVE.TRANS64.RED.A1T0 RZ, [R31+URZ], RZ ;  /* 0x000000ff1fff99a7 */ /* 0x0003e4000810043f */
[----:B-1----:R-:W-:Y:S01]  /*5c60*/  FADD.FTZ R31, R153, R6 ;  /* 0x00000006991f7221 */ /* 0x002fe20000010000 */
[--C-:B------:R-:W-:Y:S01]  /*5c70*/  FFMA.FTZ R6, R63, R4, -R15.reuse ;  /* 0x000000043f067223 */ /* 0x100fe2000001080f */
[----:B0-----:R-:W-:Y:S01]  /*5c80*/  F2FP.BF16.F32.PACK_AB R153, R27, R14 ;  /* 0x0000000e1b99723e */ /* 0x001fe200000010ff */
[----:B------:R-:W-:Y:S01]  /*5c90*/  FFMA.FTZ R15, R87, R4, -R15 ;  /* 0x00000004570f7223 */ /* 0x000fe2000001080f */
[----:B------:R-:W-:Y:S01]  /*5ca0*/  FADD.FTZ R50, R176, R31 ;  /* 0x0000001fb0327221 */ /* 0x000fe20000010000 */
[----:B------:R-:W-:-:S02]  /*5cb0*/  F2FP.BF16.F32.PACK_AB R176, R155, R176 ;  /* 0x000000b09bb0723e */ /* 0x000fc400000010ff */
[----:B------:R-:W0:Y:S01]  /*5cc0*/  MUFU.EX2 R6, R6 ;  /* 0x0000000600067308 */ /* 0x000e220000000800 */
[----:B------:R-:W-:Y:S01]  /*5cd0*/  FADD.FTZ R31, R155, R50 ;  /* 0x000000329b1f7221 */ /* 0x000fe20000010000 */
[----:B------:R-:W-:-:S03]  /*5ce0*/  FADD.FTZ R50, R34, R13 ;  /* 0x0000000d22327221 */ /* 0x000fc60000010000 */
[----:B------:R-:W-:Y:S01]  /*5cf0*/  FADD.FTZ R52, R178, R31 ;  /* 0x0000001fb2347221 */ /* 0x000fe20000010000 */
[----:B------:R-:W-:Y:S01]  /*5d00*/  FADD.FTZ R13, R179, R50 ;  /* 0x00000032b30d7221 */ /* 0x000fe20000010000 */
[C---:B------:R-:W-:Y:S01]  /*5d10*/  F2FP.BF16.F32.PACK_AB R178, R25.reuse, R178 ;  /* 0x000000b219b2723e */ /* 0x040fe200000010ff */
[----:B------:R-:W1:Y:S01]  /*5d20*/  MUFU.EX2 R15, R15 ;  /* 0x0000000f000f7308 */ /* 0x000e620000000800 */
[----:B------:R-:W-:Y:S01]  /*5d30*/  FADD.FTZ R31, R25, R52 ;  /* 0x00000034191f7221 */ /* 0x000fe20000010000 */
[C---:B------:R-:W-:Y:S01]  /*5d40*/  FADD.FTZ R50, R36.reuse, R13 ;  /* 0x0000000d24327221 */ /* 0x040fe20000010000 */
[----:B------:R-:W-:Y:S02]  /*5d50*/  F2FP.BF16.F32.PACK_AB R179, R36, R179 ;  /* 0x000000b324b3723e */ /* 0x000fe400000010ff */
[----:B------:R-:W-:Y:S01]  /*5d60*/  FADD.FTZ R52, R172, R31 ;  /* 0x0000001fac347221 */ /* 0x000fe20000010000 */
[----:B------:R-:W-:Y:S01]  /*5d70*/  FADD.FTZ R13, R173, R50 ;  /* 0x00000032ad0d7221 */ /* 0x000fe20000010000 */
[----:B------:R-:W-:-:S02]  /*5d80*/  F2FP.BF16.F32.PACK_AB R172, R33, R172 ;  /* 0x000000ac21ac723e */ /* 0x000fc400000010ff */
[----:B------:R-:W-:Y:S01]  /*5d90*/  FADD.FTZ R31, R33, R52 ;  /* 0x00000034211f7221 */ /* 0x000fe20000010000 */
[----:B------:R-:W-:Y:S01]  /*5da0*/  FADD.FTZ R50, R38, R13 ;  /* 0x0000000d26327221 */ /* 0x000fe20000010000 */
[----:B0-----:R-:W-:Y:S02]  /*5db0*/  F2FP.BF16.F32.PACK_AB R155, R6, R5 ;  /* 0x00000005069b723e */ /* 0x001fe400000010ff */
[----:B------:R-:W-:Y:S01]  /*5dc0*/  FADD.FTZ R52, R174, R31 ;  /* 0x0000001fae347221 */ /* 0x000fe20000010000 */
[----:B------:R-:W-:Y:S01]  /*5dd0*/  FADD.FTZ R13, R175, R50 ;  /* 0x00000032af0d7221 */ /* 0x000fe20000010000 */
[----:B------:R-:W-:Y:S02]  /*5de0*/  F2FP.BF16.F32.PACK_AB R173, R38, R173 ;  /* 0x000000ad26ad723e */ /* 0x000fe400000010ff */
[C---:B------:R-:W-:Y:S01]  /*5df0*/  FADD.FTZ R31, R37.reuse, R52 ;  /* 0x00000034251f7221 */ /* 0x040fe20000010000 */
[----:B------:R-:W-:Y:S01]  /*5e00*/  FADD.FTZ R50, R40, R13 ;  /* 0x0000000d28327221 */ /* 0x000fe20000010000 */
[----:B------:R-:W-:-:S02]  /*5e10*/  F2FP.BF16.F32.PACK_AB R174, R37, R174 ;  /* 0x000000ae25ae723e */ /* 0x000fc400000010ff */
[----:B------:R-:W-:Y:S01]  /*5e20*/  FADD.FTZ R52, R168, R31 ;  /* 0x0000001fa8347221 */ /* 0x000fe20000010000 */
[----:B------:R-:W-:Y:S01]  /*5e30*/  FADD.FTZ R13, R169, R50 ;  /* 0x00000032a90d7221 */ /* 0x000fe20000010000 */
[----:B------:R-:W-:Y:S02]  /*5e40*/  F2FP.BF16.F32.PACK_AB R175, R40, R175 ;  /* 0x000000af28af723e */ /* 0x000fe400000010ff */
[C---:B------:R-:W-:Y:S01]  /*5e50*/  FADD.FTZ R21, R29.reuse, R52 ;  /* 0x000000341d157221 */ /* 0x040fe20000010000 */
[----:B------:R-:W-:Y:S01]  /*5e60*/  FADD.FTZ R26, R42, R13 ;  /* 0x0000000d2a1a7221 */ /* 0x000fe20000010000 */
        /* <DEDUP_REMOVED lines=8> */
[----:B------:R-:W-:Y:S02]  /*5ef0*/  F2FP.BF16.F32.PACK_AB R171, R44, R171 ;  /* 0x000000ab2cab723e */ /* 0x000fe400000010ff */
[C---:B------:R-:W-:Y:S01]  /*5f00*/  F2FP.BF16.F32.PACK_AB R152, R49.reuse, R152 ;  /* 0x000000983198723e */ /* 0x040fe200000010ff */
[----:B------:R-:W-:Y:S01]  /*5f10*/  FADD.FTZ R21, R49, R26 ;  /* 0x0000001a31157221 */ /* 0x000fe20000010000 */
[----:B------:R-:W-:-:S03]  /*5f20*/  FADD.FTZ R26, R14, R13 ;  /* 0x0000000d0e1a7221 */ /* 0x000fc60000010000 */
[----:B------:R-:W-:Y:S01]  /*5f30*/  FADD.FTZ R30, R154, R21 ;  /* 0x000000159a1e7221 */ /* 0x000fe20000010000 */
[----:B------:R-:W-:Y:S01]  /*5f40*/  FADD.FTZ R26, R27, R26 ;  /* 0x0000001a1b1a7221 */ /* 0x000fe20000010000 */
[C---:B------:R-:W-:Y:S02]  /*5f50*/  F2FP.BF16.F32.PACK_AB R154, R41.reuse, R154 ;  /* 0x0000009a299a723e */ /* 0x040fe400000010ff */
[----:B------:R-:W-:Y:S01]  /*5f60*/  FADD.FTZ R21, R41, R30 ;  /* 0x0000001e29157221 */ /* 0x000fe20000010000 */
[----:B------:R-:W-:-:S03]  /*5f70*/  FADD.FTZ R13, R5, R26 ;  /* 0x0000001a050d7221 */ /* 0x000fc60000010000 */
[----:B------:R-:W-:Y:S01]  /*5f80*/  FADD.FTZ R30, R156, R21 ;  /* 0x000000159c1e7221 */ /* 0x000fe20000010000 */
[----:B------:R-:W-:Y:S01]  /*5f90*/  FADD.FTZ R26, R6, R13 ;  /* 0x0000000d061a7221 */ /* 0x000fe20000010000 */
[C---:B------:R-:W-:Y:S02]  /*5fa0*/  F2FP.BF16.F32.PACK_AB R156, R53.reuse, R156 ;  /* 0x0000009c359c723e */ /* 0x040fe400000010ff */
[----:B------:R-:W-:Y:S01]  /*5fb0*/  FADD.FTZ R21, R53, R30 ;  /* 0x0000001e35157221 */ /* 0x000fe20000010000 */
[----:B------:R-:W-:Y:S01]  /*5fc0*/  FADD.FTZ R13, R157, R26 ;  /* 0x0000001a9d0d7221 */ /* 0x000fe20000010000 */
[----:B------:R-:W-:Y:S02]  /*5fd0*/  F2FP.BF16.F32.PACK_AB R157, R46, R157 ;  /* 0x0000009d2e9d723e */ /* 0x000fe400000010ff */
[----:B------:R-:W-:Y:S01]  /*5fe0*/  FADD.FTZ R30, R158, R21 ;  /* 0x000000159e1e7221 */ /* 0x000fe20000010000 */
[----:B------:R-:W-:Y:S01]  /*5ff0*/  FADD.FTZ R26, R46, R13 ;  /* 0x0000000d2e1a7221 */ /* 0x000fe20000010000 */
[----:B------:R-:W-:-:S02]  /*6000*/  F2FP.BF16.F32.PACK_AB R158, R57, R158 ;  /* 0x0000009e399e723e */ /* 0x000fc400000010ff */
[----:B------:R-:W-:Y:S01]  /*6010*/  FADD.FTZ R21, R57, R30 ;  /* 0x0000001e39157221 */ /* 0x000fe20000010000 */
[----:B------:R-:W-:Y:S01]  /*6020*/  FADD.FTZ R13, R159, R26 ;  /* 0x0000001a9f0d7221 */ /* 0x000fe20000010000 */
[----:B------:R-:W-:Y:S02]  /*6030*/  F2FP.BF16.F32.PACK_AB R159, R48, R159 ;  /* 0x0000009f309f723e */ /* 0x000fe400000010ff */
[----:B------:R-:W-:Y:S01]  /*6040*/  FADD.FTZ R26, R20, R21 ;  /* 0x00000015141a7221 */ /* 0x000fe20000010000 */
[----:B------:R-:W-:Y:S01]  /*6050*/  FADD.FTZ R14, R48, R13 ;  /* 0x0000000d300e7221 */ /* 0x000fe20000010000 */
[----:B------:R-:W-:Y:S02]  /*6060*/  IMAD.MOV.U32 R13, RZ, RZ, R16 ;  /* 0x000000ffff0d7224 */ /* 0x000fe400078e0010 */
[----:B------:R-:W-:Y:S01]  /*6070*/  FADD.FTZ R5, R61, R26 ;  /* 0x0000001a3d057221 */ /* 0x000fe20000010000 */
[----:B------:R-:W-:Y:S01]  /*6080*/  FADD.FTZ R14, R161, R14 ;  /* 0x0000000ea10e7221 */ /* 0x000fe20000010000 */
[----:B------:R-:W-:-:S02]  /*6090*/  F2FP.BF16.F32.PACK_AB R161, R75, R161 ;  /* 0x000000a14ba1723e */ /* 0x000fc400000010ff */
        /* <DEDUP_REMOVED lines=14> */
[C---:B-1----:R-:W-:Y:S01]  /*6180*/  F2FP.BF16.F32.PACK_AB R167, R15.reuse, R167 ;  /* 0x000000a70fa7723e */ /* 0x042fe200000010ff */
[----:B------:R-:W-:Y:S02]  /*6190*/  IMAD.MOV.U32 R11, RZ, RZ, R9 ;  /* 0x000000ffff0b7224 */ /* 0x000fe400078e0009 */
[----:B------:R-:W-:Y:S01]  /*61a0*/  FADD.FTZ R5, R15, R14 ;  /* 0x0000000e0f057221 */ /* 0x000fe20000010000 */
[----:B------:R-:W-:Y:S01]  /*61b0*/  IMAD.MOV.U32 R15, RZ, RZ, R3 ;  /* 0x000000ffff0f7224 */ /* 0x000fe200078e0003 */
[----:B------:R-:W-:Y:S06]  /*61c0*/  @P2 BRA `(.L_x_192) ;  /* 0xffffffdc00bc2947 */ /* 0x000fec000383ffff */
.L_x_183:
        /* <DEDUP_REMOVED lines=67> */
.L_x_193:
[----:B------:R-:W-:Y:S01]  /*6600*/  IMAD R14, R2, 0x8, R0 ;  /* 0x00000008020e7824 */ /* 0x000fe200078e0200 */
[----:B------:R-:W-:-:S04]  /*6610*/  SHF.L.U32 R7, R16, 0x1f, RZ ;  /* 0x0000001f10077819 */ /* 0x000fc800000006ff */
[----:B------:R0:W1:Y:S01]  /*6620*/  SYNCS.PHASECHK.TRANS64.TRYWAIT P2, [R14+URZ+0x34850], R7 ;  /* 0x034850070e0075a7 */ /* 0x000062000804017f */
[----:B------:R-:W-:Y:S05]  /*6630*/  @!P0 BRA `(.L_x_194) ;  /* 0x0000000000048947 */ /* 0x000fea0003800000 */
[----:B------:R-:W-:Y:S01]  /*6640*/  BPT.TRAP 0x1 ;  /* 0x000000040000795c */ /* 0x000fe20000300000 */
.L_x_194:
[----:B-1----:R-:W-:Y:S05]  /*6650*/  @P2 BRA `(.L_x_195) ;  /* 0x0000000000082947 */ /* 0x002fea0003800000 */
[----:B------:R-:W1:Y:S02]  /*6660*/  SYNCS.PHASECHK.TRANS64.TRYWAIT P0, [R14+URZ+0x34850], R7 ;  /* 0x034850070e0075a7 */ /* 0x000e64000800017f */
[----:B-1----:R-:W-:Y:S05]  /*6670*/  @!P0 BRA `(.L_x_196) ;  /* 0x0000009c00f88947 */ /* 0x002fea0003800000 */
.L_x_195:
[----:B------:R-:W-:Y:S05]  /*6680*/  WARPSYNC.ALL ;  /* 0x0000000000007948 */ /* 0x000fea0003800000 */
[----:B------:R-:W-:Y:S01]  /*6690*/  VIADD R0, R0, 0x400 ;  /* 0x0000040000007836 */ /* 0x000fe20000000000 */
[----:B------:R-:W-:Y:S01]  /*66a0*/  WARPGROUP.ARRIVE ;  /* 0x00000000000079c5 */ /* 0x000fe20000000000 */
[----:B------:R-:W-:Y:S01]  /*66b0*/  IMAD.MOV.U32 R13, RZ, RZ, 0x40000040 ;  /* 0x40000040ff0d7424 */ /* 0x000fe200078e00ff */
[----:B01----:R-:W0:Y:S01]  /*66c0*/  SHFL.BFLY PT, R7, R6, 0x2, 0x1f ;  /* 0x0c401f0006077f89 */ /* 0x003e2200000e0000 */
[----:B------:R-:W-:Y:S01]  /*66d0*/  IMAD.MOV.U32 R95, RZ, RZ, -0x800000 ;  /* 0xff800000ff5f7424 */ /* 0x000fe200078e00ff */
[----:B------:R-:W-:Y:S01]  /*66e0*/  SHF.R.U32.HI R0, RZ, 0x4, R0 ;  /* 0x00000004ff007819 */ /* 0x000fe20000011600 */
[----:B------:R-:W-:-:S03]  /*66f0*/  VIADD R207, R207, 0x1 ;  /* 0x00000001cfcf7836 */ /* 0x000fc60000000000 */
[----:B------:R-:W-:-:S04]  /*6700*/  LOP3.LUT R0, R0, 0x3fff, RZ, 0xc0, !PT ;  /* 0x00003fff00007812 */ /* 0x000fc800078ec0ff */
[----:B------:R-:W-:Y:S02]  /*6710*/  LOP3.LUT R11, R0, 0x4000000, RZ, 0xfc, !PT ;  /* 0x04000000000b7812 */ /* 0x000fe400078efcff */
[----:B------:R-:W1:Y:S03]  /*6720*/  SHFL.BFLY PT, R0, R5, 0x2, 0x1f ;  /* 0x0c401f0005007f89 */ /* 0x000e6600000e0000 */
[----:B------:R-:W-:Y:S02]  /*6730*/  IMAD R10, R2, 0x800, R11 ;  /* 0x00000800020a7824 */ /* 0x000fe400078e020b */
[----:B------:R-:W-:Y:S02]  /*6740*/  IMAD.MOV.U32 R11, RZ, RZ, 0x40000040 ;  /* 0x40000040ff0b7424 */ /* 0x000fe400078e00ff */
[C---:B------:R-:W-:Y:S01]  /*6750*/  VIADD R12, R10.reuse, 0x80 ;  /* 0x000000800a0c7836 */ /* 0x040fe20000000000 */
[----:B------:R-:W-:-:S02]  /*6760*/  R2UR UR6, R10 ;  /* 0x000000000a0672ca */ /* 0x000fc400000e0000 */
[----:B------:R-:W-:Y:S01]  /*6770*/  R2UR UR7, R11 ;  /* 0x000000000b0772ca */ /* 0x000fe200000e0000 */
[----:B------:R-:W-:Y:S02]  /*6780*/  IMAD.MOV.U32 R11, RZ, RZ, 0x40000040 ;  /* 0x40000040ff0b7424 */ /* 0x000fe400078e00ff */
[----:B0-----:R-:W-:-:S10]  /*6790*/  FADD.FTZ R7, R7, R6 ;  /* 0x0000000607077221 */ /* 0x001fd40000010000 */
[----:B------:R-:W-:Y:S01]  /*67a0*/  HGMMA.64x128x16.F32.BF16 R24, R180, gdesc[UR4].tnspB, R24, gsb0 ;  /* 0x41e00004b4187df0 */ /* 0x000fe20008001818 */
[----:B------:R-:W-:Y:S01]  /*67b0*/  R2UR UR6, R12 ;  /* 0x000000000c0672ca */ /* 0x000fe200000e0000 */
[----:B------:R-:W-:Y:S01]  /*67c0*/  VIADD R12, R10, 0x100 ;  /* 0x000001000a0c7836 */ /* 0x000fe20000000000 */
[----:B------:R-:W-:Y:S01]  /*67d0*/  R2UR UR7, R13 ;  /* 0x000000000d0772ca */ /* 0x000fe200000e0000 */
[----:B------:R-:W-:Y:S02]  /*67e0*/  IMAD.MOV.U32 R13, RZ, RZ, 0x40000040 ;  /* 0x40000040ff0d7424 */ /* 0x000fe400078e00ff */
[----:B-1----:R-:W-:Y:S02]  /*67f0*/  FADD.FTZ R8, R0, R5 ;  /* 0x0000000500087221 */ /* 0x002fe40000010000 */
[----:B------:R-:W0:Y:S01]  /*6800*/  SHFL.BFLY PT, R0, R7, 0x1, 0x1f ;  /* 0x0c201f0007007f89 */ /* 0x000e2200000e0000 */
[----:B------:R-:W-:Y:S02]  /*6810*/  WARPGROUP.DEPBAR.LE gsb0, 0x0 ;  /* 0x00008000000079c5 */ /* 0x000fe40000010000 */
[----:B------:R-:W-:-:S06]  /*6820*/  WARPGROUP.ARRIVE ;  /* 0x00000000000079c5 */ /* 0x000fcc0000000000 */
[----:B------:R-:W-:Y:S01]  /*6830*/  HGMMA.64x128x16.F32.BF16 R24, R176, gdesc[UR4].tnspB, R24, gsb0 ;  /* 0x41e00004b0187df0 */ /* 0x000fe20008001818 */
[----:B------:R-:W-:Y:S01]  /*6840*/  R2UR UR6, R12 ;  /* 0x000000000c0672ca */ /* 0x000fe200000e0000 */
[----:B------:R-:W-:Y:S01]  /*6850*/  VIADD R12, R10, 0x180 ;  /* 0x000001800a0c7836 */ /* 0x000fe20000000000 */
[----:B------:R-:W-:Y:S01]  /*6860*/  R2UR UR7, R13 ;  /* 0x000000000d0772ca */ /* 0x000fe200000e0000 */
[----:B------:R-:W-:Y:S01]  /*6870*/  IMAD.MOV.U32 R13, RZ, RZ, 0x40000040 ;  /* 0x40000040ff0d7424 */ /* 0x000fe200078e00ff */
[----:B------:R-:W-:Y:S02]  /*6880*/  WARPGROUP.DEPBAR.LE gsb0, 0x0 ;  /* 0x00008000000079c5 */ /* 0x000fe40000010000 */
[----:B------:R-:W-:-:S09]  /*6890*/  WARPGROUP.ARRIVE ;  /* 0x00000000000079c5 */ /* 0x000fd20000000000 */
        /* <DEDUP_REMOVED lines=16> */
[C---:B------:R-:W-:Y:S01]  /*69a0*/  VIADD R12, R10.reuse, 0x300 ;  /* 0x000003000a0c7836 */ /* 0x040fe20000000000 */
[----:B------:R-:W-:Y:S01]  /*69b0*/  R2UR UR7, R13 ;  /* 0x000000000d0772ca */ /* 0x000fe200000e0000 */
[----:B------:R-:W-:Y:S02]  /*69c0*/  IMAD.MOV.U32 R13, RZ, RZ, 0x40000040 ;  /* 0x40000040ff0d7424 */ /* 0x000fe400078e00ff */
[----:B------:R-:W-:Y:S01]  /*69d0*/  VIADD R10, R10, 0x380 ;  /* 0x000003800a0a7836 */ /* 0x000fe20000000000 */
[----:B------:R-:W-:Y:S02]  /*69e0*/  WARPGROUP.DEPBAR.LE gsb0, 0x0 ;  /* 0x00008000000079c5 */ /* 0x000fe40000010000 */
[----:B------:R-:W-:-:S07]  /*69f0*/  WARPGROUP.ARRIVE ;  /* 0x00000000000079c5 */ /* 0x000fce0000000000 */
[----:B------:R-:W-:Y:S01]  /*6a00*/  HGMMA.64x128x16.F32.BF16 R24, R156, gdesc[UR4].tnspB, R24, gsb0 ;  /* 0x41e000049c187df0 */ /* 0x000fe20008001818 */
[----:B------:R-:W-:Y:S01]  /*6a10*/  R2UR UR6, R12 ;  /* 0x000000000c0672ca */ /* 0x000fe200000e0000 */
[----:B------:R-:W-:Y:S01]  /*6a20*/  VIADD R12, R2, 0x1 ;  /* 0x00000001020c7836 */ /* 0x000fe20000000000 */
[----:B------:R-:W-:Y:S01]  /*6a30*/  R2UR UR7, R13 ;  /* 0x000000000d0772ca */ /* 0x000fe200000e0000 */
[----:B0-----:R-:W-:Y:S01]  /*6a40*/  FADD.FTZ R13, R7, R0 ;  /* 0x00000000070d7221 */ /* 0x001fe20000010000 */
[----:B------:R-:W-:Y:S02]  /*6a50*/  IMAD.MOV.U32 R2, RZ, RZ, RZ ;  /* 0x000000ffff027224 */ /* 0x000fe400078e00ff */
[----:B------:R-:W-:Y:S01]  /*6a60*/  IMAD.MOV.U32 R7, RZ, RZ, RZ ;  /* 0x000000ffff077224 */ /* 0x000fe200078e00ff */
[----:B------:R-:W-:Y:S01]  /*6a70*/  ISETP.NE.AND P2, PT, R12, 0x2, PT ;  /* 0x000000020c00780c */ /* 0x000fe20003f45270 */
[----:B------:R-:W-:Y:S01]  /*6a80*/  IMAD.MOV.U32 R0, RZ, RZ, -0x800000 ;  /* 0xff800000ff007424 */ /* 0x000fe200078e00ff */
[----:B------:R-:W-:-:S02]  /*6a90*/  FSETP.NE.FTZ.AND P0, PT, R13, RZ, PT ;  /* 0x000000ff0d00720b */ /* 0x000fc40003f15000 */
[----:B------:R-:W-:-:S04]  /*6aa0*/  SEL R5, RZ, 0x1, P2 ;  /* 0x00000001ff057807 */ /* 0x000fc80001000000 */
[----:B------:R-:W-:-:S07]  /*6ab0*/  LOP3.LUT R16, R16, R5, RZ, 0x3c, !PT ;  /* 0x0000000510107212 */ /* 0x000fce00078e3cff */
[----:B------:R-:W-:Y:S01]  /*6ac0*/  @P0 MUFU.RCP R2, R13 ;  /* 0x0000000d00020308 */ /* 0x000fe20000001000 */
[----:B------:R-:W-:Y:S01]  /*6ad0*/  @P0 FMUL.FTZ R6, R4, 0.69314718246459960938 ;  /* 0x3f31721804060820 */ /* 0x000fe20000410000 */
[----:B------:R-:W-:Y:S02]  /*6ae0*/  WARPGROUP.DEPBAR.LE gsb0, 0x0 ;  /* 0x00008000000079c5 */ /* 0x000fe40000010000 */
[----:B------:R-:W-:-:S06]  /*6af0*/  WARPGROUP.ARRIVE ;  /* 0x00000000000079c5 */ /* 0x000fcc0000000000 */
[----:B------:R-:W-:Y:S01]  /*6b00*/  HGMMA.64x128x16.F32.BF16 R24, R160, gdesc[UR4].tnspB, R24, gsb0 ;  /* 0x41e00004a0187df0 */ /* 0x000fe20008001818 */
[----:B------:R-:W-:Y:S02]  /*6b10*/  R2UR UR6, R10 ;  /* 0x000000000a0672ca */ /* 0x000fe400000e0000 */
[----:B------:R-:W-:Y:S01]  /*6b20*/  R2UR UR7, R11 ;  /* 0x000000000b0772ca */ /* 0x000fe200000e0000 */
[----:B------:R-:W0:Y:S01]  /*6b30*/  @P0 MUFU.LG2 R10, R13 ;  /* 0x0000000d000a0308 */ /* 0x000e220000000c00 */
[----:B------:R-:W1:Y:S01]  /*6b40*/  SHFL.BFLY PT, R11, R8, 0x1, 0x1f ;  /* 0x0c201f00080b7f89 */ /* 0x000e6200000e0000 */
[----:B0-----:R-:W-:-:S04]  /*6b50*/  @P0 FMUL.FTZ R5, R10, 0.69314718246459960938 ;  /* 0x3f3172180a050820 */ /* 0x001fc80000410000 */
[----:B------:R-:W-:Y:S01]  /*6b60*/  @P0 FFMA.FTZ R0, R6, R3, R5 ;  /* 0x0000000306000223 */ /* 0x000fe20000010005 */
[----:B------:R-:W-:Y:S01]  /*6b70*/  PLOP3.LUT P0, PT, PT, PT, PT, 0x8, 0x0 ;  /* 0x000000000000781c */ /* 0x000fe20003f0e170 */
[----:B-1----:R-:W-:Y:S01]  /*6b80*/  FADD.FTZ R15, R8, R11 ;  /* 0x0000000b080f7221 */ /* 0x002fe20000010000 */
[----:B------:R-:W-:-:S04]  /*6b90*/  @!P1 VIADD R8, R14, 0x34860 ;  /* 0x000348600e089836 */ /* 0x000fc80000000000 */
[----:B------:R-:W-:Y:S02]  /*6ba0*/  FSETP.NE.FTZ.AND P3, PT, R15, RZ, PT ;  /* 0x000000ff0f00720b */ /* 0x000fe40003f75000 */
[----:B------:R-:W-:-:S11]  /*6bb0*/  @!P1 PRMT R8, RZ, 0x654, R8 ;  /* 0x00000654ff089816 */ /* 0x000fd60000000008 */
[----:B------:R-:W0:Y:S01]  /*6bc0*/  @P3 MUFU.LG2 R11, R15 ;  /* 0x0000000f000b3308 */ /* 0x000e220000000c00 */
[----:B------:R-:W-:-:S07]  /*6bd0*/  @P3 FMUL.FTZ R17, R4, 0.69314718246459960938 ;  /* 0x3f31721804113820 */ /* 0x000fce0000410000 */
[----:B------:R-:W1:Y:S01]  /*6be0*/  @P3 MUFU.RCP R7, R15 ;  /* 0x0000000f00073308 */ /* 0x000e620000001000 */
[----:B0-----:R-:W-:-:S04]  /*6bf0*/  @P3 FMUL.FTZ R4, R11, 0.69314718246459960938 ;  /* 0x3f3172180b043820 */ /* 0x001fc80000410000 */
[----:B------:R-:W-:Y:S01]  /*6c00*/  @P3 FFMA.FTZ R95, R17, R9, R4 ;  /* 0x00000009115f3223 */ /* 0x000fe20000010004 */
[----:B------:R-:W-:Y:S02]  /*6c10*/  WARPGROUP.DEPBAR.LE gsb0, 0x0 ;  /* 0x00008000000079c5 */ /* 0x000fe40000010000 */
[----:B------:R-:W-:-:S06]  /*6c20*/  WARPGROUP.ARRIVE ;  /* 0x00000000000079c5 */ /* 0x000fcc0000000000 */
[----:B------:R-:W-:Y:S03]  /*6c30*/  HGMMA.64x128x16.F32.BF16 R24, R164, gdesc[UR4].tnspB, R24, gsb0 ;  /* 0x41e00004a4187df0 */ /* 0x000fe60008001818 */
[----:B------:R-:W-:Y:S02]  /*6c40*/  WARPGROUP.DEPBAR.LE gsb0, 0x0 ;  /* 0x00008000000079c5 */ /* 0x000fe40000010000 */
[----:B------:R0:W-:Y:S01]  /*6c50*/  @!P1 SYNCS.ARRIVE.TRANS64.RED.A1T0 RZ, [R8+URZ], RZ ;  /* 0x000000ff08ff99a7 */ /* 0x0001e2000810043f */
        /* <DEDUP_REMOVED lines=32> */
[-C--:B-1----:R-:W-:Y:S01]  /*6e60*/  FMUL.FTZ R96, R26, R7.reuse ;  /* 0x000000071a607220 */ /* 0x082fe20000410000 */
        /* <DEDUP_REMOVED lines=31> */
[----:B0-----:R-:W-:-:S07]  /*7060*/  SEL R2, R12, RZ, P2 ;  /* 0x000000ff0c027207 */ /* 0x001fce0001000000 */
.L_x_175:
[----:B------:R-:W0:Y:S01]  /*7070*/  S2R R4, SR_CgaCtaId ;  /* 0x0000000000047919 */ /* 0x000e220000008800 */
[----:B------:R-:W-:Y:S01]  /*7080*/  MOV R3, 0x400 ;  /* 0x0000040000037802 */ /* 0x000fe20000000f00 */
[----:B------:R-:W-:Y:S01]  /*7090*/  BSSY B0, `(.L_x_197) ;  /* 0x00002c4000007945 */ /* 0x000fe20003800000 */
[----:B------:R-:W-:Y:S02]  /*70a0*/  BAR.SYNC.DEFER_BLOCKING 0x5, 0x180 ;  /* 0x0146000000007b1d */ /* 0x000fe40000010000 */
[----:B0-----:R-:W-:-:S05]  /*70b0*/  LEA R3, R4, R3, 0x18 ;  /* 0x0000000304037211 */ /* 0x001fca00078ec0ff */
[----:B------:R0:W1:Y:S01]  /*70c0*/  LDS.128 R4, [R3+0x348d0] ;  /* 0x0348d00003047984 */ /* 0x0000620000000c00 */
[----:B------:R-:W-:Y:S06]  /*70d0*/  BAR.ARV 0x4, 0x180 ;  /* 0x0106000000007b1d */ /* 0x000fec0000002000 */
[----:B------:R-:W-:Y:S05]  /*70e0*/  @P0 BRA `(.L_x_198) ;  /* 0x00000020001c0947 */ /* 0x000fea0003800000 */
[----:B-1----:R-:W1:Y:S01]  /*70f0*/  S2R R4, SR_SWINHI ;  /* 0x0000000000047919 */ /* 0x002e620000002f00 */
[----:B------:R-:W-:Y:S01]  /*7100*/  F2FP.BF16.F32.PACK_AB R36, R73, R72 ;  /* 0x000000484924723e */ /* 0x000fe200000010ff */
[----:B------:R-:W-:Y:S01]  /*7110*/  ULDC.64 UR4, c[0x0][0xc08] ;  /* 0x0003020000047ab9 */ /* 0x000fe20000000a00 */
[----:B------:R-:W-:Y:S02]  /*7120*/  SHF.L.U64.HI R110, R23, 0x2, R188 ;  /* 0x00000002176e7819 */ /* 0x000fe400000102bc */
[----:B------:R-:W-:Y:S02]  /*7130*/  MOV R104, R3 ;  /* 0x0000000300687202 */ /* 0x000fe40000000f00 */
[----:B-1----:R-:W-:-:S03]  /*7140*/  MOV R105, R4 ;  /* 0x0000000400697202 */ /* 0x002fc60000000f00 */
[----:B------:R-:W-:-:S03]  /*7150*/  IMAD.WIDE R12, R227, 0x2, R104 ;  /* 0x00000002e30c7825 */ /* 0x000fc600078e0268 */
[C---:B------:R-:W-:Y:S02]  /*7160*/  IADD3 R39, P2, R12.reuse, 0x4020, RZ ;  /* 0x000040200c277810 */ /* 0x040fe40007f5e0ff */
[C---:B------:R-:W-:Y:S02]  /*7170*/  IADD3 R107, P1, R12.reuse, 0x4040, RZ ;  /* 0x000040400c6b7810 */ /* 0x040fe40007f3e0ff */
[----:B------:R-:W-:Y:S01]  /*7180*/  LOP3.LUT R8, R39, 0x380, RZ, 0xc0, !PT ;  /* 0x0000038027087812 */ /* 0x000fe200078ec0ff */
[--C-:B------:R-:W-:Y:S01]  /*7190*/  IMAD.X R33, RZ, RZ, R13.reuse, P2 ;  /* 0x000000ffff217224 */ /* 0x100fe200010e060d */
[----:B------:R-:W-:Y:S01]  /*71a0*/  LOP3.LUT R10, R107, 0x380, RZ, 0xc0, !PT ;  /* 0x000003806b0a7812 */ /* 0x000fe200078ec0ff */
[----:B------:R-:W-:Y:S01]  /*71b0*/  IMAD.X R27, RZ, RZ, R13, P1 ;  /* 0x000000ffff1b7224 */ /* 0x000fe200008e060d */
[----:B------:R-:W-:Y:S02]  /*71c0*/  IADD3 R15, P3, R12, 0x4000, RZ ;  /* 0x000040000c0f7810 */ /* 0x000fe40007f7e0ff */
[----:B------:R-:W-:-:S02]  /*71d0*/  SHF.R.U64 R8, R8, 0x3, RZ ;  /* 0x0000000308087819 */ /* 0x000fc400000012ff */
[C---:B------:R-:W-:Y:S01]  /*71e0*/  LOP3.LUT R9, R12.reuse, 0x380, RZ, 0xc0, !PT ;  /* 0x000003800c097812 */ /* 0x040fe200078ec0ff */
[--C-:B------:R-:W-:Y:S01]  /*71f0*/  IMAD.X R29, RZ, RZ, R13.reuse, P3 ;  /* 0x000000ffff1d7224 */ /* 0x100fe200018e060d */
[C---:B------:R-:W-:Y:S02]  /*7200*/  IADD3 R109, P0, R12.reuse, 0x4060, RZ ;  /* 0x000040600c6d7810 */ /* 0x040fe40007f1e0ff */
[----:B------:R-:W-:Y:S02]  /*7210*/  IADD3 R17, P6, R12, 0x20, RZ ;  /* 0x000000200c117810 */ /* 0x000fe40007fde0ff */
[----:B------:R-:W-:Y:S01]  /*7220*/  SHF.R.U64 R10, R10, 0x3, RZ ;  /* 0x000000030a0a7819 */ /* 0x000fe200000012ff */
[--C-:B------:R-:W-:Y:S01]  /*7230*/  IMAD.X R31, RZ, RZ, R13.reuse, P0 ;  /* 0x000000ffff1f7224 */ /* 0x100fe200000e060d */
[C---:B------:R-:W-:Y:S01]  /*7240*/  IADD3 R37, P4, R12.reuse, 0x60, RZ ;  /* 0x000000600c257810 */ /* 0x040fe20007f9e0ff */
[----:B------:R-:W-:Y:S01]  /*7250*/  IMAD.X R25, RZ, RZ, R13, P6 ;  /* 0x000000ffff197224 */ /* 0x000fe200030e060d */
[----:B------:R-:W-:Y:S01]  /*7260*/  BAR.SYNC.DEFER_BLOCKING 0x1, 0x100 ;  /* 0x0044000000007b1d */ /* 0x000fe20000010000 */
[----:B------:R-:W-:-:S02]  /*7270*/  IADD3 R35, P5, R12, 0x40, RZ ;  /* 0x000000400c237810 */ /* 0x000fc40007fbe0ff */
[----:B------:R-:W-:Y:S01]  /*7280*/  LOP3.LUT R4, R15, 0x380, RZ, 0xc0, !PT ;  /* 0x000003800f047812 */ /* 0x000fe200078ec0ff */
[----:B------:R-:W-:Y:S01]  /*7290*/  IMAD.X R11, RZ, RZ, R13, P4 ;  /* 0x000000ffff0b7224 */ /* 0x000fe200020e060d */
[----:B------:R-:W-:Y:S02]  /*72a0*/  LOP3.LUT R32, R8, R39, RZ, 0x3c, !PT ;  /* 0x0000002708207212 */ /* 0x000fe400078e3cff */
[----:B------:R-:W-:Y:S02]  /*72b0*/  SHF.R.U64 R9, R9, 0x3, RZ ;  /* 0x0000000309097819 */ /* 0x000fe400000012ff */
[----:B------:R-:W-:Y:S02]  /*72c0*/  LOP3.LUT R14, R109, 0x380, RZ, 0xc0, !PT ;  /* 0x000003806d0e7812 */ /* 0x000fe400078ec0ff */
[----:B------:R-:W-:Y:S02]  /*72d0*/  LOP3.LUT R26, R10, R107, RZ, 0x3c, !PT ;  /* 0x0000006b0a1a7212 */ /* 0x000fe400078e3cff */
[----:B------:R-:W-:Y:S01]  /*72e0*/  LOP3.LUT R8, R17, 0x380, RZ, 0xc0, !PT ;  /* 0x0000038011087812 */ /* 0x000fe200078ec0ff */
[----:B------:R-:W1:Y:S01]  /*72f0*/  LDC.64 R106, c[0x0][0xc00] ;  /* 0x00030000ff6a7b82 */ /* 0x000e620000000a00 */
[----:B------:R-:W-:-:S02]  /*7300*/  LOP3.LUT R10, R37, 0x380, RZ, 0xc0, !PT ;  /* 0x00000380250a7812 */ /* 0x000fc400078ec0ff */
[----:B------:R-:W-:Y:S02]  /*7310*/  LOP3.LUT R34, R35, 0x380, RZ, 0xc0, !PT ;  /* 0x0000038023227812 */ /* 0x000fe400078ec0ff */
[----:B------:R-:W-:Y:S02]  /*7320*/  SHF.R.U64 R4, R4, 0x3, RZ ;  /* 0x0000000304047819 */ /* 0x000fe400000012ff */
[----:B------:R-:W-:Y:S01]  /*7330*/  LOP3.LUT R12, R9, R12, RZ, 0x3c, !PT ;  /* 0x0000000c090c7212 */ /* 0x000fe200078e3cff */
[----:B------:R-:W-:Y:S01]  /*7340*/  IMAD.X R9, RZ, RZ, R13, P5 ;  /* 0x000000ffff097224 */ /* 0x000fe200028e060d */
[----:B------:R-:W-:Y:S02]  /*7350*/  SHF.R.U64 R14, R14, 0x3, RZ ;  /* 0x000000030e0e7819 */ /* 0x000fe400000012ff */
[----:B------:R-:W-:Y:S02]  /*7360*/  SHF.R.U64 R8, R8, 0x3, RZ ;  /* 0x0000000308087819 */ /* 0x000fe400000012ff */
[----:B------:R-:W-:-:S02]  /*7370*/  SHF.R.U64 R10, R10, 0x3, RZ ;  /* 0x000000030a0a7819 */ /* 0x000fc400000012ff */
[----:B------:R-:W-:Y:S02]  /*7380*/  SHF.R.U64 R34, R34, 0x3, RZ ;  /* 0x0000000322227819 */ /* 0x000fe400000012ff */
[----:B------:R-:W-:Y:S02]  /*7390*/  LOP3.LUT R28, R4, R15, RZ, 0x3c, !PT ;  /* 0x0000000f041c7212 */ /* 0x000fe400078e3cff */
[----:B------:R-:W-:Y:S01]  /*73a0*/  LOP3.LUT R30, R14, R109, RZ, 0x3c, !PT ;  /* 0x0000006d0e1e7212 */ /* 0x000fe200078e3cff */
[----:B------:R-:W-:Y:S01]  /*73b0*/  IMAD.SHL.U32 R109, R23, 0x4, RZ ;  /* 0x00000004176d7824 */ /* 0x000fe200078e00ff */
[----:B------:R-:W-:Y:S02]  /*73c0*/  MOV R4, R12 ;  /* 0x0000000c00047202 */ /* 0x000fe40000000f00 */
[----:B------:R-:W-:Y:S02]  /*73d0*/  LOP3.LUT R24, R8, R17, RZ, 0x3c, !PT ;  /* 0x0000001108187212 */ /* 0x000fe400078e3cff */
[----:B------:R-:W-:-:S02]  /*73e0*/  F2FP.BF16.F32.PACK_AB R12, R21, R20 ;  /* 0x00000014150c723e */ /* 0x000fc400000010ff */
[----:B------:R-:W-:Y:S02]  /*73f0*/  F2FP.BF16.F32.PACK_AB R13, R97, R96 ;  /* 0x00000060610d723e */ /* 0x000fe400000010ff */
[----:B------:R-:W-:Y:S02]  /*7400*/  F2FP.BF16.F32.PACK_AB R14, R89, R88 ;  /* 0x00000058590e723e */ /* 0x000fe400000010ff */
[----:B------:R-:W-:Y:S02]  /*7410*/  F2FP.BF16.F32.PACK_AB R15, R99, R98 ;  /* 0x00000062630f723e */ /* 0x000fe400000010ff */
[----:B------:R-:W-:Y:S02]  /*7420*/  LOP3.LUT R10, R10, R37, RZ, 0x3c, !PT ;  /* 0x000000250a0a7212 */ /* 0x000fe400078e3cff */
[----:B------:R-:W-:Y:S01]  /*7430*/  LOP3.LUT R8, R34, R35, RZ, 0x3c, !PT ;  /* 0x0000002322087212 */ /* 0x000fe200078e3cff */
[----:B------:R2:W-:Y:S01]  /*7440*/  STSM.16.M88.4 [R4], R12 ;  /* 0x0000000c04007844 */ /* 0x0005e20000000200 */
[----:B------:R-:W-:-:S02]  /*7450*/  MOV R38, R10 ;  /* 0x0000000a00267202 */ /* 0x000fc40000000f00 */
[----:B------:R-:W-:Y:S02]  /*7460*/  MOV R37, R8 ;  /* 0x0000000800257202 */ /* 0x000fe40000000f00 */
[----:B------:R-:W-:Y:S02]  /*7470*/  MOV R94, R24 ;  /* 0x00000018005e7202 */ /* 0x000fe40000000f00 */
[----:B------:R-:W-:Y:S02]  /*7480*/  F2FP.BF16.F32.PACK_AB R8, R91, R90 ;  /* 0x0000005a5b08723e */ /* 0x000fe400000010ff */
[----:B------:R-:W-:Y:S02]  /*7490*/  F2FP.BF16.F32.PACK_AB R9, R101, R100 ;  /* 0x000000646509723e */ /* 0x000fe400000010ff */
[----:B------:R-:W-:Y:S02]  /*74a0*/  F2FP.BF16.F32.PACK_AB R10, R93, R92 ;  /* 0x0000005c5d0a723e */ /* 0x000fe400000010ff */
[----:B------:R-:W-:-:S02]  /*74b0*/  F2FP.BF16.F32.PACK_AB R11, R103, R102 ;  /* 0x00000066670b723e */ /* 0x000fc400000010ff */
[----:B------:R-:W-:Y:S02]  /*74c0*/  MOV R108, R26 ;  /* 0x0000001a006c7202 */ /* 0x000fe40000000f00 */
[----:B--2---:R-:W-:Y:S01]  /*74d0*/  F2FP.BF16.F32.PACK_AB R12, R41, R40 ;  /* 0x00000028290c723e */ /* 0x004fe200000010ff */
[----:B------:R2:W-:Y:S01]  /*74e0*/  STSM.16.M88.4 [R94], R8 ;  /* 0x000000085e007844 */ /* 0x0005e20000000200 */
[----:B------:R-:W-:Y:S02]  /*74f0*/  F2FP.BF16.F32.PACK_AB R13, R43, R42 ;  /* 0x0000002a2b0d723e */ /* 0x000fe400000010ff */
[----:B------:R-:W-:Y:S02]  /*7500*/  F2FP.BF16.F32.PACK_AB R14, R45, R44 ;  /* 0x0000002c2d0e723e */ /* 0x000fe400000010ff */
[----:B------:R-:W-:Y:S02]  /*7510*/  F2FP.BF16.F32.PACK_AB R15, R47, R46 ;  /* 0x0000002e2f0f723e */ /* 0x000fe400000010ff */
[----:B------:R-:W-:-:S02]  /*7520*/  MOV R17, R30 ;  /* 0x0000001e00117202 */ /* 0x000fc40000000f00 */
[----:B------:R-:W-:Y:S01]  /*7530*/  MOV R39, R28 ;  /* 0x0000001c00277202 */ /* 0x000fe20000000f00 */
[----:B------:R3:W-:Y:S01]  /*7540*/  STSM.16.M88.4 [R37], R12 ;  /* 0x0000000c25007844 */ /* 0x0007e20000000200 */
[----:B------:R-:W-:Y:S02]  /*7550*/  F2FP.BF16.F32.PACK_AB R24, R49, R48 ;  /* 0x000000303118723e */ /* 0x000fe400000010ff */
[----:B------:R-:W-:Y:S02]  /*7560*/  F2FP.BF16.F32.PACK_AB R25, R51, R50 ;  /* 0x000000323319723e */ /* 0x000fe400000010ff */
[----:B------:R-:W-:Y:S01]  /*7570*/  F2FP.BF16.F32.PACK_AB R26, R53, R52 ;  /* 0x00000034351a723e */ /* 0x000fe200000010ff */
[----:B--2---:R-:W-:Y:S01]  /*7580*/  IMAD.MOV.U32 R94, RZ, RZ, RZ ;  /* 0x000000ffff5e7224 */ /* 0x004fe200078e00ff */
[----:B------:R-:W-:Y:S02]  /*7590*/  F2FP.BF16.F32.PACK_AB R27, R55, R54 ;  /* 0x00000036371b723e */ /* 0x000fe400000010ff */
[----:B------:R-:W-:-:S02]  /*75a0*/  F2FP.BF16.F32.PACK_AB R28, R57, R56 ;  /* 0x00000038391c723e */ /* 0x000fc400000010ff */
[----:B------:R-:W-:Y:S01]  /*75b0*/  F2FP.BF16.F32.PACK_AB R29, R59, R58 ;  /* 0x0000003a3b1d723e */ /* 0x000fe200000010ff */
[----:B------:R2:W-:Y:S01]  /*75c0*/  STSM.16.M88.4 [R38], R24 ;  /* 0x0000001826007844 */ /* 0x0005e20000000200 */
[----:B------:R-:W-:Y:S02]  /*75d0*/  F2FP.BF16.F32.PACK_AB R30, R61, R60 ;  /* 0x0000003c3d1e723e */ /* 0x000fe400000010ff */
[----:B------:R-:W-:Y:S02]  /*75e0*/  F2FP.BF16.F32.PACK_AB R31, R63, R62 ;  /* 0x0000003e3f1f723e */ /* 0x000fe400000010ff */
[----:B------:R-:W-:Y:S02]  /*75f0*/  MOV R4, R32 ;  /* 0x0000002000047202 */ /* 0x000fe40000000f00 */
[----:B------:R-:W-:Y:S01]  /*7600*/  F2FP.BF16.F32.PACK_AB R32, R65, R64 ;  /* 0x000000404120723e */ /* 0x000fe200000010ff */
[----:B------:R4:W-:Y:S01]  /*7610*/  STSM.16.M88.4 [R39], R28 ;  /* 0x0000001c27007844 */ /* 0x0009e20000000200 */
[----:B------:R-:W-:-:S02]  /*7620*/  F2FP.BF16.F32.PACK_AB R33, R67, R66 ;  /* 0x000000424321723e */ /* 0x000fc400000010ff */
[----:B------:R-:W-:Y:S02]  /*7630*/  F2FP.BF16.F32.PACK_AB R34, R69, R68 ;  /* 0x000000444522723e */ /* 0x000fe400000010ff */
[----:B------:R-:W-:Y:S02]  /*7640*/  F2FP.BF16.F32.PACK_AB R35, R71, R70 ;  /* 0x000000464723723e */ /* 0x000fe400000010ff */
[----:B---3--:R-:W-:Y:S02]  /*7650*/  F2FP.BF16.F32.PACK_AB R37, R75, R74 ;  /* 0x0000004a4b25723e */ /* 0x008fe400000010ff */
[----:B--2---:R-:W-:Y:S01]  /*7660*/  F2FP.BF16.F32.PACK_AB R38, R77, R76 ;  /* 0x0000004c4d26723e */ /* 0x004fe200000010ff */
[----:B------:R-:W-:Y:S01]  /*7670*/  STSM.16.M88.4 [R4], R32 ;  /* 0x0000002004007844 */ /* 0x000fe20000000200 */
[----:B------:R-:W-:Y:S02]  /*7680*/  F2FP.BF16.F32.PACK_AB R8, R81, R80 ;  /* 0x000000505108723e */ /* 0x000fe400000010ff */
[----:B------:R-:W-:-:S02]  /*7690*/  F2FP.BF16.F32.PACK_AB R9, R83, R82 ;  /* 0x000000525309723e */ /* 0x000fc400000010ff */
[----:B------:R-:W-:Y:S02]  /*76a0*/  F2FP.BF16.F32.PACK_AB R10, R85, R84 ;  /* 0x00000054550a723e */ /* 0x000fe400000010ff */
[----:B----4-:R-:W-:Y:S02]  /*76b0*/  F2FP.BF16.F32.PACK_AB R39, R79, R78 ;  /* 0x0000004e4f27723e */ /* 0x010fe400000010ff */
[----:B------:R-:W-:Y:S02]  /*76c0*/  F2FP.BF16.F32.PACK_AB R11, R87, R86 ;  /* 0x00000056570b723e */ /* 0x000fe400000010ff */
[----:B-1----:R-:W-:Y:S01]  /*76d0*/  ISETP.NE.U32.AND P0, PT, R106, RZ, PT ;  /* 0x000000ff6a00720c */ /* 0x002fe20003f05070 */
[----:B------:R-:W-:Y:S01]  /*76e0*/  STSM.16.M88.4 [R108], R36 ;  /* 0x000000246c007844 */ /* 0x000fe20000000200 */
[----:B------:R-:W-:Y:S02]  /*76f0*/  IADD3 R12, P1, R109, R106, RZ ;  /* 0x0000006a6d0c7210 */ /* 0x000fe40007f3e0ff */
[----:B------:R-:W-:Y:S01]  /*7700*/  ISETP.NE.AND.EX P0, PT, R107, RZ, PT, P0 ;  /* 0x000000ff6b00720c */ /* 0x000fe20003f05300 */
[----:B------:R1:W-:Y:S02]  /*7710*/  STSM.16.M88.4 [R17], R8 ;  /* 0x0000000811007844 */ /* 0x0003e40000000200 */
[----:B------:R-:W-:Y:S01]  /*7720*/  IMAD.X R13, R110, 0x1, R107, P1 ;  /* 0x000000016e0d7824 */ /* 0x000fe200008e066b */
[----:B------:R-:W-:Y:S08]  /*7730*/  BAR.SYNC.DEFER_BLOCKING 0x1, 0x100 ;  /* 0x0044000000007b1d */ /* 0x000ff00000010000 */
[----:B-1----:R-:W1:Y:S08]  /*7740*/  LDC R9, c[0x0][0xad4] ;  /* 0x0002b500ff097b82 */ /* 0x002e700000000800 */
[----:B------:R-:W2:Y:S01]  /*7750*/  LDC R17, c[0x0][0xbe8] ;  /* 0x0002fa00ff117b82 */ /* 0x000ea20000000800 */
[----:B------:R-:W3:Y:S01]  /*7760*/  @P0 LDG.E R94, desc[UR40][R12.64] ;  /* 0x000000280c5e0981 */ /* 0x000ee2000c1e1900 */
[----:B------:R-:W-:-:S04]  /*7770*/  ISETP.NE.U32.AND P1, PT, RZ, UR4, PT ;  /* 0x00000004ff007c0c */ /* 0x000fc8000bf25070 */
[----:B------:R-:W-:Y:S01]  /*7780*/  ISETP.NE.AND.EX P1, PT, RZ, UR5, PT, P1 ;  /* 0x00000005ff007c0c */ /* 0x000fe2000bf25310 */
[----:B------:R-:W-:-:S12]  /*7790*/  IMAD.MOV.U32 R28, RZ, RZ, 0x9b8 ;  /* 0x000009b8ff1c7424 */ /* 0x000fd800078e00ff */
[----:B------:R-:W-:Y:S01]  /*77a0*/  @P1 IADD3 R14, P2, R109, UR4, RZ ;  /* 0x000000046d0e1c10 */ /* 0x000fe2000ff5e0ff */
[----:B------:R-:W-:Y:S01]  /*77b0*/  ULDC UR4, c[0x0][0xa88] ;  /* 0x0002a20000047ab9 */ /* 0x000fe20000000800 */
[----:B--2---:R-:W-:Y:S01]  /*77c0*/  ISETP.NE.AND P4, PT, R17, 0x1, PT ;  /* 0x000000011100780c */ /* 0x004fe20003f85270 */
[----:B------:R-:W-:Y:S01]  /*77d0*/  IMAD.U32 R4, RZ, RZ, UR4 ;  /* 0x00000004ff047e24 */ /* 0x000fe2000f8e00ff */
[----:B------:R-:W-:Y:S02]  /*77e0*/  @P1 IADD3.X R15, R110, UR5, RZ, P2, !PT ;  /* 0x000000056e0f1c10 */ /* 0x000fe400097fe4ff */
[----:B------:R-:W-:-:S03]  /*77f0*/  ISETP.NE.AND P2, PT, R186, RZ, PT ;  /* 0x000000ffba00720c */ /* 0x000fc60003f45270 */
[----:B------:R2:W5:Y:S01]  /*7800*/  @P1 LDG.E R4, desc[UR40][R14.64] ;  /* 0x000000280e041981 */ /* 0x000562000c1e1900 */
[----:B-1----:R-:W-:Y:S01]  /*7810*/  SEL R9, R186, R9, P2 ;  /* 0x00000009ba097207 */ /* 0x002fe20001000000 */
[----:B------:R-:W-:Y:S01]  /*7820*/  IMAD R37, R187, 0x80, R226 ;  /* 0x00000080bb257824 */ /* 0x000fe200078e02e2 */
[----:B------:R-:W-:Y:S02]  /*7830*/  ISETP.NE.U32.AND P2, PT, R106, RZ, PT ;  /* 0x000000ff6a00720c */ /* 0x000fe40003f45070 */
[----:B------:R-:W-:Y:S01]  /*7840*/  ISETP.GT.AND P3, PT, R9, 0x1, PT ;  /* 0x000000010900780c */ /* 0x000fe20003f64270 */
[----:B------:R-:W1:Y:S01]  /*7850*/  @P4 LDC R30, c[0x0][0xbec] ;  /* 0x0002fb00ff1e4b82 */ /* 0x000e620000000800 */
[----:B------:R-:W-:Y:S02]  /*7860*/  ISETP.NE.AND.EX P2, PT, R107, RZ, PT, P2 ;  /* 0x000000ff6b00720c */ /* 0x000fe40003f45320 */
[----:B------:R-:W-:Y:S02]  /*7870*/  SEL R28, R28, 0x978, P3 ;  /* 0x000009781c1c7807 */ /* 0x000fe40001800000 */
[----:B------:R-:W-:-:S02]  /*7880*/  SEL R23, R23, RZ, !P2 ;  /* 0x000000ff17177207 */ /* 0x000fc40005000000 */
[----:B------:R-:W-:Y:S01]  /*7890*/  SEL R27, R188, RZ, !P2 ;  /* 0x000000ffbc1b7207 */ /* 0x000fe20005000000 */
[----:B------:R-:W4:Y:S01]  /*78a0*/  LDC.64 R24, c[0x0][R28+0x220] ;  /* 0x000088001c187b82 */ /* 0x000f220000000a00 */
[----:B------:R-:W-:-:S07]  /*78b0*/  SEL R29, R204, RZ, P3 ;  /* 0x000000ffcc1d7207 */ /* 0x000fce0001800000 */
[----:B------:R-:W0:Y:S08]  /*78c0*/  LDC.64 R10, c[0x0][R28+0x218] ;  /* 0x000086001c0a7b82 */ /* 0x000e300000000a00 */
[----:B------:R-:W1:Y:S08]  /*78d0*/  @P4 LDC R35, c[0x0][0xbf0] ;  /* 0x0002fc00ff234b82 */ /* 0x000e700000000800 */
[----:B------:R-:W1:Y:S01]  /*78e0*/  LDC.64 R8, c[0x0][0xba8] ;  /* 0x0002ea00ff087b82 */ /* 0x000e620000000a00 */
[----:B----4-:R-:W-:-:S04]  /*78f0*/  IMAD R25, R25, R23, RZ ;  /* 0x0000001719197224 */ /* 0x010fc800078e02ff */
[C---:B------:R-:W-:Y:S02]  /*7900*/  IMAD R33, R24.reuse, R27, R25 ;  /* 0x0000001b18217224 */ /* 0x040fe400078e0219 */
[----:B------:R-:W-:Y:S01]  /*7910*/  IMAD.WIDE.U32 R24, R24, R23, RZ ;  /* 0x0000001718187225 */ /* 0x000fe200078e00ff */
[----:B--2---:R-:W2:Y:S03]  /*7920*/  LDC.64 R14, c[0x0][R28+0x228] ;  /* 0x00008a001c0e7b82 */ /* 0x004ea60000000a00 */
[----:B0-----:R-:W-:-:S04]  /*7930*/  IMAD.WIDE.U32 R26, R10, R185, RZ ;  /* 0x000000b90a1a7225 */ /* 0x001fc800078e00ff */
[----:B------:R-:W-:Y:S02]  /*7940*/  IMAD R31, R11, R185, RZ ;  /* 0x000000b90b1f7224 */ /* 0x000fe400078e02ff */
[----:B------:R0:W4:Y:S01]  /*7950*/  LDC.64 R10, c[0x0][R28+0x210] ;  /* 0x000084001c0a7b82 */ /* 0x0001220000000a00 */
[----:B------:R-:W-:Y:S02]  /*7960*/  IMAD.IADD R33, R25, 0x1, R33 ;  /* 0x0000000119217824 */ /* 0x000fe400078e0221 */
[----:B------:R-:W-:Y:S02]  /*7970*/  IMAD.MOV.U32 R25, RZ, RZ, R37 ;  /* 0x000000ffff197224 */ /* 0x000fe400078e0025 */
[----:B------:R-:W-:-:S03]  /*7980*/  IMAD.IADD R31, R27, 0x1, R31 ;  /* 0x000000011b1f7824 */ /* 0x000fc600078e021f */
[----:B-1----:R-:W1:Y:S01]  /*7990*/  @!P3 LDC R8, c[0x0][0xb50] ;  /* 0x0002d400ff08bb82 */ /* 0x002e620000000800 */
[----:B--2---:R-:W-:-:S07]  /*79a0*/  IMAD R27, R15, R29, RZ ;  /* 0x0000001d0f1b7224 */ /* 0x004fce00078e02ff */
[----:B------:R-:W2:Y:S01]  /*79b0*/  @!P3 LDC R9, c[0x0][0xb54] ;  /* 0x0002d500ff09bb82 */ /* 0x000ea20000000800 */
[----:B------:R-:W-:-:S04]  /*79c0*/  IMAD.WIDE.U32 R14, R14, R29, RZ ;  /* 0x0000001d0e0e7225 */ /* 0x000fc800078e00ff */
[----:B------:R-:W-:Y:S01]  /*79d0*/  IMAD.IADD R27, R15, 0x1, R27 ;  /* 0x000000010f1b7824 */ /* 0x000fe200078e021b */
[--C-:B---3--:R-:W-:Y:S01]  /*79e0*/  IADD3 R26, P2, P5, R24, R26, R94.reuse ;  /* 0x0000001a181a7210 */ /* 0x108fe20007d5e05e */
[----:B------:R-:W-:Y:S01]  /*79f0*/  @P4 IMAD.HI.U32 R24, R37, R30, RZ ;  /* 0x0000001e25184227 */ /* 0x000fe200078e00ff */
[----:B------:R-:W-:-:S04]  /*7a00*/  SHF.R.S32.HI R106, RZ, 0x1f, R94 ;  /* 0x0000001fff6a7819 */ /* 0x000fc8000001145e */
[----:B------:R-:W-:Y:S02]  /*7a10*/  @P4 SHF.R.U32.HI R25, RZ, R35, R24 ;  /* 0x00000023ff194219 */ /* 0x000fe40000011618 */
[----:B------:R-:W-:Y:S02]  /*7a20*/  IADD3.X R24, R33, R31, R106, P2, P5 ;  /* 0x0000001f21187210 */ /* 0x000fe400017ea46a */
[----:B------:R-:W-:Y:S01]  /*7a30*/  IADD3 R14, P2, P5, R25, R26, R14 ;  /* 0x0000001a190e7210 */ /* 0x000fe20007d5e00e */
[--C-:B0-----:R-:W-:Y:S01]  /*7a40*/  IMAD.MOV R28, RZ, RZ, -R25.reuse ;  /* 0x000000ffff1c7224 */ /* 0x101fe200078e0a19 */
[----:B------:R-:W-:-:S03]  /*7a50*/  SHF.R.S32.HI R15, RZ, 0x1f, R25 ;  /* 0x0000001fff0f7819 */ /* 0x000fc60000011419 */
[----:B------:R-:W-:Y:S01]  /*7a60*/  IMAD R25, R17, R28, R37 ;  /* 0x0000001c11197224 */ /* 0x000fe200078e0225 */
[----:B------:R-:W-:-:S03]  /*7a70*/  IADD3.X R15, R15, R24, R27, P2, P5 ;  /* 0x000000180f0f7210 */ /* 0x000fc600017ea41b */
[----:B----4-:R-:W-:Y:S01]  /*7a80*/  IMAD R11, R11, R25, RZ ;  /* 0x000000190b0b7224 */ /* 0x010fe200078e02ff */
[----:B------:R-:W-:-:S05]  /*7a90*/  SHF.R.S32.HI R27, RZ, 0x1f, R25 ;  /* 0x0000001fff1b7819 */ /* 0x000fca0000011419 */
[C---:B------:R-:W-:Y:S02]  /*7aa0*/  IMAD R27, R10.reuse, R27, R11 ;  /* 0x0000001b0a1b7224 */ /* 0x040fe400078e020b */
[----:B------:R-:W-:-:S04]  /*7ab0*/  IMAD.WIDE.U32 R10, R10, R25, R14 ;  /* 0x000000190a0a7225 */ /* 0x000fc800078e000e */
[----:B------:R-:W-:Y:S01]  /*7ac0*/  IMAD.IADD R11, R11, 0x1, R27 ;  /* 0x000000010b0b7824 */ /* 0x000fe200078e021b */
[----:B-1----:R-:W-:-:S04]  /*7ad0*/  LEA R14, P2, R10, R8, 0x2 ;  /* 0x000000080a0e7211 */ /* 0x002fc800078410ff */
[----:B--2---:R-:W-:Y:S01]  /*7ae0*/  LEA.HI.X R15, R10, R9, R11, 0x2, P2 ;  /* 0x000000090a0f7211 */ /* 0x004fe200010f140b */
[----:B------:R-:W-:Y:S08]  /*7af0*/  @P1 BRA `(.L_x_199) ;  /* 0x0000000000101947 */ /* 0x000ff00003800000 */
[----:B------:R-:W-:Y:S05]  /*7b00*/  @!P0 BRA `(.L_x_199) ;  /* 0x00000000000c8947 */ /* 0x000fea0003800000 */
[----:B------:R-:W2:Y:S04]  /*7b10*/  LDG.E R9, desc[UR40][R12.64] ;  /* 0x000000280c097981 */ /* 0x000ea8000c1e1900 */
[----:B-----5:R-:W2:Y:S02]  /*7b20*/  LDG.E R4, desc[UR40][R12.64+0x4] ;  /* 0x000004280c047981 */ /* 0x020ea4000c1e1900 */
[----:B--2---:R-:W-:-:S07]  /*7b30*/  IMAD.IADD R4, R4, 0x1, -R9 ;  /* 0x0000000104047824 */ /* 0x004fce00078e0a09 */
.L_x_199:
[----:B------:R-:W-:Y:S01]  /*7b40*/  SHFL.IDX PT, R8, R14, RZ, 0x1c1f ;  /* 0x001c1fff0e087589 */ /* 0x000fe200000e0000 */
[----:B------:R-:W-:Y:S01]  /*7b50*/  IMAD R25, R187, 0x80, R225 ;  /* 0x00000080bb197824 */ /* 0x000fe200078e02e1 */
[----:B------:R-:W-:Y:S01]  /*7b60*/  LOP3.LUT P0, RZ, R208, 0x3, RZ, 0xc0, !PT ;  /* 0x00000003d0ff7812 */ /* 0x000fe2000780c0ff */
[----:B-----5:R-:W-:Y:S01]  /*7b70*/  IMAD R4, R4, R17, RZ ;  /* 0x0000001104047224 */ /* 0x020fe200078e02ff */
[----:B------:R-:W0:Y:S01]  /*7b80*/  SHFL.IDX PT, R9, R15, RZ, 0x1c1f ;  /* 0x001c1fff0f097589 */ /* 0x000e2200000e0000 */
[----:B------:R-:W-:-:S03]  /*7b90*/  VIADD R29, R25, 0x8 ;  /* 0x00000008191d7836 */ /* 0x000fc60000000000 */
[----:B------:R-:W-:Y:S01]  /*7ba0*/  SHFL.IDX PT, R10, R14, 0x1, 0x1c1f ;  /* 0x003c1f000e0a7f89 */ /* 0x000fe200000e0000 */
[-C--:B------:R-:W-:Y:S02]  /*7bb0*/  ISETP.GE.OR P1, PT, R25, R4.reuse, P0 ;  /* 0x000000041900720c */ /* 0x080fe40000726670 */
[----:B------:R-:W-:Y:S01]  /*7bc0*/  ISETP.GE.OR P0, PT, R29, R4, P0 ;  /* 0x000000041d00720c */ /* 0x000fe20000706670 */
[----:B------:R-:W1:Y:S10]  /*7bd0*/  SHFL.IDX PT, R11, R15, 0x1, 0x1c1f ;  /* 0x003c1f000f0b7f89 */ /* 0x000e7400000e0000 */
[----:B0-----:R0:W-:Y:S04]  /*7be0*/  @!P1 ST.E desc[UR40][R8.64], R0 ;  /* 0x0000000008009985 */ /* 0x0011e8000c101928 */
[----:B-1----:R0:W-:Y:S01]  /*7bf0*/  @!P0 ST.E desc[UR40][R10.64], R95 ;  /* 0x0000005f0a008985 */ /* 0x0021e2000c101928 */
[----:B------:R-:W-:Y:S05]  /*7c00*/  @P3 BRA `(.L_x_200) ;  /* 0x00000008007c3947 */ /* 0x000fea0003800000 */
[----:B0-----:R-:W-:Y:S01]  /*7c10*/  IMAD R9, R206, 0x40, R18 ;  /* 0x00000040ce097824 */ /* 0x001fe200078e0212 */
[----:B------:R-:W0:Y:S01]  /*7c20*/  @P4 LDC R51, c[0x0][0xbec] ;  /* 0x0002fb00ff334b82 */ /* 0x000e220000000800 */
[----:B------:R-:W-:Y:S02]  /*7c30*/  ULDC.64 UR4, c[0x0][0xaa0] ;  /* 0x0002a80000047ab9 */ /* 0x000fe40000000a00 */
[----:B------:R-:W-:-:S03]  /*7c40*/  IMAD.WIDE R104, R9, 0x2, R104 ;  /* 0x0000000209687825 */ /* 0x000fc600078e0268 */
[----:B------:R-:W-:Y:S02]  /*7c50*/  IADD3 R13, P6, R104, 0x1000, RZ ;  /* 0x00001000680d7810 */ /* 0x000fe40007fde0ff */
[----:B------:R-:W1:Y:S01]  /*7c60*/  @P4 LDC R53, c[0x0][0xbf0] ;  /* 0x0002fc00ff354b82 */ /* 0x000e620000000800 */
[----:B------:R-:W-:Y:S01]  /*7c70*/  IMAD R21, R106, UR4, RZ ;  /* 0x000000046a157c24 */ /* 0x000fe2000f8e02ff */
[----:B------:R-:W-:Y:S02]  /*7c80*/  IADD3 R25, P5, R104, 0x2000, RZ ;  /* 0x0000200068197810 */ /* 0x000fe40007fbe0ff */
[----:B------:R-:W-:Y:S01]  /*7c90*/  LOP3.LUT R12, R13, 0x380, RZ, 0xc0, !PT ;  /* 0x000003800d0c7812 */ /* 0x000fe200078ec0ff */
[----:B------:R-:W-:Y:S01]  /*7ca0*/  IMAD R49, R94, UR5, R21 ;  /* 0x000000055e317c24 */ /* 0x000fe2000f8e0215 */
[----:B------:R-:W-:Y:S02]  /*7cb0*/  IADD3 R29, P3, R104, 0x3000, RZ ;  /* 0x00003000681d7810 */ /* 0x000fe40007f7e0ff */
[----:B------:R-:W-:Y:S01]  /*7cc0*/  SHF.R.U64 R12, R12, 0x3, RZ ;  /* 0x000000030c0c7819 */ /* 0x000fe200000012ff */
[----:B------:R-:W-:Y:S01]  /*7cd0*/  IMAD.WIDE.U32 R20, R94, UR4, RZ ;  /* 0x000000045e147c25 */ /* 0x000fe2000f8e00ff */
[----:B------:R-:W-:Y:S01]  /*7ce0*/  ULDC.64 UR4, c[0x0][0xae8] ;  /* 0x0002ba0000047ab9 */ /* 0x000fe20000000a00 */
[----:B------:R-:W-:-:S02]  /*7cf0*/  IADD3 R33, P2, R104, 0x4000, RZ ;  /* 0x0000400068217810 */ /* 0x000fc40007f5e0ff */
[----:B------:R-:W-:Y:S01]  /*7d00*/  LOP3.LUT R12, R12, R13, RZ, 0x3c, !PT ;  /* 0x0000000d0c0c7212 */ /* 0x000fe200078e3cff */
[----:B------:R-:W-:Y:S01]  /*7d10*/  IMAD.X R13, RZ, RZ, R105, P6 ;  /* 0x000000ffff0d7224 */ /* 0x000fe200030e0669 */
[C---:B------:R-:W-:Y:S01]  /*7d20*/  IADD3 R9, P6, R104.reuse, 0x7000, RZ ;  /* 0x0000700068097810 */ /* 0x040fe20007fde0ff */
[----:B------:R-:W-:Y:S01]  /*7d30*/  IMAD.IADD R21, R21, 0x1, R49 ;  /* 0x0000000115157824 */ /* 0x000fe200078e0231 */
[C---:B------:R-:W-:Y:S02]  /*7d40*/  IADD3 R37, P1, R104.reuse, 0x5000, RZ ;  /* 0x0000500068257810 */ /* 0x040fe40007f3e0ff */
[----:B------:R-:W-:Y:S01]  /*7d50*/  LOP3.LUT R0, R9, 0x380, RZ, 0xc0, !PT ;  /* 0x0000038009007812 */ /* 0x000fe200078ec0ff */
[----:B------:R-:W-:Y:S01]  /*7d60*/  IMAD.WIDE.U32 R20, R185, UR4, R20 ;  /* 0x00000004b9147c25 */ /* 0x000fe2000f8e0014 */
[----:B------:R-:W-:Y:S01]  /*7d70*/  IADD3 R41, P0, R104, 0x6000, RZ ;  /* 0x0000600068297810 */ /* 0x000fe20007f1e0ff */
[----:B------:R-:W5:Y:S01]  /*7d80*/  LD.E.128 R12, desc[UR40][R12.64] ;  /* 0x000000280c0c7980 */ /* 0x000f62000c101d00 */
[----:B------:R-:W-:-:S02]  /*7d90*/  SHF.R.U64 R0, R0, 0x3, RZ ;  /* 0x0000000300007819 */ /* 0x000fc400000012ff */
[----:B------:R-:W-:Y:S01]  /*7da0*/  SHF.R.S32.HI R48, RZ, 0x1f, R23 ;  /* 0x0000001fff307819 */ /* 0x000fe20000011417 */
[----:B------:R-:W-:Y:S01]  /*7db0*/  IMAD.X R45, RZ, RZ, R105, P6 ;  /* 0x000000ffff2d7224 */ /* 0x000fe200030e0669 */
[----:B------:R-:W-:Y:S01]  /*7dc0*/  LOP3.LUT R44, R0, R9, RZ, 0x3c, !PT ;  /* 0x00000009002c7212 */ /* 0x000fe200078e3cff */
[----:B------:R-:W-:Y:S01]  /*7dd0*/  IMAD R0, R184, 0x20, R206 ;  /* 0x00000020b8007824 */ /* 0x000fe200078e02ce */
[----:B------:R-:W-:Y:S01]  /*7de0*/  LOP3.LUT R24, R25, 0x380, RZ, 0xc0, !PT ;  /* 0x0000038019187812 */ /* 0x000fe200078ec0ff */
[----:B------:R-:W-:Y:S01]  /*7df0*/  IMAD R21, R185, UR5, R21 ;  /* 0x00000005b9157c24 */ /* 0x000fe2000f8e0215 */
[----:B------:R-:W-:Y:S01]  /*7e00*/  LOP3.LUT R28, R29, 0x380, RZ, 0xc0, !PT ;  /* 0x000003801d1c7812 */ /* 0x000fe200078ec0ff */
[----:B------:R-:W-:Y:S01]  /*7e10*/  IMAD R50, R187, 0x80, R0 ;  /* 0x00000080bb327824 */ /* 0x000fe200078e0200 */
[----:B------:R-:W-:Y:S01]  /*7e20*/  LOP3.LUT R32, R33, 0x380, RZ, 0xc0, !PT ;  /* 0x0000038021207812 */ /* 0x000fe200078ec0ff */
[----:B------:R-:W-:Y:S01]  /*7e30*/  ULDC.64 UR4, c[0x0][0xaf0] ;  /* 0x0002bc0000047ab9 */ /* 0x000fe20000000a00 */
[----:B------:R-:W-:Y:S01]  /*7e40*/  LOP3.LUT R36, R37, 0x380, RZ, 0xc0, !PT ;  /* 0x0000038025247812 */ /* 0x000fe200078ec0ff */
[----:B0-----:R-:W-:Y:S01]  /*7e50*/  @P4 IMAD.HI.U32 R0, R50, R51, RZ ;  /* 0x0000003332004227 */ /* 0x001fe200078e00ff */
[----:B------:R-:W-:Y:S01]  /*7e60*/  LOP3.LUT R40, R41, 0x380, RZ, 0xc0, !PT ;  /* 0x0000038029287812 */ /* 0x000fe200078ec0ff */
[----:B------:R-:W5:Y:S01]  /*7e70*/  LD.E.128 R44, desc[UR40][R44.64] ;  /* 0x000000282c2c7980 */ /* 0x000f62000c101d00 */
[----:B------:R-:W-:Y:S01]  /*7e80*/  LOP3.LUT R11, R104, 0x380, RZ, 0xc0, !PT ;  /* 0x00000380680b7812 */ /* 0x000fe200078ec0ff */
[----:B------:R-:W-:Y:S01]  /*7e90*/  IMAD.MOV.U32 R49, RZ, RZ, R50 ;  /* 0x000000ffff317224 */ /* 0x000fe200078e0032 */
[----:B------:R-:W-:Y:S01]  /*7ea0*/  SHF.R.U64 R24, R24, 0x3, RZ ;  /* 0x0000000318187819 */ /* 0x000fe200000012ff */
[----:B------:R-:W-:Y:S01]  /*7eb0*/  IMAD R48, R48, UR4, RZ ;  /* 0x0000000430307c24 */ /* 0x000fe2000f8e02ff */
[----:B------:R-:W-:-:S02]  /*7ec0*/  SHF.R.U64 R28, R28, 0x3, RZ ;  /* 0x000000031c1c7819 */ /* 0x000fc400000012ff */
[----:B------:R-:W-:Y:S02]  /*7ed0*/  SHF.R.U64 R32, R32, 0x3, RZ ;  /* 0x0000000320207819 */ /* 0x000fe400000012ff */
[----:B------:R-:W-:Y:S02]  /*7ee0*/  SHF.R.U64 R36, R36, 0x3, RZ ;  /* 0x0000000324247819 */ /* 0x000fe400000012ff */
[----:B------:R-:W-:Y:S02]  /*7ef0*/  SHF.R.U64 R40, R40, 0x3, RZ ;  /* 0x0000000328287819 */ /* 0x000fe400000012ff */
[----:B-1----:R-:W-:Y:S02]  /*7f00*/  @P4 SHF.R.U32.HI R49, RZ, R53, R0 ;  /* 0x00000035ff314219 */ /* 0x002fe40000011600 */
[----:B------:R-:W-:Y:S01]  /*7f10*/  SHF.R.U64 R11, R11, 0x3, RZ ;  /* 0x000000030b0b7819 */ /* 0x000fe200000012ff */
[----:B------:R-:W-:Y:S01]  /*7f20*/  IMAD R51, R23, UR5, R48 ;  /* 0x0000000517337c24 */ /* 0x000fe2000f8e0230 */
[----:B------:R-:W-:Y:S01]  /*7f30*/  LOP3.LUT R24, R24, R25, RZ, 0x3c, !PT ;  /* 0x0000001918187212 */ /* 0x000fe200078e3cff */
[--C-:B------:R-:W-:Y:S01]  /*7f40*/  IMAD.X R25, RZ, RZ, R105.reuse, P5 ;  /* 0x000000ffff197224 */ /* 0x100fe200028e0669 */
[----:B------:R-:W-:Y:S01]  /*7f50*/  LOP3.LUT R28, R28, R29, RZ, 0x3c, !PT ;  /* 0x0000001d1c1c7212 */ /* 0x000fe200078e3cff */
[--C-:B------:R-:W-:Y:S01]  /*7f60*/  IMAD.X R29, RZ, RZ, R105.reuse, P3 ;  /* 0x000000ffff1d7224 */ /* 0x100fe200018e0669 */
[----:B------:R-:W-:Y:S01]  /*7f70*/  LOP3.LUT R32, R32, R33, RZ, 0x3c, !PT ;  /* 0x0000002120207212 */ /* 0x000fe200078e3cff */
[--C-:B------:R-:W-:Y:S01]  /*7f80*/  IMAD.X R33, RZ, RZ, R105.reuse, P2 ;  /* 0x000000ffff217224 */ /* 0x100fe200010e0669 */
[----:B------:R-:W-:Y:S01]  /*7f90*/  LOP3.LUT R36, R36, R37, RZ, 0x3c, !PT ;  /* 0x0000002524247212 */ /* 0x000fe200078e3cff */
[--C-:B------:R-:W-:Y:S01]  /*7fa0*/  IMAD.X R37, RZ, RZ, R105.reuse, P1 ;  /* 0x000000ffff257224 */ /* 0x100fe200008e0669 */
[----:B------:R-:W-:Y:S01]  /*7fb0*/  LOP3.LUT R40, R40, R41, RZ, 0x3c, !PT ;  /* 0x0000002928287212 */ /* 0x000fe200078e3cff */
[----:B------:R-:W-:Y:S01]  /*7fc0*/  IMAD.X R41, RZ, RZ, R105, P0 ;  /* 0x000000ffff297224 */ /* 0x000fe200000e0669 */
[--C-:B------:R-:W-:Y:S01]  /*7fd0*/  SHF.R.S32.HI R0, RZ, 0x1f, R49.reuse ;  /* 0x0000001fff007819 */ /* 0x100fe20000011431 */
[----:B------:R-:W-:Y:S01]  /*7fe0*/  IMAD.MOV R48, RZ, RZ, -R49 ;  /* 0x000000ffff307224 */ /* 0x000fe200078e0a31 */
[----:B------:R-:W-:Y:S01]  /*7ff0*/  LOP3.LUT R104, R11, R104, RZ, 0x3c, !PT ;  /* 0x000000680b687212 */ /* 0x000fe200078e3cff */
[----:B------:R-:W-:Y:S01]  /*8000*/  IMAD.WIDE.U32 R20, R23, UR4, R20 ;  /* 0x0000000417147c25 */ /* 0x000fe2000f8e0014 */
[----:B------:R-:W-:Y:S01]  /*8010*/  ULDC.64 UR4, c[0x0][0xae0] ;  /* 0x0002b80000047ab9 */ /* 0x000fe20000000a00 */
[----:B------:R-:W5:Y:S02]  /*8020*/  LD.E.128 R24, desc[UR40][R24.64] ;  /* 0x0000002818187980 */ /* 0x000f64000c101d00 */
[----:B------:R-:W-:-:S02]  /*8030*/  IMAD R0, R0, UR4, RZ ;  /* 0x0000000400007c24 */ /* 0x000fc4000f8e02ff */
[----:B------:R-:W-:Y:S01]  /*8040*/  IMAD R17, R17, R48, R50 ;  /* 0x0000003011117224 */ /* 0x000fe200078e0232 */
[----:B------:R0:W5:Y:S01]  /*8050*/  LD.E.128 R8, desc[UR40][R104.64] ;  /* 0x0000002868087980 */ /* 0x000162000c101d00 */
[----:B------:R-:W-:-:S03]  /*8060*/  IMAD.IADD R21, R21, 0x1, R51 ;  /* 0x0000000115157824 */ /* 0x000fc600078e0233 */
[----:B------:R-:W5:Y:S01]  /*8070*/  LD.E.128 R28, desc[UR40][R28.64] ;  /* 0x000000281c1c7980 */ /* 0x000f62000c101d00 */
[----:B------:R-:W-:-:S03]  /*8080*/  IMAD R23, R49, UR5, R0 ;  /* 0x0000000531177c24 */ /* 0x000fc6000f8e0200 */
[----:B------:R-:W5:Y:S01]  /*8090*/  LD.E.128 R32, desc[UR40][R32.64] ;  /* 0x0000002820207980 */ /* 0x000f62000c101d00 */
[----:B------:R-:W-:-:S03]  /*80a0*/  SHF.R.S32.HI R0, RZ, 0x1f, R17 ;  /* 0x0000001fff007819 */ /* 0x000fc60000011411 */
[----:B------:R-:W5:Y:S04]  /*80b0*/  LD.E.128 R36, desc[UR40][R36.64] ;  /* 0x0000002824247980 */ /* 0x000f68000c101d00 */
[----:B------:R-:W5:Y:S01]  /*80c0*/  LD.E.128 R40, desc[UR40][R40.64] ;  /* 0x0000002828287980 */ /* 0x000f62000c101d00 */
[----:B------:R-:W-:Y:S01]  /*80d0*/  IMAD.WIDE.U32 R20, R49, UR4, R20 ;  /* 0x0000000431147c25 */ /* 0x000fe2000f8e0014 */
[----:B------:R-:W-:Y:S01]  /*80e0*/  ULDC.64 UR4, c[0x0][0xad8] ;  /* 0x0002b60000047ab9 */ /* 0x000fe20000000a00 */
[----:B------:R-:W-:Y:S01]  /*80f0*/  @!PT LDS RZ, [RZ] ;  /* 0x00000000fffff984 */ /* 0x000fe20000000800 */
[----:B------:R-:W-:Y:S01]  /*8100*/  @!PT LDS RZ, [RZ] ;  /* 0x00000000fffff984 */ /* 0x000fe20000000800 */
[----:B------:R-:W-:Y:S01]  /*8110*/  @!PT LDS RZ, [RZ] ;  /* 0x00000000fffff984 */ /* 0x000fe20000000800 */
[----:B------:R-:W-:Y:S01]  /*8120*/  @!PT LDS RZ, [RZ] ;  /* 0x00000000fffff984 */ /* 0x000fe20000000800 */
[----:B------:R1:W-:Y:S06]  /*8130*/  MEMBAR.ALL.CTA ;  /* 0x0000000000007992 */ /* 0x0003ec0000008000 */
[----:B-1----:R-:W1:Y:S01]  /*8140*/  FENCE.VIEW.ASYNC.S ;  /* 0x00000000000073c6 */ /* 0x002e620000000000 */
[----:B------:R-:W-:-:S02]  /*8150*/  IMAD.IADD R21, R21, 0x1, R23 ;  /* 0x0000000115157824 */ /* 0x000fc400078e0217 */
[----:B------:R-:W-:Y:S02]  /*8160*/  IMAD R0, R0, UR4, RZ ;  /* 0x0000000400007c24 */ /* 0x000fe4000f8e02ff */
[----:B------:R-:W-:Y:S02]  /*8170*/  IMAD R51, R187, 0x80, R206 ;  /* 0x00000080bb337824 */ /* 0x000fe400078e02ce */
[C---:B------:R-:W-:Y:S02]  /*8180*/  IMAD R49, R17.reuse, UR5, R0 ;  /* 0x0000000511317c24 */ /* 0x040fe4000f8e0200 */
[----:B------:R-:W-:Y:S01]  /*8190*/  IMAD.WIDE.U32 R20, R17, UR4, R20 ;  /* 0x0000000411147c25 */ /* 0x000fe2000f8e0014 */
[----:B------:R-:W-:Y:S01]  /*81a0*/  ISETP.GE.AND P2, PT, R51, R4, PT ;  /* 0x000000043300720c */ /* 0x000fe20003f46270 */
[----:B------:R-:W-:Y:S02]  /*81b0*/  ULDC.64 UR4, c[0x0][0xa80] ;  /* 0x0002a00000047ab9 */ /* 0x000fe40000000a00 */
[----:B------:R-:W-:-:S02]  /*81c0*/  VIADD R3, R3, 0x34820 ;  /* 0x0003482003037836 */ /* 0x000fc40000000000 */
[----:B------:R-:W-:Y:S01]  /*81d0*/  VIADD R17, R51, 0x40 ;  /* 0x0000004033117836 */ /* 0x000fe20000000000 */
[C---:B------:R-:W-:Y:S01]  /*81e0*/  LEA R0, P3, R20.reuse, UR4, 0x1 ;  /* 0x0000000414007c11 */ /* 0x040fe2000f8608ff */
[----:B------:R-:W-:Y:S01]  /*81f0*/  IMAD.IADD R21, R21, 0x1, R49 ;  /* 0x0000000115157824 */ /* 0x000fe200078e0231 */
[----:B------:R-:W-:Y:S02]  /*8200*/  PRMT R3, RZ, 0x654, R3 ;  /* 0x00000654ff037816 */ /* 0x000fe40000000003 */
[-C--:B------:R-:W-:Y:S02]  /*8210*/  ISETP.GE.AND P1, PT, R17, R4.reuse, PT ;  /* 0x000000041100720c */ /* 0x080fe40003f26270 */
[----:B------:R-:W-:Y:S01]  /*8220*/  LEA.HI.X R17, R20, UR5, R21, 0x1, P3 ;  /* 0x0000000514117c11 */ /* 0x000fe200098f0c15 */
[----:B------:R-:W-:Y:S01]  /*8230*/  VIADD R23, R51, 0x20 ;  /* 0x0000002033177836 */ /* 0x000fe20000000000 */
[----:B-1----:R1:W-:Y:S01]  /*8240*/  SYNCS.ARRIVE.TRANS64.RED.A1T0 RZ, [R3+URZ], RZ ;  /* 0x000000ff03ff79a7 */ /* 0x0023e2000810043f */
[----:B------:R0:W2:Y:S01]  /*8250*/  SHFL.IDX PT, R49, R0, RZ, 0x181f ;  /* 0x00181fff00317589 */ /* 0x0000a200000e0000 */
[----:B------:R-:W-:Y:S02]  /*8260*/  BSSY B1, `(.L_x_201) ;  /* 0x000000d000017945 */ /* 0x000fe40003800000 */
[----:B------:R-:W-:Y:S01]  /*8270*/  ISETP.GE.AND P0, PT, R23, R4, PT ;  /* 0x000000041700720c */ /* 0x000fe20003f06270 */
[----:B-1----:R0:W1:Y:S01]  /*8280*/  SHFL.IDX PT, R3, R17, RZ, 0x181f ;  /* 0x00181fff11037589 */ /* 0x00206200000e0000 */
[----:B------:R-:W-:Y:S11]  /*8290*/  @P2 BRA `(.L_x_202) ;  /* 0x0000000000242947 */ /* 0x000ff60003800000 */
[----:B------:R-:W-:Y:S02]  /*82a0*/  ULDC UR4, c[0x0][0xac8] ;  /* 0x0002b20000047ab9 */ /* 0x000fe40000000800 */
[----:B------:R-:W-:Y:S02]  /*82b0*/  ISETP.GE.AND P2, PT, R18, UR4, PT ;  /* 0x0000000412007c0c */ /* 0x000fe4000bf46270 */
[----:B------:R-:W-:-:S11]  /*82c0*/  ISETP.GE.AND P3, PT, R22, UR4, PT ;  /* 0x0000000416007c0c */ /* 0x000fd6000bf66270 */
[-C--:B--2---:R-:W-:Y:S02]  /*82d0*/  @!P2 LEA R20, P4, R18, R49.reuse, 0x1 ;  /* 0x000000311214a211 */ /* 0x084fe400078808ff */
[----:B------:R-:W-:Y:S02]  /*82e0*/  @!P3 LEA R48, P5, R22, R49, 0x1 ;  /* 0x000000311630b211 */ /* 0x000fe400078a08ff */
[-C--:B-1----:R-:W-:Y:S02]  /*82f0*/  @!P2 LEA.HI.X R21, R18, R3.reuse, R229, 0x1, P4 ;  /* 0x000000031215a211 */ /* 0x082fe400020f0ce5 */
[----:B------:R-:W-:-:S03]  /*8300*/  @!P3 LEA.HI.X R49, R22, R3, R228, 0x1, P5 ;  /* 0x000000031631b211 */ /* 0x000fc600028f0ce4 */
[----:B-----5:R3:W-:Y:S04]  /*8310*/  @!P2 ST.E.128 desc[UR40][R20.64], R8 ;  /* 0x000000081400a985 */ /* 0x0207e8000c101d28 */
[----:B------:R3:W-:Y:S02]  /*8320*/  @!P3 ST.E.128 desc[UR40][R48.64], R32 ;  /* 0x000000203000b985 */ /* 0x0007e4000c101d28 */
.L_x_202:
[----:B------:R-:W-:Y:S05]  /*8330*/  BSYNC B1 ;  /* 0x0000000000017941 */ /* 0x000fea0003800000 */
.L_x_201:
[----:B-1----:R1:W4:Y:S01]  /*8340*/  SHFL.IDX PT, R3, R17, 0x1, 0x181f ;  /* 0x00381f0011037f89 */ /* 0x00232200000e0000 */
[----:B------:R-:W-:Y:S03]  /*8350*/  BSSY B1, `(.L_x_203) ;  /* 0x000000c000017945 */ /* 0x000fe60003800000 */
[----:B---3-5:R1:W3:Y:S01]  /*8360*/  SHFL.IDX PT, R11, R0, 0x1, 0x181f ;  /* 0x00381f00000b7f89 */ /* 0x0282e200000e0000 */
[----:B------:R-:W-:Y:S05]  /*8370*/  @P0 BRA `(.L_x_204) ;  /* 0x0000000000240947 */ /* 0x000fea0003800000 */
[----:B------:R-:W-:Y:S02]  /*8380*/  ULDC UR4, c[0x0][0xac8] ;  /* 0x0002b20000047ab9 */ /* 0x000fe40000000800 */
[----:B------:R-:W-:Y:S02]  /*8390*/  ISETP.GE.AND P3, PT, R18, UR4, PT ;  /* 0x0000000412007c0c */ /* 0x000fe4000bf66270 */
[----:B------:R-:W-:-:S11]  /*83a0*/  ISETP.GE.AND P4, PT, R22, UR4, PT ;  /* 0x0000000416007c0c */ /* 0x000fd6000bf86270 */
[-C--:B---3--:R-:W-:Y:S02]  /*83b0*/  @!P3 LEA R8, P0, R18, R11.reuse, 0x1 ;  /* 0x0000000b1208b211 */ /* 0x088fe400078008ff */
[----:B------:R-:W-:Y:S02]  /*83c0*/  @!P4 LEA R10, P2, R22, R11, 0x1 ;  /* 0x0000000b160ac211 */ /* 0x000fe400078408ff */
[-C--:B----4-:R-:W-:Y:S02]  /*83d0*/  @!P3 LEA.HI.X R9, R18, R3.reuse, R229, 0x1, P0 ;  /* 0x000000031209b211 */ /* 0x090fe400000f0ce5 */
[----:B------:R-:W-:-:S03]  /*83e0*/  @!P4 LEA.HI.X R11, R22, R3, R228, 0x1, P2 ;  /* 0x00000003160bc211 */ /* 0x000fc600010f0ce4 */
[----:B------:R3:W-:Y:S04]  /*83f0*/  @!P3 ST.E.128 desc[UR40][R8.64], R12 ;  /* 0x0000000c0800b985 */ /* 0x0007e8000c101d28 */
[----:B------:R3:W-:Y:S02]  /*8400*/  @!P4 ST.E.128 desc[UR40][R10.64], R36 ;  /* 0x000000240a00c985 */ /* 0x0007e4000c101d28 */
.L_x_204:
[----:B------:R-:W-:Y:S05]  /*8410*/  BSYNC B1 ;  /* 0x0000000000017941 */ /* 0x000fea0003800000 */
.L_x_203:
[----:B----4-:R4:W0:Y:S01]  /*8420*/  SHFL.IDX PT, R3, R17, 0x2, 0x181f ;  /* 0x00581f0011037f89 */ /* 0x01082200000e0000 */
[----:B------:R-:W-:Y:S03]  /*8430*/  BSSY B1, `(.L_x_205) ;  /* 0x000000c000017945 */ /* 0x000fe60003800000 */
[----:B---3--:R4:W3:Y:S01]  /*8440*/  SHFL.IDX PT, R11, R0, 0x2, 0x181f ;  /* 0x00581f00000b7f89 */ /* 0x0088e200000e0000 */
[----:B------:R-:W-:Y:S05]  /*8450*/  @P1 BRA `(.L_x_206) ;  /* 0x0000000000241947 */ /* 0x000fea0003800000 */
[----:B------:R-:W-:Y:S02]  /*8460*/  ULDC UR4, c[0x0][0xac8] ;  /* 0x0002b20000047ab9 */ /* 0x000fe40000000800 */
[----:B------:R-:W-:Y:S02]  /*8470*/  ISETP.GE.AND P2, PT, R18, UR4, PT ;  /* 0x0000000412007c0c */ /* 0x000fe4000bf46270 */
[----:B------:R-:W-:-:S11]  /*8480*/  ISETP.GE.AND P3, PT, R22, UR4, PT ;  /* 0x0000000416007c0c */ /* 0x000fd6000bf66270 */
[-C--:B---3--:R-:W-:Y:S02]  /*8490*/  @!P2 LEA R8, P0, R18, R11.reuse, 0x1 ;  /* 0x0000000b1208a211 */ /* 0x088fe400078008ff */
[----:B------:R-:W-:Y:S02]  /*84a0*/  @!P3 LEA R10, P1, R22, R11, 0x1 ;  /* 0x0000000b160ab211 */ /* 0x000fe400078208ff */
[-C--:B0-----:R-:W-:Y:S02]  /*84b0*/  @!P2 LEA.HI.X R9, R18, R3.reuse, R229, 0x1, P0 ;  /* 0x000000031209a211 */ /* 0x081fe400000f0ce5 */
[----:B------:R-:W-:-:S03]  /*84c0*/  @!P3 LEA.HI.X R11, R22, R3, R228, 0x1, P1 ;  /* 0x00000003160bb211 */ /* 0x000fc600008f0ce4 */
[----:B------:R0:W-:Y:S04]  /*84d0*/  @!P2 ST.E.128 desc[UR40][R8.64], R24 ;  /* 0x000000180800a985 */ /* 0x0001e8000c101d28 */
[----:B------:R0:W-:Y:S02]  /*84e0*/  @!P3 ST.E.128 desc[UR40][R10.64], R40 ;  /* 0x000000280a00b985 */ /* 0x0001e4000c101d28 */
.L_x_206:
[----:B------:R-:W-:Y:S05]  /*84f0*/  BSYNC B1 ;  /* 0x0000000000017941 */ /* 0x000fea0003800000 */
.L_x_205:
[----:B0-----:R-:W-:Y:S01]  /*8500*/  VIADD R3, R51, 0x60 ;  /* 0x0000006033037836 */ /* 0x001fe20000000000 */
[----:B-1--4-:R-:W0:Y:S04]  /*8510*/  SHFL.IDX PT, R17, R17, 0x3, 0x181f ;  /* 0x00781f0011117f89 */ /* 0x012e2800000e0000 */
[----:B------:R-:W-:Y:S01]  /*8520*/  ISETP.GE.AND P0, PT, R3, R4, PT ;  /* 0x000000040300720c */ /* 0x000fe20003f06270 */
[----:B---3--:R1:W3:-:S12]  /*8530*/  SHFL.IDX PT, R11, R0, 0x3, 0x181f ;  /* 0x00781f00000b7f89 */ /* 0x0082d800000e0000 */
[----:B-1----:R-:W-:Y:S05]  /*8540*/  @P0 BRA `(.L_x_207) ;  /* 0x0000001400e00947 */ /* 0x002fea0003800000 */
[----:B------:R-:W-:Y:S02]  /*8550*/  ULDC UR4, c[0x0][0xac8] ;  /* 0x0002b20000047ab9 */ /* 0x000fe40000000800 */
[----:B------:R-:W-:-:S13]  /*8560*/  ISETP.GE.AND P1, PT, R18, UR4, PT ;  /* 0x0000000412007c0c */ /* 0x000fda000bf26270 */
[----:B---3--:R-:W-:-:S04]  /*8570*/  @!P1 LEA R8, P0, R18, R11, 0x1 ;  /* 0x0000000b12089211 */ /* 0x008fc800078008ff */
[----:B0-----:R-:W-:Y:S02]  /*8580*/  @!P1 LEA.HI.X R9, R18, R17, R229, 0x1, P0 ;  /* 0x0000001112099211 */ /* 0x001fe400000f0ce5 */
[----:B------:R-:W-:-:S03]  /*8590*/  ISETP.GE.AND P0, PT, R22, UR4, PT ;  /* 0x0000000416007c0c */ /* 0x000fc6000bf06270 */
[----:B------:R0:W-:Y:S10]  /*85a0*/  @!P1 ST.E.128 desc[UR40][R8.64], R28 ;  /* 0x0000001c08009985 */ /* 0x0001f4000c101d28 */
[----:B------:R-:W-:Y:S05]  /*85b0*/  @P0 BRA `(.L_x_207) ;  /* 0x0000001400c40947 */ /* 0x000fea0003800000 */
[----:B0-----:R-:W-:-:S04]  /*85c0*/  LEA R8, P0, R22, R11, 0x1 ;  /* 0x0000000b16087211 */ /* 0x001fc800078008ff */
[----:B------:R-:W-:-:S05]  /*85d0*/  LEA.HI.X R9, R22, R17, R228, 0x1, P0 ;  /* 0x0000001116097211 */ /* 0x000fca00000f0ce4 */
[----:B------:R0:W-:Y:S01]  /*85e0*/  ST.E.128 desc[UR40][R8.64], R44 ;  /* 0x0000002c08007985 */ /* 0x0001e2000c101d28 */
[----:B------:R-:W-:Y:S05]  /*85f0*/  BRA `(.L_x_207) ;  /* 0x0000001400b47947 */ /* 0x000fea0003800000 */
.L_x_200:
[----:B0-----:R-:W0:Y:S01]  /*8600*/  @P4 LDC R10, c[0x0][0xbec] ;  /* 0x0002fb00ff0a4b82 */ /* 0x001e220000000800 */
[----:B------:R-:W-:Y:S01]  /*8610*/  ULDC.64 UR4, c[0x0][0xb08] ;  /* 0x0002c20000047ab9 */ /* 0x000fe20000000a00 */
[----:B------:R-:W-:Y:S01]  /*8620*/  SHF.R.S32.HI R0, RZ, 0x1f, R23 ;  /* 0x0000001fff007819 */ /* 0x000fe20000011417 */
[----:B------:R-:W-:Y:S01]  /*8630*/  IMAD R11, R106, UR4, RZ ;  /* 0x000000046a0b7c24 */ /* 0x000fe2000f8e02ff */
[----:B------:R-:W-:Y:S01]  /*8640*/  ULDC.64 UR6, c[0x0][0xb30] ;  /* 0x0002cc0000067ab9 */ /* 0x000fe20000000a00 */
[C---:B------:R-:W-:Y:S01]  /*8650*/  IMAD.WIDE.U32 R8, R94.reuse, UR4, RZ ;  /* 0x000000045e087c25 */ /* 0x040fe2000f8e00ff */
[----:B------:R-:W-:Y:S01]  /*8660*/  ISETP.GE.AND P0, PT, R25, R4, PT ;  /* 0x000000041900720c */ /* 0x000fe20003f06270 */
[----:B------:R-:W-:Y:S01]  /*8670*/  BSSY B1, `(.L_x_208) ;  /* 0x0000068000017945 */ /* 0x000fe20003800000 */
[----:B------:R-:W1:Y:S01]  /*8680*/  @P4 LDC R15, c[0x0][0xbf0] ;  /* 0x0002fc00ff0f4b82 */ /* 0x000e620000000800 */
[----:B------:R-:W-:Y:S01]  /*8690*/  IMAD R11, R94, UR5, R11 ;  /* 0x000000055e0b7c24 */ /* 0x000fe2000f8e020b */
[----:B------:R-:W-:-:S03]  /*86a0*/  ULDC.64 UR4, c[0x0][0xb38] ;  /* 0x0002ce0000047ab9 */ /* 0x000fc60000000a00 */
[----:B------:R-:W-:Y:S02]  /*86b0*/  IMAD.IADD R9, R9, 0x1, R11 ;  /* 0x0000000109097824 */ /* 0x000fe400078e020b */
[----:B------:R-:W-:Y:S02]  /*86c0*/  IMAD.MOV.U32 R11, RZ, RZ, R37 ;  /* 0x000000ffff0b7224 */ /* 0x000fe400078e0025 */
[----:B------:R-:W-:-:S04]  /*86d0*/  IMAD.WIDE.U32 R8, R185, UR4, R8 ;  /* 0x00000004b9087c25 */ /* 0x000fc8000f8e0008 */
[----:B------:R-:W-:Y:S01]  /*86e0*/  IMAD R9, R185, UR5, R9 ;  /* 0x00000005b9097c24 */ /* 0x000fe2000f8e0209 */
[----:B------:R-:W-:Y:S02]  /*86f0*/  ULDC.64 UR4, c[0x0][0xb40] ;  /* 0x0002d00000047ab9 */ /* 0x000fe40000000a00 */
[----:B------:R-:W-:Y:S02]  /*8700*/  IMAD R0, R0, UR4, RZ ;  /* 0x0000000400007c24 */ /* 0x000fe4000f8e02ff */
[----:B0-----:R-:W-:-:S04]  /*8710*/  @P4 IMAD.HI.U32 R10, R37, R10, RZ ;  /* 0x0000000a250a4227 */ /* 0x001fc800078e00ff */
[C---:B------:R-:W-:Y:S02]  /*8720*/  IMAD R13, R23.reuse, UR5, R0 ;  /* 0x00000005170d7c24 */ /* 0x040fe4000f8e0200 */
[----:B------:R-:W-:Y:S01]  /*8730*/  IMAD.WIDE.U32 R8, R23, UR4, R8 ;  /* 0x0000000417087c25 */ /* 0x000fe2000f8e0008 */
[----:B-1----:R-:W-:Y:S01]  /*8740*/  @P4 SHF.R.U32.HI R11, RZ, R15, R10 ;  /* 0x0000000fff0b4219 */ /* 0x002fe2000001160a */
[----:B------:R-:W-:Y:S02]  /*8750*/  ULDC.64 UR4, c[0x0][0xb48] ;  /* 0x0002d20000047ab9 */ /* 0x000fe40000000a00 */
[----:B------:R-:W-:Y:S01]  /*8760*/  IMAD.IADD R9, R9, 0x1, R13 ;  /* 0x0000000109097824 */ /* 0x000fe200078e020d */
[--C-:B------:R-:W-:Y:S01]  /*8770*/  SHF.R.S32.HI R0, RZ, 0x1f, R11.reuse ;  /* 0x0000001fff007819 */ /* 0x100fe2000001140b */
[----:B------:R-:W-:Y:S02]  /*8780*/  IMAD.MOV R10, RZ, RZ, -R11 ;  /* 0x000000ffff0a7224 */ /* 0x000fe400078e0a0b */
[----:B------:R-:W-:-:S04]  /*8790*/  IMAD.WIDE.U32 R8, R204, UR4, R8 ;  /* 0x00000004cc087c25 */ /* 0x000fc8000f8e0008 */
[----:B------:R-:W-:Y:S02]  /*87a0*/  IMAD R17, R17, R10, R37 ;  /* 0x0000000a11117224 */ /* 0x000fe400078e0225 */
[----:B------:R-:W-:Y:S02]  /*87b0*/  IMAD R0, R0, UR6, RZ ;  /* 0x0000000600007c24 */ /* 0x000fe4000f8e02ff */
[----:B------:R-:W-:Y:S01]  /*87c0*/  IMAD R9, R204, UR5, R9 ;  /* 0x00000005cc097c24 */ /* 0x000fe2000f8e0209 */
[----:B------:R-:W-:Y:S01]  /*87d0*/  ULDC.64 UR4, c[0x0][0xb28] ;  /* 0x0002ca0000047ab9 */ /* 0x000fe20000000a00 */
[C---:B------:R-:W-:Y:S01]  /*87e0*/  IMAD R13, R11.reuse, UR7, R0 ;  /* 0x000000070b0d7c24 */ /* 0x040fe2000f8e0200 */
[----:B------:R-:W-:Y:S01]  /*87f0*/  SHF.R.S32.HI R0, RZ, 0x1f, R17 ;  /* 0x0000001fff007819 */ /* 0x000fe20000011411 */
[----:B------:R-:W-:-:S04]  /*8800*/  IMAD.WIDE.U32 R8, R11, UR6, R8 ;  /* 0x000000060b087c25 */ /* 0x000fc8000f8e0008 */
[----:B------:R-:W-:Y:S02]  /*8810*/  IMAD R0, R0, UR4, RZ ;  /* 0x0000000400007c24 */ /* 0x000fe4000f8e02ff */
[----:B------:R-:W-:Y:S02]  /*8820*/  IMAD.IADD R9, R9, 0x1, R13 ;  /* 0x0000000109097824 */ /* 0x000fe400078e020d */
[C---:B------:R-:W-:Y:S02]  /*8830*/  IMAD R11, R17.reuse, UR5, R0 ;  /* 0x00000005110b7c24 */ /* 0x040fe4000f8e0200 */
[----:B------:R-:W-:Y:S01]  /*8840*/  IMAD.WIDE.U32 R8, R17, UR4, R8 ;  /* 0x0000000411087c25 */ /* 0x000fe2000f8e0008 */
[----:B------:R-:W-:-:S03]  /*8850*/  ULDC.64 UR4, c[0x0][0xb00] ;  /* 0x0002c00000047ab9 */ /* 0x000fc60000000a00 */
[----:B------:R-:W-:Y:S01]  /*8860*/  VIADD R10, R3, 0x34820 ;  /* 0x00034820030a7836 */ /* 0x000fe20000000000 */
[----:B------:R-:W-:Y:S01]  /*8870*/  LEA R0, P1, R8, UR4, 0x2 ;  /* 0x0000000408007c11 */ /* 0x000fe2000f8210ff */
[----:B------:R-:W-:-:S03]  /*8880*/  IMAD.IADD R3, R9, 0x1, R11 ;  /* 0x0000000109037824 */ /* 0x000fc600078e020b */
[----:B------:R-:W-:Y:S02]  /*8890*/  PRMT R10, RZ, 0x654, R10 ;  /* 0x00000654ff0a7816 */ /* 0x000fe4000000000a */
[----:B------:R-:W-:Y:S02]  /*88a0*/  LEA.HI.X R3, R8, UR5, R3, 0x2, P1 ;  /* 0x0000000508037c11 */ /* 0x000fe400088f1403 */
[----:B------:R0:W-:Y:S03]  /*88b0*/  SYNCS.ARRIVE.TRANS64.RED.A1T0 RZ, [R10+URZ], RZ ;  /* 0x000000ff0aff79a7 */ /* 0x0001e6000810043f */
[----:B------:R1:W2:Y:S04]  /*88c0*/  SHFL.IDX PT, R11, R3, RZ, 0x1c1f ;  /* 0x001c1fff030b7589 */ /* 0x0002a800000e0000 */
[----:B0-----:R1:W0:Y:S01]  /*88d0*/  SHFL.IDX PT, R10, R0, RZ, 0x1c1f ;  /* 0x001c1fff000a7589 */ /* 0x00122200000e0000 */
[----:B------:R-:W-:Y:S05]  /*88e0*/  @P0 BRA `(.L_x_209) ;  /* 0x0000000400000947 */ /* 0x000fea0003800000 */
[----:B------:R-:W-:Y:S02]  /*88f0*/  ULDC UR4, c[0x0][0xac8] ;  /* 0x0002b20000047ab9 */ /* 0x000fe40000000800 */
[----:B------:R-:W-:Y:S02]  /*8900*/  ISETP.GE.AND P3, PT, R205, UR4, PT ;  /* 0x00000004cd007c0c */ /* 0x000fe4000bf66270 */
[----:B------:R-:W-:Y:S02]  /*8910*/  ISETP.GE.AND P2, PT, R203, UR4, PT ;  /* 0x00000004cb007c0c */ /* 0x000fe4000bf46270 */
[----:B------:R-:W-:Y:S02]  /*8920*/  ISETP.GE.AND P1, PT, R202, UR4, PT ;  /* 0x00000004ca007c0c */ /* 0x000fe4000bf26270 */
[----:B------:R-:W-:Y:S02]  /*8930*/  ISETP.GE.AND P0, PT, R201, UR4, PT ;  /* 0x00000004c9007c0c */ /* 0x000fe4000bf06270 */
[----:B------:R-:W-:-:S05]  /*8940*/  ISETP.GE.AND P4, PT, R199, UR4, PT ;  /* 0x00000004c7007c0c */ /* 0x000fca000bf86270 */
[----:B0-2---:R-:W-:Y:S02]  /*8950*/  @!P3 IMAD.WIDE R8, R205, 0x4, R10 ;  /* 0x00000004cd08b825 */ /* 0x005fe400078e020a */
[CC--:B------:R-:W-:Y:S02]  /*8960*/  @!P2 LEA R12, P6, R203.reuse, R10.reuse, 0x2 ;  /* 0x0000000acb0ca211 */ /* 0x0c0fe400078c10ff */
[-C--:B------:R-:W-:Y:S01]  /*8970*/  @!P1 LEA R14, P5, R202, R10.reuse, 0x2 ;  /* 0x0000000aca0e9211 */ /* 0x080fe200078a10ff */
[----:B------:R0:W-:Y:S01]  /*8980*/  @!P3 ST.E.64 desc[UR40][R8.64], R20 ;  /* 0x000000140800b985 */ /* 0x0001e2000c101b28 */
[----:B------:R-:W-:Y:S02]  /*8990*/  ISETP.GE.AND P3, PT, R200, UR4, PT ;  /* 0x00000004c8007c0c */ /* 0x000fe4000bf66270 */
[----:B------:R-:W-:Y:S02]  /*89a0*/  @!P2 LEA.HI.X R13, R203, R11, R223, 0x2, P6 ;  /* 0x0000000bcb0da211 */ /* 0x000fe400030f14df */
[----:B------:R-:W-:-:S02]  /*89b0*/  @!P0 LEA R24, P6, R201, R10, 0x2 ;  /* 0x0000000ac9188211 */ /* 0x000fc400078c10ff */
[-C--:B------:R-:W-:Y:S01]  /*89c0*/  @!P1 LEA.HI.X R15, R202, R11.reuse, R222, 0x2, P5 ;  /* 0x0000000bca0f9211 */ /* 0x080fe200028f14de */
[----:B------:R2:W-:Y:S01]  /*89d0*/  @!P2 ST.E.64 desc[UR40][R12.64], R88 ;  /* 0x000000580c00a985 */ /* 0x0005e2000c101b28 */
[----:B------:R-:W-:Y:S02]  /*89e0*/  ISETP.GE.AND P5, PT, R198, UR4, PT ;  /* 0x00000004c6007c0c */ /* 0x000fe4000bfa6270 */
[----:B------:R-:W-:Y:S01]  /*89f0*/  @!P0 LEA.HI.X R25, R201, R11, R221, 0x2, P6 ;  /* 0x0000000bc9198211 */ /* 0x000fe200030f14dd */
[----:B------:R3:W-:Y:S01]  /*8a00*/  @!P1 ST.E.64 desc[UR40][R14.64], R90 ;  /* 0x0000005a0e009985 */ /* 0x0007e2000c101b28 */
[----:B------:R-:W-:Y:S02]  /*8a10*/  ISETP.GE.AND P2, PT, R197, UR4, PT ;  /* 0x00000004c5007c0c */ /* 0x000fe4000bf46270 */
[-C--:B0-----:R-:W-:Y:S01]  /*8a20*/  @!P3 LEA R8, P6, R200, R10.reuse, 0x2 ;  /* 0x0000000ac808b211 */ /* 0x081fe200078c10ff */
[----:B------:R0:W-:Y:S01]  /*8a30*/  @!P0 ST.E.64 desc[UR40][R24.64], R92 ;  /* 0x0000005c18008985 */ /* 0x0001e2000c101b28 */
[----:B------:R-:W-:-:S02]  /*8a40*/  @!P4 LEA R20, P0, R199, R10, 0x2 ;  /* 0x0000000ac714c211 */ /* 0x000fc400078010ff */
[----:B------:R-:W-:Y:S02]  /*8a50*/  ISETP.GE.AND P1, PT, R196, UR4, PT ;  /* 0x00000004c4007c0c */ /* 0x000fe4000bf26270 */
[-C--:B------:R-:W-:Y:S02]  /*8a60*/  @!P4 LEA.HI.X R21, R199, R11.reuse, R219, 0x2, P0 ;  /* 0x0000000bc715c211 */ /* 0x080fe400000f14db */
[----:B------:R-:W-:Y:S02]  /*8a70*/  @!P3 LEA.HI.X R9, R200, R11, R220, 0x2, P6 ;  /* 0x0000000bc809b211 */ /* 0x000fe400030f14dc */
[----:B------:R-:W-:Y:S02]  /*8a80*/  ISETP.GE.AND P0, PT, R195, UR4, PT ;  /* 0x00000004c3007c0c */ /* 0x000fe4000bf06270 */
[----:B------:R-:W-:Y:S01]  /*8a90*/  @!P5 LEA R26, P6, R198, R10, 0x2 ;  /* 0x0000000ac61ad211 */ /* 0x000fe200078c10ff */
[----:B------:R4:W-:Y:S01]  /*8aa0*/  @!P3 ST.E.64 desc[UR40][R8.64], R40 ;  /* 0x000000280800b985 */ /* 0x0009e2000c101b28 */
[----:B------:R-:W-:-:S02]  /*8ab0*/  ISETP.GE.AND P3, PT, R194, UR4, PT ;  /* 0x00000004c2007c0c */ /* 0x000fc4000bf66270 */
[----:B------:R-:W-:Y:S01]  /*8ac0*/  @!P5 LEA.HI.X R27, R198, R11, R218, 0x2, P6 ;  /* 0x0000000bc61bd211 */ /* 0x000fe200030f14da */
[----:B------:R5:W-:Y:S01]  /*8ad0*/  @!P4 ST.E.64 desc[UR40][R20.64], R44 ;  /* 0x0000002c1400c985 */ /* 0x000be2000c101b28 */
[----:B--2---:R-:W-:-:S03]  /*8ae0*/  @!P2 LEA R12, P4, R197, R10, 0x2 ;  /* 0x0000000ac50ca211 */ /* 0x004fc600078810ff */
[----:B------:R-:W-:Y:S01]  /*8af0*/  @!P5 ST.E.64 desc[UR40][R26.64], R48 ;  /* 0x000000301a00d985 */ /* 0x000fe2000c101b28 */
[CC--:B---3--:R-:W-:Y:S02]  /*8b00*/  @!P1 LEA R14, P5, R196.reuse, R10.reuse, 0x2 ;  /* 0x0000000ac40e9211 */ /* 0x0c8fe400078a10ff */
[-C--:B------:R-:W-:Y:S02]  /*8b10*/  @!P2 LEA.HI.X R13, R197, R11.reuse, R217, 0x2, P4 ;  /* 0x0000000bc50da211 */ /* 0x080fe400020f14d9 */
[----:B0-----:R-:W-:Y:S02]  /*8b20*/  @!P0 LEA R24, P6, R195, R10, 0x2 ;  /* 0x0000000ac3188211 */ /* 0x001fe400078c10ff */
[----:B------:R-:W-:Y:S01]  /*8b30*/  ISETP.GE.AND P4, PT, R193, UR4, PT ;  /* 0x00000004c1007c0c */ /* 0x000fe2000bf86270 */
[----:B------:R0:W-:Y:S01]  /*8b40*/  @!P2 ST.E.64 desc[UR40][R12.64], R52 ;  /* 0x000000340c00a985 */ /* 0x0001e2000c101b28 */
[-C--:B------:R-:W-:Y:S02]  /*8b50*/  @!P1 LEA.HI.X R15, R196, R11.reuse, R216, 0x2, P5 ;  /* 0x0000000bc40f9211 */ /* 0x080fe400028f14d8 */
[----:B------:R-:W-:-:S02]  /*8b60*/  @!P0 LEA.HI.X R25, R195, R11, R215, 0x2, P6 ;  /* 0x0000000bc3198211 */ /* 0x000fc400030f14d7 */
[----:B------:R-:W-:Y:S01]  /*8b70*/  ISETP.GE.AND P2, PT, R192, UR4, PT ;  /* 0x00000004c0007c0c */ /* 0x000fe2000bf46270 */
[----:B------:R2:W-:Y:S01]  /*8b80*/  @!P1 ST.E.64 desc[UR40][R14.64], R56 ;  /* 0x000000380e009985 */ /* 0x0005e2000c101b28 */
[----:B----4-:R-:W-:Y:S02]  /*8b90*/  @!P3 LEA R8, P5, R194, R10, 0x2 ;  /* 0x0000000ac208b211 */ /* 0x010fe400078a10ff */
[----:B------:R-:W-:Y:S01]  /*8ba0*/  ISETP.GE.AND P1, PT, R191, UR4, PT ;  /* 0x00000004bf007c0c */ /* 0x000fe2000bf26270 */
[----:B------:R3:W-:Y:S01]  /*8bb0*/  @!P0 ST.E.64 desc[UR40][R24.64], R60 ;  /* 0x0000003c18008985 */ /* 0x0007e2000c101b28 */
[----:B------:R-:W-:Y:S02]  /*8bc0*/  ISETP.GE.AND P0, PT, R190, UR4, PT ;  /* 0x00000004be007c0c */ /* 0x000fe4000bf06270 */
[----:B------:R-:W-:Y:S02]  /*8bd0*/  @!P3 LEA.HI.X R9, R194, R11, R214, 0x2, P5 ;  /* 0x0000000bc209b211 */ /* 0x000fe400028f14d6 */
[----:B------:R-:W-:-:S02]  /*8be0*/  ISETP.GE.AND P5, PT, R189, UR4, PT ;  /* 0x00000004bd007c0c */ /* 0x000fc4000bfa6270 */
[CC--:B-----5:R-:W-:Y:S01]  /*8bf0*/  @!P4 LEA R20, P6, R193.reuse, R10.reuse, 0x2 ;  /* 0x0000000ac114c211 */ /* 0x0e0fe200078c10ff */
[----:B------:R4:W-:Y:S01]  /*8c00*/  @!P3 ST.E.64 desc[UR40][R8.64], R64 ;  /* 0x000000400800b985 */ /* 0x0009e2000c101b28 */
[CC--:B0-----:R-:W-:Y:S02]  /*8c10*/  @!P2 LEA R12, P3, R192.reuse, R10.reuse, 0x2 ;  /* 0x0000000ac00ca211 */ /* 0x0c1fe400078610ff */
[-C--:B------:R-:W-:Y:S02]  /*8c20*/  @!P4 LEA.HI.X R21, R193, R11.reuse, R213, 0x2, P6 ;  /* 0x0000000bc115c211 */ /* 0x080fe400030f14d5 */
[-C--:B--2---:R-:W-:Y:S02]  /*8c30*/  @!P1 LEA R14, P6, R191, R10.reuse, 0x2 ;  /* 0x0000000abf0e9211 */ /* 0x084fe400078c10ff */
[----:B------:R-:W-:Y:S01]  /*8c40*/  @!P2 LEA.HI.X R13, R192, R11, R212, 0x2, P3 ;  /* 0x0000000bc00da211 */ /* 0x000fe200018f14d4 */
[----:B------:R4:W-:Y:S01]  /*8c50*/  @!P4 ST.E.64 desc[UR40][R20.64], R68 ;  /* 0x000000441400c985 */ /* 0x0009e2000c101b28 */
[----:B---3--:R-:W-:-:S02]  /*8c60*/  @!P0 LEA R24, P4, R190, R10, 0x2 ;  /* 0x0000000abe188211 */ /* 0x008fc400078810ff */
[----:B------:R-:W-:Y:S01]  /*8c70*/  @!P5 LEA R10, P3, R189, R10, 0x2 ;  /* 0x0000000abd0ad211 */ /* 0x000fe200078610ff */
[----:B------:R4:W-:Y:S01]  /*8c80*/  @!P2 ST.E.64 desc[UR40][R12.64], R72 ;  /* 0x000000480c00a985 */ /* 0x0009e2000c101b28 */
[-C--:B------:R-:W-:Y:S02]  /*8c90*/  @!P1 LEA.HI.X R15, R191, R11.reuse, R211, 0x2, P6 ;  /* 0x0000000bbf0f9211 */ /* 0x080fe400030f14d3 */
[-C--:B------:R-:W-:Y:S02]  /*8ca0*/  @!P0 LEA.HI.X R25, R190, R11.reuse, R210, 0x2, P4 ;  /* 0x0000000bbe198211 */ /* 0x080fe400020f14d2 */
[----:B------:R-:W-:Y:S01]  /*8cb0*/  @!P5 LEA.HI.X R11, R189, R11, R209, 0x2, P3 ;  /* 0x0000000bbd0bd211 */ /* 0x000fe200018f14d1 */
[----:B------:R4:W-:Y:S04]  /*8cc0*/  @!P1 ST.E.64 desc[UR40][R14.64], R76 ;  /* 0x0000004c0e009985 */ /* 0x0009e8000c101b28 */
[----:B------:R4:W-:Y:S04]  /*8cd0*/  @!P0 ST.E.64 desc[UR40][R24.64], R80 ;  /* 0x0000005018008985 */ /* 0x0009e8000c101b28 */
[----:B------:R4:W-:Y:S02]  /*8ce0*/  @!P5 ST.E.64 desc[UR40][R10.64], R84 ;  /* 0x000000540a00d985 */ /* 0x0009e4000c101b28 */
.L_x_209:
[----:B------:R-:W-:Y:S05]  /*8cf0*/  BSYNC B1 ;  /* 0x0000000000017941 */ /* 0x000fea0003800000 */
.L_x_208:
[----:B------:R-:W-:Y:S01]  /*8d00*/  ISETP.GE.AND P0, PT, R29, R4, PT ;  /* 0x000000041d00720c */ /* 0x000fe20003f06270 */
[----:B--2-4-:R2:W3:Y:S04]  /*8d10*/  SHFL.IDX PT, R11, R3, 0x1, 0x1c1f ;  /* 0x003c1f00030b7f89 */ /* 0x0144e800000e0000 */
[----:B0-----:R2:W0:Y:S08]  /*8d20*/  SHFL.IDX PT, R10, R0, 0x1, 0x1c1f ;  /* 0x003c1f00000a7f89 */ /* 0x00143000000e0000 */
[----:B--2---:R-:W-:Y:S05]  /*8d30*/  @P0 BRA `(.L_x_207) ;  /* 0x0000000c00e40947 */ /* 0x004fea0003800000 */
[----:B------:R-:W-:Y:S02]  /*8d40*/  ULDC UR4, c[0x0][0xac8] ;  /* 0x0002b20000047ab9 */ /* 0x000fe40000000800 */
[----:B------:R-:W-:Y:S02]  /*8d50*/  ISETP.GE.AND P1, PT, R203, UR4, PT ;  /* 0x00000004cb007c0c */ /* 0x000fe4000bf26270 */
[----:B------:R-:W-:Y:S02]  /*8d60*/  ISETP.GE.AND P0, PT, R202, UR4, PT ;  /* 0x00000004ca007c0c */ /* 0x000fe4000bf06270 */
[----:B------:R-:W-:Y:S02]  /*8d70*/  ISETP.GE.AND P2, PT, R205, UR4, PT ;  /* 0x00000004cd007c0c */ /* 0x000fe4000bf46270 */
[----:B------:R-:W-:Y:S02]  /*8d80*/  ISETP.GE.AND P4, PT, R200, UR4, PT ;  /* 0x00000004c8007c0c */ /* 0x000fe4000bf86270 */
[----:B------:R-:W-:-:S05]  /*8d90*/  ISETP.GE.AND P3, PT, R201, UR4, PT ;  /* 0x00000004c9007c0c */ /* 0x000fca000bf66270 */
[CC--:B0-----:R-:W-:Y:S02]  /*8da0*/  @!P1 LEA R12, P5, R203.reuse, R10.reuse, 0x2 ;  /* 0x0000000acb0c9211 */ /* 0x0c1fe400078a10ff */
[CC--:B------:R-:W-:Y:S02]  /*8db0*/  @!P0 LEA R14, P6, R202.reuse, R10.reuse, 0x2 ;  /* 0x0000000aca0e8211 */ /* 0x0c0fe400078c10ff */
[-C--:B---3--:R-:W-:Y:S01]  /*8dc0*/  @!P1 LEA.HI.X R13, R203, R11.reuse, R223, 0x2, P5 ;  /* 0x0000000bcb0d9211 */ /* 0x088fe200028f14df */
[----:B------:R-:W-:Y:S01]  /*8dd0*/  @!P2 IMAD.WIDE R8, R205, 0x4, R10 ;  /* 0x00000004cd08a825 */ /* 0x000fe200078e020a */
[----:B------:R-:W-:Y:S02]  /*8de0*/  ISETP.GE.AND P5, PT, R199, UR4, PT ;  /* 0x00000004c7007c0c */ /* 0x000fe4000bfa6270 */
[----:B------:R-:W-:Y:S02]  /*8df0*/  @!P0 LEA.HI.X R15, R202, R11, R222, 0x2, P6 ;  /* 0x0000000bca0f8211 */ /* 0x000fe400030f14de */
[----:B------:R0:W-:Y:S01]  /*8e00*/  @!P2 ST.E.64 desc[UR40][R8.64], R96 ;  /* 0x000000600800a985 */ /* 0x0001e2000c101b28 */
[----:B------:R-:W-:-:S02]  /*8e10*/  @!P4 LEA R24, P2, R200, R10, 0x2 ;  /* 0x0000000ac818c211 */ /* 0x000fc400078410ff */
[----:B------:R-:W-:Y:S01]  /*8e20*/  @!P3 LEA R20, P6, R201, R10, 0x2 ;  /* 0x0000000ac914b211 */ /* 0x000fe200078c10ff */
[----:B------:R-:W-:Y:S01]  /*8e30*/  @!P1 ST.E.64 desc[UR40][R12.64], R98 ;  /* 0x000000620c009985 */ /* 0x000fe2000c101b28 */
[----:B------:R-:W-:Y:S02]  /*8e40*/  ISETP.GE.AND P1, PT, R197, UR4, PT ;  /* 0x00000004c5007c0c */ /* 0x000fe4000bf26270 */
[-C--:B------:R-:W-:Y:S01]  /*8e50*/  @!P4 LEA.HI.X R25, R200, R11.reuse, R220, 0x2, P2 ;  /* 0x0000000bc819c211 */ /* 0x080fe200010f14dc */
[----:B------:R2:W-:Y:S01]  /*8e60*/  @!P0 ST.E.64 desc[UR40][R14.64], R100 ;  /* 0x000000640e008985 */ /* 0x0005e2000c101b28 */
[----:B------:R-:W-:Y:S02]  /*8e70*/  ISETP.GE.AND P0, PT, R198, UR4, PT ;  /* 0x00000004c6007c0c */ /* 0x000fe4000bf06270 */
[----:B------:R-:W-:Y:S02]  /*8e80*/  ISETP.GE.AND P2, PT, R196, UR4, PT ;  /* 0x00000004c4007c0c */ /* 0x000fe4000bf46270 */
[----:B------:R-:W-:-:S02]  /*8e90*/  @!P3 LEA.HI.X R21, R201, R11, R221, 0x2, P6 ;  /* 0x0000000bc915b211 */ /* 0x000fc400030f14dd */
[----:B------:R-:W-:-:S03]  /*8ea0*/  @!P5 LEA R26, P6, R199, R10, 0x2 ;  /* 0x0000000ac71ad211 */ /* 0x000fc600078c10ff */
[----:B------:R3:W-:Y:S01]  /*8eb0*/  @!P3 ST.E.64 desc[UR40][R20.64], R102 ;  /* 0x000000661400b985 */ /* 0x0007e2000c101b28 */
[-C--:B------:R-:W-:Y:S02]  /*8ec0*/  @!P5 LEA.HI.X R27, R199, R11.reuse, R219, 0x2, P6 ;  /* 0x0000000bc71bd211 */ /* 0x080fe400030f14db */
[----:B------:R-:W-:Y:S01]  /*8ed0*/  ISETP.GE.AND P3, PT, R195, UR4, PT ;  /* 0x00000004c3007c0c */ /* 0x000fe2000bf66270 */
[----:B------:R4:W-:Y:S01]  /*8ee0*/  @!P4 ST.E.64 desc[UR40][R24.64], R42 ;  /* 0x0000002a1800c985 */ /* 0x0009e2000c101b28 */
[-C--:B0-----:R-:W-:Y:S02]  /*8ef0*/  @!P0 LEA R8, P4, R198, R10.reuse, 0x2 ;  /* 0x0000000ac6088211 */ /* 0x081fe400078810ff */
[-C--:B--2---:R-:W-:Y:S01]  /*8f00*/  @!P2 LEA R14, P6, R196, R10.reuse, 0x2 ;  /* 0x0000000ac40ea211 */ /* 0x084fe200078c10ff */
[----:B------:R-:W-:Y:S01]  /*8f10*/  @!P5 ST.E.64 desc[UR40][R26.64], R46 ;  /* 0x0000002e1a00d985 */ /* 0x000fe2000c101b28 */
[----:B------:R-:W-:Y:S02]  /*8f20*/  @!P1 LEA R12, P5, R197, R10, 0x2 ;  /* 0x0000000ac50c9211 */ /* 0x000fe400078a10ff */
[----:B------:R-:W-:-:S02]  /*8f30*/  @!P0 LEA.HI.X R9, R198, R11, R218, 0x2, P4 ;  /* 0x0000000bc6098211 */ /* 0x000fc400020f14da */
[-C--:B------:R-:W-:Y:S02]  /*8f40*/  @!P1 LEA.HI.X R13, R197, R11.reuse, R217, 0x2, P5 ;  /* 0x0000000bc50d9211 */ /* 0x080fe400028f14d9 */
[----:B------:R-:W-:Y:S01]  /*8f50*/  ISETP.GE.AND P4, PT, R194, UR4, PT ;  /* 0x00000004c2007c0c */ /* 0x000fe2000bf86270 */
[----:B------:R-:W-:Y:S01]  /*8f60*/  @!P0 ST.E.64 desc[UR40][R8.64], R50 ;  /* 0x0000003208008985 */ /* 0x000fe2000c101b28 */
[----:B------:R-:W-:Y:S02]  /*8f70*/  @!P2 LEA.HI.X R15, R196, R11, R216, 0x2, P6 ;  /* 0x0000000bc40fa211 */ /* 0x000fe400030f14d8 */
[----:B---3--:R-:W-:Y:S01]  /*8f80*/  @!P3 LEA R20, P5, R195, R10, 0x2 ;  /* 0x0000000ac314b211 */ /* 0x008fe200078a10ff */
[----:B------:R0:W-:Y:S01]  /*8f90*/  @!P1 ST.E.64 desc[UR40][R12.64], R54 ;  /* 0x000000360c009985 */ /* 0x0001e2000c101b28 */
[----:B------:R-:W-:Y:S02]  /*8fa0*/  ISETP.GE.AND P1, PT, R192, UR4, PT ;  /* 0x00000004c0007c0c */ /* 0x000fe4000bf26270 */
[----:B------:R-:W-:Y:S01]  /*8fb0*/  ISETP.GE.AND P0, PT, R191, UR4, PT ;  /* 0x00000004bf007c0c */ /* 0x000fe2000bf06270 */
[----:B------:R2:W-:Y:S01]  /*8fc0*/  @!P2 ST.E.64 desc[UR40][R14.64], R58 ;  /* 0x0000003a0e00a985 */ /* 0x0005e2000c101b28 */
[----:B------:R-:W-:-:S02]  /*8fd0*/  ISETP.GE.AND P2, PT, R193, UR4, PT ;  /* 0x00000004c1007c0c */ /* 0x000fc4000bf46270 */
[-C--:B------:R-:W-:Y:S02]  /*8fe0*/  @!P3 LEA.HI.X R21, R195, R11.reuse, R215, 0x2, P5 ;  /* 0x0000000bc315b211 */ /* 0x080fe400028f14d7 */
[----:B------:R-:W-:Y:S02]  /*8ff0*/  ISETP.GE.AND P5, PT, R190, UR4, PT ;  /* 0x00000004be007c0c */ /* 0x000fe4000bfa6270 */
[CC--:B----4-:R-:W-:Y:S01]  /*9000*/  @!P4 LEA R24, P6, R194.reuse, R10.reuse, 0x2 ;  /* 0x0000000ac218c211 */ /* 0x0d0fe200078c10ff */
[----:B------:R4:W-:Y:S03]  /*9010*/  @!P3 ST.E.64 desc[UR40][R20.64], R62 ;  /* 0x0000003e1400b985 */ /* 0x0009e6000c101b28 */
[----:B------:R-:W-:Y:S02]  /*9020*/  @!P4 LEA.HI.X R25, R194, R11, R214, 0x2, P6 ;  /* 0x0000000bc219c211 */ /* 0x000fe400030f14d6 */
[----:B0-----:R-:W-:-:S02]  /*9030*/  @!P1 LEA R12, P6, R192, R10, 0x2 ;  /* 0x0000000ac00c9211 */ /* 0x001fc400078c10ff */
[-C--:B------:R-:W-:Y:S01]  /*9040*/  @!P2 LEA R8, P3, R193, R10.reuse, 0x2 ;  /* 0x0000000ac108a211 */ /* 0x080fe200078610ff */
[----:B------:R4:W-:Y:S01]  /*9050*/  @!P4 ST.E.64 desc[UR40][R24.64], R66 ;  /* 0x000000421800c985 */ /* 0x0009e2000c101b28 */
[-C--:B--2---:R-:W-:Y:S02]  /*9060*/  @!P0 LEA R14, P4, R191, R10.reuse, 0x2 ;  /* 0x0000000abf0e8211 */ /* 0x084fe400078810ff */
[-C--:B------:R-:W-:Y:S02]  /*9070*/  @!P2 LEA.HI.X R9, R193, R11.reuse, R213, 0x2, P3 ;  /* 0x0000000bc109a211 */ /* 0x080fe400018f14d5 */
[----:B------:R-:W-:Y:S02]  /*9080*/  @!P5 LEA R26, P3, R190, R10, 0x2 ;  /* 0x0000000abe1ad211 */ /* 0x000fe400078610ff */
[-C--:B------:R-:W-:Y:S01]  /*9090*/  @!P1 LEA.HI.X R13, R192, R11.reuse, R212, 0x2, P6 ;  /* 0x0000000bc00d9211 */ /* 0x080fe200030f14d4 */
[----:B------:R4:W-:Y:S01]  /*90a0*/  @!P2 ST.E.64 desc[UR40][R8.64], R70 ;  /* 0x000000460800a985 */ /* 0x0009e2000c101b28 */
[----:B------:R-:W-:-:S02]  /*90b0*/  @!P0 LEA.HI.X R15, R191, R11, R211, 0x2, P4 ;  /* 0x0000000bbf0f8211 */ /* 0x000fc400020f14d3 */
[----:B------:R-:W-:Y:S01]  /*90c0*/  @!P5 LEA.HI.X R27, R190, R11, R210, 0x2, P3 ;  /* 0x0000000bbe1bd211 */ /* 0x000fe200018f14d2 */
[----:B------:R4:W-:Y:S04]  /*90d0*/  @!P1 ST.E.64 desc[UR40][R12.64], R74 ;  /* 0x0000004a0c009985 */ /* 0x0009e8000c101b28 */
[----:B------:R4:W-:Y:S01]  /*90e0*/  @!P0 ST.E.64 desc[UR40][R14.64], R78 ;  /* 0x0000004e0e008985 */ /* 0x0009e2000c101b28 */
[----:B------:R-:W-:-:S03]  /*90f0*/  ISETP.GE.AND P0, PT, R189, UR4, PT ;  /* 0x00000004bd007c0c */ /* 0x000fc6000bf06270 */
[----:B------:R4:W-:Y:S10]  /*9100*/  @!P5 ST.E.64 desc[UR40][R26.64], R82 ;  /* 0x000000521a00d985 */ /* 0x0009f4000c101b28 */
[----:B------:R-:W-:Y:S05]  /*9110*/  @P0 BRA `(.L_x_207) ;  /* 0x0000000800ec0947 */ /* 0x000fea0003800000 */
[----:B----4-:R-:W-:-:S04]  /*9120*/  LEA R8, P0, R189, R10, 0x2 ;  /* 0x0000000abd087211 */ /* 0x010fc800078010ff */
[----:B------:R-:W-:-:S05]  /*9130*/  LEA.HI.X R9, R189, R11, R209, 0x2, P0 ;  /* 0x0000000bbd097211 */ /* 0x000fca00000f14d1 */
[----:B------:R2:W-:Y:S01]  /*9140*/  ST.E.64 desc[UR40][R8.64], R86 ;  /* 0x0000005608007985 */ /* 0x0005e2000c101b28 */
[----:B------:R-:W-:Y:S05]  /*9150*/  BRA `(.L_x_207) ;  /* 0x0000000800dc7947 */ /* 0x000fea0003800000 */
.L_x_198:
[----:B------:R-:W2:Y:S01]  /*9160*/  LDC.64 R10, c[0x0][0xc00] ;  /* 0x00030000ff0a7b82 */ /* 0x000ea20000000a00 */
[----:B------:R-:W-:Y:S01]  /*9170*/  ULDC.64 UR4, c[0x0][0xc08] ;  /* 0x0003020000047ab9 */ /* 0x000fe20000000a00 */
[----:B0-----:R-:W-:Y:S01]  /*9180*/  IMAD.MOV.U32 R3, RZ, RZ, RZ ;  /* 0x000000ffff037224 */ /* 0x001fe200078e00ff */
[----:B------:R-:W-:-:S04]  /*9190*/  ISETP.NE.U32.AND P1, PT, RZ, UR4, PT ;  /* 0x00000004ff007c0c */ /* 0x000fc8000bf25070 */
[----:B------:R-:W-:Y:S01]  /*91a0*/  ISETP.NE.AND.EX P1, PT, RZ, UR5, PT, P1 ;  /* 0x00000005ff007c0c */ /* 0x000fe2000bf25310 */
[----:B------:R-:W0:Y:S01]  /*91b0*/  LDC.64 R8, c[0x0][0xc00] ;  /* 0x00030000ff087b82 */ /* 0x000e220000000a00 */
[----:B--2---:R-:W-:-:S04]  /*91c0*/  ISETP.NE.U32.AND P0, PT, R10, RZ, PT ;  /* 0x000000ff0a00720c */ /* 0x004fc80003f05070 */
[----:B------:R-:W-:Y:S01]  /*91d0*/  ISETP.NE.AND.EX P0, PT, R11, RZ, PT, P0 ;  /* 0x000000ff0b00720c */ /* 0x000fe20003f05300 */
[----:B0-----:R-:W-:-:S06]  /*91e0*/  IMAD.WIDE R10, R23, 0x4, R8 ;  /* 0x00000004170a7825 */ /* 0x001fcc00078e0208 */
[C---:B------:R-:W-:Y:S01]  /*91f0*/  @P1 LEA R8, P2, R23.reuse, UR4, 0x2 ;  /* 0x0000000417081c11 */ /* 0x040fe2000f8410ff */
[----:B------:R-:W-:Y:S02]  /*9200*/  ULDC UR4, c[0x0][0xa88] ;  /* 0x0002a20000047ab9 */ /* 0x000fe40000000800 */
[----:B------:R-:W-:Y:S01]  /*9210*/  IMAD.U32 R0, RZ, RZ, UR4 ;  /* 0x00000004ff007e24 */ /* 0x000fe2000f8e00ff */
[----:B------:R-:W-:Y:S02]  /*9220*/  @P1 LEA.HI.X R9, R23, UR5, R188, 0x2, P2 ;  /* 0x0000000517091c11 */ /* 0x000fe400090f14bc */
[----:B------:R0:W5:Y:S04]  /*9230*/  @P0 LDG.E R3, desc[UR40][R10.64] ;  /* 0x000000280a030981 */ /* 0x000168000c1e1900 */
[----:B------:R0:W5:Y:S01]  /*9240*/  @P1 LDG.E R0, desc[UR40][R8.64] ;  /* 0x0000002808001981 */ /* 0x000162000c1e1900 */
[----:B------:R-:W-:-:S02]  /*9250*/  ISETP.NE.AND P2, PT, R186, RZ, PT ;  /* 0x000000ffba00720c */ /* 0x000fc40003f45270 */
[----:B------:R-:W-:-:S11]  /*9260*/  ISETP.GT.AND P3, PT, R230, 0x7f, PT ;  /* 0x0000007fe600780c */ /* 0x000fd60003f64270 */
[----:B------:R-:W2:Y:S02]  /*9270*/  @!P2 LDC R186, c[0x0][0xad4] ;  /* 0x0002b500ffbaab82 */ /* 0x000ea40000000800 */
[----:B--2---:R-:W-:Y:S01]  /*9280*/  ISETP.GT.AND P2, PT, R186, 0x1, PT ;  /* 0x00000001ba00780c */ /* 0x004fe20003f44270 */
[----:B0-----:R-:W-:-:S12]  /*9290*/  @P1 BRA `(.L_x_210) ;  /* 0x0000000000101947 */ /* 0x001fd80003800000 */
[----:B------:R-:W-:Y:S05]  /*92a0*/  @!P0 BRA `(.L_x_210) ;  /* 0x00000000000c8947 */ /* 0x000fea0003800000 */
[----:B------:R-:W2:Y:S04]  /*92b0*/  LDG.E R9, desc[UR40][R10.64] ;  /* 0x000000280a097981 */ /* 0x000ea8000c1e1900 */
[----:B-----5:R-:W2:Y:S02]  /*92c0*/  LDG.E R0, desc[UR40][R10.64+0x4] ;  /* 0x000004280a007981 */ /* 0x020ea4000c1e1900 */
[----:B--2---:R-:W-:-:S07]  /*92d0*/  IMAD.IADD R0, R0, 0x1, -R9 ;  /* 0x0000000100007824 */ /* 0x004fce00078e0a09 */
.L_x_210:
[----:B------:R-:W-:Y:S01]  /*92e0*/  BSSY B1, `(.L_x_211) ;  /* 0x0000037000017945 */ /* 0x000fe20003800000 */
[----:B------:R-:W-:Y:S02]  /*92f0*/  SEL R29, R23, RZ, !P0 ;  /* 0x000000ff171d7207 */ /* 0x000fe40004000000 */
[----:B------:R-:W-:Y:S02]  /*9300*/  SEL R188, R188, RZ, !P0 ;  /* 0x000000ffbcbc7207 */ /* 0x000fe40004000000 */
[----:B-----5:R-:W-:Y:S01]  /*9310*/  SHF.R.S32.HI R24, RZ, 0x1f, R3 ;  /* 0x0000001fff187819 */ /* 0x020fe20000011403 */
[----:B------:R-:W-:Y:S06]  /*9320*/  @P3 BRA `(.L_x_212) ;  /* 0x0000000000c83947 */ /* 0x000fec0003800000 */
[----:B-1----:R-:W0:Y:S01]  /*9330*/  S2R R4, SR_TID.X ;  /* 0x0000000000047919 */ /* 0x002e220000002100 */
[----:B------:R-:W1:Y:S02]  /*9340*/  LDC R35, c[0x0][0xbe8] ;  /* 0x0002fa00ff237b82 */ /* 0x000e640000000800 */
[----:B-1----:R-:W-:Y:S02]  /*9350*/  IMAD R8, R0, R35, RZ ;  /* 0x0000002300087224 */ /* 0x002fe400078e02ff */
[----:B0-----:R-:W-:-:S04]  /*9360*/  IMAD R4, R187, 0x80, R4 ;  /* 0x00000080bb047824 */ /* 0x001fc800078e0204 */
[----:B------:R-:W-:-:S05]  /*9370*/  VIADD R31, R4, 0xffffff80 ;  /* 0xffffff80041f7836 */ /* 0x000fca0000000000 */
[----:B------:R-:W-:-:S13]  /*9380*/  ISETP.GE.AND P0, PT, R31, R8, PT ;  /* 0x000000081f00720c */ /* 0x000fda0003f06270 */
[----:B------:R-:W-:Y:S05]  /*9390*/  @P0 BRA `(.L_x_212) ;  /* 0x0000000000ac0947 */ /* 0x000fea0003800000 */
[----:B------:R-:W-:Y:S01]  /*93a0*/  ISETP.NE.AND P1, PT, R35, 0x1, PT ;  /* 0x000000012300780c */ /* 0x000fe20003f25270 */
[----:B------:R-:W-:Y:S01]  /*93b0*/  IMAD.MOV.U32 R23, RZ, RZ, 0x9b8 ;  /* 0x000009b8ff177424 */ /* 0x000fe200078e00ff */
[----:B------:R-:W-:Y:S01]  /*93c0*/  ISETP.GT.AND P0, PT, R186, 0x1, PT ;  /* 0x00000001ba00780c */ /* 0x000fe20003f04270 */
[----:B------:R-:W0:Y:S01]  /*93d0*/  LDC.64 R32, c[0x0][0xba8] ;  /* 0x0002ea00ff207b82 */ /* 0x000e220000000a00 */
[----:B------:R-:W-:Y:S02]  /*93e0*/  IMAD.MOV.U32 R17, RZ, RZ, R31 ;  /* 0x000000ffff117224 */ /* 0x000fe400078e001f */
[----:B------:R-:W-:-:S05]  /*93f0*/  SEL R23, R23, 0x978, P0 ;  /* 0x0000097817177807 */ /* 0x000fca0000000000 */
[----:B------:R-:W1:Y:S08]  /*9400*/  LDC.64 R10, c[0x0][R23+0x220] ;  /* 0x00008800170a7b82 */ /* 0x000e700000000a00 */
[----:B------:R-:W2:Y:S08]  /*9410*/  @P1 LDC R4, c[0x0][0xbec] ;  /* 0x0002fb00ff041b82 */ /* 0x000eb00000000800 */
[----:B------:R-:W3:Y:S08]  /*9420*/  LDC.64 R8, c[0x0][R23+0x218] ;  /* 0x0000860017087b82 */ /* 0x000ef00000000a00 */
[----:B------:R-:W4:Y:S01]  /*9430*/  @P1 LDC R27, c[0x0][0xbf0] ;  /* 0x0002fc00ff1b1b82 */ /* 0x000f220000000800 */
[----:B-1----:R-:W-:-:S02]  /*9440*/  IMAD R11, R11, R29, RZ ;  /* 0x0000001d0b0b7224 */ /* 0x002fc400078e02ff */
[----:B------:R-:W-:-:S05]  /*9450*/  IMAD.WIDE.U32 R20, R10, R29, RZ ;  /* 0x0000001d0a147225 */ /* 0x000fca00078e00ff */
[----:B------:R-:W1:Y:S01]  /*9460*/  LDC.64 R12, c[0x0][R23+0x228] ;  /* 0x00008a00170c7b82 */ /* 0x000e620000000a00 */
[----:B--2---:R-:W-:-:S07]  /*9470*/  @P1 IMAD.HI.U32 R4, R31, R4, RZ ;  /* 0x000000041f041227 */ /* 0x004fce00078e00ff */
[----:B------:R-:W2:Y:S01]  /*9480*/  LDC.64 R14, c[0x0][R23+0x210] ;  /* 0x00008400170e7b82 */ /* 0x000ea20000000a00 */
[-C--:B---3--:R-:W-:Y:S02]  /*9490*/  IMAD R25, R9, R185.reuse, RZ ;  /* 0x000000b909197224 */ /* 0x088fe400078e02ff */
[----:B------:R-:W-:-:S04]  /*94a0*/  IMAD.WIDE.U32 R8, R8, R185, RZ ;  /* 0x000000b908087225 */ /* 0x000fc800078e00ff */
[----:B------:R-:W-:Y:S01]  /*94b0*/  IMAD.IADD R25, R9, 0x1, R25 ;  /* 0x0000000109197824 */ /* 0x000fe200078e0219 */
[----:B----4-:R-:W-:Y:S01]  /*94c0*/  @P1 SHF.R.U32.HI R17, RZ, R27, R4 ;  /* 0x0000001bff111219 */ /* 0x010fe20000011604 */
[----:B------:R-:W-:Y:S01]  /*94d0*/  IMAD R27, R10, R188, R11 ;  /* 0x000000bc0a1b7224 */ /* 0x000fe200078e020b */
[----:B------:R-:W-:Y:S01]  /*94e0*/  SEL R11, R204, RZ, P0 ;  /* 0x000000ffcc0b7207 */ /* 0x000fe20000000000 */
[----:B0-----:R-:W0:Y:S01]  /*94f0*/  @!P0 LDC R32, c[0x0][0xb50] ;  /* 0x0002d400ff208b82 */ /* 0x001e220000000800 */
[----:B------:R-:W-:Y:S01]  /*9500*/  IADD3 R4, P1, P3, R20, R8, R3 ;  /* 0x0000000814047210 */ /* 0x000fe20007b3e003 */
[----:B------:R-:W-:Y:S02]  /*9510*/  IMAD.MOV R10, RZ, RZ, -R17 ;  /* 0x000000ffff0a7224 */ /* 0x000fe400078e0a11 */
[----:B------:R-:W-:Y:S02]  /*9520*/  IMAD.IADD R27, R21, 0x1, R27 ;  /* 0x00000001151b7824 */ /* 0x000fe400078e021b */
[----:B-1----:R-:W-:-:S02]  /*9530*/  IMAD.WIDE.U32 R8, R12, R11, RZ ;  /* 0x0000000b0c087225 */ /* 0x002fc400078e00ff */
[----:B------:R-:W1:Y:S02]  /*9540*/  @!P0 LDC R33, c[0x0][0xb54] ;  /* 0x0002d500ff218b82 */ /* 0x000e640000000800 */
[----:B------:R-:W-:Y:S02]  /*9550*/  IMAD R13, R13, R11, RZ ;  /* 0x0000000b0d0d7224 */ /* 0x000fe400078e02ff */
[----:B------:R-:W-:Y:S01]  /*9560*/  IMAD R11, R35, R10, R31 ;  /* 0x0000000a230b7224 */ /* 0x000fe200078e021f */
[----:B------:R-:W-:Y:S01]  /*9570*/  IADD3.X R10, R27, R25, R24, P1, P3 ;  /* 0x000000191b0a7210 */ /* 0x000fe20000fe6418 */
[----:B------:R-:W-:Y:S01]  /*9580*/  IMAD.IADD R13, R9, 0x1, R13 ;  /* 0x00000001090d7824 */ /* 0x000fe200078e020d */
[----:B------:R-:W-:Y:S01]  /*9590*/  IADD3 R8, P0, P1, R17, R4, R8 ;  /* 0x0000000411087210 */ /* 0x000fe2000791e008 */
[----:B--2---:R-:W-:Y:S01]  /*95a0*/  IMAD R4, R15, R11, RZ ;  /* 0x0000000b0f047224 */ /* 0x004fe200078e02ff */
[----:B------:R-:W-:-:S04]  /*95b0*/  SHF.R.S32.HI R17, RZ, 0x1f, R17 ;  /* 0x0000001fff117819 */ /* 0x000fc80000011411 */
[----:B------:R-:W-:Y:S02]  /*95c0*/  IADD3.X R9, R17, R10, R13, P0, P1 ;  /* 0x0000000a11097210 */ /* 0x000fe400007e240d */
[----:B------:R-:W-:Y:S01]  /*95d0*/  SHF.R.S32.HI R13, RZ, 0x1f, R11 ;  /* 0x0000001fff0d7819 */ /* 0x000fe2000001140b */
[----:B------:R-:W-:-:S04]  /*95e0*/  IMAD.WIDE.U32 R8, R14, R11, R8 ;  /* 0x0000000b0e087225 */ /* 0x000fc800078e0008 */
[----:B------:R-:W-:Y:S01]  /*95f0*/  IMAD R13, R14, R13, R4 ;  /* 0x0000000d0e0d7224 */ /* 0x000fe200078e0204 */
[----:B0-----:R-:W-:-:S03]  /*9600*/  LEA R10, P0, R8, R32, 0x2 ;  /* 0x00000020080a7211 */ /* 0x001fc600078010ff */
[----:B------:R-:W-:Y:S02]  /*9610*/  IMAD.IADD R4, R9, 0x1, R13 ;  /* 0x0000000109047824 */ /* 0x000fe400078e020d */
[----:B------:R-:W-:-:S03]  /*9620*/  IMAD.MOV.U32 R9, RZ, RZ, -0x800000 ;  /* 0xff800000ff097424 */ /* 0x000fc600078e00ff */
[----:B-1----:R-:W-:-:S05]  /*9630*/  LEA.HI.X R11, R8, R33, R4, 0x2, P0 ;  /* 0x00000021080b7211 */ /* 0x002fca00000f1404 */
[----:B------:R0:W-:Y:S02]  /*9640*/  STG.E desc[UR40][R10.64], R9 ;  /* 0x000000090a007986 */ /* 0x0001e4000c101928 */
.L_x_212:
[----:B------:R-:W-:Y:S05]  /*9650*/  BSYNC B1 ;  /* 0x0000000000017941 */ /* 0x000fea0003800000 */
.L_x_211:
[----:B------:R-:W-:Y:S05]  /*9660*/  @P2 BRA `(.L_x_207) ;  /* 0x0000000400982947 */ /* 0x000fea0003800000 */
[----:B------:R-:W2:Y:S01]  /*9670*/  LDC R15, c[0x0][0xbe8] ;  /* 0x0002fa00ff0f7b82 */ /* 0x000ea20000000800 */
[----:B------:R-:W-:Y:S01]  /*9680*/  ULDC.64 UR4, c[0x0][0xaa0] ;  /* 0x0002a80000047ab9 */ /* 0x000fe20000000a00 */
[----:B------:R-:W-:Y:S01]  /*9690*/  ULDC.64 UR6, c[0x0][0xaf0] ;  /* 0x0002bc0000067ab9 */ /* 0x000fe20000000a00 */
[----:B-1----:R-:W-:Y:S01]  /*96a0*/  IMAD R4, R24, UR4, RZ ;  /* 0x0000000418047c24 */ /* 0x002fe2000f8e02ff */
[----:B------:R-:W-:Y:S01]  /*96b0*/  BSSY B1, `(.L_x_213) ;  /* 0x0000037000017945 */ /* 0x000fe20003800000 */
[----:B0-----:R-:W-:-:S04]  /*96c0*/  IMAD.WIDE.U32 R8, R3, UR4, RZ ;  /* 0x0000000403087c25 */ /* 0x001fc8000f8e00ff */
[----:B------:R-:W-:Y:S01]  /*96d0*/  IMAD R11, R3, UR5, R4 ;  /* 0x00000005030b7c24 */ /* 0x000fe2000f8e0204 */
[----:B------:R-:W-:Y:S01]  /*96e0*/  ULDC.64 UR4, c[0x0][0xae8] ;  /* 0x0002ba0000047ab9 */ /* 0x000fe20000000a00 */
[----:B------:R-:W-:Y:S02]  /*96f0*/  IMAD R4, R184, 0x20, R206 ;  /* 0x00000020b8047824 */ /* 0x000fe400078e02ce */
[----:B------:R-:W-:Y:S02]  /*9700*/  IMAD.IADD R9, R9, 0x1, R11 ;  /* 0x0000000109097824 */ /* 0x000fe400078e020b */
[----:B------:R-:W-:Y:S02]  /*9710*/  IMAD R13, R187, 0x80, R4 ;  /* 0x00000080bb0d7824 */ /* 0x000fe400078e0204 */
[----:B------:R-:W-:-:S04]  /*9720*/  IMAD.WIDE.U32 R8, R185, UR4, R8 ;  /* 0x00000004b9087c25 */ /* 0x000fc8000f8e0008 */
[----:B------:R-:W-:Y:S02]  /*9730*/  IMAD.MOV.U32 R3, RZ, RZ, R13 ;  /* 0x000000ffff037224 */ /* 0x000fe400078e000d */
[----:B------:R-:W-:Y:S01]  /*9740*/  IMAD R9, R185, UR5, R9 ;  /* 0x00000005b9097c24 */ /* 0x000fe2000f8e0209 */
[----:B--2---:R-:W-:Y:S01]  /*9750*/  ISETP.NE.AND P0, PT, R15, 0x1, PT ;  /* 0x000000010f00780c */ /* 0x004fe20003f05270 */
[----:B------:R-:W-:Y:S01]  /*9760*/  ULDC.64 UR4, c[0x0][0xae0] ;  /* 0x0002b80000047ab9 */ /* 0x000fe20000000a00 */
[----:B------:R-:W-:-:S11]  /*9770*/  IMAD.WIDE.U32 R8, R29, UR6, R8 ;  /* 0x000000061d087c25 */ /* 0x000fd6000f8e0008 */
[----:B------:R-:W0:Y:S08]  /*9780*/  @P0 LDC R10, c[0x0][0xbec] ;  /* 0x0002fb00ff0a0b82 */ /* 0x000e300000000800 */
[----:B------:R-:W1:Y:S01]  /*9790*/  @P0 LDC R17, c[0x0][0xbf0] ;  /* 0x0002fc00ff110b82 */ /* 0x000e620000000800 */
[----:B0-----:R-:W-:-:S04]  /*97a0*/  @P0 IMAD.HI.U32 R4, R13, R10, RZ ;  /* 0x0000000a0d040227 */ /* 0x001fc800078e00ff */
[----:B------:R-:W-:Y:S01]  /*97b0*/  IMAD R10, R188, UR6, RZ ;  /* 0x00000006bc0a7c24 */ /* 0x000fe2000f8e02ff */
[----:B-1----:R-:W-:-:S03]  /*97c0*/  @P0 SHF.R.U32.HI R3, RZ, R17, R4 ;  /* 0x00000011ff030219 */ /* 0x002fc60000011604 */
[----:B------:R-:W-:Y:S01]  /*97d0*/  IMAD R11, R29, UR7, R10 ;  /* 0x000000071d0b7c24 */ /* 0x000fe2000f8e020a */
[--C-:B------:R-:W-:Y:S01]  /*97e0*/  SHF.R.S32.HI R4, RZ, 0x1f, R3.reuse ;  /* 0x0000001fff047819 */ /* 0x100fe20000011403 */
[----:B------:R-:W-:Y:S02]  /*97f0*/  IMAD.MOV R10, RZ, RZ, -R3 ;  /* 0x000000ffff0a7224 */ /* 0x000fe400078e0a03 */
[----:B------:R-:W-:Y:S02]  /*9800*/  IMAD.IADD R9, R9, 0x1, R11 ;  /* 0x0000000109097824 */ /* 0x000fe400078e020b */
[----:B------:R-:W-:Y:S02]  /*9810*/  IMAD R4, R4, UR4, RZ ;  /* 0x0000000404047c24 */ /* 0x000fe4000f8e02ff */
[----:B------:R-:W-:Y:S02]  /*9820*/  IMAD R11, R15, R10, R13 ;  /* 0x0000000a0f0b7224 */ /* 0x000fe400078e020d */
[----:B------:R-:W-:-:S02]  /*9830*/  IMAD R13, R3, UR5, R4 ;  /* 0x00000005030d7c24 */ /* 0x000fc4000f8e0204 */
[----:B------:R-:W-:Y:S01]  /*9840*/  IMAD.WIDE.U32 R8, R3, UR4, R8 ;  /* 0x0000000403087c25 */ /* 0x000fe2000f8e0008 */
[----:B------:R-:W-:Y:S01]  /*9850*/  SHF.R.S32.HI R3, RZ, 0x1f, R11 ;  /* 0x0000001fff037819 */ /* 0x000fe2000001140b */
[----:B------:R-:W-:Y:S02]  /*9860*/  ULDC.64 UR4, c[0x0][0xad8] ;  /* 0x0002b60000047ab9 */ /* 0x000fe40000000a00 */
[----:B------:R-:W-:Y:S02]  /*9870*/  IMAD.IADD R9, R9, 0x1, R13 ;  /* 0x0000000109097824 */ /* 0x000fe400078e020d */
[----:B------:R-:W-:Y:S02]  /*9880*/  IMAD R4, R3, UR4, RZ ;  /* 0x0000000403047c24 */ /* 0x000fe4000f8e02ff */
[----:B------:R-:W-:Y:S02]  /*9890*/  IMAD R10, R187, 0x80, R206 ;  /* 0x00000080bb0a7824 */ /* 0x000fe400078e02ce */
[----:B------:R-:W-:-:S02]  /*98a0*/  IMAD R15, R0, R15, RZ ;  /* 0x0000000f000f7224 */ /* 0x000fc400078e02ff */
[C---:B------:R-:W-:Y:S02]  /*98b0*/  IMAD R3, R11.reuse, UR5, R4 ;  /* 0x000000050b037c24 */ /* 0x040fe4000f8e0204 */
[----:B------:R-:W-:Y:S01]  /*98c0*/  IMAD.WIDE.U32 R8, R11, UR4, R8 ;  /* 0x000000040b087c25 */ /* 0x000fe2000f8e0008 */
[----:B------:R-:W-:Y:S01]  /*98d0*/  ISETP.GE.AND P2, PT, R10, R15, PT ;  /* 0x0000000f0a00720c */ /* 0x000fe20003f46270 */
[----:B------:R-:W-:Y:S02]  /*98e0*/  ULDC.64 UR4, c[0x0][0xa80] ;  /* 0x0002a00000047ab9 */ /* 0x000fe40000000a00 */
[----:B------:R-:W-:Y:S01]  /*98f0*/  IMAD.IADD R3, R9, 0x1, R3 ;  /* 0x0000000109037824 */ /* 0x000fe200078e0203 */
[----:B------:R-:W-:Y:S01]  /*9900*/  LEA R4, P3, R8, UR4, 0x1 ;  /* 0x0000000408047c11 */ /* 0x000fe2000f8608ff */
[----:B------:R-:W-:-:S03]  /*9910*/  VIADD R0, R10, 0x20 ;  /* 0x000000200a007836 */ /* 0x000fc60000000000 */
[----:B------:R-:W-:Y:S01]  /*9920*/  LEA.HI.X R3, R8, UR5, R3, 0x1, P3 ;  /* 0x0000000508037c11 */ /* 0x000fe200098f0c03 */
[----:B------:R0:W1:Y:S01]  /*9930*/  SHFL.IDX PT, R11, R4, RZ, 0x181f ;  /* 0x00181fff040b7589 */ /* 0x00006200000e0000 */
[-C--:B------:R-:W-:Y:S01]  /*9940*/  ISETP.GE.AND P1, PT, R0, R15.reuse, PT ;  /* 0x0000000f0000720c */ /* 0x080fe20003f26270 */
[----:B------:R-:W-:Y:S02]  /*9950*/  VIADD R0, R10, 0x40 ;  /* 0x000000400a007836 */ /* 0x000fe40000000000 */
[----:B------:R0:W2:Y:S03]  /*9960*/  SHFL.IDX PT, R9, R3, RZ, 0x181f ;  /* 0x00181fff03097589 */ /* 0x0000a600000e0000 */
[----:B------:R-:W-:Y:S01]  /*9970*/  ISETP.GE.AND P0, PT, R0, R15, PT ;  /* 0x0000000f0000720c */ /* 0x000fe20003f06270 */
[----:B------:R-:W-:-:S12]  /*9980*/  @P2 BRA `(.L_x_214) ;  /* 0x0000000000242947 */ /* 0x000fd80003800000 */
[----:B------:R-:W-:Y:S02]  /*9990*/  ULDC UR4, c[0x0][0xac8] ;  /* 0x0002b20000047ab9 */ /* 0x000fe40000000800 */
[----:B------:R-:W-:Y:S02]  /*99a0*/  ISETP.GE.AND P4, PT, R18, UR4, PT ;  /* 0x0000000412007c0c */ /* 0x000fe4000bf86270 */
[----:B------:R-:W-:-:S11]  /*99b0*/  ISETP.GE.AND P5, PT, R22, UR4, PT ;  /* 0x0000000416007c0c */ /* 0x000fd6000bfa6270 */
[-C--:B-1----:R-:W-:Y:S02]  /*99c0*/  @!P4 LEA R12, P2, R18, R11.reuse, 0x1 ;  /* 0x0000000b120cc211 */ /* 0x082fe400078408ff */
[----:B------:R-:W-:Y:S02]  /*99d0*/  @!P5 LEA R8, P3, R22, R11, 0x1 ;  /* 0x0000000b1608d211 */ /* 0x000fe400078608ff */
[-C--:B--2---:R-:W-:Y:S02]  /*99e0*/  @!P4 LEA.HI.X R13, R18, R9.reuse, R229, 0x1, P2 ;  /* 0x00000009120dc211 */ /* 0x084fe400010f0ce5 */
[----:B------:R-:W-:-:S03]  /*99f0*/  @!P5 LEA.HI.X R9, R22, R9, R228, 0x1, P3 ;  /* 0x000000091609d211 */ /* 0x000fc600018f0ce4 */
[----:B------:R3:W-:Y:S04]  /*9a00*/  @!P4 ST.E.128 desc[UR40][R12.64], RZ ;  /* 0x000000ff0c00c985 */ /* 0x0007e8000c101d28 */
[----:B------:R3:W-:Y:S02]  /*9a10*/  @!P5 ST.E.128 desc[UR40][R8.64], RZ ;  /* 0x000000ff0800d985 */ /* 0x0007e4000c101d28 */
.L_x_214:
[----:B------:R-:W-:Y:S05]  /*9a20*/  BSYNC B1 ;  /* 0x0000000000017941 */ /* 0x000fea0003800000 */
.L_x_213:
[----:B--23--:R2:W3:Y:S01]  /*9a30*/  SHFL.IDX PT, R9, R3, 0x1, 0x181f ;  /* 0x00381f0003097f89 */ /* 0x00c4e200000e0000 */
[----:B------:R-:W-:Y:S03]  /*9a40*/  BSSY B1, `(.L_x_215) ;  /* 0x000000c000017945 */ /* 0x000fe60003800000 */
[----:B-1----:R2:W1:Y:S01]  /*9a50*/  SHFL.IDX PT, R11, R4, 0x1, 0x181f ;  /* 0x00381f00040b7f89 */ /* 0x00246200000e0000 */
[----:B------:R-:W-:Y:S05]  /*9a60*/  @P1 BRA `(.L_x_216) ;  /* 0x0000000000241947 */ /* 0x000fea0003800000 */
[----:B------:R-:W-:Y:S02]  /*9a70*/  ULDC UR4, c[0x0][0xac8] ;  /* 0x0002b20000047ab9 */ /* 0x000fe40000000800 */
[----:B------:R-:W-:Y:S02]  /*9a80*/  ISETP.GE.AND P3, PT, R18, UR4, PT ;  /* 0x0000000412007c0c */ /* 0x000fe4000bf66270 */
[----:B------:R-:W-:-:S11]  /*9a90*/  ISETP.GE.AND P4, PT, R22, UR4, PT ;  /* 0x0000000416007c0c */ /* 0x000fd6000bf86270 */
[-C--:B-1----:R-:W-:Y:S02]  /*9aa0*/  @!P3 LEA R12, P1, R18, R11.reuse, 0x1 ;  /* 0x0000000b120cb211 */ /* 0x082fe400078208ff */
[----:B------:R-:W-:Y:S02]  /*9ab0*/  @!P4 LEA R8, P2, R22, R11, 0x1 ;  /* 0x0000000b1608c211 */ /* 0x000fe400078408ff */
[-C--:B---3--:R-:W-:Y:S02]  /*9ac0*/  @!P3 LEA.HI.X R13, R18, R9.reuse, R229, 0x1, P1 ;  /* 0x00000009120db211 */ /* 0x088fe400008f0ce5 */
[----:B------:R-:W-:-:S03]  /*9ad0*/  @!P4 LEA.HI.X R9, R22, R9, R228, 0x1, P2 ;  /* 0x000000091609c211 */ /* 0x000fc600010f0ce4 */
[----:B------:R4:W-:Y:S04]  /*9ae0*/  @!P3 ST.E.128 desc[UR40][R12.64], RZ ;  /* 0x000000ff0c00b985 */ /* 0x0009e8000c101d28 */
[----:B------:R4:W-:Y:S02]  /*9af0*/  @!P4 ST.E.128 desc[UR40][R8.64], RZ ;  /* 0x000000ff0800c985 */ /* 0x0009e4000c101d28 */
.L_x_216:
[----:B------:R-:W-:Y:S05]  /*9b00*/  BSYNC B1 ;  /* 0x0000000000017941 */ /* 0x000fea0003800000 */
.L_x_215:
[----:B---34-:R3:W4:Y:S01]  /*9b10*/  SHFL.IDX PT, R9, R3, 0x2, 0x181f ;  /* 0x00581f0003097f89 */ /* 0x01872200000e0000 */
        /* <DEDUP_REMOVED lines=8> */
[-C--:B----4-:R-:W-:Y:S02]  /*9ba0*/  @!P2 LEA.HI.X R13, R18, R9.reuse, R229, 0x1, P0 ;  /* 0x00000009120da211 */ /* 0x090fe400000f0ce5 */
[----:B------:R-:W-:-:S03]  /*9bb0*/  @!P3 LEA.HI.X R9, R22, R9, R228, 0x1, P1 ;  /* 0x000000091609b211 */ /* 0x000fc600008f0ce4 */
[----:B------:R1:W-:Y:S04]  /*9bc0*/  @!P2 ST.E.128 desc[UR40][R12.64], RZ ;  /* 0x000000ff0c00a985 */ /* 0x0003e8000c101d28 */
[----:B------:R1:W-:Y:S02]  /*9bd0*/  @!P3 ST.E.128 desc[UR40][R8.64], RZ ;  /* 0x000000ff0800b985 */ /* 0x0003e4000c101d28 */
.L_x_218:
[----:B------:R-:W-:Y:S05]  /*9be0*/  BSYNC B1 ;  /* 0x0000000000017941 */ /* 0x000fea0003800000 */
.L_x_217:
[----:B------:R-:W-:Y:S01]  /*9bf0*/  VIADD R0, R10, 0x60 ;  /* 0x000000600a007836 */ /* 0x000fe20000000000 */
[----:B0-23--:R-:W0:Y:S04]  /*9c00*/  SHFL.IDX PT, R3, R3, 0x3, 0x181f ;  /* 0x00781f0003037f89 */ /* 0x00de2800000e0000 */
[----:B------:R-:W-:Y:S01]  /*9c10*/  ISETP.GE.AND P0, PT, R0, R15, PT ;  /* 0x0000000f0000720c */ /* 0x000fe20003f06270 */
[----:B-1--4-:R1:W2:-:S12]  /*9c20*/  SHFL.IDX PT, R9, R4, 0x3, 0x181f ;  /* 0x00781f0004097f89 */ /* 0x01229800000e0000 */
[----:B-1----:R-:W-:Y:S05]  /*9c30*/  @P0 BRA `(.L_x_207) ;  /* 0x0000000000240947 */ /* 0x002fea0003800000 */
[----:B------:R-:W-:Y:S02]  /*9c40*/  ULDC UR4, c[0x0][0xac8] ;  /* 0x0002b20000047ab9 */ /* 0x000fe40000000800 */
[----:B------:R-:W-:Y:S02]  /*9c50*/  ISETP.GE.AND P2, PT, R18, UR4, PT ;  /* 0x0000000412007c0c */ /* 0x000fe4000bf46270 */
[----:B------:R-:W-:-:S11]  /*9c60*/  ISETP.GE.AND P3, PT, R22, UR4, PT ;  /* 0x0000000416007c0c */ /* 0x000fd6000bf66270 */
[-C--:B--2---:R-:W-:Y:S02]  /*9c70*/  @!P2 LEA R10, P0, R18, R9.reuse, 0x1 ;  /* 0x00000009120aa211 */ /* 0x084fe400078008ff */
[----:B------:R-:W-:Y:S02]  /*9c80*/  @!P3 LEA R8, P1, R22, R9, 0x1 ;  /* 0x000000091608b211 */ /* 0x000fe400078208ff */
[-C--:B0-----:R-:W-:Y:S02]  /*9c90*/  @!P2 LEA.HI.X R11, R18, R3.reuse, R229, 0x1, P0 ;  /* 0x00000003120ba211 */ /* 0x081fe400000f0ce5 */
[----:B------:R-:W-:-:S03]  /*9ca0*/  @!P3 LEA.HI.X R9, R22, R3, R228, 0x1, P1 ;  /* 0x000000031609b211 */ /* 0x000fc600008f0ce4 */
[----:B------:R0:W-:Y:S04]  /*9cb0*/  @!P2 ST.E.128 desc[UR40][R10.64], RZ ;  /* 0x000000ff0a00a985 */ /* 0x0001e8000c101d28 */
[----:B------:R0:W-:Y:S02]  /*9cc0*/  @!P3 ST.E.128 desc[UR40][R8.64], RZ ;  /* 0x000000ff0800b985 */ /* 0x0001e4000c101d28 */
.L_x_207:
[----:B------:R-:W-:Y:S05]  /*9cd0*/  BSYNC B0 ;  /* 0x0000000000007941 */ /* 0x000fea0003800000 */
.L_x_197:
[----:B------:R-:W-:Y:S02]  /*9ce0*/  ULDC UR4, c[0x0][0xc3c] ;  /* 0x00030f0000047ab9 */ /* 0x000fe40000000800 */
[----:B-1----:R-:W-:-:S13]  /*9cf0*/  ISETP.GE.AND P0, PT, R7, UR4, PT ;  /* 0x0000000407007c0c */ /* 0x002fda000bf06270 */
[----:B------:R-:W-:Y:S05]  /*9d00*/  @!P0 BRA `(.L_x_219) ;  /* 0xffffff7000b08947 */ /* 0x000fea000383ffff */
[----:B------:R-:W-:Y:S05]  /*9d10*/  EXIT ;  /* 0x000000000000794d */ /* 0x000fea0003800000 */
.L_x_171:
[----:B------:R-:W-:-:S08]  /*9d20*/  NOP ;  /* 0x0000000000007918 */ /* 0x000fd00000000000 */
[----:B0-----:R-:W0:-:S00]  /*9d30*/  USETMAXREG.DEALLOC.CTAPOOL 0x18 ;  /* 0x00000018000079c8 */ /* 0x001e0000080e0500 */
[----:B0-----:R-:W2:Y:S01]  /*9d40*/  LDL.LU R2, [R1+0x1c] ;  /* 0x00001c0001027983 */ /* 0x001ea20000300800 */
[----:B------:R-:W-:Y:S01]  /*9d50*/  LOP3.LUT R0, R0, 0x3, RZ, 0xc0, !PT ;  /* 0x0000000300007812 */ /* 0x000fe200078ec0ff */
[----:B------:R-:W-:-:S05]  /*9d60*/  IMAD.MOV.U32 R6, RZ, RZ, RZ ;  /* 0x000000ffff067224 */ /* 0x000fca00078e00ff */
[----:B------:R-:W0:Y:S02]  /*9d70*/  SHFL.IDX PT, R0, R0, RZ, 0x1f ;  /* 0x00001fff00007589 */ /* 0x000e2400000e0000 */
[----:B0-----:R-:W-:Y:S02]  /*9d80*/  ISETP.NE.AND P0, PT, R0, RZ, PT ;  /* 0x000000ff0000720c */ /* 0x001fe40003f05270 */
[----:B--2---:R-:W-:-:S11]  /*9d90*/  LOP3.LUT R2, R2, 0xfffffffd, RZ, 0xc0, !PT ;  /* 0xfffffffd02027812 */ /* 0x004fd600078ec0ff */
[----:B------:R-:W-:-:S05]  /*9da0*/  @P0 LOP3.LUT R2, R2, 0x2, RZ, 0xfc, !PT ;  /* 0x0000000202020812 */ /* 0x000fca00078efcff */
[----:B------:R0:W-:Y:S01]  /*9db0*/  STL [R1+0x1c], R2 ;  /* 0x00001c0201007387 */ /* 0x0001e20000100800 */
[----:B------:R-:W-:Y:S05]  /*9dc0*/  @!P0 BRA `(.L_x_220) ;  /* 0x0000000000248947 */ /* 0x000fea0003800000 */
[----:B------:R-:W1:Y:S08]  /*9dd0*/  S2UR UR5, SR_CgaCtaId ;  /* 0x00000000000579c3 */ /* 0x000e700000008800 */
[----:B------:R-:W-:Y:S06]  /*9de0*/  BAR.SYNC.DEFER_BLOCKING 0x5, 0x180 ;  /* 0x0146000000007b1d */ /* 0x000fec0000010000 */
[----:B------:R-:W-:-:S02]  /*9df0*/  UMOV UR4, 0x400 ;  /* 0x0000040000047882 */ /* 0x000fc40000000000 */
[----:B-1----:R-:W-:-:S09]  /*9e00*/  ULEA UR4, UR5, UR4, 0x18 ;  /* 0x0000000405047291 */ /* 0x002fd2000f8ec03f */
[----:B------:R-:W1:Y:S04]  /*9e10*/  LDS.128 R4, [UR4+0x348d0] ;  /* 0x0348d004ff047984 */ /* 0x000e680008000c00 */
[----:B-1----:R2:W-:Y:S04]  /*9e20*/  STL.64 [R1], R4 ;  /* 0x0000000401007387 */ /* 0x0025e80000100a00 */
[----:B------:R2:W-:Y:S01]  /*9e30*/  STL.64 [R1+0x8], R6 ;  /* 0x0000080601007387 */ /* 0x0005e20000100a00 */
[----:B------:R-:W-:Y:S06]  /*9e40*/  BAR.ARV 0x4, 0x180 ;  /* 0x0106000000007b1d */ /* 0x000fec0000002000 */
[----:B------:R-:W-:Y:S05]  /*9e50*/  BRA `(.L_x_221) ;  /* 0x0000000800a87947 */ /* 0x000fea0003800000 */
.L_x_220:
[----:B------:R-:W1:Y:S01]  /*9e60*/  S2R R0, SR_TID.X ;  /* 0x0000000000007919 */ /* 0x000e620000002100 */
[----:B------:R-:W-:Y:S01]  /*9e70*/  ULDC UR4, c[0x0][0xc3c] ;  /* 0x00030f0000047ab9 */ /* 0x000fe20000000800 */
[----:B------:R-:W-:Y:S01]  /*9e80*/  IMAD.MOV.U32 R9, RZ, RZ, RZ ;  /* 0x000000ffff097224 */ /* 0x000fe200078e00ff */
[----:B------:R-:W2:Y:S01]  /*9e90*/  S2UR UR6, SR_CTAID.X ;  /* 0x00000000000679c3 */ /* 0x000ea20000002500 */
[----:B------:R-:W-:Y:S01]  /*9ea0*/  ULDC UR5, c[0x0][0xc38] ;  /* 0x00030e0000057ab9 */ /* 0x000fe20000000800 */
[----:B-1----:R-:W-:-:S04]  /*9eb0*/  LOP3.LUT R0, R0, 0x1f, RZ, 0xc0, !PT ;  /* 0x0000001f00007812 */ /* 0x002fc800078ec0ff */
[----:B------:R-:W-:-:S04]  /*9ec0*/  ISETP.NE.AND P0, PT, R0, 0x1f, PT ;  /* 0x0000001f0000780c */ /* 0x000fc80003f05270 */
[----:B------:R-:W-:-:S13]  /*9ed0*/  ISETP.GE.OR P1, PT, R0, UR4, !P0 ;  /* 0x0000000400007c0c */ /* 0x000fda000c726670 */
[----:B0-----:R-:W0:Y:S08]  /*9ee0*/  @!P1 LDC.64 R2, c[0x0][0xc80] ;  /* 0x00032000ff029b82 */ /* 0x001e300000000a00 */
[----:B------:R-:W1:Y:S01]  /*9ef0*/  @!P1 LDC.64 R4, c[0x0][0xc78] ;  /* 0x00031e00ff049b82 */ /* 0x000e620000000a00 */
[----:B0-----:R-:W-:-:S05]  /*9f00*/  @!P1 IMAD.WIDE.U32 R2, R0, 0x4, R2 ;  /* 0x0000000400029825 */ /* 0x001fca00078e0002 */
[----:B------:R1:W3:Y:S02]  /*9f10*/  @!P1 LDG.E R6, desc[UR40][R2.64] ;  /* 0x0000002802069981 */ /* 0x0002e4000c1e1900 */
[----:B-1----:R-:W-:-:S05]  /*9f20*/  @!P1 IMAD.WIDE.U32 R2, R0, 0x4, R4 ;  /* 0x0000000400029825 */ /* 0x002fca00078e0004 */
[----:B------:R-:W3:Y:S01]  /*9f30*/  @!P1 LDG.E R9, desc[UR40][R2.64] ;  /* 0x0000002802099981 */ /* 0x000ee2000c1e1900 */
[C---:B------:R-:W-:Y:S01]  /*9f40*/  ISETP.NE.AND P1, PT, R0.reuse, RZ, PT ;  /* 0x000000ff0000720c */ /* 0x040fe20003f25270 */
[----:B------:R-:W-:Y:S01]  /*9f50*/  UMOV UR4, URZ ;  /* 0x0000003f00047c82 */ /* 0x000fe20008000000 */
[C---:B------:R-:W-:Y:S02]  /*9f60*/  ISETP.GE.U32.AND P2, PT, R0.reuse, 0x2, PT ;  /* 0x000000020000780c */ /* 0x040fe40003f46070 */
[C---:B------:R-:W-:Y:S02]  /*9f70*/  ISETP.GE.U32.AND P3, PT, R0.reuse, 0x4, PT ;  /* 0x000000040000780c */ /* 0x040fe40003f66070 */
[C---:B------:R-:W-:Y:S02]  /*9f80*/  ISETP.GE.U32.AND P4, PT, R0.reuse, 0x8, PT ;  /* 0x000000080000780c */ /* 0x040fe40003f86070 */
[----:B------:R-:W-:Y:S01]  /*9f90*/  ISETP.GE.U32.AND P5, PT, R0, 0x10, PT ;  /* 0x000000100000780c */ /* 0x000fe20003fa6070 */
[----:B---3--:R-:W-:-:S05]  /*9fa0*/  IMAD R4, R6, R9, RZ ;  /* 0x0000000906047224 */ /* 0x008fca00078e02ff */
[----:B------:R-:W0:Y:S02]  /*9fb0*/  SHFL.UP PT, R5, R4, 0x1, RZ ;  /* 0x0420000004057989 */ /* 0x000e2400000e00ff */
[----:B0-----:R-:W-:-:S05]  /*9fc0*/  SEL R5, R5, RZ, P1 ;  /* 0x000000ff05057207 */ /* 0x001fca0000800000 */
[----:B------:R-:W-:-:S05]  /*9fd0*/  IMAD.IADD R5, R4, 0x1, R5 ;  /* 0x0000000104057824 */ /* 0x000fca00078e0205 */
        /* <DEDUP_REMOVED lines=12> */
[----:B------:R-:W0:Y:S02]  /*a0a0*/  SHFL.IDX PT, R4, R2, 0x1f, 0x1f ;  /* 0x03e01f0002047f89 */ /* 0x000e2400000e0000 */
[----:B0-----:R-:W-:-:S04]  /*a0b0*/  IMAD R7, R4, UR5, RZ ;  /* 0x0000000504077c24 */ /* 0x001fc8000f8e02ff */
[----:B------:R-:W-:Y:S01]  /*a0c0*/  IMAD.MOV.U32 R4, RZ, RZ, R7 ;  /* 0x000000ffff047224 */ /* 0x000fe200078e0007 */
[----:B--2---:R-:W-:-:S13]  /*a0d0*/  ISETP.GT.AND P6, PT, R7, UR6, PT ;  /* 0x0000000607007c0c */ /* 0x004fda000bfc4270 */
[----:B------:R-:W-:Y:S05]  /*a0e0*/  @P6 BRA `(.L_x_222) ;  /* 0x0000000000a46947 */ /* 0x000fea0003800000 */
[----:B------:R-:W-:Y:S01]  /*a0f0*/  IMAD.MOV.U32 R7, RZ, RZ, R4 ;  /* 0x000000ffff077224 */ /* 0x000fe200078e0004 */
[----:B------:R-:W-:Y:S01]  /*a100*/  UMOV UR4, URZ ;  /* 0x0000003f00047c82 */ /* 0x000fe20008000000 */
[----:B------:R-:W-:-:S05]  /*a110*/  ULDC UR5, c[0x0][0xc38] ;  /* 0x00030e0000057ab9 */ /* 0x000fca0000000800 */
.L_x_224:
[----:B------:R-:W0:Y:S01]  /*a120*/  LDC R2, c[0x0][0xc3c] ;  /* 0x00030f00ff027b82 */ /* 0x000e220000000800 */
[----:B------:R-:W-:Y:S01]  /*a130*/  ULDC UR7, c[0x0][0xc3c] ;  /* 0x00030f0000077ab9 */ /* 0x000fe20000000800 */
[----:B------:R-:W-:Y:S01]  /*a140*/  UIADD3 UR4, UR4, 0x1f, URZ ;  /* 0x0000001f04047890 */ /* 0x000fe2000fffe03f */
[----:B------:R-:W-:-:S05]  /*a150*/  IMAD.U32 R3, RZ, RZ, UR7 ;  /* 0x00000007ff037e24 */ /* 0x000fca000f8e00ff */
[----:B------:R1:W-:Y:S01]  /*a160*/  STL [R1+0xc], R3 ;  /* 0x00000c0301007387 */ /* 0x0003e20000100800 */
[----:B0-----:R-:W-:-:S13]  /*a170*/  ISETP.LE.AND P6, PT, R2, UR4, PT ;  /* 0x0000000402007c0c */ /* 0x001fda000bfc3270 */
[----:B-1----:R-:W-:Y:S05]  /*a180*/  @P6 BRA `(.L_x_223) ;  /* 0x0000000400a46947 */ /* 0x002fea0003800000 */
[----:B------:R-:W-:Y:S02]  /*a190*/  VIADD R9, R0, UR4 ;  /* 0x0000000400097c36 */ /* 0x000fe40008000000 */
[----:B------:R-:W-:-:S03]  /*a1a0*/  IMAD.MOV.U32 R6, RZ, RZ, RZ ;  /* 0x000000ffff067224 */ /* 0x000fc600078e00ff */
[----:B------:R-:W-:-:S13]  /*a1b0*/  ISETP.GE.OR P6, PT, R9, R2, !P0 ;  /* 0x000000020900720c */ /* 0x000fda00047c6670 */
[----:B------:R-:W0:Y:S08]  /*a1c0*/  @!P6 LDC.64 R2, c[0x0][0xc80] ;  /* 0x00032000ff02eb82 */ /* 0x000e300000000a00 */
[----:B------:R-:W1:Y:S01]  /*a1d0*/  @!P6 LDC.64 R4, c[0x0][0xc78] ;  /* 0x00031e00ff04eb82 */ /* 0x000e620000000a00 */
[----:B0-----:R-:W-:-:S05]  /*a1e0*/  @!P6 IMAD.WIDE R2, R9, 0x4, R2 ;  /* 0x000000040902e825 */ /* 0x001fca00078e0202 */
[----:B------:R1:W2:Y:S02]  /*a1f0*/  @!P6 LDG.E R6, desc[UR40][R2.64] ;  /* 0x000000280206e981 */ /* 0x0002a4000c1e1900 */
[----:B-1----:R-:W-:-:S04]  /*a200*/  @!P6 IMAD.WIDE R2, R9, 0x4, R4 ;  /* 0x000000040902e825 */ /* 0x002fc800078e0204 */
[----:B------:R-:W-:-:S06]  /*a210*/  IMAD.MOV.U32 R9, RZ, RZ, RZ ;  /* 0x000000ffff097224 */ /* 0x000fcc00078e00ff */
[----:B------:R-:W2:Y:S02]  /*a220*/  @!P6 LDG.E R9, desc[UR40][R2.64] ;  /* 0x000000280209e981 */ /* 0x000ea4000c1e1900 */
[----:B--2---:R-:W-:-:S05]  /*a230*/  IMAD R11, R6, R9, RZ ;  /* 0x00000009060b7224 */ /* 0x004fca00078e02ff */
        /* <DEDUP_REMOVED lines=17> */
[----:B------:R-:W-:-:S05]  /*a350*/  IMAD.IADD R7, R4, 0x1, R7 ;  /* 0x0000000104077824 */ /* 0x000fca00078e0207 */
[----:B------:R-:W-:-:S13]  /*a360*/  ISETP.GT.AND P6, PT, R7, UR6, PT ;  /* 0x0000000607007c0c */ /* 0x000fda000bfc4270 */
[----:B------:R-:W-:Y:S05]  /*a370*/  @!P6 BRA `(.L_x_224) ;  /* 0xfffffffc0068e947 */ /* 0x000fea000383ffff */
.L_x_222:
[----:B------:R-:W-:Y:S02]  /*a380*/  IMAD.IADD R11, R7, 0x1, -R4 ;  /* 0x00000001070b7824 */ /* 0x000fe400078e0a04 */
[----:B------:R-:W-:Y:S02]  /*a390*/  IMAD.MOV.U32 R12, RZ, RZ, RZ ;  /* 0x000000ffff0c7224 */ /* 0x000fe400078e00ff */
[----:B------:R-:W-:-:S05]  /*a3a0*/  IMAD R3, R2, UR5, R11 ;  /* 0x0000000502037c24 */ /* 0x000fca000f8e020b */
[----:B------:R-:W-:-:S13]  /*a3b0*/  ISETP.GT.AND P0, PT, R3, UR6, PT ;  /* 0x0000000603007c0c */ /* 0x000fda000bf04270 */
[----:B------:R-:W-:-:S04]  /*a3c0*/  VOTE.ANY R10, PT, !P0 ;  /* 0x00000000000a7806 */ /* 0x000fc800040e0100 */
[----:B------:R-:W0:Y:S01]  /*a3d0*/  POPC R5, R10 ;  /* 0x0000000a00057309 */ /* 0x000e220000000000 */
[----:B------:R-:W-:Y:S01]  /*a3e0*/  ISETP.NE.AND P0, PT, R10, RZ, PT ;  /* 0x000000ff0a00720c */ /* 0x000fe20003f05270 */
[----:B0-----:R-:W0:Y:S04]  /*a3f0*/  SHFL.IDX PT, R6, R6, R5, 0x1f ;  /* 0x00001f0506067589 */ /* 0x001e2800000e0000 */
[----:B------:R-:W1:Y:S01]  /*a400*/  SHFL.IDX PT, R8, R9, R5, 0x1f ;  /* 0x00001f0509087589 */ /* 0x000e6200000e0000 */
[----:B0-----:R-:W-:-:S04]  /*a410*/  IABS R4, R6 ;  /* 0x0000000600047213 */ /* 0x001fc80000000000 */
[----:B------:R-:W0:Y:S01]  /*a420*/  I2F.RP R13, R4 ;  /* 0x00000004000d7306 */ /* 0x000e220000209400 */
[----:B-1----:R-:W-:-:S07]  /*a430*/  IABS R7, R8 ;  /* 0x0000000800077213 */ /* 0x002fce0000000000 */
[----:B------:R-:W-:Y:S08]  /*a440*/  I2F.RP R10, R7 ;  /* 0x00000007000a7306 */ /* 0x000ff00000209400 */
[----:B0-----:R-:W0:Y:S02]  /*a450*/  MUFU.RCP R13, R13 ;  /* 0x0000000d000d7308 */ /* 0x001e240000001000 */
[----:B0-----:R-:W-:-:S06]  /*a460*/  VIADD R3, R13, 0xffffffe ;  /* 0x0ffffffe0d037836 */ /* 0x001fcc0000000000 */
[----:B------:R-:W0:Y:S02]  /*a470*/  F2I.FTZ.U32.TRUNC.NTZ R3, R3 ;  /* 0x0000000300037305 */ /* 0x000e24000021f000 */
[----:B0-----:R-:W-:Y:S01]  /*a480*/  IMAD.MOV R15, RZ, RZ, -R3 ;  /* 0x000000ffff0f7224 */ /* 0x001fe200078e0a03 */
[----:B------:R-:W-:Y:S06]  /*a490*/  @!P0 BRA `(.L_x_225) ;  /* 0x0000000000088947 */ /* 0x000fec0003800000 */
[----:B------:R-:W-:-:S05]  /*a4a0*/  VIADD R9, R5, 0xffffffff ;  /* 0xffffffff05097836 */ /* 0x000fca0000000000 */
[----:B------:R0:W1:Y:S02]  /*a4b0*/  SHFL.IDX PT, R12, R2, R9, 0x1f ;  /* 0x00001f09020c7589 */ /* 0x00006400000e0000 */
.L_x_225:
[----:B-1----:R-:W-:Y:S01]  /*a4c0*/  IMAD R11, R12, UR5, R11 ;  /* 0x000000050c0b7c24 */ /* 0x002fe2000f8e020b */
[----:B------:R-:W1:Y:S01]  /*a4d0*/  MUFU.RCP R10, R10 ;  /* 0x0000000a000a7308 */ /* 0x000e620000001000 */
[----:B0-----:R-:W-:Y:S02]  /*a4e0*/  IMAD R9, R15, R4, RZ ;  /* 0x000000040f097224 */ /* 0x001fe400078e02ff */
[----:B------:R-:W-:Y:S01]  /*a4f0*/  IMAD.MOV.U32 R2, RZ, RZ, RZ ;  /* 0x000000ffff027224 */ /* 0x000fe200078e00ff */
[----:B------:R0:W-:Y:S03]  /*a500*/  STL [R1], R11 ;  /* 0x0000000b01007387 */ /* 0x0001e60000100800 */
[----:B------:R-:W-:Y:S01]  /*a510*/  IMAD.HI.U32 R2, R3, R9, R2 ;  /* 0x0000000903027227 */ /* 0x000fe200078e0002 */
[----:B------:R-:W-:Y:S02]  /*a520*/  IADD3 R9, -R11, UR6, RZ ;  /* 0x000000060b097c10 */ /* 0x000fe4000fffe1ff */
[----:B------:R-:W-:-:S02]  /*a530*/  IABS R3, R6 ;  /* 0x0000000600037213 */ /* 0x000fc40000000000 */
[----:B------:R-:W-:-:S03]  /*a540*/  IABS R13, R9 ;  /* 0x00000009000d7213 */ /* 0x000fc60000000000 */
[----:B------:R-:W-:Y:S02]  /*a550*/  IMAD.MOV R12, RZ, RZ, -R3 ;  /* 0x000000ffff0c7224 */ /* 0x000fe400078e0a03 */
[----:B0-----:R-:W-:-:S04]  /*a560*/  IMAD.HI.U32 R11, R2, R13, RZ ;  /* 0x0000000d020b7227 */ /* 0x001fc800078e00ff */
[----:B-1----:R-:W-:Y:S02]  /*a570*/  VIADD R3, R10, 0xffffffe ;  /* 0x0ffffffe0a037836 */ /* 0x002fe40000000000 */
[----:B------:R-:W-:-:S04]  /*a580*/  IMAD R13, R11, R12, R13 ;  /* 0x0000000c0b0d7224 */ /* 0x000fc800078e020d */
[----:B------:R-:W0:Y:S01]  /*a590*/  F2I.FTZ.U32.TRUNC.NTZ R3, R3 ;  /* 0x0000000300037305 */ /* 0x000e22000021f000 */
[----:B------:R-:W-:-:S13]  /*a5a0*/  ISETP.GT.U32.AND P1, PT, R4, R13, PT ;  /* 0x0000000d0400720c */ /* 0x000fda0003f24070 */
[----:B------:R-:W-:Y:S02]  /*a5b0*/  @!P1 IMAD.IADD R13, R13, 0x1, -R4 ;  /* 0x000000010d0d9824 */ /* 0x000fe400078e0a04 */
[----:B0-----:R-:W-:Y:S02]  /*a5c0*/  IMAD.MOV R2, RZ, RZ, -R3 ;  /* 0x000000ffff027224 */ /* 0x001fe400078e0a03 */
[----:B------:R-:W-:Y:S01]  /*a5d0*/  @!P1 VIADD R11, R11, 0x1 ;  /* 0x000000010b0b9836 */ /* 0x000fe20000000000 */
[----:B------:R-:W-:Y:S01]  /*a5e0*/  ISETP.GE.U32.AND P0, PT, R13, R4, PT ;  /* 0x000000040d00720c */ /* 0x000fe20003f06070 */
[----:B------:R-:W-:Y:S01]  /*a5f0*/  IMAD R13, R2, R7, RZ ;  /* 0x00000007020d7224 */ /* 0x000fe200078e02ff */
[----:B------:R-:W-:Y:S01]  /*a600*/  ISETP.NE.AND P1, PT, R6, RZ, PT ;  /* 0x000000ff0600720c */ /* 0x000fe20003f25270 */
[----:B------:R-:W-:-:S04]  /*a610*/  IMAD.MOV.U32 R2, RZ, RZ, RZ ;  /* 0x000000ffff027224 */ /* 0x000fc800078e00ff */
[----:B------:R-:W-:Y:S01]  /*a620*/  IMAD.HI.U32 R4, R3, R13, R2 ;  /* 0x0000000d03047227 */ /* 0x000fe200078e0002 */
[----:B------:R-:W-:-:S04]  /*a630*/  LOP3.LUT R2, R9, R6, RZ, 0x3c, !PT ;  /* 0x0000000609027212 */ /* 0x000fc800078e3cff */
[----:B------:R-:W-:Y:S01]  /*a640*/  ISETP.GE.AND P2, PT, R2, RZ, PT ;  /* 0x000000ff0200720c */ /* 0x000fe20003f46270 */
[----:B------:R-:W-:Y:S01]  /*a650*/  @P0 VIADD R11, R11, 0x1 ;  /* 0x000000010b0b0836 */ /* 0x000fe20000000000 */
[----:B------:R-:W-:-:S05]  /*a660*/  IABS R2, R8 ;  /* 0x0000000800027213 */ /* 0x000fca0000000000 */
[----:B------:R-:W-:-:S06]  /*a670*/  IMAD.MOV R2, RZ, RZ, -R2 ;  /* 0x000000ffff027224 */ /* 0x000fcc00078e0a02 */
[----:B------:R-:W-:Y:S01]  /*a680*/  @!P2 IMAD.MOV R11, RZ, RZ, -R11 ;  /* 0x000000ffff0ba224 */ /* 0x000fe200078e0a0b */
[----:B------:R-:W-:-:S04]  /*a690*/  @!P1 LOP3.LUT R11, RZ, R6, RZ, 0x33, !PT ;  /* 0x00000006ff0b9212 */ /* 0x000fc800078e33ff */
[-C--:B------:R-:W-:Y:S01]  /*a6a0*/  IABS R3, R11.reuse ;  /* 0x0000000b00037213 */ /* 0x080fe20000000000 */
[----:B------:R-:W-:-:S04]  /*a6b0*/  IMAD R6, R6, R11, RZ ;  /* 0x0000000b06067224 */ /* 0x000fc800078e02ff */
[----:B------:R-:W-:-:S04]  /*a6c0*/  IMAD.HI.U32 R4, R4, R3, RZ ;  /* 0x0000000304047227 */ /* 0x000fc800078e00ff */
[----:B------:R-:W-:Y:S02]  /*a6d0*/  IMAD R2, R4, R2, R3 ;  /* 0x0000000204027224 */ /* 0x000fe400078e0203 */
[----:B------:R-:W-:-:S03]  /*a6e0*/  IMAD.IADD R6, R9, 0x1, -R6 ;  /* 0x0000000109067824 */ /* 0x000fc600078e0a06 */
[----:B------:R-:W-:Y:S02]  /*a6f0*/  ISETP.GT.U32.AND P1, PT, R7, R2, PT ;  /* 0x000000020700720c */ /* 0x000fe40003f24070 */
[----:B------:R1:W-:Y:S11]  /*a700*/  STL [R1+0x4], R6 ;  /* 0x0000040601007387 */ /* 0x0003f60000100800 */
[----:B------:R-:W-:-:S02]  /*a710*/  @!P1 IMAD.IADD R2, R2, 0x1, -R7 ;  /* 0x0000000102029824 */ /* 0x000fc400078e0a07 */
[----:B------:R-:W-:Y:S01]  /*a720*/  @!P1 VIADD R4, R4, 0x1 ;  /* 0x0000000104049836 */ /* 0x000fe20000000000 */
[----:B------:R-:W-:Y:S02]  /*a730*/  ISETP.NE.AND P1, PT, R8, RZ, PT ;  /* 0x000000ff0800720c */ /* 0x000fe40003f25270 */
[----:B------:R-:W-:Y:S02]  /*a740*/  ISETP.GE.U32.AND P0, PT, R2, R7, PT ;  /* 0x000000070200720c */ /* 0x000fe40003f06070 */
[----:B------:R-:W-:-:S04]  /*a750*/  LOP3.LUT R2, R11, R8, RZ, 0x3c, !PT ;  /* 0x000000080b027212 */ /* 0x000fc800078e3cff */
[----:B------:R-:W-:-:S07]  /*a760*/  ISETP.GE.AND P2, PT, R2, RZ, PT ;  /* 0x000000ff0200720c */ /* 0x000fce0003f46270 */
[----:B------:R-:W-:-:S06]  /*a770*/  @P0 VIADD R4, R4, 0x1 ;  /* 0x0000000104040836 */ /* 0x000fcc0000000000 */
[----:B------:R-:W-:Y:S01]  /*a780*/  @!P2 IMAD.MOV R4, RZ, RZ, -R4 ;  /* 0x000000ffff04a224 */ /* 0x000fe200078e0a04 */
[----:B------:R-:W-:-:S05]  /*a790*/  @!P1 LOP3.LUT R4, RZ, R8, RZ, 0x33, !PT ;  /* 0x00000008ff049212 */ /* 0x000fca00078e33ff */
[--C-:B------:R-:W-:Y:S02]  /*a7a0*/  IMAD.MOV R2, RZ, RZ, -R4.reuse ;  /* 0x000000ffff027224 */ /* 0x100fe400078e0a04 */
[C---:B------:R-:W-:Y:S02]  /*a7b0*/  IMAD R4, R8.reuse, 0x1000000, R4 ;  /* 0x0100000008047824 */ /* 0x040fe400078e0204 */
[----:B------:R-:W-:Y:S02]  /*a7c0*/  IMAD R11, R8, R2, R11 ;  /* 0x00000002080b7224 */ /* 0x000fe400078e020b */
[----:B------:R-:W-:Y:S02]  /*a7d0*/  VIADD R2, R5, UR4 ;  /* 0x0000000405027c36 */ /* 0x000fe40008000000 */
[----:B------:R-:W-:-:S03]  /*a7e0*/  IMAD R3, R11, 0x10000, R4 ;  /* 0x000100000b037824 */ /* 0x000fc600078e0204 */
[----:B------:R1:W-:Y:S04]  /*a7f0*/  STL [R1+0xc], R2 ;  /* 0x00000c0201007387 */ /* 0x0003e80000100800 */
[----:B------:R1:W-:Y:S01]  /*a800*/  STL [R1+0x8], R3 ;  /* 0x0000080301007387 */ /* 0x0003e20000100800 */
[----:B------:R-:W-:Y:S05]  /*a810*/  BRA `(.L_x_226) ;  /* 0x0000000000107947 */ /* 0x000fea0003800000 */
.L_x_223:
[----:B------:R-:W-:Y:S01]  /*a820*/  IMAD.U32 R2, RZ, RZ, UR6 ;  /* 0x00000006ff027e24 */ /* 0x000fe2000f8e00ff */
[----:B------:R0:W-:Y:S04]  /*a830*/  STL [R1+0x4], RZ ;  /* 0x000004ff01007387 */ /* 0x0001e80000100800 */
[----:B------:R0:W-:Y:S04]  /*a840*/  STL [R1+0x8], RZ ;  /* 0x000008ff01007387 */ /* 0x0001e80000100800 */
[----:B------:R0:W-:Y:S02]  /*a850*/  STL [R1], R2 ;  /* 0x0000000201007387 */ /* 0x0001e40000100800 */
.L_x_226:
[----:B------:R-:W2:Y:S04]  /*a860*/  LDL R4, [R1] ;  /* 0x0000000001047983 */ /* 0x000ea80000100800 */
[----:B------:R-:W2:Y:S04]  /*a870*/  LDL R5, [R1+0x4] ;  /* 0x0000040001057983 */ /* 0x000ea80000100800 */
[----:B-1----:R-:W2:Y:S04]  /*a880*/  LDL R6, [R1+0x8] ;  /* 0x0000080001067983 */ /* 0x002ea80000100800 */
[----:B------:R-:W2:Y:S01]  /*a890*/  LDL R7, [R1+0xc] ;  /* 0x00000c0001077983 */ /* 0x000ea20000100800 */
[----:B------:R-:W-:-:S13]  /*a8a0*/  ISETP.NE.AND P0, PT, R0, RZ, PT ;  /* 0x000000ff0000720c */ /* 0x000fda0003f05270 */
[----:B------:R-:W1:Y:S01]  /*a8b0*/  @!P0 S2R R3, SR_CgaCtaId ;  /* 0x0000000000038919 */ /* 0x000e620000008800 */
[----:B------:R-:W-:-:S04]  /*a8c0*/  @!P0 MOV R0, 0x400 ;  /* 0x0000040000008802 */ /* 0x000fc80000000f00 */
[----:B-1----:R-:W-:-:S05]  /*a8d0*/  @!P0 LEA R0, R3, R0, 0x18 ;  /* 0x0000000003008211 */ /* 0x002fca00078ec0ff */
[----:B--2---:R1:W-:Y:S01]  /*a8e0*/  @!P0 STS.128 [R0+0x348d0], R4 ;  /* 0x0348d00400008388 */ /* 0x0043e20000000c00 */
[----:B------:R-:W-:Y:S06]  /*a8f0*/  BAR.ARV 0x5, 0x180 ;  /* 0x0146000000007b1d */ /* 0x000fec0000002000 */
.L_x_221:
[----:B-1----:R-:W3:Y:S01]  /*a900*/  LDL R0, [R1+0xc] ;  /* 0x00000c0001007983 */ /* 0x002ee20000100800 */
[----:B------:R-:W-:Y:S01]  /*a910*/  ULDC UR4, c[0x0][0xc3c] ;  /* 0x00030f0000047ab9 */ /* 0x000fe20000000800 */
[----:B------:R-:W-:Y:S02]  /*a920*/  IMAD.MOV.U32 R19, RZ, RZ, RZ ;  /* 0x000000ffff137224 */ /* 0x000fe400078e00ff */
[----:B------:R1:W-:Y:S01]  /*a930*/  STL [R1+0x48], RZ ;  /* 0x000048ff01007387 */ /* 0x0003e20000100800 */
[----:B---3--:R-:W-:Y:S01]  /*a940*/  ISETP.GE.AND P0, PT, R0, UR4, PT ;  /* 0x0000000400007c0c */ /* 0x008fe2000bf06270 */
[----:B------:R-:W-:-:S05]  /*a950*/  IMAD.MOV.U32 R0, RZ, RZ, 0x1 ;  /* 0x00000001ff007424 */ /* 0x000fca00078e00ff */
[----:B------:R1:W-:Y:S07]  /*a960*/  STL [R1+0x14], R0 ;  /* 0x0000140001007387 */ /* 0x0003ee0000100800 */
[----:B------:R-:W-:Y:S05]  /*a970*/  @P0 BRA `(.L_x_227) ;  /* 0x0000005400fc0947 */ /* 0x000fea0003800000 */
[----:B--2---:R-:W2:Y:S01]  /*a980*/  S2R R5, SR_TID.X ;  /* 0x0000000000057919 */ /* 0x004ea20000002100 */
[----:B------:R-:W3:Y:S01]  /*a990*/  S2UR UR5, SR_CgaCtaId ;  /* 0x00000000000579c3 */ /* 0x000ee20000008800 */
[----:B------:R-:W-:Y:S01]  /*a9a0*/  UMOV UR4, 0x400 ;  /* 0x0000040000047882 */ /* 0x000fe20000000000 */
[----:B------:R-:W-:Y:S01]  /*a9b0*/  BSSY B8, `(.L_x_227) ;  /* 0x000057b000087945 */ /* 0x000fe20003800000 */
[----:B------:R-:W-:Y:S01]  /*a9c0*/  IMAD.MOV.U32 R19, RZ, RZ, RZ ;  /* 0x000000ffff137224 */ /* 0x000fe200078e00ff */
[----:B------:R-:W-:Y:S01]  /*a9d0*/  ULDC UR36, c[0x0][0xc] ;  /* 0x0000030000247ab9 */ /* 0x000fe20000000800 */
[----:B------:R-:W-:Y:S01]  /*a9e0*/  ULDC.64 UR38, c[0x0][0x198] ;  /* 0x0000660000267ab9 */ /* 0x000fe20000000a00 */
[----:B---3--:R-:W-:-:S06]  /*a9f0*/  ULEA UR4, UR5, UR4, 0x18 ;  /* 0x0000000405047291 */ /* 0x008fcc000f8ec03f */
[----:B------:R-:W-:Y:S01]  /*aa00*/  IMAD.U32 R18, RZ, RZ, UR4 ;  /* 0x00000004ff127e24 */ /* 0x000fe2000f8e00ff */
[C---:B--2---:R-:W-:Y:S01]  /*aa10*/  LOP3.LUT R4, R5.reuse, 0x7f, RZ, 0xc0, !PT ;  /* 0x0000007f05047812 */ /* 0x044fe200078ec0ff */
[----:B-1----:R-:W-:-:S05]  /*aa20*/  IMAD.SHL.U32 R0, R5, 0x8, RZ ;  /* 0x0000000805007824 */ /* 0x002fca00078e00ff */
[C---:B0-----:R-:W-:Y:S02]  /*aa30*/  LOP3.LUT R2, R0.reuse, 0x1f8, RZ, 0xc0, !PT ;  /* 0x000001f800027812 */ /* 0x041fe400078ec0ff */
[----:B------:R-:W-:Y:S02]  /*aa40*/  LOP3.LUT R0, R0, 0x38, RZ, 0xc0, !PT ;  /* 0x0000003800007812 */ /* 0x000fe400078ec0ff */
[----:B------:R-:W-:Y:S01]  /*aa50*/  LOP3.LUT R3, R2, 0x38, R5, 0x78, !PT ;  /* 0x0000003802037812 */ /* 0x000fe200078e7805 */
[----:B------:R-:W-:Y:S01]  /*aa60*/  IMAD.SHL.U32 R2, R4, 0x8, RZ ;  /* 0x0000000804027824 */ /* 0x000fe200078e00ff */
[----:B------:R-:W-:-:S04]  /*aa70*/  SHF.R.U32.HI R4, RZ, 0x3, R4 ;  /* 0x00000003ff047819 */ /* 0x000fc80000011604 */
[----:B------:R-:W-:Y:S01]  /*aa80*/  LOP3.LUT R3, R3, 0x200, R2, 0xf8, !PT ;  /* 0x0000020003037812 */ /* 0x000fe200078ef802 */
[----:B------:R-:W-:-:S04]  /*aa90*/  IMAD.SHL.U32 R2, R5, 0x10, RZ ;  /* 0x0000001005027824 */ /* 0x000fc800078e00ff */
[----:B------:R-:W-:Y:S01]  /*aaa0*/  IMAD R3, R3, 0x2, R18 ;  /* 0x0000000203037824 */ /* 0x000fe200078e0212 */
[----:B------:R-:W-:Y:S01]  /*aab0*/  LOP3.LUT R4, R4, 0x70, R2, 0xf8, !PT ;  /* 0x0000007004047812 */ /* 0x000fe200078ef802 */
[----:B------:R-:W-:-:S03]  /*aac0*/  IMAD.MOV.U32 R2, RZ, RZ, 0x1 ;  /* 0x00000001ff027424 */ /* 0x000fc600078e00ff */
[----:B------:R-:W-:Y:S04]  /*aad0*/  STL [R1+0x24], R3 ;  /* 0x0000240301007387 */ /* 0x000fe80000100800 */
[----:B------:R0:W-:Y:S04]  /*aae0*/  STL [R1+0x14], R2 ;  /* 0x0000140201007387 */ /* 0x0001e80000100800 */
[----:B------:R1:W-:Y:S01]  /*aaf0*/  STL [R1+0x48], RZ ;  /* 0x000048ff01007387 */ /* 0x0003e20000100800 */
[C---:B0-----:R-:W-:Y:S02]  /*ab00*/  LOP3.LUT R2, R0.reuse, 0x40, RZ, 0xfc, !PT ;  /* 0x0000004000027812 */ /* 0x041fe400078efcff */
[----:B-1----:R-:W-:-:S07]  /*ab10*/  LOP3.LUT R0, R0, 0x80, RZ, 0xfc, !PT ;  /* 0x0000008000007812 */ /* 0x002fce00078efcff */
.L_x_329:
[----:B--2---:R-:W2:Y:S01]  /*ab20*/  LDL R0, [R1+0xc] ;  /* 0x00000c0001007983 */ /* 0x004ea20000100800 */
[----:B------:R-:W2:Y:S01]  /*ab30*/  LDC.64 R2, c[0x0][0xc88] ;  /* 0x00032200ff027b82 */ /* 0x000ea20000000a00 */
[----:B------:R-:W-:Y:S05]  /*ab40*/  YIELD ;  /* 0x0000000000007946 */ /* 0x000fea0003800000 */
[----:B------:R-:W-:Y:S01]  /*ab50*/  ULDC.64 UR4, c[0x0][0xa28] ;  /* 0x00028a0000047ab9 */ /* 0x000fe20000000a00 */
[----:B-1----:R-:W-:Y:S01]  /*ab60*/  IMAD.MOV.U32 R6, RZ, RZ, RZ ;  /* 0x000000ffff067224 */ /* 0x002fe200078e00ff */
[----:B------:R-:W-:Y:S01]  /*ab70*/  ISETP.NE.U32.AND P0, PT, RZ, UR4, PT ;  /* 0x00000004ff007c0c */ /* 0x000fe2000bf05070 */
[----:B------:R-:W-:Y:S01]  /*ab80*/  ULDC.64 UR6, c[0x0][0xa18] ;  /* 0x0002860000067ab9 */ /* 0x000fe20000000a00 */
[----:B------:R-:W-:Y:S01]  /*ab90*/  ULDC.64 UR8, c[0x0][0xa08] ;  /* 0x0002820000087ab9 */ /* 0x000fe20000000a00 */
[----:B--2---:R-:W-:-:S05]  /*aba0*/  IMAD.WIDE R2, R0, 0x4, R2 ;  /* 0x0000000400027825 */ /* 0x004fca00078e0202 */
[----:B------:R-:W2:Y:S01]  /*abb0*/  LDG.E R10, desc[UR40][R2.64] ;  /* 0x00000028020a7981 */ /* 0x000ea2000c1e1900 */
[----:B------:R-:W-:Y:S01]  /*abc0*/  ISETP.NE.AND.EX P0, PT, RZ, UR5, PT, P0 ;  /* 0x00000005ff007c0c */ /* 0x000fe2000bf05300 */
[----:B------:R-:W-:Y:S01]  /*abd0*/  IMAD.MOV.U32 R0, RZ, RZ, RZ ;  /* 0x000000ffff007224 */ /* 0x000fe200078e00ff */
[----:B--2---:R-:W-:Y:S01]  /*abe0*/  SHF.R.S32.HI R4, RZ, 0x1f, R10 ;  /* 0x0000001fff047819 */ /* 0x004fe2000001140a */
[----:B------:R-:W-:-:S10]  /*abf0*/  IMAD.SHL.U32 R17, R10, 0x4, RZ ;  /* 0x000000040a117824 */ /* 0x000fd400078e00ff */
[C---:B------:R-:W-:Y:S01]  /*ac00*/  @P0 LEA R2, P1, R10.reuse, UR4, 0x2 ;  /* 0x000000040a020c11 */ /* 0x040fe2000f8210ff */
[----:B------:R-:W-:Y:S03]  /*ac10*/  STL [R1+0x2c], R10 ;  /* 0x00002c0a01007387 */ /* 0x000fe60000100800 */
[C-C-:B------:R-:W-:Y:S01]  /*ac20*/  @P0 LEA.HI.X R3, R10.reuse, UR5, R4.reuse, 0x2, P1 ;  /* 0x000000050a030c11 */ /* 0x140fe200088f1404 */
[----:B------:R-:W-:Y:S01]  /*ac30*/  ULDC.64 UR4, c[0x0][0xa00] ;  /* 0x0002800000047ab9 */ /* 0x000fe20000000a00 */
[----:B------:R-:W-:Y:S01]  /*ac40*/  SHF.L.U64.HI R9, R10, 0x2, R4 ;  /* 0x000000020a097819 */ /* 0x000fe20000010204 */
[----:B0-----:R0:W-:Y:S01]  /*ac50*/  STL [R1+0x3c], R4 ;  /* 0x00003c0401007387 */ /* 0x0011e20000100800 */
[----:B------:R-:W-:-:S03]  /*ac60*/  ISETP.NE.U32.AND P1, PT, RZ, UR4, PT ;  /* 0x00000004ff007c0c */ /* 0x000fc6000bf25070 */
[----:B------:R1:W5:Y:S01]  /*ac70*/  @P0 LDG.E R0, desc[UR40][R2.64] ;  /* 0x0000002802000981 */ /* 0x000362000c1e1900 */
[----:B------:R-:W-:Y:S01]  /*ac80*/  ISETP.NE.AND.EX P1, PT, RZ, UR5, PT, P1 ;  /* 0x00000005ff007c0c */ /* 0x000fe2000bf25310 */
[----:B------:R-:W-:Y:S01]  /*ac90*/  IMAD.MOV.U32 R8, RZ, RZ, RZ ;  /* 0x000000ffff087224 */ /* 0x000fe200078e00ff */
[----:B------:R-:W-:Y:S01]  /*aca0*/  ISETP.NE.U32.AND P2, PT, RZ, UR6, PT ;  /* 0x00000006ff007c0c */ /* 0x000fe2000bf45070 */
[----:B------:R-:W-:Y:S01]  /*acb0*/  STL [R1+0x20], R9 ;  /* 0x0000200901007387 */ /* 0x000fe20000100800 */
[----:B------:R-:W-:Y:S02]  /*acc0*/  ISETP.NE.U32.AND P0, PT, RZ, UR8, PT ;  /* 0x00000008ff007c0c */ /* 0x000fe4000bf05070 */
[C---:B0-----:R-:W-:Y:S02]  /*acd0*/  IADD3 R4, P4, R17.reuse, UR8, RZ ;  /* 0x0000000811047c10 */ /* 0x041fe4000ff9e0ff */
[----:B-1----:R-:W-:Y:S02]  /*ace0*/  IADD3 R2, P3, R17, UR4, RZ ;  /* 0x0000000411027c10 */ /* 0x002fe4000ff7e0ff */
[----:B------:R-:W-:-:S02]  /*acf0*/  ISETP.NE.AND.EX P2, PT, RZ, UR7, PT, P2 ;  /* 0x00000007ff007c0c */ /* 0x000fc4000bf45320 */
[C---:B------:R-:W-:Y:S02]  /*ad00*/  IADD3.X R3, R9.reuse, UR5, RZ, P3, !PT ;  /* 0x0000000509037c10 */ /* 0x040fe40009ffe4ff */
[----:B------:R-:W-:Y:S02]  /*ad10*/  ISETP.NE.AND.EX P0, PT, RZ, UR9, PT, P0 ;  /* 0x00000009ff007c0c */ /* 0x000fe4000bf05300 */
[----:B------:R-:W-:Y:S01]  /*ad20*/  IADD3.X R5, R9, UR9, RZ, P4, !PT ;  /* 0x0000000909057c10 */ /* 0x000fe2000a7fe4ff */
[----:B------:R-:W2:Y:S01]  /*ad30*/  @P1 LDG.E R6, desc[UR40][R2.64] ;  /* 0x0000002802061981 */ /* 0x000ea2000c1e1900 */
[----:B------:R-:W-:Y:S02]  /*ad40*/  ULDC UR4, c[0x0][0x288] ;  /* 0x0000a20000047ab9 */ /* 0x000fe40000000800 */
[----:B------:R-:W-:Y:S01]  /*ad50*/  IMAD.U32 R11, RZ, RZ, UR4 ;  /* 0x00000004ff0b7e24 */ /* 0x000fe2000f8e00ff */
[----:B------:R-:W-:-:S06]  /*ad60*/  ULDC.64 UR4, c[0x0][0x418] ;  /* 0x0001060000047ab9 */ /* 0x000fcc0000000a00 */
[----:B------:R-:W5:Y:S04]  /*ad70*/  @P0 LDG.E R8, desc[UR40][R4.64] ;  /* 0x0000002804080981 */ /* 0x000f68000c1e1900 */
[----:B--2---:R0:W-:Y:S02]  /*ad80*/  STL [R1+0x30], R6 ;  /* 0x0000300601007387 */ /* 0x0041e40000100800 */
[----:B0-----:R-:W-:-:S04]  /*ad90*/  @P2 IADD3 R6, P3, R17, UR6, RZ ;  /* 0x0000000611062c10 */ /* 0x001fc8000ff7e0ff */
[----:B------:R-:W-:-:S05]  /*ada0*/  @P2 IADD3.X R7, R9, UR7, RZ, P3, !PT ;  /* 0x0000000709072c10 */ /* 0x000fca0009ffe4ff */
[----:B------:R0:W2:Y:S01]  /*adb0*/  @P2 LDG.E R11, desc[UR40][R6.64] ;  /* 0x00000028060b2981 */ /* 0x0000a2000c1e1900 */
[----:B------:R-:W-:-:S03]  /*adc0*/  UISETP.NE.U32.AND UP0, UPT, UR4, URZ, UPT ;  /* 0x0000003f0400728c */ /* 0x000fc6000bf05070 */
[----:B------:R-:W-:Y:S01]  /*add0*/  ULDC UR4, c[0x0][0x424] ;  /* 0x0001090000047ab9 */ /* 0x000fe20000000800 */
[----:B------:R-:W-:-:S03]  /*ade0*/  UISETP.NE.AND.EX UP0, UPT, UR5, URZ, UPT, UP0 ;  /* 0x0000003f0500728c */ /* 0x000fc6000bf05300 */
[----:B------:R-:W-:Y:S01]  /*adf0*/  ULDC UR5, c[0x0][0x2f0] ;  /* 0x0000bc0000057ab9 */ /* 0x000fe20000000800 */
[----:B------:R-:W-:-:S04]  /*ae00*/  USEL UR4, UR4, 0x1, UP0 ;  /* 0x0000000104047887 */ /* 0x000fc80008000000 */
[----:B------:R-:W-:-:S06]  /*ae10*/  UIMAD UR4, UR4, UR5, URZ ;  /* 0x00000005040472a4 */ /* 0x000fcc000f8e023f */
[----:B0-----:R-:W-:Y:S01]  /*ae20*/  IMAD.U32 R6, RZ, RZ, UR4 ;  /* 0x00000004ff067e24 */ /* 0x001fe2000f8e00ff */
[----:B--2---:R0:W-:Y:S01]  /*ae30*/  STL [R1+0x40], R11 ;  /* 0x0000400b01007387 */ /* 0x0041e20000100800 */
[----:B------:R-:W-:Y:S05]  /*ae40*/  @P2 BRA `(.L_x_228) ;  /* 0x0000000000142947 */ /* 0x000fea0003800000 */
[----:B------:R-:W-:Y:S05]  /*ae50*/  @!P1 BRA `(.L_x_228) ;  /* 0x0000000000109947 */ /* 0x000fea0003800000 */
[----:B------:R-:W2:Y:S04]  /*ae60*/  LDG.E R7, desc[UR40][R2.64] ;  /* 0x0000002802077981 */ /* 0x000ea8000c1e1900 */
[----:B------:R-:W2:Y:S02]  /*ae70*/  LDG.E R2, desc[UR40][R2.64+0x4] ;  /* 0x0000042802027981 */ /* 0x000ea4000c1e1900 */
[----:B--2---:R-:W-:-:S05]  /*ae80*/  IMAD.IADD R2, R2, 0x1, -R7 ;  /* 0x0000000102027824 */ /* 0x004fca00078e0a07 */
[----:B------:R1:W-:Y:S02]  /*ae90*/  STL [R1+0x40], R2 ;  /* 0x0000400201007387 */ /* 0x0003e40000100800 */
.L_x_228:
[----:B------:R-:W1:Y:S01]  /*aea0*/  LDL.LU R7, [R1+0x8] ;  /* 0x0000080001077983 */ /* 0x000e620000300800 */
[----:B------:R-:W-:Y:S02]  /*aeb0*/  ULDC.64 UR4, c[0x0][0xa20] ;  /* 0x0002880000047ab9 */ /* 0x000fe40000000a00 */
[----:B------:R-:W-:-:S04]  /*aec0*/  ISETP.NE.U32.AND P1, PT, RZ, UR4, PT ;  /* 0x00000004ff007c0c */ /* 0x000fc8000bf25070 */
[----:B------:R-:W-:Y:S02]  /*aed0*/  ISETP.NE.AND.EX P1, PT, RZ, UR5, PT, P1 ;  /* 0x00000005ff007c0c */ /* 0x000fe4000bf25310 */
[C---:B-1----:R-:W-:Y:S02]  /*aee0*/  LOP3.LUT R2, R7.reuse, 0xff000000, RZ, 0xc0, !PT ;  /* 0xff00000007027812 */ /* 0x042fe400078ec0ff */
[C---:B------:R-:W-:Y:S02]  /*aef0*/  LOP3.LUT R3, R7.reuse, 0xff0000, RZ, 0xc0, !PT ;  /* 0x00ff000007037812 */ /* 0x040fe400078ec0ff */
[----:B------:R-:W-:Y:S02]  /*af00*/  SHF.R.U32.HI R2, RZ, 0x8, R2 ;  /* 0x00000008ff027819 */ /* 0x000fe40000011602 */
[----:B------:R-:W-:Y:S01]  /*af10*/  LOP3.LUT R16, R7, 0xffff, RZ, 0xc0, !PT ;  /* 0x0000ffff07107812 */ /* 0x000fe200078ec0ff */
[----:B-----5:R-:W-:Y:S01]  /*af20*/  IMAD.IADD R7, R8, 0x1, R0 ;  /* 0x0000000108077824 */ /* 0x020fe200078e0200 */
[----:B------:R-:W-:Y:S01]  /*af30*/  LEA.HI R2, R3, R2, RZ, 0x10 ;  /* 0x0000000203027211 */ /* 0x000fe200078f80ff */
[----:B------:R-:W-:-:S05]  /*af40*/  IMAD.MOV.U32 R3, RZ, RZ, R10 ;  /* 0x000000ffff037224 */ /* 0x000fca00078e000a */
[----:B------:R1:W-:Y:S04]  /*af50*/  STL [R1+0x10], R3 ;  /* 0x0000100301007387 */ /* 0x0003e80000100800 */
[----:B------:R1:W-:Y:S01]  /*af60*/  STL [R1+0x18], R7 ;  /* 0x0000180701007387 */ /* 0x0003e20000100800 */
[----:B------:R-:W-:Y:S05]  /*af70*/  @!P1 BRA `(.L_x_229) ;  /* 0x0000000000109947 */ /* 0x000fea0003800000 */
[----:B------:R-:W-:-:S04]  /*af80*/  IADD3 R6, P0, R17, UR4, RZ ;  /* 0x0000000411067c10 */ /* 0x000fc8000ff1e0ff */
[----:B-1----:R-:W-:-:S05]  /*af90*/  IADD3.X R7, R9, UR5, RZ, P0, !PT ;  /* 0x0000000509077c10 */ /* 0x002fca00087fe4ff */
[----:B------:R2:W5:Y:S01]  /*afa0*/  LDG.E R6, desc[UR40][R6.64] ;  /* 0x0000002806067981 */ /* 0x000562000c1e1900 */
[----:B------:R-:W-:Y:S05]  /*afb0*/  BRA `(.L_x_230) ;  /* 0x0000000000107947 */ /* 0x000fea0003800000 */
.L_x_229:
[----:B------:R-:W-:Y:S05]  /*afc0*/  @!P0 BRA `(.L_x_230) ;  /* 0x00000000000c8947 */ /* 0x000fea0003800000 */
[----:B------:R-:W2:Y:S04]  /*afd0*/  LDG.E R6, desc[UR40][R4.64] ;  /* 0x0000002804067981 */ /* 0x000ea8000c1e1900 */
[----:B------:R-:W2:Y:S02]  /*afe0*/  LDG.E R4, desc[UR40][R4.64+0x4] ;  /* 0x0000042804047981 */ /* 0x000ea4000c1e1900 */
[----:B--2---:R-:W-:-:S07]  /*aff0*/  IMAD.IADD R6, R4, 0x1, -R6 ;  /* 0x0000000104067824 */ /* 0x004fce00078e0a06 */
.L_x_230:
[----:B-----5:R-:W-:Y:S01]  /*b000*/  IMAD.IADD R6, R6, 0x1, -R0 ;  /* 0x0000000106067824 */ /* 0x020fe200078e0a00 */
[----:B------:R-:W-:Y:S01]  /*b010*/  LOP3.LUT R9, R2, 0xff, RZ, 0xc0, !PT ;  /* 0x000000ff02097812 */ /* 0x000fe200078ec0ff */
[----:B------:R-:W-:Y:S01]  /*b020*/  IMAD.MOV.U32 R4, RZ, RZ, RZ ;  /* 0x000000ffff047224 */ /* 0x000fe200078e00ff */
[----:B------:R-:W-:Y:S01]  /*b030*/  BSSY B0, `(.L_x_231) ;  /* 0x000002a000007945 */ /* 0x000fe20003800000 */
[C---:B------:R-:W-:Y:S01]  /*b040*/  VIADD R0, R6.reuse, 0x7f ;  /* 0x0000007f06007836 */ /* 0x040fe20000000000 */
[----:B------:R-:W-:Y:S01]  /*b050*/  ISETP.GE.AND P0, PT, R6, 0x1, PT ;  /* 0x000000010600780c */ /* 0x000fe20003f06270 */
[----:B------:R-:W-:Y:S01]  /*b060*/  IMAD.MOV.U32 R10, RZ, RZ, R4 ;  /* 0x000000ffff0a7224 */ /* 0x000fe200078e0004 */
[----:B------:R3:W-:Y:S02]  /*b070*/  STL [R1+0x34], R4 ;  /* 0x0000340401007387 */ /* 0x0007e40000100800 */
[----:B-1----:R-:W-:-:S04]  /*b080*/  SHF.R.S32.HI R3, RZ, 0x1f, R0 ;  /* 0x0000001fff037819 */ /* 0x002fc80000011400 */
[----:B------:R-:W-:-:S04]  /*b090*/  LEA.HI R3, R3, R0, RZ, 0x7 ;  /* 0x0000000003037211 */ /* 0x000fc800078f38ff */
[----:B------:R-:W-:-:S05]  /*b0a0*/  SHF.R.S32.HI R8, RZ, 0x7, R3 ;  /* 0x00000007ff087819 */ /* 0x000fca0000011403 */
[----:B------:R3:W-:Y:S04]  /*b0b0*/  STL [R1+0x44], R8 ;  /* 0x0000440801007387 */ /* 0x0007e80000100800 */
[----:B------:R3:W-:Y:S01]  /*b0c0*/  STL [R1+0x58], R9 ;  /* 0x0000580901007387 */ /* 0x0007e20000100800 */
[----:B------:R-:W-:Y:S05]  /*b0d0*/  @!P0 BRA `(.L_x_232) ;  /* 0x00000000007c8947 */ /* 0x000fea0003800000 */
[----:B------:R-:W-:-:S04]  /*b0e0*/  SHF.R.U32.HI R0, RZ, 0x10, R2 ;  /* 0x00000010ff007819 */ /* 0x000fc80000011602 */
[----:B------:R-:W-:-:S13]  /*b0f0*/  ISETP.NE.AND P0, PT, R0, RZ, PT ;  /* 0x000000ff0000720c */ /* 0x000fda0003f05270 */
[----:B------:R-:W3:Y:S02]  /*b100*/  @!P0 LDC R0, c[0x0][0x9f0] ;  /* 0x00027c00ff008b82 */ /* 0x000ee40000000800 */
[----:B---3--:R-:W-:-:S04]  /*b110*/  IABS R4, R0 ;  /* 0x0000000000047213 */ /* 0x008fc80000000000 */
[----:B------:R-:W1:Y:S08]  /*b120*/  I2F.RP R2, R4 ;  /* 0x0000000400027306 */ /* 0x000e700000209400 */
[----:B-1----:R-:W1:Y:S02]  /*b130*/  MUFU.RCP R2, R2 ;  /* 0x0000000200027308 */ /* 0x002e640000001000 */
[----:B-1----:R-:W-:-:S06]  /*b140*/  VIADD R2, R2, 0xffffffe ;  /* 0x0ffffffe02027836 */ /* 0x002fcc0000000000 */
[----:B------:R-:W1:Y:S02]  /*b150*/  F2I.FTZ.U32.TRUNC.NTZ R3, R2 ;  /* 0x0000000200037305 */ /* 0x000e64000021f000 */
[----:B-1----:R-:W-:-:S04]  /*b160*/  IMAD.MOV R2, RZ, RZ, -R3 ;  /* 0x000000ffff027224 */ /* 0x002fc800078e0a03 */
[----:B------:R-:W-:Y:S02]  /*b170*/  IMAD R5, R2, R4, RZ ;  /* 0x0000000402057224 */ /* 0x000fe400078e02ff */
[----:B------:R-:W-:-:S04]  /*b180*/  IMAD.MOV.U32 R2, RZ, RZ, RZ ;  /* 0x000000ffff027224 */ /* 0x000fc800078e00ff */
[----:B--2---:R-:W-:Y:S01]  /*b190*/  IMAD.HI.U32 R7, R3, R5, R2 ;  /* 0x0000000503077227 */ /* 0x004fe200078e0002 */
[----:B------:R-:W-:Y:S02]  /*b1a0*/  IABS R2, R0 ;  /* 0x0000000000027213 */ /* 0x000fe40000000000 */
[----:B------:R-:W-:-:S03]  /*b1b0*/  IADD3 R5, R0, -0x1, R8 ;  /* 0xffffffff00057810 */ /* 0x000fc60007ffe008 */
[----:B------:R-:W-:Y:S01]  /*b1c0*/  IMAD.MOV R2, RZ, RZ, -R2 ;  /* 0x000000ffff027224 */ /* 0x000fe200078e0a02 */
[----:B------:R-:W-:Y:S02]  /*b1d0*/  IABS R3, R5 ;  /* 0x0000000500037213 */ /* 0x000fe40000000000 */
[----:B------:R-:W-:Y:S01]  /*b1e0*/  LOP3.LUT R5, R5, R0, RZ, 0x3c, !PT ;  /* 0x0000000005057212 */ /* 0x000fe200078e3cff */
[----:B------:R-:W-:Y:S02]  /*b1f0*/  IMAD.MOV.U32 R6, RZ, RZ, R2 ;  /* 0x000000ffff067224 */ /* 0x000fe400078e0002 */
[----:B------:R-:W-:Y:S01]  /*b200*/  IMAD.HI.U32 R2, R7, R3, RZ ;  /* 0x0000000307027227 */ /* 0x000fe200078e00ff */
[----:B------:R-:W-:-:S03]  /*b210*/  ISETP.GE.AND P2, PT, R5, RZ, PT ;  /* 0x000000ff0500720c */ /* 0x000fc60003f46270 */
        /* <DEDUP_REMOVED lines=9> */
[----:B------:R-:W-:-:S05]  /*b2b0*/  IMAD.MOV.U32 R10, RZ, RZ, R2 ;  /* 0x000000ffff0a7224 */ /* 0x000fca00078e0002 */
[----:B------:R1:W-:Y:S02]  /*b2c0*/  STL [R1+0x34], R10 ;  /* 0x0000340a01007387 */ /* 0x0003e40000100800 */
.L_x_232:
[----:B------:R-:W-:Y:S05]  /*b2d0*/  BSYNC B0 ;  /* 0x0000000000007941 */ /* 0x000fea0003800000 */
.L_x_231:
[----:B------:R-:W-:Y:S01]  /*b2e0*/  IMAD.MOV.U32 R0, RZ, RZ, R10 ;  /* 0x000000ffff007224 */ /* 0x000fe200078e000a */
[----:B------:R-:W-:Y:S03]  /*b2f0*/  BSSY B7, `(.L_x_233) ;  /* 0x000040d000077945 */ /* 0x000fe60003800000 */
[----:B------:R-:W-:-:S05]  /*b300*/  IMAD R2, R9, R0, RZ ;  /* 0x0000000009027224 */ /* 0x000fca00078e02ff */
[----:B------:R-:W-:Y:S01]  /*b310*/  VIADDMNMX R0, R2, R0, R8, PT ;  /* 0x0000000002007246 */ /* 0x000fe20003800108 */
[----:B------:R4:W-:Y:S03]  /*b320*/  STL [R1+0x28], R2 ;  /* 0x0000280201007387 */ /* 0x0009e60000100800 */
[----:B------:R-:W-:Y:S01]  /*b330*/  ISETP.GT.AND P0, PT, R0, R2, PT ;  /* 0x000000020000720c */ /* 0x000fe20003f04270 */
[----:B------:R4:W-:-:S12]  /*b340*/  STL [R1+0x38], R0 ;  /* 0x0000380001007387 */ /* 0x0009d80000100800 */
[----:B----4-:R-:W-:Y:S05]  /*b350*/  @P0 BRA `(.L_x_234) ;  /* 0x0000000000480947 */ /* 0x010fea0003800000 */
[----:B------:R-:W4:Y:S02]  /*b360*/  S2R R0, SR_TID.X ;  /* 0x0000000000007919 */ /* 0x000f240000002100 */
[----:B----4-:R-:W-:-:S04]  /*b370*/  LOP3.LUT R0, R0, 0x7f, RZ, 0xc0, !PT ;  /* 0x0000007f00007812 */ /* 0x010fc800078ec0ff */
[----:B------:R-:W-:-:S13]  /*b380*/  ISETP.NE.AND P0, PT, R0, RZ, PT ;  /* 0x000000ff0000720c */ /* 0x000fda0003f05270 */
[----:B------:R-:W-:Y:S05]  /*b390*/  @P0 BRA `(.L_x_235) ;  /* 0x0000004000080947 */ /* 0x000fea0003800000 */
[----:B------:R-:W4:Y:S01]  /*b3a0*/  S2R R3, SR_LANEID ;  /* 0x0000000000037919 */ /* 0x000f220000000000 */
[----:B------:R-:W-:Y:S02]  /*b3b0*/  VOTEU.ANY UR4, UPT, PT ;  /* 0x0000000000047886 */ /* 0x000fe400038e0100 */
[----:B------:R-:W4:Y:S08]  /*b3c0*/  FLO.U32 R0, UR4 ;  /* 0x0000000400007d00 */ /* 0x000f3000080e0000 */
[----:B------:R-:W5:Y:S01]  /*b3d0*/  POPC R5, UR4 ;  /* 0x0000000400057d09 */ /* 0x000f620008000000 */
[----:B----4-:R-:W-:-:S02]  /*b3e0*/  ISETP.EQ.U32.AND P0, PT, R0, R3, PT ;  /* 0x000000030000720c */ /* 0x010fc40003f02070 */
[----:B------:R-:W5:Y:S11]  /*b3f0*/  LDC.64 R2, c[0x0][0xc60] ;  /* 0x00031800ff027b82 */ /* 0x000f760000000a00 */
[----:B-----5:R-:W4:Y:S01]  /*b400*/  @P0 ATOMG.E.ADD.STRONG.GPU PT, R3, desc[UR40][R2.64], R5 ;  /* 0x00000005020309a8 */ /* 0x020f2200081ee1e8 */
[----:B---3--:R-:W3:Y:S02]  /*b410*/  S2R R4, SR_LTMASK ;  /* 0x0000000000047919 */ /* 0x008ee40000003900 */
[----:B---3--:R-:W-:-:S04]  /*b420*/  LOP3.LUT R4, R4, UR4, RZ, 0xc0, !PT ;  /* 0x0000000404047c12 */ /* 0x008fc8000f8ec0ff */
[----:B--2---:R-:W2:Y:S01]  /*b430*/  POPC R7, R4 ;  /* 0x0000000400077309 */ /* 0x004ea20000000000 */
[----:B----4-:R-:W2:Y:S02]  /*b440*/  SHFL.IDX PT, R0, R3, R0, 0x1f ;  /* 0x00001f0003007589 */ /* 0x010ea400000e0000 */
[----:B--2---:R-:W-:-:S05]  /*b450*/  IADD3 R0, R0, UR36, R7 ;  /* 0x0000002400007c10 */ /* 0x004fca000fffe007 */
[----:B------:R4:W-:Y:S01]  /*b460*/  STL [R1], R0 ;  /* 0x0000000001007387 */ /* 0x0009e20000100800 */
[----:B------:R-:W-:Y:S05]  /*b470*/  BRA `(.L_x_235) ;  /* 0x0000003c00d07947 */ /* 0x000fea0003800000 */
.L_x_234:
[----:B------:R-:W-:Y:S01]  /*b480*/  VIADD R0, R18, 0x1c400 ;  /* 0x0001c40012007836 */ /* 0x000fe20000000000 */
[----:B------:R-:W-:Y:S04]  /*b490*/  BSSY B6, `(.L_x_236) ;  /* 0x0000013000067945 */ /* 0x000fe80003800000 */
[----:B------:R-:W-:-:S13]  /*b4a0*/  LOP3.LUT P0, RZ, R0, 0x3ff, RZ, 0xc0, !PT ;  /* 0x000003ff00ff7812 */ /* 0x000fda000780c0ff */
[----:B------:R-:W-:Y:S05]  /*b4b0*/  @!P0 BRA `(.L_x_237) ;  /* 0x0000000000408947 */ /* 0x000fea0003800000 */
[----:B------:R-:W-:Y:S01]  /*b4c0*/  MOV R2, 0x0 ;  /* 0x0000000000027802 */ /* 0x000fe20000000f00 */
[----:B------:R-:W-:Y:S01]  /*b4d0*/  ULDC.64 UR6, c[0x4][0x118] ;  /* 0x0100460000067ab9 */ /* 0x000fe20000000a00 */
[----:B------:R-:W-:Y:S01]  /*b4e0*/  ULDC.64 UR8, c[0x4][0x120] ;  /* 0x0100480000087ab9 */ /* 0x000fe20000000a00 */
[----:B------:R-:W-:Y:S01]  /*b4f0*/  ULDC.64 UR4, c[0x4][0x70] ;  /* 0x01001c0000047ab9 */ /* 0x000fe20000000a00 */
[----:B---3--:R-:W-:Y:S02]  /*b500*/  IMAD.U32 R4, RZ, RZ, UR6 ;  /* 0x00000006ff047e24 */ /* 0x008fe4000f8e00ff */
[----:B------:R-:W3:Y:S01]  /*b510*/  LDC.64 R2, c[0x4][R2] ;  /* 0x0100000002027b82 */ /* 0x000ee20000000a00 */
[----:B------:R-:W-:Y:S02]  /*b520*/  IMAD.U32 R5, RZ, RZ, UR7 ;  /* 0x00000007ff057e24 */ /* 0x000fe4000f8e00ff */
[----:B------:R-:W-:Y:S02]  /*b530*/  IMAD.U32 R6, RZ, RZ, UR8 ;  /* 0x00000008ff067e24 */ /* 0x000fe4000f8e00ff */
[----:B--2---:R-:W-:-:S02]  /*b540*/  IMAD.U32 R7, RZ, RZ, UR9 ;  /* 0x00000009ff077e24 */ /* 0x004fc4000f8e00ff */
[----:B-1----:R-:W-:Y:S02]  /*b550*/  IMAD.U32 R10, RZ, RZ, UR4 ;  /* 0x00000004ff0a7e24 */ /* 0x002fe4000f8e00ff */
[----:B0-----:R-:W-:Y:S02]  /*b560*/  IMAD.U32 R11, RZ, RZ, UR5 ;  /* 0x00000005ff0b7e24 */ /* 0x001fe4000f8e00ff */
[----:B------:R-:W-:Y:S02]  /*b570*/  IMAD.MOV.U32 R8, RZ, RZ, 0x70 ;  /* 0x00000070ff087424 */ /* 0x000fe400078e00ff */
[----:B------:R-:W-:Y:S02]  /*b580*/  IMAD.MOV.U32 R12, RZ, RZ, 0x1 ;  /* 0x00000001ff0c7424 */ /* 0x000fe400078e00ff */
[----:B------:R-:W-:-:S07]  /*b590*/  IMAD.MOV.U32 R13, RZ, RZ, RZ ;  /* 0x000000ffff0d7224 */ /* 0x000fce00078e00ff */
[----:B------:R-:W-:-:S07]  /*b5a0*/  LEPC R20, `(.L_x_237) ;  /* 0x000000001014794e */ /* 0x000fce0000000000 */
[----:B---3--:R-:W-:Y:S05]  /*b5b0*/  CALL.ABS.NOINC R2 ;  /* 0x0000000002007343 */ /* 0x008fea0003c00000 */
.L_x_237:
[----:B------:R-:W-:Y:S05]  /*b5c0*/  BSYNC B6 ;  /* 0x0000000000067941 */ /* 0x000fea0003800000 */
.L_x_236:
        /* <DEDUP_REMOVED lines=8> */
[----:B------:R4:W4:Y:S01]  /*b650*/  LDC.64 R2, c[0x4][R0] ;  /* 0x0100000000027b82 */ /* 0x0009220000000a00 */
[----:B---3--:R-:W-:Y:S02]  /*b660*/  IMAD.U32 R4, RZ, RZ, UR6 ;  /* 0x00000006ff047e24 */ /* 0x008fe4000f8e00ff */
        /* <DEDUP_REMOVED lines=9> */
[----:B----4-:R-:W-:Y:S05]  /*b700*/  CALL.ABS.NOINC R2 ;  /* 0x0000000002007343 */ /* 0x010fea0003c00000 */
.L_x_240:
[----:B------:R-:W-:Y:S01]  /*b710*/  MOV R2, 0x0 ;  /* 0x0000000000027802 */ /* 0x000fe20000000f00 */
[----:B------:R-:W-:Y:S01]  /*b720*/  ULDC.64 UR6, c[0x4][0x118] ;  /* 0x0100460000067ab9 */ /* 0x000fe20000000a00 */
[----:B------:R-:W-:Y:S01]  /*b730*/  ULDC.64 UR8, c[0x4][0x120] ;  /* 0x0100480000087ab9 */ /* 0x000fe20000000a00 */
[----:B------:R-:W-:Y:S01]  /*b740*/  ULDC.64 UR4, c[0x4][0x80] ;  /* 0x0100200000047ab9 */ /* 0x000fe20000000a00 */
[----:B------:R-:W-:Y:S02]  /*b750*/  IMAD.U32 R4, RZ, RZ, UR6 ;  /* 0x00000006ff047e24 */ /* 0x000fe4000f8e00ff */
[----:B------:R-:W0:Y:S01]  /*b760*/  LDC.64 R2, c[0x4][R2] ;  /* 0x0100000002027b82 */ /* 0x000e220000000a00 */
[----:B------:R-:W-:Y:S02]  /*b770*/  IMAD.U32 R5, RZ, RZ, UR7 ;  /* 0x00000007ff057e24 */ /* 0x000fe4000f8e00ff */
[----:B------:R-:W-:Y:S02]  /*b780*/  IMAD.U32 R6, RZ, RZ, UR8 ;  /* 0x00000008ff067e24 */ /* 0x000fe4000f8e00ff */
[----:B------:R-:W-:-:S02]  /*b790*/  IMAD.U32 R7, RZ, RZ, UR9 ;  /* 0x00000009ff077e24 */ /* 0x000fc4000f8e00ff */
[----:B------:R-:W-:Y:S02]  /*b7a0*/  IMAD.U32 R10, RZ, RZ, UR4 ;  /* 0x00000004ff0a7e24 */ /* 0x000fe4000f8e00ff */
[----:B------:R-:W-:Y:S02]  /*b7b0*/  IMAD.U32 R11, RZ, RZ, UR5 ;  /* 0x00000005ff0b7e24 */ /* 0x000fe4000f8e00ff */
[----:B------:R-:W-:Y:S02]  /*b7c0*/  IMAD.MOV.U32 R8, RZ, RZ, 0x70 ;  /* 0x00000070ff087424 */ /* 0x000fe400078e00ff */
[----:B------:R-:W-:Y:S02]  /*b7d0*/  IMAD.MOV.U32 R12, RZ, RZ, 0x1 ;  /* 0x00000001ff0c7424 */ /* 0x000fe400078e00ff */
[----:B------:R-:W-:-:S07]  /*b7e0*/  IMAD.MOV.U32 R13, RZ, RZ, RZ ;  /* 0x000000ffff0d7224 */ /* 0x000fce00078e00ff */
[----:B------:R-:W-:-:S07]  /*b7f0*/  LEPC R20, `(.L_x_239) ;  /* 0x000000001014794e */ /* 0x000fce0000000000 */
[----:B0-----:R-:W-:Y:S05]  /*b800*/  CALL.ABS.NOINC R2 ;  /* 0x0000000002007343 */ /* 0x001fea0003c00000 */
.L_x_239:
[----:B------:R-:W-:Y:S05]  /*b810*/  BSYNC B6 ;  /* 0x0000000000067941 */ /* 0x000fea0003800000 */
.L_x_238:
[----:B---3--:R-:W3:Y:S01]  /*b820*/  LDL.LU R4, [R1+0x20] ;  /* 0x0000200001047983 */ /* 0x008ee20000300800 */
[----:B------:R-:W-:-:S03]  /*b830*/  ULDC.64 UR4, c[0x0][0x9f8] ;  /* 0x00027e0000047ab9 */ /* 0x000fc60000000a00 */
[----:B--2---:R-:W2:Y:S01]  /*b840*/  LDL R7, [R1+0x10] ;  /* 0x0000100001077983 */ /* 0x004ea20000100800 */
[----:B------:R-:W-:-:S03]  /*b850*/  ISETP.NE.U32.AND P0, PT, RZ, UR4, PT ;  /* 0x00000004ff007c0c */ /* 0x000fc6000bf05070 */
[----:B------:R-:W4:Y:S01]  /*b860*/  LDL R0, [R1+0x38] ;  /* 0x0000380001007983 */ /* 0x000f220000100800 */
[----:B------:R-:W-:-:S13]  /*b870*/  ISETP.NE.AND.EX P0, PT, RZ, UR5, PT, P0 ;  /* 0x00000005ff007c0c */ /* 0x000fda000bf05300 */
[----:B------:R-:W-:-:S04]  /*b880*/  @P0 IADD3 R2, P1, R17, UR4, RZ ;  /* 0x0000000411020c10 */ /* 0x000fc8000ff3e0ff */
[----:B---3--:R-:W-:Y:S01]  /*b890*/  @P0 IADD3.X R3, R4, UR5, RZ, P1, !PT ;  /* 0x0000000504030c10 */ /* 0x008fe20008ffe4ff */
[----:B------:R-:W-:-:S04]  /*b8a0*/  ULDC.64 UR4, c[0x0][0xa08] ;  /* 0x0002820000047ab9 */ /* 0x000fc80000000a00 */
[----:B--2---:R2:W3:Y:S02]  /*b8b0*/  @P0 LDG.E R7, desc[UR40][R2.64] ;  /* 0x0000002802070981 */ /* 0x0044e4000c1e1900 */
[----:B--2---:R-:W2:Y:S01]  /*b8c0*/  LDC.64 R2, c[0x0][0x418] ;  /* 0x00010600ff027b82 */ /* 0x004ea20000000a00 */
[----:B----4-:R-:W-:Y:S01]  /*b8d0*/  VIADD R0, R0, 0xffffffff ;  /* 0xffffffff00007836 */ /* 0x010fe20000000000 */
[----:B---3--:R-:W-:Y:S01]  /*b8e0*/  SHF.R.S32.HI R8, RZ, 0x1f, R7 ;  /* 0x0000001fff087819 */ /* 0x008fe20000011407 */
[----:B------:R3:W-:Y:S04]  /*b8f0*/  @P0 STL [R1+0x10], R7 ;  /* 0x0000100701000387 */ /* 0x0007e80000100800 */
[----:B------:R3:W-:Y:S01]  /*b900*/  STL [R1+0x20], R8 ;  /* 0x0000200801007387 */ /* 0x0007e20000100800 */
[----:B--2---:R-:W-:Y:S01]  /*b910*/  LOP3.LUT P0, RZ, R2, UR4, RZ, 0xfc, !PT ;  /* 0x0000000402ff7c12 */ /* 0x004fe2000f80fcff */
[----:B------:R-:W-:-:S03]  /*b920*/  UMOV UR4, 0xffffffff ;  /* 0xffffffff00047882 */ /* 0x000fc60000000000 */
[----:B------:R-:W-:-:S04]  /*b930*/  LOP3.LUT P0, RZ, R3, UR5, RZ, 0xfc, P0 ;  /* 0x0000000503ff7c12 */ /* 0x000fc8000800fcff */
[----:B------:R-:W-:Y:S01]  /*b940*/  SEL R17, R7, RZ, !P0 ;  /* 0x000000ff07117207 */ /* 0x000fe20004000000 */
[----:B---3--:R-:W-:Y:S08]  /*b950*/  BRA.DIV UR4, `(.L_x_241) ;  /* 0x0000004e04547947 */ /* 0x008ff0000b800000 */
[----:B------:R-:W2:Y:S02]  /*b960*/  S2R R4, SR_TID.X ;  /* 0x0000000000047919 */ /* 0x000ea40000002100 */
[----:B--2---:R-:W-:-:S04]  /*b970*/  SHF.R.U32.HI R4, RZ, 0x5, R4 ;  /* 0x00000005ff047819 */ /* 0x004fc80000011604 */
[----:B------:R-:W-:-:S05]  /*b980*/  LOP3.LUT R4, R4, 0x3, RZ, 0xc0, !PT ;  /* 0x0000000304047812 */ /* 0x000fca00078ec0ff */
[----:B------:R2:W3:Y:S02]  /*b990*/  SHFL.IDX PT, R14, R4, RZ, 0x1f ;  /* 0x00001fff040e7589 */ /* 0x0004e400000e0000 */
.L_x_345:
[----:B--2---:R-:W2:Y:S01]  /*b9a0*/  LDL.LU R4, [R1+0x1c] ;  /* 0x00001c0001047983 */ /* 0x004ea20000300800 */
[----:B------:R-:W-:Y:S02]  /*b9b0*/  PLOP3.LUT P1, PT, PT, PT, PT, 0x8, 0x0 ;  /* 0x000000000000781c */ /* 0x000fe40003f2e170 */
[----:B---3--:R-:W-:Y:S01]  /*b9c0*/  ISETP.NE.AND P0, PT, R14, RZ, PT ;  /* 0x000000ff0e00720c */ /* 0x008fe20003f05270 */
[----:B------:R3:W-:Y:S01]  /*b9d0*/  STL [R1+0x8], R0 ;  /* 0x0000080001007387 */ /* 0x0007e20000100800 */
[----:B--2---:R-:W-:-:S09]  /*b9e0*/  LOP3.LUT R4, R4, 0xfffffffe, RZ, 0xc0, !PT ;  /* 0xfffffffe04047812 */ /* 0x004fd200078ec0ff */
[----:B------:R-:W-:-:S05]  /*b9f0*/  @P1 LOP3.LUT R4, R4, 0x1, RZ, 0xfc, !PT ;  /* 0x0000000104041812 */ /* 0x000fca00078efcff */
[----:B------:R3:W-:Y:S01]  /*ba00*/  STL [R1+0x1c], R4 ;  /* 0x00001c0401007387 */ /* 0x0007e20000100800 */
[----:B------:R-:W-:Y:S05]  /*ba10*/  @P0 BRA `(.L_x_242) ;  /* 0x0000000400380947 */ /* 0x000fea0003800000 */
[----:B------:R-:W-:-:S03]  /*ba20*/  UMOV UR4, 0xffffffff ;  /* 0xffffffff00047882 */ /* 0x000fc60000000000 */
[----:B------:R-:W-:Y:S05]  /*ba30*/  BRA.DIV UR4, `(.L_x_243) ;  /* 0x0000004e04507947 */ /* 0x000fea000b800000 */
[----:B------:R-:W-:-:S13]  /*ba40*/  ELECT P6, URZ, PT ;  /* 0x00000000003f782f */ /* 0x000fda00038c0000 */
.L_x_348:
[----:B------:R-:W-:Y:S05]  /*ba50*/  @!P6 BRA `(.L_x_242) ;  /* 0x000000040028e947 */ /* 0x000fea0003800000 */
[----:B------:R-:W-:-:S04]  /*ba60*/  ISETP.NE.U32.AND P0, PT, R2, RZ, PT ;  /* 0x000000ff0200720c */ /* 0x000fc80003f05070 */
[----:B------:R-:W-:-:S13]  /*ba70*/  ISETP.NE.AND.EX P0, PT, R3, RZ, PT, P0 ;  /* 0x000000ff0300720c */ /* 0x000fda0003f05300 */
[----:B------:R-:W-:Y:S05]  /*ba80*/  @!P0 BRA `(.L_x_244) ;  /* 0x0000000000508947 */ /* 0x000fea0003800000 */
[----:B------:R-:W2:Y:S01]  /*ba90*/  LDC R6, c[0x0][0x43c] ;  /* 0x00010f00ff067b82 */ /* 0x000ea20000000800 */
[----:B------:R-:W-:Y:S01]  /*baa0*/  IMAD.MOV.U32 R9, RZ, RZ, R0 ;  /* 0x000000ffff097224 */ /* 0x000fe200078e0000 */
[----:B------:R-:W-:-:S03]  /*bab0*/  ULDC.64 UR4, c[0x0][0x428] ;  /* 0x00010a0000047ab9 */ /* 0x000fc60000000a00 */
[----:B---3--:R-:W-:Y:S01]  /*bac0*/  IMAD.MOV.U32 R0, RZ, RZ, R9 ;  /* 0x000000ffff007224 */ /* 0x008fe200078e0009 */
[----:B--2---:R-:W-:-:S13]  /*bad0*/  ISETP.NE.AND P0, PT, R6, 0x1, PT ;  /* 0x000000010600780c */ /* 0x004fda0003f05270 */
[----:B------:R-:W2:Y:S02]  /*bae0*/  @P0 LDC.64 R4, c[0x0][0x440] ;  /* 0x00011000ff040b82 */ /* 0x000ea40000000a00 */
[----:B--2---:R-:W-:-:S05]  /*baf0*/  @P0 IMAD.HI.U32 R4, R9, R4, RZ ;  /* 0x0000000409040227 */ /* 0x004fca00078e00ff */
[----:B------:R-:W-:-:S04]  /*bb00*/  @P0 SHF.R.U32.HI R0, RZ, R5, R4 ;  /* 0x00000005ff000219 */ /* 0x000fc80000011604 */
[--C-:B------:R-:W-:Y:S01]  /*bb10*/  SHF.R.S32.HI R5, RZ, 0x1f, R0.reuse ;  /* 0x0000001fff057819 */ /* 0x100fe20000011400 */
[----:B------:R-:W-:-:S04]  /*bb20*/  IMAD.MOV R4, RZ, RZ, -R0 ;  /* 0x000000ffff047224 */ /* 0x000fc800078e0a00 */
[----:B------:R-:W-:Y:S02]  /*bb30*/  IMAD R9, R6, R4, R9 ;  /* 0x0000000406097224 */ /* 0x000fe400078e0209 */
[----:B------:R-:W-:Y:S02]  /*bb40*/  IMAD R6, R8, UR4, RZ ;  /* 0x0000000408067c24 */ /* 0x000fe4000f8e02ff */
[----:B------:R-:W-:Y:S01]  /*bb50*/  IMAD.MOV.U32 R4, RZ, RZ, R0 ;  /* 0x000000ffff047224 */ /* 0x000fe200078e0000 */
[----:B------:R2:W-:Y:S01]  /*bb60*/  STL [R1+0x8], R9 ;  /* 0x0000080901007387 */ /* 0x0005e20000100800 */
[C---:B------:R-:W-:Y:S02]  /*bb70*/  IMAD R0, R7.reuse, UR5, R6 ;  /* 0x0000000507007c24 */ /* 0x040fe4000f8e0206 */
[----:B------:R-:W-:-:S04]  /*bb80*/  IMAD.WIDE.U32 R4, R7, UR4, R4 ;  /* 0x0000000407047c25 */ /* 0x000fc8000f8e0004 */
[----:B------:R-:W-:Y:S01]  /*bb90*/  IMAD.IADD R0, R5, 0x1, R0 ;  /* 0x0000000105007824 */ /* 0x000fe200078e0200 */
[----:B------:R-:W-:-:S04]  /*bba0*/  LEA R2, P0, R4, R2, 0x2 ;  /* 0x0000000204027211 */ /* 0x000fc800078010ff */
[----:B------:R-:W-:-:S05]  /*bbb0*/  LEA.HI.X R3, R4, R3, R0, 0x2, P0 ;  /* 0x0000000304037211 */ /* 0x000fca00000f1400 */
[----:B------:R2:W5:Y:S04]  /*bbc0*/  LDG.E R17, desc[UR40][R2.64] ;  /* 0x0000002802117981 */ /* 0x000568000c1e1900 */
.L_x_244:
[----:B--2---:R-:W2:Y:S01]  /*bbd0*/  LDL R2, [R1+0x14] ;  /* 0x0000140001027983 */ /* 0x004ea20000100800 */
[----:B---3--:R-:W-:Y:S01]  /*bbe0*/  IMAD R0, R19, 0x8, R18 ;  /* 0x0000000813007824 */ /* 0x008fe200078e0212 */
[----:B--2---:R-:W-:-:S04]  /*bbf0*/  SHF.L.U32 R2, R2, 0x1f, RZ ;  /* 0x0000001f02027819 */ /* 0x004fc800000006ff */
[----:B------:R-:W2:Y:S02]  /*bc00*/  SYNCS.PHASECHK.TRANS64.TRYWAIT P0, [R0+URZ+0x34840], R2 ;  /* 0x03484002000075a7 */ /* 0x000ea4000800017f */
[----:B--2---:R-:W-:Y:S05]  /*bc10*/  @!P0 BRA `(.L_x_245) ;  /* 0x0000004800f88947 */ /* 0x004fea0003800000 */
.L_x_349:
[----:B------:R-:W3:Y:S02]  /*bc20*/  S2R R3, SR_TID.X ;  /* 0x0000000000037919 */ /* 0x000ee40000002100 */
[----:B---3--:R-:W-:-:S04]  /*bc30*/  LOP3.LUT R3, R3, 0x7f, RZ, 0xc0, !PT ;  /* 0x0000007f03037812 */ /* 0x008fc800078ec0ff */
[----:B------:R-:W-:-:S13]  /*bc40*/  ISETP.NE.AND P0, PT, R3, RZ, PT ;  /* 0x000000ff0300720c */ /* 0x000fda0003f05270 */
[----:B------:R-:W-:Y:S05]  /*bc50*/  @P0 BRA `(.L_x_246) ;  /* 0x00000000001c0947 */ /* 0x000fea0003800000 */
[----:B------:R-:W3:Y:S01]  /*bc60*/  S2R R3, SR_TID.X ;  /* 0x0000000000037919 */ /* 0x000ee20000002100 */
[----:B--2---:R-:W-:-:S04]  /*bc70*/  IMAD.MOV.U32 R2, RZ, RZ, 0xc000 ;  /* 0x0000c000ff027424 */ /* 0x004fc800078e00ff */
[----:B------:R4:W-:Y:S01]  /*bc80*/  SYNCS.ARRIVE.TRANS64 RZ, [R0+URZ+0x34830], R2 ;  /* 0x0348300200ff79a7 */ /* 0x0009e2000800003f */
[----:B---3--:R-:W-:-:S04]  /*bc90*/  LOP3.LUT R3, R3, 0x1f, RZ, 0xc0, !PT ;  /* 0x0000001f03037812 */ /* 0x008fc800078ec0ff */
[----:B------:R-:W-:-:S13]  /*bca0*/  ISETP.NE.AND P0, PT, R3, RZ, PT ;  /* 0x000000ff0300720c */ /* 0x000fda0003f05270 */
[----:B----4-:R-:W-:Y:S05]  /*bcb0*/  @!P0 BRA `(.L_x_246) ;  /* 0x0000000000048947 */ /* 0x010fea0003800000 */
[----:B------:R-:W-:Y:S01]  /*bcc0*/  BPT.TRAP 0x1 ;  /* 0x000000040000795c */ /* 0x000fe20000300000 */
.L_x_246:
[----:B------:R-:W3:Y:S04]  /*bcd0*/  LDL R4, [R1+0x8] ;  /* 0x0000080001047983 */ /* 0x000ee80000100800 */
[----:B------:R-:W4:Y:S04]  /*bce0*/  LDL R3, [R1+0x18] ;  /* 0x0000180001037983 */ /* 0x000f280000100800 */
[----:B--2---:R-:W2:Y:S01]  /*bcf0*/  LDL.LU R2, [R1+0x1c] ;  /* 0x00001c0001027983 */ /* 0x004ea20000300800 */
[----:B------:R-:W-:Y:S01]  /*bd00*/  R2UR UR9, R0 ;  /* 0x00000000000972ca */ /* 0x000fe200000e0000 */
[----:B------:R-:W-:Y:S01]  /*bd10*/  IMAD R0, R19, 0xc000, R18 ;  /* 0x0000c00013007824 */ /* 0x000fe200078e0212 */
[----:B------:R-:W-:Y:S01]  /*bd20*/  UIADD3 UR4, UP0, UR38, 0x370, URZ ;  /* 0x0000037026047890 */ /* 0x000fe2000ff1e03f */
[----:B------:R-:W-:Y:S01]  /*bd30*/  R2UR UR12, R16 ;  /* 0x00000000100c72ca */ /* 0x000fe200000e0000 */
[----:B------:R-:W-:Y:S01]  /*bd40*/  UMOV UR10, URZ ;  /* 0x0000003f000a7c82 */ /* 0x000fe20008000000 */
[----:B-----5:R-:W-:Y:S01]  /*bd50*/  R2UR UR13, R17 ;  /* 0x00000000110d72ca */ /* 0x020fe200000e0000 */
[----:B------:R-:W-:Y:S01]  /*bd60*/  UMOV UR6, 0x0 ;  /* 0x0000000000067882 */ /* 0x000fe20000000000 */
[----:B------:R-:W-:Y:S01]  /*bd70*/  R2UR UR8, R0 ;  /* 0x00000000000872ca */ /* 0x000fe200000e0000 */
[----:B------:R-:W-:Y:S01]  /*bd80*/  UMOV UR7, 0x14f00000 ;  /* 0x14f0000000077882 */ /* 0x000fe20000000000 */
[----:B------:R-:W-:Y:S01]  /*bd90*/  PLOP3.LUT P0, PT, PT, PT, PT, 0x80, 0x0 ;  /* 0x000000000000781c */ /* 0x000fe20003f0f070 */
[----:B------:R-:W-:-:S03]  /*bda0*/  UMOV UR16, 0x40 ;  /* 0x0000004000107882 */ /* 0x000fc60000000000 */
[----:B------:R-:W-:-:S07]  /*bdb0*/  UIADD3 UR9, UR9, 0x34830, URZ ;  /* 0x0003483009097890 */ /* 0x000fce000fffe03f */
[----:B------:R-:W-:Y:S02]  /*bdc0*/  UIADD3 UR14, UR8, 0x1c400, URZ ;  /* 0x0001c400080e7890 */ /* 0x000fe4000fffe03f */
[----:B------:R-:W-:Y:S02]  /*bdd0*/  UIADD3 UR15, UR8, 0x20400, URZ ;  /* 0x00020400080f7890 */ /* 0x000fe4000fffe03f */
[----:B------:R-:W-:-:S03]  /*bde0*/  UIADD3 UR17, UR8, 0x24400, URZ ;  /* 0x0002440008117890 */ /* 0x000fc6000fffe03f */
[----:B------:R-:W-:Y:S01]  /*bdf0*/  UMOV UR8, UR14 ;  /* 0x0000000e00087c82 */ /* 0x000fe20008000000 */
[----:B------:R-:W-:Y:S01]  /*be00*/  UMOV UR14, 0x80 ;  /* 0x00000080000e7882 */ /* 0x000fe20000000000 */
[----:B---3--:R-:W-:Y:S02]  /*be10*/  R2UR UR11, R4 ;  /* 0x00000000040b72ca */ /* 0x008fe400000e0000 */
[----:B----4-:R-:W-:Y:S02]  /*be20*/  R2UR UR5, R3 ;  /* 0x00000000030572ca */ /* 0x010fe400000e0000 */
[----:B--2---:R-:W-:-:S04]  /*be30*/  LOP3.LUT R2, R2, 0xfffffffe, RZ, 0xc0, !PT ;  /* 0xfffffffe02027812 */ /* 0x004fc800078ec0ff */
[----:B------:R-:W-:-:S07]  /*be40*/  @P0 LOP3.LUT R2, R2, 0x1, RZ, 0xfc, !PT ;  /* 0x0000000102020812 */ /* 0x000fce00078efcff */
[----:B------:R-:W-:Y:S01]  /*be50*/  ULEA UR11, UR11, UR5, 0x7 ;  /* 0x000000050b0b7291 */ /* 0x000fe2000f8e383f */
[----:B------:R2:W-:Y:S01]  /*be60*/  STL [R1+0x1c], R2 ;  /* 0x00001c0201007387 */ /* 0x0005e20000100800 */
[----:B------:R-:W-:-:S09]  /*be70*/  UIADD3.X UR5, URZ, UR39, URZ, UP0, !UPT ;  /* 0x000000273f057290 */ /* 0x000fd200087fe43f */
[----:B------:R3:W-:Y:S02]  /*be80*/  UTMALDG.4D [UR8], [UR4], desc[UR6] ;  /* 0x00000608040075b4 */ /* 0x0007e40008019000 */
[----:B---3--:R-:W-:Y:S01]  /*be90*/  UMOV UR8, UR15 ;  /* 0x0000000f00087c82 */ /* 0x008fe20008000000 */
[----:B------:R-:W-:Y:S02]  /*bea0*/  UMOV UR10, UR16 ;  /* 0x00000010000a7c82 */ /* 0x000fe40008000000 */
[----:B------:R3:W-:Y:S02]  /*beb0*/  UTMALDG.4D [UR8], [UR4], desc[UR6] ;  /* 0x00000608040075b4 */ /* 0x0007e40008019000 */
[----:B---3--:R-:W-:Y:S01]  /*bec0*/  UMOV UR8, UR17 ;  /* 0x0000001100087c82 */ /* 0x008fe20008000000 */
[----:B------:R-:W-:Y:S02]  /*bed0*/  UMOV UR10, UR14 ;  /* 0x0000000e000a7c82 */ /* 0x000fe40008000000 */
[----:B------:R2:W-:Y:S02]  /*bee0*/  UTMALDG.4D [UR8], [UR4], desc[UR6] ;  /* 0x00000608040075b4 */ /* 0x0005e40008019000 */
[----:B--2---:R-:W-:Y:S01]  /*bef0*/  NOP ;  /* 0x0000000000007918 */ /* 0x004fe20000000000 */
.L_x_242:
[----:B------:R-:W2:Y:S04]  /*bf00*/  LDL.LU R3, [R1+0x30] ;  /* 0x0000300001037983 */ /* 0x000ea80000300800 */
[----:B------:R-:W4:Y:S04]  /*bf10*/  LDL.LU R5, [R1+0x2c] ;  /* 0x00002c0001057983 */ /* 0x000f280000300800 */
[----:B---3--:R-:W3:Y:S01]  /*bf20*/  LDL.LU R4, [R1+0x3c] ;  /* 0x00003c0001047983 */ /* 0x008ee20000300800 */
[----:B------:R-:W-:Y:S05]  /*bf30*/  WARPSYNC.ALL ;  /* 0x0000000000007948 */ /* 0x000fea0003800000 */
[----:B------:R-:W-:Y:S01]  /*bf40*/  ULDC.64 UR6, c[0x0][0xa00] ;  /* 0x0002800000067ab9 */ /* 0x000fe20000000a00 */
[----:B------:R-:W-:Y:S01]  /*bf50*/  ULDC.64 UR4, c[0x0][0x298] ;  /* 0x0000a60000047ab9 */ /* 0x000fe20000000a00 */
[----:B------:R-:W-:Y:S01]  /*bf60*/  BAR.SYNC.DEFER_BLOCKING 0x8, 0x180 ;  /* 0x0206000000007b1d */ /* 0x000fe20000010000 */
[----:B------:R-:W-:Y:S01]  /*bf70*/  ISETP.NE.U32.AND P0, PT, RZ, UR6, PT ;  /* 0x00000006ff007c0c */ /* 0x000fe2000bf05070 */
[----:B------:R-:W-:-:S03]  /*bf80*/  VIADD R2, R18, 0x10400 ;  /* 0x0001040012027836 */ /* 0x000fc60000000000 */
[----:B------:R-:W-:Y:S01]  /*bf90*/  ISETP.NE.AND.EX P0, PT, RZ, UR7, PT, P0 ;  /* 0x00000007ff007c0c */ /* 0x000fe2000bf05300 */
[----:B------:R-:W-:Y:S01]  /*bfa0*/  BSSY B6, `(.L_x_247) ;  /* 0x000001e000067945 */ /* 0x000fe20003800000 */
[----:B------:R-:W-:Y:S02]  /*bfb0*/  LOP3.LUT P1, RZ, R2, 0x3ff, RZ, 0xc0, !PT ;  /* 0x000003ff02ff7812 */ /* 0x000fe4000782c0ff */
[----:B--2---:R-:W-:Y:S02]  /*bfc0*/  SHF.R.S32.HI R0, RZ, 0x1f, R3 ;  /* 0x0000001fff007819 */ /* 0x004fe40000011403 */
[----:B----4-:R-:W-:-:S03]  /*bfd0*/  SEL R5, R5, RZ, !P0 ;  /* 0x000000ff05057207 */ /* 0x010fc60004000000 */
[----:B------:R-:W-:Y:S01]  /*bfe0*/  IMAD R0, R0, UR4, RZ ;  /* 0x0000000400007c24 */ /* 0x000fe2000f8e02ff */
[----:B---3--:R-:W-:-:S03]  /*bff0*/  SEL R4, R4, RZ, !P0 ;  /* 0x000000ff04047207 */ /* 0x008fc60004000000 */
[C---:B------:R-:W-:Y:S02]  /*c000*/  IMAD R0, R3.reuse, UR5, R0 ;  /* 0x0000000503007c24 */ /* 0x040fe4000f8e0200 */
[----:B------:R-:W-:-:S04]  /*c010*/  IMAD.WIDE.U32 R2, R3, UR4, RZ ;  /* 0x0000000403027c25 */ /* 0x000fc8000f8e00ff */
[----:B------:R-:W-:Y:S01]  /*c020*/  IMAD.IADD R0, R3, 0x1, R0 ;  /* 0x0000000103007824 */ /* 0x000fe200078e0200 */
[----:B------:R2:W-:Y:S04]  /*c030*/  STL.64 [R1+0x50], R2 ;  /* 0x0000500201007387 */ /* 0x0005e80000100a00 */
[----:B------:R2:W-:Y:S04]  /*c040*/  STL [R1+0x2c], R5 ;  /* 0x00002c0501007387 */ /* 0x0005e80000100800 */
[----:B------:R2:W-:Y:S04]  /*c050*/  STL [R1+0x3c], R4 ;  /* 0x00003c0401007387 */ /* 0x0005e80000100800 */
[----:B------:R2:W-:Y:S01]  /*c060*/  STL [R1+0x30], R0 ;  /* 0x0000300001007387 */ /* 0x0005e20000100800 */
[----:B------:R-:W-:Y:S05]  /*c070*/  @!P1 BRA `(.L_x_248) ;  /* 0x0000000000409947 */ /* 0x000fea0003800000 */
[----:B--2---:R-:W-:Y:S01]  /*c080*/  MOV R2, 0x0 ;  /* 0x0000000000027802 */ /* 0x004fe20000000f00 */
[----:B------:R-:W-:Y:S01]  /*c090*/  ULDC.64 UR6, c[0x4][0x118] ;  /* 0x0100460000067ab9 */ /* 0x000fe20000000a00 */
[----:B------:R-:W-:Y:S01]  /*c0a0*/  ULDC.64 UR8, c[0x4][0x120] ;  /* 0x0100480000087ab9 */ /* 0x000fe20000000a00 */
[----:B------:R-:W-:Y:S01]  /*c0b0*/  ULDC.64 UR4, c[0x4][0x88] ;  /* 0x0100220000047ab9 */ /* 0x000fe20000000a00 */
[----:B------:R-:W-:Y:S02]  /*c0c0*/  IMAD.U32 R4, RZ, RZ, UR6 ;  /* 0x00000006ff047e24 */ /* 0x000fe4000f8e00ff */
[----:B------:R-:W2:Y:S01]  /*c0d0*/  LDC.64 R2, c[0x4][R2] ;  /* 0x0100000002027b82 */ /* 0x000ea20000000a00 */
[----:B------:R-:W-:Y:S02]  /*c0e0*/  IMAD.U32 R5, RZ, RZ, UR7 ;  /* 0x00000007ff057e24 */ /* 0x000fe4000f8e00ff */
[----:B------:R-:W-:Y:S02]  /*c0f0*/  IMAD.U32 R6, RZ, RZ, UR8 ;  /* 0x00000008ff067e24 */ /* 0x000fe4000f8e00ff */
[----:B------:R-:W-:-:S02]  /*c100*/  IMAD.U32 R7, RZ, RZ, UR9 ;  /* 0x00000009ff077e24 */ /* 0x000fc4000f8e00ff */
[----:B-1----:R-:W-:Y:S02]  /*c110*/  IMAD.U32 R10, RZ, RZ, UR4 ;  /* 0x00000004ff0a7e24 */ /* 0x002fe4000f8e00ff */
[----:B0-----:R-:W-:Y:S02]  /*c120*/  IMAD.U32 R11, RZ, RZ, UR5 ;  /* 0x00000005ff0b7e24 */ /* 0x001fe4000f8e00ff */
[----:B------:R-:W-:Y:S02]  /*c130*/  IMAD.MOV.U32 R8, RZ, RZ, 0x70 ;  /* 0x00000070ff087424 */ /* 0x000fe400078e00ff */
[----:B------:R-:W-:Y:S02]  /*c140*/  IMAD.MOV.U32 R12, RZ, RZ, 0x1 ;  /* 0x00000001ff0c7424 */ /* 0x000fe400078e00ff */
[----:B------:R-:W-:-:S07]  /*c150*/  IMAD.MOV.U32 R13, RZ, RZ, RZ ;  /* 0x000000ffff0d7224 */ /* 0x000fce00078e00ff */
[----:B------:R-:W-:-:S07]  /*c160*/  LEPC R20, `(.L_x_248) ;  /* 0x000000001014794e */ /* 0x000fce0000000000 */
[----:B--2---:R-:W-:Y:S05]  /*c170*/  CALL.ABS.NOINC R2 ;  /* 0x0000000002007343 */ /* 0x004fea0003c00000 */
.L_x_248:
[----:B------:R-:W-:Y:S05]  /*c180*/  BSYNC B6 ;  /* 0x0000000000067941 */ /* 0x000fea0003800000 */
.L_x_247:
[----:B--2---:R-:W2:Y:S01]  /*c190*/  LDL.LU R0, [R1+0x3c] ;  /* 0x00003c0001007983 */ /* 0x004ea20000300800 */
[----:B------:R-:W3:Y:S01]  /*c1a0*/  LDC R8, c[0x0][0x448] ;  /* 0x00011200ff087b82 */ /* 0x000ee20000000800 */
[----:B------:R-:W-:Y:S01]  /*c1b0*/  ULDC.64 UR4, c[0x0][0x2d8] ;  /* 0x0000b60000047ab9 */ /* 0x000fe20000000a00 */
[----:B------:R-:W-:Y:S01]  /*c1c0*/  ULDC.64 UR6, c[0x0][0x280] ;  /* 0x0000a00000067ab9 */ /* 0x000fe20000000a00 */
[----:B------:R-:W4:Y:S04]  /*c1d0*/  LDL.LU R4, [R1+0x30] ;  /* 0x0000300001047983 */ /* 0x000f280000300800 */
[----:B------:R-:W4:Y:S04]  /*c1e0*/  LDL.LU.64 R2, [R1+0x50] ;  /* 0x0000500001027983 */ /* 0x000f280000300a00 */
[----:B------:R-:W2:Y:S04]  /*c1f0*/  LDL.LU R6, [R1+0x2c] ;  /* 0x00002c0001067983 */ /* 0x000ea80000300800 */
[----:B------:R-:W2:Y:S01]  /*c200*/  LDL.LU R5, [R1+0x4] ;  /* 0x0000040001057983 */ /* 0x000ea20000300800 */
[----:B---3--:R-:W-:Y:S01]  /*c210*/  ISETP.NE.AND P0, PT, R8, 0x1, PT ;  /* 0x000000010800780c */ /* 0x008fe20003f05270 */
[----:B------:R-:W0:-:S12]  /*c220*/  S2R R9, SR_TID.X ;  /* 0x0000000000097919 */ /* 0x000e180000002100 */
[----:B------:R-:W3:Y:S01]  /*c230*/  @P0 LDC R7, c[0x0][0x450] ;  /* 0x00011400ff070b82 */ /* 0x000ee20000000800 */
[----:B0-----:R-:W-:-:S05]  /*c240*/  IMAD.SHL.U32 R11, R9, 0x8, RZ ;  /* 0x00000008090b7824 */ /* 0x001fca00078e00ff */
[----:B------:R-:W-:-:S04]  /*c250*/  LOP3.LUT R11, R11, 0x38, RZ, 0xc0, !PT ;  /* 0x000000380b0b7812 */ /* 0x000fc800078ec0ff */
[----:B-1----:R-:W-:Y:S01]  /*c260*/  LOP3.LUT R10, R11, 0x40, RZ, 0xfc, !PT ;  /* 0x000000400b0a7812 */ /* 0x002fe200078efcff */
[----:B----4-:R-:W-:Y:S02]  /*c270*/  IMAD.MOV.U32 R3, RZ, RZ, R4 ;  /* 0x000000ffff037224 */ /* 0x010fe400078e0004 */
[----:B------:R-:W0:Y:S01]  /*c280*/  S2R R4, SR_TID.X ;  /* 0x0000000000047919 */ /* 0x000e220000002100 */
[----:B------:R-:W-:-:S04]  /*c290*/  IMAD.WIDE.U32 R2, R16, UR4, R2 ;  /* 0x0000000410027c25 */ /* 0x000fc8000f8e0002 */
[----:B------:R-:W-:Y:S01]  /*c2a0*/  IMAD R3, R16, UR5, R3 ;  /* 0x0000000510037c24 */ /* 0x000fe2000f8e0203 */
[----:B------:R-:W-:Y:S02]  /*c2b0*/  ULDC.64 UR4, c[0x0][0x2e0] ;  /* 0x0000b80000047ab9 */ /* 0x000fe40000000a00 */
[----:B--2---:R-:W-:Y:S02]  /*c2c0*/  IMAD R0, R0, UR4, RZ ;  /* 0x0000000400007c24 */ /* 0x004fe4000f8e02ff */
[----:B------:R-:W-:-:S04]  /*c2d0*/  IMAD.WIDE.U32 R2, R6, UR4, R2 ;  /* 0x0000000406027c25 */ /* 0x000fc8000f8e0002 */
[----:B------:R-:W-:Y:S01]  /*c2e0*/  IMAD R0, R6, UR5, R0 ;  /* 0x0000000506007c24 */ /* 0x000fe2000f8e0200 */
[----:B------:R-:W-:Y:S01]  /*c2f0*/  ULDC.64 UR4, c[0x0][0x2d0] ;  /* 0x0000b40000047ab9 */ /* 0x000fe20000000a00 */
[C---:B0-----:R-:W-:Y:S01]  /*c300*/  LOP3.LUT R6, R4.reuse, 0x7f, RZ, 0xc0, !PT ;  /* 0x0000007f04067812 */ /* 0x041fe200078ec0ff */
[----:B------:R-:W-:-:S03]  /*c310*/  IMAD.SHL.U32 R4, R4, 0x10, RZ ;  /* 0x0000001004047824 */ /* 0x000fc600078e00ff */
[----:B------:R-:W-:-:S04]  /*c320*/  SHF.R.U32.HI R6, RZ, 0x3, R6 ;  /* 0x00000003ff067819 */ /* 0x000fc80000011606 */
[----:B------:R-:W-:Y:S02]  /*c330*/  LOP3.LUT R4, R6, 0x70, R4, 0xf8, !PT ;  /* 0x0000007006047812 */ /* 0x000fe400078ef804 */
[----:B------:R-:W0:Y:S01]  /*c340*/  @P0 LDC R6, c[0x0][0x44c] ;  /* 0x00011300ff060b82 */ /* 0x000e220000000800 */
[----:B------:R-:W-:Y:S02]  /*c350*/  IMAD.SHL.U32 R5, R5, 0x80, RZ ;  /* 0x0000008005057824 */ /* 0x000fe400078e00ff */
[----:B------:R-:W-:-:S03]  /*c360*/  IMAD.IADD R3, R3, 0x1, R0 ;  /* 0x0000000103037824 */ /* 0x000fc600078e0200 */
[----:B------:R-:W-:-:S05]  /*c370*/  LOP3.LUT R0, R4, R5, RZ, 0xfc, !PT ;  /* 0x0000000504007212 */ /* 0x000fca00078efcff */
[----:B------:R-:W-:Y:S02]  /*c380*/  IMAD.MOV.U32 R4, RZ, RZ, R0 ;  /* 0x000000ffff047224 */ /* 0x000fe400078e0000 */
[----:B0-----:R-:W-:-:S05]  /*c390*/  @P0 IMAD.HI.U32 R6, R0, R6, RZ ;  /* 0x0000000600060227 */ /* 0x001fca00078e00ff */
[----:B---3--:R-:W-:-:S05]  /*c3a0*/  @P0 SHF.R.U32.HI R4, RZ, R7, R6 ;  /* 0x00000007ff040219 */ /* 0x008fca0000011606 */
[----:B------:R-:W-:-:S04]  /*c3b0*/  IMAD.MOV R6, RZ, RZ, -R4 ;  /* 0x000000ffff067224 */ /* 0x000fc800078e0a04 */
[----:B------:R-:W-:Y:S01]  /*c3c0*/  IMAD R0, R8, R6, R0 ;  /* 0x0000000608007224 */ /* 0x000fe200078e0200 */
[----:B------:R-:W-:Y:S01]  /*c3d0*/  SHF.R.S32.HI R6, RZ, 0x1f, R4 ;  /* 0x0000001fff067819 */ /* 0x000fe20000011404 */
[----:B------:R-:W-:-:S04]  /*c3e0*/  IMAD.WIDE.U32 R2, R4, UR4, R2 ;  /* 0x0000000404027c25 */ /* 0x000fc8000f8e0002 */
[----:B------:R-:W-:-:S04]  /*c3f0*/  IMAD R6, R6, UR4, RZ ;  /* 0x0000000406067c24 */ /* 0x000fc8000f8e02ff */
[----:B------:R-:W-:Y:S01]  /*c400*/  IMAD R4, R4, UR5, R6 ;  /* 0x0000000504047c24 */ /* 0x000fe2000f8e0206 */
[----:B------:R-:W-:-:S03]  /*c410*/  ULDC.64 UR4, c[0x0][0x2c8] ;  /* 0x0000b20000047ab9 */ /* 0x000fc60000000a00 */
[----:B------:R-:W-:Y:S01]  /*c420*/  IMAD.IADD R3, R3, 0x1, R4 ;  /* 0x0000000103037824 */ /* 0x000fe200078e0204 */
[----:B------:R-:W-:Y:S01]  /*c430*/  SHF.R.S32.HI R4, RZ, 0x1f, R0 ;  /* 0x0000001fff047819 */ /* 0x000fe20000011400 */
[----:B------:R-:W-:-:S04]  /*c440*/  IMAD.WIDE.U32 R2, R0, UR4, R2 ;  /* 0x0000000400027c25 */ /* 0x000fc8000f8e0002 */
[----:B------:R-:W-:Y:S01]  /*c450*/  IMAD R4, R4, UR4, RZ ;  /* 0x0000000404047c24 */ /* 0x000fe2000f8e02ff */
[----:B------:R-:W-:Y:S02]  /*c460*/  ULDC UR4, c[0x0][0x2b8] ;  /* 0x0000ae0000047ab9 */ /* 0x000fe40000000800 */
[----:B------:R-:W-:Y:S02]  /*c470*/  ISETP.GE.AND P1, PT, R10, UR4, PT ;  /* 0x000000040a007c0c */ /* 0x000fe4000bf26270 */
[----:B------:R0:W5:Y:S01]  /*c480*/  LDL R10, [R1+0x24] ;  /* 0x00002400010a7983 */ /* 0x0001620000100800 */
[----:B------:R-:W-:Y:S01]  /*c490*/  IMAD R0, R0, UR5, R4 ;  /* 0x0000000500007c24 */ /* 0x000fe2000f8e0204 */
[----:B------:R-:W-:Y:S02]  /*c4a0*/  LOP3.LUT R9, R11, 0x80, RZ, 0xfc, !PT ;  /* 0x000000800b097812 */ /* 0x000fe400078efcff */
[----:B------:R-:W-:Y:S01]  /*c4b0*/  LEA R4, P3, R2, UR6, 0x1 ;  /* 0x0000000602047c11 */ /* 0x000fe2000f8608ff */
[----:B------:R-:W-:Y:S01]  /*c4c0*/  IMAD.IADD R0, R3, 0x1, R0 ;  /* 0x0000000103007824 */ /* 0x000fe200078e0200 */
[----:B------:R-:W-:-:S02]  /*c4d0*/  ISETP.GE.AND P2, PT, R11, UR4, PT ;  /* 0x000000040b007c0c */ /* 0x000fc4000bf46270 */
[----:B------:R-:W-:Y:S01]  /*c4e0*/  ISETP.GE.AND P0, PT, R9, UR4, PT ;  /* 0x0000000409007c0c */ /* 0x000fe2000bf06270 */
[----:B------:R-:W-:Y:S01]  /*c4f0*/  UMOV UR4, 0xffffffff ;  /* 0xffffffff00047882 */ /* 0x000fe20000000000 */
[----:B------:R-:W-:Y:S02]  /*c500*/  LEA.HI.X R3, R2, UR7, R0, 0x1, P3 ;  /* 0x0000000702037c11 */ /* 0x000fe400098f0c00 */
[----:B0-----:R-:W-:Y:S09]  /*c510*/  BRA.DIV UR4, `(.L_x_249) ;  /* 0x0000004204cc7947 */ /* 0x001ff2000b800000 */
[----:B------:R-:W2:Y:S01]  /*c520*/  LDL.LU R7, [R1+0x40] ;  /* 0x0000400001077983 */ /* 0x000ea20000300800 */
[----:B------:R-:W0:Y:S02]  /*c530*/  S2R R6, SR_TID.X ;  /* 0x0000000000067919 */ /* 0x000e240000002100 */
[----:B0-----:R-:W-:-:S04]  /*c540*/  LOP3.LUT R6, R6, 0x7f, RZ, 0xc0, !PT ;  /* 0x0000007f06067812 */ /* 0x001fc800078ec0ff */
[----:B------:R-:W-:-:S05]  /*c550*/  SHF.R.U32.HI R6, RZ, 0x3, R6 ;  /* 0x00000003ff067819 */ /* 0x000fca0000011606 */
[----:B------:R-:W-:Y:S02]  /*c560*/  IMAD.IADD R0, R6, 0x1, R5 ;  /* 0x0000000106007824 */ /* 0x000fe400078e0205 */
[----:B------:R-:W0:Y:S02]  /*c570*/  S2R R6, SR_TID.X ;  /* 0x0000000000067919 */ /* 0x000e240000002100 */
[----:B------:R-:W-:Y:S01]  /*c580*/  VIADD R5, R0, 0x10 ;  /* 0x0000001000057836 */ /* 0x000fe20000000000 */
[----:B------:R-:W-:Y:S01]  /*c590*/  SHFL.IDX PT, R9, R3, 0x1, 0x181f ;  /* 0x00381f0003097f89 */ /* 0x000fe200000e0000 */
[----:B0-----:R-:W-:-:S03]  /*c5a0*/  IMAD.SHL.U32 R11, R6, 0x8, RZ ;  /* 0x00000008060b7824 */ /* 0x001fc600078e00ff */
[----:B------:R-:W-:Y:S02]  /*c5b0*/  SHFL.IDX PT, R6, R3, RZ, 0x181f ;  /* 0x00181fff03067589 */ /* 0x000fe400000e0000 */
[----:B------:R-:W-:Y:S01]  /*c5c0*/  LOP3.LUT R11, R11, 0x38, RZ, 0xc0, !PT ;  /* 0x000000380b0b7812 */ /* 0x000fe200078ec0ff */
[----:B--2---:R-:W-:Y:S02]  /*c5d0*/  IMAD R2, R7, R8, RZ ;  /* 0x0000000807027224 */ /* 0x004fe400078e02ff */
[----:B------:R-:W0:Y:S03]  /*c5e0*/  SHFL.IDX PT, R7, R4, RZ, 0x181f ;  /* 0x00181fff04077589 */ /* 0x000e2600000e0000 */
[-C--:B------:R-:W-:Y:S02]  /*c5f0*/  ISETP.GE.AND P4, PT, R0, R2.reuse, PT ;  /* 0x000000020000720c */ /* 0x080fe40003f86270 */
[----:B------:R-:W-:-:S02]  /*c600*/  ISETP.GE.AND P3, PT, R5, R2, PT ;  /* 0x000000020500720c */ /* 0x000fc40003f66270 */
[----:B------:R-:W1:Y:S09]  /*c610*/  SHFL.IDX PT, R5, R4, 0x1, 0x181f ;  /* 0x00381f0004057f89 */ /* 0x000e7200000e0000 */
[----:B0-----:R-:W-:-:S05]  /*c620*/  @!P4 LEA R7, P5, R11, R7, 0x1 ;  /* 0x000000070b07c211 */ /* 0x001fca00078a08ff */
[----:B------:R-:W-:-:S05]  /*c630*/  @!P4 IMAD.X R6, RZ, RZ, R6, P5 ;  /* 0x000000ffff06c224 */ /* 0x000fca00028e0606 */
[----:B------:R-:W-:-:S04]  /*c640*/  @!P4 LOP3.LUT R7, R7, R6, RZ, 0x3c, !PT ;  /* 0x000000060707c212 */ /* 0x000fc800078e3cff */
[----:B------:R-:W-:Y:S02]  /*c650*/  @!P4 LOP3.LUT R6, R7, R6, RZ, 0x3c, !PT ;  /* 0x000000060706c212 */ /* 0x000fe400078e3cff */
[----:B-1----:R-:W-:Y:S02]  /*c660*/  @!P3 LEA R8, P5, R11, R5, 0x1 ;  /* 0x000000050b08b211 */ /* 0x002fe400078a08ff */
[----:B------:R-:W-:-:S03]  /*c670*/  @!P4 LOP3.LUT R7, R7, R6, RZ, 0x3c, !PT ;  /* 0x000000060707c212 */ /* 0x000fc600078e3cff */
[----:B------:R-:W-:Y:S02]  /*c680*/  @!P3 IMAD.X R5, RZ, RZ, R9, P5 ;  /* 0x000000ffff05b224 */ /* 0x000fe400028e0609 */
[----:B-----5:R-:W-:Y:S04]  /*c690*/  @!P4 LDGSTS.E.BYPASS.LTC128B.128 [R10+0x10400], desc[UR40][R6.64], !P2 ;  /* 0x10400000060acfae */ /* 0x020fe8000d101d68 */
[----:B------:R-:W-:Y:S04]  /*c6a0*/  @!P4 LDGSTS.E.BYPASS.LTC128B.128 [R10+0x14400], desc[UR40][R6.64+0x80], !P1 ;  /* 0x14400080060acfae */ /* 0x000fe8000c901d68 */
[----:B------:R0:W-:Y:S02]  /*c6b0*/  @!P4 LDGSTS.E.BYPASS.LTC128B.128 [R10+0x18400], desc[UR40][R6.64+0x100], !P0 ;  /* 0x18400100060acfae */ /* 0x0001e4000c101d68 */
[----:B0-----:R-:W-:-:S02]  /*c6c0*/  @!P3 IMAD.MOV.U32 R6, RZ, RZ, R8 ;  /* 0x000000ffff06b224 */ /* 0x001fc400078e0008 */
[----:B------:R-:W-:Y:S02]  /*c6d0*/  @!P3 IMAD.MOV.U32 R7, RZ, RZ, R5 ;  /* 0x000000ffff07b224 */ /* 0x000fe400078e0005 */
[----:B------:R-:W-:-:S03]  /*c6e0*/  VIADD R5, R0, 0x20 ;  /* 0x0000002000057836 */ /* 0x000fc60000000000 */
[----:B------:R-:W-:Y:S04]  /*c6f0*/  @!P3 LDGSTS.E.BYPASS.LTC128B.128 [R10+0x10c00], desc[UR40][R6.64], !P2 ;  /* 0x10c00000060abfae */ /* 0x000fe8000d101d68 */
[----:B------:R-:W-:Y:S04]  /*c700*/  @!P3 LDGSTS.E.BYPASS.LTC128B.128 [R10+0x14c00], desc[UR40][R6.64+0x80], !P1 ;  /* 0x14c00080060abfae */ /* 0x000fe8000c901d68 */
[----:B------:R0:W-:Y:S01]  /*c710*/  @!P3 LDGSTS.E.BYPASS.LTC128B.128 [R10+0x18c00], desc[UR40][R6.64+0x100], !P0 ;  /* 0x18c00100060abfae */ /* 0x0001e2000c101d68 */
[----:B------:R-:W-:-:S03]  /*c720*/  ISETP.GE.AND P3, PT, R5, R2, PT ;  /* 0x000000020500720c */ /* 0x000fc60003f66270 */
[----:B------:R-:W1:Y:S04]  /*c730*/  SHFL.IDX PT, R5, R4, 0x2, 0x181f ;  /* 0x00581f0004057f89 */ /* 0x000e6800000e0000 */
[----:B------:R-:W0:Y:S06]  /*c740*/  SHFL.IDX PT, R8, R3, 0x2, 0x181f ;  /* 0x00581f0003087f89 */ /* 0x000e2c00000e0000 */
[----:B-1----:R-:W-:-:S05]  /*c750*/  @!P3 LEA R5, P4, R11, R5, 0x1 ;  /* 0x000000050b05b211 */ /* 0x002fca00078808ff */
[----:B0-----:R-:W-:-:S04]  /*c760*/  @!P3 IMAD.X R6, RZ, RZ, R8, P4 ;  /* 0x000000ffff06b224 */ /* 0x001fc800020e0608 */
[----:B------:R-:W-:Y:S02]  /*c770*/  @!P3 IMAD.MOV.U32 R7, RZ, RZ, R6 ;  /* 0x000000ffff07b224 */ /* 0x000fe400078e0006 */
[----:B------:R-:W-:Y:S02]  /*c780*/  @!P3 IMAD.MOV.U32 R6, RZ, RZ, R5 ;  /* 0x000000ffff06b224 */ /* 0x000fe400078e0005 */
[----:B------:R-:W-:-:S03]  /*c790*/  VIADD R5, R0, 0x30 ;  /* 0x0000003000057836 */ /* 0x000fc60000000000 */
[----:B------:R-:W-:Y:S04]  /*c7a0*/  @!P3 LDGSTS.E.BYPASS.LTC128B.128 [R10+0x11400], desc[UR40][R6.64], !P2 ;  /* 0x11400000060abfae */ /* 0x000fe8000d101d68 */
[----:B------:R-:W-:Y:S04]  /*c7b0*/  @!P3 LDGSTS.E.BYPASS.LTC128B.128 [R10+0x15400], desc[UR40][R6.64+0x80], !P1 ;  /* 0x15400080060abfae */ /* 0x000fe8000c901d68 */
[----:B------:R0:W-:Y:S01]  /*c7c0*/  @!P3 LDGSTS.E.BYPASS.LTC128B.128 [R10+0x19400], desc[UR40][R6.64+0x100], !P0 ;  /* 0x19400100060abfae */ /* 0x0001e2000c101d68 */
[----:B------:R-:W-:-:S03]  /*c7d0*/  ISETP.GE.AND P3, PT, R5, R2, PT ;  /* 0x000000020500720c */ /* 0x000fc60003f66270 */
[----:B------:R-:W1:Y:S04]  /*c7e0*/  SHFL.IDX PT, R5, R4, 0x3, 0x181f ;  /* 0x00781f0004057f89 */ /* 0x000e6800000e0000 */
[----:B0-----:R-:W0:Y:S06]  /*c7f0*/  SHFL.IDX PT, R6, R3, 0x3, 0x181f ;  /* 0x00781f0003067f89 */ /* 0x001e2c00000e0000 */
        /* <DEDUP_REMOVED lines=27> */
[----:B------:R-:W-:Y:S02]  /*c9b0*/  @!P3 LDGSTS.E.BYPASS.LTC128B.128 [R10+0x12c00], desc[UR40][R6.64], !P2 ;  /* 0x12c00000060abfae */ /* 0x000fe4000d101d68 */
[----:B------:R-:W-:Y:S02]  /*c9c0*/  ISETP.GE.AND P4, PT, R5, R2, PT ;  /* 0x000000020500720c */ /* 0x000fe40003f86270 */
[----:B------:R-:W0:Y:S04]  /*c9d0*/  SHFL.IDX PT, R5, R4, 0x6, 0x181f ;  /* 0x00d81f0004057f89 */ /* 0x000e2800000e0000 */
[----:B------:R-:W-:Y:S04]  /*c9e0*/  @!P3 LDGSTS.E.BYPASS.LTC128B.128 [R10+0x16c00], desc[UR40][R6.64+0x80], !P1 ;  /* 0x16c00080060abfae */ /* 0x000fe8000c901d68 */
[----:B------:R1:W-:Y:S04]  /*c9f0*/  @!P3 LDGSTS.E.BYPASS.LTC128B.128 [R10+0x1ac00], desc[UR40][R6.64+0x100], !P0 ;  /* 0x1ac00100060abfae */ /* 0x0003e8000c101d68 */
[----:B-1----:R-:W1:Y:S01]  /*ca00*/  SHFL.IDX PT, R6, R3, 0x6, 0x181f ;  /* 0x00d81f0003067f89 */ /* 0x002e6200000e0000 */
[----:B0-----:R-:W-:-:S05]  /*ca10*/  @!P4 LEA R5, P3, R11, R5, 0x1 ;  /* 0x000000050b05c211 */ /* 0x001fca00078608ff */
[----:B-1----:R-:W-:-:S04]  /*ca20*/  @!P4 IMAD.X R6, RZ, RZ, R6, P3 ;  /* 0x000000ffff06c224 */ /* 0x002fc800018e0606 */
[----:B------:R-:W-:Y:S02]  /*ca30*/  @!P4 IMAD.MOV.U32 R7, RZ, RZ, R6 ;  /* 0x000000ffff07c224 */ /* 0x000fe400078e0006 */
[----:B------:R-:W-:Y:S02]  /*ca40*/  @!P4 IMAD.MOV.U32 R6, RZ, RZ, R5 ;  /* 0x000000ffff06c224 */ /* 0x000fe400078e0005 */
[----:B------:R1:W2:Y:S04]  /*ca50*/  SHFL.IDX PT, R5, R3, 0x7, 0x181f ;  /* 0x00f81f0003057f89 */ /* 0x0002a800000e0000 */
[----:B------:R1:W-:Y:S04]  /*ca60*/  @!P4 LDGSTS.E.BYPASS.LTC128B.128 [R10+0x13400], desc[UR40][R6.64], !P2 ;  /* 0x13400000060acfae */ /* 0x0003e8000d101d68 */
[----:B------:R1:W-:Y:S04]  /*ca70*/  @!P4 LDGSTS.E.BYPASS.LTC128B.128 [R10+0x17400], desc[UR40][R6.64+0x80], !P1 ;  /* 0x17400080060acfae */ /* 0x0003e8000c901d68 */
[----:B------:R1:W-:Y:S04]  /*ca80*/  @!P4 LDGSTS.E.BYPASS.LTC128B.128 [R10+0x1b400], desc[UR40][R6.64+0x100], !P0 ;  /* 0x1b400100060acfae */ /* 0x0003e8000c101d68 */
[----:B------:R1:W3:Y:S02]  /*ca90*/  SHFL.IDX PT, R3, R4, 0x7, 0x181f ;  /* 0x00f81f0004037f89 */ /* 0x0002e400000e0000 */
.L_x_366:
[----:B------:R-:W-:Y:S01]  /*caa0*/  VIADD R0, R0, 0x70 ;  /* 0x0000007000007836 */ /* 0x000fe20000000000 */
[----:B------:R-:W-:Y:S04]  /*cab0*/  BSSY B0, `(.L_x_250) ;  /* 0x000000e000007945 */ /* 0x000fe80003800000 */
[----:B------:R-:W-:-:S13]  /*cac0*/  ISETP.GE.AND P3, PT, R0, R2, PT ;  /* 0x000000020000720c */ /* 0x000fda0003f66270 */
[----:B------:R-:W-:Y:S05]  /*cad0*/  @P3 BRA `(.L_x_251) ;  /* 0x00000000002c3947 */ /* 0x000fea0003800000 */
[----:B-1----:R-:W1:Y:S02]  /*cae0*/  S2R R4, SR_TID.X ;  /* 0x0000000000047919 */ /* 0x002e640000002100 */
[----:B-1----:R-:W-:-:S05]  /*caf0*/  IMAD.SHL.U32 R4, R4, 0x8, RZ ;  /* 0x0000000804047824 */ /* 0x002fca00078e00ff */
[----:B------:R-:W-:-:S04]  /*cb00*/  LOP3.LUT R4, R4, 0x38, RZ, 0xc0, !PT ;  /* 0x0000003804047812 */ /* 0x000fc800078ec0ff */
[----:B---3--:R-:W-:-:S05]  /*cb10*/  LEA R2, P3, R4, R3, 0x1 ;  /* 0x0000000304027211 */ /* 0x008fca00078608ff */
[----:B--2---:R-:W-:-:S05]  /*cb20*/  IMAD.X R3, RZ, RZ, R5, P3 ;  /* 0x000000ffff037224 */ /* 0x004fca00018e0605 */
[----:B------:R-:W-:Y:S01]  /*cb30*/  @!PT LDS RZ, [RZ] ;  /* 0x00000000fffff984 */ /* 0x000fe20000000800 */
[----:B------:R-:W-:Y:S01]  /*cb40*/  @!PT LDS RZ, [RZ] ;  /* 0x00000000fffff984 */ /* 0x000fe20000000800 */
[----:B------:R-:W-:Y:S01]  /*cb50*/  @!PT LDS RZ, [RZ] ;  /* 0x00000000fffff984 */ /* 0x000fe20000000800 */
[----:B------:R4:W-:Y:S04]  /*cb60*/  LDGSTS.E.BYPASS.LTC128B.128 [R10+0x13c00], desc[UR40][R2.64], !P2 ;  /* 0x13c00000020a7fae */ /* 0x0009e8000d101d68 */
[----:B------:R4:W-:Y:S04]  /*cb70*/  LDGSTS.E.BYPASS.LTC128B.128 [R10+0x17c00], desc[UR40][R2.64+0x80], !P1 ;  /* 0x17c00080020a7fae */ /* 0x0009e8000c901d68 */
[----:B------:R4:W-:Y:S02]  /*cb80*/  LDGSTS.E.BYPASS.LTC128B.128 [R10+0x1bc00], desc[UR40][R2.64+0x100], !P0 ;  /* 0x1bc00100020a7fae */ /* 0x0009e4000c101d68 */
.L_x_251:
[----:B------:R-:W-:Y:S05]  /*cb90*/  BSYNC B0 ;  /* 0x0000000000007941 */ /* 0x000fea0003800000 */
.L_x_250:
[----:B------:R-:W-:Y:S01]  /*cba0*/  NOP ;  /* 0x0000000000007918 */ /* 0x000fe20000000000 */
[----:B------:R-:W-:Y:S01]  /*cbb0*/  PLOP3.LUT P0, PT, PT, PT, PT, 0x80, 0x0 ;  /* 0x000000000000781c */ /* 0x000fe20003f0f070 */
[----:B01----:R-:W-:-:S12]  /*cbc0*/  VIADD R6, R18, 0x34800 ;  /* 0x0003480012067836 */ /* 0x003fd80000000000 */
.L_x_252:
[----:B------:R-:W-:Y:S02]  /*cbd0*/  PLOP3.LUT P1, PT, P1, P0, PT, 0xa2, 0x0 ;  /* 0x000000000000781c */ /* 0x000fe40000f21472 */
[----:B------:R-:W-:-:S08]  /*cbe0*/  @P0 R2UR P1, UR4, R18 ;  /* 0x00000000120402ca */ /* 0x000fd00000020000 */
[----:B------:R-:W-:-:S05]  /*cbf0*/  @P0 PLOP3.LUT P0, PT, P1, PT, PT, 0x80, 0x0 ;  /* 0x000000000000081c */ /* 0x000fca0000f0f070 */
[----:B------:R-:W-:Y:S01]  /*cc00*/  @!P1 SYNCS.ARRIVE.TRANS64.RED.A0T1 RZ, [UR4+0x34800], RZ ;  /* 0x034800ffffff99a7 */ /* 0x000fe20008200404 */
[----:B------:R-:W-:Y:S07]  /*cc10*/  @!P1 ARRIVES.LDGSTSBAR.64.TRANSCNT [UR4+0x34800] ;  /* 0x03480000ff0099b0 */ /* 0x000fee0008000a84 */
[----:B------:R-:W-:Y:S05]  /*cc20*/  @P0 BRA.U.ANY `(.L_x_252) ;  /* 0xfffffffd00e80947 */ /* 0x000fea000393ffff */
[----:B----4-:R-:W4:Y:S02]  /*cc30*/  LDL.LU R2, [R1+0x48] ;  /* 0x0000480001027983 */ /* 0x010f240000300800 */
[----:B----4-:R-:W-:-:S05]  /*cc40*/  VIADD R2, R2, 0x1 ;  /* 0x0000000102027836 */ /* 0x010fca0000000000 */
[----:B------:R0:W-:Y:S01]  /*cc50*/  STL [R1+0x48], R2 ;  /* 0x0000480201007387 */ /* 0x0001e20000100800 */
[----:B------:R-:W-:-:S04]  /*cc60*/  LEA.HI R0, R2, R2, RZ, 0x1 ;  /* 0x0000000202007211 */ /* 0x000fc800078f08ff */
[----:B------:R-:W-:-:S05]  /*cc70*/  LOP3.LUT R0, R0, 0xfffffffe, RZ, 0xc0, !PT ;  /* 0xfffffffe00007812 */ /* 0x000fca00078ec0ff */
[----:B------:R-:W-:-:S05]  /*cc80*/  IMAD.IADD R0, R2, 0x1, -R0 ;  /* 0x0000000102007824 */ /* 0x000fca00078e0a00 */
[----:B------:R-:W-:Y:S01]  /*cc90*/  SHF.L.U32 R0, R0, 0x1f, RZ ;  /* 0x0000001f00007819 */ /* 0x000fe200000006ff */
[----:B------:R-:W-:Y:S01]  /*cca0*/  NOP ;  /* 0x0000000000007918 */ /* 0x000fe20000000000 */
[----:B------:R0:W-:Y:S01]  /*ccb0*/  SYNCS.ARRIVE.TRANS64.A1T0 RZ, [R18+URZ+0x34800], RZ ;  /* 0x034800ff12ff79a7 */ /* 0x0001e2000810003f */
[----:B------:R-:W-:Y:S01]  /*ccc0*/  BSSY B0, `(.L_x_253) ;  /* 0x0000003000007945 */ /* 0x000fe20003800000 */
[----:B------:R-:W1:Y:S03]  /*ccd0*/  SYNCS.PHASECHK.TRANS64.TRYWAIT P0, [R18+URZ+0x34820], R0 ;  /* 0x03482000120075a7 */ /* 0x000e66000800017f */
[----:B01----:R-:W-:Y:S05]  /*cce0*/  @!P0 BRA `(.L_x_254) ;  /* 0x0000004400dc8947 */ /* 0x003fea0003800000 */
.L_x_367:
[----:B------:R-:W-:Y:S05]  /*ccf0*/  BSYNC B0 ;  /* 0x0000000000007941 */ /* 0x000fea0003800000 */
.L_x_253:
[----:B------:R-:W0:Y:S04]  /*cd00*/  LDL R2, [R1+0x38] ;  /* 0x0000380001027983 */ /* 0x000e280000100800 */
[----:B---3--:R-:W3:Y:S01]  /*cd10*/  LDL R3, [R1+0x28] ;  /* 0x0000280001037983 */ /* 0x008ee20000100800 */
[----:B------:R-:W-:Y:S01]  /*cd20*/  BSSY B0, `(.L_x_255) ;  /* 0x0000213000007945 */ /* 0x000fe20003800000 */
[----:B0-----:R-:W-:-:S05]  /*cd30*/  VIADD R0, R2, 0xfffffffe ;  /* 0xfffffffe02007836 */ /* 0x001fca0000000000 */
[----:B---3--:R-:W-:-:S13]  /*cd40*/  ISETP.GE.AND P0, PT, R0, R3, PT ;  /* 0x000000030000720c */ /* 0x008fda0003f06270 */
[----:B------:R-:W-:Y:S05]  /*cd50*/  @!P0 BRA `(.L_x_256) ;  /* 0x00000020003c8947 */ /* 0x000fea0003800000 */
[----:B------:R-:W3:Y:S04]  /*cd60*/  LDL.LU R2, [R1+0x58] ;  /* 0x0000580001027983 */ /* 0x000ee80000300800 */
[----:B--2---:R-:W2:Y:S04]  /*cd70*/  LDL.LU R5, [R1+0x34] ;  /* 0x0000340001057983 */ /* 0x004ea80000300800 */
[----:B------:R-:W4:Y:S01]  /*cd80*/  LDL.LU R4, [R1+0x44] ;  /* 0x0000440001047983 */ /* 0x000f220000300800 */
[----:B------:R-:W-:Y:S01]  /*cd90*/  LOP3.LUT R12, RZ, R3, RZ, 0x33, !PT ;  /* 0x00000003ff0c7212 */ /* 0x000fe200078e33ff */
[----:B------:R-:W-:Y:S01]  /*cda0*/  BSSY B2, `(.L_x_257) ;  /* 0x00000b5000027945 */ /* 0x000fe20003800000 */
[----:B---3--:R-:W-:-:S04]  /*cdb0*/  VIADD R2, R2, 0x1 ;  /* 0x0000000102027836 */ /* 0x008fc80000000000 */
[----:B--2---:R-:W-:-:S05]  /*cdc0*/  IMAD R2, R2, R5, RZ ;  /* 0x0000000502027224 */ /* 0x004fca00078e02ff */
[----:B----4-:R-:W-:-:S05]  /*cdd0*/  VIMNMX R4, R4, R2, PT ;  /* 0x0000000204047248 */ /* 0x010fca0003fe0100 */
[----:B------:R-:W-:-:S05]  /*cde0*/  IMAD.MOV R2, RZ, RZ, -R4 ;  /* 0x000000ffff027224 */ /* 0x000fca00078e0a04 */
[----:B------:R-:W-:-:S05]  /*cdf0*/  VIADDMNMX R12, R2, 0x1, R12, !PT ;  /* 0x00000001020c7846 */ /* 0x000fca000780010c */
[----:B------:R-:W-:-:S05]  /*ce00*/  IMAD.IADD R2, R4, 0x1, R12 ;  /* 0x0000000104027824 */ /* 0x000fca00078e020c */
[----:B------:R-:W-:-:S04]  /*ce10*/  LOP3.LUT R2, R2, 0x1, RZ, 0xc0, !PT ;  /* 0x0000000102027812 */ /* 0x000fc800078ec0ff */
[----:B------:R-:W-:-:S13]  /*ce20*/  ISETP.NE.U32.AND P0, PT, R2, 0x1, PT ;  /* 0x000000010200780c */ /* 0x000fda0003f05070 */
[----:B------:R-:W-:Y:S05]  /*ce30*/  @P0 BRA `(.L_x_258) ;  /* 0x0000000800ac0947 */ /* 0x000fea0003800000 */
[----:B------:R-:W2:Y:S04]  /*ce40*/  LDL R5, [R1+0x1c] ;  /* 0x00001c0001057983 */ /* 0x000ea80000100800 */
[----:B------:R-:W3:Y:S01]  /*ce50*/  LDL R3, [R1+0x14] ;  /* 0x0000140001037983 */ /* 0x000ee20000100800 */
[----:B------:R-:W-:Y:S01]  /*ce60*/  VIADD R9, R19, 0x1 ;  /* 0x0000000113097836 */ /* 0x000fe20000000000 */
[----:B------:R-:W-:Y:S04]  /*ce70*/  BSSY B1, `(.L_x_259) ;  /* 0x00000a3000017945 */ /* 0x000fe80003800000 */
[----:B------:R-:W-:-:S04]  /*ce80*/  ISETP.NE.AND P0, PT, R9, 0x2, PT ;  /* 0x000000020900780c */ /* 0x000fc80003f05270 */
[----:B------:R-:W-:Y:S02]  /*ce90*/  SEL R13, RZ, 0x1, P0 ;  /* 0x00000001ff0d7807 */ /* 0x000fe40000000000 */
[----:B------:R-:W-:Y:S02]  /*cea0*/  SEL R9, R9, RZ, P0 ;  /* 0x000000ff09097207 */ /* 0x000fe40000000000 */
[----:B--2---:R-:W-:Y:S02]  /*ceb0*/  LOP3.LUT P1, RZ, R5, 0x1, RZ, 0xc0, !PT ;  /* 0x0000000105ff7812 */ /* 0x004fe4000782c0ff */
[----:B---3--:R-:W-:-:S11]  /*cec0*/  LOP3.LUT R13, R3, R13, RZ, 0x3c, !PT ;  /* 0x0000000d030d7212 */ /* 0x008fd600078e3cff */
[----:B------:R-:W-:Y:S05]  /*ced0*/  @!P1 BRA `(.L_x_260) ;  /* 0x0000000800709947 */ /* 0x000fea0003800000 */
[----:B------:R-:W-:Y:S01]  /*cee0*/  ULDC.64 UR4, c[0x0][0x418] ;  /* 0x0001060000047ab9 */ /* 0x000fe20000000a00 */
[----:B------:R-:W-:Y:S01]  /*cef0*/  IMAD.MOV.U32 R5, RZ, RZ, R17 ;  /* 0x000000ffff057224 */ /* 0x000fe200078e0011 */
[----:B------:R-:W-:-:S04]  /*cf00*/  ISETP.NE.U32.AND P0, PT, RZ, UR4, PT ;  /* 0x00000004ff007c0c */ /* 0x000fc8000bf05070 */
[----:B------:R-:W-:-:S13]  /*cf10*/  ISETP.NE.AND.EX P0, PT, RZ, UR5, PT, P0 ;  /* 0x00000005ff007c0c */ /* 0x000fda000bf05300 */
[----:B------:R-:W-:Y:S05]  /*cf20*/  @!P0 BRA `(.L_x_261) ;  /* 0x00000000004c8947 */ /* 0x000fea0003800000 */
[----:B------:R-:W2:Y:S01]  /*cf30*/  LDL R10, [R1+0x20] ;  /* 0x00002000010a7983 */ /* 0x000ea20000100800 */
[----:B------:R-:W0:Y:S01]  /*cf40*/  LDC R7, c[0x0][0x43c] ;  /* 0x00010f00ff077b82 */ /* 0x000e220000000800 */
[----:B------:R-:W-:Y:S02]  /*cf50*/  ULDC.64 UR6, c[0x0][0x428] ;  /* 0x00010a0000067ab9 */ /* 0x000fe40000000a00 */
[----:B------:R-:W3:Y:S01]  /*cf60*/  LDL R8, [R1+0x10] ;  /* 0x0000100001087983 */ /* 0x000ee20000100800 */
[----:B0-----:R-:W-:-:S13]  /*cf70*/  ISETP.NE.AND P0, PT, R7, 0x1, PT ;  /* 0x000000010700780c */ /* 0x001fda0003f05270 */
[----:B------:R-:W0:Y:S02]  /*cf80*/  @P0 LDC.64 R2, c[0x0][0x440] ;  /* 0x00011000ff020b82 */ /* 0x000e240000000a00 */
[----:B0-----:R-:W-:-:S04]  /*cf90*/  @P0 IMAD.HI.U32 R5, R0, R2, RZ ;  /* 0x0000000200050227 */ /* 0x001fc800078e00ff */
[----:B------:R-:W-:Y:S01]  /*cfa0*/  IMAD.MOV.U32 R2, RZ, RZ, R0 ;  /* 0x000000ffff027224 */ /* 0x000fe200078e0000 */
[----:B------:R-:W-:-:S05]  /*cfb0*/  @P0 SHF.R.U32.HI R2, RZ, R3, R5 ;  /* 0x00000003ff020219 */ /* 0x000fca0000011605 */
[----:B------:R-:W-:-:S04]  /*cfc0*/  IMAD.MOV R3, RZ, RZ, -R2 ;  /* 0x000000ffff037224 */ /* 0x000fc800078e0a02 */
[----:B------:R-:W-:Y:S01]  /*cfd0*/  IMAD R0, R7, R3, R0 ;  /* 0x0000000307007224 */ /* 0x000fe200078e0200 */
[----:B------:R-:W-:Y:S01]  /*cfe0*/  SHF.R.S32.HI R3, RZ, 0x1f, R2 ;  /* 0x0000001fff037819 */ /* 0x000fe20000011402 */
[----:B--2---:R-:W-:-:S04]  /*cff0*/  IMAD R5, R10, UR6, RZ ;  /* 0x000000060a057c24 */ /* 0x004fc8000f8e02ff */
[C---:B---3--:R-:W-:Y:S02]  /*d000*/  IMAD R5, R8.reuse, UR7, R5 ;  /* 0x0000000708057c24 */ /* 0x048fe4000f8e0205 */
[----:B------:R-:W-:-:S04]  /*d010*/  IMAD.WIDE.U32 R2, R8, UR6, R2 ;  /* 0x0000000608027c25 */ /* 0x000fc8000f8e0002 */
[----:B------:R-:W-:Y:S01]  /*d020*/  IMAD.IADD R3, R5, 0x1, R3 ;  /* 0x0000000105037824 */ /* 0x000fe200078e0203 */
[----:B------:R-:W-:-:S04]  /*d030*/  LEA R10, P0, R2, UR4, 0x2 ;  /* 0x00000004020a7c11 */ /* 0x000fc8000f8010ff */
[----:B------:R-:W-:-:S05]  /*d040*/  LEA.HI.X R11, R2, UR5, R3, 0x2, P0 ;  /* 0x00000005020b7c11 */ /* 0x000fca00080f1403 */
[----:B------:R0:W5:Y:S04]  /*d050*/  LDG.E R5, desc[UR40][R10.64] ;  /* 0x000000280a057981 */ /* 0x000168000c1e1900 */
.L_x_261:
[----:B------:R-:W-:Y:S01]  /*d060*/  IMAD R3, R9, 0x8, R18 ;  /* 0x0000000809037824 */ /* 0x000fe200078e0212 */
[----:B------:R-:W-:Y:S01]  /*d070*/  SHF.L.U32 R2, R13, 0x1f, RZ ;  /* 0x0000001f0d027819 */ /* 0x000fe200000006ff */
[----:B------:R-:W-:Y:S03]  /*d080*/  BSSY B3, `(.L_x_262) ;  /* 0x0000003000037945 */ /* 0x000fe60003800000 */
[----:B------:R-:W1:Y:S02]  /*d090*/  SYNCS.PHASECHK.TRANS64.TRYWAIT P0, [R3+URZ+0x34840], R2 ;  /* 0x03484002030075a7 */ /* 0x000e64000800017f */
[----:B-1----:R-:W-:Y:S05]  /*d0a0*/  @!P0 BRA `(.L_x_263) ;  /* 0x0000004400008947 */ /* 0x002fea0003800000 */
.L_x_368:
[----:B------:R-:W-:Y:S05]  /*d0b0*/  BSYNC B3 ;  /* 0x0000000000037941 */ /* 0x000fea0003800000 */
.L_x_262:
[----:B------:R-:W2:Y:S01]  /*d0c0*/  S2R R7, SR_TID.X ;  /* 0x0000000000077919 */ /* 0x000ea20000002100 */
[----:B------:R-:W-:Y:S01]  /*d0d0*/  BSSY B3, `(.L_x_264) ;  /* 0x000000b000037945 */ /* 0x000fe20003800000 */
[----:B--2---:R-:W-:-:S04]  /*d0e0*/  LOP3.LUT R7, R7, 0x7f, RZ, 0xc0, !PT ;  /* 0x0000007f07077812 */ /* 0x004fc800078ec0ff */
[----:B------:R-:W-:-:S13]  /*d0f0*/  ISETP.NE.AND P1, PT, R7, RZ, PT ;  /* 0x000000ff0700720c */ /* 0x000fda0003f25270 */
[----:B------:R-:W-:Y:S05]  /*d100*/  @P1 BRA `(.L_x_265) ;  /* 0x00000000001c1947 */ /* 0x000fea0003800000 */
[----:B------:R-:W2:Y:S01]  /*d110*/  S2R R7, SR_TID.X ;  /* 0x0000000000077919 */ /* 0x000ea20000002100 */
[----:B-1----:R-:W-:-:S04]  /*d120*/  IMAD.MOV.U32 R2, RZ, RZ, 0xc000 ;  /* 0x0000c000ff027424 */ /* 0x002fc800078e00ff */
[----:B------:R3:W-:Y:S01]  /*d130*/  SYNCS.ARRIVE.TRANS64 RZ, [R3+URZ+0x34830], R2 ;  /* 0x0348300203ff79a7 */ /* 0x0007e2000800003f */
[----:B--2---:R-:W-:-:S04]  /*d140*/  LOP3.LUT R7, R7, 0x1f, RZ, 0xc0, !PT ;  /* 0x0000001f07077812 */ /* 0x004fc800078ec0ff */
[----:B------:R-:W-:-:S13]  /*d150*/  ISETP.NE.AND P0, PT, R7, RZ, PT ;  /* 0x000000ff0700720c */ /* 0x000fda0003f05270 */
[----:B---3--:R-:W-:Y:S05]  /*d160*/  @!P0 BRA `(.L_x_265) ;  /* 0x0000000000048947 */ /* 0x008fea0003800000 */
[----:B------:R-:W-:Y:S01]  /*d170*/  BPT.TRAP 0x1 ;  /* 0x000000040000795c */ /* 0x000fe20000300000 */
.L_x_265:
[----:B------:R-:W-:Y:S05]  /*d180*/  BSYNC B3 ;  /* 0x0000000000037941 */ /* 0x000fea0003800000 */
.L_x_264:
[----:B-1----:R-:W2:Y:S01]  /*d190*/  LDL R2, [R1+0x18] ;  /* 0x0000180001027983 */ /* 0x002ea20000100800 */
[----:B------:R-:W-:Y:S01]  /*d1a0*/  IMAD.MOV.U32 R14, RZ, RZ, RZ ;  /* 0x000000ffff0e7224 */ /* 0x000fe200078e00ff */
[----:B------:R-:W-:Y:S01]  /*d1b0*/  UIADD3 UR4, UP0, UR38, 0x370, URZ ;  /* 0x0000037026047890 */ /* 0x000fe2000ff1e03f */
[----:B------:R-:W-:Y:S01]  /*d1c0*/  IMAD R8, R9, 0xc000, R18 ;  /* 0x0000c00009087824 */ /* 0x000fe200078e0212 */
[----:B------:R-:W-:Y:S01]  /*d1d0*/  PLOP3.LUT P0, PT, PT, PT, PT, 0x80, 0x0 ;  /* 0x000000000000781c */ /* 0x000fe20003f0f070 */
[----:B------:R-:W-:Y:S01]  /*d1e0*/  VIADD R3, R3, 0x34830 ;  /* 0x0003483003037836 */ /* 0x000fe20000000000 */
[----:B------:R-:W-:Y:S01]  /*d1f0*/  R2UR UR10, R14 ;  /* 0x000000000e0a72ca */ /* 0x000fe200000e0000 */
[----:B------:R-:W-:Y:S01]  /*d200*/  VIADD R7, R8, 0x1c400 ;  /* 0x0001c40008077836 */ /* 0x000fe20000000000 */
[----:B------:R-:W-:Y:S01]  /*d210*/  UIADD3.X UR5, URZ, UR39, URZ, UP0, !UPT ;  /* 0x000000273f057290 */ /* 0x000fe200087fe43f */
[----:B------:R-:W-:Y:S01]  /*d220*/  UMOV UR6, 0x0 ;  /* 0x0000000000067882 */ /* 0x000fe20000000000 */
[----:B------:R-:W-:Y:S01]  /*d230*/  UMOV UR7, 0x14f00000 ;  /* 0x14f0000000077882 */ /* 0x000fe20000000000 */
[----:B--2---:R-:W-:-:S10]  /*d240*/  IMAD R2, R0, 0x80, R2 ;  /* 0x0000008000027824 */ /* 0x004fd400078e0202 */
.L_x_266:
[----:B------:R-:W-:-:S13]  /*d250*/  @P0 ELECT P2, URZ, PT ;  /* 0x00000000003f082f */ /* 0x000fda0003840000 */
[----:B-----5:R-:W-:Y:S02]  /*d260*/  @P2 R2UR UR13, R5 ;  /* 0x00000000050d22ca */ /* 0x020fe400000e0000 */
[----:B------:R-:W-:Y:S02]  /*d270*/  @P2 R2UR UR12, R16 ;  /* 0x00000000100c22ca */ /* 0x000fe400000e0000 */
[----:B------:R-:W-:Y:S02]  /*d280*/  @P2 R2UR UR11, R2 ;  /* 0x00000000020b22ca */ /* 0x000fe400000e0000 */
[----:B------:R-:W-:Y:S02]  /*d290*/  @P2 R2UR UR9, R3 ;  /* 0x00000000030922ca */ /* 0x000fe400000e0000 */
[----:B------:R-:W-:Y:S02]  /*d2a0*/  @P2 R2UR UR8, R7 ;  /* 0x00000000070822ca */ /* 0x000fe400000e0000 */
[----:B------:R-:W-:-:S02]  /*d2b0*/  @P2 PLOP3.LUT P0, PT, P2, PT, PT, 0x8, 0x0 ;  /* 0x000000000000281c */ /* 0x000fc4000170e170 */
[----:B------:R-:W-:-:S09]  /*d2c0*/  PLOP3.LUT P2, PT, PT, PT, PT, 0x8, 0x0 ;  /* 0x000000000000781c */ /* 0x000fd20003f4e170 */
[----:B------:R1:W-:Y:S02]  /*d2d0*/  UTMALDG.4D [UR8], [UR4], desc[UR6] ;  /* 0x00000608040075b4 */ /* 0x0003e40008019000 */
[----:B-1----:R-:W-:Y:S05]  /*d2e0*/  @P0 BRA.U.ANY `(.L_x_266) ;  /* 0xfffffffd00d80947 */ /* 0x002fea000393ffff */
[----:B------:R-:W-:Y:S01]  /*d2f0*/  IMAD.MOV.U32 R15, RZ, RZ, 0x40 ;  /* 0x00000040ff0f7424 */ /* 0x000fe200078e00ff */
[----:B------:R-:W-:Y:S01]  /*d300*/  PLOP3.LUT P0, PT, PT, PT, PT, 0x80, 0x0 ;  /* 0x000000000000781c */ /* 0x000fe20003f0f070 */
[----:B------:R-:W-:Y:S01]  /*d310*/  VIADD R7, R8, 0x20400 ;  /* 0x0002040008077836 */ /* 0x000fe20000000000 */
[----:B------:R-:W-:Y:S01]  /*d320*/  UMOV UR6, 0x0 ;  /* 0x0000000000067882 */ /* 0x000fe20000000000 */
[----:B------:R-:W-:Y:S01]  /*d330*/  UMOV UR7, 0x14f00000 ;  /* 0x14f0000000077882 */ /* 0x000fe20000000000 */
[----:B------:R-:W-:-:S15]  /*d340*/  R2UR UR10, R15 ;  /* 0x000000000f0a72ca */ /* 0x000fde00000e0000 */
.L_x_267:
[----:B------:R-:W-:-:S13]  /*d350*/  @P0 ELECT P2, URZ, PT ;  /* 0x00000000003f082f */ /* 0x000fda0003840000 */
[----:B------:R-:W-:Y:S02]  /*d360*/  @P2 R2UR UR13, R5 ;  /* 0x00000000050d22ca */ /* 0x000fe400000e0000 */
        /* <DEDUP_REMOVED lines=8> */
[----:B------:R-:W-:Y:S01]  /*d3f0*/  PLOP3.LUT P0, PT, PT, PT, PT, 0x80, 0x0 ;  /* 0x000000000000781c */ /* 0x000fe20003f0f070 */
[----:B------:R-:W-:Y:S01]  /*d400*/  VIADD R8, R8, 0x24400 ;  /* 0x0002440008087836 */ /* 0x000fe20000000000 */
[----:B------:R-:W-:Y:S01]  /*d410*/  UMOV UR6, 0x0 ;  /* 0x0000000000067882 */ /* 0x000fe20000000000 */
[----:B------:R-:W-:Y:S01]  /*d420*/  UMOV UR7, 0x14f00000 ;  /* 0x14f0000000077882 */ /* 0x000fe20000000000 */
[----:B------:R-:W-:-:S09]  /*d430*/  UMOV UR10, 0x80 ;  /* 0x00000080000a7882 */ /* 0x000fd20000000000 */
.L_x_268:
        /* <DEDUP_REMOVED lines=10> */
[----:B------:R-:W2:Y:S01]  /*d4e0*/  LDL.LU R7, [R1+0x14] ;  /* 0x0000140001077983 */ /* 0x000ea20000300800 */
[----:B------:R-:W-:Y:S01]  /*d4f0*/  IMAD R3, R19, 0x8, R6 ;  /* 0x0000000813037824 */ /* 0x000fe200078e0206 */
[----:B------:R-:W-:Y:S01]  /*d500*/  BSSY B3, `(.L_x_269) ;  /* 0x0000004000037945 */ /* 0x000fe20003800000 */
[----:B--2---:R-:W-:-:S04]  /*d510*/  SHF.L.U32 R2, R7, 0x1f, RZ ;  /* 0x0000001f07027819 */ /* 0x004fc800000006ff */
[----:B------:R-:W1:Y:S02]  /*d520*/  SYNCS.PHASECHK.TRANS64.TRYWAIT P0, [R3+URZ+0x60], R2 ;  /* 0x00006002030075a7 */ /* 0x000e64000800017f */
[----:B-1----:R-:W-:Y:S05]  /*d530*/  @!P0 BRA `(.L_x_270) ;  /* 0x0000003c00f08947 */ /* 0x002fea0003800000 */
.L_x_369:
[----:B------:R-:W-:Y:S05]  /*d540*/  BSYNC B3 ;  /* 0x0000000000037941 */ /* 0x000fea0003800000 */
.L_x_269:
[----:B------:R-:W-:Y:S01]  /*d550*/  BSSY B3, `(.L_x_271) ;  /* 0x000000c000037945 */ /* 0x000fe20003800000 */
[----:B0-----:R-:W-:Y:S02]  /*d560*/  IMAD.MOV.U32 R10, RZ, RZ, 0x0 ;  /* 0x00000000ff0a7424 */ /* 0x001fe400078e00ff */
[----:B------:R-:W-:Y:S01]  /*d570*/  IMAD.MOV.U32 R11, RZ, RZ, 0x14f00000 ;  /* 0x14f00000ff0b7424 */ /* 0x000fe200078e00ff */
[----:B------:R-:W-:Y:S06]  /*d580*/  @P1 BRA `(.L_x_272) ;  /* 0x0000000000201947 */ /* 0x000fec0003800000 */
[----:B------:R-:W0:Y:S01]  /*d590*/  S2R R7, SR_TID.X ;  /* 0x0000000000077919 */ /* 0x000e220000002100 */
[----:B-1----:R-:W-:Y:S02]  /*d5a0*/  IMAD R2, R19, 0x8, R18 ;  /* 0x0000000813027824 */ /* 0x002fe400078e0212 */
[----:B------:R-:W-:-:S04]  /*d5b0*/  IMAD.MOV.U32 R3, RZ, RZ, 0x8000 ;  /* 0x00008000ff037424 */ /* 0x000fc800078e00ff */
[----:B------:R2:W-:Y:S01]  /*d5c0*/  SYNCS.ARRIVE.TRANS64 RZ, [R2+URZ+0x34850], R3 ;  /* 0x0348500302ff79a7 */ /* 0x0005e2000800003f */
[----:B0-----:R-:W-:-:S04]  /*d5d0*/  LOP3.LUT R7, R7, 0x1f, RZ, 0xc0, !PT ;  /* 0x0000001f07077812 */ /* 0x001fc800078ec0ff */
[----:B------:R-:W-:-:S13]  /*d5e0*/  ISETP.NE.AND P0, PT, R7, RZ, PT ;  /* 0x000000ff0700720c */ /* 0x000fda0003f05270 */
[----:B--2---:R-:W-:Y:S05]  /*d5f0*/  @!P0 BRA `(.L_x_272) ;  /* 0x0000000000048947 */ /* 0x004fea0003800000 */
[----:B------:R-:W-:Y:S01]  /*d600*/  BPT.TRAP 0x1 ;  /* 0x000000040000795c */ /* 0x000fe20000300000 */
.L_x_272:
[----:B------:R-:W-:Y:S05]  /*d610*/  BSYNC B3 ;  /* 0x0000000000037941 */ /* 0x000fea0003800000 */
.L_x_271:
[----:B------:R-:W2:Y:S04]  /*d620*/  LDL R7, [R1+0x18] ;  /* 0x0000180001077983 */ /* 0x000ea80000100800 */
[----:B-1----:R-:W2:Y:S01]  /*d630*/  LDL.LU R2, [R1+0x8] ;  /* 0x0000080001027983 */ /* 0x002ea20000300800 */
[----:B------:R-:W-:Y:S01]  /*d640*/  R2UR UR10, R14 ;  /* 0x000000000e0a72ca */ /* 0x000fe200000e0000 */
[C-C-:B------:R-:W-:Y:S01]  /*d650*/  IMAD R3, R19.reuse, 0x8, R18.reuse ;  /* 0x0000000813037824 */ /* 0x140fe200078e0212 */
[----:B------:R-:W-:Y:S01]  /*d660*/  R2UR UR6, R10 ;  /* 0x000000000a0672ca */ /* 0x000fe200000e0000 */
[----:B------:R-:W-:Y:S01]  /*d670*/  IMAD R8, R19, 0x8000, R18 ;  /* 0x0000800013087824 */ /* 0x000fe200078e0212 */
[----:B------:R-:W-:Y:S01]  /*d680*/  R2UR UR7, R11 ;  /* 0x000000000b0772ca */ /* 0x000fe200000e0000 */
[----:B------:R-:W-:Y:S01]  /*d690*/  UIADD3 UR4, UP0, UR38, 0x470, URZ ;  /* 0x0000047026047890 */ /* 0x000fe2000ff1e03f */
[----:B------:R-:W-:Y:S01]  /*d6a0*/  PLOP3.LUT P0, PT, PT, PT, PT, 0x80, 0x0 ;  /* 0x000000000000781c */ /* 0x000fe20003f0f070 */
[----:B------:R-:W-:-:S02]  /*d6b0*/  VIADD R3, R3, 0x34850 ;  /* 0x0003485003037836 */ /* 0x000fc40000000000 */
[----:B------:R-:W-:Y:S01]  /*d6c0*/  UIADD3.X UR5, URZ, UR39, URZ, UP0, !UPT ;  /* 0x000000273f057290 */ /* 0x000fe200087fe43f */
[----:B--2---:R-:W-:Y:S02]  /*d6d0*/  IMAD R2, R2, 0x80, R7 ;  /* 0x0000008002027824 */ /* 0x004fe400078e0207 */
[----:B------:R-:W-:-:S09]  /*d6e0*/  VIADD R7, R8, 0x400 ;  /* 0x0000040008077836 */ /* 0x000fd20000000000 */
.L_x_273:
        /* <DEDUP_REMOVED lines=9> */
[----:B0-----:R-:W-:Y:S05]  /*d780*/  @P0 BRA.U.ANY `(.L_x_273) ;  /* 0xfffffffd00d80947 */ /* 0x001fea000393ffff */
[----:B------:R-:W-:Y:S01]  /*d790*/  R2UR UR10, R15 ;  /* 0x000000000f0a72ca */ /* 0x000fe200000e0000 */
[----:B------:R-:W-:Y:S01]  /*d7a0*/  VIADD R8, R8, 0x4400 ;  /* 0x0000440008087836 */ /* 0x000fe20000000000 */
[----:B------:R-:W-:Y:S02]  /*d7b0*/  R2UR UR6, R10 ;  /* 0x000000000a0672ca */ /* 0x000fe400000e0000 */
[----:B------:R-:W-:Y:S02]  /*d7c0*/  R2UR UR7, R11 ;  /* 0x000000000b0772ca */ /* 0x000fe400000e0000 */
[----:B------:R-:W-:-:S13]  /*d7d0*/  PLOP3.LUT P0, PT, PT, PT, PT, 0x80, 0x0 ;  /* 0x000000000000781c */ /* 0x000fda0003f0f070 */
.L_x_274:
        /* <DEDUP_REMOVED lines=10> */
[----:B------:R0:W-:Y:S01]  /*d880*/  STL [R1+0x8], R0 ;  /* 0x0000080001007387 */ /* 0x0001e20000100800 */
[----:B------:R-:W-:-:S07]  /*d890*/  IMAD.MOV.U32 R17, RZ, RZ, R5 ;  /* 0x000000ffff117224 */ /* 0x000fce00078e0005 */
.L_x_260:
[----:B------:R-:W-:Y:S05]  /*d8a0*/  BSYNC B1 ;  /* 0x0000000000017941 */ /* 0x000fea0003800000 */
.L_x_259:
[----:B0-----:R-:W2:Y:S01]  /*d8b0*/  LDL.LU R0, [R1+0x38] ;  /* 0x0000380001007983 */ /* 0x001ea20000300800 */
[----:B------:R-:W-:-:S03]  /*d8c0*/  IMAD.MOV.U32 R19, RZ, RZ, R9 ;  /* 0x000000ffff137224 */ /* 0x000fc600078e0009 */
[----:B------:R0:W-:Y:S02]  /*d8d0*/  STL [R1+0x14], R13 ;  /* 0x0000140d01007387 */ /* 0x0001e40000100800 */
[----:B0-2---:R-:W-:-:S07]  /*d8e0*/  VIADD R0, R0, 0xfffffffd ;  /* 0xfffffffd00007836 */ /* 0x005fce0000000000 */
.L_x_258:
[----:B------:R-:W-:Y:S05]  /*d8f0*/  BSYNC B2 ;  /* 0x0000000000027941 */ /* 0x000fea0003800000 */
.L_x_257:
[----:B------:R-:W-:Y:S01]  /*d900*/  VIADD R12, R12, 0xfffffffe ;  /* 0xfffffffe0c0c7836 */ /* 0x000fe20000000000 */
[----:B------:R-:W-:-:S04]  /*d910*/  LOP3.LUT R4, RZ, R4, RZ, 0x33, !PT ;  /* 0x00000004ff047212 */ /* 0x000fc800078e33ff */
[----:B------:R-:W-:-:S13]  /*d920*/  ISETP.NE.AND P0, PT, R12, R4, PT ;  /* 0x000000040c00720c */ /* 0x000fda0003f05270 */
[----:B------:R-:W-:Y:S05]  /*d930*/  @!P0 BRA `(.L_x_256) ;  /* 0x0000001400448947 */ /* 0x000fea0003800000 */
[----:B------:R-:W-:-:S07]  /*d940*/  IMAD.MOV.U32 R9, RZ, RZ, R17 ;  /* 0x000000ffff097224 */ /* 0x000fce00078e0011 */
.L_x_307:
[----:B------:R-:W2:Y:S04]  /*d950*/  LDL R3, [R1+0x1c] ;  /* 0x00001c0001037983 */ /* 0x000ea80000100800 */
[----:B------:R-:W3:Y:S01]  /*d960*/  LDL R2, [R1+0x14] ;  /* 0x0000140001027983 */ /* 0x000ee20000100800 */
[----:B------:R-:W-:Y:S01]  /*d970*/  VIADD R4, R19, 0x1 ;  /* 0x0000000113047836 */ /* 0x000fe20000000000 */
[----:B------:R-:W-:Y:S05]  /*d980*/  YIELD ;  /* 0x0000000000007946 */ /* 0x000fea0003800000 */
[----:B------:R-:W-:Y:S01]  /*d990*/  ISETP.NE.AND P0, PT, R4, 0x2, PT ;  /* 0x000000020400780c */ /* 0x000fe20003f05270 */
[----:B------:R-:W-:Y:S03]  /*d9a0*/  BSSY B1, `(.L_x_275) ;  /* 0x00000a0000017945 */ /* 0x000fe60003800000 */
[----:B------:R-:W-:-:S02]  /*d9b0*/  SEL R5, RZ, 0x1, P0 ;  /* 0x00000001ff057807 */ /* 0x000fc40000000000 */
[----:B------:R-:W-:Y:S02]  /*d9c0*/  SEL R4, R4, RZ, P0 ;  /* 0x000000ff04047207 */ /* 0x000fe40000000000 */
[----:B--2---:R-:W-:Y:S02]  /*d9d0*/  LOP3.LUT P1, RZ, R3, 0x1, RZ, 0xc0, !PT ;  /* 0x0000000103ff7812 */ /* 0x004fe4000782c0ff */
[----:B---3--:R-:W-:-:S11]  /*d9e0*/  LOP3.LUT R5, R2, R5, RZ, 0x3c, !PT ;  /* 0x0000000502057212 */ /* 0x008fd600078e3cff */
[----:B01----:R-:W-:Y:S05]  /*d9f0*/  @!P1 BRA `(.L_x_276) ;  /* 0x0000000800689947 */ /* 0x003fea0003800000 */
        /* <DEDUP_REMOVED lines=13> */
[----:B------:R-:W-:-:S04]  /*dad0*/  @P0 SHF.R.U32.HI R2, RZ, R3, R7 ;  /* 0x00000003ff020219 */ /* 0x000fc80000011607 */
[--C-:B------:R-:W-:Y:S01]  /*dae0*/  SHF.R.S32.HI R3, RZ, 0x1f, R2.reuse ;  /* 0x0000001fff037819 */ /* 0x100fe20000011402 */
[----:B------:R-:W-:-:S04]  /*daf0*/  IMAD.MOV R7, RZ, RZ, -R2 ;  /* 0x000000ffff077224 */ /* 0x000fc800078e0a02 */
[----:B------:R-:W-:Y:S02]  /*db00*/  IMAD R7, R8, R7, R0 ;  /* 0x0000000708077224 */ /* 0x000fe400078e0200 */
[----:B--2---:R-:W-:-:S04]  /*db10*/  IMAD R8, R11, UR6, RZ ;  /* 0x000000060b087c24 */ /* 0x004fc8000f8e02ff */
[C---:B---3--:R-:W-:Y:S02]  /*db20*/  IMAD R8, R10.reuse, UR7, R8 ;  /* 0x000000070a087c24 */ /* 0x048fe4000f8e0208 */
[----:B------:R-:W-:-:S04]  /*db30*/  IMAD.WIDE.U32 R2, R10, UR6, R2 ;  /* 0x000000060a027c25 */ /* 0x000fc8000f8e0002 */
[----:B------:R-:W-:Y:S01]  /*db40*/  IMAD.IADD R3, R8, 0x1, R3 ;  /* 0x0000000108037824 */ /* 0x000fe200078e0203 */
[----:B------:R-:W-:-:S04]  /*db50*/  LEA R8, P0, R2, UR4, 0x2 ;  /* 0x0000000402087c11 */ /* 0x000fc8000f8010ff */
[----:B------:R-:W-:-:S06]  /*db60*/  LEA.HI.X R9, R2, UR5, R3, 0x2, P0 ;  /* 0x0000000502097c11 */ /* 0x000fcc00080f1403 */
[----:B------:R0:W5:Y:S03]  /*db70*/  LDG.E R9, desc[UR40][R8.64] ;  /* 0x0000002808097981 */ /* 0x000166000c1e1900 */
.L_x_277:
[----:B------:R-:W-:Y:S01]  /*db80*/  IMAD R3, R4, 0x8, R18 ;  /* 0x0000000804037824 */ /* 0x000fe200078e0212 */
[----:B------:R-:W-:Y:S01]  /*db90*/  SHF.L.U32 R2, R5, 0x1f, RZ ;  /* 0x0000001f05027819 */ /* 0x000fe200000006ff */
[----:B------:R-:W-:Y:S03]  /*dba0*/  BSSY B2, `(.L_x_278) ;  /* 0x0000003000027945 */ /* 0x000fe60003800000 */
[----:B------:R-:W1:Y:S02]  /*dbb0*/  SYNCS.PHASECHK.TRANS64.TRYWAIT P0, [R3+URZ+0x34840], R2 ;  /* 0x03484002030075a7 */ /* 0x000e64000800017f */
[----:B-1----:R-:W-:Y:S05]  /*dbc0*/  @!P0 BRA `(.L_x_279) ;  /* 0x0000003800608947 */ /* 0x002fea0003800000 */
.L_x_370:
[----:B------:R-:W-:Y:S05]  /*dbd0*/  BSYNC B2 ;  /* 0x0000000000027941 */ /* 0x000fea0003800000 */
.L_x_278:
[----:B0-----:R-:W0:Y:S01]  /*dbe0*/  S2R R8, SR_TID.X ;  /* 0x0000000000087919 */ /* 0x001e220000002100 */
[----:B------:R-:W-:Y:S01]  /*dbf0*/  BSSY B2, `(.L_x_280) ;  /* 0x000000b000027945 */ /* 0x000fe20003800000 */
[----:B0-----:R-:W-:-:S04]  /*dc00*/  LOP3.LUT R8, R8, 0x7f, RZ, 0xc0, !PT ;  /* 0x0000007f08087812 */ /* 0x001fc800078ec0ff */
[----:B------:R-:W-:-:S13]  /*dc10*/  ISETP.NE.AND P1, PT, R8, RZ, PT ;  /* 0x000000ff0800720c */ /* 0x000fda0003f25270 */
[----:B------:R-:W-:Y:S05]  /*dc20*/  @P1 BRA `(.L_x_281) ;  /* 0x00000000001c1947 */ /* 0x000fea0003800000 */
[----:B------:R-:W0:Y:S01]  /*dc30*/  S2R R8, SR_TID.X ;  /* 0x0000000000087919 */ /* 0x000e220000002100 */
[----:B-1----:R-:W-:-:S04]  /*dc40*/  IMAD.MOV.U32 R2, RZ, RZ, 0xc000 ;  /* 0x0000c000ff027424 */ /* 0x002fc800078e00ff */
[----:B------:R2:W-:Y:S01]  /*dc50*/  SYNCS.ARRIVE.TRANS64 RZ, [R3+URZ+0x34830], R2 ;  /* 0x0348300203ff79a7 */ /* 0x0005e2000800003f */
[----:B0-----:R-:W-:-:S04]  /*dc60*/  LOP3.LUT R8, R8, 0x1f, RZ, 0xc0, !PT ;  /* 0x0000001f08087812 */ /* 0x001fc800078ec0ff */
[----:B------:R-:W-:-:S13]  /*dc70*/  ISETP.NE.AND P0, PT, R8, RZ, PT ;  /* 0x000000ff0800720c */ /* 0x000fda0003f05270 */
[----:B--2---:R-:W-:Y:S05]  /*dc80*/  @!P0 BRA `(.L_x_281) ;  /* 0x0000000000048947 */ /* 0x004fea0003800000 */
[----:B------:R-:W-:Y:S01]  /*dc90*/  BPT.TRAP 0x1 ;  /* 0x000000040000795c */ /* 0x000fe20000300000 */
.L_x_281:
[----:B------:R-:W-:Y:S05]  /*dca0*/  BSYNC B2 ;  /* 0x0000000000027941 */ /* 0x000fea0003800000 */
.L_x_280:
        /* <DEDUP_REMOVED lines=12> */
.L_x_282:
        /* <DEDUP_REMOVED lines=10> */
[----:B------:R-:W-:Y:S01]  /*de10*/  IMAD.MOV.U32 R13, RZ, RZ, 0x40 ;  /* 0x00000040ff0d7424 */ /* 0x000fe200078e00ff */
[----:B------:R-:W-:Y:S01]  /*de20*/  PLOP3.LUT P0, PT, PT, PT, PT, 0x80, 0x0 ;  /* 0x000000000000781c */ /* 0x000fe20003f0f070 */
[----:B------:R-:W-:Y:S01]  /*de30*/  VIADD R10, R8, 0x20400 ;  /* 0x00020400080a7836 */ /* 0x000fe20000000000 */
[----:B------:R-:W-:Y:S01]  /*de40*/  UMOV UR6, 0x0 ;  /* 0x0000000000067882 */ /* 0x000fe20000000000 */
[----:B------:R-:W-:Y:S01]  /*de50*/  UMOV UR7, 0x14f00000 ;  /* 0x14f0000000077882 */ /* 0x000fe20000000000 */
[----:B------:R-:W-:-:S15]  /*de60*/  R2UR UR10, R13 ;  /* 0x000000000d0a72ca */ /* 0x000fde00000e0000 */
.L_x_283:
        /* <DEDUP_REMOVED lines=10> */
[----:B------:R-:W-:Y:S01]  /*df10*/  PLOP3.LUT P0, PT, PT, PT, PT, 0x80, 0x0 ;  /* 0x000000000000781c */ /* 0x000fe20003f0f070 */
[----:B------:R-:W-:Y:S01]  /*df20*/  VIADD R8, R8, 0x24400 ;  /* 0x0002440008087836 */ /* 0x000fe20000000000 */
[----:B------:R-:W-:Y:S01]  /*df30*/  UMOV UR6, 0x0 ;  /* 0x0000000000067882 */ /* 0x000fe20000000000 */
[----:B------:R-:W-:Y:S01]  /*df40*/  UMOV UR7, 0x14f00000 ;  /* 0x14f0000000077882 */ /* 0x000fe20000000000 */
[----:B------:R-:W-:-:S09]  /*df50*/  UMOV UR10, 0x80 ;  /* 0x00000080000a7882 */ /* 0x000fd20000000000 */
.L_x_284:
        /* <DEDUP_REMOVED lines=10> */
[----:B------:R-:W2:Y:S01]  /*e000*/  LDL.LU R10, [R1+0x14] ;  /* 0x00001400010a7983 */ /* 0x000ea20000300800 */
[----:B------:R-:W-:Y:S01]  /*e010*/  IMAD R2, R19, 0x8, R6 ;  /* 0x0000000813027824 */ /* 0x000fe200078e0206 */
[----:B------:R-:W-:Y:S01]  /*e020*/  BSSY B2, `(.L_x_285) ;  /* 0x0000004000027945 */ /* 0x000fe20003800000 */
[----:B--2---:R-:W-:-:S04]  /*e030*/  SHF.L.U32 R3, R10, 0x1f, RZ ;  /* 0x0000001f0a037819 */ /* 0x004fc800000006ff */
[----:B------:R-:W0:Y:S02]  /*e040*/  SYNCS.PHASECHK.TRANS64.TRYWAIT P0, [R2+URZ+0x60], R3 ;  /* 0x00006003020075a7 */ /* 0x000e24000800017f */
[----:B0-----:R-:W-:Y:S05]  /*e050*/  @!P0 BRA `(.L_x_286) ;  /* 0x0000003400508947 */ /* 0x001fea0003800000 */
.L_x_371:
[----:B------:R-:W-:Y:S05]  /*e060*/  BSYNC B2 ;  /* 0x0000000000027941 */ /* 0x000fea0003800000 */
.L_x_285:
[----:B------:R-:W-:Y:S01]  /*e070*/  BSSY B2, `(.L_x_287) ;  /* 0x000000b000027945 */ /* 0x000fe20003800000 */
[----:B------:R-:W-:Y:S02]  /*e080*/  IMAD.MOV.U32 R10, RZ, RZ, 0x0 ;  /* 0x00000000ff0a7424 */ /* 0x000fe400078e00ff */
[----:B------:R-:W-:Y:S01]  /*e090*/  IMAD.MOV.U32 R11, RZ, RZ, 0x14f00000 ;  /* 0x14f00000ff0b7424 */ /* 0x000fe200078e00ff */
[----:B------:R-:W-:Y:S06]  /*e0a0*/  @P1 BRA `(.L_x_288) ;  /* 0x00000000001c1947 */ /* 0x000fec0003800000 */
[----:B------:R-:W1:Y:S01]  /*e0b0*/  S2R R8, SR_TID.X ;  /* 0x0000000000087919 */ /* 0x000e620000002100 */
[----:B0-----:R-:W-:-:S04]  /*e0c0*/  IMAD.MOV.U32 R3, RZ, RZ, 0x8000 ;  /* 0x00008000ff037424 */ /* 0x001fc800078e00ff */
[----:B------:R2:W-:Y:S01]  /*e0d0*/  SYNCS.ARRIVE.TRANS64 RZ, [R2+URZ+0x50], R3 ;  /* 0x0000500302ff79a7 */ /* 0x0005e2000800003f */
[----:B-1----:R-:W-:-:S04]  /*e0e0*/  LOP3.LUT R8, R8, 0x1f, RZ, 0xc0, !PT ;  /* 0x0000001f08087812 */ /* 0x002fc800078ec0ff */
[----:B------:R-:W-:-:S13]  /*e0f0*/  ISETP.NE.AND P0, PT, R8, RZ, PT ;  /* 0x000000ff0800720c */ /* 0x000fda0003f05270 */
[----:B--2---:R-:W-:Y:S05]  /*e100*/  @!P0 BRA `(.L_x_288) ;  /* 0x0000000000048947 */ /* 0x004fea0003800000 */
[----:B------:R-:W-:Y:S01]  /*e110*/  BPT.TRAP 0x1 ;  /* 0x000000040000795c */ /* 0x000fe20000300000 */
.L_x_288:
[----:B------:R-:W-:Y:S05]  /*e120*/  BSYNC B2 ;  /* 0x0000000000027941 */ /* 0x000fea0003800000 */
.L_x_287:
[----:B------:R-:W2:Y:S04]  /*e130*/  LDL R8, [R1+0x18] ;  /* 0x0000180001087983 */ /* 0x000ea80000100800 */
[----:B0-----:R-:W2:Y:S01]  /*e140*/  LDL.LU R3, [R1+0x8] ;  /* 0x0000080001037983 */ /* 0x001ea20000300800 */
[----:B------:R-:W-:Y:S01]  /*e150*/  R2UR UR10, R12 ;  /* 0x000000000c0a72ca */ /* 0x000fe200000e0000 */
[----:B------:R-:W-:Y:S01]  /*e160*/  IMAD R19, R19, 0x8000, R18 ;  /* 0x0000800013137824 */ /* 0x000fe200078e0212 */
[----:B------:R-:W-:Y:S01]  /*e170*/  R2UR UR6, R10 ;  /* 0x000000000a0672ca */ /* 0x000fe200000e0000 */
[----:B------:R-:W-:Y:S01]  /*e180*/  UIADD3 UR4, UP0, UR38, 0x470, URZ ;  /* 0x0000047026047890 */ /* 0x000fe2000ff1e03f */
[----:B------:R-:W-:Y:S01]  /*e190*/  R2UR UR7, R11 ;  /* 0x000000000b0772ca */ /* 0x000fe200000e0000 */
[----:B------:R-:W-:Y:S01]  /*e1a0*/  VIADD R2, R2, 0x50 ;  /* 0x0000005002027836 */ /* 0x000fe20000000000 */
[----:B------:R-:W-:Y:S01]  /*e1b0*/  PLOP3.LUT P0, PT, PT, PT, PT, 0x80, 0x0 ;  /* 0x000000000000781c */ /* 0x000fe20003f0f070 */
[----:B------:R-:W-:Y:S01]  /*e1c0*/  UIADD3.X UR5, URZ, UR39, URZ, UP0, !UPT ;  /* 0x000000273f057290 */ /* 0x000fe200087fe43f */
[----:B--2---:R-:W-:-:S02]  /*e1d0*/  IMAD R3, R3, 0x80, R8 ;  /* 0x0000008003037824 */ /* 0x004fc400078e0208 */
[----:B------:R-:W-:-:S09]  /*e1e0*/  VIADD R8, R19, 0x400 ;  /* 0x0000040013087836 */ /* 0x000fd20000000000 */
.L_x_289:
        /* <DEDUP_REMOVED lines=15> */
.L_x_290:
        /* <DEDUP_REMOVED lines=12> */
.L_x_276:
[----:B------:R-:W-:Y:S05]  /*e3a0*/  BSYNC B1 ;  /* 0x0000000000017941 */ /* 0x000fea0003800000 */
.L_x_275:
[----:B------:R-:W2:Y:S01]  /*e3b0*/  LDL R2, [R1+0x1c] ;  /* 0x00001c0001027983 */ /* 0x000ea20000100800 */
[----:B------:R-:W-:Y:S01]  /*e3c0*/  VIADD R19, R4, 0x1 ;  /* 0x0000000104137836 */ /* 0x000fe20000000000 */
[----:B------:R-:W-:Y:S01]  /*e3d0*/  BSSY B1, `(.L_x_291) ;  /* 0x00000a3000017945 */ /* 0x000fe20003800000 */
[----:B0-----:R-:W-:-:S03]  /*e3e0*/  VIADD R7, R0, 0xffffffff ;  /* 0xffffffff00077836 */ /* 0x001fc60000000000 */
[----:B------:R-:W-:-:S04]  /*e3f0*/  ISETP.NE.AND P0, PT, R19, 0x2, PT ;  /* 0x000000021300780c */ /* 0x000fc80003f05270 */
[----:B------:R-:W-:Y:S02]  /*e400*/  SEL R19, R19, RZ, P0 ;  /* 0x000000ff13137207 */ /* 0x000fe40000000000 */
[----:B--2---:R-:W-:Y:S02]  /*e410*/  LOP3.LUT P1, RZ, R2, 0x1, RZ, 0xc0, !PT ;  /* 0x0000000102ff7812 */ /* 0x004fe4000782c0ff */
[----:B------:R-:W-:-:S04]  /*e420*/  SEL R2, RZ, 0x1, P0 ;  /* 0x00000001ff027807 */ /* 0x000fc80000000000 */
[----:B------:R-:W-:-:S05]  /*e430*/  LOP3.LUT R12, R5, R2, RZ, 0x3c, !PT ;  /* 0x00000002050c7212 */ /* 0x000fca00078e3cff */
[----:B------:R0:W-:Y:S02]  /*e440*/  STL [R1+0x14], R12 ;  /* 0x0000140c01007387 */ /* 0x0001e40000100800 */
[----:B------:R-:W-:Y:S05]  /*e450*/  @!P1 BRA `(.L_x_292) ;  /* 0x0000000800689947 */ /* 0x000fea0003800000 */
[----:B------:R-:W-:Y:S01]  /*e460*/  ULDC.64 UR4, c[0x0][0x418] ;  /* 0x0001060000047ab9 */ /* 0x000fe20000000a00 */
[----:B------:R-:W-:Y:S01]  /*e470*/  IMAD.MOV.U32 R8, RZ, RZ, R7 ;  /* 0x000000ffff087224 */ /* 0x000fe200078e0007 */
[----:B------:R-:W-:-:S04]  /*e480*/  ISETP.NE.U32.AND P0, PT, RZ, UR4, PT ;  /* 0x00000004ff007c0c */ /* 0x000fc8000bf05070 */
[----:B------:R-:W-:-:S13]  /*e490*/  ISETP.NE.AND.EX P0, PT, RZ, UR5, PT, P0 ;  /* 0x00000005ff007c0c */ /* 0x000fda000bf05300 */
[----:B------:R-:W-:Y:S05]  /*e4a0*/  @!P0 BRA `(.L_x_293) ;  /* 0x00000000004c8947 */ /* 0x000fea0003800000 */
[----:B------:R-:W2:Y:S01]  /*e4b0*/  LDL R11, [R1+0x20] ;  /* 0x00002000010b7983 */ /* 0x000ea20000100800 */
[----:B------:R-:W1:Y:S01]  /*e4c0*/  LDC R9, c[0x0][0x43c] ;  /* 0x00010f00ff097b82 */ /* 0x000e620000000800 */
[----:B------:R-:W-:Y:S02]  /*e4d0*/  ULDC.64 UR6, c[0x0][0x428] ;  /* 0x00010a0000067ab9 */ /* 0x000fe40000000a00 */
[----:B------:R-:W3:Y:S01]  /*e4e0*/  LDL R10, [R1+0x10] ;  /* 0x00001000010a7983 */ /* 0x000ee20000100800 */
[----:B-1----:R-:W-:-:S13]  /*e4f0*/  ISETP.NE.AND P0, PT, R9, 0x1, PT ;  /* 0x000000010900780c */ /* 0x002fda0003f05270 */
[----:B------:R-:W1:Y:S02]  /*e500*/  @P0 LDC.64 R2, c[0x0][0x440] ;  /* 0x00011000ff020b82 */ /* 0x000e640000000a00 */
[----:B-1----:R-:W-:-:S04]  /*e510*/  @P0 IMAD.HI.U32 R8, R7, R2, RZ ;  /* 0x0000000207080227 */ /* 0x002fc800078e00ff */
        /* <DEDUP_REMOVED lines=10> */
[----:B------:R-:W-:-:S05]  /*e5c0*/  LEA.HI.X R11, R2, UR5, R3, 0x2, P0 ;  /* 0x00000005020b7c11 */ /* 0x000fca00080f1403 */
[----:B------:R1:W5:Y:S04]  /*e5d0*/  LDG.E R9, desc[UR40][R10.64] ;  /* 0x000000280a097981 */ /* 0x000368000c1e1900 */
.L_x_293:
[----:B------:R-:W-:Y:S01]  /*e5e0*/  IMAD R2, R19, 0x8, R18 ;  /* 0x0000000813027824 */ /* 0x000fe200078e0212 */
[----:B------:R-:W-:Y:S01]  /*e5f0*/  SHF.L.U32 R3, R12, 0x1f, RZ ;  /* 0x0000001f0c037819 */ /* 0x000fe200000006ff */
[----:B------:R-:W-:Y:S03]  /*e600*/  BSSY B2, `(.L_x_294) ;  /* 0x0000003000027945 */ /* 0x000fe60003800000 */
[----:B------:R-:W2:Y:S02]  /*e610*/  SYNCS.PHASECHK.TRANS64.TRYWAIT P0, [R2+URZ+0x34840], R3 ;  /* 0x03484003020075a7 */ /* 0x000ea4000800017f */
[----:B--2---:R-:W-:Y:S05]  /*e620*/  @!P0 BRA `(.L_x_295) ;  /* 0x0000002c00f08947 */ /* 0x004fea0003800000 */
.L_x_372:
[----:B------:R-:W-:Y:S05]  /*e630*/  BSYNC B2 ;  /* 0x0000000000027941 */ /* 0x000fea0003800000 */
.L_x_294:
[----:B-1----:R-:W1:Y:S01]  /*e640*/  S2R R10, SR_TID.X ;  /* 0x00000000000a7919 */ /* 0x002e620000002100 */
[----:B------:R-:W-:Y:S01]  /*e650*/  BSSY B2, `(.L_x_296) ;  /* 0x000000b000027945 */ /* 0x000fe20003800000 */
[----:B-1----:R-:W-:-:S04]  /*e660*/  LOP3.LUT R10, R10, 0x7f, RZ, 0xc0, !PT ;  /* 0x0000007f0a0a7812 */ /* 0x002fc800078ec0ff */
[----:B------:R-:W-:-:S13]  /*e670*/  ISETP.NE.AND P1, PT, R10, RZ, PT ;  /* 0x000000ff0a00720c */ /* 0x000fda0003f25270 */
[----:B------:R-:W-:Y:S05]  /*e680*/  @P1 BRA `(.L_x_297) ;  /* 0x00000000001c1947 */ /* 0x000fea0003800000 */
[----:B------:R-:W1:Y:S01]  /*e690*/  S2R R10, SR_TID.X ;  /* 0x00000000000a7919 */ /* 0x000e620000002100 */
[----:B--2---:R-:W-:-:S04]  /*e6a0*/  IMAD.MOV.U32 R3, RZ, RZ, 0xc000 ;  /* 0x0000c000ff037424 */ /* 0x004fc800078e00ff */
[----:B------:R3:W-:Y:S01]  /*e6b0*/  SYNCS.ARRIVE.TRANS64 RZ, [R2+URZ+0x34830], R3 ;  /* 0x0348300302ff79a7 */ /* 0x0007e2000800003f */
[----:B-1----:R-:W-:-:S04]  /*e6c0*/  LOP3.LUT R10, R10, 0x1f, RZ, 0xc0, !PT ;  /* 0x0000001f0a0a7812 */ /* 0x002fc800078ec0ff */
[----:B------:R-:W-:-:S13]  /*e6d0*/  ISETP.NE.AND P0, PT, R10, RZ, PT ;  /* 0x000000ff0a00720c */ /* 0x000fda0003f05270 */
[----:B---3--:R-:W-:Y:S05]  /*e6e0*/  @!P0 BRA `(.L_x_297) ;  /* 0x0000000000048947 */ /* 0x008fea0003800000 */
[----:B------:R-:W-:Y:S01]  /*e6f0*/  BPT.TRAP 0x1 ;  /* 0x000000040000795c */ /* 0x000fe20000300000 */
.L_x_297:
[----:B------:R-:W-:Y:S05]  /*e700*/  BSYNC B2 ;  /* 0x0000000000027941 */ /* 0x000fea0003800000 */
.L_x_296:
[----:B--2---:R-:W2:Y:S01]  /*e710*/  LDL R2, [R1+0x18] ;  /* 0x0000180001027983 */ /* 0x004ea20000100800 */
[----:B0-----:R-:W-:Y:S01]  /*e720*/  IMAD.MOV.U32 R12, RZ, RZ, RZ ;  /* 0x000000ffff0c7224 */ /* 0x001fe200078e00ff */
[----:B------:R-:W-:Y:S01]  /*e730*/  UIADD3 UR4, UP0, UR38, 0x370, URZ ;  /* 0x0000037026047890 */ /* 0x000fe2000ff1e03f */
[C---:B------:R-:W-:Y:S01]  /*e740*/  IMAD R3, R19.reuse, 0x8, R6 ;  /* 0x0000000813037824 */ /* 0x040fe200078e0206 */
[----:B------:R-:W-:Y:S01]  /*e750*/  PLOP3.LUT P0, PT, PT, PT, PT, 0x80, 0x0 ;  /* 0x000000000000781c */ /* 0x000fe20003f0f070 */
[----:B------:R-:W-:Y:S01]  /*e760*/  IMAD R10, R19, 0xc000, R18 ;  /* 0x0000c000130a7824 */ /* 0x000fe200078e0212 */
[----:B------:R-:W-:Y:S01]  /*e770*/  R2UR UR10, R12 ;  /* 0x000000000c0a72ca */ /* 0x000fe200000e0000 */
[----:B------:R-:W-:Y:S01]  /*e780*/  VIADD R3, R3, 0x30 ;  /* 0x0000003003037836 */ /* 0x000fe20000000000 */
[----:B------:R-:W-:Y:S01]  /*e790*/  UIADD3.X UR5, URZ, UR39, URZ, UP0, !UPT ;  /* 0x000000273f057290 */ /* 0x000fe200087fe43f */
[----:B------:R-:W-:Y:S01]  /*e7a0*/  VIADD R11, R10, 0x1c400 ;  /* 0x0001c4000a0b7836 */ /* 0x000fe20000000000 */
[----:B------:R-:W-:Y:S01]  /*e7b0*/  UMOV UR6, 0x0 ;  /* 0x0000000000067882 */ /* 0x000fe20000000000 */
[----:B------:R-:W-:Y:S01]  /*e7c0*/  UMOV UR7, 0x14f00000 ;  /* 0x14f0000000077882 */ /* 0x000fe20000000000 */
[----:B--2---:R-:W-:-:S09]  /*e7d0*/  IMAD R2, R8, 0x80, R2 ;  /* 0x0000008008027824 */ /* 0x004fd200078e0202 */
.L_x_298:
        /* <DEDUP_REMOVED lines=16> */
.L_x_299:
        /* <DEDUP_REMOVED lines=15> */
.L_x_300:
        /* <DEDUP_REMOVED lines=10> */
[----:B------:R-:W-:Y:S01]  /*ea70*/  SHF.L.U32 R5, R5, 0x1f, RZ ;  /* 0x0000001f05057819 */ /* 0x000fe200000006ff */
[----:B------:R-:W-:Y:S01]  /*ea80*/  IMAD R2, R4, 0x8, R6 ;  /* 0x0000000804027824 */ /* 0x000fe200078e0206 */
[----:B------:R-:W-:Y:S03]  /*ea90*/  BSSY B2, `(.L_x_301) ;  /* 0x0000003000027945 */ /* 0x000fe60003800000 */
[----:B------:R-:W0:Y:S02]  /*eaa0*/  SYNCS.PHASECHK.TRANS64.TRYWAIT P0, [R2+URZ+0x60], R5 ;  /* 0x00006005020075a7 */ /* 0x000e24000800017f */
[----:B0-----:R-:W-:Y:S05]  /*eab0*/  @!P0 BRA `(.L_x_302) ;  /* 0x0000002800e08947 */ /* 0x001fea0003800000 */
.L_x_373:
[----:B------:R-:W-:Y:S05]  /*eac0*/  BSYNC B2 ;  /* 0x0000000000027941 */ /* 0x000fea0003800000 */
.L_x_301:
[----:B------:R-:W-:Y:S01]  /*ead0*/  BSSY B2, `(.L_x_303) ;  /* 0x000000b000027945 */ /* 0x000fe20003800000 */
[----:B------:R-:W-:Y:S02]  /*eae0*/  IMAD.MOV.U32 R10, RZ, RZ, 0x0 ;  /* 0x00000000ff0a7424 */ /* 0x000fe400078e00ff */
[----:B------:R-:W-:Y:S01]  /*eaf0*/  IMAD.MOV.U32 R11, RZ, RZ, 0x14f00000 ;  /* 0x14f00000ff0b7424 */ /* 0x000fe200078e00ff */
[----:B------:R-:W-:Y:S06]  /*eb00*/  @P1 BRA `(.L_x_304) ;  /* 0x00000000001c1947 */ /* 0x000fec0003800000 */
[----:B------:R-:W1:Y:S02]  /*eb10*/  S2R R3, SR_TID.X ;  /* 0x0000000000037919 */ /* 0x000e640000002100 */
[----:B-1----:R-:W-:Y:S01]  /*eb20*/  LOP3.LUT R14, R3, 0x1f, RZ, 0xc0, !PT ;  /* 0x0000001f030e7812 */ /* 0x002fe200078ec0ff */
[----:B------:R-:W-:-:S03]  /*eb30*/  IMAD.MOV.U32 R3, RZ, RZ, 0x8000 ;  /* 0x00008000ff037424 */ /* 0x000fc600078e00ff */
[----:B------:R-:W-:Y:S01]  /*eb40*/  ISETP.NE.AND P0, PT, R14, RZ, PT ;  /* 0x000000ff0e00720c */ /* 0x000fe20003f05270 */
[----:B------:R1:W-:-:S12]  /*eb50*/  SYNCS.ARRIVE.TRANS64 RZ, [R2+URZ+0x50], R3 ;  /* 0x0000500302ff79a7 */ /* 0x0003d8000800003f */
[----:B-1----:R-:W-:Y:S05]  /*eb60*/  @!P0 BRA `(.L_x_304) ;  /* 0x0000000000048947 */ /* 0x002fea0003800000 */
[----:B------:R-:W-:Y:S01]  /*eb70*/  BPT.TRAP 0x1 ;  /* 0x000000040000795c */ /* 0x000fe20000300000 */
.L_x_304:
[----:B------:R-:W-:Y:S05]  /*eb80*/  BSYNC B2 ;  /* 0x0000000000027941 */ /* 0x000fea0003800000 */
.L_x_303:
[----:B0-----:R-:W2:Y:S04]  /*eb90*/  LDL R5, [R1+0x18] ;  /* 0x0000180001057983 */ /* 0x001ea80000100800 */
[----:B------:R-:W2:Y:S01]  /*eba0*/  LDL.LU R3, [R1+0x8] ;  /* 0x0000080001037983 */ /* 0x000ea20000300800 */
        /* <DEDUP_REMOVED lines=10> */
.L_x_305:
        /* <DEDUP_REMOVED lines=15> */
.L_x_306:
        /* <DEDUP_REMOVED lines=12> */
.L_x_292:
[----:B------:R-:W-:Y:S05]  /*ee00*/  BSYNC B1 ;  /* 0x0000000000017941 */ /* 0x000fea0003800000 */
.L_x_291:
[----:B------:R-:W2:Y:S01]  /*ee10*/  LDL R2, [R1+0x28] ;  /* 0x0000280001027983 */ /* 0x000ea20000100800 */
[----:B------:R-:W-:Y:S01]  /*ee20*/  VIADD R0, R0, 0xfffffffe ;  /* 0xfffffffe00007836 */ /* 0x000fe20000000000 */
[----:B--2---:R-:W-:-:S13]  /*ee30*/  ISETP.GT.AND P0, PT, R7, R2, PT ;  /* 0x000000020700720c */ /* 0x004fda0003f04270 */
[----:B------:R-:W-:Y:S05]  /*ee40*/  @P0 BRA `(.L_x_307) ;  /* 0xffffffe800c00947 */ /* 0x000fea000383ffff */
.L_x_256:
[----:B------:R-:W-:Y:S05]  /*ee50*/  BSYNC B0 ;  /* 0x0000000000007941 */ /* 0x000fea0003800000 */
.L_x_255:
[----:B------:R-:W3:Y:S01]  /*ee60*/  S2R R2, SR_TID.X ;  /* 0x0000000000027919 */ /* 0x000ee20000002100 */
[----:B------:R-:W-:Y:S01]  /*ee70*/  BSSY B0, `(.L_x_308) ;  /* 0x0000011000007945 */ /* 0x000fe20003800000 */
[----:B---3--:R-:W-:-:S04]  /*ee80*/  LOP3.LUT R3, R2, 0x7f, RZ, 0xc0, !PT ;  /* 0x0000007f02037812 */ /* 0x008fc800078ec0ff */
[----:B------:R-:W-:-:S13]  /*ee90*/  ISETP.NE.AND P0, PT, R3, RZ, PT ;  /* 0x000000ff0300720c */ /* 0x000fda0003f05270 */
[----:B------:R-:W-:Y:S05]  /*eea0*/  @P0 BRA `(.L_x_309) ;  /* 0x0000000000340947 */ /* 0x000fea0003800000 */
[----:B------:R-:W3:Y:S01]  /*eeb0*/  S2R R2, SR_LANEID ;  /* 0x0000000000027919 */ /* 0x000ee20000000000 */
[----:B------:R-:W-:Y:S01]  /*eec0*/  VOTEU.ANY UR4, UPT, PT ;  /* 0x0000000000047886 */ /* 0x000fe200038e0100 */
[----:B--2---:R-:W2:Y:S01]  /*eed0*/  LDC.64 R4, c[0x0][0xc60] ;  /* 0x00031800ff047b82 */ /* 0x004ea20000000a00 */
[----:B------:R-:W3:Y:S02]  /*eee0*/  FLO.U32 R0, UR4 ;  /* 0x0000000400007d00 */ /* 0x000ee400080e0000 */
[----:B---3--:R-:W-:-:S06]  /*eef0*/  ISETP.EQ.U32.AND P0, PT, R0, R2, PT ;  /* 0x000000020000720c */ /* 0x008fcc0003f02070 */
[----:B------:R-:W2:Y:S07]  /*ef00*/  POPC R2, UR4 ;  /* 0x0000000400027d09 */ /* 0x000eae0008000000 */
[----:B--2---:R-:W2:Y:S04]  /*ef10*/  @P0 ATOMG.E.ADD.STRONG.GPU PT, R2, desc[UR40][R4.64], R2 ;  /* 0x00000002040209a8 */ /* 0x004ea800081ee1e8 */
[----:B--2---:R2:W3:Y:S02]  /*ef20*/  SHFL.IDX PT, R2, R2, R0, 0x1f ;  /* 0x00001f0002027589 */ /* 0x0044e400000e0000 */
[----:B--2---:R-:W2:Y:S02]  /*ef30*/  S2R R0, SR_LTMASK ;  /* 0x0000000000007919 */ /* 0x004ea40000003900 */
[----:B--2---:R-:W-:-:S06]  /*ef40*/  LOP3.LUT R0, R0, UR4, RZ, 0xc0, !PT ;  /* 0x0000000400007c12 */ /* 0x004fcc000f8ec0ff */
[----:B------:R-:W3:Y:S02]  /*ef50*/  POPC R0, R0 ;  /* 0x0000000000007309 */ /* 0x000ee40000000000 */
[----:B---3--:R-:W-:-:S05]  /*ef60*/  IADD3 R0, R2, UR36, R0 ;  /* 0x0000002402007c10 */ /* 0x008fca000fffe000 */
[----:B------:R3:W-:Y:S02]  /*ef70*/  STL [R1], R0 ;  /* 0x0000000001007387 */ /* 0x0007e40000100800 */
.L_x_309:
[----:B------:R-:W-:Y:S05]  /*ef80*/  BSYNC B0 ;  /* 0x0000000000007941 */ /* 0x000fea0003800000 */
.L_x_308:
[----:B---3--:R-:W3:Y:S01]  /*ef90*/  LDL R0, [R1+0x1c] ;  /* 0x00001c0001007983 */ /* 0x008ee20000100800 */
[----:B------:R-:W-:Y:S01]  /*efa0*/  BSSY B0, `(.L_x_310) ;  /* 0x000003a000007945 */ /* 0x000fe20003800000 */
[----:B---3--:R-:W-:-:S13]  /*efb0*/  LOP3.LUT P0, RZ, R0, 0x1, RZ, 0xc0, !PT ;  /* 0x0000000100ff7812 */ /* 0x008fda000780c0ff */
[----:B------:R-:W-:Y:S05]  /*efc0*/  @!P0 BRA `(.L_x_311) ;  /* 0x0000000000dc8947 */ /* 0x000fea0003800000 */
[----:B------:R-:W3:Y:S01]  /*efd0*/  LDL R2, [R1+0x14] ;  /* 0x0000140001027983 */ /* 0x000ee20000100800 */
[----:B------:R-:W-:Y:S01]  /*efe0*/  IMAD R0, R19, 0x8, R18 ;  /* 0x0000000813007824 */ /* 0x000fe200078e0212 */
[----:B------:R-:W-:Y:S01]  /*eff0*/  BSSY B1, `(.L_x_312) ;  /* 0x0000005000017945 */ /* 0x000fe20003800000 */
[----:B------:R-:W-:Y:S02]  /*f000*/  ISETP.NE.AND P1, PT, R3, RZ, PT ;  /* 0x000000ff0300720c */ /* 0x000fe40003f25270 */
[----:B---3--:R-:W-:-:S04]  /*f010*/  SHF.L.U32 R2, R2, 0x1f, RZ ;  /* 0x0000001f02027819 */ /* 0x008fc800000006ff */
[----:B------:R-:W3:Y:S02]  /*f020*/  SYNCS.PHASECHK.TRANS64.TRYWAIT P0, [R0+URZ+0x34860], R2 ;  /* 0x03486002000075a7 */ /* 0x000ee4000800017f */
[----:B---3--:R-:W-:Y:S05]  /*f030*/  @!P0 BRA `(.L_x_313) ;  /* 0x0000002400948947 */ /* 0x008fea0003800000 */
.L_x_374:
[----:B------:R-:W-:Y:S05]  /*f040*/  BSYNC B1 ;  /* 0x0000000000017941 */ /* 0x000fea0003800000 */
.L_x_312:
[----:B------:R-:W-:Y:S04]  /*f050*/  BSSY B1, `(.L_x_314) ;  /* 0x0000009000017945 */ /* 0x000fe80003800000 */
[----:B------:R-:W-:Y:S05]  /*f060*/  @P1 BRA `(.L_x_315) ;  /* 0x00000000001c1947 */ /* 0x000fea0003800000 */
[----:B------:R-:W4:Y:S01]  /*f070*/  S2R R3, SR_TID.X ;  /* 0x0000000000037919 */ /* 0x000f220000002100 */
[----:B---3--:R-:W-:-:S04]  /*f080*/  IMAD.MOV.U32 R2, RZ, RZ, 0x8000 ;  /* 0x00008000ff027424 */ /* 0x008fc800078e00ff */
[----:B------:R3:W-:Y:S01]  /*f090*/  SYNCS.ARRIVE.TRANS64 RZ, [R0+URZ+0x34850], R2 ;  /* 0x0348500200ff79a7 */ /* 0x0007e2000800003f */
[----:B----4-:R-:W-:-:S04]  /*f0a0*/  LOP3.LUT R3, R3, 0x1f, RZ, 0xc0, !PT ;  /* 0x0000001f03037812 */ /* 0x010fc800078ec0ff */
[----:B------:R-:W-:-:S13]  /*f0b0*/  ISETP.NE.AND P0, PT, R3, RZ, PT ;  /* 0x000000ff0300720c */ /* 0x000fda0003f05270 */
[----:B---3--:R-:W-:Y:S05]  /*f0c0*/  @!P0 BRA `(.L_x_315) ;  /* 0x0000000000048947 */ /* 0x008fea0003800000 */
[----:B------:R-:W-:Y:S01]  /*f0d0*/  BPT.TRAP 0x1 ;  /* 0x000000040000795c */ /* 0x000fe20000300000 */
.L_x_315:
[----:B------:R-:W-:Y:S05]  /*f0e0*/  BSYNC B1 ;  /* 0x0000000000017941 */ /* 0x000fea0003800000 */
.L_x_314:
[----:B------:R-:W4:Y:S04]  /*f0f0*/  LDL.LU R3, [R1+0x18] ;  /* 0x0000180001037983 */ /* 0x000f280000300800 */
[----:B---3--:R-:W4:Y:S01]  /*f100*/  LDL.LU R2, [R1+0x8] ;  /* 0x0000080001027983 */ /* 0x008f220000300800 */
[----:B------:R-:W-:Y:S01]  /*f110*/  UIADD3 UR4, UP0, UR38, 0x470, URZ ;  /* 0x0000047026047890 */ /* 0x000fe2000ff1e03f */
[----:B------:R-:W-:Y:S01]  /*f120*/  PLOP3.LUT P0, PT, PT, PT, PT, 0x80, 0x0 ;  /* 0x000000000000781c */ /* 0x000fe20003f0f070 */
[----:B------:R-:W-:Y:S01]  /*f130*/  VIADD R0, R0, 0x34850 ;  /* 0x0003485000007836 */ /* 0x000fe20000000000 */
[----:B------:R-:W-:Y:S01]  /*f140*/  UMOV UR6, 0x0 ;  /* 0x0000000000067882 */ /* 0x000fe20000000000 */
[----:B------:R-:W-:Y:S01]  /*f150*/  UIADD3.X UR5, URZ, UR39, URZ, UP0, !UPT ;  /* 0x000000273f057290 */ /* 0x000fe200087fe43f */
[----:B------:R-:W-:Y:S01]  /*f160*/  UMOV UR7, 0x14f00000 ;  /* 0x14f0000000077882 */ /* 0x000fe20000000000 */
[----:B------:R-:W-:Y:S01]  /*f170*/  UMOV UR10, URZ ;  /* 0x0000003f000a7c82 */ /* 0x000fe20008000000 */
[----:B----4-:R-:W-:-:S02]  /*f180*/  IMAD R3, R2, 0x80, R3 ;  /* 0x0000008002037824 */ /* 0x010fc400078e0203 */
[----:B------:R-:W-:-:S04]  /*f190*/  IMAD R2, R19, 0x8000, R18 ;  /* 0x0000800013027824 */ /* 0x000fc800078e0212 */
[----:B------:R-:W-:-:S07]  /*f1a0*/  VIADD R4, R2, 0x400 ;  /* 0x0000040002047836 */ /* 0x000fce0000000000 */
.L_x_316:
        /* <DEDUP_REMOVED lines=9> */
[----:B---3--:R-:W-:Y:S05]  /*f240*/  @P0 BRA.U.ANY `(.L_x_316) ;  /* 0xfffffffd00d80947 */ /* 0x008fea000393ffff */
[----:B------:R-:W-:Y:S01]  /*f250*/  PLOP3.LUT P0, PT, PT, PT, PT, 0x80, 0x0 ;  /* 0x000000000000781c */ /* 0x000fe20003f0f070 */
[----:B------:R-:W-:Y:S01]  /*f260*/  VIADD R2, R2, 0x4400 ;  /* 0x0000440002027836 */ /* 0x000fe20000000000 */
[----:B------:R-:W-:Y:S01]  /*f270*/  UMOV UR6, 0x0 ;  /* 0x0000000000067882 */ /* 0x000fe20000000000 */
[----:B------:R-:W-:Y:S01]  /*f280*/  UMOV UR7, 0x14f00000 ;  /* 0x14f0000000077882 */ /* 0x000fe20000000000 */
[----:B------:R-:W-:-:S09]  /*f290*/  UMOV UR10, 0x40 ;  /* 0x00000040000a7882 */ /* 0x000fd20000000000 */
.L_x_317:
        /* <DEDUP_REMOVED lines=10> */
.L_x_311:
[----:B------:R-:W-:Y:S05]  /*f340*/  BSYNC B0 ;  /* 0x0000000000007941 */ /* 0x000fea0003800000 */
.L_x_310:
[----:B------:R-:W3:Y:S01]  /*f350*/  LDL.LU R4, [R1+0x14] ;  /* 0x0000140001047983 */ /* 0x000ee20000300800 */
[----:B------:R-:W-:-:S05]  /*f360*/  VIADD R19, R19, 0x1 ;  /* 0x0000000113137836 */ /* 0x000fca0000000000 */
[----:B------:R-:W-:-:S04]  /*f370*/  ISETP.NE.AND P0, PT, R19, 0x2, PT ;  /* 0x000000021300780c */ /* 0x000fc80003f05270 */
[----:B------:R-:W-:Y:S02]  /*f380*/  SEL R0, RZ, 0x1, P0 ;  /* 0x00000001ff007807 */ /* 0x000fe40000000000 */
[----:B------:R-:W-:Y:S02]  /*f390*/  SEL R19, R19, RZ, P0 ;  /* 0x000000ff13137207 */ /* 0x000fe40000000000 */
[----:B---3--:R-:W-:-:S05]  /*f3a0*/  LOP3.LUT R4, R4, R0, RZ, 0x3c, !PT ;  /* 0x0000000004047212 */ /* 0x008fca00078e3cff */
[----:B------:R3:W-:Y:S02]  /*f3b0*/  STL [R1+0x14], R4 ;  /* 0x0000140401007387 */ /* 0x0007e40000100800 */
.L_x_235:
[----:B------:R-:W-:Y:S05]  /*f3c0*/  BSYNC B7 ;  /* 0x0000000000077941 */ /* 0x000fea0003800000 */
.L_x_233:
[----:B----4-:R-:W4:Y:S02]  /*f3d0*/  LDL R0, [R1+0x1c] ;  /* 0x00001c0001007983 */ /* 0x010f240000100800 */
[----:B----4-:R-:W-:-:S13]  /*f3e0*/  LOP3.LUT P0, RZ, R0, 0x2, RZ, 0xc0, !PT ;  /* 0x0000000200ff7812 */ /* 0x010fda000780c0ff */
[----:B------:R-:W-:Y:S05]  /*f3f0*/  @!P0 BRA `(.L_x_318) ;  /* 0x00000000002c8947 */ /* 0x000fea0003800000 */
[----:B------:R-:W-:Y:S05]  /*f400*/  WARPSYNC.ALL ;  /* 0x0000000000007948 */ /* 0x000fea0003800000 */
[----:B------:R-:W4:Y:S08]  /*f410*/  S2UR UR5, SR_CgaCtaId ;  /* 0x00000000000579c3 */ /* 0x000f300000008800 */
[----:B------:R-:W-:Y:S06]  /*f420*/  BAR.SYNC.DEFER_BLOCKING 0x5, 0x180 ;  /* 0x0146000000007b1d */ /* 0x000fec0000010000 */
[----:B------:R-:W-:-:S02]  /*f430*/  UMOV UR4, 0x400 ;  /* 0x0000040000047882 */ /* 0x000fc40000000000 */
[----:B----4-:R-:W-:-:S06]  /*f440*/  ULEA UR4, UR5, UR4, 0x18 ;  /* 0x0000000405047291 */ /* 0x010fcc000f8ec03f */
[----:B------:R-:W-:-:S05]  /*f450*/  IMAD.U32 R18, RZ, RZ, UR4 ;  /* 0x00000004ff127e24 */ /* 0x000fca000f8e00ff */
[----:B--23--:R-:W2:Y:S04]  /*f460*/  LDS.128 R4, [R18+0x348d0] ;  /* 0x0348d00012047984 */ /* 0x00cea80000000c00 */
[----:B--2---:R2:W-:Y:S04]  /*f470*/  STL.64 [R1], R4 ;  /* 0x0000000401007387 */ /* 0x0045e80000100a00 */
[----:B------:R2:W-:Y:S01]  /*f480*/  STL.64 [R1+0x8], R6 ;  /* 0x0000080601007387 */ /* 0x0005e20000100a00 */
[----:B------:R-:W-:Y:S06]  /*f490*/  BAR.ARV 0x4, 0x180 ;  /* 0x0106000000007b1d */ /* 0x000fec0000002000 */
[----:B------:R-:W-:Y:S05]  /*f4a0*/  BRA `(.L_x_319) ;  /* 0x0000000c001c7947 */ /* 0x000fea0003800000 */
.L_x_318:
[----:B------:R-:W4:Y:S01]  /*f4b0*/  S2R R0, SR_TID.X ;  /* 0x0000000000007919 */ /* 0x000f220000002100 */
[----:B------:R-:W-:Y:S01]  /*f4c0*/  UMOV UR4, 0xffffffff ;  /* 0xffffffff00047882 */ /* 0x000fe20000000000 */
[----:B----4-:R-:W-:-:S04]  /*f4d0*/  LOP3.LUT R16, R0, 0x1f, RZ, 0xc0, !PT ;  /* 0x0000001f00107812 */ /* 0x010fc800078ec0ff */
[----:B------:R-:W-:Y:S01]  /*f4e0*/  ISETP.NE.AND P0, PT, R16, 0x1f, PT ;  /* 0x0000001f1000780c */ /* 0x000fe20003f05270 */
[----:B------:R-:W-:-:S12]  /*f4f0*/  BRA.DIV UR4, `(.L_x_320) ;  /* 0x0000002204787947 */ /* 0x000fd8000b800000 */
[----:B------:R-:W1:Y:S01]  /*f500*/  LDL.LU R3, [R1] ;  /* 0x0000000001037983 */ /* 0x000e620000300800 */
[----:B------:R-:W-:-:S03]  /*f510*/  ULDC UR4, c[0x0][0xc3c] ;  /* 0x00030f0000047ab9 */ /* 0x000fc60000000800 */
[----:B---3--:R-:W3:Y:S01]  /*f520*/  LDL R4, [R1+0xc] ;  /* 0x00000c0001047983 */ /* 0x008ee20000100800 */
[----:B-1----:R-:W-:Y:S02]  /*f530*/  IMAD.MOV.U32 R10, RZ, RZ, R3 ;  /* 0x000000ffff0a7224 */ /* 0x002fe400078e0003 */
[----:B---3--:R-:W-:-:S05]  /*f540*/  IMAD.IADD R0, R4, 0x1, R16 ;  /* 0x0000000104007824 */ /* 0x008fca00078e0210 */
[----:B------:R-:W-:-:S13]  /*f550*/  ISETP.GE.OR P1, PT, R0, UR4, !P0 ;  /* 0x0000000400007c0c */ /* 0x000fda000c726670 */
[----:B------:R-:W1:Y:S08]  /*f560*/  @!P1 LDC.64 R2, c[0x0][0xc80] ;  /* 0x00032000ff029b82 */ /* 0x000e700000000a00 */
[----:B--2---:R-:W2:Y:S01]  /*f570*/  @!P1 LDC.64 R4, c[0x0][0xc78] ;  /* 0x00031e00ff049b82 */ /* 0x004ea20000000a00 */
[----:B-1----:R-:W-:-:S05]  /*f580*/  @!P1 IMAD.WIDE R2, R0, 0x4, R2 ;  /* 0x0000000400029825 */ /* 0x002fca00078e0202 */
[----:B------:R2:W3:Y:S02]  /*f590*/  @!P1 LDG.E R6, desc[UR40][R2.64] ;  /* 0x0000002802069981 */ /* 0x0004e4000c1e1900 */
[----:B--2---:R-:W-:-:S06]  /*f5a0*/  @!P1 IMAD.WIDE R2, R0, 0x4, R4 ;  /* 0x0000000400029825 */ /* 0x004fcc00078e0204 */
[----:B------:R-:W2:Y:S01]  /*f5b0*/  @!P1 LDG.E R2, desc[UR40][R2.64] ;  /* 0x0000002802029981 */ /* 0x000ea2000c1e1900 */
[----:B------:R-:W-:Y:S01]  /*f5c0*/  IMAD.MOV.U32 R5, RZ, RZ, RZ ;  /* 0x000000ffff057224 */ /* 0x000fe200078e00ff */
[C---:B------:R-:W-:Y:S02]  /*f5d0*/  ISETP.GE.U32.AND P2, PT, R16.reuse, 0x2, PT ;  /* 0x000000021000780c */ /* 0x040fe40003f46070 */
[C---:B------:R-:W-:Y:S01]  /*f5e0*/  ISETP.GE.U32.AND P3, PT, R16.reuse, 0x4, PT ;  /* 0x000000041000780c */ /* 0x040fe20003f66070 */
[----:B------:R-:W-:Y:S01]  /*f5f0*/  SHFL.IDX PT, R0, R10, RZ, 0x1f ;  /* 0x00001fff0a007589 */ /* 0x000fe200000e0000 */
[C---:B------:R-:W-:Y:S02]  /*f600*/  ISETP.GE.U32.AND P4, PT, R16.reuse, 0x8, PT ;  /* 0x000000081000780c */ /* 0x040fe40003f86070 */
[----:B------:R-:W-:Y:S01]  /*f610*/  ISETP.GE.U32.AND P5, PT, R16, 0x10, PT ;  /* 0x000000101000780c */ /* 0x000fe20003fa6070 */
[----:B------:R-:W-:Y:S01]  /*f620*/  SHFL.IDX PT, R8, R10, 0x1, 0x1f ;  /* 0x00201f000a087f89 */ /* 0x000fe200000e0000 */
[----:B---3--:R-:W-:Y:S01]  /*f630*/  @!P1 IMAD.MOV.U32 R5, RZ, RZ, R6 ;  /* 0x000000ffff059224 */ /* 0x008fe200078e0006 */
[----:B------:R-:W-:-:S02]  /*f640*/  CS2R R6, SRZ ;  /* 0x0000000000067805 */ /* 0x000fc4000001ff00 */
[----:B--2---:R-:W-:Y:S01]  /*f650*/  @!P1 IMAD.MOV.U32 R7, RZ, RZ, R2 ;  /* 0x000000ffff079224 */ /* 0x004fe200078e0002 */
[----:B------:R-:W-:-:S03]  /*f660*/  ISETP.NE.AND P1, PT, R16, RZ, PT ;  /* 0x000000ff1000720c */ /* 0x000fc60003f25270 */
[----:B------:R-:W-:-:S05]  /*f670*/  IMAD R2, R7, R5, RZ ;  /* 0x0000000507027224 */ /* 0x000fca00078e02ff */
[----:B------:R-:W1:Y:S02]  /*f680*/  SHFL.UP PT, R3, R2, 0x1, RZ ;  /* 0x0420000002037989 */ /* 0x000e6400000e00ff */
[----:B-1----:R-:W-:-:S05]  /*f690*/  SEL R9, R3, RZ, P1 ;  /* 0x000000ff03097207 */ /* 0x002fca0000800000 */
[----:B------:R-:W-:-:S05]  /*f6a0*/  IMAD.IADD R2, R2, 0x1, R9 ;  /* 0x0000000102027824 */ /* 0x000fca00078e0209 */
        /* <DEDUP_REMOVED lines=12> */
[----:B------:R1:W2:Y:S02]  /*f770*/  SHFL.IDX PT, R9, R2, 0x1f, 0x1f ;  /* 0x03e01f0002097f89 */ /* 0x0002a400000e0000 */
.L_x_384:
[----:B------:R-:W-:Y:S02]  /*f780*/  ULDC UR4, c[0x0][0xc38] ;  /* 0x00030e0000047ab9 */ /* 0x000fe40000000800 */
[----:B------:R-:W-:-:S04]  /*f790*/  IMAD.U32 R3, RZ, RZ, UR4 ;  /* 0x00000004ff037e24 */ /* 0x000fc8000f8e00ff */
[----:B--2---:R-:W-:-:S04]  /*f7a0*/  IMAD R9, R9, R3, RZ ;  /* 0x0000000309097224 */ /* 0x004fc800078e02ff */
[----:B------:R-:W-:-:S05]  /*f7b0*/  IMAD.IADD R4, R8, 0x1, R9 ;  /* 0x0000000108047824 */ /* 0x000fca00078e0209 */
[----:B------:R-:W-:-:S13]  /*f7c0*/  ISETP.GT.AND P6, PT, R4, R0, PT ;  /* 0x000000000400720c */ /* 0x000fda0003fc4270 */
[----:B------:R-:W-:Y:S05]  /*f7d0*/  @P6 BRA `(.L_x_321) ;  /* 0x0000000000ac6947 */ /* 0x000fea0003800000 */
.L_x_324:
[----:B------:R-:W2:Y:S01]  /*f7e0*/  LDL.LU R3, [R1+0xc] ;  /* 0x00000c0001037983 */ /* 0x000ea20000300800 */
[----:B-1----:R-:W1:Y:S01]  /*f7f0*/  LDC R2, c[0x0][0xc3c] ;  /* 0x00030f00ff027b82 */ /* 0x002e620000000800 */
[----:B--2---:R-:W-:-:S05]  /*f800*/  VIADD R3, R3, 0x1f ;  /* 0x0000001f03037836 */ /* 0x004fca0000000000 */
[----:B-1----:R-:W-:-:S13]  /*f810*/  ISETP.GE.AND P6, PT, R3, R2, PT ;  /* 0x000000020300720c */ /* 0x002fda0003fc6270 */
[----:B------:R-:W-:Y:S05]  /*f820*/  @P6 BRA `(.L_x_322) ;  /* 0x0000000400d46947 */ /* 0x000fea0003800000 */
[----:B------:R-:W1:Y:S01]  /*f830*/  S2R R5, SR_TID.X ;  /* 0x0000000000057919 */ /* 0x000e620000002100 */
[----:B------:R2:W-:Y:S01]  /*f840*/  STL [R1+0xc], R3 ;  /* 0x00000c0301007387 */ /* 0x0005e20000100800 */
[----:B-1----:R-:W-:-:S05]  /*f850*/  LOP3.LUT R5, R5, 0x1f, RZ, 0xc0, !PT ;  /* 0x0000001f05057812 */ /* 0x002fca00078ec0ff */
[----:B------:R-:W-:Y:S02]  /*f860*/  IMAD.IADD R7, R3, 0x1, R5 ;  /* 0x0000000103077824 */ /* 0x000fe400078e0205 */
[----:B------:R-:W-:-:S03]  /*f870*/  IMAD.MOV.U32 R5, RZ, RZ, RZ ;  /* 0x000000ffff057224 */ /* 0x000fc600078e00ff */
[----:B------:R-:W-:-:S13]  /*f880*/  ISETP.GE.OR P6, PT, R7, R2, !P0 ;  /* 0x000000020700720c */ /* 0x000fda00047c6670 */
[----:B--2---:R-:W1:Y:S02]  /*f890*/  @!P6 LDC.64 R2, c[0x0][0xc80] ;  /* 0x00032000ff02eb82 */ /* 0x004e640000000a00 */
[----:B-1----:R-:W-:-:S05]  /*f8a0*/  @!P6 IMAD.WIDE R2, R7, 0x4, R2 ;  /* 0x000000040702e825 */ /* 0x002fca00078e0202 */
[----:B------:R1:W2:Y:S02]  /*f8b0*/  @!P6 LDG.E R5, desc[UR40][R2.64] ;  /* 0x000000280205e981 */ /* 0x0002a4000c1e1900 */
[----:B-1----:R-:W1:Y:S02]  /*f8c0*/  @!P6 LDC.64 R2, c[0x0][0xc78] ;  /* 0x00031e00ff02eb82 */ /* 0x002e640000000a00 */
[----:B-1----:R-:W-:-:S04]  /*f8d0*/  @!P6 IMAD.WIDE R2, R7, 0x4, R2 ;  /* 0x000000040702e825 */ /* 0x002fc800078e0202 */
[----:B------:R-:W-:-:S06]  /*f8e0*/  IMAD.MOV.U32 R7, RZ, RZ, RZ ;  /* 0x000000ffff077224 */ /* 0x000fcc00078e00ff */
[----:B------:R-:W2:Y:S01]  /*f8f0*/  @!P6 LDG.E R7, desc[UR40][R2.64] ;  /* 0x000000280207e981 */ /* 0x000ea2000c1e1900 */
[----:B------:R-:W-:Y:S01]  /*f900*/  UMOV UR4, 0xffffffff ;  /* 0xffffffff00047882 */ /* 0x000fe20000000000 */
[----:B--2---:R-:W-:Y:S02]  /*f910*/  IMAD R2, R7, R5, RZ ;  /* 0x0000000507027224 */ /* 0x004fe400078e02ff */
[----:B------:R-:W-:Y:S05]  /*f920*/  BRA.DIV UR4, `(.L_x_323) ;  /* 0x0000002204c87947 */ /* 0x000fea000b800000 */
        /* <DEDUP_REMOVED lines=16> */
.L_x_392:
[----:B------:R-:W-:Y:S02]  /*fa30*/  ULDC UR4, c[0x0][0xc38] ;  /* 0x00030e0000047ab9 */ /* 0x000fe40000000800 */
[----:B------:R-:W-:-:S04]  /*fa40*/  IMAD.U32 R3, RZ, RZ, UR4 ;  /* 0x00000004ff037e24 */ /* 0x000fc8000f8e00ff */
[----:B--2---:R-:W-:-:S04]  /*fa50*/  IMAD R9, R9, R3, RZ ;  /* 0x0000000309097224 */ /* 0x004fc800078e02ff */
[----:B------:R-:W-:-:S05]  /*fa60*/  IMAD.IADD R4, R9, 0x1, R4 ;  /* 0x0000000109047824 */ /* 0x000fca00078e0204 */
[----:B------:R-:W-:-:S13]  /*fa70*/  ISETP.GT.AND P6, PT, R4, R0, PT ;  /* 0x000000000400720c */ /* 0x000fda0003fc4270 */
[----:B------:R-:W-:Y:S05]  /*fa80*/  @!P6 BRA `(.L_x_324) ;  /* 0xfffffffc0054e947 */ /* 0x000fea000383ffff */
.L_x_321:
[----:B------:R-:W-:Y:S01]  /*fa90*/  IMAD.IADD R9, R4, 0x1, -R9 ;  /* 0x0000000104097824 */ /* 0x000fe200078e0a09 */
[----:B------:R-:W-:-:S03]  /*faa0*/  UMOV UR4, 0xffffffff ;  /* 0xffffffff00047882 */ /* 0x000fc60000000000 */
[----:B------:R-:W-:-:S05]  /*fab0*/  IMAD R4, R2, R3, R9 ;  /* 0x0000000302047224 */ /* 0x000fca00078e0209 */
[----:B------:R-:W-:Y:S01]  /*fac0*/  ISETP.GT.AND P6, PT, R4, R0, PT ;  /* 0x000000000400720c */ /* 0x000fe20003fc4270 */
[----:B------:R-:W-:-:S12]  /*fad0*/  BRA.DIV UR4, `(.L_x_325) ;  /* 0x0000002604347947 */ /* 0x000fd8000b800000 */
[----:B------:R-:W-:-:S04]  /*fae0*/  VOTE.ANY R8, PT, !P6 ;  /* 0x0000000000087806 */ /* 0x000fc800070e0100 */
[----:B------:R-:W2:Y:S02]  /*faf0*/  POPC R4, R8 ;  /* 0x0000000800047309 */ /* 0x000ea40000000000 */
[----:B--2---:R2:W3:Y:S04]  /*fb00*/  SHFL.IDX PT, R5, R5, R4, 0x1f ;  /* 0x00001f0405057589 */ /* 0x0044e800000e0000 */
[----:B------:R2:W4:Y:S02]  /*fb10*/  SHFL.IDX PT, R7, R7, R4, 0x1f ;  /* 0x00001f0407077589 */ /* 0x00052400000e0000 */
.L_x_397:
[----:B------:R-:W-:-:S13]  /*fb20*/  ISETP.NE.AND P0, PT, R8, RZ, PT ;  /* 0x000000ff0800720c */ /* 0x000fda0003f05270 */
[----:B------:R-:W-:Y:S05]  /*fb30*/  @!P0 BRA `(.L_x_326) ;  /* 0x0000000000148947 */ /* 0x000fea0003800000 */
[----:B------:R-:W-:Y:S01]  /*fb40*/  UMOV UR4, 0xffffffff ;  /* 0xffffffff00047882 */ /* 0x000fe20000000000 */
[----:B0-----:R-:W-:Y:S02]  /*fb50*/  VIADD R12, R4, 0xffffffff ;  /* 0xffffffff040c7836 */ /* 0x001fe40000000000 */
[----:B------:R-:W-:Y:S05]  /*fb60*/  BRA.DIV UR4, `(.L_x_327) ;  /* 0x00000026046c7947 */ /* 0x000fea000b800000 */
[----:B-1----:R0:W1:Y:S02]  /*fb70*/  SHFL.IDX PT, R2, R2, R12, 0x1f ;  /* 0x00001f0c02027589 */ /* 0x00206400000e0000 */
.L_x_400:
[----:B-1----:R-:W-:-:S07]  /*fb80*/  IMAD.MOV.U32 R6, RZ, RZ, R2 ;  /* 0x000000ffff067224 */ /* 0x002fce00078e0002 */
.L_x_326:
[----:B------:R-:W5:Y:S01]  /*fb90*/  LDL.LU R10, [R1+0xc] ;  /* 0x00000c00010a7983 */ /* 0x000f620000300800 */
[----:B------:R-:W-:Y:S01]  /*fba0*/  IMAD R9, R6, R3, R9 ;  /* 0x0000000306097224 */ /* 0x000fe200078e0209 */
[----:B---3--:R-:W-:-:S03]  /*fbb0*/  IABS R6, R5 ;  /* 0x0000000500067213 */ /* 0x008fc60000000000 */
[----:B------:R-:W-:Y:S01]  /*fbc0*/  IMAD.IADD R0, R0, 0x1, -R9 ;  /* 0x0000000100007824 */ /* 0x000fe200078e0a09 */
[----:B-1----:R-:W1:Y:S01]  /*fbd0*/  I2F.RP R2, R6 ;  /* 0x0000000600027306 */ /* 0x002e620000209400 */
[----:B------:R3:W-:Y:S02]  /*fbe0*/  STL [R1], R9 ;  /* 0x0000000901007387 */ /* 0x0007e40000100800 */
[----:B---3--:R-:W-:-:S05]  /*fbf0*/  IABS R9, R5 ;  /* 0x0000000500097213 */ /* 0x008fca0000000000 */
[----:B-1----:R-:W1:Y:S01]  /*fc00*/  MUFU.RCP R2, R2 ;  /* 0x0000000200027308 */ /* 0x002e620000001000 */
[----:B------:R-:W-:Y:S02]  /*fc10*/  IMAD.MOV R9, RZ, RZ, -R9 ;  /* 0x000000ffff097224 */ /* 0x000fe400078e0a09 */
[----:B-1----:R-:W-:-:S05]  /*fc20*/  VIADD R2, R2, 0xffffffe ;  /* 0x0ffffffe02027836 */ /* 0x002fca0000000000 */
[----:B------:R-:W1:Y:S02]  /*fc30*/  F2I.FTZ.U32.TRUNC.NTZ R3, R2 ;  /* 0x0000000200037305 */ /* 0x000e64000021f000 */
[----:B-1----:R-:W-:-:S04]  /*fc40*/  IMAD.MOV R2, RZ, RZ, -R3 ;  /* 0x000000ffff027224 */ /* 0x002fc800078e0a03 */
[----:B------:R-:W-:Y:S02]  /*fc50*/  IMAD R8, R2, R6, RZ ;  /* 0x0000000602087224 */ /* 0x000fe400078e02ff */
[----:B------:R-:W-:-:S04]  /*fc60*/  IMAD.MOV.U32 R2, RZ, RZ, RZ ;  /* 0x000000ffff027224 */ /* 0x000fc800078e00ff */
[----:B------:R-:W-:Y:S01]  /*fc70*/  IMAD.HI.U32 R2, R3, R8, R2 ;  /* 0x0000000803027227 */ /* 0x000fe200078e0002 */
[----:B------:R-:W-:-:S05]  /*fc80*/  IABS R3, R0 ;  /* 0x0000000000037213 */ /* 0x000fca0000000000 */
[----:B------:R-:W-:-:S04]  /*fc90*/  IMAD.HI.U32 R8, R2, R3, RZ ;  /* 0x0000000302087227 */ /* 0x000fc800078e00ff */
[----:B------:R-:W-:-:S05]  /*fca0*/  IMAD R3, R8, R9, R3 ;  /* 0x0000000908037224 */ /* 0x000fca00078e0203 */
[----:B------:R-:W-:-:S13]  /*fcb0*/  ISETP.GT.U32.AND P1, PT, R6, R3, PT ;  /* 0x000000030600720c */ /* 0x000fda0003f24070 */
[----:B------:R-:W-:Y:S02]  /*fcc0*/  @!P1 IMAD.IADD R3, R3, 0x1, -R6 ;  /* 0x0000000103039824 */ /* 0x000fe400078e0a06 */
[----:B------:R-:W-:Y:S01]  /*fcd0*/  @!P1 VIADD R8, R8, 0x1 ;  /* 0x0000000108089836 */ /* 0x000fe20000000000 */
[----:B------:R-:W-:Y:S02]  /*fce0*/  ISETP.NE.AND P1, PT, R5, RZ, PT ;  /* 0x000000ff0500720c */ /* 0x000fe40003f25270 */
[----:B------:R-:W-:Y:S02]  /*fcf0*/  ISETP.GE.U32.AND P0, PT, R3, R6, PT ;  /* 0x000000060300720c */ /* 0x000fe40003f06070 */
[----:B----4-:R-:W-:-:S04]  /*fd00*/  IABS R6, R7 ;  /* 0x0000000700067213 */ /* 0x010fc80000000000 */
[----:B------:R-:W1:Y:S07]  /*fd10*/  I2F.RP R2, R6 ;  /* 0x0000000600027306 */ /* 0x000e6e0000209400 */
[----:B------:R-:W-:Y:S01]  /*fd20*/  @P0 VIADD R8, R8, 0x1 ;  /* 0x0000000108080836 */ /* 0x000fe20000000000 */
[----:B-1----:R-:W1:Y:S02]  /*fd30*/  MUFU.RCP R2, R2 ;  /* 0x0000000200027308 */ /* 0x002e640000001000 */
[----:B-1----:R-:W-:-:S06]  /*fd40*/  VIADD R2, R2, 0xffffffe ;  /* 0x0ffffffe02027836 */ /* 0x002fcc0000000000 */
[----:B------:R-:W1:Y:S02]  /*fd50*/  F2I.FTZ.U32.TRUNC.NTZ R3, R2 ;  /* 0x0000000200037305 */ /* 0x000e64000021f000 */
[----:B-1----:R-:W-:-:S04]  /*fd60*/  IMAD.MOV R2, RZ, RZ, -R3 ;  /* 0x000000ffff027224 */ /* 0x002fc800078e0a03 */
[----:B------:R-:W-:Y:S02]  /*fd70*/  IMAD R9, R2, R6, RZ ;  /* 0x0000000602097224 */ /* 0x000fe400078e02ff */
[----:B------:R-:W-:-:S04]  /*fd80*/  IMAD.MOV.U32 R2, RZ, RZ, RZ ;  /* 0x000000ffff027224 */ /* 0x000fc800078e00ff */
[----:B------:R-:W-:Y:S01]  /*fd90*/  IMAD.HI.U32 R2, R3, R9, R2 ;  /* 0x0000000903027227 */ /* 0x000fe200078e0002 */
[----:B------:R-:W-:Y:S02]  /*fda0*/  LOP3.LUT R3, R0, R5, RZ, 0x3c, !PT ;  /* 0x0000000500037212 */ /* 0x000fe400078e3cff */
[----:B------:R-:W-:Y:S02]  /*fdb0*/  IABS R9, R7 ;  /* 0x0000000700097213 */ /* 0x000fe40000000000 */
[----:B------:R-:W-:-:S03]  /*fdc0*/  ISETP.GE.AND P2, PT, R3, RZ, PT ;  /* 0x000000ff0300720c */ /* 0x000fc60003f46270 */
[----:B------:R-:W-:-:S10]  /*fdd0*/  IMAD.MOV R9, RZ, RZ, -R9 ;  /* 0x000000ffff097224 */ /* 0x000fd400078e0a09 */
[----:B------:R-:W-:Y:S01]  /*fde0*/  @!P2 IMAD.MOV R8, RZ, RZ, -R8 ;  /* 0x000000ffff08a224 */ /* 0x000fe200078e0a08 */
[----:B------:R-:W-:-:S04]  /*fdf0*/  @!P1 LOP3.LUT R8, RZ, R5, RZ, 0x33, !PT ;  /* 0x00000005ff089212 */ /* 0x000fc800078e33ff */
[-C--:B------:R-:W-:Y:S01]  /*fe00*/  IABS R3, R8.reuse ;  /* 0x0000000800037213 */ /* 0x080fe20000000000 */
[----:B------:R-:W-:-:S04]  /*fe10*/  IMAD R5, R5, R8, RZ ;  /* 0x0000000805057224 */ /* 0x000fc800078e02ff */
[----:B------:R-:W-:-:S04]  /*fe20*/  IMAD.HI.U32 R2, R2, R3, RZ ;  /* 0x0000000302027227 */ /* 0x000fc800078e00ff */
[----:B------:R-:W-:-:S05]  /*fe30*/  IMAD R3, R2, R9, R3 ;  /* 0x0000000902037224 */ /* 0x000fca00078e0203 */
[----:B------:R-:W-:-:S13]  /*fe40*/  ISETP.GT.U32.AND P1, PT, R6, R3, PT ;  /* 0x000000030600720c */ /* 0x000fda0003f24070 */
[----:B------:R-:W-:Y:S02]  /*fe50*/  @!P1 IMAD.IADD R3, R3, 0x1, -R6 ;  /* 0x0000000103039824 */ /* 0x000fe400078e0a06 */
        /* <DEDUP_REMOVED lines=11> */
[----:B-----5:R-:W-:Y:S02]  /*ff10*/  IMAD.IADD R10, R4, 0x1, R10 ;  /* 0x00000001040a7824 */ /* 0x020fe400078e020a */
[----:B--2---:R-:W-:Y:S02]  /*ff20*/  IMAD.IADD R4, R0, 0x1, -R5 ;  /* 0x0000000100047824 */ /* 0x004fe400078e0a05 */
[----:B------:R-:W-:-:S05]  /*ff30*/  IMAD R0, R3, 0x10000, R2 ;  /* 0x0001000003007824 */ /* 0x000fca00078e0202 */
[----:B------:R1:W-:Y:S04]  /*ff40*/  STL [R1+0x8], R0 ;  /* 0x0000080001007387 */ /* 0x0003e80000100800 */
[----:B------:R1:W-:Y:S04]  /*ff50*/  STL [R1+0xc], R10 ;  /* 0x00000c0a01007387 */ /* 0x0003e80000100800 */
[----:B------:R1:W-:Y:S01]  /*ff60*/  STL [R1+0x4], R4 ;  /* 0x0000040401007387 */ /* 0x0003e20000100800 */
[----:B------:R-:W-:Y:S05]  /*ff70*/  BRA `(.L_x_328) ;  /* 0x0000000000287947 */ /* 0x000fea0003800000 */
.L_x_322:
[----:B------:R-:W-:Y:S01]  /*ff80*/  UMOV UR4, URZ ;  /* 0x0000003f00047c82 */ /* 0x000fe20008000000 */
[----:B------:R-:W-:Y:S01]  /*ff90*/  ULDC UR6, c[0x0][0xc3c] ;  /* 0x00030f0000067ab9 */ /* 0x000fe20000000800 */
[----:B------:R-:W-:Y:S01]  /*ffa0*/  UMOV UR5, URZ ;  /* 0x0000003f00057c82 */ /* 0x000fe20008000000 */
[----:B------:R1:W-:Y:S01]  /*ffb0*/  STL [R1], R0 ;  /* 0x0000000001007387 */ /* 0x0003e20000100800 */
[----:B------:R-:W-:Y:S02]  /*ffc0*/  IMAD.U32 R3, RZ, RZ, UR4 ;  /* 0x00000004ff037e24 */ /* 0x000fe4000f8e00ff */
[----:B------:R-:W-:-:S03]  /*ffd0*/  IMAD.U32 R2, RZ, RZ, UR5 ;  /* 0x00000005ff027e24 */ /* 0x000fc6000f8e00ff */
[----:B------:R2:W-:Y:S01]  /*ffe0*/  STL [R1+0x4], R3 ;  /* 0x0000040301007387 */ /* 0x0005e20000100800 */
[----:B-1----:R-:W-:-:S05]  /*fff0*/  IMAD.U32 R0, RZ, RZ, UR6 ;  /* 0x00000006ff007e24 */ /* 0x002fca000f8e00ff */
[----:B------:R2:W-:Y:S04]  /*10000*/  STL [R1+0xc], R0 ;  /* 0x00000c0001007387 */ /* 0x0005e80000100800 */
[----:B------:R2:W-:Y:S02]  /*10010*/  STL [R1+0x8], R2 ;  /* 0x0000080201007387 */ /* 0x0005e40000100800 */
.L_x_328:
[----:B--2---:R-:W2:Y:S04]  /*10020*/  LDL R3, [R1+0x8] ;  /* 0x0000080001037983 */ /* 0x004ea80000100800 */
[----:B------:R-:W3:Y:S04]  /*10030*/  LDL R2, [R1+0xc] ;  /* 0x00000c0001027983 */ /* 0x000ee80000100800 */
[----:B-1----:R-:W4:Y:S04]  /*10040*/  LDL R4, [R1] ;  /* 0x0000000001047983 */ /* 0x002f280000100800 */
[----:B------:R-:W4:Y:S01]  /*10050*/  LDL R5, [R1+0x4] ;  /* 0x0000040001057983 */ /* 0x000f220000100800 */
[----:B------:R-:W-:Y:S05]  /*10060*/  WARPSYNC.ALL ;  /* 0x0000000000007948 */ /* 0x000fea0003800000 */
[----:B------:R-:W1:Y:S02]  /*10070*/  S2R R0, SR_TID.X ;  /* 0x0000000000007919 */ /* 0x000e640000002100 */
[----:B-1----:R-:W-:Y:S01]  /*10080*/  LOP3.LUT R0, R0, 0x1f, RZ, 0xc0, !PT ;  /* 0x0000001f00007812 */ /* 0x002fe200078ec0ff */
[----:B------:R-:W-:Y:S03]  /*10090*/  BAR.SYNC.DEFER_BLOCKING 0x4, 0x180 ;  /* 0x0106000000007b1d */ /* 0x000fe60000010000 */
[----:B------:R-:W-:-:S13]  /*100a0*/  ISETP.NE.AND P0, PT, R0, RZ, PT ;  /* 0x000000ff0000720c */ /* 0x000fda0003f05270 */
[----:B------:R-:W-:Y:S01]  /*100b0*/  @!P0 MOV R0, 0x400 ;  /* 0x0000040000008802 */ /* 0x000fe20000000f00 */
[----:B--2---:R-:W-:Y:S02]  /*100c0*/  IMAD.MOV.U32 R6, RZ, RZ, R3 ;  /* 0x000000ffff067224 */ /* 0x004fe400078e0003 */
[----:B------:R-:W1:Y:S01]  /*100d0*/  @!P0 S2R R3, SR_CgaCtaId ;  /* 0x0000000000038919 */ /* 0x000e620000008800 */
[----:B---3--:R-:W-:Y:S01]  /*100e0*/  IMAD.MOV.U32 R7, RZ, RZ, R2 ;  /* 0x000000ffff077224 */ /* 0x008fe200078e0002 */
[----:B-1----:R-:W-:-:S05]  /*100f0*/  @!P0 LEA R18, R3, R0, 0x18 ;  /* 0x0000000003128211 */ /* 0x002fca00078ec0ff */
[----:B----4-:R1:W-:Y:S01]  /*10100*/  @!P0 STS.128 [R18+0x348d0], R4 ;  /* 0x0348d00412008388 */ /* 0x0103e20000000c00 */
[----:B------:R-:W-:Y:S06]  /*10110*/  BAR.ARV 0x5, 0x180 ;  /* 0x0146000000007b1d */ /* 0x000fec0000002000 */
.L_x_319:
[----:B------:R-:W3:Y:S01]  /*10120*/  LDL R0, [R1+0xc] ;  /* 0x00000c0001007983 */ /* 0x000ee20000100800 */
[----:B------:R-:W-:Y:S02]  /*10130*/  ULDC UR4, c[0x0][0xc3c] ;  /* 0x00030f0000047ab9 */ /* 0x000fe40000000800 */
[----:B---3--:R-:W-:-:S13]  /*10140*/  ISETP.GE.AND P0, PT, R0, UR4, PT ;  /* 0x0000000400007c0c */ /* 0x008fda000bf06270 */
[----:B------:R-:W-:Y:S05]  /*10150*/  @!P0 BRA `(.L_x_329) ;  /* 0xffffffa800708947 */ /* 0x000fea000383ffff */
[----:B------:R-:W-:Y:S05]  /*10160*/  BSYNC B8 ;  /* 0x0000000000087941 */ /* 0x000fea0003800000 */
.L_x_227:
[----:B-1----:R-:W3:Y:S01]  /*10170*/  LDL.LU R0, [R1+0x48] ;  /* 0x0000480001007983 */ /* 0x002ee20000300800 */
[----:B------:R-:W-:Y:S01]  /*10180*/  BSSY B0, `(.L_x_330) ;  /* 0x000000b000007945 */ /* 0x000fe20003800000 */
[----:B--2---:R-:W1:Y:S01]  /*10190*/  S2R R5, SR_CgaCtaId ;  /* 0x0000000000057919 */ /* 0x004e620000008800 */
[----:B---3--:R-:W-:-:S05]  /*101a0*/  VIADD R0, R0, 0x1 ;  /* 0x0000000100007836 */ /* 0x008fca0000000000 */
[----:B0-----:R-:W-:-:S04]  /*101b0*/  LEA.HI R2, R0, R0, RZ, 0x1 ;  /* 0x0000000000027211 */ /* 0x001fc800078f08ff */
[----:B------:R-:W-:-:S05]  /*101c0*/  LOP3.LUT R3, R2, 0xfffffffe, RZ, 0xc0, !PT ;  /* 0xfffffffe02037812 */ /* 0x000fca00078ec0ff */
[----:B------:R-:W-:Y:S01]  /*101d0*/  IMAD.IADD R3, R0, 0x1, -R3 ;  /* 0x0000000100037824 */ /* 0x000fe200078e0a03 */
[----:B------:R-:W-:-:S04]  /*101e0*/  MOV R0, 0x400 ;  /* 0x0000040000007802 */ /* 0x000fc80000000f00 */
[----:B-1----:R-:W-:Y:S02]  /*101f0*/  LEA R0, R5, R0, 0x18 ;  /* 0x0000000005007211 */ /* 0x002fe400078ec0ff */
[----:B------:R-:W-:-:S04]  /*10200*/  SHF.L.U32 R3, R3, 0x1f, RZ ;  /* 0x0000001f03037819 */ /* 0x000fc800000006ff */
[----:B------:R-:W0:Y:S02]  /*10210*/  SYNCS.PHASECHK.TRANS64.TRYWAIT P0, [R0+URZ+0x34820], R3 ;  /* 0x03482003000075a7 */ /* 0x000e24000800017f */
[----:B0-----:R-:W-:Y:S05]  /*10220*/  @!P0 BRA `(.L_x_331) ;  /* 0x0000001c00e48947 */ /* 0x001fea0003800000 */
.L_x_401:
[----:B------:R-:W-:Y:S05]  /*10230*/  BSYNC B0 ;  /* 0x0000000000007941 */ /* 0x000fea0003800000 */
.L_x_330:
[----:B------:R-:W-:-:S03]  /*10240*/  UMOV UR4, 0xffffffff ;  /* 0xffffffff00047882 */ /* 0x000fc60000000000 */
[----:B------:R-:W-:Y:S05]  /*10250*/  BRA.DIV UR4, `(.L_x_332) ;  /* 0x0000001e04ec7947 */ /* 0x000fea000b800000 */
[----:B------:R-:W1:Y:S02]  /*10260*/  S2R R2, SR_TID.X ;  /* 0x0000000000027919 */ /* 0x000e640000002100 */
[----:B-1----:R-:W-:-:S04]  /*10270*/  SHF.R.U32.HI R2, RZ, 0x5, R2 ;  /* 0x00000005ff027819 */ /* 0x002fc80000011602 */
[----:B------:R-:W-:-:S05]  /*10280*/  LOP3.LUT R2, R2, 0x3, RZ, 0xc0, !PT ;  /* 0x0000000302027812 */ /* 0x000fca00078ec0ff */
[----:B------:R1:W2:Y:S02]  /*10290*/  SHFL.IDX PT, R14, R2, RZ, 0x1f ;  /* 0x00001fff020e7589 */ /* 0x0002a400000e0000 */
.L_x_404:
[----:B--2---:R-:W-:Y:S01]  /*102a0*/  ISETP.NE.AND P0, PT, R14, RZ, PT ;  /* 0x000000ff0e00720c */ /* 0x004fe20003f05270 */
[----:B------:R-:W-:-:S12]  /*102b0*/  BSSY B0, `(.L_x_333) ;  /* 0x0000025000007945 */ /* 0x000fd80003800000 */
[----:B------:R-:W-:Y:S05]  /*102c0*/  @P0 BRA `(.L_x_334) ;  /* 0x00000000008c0947 */ /* 0x000fea0003800000 */
[----:B------:R-:W-:-:S03]  /*102d0*/  UMOV UR4, 0xffffffff ;  /* 0xffffffff00047882 */ /* 0x000fc60000000000 */
[----:B------:R-:W-:Y:S05]  /*102e0*/  BRA.DIV UR4, `(.L_x_335) ;  /* 0x0000001e04fc7947 */ /* 0x000fea000b800000 */
[----:B------:R-:W-:-:S13]  /*102f0*/  ELECT P6, URZ, PT ;  /* 0x00000000003f782f */ /* 0x000fda00038c0000 */
.L_x_407:
[----:B------:R-:W-:Y:S05]  /*10300*/  @!P6 BRA `(.L_x_334) ;  /* 0x00000000007ce947 */ /* 0x000fea0003800000 */
[----:B-1----:R-:W2:Y:S02]  /*10310*/  LDL.LU R2, [R1+0x5c] ;  /* 0x00005c0001027983 */ /* 0x002ea40000300800 */
[----:B--2---:R-:W-:-:S04]  /*10320*/  LOP3.LUT R2, R2, 0x2, RZ, 0xfc, !PT ;  /* 0x0000000202027812 */ /* 0x004fc800078efcff */
[----:B------:R-:W-:-:S13]  /*10330*/  ISETP.NE.AND P2, PT, R2, 0x3, PT ;  /* 0x000000030200780c */ /* 0x000fda0003f45270 */
[----:B------:R-:W-:Y:S05]  /*10340*/  @!P2 BRA `(.L_x_336) ;  /* 0x000000000004a947 */ /* 0x000fea0003800000 */
[----:B------:R-:W-:Y:S01]  /*10350*/  BPT.TRAP 0x1 ;  /* 0x000000040000795c */ /* 0x000fe20000300000 */
.L_x_336:
[----:B------:R-:W2:Y:S01]  /*10360*/  LDL.LU R7, [R1+0x14] ;  /* 0x0000140001077983 */ /* 0x000ea20000300800 */
[----:B------:R-:W-:Y:S02]  /*10370*/  VIADD R2, R0, 0x34840 ;  /* 0x0003484000027836 */ /* 0x000fe40000000000 */
[C---:B0-----:R-:W-:Y:S02]  /*10380*/  VIADD R3, R19.reuse, 0x1 ;  /* 0x0000000113037836 */ /* 0x041fe40000000000 */
[----:B------:R-:W-:-:S03]  /*10390*/  IMAD R6, R19, 0x8, R2 ;  /* 0x0000000813067824 */ /* 0x000fc600078e0202 */
[----:B------:R-:W-:-:S04]  /*103a0*/  ISETP.NE.AND P1, PT, R3, 0x2, PT ;  /* 0x000000020300780c */ /* 0x000fc80003f25270 */
[----:B------:R-:W-:Y:S02]  /*103b0*/  SEL R4, RZ, 0x1, P1 ;  /* 0x00000001ff047807 */ /* 0x000fe40000800000 */
[----:B------:R-:W-:Y:S02]  /*103c0*/  SEL R3, R3, RZ, P1 ;  /* 0x000000ff03037207 */ /* 0x000fe40000800000 */
[C---:B--2---:R-:W-:Y:S02]  /*103d0*/  SHF.L.U32 R5, R7.reuse, 0x1f, RZ ;  /* 0x0000001f07057819 */ /* 0x044fe400000006ff */
[----:B------:R-:W-:Y:S01]  /*103e0*/  LOP3.LUT R4, R7, R4, RZ, 0x3c, !PT ;  /* 0x0000000407047212 */ /* 0x000fe200078e3cff */
[----:B------:R-:W-:Y:S01]  /*103f0*/  IMAD R7, R3, 0x8, R2 ;  /* 0x0000000803077824 */ /* 0x000fe200078e0202 */
[----:B------:R-:W0:Y:S02]  /*10400*/  SYNCS.PHASECHK.TRANS64.TRYWAIT P0, [R6+URZ], R5 ;  /* 0x00000005060075a7 */ /* 0x000e24000800017f */
[----:B------:R-:W-:Y:S01]  /*10410*/  SHF.L.U32 R2, R4, 0x1f, RZ ;  /* 0x0000001f04027819 */ /* 0x000fe200000006ff */
[----:B0-----:R-:W-:Y:S06]  /*10420*/  @!P0 BRA `(.L_x_337) ;  /* 0x0000001c00cc8947 */ /* 0x001fec0003800000 */
.L_x_408:
[----:B------:R-:W1:Y:S02]  /*10430*/  SYNCS.PHASECHK.TRANS64.TRYWAIT P0, [R7+URZ], R2 ;  /* 0x00000002070075a7 */ /* 0x000e64000800017f */
[----:B-1----:R-:W-:Y:S05]  /*10440*/  @!P0 BRA `(.L_x_338) ;  /* 0x0000001c00d88947 */ /* 0x002fea0003800000 */
.L_x_409:
[----:B------:R-:W-:Y:S05]  /*10450*/  @!P2 BRA `(.L_x_339) ;  /* 0x000000000004a947 */ /* 0x000fea0003800000 */
[----:B------:R-:W-:Y:S01]  /*10460*/  BPT.TRAP 0x1 ;  /* 0x000000040000795c */ /* 0x000fe20000300000 */
.L_x_339:
[----:B------:R-:W-:-:S04]  /*10470*/  VIADD R0, R0, 0x34860 ;  /* 0x0003486000007836 */ /* 0x000fc80000000000 */
[----:B------:R-:W-:-:S04]  /*10480*/  IMAD R4, R19, 0x8, R0 ;  /* 0x0000000813047824 */ /* 0x000fc800078e0200 */
[----:B------:R-:W2:Y:S02]  /*10490*/  SYNCS.PHASECHK.TRANS64.TRYWAIT P0, [R4+URZ], R5 ;  /* 0x00000005040075a7 */ /* 0x000ea4000800017f */
[----:B--2---:R-:W-:Y:S05]  /*104a0*/  @!P0 BRA `(.L_x_340) ;  /* 0x0000001c00d48947 */ /* 0x004fea0003800000 */
.L_x_410:
[----:B------:R-:W-:-:S07]  /*104b0*/  IMAD R3, R3, 0x8, R0 ;  /* 0x0000000803037824 */ /* 0x000fce00078e0200 */
.L_x_341:
[----:B---3--:R3:W4:Y:S02]  /*104c0*/  SYNCS.PHASECHK.TRANS64.TRYWAIT P0, [R3+URZ], R2 ;  /* 0x00000002030075a7 */ /* 0x008724000800017f */
[----:B----4-:R-:W-:Y:S05]  /*104d0*/  @!P0 NANOSLEEP.SYNCS 0x989680 ;  /* 0x009896800000895d */ /* 0x010fea0003900000 */
[----:B------:R-:W4:Y:S02]  /*104e0*/  @!P0 SYNCS.PHASECHK.TRANS64 P0, [R3+URZ], R2 ;  /* 0x00000002030085a7 */ /* 0x000f24000800007f */
[----:B----4-:R-:W-:Y:S05]  /*104f0*/  @!P0 BRA `(.L_x_341) ;  /* 0xfffffffc00f08947 */ /* 0x010fea000383ffff */
.L_x_334:
[----:B------:R-:W-:Y:S05]  /*10500*/  BSYNC B0 ;  /* 0x0000000000007941 */ /* 0x000fea0003800000 */
.L_x_333:
[----:B------:R-:W-:Y:S05]  /*10510*/  EXIT ;  /* 0x000000000000794d */ /* 0x000fea0003800000 */
.L_x_178:
[----:B0-----:R0:W1:Y:S02]  /*10520*/  SYNCS.PHASECHK.TRANS64.TRYWAIT P1, [R0+URZ+0x34800], R3 ;  /* 0x03480003000075a7 */ /* 0x001064000802017f */
[----:B-1----:R-:W-:Y:S05]  /*10530*/  @!P1 NANOSLEEP.SYNCS 0x989680 ;  /* 0x009896800000995d */ /* 0x002fea0003900000 */
[----:B------:R-:W1:Y:S02]  /*10540*/  @!P1 SYNCS.PHASECHK.TRANS64 P1, [R0+URZ+0x34800], R3 ;  /* 0x03480003000095a7 */ /* 0x000e64000802007f */
[----:B-1----:R-:W-:Y:S05]  /*10550*/  @!P1 BRA `(.L_x_178) ;  /* 0xfffffffc00f09947 */ /* 0x002fea000383ffff */
[----:B------:R-:W-:Y:S05]  /*10560*/  BRA `(.L_x_342) ;  /* 0xffffff14001c7947 */ /* 0x000fea000383ffff */
.L_x_182:
[----:B0-----:R0:W2:Y:S02]  /*10570*/  SYNCS.PHASECHK.TRANS64.TRYWAIT P2, [R5+URZ+0x34830], R4 ;  /* 0x03483004050075a7 */ /* 0x0010a4000804017f */
[----:B--2---:R-:W-:Y:S05]  /*10580*/  @!P2 NANOSLEEP.SYNCS 0x989680 ;  /* 0x009896800000a95d */ /* 0x004fea0003900000 */
[----:B------:R-:W2:Y:S02]  /*10590*/  @!P2 SYNCS.PHASECHK.TRANS64 P2, [R5+URZ+0x34830], R4 ;  /* 0x034830040500a5a7 */ /* 0x000ea4000804007f */
[----:B--2---:R-:W-:Y:S05]  /*105a0*/  @!P2 BRA `(.L_x_182) ;  /* 0xfffffffc00f0a947 */ /* 0x004fea000383ffff */
[----:B------:R-:W-:Y:S05]  /*105b0*/  BRA `(.L_x_181) ;  /* 0xffffff1400407947 */ /* 0x000fea000383ffff */
.L_x_187:
[----:B-1----:R1:W2:Y:S02]  /*105c0*/  SYNCS.PHASECHK.TRANS64.TRYWAIT P2, [R14+URZ+0x34830], R3 ;  /* 0x034830030e0075a7 */ /* 0x0022a4000804017f */
[----:B--2---:R-:W-:Y:S05]  /*105d0*/  @!P2 NANOSLEEP.SYNCS 0x989680 ;  /* 0x009896800000a95d */ /* 0x004fea0003900000 */
[----:B------:R-:W2:Y:S02]  /*105e0*/  @!P2 SYNCS.PHASECHK.TRANS64 P2, [R14+URZ+0x34830], R3 ;  /* 0x034830030e00a5a7 */ /* 0x000ea4000804007f */
[----:B--2---:R-:W-:Y:S05]  /*105f0*/  @!P2 BRA `(.L_x_187) ;  /* 0xfffffffc00f0a947 */ /* 0x004fea000383ffff */
[----:B------:R-:W-:Y:S05]  /*10600*/  BRA `(.L_x_186) ;  /* 0xffffff3c00047947 */ /* 0x000fea000383ffff */
.L_x_191:
[----:B-1----:R1:W2:Y:S02]  /*10610*/  SYNCS.PHASECHK.TRANS64.TRYWAIT P2, [R13+URZ+0x34850], R4 ;  /* 0x034850040d0075a7 */ /* 0x0022a4000804017f */
[----:B--2---:R-:W-:Y:S05]  /*10620*/  @!P2 NANOSLEEP.SYNCS 0x989680 ;  /* 0x009896800000a95d */ /* 0x004fea0003900000 */
[----:B------:R-:W2:Y:S02]  /*10630*/  @!P2 SYNCS.PHASECHK.TRANS64 P2, [R13+URZ+0x34850], R4 ;  /* 0x034850040d00a5a7 */ /* 0x000ea4000804007f */
[----:B--2---:R-:W-:Y:S05]  /*10640*/  @!P2 BRA `(.L_x_191) ;  /* 0xfffffffc00f0a947 */ /* 0x004fea000383ffff */
[----:B------:R-:W-:Y:S05]  /*10650*/  BRA `(.L_x_190) ;  /* 0xffffff4400287947 */ /* 0x000fea000383ffff */
.L_x_196:
[----:B-1----:R1:W2:Y:S02]  /*10660*/  SYNCS.PHASECHK.TRANS64.TRYWAIT P0, [R14+URZ+0x34850], R7 ;  /* 0x034850070e0075a7 */ /* 0x0022a4000800017f */
[----:B--2---:R-:W-:Y:S05]  /*10670*/  @!P0 NANOSLEEP.SYNCS 0x989680 ;  /* 0x009896800000895d */ /* 0x004fea0003900000 */
[----:B------:R-:W2:Y:S02]  /*10680*/  @!P0 SYNCS.PHASECHK.TRANS64 P0, [R14+URZ+0x34850], R7 ;  /* 0x034850070e0085a7 */ /* 0x000ea4000800007f */
[----:B--2---:R-:W-:Y:S05]  /*10690*/  @!P0 BRA `(.L_x_196) ;  /* 0xfffffffc00f08947 */ /* 0x004fea000383ffff */
[----:B------:R-:W-:Y:S05]  /*106a0*/  BRA `(.L_x_195) ;  /* 0xffffff5c00f47947 */ /* 0x000fea000383ffff */
.L_x_241:
[----:B------:R-:W2:Y:S01]  /*106b0*/  S2R R4, SR_TID.X ;  /* 0x0000000000047919 */ /* 0x000ea20000002100 */
[----:B------:R-:W-:Y:S01]  /*106c0*/  BSSY B0, `(.L_x_343) ;  /* 0x000000a000007945 */ /* 0x000fe20003800000 */
[----:B------:R-:W-:Y:S02]  /*106d0*/  IMAD.MOV.U32 R12, RZ, RZ, RZ ;  /* 0x000000ffff0c7224 */ /* 0x000fe400078e00ff */
[----:B0-----:R-:W-:Y:S02]  /*106e0*/  IMAD.MOV.U32 R11, RZ, RZ, 0x1f ;  /* 0x0000001fff0b7424 */ /* 0x001fe400078e00ff */
[----:B------:R-:W-:Y:S01]  /*106f0*/  IMAD.MOV.U32 R15, RZ, RZ, -0x1 ;  /* 0xffffffffff0f7424 */ /* 0x000fe200078e00ff */
[----:B--2---:R-:W-:-:S04]  /*10700*/  SHF.R.U32.HI R4, RZ, 0x5, R4 ;  /* 0x00000005ff047819 */ /* 0x004fc80000011604 */
[----:B------:R-:W-:-:S05]  /*10710*/  LOP3.LUT R4, R4, 0x3, RZ, 0xc0, !PT ;  /* 0x0000000304047812 */ /* 0x000fca00078ec0ff */
[----:B------:R-:W-:-:S07]  /*10720*/  IMAD.MOV.U32 R13, RZ, RZ, R4 ;  /* 0x000000ffff0d7224 */ /* 0x000fce00078e0004 */
[----:B-1----:R-:W-:Y:S05]  /*10730*/  WARPSYNC.COLLECTIVE R15, `(.L_x_344) ;  /* 0x000000000f087348 */ /* 0x002fea0003c00000 */
[----:B------:R0:W2:Y:S02]  /*10740*/  SHFL.IDX P6, R14, R13, R12, R11 ;  /* 0x0000000c0d0e7389 */ /* 0x0000a400000c000b */
[----:B012---:R-:W-:Y:S01]  /*10750*/  ENDCOLLECTIVE ;  /* 0x000000000000791b */ /* 0x007fe20003800000 */
.L_x_344:
[----:B------:R-:W-:Y:S05]  /*10760*/  BSYNC B0 ;  /* 0x0000000000007941 */ /* 0x000fea0003800000 */
.L_x_343:
[----:B------:R-:W-:Y:S05]  /*10770*/  BRA `(.L_x_345) ;  /* 0xffffffb000887947 */ /* 0x000fea000383ffff */
.L_x_243:
[----:B------:R-:W-:Y:S01]  /*10780*/  BSSY B0, `(.L_x_346) ;  /* 0x0000006000007945 */ /* 0x000fe20003800000 */
[----:B------:R-:W-:-:S07]  /*10790*/  IMAD.MOV.U32 R15, RZ, RZ, -0x1 ;  /* 0xffffffffff0f7424 */ /* 0x000fce00078e00ff */
[----:B01-3--:R-:W-:Y:S05]  /*107a0*/  WARPSYNC.COLLECTIVE R15, `(.L_x_347) ;  /* 0x000000000f0c7348 */ /* 0x00bfea0003c00000 */
[----:B------:R-:W-:Y:S02]  /*107b0*/  ELECT P6, UR62, PT ;  /* 0x00000000003e782f */ /* 0x000fe400038c0000 */
[----:B------:R-:W-:Y:S01]  /*107c0*/  MOV R14, UR62 ;  /* 0x0000003e000e7c02 */ /* 0x000fe20008000f00 */
[----:B01-3--:R-:W-:Y:S10]  /*107d0*/  ENDCOLLECTIVE ;  /* 0x000000000000791b */ /* 0x00bff40003800000 */
.L_x_347:
[----:B------:R-:W-:Y:S05]  /*107e0*/  BSYNC B0 ;  /* 0x0000000000007941 */ /* 0x000fea0003800000 */
.L_x_346:
[----:B------:R-:W-:Y:S05]  /*107f0*/  BRA `(.L_x_348) ;  /* 0xffffffb000947947 */ /* 0x000fea000383ffff */
.L_x_245:
[----:B--2---:R2:W3:Y:S02]  /*10800*/  SYNCS.PHASECHK.TRANS64.TRYWAIT P0, [R0+URZ+0x34840], R2 ;  /* 0x03484002000075a7 */ /* 0x0044e4000800017f */
[----:B---3--:R-:W-:Y:S05]  /*10810*/  @!P0 NANOSLEEP.SYNCS 0x989680 ;  /* 0x009896800000895d */ /* 0x008fea0003900000 */
[----:B------:R-:W3:Y:S02]  /*10820*/  @!P0 SYNCS.PHASECHK.TRANS64 P0, [R0+URZ+0x34840], R2 ;  /* 0x03484002000085a7 */ /* 0x000ee4000800007f */
[----:B---3--:R-:W-:Y:S05]  /*10830*/  @!P0 BRA `(.L_x_245) ;  /* 0xfffffffc00f08947 */ /* 0x008fea000383ffff */
[----:B------:R-:W-:Y:S05]  /*10840*/  BRA `(.L_x_349) ;  /* 0xffffffb000f47947 */ /* 0x000fea000383ffff */
.L_x_249:
[----:B------:R0:W5:Y:S01]  /*10850*/  LDL.LU R9, [R1+0x40] ;  /* 0x0000400001097983 */ /* 0x0001620000300800 */
[----:B------:R-:W-:Y:S02]  /*10860*/  IMAD.MOV.U32 R13, RZ, RZ, R3 ;  /* 0x000000ffff0d7224 */ /* 0x000fe400078e0003 */
[----:B------:R-:W-:Y:S01]  /*10870*/  IMAD.MOV.U32 R12, RZ, RZ, RZ ;  /* 0x000000ffff0c7224 */ /* 0x000fe200078e00ff */
[----:B------:R-:W1:Y:S01]  /*10880*/  S2R R7, SR_TID.X ;  /* 0x0000000000077919 */ /* 0x000e620000002100 */
[----:B------:R-:W-:Y:S02]  /*10890*/  IMAD.MOV.U32 R11, RZ, RZ, 0x181f ;  /* 0x0000181fff0b7424 */ /* 0x000fe400078e00ff */
[----:B------:R-:W-:-:S07]  /*108a0*/  IMAD.MOV.U32 R15, RZ, RZ, -0x1 ;  /* 0xffffffffff0f7424 */ /* 0x000fce00078e00ff */
[----:B01---5:R-:W-:Y:S05]  /*108b0*/  WARPSYNC.COLLECTIVE R15, `(.L_x_350) ;  /* 0x000000000f087348 */ /* 0x023fea0003c00000 */
[----:B------:R2:W3:Y:S02]  /*108c0*/  SHFL.IDX P6, R14, R13, R12, R11 ;  /* 0x0000000c0d0e7389 */ /* 0x0004e400000c000b */
[----:B0123-5:R-:W-:Y:S01]  /*108d0*/  ENDCOLLECTIVE ;  /* 0x000000000000791b */ /* 0x02ffe20003800000 */
.L_x_350:
[----:B------:R-:W-:Y:S02]  /*108e0*/  IMAD.MOV.U32 R13, RZ, RZ, R4 ;  /* 0x000000ffff0d7224 */ /* 0x000fe400078e0004 */
[----:B------:R-:W-:-:S07]  /*108f0*/  IMAD.MOV.U32 R6, RZ, RZ, R14 ;  /* 0x000000ffff067224 */ /* 0x000fce00078e000e */
[----:B------:R-:W-:Y:S05]  /*10900*/  WARPSYNC.COLLECTIVE R15, `(.L_x_351) ;  /* 0x000000000f087348 */ /* 0x000fea0003c00000 */
[----:B------:R0:W1:Y:S02]  /*10910*/  SHFL.IDX P6, R14, R13, R12, R11 ;  /* 0x0000000c0d0e7389 */ /* 0x00006400000c000b */
[----:B01----:R-:W-:Y:S01]  /*10920*/  ENDCOLLECTIVE ;  /* 0x000000000000791b */ /* 0x003fe20003800000 */
.L_x_351:
[----:B------:R-:W-:Y:S02]  /*10930*/  IMAD.MOV.U32 R13, RZ, RZ, R3 ;  /* 0x000000ffff0d7224 */ /* 0x000fe400078e0003 */
[----:B------:R-:W-:Y:S02]  /*10940*/  IMAD.MOV.U32 R12, RZ, RZ, 0x1 ;  /* 0x00000001ff0c7424 */ /* 0x000fe400078e00ff */
[----:B------:R-:W-:Y:S02]  /*10950*/  IMAD R2, R9, R8, RZ ;  /* 0x0000000809027224 */ /* 0x000fe400078e02ff */
[----:B------:R-:W0:Y:S01]  /*10960*/  S2R R9, SR_TID.X ;  /* 0x0000000000097919 */ /* 0x000e220000002100 */
[----:B------:R-:W-:Y:S02]  /*10970*/  IMAD.SHL.U32 R8, R7, 0x8, RZ ;  /* 0x0000000807087824 */ /* 0x000fe400078e00ff */
[----:B------:R-:W-:-:S07]  /*10980*/  IMAD.MOV.U32 R7, RZ, RZ, R14 ;  /* 0x000000ffff077224 */ /* 0x000fce00078e000e */
[----:B0-----:R-:W-:Y:S05]  /*10990*/  WARPSYNC.COLLECTIVE R15, `(.L_x_352) ;  /* 0x000000000f087348 */ /* 0x001fea0003c00000 */
[----:B------:R1:W2:Y:S02]  /*109a0*/  SHFL.IDX P6, R14, R13, R12, R11 ;  /* 0x0000000c0d0e7389 */ /* 0x0002a400000c000b */
[----:B012---:R-:W-:Y:S01]  /*109b0*/  ENDCOLLECTIVE ;  /* 0x000000000000791b */ /* 0x007fe20003800000 */
.L_x_352:
[----:B------:R-:W-:Y:S01]  /*109c0*/  LOP3.LUT R8, R8, 0x38, RZ, 0xc0, !PT ;  /* 0x0000003808087812 */ /* 0x000fe200078ec0ff */
[----:B------:R-:W-:Y:S01]  /*109d0*/  IMAD.MOV.U32 R13, RZ, RZ, R4 ;  /* 0x000000ffff0d7224 */ /* 0x000fe200078e0004 */
[----:B------:R-:W-:-:S04]  /*109e0*/  LOP3.LUT R9, R9, 0x7f, RZ, 0xc0, !PT ;  /* 0x0000007f09097812 */ /* 0x000fc800078ec0ff */
[----:B------:R-:W-:-:S05]  /*109f0*/  SHF.R.U32.HI R9, RZ, 0x3, R9 ;  /* 0x00000003ff097819 */ /* 0x000fca0000011609 */
[----:B------:R-:W-:Y:S02]  /*10a00*/  IMAD.IADD R0, R9, 0x1, R5 ;  /* 0x0000000109007824 */ /* 0x000fe400078e0205 */
[----:B------:R-:W-:-:S07]  /*10a10*/  IMAD.MOV.U32 R9, RZ, RZ, R14 ;  /* 0x000000ffff097224 */ /* 0x000fce00078e000e */
[----:B------:R-:W-:Y:S05]  /*10a20*/  WARPSYNC.COLLECTIVE R15, `(.L_x_353) ;  /* 0x000000000f087348 */ /* 0x000fea0003c00000 */
[----:B------:R0:W1:Y:S02]  /*10a30*/  SHFL.IDX P6, R14, R13, R12, R11 ;  /* 0x0000000c0d0e7389 */ /* 0x00006400000c000b */
[----:B01----:R-:W-:Y:S01]  /*10a40*/  ENDCOLLECTIVE ;  /* 0x000000000000791b */ /* 0x003fe20003800000 */
.L_x_353:
[C---:B------:R-:W-:Y:S01]  /*10a50*/  ISETP.GE.AND P3, PT, R0.reuse, R2, PT ;  /* 0x000000020000720c */ /* 0x040fe20003f66270 */
[----:B------:R-:W-:-:S12]  /*10a60*/  VIADD R5, R0, 0x10 ;  /* 0x0000001000057836 */ /* 0x000fd80000000000 */
[----:B------:R-:W-:Y:S01]  /*10a70*/  @!P3 LEA R7, P5, R8, R7, 0x1 ;  /* 0x000000070807b211 */ /* 0x000fe200078a08ff */
[----:B------:R-:W-:Y:S02]  /*10a80*/  IMAD.MOV.U32 R13, RZ, RZ, R3 ;  /* 0x000000ffff0d7224 */ /* 0x000fe400078e0003 */
[----:B------:R-:W-:Y:S02]  /*10a90*/  IMAD.MOV.U32 R12, RZ, RZ, 0x2 ;  /* 0x00000002ff0c7424 */ /* 0x000fe400078e00ff */
[----:B------:R-:W-:-:S05]  /*10aa0*/  @!P3 IMAD.X R6, RZ, RZ, R6, P5 ;  /* 0x000000ffff06b224 */ /* 0x000fca00028e0606 */
[----:B------:R-:W-:-:S04]  /*10ab0*/  @!P3 LOP3.LUT R7, R7, R6, RZ, 0x3c, !PT ;  /* 0x000000060707b212 */ /* 0x000fc800078e3cff */
[----:B------:R-:W-:-:S04]  /*10ac0*/  @!P3 LOP3.LUT R6, R7, R6, RZ, 0x3c, !PT ;  /* 0x000000060706b212 */ /* 0x000fc800078e3cff */
[----:B------:R-:W-:-:S05]  /*10ad0*/  @!P3 LOP3.LUT R7, R7, R6, RZ, 0x3c, !PT ;  /* 0x000000060707b212 */ /* 0x000fca00078e3cff */
[----:B------:R-:W-:Y:S01]  /*10ae0*/  @!PT LDS RZ, [RZ] ;  /* 0x00000000fffff984 */ /* 0x000fe20000000800 */
[----:B------:R-:W-:Y:S01]  /*10af0*/  @!PT LDS RZ, [RZ] ;  /* 0x00000000fffff984 */ /* 0x000fe20000000800 */
[----:B------:R-:W-:Y:S01]  /*10b00*/  @!PT LDS RZ, [RZ] ;  /* 0x00000000fffff984 */ /* 0x000fe20000000800 */
[----:B------:R0:W-:Y:S04]  /*10b10*/  @!P3 LDGSTS.E.BYPASS.LTC128B.128 [R10+0x10400], desc[UR40][R6.64], !P2 ;  /* 0x10400000060abfae */ /* 0x0001e8000d101d68 */
[----:B------:R0:W-:Y:S04]  /*10b20*/  @!P3 LDGSTS.E.BYPASS.LTC128B.128 [R10+0x14400], desc[UR40][R6.64+0x80], !P1 ;  /* 0x14400080060abfae */ /* 0x0001e8000c901d68 */
[----:B------:R0:W-:Y:S01]  /*10b30*/  @!P3 LDGSTS.E.BYPASS.LTC128B.128 [R10+0x18400], desc[UR40][R6.64+0x100], !P0 ;  /* 0x18400100060abfae */ /* 0x0001e2000c101d68 */
[----:B------:R-:W-:Y:S01]  /*10b40*/  ISETP.GE.AND P3, PT, R5, R2, PT ;  /* 0x000000020500720c */ /* 0x000fe20003f66270 */
[----:B------:R-:W-:-:S12]  /*10b50*/  IMAD.MOV.U32 R5, RZ, RZ, R14 ;  /* 0x000000ffff057224 */ /* 0x000fd800078e000e */
[----:B0-----:R-:W-:Y:S05]  /*10b60*/  WARPSYNC.COLLECTIVE R15, `(.L_x_354) ;  /* 0x000000000f087348 */ /* 0x001fea0003c00000 */
[----:B------:R1:W2:Y:S02]  /*10b70*/  SHFL.IDX P6, R14, R13, R12, R11 ;  /* 0x0000000c0d0e7389 */ /* 0x0002a400000c000b */
[----:B012---:R-:W-:Y:S01]  /*10b80*/  ENDCOLLECTIVE ;  /* 0x000000000000791b */ /* 0x007fe20003800000 */
.L_x_354:
[----:B------:R-:W-:Y:S01]  /*10b90*/  @!P3 LEA R8, P5, R8, R5, 0x1 ;  /* 0x000000050808b211 */ /* 0x000fe200078a08ff */
[----:B------:R-:W-:-:S04]  /*10ba0*/  IMAD.MOV.U32 R13, RZ, RZ, R4 ;  /* 0x000000ffff0d7224 */ /* 0x000fc800078e0004 */
[----:B------:R-:W-:Y:S02]  /*10bb0*/  @!P3 IMAD.X R5, RZ, RZ, R9, P5 ;  /* 0x000000ffff05b224 */ /* 0x000fe400028e0609 */
[----:B------:R-:W0:Y:S01]  /*10bc0*/  S2R R9, SR_TID.X ;  /* 0x0000000000097919 */ /* 0x000e220000002100 */
[----:B------:R-:W-:Y:S02]  /*10bd0*/  @!P3 IMAD.MOV.U32 R6, RZ, RZ, R8 ;  /* 0x000000ffff06b224 */ /* 0x000fe400078e0008 */
[----:B------:R-:W-:Y:S02]  /*10be0*/  @!P3 IMAD.MOV.U32 R7, RZ, RZ, R5 ;  /* 0x000000ffff07b224 */ /* 0x000fe400078e0005 */
[----:B------:R-:W-:Y:S02]  /*10bf0*/  VIADD R5, R0, 0x20 ;  /* 0x0000002000057836 */ /* 0x000fe40000000000 */
[----:B------:R-:W-:Y:S01]  /*10c00*/  IMAD.MOV.U32 R8, RZ, RZ, R14 ;  /* 0x000000ffff087224 */ /* 0x000fe200078e000e */
[----:B------:R-:W-:Y:S01]  /*10c10*/  @!PT LDS RZ, [RZ] ;  /* 0x00000000fffff984 */ /* 0x000fe20000000800 */
[----:B------:R-:W-:Y:S01]  /*10c20*/  @!PT LDS RZ, [RZ] ;  /* 0x00000000fffff984 */ /* 0x000fe20000000800 */
[----:B------:R-:W-:Y:S01]  /*10c30*/  @!PT LDS RZ, [RZ] ;  /* 0x00000000fffff984 */ /* 0x000fe20000000800 */
[----:B------:R1:W-:Y:S06]  /*10c40*/  @!P3 LDGSTS.E.BYPASS.LTC128B.128 [R10+0x10c00], desc[UR40][R6.64], !P2 ;  /* 0x10c00000060abfae */ /* 0x0003ec000d101d68 */
[----:B01----:R-:W-:Y:S05]  /*10c50*/  WARPSYNC.COLLECTIVE R15, `(.L_x_355) ;  /* 0x000000000f087348 */ /* 0x003fea0003c00000 */
[----:B------:R2:W3:Y:S02]  /*10c60*/  SHFL.IDX P6, R14, R13, R12, R11 ;  /* 0x0000000c0d0e7389 */ /* 0x0004e400000c000b */
[----:B0123--:R-:W-:Y:S01]  /*10c70*/  ENDCOLLECTIVE ;  /* 0x000000000000791b */ /* 0x00ffe20003800000 */
.L_x_355:
[----:B------:R-:W-:Y:S01]  /*10c80*/  @!PT LDS RZ, [RZ] ;  /* 0x00000000fffff984 */ /* 0x000fe20000000800 */
[----:B------:R-:W-:Y:S01]  /*10c90*/  @!PT LDS RZ, [RZ] ;  /* 0x00000000fffff984 */ /* 0x000fe20000000800 */
[----:B------:R-:W-:Y:S01]  /*10ca0*/  @!PT LDS RZ, [RZ] ;  /* 0x00000000fffff984 */ /* 0x000fe20000000800 */
[----:B------:R0:W-:Y:S04]  /*10cb0*/  @!P3 LDGSTS.E.BYPASS.LTC128B.128 [R10+0x14c00], desc[UR40][R6.64+0x80], !P1 ;  /* 0x14c00080060abfae */ /* 0x0001e8000c901d68 */
[----:B------:R0:W-:Y:S01]  /*10cc0*/  @!P3 LDGSTS.E.BYPASS.LTC128B.128 [R10+0x18c00], desc[UR40][R6.64+0x100], !P0 ;  /* 0x18c00100060abfae */ /* 0x0001e2000c101d68 */
[----:B------:R-:W-:Y:S01]  /*10cd0*/  ISETP.GE.AND P3, PT, R5, R2, PT ;  /* 0x000000020500720c */ /* 0x000fe20003f66270 */
[----:B------:R-:W-:Y:S02]  /*10ce0*/  IMAD.MOV.U32 R13, RZ, RZ, R3 ;  /* 0x000000ffff0d7224 */ /* 0x000fe400078e0003 */
[----:B------:R-:W-:Y:S02]  /*10cf0*/  IMAD.MOV.U32 R12, RZ, RZ, 0x3 ;  /* 0x00000003ff0c7424 */ /* 0x000fe400078e00ff */
[----:B------:R-:W-:-:S02]  /*10d00*/  IMAD.SHL.U32 R9, R9, 0x8, RZ ;  /* 0x0000000809097824 */ /* 0x000fc400078e00ff */
[----:B------:R-:W-:-:S03]  /*10d10*/  IMAD.MOV.U32 R5, RZ, RZ, R14 ;  /* 0x000000ffff057224 */ /* 0x000fc600078e000e */
[----:B------:R-:W-:-:S07]  /*10d20*/  LOP3.LUT R9, R9, 0x38, RZ, 0xc0, !PT ;  /* 0x0000003809097812 */ /* 0x000fce00078ec0ff */
[----:B0-----:R-:W-:Y:S05]  /*10d30*/  WARPSYNC.COLLECTIVE R15, `(.L_x_356) ;  /* 0x000000000f087348 */ /* 0x001fea0003c00000 */
[----:B------:R1:W2:Y:S02]  /*10d40*/  SHFL.IDX P6, R14, R13, R12, R11 ;  /* 0x0000000c0d0e7389 */ /* 0x0002a400000c000b */
[----:B012---:R-:W-:Y:S01]  /*10d50*/  ENDCOLLECTIVE ;  /* 0x000000000000791b */ /* 0x007fe20003800000 */
.L_x_356:
[----:B------:R-:W-:-:S05]  /*10d60*/  @!P3 LEA R5, P4, R9, R5, 0x1 ;  /* 0x000000050905b211 */ /* 0x000fca00078808ff */
[----:B------:R-:W-:-:S04]  /*10d70*/  @!P3 IMAD.X R6, RZ, RZ, R8, P4 ;  /* 0x000000ffff06b224 */ /* 0x000fc800020e0608 */
[----:B------:R-:W-:Y:S02]  /*10d80*/  @!P3 IMAD.MOV.U32 R7, RZ, RZ, R6 ;  /* 0x000000ffff07b224 */ /* 0x000fe400078e0006 */
[----:B------:R-:W-:Y:S02]  /*10d90*/  @!P3 IMAD.MOV.U32 R6, RZ, RZ, R5 ;  /* 0x000000ffff06b224 */ /* 0x000fe400078e0005 */
[----:B------:R-:W-:Y:S02]  /*10da0*/  IMAD.MOV.U32 R13, RZ, RZ, R4 ;  /* 0x000000ffff0d7224 */ /* 0x000fe400078e0004 */
[----:B------:R-:W-:Y:S01]  /*10db0*/  VIADD R5, R0, 0x30 ;  /* 0x0000003000057836 */ /* 0x000fe20000000000 */
[----:B------:R-:W-:Y:S01]  /*10dc0*/  @!PT LDS RZ, [RZ] ;  /* 0x00000000fffff984 */ /* 0x000fe20000000800 */
[----:B------:R-:W-:Y:S01]  /*10dd0*/  @!PT LDS RZ, [RZ] ;  /* 0x00000000fffff984 */ /* 0x000fe20000000800 */
[----:B------:R-:W-:Y:S01]  /*10de0*/  @!PT LDS RZ, [RZ] ;  /* 0x00000000fffff984 */ /* 0x000fe20000000800 */
[----:B------:R-:W-:Y:S04]  /*10df0*/  @!P3 LDGSTS.E.BYPASS.LTC128B.128 [R10+0x11400], desc[UR40][R6.64], !P2 ;  /* 0x11400000060abfae */ /* 0x000fe8000d101d68 */
[----:B------:R-:W-:Y:S04]  /*10e00*/  @!P3 LDGSTS.E.BYPASS.LTC128B.128 [R10+0x15400], desc[UR40][R6.64+0x80], !P1 ;  /* 0x15400080060abfae */ /* 0x000fe8000c901d68 */
[----:B------:R0:W-:Y:S01]  /*10e10*/  @!P3 LDGSTS.E.BYPASS.LTC128B.128 [R10+0x19400], desc[UR40][R6.64+0x100], !P0 ;  /* 0x19400100060abfae */ /* 0x0001e2000c101d68 */
[----:B------:R-:W-:Y:S01]  /*10e20*/  ISETP.GE.AND P3, PT, R5, R2, PT ;  /* 0x000000020500720c */ /* 0x000fe20003f66270 */
[----:B0-----:R-:W-:-:S12]  /*10e30*/  IMAD.MOV.U32 R6, RZ, RZ, R14 ;  /* 0x000000ffff067224 */ /* 0x001fd800078e000e */
[----:B------:R-:W-:Y:S05]  /*10e40*/  WARPSYNC.COLLECTIVE R15, `(.L_x_357) ;  /* 0x000000000f087348 */ /* 0x000fea0003c00000 */
[----:B------:R0:W1:Y:S02]  /*10e50*/  SHFL.IDX P6, R14, R13, R12, R11 ;  /* 0x0000000c0d0e7389 */ /* 0x00006400000c000b */
[----:B01----:R-:W-:Y:S01]  /*10e60*/  ENDCOLLECTIVE ;  /* 0x000000000000791b */ /* 0x003fe20003800000 */
.L_x_357:
[----:B------:R-:W-:Y:S02]  /*10e70*/  IMAD.MOV.U32 R13, RZ, RZ, R3 ;  /* 0x000000ffff0d7224 */ /* 0x000fe400078e0003 */
[----:B------:R-:W-:Y:S02]  /*10e80*/  IMAD.MOV.U32 R12, RZ, RZ, 0x4 ;  /* 0x00000004ff0c7424 */ /* 0x000fe400078e00ff */
[----:B------:R-:W-:-:S07]  /*10e90*/  IMAD.MOV.U32 R5, RZ, RZ, R14 ;  /* 0x000000ffff057224 */ /* 0x000fce00078e000e */
[----:B------:R-:W-:Y:S05]  /*10ea0*/  WARPSYNC.COLLECTIVE R15, `(.L_x_358) ;  /* 0x000000000f087348 */ /* 0x000fea0003c00000 */
[----:B------:R0:W1:Y:S02]  /*10eb0*/  SHFL.IDX P6, R14, R13, R12, R11 ;  /* 0x0000000c0d0e7389 */ /* 0x00006400000c000b */
[----:B01----:R-:W-:Y:S01]  /*10ec0*/  ENDCOLLECTIVE ;  /* 0x000000000000791b */ /* 0x003fe20003800000 */
.L_x_358:
        /* <DEDUP_REMOVED lines=17> */
.L_x_359:
[----:B------:R-:W-:Y:S02]  /*10fe0*/  IMAD.MOV.U32 R13, RZ, RZ, R3 ;  /* 0x000000ffff0d7224 */ /* 0x000fe400078e0003 */
[----:B------:R-:W-:Y:S02]  /*10ff0*/  IMAD.MOV.U32 R12, RZ, RZ, 0x5 ;  /* 0x00000005ff0c7424 */ /* 0x000fe400078e00ff */
[----:B------:R-:W-:-:S07]  /*11000*/  IMAD.MOV.U32 R5, RZ, RZ, R14 ;  /* 0x000000ffff057224 */ /* 0x000fce00078e000e */
[----:B------:R-:W-:Y:S05]  /*11010*/  WARPSYNC.COLLECTIVE R15, `(.L_x_360) ;  /* 0x000000000f087348 */ /* 0x000fea0003c00000 */
[----:B------:R0:W1:Y:S02]  /*11020*/  SHFL.IDX P6, R14, R13, R12, R11 ;  /* 0x0000000c0d0e7389 */ /* 0x00006400000c000b */
[----:B01----:R-:W-:Y:S01]  /*11030*/  ENDCOLLECTIVE ;  /* 0x000000000000791b */ /* 0x003fe20003800000 */
.L_x_360:
        /* <DEDUP_REMOVED lines=17> */
.L_x_361:
[----:B------:R-:W-:Y:S02]  /*11150*/  IMAD.MOV.U32 R13, RZ, RZ, R3 ;  /* 0x000000ffff0d7224 */ /* 0x000fe400078e0003 */
[----:B------:R-:W-:Y:S02]  /*11160*/  IMAD.MOV.U32 R12, RZ, RZ, 0x6 ;  /* 0x00000006ff0c7424 */ /* 0x000fe400078e00ff */
[----:B------:R-:W-:-:S07]  /*11170*/  IMAD.MOV.U32 R5, RZ, RZ, R14 ;  /* 0x000000ffff057224 */ /* 0x000fce00078e000e */
[----:B------:R-:W-:Y:S05]  /*11180*/  WARPSYNC.COLLECTIVE R15, `(.L_x_362) ;  /* 0x000000000f087348 */ /* 0x000fea0003c00000 */
[----:B------:R0:W1:Y:S02]  /*11190*/  SHFL.IDX P6, R14, R13, R12, R11 ;  /* 0x0000000c0d0e7389 */ /* 0x00006400000c000b */
[----:B01----:R-:W-:Y:S01]  /*111a0*/  ENDCOLLECTIVE ;  /* 0x000000000000791b */ /* 0x003fe20003800000 */
.L_x_362:
[----:B------:R-:W-:-:S05]  /*111b0*/  @!P3 LEA R5, P4, R9, R5, 0x1 ;  /* 0x000000050905b211 */ /* 0x000fca00078808ff */
[----:B------:R-:W-:-:S04]  /*111c0*/  @!P3 IMAD.X R6, RZ, RZ, R6, P4 ;  /* 0x000000ffff06b224 */ /* 0x000fc800020e0606 */
[----:B------:R-:W-:Y:S02]  /*111d0*/  @!P3 IMAD.MOV.U32 R7, RZ, RZ, R6 ;  /* 0x000000ffff07b224 */ /* 0x000fe400078e0006 */
[----:B------:R-:W-:Y:S02]  /*111e0*/  @!P3 IMAD.MOV.U32 R6, RZ, RZ, R5 ;  /* 0x000000ffff06b224 */ /* 0x000fe400078e0005 */
[----:B------:R-:W-:-:S03]  /*111f0*/  IMAD.MOV.U32 R13, RZ, RZ, R4 ;  /* 0x000000ffff0d7224 */ /* 0x000fc600078e0004 */
[----:B------:R-:W-:Y:S01]  /*11200*/  @!PT LDS RZ, [RZ] ;  /* 0x00000000fffff984 */ /* 0x000fe20000000800 */
[----:B------:R-:W-:Y:S01]  /*11210*/  @!PT LDS RZ, [RZ] ;  /* 0x00000000fffff984 */ /* 0x000fe20000000800 */
[----:B------:R-:W-:Y:S01]  /*11220*/  @!PT LDS RZ, [RZ] ;  /* 0x00000000fffff984 */ /* 0x000fe20000000800 */
[----:B------:R-:W-:Y:S04]  /*11230*/  @!P3 LDGSTS.E.BYPASS.LTC128B.128 [R10+0x12c00], desc[UR40][R6.64], !P2 ;  /* 0x12c00000060abfae */ /* 0x000fe8000d101d68 */
[----:B------:R-:W-:Y:S04]  /*11240*/  @!P3 LDGSTS.E.BYPASS.LTC128B.128 [R10+0x16c00], desc[UR40][R6.64+0x80], !P1 ;  /* 0x16c00080060abfae */ /* 0x000fe8000c901d68 */
[----:B------:R0:W-:Y:S02]  /*11250*/  @!P3 LDGSTS.E.BYPASS.LTC128B.128 [R10+0x1ac00], desc[UR40][R6.64+0x100], !P0 ;  /* 0x1ac00100060abfae */ /* 0x0001e4000c101d68 */
[----:B0-----:R-:W-:-:S07]  /*11260*/  IMAD.MOV.U32 R6, RZ, RZ, R14 ;  /* 0x000000ffff067224 */ /* 0x001fce00078e000e */
[----:B------:R-:W-:Y:S05]  /*11270*/  WARPSYNC.COLLECTIVE R15, `(.L_x_363) ;  /* 0x000000000f087348 */ /* 0x000fea0003c00000 */
[----:B------:R0:W1:Y:S02]  /*11280*/  SHFL.IDX P6, R14, R13, R12, R11 ;  /* 0x0000000c0d0e7389 */ /* 0x00006400000c000b */
[----:B01----:R-:W-:Y:S01]  /*11290*/  ENDCOLLECTIVE ;  /* 0x000000000000791b */ /* 0x003fe20003800000 */
.L_x_363:
[----:B------:R-:W-:-:S05]  /*112a0*/  VIADD R7, R0, 0x60 ;  /* 0x0000006000077836 */ /* 0x000fca0000000000 */
[----:B------:R-:W-:Y:S01]  /*112b0*/  ISETP.GE.AND P4, PT, R7, R2, PT ;  /* 0x000000020700720c */ /* 0x000fe20003f86270 */
[----:B------:R-:W-:Y:S02]  /*112c0*/  IMAD.MOV.U32 R13, RZ, RZ, R3 ;  /* 0x000000ffff0d7224 */ /* 0x000fe400078e0003 */
[----:B------:R-:W-:Y:S02]  /*112d0*/  IMAD.MOV.U32 R12, RZ, RZ, 0x7 ;  /* 0x00000007ff0c7424 */ /* 0x000fe400078e00ff */
[----:B------:R-:W-:-:S08]  /*112e0*/  IMAD.MOV.U32 R5, RZ, RZ, R14 ;  /* 0x000000ffff057224 */ /* 0x000fd000078e000e */
[----:B------:R-:W-:Y:S05]  /*112f0*/  WARPSYNC.COLLECTIVE R15, `(.L_x_364) ;  /* 0x000000000f087348 */ /* 0x000fea0003c00000 */
[----:B------:R0:W1:Y:S02]  /*11300*/  SHFL.IDX P6, R14, R13, R12, R11 ;  /* 0x0000000c0d0e7389 */ /* 0x00006400000c000b */
[----:B01----:R-:W-:Y:S01]  /*11310*/  ENDCOLLECTIVE ;  /* 0x000000000000791b */ /* 0x003fe20003800000 */
.L_x_364:
[----:B------:R-:W-:-:S05]  /*11320*/  @!P4 LEA R5, P3, R9, R5, 0x1 ;  /* 0x000000050905c211 */ /* 0x000fca00078608ff */
[----:B------:R-:W-:-:S04]  /*11330*/  @!P4 IMAD.X R6, RZ, RZ, R6, P3 ;  /* 0x000000ffff06c224 */ /* 0x000fc800018e0606 */
[----:B------:R-:W-:Y:S02]  /*11340*/  @!P4 IMAD.MOV.U32 R7, RZ, RZ, R6 ;  /* 0x000000ffff07c224 */ /* 0x000fe400078e0006 */
[----:B------:R-:W-:Y:S02]  /*11350*/  IMAD.MOV.U32 R13, RZ, RZ, R4 ;  /* 0x000000ffff0d7224 */ /* 0x000fe400078e0004 */
[----:B------:R-:W-:-:S05]  /*11360*/  @!P4 IMAD.MOV.U32 R6, RZ, RZ, R5 ;  /* 0x000000ffff06c224 */ /* 0x000fca00078e0005 */
[----:B------:R-:W-:Y:S01]  /*11370*/  @!PT LDS RZ, [RZ] ;  /* 0x00000000fffff984 */ /* 0x000fe20000000800 */
[----:B------:R-:W-:Y:S01]  /*11380*/  @!PT LDS RZ, [RZ] ;  /* 0x00000000fffff984 */ /* 0x000fe20000000800 */
[----:B------:R-:W-:Y:S01]  /*11390*/  @!PT LDS RZ, [RZ] ;  /* 0x00000000fffff984 */ /* 0x000fe20000000800 */
[----:B------:R0:W-:Y:S01]  /*113a0*/  @!P4 LDGSTS.E.BYPASS.LTC128B.128 [R10+0x13400], desc[UR40][R6.64], !P2 ;  /* 0x13400000060acfae */ /* 0x0001e2000d101d68 */
[----:B------:R-:W-:-:S03]  /*113b0*/  IMAD.MOV.U32 R5, RZ, RZ, R14 ;  /* 0x000000ffff057224 */ /* 0x000fc600078e000e */
[----:B------:R0:W-:Y:S04]  /*113c0*/  @!P4 LDGSTS.E.BYPASS.LTC128B.128 [R10+0x17400], desc[UR40][R6.64+0x80], !P1 ;  /* 0x17400080060acfae */ /* 0x0001e8000c901d68 */
[----:B0-----:R-:W-:Y:S05]  /*113d0*/  WARPSYNC.COLLECTIVE R15, `(.L_x_365) ;  /* 0x000000000f087348 */ /* 0x001fea0003c00000 */
[----:B------:R1:W2:Y:S02]  /*113e0*/  SHFL.IDX P6, R14, R13, R12, R11 ;  /* 0x0000000c0d0e7389 */ /* 0x0002a400000c000b */
[----:B012---:R-:W-:Y:S01]  /*113f0*/  ENDCOLLECTIVE ;  /* 0x000000000000791b */ /* 0x007fe20003800000 */
.L_x_365:
[----:B------:R-:W-:Y:S01]  /*11400*/  @!PT LDS RZ, [RZ] ;  /* 0x00000000fffff984 */ /* 0x000fe20000000800 */
[----:B------:R-:W-:Y:S01]  /*11410*/  @!PT LDS RZ, [RZ] ;  /* 0x00000000fffff984 */ /* 0x000fe20000000800 */
[----:B------:R-:W-:Y:S01]  /*11420*/  @!PT LDS RZ, [RZ] ;  /* 0x00000000fffff984 */ /* 0x000fe20000000800 */
[----:B------:R0:W-:Y:S01]  /*11430*/  @!P4 LDGSTS.E.BYPASS.LTC128B.128 [R10+0x1b400], desc[UR40][R6.64+0x100], !P0 ;  /* 0x1b400100060acfae */ /* 0x0001e2000c101d68 */
[----:B------:R-:W-:Y:S01]  /*11440*/  IMAD.MOV.U32 R3, RZ, RZ, R14 ;  /* 0x000000ffff037224 */ /* 0x000fe200078e000e */
[----:B------:R-:W-:Y:S06]  /*11450*/  BRA `(.L_x_366) ;  /* 0xffffffb400907947 */ /* 0x000fec000383ffff */
.L_x_254:
[----:B0-----:R0:W1:Y:S02]  /*11460*/  SYNCS.PHASECHK.TRANS64.TRYWAIT P0, [R18+URZ+0x34820], R0 ;  /* 0x03482000120075a7 */ /* 0x001064000800017f */
[----:B-1----:R-:W-:Y:S05]  /*11470*/  @!P0 NANOSLEEP.SYNCS 0x989680 ;  /* 0x009896800000895d */ /* 0x002fea0003900000 */
[----:B------:R-:W1:Y:S02]  /*11480*/  @!P0 SYNCS.PHASECHK.TRANS64 P0, [R18+URZ+0x34820], R0 ;  /* 0x03482000120085a7 */ /* 0x000e64000800007f */
[----:B-1----:R-:W-:Y:S05]  /*11490*/  @!P0 BRA `(.L_x_254) ;  /* 0xfffffffc00f08947 */ /* 0x002fea000383ffff */
[----:B------:R-:W-:Y:S05]  /*114a0*/  BRA `(.L_x_367) ;  /* 0xffffffb800107947 */ /* 0x000fea000383ffff */
.L_x_263:
[----:B-1----:R1:W2:Y:S02]  /*114b0*/  SYNCS.PHASECHK.TRANS64.TRYWAIT P0, [R3+URZ+0x34840], R2 ;  /* 0x03484002030075a7 */ /* 0x0022a4000800017f */
[----:B--2---:R-:W-:Y:S05]  /*114c0*/  @!P0 NANOSLEEP.SYNCS 0x989680 ;  /* 0x009896800000895d */ /* 0x004fea0003900000 */
[----:B------:R-:W2:Y:S02]  /*114d0*/  @!P0 SYNCS.PHASECHK.TRANS64 P0, [R3+URZ+0x34840], R2 ;  /* 0x03484002030085a7 */ /* 0x000ea4000800007f */
[----:B--2---:R-:W-:Y:S05]  /*114e0*/  @!P0 BRA `(.L_x_263) ;  /* 0xfffffffc00f08947 */ /* 0x004fea000383ffff */
[----:B------:R-:W-:Y:S05]  /*114f0*/  BRA `(.L_x_368) ;  /* 0xffffffb800ec7947 */ /* 0x000fea000383ffff */
.L_x_270:
[----:B-1----:R1:W2:Y:S02]  /*11500*/  SYNCS.PHASECHK.TRANS64.TRYWAIT P0, [R3+URZ+0x60], R2 ;  /* 0x00006002030075a7 */ /* 0x0022a4000800017f */
[----:B--2---:R-:W-:Y:S05]  /*11510*/  @!P0 NANOSLEEP.SYNCS 0x989680 ;  /* 0x009896800000895d */ /* 0x004fea0003900000 */
[----:B------:R-:W2:Y:S02]  /*11520*/  @!P0 SYNCS.PHASECHK.TRANS64 P0, [R3+URZ+0x60], R2 ;  /* 0x00006002030085a7 */ /* 0x000ea4000800007f */
[----:B--2---:R-:W-:Y:S05]  /*11530*/  @!P0 BRA `(.L_x_270) ;  /* 0xfffffffc00f08947 */ /* 0x004fea000383ffff */
[----:B------:R-:W-:Y:S05]  /*11540*/  BRA `(.L_x_369) ;  /* 0xffffffbc00fc7947 */ /* 0x000fea000383ffff */
.L_x_279:
[----:B-1----:R1:W2:Y:S02]  /*11550*/  SYNCS.PHASECHK.TRANS64.TRYWAIT P0, [R3+URZ+0x34840], R2 ;  /* 0x03484002030075a7 */ /* 0x0022a4000800017f */
[----:B--2---:R-:W-:Y:S05]  /*11560*/  @!P0 NANOSLEEP.SYNCS 0x989680 ;  /* 0x009896800000895d */ /* 0x004fea0003900000 */
[----:B------:R-:W2:Y:S02]  /*11570*/  @!P0 SYNCS.PHASECHK.TRANS64 P0, [R3+URZ+0x34840], R2 ;  /* 0x03484002030085a7 */ /* 0x000ea4000800007f */
[----:B--2---:R-:W-:Y:S05]  /*11580*/  @!P0 BRA `(.L_x_279) ;  /* 0xfffffffc00f08947 */ /* 0x004fea000383ffff */
[----:B------:R-:W-:Y:S05]  /*11590*/  BRA `(.L_x_370) ;  /* 0xffffffc4008c7947 */ /* 0x000fea000383ffff */
.L_x_286:
[----:B0-----:R0:W1:Y:S02]  /*115a0*/  SYNCS.PHASECHK.TRANS64.TRYWAIT P0, [R2+URZ+0x60], R3 ;  /* 0x00006003020075a7 */ /* 0x001064000800017f */
[----:B-1----:R-:W-:Y:S05]  /*115b0*/  @!P0 NANOSLEEP.SYNCS 0x989680 ;  /* 0x009896800000895d */ /* 0x002fea0003900000 */
[----:B------:R-:W1:Y:S02]  /*115c0*/  @!P0 SYNCS.PHASECHK.TRANS64 P0, [R2+URZ+0x60], R3 ;  /* 0x00006003020085a7 */ /* 0x000e64000800007f */
[----:B-1----:R-:W-:Y:S05]  /*115d0*/  @!P0 BRA `(.L_x_286) ;  /* 0xfffffffc00f08947 */ /* 0x002fea000383ffff */
[----:B------:R-:W-:Y:S05]  /*115e0*/  BRA `(.L_x_371) ;  /* 0xffffffc8009c7947 */ /* 0x000fea000383ffff */
.L_x_295:
[----:B--2---:R2:W3:Y:S02]  /*115f0*/  SYNCS.PHASECHK.TRANS64.TRYWAIT P0, [R2+URZ+0x34840], R3 ;  /* 0x03484003020075a7 */ /* 0x0044e4000800017f */
[----:B---3--:R-:W-:Y:S05]  /*11600*/  @!P0 NANOSLEEP.SYNCS 0x989680 ;  /* 0x009896800000895d */ /* 0x008fea0003900000 */
[----:B------:R-:W3:Y:S02]  /*11610*/  @!P0 SYNCS.PHASECHK.TRANS64 P0, [R2+URZ+0x34840], R3 ;  /* 0x03484003020085a7 */ /* 0x000ee4000800007f */
[----:B---3--:R-:W-:Y:S05]  /*11620*/  @!P0 BRA `(.L_x_295) ;  /* 0xfffffffc00f08947 */ /* 0x008fea000383ffff */
[----:B------:R-:W-:Y:S05]  /*11630*/  BRA `(.L_x_372) ;  /* 0xffffffcc00fc7947 */ /* 0x000fea000383ffff */
.L_x_302:
[----:B0-----:R0:W1:Y:S02]  /*11640*/  SYNCS.PHASECHK.TRANS64.TRYWAIT P0, [R2+URZ+0x60], R5 ;  /* 0x00006005020075a7 */ /* 0x001064000800017f */
[----:B-1----:R-:W-:Y:S05]  /*11650*/  @!P0 NANOSLEEP.SYNCS 0x989680 ;  /* 0x009896800000895d */ /* 0x002fea0003900000 */
[----:B------:R-:W1:Y:S02]  /*11660*/  @!P0 SYNCS.PHASECHK.TRANS64 P0, [R2+URZ+0x60], R5 ;  /* 0x00006005020085a7 */ /* 0x000e64000800007f */
[----:B-1----:R-:W-:Y:S05]  /*11670*/  @!P0 BRA `(.L_x_302) ;  /* 0xfffffffc00f08947 */ /* 0x002fea000383ffff */
[----:B------:R-:W-:Y:S05]  /*11680*/  BRA `(.L_x_373) ;  /* 0xffffffd4000c7947 */ /* 0x000fea000383ffff */
.L_x_313:
[----:B---3--:R3:W4:Y:S02]  /*11690*/  SYNCS.PHASECHK.TRANS64.TRYWAIT P0, [R0+URZ+0x34860], R2 ;  /* 0x03486002000075a7 */ /* 0x008724000800017f */
[----:B----4-:R-:W-:Y:S05]  /*116a0*/  @!P0 NANOSLEEP.SYNCS 0x989680 ;  /* 0x009896800000895d */ /* 0x010fea0003900000 */
[----:B------:R-:W4:Y:S02]  /*116b0*/  @!P0 SYNCS.PHASECHK.TRANS64 P0, [R0+URZ+0x34860], R2 ;  /* 0x03486002000085a7 */ /* 0x000f24000800007f */
[----:B----4-:R-:W-:Y:S05]  /*116c0*/  @!P0 BRA `(.L_x_313) ;  /* 0xfffffffc00f08947 */ /* 0x010fea000383ffff */
[----:B------:R-:W-:Y:S05]  /*116d0*/  BRA `(.L_x_374) ;  /* 0xffffffd800587947 */ /* 0x000fea000383ffff */
.L_x_320:
[----:B------:R-:W4:Y:S01]  /*116e0*/  LDL R3, [R1] ;  /* 0x0000000001037983 */ /* 0x000f220000100800 */
[----:B------:R-:W-:Y:S01]  /*116f0*/  BSSY B0, `(.L_x_375) ;  /* 0x0000008000007945 */ /* 0x000fe20003800000 */
[----:B0-----:R-:W-:Y:S02]  /*11700*/  IMAD.MOV.U32 R12, RZ, RZ, RZ ;  /* 0x000000ffff0c7224 */ /* 0x001fe400078e00ff */
[----:B------:R-:W-:Y:S02]  /*11710*/  IMAD.MOV.U32 R11, RZ, RZ, 0x1f ;  /* 0x0000001fff0b7424 */ /* 0x000fe400078e00ff */
[----:B------:R-:W-:Y:S02]  /*11720*/  IMAD.MOV.U32 R15, RZ, RZ, -0x1 ;  /* 0xffffffffff0f7424 */ /* 0x000fe400078e00ff */
[----:B----4-:R-:W-:-:S07]  /*11730*/  IMAD.MOV.U32 R13, RZ, RZ, R3 ;  /* 0x000000ffff0d7224 */ /* 0x010fce00078e0003 */
[----:B-123--:R-:W-:Y:S05]  /*11740*/  WARPSYNC.COLLECTIVE R15, `(.L_x_376) ;  /* 0x000000000f087348 */ /* 0x00efea0003c00000 */
[----:B------:R0:W4:Y:S02]  /*11750*/  SHFL.IDX P6, R14, R13, R12, R11 ;  /* 0x0000000c0d0e7389 */ /* 0x00012400000c000b */
[----:B01234-:R-:W-:Y:S01]  /*11760*/  ENDCOLLECTIVE ;  /* 0x000000000000791b */ /* 0x01ffe20003800000 */
.L_x_376:
[----:B------:R-:W-:Y:S05]  /*11770*/  BSYNC B0 ;  /* 0x0000000000007941 */ /* 0x000fea0003800000 */
.L_x_375:
[----:B------:R0:W5:Y:S01]  /*11780*/  LDL R2, [R1+0xc] ;  /* 0x00000c0001027983 */ /* 0x0001620000100800 */
[----:B------:R-:W-:Y:S02]  /*11790*/  IMAD.MOV.U32 R13, RZ, RZ, R3 ;  /* 0x000000ffff0d7224 */ /* 0x000fe400078e0003 */
[----:B------:R-:W-:Y:S02]  /*117a0*/  IMAD.MOV.U32 R12, RZ, RZ, 0x1 ;  /* 0x00000001ff0c7424 */ /* 0x000fe400078e00ff */
[----:B------:R-:W-:Y:S02]  /*117b0*/  IMAD.MOV.U32 R11, RZ, RZ, 0x1f ;  /* 0x0000001fff0b7424 */ /* 0x000fe400078e00ff */
[----:B------:R-:W-:Y:S02]  /*117c0*/  IMAD.MOV.U32 R15, RZ, RZ, -0x1 ;  /* 0xffffffffff0f7424 */ /* 0x000fe400078e00ff */
[----:B0-----:R-:W-:-:S07]  /*117d0*/  IMAD.MOV.U32 R0, RZ, RZ, R14 ;  /* 0x000000ffff007224 */ /* 0x001fce00078e000e */
[----:B-----5:R-:W-:Y:S05]  /*117e0*/  WARPSYNC.COLLECTIVE R15, `(.L_x_377) ;  /* 0x000000000f087348 */ /* 0x020fea0003c00000 */
[----:B------:R0:W1:Y:S02]  /*117f0*/  SHFL.IDX P6, R14, R13, R12, R11 ;  /* 0x0000000c0d0e7389 */ /* 0x00006400000c000b */
[----:B01---5:R-:W-:Y:S01]  /*11800*/  ENDCOLLECTIVE ;  /* 0x000000000000791b */ /* 0x023fe20003800000 */
.L_x_377:
[----:B------:R-:W-:Y:S01]  /*11810*/  ULDC UR4, c[0x0][0xc3c] ;  /* 0x00030f0000047ab9 */ /* 0x000fe20000000800 */
[----:B------:R-:W-:Y:S02]  /*11820*/  IMAD.IADD R7, R2, 0x1, R16 ;  /* 0x0000000102077824 */ /* 0x000fe400078e0210 */
[----:B------:R-:W-:Y:S02]  /*11830*/  IMAD.MOV.U32 R11, RZ, RZ, RZ ;  /* 0x000000ffff0b7224 */ /* 0x000fe400078e00ff */
[----:B------:R-:W-:Y:S01]  /*11840*/  IMAD.MOV.U32 R8, RZ, RZ, R14 ;  /* 0x000000ffff087224 */ /* 0x000fe200078e000e */
[----:B------:R-:W-:-:S13]  /*11850*/  ISETP.GE.OR P1, PT, R7, UR4, !P0 ;  /* 0x0000000407007c0c */ /* 0x000fda000c726670 */
[----:B------:R-:W0:Y:S08]  /*11860*/  @!P1 LDC.64 R2, c[0x0][0xc80] ;  /* 0x00032000ff029b82 */ /* 0x000e300000000a00 */
[----:B------:R-:W1:Y:S01]  /*11870*/  @!P1 LDC.64 R4, c[0x0][0xc78] ;  /* 0x00031e00ff049b82 */ /* 0x000e620000000a00 */
[----:B0-----:R-:W-:-:S05]  /*11880*/  @!P1 IMAD.WIDE R2, R7, 0x4, R2 ;  /* 0x0000000407029825 */ /* 0x001fca00078e0202 */
[----:B------:R1:W2:Y:S02]  /*11890*/  @!P1 LDG.E R6, desc[UR40][R2.64] ;  /* 0x0000002802069981 */ /* 0x0002a4000c1e1900 */
[----:B-1----:R-:W-:-:S06]  /*118a0*/  @!P1 IMAD.WIDE R2, R7, 0x4, R4 ;  /* 0x0000000407029825 */ /* 0x002fcc00078e0204 */
[----:B------:R-:W3:Y:S01]  /*118b0*/  @!P1 LDG.E R2, desc[UR40][R2.64] ;  /* 0x0000002802029981 */ /* 0x000ee2000c1e1900 */
[----:B------:R-:W-:Y:S01]  /*118c0*/  IMAD.MOV.U32 R5, RZ, RZ, RZ ;  /* 0x000000ffff057224 */ /* 0x000fe200078e00ff */
[C---:B------:R-:W-:Y:S02]  /*118d0*/  ISETP.GE.U32.AND P2, PT, R16.reuse, 0x2, PT ;  /* 0x000000021000780c */ /* 0x040fe40003f46070 */
[C---:B------:R-:W-:Y:S02]  /*118e0*/  ISETP.GE.U32.AND P3, PT, R16.reuse, 0x4, PT ;  /* 0x000000041000780c */ /* 0x040fe40003f66070 */
[C---:B------:R-:W-:Y:S02]  /*118f0*/  ISETP.GE.U32.AND P4, PT, R16.reuse, 0x8, PT ;  /* 0x000000081000780c */ /* 0x040fe40003f86070 */
[----:B------:R-:W-:Y:S01]  /*11900*/  ISETP.GE.U32.AND P5, PT, R16, 0x10, PT ;  /* 0x000000101000780c */ /* 0x000fe20003fa6070 */
[----:B--2---:R-:W-:Y:S01]  /*11910*/  @!P1 IMAD.MOV.U32 R5, RZ, RZ, R6 ;  /* 0x000000ffff059224 */ /* 0x004fe200078e0006 */
[----:B------:R-:W-:-:S02]  /*11920*/  CS2R R6, SRZ ;  /* 0x0000000000067805 */ /* 0x000fc4000001ff00 */
[----:B---3--:R-:W-:Y:S01]  /*11930*/  @!P1 IMAD.MOV.U32 R7, RZ, RZ, R2 ;  /* 0x000000ffff079224 */ /* 0x008fe200078e0002 */
[----:B------:R-:W-:-:S03]  /*11940*/  ISETP.NE.AND P1, PT, R16, RZ, PT ;  /* 0x000000ff1000720c */ /* 0x000fc60003f25270 */
[----:B------:R-:W-:-:S04]  /*11950*/  IMAD R2, R7, R5, RZ ;  /* 0x0000000507027224 */ /* 0x000fc800078e02ff */
[----:B------:R-:W-:-:S07]  /*11960*/  IMAD.MOV.U32 R13, RZ, RZ, R2 ;  /* 0x000000ffff0d7224 */ /* 0x000fce00078e0002 */
[----:B------:R-:W-:Y:S05]  /*11970*/  WARPSYNC.COLLECTIVE R15, `(.L_x_378) ;  /* 0x000000000f087348 */ /* 0x000fea0003c00000 */
[----:B------:R0:W1:Y:S02]  /*11980*/  SHFL.UP P6, R14, R13, R12, R11 ;  /* 0x0400000c0d0e7389 */ /* 0x00006400000c000b */
[----:B01----:R-:W-:Y:S01]  /*11990*/  ENDCOLLECTIVE ;  /* 0x000000000000791b */ /* 0x003fe20003800000 */
.L_x_378:
[----:B------:R-:W-:Y:S02]  /*119a0*/  IMAD.MOV.U32 R12, RZ, RZ, 0x2 ;  /* 0x00000002ff0c7424 */ /* 0x000fe400078e00ff */
[----:B------:R-:W-:-:S05]  /*119b0*/  IMAD.MOV.U32 R3, RZ, RZ, R14 ;  /* 0x000000ffff037224 */ /* 0x000fca00078e000e */
[----:B------:R-:W-:-:S05]  /*119c0*/  SEL R3, R3, RZ, P1 ;  /* 0x000000ff03037207 */ /* 0x000fca0000800000 */
[----:B------:R-:W-:-:S04]  /*119d0*/  IMAD.IADD R2, R2, 0x1, R3 ;  /* 0x0000000102027824 */ /* 0x000fc800078e0203 */
[----:B------:R-:W-:-:S07]  /*119e0*/  IMAD.MOV.U32 R13, RZ, RZ, R2 ;  /* 0x000000ffff0d7224 */ /* 0x000fce00078e0002 */
[----:B------:R-:W-:Y:S05]  /*119f0*/  WARPSYNC.COLLECTIVE R15, `(.L_x_379) ;  /* 0x000000000f087348 */ /* 0x000fea0003c00000 */
[----:B------:R0:W1:Y:S02]  /*11a00*/  SHFL.UP P6, R14, R13, R12, R11 ;  /* 0x0400000c0d0e7389 */ /* 0x00006400000c000b */
[----:B01----:R-:W-:Y:S01]  /*11a10*/  ENDCOLLECTIVE ;  /* 0x000000000000791b */ /* 0x003fe20003800000 */
.L_x_379:
        /* <DEDUP_REMOVED lines=8> */
.L_x_380:
        /* <DEDUP_REMOVED lines=8> */
.L_x_381:
        /* <DEDUP_REMOVED lines=8> */
.L_x_382:
[----:B------:R-:W-:Y:S02]  /*11ba0*/  IMAD.MOV.U32 R12, RZ, RZ, 0x1f ;  /* 0x0000001fff0c7424 */ /* 0x000fe400078e00ff */
[----:B------:R-:W-:Y:S02]  /*11bb0*/  IMAD.MOV.U32 R11, RZ, RZ, 0x1f ;  /* 0x0000001fff0b7424 */ /* 0x000fe400078e00ff */
[----:B------:R-:W-:-:S05]  /*11bc0*/  IMAD.MOV.U32 R3, RZ, RZ, R14 ;  /* 0x000000ffff037224 */ /* 0x000fca00078e000e */
[----:B------:R-:W-:-:S05]  /*11bd0*/  SEL R3, R3, RZ, P5 ;  /* 0x000000ff03037207 */ /* 0x000fca0002800000 */
[----:B------:R-:W-:-:S04]  /*11be0*/  IMAD.IADD R2, R2, 0x1, R3 ;  /* 0x0000000102027824 */ /* 0x000fc800078e0203 */
[----:B------:R-:W-:-:S07]  /*11bf0*/  IMAD.MOV.U32 R13, RZ, RZ, R2 ;  /* 0x000000ffff0d7224 */ /* 0x000fce00078e0002 */
[----:B------:R-:W-:Y:S05]  /*11c00*/  WARPSYNC.COLLECTIVE R15, `(.L_x_383) ;  /* 0x000000000f087348 */ /* 0x000fea0003c00000 */
[----:B------:R0:W1:Y:S02]  /*11c10*/  SHFL.IDX P6, R14, R13, R12, R11 ;  /* 0x0000000c0d0e7389 */ /* 0x00006400000c000b */
[----:B01----:R-:W-:Y:S01]  /*11c20*/  ENDCOLLECTIVE ;  /* 0x000000000000791b */ /* 0x003fe20003800000 */
.L_x_383:
[----:B------:R-:W-:Y:S01]  /*11c30*/  IMAD.MOV.U32 R9, RZ, RZ, R14 ;  /* 0x000000ffff097224 */ /* 0x000fe200078e000e */
[----:B------:R-:W-:Y:S06]  /*11c40*/  BRA `(.L_x_384) ;  /* 0xffffffd800cc7947 */ /* 0x000fec000383ffff */
.L_x_323:
[----:B------:R-:W-:Y:S01]  /*11c50*/  BSSY B0, `(.L_x_385) ;  /* 0x0000008000007945 */ /* 0x000fe20003800000 */
[----:B------:R-:W-:Y:S02]  /*11c60*/  IMAD.MOV.U32 R13, RZ, RZ, R2 ;  /* 0x000000ffff0d7224 */ /* 0x000fe400078e0002 */
[----:B0-----:R-:W-:Y:S02]  /*11c70*/  IMAD.MOV.U32 R12, RZ, RZ, 0x1 ;  /* 0x00000001ff0c7424 */ /* 0x001fe400078e00ff */
[----:B------:R-:W-:Y:S02]  /*11c80*/  IMAD.MOV.U32 R11, RZ, RZ, RZ ;  /* 0x000000ffff0b7224 */ /* 0x000fe400078e00ff */
[----:B------:R-:W-:-:S07]  /*11c90*/  IMAD.MOV.U32 R15, RZ, RZ, -0x1 ;  /* 0xffffffffff0f7424 */ /* 0x000fce00078e00ff */
[----:B------:R-:W-:Y:S05]  /*11ca0*/  WARPSYNC.COLLECTIVE R15, `(.L_x_386) ;  /* 0x000000000f087348 */ /* 0x000fea0003c00000 */
[----:B------:R0:W1:Y:S02]  /*11cb0*/  SHFL.UP P6, R14, R13, R12, R11 ;  /* 0x0400000c0d0e7389 */ /* 0x00006400000c000b */
[----:B01----:R-:W-:Y:S01]  /*11cc0*/  ENDCOLLECTIVE ;  /* 0x000000000000791b */ /* 0x003fe20003800000 */
.L_x_386:
[----:B------:R-:W-:Y:S05]  /*11cd0*/  BSYNC B0 ;  /* 0x0000000000007941 */ /* 0x000fea0003800000 */
.L_x_385:
[----:B------:R-:W-:Y:S02]  /*11ce0*/  IMAD.MOV.U32 R3, RZ, RZ, R14 ;  /* 0x000000ffff037224 */ /* 0x000fe400078e000e */
[----:B------:R-:W-:Y:S02]  /*11cf0*/  IMAD.MOV.U32 R12, RZ, RZ, 0x2 ;  /* 0x00000002ff0c7424 */ /* 0x000fe400078e00ff */
[----:B------:R-:W-:Y:S01]  /*11d00*/  IMAD.MOV.U32 R11, RZ, RZ, RZ ;  /* 0x000000ffff0b7224 */ /* 0x000fe200078e00ff */
[----:B------:R-:W-:Y:S01]  /*11d10*/  SEL R3, R3, RZ, P1 ;  /* 0x000000ff03037207 */ /* 0x000fe20000800000 */
[----:B------:R-:W-:-:S04]  /*11d20*/  IMAD.MOV.U32 R15, RZ, RZ, -0x1 ;  /* 0xffffffffff0f7424 */ /* 0x000fc800078e00ff */
[----:B------:R-:W-:-:S04]  /*11d30*/  IMAD.IADD R2, R2, 0x1, R3 ;  /* 0x0000000102027824 */ /* 0x000fc800078e0203 */
[----:B------:R-:W-:-:S07]  /*11d40*/  IMAD.MOV.U32 R13, RZ, RZ, R2 ;  /* 0x000000ffff0d7224 */ /* 0x000fce00078e0002 */
[----:B------:R-:W-:Y:S05]  /*11d50*/  WARPSYNC.COLLECTIVE R15, `(.L_x_387) ;  /* 0x000000000f087348 */ /* 0x000fea0003c00000 */
[----:B------:R0:W1:Y:S02]  /*11d60*/  SHFL.UP P6, R14, R13, R12, R11 ;  /* 0x0400000c0d0e7389 */ /* 0x00006400000c000b */
[----:B01----:R-:W-:Y:S01]  /*11d70*/  ENDCOLLECTIVE ;  /* 0x000000000000791b */ /* 0x003fe20003800000 */
.L_x_387:
        /* <DEDUP_REMOVED lines=8> */
.L_x_388:
        /* <DEDUP_REMOVED lines=8> */
.L_x_389:
        /* <DEDUP_REMOVED lines=8> */
.L_x_390:
        /* <DEDUP_REMOVED lines=9> */
.L_x_391:
[----:B------:R-:W-:Y:S01]  /*11f90*/  IMAD.MOV.U32 R9, RZ, RZ, R14 ;  /* 0x000000ffff097224 */ /* 0x000fe200078e000e */
[----:B------:R-:W-:Y:S06]  /*11fa0*/  BRA `(.L_x_392) ;  /* 0xffffffd800a07947 */ /* 0x000fec000383ffff */
.L_x_325:
[----:B------:R-:W-:Y:S01]  /*11fb0*/  BSSY B0, `(.L_x_393) ;  /* 0x0000006000007945 */ /* 0x000fe20003800000 */
[----:B------:R-:W-:Y:S01]  /*11fc0*/  PLOP3.LUT P6, PT, P6, PT, PT, 0x8, 0x0 ;  /* 0x000000000000781c */ /* 0x000fe200037ce170 */
[----:B------:R-:W-:-:S12]  /*11fd0*/  IMAD.MOV.U32 R15, RZ, RZ, -0x1 ;  /* 0xffffffffff0f7424 */ /* 0x000fd800078e00ff */
[----:B01----:R-:W-:Y:S05]  /*11fe0*/  WARPSYNC.COLLECTIVE R15, `(.L_x_394) ;  /* 0x000000000f087348 */ /* 0x003fea0003c00000 */
[----:B------:R-:W-:Y:S01]  /*11ff0*/  VOTE.ANY R14, PT, P6 ;  /* 0x00000000000e7806 */ /* 0x000fe200030e0100 */
[----:B01----:R-:W-:Y:S06]  /*12000*/  ENDCOLLECTIVE ;  /* 0x000000000000791b */ /* 0x003fec0003800000 */
.L_x_394:
[----:B------:R-:W-:Y:S05]  /*12010*/  BSYNC B0 ;  /* 0x0000000000007941 */ /* 0x000fea0003800000 */
.L_x_393:
[----:B------:R-:W-:Y:S02]  /*12020*/  IMAD.MOV.U32 R8, RZ, RZ, R14 ;  /* 0x000000ffff087224 */ /* 0x000fe400078e000e */
[----:B------:R-:W-:Y:S02]  /*12030*/  IMAD.MOV.U32 R13, RZ, RZ, R5 ;  /* 0x000000ffff0d7224 */ /* 0x000fe400078e0005 */
[----:B------:R-:W0:Y:S01]  /*12040*/  POPC R4, R8 ;  /* 0x0000000800047309 */ /* 0x000e220000000000 */
[----:B------:R-:W-:Y:S02]  /*12050*/  IMAD.MOV.U32 R11, RZ, RZ, 0x1f ;  /* 0x0000001fff0b7424 */ /* 0x000fe400078e00ff */
[----:B------:R-:W-:Y:S02]  /*12060*/  IMAD.MOV.U32 R15, RZ, RZ, -0x1 ;  /* 0xffffffffff0f7424 */ /* 0x000fe400078e00ff */
[----:B0-----:R-:W-:-:S07]  /*12070*/  IMAD.MOV.U32 R12, RZ, RZ, R4 ;  /* 0x000000ffff0c7224 */ /* 0x001fce00078e0004 */
[----:B------:R-:W-:Y:S05]  /*12080*/  WARPSYNC.COLLECTIVE R15, `(.L_x_395) ;  /* 0x000000000f087348 */ /* 0x000fea0003c00000 */
[----:B------:R0:W1:Y:S02]  /*12090*/  SHFL.IDX P6, R14, R13, R12, R11 ;  /* 0x0000000c0d0e7389 */ /* 0x00006400000c000b */
[----:B01----:R-:W-:Y:S01]  /*120a0*/  ENDCOLLECTIVE ;  /* 0x000000000000791b */ /* 0x003fe20003800000 */
.L_x_395:
[----:B------:R-:W-:Y:S02]  /*120b0*/  IMAD.MOV.U32 R13, RZ, RZ, R7 ;  /* 0x000000ffff0d7224 */ /* 0x000fe400078e0007 */
[----:B------:R-:W-:-:S07]  /*120c0*/  IMAD.MOV.U32 R5, RZ, RZ, R14 ;  /* 0x000000ffff057224 */ /* 0x000fce00078e000e */
[----:B------:R-:W-:Y:S05]  /*120d0*/  WARPSYNC.COLLECTIVE R15, `(.L_x_396) ;  /* 0x000000000f087348 */ /* 0x000fea0003c00000 */
[----:B------:R0:W1:Y:S02]  /*120e0*/  SHFL.IDX P6, R14, R13, R12, R11 ;  /* 0x0000000c0d0e7389 */ /* 0x00006400000c000b */
[----:B01----:R-:W-:Y:S01]  /*120f0*/  ENDCOLLECTIVE ;  /* 0x000000000000791b */ /* 0x003fe20003800000 */
.L_x_396:
[----:B------:R-:W-:Y:S01]  /*12100*/  IMAD.MOV.U32 R7, RZ, RZ, R14 ;  /* 0x000000ffff077224 */ /* 0x000fe200078e000e */
[----:B------:R-:W-:Y:S06]  /*12110*/  BRA `(.L_x_397) ;  /* 0xffffffd800807947 */ /* 0x000fec000383ffff */
.L_x_327:
[----:B------:R-:W-:Y:S01]  /*12120*/  BSSY B0, `(.L_x_398) ;  /* 0x0000007000007945 */ /* 0x000fe20003800000 */
[----:B------:R-:W-:Y:S02]  /*12130*/  IMAD.MOV.U32 R13, RZ, RZ, R2 ;  /* 0x000000ffff0d7224 */ /* 0x000fe400078e0002 */
[----:B------:R-:W-:Y:S02]  /*12140*/  IMAD.MOV.U32 R11, RZ, RZ, 0x1f ;  /* 0x0000001fff0b7424 */ /* 0x000fe400078e00ff */
[----:B------:R-:W-:-:S07]  /*12150*/  IMAD.MOV.U32 R15, RZ, RZ, -0x1 ;  /* 0xffffffffff0f7424 */ /* 0x000fce00078e00ff */
[----:B-1234-:R-:W-:Y:S05]  /*12160*/  WARPSYNC.COLLECTIVE R15, `(.L_x_399) ;  /* 0x000000000f087348 */ /* 0x01efea0003c00000 */
[----:B------:R0:W0:Y:S02]  /*12170*/  SHFL.IDX P6, R14, R13, R12, R11 ;  /* 0x0000000c0d0e7389 */ /* 0x00002400000c000b */
[----:B01234-:R-:W-:Y:S01]  /*12180*/  ENDCOLLECTIVE ;  /* 0x000000000000791b */ /* 0x01ffe20003800000 */
.L_x_399:
[----:B------:R-:W-:Y:S05]  /*12190*/  BSYNC B0 ;  /* 0x0000000000007941 */ /* 0x000fea0003800000 */
.L_x_398:
[----:B------:R-:W-:Y:S01]  /*121a0*/  IMAD.MOV.U32 R2, RZ, RZ, R14 ;  /* 0x000000ffff027224 */ /* 0x000fe200078e000e */
[----:B------:R-:W-:Y:S06]  /*121b0*/  BRA `(.L_x_400) ;  /* 0xffffffd800707947 */ /* 0x000fec000383ffff */
.L_x_331:
[----:B0-----:R0:W1:Y:S02]  /*121c0*/  SYNCS.PHASECHK.TRANS64.TRYWAIT P0, [R0+URZ+0x34820], R3 ;  /* 0x03482003000075a7 */ /* 0x001064000800017f */
[----:B-1----:R-:W-:Y:S05]  /*121d0*/  @!P0 NANOSLEEP.SYNCS 0x989680 ;  /* 0x009896800000895d */ /* 0x002fea0003900000 */
[----:B------:R-:W1:Y:S02]  /*121e0*/  @!P0 SYNCS.PHASECHK.TRANS64 P0, [R0+URZ+0x34820], R3 ;  /* 0x03482003000085a7 */ /* 0x000e64000800007f */
[----:B-1----:R-:W-:Y:S05]  /*121f0*/  @!P0 BRA `(.L_x_331) ;  /* 0xfffffffc00f08947 */ /* 0x002fea000383ffff */
[----:B------:R-:W-:Y:S05]  /*12200*/  BRA `(.L_x_401) ;  /* 0xffffffe000087947 */ /* 0x000fea000383ffff */
.L_x_332:
[----:B------:R-:W1:Y:S01]  /*12210*/  S2R R2, SR_TID.X ;  /* 0x0000000000027919 */ /* 0x000e620000002100 */
[----:B------:R-:W-:Y:S01]  /*12220*/  BSSY B0, `(.L_x_402) ;  /* 0x000000a000007945 */ /* 0x000fe20003800000 */
[----:B------:R-:W-:Y:S02]  /*12230*/  IMAD.MOV.U32 R12, RZ, RZ, RZ ;  /* 0x000000ffff0c7224 */ /* 0x000fe400078e00ff */
[----:B------:R-:W-:Y:S02]  /*12240*/  IMAD.MOV.U32 R11, RZ, RZ, 0x1f ;  /* 0x0000001fff0b7424 */ /* 0x000fe400078e00ff */
[----:B------:R-:W-:Y:S01]  /*12250*/  IMAD.MOV.U32 R15, RZ, RZ, -0x1 ;  /* 0xffffffffff0f7424 */ /* 0x000fe200078e00ff */
[----:B-1----:R-:W-:-:S04]  /*12260*/  SHF.R.U32.HI R2, RZ, 0x5, R2 ;  /* 0x00000005ff027819 */ /* 0x002fc80000011602 */
[----:B------:R-:W-:-:S05]  /*12270*/  LOP3.LUT R2, R2, 0x3, RZ, 0xc0, !PT ;  /* 0x0000000302027812 */ /* 0x000fca00078ec0ff */
[----:B------:R-:W-:-:S07]  /*12280*/  IMAD.MOV.U32 R13, RZ, RZ, R2 ;  /* 0x000000ffff0d7224 */ /* 0x000fce00078e0002 */
[----:B0-----:R-:W-:Y:S05]  /*12290*/  WARPSYNC.COLLECTIVE R15, `(.L_x_403) ;  /* 0x000000000f087348 */ /* 0x001fea0003c00000 */
[----:B------:R1:W2:Y:S02]  /*122a0*/  SHFL.IDX P6, R14, R13, R12, R11 ;  /* 0x0000000c0d0e7389 */ /* 0x0002a400000c000b */
[----:B012---:R-:W-:Y:S01]  /*122b0*/  ENDCOLLECTIVE ;  /* 0x000000000000791b */ /* 0x007fe20003800000 */
.L_x_403:
[----:B------:R-:W-:Y:S05]  /*122c0*/  BSYNC B0 ;  /* 0x0000000000007941 */ /* 0x000fea0003800000 */
.L_x_402:
[----:B------:R-:W-:Y:S05]  /*122d0*/  BRA `(.L_x_404) ;  /* 0xffffffdc00f07947 */ /* 0x000fea000383ffff */
.L_x_335:
[----:B------:R-:W-:Y:S01]  /*122e0*/  BSSY B1, `(.L_x_405) ;  /* 0x0000006000017945 */ /* 0x000fe20003800000 */
[----:B------:R-:W-:-:S07]  /*122f0*/  IMAD.MOV.U32 R15, RZ, RZ, -0x1 ;  /* 0xffffffffff0f7424 */ /* 0x000fce00078e00ff */
[----:B01----:R-:W-:Y:S05]  /*12300*/  WARPSYNC.COLLECTIVE R15, `(.L_x_406) ;  /* 0x000000000f0c7348 */ /* 0x003fea0003c00000 */
[----:B------:R-:W-:Y:S02]  /*12310*/  ELECT P6, UR62, PT ;  /* 0x00000000003e782f */ /* 0x000fe400038c0000 */
[----:B------:R-:W-:Y:S01]  /*12320*/  MOV R14, UR62 ;  /* 0x0000003e000e7c02 */ /* 0x000fe20008000f00 */
[----:B01----:R-:W-:Y:S10]  /*12330*/  ENDCOLLECTIVE ;  /* 0x000000000000791b */ /* 0x003ff40003800000 */
.L_x_406:
[----:B------:R-:W-:Y:S05]  /*12340*/  BSYNC B1 ;  /* 0x0000000000017941 */ /* 0x000fea0003800000 */
.L_x_405:
[----:B------:R-:W-:Y:S05]  /*12350*/  BRA `(.L_x_407) ;  /* 0xffffffdc00e87947 */ /* 0x000fea000383ffff */
.L_x_337:
[----:B0-----:R0:W1:Y:S02]  /*12360*/  SYNCS.PHASECHK.TRANS64.TRYWAIT P0, [R6+URZ], R5 ;  /* 0x00000005060075a7 */ /* 0x001064000800017f */
[----:B-1----:R-:W-:Y:S05]  /*12370*/  @!P0 NANOSLEEP.SYNCS 0x989680 ;  /* 0x009896800000895d */ /* 0x002fea0003900000 */
[----:B------:R-:W1:Y:S02]  /*12380*/  @!P0 SYNCS.PHASECHK.TRANS64 P0, [R6+URZ], R5 ;  /* 0x00000005060085a7 */ /* 0x000e64000800007f */
[----:B-1----:R-:W-:Y:S05]  /*12390*/  @!P0 BRA `(.L_x_337) ;  /* 0xfffffffc00f08947 */ /* 0x002fea000383ffff */
[----:B------:R-:W-:Y:S05]  /*123a0*/  BRA `(.L_x_408) ;  /* 0xffffffe000207947 */ /* 0x000fea000383ffff */
.L_x_338:
[----:B-1----:R1:W2:Y:S02]  /*123b0*/  SYNCS.PHASECHK.TRANS64.TRYWAIT P0, [R7+URZ], R2 ;  /* 0x00000002070075a7 */ /* 0x0022a4000800017f */
[----:B--2---:R-:W-:Y:S05]  /*123c0*/  @!P0 NANOSLEEP.SYNCS 0x989680 ;  /* 0x009896800000895d */ /* 0x004fea0003900000 */
[----:B------:R-:W2:Y:S02]  /*123d0*/  @!P0 SYNCS.PHASECHK.TRANS64 P0, [R7+URZ], R2 ;  /* 0x00000002070085a7 */ /* 0x000ea4000800007f */
[----:B--2---:R-:W-:Y:S05]  /*123e0*/  @!P0 BRA `(.L_x_338) ;  /* 0xfffffffc00f08947 */ /* 0x004fea000383ffff */
[----:B------:R-:W-:Y:S05]  /*123f0*/  BRA `(.L_x_409) ;  /* 0xffffffe000147947 */ /* 0x000fea000383ffff */
.L_x_340:
[----:B--2---:R2:W3:Y:S02]  /*12400*/  SYNCS.PHASECHK.TRANS64.TRYWAIT P0, [R4+URZ], R5 ;  /* 0x00000005040075a7 */ /* 0x0044e4000800017f */
[----:B---3--:R-:W-:Y:S05]  /*12410*/  @!P0 NANOSLEEP.SYNCS 0x989680 ;  /* 0x009896800000895d */ /* 0x008fea0003900000 */
[----:B------:R-:W3:Y:S02]  /*12420*/  @!P0 SYNCS.PHASECHK.TRANS64 P0, [R4+URZ], R5 ;  /* 0x00000005040085a7 */ /* 0x000ee4000800007f */
[----:B---3--:R-:W-:Y:S05]  /*12430*/  @!P0 BRA `(.L_x_340) ;  /* 0xfffffffc00f08947 */ /* 0x008fea000383ffff */
[----:B------:R-:W-:Y:S05]  /*12440*/  BRA `(.L_x_410) ;  /* 0xffffffe000187947 */ /* 0x000fea000383ffff */
.L_x_411:
        /* <DEDUP_REMOVED lines=11> */
.L_x_14988:


//--------------------- .text._ZN7cutlass13device_kernelIN5flash11enable_sm90INS1_16FlashAttnFwdSm90INS1_25CollectiveMainloopFwdSm90ILi2EN4cute5tupleIJNS5_1CILi1EEES8_S8_EEENS6_IJNS7_ILi128EEESA_NS7_ILi192EEEEEELi128ENS_10bfloat16_tEfNS_4arch4Sm90ELb0ELb0ELb0ELb1ELb0ELb1ELb0ELb1ELb1ELb1ELb1ELb0EEENS1_21CollectiveEpilogueFwdINS6_IJSA_SA_SA_EEES9_SD_SF_Li256ELb1ELb1ELb1ELb0EEENS1_36VarlenDynamicPersistentTileSchedulerILi128ELi128ELi256ELi128ELb1ELb1ELb1ELb0ELb1ELb1EEEEEEEEEvNT_6ParamsE --------------------------
	.section	.text._ZN7cutlass13device_kernelIN5flash11enable_sm90INS1_16FlashAttnFwdSm90INS1_25CollectiveMainloopFwdSm90ILi2EN4cute5tupleIJNS5_1CILi1EEES8_S8_EEENS6_IJNS7_ILi128EEESA_NS7_ILi192EEEEEELi128ENS_10bfloat16_tEfNS_4arch4Sm90ELb0ELb0ELb0ELb1ELb0ELb1ELb0ELb1ELb1ELb1ELb1ELb0EEENS1_21CollectiveEpilogueFwdINS6_IJSA_SA_SA_EEES9_SD_SF_Li256ELb1ELb1ELb1ELb0EEENS1_36VarlenDynamicPersistentTileSchedulerILi128ELi128ELi256ELi128ELb1ELb1ELb1ELb0ELb1ELb1EEEEEEEEEvNT_6ParamsE,"ax",@progbits
	.align	128
.text._ZN7cutlass13device_kernelIN5flash11enable_sm90INS1_16FlashAttnFwdSm90INS1_25CollectiveMainloopFwdSm90ILi2EN4cute5tupleIJNS5_1CILi1EEES8_S8_EEENS6_IJNS7_ILi128EEESA_NS7_ILi192EEEEEELi128ENS_10bfloat16_tEfNS_4arch4Sm90ELb0ELb0ELb0ELb1ELb0ELb1ELb0ELb1ELb1ELb1ELb1ELb0EEENS1_21CollectiveEpilogueFwdINS6_IJSA_SA_SA_EEES9_SD_SF_Li256ELb1ELb1ELb1ELb0EEENS1_36VarlenDynamicPersistentTileSchedulerILi128ELi128ELi256ELi128ELb1ELb1ELb1ELb0ELb1ELb1EEEEEEEEEvNT_6ParamsE:
        .type           _ZN7cutlass13device_kernelIN5flash11enable_sm90INS1_16FlashAttnFwdSm90INS1_25CollectiveMainloopFwdSm90ILi2EN4cute5tupleIJNS5_1CILi1EEES8_S8_EEENS6_IJNS7_ILi128EEESA_NS7_ILi192EEEEEELi128ENS_10bfloat16_tEfNS_4arch4Sm90ELb0ELb0ELb0ELb1ELb0ELb1ELb0ELb1ELb1ELb1ELb1ELb0EEENS1_21CollectiveEpilogueFwdINS6_IJSA_SA_SA_EEES9_SD_SF_Li256ELb1ELb1ELb1ELb0EEENS1_36VarlenDynamicPersistentTileSchedulerILi128ELi128ELi256ELi128ELb1ELb1ELb1ELb0ELb1ELb1EEEEEEEEEvNT_6ParamsE,@function
        .size           _ZN7cutlass13device_kernelIN5flash11enable_sm90INS1_16FlashAttnFwdSm90INS1_25CollectiveMainloopFwdSm90ILi2EN4cute5tupleIJNS5_1CILi1EEES8_S8_EEENS6_IJNS7_ILi128EEESA_NS7_ILi192EEEEEELi128ENS_10bfloat16_tEfNS_4arch4Sm90ELb0ELb0ELb0ELb1ELb0ELb1ELb0ELb1ELb1ELb1ELb1ELb0EEENS1_21CollectiveEpilogueFwdINS6_IJSA_SA_SA_EEES9_SD_SF_Li256ELb1ELb1ELb1ELb0EEENS1_36VarlenDynamicPersistentTileSchedulerILi128ELi128ELi256ELi128ELb1ELb1ELb1ELb0ELb1ELb1EEEEEEEEEvNT_6ParamsE,(.L_x_14989 - _ZN7cutlass13device_kernelIN5flash11enable_sm90INS1_16FlashAttnFwdSm90INS1_25CollectiveMainloopFwdSm90ILi2EN4cute5tupleIJNS5_1CILi1EEES8_S8_EEENS6_IJNS7_ILi128EEESA_NS7_ILi192EEEEEELi128ENS_10bfloat16_tEfNS_4arch4Sm90ELb0ELb0ELb0ELb1ELb0ELb1ELb0ELb1ELb1ELb1ELb1ELb0EEENS1_21CollectiveEpilogueFwdINS6_IJSA_SA_SA_EEES9_SD_SF_Li256ELb1ELb1ELb1ELb0EEENS1_36VarlenDynamicPersistentTileSchedulerILi128ELi128ELi256ELi128ELb1ELb1ELb1ELb0ELb1ELb1EEEEEEEEEvNT_6ParamsE)
        .other          _ZN7cutlass13device_kernelIN5flash11enable_sm90INS1_16FlashAttnFwdSm90INS1_25CollectiveMainloopFwdSm90ILi2EN4cute5tupleIJNS5_1CILi1EEES8_S8_EEENS6_IJNS7_ILi128EEESA_NS7_ILi192EEEEEELi128ENS_10bfloat16_tEfNS_4arch4Sm90ELb0ELb0ELb0ELb1ELb0ELb1ELb0ELb1ELb1ELb1ELb1ELb0EEENS1_21CollectiveEpilogueFwdINS6_IJSA_SA_SA_EEES9_SD_SF_Li256ELb1ELb1ELb1ELb0EEENS1_36VarlenDynamicPersistentTileSchedulerILi128ELi128ELi256ELi128ELb1ELb1ELb1ELb0ELb1ELb1EEEEEEEEEvNT_6ParamsE,@"STO_CUDA_ENTRY STV_DEFAULT"
_ZN7cutlass13device_kernelIN5flash11enable_sm90INS1_16FlashAttnFwdSm90INS1_25CollectiveMainloopFwdSm90ILi2EN4cute5tupleIJNS5_1CILi1EEES8_S8_EEENS6_IJNS7_ILi128EEESA_NS7_ILi192EEEEEELi128ENS_10bfloat16_tEfNS_4arch4Sm90ELb0ELb0ELb0ELb1ELb0ELb1ELb0ELb1ELb1ELb1ELb1ELb0EEENS1_21CollectiveEpilogueFwdINS6_IJSA_SA_SA_EEES9_SD_SF_Li256ELb1ELb1ELb1ELb0EEENS1_36VarlenDynamicPersistentTileSchedulerILi128ELi128ELi256ELi128ELb1ELb1ELb1ELb0ELb1ELb1EEEEEEEEEvNT_6ParamsE:
[----:B------:R-:W0:Y:S02]  /*0000*/  LDC R1, c[0x0][0x28] ;  /* 0x00000a00ff017b82 */ /* 0x000e240000000800 */
[----:B0-----:R-:W-:Y:S01]  /*0010*/  VIADD R1, R1, 0xffffff50 ;  /* 0xffffff5001017836 */ /* 0x001fe20000000000 */
[----:B------:R-:W0:Y:S01]  /*0020*/  S2R R6, SR_TID.X ;  /* 0x0000000000067919 */ /* 0x000e220000002100 */
[----:B------:R-:W-:Y:S01]  /*0030*/  ELECT P0, URZ, PT ;  /* 0x00000000003f782f */ /* 0x000fe20003800000 */
[----:B------:R-:W-:Y:S01]  /*0040*/  BSSY B0, `(.L_x_412) ;  /* 0x0000014000007945 */ /* 0x000fe20003800000 */
[----:B0-----:R-:W-:-:S05]  /*0050*/  SHF.R.U32.HI R0, RZ, 0x5, R6 ;  /* 0x00000005ff007819 */ /* 0x001fca0000011606 */
[----:B------:R-:W0:Y:S02]  /*0060*/  SHFL.IDX PT, R2, R0, RZ, 0x1f ;  /* 0x00001fff00027589 */ /* 0x000e2400000e0000 */
[----:B0-----:R-:W-:Y:S02]  /*0070*/  ISETP.EQ.AND P0, PT, R2, RZ, P0 ;  /* 0x000000ff0200720c */ /* 0x001fe40000702270 */
[----:B------:R-:W-:-:S11]  /*0080*/  SHF.R.U32.HI R2, RZ, 0x7, R6 ;  /* 0x00000007ff027819 */ /* 0x000fd60000011606 */
[----:B------:R-:W-:Y:S05]  /*0090*/  @!P0 BRA `(.L_x_413) ;  /* 0x0000000000388947 */ /* 0x000fea0003800000 */
[----:B------:R-:W-:Y:S02]  /*00a0*/  ULDC.64 UR4, c[0x0][0x198] ;  /* 0x0000660000047ab9 */ /* 0x000fe40000000a00 */
[----:B------:R-:W-:Y:S02]  /*00b0*/  UIADD3 UR6, UP0, UR4, 0x370, URZ ;  /* 0x0000037004067890 */ /* 0x000fe4000ff1e03f */
[----:B------:R-:W-:Y:S02]  /*00c0*/  UIADD3 UR8, UP1, UR4, 0x470, URZ ;  /* 0x0000047004087890 */ /* 0x000fe4000ff3e03f */
[----:B------:R-:W-:Y:S02]  /*00d0*/  UIADD3 UR10, UP2, UR4, 0x570, URZ ;  /* 0x00000570040a7890 */ /* 0x000fe4000ff5e03f */
[----:B------:R-:W-:Y:S02]  /*00e0*/  UIADD3 UR4, UP3, UR4, 0x670, URZ ;  /* 0x0000067004047890 */ /* 0x000fe4000ff7e03f */
[----:B------:R-:W-:-:S02]  /*00f0*/  UIADD3.X UR7, URZ, UR5, URZ, UP0, !UPT ;  /* 0x000000053f077290 */ /* 0x000fc400087fe43f */
[----:B------:R-:W-:Y:S02]  /*0100*/  UIADD3.X UR9, URZ, UR5, URZ, UP1, !UPT ;  /* 0x000000053f097290 */ /* 0x000fe40008ffe43f */
[----:B------:R-:W-:Y:S02]  /*0110*/  UIADD3.X UR11, URZ, UR5, URZ, UP2, !UPT ;  /* 0x000000053f0b7290 */ /* 0x000fe400097fe43f */
[----:B------:R-:W-:-:S03]  /*0120*/  UIADD3.X UR5, URZ, UR5, URZ, UP3, !UPT ;  /* 0x000000053f057290 */ /* 0x000fc60009ffe43f */
[----:B------:R0:W-:Y:S02]  /*0130*/  UTMACCTL.PF [UR6] ;  /* 0x00000000060079b9 */ /* 0x0001e40008040000 */
[----:B------:R0:W-:Y:S02]  /*0140*/  UTMACCTL.PF [UR8] ;  /* 0x00000000080079b9 */ /* 0x0001e40008040000 */
[----:B------:R0:W-:Y:S02]  /*0150*/  UTMACCTL.PF [UR10] ;  /* 0x000000000a0079b9 */ /* 0x0001e40008040000 */
[----:B------:R0:W-:Y:S02]  /*0160*/  UTMACCTL.PF [UR4] ;  /* 0x00000000040079b9 */ /* 0x0001e40008040000 */
[----:B0-----:R-:W-:Y:S01]  /*0170*/  NOP ;  /* 0x0000000000007918 */ /* 0x001fe20000000000 */
.L_x_413:
[----:B------:R-:W-:Y:S05]  /*0180*/  BSYNC B0 ;  /* 0x0000000000007941 */ /* 0x000fea0003800000 */
.L_x_412:
[----:B------:R-:W-:Y:S01]  /*0190*/  VOTEU.ANY UP0, P0 ;  /* 0x00000000003f7886 */ /* 0x000fe20000000100 */
[----:B------:R-:W0:Y:S01]  /*01a0*/  SHFL.IDX PT, R2, R2, RZ, 0x1f ;  /* 0x00001fff02027589 */ /* 0x000e2200000e0000 */
[----:B------:R-:W-:Y:S01]  /*01b0*/  UMOV UR4, 0x80 ;  /* 0x0000008000047882 */ /* 0x000fe20000000000 */
[----:B------:R-:W-:Y:S01]  /*01c0*/  UMOV UR7, 0x100 ;  /* 0x0000010000077882 */ /* 0x000fe20000000000 */
[----:B------:R-:W-:Y:S01]  /*01d0*/  VOTEU.ANY UP1, P0 ;  /* 0x00000000003f7886 */ /* 0x000fe20000020100 */
[----:B------:R-:W1:Y:S01]  /*01e0*/  @UP0 S2UR UR8, SR_CgaCtaId ;  /* 0x00000000000809c3 */ /* 0x000e620000008800 */
[----:B------:R-:W2:Y:S01]  /*01f0*/  SHFL.IDX PT, R3, R0, RZ, 0x1f ;  /* 0x00001fff00037589 */ /* 0x000ea200000e0000 */
[----:B------:R-:W-:Y:S01]  /*0200*/  @UP0 UMOV UR6, 0x400 ;  /* 0x0000040000060882 */ /* 0x000fe20000000000 */
[----:B------:R-:W-:-:S04]  /*0210*/  @UP0 UIADD3 UR4, -UR4, 0x100000, URZ ;  /* 0x0010000004040890 */ /* 0x000fc8000fffe13f */
[----:B------:R-:W-:Y:S02]  /*0220*/  @UP0 USHF.L.U32 UR5, UR4, 0xb, URZ ;  /* 0x0000000b04050899 */ /* 0x000fe4000800063f */
[----:B------:R-:W-:Y:S01]  /*0230*/  @UP0 USHF.L.U32 UR4, UR4, 0x1, URZ ;  /* 0x0000000104040899 */ /* 0x000fe2000800063f */
[----:B------:R-:W-:Y:S01]  /*0240*/  VOTEU.ANY UP2, P0 ;  /* 0x00000000003f7886 */ /* 0x000fe20000040100 */
[----:B0-----:R-:W-:Y:S01]  /*0250*/  R2UR UR9, R2 ;  /* 0x00000000020972ca */ /* 0x001fe200000e0000 */
[----:B-1----:R-:W-:Y:S01]  /*0260*/  @UP0 ULEA UR8, UR8, UR6, 0x18 ;  /* 0x0000000608080291 */ /* 0x002fe2000f8ec03f */
[----:B--2---:R-:W-:Y:S01]  /*0270*/  ISETP.NE.AND P1, PT, R3, RZ, PT ;  /* 0x000000ff0300720c */ /* 0x004fe20003f25270 */
[----:B------:R-:W-:-:S04]  /*0280*/  @UP0 UIADD3 UR6, -UR7, 0x100000, URZ ;  /* 0x0010000007060890 */ /* 0x000fc8000fffe13f */
[----:B------:R-:W-:Y:S02]  /*0290*/  @UP0 USHF.L.U32 UR7, UR6, 0xb, URZ ;  /* 0x0000000b06070899 */ /* 0x000fe4000800063f */
[----:B------:R-:W-:-:S04]  /*02a0*/  @UP0 USHF.L.U32 UR6, UR6, 0x1, URZ ;  /* 0x0000000106060899 */ /* 0x000fc8000800063f */
[----:B------:R-:W-:Y:S01]  /*02b0*/  UISETP.NE.AND UP0, UPT, UR9, URZ, UPT ;  /* 0x0000003f0900728c */ /* 0x000fe2000bf05270 */
[----:B------:R-:W0:Y:S02]  /*02c0*/  FENCE.VIEW.ASYNC.S ;  /* 0x00000000000073c6 */ /* 0x000e240000000000 */
[----:B0-----:R0:W1:Y:S05]  /*02d0*/  @UP1 SYNCS.EXCH.64 URZ, [UR8+0x34800], UR4 ;  /* 0x03480004083f15b2 */ /* 0x00106a0008000100 */
[----:B------:R0:W2:Y:S01]  /*02e0*/  @UP2 SYNCS.EXCH.64 URZ, [UR8+0x34820], UR6 ;  /* 0x03482006083f25b2 */ /* 0x0000a20008000100 */
[----:B------:R-:W-:Y:S05]  /*02f0*/  @P1 BRA `(.L_x_414) ;  /* 0x0000000000481947 */ /* 0x000fea0003800000 */
[----:B0-----:R-:W0:Y:S01]  /*0300*/  S2UR UR5, SR_CgaCtaId ;  /* 0x00000000000579c3 */ /* 0x001e220000008800 */
[----:B------:R-:W-:Y:S01]  /*0310*/  UMOV UR4, 0x400 ;  /* 0x0000040000047882 */ /* 0x000fe20000000000 */
[----:B------:R-:W-:Y:S01]  /*0320*/  UMOV UR6, 0x1 ;  /* 0x0000000100067882 */ /* 0x000fe20000000000 */
[----:B------:R-:W-:Y:S01]  /*0330*/  UMOV UR7, 0x2 ;  /* 0x0000000200077882 */ /* 0x000fe20000000000 */
[----:B------:R-:W-:Y:S01]  /*0340*/  ELECT P0, URZ, PT ;  /* 0x00000000003f782f */ /* 0x000fe20003800000 */
[----:B0-----:R-:W-:Y:S02]  /*0350*/  ULEA UR8, UR5, UR4, 0x18 ;  /* 0x0000000405087291 */ /* 0x001fe4000f8ec03f */
[----:B------:R-:W-:-:S04]  /*0360*/  UIADD3 UR4, -UR6, 0x100000, URZ ;  /* 0x0010000006047890 */ /* 0x000fc8000fffe13f */
[----:B------:R-:W-:Y:S02]  /*0370*/  USHF.L.U32 UR5, UR4, 0xb, URZ ;  /* 0x0000000b04057899 */ /* 0x000fe4000800063f */
[----:B------:R-:W-:Y:S02]  /*0380*/  USHF.L.U32 UR4, UR4, 0x1, URZ ;  /* 0x0000000104047899 */ /* 0x000fe4000800063f */
[----:B------:R-:W-:-:S04]  /*0390*/  UIADD3 UR6, -UR7, 0x100000, URZ ;  /* 0x0010000007067890 */ /* 0x000fc8000fffe13f */
[----:B------:R-:W-:Y:S02]  /*03a0*/  USHF.L.U32 UR7, UR6, 0xb, URZ ;  /* 0x0000000b06077899 */ /* 0x000fe4000800063f */
[----:B------:R-:W-:Y:S01]  /*03b0*/  USHF.L.U32 UR6, UR6, 0x1, URZ ;  /* 0x0000000106067899 */ /* 0x000fe2000800063f */
[----:B------:R-:W0:Y:S03]  /*03c0*/  FENCE.VIEW.ASYNC.S ;  /* 0x00000000000073c6 */ /* 0x000e260000000000 */
[----:B0-----:R3:W4:Y:S08]  /*03d0*/  SYNCS.EXCH.64 URZ, [UR8+0x34830], UR4 ;  /* 0x03483004083f75b2 */ /* 0x0017300008000100 */
[----:B------:R3:W0:Y:S01]  /*03e0*/  SYNCS.EXCH.64 URZ, [UR8+0x34840], UR6 ;  /* 0x03484006083f75b2 */ /* 0x0006220008000100 */
[----:B------:R3:W0:Y:S01]  /*03f0*/  SYNCS.EXCH.64 URZ, [UR8+0x34838], UR4 ;  /* 0x03483804083f75b2 */ /* 0x0006220008000100 */
[----:B------:R3:W0:Y:S02]  /*0400*/  SYNCS.EXCH.64 URZ, [UR8+0x34848], UR6 ;  /* 0x03484806083f75b2 */ /* 0x0006240008000100 */
[----:B---3--:R-:W-:Y:S01]  /*0410*/  NOP ;  /* 0x0000000000007918 */ /* 0x008fe20000000000 */
.L_x_414:
[----:B------:R-:W3:Y:S01]  /*0420*/  SHFL.IDX PT, R2, R0, RZ, 0x1f ;  /* 0x00001fff00027589 */ /* 0x000ee200000e0000 */
[----:B------:R-:W-:Y:S01]  /*0430*/  NOP ;  /* 0x0000000000007918 */ /* 0x000fe20000000000 */
[----:B---3--:R-:W-:-:S13]  /*0440*/  ISETP.NE.AND P0, PT, R2, RZ, PT ;  /* 0x000000ff0200720c */ /* 0x008fda0003f05270 */
        /* <DEDUP_REMOVED lines=14> */
[----:B0-----:R3:W0:Y:S08]  /*0530*/  SYNCS.EXCH.64 URZ, [UR8+0x34850], UR4 ;  /* 0x03485004083f75b2 */ /* 0x0016300008000100 */
[----:B------:R3:W0:Y:S01]  /*0540*/  SYNCS.EXCH.64 URZ, [UR8+0x34860], UR6 ;  /* 0x03486006083f75b2 */ /* 0x0006220008000100 */
[----:B------:R3:W0:Y:S01]  /*0550*/  SYNCS.EXCH.64 URZ, [UR8+0x34858], UR4 ;  /* 0x03485804083f75b2 */ /* 0x0006220008000100 */
[----:B------:R3:W0:Y:S02]  /*0560*/  SYNCS.EXCH.64 URZ, [UR8+0x34868], UR6 ;  /* 0x03486806083f75b2 */ /* 0x0006240008000100 */
[----:B---3--:R-:W-:Y:S01]  /*0570*/  NOP ;  /* 0x0000000000007918 */ /* 0x008fe20000000000 */
.L_x_415:
[----:B------:R-:W3:Y:S01]  /*0580*/  SHFL.IDX PT, R2, R0, RZ, 0x1f ;  /* 0x00001fff00027589 */ /* 0x000ee200000e0000 */
[----:B------:R-:W-:Y:S01]  /*0590*/  NOP ;  /* 0x0000000000007918 */ /* 0x000fe20000000000 */
[----:B---3--:R-:W-:-:S13]  /*05a0*/  ISETP.NE.AND P0, PT, R2, RZ, PT ;  /* 0x000000ff0200720c */ /* 0x008fda0003f05270 */
[----:B------:R-:W-:Y:S05]  /*05b0*/  @P0 BRA `(.L_x_416) ;  /* 0x0000000000380947 */ /* 0x000fea0003800000 */
[----:B0-----:R-:W0:Y:S01]  /*05c0*/  S2UR UR5, SR_CgaCtaId ;  /* 0x00000000000579c3 */ /* 0x001e220000008800 */
[----:B------:R-:W-:Y:S01]  /*05d0*/  UMOV UR4, 0x400 ;  /* 0x0000040000047882 */ /* 0x000fe20000000000 */
[----:B------:R-:W-:Y:S01]  /*05e0*/  UMOV UR7, 0x1 ;  /* 0x0000000100077882 */ /* 0x000fe20000000000 */
[----:B------:R-:W-:Y:S01]  /*05f0*/  ELECT P0, URZ, PT ;  /* 0x00000000003f782f */ /* 0x000fe20003800000 */
[----:B0-----:R-:W-:Y:S02]  /*0600*/  ULEA UR6, UR5, UR4, 0x18 ;  /* 0x0000000405067291 */ /* 0x001fe4000f8ec03f */
[----:B------:R-:W-:-:S04]  /*0610*/  UIADD3 UR4, -UR7, 0x100000, URZ ;  /* 0x0010000007047890 */ /* 0x000fc8000fffe13f */
[----:B------:R-:W-:Y:S02]  /*0620*/  USHF.L.U32 UR5, UR4, 0xb, URZ ;  /* 0x0000000b04057899 */ /* 0x000fe4000800063f */
[----:B------:R-:W-:Y:S01]  /*0630*/  USHF.L.U32 UR4, UR4, 0x1, URZ ;  /* 0x0000000104047899 */ /* 0x000fe2000800063f */
[----:B------:R-:W0:Y:S11]  /*0640*/  FENCE.VIEW.ASYNC.S ;  /* 0x00000000000073c6 */ /* 0x000e360000000000 */
[----:B0-----:R3:W0:Y:S01]  /*0650*/  SYNCS.EXCH.64 URZ, [UR6+0x34870], UR4 ;  /* 0x03487004063f75b2 */ /* 0x0016220008000100 */
[----:B------:R3:W0:Y:S01]  /*0660*/  SYNCS.EXCH.64 URZ, [UR6+0x34880], UR4 ;  /* 0x03488004063f75b2 */ /* 0x0006220008000100 */
[----:B------:R3:W0:Y:S01]  /*0670*/  SYNCS.EXCH.64 URZ, [UR6+0x34878], UR4 ;  /* 0x03487804063f75b2 */ /* 0x0006220008000100 */
[----:B------:R3:W0:Y:S02]  /*0680*/  SYNCS.EXCH.64 URZ, [UR6+0x34888], UR4 ;  /* 0x03488804063f75b2 */ /* 0x0006240008000100 */
[----:B---3--:R-:W-:Y:S01]  /*0690*/  NOP ;  /* 0x0000000000007918 */ /* 0x008fe20000000000 */
.L_x_416:
        /* <DEDUP_REMOVED lines=22> */
.L_x_417:
        /* <DEDUP_REMOVED lines=22> */
.L_x_418:
[----:B0-----:R-:W-:Y:S01]  /*0960*/  UMOV UR4, 0x1 ;  /* 0x0000000100047882 */ /* 0x001fe20000000000 */
[----:B------:R-:W-:Y:S01]  /*0970*/  PLOP3.LUT P0, PT, PT, PT, UP0, 0x80, 0x0 ;  /* 0x000000000000781c */ /* 0x000fe20003f0f008 */
[----:B------:R-:W-:Y:S01]  /*0980*/  USEL UR4, UR4, 0x2, !UP0 ;  /* 0x0000000204047887 */ /* 0x000fe2000c000000 */
[----:B------:R-:W-:Y:S01]  /*0990*/  NOP ;  /* 0x0000000000007918 */ /* 0x000fe20000000000 */
[----:B------:R-:W-:Y:S01]  /*09a0*/  ULDC.64 UR56, c[0x0][0x208] ;  /* 0x0000820000387ab9 */ /* 0x000fe20000000a00 */
[----:B------:R-:W-:Y:S03]  /*09b0*/  BSSY B9, `(.L_x_419) ;  /* 0x0002138000097945 */ /* 0x000fe60003800000 */
[----:B------:R-:W-:-:S05]  /*09c0*/  IMAD.U32 R2, RZ, RZ, UR4 ;  /* 0x00000004ff027e24 */ /* 0x000fca000f8e00ff */
[----:B------:R0:W-:Y:S01]  /*09d0*/  STL [R1+0x88], R2 ;  /* 0x0000880201007387 */ /* 0x0001e20000100800 */
[----:B-12-4-:R-:W-:Y:S06]  /*09e0*/  BAR.SYNC.DEFER_BLOCKING 0x0 ;  /* 0x0000000000007b1d */ /* 0x016fec0000010000 */
[----:B------:R-:W-:Y:S05]  /*09f0*/  @!P0 BRA `(.L_x_420) ;  /* 0x00000190008c8947 */ /* 0x000fea0003800000 */
.L_x_421:
        /* <DEDUP_REMOVED lines=8> */
[----:B-1----:R-:W-:-:S06]  /*0a80*/  ULEA UR4, UR5, UR4, 0x18 ;  /* 0x0000000405047291 */ /* 0x002fcc000f8ec03f */
[----:B0-----:R-:W-:Y:S01]  /*0a90*/  IMAD.U32 R2, RZ, RZ, UR4 ;  /* 0x00000004ff027e24 */ /* 0x001fe2000f8e00ff */
[----:B------:R-:W-:-:S04]  /*0aa0*/  ULDC UR4, c[0x0][0xc3c] ;  /* 0x00030f0000047ab9 */ /* 0x000fc80000000800 */
[----:B------:R-:W0:Y:S01]  /*0ab0*/  LDS.128 R144, [R2+0x348d0] ;  /* 0x0348d00002907984 */ /* 0x000e220000000c00 */
[----:B------:R-:W-:Y:S06]  /*0ac0*/  BAR.ARV 0x4, 0x180 ;  /* 0x0106000000007b1d */ /* 0x000fec0000002000 */
[----:B0-----:R-:W-:-:S13]  /*0ad0*/  ISETP.GE.AND P0, PT, R147, UR4, PT ;  /* 0x0000000493007c0c */ /* 0x001fda000bf06270 */
[----:B------:R-:W-:Y:S05]  /*0ae0*/  @P0 BRA `(.L_x_422) ;  /* 0x0000021000900947 */ /* 0x000fea0003800000 */
[----:B------:R-:W2:Y:S01]  /*0af0*/  LDL R0, [R1+0x88] ;  /* 0x0000880001007983 */ /* 0x000ea20000100800 */
[----:B------:R-:W-:Y:S01]  /*0b00*/  VIADD R18, R6, 0xffffff80 ;  /* 0xffffff8006127836 */ /* 0x000fe20000000000 */
[----:B------:R-:W-:Y:S01]  /*0b10*/  R2UR UR61, R2 ;  /* 0x00000000023d72ca */ /* 0x000fe200000e0000 */
[----:B------:R-:W-:Y:S02]  /*0b20*/  IMAD.MOV.U32 R206, RZ, RZ, RZ ;  /* 0x000000ffffce7224 */ /* 0x000fe400078e00ff */
[----:B------:R-:W-:Y:S02]  /*0b30*/  IMAD.MOV.U32 R16, RZ, RZ, RZ ;  /* 0x000000ffff107224 */ /* 0x000fe400078e00ff */
[----:B------:R-:W-:Y:S02]  /*0b40*/  IMAD.MOV.U32 R184, RZ, RZ, RZ ;  /* 0x000000ffffb87224 */ /* 0x000fe400078e00ff */
[----:B------:R-:W-:Y:S02]  /*0b50*/  IMAD.MOV.U32 R196, RZ, RZ, RZ ;  /* 0x000000ffffc47224 */ /* 0x000fe400078e00ff */
[----:B------:R-:W-:-:S04]  /*0b60*/  IMAD.MOV.U32 R194, RZ, RZ, RZ ;  /* 0x000000ffffc27224 */ /* 0x000fc800078e00ff */
[----:B------:R-:W-:Y:S01]  /*0b70*/  UIADD3 UR61, UR61, 0x10400, URZ ;  /* 0x000104003d3d7890 */ /* 0x000fe2000fffe03f */
[----:B--2---:R-:W-:Y:S02]  /*0b80*/  R2UR UR4, R0 ;  /* 0x00000000000472ca */ /* 0x004fe400000e0000 */
[----:B------:R-:W-:-:S04]  /*0b90*/  SHF.R.S32.HI R0, RZ, 0x1f, R18 ;  /* 0x0000001fff007819 */ /* 0x000fc80000011412 */
[CC--:B------:R-:W-:Y:S02]  /*0ba0*/  LEA.HI R4, R0.reuse, R18.reuse, RZ, 0x4 ;  /* 0x0000001200047211 */ /* 0x0c0fe400078f20ff */
[CC--:B------:R-:W-:Y:S02]  /*0bb0*/  LEA.HI R3, R0.reuse, R18.reuse, RZ, 0x7 ;  /* 0x0000001200037211 */ /* 0x0c0fe400078f38ff */
[----:B------:R-:W-:Y:S02]  /*0bc0*/  SHF.R.S32.HI R7, RZ, 0x4, R4 ;  /* 0x00000004ff077819 */ /* 0x000fe40000011404 */
[----:B------:R-:W-:Y:S01]  /*0bd0*/  LEA.HI R6, R0, R18, RZ, 0x2 ;  /* 0x0000001200067211 */ /* 0x000fe200078f10ff */
[----:B------:R-:W-:Y:S01]  /*0be0*/  ULOP3.LUT UR58, UR4, 0x1, URZ, 0xfc, !UPT ;  /* 0x00000001043a7892 */ /* 0x000fe2000f8efc3f */
[C---:B------:R-:W-:Y:S02]  /*0bf0*/  LOP3.LUT R5, R4.reuse, 0x3fffff0, RZ, 0xc0, !PT ;  /* 0x03fffff004057812 */ /* 0x040fe400078ec0ff */
[----:B------:R-:W-:-:S02]  /*0c00*/  LEA.HI R4, R4, R7, RZ, 0x1 ;  /* 0x0000000704047211 */ /* 0x000fc400078f08ff */
[----:B------:R-:W-:Y:S01]  /*0c10*/  LOP3.LUT R232, R3, 0xffffff80, RZ, 0xc0, !PT ;  /* 0xffffff8003e87812 */ /* 0x000fe200078ec0ff */
[----:B------:R-:W-:Y:S01]  /*0c20*/  IMAD.IADD R5, R18, 0x1, -R5 ;  /* 0x0000000112057824 */ /* 0x000fe200078e0a05 */
[----:B------:R-:W-:Y:S02]  /*0c30*/  LOP3.LUT R228, R6, 0xfffffffc, RZ, 0xc0, !PT ;  /* 0xfffffffc06e47812 */ /* 0x000fe400078ec0ff */
[----:B------:R-:W-:Y:S01]  /*0c40*/  LEA.HI R192, R0, R18, RZ, 0x5 ;  /* 0x0000001200c07211 */ /* 0x000fe200078f28ff */
[----:B------:R-:W-:Y:S01]  /*0c50*/  IMAD.IADD R232, R18, 0x1, -R232 ;  /* 0x0000000112e87824 */ /* 0x000fe200078e0ae8 */
[----:B------:R-:W-:Y:S01]  /*0c60*/  LOP3.LUT R4, R4, 0x1ffffffe, RZ, 0xc0, !PT ;  /* 0x1ffffffe04047812 */ /* 0x000fe200078ec0ff */
[----:B------:R-:W-:Y:S01]  /*0c70*/  IMAD.IADD R228, R18, 0x1, -R228 ;  /* 0x0000000112e47824 */ /* 0x000fe200078e0ae4 */
[----:B------:R-:W-:Y:S02]  /*0c80*/  SHF.R.S32.HI R192, RZ, 0x5, R192 ;  /* 0x00000005ffc07819 */ /* 0x000fe400000114c0 */
[----:B------:R-:W-:Y:S01]  /*0c90*/  SHF.R.S32.HI R17, RZ, 0x2, R6 ;  /* 0x00000002ff117819 */ /* 0x000fe20000011406 */
[----:B------:R-:W-:Y:S01]  /*0ca0*/  IMAD.IADD R4, R7, 0x1, -R4 ;  /* 0x0000000107047824 */ /* 0x000fe200078e0a04 */
[----:B------:R-:W-:Y:S01]  /*0cb0*/  SHF.R.S32.HI R7, RZ, 0x1f, R232 ;  /* 0x0000001fff077819 */ /* 0x000fe200000114e8 */
[----:B------:R-:W-:Y:S01]  /*0cc0*/  IMAD.SHL.U32 R22, R228, 0x4, RZ ;  /* 0x00000004e4167824 */ /* 0x000fe200078e00ff */
[----:B------:R-:W-:Y:S01]  /*0cd0*/  SHF.R.S32.HI R6, RZ, 0x1f, R6 ;  /* 0x0000001fff067819 */ /* 0x000fe20000011406 */
[----:B------:R-:W-:Y:S01]  /*0ce0*/  IMAD R9, R192, 0x10, R5 ;  /* 0x00000010c0097824 */ /* 0x000fe200078e0205 */
[----:B------:R-:W-:Y:S01]  /*0cf0*/  LEA.HI R5, R7, R232, RZ, 0x2 ;  /* 0x000000e807057211 */ /* 0x000fe200078f10ff */
[----:B------:R-:W-:Y:S01]  /*0d00*/  VIADD R186, R22, 0x20 ;  /* 0x0000002016ba7836 */ /* 0x000fe20000000000 */
[----:B------:R-:W-:Y:S01]  /*0d10*/  LEA.HI R6, R6, R17, RZ, 0x3 ;  /* 0x0000001106067211 */ /* 0x000fe200078f18ff */
[----:B------:R-:W-:Y:S01]  /*0d20*/  IMAD R14, R9, 0x8, R4 ;  /* 0x00000008090e7824 */ /* 0x000fe200078e0204 */
[--C-:B------:R-:W-:Y:S01]  /*0d30*/  SHF.R.S32.HI R4, RZ, 0x2, R5.reuse ;  /* 0x00000002ff047819 */ /* 0x100fe20000011405 */
[C---:B------:R-:W-:Y:S01]  /*0d40*/  IMAD.IADD R8, R22.reuse, 0x1, R186 ;  /* 0x0000000116087824 */ /* 0x040fe200078e02ba */
[----:B------:R-:W-:Y:S01]  /*0d50*/  SHF.R.S32.HI R9, RZ, 0x1f, R5 ;  /* 0x0000001fff097819 */ /* 0x000fe20000011405 */
[----:B------:R-:W-:Y:S01]  /*0d60*/  VIADD R207, R17, 0x40 ;  /* 0x0000004011cf7836 */ /* 0x000fe20000000000 */
[----:B------:R-:W-:Y:S01]  /*0d70*/  SHF.R.S32.HI R15, RZ, 0x7, R3 ;  /* 0x00000007ff0f7819 */ /* 0x000fe20000011403 */
[C---:B------:R-:W-:Y:S01]  /*0d80*/  VIADD R188, R22.reuse, 0x40 ;  /* 0x0000004016bc7836 */ /* 0x040fe20000000000 */
[----:B------:R-:W-:Y:S01]  /*0d90*/  LEA.HI R9, R9, R4, RZ, 0x3 ;  /* 0x0000000409097211 */ /* 0x000fe200078f18ff */
[----:B------:R-:W-:Y:S01]  /*0da0*/  IMAD.SHL.U32 R185, R207, 0x40, RZ ;  /* 0x00000040cfb97824 */ /* 0x000fe200078e00ff */
[----:B------:R-:W-:Y:S01]  /*0db0*/  SHF.R.S32.HI R11, RZ, 0x1f, R8 ;  /* 0x0000001fff0b7819 */ /* 0x000fe20000011408 */
[C---:B------:R-:W-:Y:S01]  /*0dc0*/  IMAD.IADD R10, R22.reuse, 0x1, R188 ;  /* 0x00000001160a7824 */ /* 0x040fe200078e02bc */
[----:B------:R-:W-:Y:S01]  /*0dd0*/  LOP3.LUT R9, R9, 0xfffffff8, RZ, 0xc0, !PT ;  /* 0xfffffff809097812 */ /* 0x000fe200078ec0ff */
[C---:B------:R-:W-:Y:S01]  /*0de0*/  VIADD R189, R22.reuse, 0x30 ;  /* 0x0000003016bd7836 */ /* 0x040fe20000000000 */
[----:B------:R-:W-:Y:S01]  /*0df0*/  LEA.HI R7, R7, R232, RZ, 0x5 ;  /* 0x000000e807077211 */ /* 0x000fe200078f28ff */
[----:B------:R-:W-:Y:S01]  /*0e00*/  VIADD R187, R22, 0x10 ;  /* 0x0000001016bb7836 */ /* 0x000fe20000000000 */
[----:B------:R-:W-:Y:S01]  /*0e10*/  LOP3.LUT R6, R6, 0xfffffff8, RZ, 0xc0, !PT ;  /* 0xfffffff806067812 */ /* 0x000fe200078ec0ff */
[----:B------:R-:W-:Y:S01]  /*0e20*/  IMAD.IADD R4, R4, 0x1, -R9 ;  /* 0x0000000104047824 */ /* 0x000fe200078e0a09 */
[----:B------:R-:W-:Y:S01]  /*0e30*/  LEA.HI R3, R3, R15, RZ, 0x1 ;  /* 0x0000000f03037211 */ /* 0x000fe200078f08ff */
[----:B------:R-:W-:Y:S01]  /*0e40*/  VIADD R190, R22, 0x50 ;  /* 0x0000005016be7836 */ /* 0x000fe20000000000 */
[-C--:B------:R-:W-:Y:S01]  /*0e50*/  LEA.HI R12, R11, R8.reuse, RZ, 0x3 ;  /* 0x000000080b0c7211 */ /* 0x080fe200078f18ff */
[----:B------:R-:W-:Y:S01]  /*0e60*/  IMAD.IADD R231, R17, 0x1, -R6 ;  /* 0x0000000111e77824 */ /* 0x000fe200078e0a06 */
[----:B------:R-:W-:Y:S01]  /*0e70*/  LEA.HI R13, R11, R8, RZ, 0x6 ;  /* 0x000000080b0d7211 */ /* 0x000fe200078f30ff */
[----:B------:R-:W-:Y:S01]  /*0e80*/  IMAD.SHL.U32 R25, R189, 0x2, RZ ;  /* 0x00000002bd197824 */ /* 0x000fe200078e00ff */
[----:B------:R-:W-:Y:S01]  /*0e90*/  SHF.R.S32.HI R8, RZ, 0x1f, R207 ;  /* 0x0000001fff087819 */ /* 0x000fe200000114cf */
[----:B------:R-:W-:Y:S01]  /*0ea0*/  IMAD.SHL.U32 R191, R231, 0x40, RZ ;  /* 0x00000040e7bf7824 */ /* 0x000fe200078e00ff */
[----:B------:R-:W-:Y:S01]  /*0eb0*/  SHF.R.S32.HI R7, RZ, 0x5, R7 ;  /* 0x00000005ff077819 */ /* 0x000fe20000011407 */
[----:B------:R-:W-:Y:S01]  /*0ec0*/  IMAD.SHL.U32 R13, R13, 0x80, RZ ;  /* 0x000000800d0d7824 */ /* 0x000fe200078e00ff */
[----:B------:R-:W-:Y:S01]  /*0ed0*/  LOP3.LUT R3, R3, 0x3fffffe, RZ, 0xc0, !PT ;  /* 0x03fffffe03037812 */ /* 0x000fe200078ec0ff */
[----:B------:R-:W-:Y:S01]  /*0ee0*/  IMAD.SHL.U32 R24, R190, 0x2, RZ ;  /* 0x00000002be187824 */ /* 0x000fe200078e00ff */
[----:B------:R-:W-:Y:S01]  /*0ef0*/  LEA.HI R0, R0, R18, RZ, 0x3 ;  /* 0x0000001200007211 */ /* 0x000fe200078f18ff */
[----:B------:R-:W-:Y:S01]  /*0f00*/  IMAD R4, R7, 0x10, R4 ;  /* 0x0000001007047824 */ /* 0x000fe200078e0204 */
[----:B------:R-:W-:Y:S01]  /*0f10*/  LEA.HI R8, R8, R207, RZ, 0x3 ;  /* 0x000000cf08087211 */ /* 0x000fe200078f18ff */
[----:B------:R-:W-:Y:S01]  /*0f20*/  IMAD.IADD R3, R15, 0x1, -R3 ;  /* 0x000000010f037824 */ /* 0x000fe200078e0a03 */
[----:B------:R-:W-:Y:S01]  /*0f30*/  SHF.R.S32.HI R11, RZ, 0x1f, R10 ;  /* 0x0000001fff0b7819 */ /* 0x000fe2000001140a */
[----:B------:R-:W-:Y:S01]  /*0f40*/  IMAD.SHL.U32 R234, R187, 0x2, RZ ;  /* 0x00000002bbea7824 */ /* 0x000fe200078e00ff */
[----:B------:R-:W-:Y:S01]  /*0f50*/  LOP3.LUT R185, R185, 0x1c0, RZ, 0xc0, !PT ;  /* 0x000001c0b9b97812 */ /* 0x000fe200078ec0ff */
[----:B------:R-:W-:Y:S01]  /*0f60*/  IMAD.SHL.U32 R8, R8, 0x40, RZ ;  /* 0x0000004008087824 */ /* 0x000fe200078e00ff */
[----:B------:R-:W-:Y:S01]  /*0f70*/  LOP3.LUT R201, R0, 0xfffffff8, RZ, 0xc0, !PT ;  /* 0xfffffff800c97812 */ /* 0x000fe200078ec0ff */
[----:B------:R-:W-:Y:S01]  /*0f80*/  IMAD R15, R3, 0x40, R4 ;  /* 0x00000040030f7824 */ /* 0x000fe200078e0204 */
[-C--:B------:R-:W-:Y:S01]  /*0f90*/  LEA.HI R230, R11, R10.reuse, RZ, 0x3 ;  /* 0x0000000a0be67211 */ /* 0x080fe200078f18ff */
[----:B------:R-:W-:Y:S01]  /*0fa0*/  IMAD.SHL.U32 R236, R186, 0x2, RZ ;  /* 0x00000002baec7824 */ /* 0x000fe200078e00ff */
[----:B------:R-:W-:Y:S01]  /*0fb0*/  LOP3.LUT R191, R191, 0x1c0, RZ, 0xc0, !PT ;  /* 0x000001c0bfbf7812 */ /* 0x000fe200078ec0ff */
[----:B------:R-:W-:Y:S01]  /*0fc0*/  IMAD.IADD R201, R18, 0x1, -R201 ;  /* 0x0000000112c97824 */ /* 0x000fe200078e0ac9 */
[----:B------:R-:W-:Y:S01]  /*0fd0*/  SHF.R.U32.HI R21, RZ, 0x3, R185 ;  /* 0x00000003ff157819 */ /* 0x000fe200000116b9 */
[----:B------:R-:W-:Y:S01]  /*0fe0*/  IMAD.SHL.U32 R18, R228, 0x8, RZ ;  /* 0x00000008e4127824 */ /* 0x000fe200078e00ff */
[--C-:B------:R-:W-:Y:S01]  /*0ff0*/  LOP3.LUT R3, R185, 0x38, R12.reuse, 0xf8, !PT ;  /* 0x00000038b9037812 */ /* 0x100fe200078ef80c */
[----:B------:R-:W-:Y:S01]  /*1000*/  IMAD.SHL.U32 R198, R201, 0x8, RZ ;  /* 0x00000008c9c67824 */ /* 0x000fe200078e00ff */
[----:B------:R-:W-:Y:S01]  /*1010*/  LEA.HI R10, R11, R10, RZ, 0x6 ;  /* 0x0000000a0b0a7211 */ /* 0x000fe200078f30ff */
[----:B------:R-:W-:Y:S01]  /*1020*/  STL [R1+0x7c], R15 ;  /* 0x00007c0f01007387 */ /* 0x000fe20000100800 */
[----:B------:R-:W-:Y:S01]  /*1030*/  LOP3.LUT R195, R8, 0xfffffe00, RZ, 0xc0, !PT ;  /* 0xfffffe0008c37812 */ /* 0x000fe200078ec0ff */
[----:B------:R-:W-:Y:S01]  /*1040*/  VIADD R200, R198, 0x40 ;  /* 0x00000040c6c87836 */ /* 0x000fe20000000000 */
[----:B------:R-:W-:Y:S01]  /*1050*/  SHF.R.U32.HI R193, RZ, 0x3, R191 ;  /* 0x00000003ffc17819 */ /* 0x000fe200000116bf */
[----:B------:R-:W-:Y:S01]  /*1060*/  IMAD.SHL.U32 R10, R10, 0x80, RZ ;  /* 0x000000800a0a7824 */ /* 0x000fe200078e00ff */
[----:B------:R-:W-:Y:S01]  /*1070*/  LOP3.LUT R4, R191, 0x38, R12, 0xf8, !PT ;  /* 0x00000038bf047812 */ /* 0x000fe200078ef80c */
[----:B------:R-:W-:Y:S01]  /*1080*/  STL [R1+0x14], R25 ;  /* 0x0000141901007387 */ /* 0x000fe20000100800 */
[----:B------:R-:W-:-:S02]  /*1090*/  LOP3.LUT R13, R13, 0xffffe000, RZ, 0xc0, !PT ;  /* 0xffffe0000d0d7812 */ /* 0x000fc400078ec0ff */
[----:B------:R-:W-:Y:S02]  /*10a0*/  LOP3.LUT R8, R3, R21, RZ, 0x3c, !PT ;  /* 0x0000001503087212 */ /* 0x000fe400078e3cff */
[----:B------:R-:W-:Y:S02]  /*10b0*/  LOP3.LUT R7, R185, 0x38, R230, 0xf8, !PT ;  /* 0x00000038b9077812 */ /* 0x000fe400078ef8e6 */
[----:B------:R-:W-:Y:S02]  /*10c0*/  LOP3.LUT R4, R4, R193, RZ, 0x3c, !PT ;  /* 0x000000c104047212 */ /* 0x000fe400078e3cff */
[----:B------:R-:W-:Y:S01]  /*10d0*/  IADD3 R8, R8, R13, R195 ;  /* 0x0000000d08087210 */ /* 0x000fe20007ffe0c3 */
[----:B------:R-:W-:Y:S01]  /*10e0*/  IMAD R13, R192, 0x200, R13 ;  /* 0x00000200c00d7824 */ /* 0x000fe200078e020d */
[----:B------:R-:W-:Y:S02]  /*10f0*/  LOP3.LUT R10, R10, 0xffffe000, RZ, 0xc0, !PT ;  /* 0xffffe0000a0a7812 */ /* 0x000fe400078ec0ff */
[----:B------:R-:W-:Y:S01]  /*1100*/  LOP3.LUT R7, R7, R21, RZ, 0x3c, !PT ;  /* 0x0000001507077212 */ /* 0x000fe200078e3cff */
[----:B------:R-:W-:Y:S01]  /*1110*/  IMAD.IADD R4, R13, 0x1, R4 ;  /* 0x000000010d047824 */ /* 0x000fe200078e0204 */
[----:B------:R-:W-:Y:S01]  /*1120*/  LOP3.LUT R5, R5, 0x7ffffffc, RZ, 0xc0, !PT ;  /* 0x7ffffffc05057812 */ /* 0x000fe200078ec0ff */
[----:B------:R-:W-:Y:S01]  /*1130*/  IMAD R3, R192, 0x200, R10 ;  /* 0x00000200c0037824 */ /* 0x000fe200078e020a */
[----:B------:R-:W-:-:S02]  /*1140*/  SHF.R.S32.HI R227, RZ, 0x3, R0 ;  /* 0x00000003ffe37819 */ /* 0x000fc40000011400 */
[----:B------:R-:W-:Y:S01]  /*1150*/  SHF.R.S32.HI R13, RZ, 0x1f, R200 ;  /* 0x0000001fff0d7819 */ /* 0x000fe200000114c8 */
[----:B------:R-:W-:Y:S01]  /*1160*/  IMAD.SHL.U32 R13, R188, 0x2, RZ ;  /* 0x00000002bc0d7824 */ /* 0x000fe200078e00ff */
[----:B------:R-:W-:Y:S01]  /*1170*/  SHF.R.S32.HI R0, RZ, 0x1f, R198 ;  /* 0x0000001fff007819 */ /* 0x000fe200000114c6 */
[----:B------:R-:W-:Y:S01]  /*1180*/  IMAD.IADD R5, R232, 0x1, -R5 ;  /* 0x00000001e8057824 */ /* 0x000fe200078e0a05 */
[----:B------:R-:W-:Y:S02]  /*1190*/  IADD3 R7, R7, R10, R195 ;  /* 0x0000000a07077210 */ /* 0x000fe40007ffe0c3 */
[----:B------:R-:W-:Y:S01]  /*11a0*/  LOP3.LUT R0, R185, 0x38, R18, 0xf8, !PT ;  /* 0x00000038b9007812 */ /* 0x000fe200078ef812 */
[----:B------:R0:W-:Y:S01]  /*11b0*/  STL [R1+0x4c], R13 ;  /* 0x00004c0d01007387 */ /* 0x0001e20000100800 */
[----:B------:R-:W-:Y:S01]  /*11c0*/  LOP3.LUT R6, R191, 0x38, R230, 0xf8, !PT ;  /* 0x00000038bf067812 */ /* 0x000fe200078ef8e6 */
[----:B------:R-:W-:Y:S01]  /*11d0*/  IMAD.SHL.U32 R225, R5, 0x2, RZ ;  /* 0x0000000205e17824 */ /* 0x000fe200078e00ff */
[----:B------:R-:W-:Y:S01]  /*11e0*/  SHF.R.S32.HI R10, RZ, 0x1f, R187 ;  /* 0x0000001fff0a7819 */ /* 0x000fe200000114bb */
[----:B------:R-:W-:Y:S01]  /*11f0*/  STL [R1+0x54], R24 ;  /* 0x0000541801007387 */ /* 0x000fe20000100800 */
[----:B------:R-:W-:Y:S01]  /*1200*/  SHF.R.S32.HI R9, RZ, 0x1f, R188 ;  /* 0x0000001fff097819 */ /* 0x000fe200000114bc */
[C---:B------:R-:W-:Y:S01]  /*1210*/  VIADD R224, R225.reuse, 0x10 ;  /* 0x00000010e1e07836 */ /* 0x040fe20000000000 */
[----:B------:R-:W-:Y:S01]  /*1220*/  SHF.R.S32.HI R11, RZ, 0x1f, R190 ;  /* 0x0000001fff0b7819 */ /* 0x000fe200000114be */
[----:B------:R-:W-:Y:S01]  /*1230*/  VIADD R221, R225, 0x28 ;  /* 0x00000028e1dd7836 */ /* 0x000fe20000000000 */
[----:B------:R-:W-:Y:S01]  /*1240*/  LOP3.LUT R0, R195, R0, R21, 0xf6, !PT ;  /* 0x00000000c3007212 */ /* 0x000fe200078ef615 */
[----:B0-----:R-:W-:Y:S01]  /*1250*/  IMAD.SHL.U32 R13, R14, 0x8, RZ ;  /* 0x000000080e0d7824 */ /* 0x001fe200078e00ff */
[----:B------:R-:W-:Y:S01]  /*1260*/  LOP3.LUT R6, R6, R193, RZ, 0x3c, !PT ;  /* 0x000000c106067212 */ /* 0x000fe200078e3cff */
[----:B------:R-:W-:Y:S01]  /*1270*/  VIADD R218, R225, 0x40 ;  /* 0x00000040e1da7836 */ /* 0x000fe20000000000 */
[----:B------:R-:W-:Y:S01]  /*1280*/  SHF.L.U64.HI R233, R187, 0x1, R10 ;  /* 0x00000001bbe97819 */ /* 0x000fe2000001020a */
[----:B------:R-:W-:Y:S01]  /*1290*/  VIADD R215, R225, 0x58 ;  /* 0x00000058e1d77836 */ /* 0x000fe20000000000 */
[----:B------:R-:W-:Y:S01]  /*12a0*/  SHF.L.U64.HI R10, R188, 0x1, R9 ;  /* 0x00000001bc0a7819 */ /* 0x000fe20000010209 */
[----:B------:R-:W-:Y:S01]  /*12b0*/  IMAD.IADD R6, R3, 0x1, R6 ;  /* 0x0000000103067824 */ /* 0x000fe200078e0206 */
[----:B------:R-:W-:Y:S01]  /*12c0*/  SHF.L.U64.HI R9, R190, 0x1, R11 ;  /* 0x00000001be097819 */ /* 0x000fe2000001020b */
[----:B------:R-:W-:Y:S01]  /*12d0*/  STL [R1+0x84], R13 ;  /* 0x0000840d01007387 */ /* 0x000fe20000100800 */
[----:B------:R-:W-:Y:S01]  /*12e0*/  LEA R0, R0, UR61, 0x1 ;  /* 0x0000003d00007c11 */ /* 0x000fe2000f8e08ff */
[C---:B------:R-:W-:Y:S01]  /*12f0*/  VIADD R212, R225.reuse, 0x70 ;  /* 0x00000070e1d47836 */ /* 0x040fe20000000000 */
[----:B------:R-:W-:Y:S01]  /*1300*/  LEA.HI R3, R228, R228, RZ, 0x1 ;  /* 0x000000e4e4037211 */ /* 0x000fe200078f08ff */
[----:B------:R-:W-:Y:S01]  /*1310*/  STL [R1+0x48], R10 ;  /* 0x0000480a01007387 */ /* 0x000fe20000100800 */
[C---:B------:R-:W-:Y:S01]  /*1320*/  VIADD R223, R225.reuse, 0x18 ;  /* 0x00000018e1df7836 */ /* 0x040fe20000000000 */
[----:B------:R-:W-:Y:S01]  /*1330*/  LEA R8, R8, UR61, 0x1 ;  /* 0x0000003d08087c11 */ /* 0x000fe2000f8e08ff */
[----:B------:R-:W-:Y:S01]  /*1340*/  VIADD R220, R225, 0x30 ;  /* 0x00000030e1dc7836 */ /* 0x000fe20000000000 */
[----:B------:R-:W-:Y:S01]  /*1350*/  STL [R1+0x50], R9 ;  /* 0x0000500901007387 */ /* 0x000fe20000100800 */
[----:B------:R-:W-:Y:S01]  /*1360*/  LOP3.LUT R3, R3, 0x1ffffffe, RZ, 0xc0, !PT ;  /* 0x1ffffffe03037812 */ /* 0x000fe200078ec0ff */
[C---:B------:R-:W-:Y:S01]  /*1370*/  VIADD R217, R225.reuse, 0x48 ;  /* 0x00000048e1d97836 */ /* 0x040fe20000000000 */
[----:B------:R-:W-:Y:S01]  /*1380*/  SHF.R.S32.HI R5, RZ, 0x1f, R223 ;  /* 0x0000001fff057819 */ /* 0x000fe200000114df */
[----:B------:R0:W-:Y:S01]  /*1390*/  STL [R1+0x74], R0 ;  /* 0x0000740001007387 */ /* 0x0001e20000100800 */
[C---:B------:R-:W-:Y:S01]  /*13a0*/  VIADD R214, R225.reuse, 0x60 ;  /* 0x00000060e1d67836 */ /* 0x040fe20000000000 */
[----:B------:R-:W-:Y:S01]  /*13b0*/  SHF.R.S32.HI R5, RZ, 0x1f, R220 ;  /* 0x0000001fff057819 */ /* 0x000fe200000114dc */
[----:B------:R-:W-:Y:S01]  /*13c0*/  VIADD R211, R225, 0x78 ;  /* 0x00000078e1d37836 */ /* 0x000fe20000000000 */
[----:B------:R-:W-:Y:S01]  /*13d0*/  SHF.R.S32.HI R5, RZ, 0x1f, R217 ;  /* 0x0000001fff057819 */ /* 0x000fe200000114d9 */
[----:B------:R-:W-:Y:S01]  /*13e0*/  IMAD.IADD R3, R228, 0x1, -R3 ;  /* 0x00000001e4037824 */ /* 0x000fe200078e0a03 */
[----:B------:R-:W-:Y:S01]  /*13f0*/  SHF.R.S32.HI R5, RZ, 0x1f, R214 ;  /* 0x0000001fff057819 */ /* 0x000fe200000114d6 */
[----:B------:R-:W-:Y:S01]  /*1400*/  STL [R1+0x6c], R8 ;  /* 0x00006c0801007387 */ /* 0x000fe20000100800 */
[----:B------:R-:W-:Y:S01]  /*1410*/  SHF.R.S32.HI R5, RZ, 0x1f, R211 ;  /* 0x0000001fff057819 */ /* 0x000fe200000114d3 */
[----:B------:R-:W-:Y:S01]  /*1420*/  IMAD R5, R3, 0x8, R15 ;  /* 0x0000000803057824 */ /* 0x000fe200078e020f */
[----:B0-----:R-:W-:Y:S01]  /*1430*/  SHF.R.S32.HI R0, RZ, 0x1f, R224 ;  /* 0x0000001fff007819 */ /* 0x001fe200000114e0 */
[C---:B------:R-:W-:Y:S01]  /*1440*/  VIADD R222, R225.reuse, 0x20 ;  /* 0x00000020e1de7836 */ /* 0x040fe20000000000 */
[----:B------:R-:W-:Y:S01]  /*1450*/  SHF.R.S32.HI R0, RZ, 0x1f, R221 ;  /* 0x0000001fff007819 */ /* 0x000fe200000114dd */
[C---:B------:R-:W-:Y:S01]  /*1460*/  VIADD R219, R225.reuse, 0x38 ;  /* 0x00000038e1db7836 */ /* 0x040fe20000000000 */
[----:B------:R-:W-:Y:S01]  /*1470*/  SHF.R.S32.HI R0, RZ, 0x1f, R218 ;  /* 0x0000001fff007819 */ /* 0x000fe200000114da */
[C---:B------:R-:W-:Y:S01]  /*1480*/  VIADD R216, R225.reuse, 0x50 ;  /* 0x00000050e1d87836 */ /* 0x040fe20000000000 */
[----:B------:R-:W-:Y:S01]  /*1490*/  SHF.R.S32.HI R0, RZ, 0x1f, R215 ;  /* 0x0000001fff007819 */ /* 0x000fe200000114d7 */
[C---:B------:R-:W-:Y:S01]  /*14a0*/  VIADD R213, R225.reuse, 0x68 ;  /* 0x00000068e1d57836 */ /* 0x040fe20000000000 */
[----:B------:R-:W-:Y:S01]  /*14b0*/  SHF.R.S32.HI R0, RZ, 0x1f, R212 ;  /* 0x0000001fff007819 */ /* 0x000fe200000114d4 */
[----:B------:R-:W-:Y:S01]  /*14c0*/  VIADD R210, R225, 0x8 ;  /* 0x00000008e1d27836 */ /* 0x000fe20000000000 */
[----:B------:R-:W-:-:S02]  /*14d0*/  LEA R0, R7, UR61, 0x1 ;  /* 0x0000003d07007c11 */ /* 0x000fc4000f8e08ff */
[----:B------:R-:W-:Y:S02]  /*14e0*/  LEA R3, R4, UR61, 0x1 ;  /* 0x0000003d04037c11 */ /* 0x000fe4000f8e08ff */
[----:B------:R-:W-:Y:S01]  /*14f0*/  SHF.R.S32.HI R235, RZ, 0x1f, R186 ;  /* 0x0000001fffeb7819 */ /* 0x000fe200000114ba */
[----:B------:R0:W-:Y:S01]  /*1500*/  STL [R1+0x68], R0 ;  /* 0x0000680001007387 */ /* 0x0001e20000100800 */
[----:B------:R-:W-:Y:S02]  /*1510*/  SHF.R.S32.HI R20, RZ, 0x1f, R189 ;  /* 0x0000001fff147819 */ /* 0x000fe400000114bd */
[----:B------:R-:W-:Y:S01]  /*1520*/  SHF.R.S32.HI R9, RZ, 0x1f, R222 ;  /* 0x0000001fff097819 */ /* 0x000fe200000114de */
[----:B------:R1:W-:Y:S01]  /*1530*/  STL [R1+0x80], R5 ;  /* 0x0000800501007387 */ /* 0x0003e20000100800 */
[----:B------:R-:W-:Y:S02]  /*1540*/  SHF.R.S32.HI R9, RZ, 0x1f, R219 ;  /* 0x0000001fff097819 */ /* 0x000fe400000114db */
[----:B------:R-:W-:-:S02]  /*1550*/  SHF.R.S32.HI R9, RZ, 0x1f, R216 ;  /* 0x0000001fff097819 */ /* 0x000fc400000114d8 */
[----:B------:R-:W-:Y:S02]  /*1560*/  SHF.L.U64.HI R235, R186, 0x1, R235 ;  /* 0x00000001baeb7819 */ /* 0x000fe400000102eb */
[----:B0-----:R-:W-:Y:S02]  /*1570*/  LEA R0, R6, UR61, 0x1 ;  /* 0x0000003d06007c11 */ /* 0x001fe4000f8e08ff */
[----:B------:R-:W-:Y:S02]  /*1580*/  SHF.L.U64.HI R237, R189, 0x1, R20 ;  /* 0x00000001bded7819 */ /* 0x000fe40000010214 */
[----:B------:R-:W-:Y:S01]  /*1590*/  SHF.R.S32.HI R229, RZ, 0x3, R12 ;  /* 0x00000003ffe57819 */ /* 0x000fe2000001140c */
[----:B------:R1:W-:Y:S01]  /*15a0*/  STL [R1+0x70], R0 ;  /* 0x0000700001007387 */ /* 0x0003e20000100800 */
[----:B------:R-:W-:Y:S02]  /*15b0*/  SHF.R.S32.HI R230, RZ, 0x3, R230 ;  /* 0x00000003ffe67819 */ /* 0x000fe400000114e6 */
[----:B------:R-:W-:Y:S01]  /*15c0*/  SHF.R.S32.HI R9, RZ, 0x1f, R213 ;  /* 0x0000001fff097819 */ /* 0x000fe200000114d5 */
[----:B------:R1:W-:Y:S06]  /*15d0*/  STL [R1+0x78], R3 ;  /* 0x0000780301007387 */ /* 0x0003ec0000100800 */
.L_x_634:
[----:B01-34-:R-:W0:Y:S01]  /*15e0*/  LDC.64 R4, c[0x0][0xc88] ;  /* 0x00032200ff047b82 */ /* 0x01be220000000a00 */
[----:B------:R-:W-:Y:S01]  /*15f0*/  ULDC.64 UR4, c[0x0][0xa28] ;  /* 0x00028a0000047ab9 */ /* 0x000fe20000000a00 */
[----:B------:R-:W-:Y:S01]  /*1600*/  ULDC.64 UR8, c[0x0][0xa18] ;  /* 0x0002860000087ab9 */ /* 0x000fe20000000a00 */
[----:B------:R-:W-:Y:S01]  /*1610*/  ULDC.64 UR6, c[0x0][0xa08] ;  /* 0x0002820000067ab9 */ /* 0x000fe20000000a00 */
[----:B0-----:R-:W-:-:S05]  /*1620*/  IMAD.WIDE R4, R147, 0x4, R4 ;  /* 0x0000000493047825 */ /* 0x001fca00078e0204 */
[----:B------:R-:W2:Y:S01]  /*1630*/  LDG.E R203, desc[UR56][R4.64] ;  /* 0x0000003804cb7981 */ /* 0x000ea2000c1e1900 */
[----:B------:R-:W-:Y:S01]  /*1640*/  ISETP.NE.U32.AND P2, PT, RZ, UR4, PT ;  /* 0x00000004ff007c0c */ /* 0x000fe2000bf45070 */
[----:B------:R-:W-:Y:S01]  /*1650*/  IMAD.MOV.U32 R11, RZ, RZ, RZ ;  /* 0x000000ffff0b7224 */ /* 0x000fe200078e00ff */
[----:B------:R-:W-:Y:S01]  /*1660*/  ISETP.NE.U32.AND P1, PT, RZ, UR8, PT ;  /* 0x00000008ff007c0c */ /* 0x000fe2000bf25070 */
[----:B------:R-:W-:Y:S01]  /*1670*/  IMAD.MOV.U32 R27, RZ, RZ, RZ ;  /* 0x000000ffff1b7224 */ /* 0x000fe200078e00ff */
[----:B------:R-:W-:Y:S02]  /*1680*/  ISETP.NE.AND.EX P2, PT, RZ, UR5, PT, P2 ;  /* 0x00000005ff007c0c */ /* 0x000fe4000bf45320 */
[----:B------:R-:W-:Y:S02]  /*1690*/  ISETP.NE.AND.EX P1, PT, RZ, UR9, PT, P1 ;  /* 0x00000009ff007c0c */ /* 0x000fe4000bf25310 */
[----:B------:R-:W-:-:S04]  /*16a0*/  ISETP.NE.U32.AND P0, PT, RZ, UR6, PT ;  /* 0x00000006ff007c0c */ /* 0x000fc8000bf05070 */
[----:B------:R-:W-:Y:S02]  /*16b0*/  ISETP.NE.AND.EX P0, PT, RZ, UR7, PT, P0 ;  /* 0x00000007ff007c0c */ /* 0x000fe4000bf05300 */
[----:B--2---:R-:W-:Y:S01]  /*16c0*/  SHF.R.S32.HI R226, RZ, 0x1f, R203 ;  /* 0x0000001fffe27819 */ /* 0x004fe200000114cb */
[C---:B------:R-:W-:Y:S02]  /*16d0*/  IMAD.SHL.U32 R204, R203.reuse, 0x4, RZ ;  /* 0x00000004cbcc7824 */ /* 0x040fe400078e00ff */
[C---:B------:R-:W-:Y:S02]  /*16e0*/  @P2 LEA R4, P3, R203.reuse, UR4, 0x2 ;  /* 0x00000004cb042c11 */ /* 0x040fe4000f8610ff */
[C-C-:B------:R-:W-:Y:S02]  /*16f0*/  SHF.L.U64.HI R205, R203.reuse, 0x2, R226.reuse ;  /* 0x00000002cbcd7819 */ /* 0x140fe400000102e2 */
[----:B------:R-:W-:Y:S01]  /*1700*/  @P2 LEA.HI.X R5, R203, UR5, R226, 0x2, P3 ;  /* 0x00000005cb052c11 */ /* 0x000fe200098f14e2 */
[----:B------:R-:W-:Y:S01]  /*1710*/  ULDC UR4, c[0x0][0x288] ;  /* 0x0000a20000047ab9 */ /* 0x000fe20000000800 */
[----:B------:R-:W-:-:S03]  /*1720*/  IADD3 R8, P4, R204, UR6, RZ ;  /* 0x00000006cc087c10 */ /* 0x000fc6000ff9e0ff */
[----:B------:R0:W5:Y:S01]  /*1730*/  @P2 LDG.E R11, desc[UR56][R4.64] ;  /* 0x00000038040b2981 */ /* 0x000162000c1e1900 */
[----:B------:R-:W-:Y:S01]  /*1740*/  @P1 IADD3 R6, P2, R204, UR8, RZ ;  /* 0x00000008cc061c10 */ /* 0x000fe2000ff5e0ff */
[----:B------:R-:W-:Y:S01]  /*1750*/  IMAD.U32 R150, RZ, RZ, UR4 ;  /* 0x00000004ff967e24 */ /* 0x000fe2000f8e00ff */
[C---:B------:R-:W-:Y:S01]  /*1760*/  IADD3.X R9, R205.reuse, UR7, RZ, P4, !PT ;  /* 0x00000007cd097c10 */ /* 0x040fe2000a7fe4ff */
[----:B------:R-:W-:Y:S01]  /*1770*/  ULDC.64 UR4, c[0x0][0x418] ;  /* 0x0001060000047ab9 */ /* 0x000fe20000000a00 */
[----:B------:R-:W-:-:S03]  /*1780*/  @P1 IADD3.X R7, R205, UR9, RZ, P2, !PT ;  /* 0x00000009cd071c10 */ /* 0x000fc600097fe4ff */
[----:B------:R0:W5:Y:S01]  /*1790*/  @P0 LDG.E R27, desc[UR56][R8.64] ;  /* 0x00000038081b0981 */ /* 0x000162000c1e1900 */
[----:B------:R-:W-:Y:S01]  /*17a0*/  UISETP.NE.U32.AND UP0, UPT, UR4, URZ, UPT ;  /* 0x0000003f0400728c */ /* 0x000fe2000bf05070 */
[C---:B------:R-:W-:Y:S01]  /*17b0*/  LOP3.LUT R3, R146.reuse, 0xff000000, RZ, 0xc0, !PT ;  /* 0xff00000092037812 */ /* 0x040fe200078ec0ff */
[----:B------:R-:W-:Y:S01]  /*17c0*/  ULDC.64 UR8, c[0x0][0xa20] ;  /* 0x0002880000087ab9 */ /* 0x000fe20000000a00 */
[----:B------:R0:W5:Y:S01]  /*17d0*/  @P1 LDG.E R150, desc[UR56][R6.64] ;  /* 0x0000003806961981 */ /* 0x000162000c1e1900 */
[----:B------:R-:W-:Y:S01]  /*17e0*/  UISETP.NE.AND.EX UP0, UPT, UR5, URZ, UPT, UP0 ;  /* 0x0000003f0500728c */ /* 0x000fe2000bf05300 */
[----:B------:R-:W-:Y:S01]  /*17f0*/  ULDC UR4, c[0x0][0x424] ;  /* 0x0001090000047ab9 */ /* 0x000fe20000000800 */
[----:B------:R-:W-:Y:S02]  /*1800*/  ISETP.NE.U32.AND P2, PT, RZ, UR8, PT ;  /* 0x00000008ff007c0c */ /* 0x000fe4000bf45070 */
[----:B------:R-:W-:Y:S01]  /*1810*/  USEL UR4, UR4, 0x1, UP0 ;  /* 0x0000000104047887 */ /* 0x000fe20008000000 */
[----:B------:R-:W-:Y:S01]  /*1820*/  ULDC UR5, c[0x0][0x2f0] ;  /* 0x0000bc0000057ab9 */ /* 0x000fe20000000800 */
[----:B------:R-:W-:-:S02]  /*1830*/  LOP3.LUT R0, R146, 0xff0000, RZ, 0xc0, !PT ;  /* 0x00ff000092007812 */ /* 0x000fc400078ec0ff */
[----:B------:R-:W-:Y:S01]  /*1840*/  UIMAD UR4, UR4, UR5, URZ ;  /* 0x00000005040472a4 */ /* 0x000fe2000f8e023f */
[----:B------:R-:W-:Y:S02]  /*1850*/  SHF.R.U32.HI R3, RZ, 0x8, R3 ;  /* 0x00000008ff037819 */ /* 0x000fe40000011603 */
[----:B------:R-:W-:Y:S01]  /*1860*/  ISETP.NE.AND.EX P2, PT, RZ, UR9, PT, P2 ;  /* 0x00000009ff007c0c */ /* 0x000fe2000bf45320 */
[----:B------:R-:W-:Y:S01]  /*1870*/  ULDC UR5, c[0x0][0x348] ;  /* 0x0000d20000057ab9 */ /* 0x000fe20000000800 */
[----:B------:R-:W-:Y:S01]  /*1880*/  LEA.HI R202, R0, R3, RZ, 0x10 ;  /* 0x0000000300ca7211 */ /* 0x000fe200078f80ff */
[----:B------:R-:W-:Y:S01]  /*1890*/  IMAD.MOV.U32 R208, RZ, RZ, R145 ;  /* 0x000000ffffd07224 */ /* 0x000fe200078e0091 */
[----:B------:R-:W-:Y:S01]  /*18a0*/  LOP3.LUT R199, R146, 0xffff, RZ, 0xc0, !PT ;  /* 0x0000ffff92c77812 */ /* 0x000fe200078ec0ff */
[----:B0-----:R-:W-:Y:S08]  /*18b0*/  @P1 BRA `(.L_x_423) ;  /* 0x0000000000241947 */ /* 0x001ff00003800000 */
[----:B------:R-:W-:Y:S02]  /*18c0*/  ULDC.64 UR6, c[0x0][0xa00] ;  /* 0x0002800000067ab9 */ /* 0x000fe40000000a00 */
[----:B------:R-:W-:-:S04]  /*18d0*/  ISETP.NE.U32.AND P1, PT, RZ, UR6, PT ;  /* 0x00000006ff007c0c */ /* 0x000fc8000bf25070 */
[----:B------:R-:W-:-:S13]  /*18e0*/  ISETP.NE.AND.EX P1, PT, RZ, UR7, PT, P1 ;  /* 0x00000007ff007c0c */ /* 0x000fda000bf25310 */
[----:B------:R-:W-:Y:S05]  /*18f0*/  @!P1 BRA `(.L_x_423) ;  /* 0x0000000000149947 */ /* 0x000fea0003800000 */
[----:B------:R-:W0:Y:S02]  /*1900*/  LDC.64 R4, c[0x0][0xa00] ;  /* 0x00028000ff047b82 */ /* 0x000e240000000a00 */
[----:B0-----:R-:W-:-:S05]  /*1910*/  IMAD.WIDE R4, R203, 0x4, R4 ;  /* 0x00000004cb047825 */ /* 0x001fca00078e0204 */
[----:B-----5:R-:W2:Y:S04]  /*1920*/  LDG.E R150, desc[UR56][R4.64] ;  /* 0x0000003804967981 */ /* 0x020ea8000c1e1900 */
[----:B------:R-:W2:Y:S02]  /*1930*/  LDG.E R3, desc[UR56][R4.64+0x4] ;  /* 0x0000043804037981 */ /* 0x000ea4000c1e1900 */
[----:B--2---:R-:W-:-:S07]  /*1940*/  IMAD.IADD R150, R3, 0x1, -R150 ;  /* 0x0000000103967824 */ /* 0x004fce00078e0a96 */
.L_x_423:
[----:B------:R-:W-:Y:S02]  /*1950*/  IMAD.U32 R24, RZ, RZ, UR5 ;  /* 0x00000005ff187e24 */ /* 0x000fe4000f8e00ff */
[----:B------:R-:W-:Y:S01]  /*1960*/  IMAD.U32 R26, RZ, RZ, UR4 ;  /* 0x00000004ff1a7e24 */ /* 0x000fe2000f8e00ff */
[----:B------:R-:W-:Y:S06]  /*1970*/  @!P2 BRA `(.L_x_424) ;  /* 0x000000000010a947 */ /* 0x000fec0003800000 */
[----:B------:R-:W-:-:S04]  /*1980*/  IADD3 R4, P0, R204, UR8, RZ ;  /* 0x00000008cc047c10 */ /* 0x000fc8000ff1e0ff */
[----:B------:R-:W-:-:S05]  /*1990*/  IADD3.X R5, R205, UR9, RZ, P0, !PT ;  /* 0x00000009cd057c10 */ /* 0x000fca00087fe4ff */
[----:B------:R0:W5:Y:S01]  /*19a0*/  LDG.E R26, desc[UR56][R4.64] ;  /* 0x00000038041a7981 */ /* 0x000162000c1e1900 */
[----:B------:R-:W-:Y:S05]  /*19b0*/  BRA `(.L_x_425) ;  /* 0x0000000000107947 */ /* 0x000fea0003800000 */
.L_x_424:
[----:B------:R-:W-:Y:S05]  /*19c0*/  @!P0 BRA `(.L_x_425) ;  /* 0x00000000000c8947 */ /* 0x000fea0003800000 */
[----:B------:R-:W2:Y:S04]  /*19d0*/  LDG.E R3, desc[UR56][R8.64] ;  /* 0x0000003808037981 */ /* 0x000ea8000c1e1900 */
[----:B------:R-:W2:Y:S02]  /*19e0*/  LDG.E R26, desc[UR56][R8.64+0x4] ;  /* 0x00000438081a7981 */ /* 0x000ea4000c1e1900 */
[----:B--2---:R-:W-:-:S07]  /*19f0*/  IMAD.IADD R26, R26, 0x1, -R3 ;  /* 0x000000011a1a7824 */ /* 0x004fce00078e0a03 */
.L_x_425:
[----:B------:R-:W-:Y:S01]  /*1a00*/  ULDC.64 UR4, c[0x0][0xa10] ;  /* 0x0002840000047ab9 */ /* 0x000fe20000000a00 */
[----:B------:R-:W2:Y:S01]  /*1a10*/  LDL.LU R28, [R1+0x10] ;  /* 0x00001000011c7983 */ /* 0x000ea20000300800 */
[----:B------:R-:W-:-:S04]  /*1a20*/  ISETP.NE.U32.AND P0, PT, RZ, UR4, PT ;  /* 0x00000004ff007c0c */ /* 0x000fc8000bf05070 */
[----:B------:R-:W-:Y:S01]  /*1a30*/  ISETP.NE.AND.EX P0, PT, RZ, UR5, PT, P0 ;  /* 0x00000005ff007c0c */ /* 0x000fe2000bf05300 */
[----:B------:R-:W-:Y:S02]  /*1a40*/  ULDC.64 UR4, c[0x0][0xa30] ;  /* 0x00028c0000047ab9 */ /* 0x000fe40000000a00 */
[----:B------:R-:W-:-:S10]  /*1a50*/  ISETP.NE.U32.AND P1, PT, RZ, UR4, PT ;  /* 0x00000004ff007c0c */ /* 0x000fd4000bf25070 */
[----:B0-----:R-:W0:Y:S02]  /*1a60*/  @P0 LDC.64 R4, c[0x0][0xa10] ;  /* 0x00028400ff040b82 */ /* 0x001e240000000a00 */
[----:B0-----:R-:W-:-:S05]  /*1a70*/  @P0 IMAD.WIDE R4, R203, 0x4, R4 ;  /* 0x00000004cb040825 */ /* 0x001fca00078e0204 */
[----:B------:R-:W3:Y:S04]  /*1a80*/  @P0 LDG.E R0, desc[UR56][R4.64] ;  /* 0x0000003804000981 */ /* 0x000ee8000c1e1900 */
[----:B------:R-:W3:Y:S01]  /*1a90*/  @P0 LDG.E R3, desc[UR56][R4.64+0x4] ;  /* 0x0000043804030981 */ /* 0x000ee2000c1e1900 */
[----:B------:R-:W-:Y:S01]  /*1aa0*/  ISETP.NE.AND.EX P1, PT, RZ, UR5, PT, P1 ;  /* 0x00000005ff007c0c */ /* 0x000fe2000bf25310 */
[----:B-----5:R-:W-:-:S12]  /*1ab0*/  IMAD.MOV.U32 R143, RZ, RZ, R26 ;  /* 0x000000ffff8f7224 */ /* 0x020fd800078e001a */
[----:B------:R-:W-:-:S04]  /*1ac0*/  @P1 IADD3 R6, P2, R204, UR4, RZ ;  /* 0x00000004cc061c10 */ /* 0x000fc8000ff5e0ff */
[----:B------:R-:W-:-:S05]  /*1ad0*/  @P1 IADD3.X R7, R205, UR5, RZ, P2, !PT ;  /* 0x00000005cd071c10 */ /* 0x000fca00097fe4ff */
[----:B------:R0:W5:Y:S01]  /*1ae0*/  @P1 LDG.E R143, desc[UR56][R6.64] ;  /* 0x00000038068f1981 */ /* 0x000162000c1e1900 */
[----:B------:R-:W-:Y:S01]  /*1af0*/  IMAD.IADD R11, R26, 0x1, -R11 ;  /* 0x000000011a0b7824 */ /* 0x000fe200078e0a0b */
[----:B------:R-:W-:Y:S01]  /*1b00*/  BSSY B0, `(.L_x_426) ;  /* 0x000002c000007945 */ /* 0x000fe20003800000 */
[----:B------:R-:W-:Y:S02]  /*1b10*/  LOP3.LUT R209, R202, 0xff, RZ, 0xc0, !PT ;  /* 0x000000ffcad17812 */ /* 0x000fe400078ec0ff */
[----:B------:R-:W-:Y:S02]  /*1b20*/  SHF.R.U32.HI R202, RZ, 0x10, R202 ;  /* 0x00000010ffca7819 */ /* 0x000fe400000116ca */
[----:B--2---:R-:W-:Y:S01]  /*1b30*/  LOP3.LUT R28, R28, 0xfffffffb, RZ, 0xc0, !PT ;  /* 0xfffffffb1c1c7812 */ /* 0x004fe200078ec0ff */
[----:B---3--:R-:W-:-:S04]  /*1b40*/  @P0 IMAD.IADD R24, R3, 0x1, -R0 ;  /* 0x0000000103180824 */ /* 0x008fc800078e0a00 */
[----:B------:R-:W-:-:S04]  /*1b50*/  IMAD.IADD R152, R11, 0x1, R24 ;  /* 0x000000010b987824 */ /* 0x000fc800078e0218 */
[C---:B------:R-:W-:Y:S01]  /*1b60*/  VIADD R0, R152.reuse, 0x7f ;  /* 0x0000007f98007836 */ /* 0x040fe20000000000 */
[----:B------:R-:W-:-:S04]  /*1b70*/  ISETP.GE.AND P3, PT, R152, 0x1, PT ;  /* 0x000000019800780c */ /* 0x000fc80003f66270 */
[----:B------:R-:W-:-:S04]  /*1b80*/  SHF.R.S32.HI R3, RZ, 0x1f, R0 ;  /* 0x0000001fff037819 */ /* 0x000fc80000011400 */
[----:B------:R-:W-:Y:S01]  /*1b90*/  LEA.HI R3, R3, R0, RZ, 0x7 ;  /* 0x0000000003037211 */ /* 0x000fe200078f38ff */
[----:B------:R-:W-:-:S03]  /*1ba0*/  IMAD.MOV.U32 R0, RZ, RZ, RZ ;  /* 0x000000ffff007224 */ /* 0x000fc600078e00ff */
[----:B------:R-:W-:Y:S02]  /*1bb0*/  SHF.R.S32.HI R149, RZ, 0x7, R3 ;  /* 0x00000007ff957819 */ /* 0x000fe40000011403 */
[----:B------:R-:W-:-:S05]  /*1bc0*/  @P3 LOP3.LUT R28, R28, 0x4, RZ, 0xfc, !PT ;  /* 0x000000041c1c3812 */ /* 0x000fca00078efcff */
[----:B------:R0:W-:Y:S01]  /*1bd0*/  STL [R1+0x10], R28 ;  /* 0x0000101c01007387 */ /* 0x0001e20000100800 */
[----:B------:R-:W-:Y:S05]  /*1be0*/  @!P3 BRA `(.L_x_427) ;  /* 0x000000000074b947 */ /* 0x000fea0003800000 */
[----:B------:R-:W-:Y:S01]  /*1bf0*/  ISETP.NE.AND P0, PT, R202, RZ, PT ;  /* 0x000000ffca00720c */ /* 0x000fe20003f05270 */
[----:B------:R-:W-:-:S03]  /*1c00*/  ULDC UR4, c[0x0][0x9f0] ;  /* 0x00027c0000047ab9 */ /* 0x000fc60000000800 */
[----:B------:R-:W-:-:S04]  /*1c10*/  SEL R9, R202, UR4, P0 ;  /* 0x00000004ca097c07 */ /* 0x000fc80008000000 */
[-C--:B0-----:R-:W-:Y:S02]  /*1c20*/  IABS R6, R9.reuse ;  /* 0x0000000900067213 */ /* 0x081fe40000000000 */
[----:B------:R-:W-:Y:S02]  /*1c30*/  IADD3 R0, R149, -0x1, R9 ;  /* 0xffffffff95007810 */ /* 0x000fe40007ffe009 */
[----:B------:R-:W0:Y:S01]  /*1c40*/  I2F.RP R3, R6 ;  /* 0x0000000600037306 */ /* 0x000e220000209400 */
[-C--:B------:R-:W-:Y:S02]  /*1c50*/  IABS R10, R9.reuse ;  /* 0x00000009000a7213 */ /* 0x080fe40000000000 */
        /* <DEDUP_REMOVED lines=19> */
[----:B------:R-:W-:-:S04]  /*1d90*/  IMAD.MOV.U32 R0, RZ, RZ, R5 ;  /* 0x000000ffff007224 */ /* 0x000fc800078e0005 */
[----:B------:R-:W-:Y:S01]  /*1da0*/  @!P2 IMAD.MOV R0, RZ, RZ, -R0 ;  /* 0x000000ffff00a224 */ /* 0x000fe200078e0a00 */
[----:B------:R-:W-:-:S07]  /*1db0*/  @!P1 LOP3.LUT R0, RZ, R9, RZ, 0x33, !PT ;  /* 0x00000009ff009212 */ /* 0x000fce00078e33ff */
.L_x_427:
[----:B------:R-:W-:Y:S05]  /*1dc0*/  BSYNC B0 ;  /* 0x0000000000007941 */ /* 0x000fea0003800000 */
.L_x_426:
[----:B------:R-:W-:Y:S01]  /*1dd0*/  IMAD R3, R209, R0, RZ ;  /* 0x00000000d1037224 */ /* 0x000fe200078e02ff */
[----:B------:R-:W-:-:S04]  /*1de0*/  PLOP3.LUT P2, PT, PT, PT, PT, 0x80, 0x0 ;  /* 0x000000000000781c */ /* 0x000fc80003f4f070 */
[C---:B------:R-:W-:Y:S01]  /*1df0*/  VIADDMNMX R0, R3.reuse, R0, R149, PT ;  /* 0x0000000003007246 */ /* 0x040fe20003800195 */
[----:B------:R-:W-:-:S04]  /*1e00*/  IMAD R3, R3, 0x80, -R11 ;  /* 0x0000008003037824 */ /* 0x000fc800078e0a0b */
[----:B------:R-:W-:Y:S01]  /*1e10*/  IMAD R5, R0, 0x80, -R11 ;  /* 0x0000008000057824 */ /* 0x000fe200078e0a0b */
[----:B------:R-:W-:-:S04]  /*1e20*/  VIMNMX R3, RZ, R3, !PT ;  /* 0x00000003ff037248 */ /* 0x000fc80007fe0100 */
[----:B------:R-:W-:Y:S02]  /*1e30*/  VIMNMX R0, R5, R24, PT ;  /* 0x0000001805007248 */ /* 0x000fe40003fe0100 */
[----:B------:R-:W-:Y:S02]  /*1e40*/  SHF.R.U32.HI R123, RZ, 0x7, R3 ;  /* 0x00000007ff7b7819 */ /* 0x000fe40000011603 */
[----:B------:R-:W-:-:S03]  /*1e50*/  ISETP.GT.AND P0, PT, R0, R3, PT ;  /* 0x000000030000720c */ /* 0x000fc60003f04270 */
[----:B------:R-:W-:-:S10]  /*1e60*/  IMAD.MOV.U32 R25, RZ, RZ, R123 ;  /* 0x000000ffff197224 */ /* 0x000fd400078e007b */
[----:B------:R-:W-:-:S05]  /*1e70*/  @P0 VIADD R0, R0, 0x7f ;  /* 0x0000007f00000836 */ /* 0x000fca0000000000 */
[----:B------:R-:W-:-:S04]  /*1e80*/  @P0 SHF.R.S32.HI R3, RZ, 0x1f, R0 ;  /* 0x0000001fff030819 */ /* 0x000fc80000011400 */
[----:B------:R-:W-:-:S04]  /*1e90*/  @P0 LEA.HI R3, R3, R0, RZ, 0x7 ;  /* 0x0000000003030211 */ /* 0x000fc800078f38ff */
[----:B------:R-:W-:-:S04]  /*1ea0*/  @P0 SHF.R.S32.HI R25, RZ, 0x7, R3 ;  /* 0x00000007ff190819 */ /* 0x000fc80000011403 */
[----:B------:R-:W-:-:S13]  /*1eb0*/  ISETP.GT.AND P0, PT, R25, R123, PT ;  /* 0x0000007b1900720c */ /* 0x000fda0003f04270 */
[----:B------:R-:W-:Y:S05]  /*1ec0*/  @!P0 BRA `(.L_x_428) ;  /* 0x0000009000008947 */ /* 0x000fea0003800000 */
[----:B------:R-:W-:Y:S01]  /*1ed0*/  VIADD R116, R2, 0x1c400 ;  /* 0x0001c40002747836 */ /* 0x000fe20000000000 */
[----:B------:R-:W-:Y:S04]  /*1ee0*/  BSSY B6, `(.L_x_429) ;  /* 0x0000013000067945 */ /* 0x000fe80003800000 */
[----:B------:R-:W-:-:S13]  /*1ef0*/  LOP3.LUT P0, RZ, R116, 0x3ff, RZ, 0xc0, !PT ;  /* 0x000003ff74ff7812 */ /* 0x000fda000780c0ff */
[----:B------:R-:W-:Y:S05]  /*1f00*/  @!P0 BRA `(.L_x_430) ;  /* 0x0000000000408947 */ /* 0x000fea0003800000 */
[----:B------:R-:W-:Y:S01]  /*1f10*/  MOV R14, 0x0 ;  /* 0x00000000000e7802 */ /* 0x000fe20000000f00 */
[----:B------:R-:W-:Y:S01]  /*1f20*/  ULDC.64 UR4, c[0x4][0x118] ;  /* 0x0100460000047ab9 */ /* 0x000fe20000000a00 */
[----:B------:R-:W-:Y:S01]  /*1f30*/  ULDC.64 UR6, c[0x4][0x90] ;  /* 0x0100240000067ab9 */ /* 0x000fe20000000a00 */
[----:B------:R-:W-:Y:S02]  /*1f40*/  IMAD.U32 R4, RZ, RZ, UR4 ;  /* 0x00000004ff047e24 */ /* 0x000fe4000f8e00ff */
[----:B------:R-:W-:Y:S01]  /*1f50*/  IMAD.U32 R5, RZ, RZ, UR5 ;  /* 0x00000005ff057e24 */ /* 0x000fe2000f8e00ff */
[----:B------:R-:W1:Y:S01]  /*1f60*/  LDC.64 R14, c[0x4][R14] ;  /* 0x010000000e0e7b82 */ /* 0x000e620000000a00 */
[----:B------:R-:W-:Y:S01]  /*1f70*/  ULDC.64 UR4, c[0x4][0x120] ;  /* 0x0100480000047ab9 */ /* 0x000fe20000000a00 */
[----:B------:R-:W-:Y:S02]  /*1f80*/  IMAD.U32 R10, RZ, RZ, UR6 ;  /* 0x00000006ff0a7e24 */ /* 0x000fe4000f8e00ff */
[----:B0-----:R-:W-:-:S02]  /*1f90*/  IMAD.U32 R6, RZ, RZ, UR4 ;  /* 0x00000004ff067e24 */ /* 0x001fc4000f8e00ff */
[----:B------:R-:W-:Y:S02]  /*1fa0*/  IMAD.U32 R7, RZ, RZ, UR5 ;  /* 0x00000005ff077e24 */ /* 0x000fe4000f8e00ff */
[----:B------:R-:W-:Y:S02]  /*1fb0*/  IMAD.U32 R11, RZ, RZ, UR7 ;  /* 0x00000007ff0b7e24 */ /* 0x000fe4000f8e00ff */
[----:B------:R-:W-:Y:S02]  /*1fc0*/  IMAD.MOV.U32 R8, RZ, RZ, 0x70 ;  /* 0x00000070ff087424 */ /* 0x000fe400078e00ff */
[----:B------:R-:W-:Y:S02]  /*1fd0*/  IMAD.MOV.U32 R12, RZ, RZ, 0x1 ;  /* 0x00000001ff0c7424 */ /* 0x000fe400078e00ff */
[----:B------:R-:W-:-:S07]  /*1fe0*/  IMAD.MOV.U32 R13, RZ, RZ, RZ ;  /* 0x000000ffff0d7224 */ /* 0x000fce00078e00ff */
[----:B------:R-:W-:-:S07]  /*1ff0*/  LEPC R20, `(.L_x_430) ;  /* 0x000000001014794e */ /* 0x000fce0000000000 */
[----:B-1---5:R-:W-:Y:S05]  /*2000*/  CALL.ABS.NOINC R14 ;  /* 0x000000000e007343 */ /* 0x022fea0003c00000 */
.L_x_430:
[----:B------:R-:W-:Y:S05]  /*2010*/  BSYNC B6 ;  /* 0x0000000000067941 */ /* 0x000fea0003800000 */
.L_x_429:
        /* <DEDUP_REMOVED lines=11> */
[----:B0-----:R-:W-:Y:S02]  /*20d0*/  IMAD.U32 R6, RZ, RZ, UR6 ;  /* 0x00000006ff067e24 */ /* 0x001fe4000f8e00ff */
[----:B------:R-:W-:-:S02]  /*20e0*/  IMAD.U32 R7, RZ, RZ, UR7 ;  /* 0x00000007ff077e24 */ /* 0x000fc4000f8e00ff */
[----:B------:R-:W-:Y:S02]  /*20f0*/  IMAD.U32 R10, RZ, RZ, UR4 ;  /* 0x00000004ff0a7e24 */ /* 0x000fe4000f8e00ff */
[----:B------:R-:W-:Y:S02]  /*2100*/  IMAD.U32 R11, RZ, RZ, UR5 ;  /* 0x00000005ff0b7e24 */ /* 0x000fe4000f8e00ff */
[----:B------:R-:W-:Y:S02]  /*2110*/  IMAD.MOV.U32 R8, RZ, RZ, 0x70 ;  /* 0x00000070ff087424 */ /* 0x000fe400078e00ff */
[----:B------:R-:W-:Y:S02]  /*2120*/  IMAD.MOV.U32 R12, RZ, RZ, 0x1 ;  /* 0x00000001ff0c7424 */ /* 0x000fe400078e00ff */
[----:B------:R-:W-:-:S07]  /*2130*/  IMAD.MOV.U32 R13, RZ, RZ, RZ ;  /* 0x000000ffff0d7224 */ /* 0x000fce00078e00ff */
[----:B------:R-:W-:-:S07]  /*2140*/  LEPC R20, `(.L_x_432) ;  /* 0x000000001014794e */ /* 0x000fce0000000000 */
[----:B-1---5:R-:W-:Y:S05]  /*2150*/  CALL.ABS.NOINC R14 ;  /* 0x000000000e007343 */ /* 0x022fea0003c00000 */
.L_x_432:
[----:B------:R-:W-:Y:S05]  /*2160*/  BSYNC B6 ;  /* 0x0000000000067941 */ /* 0x000fea0003800000 */
.L_x_431:
[----:B------:R-:W-:Y:S01]  /*2170*/  ULDC.64 UR4, c[0x0][0x9f8] ;  /* 0x00027e0000047ab9 */ /* 0x000fe20000000a00 */
[----:B------:R-:W-:Y:S01]  /*2180*/  IMAD.MOV.U32 R8, RZ, RZ, R203 ;  /* 0x000000ffff087224 */ /* 0x000fe200078e00cb */
[----:B------:R-:W-:Y:S01]  /*2190*/  ISETP.NE.U32.AND P0, PT, RZ, UR4, PT ;  /* 0x00000004ff007c0c */ /* 0x000fe2000bf05070 */
[----:B------:R-:W1:Y:S01]  /*21a0*/  LDC.64 R10, c[0x0][0x300] ;  /* 0x0000c000ff0a7b82 */ /* 0x000e620000000a00 */
[C---:B------:R-:W-:Y:S02]  /*21b0*/  VIADD R0, R18.reuse, 0x20 ;  /* 0x0000002012007836 */ /* 0x040fe40000000000 */
[----:B------:R-:W-:Y:S01]  /*21c0*/  VIADD R3, R18, 0x80 ;  /* 0x0000008012037836 */ /* 0x000fe20000000000 */
[----:B------:R-:W-:Y:S01]  /*21d0*/  ISETP.NE.AND.EX P0, PT, RZ, UR5, PT, P0 ;  /* 0x00000005ff007c0c */ /* 0x000fe2000bf05300 */
[----:B------:R-:W-:Y:S01]  /*21e0*/  IMAD.IADD R118, R27, 0x1, R26 ;  /* 0x000000011b767824 */ /* 0x000fe200078e021a */
[----:B------:R-:W-:Y:S01]  /*21f0*/  SHF.R.S32.HI R19, RZ, 0x1f, R18 ;  /* 0x0000001fff137819 */ /* 0x000fe20000011412 */
[----:B------:R-:W-:Y:S01]  /*2200*/  ULDC.64 UR6, c[0x0][0x330] ;  /* 0x0000cc0000067ab9 */ /* 0x000fe20000000a00 */
[----:B------:R-:W2:Y:S09]  /*2210*/  LDC.64 R12, c[0x0][0x3f8] ;  /* 0x0000fe00ff0c7b82 */ /* 0x000eb20000000a00 */
[----:B------:R-:W-:Y:S01]  /*2220*/  @P0 IADD3 R4, P1, R204, UR4, RZ ;  /* 0x00000004cc040c10 */ /* 0x000fe2000ff3e0ff */
[----:B------:R-:W-:Y:S01]  /*2230*/  ULDC UR4, c[0x0][0x2f4] ;  /* 0x0000bd0000047ab9 */ /* 0x000fe20000000800 */
[----:B------:R-:W-:Y:S01]  /*2240*/  VIADD R20, R18, 0xa0 ;  /* 0x000000a012147836 */ /* 0x000fe20000000000 */
[----:B------:R-:W3:Y:S01]  /*2250*/  LDC R27, c[0x0][0x3f4] ;  /* 0x0000fd00ff1b7b82 */ /* 0x000ee20000000800 */
[----:B------:R-:W-:-:S05]  /*2260*/  @P0 IADD3.X R5, R205, UR5, RZ, P1, !PT ;  /* 0x00000005cd050c10 */ /* 0x000fca0008ffe4ff */
[----:B------:R4:W3:Y:S01]  /*2270*/  @P0 LDG.E R8, desc[UR56][R4.64] ;  /* 0x0000003804080981 */ /* 0x0008e2000c1e1900 */
[----:B------:R-:W-:Y:S01]  /*2280*/  ISETP.GE.AND P2, PT, R0, UR4, PT ;  /* 0x0000000400007c0c */ /* 0x000fe2000bf46270 */
[C---:B------:R-:W-:Y:S01]  /*2290*/  IMAD.WIDE.U32 R112, R199.reuse, UR6, R18 ;  /* 0x00000006c7707c25 */ /* 0x040fe2000f8e0012 */
[----:B------:R-:W-:Y:S01]  /*22a0*/  ISETP.GE.AND P0, PT, R18, UR4, PT ;  /* 0x0000000412007c0c */ /* 0x000fe2000bf06270 */
[----:B------:R-:W3:Y:S01]  /*22b0*/  S2R R151, SR_TID.X ;  /* 0x0000000000977919 */ /* 0x000ee20000002100 */
[----:B0-----:R-:W-:Y:S01]  /*22c0*/  SEL R6, RZ, 0xffffffff, P2 ;  /* 0xffffffffff067807 */ /* 0x001fe20001000000 */
[----:B------:R-:W-:Y:S01]  /*22d0*/  IMAD R113, R199, UR7, R113 ;  /* 0x00000007c7717c24 */ /* 0x000fe2000f8e0271 */
[----:B------:R-:W-:Y:S01]  /*22e0*/  ISETP.GE.AND P1, PT, R3, UR4, PT ;  /* 0x0000000403007c0c */ /* 0x000fe2000bf26270 */
[----:B------:R-:W-:Y:S01]  /*22f0*/  ULDC.64 UR6, c[0x0][0xa08] ;  /* 0x0002820000067ab9 */ /* 0x000fe20000000a00 */
[----:B------:R-:W-:Y:S01]  /*2300*/  SEL R3, RZ, 0x1, P0 ;  /* 0x00000001ff037807 */ /* 0x000fe20000000000 */
[----:B------:R-:W-:Y:S01]  /*2310*/  IMAD.SHL.U32 R6, R6, 0x2, RZ ;  /* 0x0000000206067824 */ /* 0x000fe200078e00ff */
[----:B------:R-:W-:Y:S01]  /*2320*/  SHF.R.S32.HI R21, RZ, 0x1f, R118 ;  /* 0x0000001fff157819 */ /* 0x000fe20000011476 */
[----:B----4-:R-:W-:Y:S01]  /*2330*/  VIADD R4, R18, 0x60 ;  /* 0x0000006012047836 */ /* 0x010fe20000000000 */
[----:B------:R-:W-:Y:S01]  /*2340*/  SHF.R.S32.HI R144, RZ, 0x1f, R17 ;  /* 0x0000001fff907819 */ /* 0x000fe20000011411 */
[----:B--2---:R-:W-:Y:S01]  /*2350*/  IMAD.WIDE.U32 R108, R17, R12, R18 ;  /* 0x0000000c116c7225 */ /* 0x004fe200078e0012 */
[----:B------:R-:W-:-:S02]  /*2360*/  LOP3.LUT R5, R6, 0x2, R3, 0xe2, !PT ;  /* 0x0000000206057812 */ /* 0x000fc400078ee203 */
[----:B------:R-:W-:Y:S01]  /*2370*/  ISETP.GE.AND P2, PT, R4, UR4, PT ;  /* 0x0000000404007c0c */ /* 0x000fe2000bf46270 */
[----:B------:R-:W-:Y:S01]  /*2380*/  VIADD R3, R18, 0x40 ;  /* 0x0000004012037836 */ /* 0x000fe20000000000 */
[----:B------:R-:W-:Y:S01]  /*2390*/  SEL R34, RZ, 0x10, P1 ;  /* 0x00000010ff227807 */ /* 0x000fe20000800000 */
[-C--:B-1----:R-:W-:Y:S01]  /*23a0*/  IMAD R9, R21, R10.reuse, RZ ;  /* 0x0000000a15097224 */ /* 0x082fe200078e02ff */
[--C-:B------:R-:W-:Y:S01]  /*23b0*/  SHF.R.S32.HI R23, RZ, 0x1f, R22.reuse ;  /* 0x0000001fff177819 */ /* 0x100fe20000011416 */
[C---:B------:R-:W-:Y:S01]  /*23c0*/  IMAD.WIDE.U32 R6, R118.reuse, R10, RZ ;  /* 0x0000000a76067225 */ /* 0x040fe200078e00ff */
[C---:B------:R-:W-:Y:S02]  /*23d0*/  ISETP.GE.AND P0, PT, R3.reuse, UR4, PT ;  /* 0x0000000403007c0c */ /* 0x040fe4000bf06270 */
[----:B---3--:R-:W-:Y:S01]  /*23e0*/  ISETP.GE.AND P3, PT, R3, R27, PT ;  /* 0x0000001b0300720c */ /* 0x008fe20003f66270 */
[----:B------:R-:W-:Y:S01]  /*23f0*/  IMAD R15, R118, R11, R9 ;  /* 0x0000000b760f7224 */ /* 0x000fe200078e0209 */
[----:B------:R-:W-:Y:S01]  /*2400*/  SEL R14, RZ, 0x4, P0 ;  /* 0x00000004ff0e7807 */ /* 0x000fe20000000000 */
[----:B------:R-:W-:Y:S01]  /*2410*/  IMAD.WIDE.U32 R110, R17, R12, R22 ;  /* 0x0000000c116e7225 */ /* 0x000fe200078e0016 */
[----:B------:R-:W-:-:S02]  /*2420*/  SEL R9, RZ, 0x8, P2 ;  /* 0x00000008ff097807 */ /* 0x000fc40001000000 */
[----:B------:R-:W-:Y:S01]  /*2430*/  ISETP.NE.U32.AND P0, PT, RZ, UR6, PT ;  /* 0x00000006ff007c0c */ /* 0x000fe2000bf05070 */
[----:B------:R-:W-:Y:S01]  /*2440*/  IMAD.IADD R7, R7, 0x1, R15 ;  /* 0x0000000107077824 */ /* 0x000fe200078e020f */
[----:B------:R-:W-:Y:S01]  /*2450*/  ISETP.GE.AND P2, PT, R20, UR4, PT ;  /* 0x0000000414007c0c */ /* 0x000fe2000bf46270 */
[----:B------:R-:W-:Y:S01]  /*2460*/  ULDC.64 UR4, c[0x0][0x308] ;  /* 0x0000c20000047ab9 */ /* 0x000fe20000000a00 */
[----:B------:R-:W-:Y:S01]  /*2470*/  LOP3.LUT R5, R9, R5, R14, 0xfe, !PT ;  /* 0x0000000509057212 */ /* 0x000fe200078efe0e */
[----:B------:R-:W-:Y:S01]  /*2480*/  IMAD.WIDE.U32 R6, R199, UR4, R6 ;  /* 0x00000004c7067c25 */ /* 0x000fe2000f8e0006 */
[----:B------:R-:W-:Y:S01]  /*2490*/  ISETP.NE.AND.EX P0, PT, RZ, UR7, PT, P0 ;  /* 0x00000007ff007c0c */ /* 0x000fe2000bf05300 */
[----:B------:R-:W0:Y:S01]  /*24a0*/  LDC.64 R14, c[0x0][0x408] ;  /* 0x00010200ff0e7b82 */ /* 0x000e220000000a00 */
[----:B------:R-:W-:Y:S01]  /*24b0*/  LOP3.LUT R34, R5, R34, RZ, 0xfc, !PT ;  /* 0x0000002205227212 */ /* 0x000fe200078efcff */
[----:B------:R-:W-:Y:S01]  /*24c0*/  IMAD R7, R199, UR5, R7 ;  /* 0x00000005c7077c24 */ /* 0x000fe2000f8e0207 */
[----:B------:R-:W-:Y:S01]  /*24d0*/  ULDC.64 UR4, c[0x0][0x310] ;  /* 0x0000c40000047ab9 */ /* 0x000fe20000000a00 */
[----:B------:R-:W-:Y:S01]  /*24e0*/  ISETP.GE.AND P1, PT, R0, R27, PT ;  /* 0x0000001b0000720c */ /* 0x000fe20003f26270 */
[----:B------:R-:W-:Y:S01]  /*24f0*/  IMAD.SHL.U32 R135, R10, 0x40, RZ ;  /* 0x000000400a877824 */ /* 0x000fe200078e00ff */
[----:B------:R-:W-:Y:S01]  /*2500*/  LOP3.LUT R28, R28, 0xfffffffe, RZ, 0xc0, !PT ;  /* 0xfffffffe1c1c7812 */ /* 0x000fe200078ec0ff */
[----:B------:R-:W-:Y:S01]  /*2510*/  IMAD.MOV.U32 R130, RZ, RZ, 0x20 ;  /* 0x00000020ff827424 */ /* 0x000fe200078e00ff */
[----:B------:R-:W-:Y:S01]  /*2520*/  SHF.R.U32.HI R37, RZ, 0x3, R185 ;  /* 0x00000003ff257819 */ /* 0x000fe200000116b9 */
[----:B------:R-:W-:Y:S01]  /*2530*/  IMAD.SHL.U32 R122, R27, 0x2, RZ ;  /* 0x000000021b7a7824 */ /* 0x000fe200078e00ff */
[----:B------:R-:W-:-:S02]  /*2540*/  @P3 LOP3.LUT R28, R28, 0x1, RZ, 0xfc, !PT ;  /* 0x000000011c1c3812 */ /* 0x000fc400078efcff */
[C-C-:B------:R-:W-:Y:S02]  /*2550*/  SHF.L.U64.HI R131, R10.reuse, 0x7, R11.reuse ;  /* 0x000000070a837819 */ /* 0x140fe4000001020b */
[----:B------:R-:W-:Y:S01]  /*2560*/  SHF.L.U64.HI R134, R10, 0x6, R11 ;  /* 0x000000060a867819 */ /* 0x000fe2000001020b */
[----:B------:R1:W-:Y:S01]  /*2570*/  STL [R1+0x10], R28 ;  /* 0x0000101c01007387 */ /* 0x0003e20000100800 */
[----:B------:R-:W-:Y:S02]  /*2580*/  SHF.L.U64.HI R132, R12, 0x7, R13 ;  /* 0x000000070c847819 */ /* 0x000fe4000001020d */
[----:B------:R-:W-:Y:S02]  /*2590*/  IADD3 R118, P4, R17, R118, RZ ;  /* 0x0000007611767210 */ /* 0x000fe40007f9e0ff */
[----:B------:R-:W-:Y:S02]  /*25a0*/  SHF.R.S32.HI R147, RZ, 0x1f, R207 ;  /* 0x0000001fff937819 */ /* 0x000fe400000114cf */
[----:B------:R-:W-:Y:S01]  /*25b0*/  LEA.HI R151, R151, 0x8, RZ, 0x19 ;  /* 0x0000000897977811 */ /* 0x000fe200078fc8ff */
[----:B------:R-:W-:Y:S01]  /*25c0*/  IMAD.X R119, R21, 0x1, R144, P4 ;  /* 0x0000000115777824 */ /* 0x000fe200020e0690 */
[----:B0-----:R-:W-:Y:S01]  /*25d0*/  SHF.L.U64.HI R133, R14, 0x7, R15 ;  /* 0x000000070e857819 */ /* 0x001fe2000001020f */
[----:B------:R-:W-:-:S04]  /*25e0*/  IMAD.WIDE.U32 R106, R17, R14, R22 ;  /* 0x0000000e116a7225 */ /* 0x000fc800078e0016 */
[----:B------:R-:W-:Y:S01]  /*25f0*/  IMAD.WIDE.U32 R104, R17, R14, R18 ;  /* 0x0000000e11687225 */ /* 0x000fe200078e0012 */
[----:B------:R-:W-:Y:S02]  /*2600*/  SHF.R.S32.HI R9, RZ, 0x1f, R8 ;  /* 0x0000001fff097819 */ /* 0x000fe40000011408 */
[----:B------:R-:W-:Y:S01]  /*2610*/  SEL R99, R8, RZ, !P0 ;  /* 0x000000ff08637207 */ /* 0x000fe20004000000 */
[----:B------:R-:W-:Y:S01]  /*2620*/  IMAD R8, R144, R12, RZ ;  /* 0x0000000c90087224 */ /* 0x000fe200078e02ff */
[----:B------:R-:W-:-:S03]  /*2630*/  SEL R9, R9, RZ, !P0 ;  /* 0x000000ff09097207 */ /* 0x000fc60004000000 */
[----:B------:R-:W-:-:S04]  /*2640*/  IMAD.WIDE.U32 R114, R99, UR4, R6 ;  /* 0x0000000463727c25 */ /* 0x000fc8000f8e0006 */
[----:B------:R-:W-:Y:S02]  /*2650*/  IMAD R20, R9, UR4, RZ ;  /* 0x0000000409147c24 */ /* 0x000fe4000f8e02ff */
[----:B------:R-:W-:-:S04]  /*2660*/  IMAD.WIDE.U32 R6, R17, R10, R18 ;  /* 0x0000000a11067225 */ /* 0x000fc800078e0012 */
[----:B------:R-:W-:Y:S01]  /*2670*/  IMAD R31, R99, UR5, R20 ;  /* 0x00000005631f7c24 */ /* 0x000fe2000f8e0214 */
[----:B------:R-:W-:Y:S01]  /*2680*/  IADD3 R5, P0, R114, R6, RZ ;  /* 0x0000000672057210 */ /* 0x000fe20007f1e0ff */
[----:B------:R-:W-:Y:S01]  /*2690*/  IMAD R20, R144, R10, RZ ;  /* 0x0000000a90147224 */ /* 0x000fe200078e02ff */
[----:B------:R-:W-:Y:S01]  /*26a0*/  ULDC.64 UR4, c[0x0][0x338] ;  /* 0x0000ce0000047ab9 */ /* 0x000fe20000000a00 */
[----:B------:R-:W-:Y:S02]  /*26b0*/  IMAD.IADD R6, R115, 0x1, R31 ;  /* 0x0000000173067824 */ /* 0x000fe400078e021f */
[C---:B------:R-:W-:Y:S02]  /*26c0*/  IMAD R33, R17.reuse, R11, R20 ;  /* 0x0000000b11217224 */ /* 0x040fe400078e0214 */
[----:B------:R-:W-:Y:S02]  /*26d0*/  IMAD R29, R17, R13, R8 ;  /* 0x0000000d111d7224 */ /* 0x000fe400078e0208 */
[----:B------:R-:W-:Y:S01]  /*26e0*/  IMAD R8, R9, UR4, RZ ;  /* 0x0000000409087c24 */ /* 0x000fe2000f8e02ff */
[----:B------:R-:W-:Y:S01]  /*26f0*/  IADD3.X R7, R6, R7, R33, P0, !PT ;  /* 0x0000000706077210 */ /* 0x000fe200007fe421 */
[----:B------:R-:W-:Y:S01]  /*2700*/  IMAD.WIDE.U32 R112, R99, UR4, R112 ;  /* 0x0000000463707c25 */ /* 0x000fe2000f8e0070 */
[----:B------:R-:W-:-:S03]  /*2710*/  ISETP.GE.AND P0, PT, R18, R27, PT ;  /* 0x0000001b1200720c */ /* 0x000fc60003f06270 */
[----:B------:R-:W-:Y:S01]  /*2720*/  IMAD R99, R99, UR5, R8 ;  /* 0x0000000563637c24 */ /* 0x000fe2000f8e0208 */
[----:B------:R-:W-:Y:S01]  /*2730*/  SEL R9, R27, RZ, P0 ;  /* 0x000000ff1b097207 */ /* 0x000fe20000000000 */
[----:B------:R-:W-:Y:S02]  /*2740*/  IMAD R8, R144, R14, RZ ;  /* 0x0000000e90087224 */ /* 0x000fe400078e02ff */
[----:B------:R-:W-:Y:S02]  /*2750*/  IMAD.IADD R111, R111, 0x1, R29 ;  /* 0x000000016f6f7824 */ /* 0x000fe400078e021d */
[----:B------:R-:W-:Y:S01]  /*2760*/  IMAD R31, R17, R15, R8 ;  /* 0x0000000f111f7224 */ /* 0x000fe200078e0208 */
[----:B------:R-:W-:Y:S01]  /*2770*/  SEL R8, R27, RZ, P3 ;  /* 0x000000ff1b087207 */ /* 0x000fe20001800000 */
[----:B------:R-:W-:Y:S01]  /*2780*/  IMAD.IADD R109, R29, 0x1, R109 ;  /* 0x000000011d6d7824 */ /* 0x000fe200078e026d */
[----:B------:R-:W-:Y:S01]  /*2790*/  SEL R29, R27, RZ, P1 ;  /* 0x000000ff1b1d7207 */ /* 0x000fe20000800000 */
[----:B------:R-:W-:Y:S01]  /*27a0*/  IMAD.IADD R9, R18, 0x1, R9 ;  /* 0x0000000112097824 */ /* 0x000fe200078e0209 */
[----:B------:R-:W-:Y:S01]  /*27b0*/  LOP3.LUT P3, RZ, R231, 0x4, RZ, 0xc0, !PT ;  /* 0x00000004e7ff7812 */ /* 0x000fe2000786c0ff */
[----:B------:R-:W-:-:S02]  /*27c0*/  IMAD.IADD R26, R3, 0x1, R8 ;  /* 0x00000001031a7824 */ /* 0x000fc400078e0208 */
[----:B------:R-:W-:Y:S01]  /*27d0*/  IMAD.IADD R29, R0, 0x1, R29 ;  /* 0x00000001001d7824 */ /* 0x000fe200078e021d */
[----:B------:R-:W-:Y:S01]  /*27e0*/  SHF.R.S32.HI R8, RZ, 0x1f, R9 ;  /* 0x0000001fff087819 */ /* 0x000fe20000011409 */
[----:B------:R-:W-:Y:S01]  /*27f0*/  IMAD.IADD R107, R107, 0x1, R31 ;  /* 0x000000016b6b7824 */ /* 0x000fe200078e021f */
[----:B------:R-:W-:Y:S01]  /*2800*/  SEL R130, R130, 0xffffffe0, !P3 ;  /* 0xffffffe082827807 */ /* 0x000fe20005800000 */
[----:B------:R-:W-:Y:S01]  /*2810*/  IMAD.IADD R105, R31, 0x1, R105 ;  /* 0x000000011f697824 */ /* 0x000fe200078e0269 */
[CC--:B------:R-:W-:Y:S01]  /*2820*/  LEA.HI R30, R8.reuse, R9.reuse, RZ, 0x3 ;  /* 0x00000009081e7211 */ /* 0x0c0fe200078f18ff */
[CC--:B-----5:R-:W-:Y:S01]  /*2830*/  IMAD.WIDE.U32 R110, R143.reuse, R12.reuse, R110 ;  /* 0x0000000c8f6e7225 */ /* 0x0e0fe200078e006e */
[----:B------:R-:W-:Y:S02]  /*2840*/  SHF.R.S32.HI R20, RZ, 0x1f, R29 ;  /* 0x0000001fff147819 */ /* 0x000fe4000001141d */
[----:B------:R-:W-:Y:S01]  /*2850*/  LEA.HI R8, R8, R9, RZ, 0x6 ;  /* 0x0000000908087211 */ /* 0x000fe200078f30ff */
[----:B------:R-:W-:Y:S01]  /*2860*/  IMAD.WIDE.U32 R108, R143, R12, R108 ;  /* 0x0000000c8f6c7225 */ /* 0x000fe200078e006c */
[----:B------:R-:W-:-:S02]  /*2870*/  SHF.R.S32.HI R31, RZ, 0x1f, R26 ;  /* 0x0000001fff1f7819 */ /* 0x000fc4000001141a */
[-C--:B------:R-:W-:Y:S01]  /*2880*/  LEA.HI R32, R20, R29.reuse, RZ, 0x3 ;  /* 0x0000001d14207211 */ /* 0x080fe200078f18ff */
[----:B------:R-:W-:Y:S01]  /*2890*/  IMAD.SHL.U32 R9, R8, 0x80, RZ ;  /* 0x0000008008097824 */ /* 0x000fe200078e00ff */
[----:B------:R-:W-:Y:S01]  /*28a0*/  LEA.HI R20, R20, R29, RZ, 0x6 ;  /* 0x0000001d14147211 */ /* 0x000fe200078f30ff */
[----:B------:R-:W-:Y:S01]  /*28b0*/  IMAD.SHL.U32 R11, R12, 0x40, RZ ;  /* 0x000000400c0b7824 */ /* 0x000fe200078e00ff */
[----:B------:R-:W-:Y:S01]  /*28c0*/  LEA.HI R36, R31, R26, RZ, 0x3 ;  /* 0x0000001a1f247211 */ /* 0x000fe200078f18ff */
[----:B------:R-:W-:Y:S01]  /*28d0*/  IMAD.WIDE.U32 R106, R143, R14, R106 ;  /* 0x0000000e8f6a7225 */ /* 0x000fe200078e006a */
[----:B------:R-:W-:Y:S02]  /*28e0*/  LEA.HI R31, R31, R26, RZ, 0x6 ;  /* 0x0000001a1f1f7211 */ /* 0x000fe400078f30ff */
[----:B------:R-:W-:Y:S01]  /*28f0*/  LOP3.LUT R8, R191, 0x38, R30, 0xf8, !PT ;  /* 0x00000038bf087812 */ /* 0x000fe200078ef81e */
[----:B------:R-:W-:Y:S01]  /*2900*/  IMAD.SHL.U32 R26, R20, 0x80, RZ ;  /* 0x00000080141a7824 */ /* 0x000fe200078e00ff */
[----:B------:R-:W-:Y:S01]  /*2910*/  LOP3.LUT R9, R9, 0xffffe000, RZ, 0xc0, !PT ;  /* 0xffffe00009097812 */ /* 0x000fe200078ec0ff */
[----:B------:R-:W-:Y:S01]  /*2920*/  IMAD.SHL.U32 R31, R31, 0x80, RZ ;  /* 0x000000801f1f7824 */ /* 0x000fe200078e00ff */
[----:B------:R-:W-:Y:S01]  /*2930*/  LOP3.LUT R29, R8, R193, RZ, 0x3c, !PT ;  /* 0x000000c1081d7212 */ /* 0x000fe200078e3cff */
[----:B------:R-:W-:Y:S01]  /*2940*/  IMAD.WIDE.U32 R104, R143, R14, R104 ;  /* 0x0000000e8f687225 */ /* 0x000fe200078e0068 */
[----:B------:R-:W-:-:S02]  /*2950*/  LOP3.LUT R20, R191, 0x38, R32, 0xf8, !PT ;  /* 0x00000038bf147812 */ /* 0x000fc400078ef820 */
[----:B------:R-:W-:Y:S01]  /*2960*/  LOP3.LUT R26, R26, 0xffffe000, RZ, 0xc0, !PT ;  /* 0xffffe0001a1a7812 */ /* 0x000fe200078ec0ff */
[----:B------:R-:W-:Y:S01]  /*2970*/  IMAD R142, R192, 0x200, R9 ;  /* 0x00000200c08e7824 */ /* 0x000fe200078e0209 */
[----:B------:R-:W-:Y:S01]  /*2980*/  LOP3.LUT R20, R20, R193, RZ, 0x3c, !PT ;  /* 0x000000c114147212 */ /* 0x000fe200078e3cff */
[----:B------:R-:W-:Y:S01]  /*2990*/  IMAD.IADD R99, R113, 0x1, R99 ;  /* 0x0000000171637824 */ /* 0x000fe200078e0263 */
[----:B------:R-:W-:Y:S01]  /*29a0*/  LOP3.LUT R35, R185, 0x38, R36, 0xf8, !PT ;  /* 0x00000038b9237812 */ /* 0x000fe200078ef824 */
[----:B------:R-:W-:Y:S01]  /*29b0*/  IMAD.IADD R142, R142, 0x1, R29 ;  /* 0x000000018e8e7824 */ /* 0x000fe200078e021d */
[----:B------:R-:W-:Y:S01]  /*29c0*/  SHF.R.S32.HI R29, RZ, 0x1f, R143 ;  /* 0x0000001fff1d7819 */ /* 0x000fe2000001148f */
[----:B------:R-:W-:Y:S01]  /*29d0*/  IMAD R141, R192, 0x200, R26 ;  /* 0x00000200c08d7824 */ /* 0x000fe200078e021a */
[----:B------:R-:W-:Y:S02]  /*29e0*/  LOP3.LUT R31, R31, 0xffffe000, RZ, 0xc0, !PT ;  /* 0xffffe0001f1f7812 */ /* 0x000fe400078ec0ff */
[----:B------:R-:W-:Y:S01]  /*29f0*/  LOP3.LUT R8, R35, R37, RZ, 0x3c, !PT ;  /* 0x0000002523087212 */ /* 0x000fe200078e3cff */
[----:B------:R-:W-:Y:S01]  /*2a00*/  IMAD.IADD R141, R141, 0x1, R20 ;  /* 0x000000018d8d7824 */ /* 0x000fe200078e0214 */
[----:B-1----:R-:W-:Y:S01]  /*2a10*/  LOP3.LUT R28, R185, 0x38, R30, 0xf8, !PT ;  /* 0x00000038b91c7812 */ /* 0x002fe200078ef81e */
[----:B------:R-:W-:Y:S01]  /*2a20*/  IMAD R20, R29, R12, RZ ;  /* 0x0000000c1d147224 */ /* 0x000fe200078e02ff */
[----:B------:R-:W-:Y:S01]  /*2a30*/  IADD3 R137, R8, R31, R195 ;  /* 0x0000001f08897210 */ /* 0x000fe20007ffe0c3 */
[----:B------:R-:W-:Y:S01]  /*2a40*/  IMAD R139, R192, 0x200, R31 ;  /* 0x00000200c08b7824 */ /* 0x000fe200078e021f */
[----:B------:R-:W-:Y:S01]  /*2a50*/  LOP3.LUT R28, R28, R37, RZ, 0x3c, !PT ;  /* 0x000000251c1c7212 */ /* 0x000fe200078e3cff */
[----:B------:R-:W-:Y:S01]  /*2a60*/  IMAD R31, R143, R13, R20 ;  /* 0x0000000d8f1f7224 */ /* 0x000fe200078e0214 */
[----:B------:R-:W-:Y:S01]  /*2a70*/  LOP3.LUT R33, R185, 0x38, R32, 0xf8, !PT ;  /* 0x00000038b9217812 */ /* 0x000fe200078ef820 */
[----:B------:R-:W-:Y:S01]  /*2a80*/  IMAD R20, R29, R14, RZ ;  /* 0x0000000e1d147224 */ /* 0x000fe200078e02ff */
[----:B------:R-:W-:Y:S01]  /*2a90*/  IADD3 R140, R28, R9, R195 ;  /* 0x000000091c8c7210 */ /* 0x000fe20007ffe0c3 */
[----:B------:R-:W-:Y:S01]  /*2aa0*/  IMAD.SHL.U32 R8, R10, 0x80, RZ ;  /* 0x000000800a087824 */ /* 0x000fe200078e00ff */
[----:B------:R-:W-:Y:S01]  /*2ab0*/  LOP3.LUT R38, R191, 0x38, R36, 0xf8, !PT ;  /* 0x00000038bf267812 */ /* 0x000fe200078ef824 */
[----:B------:R-:W-:Y:S01]  /*2ac0*/  IMAD R29, R143, R15, R20 ;  /* 0x0000000f8f1d7224 */ /* 0x000fe200078e0214 */
[----:B------:R-:W-:Y:S01]  /*2ad0*/  LOP3.LUT R20, R191, 0x18, R18, 0xf8, !PT ;  /* 0x00000018bf147812 */ /* 0x000fe200078ef812 */
[C---:B------:R-:W-:Y:S01]  /*2ae0*/  IMAD.SHL.U32 R10, R12.reuse, 0x80, RZ ;  /* 0x000000800c0a7824 */ /* 0x040fe200078e00ff */
[----:B------:R-:W-:Y:S01]  /*2af0*/  SHF.L.U64.HI R9, R12, 0x6, R13 ;  /* 0x000000060c097819 */ /* 0x000fe2000001020d */
[----:B------:R-:W-:Y:S01]  /*2b00*/  IMAD.IADD R21, R31, 0x1, R109 ;  /* 0x000000011f157824 */ /* 0x000fe200078e026d */
[----:B------:R-:W-:Y:S01]  /*2b10*/  LOP3.LUT R33, R33, R37, RZ, 0x3c, !PT ;  /* 0x0000002521217212 */ /* 0x000fe200078e3cff */
[----:B------:R-:W-:Y:S01]  /*2b20*/  IMAD.IADD R27, R29, 0x1, R105 ;  /* 0x000000011d1b7824 */ /* 0x000fe200078e0269 */
[C---:B------:R-:W-:Y:S01]  /*2b30*/  SHF.L.U64.HI R12, R14.reuse, 0x6, R15 ;  /* 0x000000060e0c7819 */ /* 0x040fe2000001020f */
[----:B------:R-:W-:Y:S01]  /*2b40*/  IMAD.SHL.U32 R13, R14, 0x80, RZ ;  /* 0x000000800e0d7824 */ /* 0x000fe200078e00ff */
[-C--:B------:R-:W-:Y:S01]  /*2b50*/  LOP3.LUT R15, R20, R193.reuse, RZ, 0x3c, !PT ;  /* 0x000000c1140f7212 */ /* 0x080fe200078e3cff */
[----:B------:R-:W-:Y:S01]  /*2b60*/  IMAD.IADD R20, R111, 0x1, R31 ;  /* 0x000000016f147824 */ /* 0x000fe200078e021f */
[----:B------:R-:W-:Y:S01]  /*2b70*/  SEL R35, RZ, 0x20, P2 ;  /* 0x00000020ff237807 */ /* 0x000fe20001000000 */
[----:B------:R-:W-:Y:S01]  /*2b80*/  IMAD.SHL.U32 R14, R14, 0x40, RZ ;  /* 0x000000400e0e7824 */ /* 0x000fe200078e00ff */
[----:B------:R-:W-:Y:S01]  /*2b90*/  LOP3.LUT R38, R38, R193, RZ, 0x3c, !PT ;  /* 0x000000c126267212 */ /* 0x000fe200078e3cff */
[----:B------:R-:W-:Y:S01]  /*2ba0*/  IMAD R15, R192, 0x200, R15 ;  /* 0x00000200c00f7824 */ /* 0x000fe200078e020f */
[----:B------:R-:W-:Y:S01]  /*2bb0*/  IADD3 R138, R33, R26, R195 ;  /* 0x0000001a218a7210 */ /* 0x000fe20007ffe0c3 */
[----:B------:R-:W-:Y:S01]  /*2bc0*/  IMAD.IADD R26, R107, 0x1, R29 ;  /* 0x000000016b1a7824 */ /* 0x000fe200078e021d */
[----:B------:R-:W-:Y:S01]  /*2bd0*/  LOP3.LUT R98, R34, R35, RZ, 0xfc, !PT ;  /* 0x0000002322627212 */ /* 0x000fe200078efcff */
[----:B------:R-:W-:Y:S01]  /*2be0*/  IMAD.IADD R139, R139, 0x1, R38 ;  /* 0x000000018b8b7824 */ /* 0x000fe200078e0226 */
[----:B------:R-:W-:Y:S01]  /*2bf0*/  LOP3.LUT R29, R30, 0xfffffff8, RZ, 0xc0, !PT ;  /* 0xfffffff81e1d7812 */ /* 0x000fe200078ec0ff */
[----:B------:R-:W-:Y:S01]  /*2c00*/  IMAD.IADD R136, R130, 0x1, R15 ;  /* 0x0000000182887824 */ /* 0x000fe200078e020f */
[----:B------:R-:W-:-:S02]  /*2c10*/  LOP3.LUT R31, R32, 0xfffffff8, RZ, 0xc0, !PT ;  /* 0xfffffff8201f7812 */ /* 0x000fc400078ec0ff */
[----:B------:R-:W-:Y:S02]  /*2c20*/  LOP3.LUT R33, R36, 0xfffffff8, RZ, 0xc0, !PT ;  /* 0xfffffff824217812 */ /* 0x000fe400078ec0ff */
[----:B------:R-:W-:Y:S02]  /*2c30*/  SHF.R.S32.HI R28, RZ, 0x3, R30 ;  /* 0x00000003ff1c7819 */ /* 0x000fe4000001141e */
[----:B------:R-:W-:Y:S02]  /*2c40*/  SHF.R.S32.HI R30, RZ, 0x3, R32 ;  /* 0x00000003ff1e7819 */ /* 0x000fe40000011420 */
[----:B------:R-:W-:Y:S02]  /*2c50*/  SHF.R.S32.HI R32, RZ, 0x3, R36 ;  /* 0x00000003ff207819 */ /* 0x000fe40000011424 */
[C---:B------:R-:W-:Y:S02]  /*2c60*/  LOP3.LUT R38, R98.reuse, 0x2, RZ, 0xc0, !PT ;  /* 0x0000000262267812 */ /* 0x040fe400078ec0ff */
[----:B------:R-:W-:-:S02]  /*2c70*/  LOP3.LUT R39, R98, 0x4, RZ, 0xc0, !PT ;  /* 0x0000000462277812 */ /* 0x000fc400078ec0ff */
[C---:B------:R-:W-:Y:S02]  /*2c80*/  LOP3.LUT R96, R98.reuse, 0x8, RZ, 0xc0, !PT ;  /* 0x0000000862607812 */ /* 0x040fe400078ec0ff */
[----:B------:R-:W-:Y:S02]  /*2c90*/  LOP3.LUT R97, R98, 0x10, RZ, 0xc0, !PT ;  /* 0x0000001062617812 */ /* 0x000fe400078ec0ff */
[----:B------:R-:W-:Y:S02]  /*2ca0*/  LOP3.LUT R34, R34, 0x1, RZ, 0xc0, !PT ;  /* 0x0000000122227812 */ /* 0x000fe400078ec0ff */
[----:B------:R-:W-:Y:S02]  /*2cb0*/  SHF.R.S32.HI R35, RZ, 0x1f, R29 ;  /* 0x0000001fff237819 */ /* 0x000fe4000001141d */
[----:B------:R-:W-:Y:S02]  /*2cc0*/  SHF.R.S32.HI R36, RZ, 0x1f, R31 ;  /* 0x0000001fff247819 */ /* 0x000fe4000001141f */
[----:B------:R-:W-:-:S02]  /*2cd0*/  SHF.R.S32.HI R37, RZ, 0x1f, R33 ;  /* 0x0000001fff257819 */ /* 0x000fc40000011421 */
[----:B------:R-:W-:-:S07]  /*2ce0*/  LOP3.LUT R98, R98, 0x20, RZ, 0xc0, !PT ;  /* 0x0000002062627812 */ /* 0x000fce00078ec0ff */
.L_x_532:
[----:B------:R-:W2:Y:S01]  /*2cf0*/  LDL.LU R46, [R1+0x10] ;  /* 0x00001000012e7983 */ /* 0x000ea20000300800 */
[----:B------:R-:W0:Y:S01]  /*2d00*/  LDC.64 R120, c[0x0][0x2e8] ;  /* 0x0000ba00ff787b82 */ /* 0x000e220000000a00 */
[----:B------:R-:W-:Y:S01]  /*2d10*/  VIADD R50, R25, 0xffffffff ;  /* 0xffffffff19327836 */ /* 0x000fe20000000000 */
[----:B------:R-:W-:Y:S05]  /*2d20*/  YIELD ;  /* 0x0000000000007946 */ /* 0x000fea0003800000 */
[----:B------:R-:W-:Y:S01]  /*2d30*/  SHF.R.S32.HI R43, RZ, 0x1f, R50 ;  /* 0x0000001fff2b7819 */ /* 0x000fe20000011432 */
[----:B------:R-:W1:Y:S01]  /*2d40*/  LDC R117, c[0x0][0x3f4] ;  /* 0x0000fd00ff757b82 */ /* 0x000e620000000800 */
[-C--:B------:R-:W-:Y:S01]  /*2d50*/  IMAD R25, R131, R50.reuse, RZ ;  /* 0x0000003283197224 */ /* 0x080fe200078e02ff */
[----:B------:R-:W-:Y:S01]  /*2d60*/  BSSY B0, `(.L_x_433) ;  /* 0x00007b3000007945 */ /* 0x000fe20003800000 */
[----:B------:R-:W-:-:S04]  /*2d70*/  IMAD.WIDE.U32 R124, R8, R50, RZ ;  /* 0x00000032087c7225 */ /* 0x000fc800078e00ff */
[----:B------:R-:W-:Y:S01]  /*2d80*/  IMAD R25, R43, R8, R25 ;  /* 0x000000082b197224 */ /* 0x000fe200078e0219 */
[-C--:B------:R-:W-:Y:S01]  /*2d90*/  IADD3 R41, P4, R5, R124.reuse, RZ ;  /* 0x0000007c05297210 */ /* 0x080fe20007f9e0ff */
[----:B------:R-:W-:Y:S02]  /*2da0*/  IMAD R47, R16, 0x6000, R15 ;  /* 0x00006000102f7824 */ /* 0x000fe400078e020f */
[----:B------:R-:W-:Y:S01]  /*2db0*/  IMAD.IADD R92, R125, 0x1, R25 ;  /* 0x000000017d5c7824 */ /* 0x000fe200078e0219 */
[----:B------:R-:W-:Y:S01]  /*2dc0*/  IADD3 R25, P2, P3, R5, R124, R135 ;  /* 0x0000007c05197210 */ /* 0x000fe20007b5e087 */
[----:B------:R-:W-:Y:S02]  /*2dd0*/  IMAD R47, R47, 0x2, R116 ;  /* 0x000000022f2f7824 */ /* 0x000fe400078e0274 */
[----:B------:R-:W-:Y:S01]  /*2de0*/  IMAD.X R42, R92, 0x1, R7, P4 ;  /* 0x000000015c2a7824 */ /* 0x000fe200020e0607 */
[----:B------:R-:W-:Y:S02]  /*2df0*/  IADD3.X R40, R7, R92, R134, P2, P3 ;  /* 0x0000005c07287210 */ /* 0x000fe400017e6486 */
[----:B0-----:R-:W-:-:S02]  /*2e00*/  LEA R44, P2, R25, R120, 0x1 ;  /* 0x00000078192c7211 */ /* 0x001fc400078408ff */
[----:B------:R-:W-:Y:S02]  /*2e10*/  ISETP.GT.AND P3, PT, R50, R123, PT ;  /* 0x0000007b3200720c */ /* 0x000fe40003f64270 */
[----:B------:R-:W-:Y:S01]  /*2e20*/  LEA.HI.X R45, R25, R121, R40, 0x1, P2 ;  /* 0x00000079192d7211 */ /* 0x000fe200010f0c28 */
[----:B------:R-:W-:Y:S01]  /*2e30*/  IMAD R25, R16, 0x6000, R136 ;  /* 0x0000600010197824 */ /* 0x000fe200078e0288 */
[----:B-1----:R-:W-:Y:S02]  /*2e40*/  ISETP.GE.AND P2, PT, R117, 0x1, PT ;  /* 0x000000017500780c */ /* 0x002fe40003f46270 */
[----:B------:R-:W-:-:S04]  /*2e50*/  LEA R48, P4, R41, R120, 0x1 ;  /* 0x0000007829307211 */ /* 0x000fc800078808ff */
[----:B------:R-:W-:Y:S02]  /*2e60*/  LEA.HI.X R49, R41, R121, R42, 0x1, P4 ;  /* 0x0000007929317211 */ /* 0x000fe400020f0c2a */
[----:B--2---:R-:W-:-:S04]  /*2e70*/  LOP3.LUT R46, R46, 0xfffffffd, RZ, 0xc0, !PT ;  /* 0xfffffffd2e2e7812 */ /* 0x004fc800078ec0ff */
[----:B------:R-:W-:-:S05]  /*2e80*/  @P3 LOP3.LUT R46, R46, 0x2, RZ, 0xfc, !PT ;  /* 0x000000022e2e3812 */ /* 0x000fca00078efcff */
[----:B------:R0:W-:Y:S02]  /*2e90*/  STL [R1+0x10], R46 ;  /* 0x0000102e01007387 */ /* 0x0001e40000100800 */
[----:B0-----:R-:W-:Y:S02]  /*2ea0*/  IMAD R46, R25, 0x2, R116 ;  /* 0x00000002192e7824 */ /* 0x001fe400078e0274 */
[----:B------:R-:W-:Y:S01]  /*2eb0*/  IMAD.MOV.U32 R25, RZ, RZ, R50 ;  /* 0x000000ffff197224 */ /* 0x000fe200078e0032 */
[----:B------:R-:W-:Y:S06]  /*2ec0*/  @!P2 BRA `(.L_x_434) ;  /* 0x000000740098a947 */ /* 0x000fec0003800000 */
[----:B------:R-:W-:Y:S01]  /*2ed0*/  ULDC.U8 UR4, c[0x0][0x410] ;  /* 0x0001040000047ab9 */ /* 0x000fe20000000000 */
[-C--:B------:R-:W-:Y:S01]  /*2ee0*/  IMAD R41, R132, R50.reuse, RZ ;  /* 0x0000003284297224 */ /* 0x080fe200078e02ff */
[----:B------:R-:W-:Y:S01]  /*2ef0*/  ISETP.NE.AND P2, PT, RZ, UR4, PT ;  /* 0x00000004ff007c0c */ /* 0x000fe2000bf45270 */
[----:B------:R-:W-:Y:S02]  /*2f00*/  IMAD R40, R133, R50, RZ ;  /* 0x0000003285287224 */ /* 0x000fe400078e02ff */
[----:B------:R-:W-:Y:S02]  /*2f10*/  IMAD R41, R43, R10, R41 ;  /* 0x0000000a2b297224 */ /* 0x000fe400078e0229 */
[----:B------:R-:W-:Y:S02]  /*2f20*/  IMAD R100, R25, -0x80, R24 ;  /* 0xffffff8019647824 */ /* 0x000fe400078e0218 */
[----:B------:R-:W-:Y:S02]  /*2f30*/  IMAD R43, R43, R13, R40 ;  /* 0x0000000d2b2b7224 */ /* 0x000fe400078e0228 */
[----:B------:R-:W-:Y:S01]  /*2f40*/  IMAD.WIDE.U32 R90, R10, R50, RZ ;  /* 0x000000320a5a7225 */ /* 0x000fe200078e00ff */
[----:B------:R-:W-:-:S03]  /*2f50*/  VIMNMX R100, R100, 0x80, PT ;  /* 0x0000008064647848 */ /* 0x000fc60003fe0100 */
[----:B------:R-:W-:-:S04]  /*2f60*/  IMAD.WIDE.U32 R88, R13, R50, RZ ;  /* 0x000000320d587225 */ /* 0x000fc800078e00ff */
[----:B------:R-:W-:Y:S02]  /*2f70*/  IMAD.IADD R101, R91, 0x1, R41 ;  /* 0x000000015b657824 */ /* 0x000fe400078e0229 */
[----:B------:R-:W-:Y:S01]  /*2f80*/  IMAD.IADD R102, R89, 0x1, R43 ;  /* 0x0000000159667824 */ /* 0x000fe200078e022b */
[----:B------:R-:W-:Y:S06]  /*2f90*/  @!P2 BRA `(.L_x_435) ;  /* 0x0000003400cca947 */ /* 0x000fec0003800000 */
[----:B------:R-:W-:Y:S01]  /*2fa0*/  ISETP.GE.AND P3, PT, R17, R100, PT ;  /* 0x000000641100720c */ /* 0x000fe20003f66270 */
[----:B------:R-:W-:Y:S01]  /*2fb0*/  BSSY B1, `(.L_x_436) ;  /* 0x0000037000017945 */ /* 0x000fe20003800000 */
        /* <DEDUP_REMOVED lines=13> */
[----:B------:R-:W-:Y:S06]  /*3090*/  @P3 BRA `(.L_x_437) ;  /* 0x0000000000a03947 */ /* 0x000fec0003800000 */
[----:B------:R-:W-:Y:S01]  /*30a0*/  IADD3 R41, P2, R110, R90, RZ ;  /* 0x0000005a6e297210 */ /* 0x000fe20007f5e0ff */
[----:B------:R-:W-:Y:S01]  /*30b0*/  ULDC.64 UR4, c[0x0][0x3e8] ;  /* 0x0000fa0000047ab9 */ /* 0x000fe20000000a00 */
[----:B------:R-:W-:Y:S02]  /*30c0*/  CS2R R124, SRZ ;  /* 0x00000000007c7805 */ /* 0x000fe4000001ff00 */
[----:B------:R-:W-:Y:S01]  /*30d0*/  CS2R R126, SRZ ;  /* 0x00000000007e7805 */ /* 0x000fe2000001ff00 */
[----:B------:R-:W-:Y:S01]  /*30e0*/  IMAD.X R42, R101, 0x1, R20, P2 ;  /* 0x00000001652a7824 */ /* 0x000fe200010e0614 */
[----:B------:R-:W-:-:S04]  /*30f0*/  LEA R40, P2, R41, UR4, 0x1 ;  /* 0x0000000429287c11 */ /* 0x000fc8000f8408ff */
[----:B------:R-:W-:Y:S01]  /*3100*/  LEA.HI.X R41, R41, UR5, R42, 0x1, P2 ;  /* 0x0000000529297c11 */ /* 0x000fe200090f0c2a */
[----:B------:R-:W-:Y:S01]  /*3110*/  ULDC.64 UR4, c[0x0][0x400] ;  /* 0x0001000000047ab9 */ /* 0x000fe20000000a00 */
[----:B------:R-:W-:-:S05]  /*3120*/  IADD3 R43, P2, R106, R88, RZ ;  /* 0x000000586a2b7210 */ /* 0x000fca0007f5e0ff */
[----:B------:R-:W-:Y:S01]  /*3130*/  IMAD.X R52, R102, 0x1, R26, P2 ;  /* 0x0000000166347824 */ /* 0x000fe200010e061a */
[----:B------:R-:W-:-:S04]  /*3140*/  LEA R42, P2, R43, UR4, 0x1 ;  /* 0x000000042b2a7c11 */ /* 0x000fc8000f8408ff */
[----:B------:R-:W-:Y:S02]  /*3150*/  LEA.HI.X R43, R43, UR5, R52, 0x1, P2 ;  /* 0x000000052b2b7c11 */ /* 0x000fe400090f0c34 */
[----:B------:R-:W-:Y:S02]  /*3160*/  ISETP.GE.AND P2, PT, R22, R117, PT ;  /* 0x000000751600720c */ /* 0x000fe40003f46270 */
[----:B------:R-:W-:Y:S02]  /*3170*/  CS2R R94, SRZ ;  /* 0x00000000005e7805 */ /* 0x000fe4000001ff00 */
[----:B------:R-:W-:-:S09]  /*3180*/  CS2R R120, SRZ ;  /* 0x0000000000787805 */ /* 0x000fd2000001ff00 */
[----:B------:R0:W5:Y:S04]  /*3190*/  @!P2 LDG.E.64 R124, desc[UR56][R40.64] ;  /* 0x00000038287ca981 */ /* 0x000168000c1e1b00 */
[----:B------:R0:W5:Y:S01]  /*31a0*/  @!P2 LDG.E.64 R126, desc[UR56][R42.64] ;  /* 0x000000382a7ea981 */ /* 0x000162000c1e1b00 */
        /* <DEDUP_REMOVED lines=20> */
[----:B------:R-:W-:-:S13]  /*32f0*/  ISETP.GE.AND P2, PT, R190, R117, PT ;  /* 0x00000075be00720c */ /* 0x000fda0003f46270 */
[----:B------:R0:W5:Y:S04]  /*3300*/  @!P2 LDG.E.64 R74, desc[UR56][R40.64+0xa0] ;  /* 0x0000a038284aa981 */ /* 0x000168000c1e1b00 */
[----:B------:R0:W5:Y:S02]  /*3310*/  @!P2 LDG.E.64 R76, desc[UR56][R42.64+0xa0] ;  /* 0x0000a0382a4ca981 */ /* 0x000164000c1e1b00 */
.L_x_437:
[----:B------:R-:W-:Y:S05]  /*3320*/  BSYNC B1 ;  /* 0x0000000000017941 */ /* 0x000fea0003800000 */
.L_x_436:
        /* <DEDUP_REMOVED lines=13> */
[----:B------:R-:W-:Y:S06]  /*3400*/  @P4 BRA `(.L_x_439) ;  /* 0x0000000000a04947 */ /* 0x000fec0003800000 */
[----:B------:R-:W-:Y:S01]  /*3410*/  IADD3 R90, P2, P5, R110, R90, R11 ;  /* 0x0000005a6e5a7210 */ /* 0x000fe20007d5e00b */
[----:B------:R-:W-:Y:S01]  /*3420*/  ULDC.64 UR4, c[0x0][0x3e8] ;  /* 0x0000fa0000047ab9 */ /* 0x000fe20000000a00 */
[----:B------:R-:W-:Y:S02]  /*3430*/  CS2R R70, SRZ ;  /* 0x0000000000467805 */ /* 0x000fe4000001ff00 */
[----:B------:R-:W-:Y:S02]  /*3440*/  CS2R R72, SRZ ;  /* 0x0000000000487805 */ /* 0x000fe4000001ff00 */
[----:B------:R-:W-:Y:S02]  /*3450*/  IADD3.X R101, R20, R101, R9, P2, P5 ;  /* 0x0000006514657210 */ /* 0x000fe400017ea409 */
[----:B------:R-:W-:-:S04]  /*3460*/  IADD3 R88, P2, P5, R106, R88, R14 ;  /* 0x000000586a587210 */ /* 0x000fc80007d5e00e */
[----:B0-----:R-:W-:Y:S02]  /*3470*/  IADD3.X R41, R26, R102, R12, P2, P5 ;  /* 0x000000661a297210 */ /* 0x001fe400017ea40c */
[----:B------:R-:W-:-:S04]  /*3480*/  LEA R42, P2, R90, UR4, 0x1 ;  /* 0x000000045a2a7c11 */ /* 0x000fc8000f8408ff */
[----:B------:R-:W-:Y:S01]  /*3490*/  LEA.HI.X R43, R90, UR5, R101, 0x1, P2 ;  /* 0x000000055a2b7c11 */ /* 0x000fe200090f0c65 */
[----:B------:R-:W-:Y:S02]  /*34a0*/  ULDC.64 UR4, c[0x0][0x400] ;  /* 0x0001000000047ab9 */ /* 0x000fe40000000a00 */
        /* <DEDUP_REMOVED lines=30> */
.L_x_439:
[----:B------:R-:W-:Y:S05]  /*3690*/  BSYNC B1 ;  /* 0x0000000000017941 */ /* 0x000fea0003800000 */
.L_x_438:
[----:B01---5:R-:W-:Y:S01]  /*36a0*/  IMAD.MOV.U32 R41, RZ, RZ, R74 ;  /* 0x000000ffff297224 */ /* 0x023fe200078e004a */
[----:B------:R-:W-:Y:S01]  /*36b0*/  UISETP.NE.AND UP0, UPT, UR58, 0x3, UPT ;  /* 0x000000033a00788c */ /* 0x000fe2000bf05270 */
[----:B------:R-:W-:Y:S02]  /*36c0*/  IMAD.MOV.U32 R40, RZ, RZ, R75 ;  /* 0x000000ffff287224 */ /* 0x000fe400078e004b */
[----:B------:R-:W-:Y:S02]  /*36d0*/  IMAD.MOV.U32 R43, RZ, RZ, R78 ;  /* 0x000000ffff2b7224 */ /* 0x000fe400078e004e */
[----:B------:R-:W-:Y:S01]  /*36e0*/  IMAD.MOV.U32 R42, RZ, RZ, R79 ;  /* 0x000000ffff2a7224 */ /* 0x000fe200078e004f */
[----:B------:R-:W-:Y:S01]  /*36f0*/  PRMT R162, R40, 0x5410, R41 ;  /* 0x0000541028a27816 */ /* 0x000fe20000000029 */
        /* <DEDUP_REMOVED lines=15> */
[----:B------:R-:W-:-:S02]  /*37f0*/  PRMT R171, R171, 0x5410, R43 ;  /* 0x00005410abab7816 */ /* 0x000fc4000000002b */
[----:B------:R-:W-:Y:S01]  /*3800*/  PRMT R128, R128, 0x5410, R40 ;  /* 0x0000541080807816 */ /* 0x000fe20000000028 */
[----:B------:R-:W-:Y:S01]  /*3810*/  IMAD.MOV.U32 R40, RZ, RZ, R77 ;  /* 0x000000ffff287224 */ /* 0x000fe200078e004d */
[----:B------:R-:W-:Y:S01]  /*3820*/  PRMT R129, R129, 0x5410, R41 ;  /* 0x0000541081817816 */ /* 0x000fe20000000029 */
[----:B------:R-:W-:Y:S01]  /*3830*/  IMAD.MOV.U32 R41, RZ, RZ, R76 ;  /* 0x000000ffff297224 */ /* 0x000fe200078e004c */
[----:B------:R-:W-:-:S04]  /*3840*/  PLOP3.LUT P2, PT, PT, PT, UP0, 0x80, 0x0 ;  /* 0x000000000000781c */ /* 0x000fc80003f4f008 */
[----:B------:R-:W-:Y:S01]  /*3850*/  PRMT R161, R40, 0x5410, R41 ;  /* 0x0000541028a17816 */ /* 0x000fe20000000029 */
[----:B------:R-:W-:Y:S02]  /*3860*/  IMAD.MOV.U32 R41, RZ, RZ, R80 ;  /* 0x000000ffff297224 */ /* 0x000fe400078e0050 */
[----:B------:R-:W-:-:S03]  /*3870*/  IMAD.MOV.U32 R40, RZ, RZ, R81 ;  /* 0x000000ffff287224 */ /* 0x000fc600078e0051 */
[----:B------:R-:W-:Y:S01]  /*3880*/  PRMT R165, R41, 0x7610, R165 ;  /* 0x0000761029a57816 */ /* 0x000fe200000000a5 */
[----:B------:R-:W-:Y:S01]  /*3890*/  IMAD.MOV.U32 R41, RZ, RZ, R85 ;  /* 0x000000ffff297224 */ /* 0x000fe200078e0055 */
[----:B------:R-:W-:Y:S01]  /*38a0*/  PRMT R164, R40, 0x7610, R164 ;  /* 0x0000761028a47816 */ /* 0x000fe200000000a4 */
        /* <DEDUP_REMOVED lines=16> */
[----:B------:R-:W-:-:S05]  /*39b0*/  IMAD.MOV.U32 R40, RZ, RZ, R51 ;  /* 0x000000ffff287224 */ /* 0x000fca00078e0033 */
[----:B------:R-:W-:Y:S01]  /*39c0*/  PRMT R88, R41, 0x5410, R40 ;  /* 0x0000541029587816 */ /* 0x000fe20000000028 */
[----:B------:R-:W-:Y:S02]  /*39d0*/  IMAD.MOV.U32 R41, RZ, RZ, R54 ;  /* 0x000000ffff297224 */ /* 0x000fe400078e0036 */
        /* <DEDUP_REMOVED lines=36> */
[----:B------:R-:W-:Y:S06]  /*3c20*/  @!P2 BRA `(.L_x_440) ;  /* 0x000000000004a947 */ /* 0x000fec0003800000 */
[----:B------:R-:W-:Y:S01]  /*3c30*/  BPT.TRAP 0x1 ;  /* 0x000000040000795c */ /* 0x000fe20000300000 */
.L_x_440:
[----:B------:R-:W-:Y:S01]  /*3c40*/  IMAD R101, R16, 0x8, R2 ;  /* 0x0000000810657824 */ /* 0x000fe200078e0202 */
[----:B------:R-:W-:Y:S01]  /*3c50*/  SHF.L.U32 R102, R184, 0x1f, RZ ;  /* 0x0000001fb8667819 */ /* 0x000fe200000006ff */
[----:B------:R-:W-:Y:S03]  /*3c60*/  BSSY B1, `(.L_x_441) ;  /* 0x0000003000017945 */ /* 0x000fe60003800000 */
[----:B------:R-:W0:Y:S02]  /*3c70*/  SYNCS.PHASECHK.TRANS64.TRYWAIT P5, [R101+URZ+0x34890], R102 ;  /* 0x03489066650075a7 */ /* 0x000e2400080a017f */
[----:B0-----:R-:W-:Y:S05]  /*3c80*/  @!P5 BRA `(.L_x_442) ;  /* 0x000001e00030d947 */ /* 0x001fea0003800000 */
.L_x_799:
[----:B------:R-:W-:Y:S05]  /*3c90*/  BSYNC B1 ;  /* 0x0000000000017941 */ /* 0x000fea0003800000 */
.L_x_441:
[----:B------:R-:W-:Y:S04]  /*3ca0*/  BSSY B1, `(.L_x_443) ;  /* 0x0000157000017945 */ /* 0x000fe80003800000 */
[----:B------:R-:W-:Y:S05]  /*3cb0*/  @P3 BRA `(.L_x_444) ;  /* 0x0000001400543947 */ /* 0x000fea0003800000 */
[----:B------:R-:W-:Y:S01]  /*3cc0*/  ISETP.NE.AND P3, PT, R34, RZ, PT ;  /* 0x000000ff2200720c */ /* 0x000fe20003f65270 */
[----:B------:R-:W-:-:S12]  /*3cd0*/  BSSY B2, `(.L_x_445) ;  /* 0x0000037000027945 */ /* 0x000fd80003800000 */
[----:B------:R-:W-:Y:S05]  /*3ce0*/  @!P3 BRA `(.L_x_446) ;  /* 0x0000000000d4b947 */ /* 0x000fea0003800000 */
[----:B------:R1:W2:Y:S01]  /*3cf0*/  LDS.128 R40, [R47] ;  /* 0x000000002f287984 */ /* 0x0002a20000000c00 */
[----:B------:R-:W-:Y:S01]  /*3d00*/  ISETP.GE.AND P3, PT, R22, R117, PT ;  /* 0x000000751600720c */ /* 0x000fe20003f66270 */
[----:B------:R-:W-:-:S12]  /*3d10*/  BSSY B3, `(.L_x_447) ;  /* 0x0000031000037945 */ /* 0x000fd80003800000 */
[----:B-1----:R-:W-:Y:S05]  /*3d20*/  @P3 BRA `(.L_x_448) ;  /* 0x0000000000bc3947 */ /* 0x002fea0003800000 */
[--C-:B------:R-:W-:Y:S02]  /*3d30*/  SHF.R.U64 R90, R124, 0x10, R125.reuse ;  /* 0x000000107c5a7819 */ /* 0x100fe4000000127d */
[----:B------:R-:W-:Y:S02]  /*3d40*/  SHF.R.U32.HI R124, RZ, 0x10, R125 ;  /* 0x00000010ff7c7819 */ /* 0x000fe4000001167d */
[--C-:B------:R-:W-:Y:S02]  /*3d50*/  SHF.R.U64 R125, R126, 0x10, R127.reuse ;  /* 0x000000107e7d7819 */ /* 0x100fe4000000127f */
[----:B------:R-:W-:Y:S01]  /*3d60*/  SHF.R.U32.HI R91, RZ, 0x10, R127 ;  /* 0x00000010ff5b7819 */ /* 0x000fe2000001167f */
[----:B--2---:R-:W-:Y:S01]  /*3d70*/  IMAD.U32 R127, R41, 0x10000, RZ ;  /* 0x00010000297f7824 */ /* 0x004fe200078e00ff */
[C---:B------:R-:W-:Y:S02]  /*3d80*/  PRMT R125, R128.reuse, 0x5410, R125 ;  /* 0x00005410807d7816 */ /* 0x040fe4000000007d */
[----:B------:R-:W-:-:S02]  /*3d90*/  PRMT R90, R128, 0x5432, R90 ;  /* 0x00005432805a7816 */ /* 0x000fc4000000005a */
[C---:B------:R-:W-:Y:S02]  /*3da0*/  PRMT R126, R129.reuse, 0x5432, R124 ;  /* 0x00005432817e7816 */ /* 0x040fe4000000007c */
[----:B------:R-:W-:Y:S02]  /*3db0*/  PRMT R91, R129, 0x5410, R91 ;  /* 0x00005410815b7816 */ /* 0x000fe4000000005b */
[----:B------:R-:W-:Y:S01]  /*3dc0*/  LOP3.LUT R129, R41, 0xffff0000, RZ, 0xc0, !PT ;  /* 0xffff000029817812 */ /* 0x000fe200078ec0ff */
[----:B------:R-:W-:Y:S01]  /*3dd0*/  IMAD.U32 R146, R126, 0x10000, RZ ;  /* 0x000100007e927824 */ /* 0x000fe200078e00ff */
[C---:B------:R-:W-:Y:S01]  /*3de0*/  LOP3.LUT R128, R125.reuse, 0xffff0000, RZ, 0xc0, !PT ;  /* 0xffff00007d807812 */ /* 0x040fe200078ec0ff */
[----:B------:R-:W-:Y:S01]  /*3df0*/  IMAD.U32 R125, R125, 0x10000, RZ ;  /* 0x000100007d7d7824 */ /* 0x000fe200078e00ff */
[C---:B------:R-:W-:Y:S01]  /*3e00*/  LOP3.LUT R41, R90.reuse, 0xffff0000, RZ, 0xc0, !PT ;  /* 0xffff00005a297812 */ /* 0x040fe200078ec0ff */
[----:B------:R-:W-:Y:S01]  /*3e10*/  IMAD.U32 R90, R90, 0x10000, RZ ;  /* 0x000100005a5a7824 */ /* 0x000fe200078e00ff */
[----:B------:R-:W-:Y:S01]  /*3e20*/  LOP3.LUT R126, R126, 0xffff0000, RZ, 0xc0, !PT ;  /* 0xffff00007e7e7812 */ /* 0x000fe200078ec0ff */
[----:B------:R-:W-:-:S04]  /*3e30*/  FMUL.FTZ R124, R129, R128 ;  /* 0x00000080817c7220 */ /* 0x000fc80000410000 */
[-C--:B------:R-:W-:Y:S01]  /*3e40*/  FFMA.FTZ R124, R127, R41.reuse, -R124 ;  /* 0x000000297f7c7223 */ /* 0x080fe2000001087c */
[----:B------:R-:W-:Y:S01]  /*3e50*/  FMUL.FTZ R41, R129, R41 ;  /* 0x0000002981297220 */ /* 0x000fe20000410000 */
[C---:B------:R-:W-:Y:S01]  /*3e60*/  LOP3.LUT R129, R42.reuse, 0xffff0000, RZ, 0xc0, !PT ;  /* 0xffff00002a817812 */ /* 0x040fe200078ec0ff */
[----:B------:R-:W-:Y:S02]  /*3e70*/  IMAD.U32 R42, R42, 0x10000, RZ ;  /* 0x000100002a2a7824 */ /* 0x000fe400078e00ff */
[----:B------:R-:W-:Y:S01]  /*3e80*/  FFMA.FTZ R41, R127, R128, R41 ;  /* 0x000000807f297223 */ /* 0x000fe20000010029 */
[C---:B------:R-:W-:Y:S01]  /*3e90*/  IMAD.U32 R127, R91.reuse, 0x10000, RZ ;  /* 0x000100005b7f7824 */ /* 0x040fe200078e00ff */
[----:B------:R-:W-:-:S03]  /*3ea0*/  LOP3.LUT R91, R91, 0xffff0000, RZ, 0xc0, !PT ;  /* 0xffff00005b5b7812 */ /* 0x000fc600078ec0ff */
[CC--:B------:R-:W-:Y:S01]  /*3eb0*/  FMUL.FTZ R128, R129.reuse, R127.reuse ;  /* 0x0000007f81807220 */ /* 0x0c0fe20000410000 */
[----:B------:R-:W-:Y:S01]  /*3ec0*/  FMUL.FTZ R129, R129, R146 ;  /* 0x0000009281817220 */ /* 0x000fe20000410000 */
[----:B------:R-:W-:Y:S02]  /*3ed0*/  F2FP.BF16.F32.PACK_AB R41, R41, R124 ;  /* 0x0000007c2929723e */ /* 0x000fe400000010ff */
[C---:B------:R-:W-:Y:S01]  /*3ee0*/  FFMA.FTZ R128, R42.reuse, R146, -R128 ;  /* 0x000000922a807223 */ /* 0x040fe20000010880 */
[----:B------:R-:W-:Y:S01]  /*3ef0*/  FFMA.FTZ R129, R42, R127, R129 ;  /* 0x0000007f2a817223 */ /* 0x000fe20000010081 */
[C---:B------:R-:W-:Y:S01]  /*3f00*/  LOP3.LUT R42, R43.reuse, 0xffff0000, RZ, 0xc0, !PT ;  /* 0xffff00002b2a7812 */ /* 0x040fe200078ec0ff */
[----:B------:R-:W-:-:S03]  /*3f10*/  IMAD.U32 R43, R43, 0x10000, RZ ;  /* 0x000100002b2b7824 */ /* 0x000fc600078e00ff */
[----:B------:R-:W-:Y:S01]  /*3f20*/  F2FP.BF16.F32.PACK_AB R128, R129, R128 ;  /* 0x000000808180723e */ /* 0x000fe200000010ff */
[C---:B------:R-:W-:Y:S01]  /*3f30*/  FMUL.FTZ R127, R42.reuse, R91 ;  /* 0x0000005b2a7f7220 */ /* 0x040fe20000410000 */
[----:B------:R-:W-:-:S03]  /*3f40*/  FMUL.FTZ R42, R42, R126 ;  /* 0x0000007e2a2a7220 */ /* 0x000fc60000410000 */
        /* <DEDUP_REMOVED lines=8> */
[----:B------:R-:W-:-:S05]  /*3fd0*/  FFMA.FTZ R43, R40, R125, R43 ;  /* 0x0000007d282b7223 */ /* 0x000fca000001002b */
[----:B------:R-:W-:Y:S01]  /*3fe0*/  F2FP.BF16.F32.PACK_AB R91, R43, R91 ;  /* 0x0000005b2b5b723e */ /* 0x000fe200000010ff */
[----:B------:R-:W-:Y:S02]  /*3ff0*/  IMAD.MOV.U32 R43, RZ, RZ, R42 ;  /* 0x000000ffff2b7224 */ /* 0x000fe400078e002a */
[----:B------:R-:W-:Y:S02]  /*4000*/  IMAD.MOV.U32 R42, RZ, RZ, R128 ;  /* 0x000000ffff2a7224 */ /* 0x000fe400078e0080 */
[----:B------:R-:W-:-:S07]  /*4010*/  IMAD.MOV.U32 R40, RZ, RZ, R91 ;  /* 0x000000ffff287224 */ /* 0x000fce00078e005b */
.L_x_448:
[----:B------:R-:W-:Y:S05]  /*4020*/  BSYNC B3 ;  /* 0x0000000000037941 */ /* 0x000fea0003800000 */
.L_x_447:
[----:B--2---:R1:W-:Y:S02]  /*4030*/  STG.E.128 desc[UR56][R48.64], R40 ;  /* 0x0000002830007986 */ /* 0x0043e4000c101d38 */
.L_x_446:
[----:B------:R-:W-:Y:S05]  /*4040*/  BSYNC B2 ;  /* 0x0000000000027941 */ /* 0x000fea0003800000 */
.L_x_445:
[----:B------:R-:W-:Y:S01]  /*4050*/  ISETP.NE.AND P3, PT, R38, RZ, PT ;  /* 0x000000ff2600720c */ /* 0x000fe20003f65270 */
[----:B------:R-:W-:-:S12]  /*4060*/  BSSY B2, `(.L_x_449) ;  /* 0x0000037000027945 */ /* 0x000fd80003800000 */
[----:B------:R-:W-:Y:S05]  /*4070*/  @!P3 BRA `(.L_x_450) ;  /* 0x0000000000d4b947 */ /* 0x000fea0003800000 */
[----:B-1----:R1:W2:Y:S01]  /*4080*/  LDS.128 R40, [R46] ;  /* 0x000000002e287984 */ /* 0x0022a20000000c00 */
[----:B------:R-:W-:Y:S01]  /*4090*/  ISETP.GE.AND P3, PT, R187, R117, PT ;  /* 0x00000075bb00720c */ /* 0x000fe20003f66270 */
[----:B------:R-:W-:-:S12]  /*40a0*/  BSSY B3, `(.L_x_451) ;  /* 0x0000031000037945 */ /* 0x000fd80003800000 */
[----:B-1----:R-:W-:Y:S05]  /*40b0*/  @P3 BRA `(.L_x_452) ;  /* 0x0000000000bc3947 */ /* 0x002fea0003800000 */
[--C-:B------:R-:W-:Y:S02]  /*40c0*/  SHF.R.U64 R90, R94, 0x10, R95.reuse ;  /* 0x000000105e5a7819 */ /* 0x100fe4000000125f */
[----:B------:R-:W-:Y:S02]  /*40d0*/  SHF.R.U32.HI R94, RZ, 0x10, R95 ;  /* 0x00000010ff5e7819 */ /* 0x000fe4000001165f */
[----:B------:R-:W-:Y:S02]  /*40e0*/  SHF.R.U64 R95, R120, 0x10, R121 ;  /* 0x00000010785f7819 */ /* 0x000fe40000001279 */
[C---:B------:R-:W-:Y:S02]  /*40f0*/  PRMT R90, R170.reuse, 0x5432, R90 ;  /* 0x00005432aa5a7816 */ /* 0x040fe4000000005a */
[----:B------:R-:W-:Y:S02]  /*4100*/  PRMT R95, R170, 0x5410, R95 ;  /* 0x00005410aa5f7816 */ /* 0x000fe4000000005f */
[----:B--2---:R-:W-:-:S02]  /*4110*/  LOP3.LUT R125, R41, 0xffff0000, RZ, 0xc0, !PT ;  /* 0xffff0000297d7812 */ /* 0x004fc400078ec0ff */
[C---:B------:R-:W-:Y:S01]  /*4120*/  LOP3.LUT R124, R95.reuse, 0xffff0000, RZ, 0xc0, !PT ;  /* 0xffff00005f7c7812 */ /* 0x040fe200078ec0ff */
[----:B------:R-:W-:Y:S01]  /*4130*/  IMAD.U32 R95, R95, 0x10000, RZ ;  /* 0x000100005f5f7824 */ /* 0x000fe200078e00ff */
[----:B------:R-:W-:Y:S01]  /*4140*/  SHF.R.U32.HI R91, RZ, 0x10, R121 ;  /* 0x00000010ff5b7819 */ /* 0x000fe20000011679 */
[----:B------:R-:W-:Y:S01]  /*4150*/  IMAD.U32 R121, R41, 0x10000, RZ ;  /* 0x0001000029797824 */ /* 0x000fe200078e00ff */
[----:B------:R-:W-:Y:S01]  /*4160*/  PRMT R120, R171, 0x5432, R94 ;  /* 0x00005432ab787816 */ /* 0x000fe2000000005e */
[----:B------:R-:W-:Y:S01]  /*4170*/  FMUL.FTZ R94, R125, R124 ;  /* 0x0000007c7d5e7220 */ /* 0x000fe20000410000 */
[C---:B------:R-:W-:Y:S01]  /*4180*/  LOP3.LUT R41, R90.reuse, 0xffff0000, RZ, 0xc0, !PT ;  /* 0xffff00005a297812 */ /* 0x040fe200078ec0ff */
[----:B------:R-:W-:Y:S01]  /*4190*/  IMAD.U32 R90, R90, 0x10000, RZ ;  /* 0x000100005a5a7824 */ /* 0x000fe200078e00ff */
[----:B------:R-:W-:-:S03]  /*41a0*/  PRMT R91, R171, 0x5410, R91 ;  /* 0x00005410ab5b7816 */ /* 0x000fc6000000005b */
[-C--:B------:R-:W-:Y:S01]  /*41b0*/  FFMA.FTZ R94, R121, R41.reuse, -R94 ;  /* 0x00000029795e7223 */ /* 0x080fe2000001085e */
[----:B------:R-:W-:Y:S01]  /*41c0*/  FMUL.FTZ R41, R125, R41 ;  /* 0x000000297d297220 */ /* 0x000fe20000410000 */
[C---:B------:R-:W-:Y:S01]  /*41d0*/  IMAD.U32 R125, R120.reuse, 0x10000, RZ ;  /* 0x00010000787d7824 */ /* 0x040fe200078e00ff */
[----:B------:R-:W-:Y:S02]  /*41e0*/  LOP3.LUT R120, R120, 0xffff0000, RZ, 0xc0, !PT ;  /* 0xffff000078787812 */ /* 0x000fe400078ec0ff */
[----:B------:R-:W-:Y:S01]  /*41f0*/  FFMA.FTZ R41, R121, R124, R41 ;  /* 0x0000007c79297223 */ /* 0x000fe20000010029 */
[C---:B------:R-:W-:Y:S01]  /*4200*/  LOP3.LUT R124, R42.reuse, 0xffff0000, RZ, 0xc0, !PT ;  /* 0xffff00002a7c7812 */ /* 0x040fe200078ec0ff */
[C---:B------:R-:W-:Y:S01]  /*4210*/  IMAD.U32 R121, R91.reuse, 0x10000, RZ ;  /* 0x000100005b797824 */ /* 0x040fe200078e00ff */
[----:B------:R-:W-:Y:S01]  /*4220*/  LOP3.LUT R91, R91, 0xffff0000, RZ, 0xc0, !PT ;  /* 0xffff00005b5b7812 */ /* 0x000fe200078ec0ff */
[----:B------:R-:W-:Y:S01]  /*4230*/  IMAD.U32 R42, R42, 0x10000, RZ ;  /* 0x000100002a2a7824 */ /* 0x000fe200078e00ff */
        /* <DEDUP_REMOVED lines=23> */
.L_x_452:
[----:B------:R-:W-:Y:S05]  /*43b0*/  BSYNC B3 ;  /* 0x0000000000037941 */ /* 0x000fea0003800000 */
.L_x_451:
[----:B--2---:R2:W-:Y:S02]  /*43c0*/  STG.E.128 desc[UR56][R48.64+0x40], R40 ;  /* 0x0000402830007986 */ /* 0x0045e4000c101d38 */
.L_x_450:
[----:B------:R-:W-:Y:S05]  /*43d0*/  BSYNC B2 ;  /* 0x0000000000027941 */ /* 0x000fea0003800000 */
.L_x_449:
[----:B------:R-:W-:Y:S01]  /*43e0*/  ISETP.NE.AND P3, PT, R39, RZ, PT ;  /* 0x000000ff2700720c */ /* 0x000fe20003f65270 */
[----:B------:R-:W-:-:S12]  /*43f0*/  BSSY B2, `(.L_x_453) ;  /* 0x0000037000027945 */ /* 0x000fd80003800000 */
[----:B------:R-:W-:Y:S05]  /*4400*/  @!P3 BRA `(.L_x_454) ;  /* 0x0000000000d4b947 */ /* 0x000fea0003800000 */
[----:B-12---:R1:W2:Y:S01]  /*4410*/  LDS.128 R40, [R47+0x4000] ;  /* 0x004000002f287984 */ /* 0x0062a20000000c00 */
[----:B------:R-:W-:Y:S01]  /*4420*/  ISETP.GE.AND P3, PT, R186, R117, PT ;  /* 0x00000075ba00720c */ /* 0x000fe20003f66270 */
[----:B------:R-:W-:-:S12]  /*4430*/  BSSY B3, `(.L_x_455) ;  /* 0x0000031000037945 */ /* 0x000fd80003800000 */
[----:B-1----:R-:W-:Y:S05]  /*4440*/  @P3 BRA `(.L_x_456) ;  /* 0x0000000000bc3947 */ /* 0x002fea0003800000 */
[----:B------:R-:W-:Y:S02]  /*4450*/  SHF.R.U64 R91, R92, 0x10, R93 ;  /* 0x000000105c5b7819 */ /* 0x000fe4000000125d */
[----:B------:R-:W-:Y:S02]  /*4460*/  SHF.R.U64 R86, R86, 0x10, R87 ;  /* 0x0000001056567819 */ /* 0x000fe40000001257 */
[----:B------:R-:W-:Y:S02]  /*4470*/  PRMT R91, R168, 0x5410, R91 ;  /* 0x00005410a85b7816 */ /* 0x000fe4000000005b */
[----:B------:R-:W-:Y:S02]  /*4480*/  SHF.R.U32.HI R87, RZ, 0x10, R87 ;  /* 0x00000010ff577819 */ /* 0x000fe40000011657 */
[----:B------:R-:W-:Y:S02]  /*4490*/  SHF.R.U32.HI R93, RZ, 0x10, R93 ;  /* 0x00000010ff5d7819 */ /* 0x000fe4000001165d */
[----:B------:R-:W-:-:S02]  /*44a0*/  PRMT R86, R169, 0x5432, R86 ;  /* 0x00005432a9567816 */ /* 0x000fc40000000056 */
[----:B--2---:R-:W-:Y:S02]  /*44b0*/  LOP3.LUT R95, R41, 0xffff0000, RZ, 0xc0, !PT ;  /* 0xffff0000295f7812 */ /* 0x004fe400078ec0ff */
[C---:B------:R-:W-:Y:S01]  /*44c0*/  LOP3.LUT R94, R91.reuse, 0xffff0000, RZ, 0xc0, !PT ;  /* 0xffff00005b5e7812 */ /* 0x040fe200078ec0ff */
[----:B------:R-:W-:Y:S01]  /*44d0*/  IMAD.U32 R91, R91, 0x10000, RZ ;  /* 0x000100005b5b7824 */ /* 0x000fe200078e00ff */
[----:B------:R-:W-:Y:S02]  /*44e0*/  PRMT R92, R167, 0x5410, R87 ;  /* 0x00005410a75c7816 */ /* 0x000fe40000000057 */
[----:B------:R-:W-:Y:S01]  /*44f0*/  PRMT R87, R169, 0x5410, R93 ;  /* 0x00005410a9577816 */ /* 0x000fe2000000005d */
[----:B------:R-:W-:Y:S01]  /*4500*/  IMAD.U32 R93, R41, 0x10000, RZ ;  /* 0x00010000295d7824 */ /* 0x000fe200078e00ff */
[C---:B------:R-:W-:Y:S01]  /*4510*/  LOP3.LUT R41, R86.reuse, 0xffff0000, RZ, 0xc0, !PT ;  /* 0xffff000056297812 */ /* 0x040fe200078ec0ff */
[----:B------:R-:W-:Y:S01]  /*4520*/  FMUL.FTZ R90, R95, R94 ;  /* 0x0000005e5f5a7220 */ /* 0x000fe20000410000 */
[----:B------:R-:W-:-:S03]  /*4530*/  IMAD.U32 R86, R86, 0x10000, RZ ;  /* 0x0001000056567824 */ /* 0x000fc600078e00ff */
        /* <DEDUP_REMOVED lines=32> */
.L_x_456:
[----:B------:R-:W-:Y:S05]  /*4740*/  BSYNC B3 ;  /* 0x0000000000037941 */ /* 0x000fea0003800000 */
.L_x_455:
[----:B--2---:R3:W-:Y:S02]  /*4750*/  STG.E.128 desc[UR56][R48.64+0x80], R40 ;  /* 0x0000802830007986 */ /* 0x0047e4000c101d38 */
.L_x_454:
[----:B------:R-:W-:Y:S05]  /*4760*/  BSYNC B2 ;  /* 0x0000000000027941 */ /* 0x000fea0003800000 */
.L_x_453:
[----:B------:R-:W-:Y:S01]  /*4770*/  ISETP.NE.AND P3, PT, R96, RZ, PT ;  /* 0x000000ff6000720c */ /* 0x000fe20003f65270 */
[----:B------:R-:W-:-:S12]  /*4780*/  BSSY B2, `(.L_x_457) ;  /* 0x0000037000027945 */ /* 0x000fd80003800000 */
[----:B------:R-:W-:Y:S05]  /*4790*/  @!P3 BRA `(.L_x_458) ;  /* 0x0000000000d4b947 */ /* 0x000fea0003800000 */
[----:B-123--:R1:W2:Y:S01]  /*47a0*/  LDS.128 R40, [R46+0x4000] ;  /* 0x004000002e287984 */ /* 0x00e2a20000000c00 */
[----:B------:R-:W-:Y:S01]  /*47b0*/  ISETP.GE.AND P3, PT, R189, R117, PT ;  /* 0x00000075bd00720c */ /* 0x000fe20003f66270 */
[----:B------:R-:W-:-:S12]  /*47c0*/  BSSY B3, `(.L_x_459) ;  /* 0x0000031000037945 */ /* 0x000fd80003800000 */
[----:B-1----:R-:W-:Y:S05]  /*47d0*/  @P3 BRA `(.L_x_460) ;  /* 0x0000000000bc3947 */ /* 0x002fea0003800000 */
[--C-:B------:R-:W-:Y:S01]  /*47e0*/  SHF.R.U64 R82, R82, 0x10, R83.reuse ;  /* 0x0000001052527819 */ /* 0x100fe20000001253 */
[----:B--2---:R-:W-:Y:S01]  /*47f0*/  IMAD.U32 R87, R41, 0x10000, RZ ;  /* 0x0001000029577824 */ /* 0x004fe200078e00ff */
[----:B------:R-:W-:Y:S02]  /*4800*/  SHF.R.U32.HI R86, RZ, 0x10, R83 ;  /* 0x00000010ff567819 */ /* 0x000fe40000011653 */
[--C-:B------:R-:W-:Y:S02]  /*4810*/  SHF.R.U64 R83, R84, 0x10, R85.reuse ;  /* 0x0000001054537819 */ /* 0x100fe40000001255 */
[----:B------:R-:W-:Y:S02]  /*4820*/  SHF.R.U32.HI R84, RZ, 0x10, R85 ;  /* 0x00000010ff547819 */ /* 0x000fe40000011655 */
[----:B------:R-:W-:Y:S02]  /*4830*/  PRMT R85, R166, 0x5410, R83 ;  /* 0x00005410a6557816 */ /* 0x000fe40000000053 */
[----:B------:R-:W-:-:S02]  /*4840*/  PRMT R82, R167, 0x5432, R82 ;  /* 0x00005432a7527816 */ /* 0x000fc40000000052 */
[----:B------:R-:W-:Y:S02]  /*4850*/  LOP3.LUT R91, R41, 0xffff0000, RZ, 0xc0, !PT ;  /* 0xffff0000295b7812 */ /* 0x000fe400078ec0ff */
[C---:B------:R-:W-:Y:S01]  /*4860*/  LOP3.LUT R90, R85.reuse, 0xffff0000, RZ, 0xc0, !PT ;  /* 0xffff0000555a7812 */ /* 0x040fe200078ec0ff */
[----:B------:R-:W-:Y:S01]  /*4870*/  IMAD.U32 R85, R85, 0x10000, RZ ;  /* 0x0001000055557824 */ /* 0x000fe200078e00ff */
[----:B------:R-:W-:Y:S02]  /*4880*/  PRMT R83, R168, 0x5432, R84 ;  /* 0x00005432a8537816 */ /* 0x000fe40000000054 */
[----:B------:R-:W-:Y:S01]  /*4890*/  LOP3.LUT R41, R82, 0xffff0000, RZ, 0xc0, !PT ;  /* 0xffff000052297812 */ /* 0x000fe200078ec0ff */
[----:B------:R-:W-:Y:S01]  /*48a0*/  FMUL.FTZ R84, R91, R90 ;  /* 0x0000005a5b547220 */ /* 0x000fe20000410000 */
[----:B------:R-:W-:Y:S01]  /*48b0*/  PRMT R86, R166, 0x5432, R86 ;  /* 0x00005432a6567816 */ /* 0x000fe20000000056 */
[----:B------:R-:W-:Y:S02]  /*48c0*/  IMAD.U32 R82, R82, 0x10000, RZ ;  /* 0x0001000052527824 */ /* 0x000fe400078e00ff */
[-C--:B------:R-:W-:Y:S01]  /*48d0*/  FFMA.FTZ R84, R87, R41.reuse, -R84 ;  /* 0x0000002957547223 */ /* 0x080fe20000010854 */
[----:B------:R-:W-:Y:S01]  /*48e0*/  FMUL.FTZ R41, R91, R41 ;  /* 0x000000295b297220 */ /* 0x000fe20000410000 */
[C---:B------:R-:W-:Y:S01]  /*48f0*/  IMAD.U32 R91, R86.reuse, 0x10000, RZ ;  /* 0x00010000565b7824 */ /* 0x040fe200078e00ff */
[----:B------:R-:W-:-:S02]  /*4900*/  LOP3.LUT R86, R86, 0xffff0000, RZ, 0xc0, !PT ;  /* 0xffff000056567812 */ /* 0x000fc400078ec0ff */
        /* <DEDUP_REMOVED lines=28> */
.L_x_460:
[----:B------:R-:W-:Y:S05]  /*4ad0*/  BSYNC B3 ;  /* 0x0000000000037941 */ /* 0x000fea0003800000 */
.L_x_459:
[----:B--2---:R4:W-:Y:S02]  /*4ae0*/  STG.E.128 desc[UR56][R48.64+0xc0], R40 ;  /* 0x0000c02830007986 */ /* 0x0049e4000c101d38 */
.L_x_458:
[----:B------:R-:W-:Y:S05]  /*4af0*/  BSYNC B2 ;  /* 0x0000000000027941 */ /* 0x000fea0003800000 */
.L_x_457:
[----:B------:R-:W-:Y:S01]  /*4b00*/  ISETP.NE.AND P3, PT, R97, RZ, PT ;  /* 0x000000ff6100720c */ /* 0x000fe20003f65270 */
[----:B------:R-:W-:-:S12]  /*4b10*/  BSSY B2, `(.L_x_461) ;  /* 0x0000038000027945 */ /* 0x000fd80003800000 */
[----:B------:R-:W-:Y:S05]  /*4b20*/  @!P3 BRA `(.L_x_462) ;  /* 0x0000000000d8b947 */ /* 0x000fea0003800000 */
[----:B-1234-:R1:W2:Y:S01]  /*4b30*/  LDS.128 R40, [R47+0x8000] ;  /* 0x008000002f287984 */ /* 0x01e2a20000000c00 */
[----:B------:R-:W-:Y:S01]  /*4b40*/  ISETP.GE.AND P3, PT, R188, R117, PT ;  /* 0x00000075bc00720c */ /* 0x000fe20003f66270 */
[----:B------:R-:W-:-:S12]  /*4b50*/  BSSY B3, `(.L_x_463) ;  /* 0x0000032000037945 */ /* 0x000fd80003800000 */
[----:B-1----:R-:W-:Y:S05]  /*4b60*/  @P3 BRA `(.L_x_464) ;  /* 0x0000000000c03947 */ /* 0x002fea0003800000 */
[--C-:B------:R-:W-:Y:S02]  /*4b70*/  SHF.R.U64 R78, R78, 0x10, R79.reuse ;  /* 0x000000104e4e7819 */ /* 0x100fe4000000124f */
[----:B------:R-:W-:Y:S02]  /*4b80*/  SHF.R.U32.HI R82, RZ, 0x10, R79 ;  /* 0x00000010ff527819 */ /* 0x000fe4000001164f */
[--C-:B------:R-:W-:Y:S02]  /*4b90*/  SHF.R.U64 R79, R80, 0x10, R81.reuse ;  /* 0x00000010504f7819 */ /* 0x100fe40000001251 */
[----:B------:R-:W-:Y:S02]  /*4ba0*/  SHF.R.U32.HI R83, RZ, 0x10, R81 ;  /* 0x00000010ff537819 */ /* 0x000fe40000011651 */
[----:B------:R-:W-:Y:S01]  /*4bb0*/  PRMT R81, R165, 0x5410, R79 ;  /* 0x00005410a5517816 */ /* 0x000fe2000000004f */
[----:B--2---:R-:W-:Y:S01]  /*4bc0*/  IMAD.U32 R79, R41, 0x10000, RZ ;  /* 0x00010000294f7824 */ /* 0x004fe200078e00ff */
[----:B------:R-:W-:-:S02]  /*4bd0*/  PRMT R78, R165, 0x5432, R78 ;  /* 0x00005432a54e7816 */ /* 0x000fc4000000004e */
[----:B------:R-:W-:Y:S02]  /*4be0*/  LOP3.LUT R86, R41, 0xffff0000, RZ, 0xc0, !PT ;  /* 0xffff000029567812 */ /* 0x000fe400078ec0ff */
[C---:B------:R-:W-:Y:S01]  /*4bf0*/  LOP3.LUT R84, R81.reuse, 0xffff0000, RZ, 0xc0, !PT ;  /* 0xffff000051547812 */ /* 0x040fe200078ec0ff */
[----:B------:R-:W-:Y:S01]  /*4c00*/  IMAD.U32 R81, R81, 0x10000, RZ ;  /* 0x0001000051517824 */ /* 0x000fe200078e00ff */
[C---:B------:R-:W-:Y:S01]  /*4c10*/  LOP3.LUT R80, R78.reuse, 0xffff0000, RZ, 0xc0, !PT ;  /* 0xffff00004e507812 */ /* 0x040fe200078ec0ff */
[----:B------:R-:W-:Y:S02]  /*4c20*/  IMAD.U32 R78, R78, 0x10000, RZ ;  /* 0x000100004e4e7824 */ /* 0x000fe400078e00ff */
[C---:B------:R-:W-:Y:S02]  /*4c30*/  FMUL.FTZ R85, R86.reuse, R84 ;  /* 0x0000005456557220 */ /* 0x040fe40000410000 */
[-C--:B------:R-:W-:Y:S01]  /*4c40*/  FMUL.FTZ R41, R86, R80.reuse ;  /* 0x0000005056297220 */ /* 0x080fe20000410000 */
[C---:B------:R-:W-:Y:S01]  /*4c50*/  LOP3.LUT R86, R42.reuse, 0xffff0000, RZ, 0xc0, !PT ;  /* 0xffff00002a567812 */ /* 0x040fe200078ec0ff */
[----:B------:R-:W-:Y:S01]  /*4c60*/  FFMA.FTZ R80, R79, R80, -R85 ;  /* 0x000000504f507223 */ /* 0x000fe20000010855 */
[----:B------:R-:W-:-:S02]  /*4c70*/  IMAD.U32 R42, R42, 0x10000, RZ ;  /* 0x000100002a2a7824 */ /* 0x000fc400078e00ff */
[----:B------:R-:W-:Y:S01]  /*4c80*/  FFMA.FTZ R79, R79, R84, R41 ;  /* 0x000000544f4f7223 */ /* 0x000fe20000010029 */
[C---:B------:R-:W-:Y:S02]  /*4c90*/  PRMT R41, R164.reuse, 0x5432, R82 ;  /* 0x00005432a4297816 */ /* 0x040fe40000000052 */
[----:B------:R-:W-:Y:S02]  /*4ca0*/  PRMT R82, R164, 0x5410, R83 ;  /* 0x00005410a4527816 */ /* 0x000fe40000000053 */
[----:B------:R-:W-:Y:S01]  /*4cb0*/  F2FP.BF16.F32.PACK_AB R79, R79, R80 ;  /* 0x000000504f4f723e */ /* 0x000fe200000010ff */
[C---:B------:R-:W-:Y:S01]  /*4cc0*/  IMAD.U32 R84, R41.reuse, 0x10000, RZ ;  /* 0x0001000029547824 */ /* 0x040fe200078e00ff */
[----:B------:R-:W-:Y:S01]  /*4cd0*/  LOP3.LUT R41, R41, 0xffff0000, RZ, 0xc0, !PT ;  /* 0xffff000029297812 */ /* 0x000fe200078ec0ff */
[C---:B------:R-:W-:Y:S01]  /*4ce0*/  IMAD.U32 R83, R82.reuse, 0x10000, RZ ;  /* 0x0001000052537824 */ /* 0x040fe200078e00ff */
[----:B------:R-:W-:-:S03]  /*4cf0*/  LOP3.LUT R82, R82, 0xffff0000, RZ, 0xc0, !PT ;  /* 0xffff000052527812 */ /* 0x000fc600078ec0ff */
        /* <DEDUP_REMOVED lines=10> */
[C---:B------:R-:W-:Y:S01]  /*4da0*/  LOP3.LUT R41, R40.reuse, 0xffff0000, RZ, 0xc0, !PT ;  /* 0xffff000028297812 */ /* 0x040fe200078ec0ff */
[----:B------:R-:W-:Y:S01]  /*4db0*/  FFMA.FTZ R42, R43, R82, R42 ;  /* 0x000000522b2a7223 */ /* 0x000fe2000001002a */
[----:B------:R-:W-:-:S03]  /*4dc0*/  IMAD.U32 R40, R40, 0x10000, RZ ;  /* 0x0001000028287824 */ /* 0x000fc600078e00ff */
[C---:B------:R-:W-:Y:S01]  /*4dd0*/  FMUL.FTZ R43, R41.reuse, R81 ;  /* 0x00000051292b7220 */ /* 0x040fe20000410000 */
[-C--:B------:R-:W-:Y:S01]  /*4de0*/  FMUL.FTZ R41, R41, R78.reuse ;  /* 0x0000004e29297220 */ /* 0x080fe20000410000 */
[----:B------:R-:W-:Y:S02]  /*4df0*/  F2FP.BF16.F32.PACK_AB R42, R42, R83 ;  /* 0x000000532a2a723e */ /* 0x000fe400000010ff */
[C---:B------:R-:W-:Y:S01]  /*4e00*/  FFMA.FTZ R43, R40.reuse, R78, -R43 ;  /* 0x0000004e282b7223 */ /* 0x040fe2000001082b */
[----:B------:R-:W-:-:S05]  /*4e10*/  FFMA.FTZ R41, R40, R81, R41 ;  /* 0x0000005128297223 */ /* 0x000fca0000010029 */
[----:B------:R-:W-:Y:S01]  /*4e20*/  F2FP.BF16.F32.PACK_AB R41, R41, R43 ;  /* 0x0000002b2929723e */ /* 0x000fe200000010ff */
[----:B------:R-:W-:Y:S02]  /*4e30*/  IMAD.MOV.U32 R43, RZ, RZ, R42 ;  /* 0x000000ffff2b7224 */ /* 0x000fe400078e002a */
[----:B------:R-:W-:Y:S02]  /*4e40*/  IMAD.MOV.U32 R42, RZ, RZ, R85 ;  /* 0x000000ffff2a7224 */ /* 0x000fe400078e0055 */
[----:B------:R-:W-:Y:S02]  /*4e50*/  IMAD.MOV.U32 R40, RZ, RZ, R41 ;  /* 0x000000ffff287224 */ /* 0x000fe400078e0029 */
[----:B------:R-:W-:-:S07]  /*4e60*/  IMAD.MOV.U32 R41, RZ, RZ, R79 ;  /* 0x000000ffff297224 */ /* 0x000fce00078e004f */
.L_x_464:
[----:B------:R-:W-:Y:S05]  /*4e70*/  BSYNC B3 ;  /* 0x0000000000037941 */ /* 0x000fea0003800000 */
.L_x_463:
[----:B--2---:R1:W-:Y:S02]  /*4e80*/  STG.E.128 desc[UR56][R48.64+0x100], R40 ;  /* 0x0001002830007986 */ /* 0x0043e4000c101d38 */
.L_x_462:
[----:B------:R-:W-:Y:S05]  /*4e90*/  BSYNC B2 ;  /* 0x0000000000027941 */ /* 0x000fea0003800000 */
.L_x_461:
[----:B------:R-:W-:-:S13]  /*4ea0*/  ISETP.NE.AND P3, PT, R98, RZ, PT ;  /* 0x000000ff6200720c */ /* 0x000fda0003f65270 */
[----:B------:R-:W-:Y:S05]  /*4eb0*/  @!P3 BRA `(.L_x_444) ;  /* 0x0000000000d4b947 */ /* 0x000fea0003800000 */
[----:B-1234-:R1:W2:Y:S01]  /*4ec0*/  LDS.128 R40, [R46+0x8000] ;  /* 0x008000002e287984 */ /* 0x01e2a20000000c00 */
[----:B------:R-:W-:Y:S01]  /*4ed0*/  ISETP.GE.AND P3, PT, R190, R117, PT ;  /* 0x00000075be00720c */ /* 0x000fe20003f66270 */
[----:B------:R-:W-:-:S12]  /*4ee0*/  BSSY B2, `(.L_x_465) ;  /* 0x0000031000027945 */ /* 0x000fd80003800000 */
[----:B-1----:R-:W-:Y:S05]  /*4ef0*/  @P3 BRA `(.L_x_466) ;  /* 0x0000000000bc3947 */ /* 0x002fea0003800000 */
[----:B------:R-:W-:Y:S02]  /*4f00*/  SHF.R.U64 R78, R76, 0x10, R77 ;  /* 0x000000104c4e7819 */ /* 0x000fe4000000124d */
[----:B------:R-:W-:Y:S02]  /*4f10*/  SHF.R.U64 R74, R74, 0x10, R75 ;  /* 0x000000104a4a7819 */ /* 0x000fe4000000124b */
[----:B------:R-:W-:Y:S02]  /*4f20*/  SHF.R.U32.HI R76, RZ, 0x10, R77 ;  /* 0x00000010ff4c7819 */ /* 0x000fe4000001164d */
[----:B------:R-:W-:Y:S02]  /*4f30*/  PRMT R77, R161, 0x5432, R78 ;  /* 0x00005432a14d7816 */ /* 0x000fe4000000004e */
[----:B------:R-:W-:Y:S02]  /*4f40*/  PRMT R74, R162, 0x5432, R74 ;  /* 0x00005432a24a7816 */ /* 0x000fe4000000004a */
[C---:B--2---:R-:W-:Y:S01]  /*4f50*/  LOP3.LUT R81, R41.reuse, 0xffff0000, RZ, 0xc0, !PT ;  /* 0xffff000029517812 */ /* 0x044fe200078ec0ff */
[----:B------:R-:W-:Y:S01]  /*4f60*/  IMAD.U32 R41, R41, 0x10000, RZ ;  /* 0x0001000029297824 */ /* 0x000fe200078e00ff */
[C---:B------:R-:W-:Y:S01]  /*4f70*/  LOP3.LUT R78, R77.reuse, 0xffff0000, RZ, 0xc0, !PT ;  /* 0xffff00004d4e7812 */ /* 0x040fe200078ec0ff */
[----:B------:R-:W-:Y:S01]  /*4f80*/  IMAD.U32 R77, R77, 0x10000, RZ ;  /* 0x000100004d4d7824 */ /* 0x000fe200078e00ff */
[C---:B------:R-:W-:Y:S01]  /*4f90*/  LOP3.LUT R79, R74.reuse, 0xffff0000, RZ, 0xc0, !PT ;  /* 0xffff00004a4f7812 */ /* 0x040fe200078ec0ff */
[----:B------:R-:W-:Y:S01]  /*4fa0*/  IMAD.U32 R74, R74, 0x10000, RZ ;  /* 0x000100004a4a7824 */ /* 0x000fe200078e00ff */
[----:B------:R-:W-:Y:S01]  /*4fb0*/  SHF.R.U32.HI R75, RZ, 0x10, R75 ;  /* 0x00000010ff4b7819 */ /* 0x000fe2000001164b */
[-C--:B------:R-:W-:Y:S01]  /*4fc0*/  FMUL.FTZ R80, R81, R78.reuse ;  /* 0x0000004e51507220 */ /* 0x080fe20000410000 */
[----:B------:R-:W-:Y:S01]  /*4fd0*/  PRMT R76, R161, 0x5410, R76 ;  /* 0x00005410a14c7816 */ /* 0x000fe2000000004c */
[-C--:B------:R-:W-:Y:S01]  /*4fe0*/  FMUL.FTZ R81, R81, R79.reuse ;  /* 0x0000004f51517220 */ /* 0x080fe20000410000 */
[----:B------:R-:W-:Y:S01]  /*4ff0*/  PRMT R75, R162, 0x5410, R75 ;  /* 0x00005410a24b7816 */ /* 0x000fe2000000004b */
[C---:B------:R-:W-:Y:S01]  /*5000*/  FFMA.FTZ R80, R41.reuse, R79, -R80 ;  /* 0x0000004f29507223 */ /* 0x040fe20000010850 */
[----:B------:R-:W-:Y:S01]  /*5010*/  LOP3.LUT R82, R42, 0xffff0000, RZ, 0xc0, !PT ;  /* 0xffff00002a527812 */ /* 0x000fe200078ec0ff */
[----:B------:R-:W-:Y:S01]  /*5020*/  FFMA.FTZ R81, R41, R78, R81 ;  /* 0x0000004e29517223 */ /* 0x000fe20000010051 */
[C---:B------:R-:W-:Y:S01]  /*5030*/  IMAD.U32 R78, R76.reuse, 0x10000, RZ ;  /* 0x000100004c4e7824 */ /* 0x040fe200078e00ff */
[----:B------:R-:W-:Y:S01]  /*5040*/  LOP3.LUT R76, R76, 0xffff0000, RZ, 0xc0, !PT ;  /* 0xffff00004c4c7812 */ /* 0x000fe200078ec0ff */
[C---:B------:R-:W-:Y:S01]  /*5050*/  IMAD.U32 R79, R75.reuse, 0x10000, RZ ;  /* 0x000100004b4f7824 */ /* 0x040fe200078e00ff */
[----:B------:R-:W-:Y:S01]  /*5060*/  LOP3.LUT R75, R75, 0xffff0000, RZ, 0xc0, !PT ;  /* 0xffff00004b4b7812 */ /* 0x000fe200078ec0ff */
[----:B------:R-:W-:-:S02]  /*5070*/  IMAD.U32 R41, R42, 0x10000, RZ ;  /* 0x000100002a297824 */ /* 0x000fc400078e00ff */
[C---:B------:R-:W-:Y:S01]  /*5080*/  FMUL.FTZ R42, R82.reuse, R78 ;  /* 0x0000004e522a7220 */ /* 0x040fe20000410000 */
[-C--:B------:R-:W-:Y:S01]  /*5090*/  FMUL.FTZ R82, R82, R79.reuse ;  /* 0x0000004f52527220 */ /* 0x080fe20000410000 */
        /* <DEDUP_REMOVED lines=21> */
.L_x_466:
[----:B------:R-:W-:Y:S05]  /*51f0*/  BSYNC B2 ;  /* 0x0000000000027941 */ /* 0x000fea0003800000 */
.L_x_465:
[----:B--2---:R1:W-:Y:S02]  /*5200*/  STG.E.128 desc[UR56][R48.64+0x140], R40 ;  /* 0x0001402830007986 */ /* 0x0043e4000c101d38 */
.L_x_444:
[----:B------:R-:W-:Y:S05]  /*5210*/  BSYNC B1 ;  /* 0x0000000000017941 */ /* 0x000fea0003800000 */
.L_x_443:
[----:B------:R-:W-:Y:S05]  /*5220*/  @P4 BRA `(.L_x_467) ;  /* 0x0000005400984947 */ /* 0x000fea0003800000 */
[----:B------:R-:W-:Y:S01]  /*5230*/  ISETP.NE.AND P3, PT, R34, RZ, PT ;  /* 0x000000ff2200720c */ /* 0x000fe20003f65270 */
[----:B------:R-:W-:-:S12]  /*5240*/  BSSY B1, `(.L_x_468) ;  /* 0x0000036000017945 */ /* 0x000fd80003800000 */
[----:B------:R-:W-:Y:S05]  /*5250*/  @!P3 BRA `(.L_x_469) ;  /* 0x0000000000d0b947 */ /* 0x000fea0003800000 */
[----:B-1234-:R1:W2:Y:S01]  /*5260*/  LDS.128 R40, [R47+0x2000] ;  /* 0x002000002f287984 */ /* 0x01e2a20000000c00 */
[----:B------:R-:W-:Y:S01]  /*5270*/  ISETP.GE.AND P3, PT, R22, R117, PT ;  /* 0x000000751600720c */ /* 0x000fe20003f66270 */
[----:B------:R-:W-:-:S12]  /*5280*/  BSSY B2, `(.L_x_470) ;  /* 0x0000030000027945 */ /* 0x000fd80003800000 */
[----:B-1----:R-:W-:Y:S05]  /*5290*/  @P3 BRA `(.L_x_471) ;  /* 0x0000000000b83947 */ /* 0x002fea0003800000 */
[----:B------:R-:W-:Y:S01]  /*52a0*/  SHF.R.U64 R49, R70, 0x10, R71 ;  /* 0x0000001046317819 */ /* 0x000fe20000001247 */
[----:B--2---:R-:W-:Y:S01]  /*52b0*/  IMAD.U32 R78, R40, 0x10000, RZ ;  /* 0x00010000284e7824 */ /* 0x004fe200078e00ff */
[----:B------:R-:W-:Y:S02]  /*52c0*/  SHF.R.U64 R70, R72, 0x10, R73 ;  /* 0x0000001048467819 */ /* 0x000fe40000001249 */
[----:B------:R-:W-:Y:S02]  /*52d0*/  PRMT R49, R159, 0x5432, R49 ;  /* 0x000054329f317816 */ /* 0x000fe40000000031 */
[----:B------:R-:W-:Y:S02]  /*52e0*/  PRMT R70, R163, 0x5410, R70 ;  /* 0x00005410a3467816 */ /* 0x000fe40000000046 */
[----:B------:R-:W-:Y:S02]  /*52f0*/  LOP3.LUT R48, R41, 0xffff0000, RZ, 0xc0, !PT ;  /* 0xffff000029307812 */ /* 0x000fe400078ec0ff */
[C---:B------:R-:W-:Y:S01]  /*5300*/  LOP3.LUT R72, R70.reuse, 0xffff0000, RZ, 0xc0, !PT ;  /* 0xffff000046487812 */ /* 0x040fe200078ec0ff */
[----:B------:R-:W-:Y:S01]  /*5310*/  IMAD.U32 R70, R70, 0x10000, RZ ;  /* 0x0001000046467824 */ /* 0x000fe200078e00ff */
[C---:B------:R-:W-:Y:S01]  /*5320*/  LOP3.LUT R74, R49.reuse, 0xffff0000, RZ, 0xc0, !PT ;  /* 0xffff0000314a7812 */ /* 0x040fe200078ec0ff */
[----:B------:R-:W-:Y:S01]  /*5330*/  IMAD.U32 R49, R49, 0x10000, RZ ;  /* 0x0001000031317824 */ /* 0x000fe200078e00ff */
[----:B------:R-:W-:Y:S01]  /*5340*/  SHF.R.U32.HI R75, RZ, 0x10, R73 ;  /* 0x00000010ff4b7819 */ /* 0x000fe20000011649 */
[----:B------:R-:W-:Y:S01]  /*5350*/  IMAD.U32 R73, R41, 0x10000, RZ ;  /* 0x0001000029497824 */ /* 0x000fe200078e00ff */
[----:B------:R-:W-:Y:S01]  /*5360*/  SHF.R.U32.HI R71, RZ, 0x10, R71 ;  /* 0x00000010ff477819 */ /* 0x000fe20000011647 */
[C---:B------:R-:W-:Y:S01]  /*5370*/  FMUL.FTZ R41, R48.reuse, R72 ;  /* 0x0000004830297220 */ /* 0x040fe20000410000 */
[----:B------:R-:W-:Y:S01]  /*5380*/  FMUL.FTZ R48, R48, R74 ;  /* 0x0000004a30307220 */ /* 0x000fe20000410000 */
[----:B------:R-:W-:-:S02]  /*5390*/  PRMT R75, R163, 0x5432, R75 ;  /* 0x00005432a34b7816 */ /* 0x000fc4000000004b */
[----:B------:R-:W-:Y:S01]  /*53a0*/  PRMT R71, R160, 0x5410, R71 ;  /* 0x00005410a0477816 */ /* 0x000fe20000000047 */
[C---:B------:R-:W-:Y:S01]  /*53b0*/  FFMA.FTZ R72, R73.reuse, R72, R48 ;  /* 0x0000004849487223 */ /* 0x040fe20000010030 */
[----:B------:R-:W-:Y:S01]  /*53c0*/  FFMA.FTZ R41, R73, R74, -R41 ;  /* 0x0000004a49297223 */ /* 0x000fe20000010829 */
[C---:B------:R-:W-:Y:S01]  /*53d0*/  LOP3.LUT R48, R42.reuse, 0xffff0000, RZ, 0xc0, !PT ;  /* 0xffff00002a307812 */ /* 0x040fe200078ec0ff */
[C---:B------:R-:W-:Y:S01]  /*53e0*/  IMAD.U32 R74, R75.reuse, 0x10000, RZ ;  /* 0x000100004b4a7824 */ /* 0x040fe200078e00ff */
[----:B------:R-:W-:Y:S01]  /*53f0*/  LOP3.LUT R75, R75, 0xffff0000, RZ, 0xc0, !PT ;  /* 0xffff00004b4b7812 */ /* 0x000fe200078ec0ff */
[C---:B------:R-:W-:Y:S01]  /*5400*/  IMAD.U32 R76, R71.reuse, 0x10000, RZ ;  /* 0x00010000474c7824 */ /* 0x040fe200078e00ff */
[----:B------:R-:W-:Y:S01]  /*5410*/  LOP3.LUT R71, R71, 0xffff0000, RZ, 0xc0, !PT ;  /* 0xffff000047477812 */ /* 0x000fe200078ec0ff */
[----:B------:R-:W-:Y:S02]  /*5420*/  IMAD.U32 R73, R42, 0x10000, RZ ;  /* 0x000100002a497824 */ /* 0x000fe400078e00ff */
[C---:B------:R-:W-:Y:S01]  /*5430*/  FMUL.FTZ R77, R48.reuse, R74 ;  /* 0x0000004a304d7220 */ /* 0x040fe20000410000 */
[----:B------:R-:W-:Y:S01]  /*5440*/  LOP3.LUT R42, R43, 0xffff0000, RZ, 0xc0, !PT ;  /* 0xffff00002b2a7812 */ /* 0x000fe200078ec0ff */
[-C--:B------:R-:W-:Y:S01]  /*5450*/  FMUL.FTZ R48, R48, R76.reuse ;  /* 0x0000004c30307220 */ /* 0x080fe20000410000 */
[----:B------:R-:W-:Y:S01]  /*5460*/  LOP3.LUT R40, R40, 0xffff0000, RZ, 0xc0, !PT ;  /* 0xffff000028287812 */ /* 0x000fe200078ec0ff */
[----:B------:R-:W-:Y:S01]  /*5470*/  FFMA.FTZ R77, R73, R76, -R77 ;  /* 0x0000004c494d7223 */ /* 0x000fe2000001084d */
[----:B------:R-:W-:-:S02]  /*5480*/  IMAD.U32 R43, R43, 0x10000, RZ ;  /* 0x000100002b2b7824 */ /* 0x000fc400078e00ff */
[----:B------:R-:W-:Y:S01]  /*5490*/  FFMA.FTZ R48, R73, R74, R48 ;  /* 0x0000004a49307223 */ /* 0x000fe20000010030 */
[C---:B------:R-:W-:Y:S01]  /*54a0*/  FMUL.FTZ R73, R42.reuse, R75 ;  /* 0x0000004b2a497220 */ /* 0x040fe20000410000 */
[----:B------:R-:W-:Y:S01]  /*54b0*/  FMUL.FTZ R74, R42, R71 ;  /* 0x000000472a4a7220 */ /* 0x000fe20000410000 */
[CC--:B------:R-:W-:Y:S01]  /*54c0*/  FMUL.FTZ R42, R40.reuse, R70.reuse ;  /* 0x00000046282a7220 */ /* 0x0c0fe20000410000 */
[----:B------:R-:W-:Y:S01]  /*54d0*/  FMUL.FTZ R40, R40, R49 ;  /* 0x0000003128287220 */ /* 0x000fe20000410000 */
[C---:B------:R-:W-:Y:S01]  /*54e0*/  FFMA.FTZ R73, R43.reuse, R71, -R73 ;  /* 0x000000472b497223 */ /* 0x040fe20000010849 */
[----:B------:R-:W-:Y:S01]  /*54f0*/  FFMA.FTZ R74, R43, R75, R74 ;  /* 0x0000004b2b4a7223 */ /* 0x000fe2000001004a */
[C---:B------:R-:W-:Y:S01]  /*5500*/  FFMA.FTZ R42, R78.reuse, R49, -R42 ;  /* 0x000000314e2a7223 */ /* 0x040fe2000001082a */
[----:B------:R-:W-:Y:S01]  /*5510*/  FFMA.FTZ R40, R78, R70, R40 ;  /* 0x000000464e287223 */ /* 0x000fe20000010028 */
[----:B------:R-:W-:Y:S02]  /*5520*/  F2FP.BF16.F32.PACK_AB R48, R48, R77 ;  /* 0x0000004d3030723e */ /* 0x000fe400000010ff */
[----:B------:R-:W-:-:S02]  /*5530*/  F2FP.BF16.F32.PACK_AB R73, R74, R73 ;  /* 0x000000494a49723e */ /* 0x000fc400000010ff */
[----:B------:R-:W-:Y:S01]  /*5540*/  F2FP.BF16.F32.PACK_AB R40, R40, R42 ;  /* 0x0000002a2828723e */ /* 0x000fe200000010ff */
[----:B------:R-:W-:Y:S01]  /*5550*/  IMAD.MOV.U32 R42, RZ, RZ, R48 ;  /* 0x000000ffff2a7224 */ /* 0x000fe200078e0030 */
[----:B------:R-:W-:Y:S01]  /*5560*/  F2FP.BF16.F32.PACK_AB R41, R72, R41 ;  /* 0x000000294829723e */ /* 0x000fe200000010ff */
[----:B------:R-:W-:-:S07]  /*5570*/  IMAD.MOV.U32 R43, RZ, RZ, R73 ;  /* 0x000000ffff2b7224 */ /* 0x000fce00078e0049 */
.L_x_471:
[----:B------:R-:W-:Y:S05]  /*5580*/  BSYNC B2 ;  /* 0x0000000000027941 */ /* 0x000fea0003800000 */
.L_x_470:
[----:B--2---:R1:W-:Y:S02]  /*5590*/  STG.E.128 desc[UR56][R44.64], R40 ;  /* 0x000000282c007986 */ /* 0x0043e4000c101d38 */
.L_x_469:
[----:B------:R-:W-:Y:S05]  /*55a0*/  BSYNC B1 ;  /* 0x0000000000017941 */ /* 0x000fea0003800000 */
.L_x_468:
        /* <DEDUP_REMOVED lines=9> */
[----:B------:R-:W-:Y:S01]  /*5640*/  SHF.R.U64 R48, R66, 0x10, R67 ;  /* 0x0000001042307819 */ /* 0x000fe20000001243 */
[----:B------:R-:W-:Y:S01]  /*5650*/  IMAD.U32 R71, R40, 0x10000, RZ ;  /* 0x0001000028477824 */ /* 0x000fe200078e00ff */
[----:B------:R-:W-:Y:S02]  /*5660*/  SHF.R.U32.HI R69, RZ, 0x10, R69 ;  /* 0x00000010ff457819 */ /* 0x000fe40000011645 */
[----:B------:R-:W-:Y:S02]  /*5670*/  SHF.R.U32.HI R66, RZ, 0x10, R67 ;  /* 0x00000010ff427819 */ /* 0x000fe40000011643 */
[----:B------:R-:W-:Y:S02]  /*5680*/  PRMT R49, R159, 0x5410, R49 ;  /* 0x000054109f317816 */ /* 0x000fe40000000031 */
[----:B------:R-:W-:Y:S01]  /*5690*/  PRMT R160, R160, 0x5432, R69 ;  /* 0x00005432a0a07816 */ /* 0x000fe20000000045 */
[----:B------:R-:W-:Y:S01]  /*56a0*/  IMAD.U32 R69, R41, 0x10000, RZ ;  /* 0x0001000029457824 */ /* 0x000fe200078e00ff */
[----:B------:R-:W-:-:S02]  /*56b0*/  PRMT R48, R158, 0x5410, R48 ;  /* 0x000054109e307816 */ /* 0x000fc40000000030 */
[----:B------:R-:W-:Y:S01]  /*56c0*/  PRMT R66, R158, 0x5432, R66 ;  /* 0x000054329e427816 */ /* 0x000fe20000000042 */
[----:B------:R-:W-:Y:S01]  /*56d0*/  IMAD.U32 R72, R160, 0x10000, RZ ;  /* 0x00010000a0487824 */ /* 0x000fe200078e00ff */
[----:B------:R-:W-:Y:S02]  /*56e0*/  LOP3.LUT R75, R41, 0xffff0000, RZ, 0xc0, !PT ;  /* 0xffff0000294b7812 */ /* 0x000fe400078ec0ff */
[----:B------:R-:W-:Y:S01]  /*56f0*/  LOP3.LUT R42, R42, 0xffff0000, RZ, 0xc0, !PT ;  /* 0xffff00002a2a7812 */ /* 0x000fe200078ec0ff */
[----:B------:R-:W-:Y:S01]  /*5700*/  IMAD.U32 R73, R66, 0x10000, RZ ;  /* 0x0001000042497824 */ /* 0x000fe200078e00ff */
[C---:B------:R-:W-:Y:S01]  /*5710*/  LOP3.LUT R41, R49.reuse, 0xffff0000, RZ, 0xc0, !PT ;  /* 0xffff000031297812 */ /* 0x040fe200078ec0ff */
[----:B------:R-:W-:Y:S01]  /*5720*/  IMAD.U32 R49, R49, 0x10000, RZ ;  /* 0x0001000031317824 */ /* 0x000fe200078e00ff */
[----:B------:R-:W-:Y:S01]  /*5730*/  LOP3.LUT R70, R48, 0xffff0000, RZ, 0xc0, !PT ;  /* 0xffff000030467812 */ /* 0x000fe200078ec0ff */
[C---:B------:R-:W-:Y:S01]  /*5740*/  FMUL.FTZ R76, R42.reuse, R72 ;  /* 0x000000482a4c7220 */ /* 0x040fe20000410000 */
[----:B------:R-:W-:Y:S01]  /*5750*/  LOP3.LUT R67, R43, 0xffff0000, RZ, 0xc0, !PT ;  /* 0xffff00002b437812 */ /* 0x000fe200078ec0ff */
[C---:B------:R-:W-:Y:S01]  /*5760*/  FMUL.FTZ R74, R75.reuse, R41 ;  /* 0x000000294b4a7220 */ /* 0x040fe20000410000 */
[----:B------:R-:W-:Y:S01]  /*5770*/  FMUL.FTZ R42, R42, R73 ;  /* 0x000000492a2a7220 */ /* 0x000fe20000410000 */
[----:B------:R-:W-:Y:S01]  /*5780*/  FMUL.FTZ R75, R75, R70 ;  /* 0x000000464b4b7220 */ /* 0x000fe20000410000 */
[----:B------:R-:W-:Y:S01]  /*5790*/  LOP3.LUT R160, R160, 0xffff0000, RZ, 0xc0, !PT ;  /* 0xffff0000a0a07812 */ /* 0x000fe200078ec0ff */
[----:B------:R-:W-:Y:S01]  /*57a0*/  IMAD.U32 R48, R48, 0x10000, RZ ;  /* 0x0001000030307824 */ /* 0x000fe200078e00ff */
[----:B------:R-:W-:Y:S01]  /*57b0*/  LOP3.LUT R66, R66, 0xffff0000, RZ, 0xc0, !PT ;  /* 0xffff000042427812 */ /* 0x000fe200078ec0ff */
[----:B------:R-:W-:Y:S01]  /*57c0*/  FFMA.FTZ R75, R69, R41, R75 ;  /* 0x00000029454b7223 */ /* 0x000fe2000001004b */
[----:B------:R-:W-:Y:S01]  /*57d0*/  LOP3.LUT R40, R40, 0xffff0000, RZ, 0xc0, !PT ;  /* 0xffff000028287812 */ /* 0x000fe200078ec0ff */
[C---:B------:R-:W-:Y:S01]  /*57e0*/  FFMA.FTZ R76, R68.reuse, R73, -R76 ;  /* 0x00000049444c7223 */ /* 0x040fe2000001084c */
[----:B------:R-:W-:Y:S01]  /*57f0*/  FFMA.FTZ R42, R68, R72, R42 ;  /* 0x00000048442a7223 */ /* 0x000fe2000001002a */
[C---:B------:R-:W-:Y:S01]  /*5800*/  FMUL.FTZ R41, R67.reuse, R160 ;  /* 0x000000a043297220 */ /* 0x040fe20000410000 */
[----:B------:R-:W-:Y:S01]  /*5810*/  FMUL.FTZ R68, R67, R66 ;  /* 0x0000004243447220 */ /* 0x000fe20000410000 */
[----:B------:R-:W-:-:S02]  /*5820*/  IMAD.U32 R43, R43, 0x10000, RZ ;  /* 0x000100002b2b7824 */ /* 0x000fc400078e00ff */
[----:B------:R-:W-:Y:S01]  /*5830*/  FFMA.FTZ R74, R69, R70, -R74 ;  /* 0x00000046454a7223 */ /* 0x000fe2000001084a */
[CC--:B------:R-:W-:Y:S01]  /*5840*/  FMUL.FTZ R67, R40.reuse, R49.reuse ;  /* 0x0000003128437220 */ /* 0x0c0fe20000410000 */
[----:B------:R-:W-:Y:S01]  /*5850*/  FMUL.FTZ R40, R40, R48 ;  /* 0x0000003028287220 */ /* 0x000fe20000410000 */
[C---:B------:R-:W-:Y:S01]  /*5860*/  FFMA.FTZ R41, R43.reuse, R66, -R41 ;  /* 0x000000422b297223 */ /* 0x040fe20000010829 */
[----:B------:R-:W-:Y:S01]  /*5870*/  FFMA.FTZ R68, R43, R160, R68 ;  /* 0x000000a02b447223 */ /* 0x000fe20000010044 */
[C---:B------:R-:W-:Y:S01]  /*5880*/  FFMA.FTZ R67, R71.reuse, R48, -R67 ;  /* 0x0000003047437223 */ /* 0x040fe20000010843 */
[----:B------:R-:W-:Y:S01]  /*5890*/  FFMA.FTZ R40, R71, R49, R40 ;  /* 0x0000003147287223 */ /* 0x000fe20000010028 */
[----:B------:R-:W-:Y:S02]  /*58a0*/  F2FP.BF16.F32.PACK_AB R74, R75, R74 ;  /* 0x0000004a4b4a723e */ /* 0x000fe400000010ff */
[----:B------:R-:W-:Y:S02]  /*58b0*/  F2FP.BF16.F32.PACK_AB R43, R68, R41 ;  /* 0x00000029442b723e */ /* 0x000fe400000010ff */
[----:B------:R-:W-:Y:S01]  /*58c0*/  F2FP.BF16.F32.PACK_AB R42, R42, R76 ;  /* 0x0000004c2a2a723e */ /* 0x000fe200000010ff */
[----:B------:R-:W-:Y:S01]  /*58d0*/  IMAD.MOV.U32 R41, RZ, RZ, R74 ;  /* 0x000000ffff297224 */ /* 0x000fe200078e004a */
[----:B------:R-:W-:-:S07]  /*58e0*/  F2FP.BF16.F32.PACK_AB R40, R40, R67 ;  /* 0x000000432828723e */ /* 0x000fce00000010ff */
.L_x_475:
[----:B------:R-:W-:Y:S05]  /*58f0*/  BSYNC B2 ;  /* 0x0000000000027941 */ /* 0x000fea0003800000 */
.L_x_474:
[----:B--2---:R1:W-:Y:S02]  /*5900*/  STG.E.128 desc[UR56][R44.64+0x40], R40 ;  /* 0x000040282c007986 */ /* 0x0043e4000c101d38 */
.L_x_473:
[----:B------:R-:W-:Y:S05]  /*5910*/  BSYNC B1 ;  /* 0x0000000000017941 */ /* 0x000fea0003800000 */
.L_x_472:
[----:B------:R-:W-:Y:S01]  /*5920*/  ISETP.NE.AND P3, PT, R39, RZ, PT ;  /* 0x000000ff2700720c */ /* 0x000fe20003f65270 */
[----:B------:R-:W-:-:S12]  /*5930*/  BSSY B1, `(.L_x_476) ;  /* 0x0000034000017945 */ /* 0x000fd80003800000 */
[----:B------:R-:W-:Y:S05]  /*5940*/  @!P3 BRA `(.L_x_477) ;  /* 0x0000000000c8b947 */ /* 0x000fea0003800000 */
[----:B-1234-:R1:W2:Y:S01]  /*5950*/  LDS.128 R40, [R47+0x6000] ;  /* 0x006000002f287984 */ /* 0x01e2a20000000c00 */
[----:B------:R-:W-:Y:S01]  /*5960*/  ISETP.GE.AND P3, PT, R186, R117, PT ;  /* 0x00000075ba00720c */ /* 0x000fe20003f66270 */
[----:B------:R-:W-:-:S12]  /*5970*/  BSSY B2, `(.L_x_478) ;  /* 0x000002e000027945 */ /* 0x000fd80003800000 */
[----:B-1----:R-:W-:Y:S05]  /*5980*/  @P3 BRA `(.L_x_479) ;  /* 0x0000000000b03947 */ /* 0x002fea0003800000 */
[--C-:B------:R-:W-:Y:S01]  /*5990*/  SHF.R.U64 R67, R62, 0x10, R63.reuse ;  /* 0x000000103e437819 */ /* 0x100fe2000000123f */
[----:B--2---:R-:W-:Y:S01]  /*59a0*/  IMAD.U32 R68, R41, 0x10000, RZ ;  /* 0x0001000029447824 */ /* 0x004fe200078e00ff */
[----:B------:R-:W-:Y:S01]  /*59b0*/  SHF.R.U32.HI R63, RZ, 0x10, R63 ;  /* 0x00000010ff3f7819 */ /* 0x000fe2000001163f */
[----:B------:R-:W-:Y:S01]  /*59c0*/  IMAD.U32 R49, R42, 0x10000, RZ ;  /* 0x000100002a317824 */ /* 0x000fe200078e00ff */
[--C-:B------:R-:W-:Y:S02]  /*59d0*/  SHF.R.U64 R64, R64, 0x10, R65.reuse ;  /* 0x0000001040407819 */ /* 0x100fe40000001241 */
[----:B------:R-:W-:Y:S02]  /*59e0*/  SHF.R.U32.HI R66, RZ, 0x10, R65 ;  /* 0x00000010ff427819 */ /* 0x000fe40000011641 */
[C---:B------:R-:W-:Y:S02]  /*59f0*/  PRMT R62, R156.reuse, 0x5410, R67 ;  /* 0x000054109c3e7816 */ /* 0x040fe40000000043 */
[----:B------:R-:W-:-:S02]  /*5a00*/  PRMT R156, R156, 0x5432, R63 ;  /* 0x000054329c9c7816 */ /* 0x000fc4000000003f */
[C---:B------:R-:W-:Y:S01]  /*5a10*/  PRMT R63, R157.reuse, 0x5410, R64 ;  /* 0x000054109d3f7816 */ /* 0x040fe20000000040 */
[----:B------:R-:W-:Y:S01]  /*5a20*/  IMAD.U32 R64, R40, 0x10000, RZ ;  /* 0x0001000028407824 */ /* 0x000fe200078e00ff */
[----:B------:R-:W-:Y:S01]  /*5a30*/  PRMT R157, R157, 0x5432, R66 ;  /* 0x000054329d9d7816 */ /* 0x000fe20000000042 */
[----:B------:R-:W-:Y:S01]  /*5a40*/  IMAD.U32 R66, R156, 0x10000, RZ ;  /* 0x000100009c427824 */ /* 0x000fe200078e00ff */
[----:B------:R-:W-:Y:S02]  /*5a50*/  LOP3.LUT R41, R41, 0xffff0000, RZ, 0xc0, !PT ;  /* 0xffff000029297812 */ /* 0x000fe400078ec0ff */
[----:B------:R-:W-:Y:S01]  /*5a60*/  LOP3.LUT R70, R63, 0xffff0000, RZ, 0xc0, !PT ;  /* 0xffff00003f467812 */ /* 0x000fe200078ec0ff */
[----:B------:R-:W-:Y:S01]  /*5a70*/  IMAD.U32 R65, R157, 0x10000, RZ ;  /* 0x000100009d417824 */ /* 0x000fe200078e00ff */
[----:B------:R-:W-:Y:S01]  /*5a80*/  LOP3.LUT R67, R62, 0xffff0000, RZ, 0xc0, !PT ;  /* 0xffff00003e437812 */ /* 0x000fe200078ec0ff */
[----:B------:R-:W-:Y:S01]  /*5a90*/  IMAD.U32 R63, R63, 0x10000, RZ ;  /* 0x000100003f3f7824 */ /* 0x000fe200078e00ff */
[----:B------:R-:W-:Y:S01]  /*5aa0*/  LOP3.LUT R42, R42, 0xffff0000, RZ, 0xc0, !PT ;  /* 0xffff00002a2a7812 */ /* 0x000fe200078ec0ff */
[----:B------:R-:W-:Y:S01]  /*5ab0*/  FMUL.FTZ R69, R41, R70 ;  /* 0x0000004629457220 */ /* 0x000fe20000410000 */
[----:B------:R-:W-:Y:S01]  /*5ac0*/  LOP3.LUT R48, R43, 0xffff0000, RZ, 0xc0, !PT ;  /* 0xffff00002b307812 */ /* 0x000fe200078ec0ff */
[----:B------:R-:W-:Y:S01]  /*5ad0*/  FMUL.FTZ R41, R41, R67 ;  /* 0x0000004329297220 */ /* 0x000fe20000410000 */
[----:B------:R-:W-:Y:S01]  /*5ae0*/  LOP3.LUT R157, R157, 0xffff0000, RZ, 0xc0, !PT ;  /* 0xffff00009d9d7812 */ /* 0x000fe200078ec0ff */
[C---:B------:R-:W-:Y:S01]  /*5af0*/  FMUL.FTZ R72, R42.reuse, R65 ;  /* 0x000000412a487220 */ /* 0x040fe20000410000 */
[----:B------:R-:W-:Y:S01]  /*5b00*/  FMUL.FTZ R42, R42, R66 ;  /* 0x000000422a2a7220 */ /* 0x000fe20000410000 */
[----:B------:R-:W-:Y:S01]  /*5b10*/  LOP3.LUT R40, R40, 0xffff0000, RZ, 0xc0, !PT ;  /* 0xffff000028287812 */ /* 0x000fe200078ec0ff */
[----:B------:R-:W-:Y:S01]  /*5b20*/  FFMA.FTZ R69, R68, R67, -R69 ;  /* 0x0000004344457223 */ /* 0x000fe20000010845 */
[----:B------:R-:W-:Y:S01]  /*5b30*/  LOP3.LUT R156, R156, 0xffff0000, RZ, 0xc0, !PT ;  /* 0xffff00009c9c7812 */ /* 0x000fe200078ec0ff */
[----:B------:R-:W-:Y:S01]  /*5b40*/  FFMA.FTZ R68, R68, R70, R41 ;  /* 0x0000004644447223 */ /* 0x000fe20000010029 */
[----:B------:R-:W-:Y:S01]  /*5b50*/  FFMA.FTZ R72, R49, R66, -R72 ;  /* 0x0000004231487223 */ /* 0x000fe20000010848 */
[----:B------:R-:W-:-:S02]  /*5b60*/  IMAD.U32 R41, R62, 0x10000, RZ ;  /* 0x000100003e297824 */ /* 0x000fc400078e00ff */
[----:B------:R-:W-:Y:S01]  /*5b70*/  FFMA.FTZ R49, R49, R65, R42 ;  /* 0x0000004131317223 */ /* 0x000fe2000001002a */
[----:B------:R-:W-:Y:S02]  /*5b80*/  IMAD.U32 R43, R43, 0x10000, RZ ;  /* 0x000100002b2b7824 */ /* 0x000fe400078e00ff */
[C---:B------:R-:W-:Y:S01]  /*5b90*/  FMUL.FTZ R42, R48.reuse, R157 ;  /* 0x0000009d302a7220 */ /* 0x040fe20000410000 */
[-C--:B------:R-:W-:Y:S01]  /*5ba0*/  FMUL.FTZ R48, R48, R156.reuse ;  /* 0x0000009c30307220 */ /* 0x080fe20000410000 */
[C---:B------:R-:W-:Y:S01]  /*5bb0*/  FMUL.FTZ R65, R40.reuse, R63 ;  /* 0x0000003f28417220 */ /* 0x040fe20000410000 */
[----:B------:R-:W-:Y:S01]  /*5bc0*/  FMUL.FTZ R40, R40, R41 ;  /* 0x0000002928287220 */ /* 0x000fe20000410000 */
[C---:B------:R-:W-:Y:S01]  /*5bd0*/  FFMA.FTZ R42, R43.reuse, R156, -R42 ;  /* 0x0000009c2b2a7223 */ /* 0x040fe2000001082a */
[----:B------:R-:W-:Y:S01]  /*5be0*/  FFMA.FTZ R43, R43, R157, R48 ;  /* 0x0000009d2b2b7223 */ /* 0x000fe20000010030 */
[C---:B------:R-:W-:Y:S01]  /*5bf0*/  FFMA.FTZ R65, R64.reuse, R41, -R65 ;  /* 0x0000002940417223 */ /* 0x040fe20000010841 */
[----:B------:R-:W-:Y:S01]  /*5c00*/  FFMA.FTZ R40, R64, R63, R40 ;  /* 0x0000003f40287223 */ /* 0x000fe20000010028 */
[----:B------:R-:W-:-:S02]  /*5c10*/  F2FP.BF16.F32.PACK_AB R41, R68, R69 ;  /* 0x000000454429723e */ /* 0x000fc400000010ff */
[----:B------:R-:W-:Y:S02]  /*5c20*/  F2FP.BF16.F32.PACK_AB R43, R43, R42 ;  /* 0x0000002a2b2b723e */ /* 0x000fe400000010ff */
[----:B------:R-:W-:Y:S02]  /*5c30*/  F2FP.BF16.F32.PACK_AB R42, R49, R72 ;  /* 0x00000048312a723e */ /* 0x000fe400000010ff */
[----:B------:R-:W-:-:S07]  /*5c40*/  F2FP.BF16.F32.PACK_AB R40, R40, R65 ;  /* 0x000000412828723e */ /* 0x000fce00000010ff */
.L_x_479:
[----:B------:R-:W-:Y:S05]  /*5c50*/  BSYNC B2 ;  /* 0x0000000000027941 */ /* 0x000fea0003800000 */
.L_x_478:
[----:B--2---:R1:W-:Y:S02]  /*5c60*/  STG.E.128 desc[UR56][R44.64+0x80], R40 ;  /* 0x000080282c007986 */ /* 0x0043e4000c101d38 */
.L_x_477:
[----:B------:R-:W-:Y:S05]  /*5c70*/  BSYNC B1 ;  /* 0x0000000000017941 */ /* 0x000fea0003800000 */
.L_x_476:
        /* <DEDUP_REMOVED lines=12> */
[----:B------:R-:W-:Y:S02]  /*5d40*/  PRMT R60, R155, 0x5410, R60 ;  /* 0x000054109b3c7816 */ /* 0x000fe4000000003c */
[----:B------:R-:W-:Y:S02]  /*5d50*/  PRMT R49, R154, 0x5410, R49 ;  /* 0x000054109a317816 */ /* 0x000fe40000000031 */
[----:B------:R-:W-:-:S02]  /*5d60*/  SHF.R.U32.HI R59, RZ, 0x10, R59 ;  /* 0x00000010ff3b7819 */ /* 0x000fc4000001163b */
[----:B------:R-:W-:Y:S02]  /*5d70*/  PRMT R155, R155, 0x5432, R62 ;  /* 0x000054329b9b7816 */ /* 0x000fe4000000003e */
[----:B------:R-:W-:Y:S01]  /*5d80*/  LOP3.LUT R61, R41, 0xffff0000, RZ, 0xc0, !PT ;  /* 0xffff0000293d7812 */ /* 0x000fe200078ec0ff */
[----:B------:R-:W-:Y:S01]  /*5d90*/  IMAD.U32 R41, R40, 0x10000, RZ ;  /* 0x0001000028297824 */ /* 0x000fe200078e00ff */
[----:B------:R-:W-:Y:S02]  /*5da0*/  LOP3.LUT R64, R60, 0xffff0000, RZ, 0xc0, !PT ;  /* 0xffff00003c407812 */ /* 0x000fe400078ec0ff */
[----:B------:R-:W-:Y:S02]  /*5db0*/  LOP3.LUT R62, R49, 0xffff0000, RZ, 0xc0, !PT ;  /* 0xffff0000313e7812 */ /* 0x000fe400078ec0ff */
[----:B------:R-:W-:Y:S01]  /*5dc0*/  PRMT R154, R154, 0x5432, R59 ;  /* 0x000054329a9a7816 */ /* 0x000fe2000000003b */
[C---:B------:R-:W-:Y:S01]  /*5dd0*/  FMUL.FTZ R66, R61.reuse, R64 ;  /* 0x000000403d427220 */ /* 0x040fe20000410000 */
[----:B------:R-:W-:Y:S01]  /*5de0*/  LOP3.LUT R58, R42, 0xffff0000, RZ, 0xc0, !PT ;  /* 0xffff00002a3a7812 */ /* 0x000fe200078ec0ff */
[----:B------:R-:W-:Y:S01]  /*5df0*/  FMUL.FTZ R67, R61, R62 ;  /* 0x0000003e3d437220 */ /* 0x000fe20000410000 */
[----:B------:R-:W-:Y:S01]  /*5e00*/  IMAD.U32 R59, R155, 0x10000, RZ ;  /* 0x000100009b3b7824 */ /* 0x000fe200078e00ff */
[----:B------:R-:W-:Y:S01]  /*5e10*/  LOP3.LUT R61, R40, 0xffff0000, RZ, 0xc0, !PT ;  /* 0xffff0000283d7812 */ /* 0x000fe200078ec0ff */
[----:B------:R-:W-:-:S02]  /*5e20*/  IMAD.U32 R65, R154, 0x10000, RZ ;  /* 0x000100009a417824 */ /* 0x000fc400078e00ff */
[C---:B------:R-:W-:Y:S01]  /*5e30*/  FFMA.FTZ R40, R63.reuse, R62, -R66 ;  /* 0x0000003e3f287223 */ /* 0x040fe20000010842 */
[----:B------:R-:W-:Y:S01]  /*5e40*/  FFMA.FTZ R63, R63, R64, R67 ;  /* 0x000000403f3f7223 */ /* 0x000fe20000010043 */
[----:B------:R-:W-:Y:S01]  /*5e50*/  LOP3.LUT R42, R43, 0xffff0000, RZ, 0xc0, !PT ;  /* 0xffff00002b2a7812 */ /* 0x000fe200078ec0ff */
[C---:B------:R-:W-:Y:S01]  /*5e60*/  FMUL.FTZ R69, R58.reuse, R59 ;  /* 0x0000003b3a457220 */ /* 0x040fe20000410000 */
[-C--:B------:R-:W-:Y:S01]  /*5e70*/  FMUL.FTZ R67, R58, R65.reuse ;  /* 0x000000413a437220 */ /* 0x080fe20000410000 */
[----:B------:R-:W-:Y:S01]  /*5e80*/  LOP3.LUT R155, R155, 0xffff0000, RZ, 0xc0, !PT ;  /* 0xffff00009b9b7812 */ /* 0x000fe200078ec0ff */
[----:B------:R-:W-:Y:S01]  /*5e90*/  IMAD.U32 R62, R60, 0x10000, RZ ;  /* 0x000100003c3e7824 */ /* 0x000fe200078e00ff */
[----:B------:R-:W-:Y:S01]  /*5ea0*/  LOP3.LUT R154, R154, 0xffff0000, RZ, 0xc0, !PT ;  /* 0xffff00009a9a7812 */ /* 0x000fe200078ec0ff */
[----:B------:R-:W-:Y:S02]  /*5eb0*/  IMAD.U32 R60, R49, 0x10000, RZ ;  /* 0x00010000313c7824 */ /* 0x000fe400078e00ff */
[C---:B------:R-:W-:Y:S01]  /*5ec0*/  FFMA.FTZ R58, R48.reuse, R65, -R69 ;  /* 0x00000041303a7223 */ /* 0x040fe20000010845 */
[----:B------:R-:W-:Y:S01]  /*5ed0*/  FFMA.FTZ R67, R48, R59, R67 ;  /* 0x0000003b30437223 */ /* 0x000fe20000010043 */
[C---:B------:R-:W-:Y:S01]  /*5ee0*/  FMUL.FTZ R48, R42.reuse, R155 ;  /* 0x0000009b2a307220 */ /* 0x040fe20000410000 */
[----:B------:R-:W-:Y:S01]  /*5ef0*/  FMUL.FTZ R64, R42, R154 ;  /* 0x0000009a2a407220 */ /* 0x000fe20000410000 */
[----:B------:R-:W-:Y:S01]  /*5f00*/  FMUL.FTZ R42, R61, R62 ;  /* 0x0000003e3d2a7220 */ /* 0x000fe20000410000 */
[----:B------:R-:W-:-:S02]  /*5f10*/  IMAD.U32 R43, R43, 0x10000, RZ ;  /* 0x000100002b2b7824 */ /* 0x000fc400078e00ff */
[----:B------:R-:W-:Y:S01]  /*5f20*/  FMUL.FTZ R61, R61, R60 ;  /* 0x0000003c3d3d7220 */ /* 0x000fe20000410000 */
[----:B------:R-:W-:Y:S01]  /*5f30*/  F2FP.BF16.F32.PACK_AB R58, R67, R58 ;  /* 0x0000003a433a723e */ /* 0x000fe200000010ff */
[----:B------:R-:W-:Y:S01]  /*5f40*/  FFMA.FTZ R42, R41, R60, -R42 ;  /* 0x0000003c292a7223 */ /* 0x000fe2000001082a */
[----:B------:R-:W-:Y:S01]  /*5f50*/  FFMA.FTZ R48, R43, R154, -R48 ;  /* 0x0000009a2b307223 */ /* 0x000fe20000010830 */
[----:B------:R-:W-:Y:S01]  /*5f60*/  FFMA.FTZ R61, R41, R62, R61 ;  /* 0x0000003e293d7223 */ /* 0x000fe2000001003d */
[----:B------:R-:W-:Y:S01]  /*5f70*/  FFMA.FTZ R43, R43, R155, R64 ;  /* 0x0000009b2b2b7223 */ /* 0x000fe20000010040 */
[----:B------:R-:W-:-:S03]  /*5f80*/  F2FP.BF16.F32.PACK_AB R41, R63, R40 ;  /* 0x000000283f29723e */ /* 0x000fc600000010ff */
[----:B------:R-:W-:Y:S01]  /*5f90*/  F2FP.BF16.F32.PACK_AB R40, R61, R42 ;  /* 0x0000002a3d28723e */ /* 0x000fe200000010ff */
[----:B------:R-:W-:Y:S01]  /*5fa0*/  IMAD.MOV.U32 R42, RZ, RZ, R58 ;  /* 0x000000ffff2a7224 */ /* 0x000fe200078e003a */
[----:B------:R-:W-:-:S07]  /*5fb0*/  F2FP.BF16.F32.PACK_AB R43, R43, R48 ;  /* 0x000000302b2b723e */ /* 0x000fce00000010ff */
.L_x_483:
[----:B------:R-:W-:Y:S05]  /*5fc0*/  BSYNC B2 ;  /* 0x0000000000027941 */ /* 0x000fea0003800000 */
.L_x_482:
[----:B--2---:R1:W-:Y:S02]  /*5fd0*/  STG.E.128 desc[UR56][R44.64+0xc0], R40 ;  /* 0x0000c0282c007986 */ /* 0x0043e4000c101d38 */
.L_x_481:
[----:B------:R-:W-:Y:S05]  /*5fe0*/  BSYNC B1 ;  /* 0x0000000000017941 */ /* 0x000fea0003800000 */
.L_x_480:
        /* <DEDUP_REMOVED lines=10> */
[----:B------:R-:W-:Y:S02]  /*6090*/  SHF.R.U32.HI R56, RZ, 0x10, R57 ;  /* 0x00000010ff387819 */ /* 0x000fe40000011639 */
[----:B------:R-:W-:Y:S02]  /*60a0*/  SHF.R.U32.HI R49, RZ, 0x10, R55 ;  /* 0x00000010ff317819 */ /* 0x000fe40000011637 */
[----:B------:R-:W-:Y:S02]  /*60b0*/  PRMT R58, R153, 0x5410, R58 ;  /* 0x00005410993a7816 */ /* 0x000fe4000000003a */
[----:B------:R-:W-:-:S02]  /*60c0*/  PRMT R55, R148, 0x5432, R59 ;  /* 0x0000543294377816 */ /* 0x000fc4000000003b */
[----:B------:R-:W-:Y:S02]  /*60d0*/  PRMT R153, R153, 0x5432, R56 ;  /* 0x0000543299997816 */ /* 0x000fe40000000038 */
[----:B------:R-:W-:Y:S02]  /*60e0*/  PRMT R148, R148, 0x5410, R49 ;  /* 0x0000541094947816 */ /* 0x000fe40000000031 */
[----:B------:R-:W-:Y:S01]  /*60f0*/  LOP3.LUT R49, R41, 0xffff0000, RZ, 0xc0, !PT ;  /* 0xffff000029317812 */ /* 0x000fe200078ec0ff */
[----:B------:R-:W-:Y:S01]  /*6100*/  IMAD.U32 R59, R153, 0x10000, RZ ;  /* 0x00010000993b7824 */ /* 0x000fe200078e00ff */
[----:B------:R-:W-:Y:S01]  /*6110*/  LOP3.LUT R60, R58, 0xffff0000, RZ, 0xc0, !PT ;  /* 0xffff00003a3c7812 */ /* 0x000fe200078ec0ff */
[----:B------:R-:W-:Y:S01]  /*6120*/  IMAD.U32 R57, R148, 0x10000, RZ ;  /* 0x0001000094397824 */ /* 0x000fe200078e00ff */
[----:B------:R-:W-:Y:S01]  /*6130*/  LOP3.LUT R56, R55, 0xffff0000, RZ, 0xc0, !PT ;  /* 0xffff000037387812 */ /* 0x000fe200078ec0ff */
[----:B------:R-:W-:Y:S01]  /*6140*/  IMAD.U32 R58, R58, 0x10000, RZ ;  /* 0x000100003a3a7824 */ /* 0x000fe200078e00ff */
[----:B------:R-:W-:Y:S01]  /*6150*/  LOP3.LUT R54, R42, 0xffff0000, RZ, 0xc0, !PT ;  /* 0xffff00002a367812 */ /* 0x000fe200078ec0ff */
[C---:B------:R-:W-:Y:S01]  /*6160*/  IMAD.U32 R42, R43.reuse, 0x10000, RZ ;  /* 0x000100002b2a7824 */ /* 0x040fe200078e00ff */
[----:B------:R-:W-:Y:S01]  /*6170*/  LOP3.LUT R47, R43, 0xffff0000, RZ, 0xc0, !PT ;  /* 0xffff00002b2f7812 */ /* 0x000fe200078ec0ff */
[----:B------:R-:W-:Y:S01]  /*6180*/  FMUL.FTZ R62, R49, R60 ;  /* 0x0000003c313e7220 */ /* 0x000fe20000410000 */
[----:B------:R-:W-:-:S02]  /*6190*/  IMAD.U32 R43, R41, 0x10000, RZ ;  /* 0x00010000292b7824 */ /* 0x000fc400078e00ff */
[-C--:B------:R-:W-:Y:S01]  /*61a0*/  FMUL.FTZ R49, R49, R56.reuse ;  /* 0x0000003831317220 */ /* 0x080fe20000410000 */
[----:B------:R-:W-:Y:S01]  /*61b0*/  FMUL.FTZ R61, R54, R59 ;  /* 0x0000003b363d7220 */ /* 0x000fe20000410000 */
[----:B------:R-:W-:Y:S01]  /*61c0*/  LOP3.LUT R153, R153, 0xffff0000, RZ, 0xc0, !PT ;  /* 0xffff000099997812 */ /* 0x000fe200078ec0ff */
[----:B------:R-:W-:Y:S01]  /*61d0*/  IMAD.U32 R41, R40, 0x10000, RZ ;  /* 0x0001000028297824 */ /* 0x000fe200078e00ff */
[----:B------:R-:W-:Y:S01]  /*61e0*/  LOP3.LUT R148, R148, 0xffff0000, RZ, 0xc0, !PT ;  /* 0xffff000094947812 */ /* 0x000fe200078ec0ff */
[C---:B------:R-:W-:Y:S01]  /*61f0*/  FFMA.FTZ R62, R43.reuse, R56, -R62 ;  /* 0x000000382b3e7223 */ /* 0x040fe2000001083e */
[----:B------:R-:W-:Y:S01]  /*6200*/  FFMA.FTZ R49, R43, R60, R49 ;  /* 0x0000003c2b317223 */ /* 0x000fe20000010031 */
[----:B------:R-:W-:Y:S01]  /*6210*/  LOP3.LUT R40, R40, 0xffff0000, RZ, 0xc0, !PT ;  /* 0xffff000028287812 */ /* 0x000fe200078ec0ff */
[-C--:B------:R-:W-:Y:S01]  /*6220*/  FMUL.FTZ R43, R54, R57.reuse ;  /* 0x00000039362b7220 */ /* 0x080fe20000410000 */
[----:B------:R-:W-:Y:S01]  /*6230*/  FFMA.FTZ R61, R48, R57, -R61 ;  /* 0x00000039303d7223 */ /* 0x000fe2000001083d */
[----:B------:R-:W-:-:S02]  /*6240*/  IMAD.U32 R55, R55, 0x10000, RZ ;  /* 0x0001000037377824 */ /* 0x000fc400078e00ff */
[C---:B------:R-:W-:Y:S01]  /*6250*/  FMUL.FTZ R57, R47.reuse, R153 ;  /* 0x000000992f397220 */ /* 0x040fe20000410000 */
[----:B------:R-:W-:Y:S01]  /*6260*/  FMUL.FTZ R56, R47, R148 ;  /* 0x000000942f387220 */ /* 0x000fe20000410000 */
[----:B------:R-:W-:Y:S01]  /*6270*/  FFMA.FTZ R54, R48, R59, R43 ;  /* 0x0000003b30367223 */ /* 0x000fe2000001002b */
[C---:B------:R-:W-:Y:S01]  /*6280*/  FMUL.FTZ R48, R40.reuse, R58 ;  /* 0x0000003a28307220 */ /* 0x040fe20000410000 */
[----:B------:R-:W-:Y:S01]  /*6290*/  FMUL.FTZ R43, R40, R55 ;  /* 0x00000037282b7220 */ /* 0x000fe20000410000 */
[C---:B------:R-:W-:Y:S01]  /*62a0*/  FFMA.FTZ R57, R42.reuse, R148, -R57 ;  /* 0x000000942a397223 */ /* 0x040fe20000010839 */
[----:B------:R-:W-:Y:S01]  /*62b0*/  FFMA.FTZ R56, R42, R153, R56 ;  /* 0x000000992a387223 */ /* 0x000fe20000010038 */
[C---:B------:R-:W-:Y:S01]  /*62c0*/  FFMA.FTZ R48, R41.reuse, R55, -R48 ;  /* 0x0000003729307223 */ /* 0x040fe20000010830 */
[----:B------:R-:W-:Y:S01]  /*62d0*/  FFMA.FTZ R43, R41, R58, R43 ;  /* 0x0000003a292b7223 */ /* 0x000fe2000001002b */
[----:B------:R-:W-:Y:S02]  /*62e0*/  F2FP.BF16.F32.PACK_AB R41, R49, R62 ;  /* 0x0000003e3129723e */ /* 0x000fe400000010ff */
[----:B------:R-:W-:-:S02]  /*62f0*/  F2FP.BF16.F32.PACK_AB R56, R56, R57 ;  /* 0x000000393838723e */ /* 0x000fc400000010ff */
[----:B------:R-:W-:Y:S02]  /*6300*/  F2FP.BF16.F32.PACK_AB R40, R43, R48 ;  /* 0x000000302b28723e */ /* 0x000fe400000010ff */
[----:B------:R-:W-:Y:S01]  /*6310*/  F2FP.BF16.F32.PACK_AB R42, R54, R61 ;  /* 0x0000003d362a723e */ /* 0x000fe200000010ff */
[----:B------:R-:W-:-:S07]  /*6320*/  IMAD.MOV.U32 R43, RZ, RZ, R56 ;  /* 0x000000ffff2b7224 */ /* 0x000fce00078e0038 */
.L_x_487:
[----:B------:R-:W-:Y:S05]  /*6330*/  BSYNC B2 ;  /* 0x0000000000027941 */ /* 0x000fea0003800000 */
.L_x_486:
[----:B--2---:R1:W-:Y:S02]  /*6340*/  STG.E.128 desc[UR56][R44.64+0x100], R40 ;  /* 0x000100282c007986 */ /* 0x0043e4000c101d38 */
.L_x_485:
[----:B------:R-:W-:Y:S05]  /*6350*/  BSYNC B1 ;  /* 0x0000000000017941 */ /* 0x000fea0003800000 */
.L_x_484:
[----:B------:R-:W-:-:S13]  /*6360*/  ISETP.NE.AND P3, PT, R98, RZ, PT ;  /* 0x000000ff6200720c */ /* 0x000fda0003f65270 */
        /* <DEDUP_REMOVED lines=12> */
[----:B------:R-:W-:-:S02]  /*6430*/  PRMT R50, R88, 0x5410, R55 ;  /* 0x0000541058327816 */ /* 0x000fc40000000037 */
[----:B------:R-:W-:Y:S02]  /*6440*/  PRMT R89, R89, 0x5432, R52 ;  /* 0x0000543259597816 */ /* 0x000fe40000000034 */
[----:B------:R-:W-:Y:S02]  /*6450*/  LOP3.LUT R49, R43, 0xffff0000, RZ, 0xc0, !PT ;  /* 0xffff00002b317812 */ /* 0x000fe400078ec0ff */
[----:B------:R-:W-:Y:S01]  /*6460*/  PRMT R88, R88, 0x5432, R51 ;  /* 0x0000543258587816 */ /* 0x000fe20000000033 */
[----:B------:R-:W-:Y:S01]  /*6470*/  IMAD.U32 R55, R89, 0x10000, RZ ;  /* 0x0001000059377824 */ /* 0x000fe200078e00ff */
[----:B------:R-:W-:Y:S02]  /*6480*/  LOP3.LUT R43, R41, 0xffff0000, RZ, 0xc0, !PT ;  /* 0xffff0000292b7812 */ /* 0x000fe400078ec0ff */
[C---:B------:R-:W-:Y:S01]  /*6490*/  LOP3.LUT R54, R53.reuse, 0xffff0000, RZ, 0xc0, !PT ;  /* 0xffff000035367812 */ /* 0x040fe200078ec0ff */
[----:B------:R-:W-:Y:S01]  /*64a0*/  IMAD.U32 R52, R88, 0x10000, RZ ;  /* 0x0001000058347824 */ /* 0x000fe200078e00ff */
[----:B------:R-:W-:Y:S01]  /*64b0*/  LOP3.LUT R51, R50, 0xffff0000, RZ, 0xc0, !PT ;  /* 0xffff000032337812 */ /* 0x000fe200078ec0ff */
[----:B------:R-:W-:Y:S01]  /*64c0*/  IMAD.U32 R53, R53, 0x10000, RZ ;  /* 0x0001000035357824 */ /* 0x000fe200078e00ff */
[----:B------:R-:W-:Y:S01]  /*64d0*/  LOP3.LUT R47, R42, 0xffff0000, RZ, 0xc0, !PT ;  /* 0xffff00002a2f7812 */ /* 0x000fe200078ec0ff */
[----:B------:R-:W-:-:S02]  /*64e0*/  IMAD.U32 R42, R41, 0x10000, RZ ;  /* 0x00010000292a7824 */ /* 0x000fc400078e00ff */
[C---:B------:R-:W-:Y:S01]  /*64f0*/  FMUL.FTZ R57, R43.reuse, R54 ;  /* 0x000000362b397220 */ /* 0x040fe20000410000 */
[C---:B------:R-:W-:Y:S02]  /*6500*/  IMAD.U32 R41, R40.reuse, 0x10000, RZ ;  /* 0x0001000028297824 */ /* 0x040fe400078e00ff */
[----:B------:R-:W-:Y:S01]  /*6510*/  FMUL.FTZ R43, R43, R51 ;  /* 0x000000332b2b7220 */ /* 0x000fe20000410000 */
[----:B------:R-:W-:Y:S01]  /*6520*/  LOP3.LUT R40, R40, 0xffff0000, RZ, 0xc0, !PT ;  /* 0xffff000028287812 */ /* 0x000fe200078ec0ff */
[C---:B------:R-:W-:Y:S01]  /*6530*/  FMUL.FTZ R59, R47.reuse, R55 ;  /* 0x000000372f3b7220 */ /* 0x040fe20000410000 */
[----:B------:R-:W-:Y:S01]  /*6540*/  FMUL.FTZ R47, R47, R52 ;  /* 0x000000342f2f7220 */ /* 0x000fe20000410000 */
[----:B------:R-:W-:Y:S01]  /*6550*/  LOP3.LUT R89, R89, 0xffff0000, RZ, 0xc0, !PT ;  /* 0xffff000059597812 */ /* 0x000fe200078ec0ff */
[----:B------:R-:W-:Y:S01]  /*6560*/  IMAD.U32 R50, R50, 0x10000, RZ ;  /* 0x0001000032327824 */ /* 0x000fe200078e00ff */
[----:B------:R-:W-:Y:S01]  /*6570*/  LOP3.LUT R88, R88, 0xffff0000, RZ, 0xc0, !PT ;  /* 0xffff000058587812 */ /* 0x000fe200078ec0ff */
[C---:B------:R-:W-:Y:S01]  /*6580*/  FFMA.FTZ R57, R42.reuse, R51, -R57 ;  /* 0x000000332a397223 */ /* 0x040fe20000010839 */
[----:B------:R-:W-:Y:S01]  /*6590*/  FFMA.FTZ R54, R42, R54, R43 ;  /* 0x000000362a367223 */ /* 0x000fe2000001002b */
[----:B------:R-:W-:Y:S01]  /*65a0*/  FFMA.FTZ R59, R46, R52, -R59 ;  /* 0x000000342e3b7223 */ /* 0x000fe2000001083b */
[----:B------:R-:W-:Y:S01]  /*65b0*/  FMUL.FTZ R42, R40, R53 ;  /* 0x00000035282a7220 */ /* 0x000fe20000410000 */
[----:B------:R-:W-:Y:S01]  /*65c0*/  FFMA.FTZ R46, R46, R55, R47 ;  /* 0x000000372e2e7223 */ /* 0x000fe2000001002f */
[----:B------:R-:W-:Y:S01]  /*65d0*/  FMUL.FTZ R40, R40, R50 ;  /* 0x0000003228287220 */ /* 0x000fe20000410000 */
        /* <DEDUP_REMOVED lines=8> */
[----:B------:R-:W-:Y:S01]  /*6660*/  F2FP.BF16.F32.PACK_AB R40, R41, R42 ;  /* 0x0000002a2928723e */ /* 0x000fe200000010ff */
[----:B------:R-:W-:Y:S01]  /*6670*/  IMAD.MOV.U32 R41, RZ, RZ, R54 ;  /* 0x000000ffff297224 */ /* 0x000fe200078e0036 */
[----:B------:R-:W-:Y:S01]  /*6680*/  F2FP.BF16.F32.PACK_AB R43, R52, R43 ;  /* 0x0000002b342b723e */ /* 0x000fe200000010ff */
[----:B------:R-:W-:-:S07]  /*6690*/  IMAD.MOV.U32 R42, RZ, RZ, R46 ;  /* 0x000000ffff2a7224 */ /* 0x000fce00078e002e */
.L_x_489:
[----:B------:R-:W-:Y:S05]  /*66a0*/  BSYNC B1 ;  /* 0x0000000000017941 */ /* 0x000fea0003800000 */
.L_x_488:
[----:B--2---:R1:W-:Y:S01]  /*66b0*/  STG.E.128 desc[UR56][R44.64+0x140], R40 ;  /* 0x000140282c007986 */ /* 0x0043e2000c101d38 */
[----:B------:R-:W-:Y:S05]  /*66c0*/  BRA `(.L_x_467) ;  /* 0x0000004000707947 */ /* 0x000fea0003800000 */
.L_x_435:
        /* <DEDUP_REMOVED lines=19> */
[----:B------:R-:W-:Y:S02]  /*6800*/  CS2R R48, SRZ ;  /* 0x0000000000307805 */ /* 0x000fe4000001ff00 */
[----:B------:R-:W-:Y:S01]  /*6810*/  CS2R R62, SRZ ;  /* 0x00000000003e7805 */ /* 0x000fe2000001ff00 */
[----:B------:R-:W-:Y:S01]  /*6820*/  IMAD.X R41, R101, 0x1, R21, P2 ;  /* 0x0000000165297824 */ /* 0x000fe200010e0615 */
[----:B------:R-:W-:Y:S02]  /*6830*/  LEA R64, P2, R40, UR4, 0x1 ;  /* 0x0000000428407c11 */ /* 0x000fe4000f8408ff */
[----:B------:R-:W-:-:S02]  /*6840*/  CS2R R60, SRZ ;  /* 0x00000000003c7805 */ /* 0x000fc4000001ff00 */
        /* <DEDUP_REMOVED lines=8> */
[----:B------:R-:W-:Y:S02]  /*68d0*/  CS2R R44, SRZ ;  /* 0x00000000002c7805 */ /* 0x000fe4000001ff00 */
[----:B------:R-:W-:Y:S02]  /*68e0*/  CS2R R58, SRZ ;  /* 0x00000000003a7805 */ /* 0x000fe4000001ff00 */
[----:B------:R-:W-:-:S05]  /*68f0*/  CS2R R56, SRZ ;  /* 0x0000000000387805 */ /* 0x000fca000001ff00 */
[----:B------:R0:W5:Y:S04]  /*6900*/  @!P2 LDG.E.128 R48, desc[UR56][R64.64] ;  /* 0x000000384030a981 */ /* 0x000168000c1e1d00 */
[----:B------:R0:W5:Y:S01]  /*6910*/  @!P2 LDG.E.128 R60, desc[UR56][R68.64] ;  /* 0x00000038443ca981 */ /* 0x000162000c1e1d00 */
[----:B------:R-:W-:Y:S02]  /*6920*/  ISETP.GE.AND P2, PT, R0, R117, PT ;  /* 0x000000750000720c */ /* 0x000fe40003f46270 */
[----:B------:R-:W-:Y:S02]  /*6930*/  CS2R R42, SRZ ;  /* 0x00000000002a7805 */ /* 0x000fe4000001ff00 */
[----:B------:R-:W-:Y:S02]  /*6940*/  CS2R R40, SRZ ;  /* 0x0000000000287805 */ /* 0x000fe4000001ff00 */
[----:B------:R-:W-:-:S02]  /*6950*/  CS2R R54, SRZ ;  /* 0x0000000000367805 */ /* 0x000fc4000001ff00 */
[----:B------:R-:W-:-:S05]  /*6960*/  CS2R R52, SRZ ;  /* 0x0000000000347805 */ /* 0x000fca000001ff00 */
[----:B------:R0:W5:Y:S04]  /*6970*/  @!P2 LDG.E.128 R44, desc[UR56][R64.64+0x40] ;  /* 0x00004038402ca981 */ /* 0x000168000c1e1d00 */
[----:B------:R0:W5:Y:S01]  /*6980*/  @!P2 LDG.E.128 R56, desc[UR56][R68.64+0x40] ;  /* 0x000040384438a981 */ /* 0x000162000c1e1d00 */
[----:B------:R-:W-:-:S13]  /*6990*/  ISETP.GE.AND P2, PT, R3, R117, PT ;  /* 0x000000750300720c */ /* 0x000fda0003f46270 */
[----:B------:R0:W5:Y:S04]  /*69a0*/  @!P2 LDG.E.128 R40, desc[UR56][R64.64+0x80] ;  /* 0x000080384028a981 */ /* 0x000168000c1e1d00 */
[----:B------:R0:W5:Y:S02]  /*69b0*/  @!P2 LDG.E.128 R52, desc[UR56][R68.64+0x80] ;  /* 0x000080384434a981 */ /* 0x000164000c1e1d00 */
.L_x_491:
[----:B------:R-:W-:Y:S05]  /*69c0*/  BSYNC B1 ;  /* 0x0000000000017941 */ /* 0x000fea0003800000 */
.L_x_490:
[----:B------:R-:W-:Y:S01]  /*69d0*/  ISETP.GE.AND P3, PT, R207, R100, PT ;  /* 0x00000064cf00720c */ /* 0x000fe20003f66270 */
[----:B------:R-:W-:Y:S01]  /*69e0*/  BSSY B1, `(.L_x_492) ;  /* 0x000002c000017945 */ /* 0x000fe20003800000 */
[----:B0-----:R-:W-:Y:S02]  /*69f0*/  CS2R R64, SRZ ;  /* 0x0000000000407805 */ /* 0x001fe4000001ff00 */
        /* <DEDUP_REMOVED lines=16> */
[----:B------:R-:W-:Y:S02]  /*6b00*/  CS2R R86, SRZ ;  /* 0x0000000000567805 */ /* 0x000fe4000001ff00 */
[----:B------:R-:W-:-:S02]  /*6b10*/  IADD3 R89, P2, P5, R104, R88, R14 ;  /* 0x0000005868597210 */ /* 0x000fc40007d5e00e */
[----:B------:R-:W-:Y:S02]  /*6b20*/  CS2R R84, SRZ ;  /* 0x0000000000547805 */ /* 0x000fe4000001ff00 */
[----:B------:R-:W-:Y:S02]  /*6b30*/  IADD3.X R102, R27, R102, R12, P2, P5 ;  /* 0x000000661b667210 */ /* 0x000fe400017ea40c */
[----:B------:R-:W-:-:S04]  /*6b40*/  LEA R76, P2, R90, UR4, 0x1 ;  /* 0x000000045a4c7c11 */ /* 0x000fc8000f8408ff */
[----:B------:R-:W-:Y:S01]  /*6b50*/  LEA.HI.X R77, R90, UR5, R101, 0x1, P2 ;  /* 0x000000055a4d7c11 */ /* 0x000fe200090f0c65 */
[----:B------:R-:W-:Y:S02]  /*6b60*/  ULDC.64 UR4, c[0x0][0x400] ;  /* 0x0001000000047ab9 */ /* 0x000fe40000000a00 */
[----:B------:R-:W-:-:S04]  /*6b70*/  LEA R88, P2, R89, UR4, 0x1 ;  /* 0x0000000459587c11 */ /* 0x000fc8000f8408ff */
[----:B------:R-:W-:Y:S02]  /*6b80*/  LEA.HI.X R89, R89, UR5, R102, 0x1, P2 ;  /* 0x0000000559597c11 */ /* 0x000fe400090f0c66 */
[----:B------:R-:W-:Y:S02]  /*6b90*/  ISETP.GE.AND P2, PT, R18, R117, PT ;  /* 0x000000751200720c */ /* 0x000fe40003f46270 */
[----:B------:R-:W-:Y:S02]  /*6ba0*/  CS2R R70, SRZ ;  /* 0x0000000000467805 */ /* 0x000fe4000001ff00 */
[----:B------:R-:W-:Y:S02]  /*6bb0*/  CS2R R68, SRZ ;  /* 0x0000000000447805 */ /* 0x000fe4000001ff00 */
[----:B------:R-:W-:Y:S02]  /*6bc0*/  CS2R R82, SRZ ;  /* 0x0000000000527805 */ /* 0x000fe4000001ff00 */
[----:B------:R-:W-:-:S05]  /*6bd0*/  CS2R R80, SRZ ;  /* 0x0000000000507805 */ /* 0x000fca000001ff00 */
[----:B------:R-:W5:Y:S04]  /*6be0*/  @!P2 LDG.E.128 R72, desc[UR56][R76.64] ;  /* 0x000000384c48a981 */ /* 0x000f68000c1e1d00 */
[----:B------:R-:W5:Y:S01]  /*6bf0*/  @!P2 LDG.E.128 R84, desc[UR56][R88.64] ;  /* 0x000000385854a981 */ /* 0x000f62000c1e1d00 */
[----:B------:R-:W-:Y:S02]  /*6c00*/  ISETP.GE.AND P2, PT, R0, R117, PT ;  /* 0x000000750000720c */ /* 0x000fe40003f46270 */
[----:B------:R-:W-:Y:S02]  /*6c10*/  CS2R R66, SRZ ;  /* 0x0000000000427805 */ /* 0x000fe4000001ff00 */
[----:B------:R-:W-:-:S09]  /*6c20*/  CS2R R64, SRZ ;  /* 0x0000000000407805 */ /* 0x000fd2000001ff00 */
[----:B------:R-:W5:Y:S04]  /*6c30*/  @!P2 LDG.E.128 R68, desc[UR56][R76.64+0x40] ;  /* 0x000040384c44a981 */ /* 0x000f68000c1e1d00 */
[----:B------:R-:W5:Y:S01]  /*6c40*/  @!P2 LDG.E.128 R80, desc[UR56][R88.64+0x40] ;  /* 0x000040385850a981 */ /* 0x000f62000c1e1d00 */
[----:B------:R-:W-:Y:S02]  /*6c50*/  ISETP.GE.AND P2, PT, R3, R117, PT ;  /* 0x000000750300720c */ /* 0x000fe40003f46270 */
[----:B------:R-:W-:-:S11]  /*6c60*/  CS2R R78, SRZ ;  /* 0x00000000004e7805 */ /* 0x000fd6000001ff00 */
[----:B------:R0:W5:Y:S02]  /*6c70*/  @!P2 LDG.E.128 R64, desc[UR56][R76.64+0x80] ;  /* 0x000080384c40a981 */ /* 0x000164000c1e1d00 */
[----:B0-----:R-:W-:-:S06]  /*6c80*/  CS2R R76, SRZ ;  /* 0x00000000004c7805 */ /* 0x001fcc000001ff00 */
[----:B------:R0:W5:Y:S02]  /*6c90*/  @!P2 LDG.E.128 R76, desc[UR56][R88.64+0x80] ;  /* 0x00008038584ca981 */ /* 0x000164000c1e1d00 */
.L_x_493:
[----:B------:R-:W-:Y:S05]  /*6ca0*/  BSYNC B1 ;  /* 0x0000000000017941 */ /* 0x000fea0003800000 */
.L_x_492:
[----:B0----5:R-:W-:Y:S01]  /*6cb0*/  IMAD.MOV.U32 R89, RZ, RZ, R42 ;  /* 0x000000ffff597224 */ /* 0x021fe200078e002a */
[----:B------:R-:W-:Y:S01]  /*6cc0*/  UISETP.NE.AND UP0, UPT, UR58, 0x3, UPT ;  /* 0x000000033a00788c */ /* 0x000fe2000bf05270 */
[----:B------:R-:W-:Y:S02]  /*6cd0*/  IMAD.MOV.U32 R88, RZ, RZ, R43 ;  /* 0x000000ffff587224 */ /* 0x000fe400078e002b */
[----:B------:R-:W-:Y:S02]  /*6ce0*/  IMAD.MOV.U32 R91, RZ, RZ, R40 ;  /* 0x000000ffff5b7224 */ /* 0x000fe400078e0028 */
[----:B------:R-:W-:Y:S01]  /*6cf0*/  IMAD.MOV.U32 R90, RZ, RZ, R41 ;  /* 0x000000ffff5a7224 */ /* 0x000fe200078e0029 */
[----:B------:R-:W-:Y:S01]  /*6d00*/  PRMT R172, R89, 0x5410, R88 ;  /* 0x0000541059ac7816 */ /* 0x000fe20000000058 */
[----:B------:R-:W-:Y:S01]  /*6d10*/  IMAD.MOV.U32 R89, RZ, RZ, R46 ;  /* 0x000000ffff597224 */ /* 0x000fe200078e002e */
[----:B------:R-:W-:Y:S01]  /*6d20*/  PLOP3.LUT P2, PT, PT, PT, UP0, 0x80, 0x0 ;  /* 0x000000000000781c */ /* 0x000fe20003f4f008 */
[----:B------:R-:W-:Y:S01]  /*6d30*/  IMAD.MOV.U32 R88, RZ, RZ, R47 ;  /* 0x000000ffff587224 */ /* 0x000fe200078e002f */
[----:B------:R-:W-:Y:S01]  /*6d40*/  PRMT R173, R91, 0x5410, R90 ;  /* 0x000054105bad7816 */ /* 0x000fe2000000005a */
[----:B------:R-:W-:-:S02]  /*6d50*/  IMAD.MOV.U32 R90, RZ, RZ, R50 ;  /* 0x000000ffff5a7224 */ /* 0x000fc400078e0032 */
[----:B------:R-:W-:Y:S01]  /*6d60*/  IMAD.MOV.U32 R91, RZ, RZ, R51 ;  /* 0x000000ffff5b7224 */ /* 0x000fe200078e0033 */
[----:B------:R-:W-:Y:S01]  /*6d70*/  PRMT R176, R88, 0x5410, R89 ;  /* 0x0000541058b07816 */ /* 0x000fe20000000059 */
[----:B------:R-:W-:Y:S02]  /*6d80*/  IMAD.MOV.U32 R88, RZ, RZ, R44 ;  /* 0x000000ffff587224 */ /* 0x000fe400078e002c */
[----:B------:R-:W-:Y:S01]  /*6d90*/  IMAD.MOV.U32 R89, RZ, RZ, R45 ;  /* 0x000000ffff597224 */ /* 0x000fe200078e002d */
[----:B------:R-:W-:-:S04]  /*6da0*/  PRMT R163, R91, 0x5410, R90 ;  /* 0x000054105ba37816 */ /* 0x000fc8000000005a */
        /* <DEDUP_REMOVED lines=56> */
[----:B------:R-:W-:-:S04]  /*7130*/  PRMT R158, R89, 0x7610, R158 ;  /* 0x00007610599e7816 */ /* 0x000fc8000000009e */
        /* <DEDUP_REMOVED lines=13> */
.L_x_494:
[----:B------:R-:W-:Y:S01]  /*7210*/  IMAD R101, R16, 0x8, R2 ;  /* 0x0000000810657824 */ /* 0x000fe200078e0202 */
[----:B------:R-:W-:Y:S01]  /*7220*/  SHF.L.U32 R102, R184, 0x1f, RZ ;  /* 0x0000001fb8667819 */ /* 0x000fe200000006ff */
[----:B------:R-:W0:Y:S01]  /*7230*/  LDC R146, c[0x0][0x2f4] ;  /* 0x0000bd00ff927b82 */ /* 0x000e220000000800 */
[----:B------:R-:W-:Y:S01]  /*7240*/  BSSY B1, `(.L_x_495) ;  /* 0x0000004000017945 */ /* 0x000fe20003800000 */
[----:B------:R-:W-:Y:S01]  /*7250*/  IMAD.MOV.U32 R125, RZ, RZ, R92 ;  /* 0x000000ffff7d7224 */ /* 0x000fe200078e005c */
[----:B------:R-:W1:Y:S02]  /*7260*/  SYNCS.PHASECHK.TRANS64.TRYWAIT P5, [R101+URZ+0x34890], R102 ;  /* 0x03489066650075a7 */ /* 0x000e6400080a017f */
[----:B-1----:R-:W-:Y:S05]  /*7270*/  @!P5 BRA `(.L_x_496) ;  /* 0x000001a800c8d947 */ /* 0x002fea0003800000 */
.L_x_800:
[----:B------:R-:W-:Y:S05]  /*7280*/  BSYNC B1 ;  /* 0x0000000000017941 */ /* 0x000fea0003800000 */
.L_x_495:
[----:B------:R-:W2:Y:S01]  /*7290*/  LDC.64 R126, c[0x0][0x300] ;  /* 0x0000c000ff7e7b82 */ /* 0x000ea20000000a00 */
[----:B------:R-:W-:Y:S01]  /*72a0*/  BSSY B1, `(.L_x_497) ;  /* 0x0000194000017945 */ /* 0x000fe20003800000 */
[----:B0-----:R-:W-:-:S03]  /*72b0*/  IMAD.IADD R148, R146, 0x1, -R122 ;  /* 0x0000000192947824 */ /* 0x001fc600078e0a7a */
[----:B------:R-:W-:Y:S05]  /*72c0*/  @P4 BRA `(.L_x_498) ;  /* 0x0000001800444947 */ /* 0x000fea0003800000 */
[----:B------:R-:W-:Y:S01]  /*72d0*/  ISETP.NE.AND P4, PT, R34, RZ, PT ;  /* 0x000000ff2200720c */ /* 0x000fe20003f85270 */
[-C--:B--2---:R-:W-:Y:S01]  /*72e0*/  IMAD R153, R144, R126.reuse, RZ ;  /* 0x0000007e90997224 */ /* 0x084fe200078e02ff */
[----:B------:R-:W-:Y:S01]  /*72f0*/  BSSY B2, `(.L_x_499) ;  /* 0x0000085000027945 */ /* 0x000fe20003800000 */
[----:B------:R-:W-:-:S04]  /*7300*/  IMAD.WIDE.U32 R128, R17, R126, R124 ;  /* 0x0000007e11807225 */ /* 0x000fc800078e007c */
[----:B------:R-:W-:-:S04]  /*7310*/  IMAD R153, R17, R127, R153 ;  /* 0x0000007f11997224 */ /* 0x000fc800078e0299 */
[----:B------:R-:W-:Y:S02]  /*7320*/  IMAD.IADD R153, R153, 0x1, R129 ;  /* 0x0000000199997824 */ /* 0x000fe400078e0281 */
[----:B------:R-:W-:Y:S05]  /*7330*/  @!P4 BRA `(.L_x_500) ;  /* 0x000000080000c947 */ /* 0x000fea0003800000 */
[----:B------:R-:W-:Y:S01]  /*7340*/  SEL R88, R122, R148, !P0 ;  /* 0x000000947a587207 */ /* 0x000fe20004000000 */
[----:B------:R-:W-:Y:S01]  /*7350*/  BSSY B3, `(.L_x_501) ;  /* 0x0000072000037945 */ /* 0x000fe20003800000 */
[----:B------:R-:W-:Y:S02]  /*7360*/  ISETP.GE.AND P4, PT, R18, R117, PT ;  /* 0x000000751200720c */ /* 0x000fe40003f86270 */
[----:B------:R-:W-:-:S04]  /*7370*/  SHF.R.S32.HI R89, RZ, 0x1f, R88 ;  /* 0x0000001fff597819 */ /* 0x000fc80000011458 */
[----:B------:R-:W-:-:S04]  /*7380*/  LEA.HI R89, R89, R88, RZ, 0x4 ;  /* 0x0000005859597211 */ /* 0x000fc800078f20ff */
[----:B------:R-:W-:-:S04]  /*7390*/  LEA.HI.SX32 R161, R89, R28, 0x1c ;  /* 0x0000001c59a17211 */ /* 0x000fc800078fe2ff */
[----:B------:R-:W-:-:S04]  /*73a0*/  SHF.R.S32.HI R88, RZ, 0x1f, R161 ;  /* 0x0000001fff587819 */ /* 0x000fc800000114a1 */
[----:B------:R-:W-:Y:S01]  /*73b0*/  LEA.HI R88, R88, R161, RZ, 0x3 ;  /* 0x000000a158587211 */ /* 0x000fe200078f18ff */
[----:B------:R-:W-:-:S04]  /*73c0*/  IMAD.SHL.U32 R161, R161, 0x8, RZ ;  /* 0x00000008a1a17824 */ /* 0x000fc800078e00ff */
[----:B------:R-:W-:Y:S01]  /*73d0*/  IMAD.SHL.U32 R88, R88, 0x400, RZ ;  /* 0x0000040058587824 */ /* 0x000fe200078e00ff */
[----:B------:R-:W-:-:S04]  /*73e0*/  LOP3.LUT R89, R191, 0x38, R161, 0xf8, !PT ;  /* 0x00000038bf597812 */ /* 0x000fc800078ef8a1 */
[----:B------:R-:W-:Y:S02]  /*73f0*/  LOP3.LUT R88, R88, 0x7fffe000, RZ, 0xc0, !PT ;  /* 0x7fffe00058587812 */ /* 0x000fe400078ec0ff */
[----:B------:R-:W-:-:S03]  /*7400*/  LOP3.LUT R89, R89, R193, RZ, 0x3c, !PT ;  /* 0x000000c159597212 */ /* 0x000fc600078e3cff */
[----:B------:R-:W-:-:S04]  /*7410*/  IMAD R88, R192, 0x200, R88 ;  /* 0x00000200c0587824 */ /* 0x000fc800078e0258 */
[----:B------:R-:W-:-:S04]  /*7420*/  IMAD.IADD R88, R88, 0x1, R89 ;  /* 0x0000000158587824 */ /* 0x000fc800078e0259 */
[C---:B------:R-:W-:Y:S02]  /*7430*/  IMAD R92, R16.reuse, 0x6000, R88 ;  /* 0x00006000105c7824 */ /* 0x040fe400078e0258 */
[----:B------:R-:W-:Y:S02]  /*7440*/  IMAD R88, R16, 0x6000, R142 ;  /* 0x0000600010587824 */ /* 0x000fe400078e028e */
[--C-:B------:R-:W-:Y:S02]  /*7450*/  IMAD R92, R92, 0x2, R2.reuse ;  /* 0x000000025c5c7824 */ /* 0x100fe400078e0202 */
[----:B------:R-:W-:-:S04]  /*7460*/  IMAD R88, R88, 0x2, R2 ;  /* 0x0000000258587824 */ /* 0x000fc800078e0202 */
[----:B------:R-:W0:Y:S04]  /*7470*/  LDS.128 R92, [R92+0x1c400] ;  /* 0x01c400005c5c7984 */ /* 0x000e280000000c00 */
[----:B------:R-:W2:Y:S01]  /*7480*/  LDS.128 R88, [R88+0x1c400] ;  /* 0x01c4000058587984 */ /* 0x000ea20000000c00 */
[----:B------:R-:W-:Y:S05]  /*7490*/  @P4 BRA `(.L_x_502) ;  /* 0x0000000400744947 */ /* 0x000fea0003800000 */
[--C-:B------:R-:W-:Y:S01]  /*74a0*/  SHF.R.U64 R48, R48, 0x10, R49.reuse ;  /* 0x0000001030307819 */ /* 0x100fe20000001231 */
[----:B0-----:R-:W-:Y:S01]  /*74b0*/  IMAD.U32 R166, R93, 0x10000, RZ ;  /* 0x000100005da67824 */ /* 0x001fe200078e00ff */
[----:B------:R-:W-:Y:S02]  /*74c0*/  SHF.R.U32.HI R49, RZ, 0x10, R49 ;  /* 0x00000010ff317819 */ /* 0x000fe40000011631 */
[C---:B------:R-:W-:Y:S02]  /*74d0*/  PRMT R48, R162.reuse, 0x5432, R48 ;  /* 0x00005432a2307816 */ /* 0x040fe40000000030 */
[----:B------:R-:W-:Y:S02]  /*74e0*/  PRMT R49, R162, 0x5410, R49 ;  /* 0x00005410a2317816 */ /* 0x000fe40000000031 */
[----:B------:R-:W-:Y:S02]  /*74f0*/  SHF.R.U64 R50, R50, 0x10, R51 ;  /* 0x0000001032327819 */ /* 0x000fe40000001233 */
[----:B------:R-:W-:-:S02]  /*7500*/  SHF.R.U32.HI R162, RZ, 0x10, R61 ;  /* 0x00000010ffa27819 */ /* 0x000fc4000001163d */
[----:B------:R-:W-:Y:S02]  /*7510*/  SHF.R.U64 R60, R60, 0x10, R61 ;  /* 0x000000103c3c7819 */ /* 0x000fe4000000123d */
[--C-:B------:R-:W-:Y:S02]  /*7520*/  SHF.R.U64 R61, R62, 0x10, R63.reuse ;  /* 0x000000103e3d7819 */ /* 0x100fe4000000123f */
[----:B------:R-:W-:Y:S02]  /*7530*/  PRMT R62, R163, 0x5432, R50 ;  /* 0x00005432a33e7816 */ /* 0x000fe40000000032 */
[----:B------:R-:W-:Y:S02]  /*7540*/  SHF.R.U32.HI R63, RZ, 0x10, R63 ;  /* 0x00000010ff3f7819 */ /* 0x000fe4000001163f */
[----:B------:R-:W-:Y:S01]  /*7550*/  PRMT R50, R165, 0x5432, R162 ;  /* 0x00005432a5327816 */ /* 0x000fe200000000a2 */
[----:B------:R-:W-:Y:S01]  /*7560*/  IMAD.U32 R162, R49, 0x10000, RZ ;  /* 0x0001000031a27824 */ /* 0x000fe200078e00ff */
[----:B------:R-:W-:-:S02]  /*7570*/  SHF.R.U32.HI R51, RZ, 0x10, R51 ;  /* 0x00000010ff337819 */ /* 0x000fc40000011633 */
[----:B------:R-:W-:Y:S01]  /*7580*/  PRMT R63, R165, 0x5410, R63 ;  /* 0x00005410a53f7816 */ /* 0x000fe2000000003f */
[----:B------:R-:W-:Y:S01]  /*7590*/  IMAD.U32 R165, R50, 0x10000, RZ ;  /* 0x0001000032a57824 */ /* 0x000fe200078e00ff */
[----:B------:R-:W-:Y:S02]  /*75a0*/  PRMT R51, R163, 0x5410, R51 ;  /* 0x00005410a3337816 */ /* 0x000fe40000000033 */
[----:B------:R-:W-:Y:S01]  /*75b0*/  PRMT R60, R164, 0x5432, R60 ;  /* 0x00005432a43c7816 */ /* 0x000fe2000000003c */
[-C--:B------:R-:W-:Y:S01]  /*75c0*/  FMUL.FTZ R163, R166, R165.reuse ;  /* 0x000000a5a6a37220 */ /* 0x080fe20000410000 */
[----:B------:R-:W-:Y:S01]  /*75d0*/  PRMT R61, R164, 0x5410, R61 ;  /* 0x00005410a43d7816 */ /* 0x000fe2000000003d */
[----:B--2---:R-:W-:Y:S01]  /*75e0*/  IMAD.U32 R164, R89, 0x10000, RZ ;  /* 0x0001000059a47824 */ /* 0x004fe200078e00ff */
[----:B------:R-:W-:Y:S02]  /*75f0*/  LOP3.LUT R50, R50, 0xffff0000, RZ, 0xc0, !PT ;  /* 0xffff000032327812 */ /* 0x000fe400078ec0ff */
[----:B------:R-:W-:Y:S01]  /*7600*/  LOP3.LUT R93, R93, 0xffff0000, RZ, 0xc0, !PT ;  /* 0xffff00005d5d7812 */ /* 0x000fe200078ec0ff */
[-C--:B------:R-:W-:Y:S01]  /*7610*/  FFMA.FTZ R163, R164, R162.reuse, -R163 ;  /* 0x000000a2a4a37223 */ /* 0x080fe200000108a3 */
[----:B------:R-:W-:Y:S01]  /*7620*/  FMUL.FTZ R162, R166, R162 ;  /* 0x000000a2a6a27220 */ /* 0x000fe20000410000 */
[----:B------:R-:W-:Y:S01]  /*7630*/  LOP3.LUT R89, R89, 0xffff0000, RZ, 0xc0, !PT ;  /* 0xffff000059597812 */ /* 0x000fe200078ec0ff */
[C---:B------:R-:W-:Y:S01]  /*7640*/  IMAD.U32 R166, R95.reuse, 0x10000, RZ ;  /* 0x000100005fa67824 */ /* 0x040fe200078e00ff */
[----:B------:R-:W-:Y:S01]  /*7650*/  LOP3.LUT R95, R95, 0xffff0000, RZ, 0xc0, !PT ;  /* 0xffff00005f5f7812 */ /* 0x000fe200078ec0ff */
[----:B------:R-:W-:Y:S01]  /*7660*/  FFMA.FTZ R162, R164, R165, R162 ;  /* 0x000000a5a4a27223 */ /* 0x000fe200000100a2 */
[----:B------:R-:W-:Y:S01]  /*7670*/  LOP3.LUT R164, R49, 0xffff0000, RZ, 0xc0, !PT ;  /* 0xffff000031a47812 */ /* 0x000fe200078ec0ff */
[----:B------:R-:W-:Y:S01]  /*7680*/  FMUL.FTZ R49, R93, R50 ;  /* 0x000000325d317220 */ /* 0x000fe20000410000 */
[C---:B------:R-:W-:Y:S01]  /*7690*/  IMAD.U32 R165, R63.reuse, 0x10000, RZ ;  /* 0x000100003fa57824 */ /* 0x040fe200078e00ff */
[----:B------:R-:W-:-:S02]  /*76a0*/  LOP3.LUT R63, R63, 0xffff0000, RZ, 0xc0, !PT ;  /* 0xffff00003f3f7812 */ /* 0x000fc400078ec0ff */
[-C--:B------:R-:W-:Y:S01]  /*76b0*/  FMUL.FTZ R93, R93, R164.reuse ;  /* 0x000000a45d5d7220 */ /* 0x080fe20000410000 */
[----:B------:R-:W-:Y:S01]  /*76c0*/  FFMA.FTZ R49, R89, R164, -R49 ;  /* 0x000000a459317223 */ /* 0x000fe20000010831 */
[----:B------:R-:W-:Y:S02]  /*76d0*/  IMAD.U32 R164, R91, 0x10000, RZ ;  /* 0x000100005ba47824 */ /* 0x000fe400078e00ff */
[----:B------:R-:W-:Y:S01]  /*76e0*/  FFMA.FTZ R50, R89, R50, R93 ;  /* 0x0000003259327223 */ /* 0x000fe2000001005d */
[----:B------:R-:W-:Y:S02]  /*76f0*/  IMAD.U32 R93, R51, 0x10000, RZ ;  /* 0x00010000335d7824 */ /* 0x000fe400078e00ff */
[----:B------:R-:W-:Y:S01]  /*7700*/  FMUL.FTZ R89, R166, R165 ;  /* 0x000000a5a6597220 */ /* 0x000fe20000410000 */
[----:B------:R-:W-:Y:S02]  /*7710*/  F2FP.BF16.F32.PACK_AB R49, R49, R163 ;  /* 0x000000a33131723e */ /* 0x000fe400000010ff */
[----:B------:R-:W-:Y:S01]  /*7720*/  F2FP.BF16.F32.PACK_AB R50, R50, R162 ;  /* 0x000000a23232723e */ /* 0x000fe200000010ff */
[-C--:B------:R-:W-:Y:S01]  /*7730*/  FFMA.FTZ R89, R164, R93.reuse, -R89 ;  /* 0x0000005da4597223 */ /* 0x080fe20000010859 */
[----:B------:R-:W-:-:S04]  /*7740*/  FMUL.FTZ R93, R166, R93 ;  /* 0x0000005da65d7220 */ /* 0x000fc80000410000 */
[----:B------:R-:W-:Y:S01]  /*7750*/  FFMA.FTZ R93, R164, R165, R93 ;  /* 0x000000a5a45d7223 */ /* 0x000fe2000001005d */
[----:B------:R-:W-:Y:S02]  /*7760*/  LOP3.LUT R164, R51, 0xffff0000, RZ, 0xc0, !PT ;  /* 0xffff000033a47812 */ /* 0x000fe400078ec0ff */
[----:B------:R-:W-:Y:S01]  /*7770*/  LOP3.LUT R51, R91, 0xffff0000, RZ, 0xc0, !PT ;  /* 0xffff00005b337812 */ /* 0x000fe200078ec0ff */
[CC--:B------:R-:W-:Y:S02]  /*7780*/  FMUL.FTZ R91, R95.reuse, R63.reuse ;  /* 0x0000003f5f5b7220 */ /* 0x0c0fe40000410000 */
[-C--:B------:R-:W-:Y:S02]  /*7790*/  FMUL.FTZ R95, R95, R164.reuse ;  /* 0x000000a45f5f7220 */ /* 0x080fe40000410000 */
[C---:B------:R-:W-:Y:S02]  /*77a0*/  FFMA.FTZ R91, R51.reuse, R164, -R91 ;  /* 0x000000a4335b7223 */ /* 0x040fe4000001085b */
[----:B------:R-:W-:Y:S01]  /*77b0*/  FFMA.FTZ R95, R51, R63, R95 ;  /* 0x0000003f335f7223 */ /* 0x000fe2000001005f */
[C---:B------:R-:W-:Y:S01]  /*77c0*/  IMAD.U32 R63, R60.reuse, 0x10000, RZ ;  /* 0x000100003c3f7824 */ /* 0x040fe200078e00ff */
[----:B------:R-:W-:Y:S01]  /*77d0*/  LOP3.LUT R60, R60, 0xffff0000, RZ, 0xc0, !PT ;  /* 0xffff00003c3c7812 */ /* 0x000fe200078ec0ff */
[----:B------:R-:W-:Y:S01]  /*77e0*/  IMAD.U32 R51, R88, 0x10000, RZ ;  /* 0x0001000058337824 */ /* 0x000fe200078e00ff */
[----:B------:R-:W-:Y:S01]  /*77f0*/  F2FP.BF16.F32.PACK_AB R91, R91, R89 ;  /* 0x000000595b5b723e */ /* 0x000fe200000010ff */
[----:B------:R-:W-:Y:S01]  /*7800*/  IMAD.U32 R89, R92, 0x10000, RZ ;  /* 0x000100005c597824 */ /* 0x000fe200078e00ff */
[----:B------:R-:W-:Y:S01]  /*7810*/  F2FP.BF16.F32.PACK_AB R95, R95, R93 ;  /* 0x0000005d5f5f723e */ /* 0x000fe200000010ff */
[C---:B------:R-:W-:Y:S01]  /*7820*/  IMAD.U32 R93, R48.reuse, 0x10000, RZ ;  /* 0x00010000305d7824 */ /* 0x040fe200078e00ff */
[----:B------:R-:W-:Y:S01]  /*7830*/  LOP3.LUT R48, R48, 0xffff0000, RZ, 0xc0, !PT ;  /* 0xffff000030307812 */ /* 0x000fe200078ec0ff */
[----:B------:R-:W-:-:S02]  /*7840*/  FMUL.FTZ R162, R89, R63 ;  /* 0x0000003f59a27220 */ /* 0x000fc40000410000 */
[-C--:B------:R-:W-:Y:S02]  /*7850*/  FMUL.FTZ R89, R89, R93.reuse ;  /* 0x0000005d59597220 */ /* 0x080fe40000410000 */
[C---:B------:R-:W-:Y:S01]  /*7860*/  FFMA.FTZ R162, R51.reuse, R93, -R162 ;  /* 0x0000005d33a27223 */ /* 0x040fe200000108a2 */
[----:B------:R-:W-:Y:S02]  /*7870*/  IMAD.U32 R93, R94, 0x10000, RZ ;  /* 0x000100005e5d7824 */ /* 0x000fe400078e00ff */
[----:B------:R-:W-:Y:S01]  /*7880*/  FFMA.FTZ R89, R51, R63, R89 ;  /* 0x0000003f33597223 */ /* 0x000fe20000010059 */
[----:B------:R-:W-:Y:S02]  /*7890*/  LOP3.LUT R51, R92, 0xffff0000, RZ, 0xc0, !PT ;  /* 0xffff00005c337812 */ /* 0x000fe400078ec0ff */
[----:B------:R-:W-:-:S03]  /*78a0*/  LOP3.LUT R63, R88, 0xffff0000, RZ, 0xc0, !PT ;  /* 0xffff0000583f7812 */ /* 0x000fc600078ec0ff */
[C---:B------:R-:W-:Y:S01]  /*78b0*/  FMUL.FTZ R88, R51.reuse, R60 ;  /* 0x0000003c33587220 */ /* 0x040fe20000410000 */
[----:B------:R-:W-:-:S03]  /*78c0*/  FMUL.FTZ R51, R51, R48 ;  /* 0x0000003033337220 */ /* 0x000fc60000410000 */
[C---:B------:R-:W-:Y:S01]  /*78d0*/  FFMA.FTZ R48, R63.reuse, R48, -R88 ;  /* 0x000000303f307223 */ /* 0x040fe20000010858 */
[----:B------:R-:W-:Y:S01]  /*78e0*/  FFMA.FTZ R51, R63, R60, R51 ;  /* 0x0000003c3f337223 */ /* 0x000fe20000010033 */
[C---:B------:R-:W-:Y:S01]  /*78f0*/  IMAD.U32 R63, R61.reuse, 0x10000, RZ ;  /* 0x000100003d3f7824 */ /* 0x040fe200078e00ff */
[----:B------:R-:W-:Y:S01]  /*7900*/  LOP3.LUT R61, R61, 0xffff0000, RZ, 0xc0, !PT ;  /* 0xffff00003d3d7812 */ /* 0x000fe200078ec0ff */
[C---:B------:R-:W-:Y:S01]  /*7910*/  IMAD.U32 R88, R62.reuse, 0x10000, RZ ;  /* 0x000100003e587824 */ /* 0x040fe200078e00ff */
[----:B------:R-:W-:Y:S01]  /*7920*/  LOP3.LUT R62, R62, 0xffff0000, RZ, 0xc0, !PT ;  /* 0xffff00003e3e7812 */ /* 0x000fe200078ec0ff */
[C---:B------:R-:W-:Y:S01]  /*7930*/  FMUL.FTZ R92, R93.reuse, R63 ;  /* 0x0000003f5d5c7220 */ /* 0x040fe20000410000 */
[----:B------:R-:W-:Y:S02]  /*7940*/  IMAD.U32 R60, R90, 0x10000, RZ ;  /* 0x000100005a3c7824 */ /* 0x000fe400078e00ff */
[----:B------:R-:W-:Y:S01]  /*7950*/  FMUL.FTZ R93, R93, R88 ;  /* 0x000000585d5d7220 */ /* 0x000fe20000410000 */
[----:B------:R-:W-:Y:S01]  /*7960*/  F2FP.BF16.F32.PACK_AB R48, R48, R162 ;  /* 0x000000a23030723e */ /* 0x000fe200000010ff */
[----:B------:R-:W-:-:S02]  /*7970*/  FFMA.FTZ R92, R60, R88, -R92 ;  /* 0x000000583c5c7223 */ /* 0x000fc4000001085c */
[----:B------:R-:W-:Y:S01]  /*7980*/  FFMA.FTZ R93, R60, R63, R93 ;  /* 0x0000003f3c5d7223 */ /* 0x000fe2000001005d */
[----:B------:R-:W-:Y:S02]  /*7990*/  LOP3.LUT R60, R94, 0xffff0000, RZ, 0xc0, !PT ;  /* 0xffff00005e3c7812 */ /* 0x000fe400078ec0ff */
[----:B------:R-:W-:Y:S02]  /*79a0*/  LOP3.LUT R63, R90, 0xffff0000, RZ, 0xc0, !PT ;  /* 0xffff00005a3f7812 */ /* 0x000fe400078ec0ff */
[----:B------:R-:W-:Y:S01]  /*79b0*/  F2FP.BF16.F32.PACK_AB R51, R51, R89 ;  /* 0x000000593333723e */ /* 0x000fe200000010ff */
[CC--:B------:R-:W-:Y:S01]  /*79c0*/  FMUL.FTZ R88, R60.reuse, R61.reuse ;  /* 0x0000003d3c587220 */ /* 0x0c0fe20000410000 */
[-C--:B------:R-:W-:Y:S01]  /*79d0*/  FMUL.FTZ R60, R60, R62.reuse ;  /* 0x0000003e3c3c7220 */ /* 0x080fe20000410000 */
[----:B------:R-:W-:Y:S02]  /*79e0*/  IMAD.MOV.U32 R89, RZ, RZ, R49 ;  /* 0x000000ffff597224 */ /* 0x000fe400078e0031 */
[C---:B------:R-:W-:Y:S01]  /*79f0*/  FFMA.FTZ R88, R63.reuse, R62, -R88 ;  /* 0x0000003e3f587223 */ /* 0x040fe20000010858 */
[----:B------:R-:W-:-:S04]  /*7a00*/  FFMA.FTZ R60, R63, R61, R60 ;  /* 0x0000003d3f3c7223 */ /* 0x000fc8000001003c */
[----:B------:R-:W-:Y:S01]  /*7a10*/  F2FP.BF16.F32.PACK_AB R90, R88, R92 ;  /* 0x0000005c585a723e */ /* 0x000fe200000010ff */
[----:B------:R-:W-:Y:S01]  /*7a20*/  IMAD.MOV.U32 R88, RZ, RZ, R48 ;  /* 0x000000ffff587224 */ /* 0x000fe200078e0030 */
[----:B------:R-:W-:Y:S01]  /*7a30*/  F2FP.BF16.F32.PACK_AB R60, R60, R93 ;  /* 0x0000005d3c3c723e */ /* 0x000fe200000010ff */
[----:B------:R-:W-:Y:S02]  /*7a40*/  IMAD.MOV.U32 R92, RZ, RZ, R51 ;  /* 0x000000ffff5c7224 */ /* 0x000fe400078e0033 */
[----:B------:R-:W-:Y:S02]  /*7a50*/  IMAD.MOV.U32 R93, RZ, RZ, R50 ;  /* 0x000000ffff5d7224 */ /* 0x000fe400078e0032 */
[----:B------:R-:W-:-:S07]  /*7a60*/  IMAD.MOV.U32 R94, RZ, RZ, R60 ;  /* 0x000000ffff5e7224 */ /* 0x000fce00078e003c */
.L_x_502:
[----:B------:R-:W-:Y:S05]  /*7a70*/  BSYNC B3 ;  /* 0x0000000000037941 */ /* 0x000fea0003800000 */
.L_x_501:
[----:B------:R-:W-:-:S13]  /*7a80*/  ISETP.GE.AND P4, PT, R161, R146, PT ;  /* 0x00000092a100720c */ /* 0x000fda0003f86270 */
[--C-:B------:R-:W-:Y:S02]  /*7a90*/  @!P4 SHF.R.S32.HI R51, RZ, 0x1f, R161.reuse ;  /* 0x0000001fff33c819 */ /* 0x100fe400000114a1 */
[----:B------:R-:W-:-:S04]  /*7aa0*/  @!P4 IADD3 R161, P5, P6, R114, R128, R161 ;  /* 0x0000008072a1c210 */ /* 0x000fc80007ebe0a1 */
[----:B------:R-:W-:Y:S02]  /*7ab0*/  @!P4 IADD3.X R51, R6, R153, R51, P5, P6 ;  /* 0x000000990633c210 */ /* 0x000fe40002fec433 */
[----:B------:R-:W-:-:S04]  /*7ac0*/  IADD3 R49, P5, P6, R114, R128, R29 ;  /* 0x0000008072317210 */ /* 0x000fc80007ebe01d */
[----:B------:R-:W-:Y:S02]  /*7ad0*/  IADD3.X R50, R6, R153, R35, P5, P6 ;  /* 0x0000009906327210 */ /* 0x000fe40002fec423 */
[----:B------:R-:W-:-:S04]  /*7ae0*/  LEA R48, P5, R49, R120, 0x1 ;  /* 0x0000007831307211 */ /* 0x000fc800078a08ff */
[----:B------:R-:W-:Y:S02]  /*7af0*/  LEA.HI.X R49, R49, R121, R50, 0x1, P5 ;  /* 0x0000007931317211 */ /* 0x000fe400028f0c32 */
[----:B------:R-:W-:-:S03]  /*7b00*/  @!P4 LEA R50, P5, R161, R120, 0x1 ;  /* 0x00000078a132c211 */ /* 0x000fc600078a08ff */
[----:B--2---:R2:W-:Y:S01]  /*7b10*/  STG.E.128 desc[UR56][R48.64], R88 ;  /* 0x0000005830007986 */ /* 0x0045e2000c101d38 */
[----:B------:R-:W-:-:S05]  /*7b20*/  @!P4 LEA.HI.X R51, R161, R121, R51, 0x1, P5 ;  /* 0x00000079a133c211 */ /* 0x000fca00028f0c33 */
[----:B0-----:R2:W-:Y:S04]  /*7b30*/  @!P4 STG.E.128 desc[UR56][R50.64], R92 ;  /* 0x0000005c3200c986 */ /* 0x0015e8000c101d38 */
.L_x_500:
[----:B------:R-:W-:Y:S05]  /*7b40*/  BSYNC B2 ;  /* 0x0000000000027941 */ /* 0x000fea0003800000 */
.L_x_499:
[----:B------:R-:W-:Y:S01]  /*7b50*/  ISETP.NE.AND P4, PT, R38, RZ, PT ;  /* 0x000000ff2600720c */ /* 0x000fe20003f85270 */
[----:B------:R-:W-:-:S12]  /*7b60*/  BSSY B2, `(.L_x_503) ;  /* 0x0000081000027945 */ /* 0x000fd80003800000 */
[----:B------:R-:W-:Y:S05]  /*7b70*/  @!P4 BRA `(.L_x_504) ;  /* 0x0000000400fcc947 */ /* 0x000fea0003800000 */
[----:B--2---:R-:W-:Y:S01]  /*7b80*/  SEL R48, R122, R148, !P1 ;  /* 0x000000947a307207 */ /* 0x004fe20004800000 */
        /* <DEDUP_REMOVED lines=21> */
[----:B------:R-:W-:Y:S01]  /*7ce0*/  SHF.R.U64 R46, R46, 0x10, R47 ;  /* 0x000000102e2e7819 */ /* 0x000fe2000000122f */
[----:B0-----:R-:W-:Y:S01]  /*7cf0*/  IMAD.U32 R93, R61, 0x10000, RZ ;  /* 0x000100003d5d7824 */ /* 0x001fe200078e00ff */
[--C-:B------:R-:W-:Y:S01]  /*7d00*/  SHF.R.U32.HI R89, RZ, 0x10, R57.reuse ;  /* 0x00000010ff597819 */ /* 0x100fe20000011639 */
[----:B--2---:R-:W-:Y:S01]  /*7d10*/  IMAD.U32 R91, R49, 0x10000, RZ ;  /* 0x00010000315b7824 */ /* 0x004fe200078e00ff */
[----:B------:R-:W-:Y:S02]  /*7d20*/  SHF.R.U64 R56, R56, 0x10, R57 ;  /* 0x0000001038387819 */ /* 0x000fe40000001239 */
[----:B------:R-:W-:Y:S02]  /*7d30*/  SHF.R.U64 R57, R58, 0x10, R59 ;  /* 0x000000103a397819 */ /* 0x000fe4000000123b */
[----:B------:R-:W-:Y:S02]  /*7d40*/  SHF.R.U64 R44, R44, 0x10, R45 ;  /* 0x000000102c2c7819 */ /* 0x000fe4000000122d */
[----:B------:R-:W-:-:S02]  /*7d50*/  PRMT R58, R176, 0x5432, R46 ;  /* 0x00005432b03a7816 */ /* 0x000fc4000000002e */
[----:B------:R-:W-:Y:S02]  /*7d60*/  SHF.R.U32.HI R45, RZ, 0x10, R45 ;  /* 0x00000010ff2d7819 */ /* 0x000fe4000001162d */
[----:B------:R-:W-:Y:S02]  /*7d70*/  PRMT R46, R179, 0x5432, R89 ;  /* 0x00005432b32e7816 */ /* 0x000fe40000000059 */
[----:B------:R-:W-:Y:S02]  /*7d80*/  PRMT R45, R178, 0x5410, R45 ;  /* 0x00005410b22d7816 */ /* 0x000fe4000000002d */
[----:B------:R-:W-:Y:S01]  /*7d90*/  SHF.R.U32.HI R59, RZ, 0x10, R59 ;  /* 0x00000010ff3b7819 */ /* 0x000fe2000001163b */
[C---:B------:R-:W-:Y:S01]  /*7da0*/  IMAD.U32 R92, R46.reuse, 0x10000, RZ ;  /* 0x000100002e5c7824 */ /* 0x040fe200078e00ff */
[----:B------:R-:W-:Y:S01]  /*7db0*/  LOP3.LUT R46, R46, 0xffff0000, RZ, 0xc0, !PT ;  /* 0xffff00002e2e7812 */ /* 0x000fe200078ec0ff */
[----:B------:R-:W-:Y:S01]  /*7dc0*/  IMAD.U32 R89, R45, 0x10000, RZ ;  /* 0x000100002d597824 */ /* 0x000fe200078e00ff */
[----:B------:R-:W-:Y:S01]  /*7dd0*/  LOP3.LUT R61, R61, 0xffff0000, RZ, 0xc0, !PT ;  /* 0xffff00003d3d7812 */ /* 0x000fe200078ec0ff */
[----:B------:R-:W-:Y:S01]  /*7de0*/  FMUL.FTZ R90, R93, R92 ;  /* 0x0000005c5d5a7220 */ /* 0x000fe20000410000 */
[----:B------:R-:W-:-:S02]  /*7df0*/  SHF.R.U32.HI R47, RZ, 0x10, R47 ;  /* 0x00000010ff2f7819 */ /* 0x000fc4000001162f */
[----:B------:R-:W-:Y:S01]  /*7e00*/  PRMT R59, R177, 0x5432, R59 ;  /* 0x00005432b13b7816 */ /* 0x000fe2000000003b */
[-C--:B------:R-:W-:Y:S01]  /*7e10*/  FFMA.FTZ R90, R91, R89.reuse, -R90 ;  /* 0x000000595b5a7223 */ /* 0x080fe2000001085a */
[----:B------:R-:W-:Y:S01]  /*7e20*/  FMUL.FTZ R89, R93, R89 ;  /* 0x000000595d597220 */ /* 0x000fe20000410000 */
[----:B------:R-:W-:Y:S01]  /*7e30*/  LOP3.LUT R49, R49, 0xffff0000, RZ, 0xc0, !PT ;  /* 0xffff000031317812 */ /* 0x000fe200078ec0ff */
[----:B------:R-:W-:Y:S01]  /*7e40*/  IMAD.U32 R93, R63, 0x10000, RZ ;  /* 0x000100003f5d7824 */ /* 0x000fe200078e00ff */
[----:B------:R-:W-:Y:S01]  /*7e50*/  PRMT R47, R176, 0x5410, R47 ;  /* 0x00005410b02f7816 */ /* 0x000fe2000000002f */
[----:B------:R-:W-:Y:S01]  /*7e60*/  FFMA.FTZ R89, R91, R92, R89 ;  /* 0x0000005c5b597223 */ /* 0x000fe20000010059 */
[----:B------:R-:W-:Y:S01]  /*7e70*/  LOP3.LUT R91, R45, 0xffff0000, RZ, 0xc0, !PT ;  /* 0xffff00002d5b7812 */ /* 0x000fe200078ec0ff */
[----:B------:R-:W-:Y:S01]  /*7e80*/  FMUL.FTZ R45, R61, R46 ;  /* 0x0000002e3d2d7220 */ /* 0x000fe20000410000 */
[C---:B------:R-:W-:Y:S01]  /*7e90*/  IMAD.U32 R92, R59.reuse, 0x10000, RZ ;  /* 0x000100003b5c7824 */ /* 0x040fe200078e00ff */
[----:B------:R-:W-:-:S02]  /*7ea0*/  LOP3.LUT R59, R59, 0xffff0000, RZ, 0xc0, !PT ;  /* 0xffff00003b3b7812 */ /* 0x000fc400078ec0ff */
[-C--:B------:R-:W-:Y:S01]  /*7eb0*/  FMUL.FTZ R61, R61, R91.reuse ;  /* 0x0000005b3d3d7220 */ /* 0x080fe20000410000 */
[----:B------:R-:W-:Y:S01]  /*7ec0*/  FFMA.FTZ R45, R49, R91, -R45 ;  /* 0x0000005b312d7223 */ /* 0x000fe2000001082d */
[----:B------:R-:W-:Y:S01]  /*7ed0*/  IMAD.U32 R91, R51, 0x10000, RZ ;  /* 0x00010000335b7824 */ /* 0x000fe200078e00ff */
[----:B------:R-:W-:Y:S01]  /*7ee0*/  LOP3.LUT R63, R63, 0xffff0000, RZ, 0xc0, !PT ;  /* 0xffff00003f3f7812 */ /* 0x000fe200078ec0ff */
[----:B------:R-:W-:Y:S01]  /*7ef0*/  FFMA.FTZ R46, R49, R46, R61 ;  /* 0x0000002e312e7223 */ /* 0x000fe2000001003d */
[----:B------:R-:W-:Y:S02]  /*7f00*/  IMAD.U32 R61, R47, 0x10000, RZ ;  /* 0x000100002f3d7824 */ /* 0x000fe400078e00ff */
[----:B------:R-:W-:Y:S01]  /*7f10*/  FMUL.FTZ R49, R93, R92 ;  /* 0x0000005c5d317220 */ /* 0x000fe20000410000 */
[----:B------:R-:W-:Y:S02]  /*7f20*/  PRMT R56, R179, 0x5410, R56 ;  /* 0x00005410b3387816 */ /* 0x000fe40000000038 */
[----:B------:R-:W-:Y:S01]  /*7f30*/  PRMT R44, R178, 0x5432, R44 ;  /* 0x00005432b22c7816 */ /* 0x000fe2000000002c */
[-C--:B------:R-:W-:Y:S01]  /*7f40*/  FFMA.FTZ R49, R91, R61.reuse, -R49 ;  /* 0x0000003d5b317223 */ /* 0x080fe20000010831 */
[----:B------:R-:W-:Y:S01]  /*7f50*/  FMUL.FTZ R61, R93, R61 ;  /* 0x0000003d5d3d7220 */ /* 0x000fe20000410000 */
[----:B------:R-:W-:-:S02]  /*7f60*/  F2FP.BF16.F32.PACK_AB R46, R46, R89 ;  /* 0x000000592e2e723e */ /* 0x000fc400000010ff */
[----:B------:R-:W-:Y:S01]  /*7f70*/  PRMT R57, R177, 0x5410, R57 ;  /* 0x00005410b1397816 */ /* 0x000fe20000000039 */
[----:B------:R-:W-:Y:S01]  /*7f80*/  FFMA.FTZ R61, R91, R92, R61 ;  /* 0x0000005c5b3d7223 */ /* 0x000fe2000001003d */
[----:B------:R-:W-:Y:S02]  /*7f90*/  LOP3.LUT R91, R47, 0xffff0000, RZ, 0xc0, !PT ;  /* 0xffff00002f5b7812 */ /* 0x000fe400078ec0ff */
[----:B------:R-:W-:Y:S01]  /*7fa0*/  LOP3.LUT R47, R51, 0xffff0000, RZ, 0xc0, !PT ;  /* 0xffff0000332f7812 */ /* 0x000fe200078ec0ff */
[----:B------:R-:W-:Y:S01]  /*7fb0*/  FMUL.FTZ R51, R63, R59 ;  /* 0x0000003b3f337220 */ /* 0x000fe20000410000 */
[----:B------:R-:W-:Y:S01]  /*7fc0*/  F2FP.BF16.F32.PACK_AB R45, R45, R90 ;  /* 0x0000005a2d2d723e */ /* 0x000fe200000010ff */
[-C--:B------:R-:W-:Y:S02]  /*7fd0*/  FMUL.FTZ R63, R63, R91.reuse ;  /* 0x0000005b3f3f7220 */ /* 0x080fe40000410000 */
[C---:B------:R-:W-:Y:S02]  /*7fe0*/  FFMA.FTZ R51, R47.reuse, R91, -R51 ;  /* 0x0000005b2f337223 */ /* 0x040fe40000010833 */
[----:B------:R-:W-:Y:S01]  /*7ff0*/  FFMA.FTZ R63, R47, R59, R63 ;  /* 0x0000003b2f3f7223 */ /* 0x000fe2000001003f */
[----:B------:R-:W-:-:S02]  /*8000*/  IMAD.U32 R59, R60, 0x10000, RZ ;  /* 0x000100003c3b7824 */ /* 0x000fc400078e00ff */
[----:B------:R-:W-:Y:S01]  /*8010*/  F2FP.BF16.F32.PACK_AB R51, R51, R49 ;  /* 0x000000313333723e */ /* 0x000fe200000010ff */
[----:B------:R-:W-:Y:S01]  /*8020*/  IMAD.U32 R49, R56, 0x10000, RZ ;  /* 0x0001000038317824 */ /* 0x000fe200078e00ff */
[----:B------:R-:W-:Y:S01]  /*8030*/  F2FP.BF16.F32.PACK_AB R63, R63, R61 ;  /* 0x0000003d3f3f723e */ /* 0x000fe200000010ff */
[----:B------:R-:W-:Y:S01]  /*8040*/  IMAD.U32 R61, R44, 0x10000, RZ ;  /* 0x000100002c3d7824 */ /* 0x000fe200078e00ff */
[----:B------:R-:W-:Y:S01]  /*8050*/  LOP3.LUT R56, R56, 0xffff0000, RZ, 0xc0, !PT ;  /* 0xffff000038387812 */ /* 0x000fe200078ec0ff */
[C---:B------:R-:W-:Y:S01]  /*8060*/  FMUL.FTZ R89, R59.reuse, R49 ;  /* 0x000000313b597220 */ /* 0x040fe20000410000 */
[----:B------:R-:W-:Y:S02]  /*8070*/  IMAD.U32 R47, R48, 0x10000, RZ ;  /* 0x00010000302f7824 */ /* 0x000fe400078e00ff */
[-C--:B------:R-:W-:Y:S01]  /*8080*/  FMUL.FTZ R59, R59, R61.reuse ;  /* 0x0000003d3b3b7220 */ /* 0x080fe20000410000 */
[----:B------:R-:W-:Y:S01]  /*8090*/  LOP3.LUT R44, R44, 0xffff0000, RZ, 0xc0, !PT ;  /* 0xffff00002c2c7812 */ /* 0x000fe200078ec0ff */
[----:B------:R-:W-:-:S02]  /*80a0*/  FFMA.FTZ R89, R47, R61, -R89 ;  /* 0x0000003d2f597223 */ /* 0x000fc40000010859 */
[----:B------:R-:W-:Y:S01]  /*80b0*/  FFMA.FTZ R59, R47, R49, R59 ;  /* 0x000000312f3b7223 */ /* 0x000fe2000001003b */
[----:B------:R-:W-:Y:S01]  /*80c0*/  LOP3.LUT R47, R60, 0xffff0000, RZ, 0xc0, !PT ;  /* 0xffff00003c2f7812 */ /* 0x000fe200078ec0ff */
[----:B------:R-:W-:Y:S01]  /*80d0*/  IMAD.U32 R61, R62, 0x10000, RZ ;  /* 0x000100003e3d7824 */ /* 0x000fe200078e00ff */
        /* <DEDUP_REMOVED lines=11> */
[-C--:B------:R-:W-:Y:S01]  /*8190*/  FMUL.FTZ R61, R61, R56.reuse ;  /* 0x000000383d3d7220 */ /* 0x080fe20000410000 */
[----:B------:R-:W-:Y:S01]  /*81a0*/  F2FP.BF16.F32.PACK_AB R44, R44, R89 ;  /* 0x000000592c2c723e */ /* 0x000fe200000010ff */
[----:B------:R-:W-:-:S02]  /*81b0*/  FFMA.FTZ R60, R48, R56, -R60 ;  /* 0x00000038303c7223 */ /* 0x000fc4000001083c */
[----:B------:R-:W-:Y:S01]  /*81c0*/  FFMA.FTZ R61, R48, R49, R61 ;  /* 0x00000031303d7223 */ /* 0x000fe2000001003d */
[----:B------:R-:W-:Y:S02]  /*81d0*/  LOP3.LUT R48, R62, 0xffff0000, RZ, 0xc0, !PT ;  /* 0xffff00003e307812 */ /* 0x000fe400078ec0ff */
[----:B------:R-:W-:Y:S02]  /*81e0*/  LOP3.LUT R49, R50, 0xffff0000, RZ, 0xc0, !PT ;  /* 0xffff000032317812 */ /* 0x000fe400078ec0ff */
[----:B------:R-:W-:Y:S01]  /*81f0*/  F2FP.BF16.F32.PACK_AB R47, R47, R59 ;  /* 0x0000003b2f2f723e */ /* 0x000fe200000010ff */
[C---:B------:R-:W-:Y:S01]  /*8200*/  FMUL.FTZ R50, R48.reuse, R57 ;  /* 0x0000003930327220 */ /* 0x040fe20000410000 */
[----:B------:R-:W-:-:S03]  /*8210*/  FMUL.FTZ R48, R48, R58 ;  /* 0x0000003a30307220 */ /* 0x000fc60000410000 */
[C---:B------:R-:W-:Y:S01]  /*8220*/  FFMA.FTZ R50, R49.reuse, R58, -R50 ;  /* 0x0000003a31327223 */ /* 0x040fe20000010832 */
[----:B------:R-:W-:Y:S01]  /*8230*/  FFMA.FTZ R48, R49, R57, R48 ;  /* 0x0000003931307223 */ /* 0x000fe20000010030 */
[----:B------:R-:W-:-:S03]  /*8240*/  IMAD.MOV.U32 R49, RZ, RZ, R45 ;  /* 0x000000ffff317224 */ /* 0x000fc600078e002d */
[----:B------:R-:W-:Y:S01]  /*8250*/  F2FP.BF16.F32.PACK_AB R50, R50, R60 ;  /* 0x0000003c3232723e */ /* 0x000fe200000010ff */
[----:B------:R-:W-:Y:S01]  /*8260*/  IMAD.MOV.U32 R60, RZ, RZ, R47 ;  /* 0x000000ffff3c7224 */ /* 0x000fe200078e002f */
[----:B------:R-:W-:Y:S01]  /*8270*/  F2FP.BF16.F32.PACK_AB R62, R48, R61 ;  /* 0x0000003d303e723e */ /* 0x000fe200000010ff */
[----:B------:R-:W-:Y:S02]  /*8280*/  IMAD.MOV.U32 R48, RZ, RZ, R44 ;  /* 0x000000ffff307224 */ /* 0x000fe400078e002c */
[----:B------:R-:W-:-:S07]  /*8290*/  IMAD.MOV.U32 R61, RZ, RZ, R46 ;  /* 0x000000ffff3d7224 */ /* 0x000fce00078e002e */
.L_x_506:
[----:B------:R-:W-:Y:S05]  /*82a0*/  BSYNC B3 ;  /* 0x0000000000037941 */ /* 0x000fea0003800000 */
.L_x_505:
        /* <DEDUP_REMOVED lines=12> */
.L_x_504:
[----:B------:R-:W-:Y:S05]  /*8370*/  BSYNC B2 ;  /* 0x0000000000027941 */ /* 0x000fea0003800000 */
.L_x_503:
[----:B------:R-:W-:-:S13]  /*8380*/  ISETP.NE.AND P4, PT, R39, RZ, PT ;  /* 0x000000ff2700720c */ /* 0x000fda0003f85270 */
[----:B------:R-:W-:Y:S05]  /*8390*/  @!P4 BRA `(.L_x_498) ;  /* 0x000000080010c947 */ /* 0x000fea0003800000 */
[----:B---3--:R-:W3:Y:S01]  /*83a0*/  LDL R44, [R1+0x10] ;  /* 0x00001000012c7983 */ /* 0x008ee20000100800 */
[----:B------:R-:W-:Y:S01]  /*83b0*/  ISETP.GE.AND P4, PT, R3, R117, PT ;  /* 0x000000750300720c */ /* 0x000fe20003f86270 */
[----:B------:R-:W-:Y:S01]  /*83c0*/  BSSY B2, `(.L_x_507) ;  /* 0x0000075000027945 */ /* 0x000fe20003800000 */
[----:B---3--:R-:W-:-:S04]  /*83d0*/  LOP3.LUT P5, RZ, R44, 0x1, RZ, 0xc0, !PT ;  /* 0x000000012cff7812 */ /* 0x008fc800078ac0ff */
[----:B------:R-:W-:-:S04]  /*83e0*/  SEL R44, R122, R148, !P5 ;  /* 0x000000947a2c7207 */ /* 0x000fc80006800000 */
        /* <DEDUP_REMOVED lines=12> */
[C---:B--2---:R-:W-:Y:S02]  /*84b0*/  IMAD R48, R16.reuse, 0x6000, R44 ;  /* 0x0000600010307824 */ /* 0x044fe400078e022c */
        /* <DEDUP_REMOVED lines=8> */
[----:B------:R-:W-:Y:S01]  /*8540*/  SHF.R.U32.HI R57, RZ, 0x10, R43 ;  /* 0x00000010ff397819 */ /* 0x000fe2000001162b */
[----:B--2---:R-:W-:Y:S01]  /*8550*/  IMAD.U32 R58, R45, 0x10000, RZ ;  /* 0x000100002d3a7824 */ /* 0x004fe200078e00ff */
[--C-:B------:R-:W-:Y:S02]  /*8560*/  SHF.R.U64 R43, R52, 0x10, R53.reuse ;  /* 0x00000010342b7819 */ /* 0x100fe40000001235 */
[----:B------:R-:W-:Y:S02]  /*8570*/  SHF.R.U32.HI R53, RZ, 0x10, R53 ;  /* 0x00000010ff357819 */ /* 0x000fe40000011635 */
[----:B------:R-:W-:Y:S02]  /*8580*/  SHF.R.U64 R40, R40, 0x10, R41 ;  /* 0x0000001028287819 */ /* 0x000fe40000001229 */
[----:B------:R-:W-:-:S02]  /*8590*/  PRMT R43, R175, 0x5410, R43 ;  /* 0x00005410af2b7816 */ /* 0x000fc4000000002b */
[----:B------:R-:W-:Y:S02]  /*85a0*/  SHF.R.U32.HI R41, RZ, 0x10, R41 ;  /* 0x00000010ff297819 */ /* 0x000fe40000011629 */
[----:B------:R-:W-:Y:S02]  /*85b0*/  PRMT R175, R175, 0x5432, R53 ;  /* 0x00005432afaf7816 */ /* 0x000fe40000000035 */
[----:B------:R-:W-:Y:S02]  /*85c0*/  PRMT R41, R173, 0x5432, R41 ;  /* 0x00005432ad297816 */ /* 0x000fe40000000029 */
[--C-:B------:R-:W-:Y:S01]  /*85d0*/  SHF.R.U64 R52, R54, 0x10, R55.reuse ;  /* 0x0000001036347819 */ /* 0x100fe20000001237 */
[----:B------:R-:W-:Y:S01]  /*85e0*/  IMAD.U32 R59, R175, 0x10000, RZ ;  /* 0x00010000af3b7824 */ /* 0x000fe200078e00ff */
[----:B------:R-:W-:Y:S01]  /*85f0*/  SHF.R.U32.HI R54, RZ, 0x10, R55 ;  /* 0x00000010ff367819 */ /* 0x000fe20000011637 */
[----:B------:R-:W-:Y:S01]  /*8600*/  IMAD.U32 R53, R41, 0x10000, RZ ;  /* 0x0001000029357824 */ /* 0x000fe200078e00ff */
[----:B------:R-:W-:Y:S01]  /*8610*/  LOP3.LUT R175, R175, 0xffff0000, RZ, 0xc0, !PT ;  /* 0xffff0000afaf7812 */ /* 0x000fe200078ec0ff */
[----:B------:R-:W-:Y:S01]  /*8620*/  FMUL.FTZ R55, R60, R59 ;  /* 0x0000003b3c377220 */ /* 0x000fe20000410000 */
[----:B------:R-:W-:-:S02]  /*8630*/  LOP3.LUT R49, R49, 0xffff0000, RZ, 0xc0, !PT ;  /* 0xffff000031317812 */ /* 0x000fc400078ec0ff */
        /* <DEDUP_REMOVED lines=14> */
[----:B------:R-:W-:Y:S01]  /*8720*/  FMUL.FTZ R61, R60, R59 ;  /* 0x0000003b3c3d7220 */ /* 0x000fe20000410000 */
[----:B------:R-:W-:Y:S01]  /*8730*/  FFMA.FTZ R45, R45, R175, R49 ;  /* 0x000000af2d2d7223 */ /* 0x000fe20000010031 */
[C---:B------:R-:W-:Y:S01]  /*8740*/  IMAD.U32 R49, R57.reuse, 0x10000, RZ ;  /* 0x0001000039317824 */ /* 0x040fe200078e00ff */
[----:B------:R-:W-:Y:S02]  /*8750*/  LOP3.LUT R57, R57, 0xffff0000, RZ, 0xc0, !PT ;  /* 0xffff000039397812 */ /* 0x000fe400078ec0ff */
[----:B------:R-:W-:Y:S01]  /*8760*/  LOP3.LUT R47, R47, 0xffff0000, RZ, 0xc0, !PT ;  /* 0xffff00002f2f7812 */ /* 0x000fe200078ec0ff */
[-C--:B------:R-:W-:Y:S01]  /*8770*/  FFMA.FTZ R61, R58, R49.reuse, -R61 ;  /* 0x000000313a3d7223 */ /* 0x080fe2000001083d */
[----:B------:R-:W-:Y:S01]  /*8780*/  FMUL.FTZ R49, R60, R49 ;  /* 0x000000313c317220 */ /* 0x000fe20000410000 */
[----:B------:R-:W-:-:S02]  /*8790*/  PRMT R40, R173, 0x5410, R40 ;  /* 0x00005410ad287816 */ /* 0x000fc40000000028 */
[----:B------:R-:W-:Y:S01]  /*87a0*/  F2FP.BF16.F32.PACK_AB R41, R41, R55 ;  /* 0x000000372929723e */ /* 0x000fe200000010ff */
[----:B------:R-:W-:Y:S01]  /*87b0*/  FFMA.FTZ R58, R58, R59, R49 ;  /* 0x0000003b3a3a7223 */ /* 0x000fe20000010031 */
[----:B------:R-:W-:Y:S02]  /*87c0*/  LOP3.LUT R49, R51, 0xffff0000, RZ, 0xc0, !PT ;  /* 0xffff000033317812 */ /* 0x000fe400078ec0ff */
[----:B------:R-:W-:Y:S01]  /*87d0*/  F2FP.BF16.F32.PACK_AB R53, R45, R53 ;  /* 0x000000352d35723e */ /* 0x000fe200000010ff */
[C---:B------:R-:W-:Y:S01]  /*87e0*/  IMAD.U32 R45, R44.reuse, 0x10000, RZ ;  /* 0x000100002c2d7824 */ /* 0x040fe200078e00ff */
[----:B------:R-:W-:Y:S01]  /*87f0*/  LOP3.LUT R44, R44, 0xffff0000, RZ, 0xc0, !PT ;  /* 0xffff00002c2c7812 */ /* 0x000fe200078ec0ff */
[CC--:B------:R-:W-:Y:S01]  /*8800*/  FMUL.FTZ R51, R49.reuse, R54.reuse ;  /* 0x0000003631337220 */ /* 0x0c0fe20000410000 */
[-C--:B------:R-:W-:Y:S01]  /*8810*/  FMUL.FTZ R49, R49, R57.reuse ;  /* 0x0000003931317220 */ /* 0x080fe20000410000 */
[----:B------:R-:W-:Y:S02]  /*8820*/  PRMT R52, R174, 0x5410, R52 ;  /* 0x00005410ae347816 */ /* 0x000fe40000000034 */
[C---:B------:R-:W-:Y:S01]  /*8830*/  FFMA.FTZ R51, R47.reuse, R57, -R51 ;  /* 0x000000392f337223 */ /* 0x040fe20000010833 */
[----:B------:R-:W-:Y:S01]  /*8840*/  FFMA.FTZ R49, R47, R54, R49 ;  /* 0x000000362f317223 */ /* 0x000fe20000010031 */
[C---:B------:R-:W-:Y:S01]  /*8850*/  IMAD.U32 R47, R43.reuse, 0x10000, RZ ;  /* 0x000100002b2f7824 */ /* 0x040fe200078e00ff */
[----:B------:R-:W-:Y:S01]  /*8860*/  LOP3.LUT R43, R43, 0xffff0000, RZ, 0xc0, !PT ;  /* 0xffff00002b2b7812 */ /* 0x000fe200078ec0ff */
[C---:B------:R-:W-:Y:S01]  /*8870*/  IMAD.U32 R54, R40.reuse, 0x10000, RZ ;  /* 0x0001000028367824 */ /* 0x040fe200078e00ff */
[----:B------:R-:W-:-:S02]  /*8880*/  LOP3.LUT R40, R40, 0xffff0000, RZ, 0xc0, !PT ;  /* 0xffff000028287812 */ /* 0x000fc400078ec0ff */
[----:B------:R-:W-:Y:S01]  /*8890*/  F2FP.BF16.F32.PACK_AB R58, R49, R58 ;  /* 0x0000003a313a723e */ /* 0x000fe200000010ff */
[----:B------:R-:W-:Y:S01]  /*88a0*/  IMAD.U32 R49, R48, 0x10000, RZ ;  /* 0x0001000030317824 */ /* 0x000fe200078e00ff */
[----:B------:R-:W-:Y:S02]  /*88b0*/  PRMT R42, R172, 0x5410, R42 ;  /* 0x00005410ac2a7816 */ /* 0x000fe4000000002a */
[----:B------:R-:W-:Y:S01]  /*88c0*/  F2FP.BF16.F32.PACK_AB R51, R51, R61 ;  /* 0x0000003d3333723e */ /* 0x000fe200000010ff */
[C---:B------:R-:W-:Y:S01]  /*88d0*/  FMUL.FTZ R55, R49.reuse, R47 ;  /* 0x0000002f31377220 */ /* 0x040fe20000410000 */
[----:B------:R-:W-:-:S03]  /*88e0*/  FMUL.FTZ R49, R49, R54 ;  /* 0x0000003631317220 */ /* 0x000fc60000410000 */
[C---:B------:R-:W-:Y:S01]  /*88f0*/  FFMA.FTZ R55, R45.reuse, R54, -R55 ;  /* 0x000000362d377223 */ /* 0x040fe20000010837 */
[----:B------:R-:W-:Y:S01]  /*8900*/  FFMA.FTZ R49, R45, R47, R49 ;  /* 0x0000002f2d317223 */ /* 0x000fe20000010031 */
[----:B------:R-:W-:Y:S01]  /*8910*/  LOP3.LUT R45, R48, 0xffff0000, RZ, 0xc0, !PT ;  /* 0xffff0000302d7812 */ /* 0x000fe200078ec0ff */
[----:B------:R-:W-:-:S04]  /*8920*/  IMAD.U32 R54, R50, 0x10000, RZ ;  /* 0x0001000032367824 */ /* 0x000fc800078e00ff */
        /* <DEDUP_REMOVED lines=8> */
[----:B------:R-:W-:Y:S01]  /*89b0*/  FMUL.FTZ R48, R54, R45 ;  /* 0x0000002d36307220 */ /* 0x000fe20000410000 */
[----:B------:R-:W-:Y:S02]  /*89c0*/  IMAD.U32 R44, R46, 0x10000, RZ ;  /* 0x000100002e2c7824 */ /* 0x000fe400078e00ff */
[----:B------:R-:W-:Y:S01]  /*89d0*/  FMUL.FTZ R54, R54, R47 ;  /* 0x0000002f36367220 */ /* 0x000fe20000410000 */
[----:B------:R-:W-:Y:S01]  /*89e0*/  F2FP.BF16.F32.PACK_AB R49, R43, R49 ;  /* 0x000000312b31723e */ /* 0x000fe200000010ff */
[----:B------:R-:W-:-:S02]  /*89f0*/  FFMA.FTZ R48, R44, R47, -R48 ;  /* 0x0000002f2c307223 */ /* 0x000fc40000010830 */
[----:B------:R-:W-:Y:S01]  /*8a00*/  FFMA.FTZ R54, R44, R45, R54 ;  /* 0x0000002d2c367223 */ /* 0x000fe20000010036 */
[----:B------:R-:W-:Y:S01]  /*8a10*/  LOP3.LUT R44, R50, 0xffff0000, RZ, 0xc0, !PT ;  /* 0xffff0000322c7812 */ /* 0x000fe200078ec0ff */
[----:B------:R-:W-:Y:S01]  /*8a20*/  IMAD.MOV.U32 R47, RZ, RZ, R51 ;  /* 0x000000ffff2f7224 */ /* 0x000fe200078e0033 */
[----:B------:R-:W-:Y:S01]  /*8a30*/  LOP3.LUT R45, R46, 0xffff0000, RZ, 0xc0, !PT ;  /* 0xffff00002e2d7812 */ /* 0x000fe200078ec0ff */
[----:B------:R-:W-:Y:S01]  /*8a40*/  IMAD.MOV.U32 R51, RZ, RZ, R58 ;  /* 0x000000ffff337224 */ /* 0x000fe200078e003a */
        /* <DEDUP_REMOVED lines=10> */
[----:B------:R-:W-:Y:S02]  /*8af0*/  IMAD.MOV.U32 R49, RZ, RZ, R53 ;  /* 0x000000ffff317224 */ /* 0x000fe400078e0035 */
[----:B------:R-:W-:-:S07]  /*8b00*/  IMAD.MOV.U32 R50, RZ, RZ, R54 ;  /* 0x000000ffff327224 */ /* 0x000fce00078e0036 */
.L_x_508:
[----:B------:R-:W-:Y:S05]  /*8b10*/  BSYNC B2 ;  /* 0x0000000000027941 */ /* 0x000fea0003800000 */
.L_x_507:
        /* <DEDUP_REMOVED lines=12> */
.L_x_498:
[----:B------:R-:W-:Y:S05]  /*8be0*/  BSYNC B1 ;  /* 0x0000000000017941 */ /* 0x000fea0003800000 */
.L_x_497:
[-C--:B--2-4-:R-:W-:Y:S02]  /*8bf0*/  IMAD R40, R147, R126.reuse, RZ ;  /* 0x0000007e93287224 */ /* 0x094fe400078e02ff */
[----:B------:R-:W-:-:S04]  /*8c00*/  IMAD.WIDE.U32 R124, R207, R126, R124 ;  /* 0x0000007ecf7c7225 */ /* 0x000fc800078e007c */
[----:B------:R-:W-:Y:S01]  /*8c10*/  IMAD R40, R207, R127, R40 ;  /* 0x0000007fcf287224 */ /* 0x000fe200078e0228 */
[----:B------:R-:W-:Y:S06]  /*8c20*/  @P3 BRA `(.L_x_467) ;  /* 0x0000001c00183947 */ /* 0x000fec0003800000 */
[----:B------:R-:W-:Y:S01]  /*8c30*/  ISETP.NE.AND P3, PT, R34, RZ, PT ;  /* 0x000000ff2200720c */ /* 0x000fe20003f65270 */
[----:B------:R-:W-:Y:S01]  /*8c40*/  BSSY B1, `(.L_x_509) ;  /* 0x0000084000017945 */ /* 0x000fe20003800000 */
[----:B------:R-:W-:-:S11]  /*8c50*/  IMAD.IADD R52, R125, 0x1, R40 ;  /* 0x000000017d347824 */ /* 0x000fd600078e0228 */
[----:B------:R-:W-:Y:S05]  /*8c60*/  @!P3 BRA `(.L_x_510) ;  /* 0x000000080004b947 */ /* 0x000fea0003800000 */
[----:B------:R-:W-:Y:S01]  /*8c70*/  SEL R40, R122, R148, !P0 ;  /* 0x000000947a287207 */ /* 0x000fe20004000000 */
[----:B------:R-:W-:Y:S01]  /*8c80*/  BSSY B2, `(.L_x_511) ;  /* 0x000007d000027945 */ /* 0x000fe20003800000 */
[----:B---3--:R-:W-:Y:S02]  /*8c90*/  IADD3 R44, P3, P4, R114, R124, R29 ;  /* 0x0000007c722c7210 */ /* 0x008fe40007c7e01d */
[----:B------:R-:W-:Y:S02]  /*8ca0*/  SHF.R.S32.HI R41, RZ, 0x1f, R40 ;  /* 0x0000001fff297819 */ /* 0x000fe40000011428 */
[----:B------:R-:W-:Y:S02]  /*8cb0*/  IADD3.X R45, R6, R52, R35, P3, P4 ;  /* 0x00000034062d7210 */ /* 0x000fe40001fe8423 */
[----:B------:R-:W-:Y:S02]  /*8cc0*/  LEA.HI R40, R41, R40, RZ, 0x4 ;  /* 0x0000002829287211 */ /* 0x000fe400078f20ff */
[----:B------:R-:W-:-:S02]  /*8cd0*/  SHF.R.U32.HI R46, RZ, 0x3, R185 ;  /* 0x00000003ff2e7819 */ /* 0x000fc400000116b9 */
[----:B------:R-:W-:-:S05]  /*8ce0*/  LEA.HI.SX32 R40, R40, R28, 0x1c ;  /* 0x0000001c28287211 */ /* 0x000fca00078fe2ff */
[----:B------:R-:W-:-:S05]  /*8cf0*/  IMAD.SHL.U32 R41, R40, 0x8, RZ ;  /* 0x0000000828297824 */ /* 0x000fca00078e00ff */
[----:B------:R-:W-:-:S13]  /*8d00*/  ISETP.GE.AND P3, PT, R41, R146, PT ;  /* 0x000000922900720c */ /* 0x000fda0003f66270 */
[--C-:B------:R-:W-:Y:S02]  /*8d10*/  @!P3 SHF.R.S32.HI R43, RZ, 0x1f, R41.reuse ;  /* 0x0000001fff2bb819 */ /* 0x100fe40000011429 */
[--C-:B------:R-:W-:Y:S02]  /*8d20*/  @!P3 IADD3 R42, P4, P5, R114, R124, R41.reuse ;  /* 0x0000007c722ab210 */ /* 0x100fe40007d9e029 */
[----:B------:R-:W-:Y:S02]  /*8d30*/  LOP3.LUT R41, R185, 0x38, R41, 0xf8, !PT ;  /* 0x00000038b9297812 */ /* 0x000fe400078ef829 */
[----:B------:R-:W-:Y:S02]  /*8d40*/  @!P3 IADD3.X R43, R6, R52, R43, P4, P5 ;  /* 0x00000034062bb210 */ /* 0x000fe400027ea42b */
[----:B------:R-:W-:Y:S02]  /*8d50*/  LEA R48, P4, R44, R120, 0x1 ;  /* 0x000000782c307211 */ /* 0x000fe400078808ff */
[----:B------:R-:W-:-:S02]  /*8d60*/  LOP3.LUT R41, R41, R46, RZ, 0x3c, !PT ;  /* 0x0000002e29297212 */ /* 0x000fc400078e3cff */
[----:B------:R-:W-:Y:S02]  /*8d70*/  LEA.HI.X R49, R44, R121, R45, 0x1, P4 ;  /* 0x000000792c317211 */ /* 0x000fe400020f0c2d */
[----:B------:R-:W-:-:S04]  /*8d80*/  @!P3 LEA R50, P4, R42, R120, 0x1 ;  /* 0x000000782a32b211 */ /* 0x000fc800078808ff */
[----:B------:R-:W-:Y:S02]  /*8d90*/  @!P3 LEA.HI.X R51, R42, R121, R43, 0x1, P4 ;  /* 0x000000792a33b211 */ /* 0x000fe400020f0c2b */
[----:B------:R-:W-:Y:S02]  /*8da0*/  SHF.R.S32.HI R42, RZ, 0x1f, R40 ;  /* 0x0000001fff2a7819 */ /* 0x000fe40000011428 */
[----:B------:R-:W-:Y:S02]  /*8db0*/  ISETP.GE.AND P4, PT, R18, R117, PT ;  /* 0x000000751200720c */ /* 0x000fe40003f86270 */
[----:B------:R-:W-:Y:S01]  /*8dc0*/  LEA.HI R42, R42, R40, RZ, 0x3 ;  /* 0x000000282a2a7211 */ /* 0x000fe200078f18ff */
[----:B------:R-:W-:-:S04]  /*8dd0*/  IMAD R40, R16, 0x6000, R140 ;  /* 0x0000600010287824 */ /* 0x000fc800078e028c */
[----:B------:R-:W-:Y:S02]  /*8de0*/  IMAD.SHL.U32 R42, R42, 0x400, RZ ;  /* 0x000004002a2a7824 */ /* 0x000fe400078e00ff */
[----:B------:R-:W-:-:S03]  /*8df0*/  IMAD R40, R40, 0x2, R2 ;  /* 0x0000000228287824 */ /* 0x000fc600078e0202 */
[----:B------:R-:W-:-:S04]  /*8e00*/  LOP3.LUT R42, R42, 0x7fffe000, RZ, 0xc0, !PT ;  /* 0x7fffe0002a2a7812 */ /* 0x000fc800078ec0ff */
[----:B------:R-:W-:-:S05]  /*8e10*/  IADD3 R41, R41, R42, R195 ;  /* 0x0000002a29297210 */ /* 0x000fca0007ffe0c3 */
[----:B------:R-:W-:Y:S02]  /*8e20*/  IMAD R44, R16, 0x6000, R41 ;  /* 0x00006000102c7824 */ /* 0x000fe400078e0229 */
[----:B------:R-:W0:Y:S02]  /*8e30*/  LDS.128 R40, [R40+0x1c400] ;  /* 0x01c4000028287984 */ /* 0x000e240000000c00 */
[----:B------:R-:W-:-:S06]  /*8e40*/  IMAD R44, R44, 0x2, R2 ;  /* 0x000000022c2c7824 */ /* 0x000fcc00078e0202 */
[----:B------:R-:W2:Y:S01]  /*8e50*/  LDS.128 R44, [R44+0x1c400] ;  /* 0x01c400002c2c7984 */ /* 0x000ea20000000c00 */
[----:B------:R-:W-:Y:S05]  /*8e60*/  @P4 BRA `(.L_x_512) ;  /* 0x0000000400784947 */ /* 0x000fea0003800000 */
[----:B------:R-:W-:Y:S01]  /*8e70*/  SHF.R.U32.HI R55, RZ, 0x10, R85 ;  /* 0x00000010ff377819 */ /* 0x000fe20000011655 */
[----:B--2---:R-:W-:Y:S01]  /*8e80*/  IMAD.U32 R58, R45, 0x10000, RZ ;  /* 0x000100002d3a7824 */ /* 0x004fe200078e00ff */
[----:B------:R-:W-:Y:S01]  /*8e90*/  SHF.R.U32.HI R57, RZ, 0x10, R73 ;  /* 0x00000010ff397819 */ /* 0x000fe20000011649 */
[----:B0-----:R-:W-:Y:S01]  /*8ea0*/  IMAD.U32 R53, R41, 0x10000, RZ ;  /* 0x0001000029357824 */ /* 0x001fe200078e00ff */
[----:B------:R-:W-:Y:S01]  /*8eb0*/  PRMT R55, R171, 0x5432, R55 ;  /* 0x00005432ab377816 */ /* 0x000fe20000000037 */
[----:B------:R-:W-:Y:S01]  /*8ec0*/  IMAD.U32 R61, R47, 0x10000, RZ ;  /* 0x000100002f3d7824 */ /* 0x000fe200078e00ff */
[----:B------:R-:W-:Y:S01]  /*8ed0*/  PRMT R57, R169, 0x5432, R57 ;  /* 0x00005432a9397816 */ /* 0x000fe20000000039 */
[----:B------:R-:W-:Y:S01]  /*8ee0*/  IMAD.U32 R63, R46, 0x10000, RZ ;  /* 0x000100002e3f7824 */ /* 0x000fe200078e00ff */
[----:B------:R-:W-:Y:S01]  /*8ef0*/  LOP3.LUT R41, R41, 0xffff0000, RZ, 0xc0, !PT ;  /* 0xffff000029297812 */ /* 0x000fe200078ec0ff */
[C---:B------:R-:W-:Y:S01]  /*8f00*/  IMAD.U32 R56, R55.reuse, 0x10000, RZ ;  /* 0x0001000037387824 */ /* 0x040fe200078e00ff */
[----:B------:R-:W-:Y:S01]  /*8f10*/  LOP3.LUT R55, R55, 0xffff0000, RZ, 0xc0, !PT ;  /* 0xffff000037377812 */ /* 0x000fe200078ec0ff */
[C---:B------:R-:W-:Y:S01]  /*8f20*/  IMAD.U32 R54, R57.reuse, 0x10000, RZ ;  /* 0x0001000039367824 */ /* 0x040fe200078e00ff */
[----:B------:R-:W-:Y:S01]  /*8f30*/  LOP3.LUT R57, R57, 0xffff0000, RZ, 0xc0, !PT ;  /* 0xffff000039397812 */ /* 0x000fe200078ec0ff */
[----:B------:R-:W-:Y:S01]  /*8f40*/  FMUL.FTZ R59, R58, R56 ;  /* 0x000000383a3b7220 */ /* 0x000fe20000410000 */
[----:B------:R-:W-:Y:S01]  /*8f50*/  SHF.R.U64 R84, R84, 0x10, R85 ;  /* 0x0000001054547819 */ /* 0x000fe20000001255 */
[-C--:B------:R-:W-:Y:S01]  /*8f60*/  FMUL.FTZ R58, R58, R54.reuse ;  /* 0x000000363a3a7220 */ /* 0x080fe20000410000 */
[----:B------:R-:W-:Y:S01]  /*8f70*/  SHF.R.U64 R72, R72, 0x10, R73 ;  /* 0x0000001048487819 */ /* 0x000fe20000001249 */
[----:B------:R-:W-:Y:S01]  /*8f80*/  FFMA.FTZ R54, R53, R54, -R59 ;  /* 0x0000003635367223 */ /* 0x000fe2000001083b */
[----:B------:R-:W-:Y:S01]  /*8f90*/  PRMT R84, R171, 0x5410, R84 ;  /* 0x00005410ab547816 */ /* 0x000fe20000000054 */
[----:B------:R-:W-:Y:S01]  /*8fa0*/  FFMA.FTZ R53, R53, R56, R58 ;  /* 0x0000003835357223 */ /* 0x000fe2000001003a */
[----:B------:R-:W-:-:S02]  /*8fb0*/  LOP3.LUT R56, R45, 0xffff0000, RZ, 0xc0, !PT ;  /* 0xffff00002d387812 */ /* 0x000fc400078ec0ff */
[----:B------:R-:W-:Y:S02]  /*8fc0*/  PRMT R72, R169, 0x5410, R72 ;  /* 0x00005410a9487816 */ /* 0x000fe40000000048 */
[----:B------:R-:W-:Y:S01]  /*8fd0*/  SHF.R.U64 R86, R86, 0x10, R87 ;  /* 0x0000001056567819 */ /* 0x000fe20000001257 */
[C---:B------:R-:W-:Y:S01]  /*8fe0*/  FMUL.FTZ R45, R56.reuse, R55 ;  /* 0x00000037382d7220 */ /* 0x040fe20000410000 */
[-C--:B------:R-:W-:Y:S01]  /*8ff0*/  FMUL.FTZ R56, R56, R57.reuse ;  /* 0x0000003938387220 */ /* 0x080fe20000410000 */
[----:B------:R-:W-:Y:S02]  /*9000*/  SHF.R.U64 R74, R74, 0x10, R75 ;  /* 0x000000104a4a7819 */ /* 0x000fe4000000124b */
[C---:B------:R-:W-:Y:S01]  /*9010*/  FFMA.FTZ R45, R41.reuse, R57, -R45 ;  /* 0x00000039292d7223 */ /* 0x040fe2000001082d */
[----:B------:R-:W-:Y:S01]  /*9020*/  FFMA.FTZ R41, R41, R55, R56 ;  /* 0x0000003729297223 */ /* 0x000fe20000010038 */
[----:B------:R-:W-:Y:S01]  /*9030*/  SHF.R.U32.HI R56, RZ, 0x10, R87 ;  /* 0x00000010ff387819 */ /* 0x000fe20000011657 */
[----:B------:R-:W-:Y:S01]  /*9040*/  IMAD.U32 R57, R43, 0x10000, RZ ;  /* 0x000100002b397824 */ /* 0x000fe200078e00ff */
[----:B------:R-:W-:-:S02]  /*9050*/  SHF.R.U32.HI R55, RZ, 0x10, R75 ;  /* 0x00000010ff377819 */ /* 0x000fc4000001164b */
[----:B------:R-:W-:Y:S02]  /*9060*/  PRMT R56, R170, 0x5432, R56 ;  /* 0x00005432aa387816 */ /* 0x000fe40000000038 */
[----:B------:R-:W-:Y:S02]  /*9070*/  PRMT R55, R168, 0x5432, R55 ;  /* 0x00005432a8377816 */ /* 0x000fe40000000037 */
[----:B------:R-:W-:Y:S01]  /*9080*/  LOP3.LUT R43, R43, 0xffff0000, RZ, 0xc0, !PT ;  /* 0xffff00002b2b7812 */ /* 0x000fe200078ec0ff */
[C---:B------:R-:W-:Y:S01]  /*9090*/  IMAD.U32 R58, R56.reuse, 0x10000, RZ ;  /* 0x00010000383a7824 */ /* 0x040fe200078e00ff */
[----:B------:R-:W-:Y:S01]  /*90a0*/  LOP3.LUT R56, R56, 0xffff0000, RZ, 0xc0, !PT ;  /* 0xffff000038387812 */ /* 0x000fe200078ec0ff */
[C---:B------:R-:W-:Y:S01]  /*90b0*/  IMAD.U32 R59, R55.reuse, 0x10000, RZ ;  /* 0x00010000373b7824 */ /* 0x040fe200078e00ff */
[----:B------:R-:W-:Y:S01]  /*90c0*/  LOP3.LUT R55, R55, 0xffff0000, RZ, 0xc0, !PT ;  /* 0xffff000037377812 */ /* 0x000fe200078ec0ff */
[C---:B------:R-:W-:Y:S01]  /*90d0*/  FMUL.FTZ R60, R61.reuse, R58 ;  /* 0x0000003a3d3c7220 */ /* 0x040fe20000410000 */
[----:B------:R-:W-:Y:S01]  /*90e0*/  PRMT R86, R170, 0x5410, R86 ;  /* 0x00005410aa567816 */ /* 0x000fe20000000056 */
[-C--:B------:R-:W-:Y:S01]  /*90f0*/  FMUL.FTZ R61, R61, R59.reuse ;  /* 0x0000003b3d3d7220 */ /* 0x080fe20000410000 */
[----:B------:R-:W-:Y:S01]  /*9100*/  PRMT R74, R168, 0x5410, R74 ;  /* 0x00005410a84a7816 */ /* 0x000fe2000000004a */
[----:B------:R-:W-:Y:S01]  /*9110*/  FFMA.FTZ R60, R57, R59, -R60 ;  /* 0x0000003b393c7223 */ /* 0x000fe2000001083c */
[----:B------:R-:W-:-:S02]  /*9120*/  IMAD.U32 R59, R44, 0x10000, RZ ;  /* 0x000100002c3b7824 */ /* 0x000fc400078e00ff */
[----:B------:R-:W-:Y:S01]  /*9130*/  FFMA.FTZ R61, R57, R58, R61 ;  /* 0x0000003a393d7223 */ /* 0x000fe2000001003d */
[----:B------:R-:W-:Y:S02]  /*9140*/  LOP3.LUT R57, R47, 0xffff0000, RZ, 0xc0, !PT ;  /* 0xffff00002f397812 */ /* 0x000fe400078ec0ff */
[----:B------:R-:W-:Y:S02]  /*9150*/  LOP3.LUT R44, R44, 0xffff0000, RZ, 0xc0, !PT ;  /* 0xffff00002c2c7812 */ /* 0x000fe400078ec0ff */
[----:B------:R-:W-:Y:S01]  /*9160*/  LOP3.LUT R46, R46, 0xffff0000, RZ, 0xc0, !PT ;  /* 0xffff00002e2e7812 */ /* 0x000fe200078ec0ff */
[C---:B------:R-:W-:Y:S01]  /*9170*/  FMUL.FTZ R47, R57.reuse, R56 ;  /* 0x00000038392f7220 */ /* 0x040fe20000410000 */
[-C--:B------:R-:W-:Y:S01]  /*9180*/  FMUL.FTZ R57, R57, R55.reuse ;  /* 0x0000003739397220 */ /* 0x080fe20000410000 */
[----:B------:R-:W-:Y:S02]  /*9190*/  F2FP.BF16.F32.PACK_AB R45, R45, R54 ;  /* 0x000000362d2d723e */ /* 0x000fe400000010ff */
[C---:B------:R-:W-:Y:S01]  /*91a0*/  FFMA.FTZ R47, R43.reuse, R55, -R47 ;  /* 0x000000372b2f7223 */ /* 0x040fe2000001082f */
[----:B------:R-:W-:Y:S01]  /*91b0*/  FFMA.FTZ R57, R43, R56, R57 ;  /* 0x000000382b397223 */ /* 0x000fe20000010039 */
[C---:B------:R-:W-:Y:S01]  /*91c0*/  IMAD.U32 R55, R84.reuse, 0x10000, RZ ;  /* 0x0001000054377824 */ /* 0x040fe200078e00ff */
[----:B------:R-:W-:Y:S01]  /*91d0*/  LOP3.LUT R84, R84, 0xffff0000, RZ, 0xc0, !PT ;  /* 0xffff000054547812 */ /* 0x000fe200078ec0ff */
[C---:B------:R-:W-:Y:S01]  /*91e0*/  IMAD.U32 R56, R72.reuse, 0x10000, RZ ;  /* 0x0001000048387824 */ /* 0x040fe200078e00ff */
[----:B------:R-:W-:Y:S01]  /*91f0*/  LOP3.LUT R72, R72, 0xffff0000, RZ, 0xc0, !PT ;  /* 0xffff000048487812 */ /* 0x000fe200078ec0ff */
[----:B------:R-:W-:Y:S01]  /*9200*/  FMUL.FTZ R58, R59, R55 ;  /* 0x000000373b3a7220 */ /* 0x000fe20000410000 */
[----:B------:R-:W-:-:S02]  /*9210*/  IMAD.U32 R43, R40, 0x10000, RZ ;  /* 0x00010000282b7824 */ /* 0x000fc400078e00ff */
[-C--:B------:R-:W-:Y:S01]  /*9220*/  FMUL.FTZ R59, R59, R56.reuse ;  /* 0x000000383b3b7220 */ /* 0x080fe20000410000 */
[----:B------:R-:W-:Y:S01]  /*9230*/  LOP3.LUT R40, R40, 0xffff0000, RZ, 0xc0, !PT ;  /* 0xffff000028287812 */ /* 0x000fe200078ec0ff */
[C---:B------:R-:W-:Y:S02]  /*9240*/  FFMA.FTZ R58, R43.reuse, R56, -R58 ;  /* 0x000000382b3a7223 */ /* 0x040fe4000001083a */
[----:B------:R-:W-:Y:S01]  /*9250*/  FFMA.FTZ R59, R43, R55, R59 ;  /* 0x000000372b3b7223 */ /* 0x000fe2000001003b */
[C---:B------:R-:W-:Y:S01]  /*9260*/  FMUL.FTZ R43, R44.reuse, R84 ;  /* 0x000000542c2b7220 */ /* 0x040fe20000410000 */
[-C--:B------:R-:W-:Y:S01]  /*9270*/  FMUL.FTZ R44, R44, R72.reuse ;  /* 0x000000482c2c7220 */ /* 0x080fe20000410000 */
[C---:B------:R-:W-:Y:S01]  /*9280*/  IMAD.U32 R55, R86.reuse, 0x10000, RZ ;  /* 0x0001000056377824 */ /* 0x040fe200078e00ff */
[----:B------:R-:W-:Y:S01]  /*9290*/  LOP3.LUT R86, R86, 0xffff0000, RZ, 0xc0, !PT ;  /* 0xffff000056567812 */ /* 0x000fe200078ec0ff */
[----:B------:R-:W-:Y:S02]  /*92a0*/  IMAD.U32 R56, R74, 0x10000, RZ ;  /* 0x000100004a387824 */ /* 0x000fe400078e00ff */
[C---:B------:R-:W-:Y:S01]  /*92b0*/  FFMA.FTZ R43, R40.reuse, R72, -R43 ;  /* 0x00000048282b7223 */ /* 0x040fe2000001082b */
[----:B------:R-:W-:Y:S01]  /*92c0*/  FFMA.FTZ R44, R40, R84, R44 ;  /* 0x00000054282c7223 */ /* 0x000fe2000001002c */
[----:B------:R-:W-:Y:S01]  /*92d0*/  FMUL.FTZ R62, R63, R55 ;  /* 0x000000373f3e7220 */ /* 0x000fe20000410000 */
[----:B------:R-:W-:-:S02]  /*92e0*/  IMAD.U32 R40, R42, 0x10000, RZ ;  /* 0x000100002a287824 */ /* 0x000fc400078e00ff */
[-C--:B------:R-:W-:Y:S01]  /*92f0*/  FMUL.FTZ R63, R63, R56.reuse ;  /* 0x000000383f3f7220 */ /* 0x080fe20000410000 */
[----:B------:R-:W-:Y:S01]  /*9300*/  LOP3.LUT R74, R74, 0xffff0000, RZ, 0xc0, !PT ;  /* 0xffff00004a4a7812 */ /* 0x000fe200078ec0ff */
[C---:B------:R-:W-:Y:S02]  /*9310*/  FFMA.FTZ R62, R40.reuse, R56, -R62 ;  /* 0x00000038283e7223 */ /* 0x040fe4000001083e */
[----:B------:R-:W-:Y:S01]  /*9320*/  FFMA.FTZ R63, R40, R55, R63 ;  /* 0x00000037283f7223 */ /* 0x000fe2000001003f */
[----:B------:R-:W-:Y:S01]  /*9330*/  LOP3.LUT R42, R42, 0xffff0000, RZ, 0xc0, !PT ;  /* 0xffff00002a2a7812 */ /* 0x000fe200078ec0ff */
[C---:B------:R-:W-:Y:S01]  /*9340*/  FMUL.FTZ R40, R46.reuse, R86 ;  /* 0x000000562e287220 */ /* 0x040fe20000410000 */
[----:B------:R-:W-:Y:S01]  /*9350*/  FMUL.FTZ R46, R46, R74 ;  /* 0x0000004a2e2e7220 */ /* 0x000fe20000410000 */
[----:B------:R-:W-:Y:S02]  /*9360*/  F2FP.BF16.F32.PACK_AB R43, R43, R58 ;  /* 0x0000003a2b2b723e */ /* 0x000fe400000010ff */
[C---:B------:R-:W-:Y:S01]  /*9370*/  FFMA.FTZ R40, R42.reuse, R74, -R40 ;  /* 0x0000004a2a287223 */ /* 0x040fe20000010828 */
[----:B------:R-:W-:Y:S01]  /*9380*/  F2FP.BF16.F32.PACK_AB R47, R47, R60 ;  /* 0x0000003c2f2f723e */ /* 0x000fe200000010ff */
[----:B------:R-:W-:Y:S01]  /*9390*/  FFMA.FTZ R46, R42, R86, R46 ;  /* 0x000000562a2e7223 */ /* 0x000fe2000001002e */
[----:B------:R-:W-:Y:S01]  /*93a0*/  F2FP.BF16.F32.PACK_AB R53, R41, R53 ;  /* 0x000000352935723e */ /* 0x000fe200000010ff */
[----:B------:R-:W-:Y:S01]  /*93b0*/  IMAD.MOV.U32 R41, RZ, RZ, R45 ;  /* 0x000000ffff297224 */ /* 0x000fe200078e002d */
[----:B------:R-:W-:-:S02]  /*93c0*/  F2FP.BF16.F32.PACK_AB R57, R57, R61 ;  /* 0x0000003d3939723e */ /* 0x000fc400000010ff */
[----:B------:R-:W-:Y:S01]  /*93d0*/  F2FP.BF16.F32.PACK_AB R62, R40, R62 ;  /* 0x0000003e283e723e */ /* 0x000fe200000010ff */
[----:B------:R-:W-:Y:S01]  /*93e0*/  IMAD.MOV.U32 R40, RZ, RZ, R43 ;  /* 0x000000ffff287224 */ /* 0x000fe200078e002b */
[----:B------:R-:W-:Y:S01]  /*93f0*/  F2FP.BF16.F32.PACK_AB R44, R44, R59 ;  /* 0x0000003b2c2c723e */ /* 0x000fe200000010ff */
[----:B------:R-:W-:Y:S01]  /*9400*/  IMAD.MOV.U32 R43, RZ, RZ, R47 ;  /* 0x000000ffff2b7224 */ /* 0x000fe200078e002f */
[----:B------:R-:W-:Y:S01]  /*9410*/  F2FP.BF16.F32.PACK_AB R46, R46, R63 ;  /* 0x0000003f2e2e723e */ /* 0x000fe200000010ff */
[----:B------:R-:W-:Y:S02]  /*9420*/  IMAD.MOV.U32 R45, RZ, RZ, R53 ;  /* 0x000000ffff2d7224 */ /* 0x000fe400078e0035 */
[----:B------:R-:W-:Y:S02]  /*9430*/  IMAD.MOV.U32 R42, RZ, RZ, R62 ;  /* 0x000000ffff2a7224 */ /* 0x000fe400078e003e */
[----:B------:R-:W-:-:S07]  /*9440*/  IMAD.MOV.U32 R47, RZ, RZ, R57 ;  /* 0x000000ffff2f7224 */ /* 0x000fce00078e0039 */
.L_x_512:
[----:B------:R-:W-:Y:S05]  /*9450*/  BSYNC B2 ;  /* 0x0000000000027941 */ /* 0x000fea0003800000 */
.L_x_511:
[----:B0-----:R0:W-:Y:S04]  /*9460*/  STG.E.128 desc[UR56][R48.64], R40 ;  /* 0x0000002830007986 */ /* 0x0011e8000c101d38 */
[----:B--2---:R0:W-:Y:S02]  /*9470*/  @!P3 STG.E.128 desc[UR56][R50.64], R44 ;  /* 0x0000002c3200b986 */ /* 0x0041e4000c101d38 */
.L_x_510:
[----:B------:R-:W-:Y:S05]  /*9480*/  BSYNC B1 ;  /* 0x0000000000017941 */ /* 0x000fea0003800000 */
.L_x_509:
[----:B------:R-:W-:Y:S01]  /*9490*/  ISETP.NE.AND P3, PT, R38, RZ, PT ;  /* 0x000000ff2600720c */ /* 0x000fe20003f65270 */
[----:B------:R-:W-:-:S12]  /*94a0*/  BSSY B1, `(.L_x_513) ;  /* 0x0000081000017945 */ /* 0x000fd80003800000 */
[----:B------:R-:W-:Y:S05]  /*94b0*/  @!P3 BRA `(.L_x_514) ;  /* 0x0000000400fcb947 */ /* 0x000fea0003800000 */
[----:B0-----:R-:W-:Y:S01]  /*94c0*/  SEL R40, R122, R148, !P1 ;  /* 0x000000947a287207 */ /* 0x001fe20004800000 */
        /* <DEDUP_REMOVED lines=13> */
[----:B------:R-:W-:-:S04]  /*95a0*/  LEA R48, P4, R45, R120, 0x1 ;  /* 0x000000782d307211 */ /* 0x000fc800078808ff */
[----:B------:R-:W-:Y:S02]  /*95b0*/  LEA.HI.X R49, R45, R121, R44, 0x1, P4 ;  /* 0x000000792d317211 */ /* 0x000fe400020f0c2c */
[----:B------:R-:W-:-:S04]  /*95c0*/  @!P3 LEA R50, P4, R42, R120, 0x1 ;  /* 0x000000782a32b211 */ /* 0x000fc800078808ff */
[----:B------:R-:W-:Y:S02]  /*95d0*/  @!P3 LEA.HI.X R51, R42, R121, R43, 0x1, P4 ;  /* 0x000000792a33b211 */ /* 0x000fe400020f0c2b */
[----:B------:R-:W-:Y:S02]  /*95e0*/  SHF.R.S32.HI R43, RZ, 0x1f, R40 ;  /* 0x0000001fff2b7819 */ /* 0x000fe40000011428 */
[----:B------:R-:W-:Y:S02]  /*95f0*/  ISETP.GE.AND P4, PT, R0, R117, PT ;  /* 0x000000750000720c */ /* 0x000fe40003f86270 */
[----:B------:R-:W-:Y:S02]  /*9600*/  LEA.HI R43, R43, R40, RZ, 0x3 ;  /* 0x000000282b2b7211 */ /* 0x000fe400078f18ff */
[----:B------:R-:W-:Y:S01]  /*9610*/  LOP3.LUT R40, R41, R46, RZ, 0x3c, !PT ;  /* 0x0000002e29287212 */ /* 0x000fe200078e3cff */
[----:B------:R-:W-:Y:S02]  /*9620*/  IMAD R41, R16, 0x6000, R138 ;  /* 0x0000600010297824 */ /* 0x000fe400078e028a */
[----:B------:R-:W-:-:S02]  /*9630*/  IMAD.SHL.U32 R43, R43, 0x400, RZ ;  /* 0x000004002b2b7824 */ /* 0x000fc400078e00ff */
[----:B------:R-:W-:-:S03]  /*9640*/  IMAD R41, R41, 0x2, R2 ;  /* 0x0000000229297824 */ /* 0x000fc600078e0202 */
[----:B------:R-:W-:-:S04]  /*9650*/  LOP3.LUT R43, R43, 0x7fffe000, RZ, 0xc0, !PT ;  /* 0x7fffe0002b2b7812 */ /* 0x000fc800078ec0ff */
[----:B------:R-:W-:-:S05]  /*9660*/  IADD3 R43, R40, R43, R195 ;  /* 0x0000002b282b7210 */ /* 0x000fca0007ffe0c3 */
[----:B------:R-:W-:-:S04]  /*9670*/  IMAD R43, R16, 0x6000, R43 ;  /* 0x00006000102b7824 */ /* 0x000fc800078e022b */
[----:B------:R-:W-:Y:S02]  /*9680*/  IMAD R44, R43, 0x2, R2 ;  /* 0x000000022b2c7824 */ /* 0x000fe400078e0202 */
[----:B------:R-:W0:Y:S04]  /*9690*/  LDS.128 R40, [R41+0x1c400] ;  /* 0x01c4000029287984 */ /* 0x000e280000000c00 */
        /* <DEDUP_REMOVED lines=8> */
[----:B------:R-:W-:Y:S02]  /*9720*/  PRMT R56, R158, 0x5432, R56 ;  /* 0x000054329e387816 */ /* 0x000fe40000000038 */
[----:B------:R-:W-:Y:S01]  /*9730*/  LOP3.LUT R45, R45, 0xffff0000, RZ, 0xc0, !PT ;  /* 0xffff00002d2d7812 */ /* 0x000fe200078ec0ff */
[C---:B------:R-:W-:Y:S01]  /*9740*/  IMAD.U32 R60, R57.reuse, 0x10000, RZ ;  /* 0x00010000393c7824 */ /* 0x040fe200078e00ff */
[----:B------:R-:W-:Y:S01]  /*9750*/  LOP3.LUT R57, R57, 0xffff0000, RZ, 0xc0, !PT ;  /* 0xffff000039397812 */ /* 0x000fe200078ec0ff */
[----:B------:R-:W-:Y:S01]  /*9760*/  IMAD.U32 R61, R56, 0x10000, RZ ;  /* 0x00010000383d7824 */ /* 0x000fe200078e00ff */
[----:B------:R-:W-:Y:S01]  /*9770*/  SHF.R.U64 R55, R82, 0x10, R83 ;  /* 0x0000001052377819 */ /* 0x000fe20000001253 */
[----:B------:R-:W-:Y:S01]  /*9780*/  FMUL.FTZ R63, R62, R60 ;  /* 0x0000003c3e3f7220 */ /* 0x000fe20000410000 */
[----:B------:R-:W-:-:S02]  /*9790*/  LOP3.LUT R56, R56, 0xffff0000, RZ, 0xc0, !PT ;  /* 0xffff000038387812 */ /* 0x000fc400078ec0ff */
[----:B------:R-:W-:Y:S01]  /*97a0*/  SHF.R.U64 R54, R70, 0x10, R71 ;  /* 0x0000001046367819 */ /* 0x000fe20000001247 */
[----:B------:R-:W-:Y:S01]  /*97b0*/  FFMA.FTZ R63, R59, R61, -R63 ;  /* 0x0000003d3b3f7223 */ /* 0x000fe2000001083f */
[----:B------:R-:W-:Y:S02]  /*97c0*/  SHF.R.U32.HI R82, RZ, 0x10, R83 ;  /* 0x00000010ff527819 */ /* 0x000fe40000011653 */
[----:B------:R-:W-:Y:S01]  /*97d0*/  SHF.R.U32.HI R70, RZ, 0x10, R71 ;  /* 0x00000010ff467819 */ /* 0x000fe20000011647 */
[----:B------:R-:W-:Y:S01]  /*97e0*/  FMUL.FTZ R71, R45, R57 ;  /* 0x000000392d477220 */ /* 0x000fe20000410000 */
[----:B------:R-:W-:Y:S01]  /*97f0*/  LOP3.LUT R41, R41, 0xffff0000, RZ, 0xc0, !PT ;  /* 0xffff000029297812 */ /* 0x000fe200078ec0ff */
[-C--:B------:R-:W-:Y:S01]  /*9800*/  FMUL.FTZ R45, R45, R56.reuse ;  /* 0x000000382d2d7220 */ /* 0x080fe20000410000 */
[----:B------:R-:W-:Y:S02]  /*9810*/  PRMT R82, R160, 0x5432, R82 ;  /* 0x00005432a0527816 */ /* 0x000fe40000000052 */
[----:B------:R-:W-:Y:S01]  /*9820*/  PRMT R70, R159, 0x5432, R70 ;  /* 0x000054329f467816 */ /* 0x000fe20000000046 */
[C---:B------:R-:W-:Y:S01]  /*9830*/  FFMA.FTZ R71, R41.reuse, R56, -R71 ;  /* 0x0000003829477223 */ /* 0x040fe20000010847 */
[----:B------:R-:W-:Y:S01]  /*9840*/  SHF.R.U64 R53, R68, 0x10, R69 ;  /* 0x0000001044357819 */ /* 0x000fe20000001245 */
[----:B------:R-:W-:Y:S01]  /*9850*/  FMUL.FTZ R68, R62, R61 ;  /* 0x0000003d3e447220 */ /* 0x000fe20000410000 */
[----:B------:R-:W-:Y:S01]  /*9860*/  FFMA.FTZ R45, R41, R57, R45 ;  /* 0x00000039292d7223 */ /* 0x000fe2000001002d */
[----:B------:R-:W-:Y:S01]  /*9870*/  IMAD.U32 R61, R47, 0x10000, RZ ;  /* 0x000100002f3d7824 */ /* 0x000fe200078e00ff */
[----:B------:R-:W-:Y:S01]  /*9880*/  SHF.R.U64 R80, R80, 0x10, R81 ;  /* 0x0000001050507819 */ /* 0x000fe20000001251 */
[----:B------:R-:W-:-:S02]  /*9890*/  IMAD.U32 R41, R82, 0x10000, RZ ;  /* 0x0001000052297824 */ /* 0x000fc400078e00ff */
[----:B------:R-:W-:Y:S01]  /*98a0*/  FFMA.FTZ R68, R59, R60, R68 ;  /* 0x0000003c3b447223 */ /* 0x000fe20000010044 */
[----:B------:R-:W-:Y:S01]  /*98b0*/  IMAD.U32 R56, R70, 0x10000, RZ ;  /* 0x0001000046387824 */ /* 0x000fe200078e00ff */
[----:B------:R-:W-:Y:S01]  /*98c0*/  LOP3.LUT R47, R47, 0xffff0000, RZ, 0xc0, !PT ;  /* 0xffff00002f2f7812 */ /* 0x000fe200078ec0ff */
[-C--:B------:R-:W-:Y:S01]  /*98d0*/  FMUL.FTZ R57, R61, R41.reuse ;  /* 0x000000293d397220 */ /* 0x080fe20000410000 */
[----:B------:R-:W-:Y:S01]  /*98e0*/  IMAD.U32 R60, R43, 0x10000, RZ ;  /* 0x000100002b3c7824 */ /* 0x000fe200078e00ff */
[----:B------:R-:W-:Y:S01]  /*98f0*/  LOP3.LUT R82, R82, 0xffff0000, RZ, 0xc0, !PT ;  /* 0xffff000052527812 */ /* 0x000fe200078ec0ff */
[-C--:B------:R-:W-:Y:S01]  /*9900*/  FMUL.FTZ R61, R61, R56.reuse ;  /* 0x000000383d3d7220 */ /* 0x080fe20000410000 */
[----:B------:R-:W-:Y:S01]  /*9910*/  PRMT R80, R167, 0x5410, R80 ;  /* 0x00005410a7507816 */ /* 0x000fe20000000050 */
[C---:B------:R-:W-:Y:S01]  /*9920*/  FFMA.FTZ R57, R60.reuse, R56, -R57 ;  /* 0x000000383c397223 */ /* 0x040fe20000010839 */
[----:B------:R-:W-:Y:S01]  /*9930*/  PRMT R53, R159, 0x5410, R53 ;  /* 0x000054109f357816 */ /* 0x000fe20000000035 */
[----:B------:R-:W-:Y:S01]  /*9940*/  FFMA.FTZ R61, R60, R41, R61 ;  /* 0x000000293c3d7223 */ /* 0x000fe2000001003d */
[----:B------:R-:W-:Y:S01]  /*9950*/  LOP3.LUT R43, R43, 0xffff0000, RZ, 0xc0, !PT ;  /* 0xffff00002b2b7812 */ /* 0x000fe200078ec0ff */
[----:B------:R-:W-:Y:S01]  /*9960*/  FMUL.FTZ R60, R47, R82 ;  /* 0x000000522f3c7220 */ /* 0x000fe20000410000 */
[----:B------:R-:W-:Y:S01]  /*9970*/  LOP3.LUT R70, R70, 0xffff0000, RZ, 0xc0, !PT ;  /* 0xffff000046467812 */ /* 0x000fe200078ec0ff */
[C---:B------:R-:W-:Y:S01]  /*9980*/  IMAD.U32 R62, R44.reuse, 0x10000, RZ ;  /* 0x000100002c3e7824 */ /* 0x040fe200078e00ff */
[----:B------:R-:W-:Y:S01]  /*9990*/  LOP3.LUT R44, R44, 0xffff0000, RZ, 0xc0, !PT ;  /* 0xffff00002c2c7812 */ /* 0x000fe200078ec0ff */
[C---:B------:R-:W-:Y:S01]  /*99a0*/  IMAD.U32 R56, R80.reuse, 0x10000, RZ ;  /* 0x0001000050387824 */ /* 0x040fe200078e00ff */
[----:B------:R-:W-:Y:S01]  /*99b0*/  LOP3.LUT R80, R80, 0xffff0000, RZ, 0xc0, !PT ;  /* 0xffff000050507812 */ /* 0x000fe200078ec0ff */
[----:B------:R-:W-:-:S02]  /*99c0*/  IMAD.U32 R41, R53, 0x10000, RZ ;  /* 0x0001000035297824 */ /* 0x000fc400078e00ff */
[-C--:B------:R-:W-:Y:S01]  /*99d0*/  FMUL.FTZ R47, R47, R70.reuse ;  /* 0x000000462f2f7220 */ /* 0x080fe20000410000 */
[----:B------:R-:W-:Y:S01]  /*99e0*/  FFMA.FTZ R60, R43, R70, -R60 ;  /* 0x000000462b3c7223 */ /* 0x000fe2000001083c */
[----:B------:R-:W-:Y:S01]  /*99f0*/  LOP3.LUT R70, R53, 0xffff0000, RZ, 0xc0, !PT ;  /* 0xffff000035467812 */ /* 0x000fe200078ec0ff */
[----:B------:R-:W-:Y:S01]  /*9a00*/  FMUL.FTZ R53, R62, R56 ;  /* 0x000000383e357220 */ /* 0x000fe20000410000 */
[----:B------:R-:W-:Y:S01]  /*9a10*/  PRMT R55, R158, 0x5410, R55 ;  /* 0x000054109e377816 */ /* 0x000fe20000000037 */
[-C--:B------:R-:W-:Y:S01]  /*9a20*/  FMUL.FTZ R62, R62, R41.reuse ;  /* 0x000000293e3e7220 */ /* 0x080fe20000410000 */
[----:B------:R-:W-:Y:S01]  /*9a30*/  PRMT R54, R160, 0x5410, R54 ;  /* 0x00005410a0367816 */ /* 0x000fe20000000036 */
[----:B------:R-:W-:Y:S01]  /*9a40*/  FFMA.FTZ R47, R43, R82, R47 ;  /* 0x000000522b2f7223 */ /* 0x000fe2000001002f */
[----:B------:R-:W-:Y:S01]  /*9a50*/  LOP3.LUT R40, R40, 0xffff0000, RZ, 0xc0, !PT ;  /* 0xffff000028287812 */ /* 0x000fe200078ec0ff */
[----:B------:R-:W-:Y:S01]  /*9a60*/  FMUL.FTZ R43, R44, R80 ;  /* 0x000000502c2b7220 */ /* 0x000fe20000410000 */
[----:B------:R-:W-:Y:S01]  /*9a70*/  FFMA.FTZ R53, R58, R41, -R53 ;  /* 0x000000293a357223 */ /* 0x000fe20000010835 */
[----:B------:R-:W-:Y:S01]  /*9a80*/  FMUL.FTZ R44, R44, R70 ;  /* 0x000000462c2c7220 */ /* 0x000fe20000410000 */
[----:B------:R-:W-:-:S02]  /*9a90*/  IMAD.U32 R69, R46, 0x10000, RZ ;  /* 0x000100002e457824 */ /* 0x000fc400078e00ff */
[----:B------:R-:W-:Y:S01]  /*9aa0*/  FFMA.FTZ R62, R58, R56, R62 ;  /* 0x000000383a3e7223 */ /* 0x000fe2000001003e */
[C---:B------:R-:W-:Y:S01]  /*9ab0*/  IMAD.U32 R41, R55.reuse, 0x10000, RZ ;  /* 0x0001000037297824 */ /* 0x040fe200078e00ff */
[----:B------:R-:W-:Y:S01]  /*9ac0*/  LOP3.LUT R46, R46, 0xffff0000, RZ, 0xc0, !PT ;  /* 0xffff00002e2e7812 */ /* 0x000fe200078ec0ff */
[----:B------:R-:W-:Y:S01]  /*9ad0*/  IMAD.U32 R56, R54, 0x10000, RZ ;  /* 0x0001000036387824 */ /* 0x000fe200078e00ff */
[----:B------:R-:W-:Y:S01]  /*9ae0*/  LOP3.LUT R55, R55, 0xffff0000, RZ, 0xc0, !PT ;  /* 0xffff000037377812 */ /* 0x000fe200078ec0ff */
[C---:B------:R-:W-:Y:S01]  /*9af0*/  FFMA.FTZ R43, R40.reuse, R70, -R43 ;  /* 0x00000046282b7223 */ /* 0x040fe2000001082b */
[----:B------:R-:W-:Y:S01]  /*9b00*/  FFMA.FTZ R44, R40, R80, R44 ;  /* 0x00000050282c7223 */ /* 0x000fe2000001002c */
[----:B------:R-:W-:Y:S01]  /*9b10*/  IMAD.U32 R59, R42, 0x10000, RZ ;  /* 0x000100002a3b7824 */ /* 0x000fe200078e00ff */
[----:B------:R-:W-:Y:S01]  /*9b20*/  LOP3.LUT R54, R54, 0xffff0000, RZ, 0xc0, !PT ;  /* 0xffff000036367812 */ /* 0x000fe200078ec0ff */
[C---:B------:R-:W-:Y:S01]  /*9b30*/  FMUL.FTZ R40, R69.reuse, R41 ;  /* 0x0000002945287220 */ /* 0x040fe20000410000 */
[----:B------:R-:W-:Y:S01]  /*9b40*/  LOP3.LUT R42, R42, 0xffff0000, RZ, 0xc0, !PT ;  /* 0xffff00002a2a7812 */ /* 0x000fe200078ec0ff */
        /* <DEDUP_REMOVED lines=10> */
[----:B------:R-:W-:Y:S01]  /*9bf0*/  F2FP.BF16.F32.PACK_AB R56, R41, R40 ;  /* 0x000000282938723e */ /* 0x000fe200000010ff */
[----:B------:R-:W-:Y:S01]  /*9c00*/  IMAD.MOV.U32 R40, RZ, RZ, R42 ;  /* 0x000000ffff287224 */ /* 0x000fe200078e002a */
[----:B------:R-:W-:Y:S01]  /*9c10*/  F2FP.BF16.F32.PACK_AB R45, R45, R68 ;  /* 0x000000442d2d723e */ /* 0x000fe200000010ff */
[----:B------:R-:W-:Y:S01]  /*9c20*/  IMAD.MOV.U32 R41, RZ, RZ, R63 ;  /* 0x000000ffff297224 */ /* 0x000fe200078e003f */
[----:B------:R-:W-:Y:S01]  /*9c30*/  F2FP.BF16.F32.PACK_AB R47, R47, R61 ;  /* 0x0000003d2f2f723e */ /* 0x000fe200000010ff */
[----:B------:R-:W-:Y:S01]  /*9c40*/  IMAD.MOV.U32 R42, RZ, RZ, R56 ;  /* 0x000000ffff2a7224 */ /* 0x000fe200078e0038 */
[----:B------:R-:W-:Y:S01]  /*9c50*/  F2FP.BF16.F32.PACK_AB R44, R44, R62 ;  /* 0x0000003e2c2c723e */ /* 0x000fe200000010ff */
[----:B------:R-:W-:Y:S01]  /*9c60*/  IMAD.MOV.U32 R43, RZ, RZ, R57 ;  /* 0x000000ffff2b7224 */ /* 0x000fe200078e0039 */
[----:B------:R-:W-:-:S07]  /*9c70*/  F2FP.BF16.F32.PACK_AB R46, R46, R69 ;  /* 0x000000452e2e723e */ /* 0x000fce00000010ff */
.L_x_516:
[----:B------:R-:W-:Y:S05]  /*9c80*/  BSYNC B2 ;  /* 0x0000000000027941 */ /* 0x000fea0003800000 */
.L_x_515:
[----:B0-----:R4:W-:Y:S04]  /*9c90*/  STG.E.128 desc[UR56][R48.64], R40 ;  /* 0x0000002830007986 */ /* 0x0019e8000c101d38 */
[----:B--2---:R4:W-:Y:S02]  /*9ca0*/  @!P3 STG.E.128 desc[UR56][R50.64], R44 ;  /* 0x0000002c3200b986 */ /* 0x0049e4000c101d38 */
.L_x_514:
[----:B------:R-:W-:Y:S05]  /*9cb0*/  BSYNC B1 ;  /* 0x0000000000017941 */ /* 0x000fea0003800000 */
.L_x_513:
[----:B------:R-:W-:-:S13]  /*9cc0*/  ISETP.NE.AND P3, PT, R39, RZ, PT ;  /* 0x000000ff2700720c */ /* 0x000fda0003f65270 */
[----:B------:R-:W-:Y:S05]  /*9cd0*/  @!P3 BRA `(.L_x_467) ;  /* 0x0000000800ecb947 */ /* 0x000fea0003800000 */
[----:B0---4-:R-:W2:Y:S01]  /*9ce0*/  LDL R40, [R1+0x10] ;  /* 0x0000100001287983 */ /* 0x011ea20000100800 */
[----:B------:R-:W-:Y:S01]  /*9cf0*/  SHF.R.U32.HI R43, RZ, 0x3, R185 ;  /* 0x00000003ff2b7819 */ /* 0x000fe200000116b9 */
[----:B------:R-:W-:Y:S01]  /*9d00*/  BSSY B1, `(.L_x_517) ;  /* 0x0000078000017945 */ /* 0x000fe20003800000 */
[----:B------:R-:W-:-:S04]  /*9d10*/  IADD3 R42, P3, P4, R114, R124, R33 ;  /* 0x0000007c722a7210 */ /* 0x000fc80007c7e021 */
[----:B---3--:R-:W-:Y:S02]  /*9d20*/  IADD3.X R45, R6, R52, R37, P3, P4 ;  /* 0x00000034062d7210 */ /* 0x008fe40001fe8425 */
[----:B------:R-:W-:-:S04]  /*9d30*/  LEA R48, P3, R42, R120, 0x1 ;  /* 0x000000782a307211 */ /* 0x000fc800078608ff */
[----:B------:R-:W-:Y:S02]  /*9d40*/  LEA.HI.X R49, R42, R121, R45, 0x1, P3 ;  /* 0x000000792a317211 */ /* 0x000fe400018f0c2d */
[----:B------:R-:W-:Y:S02]  /*9d50*/  ISETP.GE.AND P3, PT, R3, R117, PT ;  /* 0x000000750300720c */ /* 0x000fe40003f66270 */
[----:B--2---:R-:W-:-:S04]  /*9d60*/  LOP3.LUT P5, RZ, R40, 0x1, RZ, 0xc0, !PT ;  /* 0x0000000128ff7812 */ /* 0x004fc800078ac0ff */
[----:B------:R-:W-:-:S04]  /*9d70*/  SEL R148, R122, R148, !P5 ;  /* 0x000000947a947207 */ /* 0x000fc80006800000 */
[----:B------:R-:W-:-:S04]  /*9d80*/  SHF.R.S32.HI R41, RZ, 0x1f, R148 ;  /* 0x0000001fff297819 */ /* 0x000fc80000011494 */
[----:B------:R-:W-:-:S04]  /*9d90*/  LEA.HI R41, R41, R148, RZ, 0x4 ;  /* 0x0000009429297211 */ /* 0x000fc800078f20ff */
[----:B------:R-:W-:-:S04]  /*9da0*/  LEA.HI.SX32 R41, R41, R32, 0x1c ;  /* 0x0000002029297211 */ /* 0x000fc800078fe2ff */
[----:B------:R-:W-:Y:S01]  /*9db0*/  SHF.R.S32.HI R40, RZ, 0x1f, R41 ;  /* 0x0000001fff287819 */ /* 0x000fe20000011429 */
[----:B------:R-:W-:-:S03]  /*9dc0*/  IMAD.SHL.U32 R51, R41, 0x8, RZ ;  /* 0x0000000829337824 */ /* 0x000fc600078e00ff */
[----:B------:R-:W-:Y:S02]  /*9dd0*/  LEA.HI R41, R40, R41, RZ, 0x3 ;  /* 0x0000002928297211 */ /* 0x000fe400078f18ff */
[----:B------:R-:W-:-:S03]  /*9de0*/  LOP3.LUT R40, R185, 0x38, R51, 0xf8, !PT ;  /* 0x00000038b9287812 */ /* 0x000fc600078ef833 */
[----:B------:R-:W-:Y:S01]  /*9df0*/  IMAD.SHL.U32 R41, R41, 0x400, RZ ;  /* 0x0000040029297824 */ /* 0x000fe200078e00ff */
[----:B------:R-:W-:-:S04]  /*9e00*/  LOP3.LUT R40, R40, R43, RZ, 0x3c, !PT ;  /* 0x0000002b28287212 */ /* 0x000fc800078e3cff */
[----:B------:R-:W-:-:S04]  /*9e10*/  LOP3.LUT R41, R41, 0x7fffe000, RZ, 0xc0, !PT ;  /* 0x7fffe00029297812 */ /* 0x000fc800078ec0ff */
[----:B------:R-:W-:Y:S01]  /*9e20*/  IADD3 R43, R40, R41, R195 ;  /* 0x00000029282b7210 */ /* 0x000fe20007ffe0c3 */
[----:B------:R-:W-:-:S04]  /*9e30*/  IMAD R41, R16, 0x6000, R137 ;  /* 0x0000600010297824 */ /* 0x000fc800078e0289 */
[----:B------:R-:W-:Y:S02]  /*9e40*/  IMAD R43, R16, 0x6000, R43 ;  /* 0x00006000102b7824 */ /* 0x000fe400078e022b */
[--C-:B------:R-:W-:Y:S02]  /*9e50*/  IMAD R41, R41, 0x2, R2.reuse ;  /* 0x0000000229297824 */ /* 0x100fe400078e0202 */
[----:B------:R-:W-:-:S04]  /*9e60*/  IMAD R44, R43, 0x2, R2 ;  /* 0x000000022b2c7824 */ /* 0x000fc800078e0202 */
[----:B------:R-:W0:Y:S04]  /*9e70*/  LDS.128 R40, [R41+0x1c400] ;  /* 0x01c4000029287984 */ /* 0x000e280000000c00 */
[----:B------:R-:W2:Y:S01]  /*9e80*/  LDS.128 R44, [R44+0x1c400] ;  /* 0x01c400002c2c7984 */ /* 0x000ea20000000c00 */
[----:B------:R-:W-:Y:S05]  /*9e90*/  @P3 BRA `(.L_x_518) ;  /* 0x0000000400783947 */ /* 0x000fea0003800000 */
[----:B------:R-:W-:Y:S01]  /*9ea0*/  SHF.R.U64 R54, R76, 0x10, R77 ;  /* 0x000000104c367819 */ /* 0x000fe2000000124d */
[----:B--2---:R-:W-:Y:S01]  /*9eb0*/  IMAD.U32 R58, R45, 0x10000, RZ ;  /* 0x000100002d3a7824 */ /* 0x004fe200078e00ff */
[----:B------:R-:W-:Y:S01]  /*9ec0*/  SHF.R.U64 R53, R64, 0x10, R65 ;  /* 0x0000001040357819 */ /* 0x000fe20000001241 */
[----:B------:R-:W-:Y:S01]  /*9ed0*/  IMAD.U32 R63, R47, 0x10000, RZ ;  /* 0x000100002f3f7824 */ /* 0x000fe200078e00ff */
[----:B------:R-:W-:Y:S01]  /*9ee0*/  SHF.R.U32.HI R76, RZ, 0x10, R77 ;  /* 0x00000010ff4c7819 */ /* 0x000fe2000001164d */
[----:B0-----:R-:W-:Y:S01]  /*9ef0*/  IMAD.U32 R61, R43, 0x10000, RZ ;  /* 0x000100002b3d7824 */ /* 0x001fe200078e00ff */
[----:B------:R-:W-:Y:S01]  /*9f00*/  SHF.R.U32.HI R64, RZ, 0x10, R65 ;  /* 0x00000010ff407819 */ /* 0x000fe20000011641 */
[----:B------:R-:W-:Y:S01]  /*9f10*/  IMAD.U32 R56, R41, 0x10000, RZ ;  /* 0x0001000029387824 */ /* 0x000fe200078e00ff */
[----:B------:R-:W-:Y:S01]  /*9f20*/  PRMT R76, R157, 0x5432, R76 ;  /* 0x000054329d4c7816 */ /* 0x000fe2000000004c */
[----:B------:R-:W-:Y:S01]  /*9f30*/  IMAD.U32 R60, R42, 0x10000, RZ ;  /* 0x000100002a3c7824 */ /* 0x000fe200078e00ff */
[----:B------:R-:W-:-:S02]  /*9f40*/  PRMT R64, R155, 0x5432, R64 ;  /* 0x000054329b407816 */ /* 0x000fc40000000040 */
[----:B------:R-:W-:Y:S01]  /*9f50*/  SHF.R.U64 R55, R78, 0x10, R79 ;  /* 0x000000104e377819 */ /* 0x000fe2000000124f */
[----:B------:R-:W-:Y:S01]  /*9f60*/  IMAD.U32 R65, R76, 0x10000, RZ ;  /* 0x000100004c417824 */ /* 0x000fe200078e00ff */
[----:B------:R-:W-:Y:S01]  /*9f70*/  SHF.R.U64 R50, R66, 0x10, R67 ;  /* 0x0000001042327819 */ /* 0x000fe20000001243 */
[----:B------:R-:W-:Y:S01]  /*9f80*/  IMAD.U32 R69, R64, 0x10000, RZ ;  /* 0x0001000040457824 */ /* 0x000fe200078e00ff */
[----:B------:R-:W-:Y:S01]  /*9f90*/  SHF.R.U32.HI R79, RZ, 0x10, R79 ;  /* 0x00000010ff4f7819 */ /* 0x000fe2000001164f */
[C---:B------:R-:W-:Y:S01]  /*9fa0*/  FMUL.FTZ R71, R58.reuse, R65 ;  /* 0x000000413a477220 */ /* 0x040fe20000410000 */
[----:B------:R-:W-:Y:S01]  /*9fb0*/  SHF.R.U32.HI R67, RZ, 0x10, R67 ;  /* 0x00000010ff437819 */ /* 0x000fe20000011643 */
[----:B------:R-:W-:Y:S01]  /*9fc0*/  FMUL.FTZ R73, R58, R69 ;  /* 0x000000453a497220 */ /* 0x000fe20000410000 */
[----:B------:R-:W-:Y:S01]  /*9fd0*/  LOP3.LUT R59, R45, 0xffff0000, RZ, 0xc0, !PT ;  /* 0xffff00002d3b7812 */ /* 0x000fe200078ec0ff */
[----:B------:R-:W-:Y:S01]  /*9fe0*/  IMAD.U32 R45, R44, 0x10000, RZ ;  /* 0x000100002c2d7824 */ /* 0x000fe200078e00ff */
[----:B------:R-:W-:-:S02]  /*9ff0*/  LOP3.LUT R76, R76, 0xffff0000, RZ, 0xc0, !PT ;  /* 0xffff00004c4c7812 */ /* 0x000fc400078ec0ff */
[----:B------:R-:W-:Y:S02]  /*a000*/  PRMT R79, R156, 0x5432, R79 ;  /* 0x000054329c4f7816 */ /* 0x000fe4000000004f */
[----:B------:R-:W-:Y:S01]  /*a010*/  PRMT R67, R154, 0x5432, R67 ;  /* 0x000054329a437816 */ /* 0x000fe20000000043 */
[----:B------:R-:W-:Y:S01]  /*a020*/  FMUL.FTZ R58, R59, R76 ;  /* 0x0000004c3b3a7220 */ /* 0x000fe20000410000 */
[----:B------:R-:W-:Y:S01]  /*a030*/  LOP3.LUT R64, R64, 0xffff0000, RZ, 0xc0, !PT ;  /* 0xffff000040407812 */ /* 0x000fe200078ec0ff */
[----:B------:R-:W-:Y:S01]  /*a040*/  IMAD.U32 R68, R79, 0x10000, RZ ;  /* 0x000100004f447824 */ /* 0x000fe200078e00ff */
[----:B------:R-:W-:Y:S01]  /*a050*/  LOP3.LUT R57, R41, 0xffff0000, RZ, 0xc0, !PT ;  /* 0xffff000029397812 */ /* 0x000fe200078ec0ff */
[----:B------:R-:W-:Y:S01]  /*a060*/  IMAD.U32 R41, R40, 0x10000, RZ ;  /* 0x0001000028297824 */ /* 0x000fe200078e00ff */
[----:B------:R-:W-:Y:S01]  /*a070*/  PRMT R157, R157, 0x5410, R54 ;  /* 0x000054109d9d7816 */ /* 0x000fe20000000036 */
[----:B------:R-:W-:Y:S02]  /*a080*/  IMAD.U32 R54, R67, 0x10000, RZ ;  /* 0x0001000043367824 */ /* 0x000fe400078e00ff */
[-C--:B------:R-:W-:Y:S01]  /*a090*/  FMUL.FTZ R66, R59, R64.reuse ;  /* 0x000000403b427220 */ /* 0x080fe20000410000 */
[----:B------:R-:W-:Y:S01]  /*a0a0*/  FFMA.FTZ R59, R57, R64, -R58 ;  /* 0x00000040393b7223 */ /* 0x000fe2000001083a */
[C---:B------:R-:W-:Y:S01]  /*a0b0*/  FMUL.FTZ R64, R63.reuse, R68 ;  /* 0x000000443f407220 */ /* 0x040fe20000410000 */
[----:B------:R-:W-:Y:S01]  /*a0c0*/  FMUL.FTZ R63, R63, R54 ;  /* 0x000000363f3f7220 */ /* 0x000fe20000410000 */
[----:B------:R-:W-:Y:S01]  /*a0d0*/  LOP3.LUT R47, R47, 0xffff0000, RZ, 0xc0, !PT ;  /* 0xffff00002f2f7812 */ /* 0x000fe200078ec0ff */
[----:B------:R-:W-:Y:S01]  /*a0e0*/  FFMA.FTZ R57, R57, R76, R66 ;  /* 0x0000004c39397223 */ /* 0x000fe20000010042 */
[----:B------:R-:W-:Y:S01]  /*a0f0*/  LOP3.LUT R58, R79, 0xffff0000, RZ, 0xc0, !PT ;  /* 0xffff00004f3a7812 */ /* 0x000fe200078ec0ff */
[C---:B------:R-:W-:Y:S01]  /*a100*/  FFMA.FTZ R54, R61.reuse, R54, -R64 ;  /* 0x000000363d367223 */ /* 0x040fe20000010840 */
[----:B------:R-:W-:Y:S01]  /*a110*/  PRMT R53, R154, 0x5410, R53 ;  /* 0x000054109a357816 */ /* 0x000fe20000000035 */
[----:B------:R-:W-:Y:S01]  /*a120*/  FFMA.FTZ R61, R61, R68, R63 ;  /* 0x000000443d3d7223 */ /* 0x000fe2000001003f */
[----:B------:R-:W-:Y:S01]  /*a130*/  LOP3.LUT R66, R67, 0xffff0000, RZ, 0xc0, !PT ;  /* 0xffff000043427812 */ /* 0x000fe200078ec0ff */
[----:B------:R-:W-:Y:S01]  /*a140*/  IMAD.U32 R68, R157, 0x10000, RZ ;  /* 0x000100009d447824 */ /* 0x000fe200078e00ff */
[----:B------:R-:W-:Y:S01]  /*a150*/  LOP3.LUT R43, R43, 0xffff0000, RZ, 0xc0, !PT ;  /* 0xffff00002b2b7812 */ /* 0x000fe200078ec0ff */
[----:B------:R-:W-:Y:S01]  /*a160*/  FMUL.FTZ R70, R47, R58 ;  /* 0x0000003a2f467220 */ /* 0x000fe20000410000 */
[----:B------:R-:W-:Y:S01]  /*a170*/  LOP3.LUT R44, R44, 0xffff0000, RZ, 0xc0, !PT ;  /* 0xffff00002c2c7812 */ /* 0x000fe200078ec0ff */
[----:B------:R-:W-:Y:S01]  /*a180*/  IMAD.U32 R64, R53, 0x10000, RZ ;  /* 0x0001000035407824 */ /* 0x000fe200078e00ff */
[----:B------:R-:W-:Y:S01]  /*a190*/  LOP3.LUT R157, R157, 0xffff0000, RZ, 0xc0, !PT ;  /* 0xffff00009d9d7812 */ /* 0x000fe200078ec0ff */
[-C--:B------:R-:W-:Y:S01]  /*a1a0*/  FMUL.FTZ R72, R47, R66.reuse ;  /* 0x000000422f487220 */ /* 0x080fe20000410000 */
[----:B------:R-:W-:Y:S01]  /*a1b0*/  LOP3.LUT R53, R53, 0xffff0000, RZ, 0xc0, !PT ;  /* 0xffff000035357812 */ /* 0x000fe200078ec0ff */
[----:B------:R-:W-:Y:S01]  /*a1c0*/  FFMA.FTZ R47, R43, R66, -R70 ;  /* 0x000000422b2f7223 */ /* 0x000fe20000010846 */
[----:B------:R-:W-:Y:S01]  /*a1d0*/  LOP3.LUT R40, R40, 0xffff0000, RZ, 0xc0, !PT ;  /* 0xffff000028287812 */ /* 0x000fe200078ec0ff */
[----:B------:R-:W-:Y:S01]  /*a1e0*/  FMUL.FTZ R66, R45, R68 ;  /* 0x000000442d427220 */ /* 0x000fe20000410000 */
[----:B------:R-:W-:Y:S01]  /*a1f0*/  PRMT R155, R155, 0x5410, R50 ;  /* 0x000054109b9b7816 */ /* 0x000fe20000000032 */
[----:B------:R-:W-:Y:S01]  /*a200*/  FMUL.FTZ R63, R44, R157 ;  /* 0x0000009d2c3f7220 */ /* 0x000fe20000410000 */
[----:B------:R-:W-:Y:S01]  /*a210*/  PRMT R55, R156, 0x5410, R55 ;  /* 0x000054109c377816 */ /* 0x000fe20000000037 */
[C---:B------:R-:W-:Y:S01]  /*a220*/  FFMA.FTZ R50, R56.reuse, R69, -R71 ;  /* 0x0000004538327223 */ /* 0x040fe20000010847 */
[----:B------:R-:W-:Y:S01]  /*a230*/  FMUL.FTZ R45, R45, R64 ;  /* 0x000000402d2d7220 */ /* 0x000fe20000410000 */
[----:B------:R-:W-:Y:S01]  /*a240*/  FFMA.FTZ R56, R56, R65, R73 ;  /* 0x0000004138387223 */ /* 0x000fe20000010049 */
[----:B------:R-:W-:Y:S01]  /*a250*/  FFMA.FTZ R58, R43, R58, R72 ;  /* 0x0000003a2b3a7223 */ /* 0x000fe20000010048 */
[-C--:B------:R-:W-:Y:S01]  /*a260*/  FMUL.FTZ R65, R44, R53.reuse ;  /* 0x000000352c417220 */ /* 0x080fe20000410000 */
[----:B------:R-:W-:Y:S01]  /*a270*/  LOP3.LUT R62, R42, 0xffff0000, RZ, 0xc0, !PT ;  /* 0xffff00002a3e7812 */ /* 0x000fe200078ec0ff */
[----:B------:R-:W-:Y:S01]  /*a280*/  FFMA.FTZ R43, R41, R64, -R66 ;  /* 0x00000040292b7223 */ /* 0x000fe20000010842 */
[----:B------:R-:W-:Y:S01]  /*a290*/  FFMA.FTZ R44, R40, R53, -R63 ;  /* 0x00000035282c7223 */ /* 0x000fe2000001083f */
[----:B------:R-:W-:-:S02]  /*a2a0*/  IMAD.U32 R42, R46, 0x10000, RZ ;  /* 0x000100002e2a7824 */ /* 0x000fc400078e00ff */
[----:B------:R-:W-:Y:S01]  /*a2b0*/  FFMA.FTZ R41, R41, R68, R45 ;  /* 0x0000004429297223 */ /* 0x000fe2000001002d */
[----:B------:R-:W-:Y:S01]  /*a2c0*/  IMAD.U32 R53, R55, 0x10000, RZ ;  /* 0x0001000037357824 */ /* 0x000fe200078e00ff */
[----:B------:R-:W-:Y:S01]  /*a2d0*/  LOP3.LUT R46, R46, 0xffff0000, RZ, 0xc0, !PT ;  /* 0xffff00002e2e7812 */ /* 0x000fe200078ec0ff */
[----:B------:R-:W-:Y:S01]  /*a2e0*/  IMAD.U32 R45, R155, 0x10000, RZ ;  /* 0x000100009b2d7824 */ /* 0x000fe200078e00ff */
[----:B------:R-:W-:Y:S01]  /*a2f0*/  LOP3.LUT R55, R55, 0xffff0000, RZ, 0xc0, !PT ;  /* 0xffff000037377812 */ /* 0x000fe200078ec0ff */
[----:B------:R-:W-:Y:S01]  /*a300*/  FFMA.FTZ R40, R40, R157, R65 ;  /* 0x0000009d28287223 */ /* 0x000fe20000010041 */
[----:B------:R-:W-:Y:S01]  /*a310*/  LOP3.LUT R155, R155, 0xffff0000, RZ, 0xc0, !PT ;  /* 0xffff00009b9b7812 */ /* 0x000fe200078ec0ff */
[C---:B------:R-:W-:Y:S01]  /*a320*/  FMUL.FTZ R63, R42.reuse, R53 ;  /* 0x000000352a3f7220 */ /* 0x040fe20000410000 */
[----:B------:R-:W-:Y:S01]  /*a330*/  FMUL.FTZ R42, R42, R45 ;  /* 0x0000002d2a2a7220 */ /* 0x000fe20000410000 */
[----:B------:R-:W-:Y:S01]  /*a340*/  FMUL.FTZ R65, R46, R55 ;  /* 0x000000372e417220 */ /* 0x000fe20000410000 */
[----:B------:R-:W-:Y:S01]  /*a350*/  F2FP.BF16.F32.PACK_AB R43, R44, R43 ;  /* 0x0000002b2c2b723e */ /* 0x000fe200000010ff */
[----:B------:R-:W-:Y:S01]  /*a360*/  FMUL.FTZ R64, R46, R155 ;  /* 0x0000009b2e407220 */ /* 0x000fe20000410000 */
[----:B------:R-:W-:Y:S01]  /*a370*/  FFMA.FTZ R63, R60, R45, -R63 ;  /* 0x0000002d3c3f7223 */ /* 0x000fe2000001083f */
[----:B------:R-:W-:Y:S01]  /*a380*/  FFMA.FTZ R46, R62, R155, -R65 ;  /* 0x0000009b3e2e7223 */ /* 0x000fe20000010841 */
[----:B------:R-:W-:Y:S01]  /*a390*/  FFMA.FTZ R42, R60, R53, R42 ;  /* 0x000000353c2a7223 */ /* 0x000fe2000001002a */
[----:B------:R-:W-:Y:S01]  /*a3a0*/  FFMA.FTZ R55, R62, R55, R64 ;  /* 0x000000373e377223 */ /* 0x000fe20000010040 */
[----:B------:R-:W-:-:S02]  /*a3b0*/  F2FP.BF16.F32.PACK_AB R47, R47, R54 ;  /* 0x000000362f2f723e */ /* 0x000fc400000010ff */
[----:B------:R-:W-:Y:S02]  /*a3c0*/  F2FP.BF16.F32.PACK_AB R46, R46, R63 ;  /* 0x0000003f2e2e723e */ /* 0x000fe400000010ff */
[----:B------:R-:W-:Y:S02]  /*a3d0*/  F2FP.BF16.F32.PACK_AB R50, R59, R50 ;  /* 0x000000323b32723e */ /* 0x000fe400000010ff */
[----:B------:R-:W-:Y:S02]  /*a3e0*/  F2FP.BF16.F32.PACK_AB R58, R58, R61 ;  /* 0x0000003d3a3a723e */ /* 0x000fe400000010ff */
[----:B------:R-:W-:Y:S01]  /*a3f0*/  F2FP.BF16.F32.PACK_AB R55, R55, R42 ;  /* 0x0000002a3737723e */ /* 0x000fe200000010ff */
[----:B------:R-:W-:Y:S01]  /*a400*/  IMAD.MOV.U32 R42, RZ, RZ, R46 ;  /* 0x000000ffff2a7224 */ /* 0x000fe200078e002e */
[----:B------:R-:W-:Y:S01]  /*a410*/  F2FP.BF16.F32.PACK_AB R44, R40, R41 ;  /* 0x00000029282c723e */ /* 0x000fe200000010ff */
[----:B------:R-:W-:Y:S01]  /*a420*/  IMAD.MOV.U32 R40, RZ, RZ, R43 ;  /* 0x000000ffff287224 */ /* 0x000fe200078e002b */
[----:B------:R-:W-:Y:S01]  /*a430*/  F2FP.BF16.F32.PACK_AB R45, R57, R56 ;  /* 0x00000038392d723e */ /* 0x000fe200000010ff */
[----:B------:R-:W-:-:S02]  /*a440*/  IMAD.MOV.U32 R43, RZ, RZ, R47 ;  /* 0x000000ffff2b7224 */ /* 0x000fc400078e002f */
[----:B------:R-:W-:Y:S02]  /*a450*/  IMAD.MOV.U32 R41, RZ, RZ, R50 ;  /* 0x000000ffff297224 */ /* 0x000fe400078e0032 */
[----:B------:R-:W-:Y:S02]  /*a460*/  IMAD.MOV.U32 R46, RZ, RZ, R55 ;  /* 0x000000ffff2e7224 */ /* 0x000fe400078e0037 */
[----:B------:R-:W-:-:S07]  /*a470*/  IMAD.MOV.U32 R47, RZ, RZ, R58 ;  /* 0x000000ffff2f7224 */ /* 0x000fce00078e003a */
.L_x_518:
[----:B------:R-:W-:Y:S05]  /*a480*/  BSYNC B1 ;  /* 0x0000000000017941 */ /* 0x000fea0003800000 */
.L_x_517:
[----:B0-----:R0:W-:Y:S01]  /*a490*/  STG.E.128 desc[UR56][R48.64], R40 ;  /* 0x0000002830007986 */ /* 0x0011e2000c101d38 */
[----:B------:R-:W-:-:S13]  /*a4a0*/  ISETP.GE.AND P3, PT, R51, R146, PT ;  /* 0x000000923300720c */ /* 0x000fda0003f66270 */
[----:B------:R-:W-:Y:S05]  /*a4b0*/  @P3 BRA `(.L_x_467) ;  /* 0x0000000000f43947 */ /* 0x000fea0003800000 */
[--C-:B0-----:R-:W-:Y:S02]  /*a4c0*/  SHF.R.S32.HI R41, RZ, 0x1f, R51.reuse ;  /* 0x0000001fff297819 */ /* 0x101fe40000011433 */
[----:B------:R-:W-:-:S04]  /*a4d0*/  IADD3 R51, P3, P4, R114, R124, R51 ;  /* 0x0000007c72337210 */ /* 0x000fc80007c7e033 */
[----:B------:R-:W-:Y:S02]  /*a4e0*/  IADD3.X R52, R6, R52, R41, P3, P4 ;  /* 0x0000003406347210 */ /* 0x000fe40001fe8429 */
[----:B------:R-:W-:-:S04]  /*a4f0*/  LEA R120, P3, R51, R120, 0x1 ;  /* 0x0000007833787211 */ /* 0x000fc800078608ff */
[----:B------:R-:W-:-:S05]  /*a500*/  LEA.HI.X R121, R51, R121, R52, 0x1, P3 ;  /* 0x0000007933797211 */ /* 0x000fca00018f0c34 */
[----:B--2---:R0:W-:Y:S01]  /*a510*/  STG.E.128 desc[UR56][R120.64], R44 ;  /* 0x0000002c78007986 */ /* 0x0041e2000c101d38 */
[----:B------:R-:W-:Y:S05]  /*a520*/  BRA `(.L_x_467) ;  /* 0x0000000000d87947 */ /* 0x000fea0003800000 */
.L_x_434:
[----:B------:R-:W-:-:S06]  /*a530*/  UISETP.NE.AND UP0, UPT, UR58, 0x3, UPT ;  /* 0x000000033a00788c */ /* 0x000fcc000bf05270 */
[----:B------:R-:W-:-:S13]  /*a540*/  PLOP3.LUT P2, PT, PT, PT, UP0, 0x80, 0x0 ;  /* 0x000000000000781c */ /* 0x000fda0003f4f008 */
[----:B------:R-:W-:Y:S05]  /*a550*/  @!P2 BRA `(.L_x_519) ;  /* 0x000000000004a947 */ /* 0x000fea0003800000 */
[----:B------:R-:W-:Y:S01]  /*a560*/  BPT.TRAP 0x1 ;  /* 0x000000040000795c */ /* 0x000fe20000300000 */
.L_x_519:
[----:B------:R-:W-:Y:S01]  /*a570*/  IMAD R101, R16, 0x8, R2 ;  /* 0x0000000810657824 */ /* 0x000fe200078e0202 */
[----:B------:R-:W-:Y:S01]  /*a580*/  SHF.L.U32 R102, R184, 0x1f, RZ ;  /* 0x0000001fb8667819 */ /* 0x000fe200000006ff */
[----:B------:R-:W-:Y:S01]  /*a590*/  IMAD R100, R25, -0x80, R24 ;  /* 0xffffff8019647824 */ /* 0x000fe200078e0218 */
[----:B------:R-:W-:Y:S02]  /*a5a0*/  BSSY B1, `(.L_x_520) ;  /* 0x0000004000017945 */ /* 0x000fe40003800000 */
[----:B------:R-:W0:Y:S02]  /*a5b0*/  SYNCS.PHASECHK.TRANS64.TRYWAIT P3, [R101+URZ+0x34890], R102 ;  /* 0x03489066650075a7 */ /* 0x000e24000806017f */
[----:B------:R-:W-:Y:S01]  /*a5c0*/  VIMNMX R100, R100, 0x80, PT ;  /* 0x0000008064647848 */ /* 0x000fe20003fe0100 */
[----:B0-----:R-:W-:Y:S06]  /*a5d0*/  @!P3 BRA `(.L_x_521) ;  /* 0x000001780004b947 */ /* 0x001fec0003800000 */
.L_x_801:
[----:B------:R-:W-:Y:S05]  /*a5e0*/  BSYNC B1 ;  /* 0x0000000000017941 */ /* 0x000fea0003800000 */
.L_x_520:
[----:B------:R-:W-:Y:S01]  /*a5f0*/  ISETP.GE.AND P3, PT, R17, R100, PT ;  /* 0x000000641100720c */ /* 0x000fe20003f66270 */
[----:B------:R-:W-:-:S12]  /*a600*/  BSSY B1, `(.L_x_522) ;  /* 0x0000014000017945 */ /* 0x000fd80003800000 */
[----:B------:R-:W-:Y:S05]  /*a610*/  @P3 BRA `(.L_x_523) ;  /* 0x0000000000483947 */ /* 0x000fea0003800000 */
[----:B------:R-:W-:-:S13]  /*a620*/  ISETP.NE.AND P3, PT, R34, RZ, PT ;  /* 0x000000ff2200720c */ /* 0x000fda0003f65270 */
[----:B------:R-:W1:Y:S04]  /*a630*/  @P3 LDS.128 R40, [R47] ;  /* 0x000000002f283984 */ /* 0x000e680000000c00 */
[----:B-1----:R-:W-:Y:S01]  /*a640*/  @P3 STG.E.128 desc[UR56][R48.64], R40 ;  /* 0x0000002830003986 */ /* 0x002fe2000c101d38 */
[----:B------:R-:W-:-:S13]  /*a650*/  ISETP.NE.AND P3, PT, R38, RZ, PT ;  /* 0x000000ff2600720c */ /* 0x000fda0003f65270 */
[----:B------:R-:W1:Y:S04]  /*a660*/  @P3 LDS.128 R40, [R46] ;  /* 0x000000002e283984 */ /* 0x000e680000000c00 */
[----:B-1----:R-:W-:Y:S01]  /*a670*/  @P3 STG.E.128 desc[UR56][R48.64+0x40], R40 ;  /* 0x0000402830003986 */ /* 0x002fe2000c101d38 */
[----:B------:R-:W-:-:S13]  /*a680*/  ISETP.NE.AND P3, PT, R39, RZ, PT ;  /* 0x000000ff2700720c */ /* 0x000fda0003f65270 */
[----:B------:R-:W1:Y:S04]  /*a690*/  @P3 LDS.128 R40, [R47+0x4000] ;  /* 0x004000002f283984 */ /* 0x000e680000000c00 */
        /* <DEDUP_REMOVED lines=9> */
[----:B-1----:R1:W-:Y:S02]  /*a730*/  @P3 STG.E.128 desc[UR56][R48.64+0x140], R40 ;  /* 0x0001402830003986 */ /* 0x0023e4000c101d38 */
.L_x_523:
[----:B------:R-:W-:Y:S05]  /*a740*/  BSYNC B1 ;  /* 0x0000000000017941 */ /* 0x000fea0003800000 */
.L_x_522:
[----:B------:R-:W-:-:S13]  /*a750*/  ISETP.GE.AND P3, PT, R207, R100, PT ;  /* 0x00000064cf00720c */ /* 0x000fda0003f66270 */
[----:B------:R-:W-:Y:S05]  /*a760*/  @P3 BRA `(.L_x_467) ;  /* 0x0000000000483947 */ /* 0x000fea0003800000 */
[----:B------:R-:W-:-:S13]  /*a770*/  ISETP.NE.AND P3, PT, R34, RZ, PT ;  /* 0x000000ff2200720c */ /* 0x000fda0003f65270 */
[----:B-1----:R-:W1:Y:S04]  /*a780*/  @P3 LDS.128 R40, [R47+0x2000] ;  /* 0x002000002f283984 */ /* 0x002e680000000c00 */
        /* <DEDUP_REMOVED lines=16> */
.L_x_467:
[----:B------:R-:W-:Y:S05]  /*a890*/  BSYNC B0 ;  /* 0x0000000000007941 */ /* 0x000fea0003800000 */
.L_x_433:
[----:B01234-:R-:W0:Y:S01]  /*a8a0*/  S2R R40, SR_TID.X ;  /* 0x0000000000287919 */ /* 0x01fe220000002100 */
[----:B------:R-:W-:Y:S01]  /*a8b0*/  @!PT LDS RZ, [RZ] ;  /* 0x00000000fffff984 */ /* 0x000fe20000000800 */
[----:B------:R-:W-:Y:S01]  /*a8c0*/  @!PT LDS RZ, [RZ] ;  /* 0x00000000fffff984 */ /* 0x000fe20000000800 */
[----:B------:R-:W-:Y:S01]  /*a8d0*/  @!PT LDS RZ, [RZ] ;  /* 0x00000000fffff984 */ /* 0x000fe20000000800 */
[----:B------:R-:W-:Y:S01]  /*a8e0*/  @!PT LDS RZ, [RZ] ;  /* 0x00000000fffff984 */ /* 0x000fe20000000800 */
[----:B------:R1:W-:Y:S06]  /*a8f0*/  MEMBAR.ALL.CTA ;  /* 0x0000000000007992 */ /* 0x0003ec0000008000 */
[----:B-1----:R-:W1:Y:S01]  /*a900*/  FENCE.VIEW.ASYNC.S ;  /* 0x00000000000073c6 */ /* 0x002e620000000000 */
[----:B------:R-:W-:Y:S05]  /*a910*/  WARPSYNC.ALL ;  /* 0x0000000000007948 */ /* 0x000fea0003800000 */
[----:B------:R-:W-:Y:S01]  /*a920*/  BSSY B0, `(.L_x_524) ;  /* 0x0000009000007945 */ /* 0x000fe20003800000 */
[----:B0-----:R-:W-:Y:S01]  /*a930*/  LOP3.LUT R40, R40, 0x7f, RZ, 0xc0, !PT ;  /* 0x0000007f28287812 */ /* 0x001fe200078ec0ff */
[----:B-1----:R0:W-:Y:S03]  /*a940*/  BAR.SYNC.DEFER_BLOCKING R151, 0x80 ;  /* 0x000200970000751d */ /* 0x0021e60000010000 */
[----:B------:R-:W-:-:S13]  /*a950*/  ISETP.NE.AND P3, PT, R40, RZ, PT ;  /* 0x000000ff2800720c */ /* 0x000fda0003f65270 */
[----:B------:R-:W-:-:S05]  /*a960*/  @!P3 VIADD R40, R101, 0x348a0 ;  /* 0x000348a06528b836 */ /* 0x000fca0000000000 */
[----:B------:R-:W-:-:S04]  /*a970*/  @!P3 PRMT R40, RZ, 0x654, R40 ;  /* 0x00000654ff28b816 */ /* 0x000fc80000000028 */
[----:B------:R0:W-:Y:S01]  /*a980*/  @!P3 SYNCS.ARRIVE.TRANS64.RED.A1T0 RZ, [R40+URZ], RZ ;  /* 0x000000ff28ffb9a7 */ /* 0x0001e2000810043f */
[----:B------:R-:W-:Y:S05]  /*a990*/  @!P2 BRA `(.L_x_525) ;  /* 0x000000000004a947 */ /* 0x000fea0003800000 */
[----:B------:R-:W-:Y:S01]  /*a9a0*/  BPT.TRAP 0x1 ;  /* 0x000000040000795c */ /* 0x000fe20000300000 */
.L_x_525:
[----:B------:R-:W-:Y:S05]  /*a9b0*/  BSYNC B0 ;  /* 0x0000000000007941 */ /* 0x000fea0003800000 */
.L_x_524:
[----:B------:R-:W1:Y:S01]  /*a9c0*/  SYNCS.PHASECHK.TRANS64.TRYWAIT P2, [R101+URZ+0x348b0], R102 ;  /* 0x0348b066650075a7 */ /* 0x000e62000804017f */
[----:B------:R-:W-:Y:S01]  /*a9d0*/  ULDC UR59, c[0x0][0x320] ;  /* 0x0000c800003b7ab9 */ /* 0x000fe20000000800 */
[----:B------:R-:W-:Y:S01]  /*a9e0*/  ULDC.64 UR38, c[0x0][0x328] ;  /* 0x0000ca0000267ab9 */ /* 0x000fe20000000a00 */
[----:B------:R-:W-:Y:S01]  /*a9f0*/  ULDC.64 UR36, c[0x0][0x318] ;  /* 0x0000c60000247ab9 */ /* 0x000fe20000000a00 */
[----:B------:R-:W-:Y:S04]  /*aa00*/  BSSY B0, `(.L_x_526) ;  /* 0x0000002000007945 */ /* 0x000fe80003800000 */
[----:B-1----:R-:W-:Y:S05]  /*aa10*/  @!P2 BRA `(.L_x_527) ;  /* 0x000001740008a947 */ /* 0x002fea0003800000 */
.L_x_802:
[----:B------:R-:W-:Y:S05]  /*aa20*/  BSYNC B0 ;  /* 0x0000000000007941 */ /* 0x000fea0003800000 */
.L_x_526:
[----:B------:R-:W-:Y:S01]  /*aa30*/  ISETP.GE.AND P2, PT, R17, R100, PT ;  /* 0x000000641100720c */ /* 0x000fe20003f46270 */
[----:B0-----:R-:W-:Y:S01]  /*aa40*/  IMAD R40, R16, 0x4000, R15 ;  /* 0x0000400010287824 */ /* 0x001fe200078e020f */
[----:B------:R-:W-:Y:S01]  /*aa50*/  BSSY B0, `(.L_x_528) ;  /* 0x000001a000007945 */ /* 0x000fe20003800000 */
[----:B------:R-:W-:-:S04]  /*aa60*/  IMAD.WIDE R44, R25, 0x80, R118 ;  /* 0x00000080192c7825 */ /* 0x000fc800078e0276 */
[----:B------:R-:W-:Y:S02]  /*aa70*/  IMAD.IADD R48, R130, 0x1, R40 ;  /* 0x0000000182307824 */ /* 0x000fe400078e0228 */
[--C-:B------:R-:W-:Y:S02]  /*aa80*/  IMAD R49, R40, 0x2, R103.reuse ;  /* 0x0000000228317824 */ /* 0x100fe400078e0267 */
[----:B------:R-:W-:Y:S02]  /*aa90*/  IMAD R48, R48, 0x2, R103 ;  /* 0x0000000230307824 */ /* 0x000fe400078e0267 */
[----:B------:R-:W-:Y:S05]  /*aaa0*/  @P2 BRA `(.L_x_529) ;  /* 0x0000000000502947 */ /* 0x000fea0003800000 */
[----:B------:R-:W-:Y:S02]  /*aab0*/  IMAD R43, R45, UR38, RZ ;  /* 0x000000262d2b7c24 */ /* 0x000fe4000f8e02ff */
[----:B------:R-:W-:Y:S02]  /*aac0*/  IMAD.MOV.U32 R40, RZ, RZ, R112 ;  /* 0x000000ffff287224 */ /* 0x000fe400078e0070 */
[----:B------:R-:W-:Y:S02]  /*aad0*/  IMAD.MOV.U32 R41, RZ, RZ, R99 ;  /* 0x000000ffff297224 */ /* 0x000fe400078e0063 */
[C---:B------:R-:W-:Y:S02]  /*aae0*/  IMAD R43, R44.reuse, UR39, R43 ;  /* 0x000000272c2b7c24 */ /* 0x040fe4000f8e022b */
[----:B------:R-:W-:-:S04]  /*aaf0*/  IMAD.WIDE.U32 R40, R44, UR38, R40 ;  /* 0x000000262c287c25 */ /* 0x000fc8000f8e0028 */
[----:B------:R-:W-:Y:S01]  /*ab00*/  IMAD.IADD R41, R41, 0x1, R43 ;  /* 0x0000000129297824 */ /* 0x000fe200078e022b */
[----:B------:R-:W-:-:S04]  /*ab10*/  LEA R46, P2, R40, UR36, 0x1 ;  /* 0x00000024282e7c11 */ /* 0x000fc8000f8408ff */
[----:B------:R-:W-:Y:S02]  /*ab20*/  LEA.HI.X R47, R40, UR37, R41, 0x1, P2 ;  /* 0x00000025282f7c11 */ /* 0x000fe400090f0c29 */
[----:B------:R-:W-:-:S13]  /*ab30*/  ISETP.GE.AND P2, PT, R18, UR59, PT ;  /* 0x0000003b12007c0c */ /* 0x000fda000bf46270 */
[----:B------:R-:W0:Y:S04]  /*ab40*/  @!P2 LDS.128 R40, [R49] ;  /* 0x000000003128a984 */ /* 0x000e280000000c00 */
[----:B0-----:R-:W-:Y:S01]  /*ab50*/  @!P2 STG.E.128 desc[UR56][R46.64], R40 ;  /* 0x000000282e00a986 */ /* 0x001fe2000c101d38 */
[----:B------:R-:W-:-:S13]  /*ab60*/  ISETP.GE.AND P2, PT, R0, UR59, PT ;  /* 0x0000003b00007c0c */ /* 0x000fda000bf46270 */
[----:B------:R-:W0:Y:S04]  /*ab70*/  @!P2 LDS.128 R40, [R48] ;  /* 0x000000003028a984 */ /* 0x000e280000000c00 */
[----:B0-----:R-:W-:Y:S01]  /*ab80*/  @!P2 STG.E.128 desc[UR56][R46.64+0x40], R40 ;  /* 0x000040282e00a986 */ /* 0x001fe2000c101d38 */
[----:B------:R-:W-:-:S13]  /*ab90*/  ISETP.GE.AND P2, PT, R3, UR59, PT ;  /* 0x0000003b03007c0c */ /* 0x000fda000bf46270 */
[----:B------:R-:W0:Y:S04]  /*aba0*/  @!P2 LDS.128 R40, [R49+0x4000] ;  /* 0x004000003128a984 */ /* 0x000e280000000c00 */
[----:B0-----:R-:W-:Y:S01]  /*abb0*/  @!P2 STG.E.128 desc[UR56][R46.64+0x80], R40 ;  /* 0x000080282e00a986 */ /* 0x001fe2000c101d38 */
[----:B------:R-:W-:-:S13]  /*abc0*/  ISETP.GE.AND P2, PT, R4, UR59, PT ;  /* 0x0000003b04007c0c */ /* 0x000fda000bf46270 */
[----:B------:R-:W0:Y:S04]  /*abd0*/  @!P2 LDS.128 R40, [R48+0x4000] ;  /* 0x004000003028a984 */ /* 0x000e280000000c00 */
[----:B0-----:R0:W-:Y:S02]  /*abe0*/  @!P2 STG.E.128 desc[UR56][R46.64+0xc0], R40 ;  /* 0x0000c0282e00a986 */ /* 0x0011e4000c101d38 */
.L_x_529:
[----:B------:R-:W-:Y:S05]  /*abf0*/  BSYNC B0 ;  /* 0x0000000000007941 */ /* 0x000fea0003800000 */
.L_x_528:
[----:B------:R-:W-:Y:S01]  /*ac00*/  ISETP.GE.AND P2, PT, R207, R100, PT ;  /* 0x00000064cf00720c */ /* 0x000fe20003f46270 */
[----:B------:R-:W-:-:S12]  /*ac10*/  BSSY B0, `(.L_x_530) ;  /* 0x0000018000007945 */ /* 0x000fd80003800000 */
[----:B------:R-:W-:Y:S05]  /*ac20*/  @P2 BRA `(.L_x_531) ;  /* 0x0000000000582947 */ /* 0x000fea0003800000 */
[----:B0-----:R-:W-:Y:S01]  /*ac30*/  IADD3 R43, P2, R44, 0x40, RZ ;  /* 0x000000402c2b7810 */ /* 0x001fe20007f5e0ff */
[----:B------:R-:W-:Y:S02]  /*ac40*/  IMAD.MOV.U32 R40, RZ, RZ, R112 ;  /* 0x000000ffff287224 */ /* 0x000fe400078e0070 */
[----:B------:R-:W-:Y:S02]  /*ac50*/  IMAD.MOV.U32 R41, RZ, RZ, R99 ;  /* 0x000000ffff297224 */ /* 0x000fe400078e0063 */
[----:B------:R-:W-:Y:S02]  /*ac60*/  IMAD.X R44, RZ, RZ, R45, P2 ;  /* 0x000000ffff2c7224 */ /* 0x000fe400010e062d */
[----:B------:R-:W-:-:S04]  /*ac70*/  IMAD.WIDE.U32 R40, R43, UR38, R40 ;  /* 0x000000262b287c25 */ /* 0x000fc8000f8e0028 */
[----:B------:R-:W-:-:S04]  /*ac80*/  IMAD R44, R44, UR38, RZ ;  /* 0x000000262c2c7c24 */ /* 0x000fc8000f8e02ff */
[----:B------:R-:W-:Y:S01]  /*ac90*/  IMAD R43, R43, UR39, R44 ;  /* 0x000000272b2b7c24 */ /* 0x000fe2000f8e022c */
[----:B------:R-:W-:-:S03]  /*aca0*/  LEA R44, P2, R40, UR36, 0x1 ;  /* 0x00000024282c7c11 */ /* 0x000fc6000f8408ff */
[----:B------:R-:W-:-:S05]  /*acb0*/  IMAD.IADD R41, R41, 0x1, R43 ;  /* 0x0000000129297824 */ /* 0x000fca00078e022b */
[----:B------:R-:W-:Y:S02]  /*acc0*/  LEA.HI.X R45, R40, UR37, R41, 0x1, P2 ;  /* 0x00000025282d7c11 */ /* 0x000fe400090f0c29 */
[----:B------:R-:W-:-:S13]  /*acd0*/  ISETP.GE.AND P2, PT, R18, UR59, PT ;  /* 0x0000003b12007c0c */ /* 0x000fda000bf46270 */
[----:B------:R-:W0:Y:S04]  /*ace0*/  @!P2 LDS.128 R40, [R49+0x2000] ;  /* 0x002000003128a984 */ /* 0x000e280000000c00 */
[----:B0-----:R-:W-:Y:S01]  /*acf0*/  @!P2 STG.E.128 desc[UR56][R44.64], R40 ;  /* 0x000000282c00a986 */ /* 0x001fe2000c101d38 */
        /* <DEDUP_REMOVED lines=8> */
[----:B0-----:R2:W-:Y:S02]  /*ad80*/  @!P2 STG.E.128 desc[UR56][R44.64+0xc0], R40 ;  /* 0x0000c0282c00a986 */ /* 0x0015e4000c101d38 */
.L_x_531:
[----:B------:R-:W-:Y:S05]  /*ad90*/  BSYNC B0 ;  /* 0x0000000000007941 */ /* 0x000fea0003800000 */
.L_x_530:
[----:B0-2---:R-:W2:Y:S01]  /*ada0*/  LDL R40, [R1+0x10] ;  /* 0x0000100001287983 */ /* 0x005ea20000100800 */
[----:B-1----:R-:W-:Y:S01]  /*adb0*/  @!P3 VIADD R101, R101, 0x348c0 ;  /* 0x000348c06565b836 */ /* 0x002fe20000000000 */
[----:B------:R-:W-:Y:S01]  /*adc0*/  PLOP3.LUT P2, PT, PT, PT, PT, 0x8, 0x0 ;  /* 0x000000000000781c */ /* 0x000fe20003f4e170 */
[----:B------:R-:W-:Y:S01]  /*add0*/  VIADD R16, R16, 0x1 ;  /* 0x0000000110107836 */ /* 0x000fe20000000000 */
[----:B------:R-:W-:Y:S01]  /*ade0*/  @!PT LDS RZ, [RZ] ;  /* 0x00000000fffff984 */ /* 0x000fe20000000800 */
[----:B------:R-:W-:Y:S01]  /*adf0*/  @!PT LDS RZ, [RZ] ;  /* 0x00000000fffff984 */ /* 0x000fe20000000800 */
[----:B------:R-:W-:Y:S01]  /*ae00*/  @!PT LDS RZ, [RZ] ;  /* 0x00000000fffff984 */ /* 0x000fe20000000800 */
[----:B------:R-:W-:Y:S01]  /*ae10*/  @!PT LDS RZ, [RZ] ;  /* 0x00000000fffff984 */ /* 0x000fe20000000800 */
[----:B------:R0:W-:Y:S06]  /*ae20*/  MEMBAR.ALL.CTA ;  /* 0x0000000000007992 */ /* 0x0001ec0000008000 */
[----:B0-----:R-:W0:Y:S01]  /*ae30*/  FENCE.VIEW.ASYNC.S ;  /* 0x00000000000073c6 */ /* 0x001e220000000000 */
[----:B------:R-:W-:Y:S01]  /*ae40*/  @!P3 PRMT R101, RZ, 0x654, R101 ;  /* 0x00000654ff65b816 */ /* 0x000fe20000000065 */
[----:B0-----:R1:W-:Y:S06]  /*ae50*/  BAR.SYNC.DEFER_BLOCKING R151, 0x80 ;  /* 0x000200970000751d */ /* 0x0013ec0000010000 */
[----:B------:R1:W-:Y:S01]  /*ae60*/  @!P3 SYNCS.ARRIVE.TRANS64.RED.A1T0 RZ, [R101+URZ], RZ ;  /* 0x000000ff65ffb9a7 */ /* 0x0003e2000810043f */
[----:B------:R-:W-:-:S04]  /*ae70*/  ISETP.NE.AND P3, PT, R16, 0x2, PT ;  /* 0x000000021000780c */ /* 0x000fc80003f65270 */
[----:B------:R-:W-:Y:S02]  /*ae80*/  SEL R41, RZ, 0x1, P3 ;  /* 0x00000001ff297807 */ /* 0x000fe40001800000 */
[----:B------:R-:W-:Y:S02]  /*ae90*/  SEL R16, R16, RZ, P3 ;  /* 0x000000ff10107207 */ /* 0x000fe40001800000 */
[----:B------:R-:W-:Y:S02]  /*aea0*/  LOP3.LUT R184, R184, R41, RZ, 0x3c, !PT ;  /* 0x00000029b8b87212 */ /* 0x000fe400078e3cff */
[----:B--2---:R-:W-:-:S13]  /*aeb0*/  LOP3.LUT P4, RZ, R40, 0x2, RZ, 0xc0, !PT ;  /* 0x0000000228ff7812 */ /* 0x004fda000788c0ff */
[----:B-1----:R-:W-:Y:S05]  /*aec0*/  @P4 BRA `(.L_x_532) ;  /* 0xffffff7c00884947 */ /* 0x002fea000383ffff */
.L_x_428:
[----:B------:R-:W-:Y:S01]  /*aed0*/  BSSY B0, `(.L_x_533) ;  /* 0x0000005000007945 */ /* 0x000fe20003800000 */
[----:B------:R-:W-:-:S03]  /*aee0*/  IMAD.MOV.U32 R0, RZ, RZ, RZ ;  /* 0x000000ffff007224 */ /* 0x000fc600078e00ff */
[----:B------:R-:W-:Y:S05]  /*aef0*/  @P2 BRA `(.L_x_534) ;  /* 0x0000000000082947 */ /* 0x000fea0003800000 */
[----:B------:R-:W1:Y:S02]  /*af00*/  FENCE.VIEW.ASYNC.G ;  /* 0x00000000000073c6 */ /* 0x000e640000000100 */
[----:B-1----:R-:W-:Y:S06]  /*af10*/  BAR.ARV 0xc, 0x180 ;  /* 0x0306000000007b1d */ /* 0x002fec0000002000 */
.L_x_534:
[----:B------:R-:W-:Y:S05]  /*af20*/  BSYNC B0 ;  /* 0x0000000000007941 */ /* 0x000fea0003800000 */
.L_x_533:
[----:B------:R-:W2:Y:S01]  /*af30*/  LDL R3, [R1+0x10] ;  /* 0x0000100001037983 */ /* 0x000ea20000100800 */
[----:B------:R-:W-:Y:S01]  /*af40*/  BSSY B0, `(.L_x_535) ;  /* 0x0000020000007945 */ /* 0x000fe20003800000 */
[----:B--2---:R-:W-:-:S13]  /*af50*/  LOP3.LUT P0, RZ, R3, 0x4, RZ, 0xc0, !PT ;  /* 0x0000000403ff7812 */ /* 0x004fda000780c0ff */
        /* <DEDUP_REMOVED lines=30> */
.L_x_536:
[----:B------:R-:W-:Y:S05]  /*b140*/  BSYNC B0 ;  /* 0x0000000000007941 */ /* 0x000fea0003800000 */
.L_x_535:
[-C--:B------:R-:W-:Y:S01]  /*b150*/  IMAD R197, R209, R0.reuse, RZ ;  /* 0x00000000d1c57224 */ /* 0x080fe200078e02ff */
[----:B------:R-:W-:Y:S02]  /*b160*/  PLOP3.LUT P0, PT, PT, PT, PT, 0x80, 0x0 ;  /* 0x000000000000781c */ /* 0x000fe40003f0f070 */
[----:B------:R-:W-:Y:S02]  /*b170*/  CS2R R20, SRZ ;  /* 0x0000000000147805 */ /* 0x000fe4000001ff00 */
[----:B------:R-:W-:Y:S02]  /*b180*/  CS2R R86, SRZ ;  /* 0x0000000000567805 */ /* 0x000fe4000001ff00 */
[----:B------:R-:W-:Y:S02]  /*b190*/  CS2R R84, SRZ ;  /* 0x0000000000547805 */ /* 0x000fe4000001ff00 */
[----:B------:R-:W-:Y:S02]  /*b1a0*/  VIADDMNMX R149, R197, R0, R149, PT ;  /* 0x00000000c5957246 */ /* 0x000fe40003800195 */
[----:B------:R-:W-:-:S02]  /*b1b0*/  CS2R R82, SRZ ;  /* 0x0000000000527805 */ /* 0x000fc4000001ff00 */
[----:B------:R-:W-:Y:S02]  /*b1c0*/  CS2R R80, SRZ ;  /* 0x0000000000507805 */ /* 0x000fe4000001ff00 */
[----:B------:R-:W-:Y:S02]  /*b1d0*/  CS2R R78, SRZ ;  /* 0x00000000004e7805 */ /* 0x000fe4000001ff00 */
[----:B------:R-:W-:Y:S02]  /*b1e0*/  ISETP.GT.AND P1, PT, R149, R197, PT ;  /* 0x000000c59500720c */ /* 0x000fe40003f24270 */
        /* <DEDUP_REMOVED lines=28> */
[----:B------:R-:W1:Y:S02]  /*b3b0*/  S2R R4, SR_TID.X ;  /* 0x0000000000047919 */ /* 0x000e640000002100 */
[----:B-1----:R-:W-:-:S05]  /*b3c0*/  VIADD R4, R4, 0xffffff80 ;  /* 0xffffff8004047836 */ /* 0x002fca0000000000 */
[----:B------:R-:W-:-:S04]  /*b3d0*/  SHF.R.S32.HI R3, RZ, 0x1f, R4 ;  /* 0x0000001fff037819 */ /* 0x000fc80000011404 */
[----:B------:R-:W-:-:S04]  /*b3e0*/  LEA.HI R3, R3, R4, RZ, 0x7 ;  /* 0x0000000403037211 */ /* 0x000fc800078f38ff */
[----:B------:R-:W-:-:S05]  /*b3f0*/  SHF.R.S32.HI R3, RZ, 0x7, R3 ;  /* 0x00000007ff037819 */ /* 0x000fca0000011403 */
[----:B------:R-:W1:Y:S02]  /*b400*/  SHFL.IDX PT, R0, R3, RZ, 0x1f ;  /* 0x00001fff03007589 */ /* 0x000e6400000e0000 */
[----:B-1----:R-:W-:-:S04]  /*b410*/  LEA.HI R3, R0, R0, RZ, 0x1 ;  /* 0x0000000000037211 */ /* 0x002fc800078f08ff */
[----:B------:R-:W-:-:S05]  /*b420*/  LOP3.LUT R3, R3, 0x1e, RZ, 0xc0, !PT ;  /* 0x0000001e03037812 */ /* 0x000fca00078ec0ff */
[----:B------:R-:W-:Y:S02]  /*b430*/  IMAD.IADD R3, R0, 0x1, -R3 ;  /* 0x0000000100037824 */ /* 0x000fe400078e0a03 */
[----:B------:R-:W-:-:S03]  /*b440*/  IMAD.U32 R0, RZ, RZ, UR61 ;  /* 0x0000003dff007e24 */ /* 0x000fc6000f8e00ff */
[----:B------:R-:W-:Y:S02]  /*b450*/  LEA R3, R3, UR61, 0xd ;  /* 0x0000003d03037c11 */ /* 0x000fe4000f8e68ff */
[----:B------:R-:W-:Y:S02]  /*b460*/  LOP3.LUT P0, RZ, R0, 0x3ff, RZ, 0xc0, !PT ;  /* 0x000003ff00ff7812 */ /* 0x000fe4000780c0ff */
[----:B------:R-:W-:Y:S02]  /*b470*/  SHF.R.U32.HI R3, RZ, 0x4, R3 ;  /* 0x00000004ff037819 */ /* 0x000fe40000011603 */
[----:B------:R-:W-:Y:S02]  /*b480*/  P2R R24, PR, RZ, 0x1 ;  /* 0x00000001ff187803 */ /* 0x000fe40000000000 */
[----:B------:R-:W-:-:S07]  /*b490*/  LOP3.LUT R36, R3, 0x3fff, RZ, 0xc0, !PT ;  /* 0x00003fff03247812 */ /* 0x000fce00078ec0ff */
        /* <DEDUP_REMOVED lines=17> */
.L_x_538:
[----:B------:R-:W-:Y:S02]  /*b5b0*/  ULDC UR4, c[0x0][0x3f4] ;  /* 0x0000fd0000047ab9 */ /* 0x000fe40000000800 */
[----:B------:R-:W-:-:S13]  /*b5c0*/  ISETP.LT.AND P0, PT, RZ, UR4, PT ;  /* 0x00000004ff007c0c */ /* 0x000fda000bf01270 */
[----:B------:R-:W-:Y:S05]  /*b5d0*/  @P0 BRA `(.L_x_539) ;  /* 0x00000000003c0947 */ /* 0x000fea0003800000 */
[----:B------:R-:W-:-:S04]  /*b5e0*/  LEA.HI R0, R206, R206, RZ, 0x1 ;  /* 0x000000cece007211 */ /* 0x000fc800078f08ff */
[----:B------:R-:W-:-:S05]  /*b5f0*/  LOP3.LUT R3, R0, 0xfffffffe, RZ, 0xc0, !PT ;  /* 0xfffffffe00037812 */ /* 0x000fca00078ec0ff */
[----:B------:R-:W-:-:S05]  /*b600*/  IMAD.IADD R3, R206, 0x1, -R3 ;  /* 0x00000001ce037824 */ /* 0x000fca00078e0a03 */
[----:B------:R-:W-:-:S04]  /*b610*/  SHF.L.U32 R3, R3, 0x1f, RZ ;  /* 0x0000001f03037819 */ /* 0x000fc800000006ff */
[----:B------:R1:W2:Y:S03]  /*b620*/  SYNCS.PHASECHK.TRANS64.TRYWAIT P0, [R2+URZ+0x34800], R3 ;  /* 0x03480003020075a7 */ /* 0x0002a6000800017f */
[----:B--2---:R-:W-:Y:S05]  /*b630*/  @!P0 NANOSLEEP.SYNCS 0x989680 ;  /* 0x009896800000895d */ /* 0x004fea0003900000 */
[----:B------:R-:W2:Y:S01]  /*b640*/  @!P0 SYNCS.PHASECHK.TRANS64 P0, [R2+URZ+0x34800], R3 ;  /* 0x03480003020085a7 */ /* 0x000ea2000800007f */
[----:B------:R-:W-:Y:S04]  /*b650*/  BSSY B0, `(.L_x_540) ;  /* 0x0000006000007945 */ /* 0x000fe80003800000 */
[----:B--2---:R-:W-:Y:S05]  /*b660*/  @P0 BRA `(.L_x_541) ;  /* 0x0000000000100947 */ /* 0x004fea0003800000 */
.L_x_542:
[----:B--2---:R2:W3:Y:S02]  /*b670*/  SYNCS.PHASECHK.TRANS64.TRYWAIT P0, [R2+URZ+0x34800], R3 ;  /* 0x03480003020075a7 */ /* 0x0044e4000800017f */
[----:B---3--:R-:W-:Y:S05]  /*b680*/  @!P0 NANOSLEEP.SYNCS 0x989680 ;  /* 0x009896800000895d */ /* 0x008fea0003900000 */
[----:B------:R-:W3:Y:S02]  /*b690*/  @!P0 SYNCS.PHASECHK.TRANS64 P0, [R2+URZ+0x34800], R3 ;  /* 0x03480003020085a7 */ /* 0x000ee4000800007f */
[----:B---3--:R-:W-:Y:S05]  /*b6a0*/  @!P0 BRA `(.L_x_542) ;  /* 0xfffffffc00f08947 */ /* 0x008fea000383ffff */
.L_x_541:
[----:B------:R-:W-:Y:S05]  /*b6b0*/  BSYNC B0 ;  /* 0x0000000000007941 */ /* 0x000fea0003800000 */
.L_x_540:
[----:B------:R-:W-:Y:S05]  /*b6c0*/  BRA `(.L_x_543) ;  /* 0x0000005800647947 */ /* 0x000fea0003800000 */
.L_x_539:
[----:B-----5:R-:W-:Y:S01]  /*b6d0*/  SHF.R.S32.HI R0, RZ, 0x1f, R143 ;  /* 0x0000001fff007819 */ /* 0x020fe2000001148f */
[----:B------:R-:W-:Y:S01]  /*b6e0*/  ULDC.64 UR4, c[0x0][0x3f8] ;  /* 0x0000fe0000047ab9 */ /* 0x000fe20000000a00 */
[----:B------:R-:W-:Y:S01]  /*b6f0*/  ULDC.64 UR6, c[0x0][0x408] ;  /* 0x0001020000067ab9 */ /* 0x000fe20000000a00 */
[----:B------:R-:W-:Y:S01]  /*b700*/  ISETP.NE.AND P2, PT, R24, RZ, PT ;  /* 0x000000ff1800720c */ /* 0x000fe20003f45270 */
[----:B------:R-:W-:-:S04]  /*b710*/  IMAD.WIDE.U32 R4, R143, UR4, RZ ;  /* 0x000000048f047c25 */ /* 0x000fc8000f8e00ff */
[C---:B0-----:R-:W-:Y:S02]  /*b720*/  IMAD R6, R0.reuse, UR4, RZ ;  /* 0x0000000400067c24 */ /* 0x041fe4000f8e02ff */
[----:B------:R-:W-:Y:S02]  /*b730*/  IMAD R0, R0, UR6, RZ ;  /* 0x0000000600007c24 */ /* 0x000fe4000f8e02ff */
[C---:B------:R-:W-:Y:S01]  /*b740*/  IMAD R41, R143.reuse, UR5, R6 ;  /* 0x000000058f297c24 */ /* 0x040fe2000f8e0206 */
[----:B------:R-:W-:Y:S01]  /*b750*/  ULDC.64 UR4, c[0x0][0x3e8] ;  /* 0x0000fa0000047ab9 */ /* 0x000fe20000000a00 */
[----:B------:R-:W-:Y:S01]  /*b760*/  IMAD.WIDE.U32 R44, R143, UR6, RZ ;  /* 0x000000068f2c7c25 */ /* 0x000fe2000f8e00ff */
[----:B------:R-:W-:-:S03]  /*b770*/  LEA R39, P0, R4, UR4, 0x1 ;  /* 0x0000000404277c11 */ /* 0x000fc6000f8008ff */
[----:B------:R-:W-:Y:S01]  /*b780*/  IMAD R3, R143, UR7, R0 ;  /* 0x000000078f037c24 */ /* 0x000fe2000f8e0200 */
[----:B------:R-:W-:Y:S01]  /*b790*/  ULDC.64 UR6, c[0x0][0x400] ;  /* 0x0001000000067ab9 */ /* 0x000fe20000000a00 */
[----:B------:R-:W-:Y:S01]  /*b7a0*/  IMAD.IADD R41, R41, 0x1, R5 ;  /* 0x0000000129297824 */ /* 0x000fe200078e0205 */
[----:B------:R-:W-:Y:S01]  /*b7b0*/  LEA R37, P1, R44, UR6, 0x1 ;  /* 0x000000062c257c11 */ /* 0x000fe2000f8208ff */
[----:B------:R-:W-:-:S03]  /*b7c0*/  IMAD.IADD R3, R3, 0x1, R45 ;  /* 0x0000000103037824 */ /* 0x000fc600078e022d */
[----:B------:R-:W-:Y:S02]  /*b7d0*/  LEA.HI.X R41, R4, UR5, R41, 0x1, P0 ;  /* 0x0000000504297c11 */ /* 0x000fe400080f0c29 */
[----:B------:R-:W-:Y:S01]  /*b7e0*/  LEA.HI.X R44, R44, UR7, R3, 0x1, P1 ;  /* 0x000000072c2c7c11 */ /* 0x000fe200088f0c03 */
[----:B------:R-:W-:Y:S06]  /*b7f0*/  @!P2 BRA `(.L_x_544) ;  /* 0x000000000040a947 */ /* 0x000fec0003800000 */
[----:B------:R-:W-:Y:S01]  /*b800*/  MOV R14, 0x0 ;  /* 0x00000000000e7802 */ /* 0x000fe20000000f00 */
[----:B------:R-:W-:Y:S01]  /*b810*/  ULDC.64 UR4, c[0x4][0x118] ;  /* 0x0100460000047ab9 */ /* 0x000fe20000000a00 */
[----:B------:R-:W-:Y:S01]  /*b820*/  ULDC.64 UR6, c[0x4][0x120] ;  /* 0x0100480000067ab9 */ /* 0x000fe20000000a00 */
[----:B------:R-:W-:Y:S02]  /*b830*/  IMAD.U32 R4, RZ, RZ, UR4 ;  /* 0x00000004ff047e24 */ /* 0x000fe4000f8e00ff */
[----:B------:R-:W-:Y:S01]  /*b840*/  IMAD.U32 R5, RZ, RZ, UR5 ;  /* 0x00000005ff057e24 */ /* 0x000fe2000f8e00ff */
[----:B------:R-:W0:Y:S01]  /*b850*/  LDC.64 R14, c[0x4][R14] ;  /* 0x010000000e0e7b82 */ /* 0x000e220000000a00 */
[----:B------:R-:W-:Y:S01]  /*b860*/  ULDC.64 UR4, c[0x4][0x88] ;  /* 0x0100220000047ab9 */ /* 0x000fe20000000a00 */
        /* <DEDUP_REMOVED lines=9> */
.L_x_544:
[----:B------:R-:W-:Y:S01]  /*b900*/  ULDC.U8 UR4, c[0x0][0x410] ;  /* 0x0001040000047ab9 */ /* 0x000fe20000000000 */
[----:B------:R-:W-:Y:S01]  /*b910*/  BSSY B0, `(.L_x_545) ;  /* 0x000056c000007945 */ /* 0x000fe20003800000 */
[----:B------:R-:W-:Y:S01]  /*b920*/  ISETP.NE.AND P0, PT, RZ, UR4, PT ;  /* 0x00000004ff007c0c */ /* 0x000fe2000bf05270 */
[----:B------:R-:W-:-:S12]  /*b930*/  IMAD R0, R145, 0x80, R17 ;  /* 0x0000008091007824 */ /* 0x000fd800078e0211 */
[----:B------:R-:W-:Y:S05]  /*b940*/  @!P0 BRA `(.L_x_546) ;  /* 0x0000002800b48947 */ /* 0x000fea0003800000 */
[----:B------:R-:W-:-:S03]  /*b950*/  UMOV UR4, 0xffffffff ;  /* 0xffffffff00047882 */ /* 0x000fc60000000000 */
[----:B------:R-:W-:Y:S05]  /*b960*/  BRA.DIV UR4, `(.L_x_547) ;  /* 0x0000016604487947 */ /* 0x000fea000b800000 */
[----:B------:R0:W1:Y:S04]  /*b970*/  SHFL.IDX PT, R42, R41, RZ, 0x1c1f ;  /* 0x001c1fff292a7589 */ /* 0x00006800000e0000 */
[----:B------:R-:W2:Y:S04]  /*b980*/  SHFL.IDX PT, R39, R39, RZ, 0x1c1f ;  /* 0x001c1fff27277589 */ /* 0x000ea800000e0000 */
[----:B------:R-:W3:Y:S04]  /*b990*/  SHFL.IDX PT, R44, R44, RZ, 0x1c1f ;  /* 0x001c1fff2c2c7589 */ /* 0x000ee800000e0000 */
[----:B0-----:R-:W4:Y:S02]  /*b9a0*/  SHFL.IDX PT, R37, R37, RZ, 0x1c1f ;  /* 0x001c1fff25257589 */ /* 0x001f2400000e0000 */
.L_x_808:
[----:B------:R-:W-:Y:S01]  /*b9b0*/  ULDC UR4, c[0x0][0x448] ;  /* 0x0001120000047ab9 */ /* 0x000fe20000000800 */
[----:B------:R-:W-:Y:S01]  /*b9c0*/  LOP3.LUT R8, R191, 0x18, R18, 0xf8, !PT ;  /* 0x00000018bf087812 */ /* 0x000fe200078ef812 */
[----:B------:R-:W-:Y:S01]  /*b9d0*/  IMAD R43, R150, UR4, RZ ;  /* 0x00000004962b7c24 */ /* 0x000fe2000f8e02ff */
[----:B------:R-:W-:Y:S01]  /*b9e0*/  BSSY B1, `(.L_x_548) ;  /* 0x0000054000017945 */ /* 0x000fe20003800000 */
[----:B------:R-:W-:Y:S02]  /*b9f0*/  LOP3.LUT P0, RZ, R231, 0x4, RZ, 0xc0, !PT ;  /* 0x00000004e7ff7812 */ /* 0x000fe4000780c0ff */
[----:B------:R-:W-:Y:S02]  /*ba00*/  CS2R R4, SRZ ;  /* 0x0000000000047805 */ /* 0x000fe4000001ff00 */
[----:B------:R-:W-:Y:S02]  /*ba10*/  LOP3.LUT R3, R8, R193, RZ, 0x3c, !PT ;  /* 0x000000c108037212 */ /* 0x000fe400078e3cff */
[----:B------:R-:W-:-:S02]  /*ba20*/  CS2R R6, SRZ ;  /* 0x0000000000067805 */ /* 0x000fc4000001ff00 */
[----:B------:R-:W-:Y:S01]  /*ba30*/  ISETP.GE.AND P1, PT, R0, R43, PT ;  /* 0x0000002b0000720c */ /* 0x000fe20003f26270 */
[----:B------:R-:W-:Y:S01]  /*ba40*/  IMAD R43, R145, -0x80, R43 ;  /* 0xffffff80912b7824 */ /* 0x000fe200078e022b */
[----:B------:R-:W-:Y:S01]  /*ba50*/  CS2R R8, SRZ ;  /* 0x0000000000087805 */ /* 0x000fe2000001ff00 */
[----:B------:R-:W-:Y:S01]  /*ba60*/  IMAD R3, R192, 0x200, R3 ;  /* 0x00000200c0037824 */ /* 0x000fe200078e0203 */
[----:B------:R-:W-:Y:S02]  /*ba70*/  CS2R R10, SRZ ;  /* 0x00000000000a7805 */ /* 0x000fe4000001ff00 */
[----:B------:R-:W-:Y:S02]  /*ba80*/  CS2R R12, SRZ ;  /* 0x00000000000c7805 */ /* 0x000fe4000001ff00 */
[----:B------:R-:W-:Y:S01]  /*ba90*/  CS2R R14, SRZ ;  /* 0x00000000000e7805 */ /* 0x000fe2000001ff00 */
[----:B------:R-:W-:Y:S01]  /*baa0*/  IMAD R3, R3, 0x2, R2 ;  /* 0x0000000203037824 */ /* 0x000fe200078e0202 */
[----:B------:R-:W-:-:S02]  /*bab0*/  CS2R R20, SRZ ;  /* 0x0000000000147805 */ /* 0x000fc4000001ff00 */
[----:B------:R-:W-:Y:S02]  /*bac0*/  CS2R R24, SRZ ;  /* 0x0000000000187805 */ /* 0x000fe4000001ff00 */
[----:B------:R-:W-:Y:S02]  /*bad0*/  CS2R R26, SRZ ;  /* 0x00000000001a7805 */ /* 0x000fe4000001ff00 */
[----:B------:R-:W-:Y:S02]  /*bae0*/  CS2R R28, SRZ ;  /* 0x00000000001c7805 */ /* 0x000fe4000001ff00 */
[----:B------:R-:W-:Y:S01]  /*baf0*/  CS2R R30, SRZ ;  /* 0x00000000001e7805 */ /* 0x000fe2000001ff00 */
[C---:B------:R-:W-:Y:S01]  /*bb00*/  VIADD R45, R3.reuse, 0x10400 ;  /* 0x00010400032d7836 */ /* 0x040fe20000000000 */
[----:B------:R-:W-:Y:S01]  /*bb10*/  CS2R R32, SRZ ;  /* 0x0000000000207805 */ /* 0x000fe2000001ff00 */
[----:B------:R-:W-:Y:S01]  /*bb20*/  VIADD R0, R3, 0x10440 ;  /* 0x0001044003007836 */ /* 0x000fe20000000000 */
[----:B------:R-:W-:Y:S06]  /*bb30*/  @P1 BRA `(.L_x_549) ;  /* 0x0000000000f81947 */ /* 0x000fec0003800000 */
[----:B------:R-:W3:Y:S01]  /*bb40*/  LDL R49, [R1+0x14] ;  /* 0x0000140001317983 */ /* 0x000ee20000100800 */
[----:B------:R-:W-:-:S03]  /*bb50*/  ULDC UR4, c[0x0][0x3f4] ;  /* 0x0000fd0000047ab9 */ /* 0x000fc60000000800 */
[----:B------:R-:W3:Y:S04]  /*bb60*/  LDL R38, [R1+0x4c] ;  /* 0x00004c0001267983 */ /* 0x000ee80000100800 */
[----:B------:R-:W3:Y:S04]  /*bb70*/  LDL R47, [R1+0x48] ;  /* 0x00004800012f7983 */ /* 0x000ee80000100800 */
[----:B------:R-:W3:Y:S04]  /*bb80*/  LDL R48, [R1+0x54] ;  /* 0x0000540001307983 */ /* 0x000ee80000100800 */
[----:B------:R-:W3:Y:S01]  /*bb90*/  LDL R46, [R1+0x50] ;  /* 0x00005000012e7983 */ /* 0x000ee20000100800 */
[----:B------:R-:W-:-:S02]  /*bba0*/  ISETP.GE.AND P2, PT, R22, UR4, PT ;  /* 0x0000000416007c0c */ /* 0x000fc4000bf46270 */
[----:B------:R-:W-:Y:S02]  /*bbb0*/  ISETP.GE.AND P3, PT, R187, UR4, PT ;  /* 0x00000004bb007c0c */ /* 0x000fe4000bf66270 */
[----:B------:R-:W-:Y:S02]  /*bbc0*/  ISETP.GE.AND P4, PT, R186, UR4, PT ;  /* 0x00000004ba007c0c */ /* 0x000fe4000bf86270 */
[----:B------:R-:W-:Y:S02]  /*bbd0*/  CS2R R20, SRZ ;  /* 0x0000000000147805 */ /* 0x000fe4000001ff00 */
[----:B------:R-:W-:-:S05]  /*bbe0*/  CS2R R4, SRZ ;  /* 0x0000000000047805 */ /* 0x000fca000001ff00 */
[----:B--2---:R-:W-:Y:S02]  /*bbf0*/  @!P2 IMAD.MOV.U32 R8, RZ, RZ, R39 ;  /* 0x000000ffff08a224 */ /* 0x004fe400078e0027 */
[----:B-1----:R-:W-:Y:S02]  /*bc00*/  @!P2 IMAD.MOV.U32 R9, RZ, RZ, R42 ;  /* 0x000000ffff09a224 */ /* 0x002fe400078e002a */
[----:B----4-:R-:W-:Y:S02]  /*bc10*/  @!P2 IMAD.MOV.U32 R6, RZ, RZ, R37 ;  /* 0x000000ffff06a224 */ /* 0x010fe400078e0025 */
[----:B---3--:R-:W-:Y:S01]  /*bc20*/  @!P2 IMAD.MOV.U32 R7, RZ, RZ, R44 ;  /* 0x000000ffff07a224 */ /* 0x008fe200078e002c */
[----:B------:R-:W-:Y:S01]  /*bc30*/  @!P3 IADD3 R10, P1, R39, R234, RZ ;  /* 0x000000ea270ab210 */ /* 0x000fe20007f3e0ff */
[----:B------:R-:W-:-:S04]  /*bc40*/  @!P2 IMAD.WIDE R8, R22, 0x2, R8 ;  /* 0x000000021608a825 */ /* 0x000fc800078e0208 */
[----:B------:R-:W-:Y:S01]  /*bc50*/  @!P2 IMAD.WIDE R12, R22, 0x2, R6 ;  /* 0x00000002160ca825 */ /* 0x000fe200078e0206 */
[----:B------:R0:W5:Y:S03]  /*bc60*/  @!P2 LD.E.64 R20, desc[UR56][R8.64] ;  /* 0x000000380814a980 */ /* 0x000166000c101b00 */
[----:B------:R-:W-:Y:S01]  /*bc70*/  @!P3 IMAD.X R11, R42, 0x1, R233, P1 ;  /* 0x000000012a0bb824 */ /* 0x000fe200008e06e9 */
[----:B------:R-:W5:Y:S01]  /*bc80*/  @!P2 LD.E.64 R4, desc[UR56][R12.64] ;  /* 0x000000380c04a980 */ /* 0x000f62000c101b00 */
[----:B------:R-:W-:Y:S02]  /*bc90*/  @!P3 IADD3 R30, P1, R37, R234, RZ ;  /* 0x000000ea251eb210 */ /* 0x000fe40007f3e0ff */
[----:B------:R-:W-:Y:S02]  /*bca0*/  ISETP.GE.AND P2, PT, R189, UR4, PT ;  /* 0x00000004bd007c0c */ /* 0x000fe4000bf46270 */
[----:B------:R-:W-:-:S02]  /*bcb0*/  @!P4 IADD3 R34, P5, R39, R236, RZ ;  /* 0x000000ec2722c210 */ /* 0x000fc40007fbe0ff */
[----:B------:R-:W-:Y:S01]  /*bcc0*/  @!P4 IADD3 R40, P6, R37, R236, RZ ;  /* 0x000000ec2528c210 */ /* 0x000fe20007fde0ff */
[----:B------:R-:W-:Y:S01]  /*bcd0*/  @!P3 IMAD.X R31, R44, 0x1, R233, P1 ;  /* 0x000000012c1fb824 */ /* 0x000fe200008e06e9 */
[----:B------:R-:W-:Y:S02]  /*bce0*/  CS2R R24, SRZ ;  /* 0x0000000000187805 */ /* 0x000fe4000001ff00 */
[----:B------:R-:W-:Y:S02]  /*bcf0*/  CS2R R6, SRZ ;  /* 0x0000000000067805 */ /* 0x000fe4000001ff00 */
[----:B------:R-:W-:Y:S02]  /*bd00*/  ISETP.GE.AND P1, PT, R188, UR4, PT ;  /* 0x00000004bc007c0c */ /* 0x000fe4000bf26270 */
[----:B------:R-:W-:Y:S02]  /*bd10*/  CS2R R26, SRZ ;  /* 0x00000000001a7805 */ /* 0x000fe4000001ff00 */
[----:B0-----:R-:W-:Y:S01]  /*bd20*/  CS2R R8, SRZ ;  /* 0x0000000000087805 */ /* 0x001fe2000001ff00 */
[--C-:B------:R-:W-:Y:S01]  /*bd30*/  @!P4 IMAD.X R35, R42, 0x1, R235.reuse, P5 ;  /* 0x000000012a23c824 */ /* 0x100fe200028e06eb */
[----:B------:R0:W5:Y:S01]  /*bd40*/  @!P3 LD.E.64 R24, desc[UR56][R10.64] ;  /* 0x000000380a18b980 */ /* 0x000162000c101b00 */
[----:B------:R-:W-:-:S03]  /*bd50*/  @!P4 IMAD.X R41, R44, 0x1, R235, P6 ;  /* 0x000000012c29c824 */ /* 0x000fc600030e06eb */
[----:B------:R1:W5:Y:S01]  /*bd60*/  @!P3 LD.E.64 R6, desc[UR56][R30.64] ;  /* 0x000000381e06b980 */ /* 0x000362000c101b00 */
[----:B------:R-:W-:-:S03]  /*bd70*/  ISETP.GE.AND P3, PT, R190, UR4, PT ;  /* 0x00000004be007c0c */ /* 0x000fc6000bf66270 */
[----:B------:R-:W5:Y:S04]  /*bd80*/  @!P4 LD.E.64 R26, desc[UR56][R34.64] ;  /* 0x00000038221ac980 */ /* 0x000f68000c101b00 */
[----:B------:R2:W5:Y:S01]  /*bd90*/  @!P4 LD.E.64 R8, desc[UR56][R40.64] ;  /* 0x000000382808c980 */ /* 0x000562000c101b00 */
[----:B------:R-:W-:Y:S02]  /*bda0*/  CS2R R28, SRZ ;  /* 0x00000000001c7805 */ /* 0x000fe4000001ff00 */
[----:B0-----:R-:W-:Y:S02]  /*bdb0*/  CS2R R10, SRZ ;  /* 0x00000000000a7805 */ /* 0x001fe4000001ff00 */
[----:B-1----:R-:W-:Y:S02]  /*bdc0*/  CS2R R30, SRZ ;  /* 0x00000000001e7805 */ /* 0x002fe4000001ff00 */
[----:B------:R-:W-:-:S02]  /*bdd0*/  @!P2 IADD3 R12, P4, R39, R49, RZ ;  /* 0x00000031270ca210 */ /* 0x000fc40007f9e0ff */
[----:B------:R-:W-:Y:S02]  /*bde0*/  @!P2 IADD3 R14, P5, R37, R49, RZ ;  /* 0x00000031250ea210 */ /* 0x000fe40007fbe0ff */
[----:B------:R-:W-:Y:S01]  /*bdf0*/  @!P1 IADD3 R32, P6, R39, R38, RZ ;  /* 0x0000002627209210 */ /* 0x000fe20007fde0ff */
[--C-:B------:R-:W-:Y:S02]  /*be00*/  @!P2 IMAD.X R13, R42, 0x1, R237.reuse, P4 ;  /* 0x000000012a0da824 */ /* 0x100fe400020e06ed */
[----:B------:R-:W-:Y:S02]  /*be10*/  @!P2 IMAD.X R15, R44, 0x1, R237, P5 ;  /* 0x000000012c0fa824 */ /* 0x000fe400028e06ed */
[----:B------:R-:W-:Y:S01]  /*be20*/  @!P1 IMAD.X R33, R42, 0x1, R47, P6 ;  /* 0x000000012a219824 */ /* 0x000fe200030e062f */
[----:B------:R0:W5:Y:S01]  /*be30*/  @!P2 LD.E.64 R28, desc[UR56][R12.64] ;  /* 0x000000380c1ca980 */ /* 0x000162000c101b00 */
[----:B--2---:R-:W-:-:S03]  /*be40*/  @!P3 IADD3 R40, P5, R37, R48, RZ ;  /* 0x000000302528b210 */ /* 0x004fc60007fbe0ff */
[----:B------:R1:W5:Y:S01]  /*be50*/  @!P2 LD.E.64 R10, desc[UR56][R14.64] ;  /* 0x000000380e0aa980 */ /* 0x000362000c101b00 */
[----:B------:R-:W-:Y:S02]  /*be60*/  @!P1 IADD3 R34, P2, R37, R38, RZ ;  /* 0x0000002625229210 */ /* 0x000fe40007f5e0ff */
[----:B------:R-:W-:Y:S01]  /*be70*/  @!P3 IADD3 R38, P4, R39, R48, RZ ;  /* 0x000000302726b210 */ /* 0x000fe20007f9e0ff */
[----:B------:R2:W5:Y:S01]  /*be80*/  @!P1 LD.E.64 R30, desc[UR56][R32.64] ;  /* 0x00000038201e9980 */ /* 0x000562000c101b00 */
[C-C-:B------:R-:W-:Y:S01]  /*be90*/  @!P3 IMAD.X R41, R44.reuse, 0x1, R46.reuse, P5 ;  /* 0x000000012c29b824 */ /* 0x140fe200028e062e */
[----:B0-----:R-:W-:Y:S01]  /*bea0*/  CS2R R12, SRZ ;  /* 0x00000000000c7805 */ /* 0x001fe2000001ff00 */
[----:B------:R-:W-:Y:S02]  /*beb0*/  @!P1 IMAD.X R35, R44, 0x1, R47, P2 ;  /* 0x000000012c239824 */ /* 0x000fe400010e062f */
[----:B------:R-:W-:Y:S01]  /*bec0*/  @!P3 IMAD.X R39, R42, 0x1, R46, P4 ;  /* 0x000000012a27b824 */ /* 0x000fe200020e062e */
[----:B-1----:R-:W-:-:S02]  /*bed0*/  CS2R R14, SRZ ;  /* 0x00000000000e7805 */ /* 0x002fc4000001ff00 */
[----:B------:R0:W5:Y:S01]  /*bee0*/  @!P1 LD.E.64 R12, desc[UR56][R34.64] ;  /* 0x00000038220c9980 */ /* 0x000162000c101b00 */
[----:B--2---:R-:W-:-:S03]  /*bef0*/  CS2R R32, SRZ ;  /* 0x0000000000207805 */ /* 0x004fc6000001ff00 */
[----:B------:R0:W5:Y:S04]  /*bf00*/  @!P3 LD.E.64 R14, desc[UR56][R40.64] ;  /* 0x00000038280eb980 */ /* 0x000168000c101b00 */
[----:B------:R0:W5:Y:S02]  /*bf10*/  @!P3 LD.E.64 R32, desc[UR56][R38.64] ;  /* 0x000000382620b980 */ /* 0x000164000c101b00 */
.L_x_549:
[----:B------:R-:W-:Y:S05]  /*bf20*/  BSYNC B1 ;  /* 0x0000000000017941 */ /* 0x000fea0003800000 */
.L_x_548:
[----:B0----5:R-:W-:Y:S01]  /*bf30*/  IMAD.MOV.U32 R34, RZ, RZ, R20 ;  /* 0x000000ffff227224 */ /* 0x021fe200078e0014 */
[----:B------:R-:W-:Y:S01]  /*bf40*/  SHF.R.U64 R69, R20, 0x10, R21 ;  /* 0x0000001014457819 */ /* 0x000fe20000001215 */
[----:B------:R-:W-:Y:S01]  /*bf50*/  IMAD.MOV.U32 R20, RZ, RZ, R24 ;  /* 0x000000ffff147224 */ /* 0x000fe200078e0018 */
[----:B------:R-:W-:Y:S01]  /*bf60*/  SHF.R.U64 R67, R24, 0x10, R25 ;  /* 0x0000001018437819 */ /* 0x000fe20000001219 */
[----:B------:R-:W-:Y:S01]  /*bf70*/  IMAD.MOV.U32 R35, RZ, RZ, R21 ;  /* 0x000000ffff237224 */ /* 0x000fe200078e0015 */
[----:B------:R-:W-:Y:S01]  /*bf80*/  LEA.HI R24, R206, R206, RZ, 0x1 ;  /* 0x000000cece187211 */ /* 0x000fe200078f08ff */
[----:B------:R-:W-:Y:S01]  /*bf90*/  IMAD.MOV.U32 R38, RZ, RZ, R5 ;  /* 0x000000ffff267224 */ /* 0x000fe200078e0005 */
[----:B------:R-:W-:Y:S01]  /*bfa0*/  SHF.R.U32.HI R66, RZ, 0x10, R21 ;  /* 0x00000010ff427819 */ /* 0x000fe20000011615 */
[--C-:B------:R-:W-:Y:S01]  /*bfb0*/  IMAD.MOV.U32 R21, RZ, RZ, R25.reuse ;  /* 0x000000ffff157224 */ /* 0x100fe200078e0019 */
[----:B------:R-:W-:Y:S01]  /*bfc0*/  SHF.R.U32.HI R64, RZ, 0x10, R25 ;  /* 0x00000010ff407819 */ /* 0x000fe20000011619 */
[----:B------:R-:W-:Y:S01]  /*bfd0*/  @P0 VIADD R0, R45, 0xffffffc0 ;  /* 0xffffffc02d000836 */ /* 0x000fe20000000000 */
[----:B------:R-:W-:Y:S01]  /*bfe0*/  LOP3.LUT R25, R24, 0xfffffffe, RZ, 0xc0, !PT ;  /* 0xfffffffe18197812 */ /* 0x000fe200078ec0ff */
[----:B--2---:R-:W-:Y:S01]  /*bff0*/  IMAD.MOV.U32 R39, RZ, RZ, R26 ;  /* 0x000000ffff277224 */ /* 0x004fe200078e001a */
[----:B------:R-:W-:Y:S01]  /*c000*/  SHF.R.U64 R56, R4, 0x10, R5 ;  /* 0x0000001004387819 */ /* 0x000fe20000001205 */
[----:B------:R-:W-:Y:S01]  /*c010*/  IMAD.MOV.U32 R40, RZ, RZ, R27 ;  /* 0x000000ffff287224 */ /* 0x000fe200078e001b */
[----:B------:R-:W-:Y:S01]  /*c020*/  SHF.R.U32.HI R59, RZ, 0x10, R5 ;  /* 0x00000010ff3b7819 */ /* 0x000fe20000011605 */
[----:B------:R-:W-:Y:S01]  /*c030*/  IMAD.IADD R25, R206, 0x1, -R25 ;  /* 0x00000001ce197824 */ /* 0x000fe200078e0a19 */
[--C-:B------:R-:W-:Y:S01]  /*c040*/  SHF.R.U64 R26, R26, 0x10, R27.reuse ;  /* 0x000000101a1a7819 */ /* 0x100fe2000000121b */
[----:B------:R-:W-:Y:S01]  /*c050*/  IMAD.MOV.U32 R41, RZ, RZ, R28 ;  /* 0x000000ffff297224 */ /* 0x000fe200078e001c */
[----:B------:R-:W-:Y:S01]  /*c060*/  SHF.R.U32.HI R27, RZ, 0x10, R27 ;  /* 0x00000010ff1b7819 */ /* 0x000fe2000001161b */
[--C-:B-1----:R-:W-:Y:S01]  /*c070*/  IMAD.MOV.U32 R42, RZ, RZ, R29.reuse ;  /* 0x000000ffff2a7224 */ /* 0x102fe200078e001d */
[----:B------:R-:W-:Y:S01]  /*c080*/  SHF.L.U32 R5, R25, 0x1f, RZ ;  /* 0x0000001f19057819 */ /* 0x000fe200000006ff */
[----:B------:R-:W-:Y:S01]  /*c090*/  IMAD.MOV.U32 R46, RZ, RZ, R32 ;  /* 0x000000ffff2e7224 */ /* 0x000fe200078e0020 */
[----:B------:R-:W-:Y:S01]  /*c0a0*/  SHF.R.U64 R62, R28, 0x10, R29 ;  /* 0x000000101c3e7819 */ /* 0x000fe2000000121d */
[----:B------:R-:W-:Y:S01]  /*c0b0*/  IMAD.MOV.U32 R47, RZ, RZ, R33 ;  /* 0x000000ffff2f7224 */ /* 0x000fe200078e0021 */
[----:B------:R-:W0:Y:S01]  /*c0c0*/  SYNCS.PHASECHK.TRANS64.TRYWAIT P0, [R2+URZ+0x34800], R5 ;  /* 0x03480005020075a7 */ /* 0x000e22000800017f */
[----:B------:R-:W-:Y:S01]  /*c0d0*/  SHF.R.U32.HI R65, RZ, 0x10, R29 ;  /* 0x00000010ff417819 */ /* 0x000fe2000001161d */
[----:B---3--:R-:W-:Y:S01]  /*c0e0*/  IMAD.MOV.U32 R44, RZ, RZ, R30 ;  /* 0x000000ffff2c7224 */ /* 0x008fe200078e001e */
[----:B------:R-:W-:Y:S01]  /*c0f0*/  SHF.R.U64 R61, R32, 0x10, R33 ;  /* 0x00000010203d7819 */ /* 0x000fe20000001221 */
[----:B------:R-:W-:Y:S01]  /*c100*/  IMAD.MOV.U32 R45, RZ, RZ, R31 ;  /* 0x000000ffff2d7224 */ /* 0x000fe200078e001f */
[----:B------:R-:W-:Y:S01]  /*c110*/  SHF.R.U32.HI R58, RZ, 0x10, R33 ;  /* 0x00000010ff3a7819 */ /* 0x000fe20000011621 */
[----:B----4-:R-:W-:Y:S01]  /*c120*/  IMAD.MOV.U32 R37, RZ, RZ, R4 ;  /* 0x000000ffff257224 */ /* 0x010fe200078e0004 */
[----:B------:R-:W-:Y:S01]  /*c130*/  PRMT R27, R40, 0x5410, R27 ;  /* 0x00005410281b7816 */ /* 0x000fe2000000001b */
[----:B------:R-:W-:Y:S01]  /*c140*/  IMAD.MOV.U32 R32, RZ, RZ, R6 ;  /* 0x000000ffff207224 */ /* 0x000fe200078e0006 */
[----:B------:R-:W-:Y:S01]  /*c150*/  SHF.R.U64 R63, R30, 0x10, R31 ;  /* 0x000000101e3f7819 */ /* 0x000fe2000000121f */
[----:B------:R-:W-:Y:S01]  /*c160*/  IMAD.MOV.U32 R33, RZ, RZ, R7 ;  /* 0x000000ffff217224 */ /* 0x000fe200078e0007 */
[----:B------:R-:W-:Y:S01]  /*c170*/  SHF.R.U32.HI R60, RZ, 0x10, R31 ;  /* 0x00000010ff3c7819 */ /* 0x000fe2000001161f */
        /* <DEDUP_REMOVED lines=8> */
[----:B------:R-:W-:Y:S01]  /*c200*/  BSSY B1, `(.L_x_550) ;  /* 0x0000021000017945 */ /* 0x000fe20003800000 */
[--C-:B------:R-:W-:Y:S01]  /*c210*/  SHF.R.U64 R53, R10, 0x10, R11.reuse ;  /* 0x000000100a357819 */ /* 0x100fe2000000120b */
[----:B------:R-:W-:Y:S01]  /*c220*/  IMAD.MOV.U32 R4, RZ, RZ, R12 ;  /* 0x000000ffff047224 */ /* 0x000fe200078e000c */
[----:B------:R-:W-:Y:S01]  /*c230*/  SHF.R.U32.HI R50, RZ, 0x10, R11 ;  /* 0x00000010ff327819 */ /* 0x000fe2000001160b */
[--C-:B------:R-:W-:Y:S01]  /*c240*/  IMAD.MOV.U32 R6, RZ, RZ, R13.reuse ;  /* 0x000000ffff067224 */ /* 0x100fe200078e000d */
[----:B------:R-:W-:Y:S01]  /*c250*/  VIMNMX R40, R43, 0x80, PT ;  /* 0x000000802b287848 */ /* 0x000fe20003fe0100 */
[----:B------:R-:W-:Y:S01]  /*c260*/  IMAD.MOV.U32 R10, RZ, RZ, R14 ;  /* 0x000000ffff0a7224 */ /* 0x000fe200078e000e */
[----:B------:R-:W-:Y:S01]  /*c270*/  SHF.R.U64 R51, R12, 0x10, R13 ;  /* 0x000000100c337819 */ /* 0x000fe2000000120d */
[----:B------:R-:W-:Y:S01]  /*c280*/  IMAD.MOV.U32 R11, RZ, RZ, R15 ;  /* 0x000000ffff0b7224 */ /* 0x000fe200078e000f */
[----:B------:R-:W-:-:S02]  /*c290*/  SHF.R.U32.HI R49, RZ, 0x10, R13 ;  /* 0x00000010ff317819 */ /* 0x000fc4000001160d */
[----:B------:R-:W-:Y:S02]  /*c2a0*/  PRMT R30, R20, 0x5410, R67 ;  /* 0x00005410141e7816 */ /* 0x000fe40000000043 */
[----:B------:R-:W-:Y:S02]  /*c2b0*/  PRMT R31, R21, 0x5410, R64 ;  /* 0x00005410151f7816 */ /* 0x000fe40000000040 */
[--C-:B------:R-:W-:Y:S02]  /*c2c0*/  SHF.R.U64 R7, R14, 0x10, R15.reuse ;  /* 0x000000100e077819 */ /* 0x100fe4000000120f */
[----:B------:R-:W-:Y:S02]  /*c2d0*/  SHF.R.U32.HI R48, RZ, 0x10, R15 ;  /* 0x00000010ff307819 */ /* 0x000fe4000001160f */
[----:B------:R-:W-:Y:S02]  /*c2e0*/  PRMT R34, R34, 0x5410, R69 ;  /* 0x0000541022227816 */ /* 0x000fe40000000045 */
[----:B------:R-:W-:-:S02]  /*c2f0*/  PRMT R35, R35, 0x5410, R66 ;  /* 0x0000541023237816 */ /* 0x000fc40000000042 */
[----:B------:R-:W-:Y:S02]  /*c300*/  PRMT R26, R39, 0x5410, R26 ;  /* 0x00005410271a7816 */ /* 0x000fe4000000001a */
[----:B------:R-:W-:Y:S02]  /*c310*/  PRMT R20, R41, 0x5410, R62 ;  /* 0x0000541029147816 */ /* 0x000fe4000000003e */
[----:B------:R-:W-:Y:S02]  /*c320*/  PRMT R21, R42, 0x5410, R65 ;  /* 0x000054102a157816 */ /* 0x000fe40000000041 */
[----:B------:R-:W-:Y:S02]  /*c330*/  PRMT R12, R44, 0x5410, R63 ;  /* 0x000054102c0c7816 */ /* 0x000fe4000000003f */
[----:B------:R-:W-:Y:S02]  /*c340*/  PRMT R13, R45, 0x5410, R60 ;  /* 0x000054102d0d7816 */ /* 0x000fe4000000003c */
[----:B------:R-:W-:-:S02]  /*c350*/  PRMT R8, R46, 0x5410, R61 ;  /* 0x000054102e087816 */ /* 0x000fc4000000003d */
[----:B------:R-:W-:Y:S02]  /*c360*/  PRMT R9, R47, 0x5410, R58 ;  /* 0x000054102f097816 */ /* 0x000fe4000000003a */
[----:B------:R-:W-:Y:S02]  /*c370*/  PRMT R37, R37, 0x5410, R56 ;  /* 0x0000541025257816 */ /* 0x000fe40000000038 */
[----:B------:R-:W-:Y:S02]  /*c380*/  ISETP.GE.AND P1, PT, R17, R40, PT ;  /* 0x000000281100720c */ /* 0x000fe40003f26270 */
[----:B------:R-:W-:Y:S02]  /*c390*/  PRMT R38, R38, 0x5410, R59 ;  /* 0x0000541026267816 */ /* 0x000fe4000000003b */
[----:B------:R-:W-:Y:S02]  /*c3a0*/  PRMT R32, R32, 0x5410, R57 ;  /* 0x0000541020207816 */ /* 0x000fe40000000039 */
[----:B------:R-:W-:-:S02]  /*c3b0*/  PRMT R33, R33, 0x5410, R54 ;  /* 0x0000541021217816 */ /* 0x000fc40000000036 */
[----:B------:R-:W-:Y:S02]  /*c3c0*/  PRMT R28, R28, 0x5410, R55 ;  /* 0x000054101c1c7816 */ /* 0x000fe40000000037 */
[----:B------:R-:W-:Y:S02]  /*c3d0*/  PRMT R29, R29, 0x5410, R52 ;  /* 0x000054101d1d7816 */ /* 0x000fe40000000034 */
[----:B------:R-:W-:Y:S02]  /*c3e0*/  PRMT R24, R24, 0x5410, R53 ;  /* 0x0000541018187816 */ /* 0x000fe40000000035 */
[----:B------:R-:W-:Y:S01]  /*c3f0*/  PRMT R25, R25, 0x5410, R50 ;  /* 0x0000541019197816 */ /* 0x000fe20000000032 */
[----:B0-----:R-:W-:Y:S06]  /*c400*/  @!P0 BRA `(.L_x_551) ;  /* 0x0000015c00148947 */ /* 0x001fec0003800000 */
.L_x_809:
[----:B------:R-:W-:Y:S05]  /*c410*/  BSYNC B1 ;  /* 0x0000000000017941 */ /* 0x000fea0003800000 */
.L_x_550:
[----:B------:R-:W-:Y:S01]  /*c420*/  BSSY B1, `(.L_x_552) ;  /* 0x0000101000017945 */ /* 0x000fe20003800000 */
[----:B------:R-:W-:Y:S02]  /*c430*/  PRMT R14, R4, 0x5410, R51 ;  /* 0x00005410040e7816 */ /* 0x000fe40000000033 */
[----:B------:R-:W-:Y:S02]  /*c440*/  PRMT R15, R6, 0x5410, R49 ;  /* 0x00005410060f7816 */ /* 0x000fe40000000031 */
[----:B------:R-:W-:Y:S02]  /*c450*/  PRMT R10, R10, 0x5410, R7 ;  /* 0x000054100a0a7816 */ /* 0x000fe40000000007 */
[----:B------:R-:W-:Y:S01]  /*c460*/  PRMT R11, R11, 0x5410, R48 ;  /* 0x000054100b0b7816 */ /* 0x000fe20000000030 */
[----:B------:R-:W-:Y:S06]  /*c470*/  @P1 BRA `(.L_x_553) ;  /* 0x0000000c00ec1947 */ /* 0x000fec0003800000 */
[----:B0-----:R-:W0:Y:S01]  /*c480*/  LDC R5, c[0x0][0x3f4] ;  /* 0x0000fd00ff057b82 */ /* 0x001e220000000800 */
[----:B------:R-:W-:Y:S01]  /*c490*/  BSSY B2, `(.L_x_554) ;  /* 0x000002e000027945 */ /* 0x000fe20003800000 */
[-C--:B0-----:R-:W-:Y:S02]  /*c4a0*/  ISETP.GE.AND P0, PT, R22, R5.reuse, PT ;  /* 0x000000051600720c */ /* 0x081fe40003f06270 */
[-C--:B------:R-:W-:Y:S02]  /*c4b0*/  ISETP.GE.AND P1, PT, R187, R5.reuse, PT ;  /* 0x00000005bb00720c */ /* 0x080fe40003f26270 */
[-C--:B------:R-:W-:Y:S02]  /*c4c0*/  ISETP.GE.AND P2, PT, R186, R5.reuse, PT ;  /* 0x00000005ba00720c */ /* 0x080fe40003f46270 */
[-C--:B------:R-:W-:Y:S02]  /*c4d0*/  ISETP.GE.AND P3, PT, R189, R5.reuse, PT ;  /* 0x00000005bd00720c */ /* 0x080fe40003f66270 */
[----:B------:R-:W-:-:S02]  /*c4e0*/  ISETP.GE.AND P4, PT, R188, R5, PT ;  /* 0x00000005bc00720c */ /* 0x000fc40003f86270 */
[----:B------:R-:W-:-:S03]  /*c4f0*/  ISETP.GE.AND P5, PT, R190, R5, PT ;  /* 0x00000005be00720c */ /* 0x000fc60003fa6270 */
[----:B------:R-:W-:Y:S10]  /*c500*/  @P0 BRA `(.L_x_555) ;  /* 0x0000000000980947 */ /* 0x000ff40003800000 */
[----:B------:R-:W0:Y:S01]  /*c510*/  LDS.128 R4, [R3+0x10400] ;  /* 0x0104000003047984 */ /* 0x000e220000000c00 */
[C---:B------:R-:W-:Y:S01]  /*c520*/  IMAD.U32 R45, R37.reuse, 0x10000, RZ ;  /* 0x00010000252d7824 */ /* 0x040fe200078e00ff */
[----:B------:R-:W-:Y:S01]  /*c530*/  LOP3.LUT R48, R37, 0xffff0000, RZ, 0xc0, !PT ;  /* 0xffff000025307812 */ /* 0x000fe200078ec0ff */
[C---:B------:R-:W-:Y:S01]  /*c540*/  IMAD.U32 R44, R34.reuse, 0x10000, RZ ;  /* 0x00010000222c7824 */ /* 0x040fe200078e00ff */
[----:B------:R-:W-:Y:S01]  /*c550*/  LOP3.LUT R46, R34, 0xffff0000, RZ, 0xc0, !PT ;  /* 0xffff0000222e7812 */ /* 0x000fe200078ec0ff */
[C---:B0-----:R-:W-:Y:S01]  /*c560*/  IMAD.U32 R39, R4.reuse, 0x10000, RZ ;  /* 0x0001000004277824 */ /* 0x041fe200078e00ff */
[----:B------:R-:W-:Y:S01]  /*c570*/  LOP3.LUT R4, R4, 0xffff0000, RZ, 0xc0, !PT ;  /* 0xffff000004047812 */ /* 0x000fe200078ec0ff */
[C---:B------:R-:W-:Y:S01]  /*c580*/  IMAD.U32 R41, R5.reuse, 0x10000, RZ ;  /* 0x0001000005297824 */ /* 0x040fe200078e00ff */
[----:B------:R-:W-:Y:S01]  /*c590*/  LOP3.LUT R5, R5, 0xffff0000, RZ, 0xc0, !PT ;  /* 0xffff000005057812 */ /* 0x000fe200078ec0ff */
[C---:B------:R-:W-:Y:S01]  /*c5a0*/  IMAD.U32 R42, R6.reuse, 0x10000, RZ ;  /* 0x00010000062a7824 */ /* 0x040fe200078e00ff */
[----:B------:R-:W-:Y:S01]  /*c5b0*/  LOP3.LUT R6, R6, 0xffff0000, RZ, 0xc0, !PT ;  /* 0xffff000006067812 */ /* 0x000fe200078ec0ff */
[C---:B------:R-:W-:Y:S01]  /*c5c0*/  FMUL.FTZ R50, R4.reuse, R45 ;  /* 0x0000002d04327220 */ /* 0x040fe20000410000 */
[----:B------:R-:W-:Y:S01]  /*c5d0*/  FMUL.FTZ R4, R4, R44 ;  /* 0x0000002c04047220 */ /* 0x000fe20000410000 */
[----:B------:R-:W-:-:S02]  /*c5e0*/  IMAD.U32 R43, R7, 0x10000, RZ ;  /* 0x00010000072b7824 */ /* 0x000fc400078e00ff */
[----:B------:R-:W-:Y:S01]  /*c5f0*/  FMUL.FTZ R52, R5, R48 ;  /* 0x0000003005347220 */ /* 0x000fe20000410000 */
[C---:B------:R-:W-:Y:S01]  /*c600*/  FFMA.FTZ R50, R39.reuse, R44, -R50 ;  /* 0x0000002c27327223 */ /* 0x040fe20000010832 */
[----:B------:R-:W-:Y:S01]  /*c610*/  FFMA.FTZ R45, R39, R45, R4 ;  /* 0x0000002d272d7223 */ /* 0x000fe20000010004 */
[----:B------:R-:W-:Y:S01]  /*c620*/  LOP3.LUT R7, R7, 0xffff0000, RZ, 0xc0, !PT ;  /* 0xffff000007077812 */ /* 0x000fe200078ec0ff */
[-C--:B------:R-:W-:Y:S01]  /*c630*/  FMUL.FTZ R54, R5, R46.reuse ;  /* 0x0000002e05367220 */ /* 0x080fe20000410000 */
[C---:B------:R-:W-:Y:S01]  /*c640*/  LOP3.LUT R44, R38.reuse, 0xffff0000, RZ, 0xc0, !PT ;  /* 0xffff0000262c7812 */ /* 0x040fe200078ec0ff */
[----:B------:R-:W-:Y:S01]  /*c650*/  IMAD.U32 R39, R38, 0x10000, RZ ;  /* 0x0001000026277824 */ /* 0x000fe200078e00ff */
[C---:B------:R-:W-:Y:S01]  /*c660*/  LOP3.LUT R4, R35.reuse, 0xffff0000, RZ, 0xc0, !PT ;  /* 0xffff000023047812 */ /* 0x040fe200078ec0ff */
[----:B------:R-:W-:Y:S02]  /*c670*/  IMAD.U32 R5, R35, 0x10000, RZ ;  /* 0x0001000023057824 */ /* 0x000fe400078e00ff */
[C---:B------:R-:W-:Y:S01]  /*c680*/  FFMA.FTZ R52, R41.reuse, R46, -R52 ;  /* 0x0000002e29347223 */ /* 0x040fe20000010834 */
[----:B------:R-:W-:Y:S01]  /*c690*/  FFMA.FTZ R41, R41, R48, R54 ;  /* 0x0000003029297223 */ /* 0x000fe20000010036 */
[C---:B------:R-:W-:Y:S01]  /*c6a0*/  FMUL.FTZ R47, R6.reuse, R39 ;  /* 0x00000027062f7220 */ /* 0x040fe20000410000 */
[-C--:B------:R-:W-:Y:S01]  /*c6b0*/  FMUL.FTZ R46, R6, R5.reuse ;  /* 0x00000005062e7220 */ /* 0x080fe20000410000 */
[C---:B------:R-:W-:Y:S01]  /*c6c0*/  FMUL.FTZ R48, R7.reuse, R44 ;  /* 0x0000002c07307220 */ /* 0x040fe20000410000 */
[-C--:B------:R-:W-:Y:S01]  /*c6d0*/  FMUL.FTZ R49, R7, R4.reuse ;  /* 0x0000000407317220 */ /* 0x080fe20000410000 */
[C---:B------:R-:W-:Y:S01]  /*c6e0*/  FFMA.FTZ R6, R42.reuse, R5, -R47 ;  /* 0x000000052a067223 */ /* 0x040fe2000001082f */
[----:B------:R-:W-:Y:S01]  /*c6f0*/  FFMA.FTZ R39, R42, R39, R46 ;  /* 0x000000272a277223 */ /* 0x000fe2000001002e */
[C---:B------:R-:W-:Y:S01]  /*c700*/  FFMA.FTZ R7, R43.reuse, R4, -R48 ;  /* 0x000000042b077223 */ /* 0x040fe20000010830 */
[----:B------:R-:W-:Y:S01]  /*c710*/  FFMA.FTZ R44, R43, R44, R49 ;  /* 0x0000002c2b2c7223 */ /* 0x000fe20000010031 */
[----:B------:R-:W-:-:S02]  /*c720*/  F2FP.BF16.F32.PACK_AB R4, R45, R50 ;  /* 0x000000322d04723e */ /* 0x000fc400000010ff */
[----:B------:R-:W-:Y:S02]  /*c730*/  F2FP.BF16.F32.PACK_AB R5, R41, R52 ;  /* 0x000000342905723e */ /* 0x000fe400000010ff */
[----:B------:R-:W-:Y:S02]  /*c740*/  F2FP.BF16.F32.PACK_AB R6, R39, R6 ;  /* 0x000000062706723e */ /* 0x000fe400000010ff */
[----:B------:R-:W-:-:S05]  /*c750*/  F2FP.BF16.F32.PACK_AB R7, R44, R7 ;  /* 0x000000072c07723e */ /* 0x000fca00000010ff */
[----:B------:R0:W-:Y:S02]  /*c760*/  STS.128 [R3+0x10400], R4 ;  /* 0x0104000403007388 */ /* 0x0001e40000000c00 */
.L_x_555:
[----:B------:R-:W-:Y:S05]  /*c770*/  BSYNC B2 ;  /* 0x0000000000027941 */ /* 0x000fea0003800000 */
.L_x_554:
[----:B------:R-:W-:Y:S04]  /*c780*/  BSSY B2, `(.L_x_556) ;  /* 0x0000028000027945 */ /* 0x000fe80003800000 */
[----:B------:R-:W-:Y:S05]  /*c790*/  @P1 BRA `(.L_x_557) ;  /* 0x0000000000981947 */ /* 0x000fea0003800000 */
[----:B0-----:R-:W0:Y:S01]  /*c7a0*/  LDS.128 R4, [R0] ;  /* 0x0000000000047984 */ /* 0x001e220000000c00 */
        /* <DEDUP_REMOVED lines=36> */
[----:B------:R1:W-:Y:S02]  /*c9f0*/  STS.128 [R0], R4 ;  /* 0x0000000400007388 */ /* 0x0003e40000000c00 */
.L_x_557:
[----:B------:R-:W-:Y:S05]  /*ca00*/  BSYNC B2 ;  /* 0x0000000000027941 */ /* 0x000fea0003800000 */
.L_x_556:
[----:B------:R-:W-:Y:S04]  /*ca10*/  BSSY B2, `(.L_x_558) ;  /* 0x0000028000027945 */ /* 0x000fe80003800000 */
[----:B------:R-:W-:Y:S05]  /*ca20*/  @P2 BRA `(.L_x_559) ;  /* 0x0000000000982947 */ /* 0x000fea0003800000 */
[----:B01----:R-:W0:Y:S01]  /*ca30*/  LDS.128 R4, [R3+0x14400] ;  /* 0x0144000003047984 */ /* 0x003e220000000c00 */
        /* <DEDUP_REMOVED lines=37> */
.L_x_559:
[----:B------:R-:W-:Y:S05]  /*cc90*/  BSYNC B2 ;  /* 0x0000000000027941 */ /* 0x000fea0003800000 */
.L_x_558:
[----:B------:R-:W-:Y:S04]  /*cca0*/  BSSY B2, `(.L_x_560) ;  /* 0x0000028000027945 */ /* 0x000fe80003800000 */
[----:B------:R-:W-:Y:S05]  /*ccb0*/  @P3 BRA `(.L_x_561) ;  /* 0x0000000000983947 */ /* 0x000fea0003800000 */
[----:B012---:R-:W0:Y:S01]  /*ccc0*/  LDS.128 R4, [R0+0x4000] ;  /* 0x0040000000047984 */ /* 0x007e220000000c00 */
        /* <DEDUP_REMOVED lines=37> */
.L_x_561:
[----:B------:R-:W-:Y:S05]  /*cf20*/  BSYNC B2 ;  /* 0x0000000000027941 */ /* 0x000fea0003800000 */
.L_x_560:
[----:B------:R-:W-:Y:S04]  /*cf30*/  BSSY B2, `(.L_x_562) ;  /* 0x0000028000027945 */ /* 0x000fe80003800000 */
[----:B------:R-:W-:Y:S05]  /*cf40*/  @P4 BRA `(.L_x_563) ;  /* 0x0000000000984947 */ /* 0x000fea0003800000 */
[----:B0123--:R-:W0:Y:S01]  /*cf50*/  LDS.128 R4, [R3+0x18400] ;  /* 0x0184000003047984 */ /* 0x00fe220000000c00 */
        /* <DEDUP_REMOVED lines=37> */
.L_x_563:
[----:B------:R-:W-:Y:S05]  /*d1b0*/  BSYNC B2 ;  /* 0x0000000000027941 */ /* 0x000fea0003800000 */
.L_x_562:
[----:B------:R-:W-:Y:S05]  /*d1c0*/  @P5 BRA `(.L_x_553) ;  /* 0x0000000000985947 */ /* 0x000fea0003800000 */
[----:B01234-:R-:W0:Y:S01]  /*d1d0*/  LDS.128 R4, [R0+0x8000] ;  /* 0x0080000000047984 */ /* 0x01fe220000000c00 */
        /* <DEDUP_REMOVED lines=37> */
.L_x_553:
[----:B------:R-:W-:Y:S05]  /*d430*/  BSYNC B1 ;  /* 0x0000000000017941 */ /* 0x000fea0003800000 */
.L_x_552:
[----:B------:R-:W-:-:S13]  /*d440*/  ISETP.GE.AND P0, PT, R207, R40, PT ;  /* 0x00000028cf00720c */ /* 0x000fda0003f06270 */
[----:B------:R-:W-:Y:S05]  /*d450*/  @P0 BRA `(.L_x_564) ;  /* 0x0000003800dc0947 */ /* 0x000fea0003800000 */
[----:B01234-:R-:W0:Y:S01]  /*d460*/  LDC R5, c[0x0][0x3f4] ;  /* 0x0000fd00ff057b82 */ /* 0x01fe220000000800 */
        /* <DEDUP_REMOVED lines=12> */
[----:B------:R-:W-:Y:S02]  /*d530*/  LOP3.LUT R46, R34, 0xffff0000, RZ, 0xc0, !PT ;  /* 0xffff0000222e7812 */ /* 0x000fe400078ec0ff */
[----:B------:R-:W-:Y:S01]  /*d540*/  LOP3.LUT R47, R38, 0xffff0000, RZ, 0xc0, !PT ;  /* 0xffff0000262f7812 */ /* 0x000fe200078ec0ff */
[C---:B0-----:R-:W-:Y:S01]  /*d550*/  IMAD.U32 R39, R4.reuse, 0x10000, RZ ;  /* 0x0001000004277824 */ /* 0x041fe200078e00ff */
[----:B------:R-:W-:Y:S01]  /*d560*/  LOP3.LUT R4, R4, 0xffff0000, RZ, 0xc0, !PT ;  /* 0xffff000004047812 */ /* 0x000fe200078ec0ff */
[C---:B------:R-:W-:Y:S01]  /*d570*/  IMAD.U32 R40, R5.reuse, 0x10000, RZ ;  /* 0x0001000005287824 */ /* 0x040fe200078e00ff */
[----:B------:R-:W-:Y:S01]  /*d580*/  LOP3.LUT R5, R5, 0xffff0000, RZ, 0xc0, !PT ;  /* 0xffff000005057812 */ /* 0x000fe200078ec0ff */
[C---:B------:R-:W-:Y:S01]  /*d590*/  IMAD.U32 R34, R6.reuse, 0x10000, RZ ;  /* 0x0001000006227824 */ /* 0x040fe200078e00ff */
[----:B------:R-:W-:Y:S01]  /*d5a0*/  LOP3.LUT R6, R6, 0xffff0000, RZ, 0xc0, !PT ;  /* 0xffff000006067812 */ /* 0x000fe200078ec0ff */
[-C--:B------:R-:W-:Y:S01]  /*d5b0*/  FMUL.FTZ R42, R45, R4.reuse ;  /* 0x000000042d2a7220 */ /* 0x080fe20000410000 */
[----:B------:R-:W-:Y:S01]  /*d5c0*/  FMUL.FTZ R44, R43, R4 ;  /* 0x000000042b2c7220 */ /* 0x000fe20000410000 */
[----:B------:R-:W-:Y:S01]  /*d5d0*/  FMUL.FTZ R41, R48, R5 ;  /* 0x0000000530297220 */ /* 0x000fe20000410000 */
[----:B------:R-:W-:-:S02]  /*d5e0*/  IMAD.U32 R37, R7, 0x10000, RZ ;  /* 0x0001000007257824 */ /* 0x000fc400078e00ff */
[-C--:B------:R-:W-:Y:S01]  /*d5f0*/  FFMA.FTZ R4, R43, R39.reuse, -R42 ;  /* 0x000000272b047223 */ /* 0x080fe2000001082a */
[----:B------:R-:W-:Y:S01]  /*d600*/  FFMA.FTZ R39, R45, R39, R44 ;  /* 0x000000272d277223 */ /* 0x000fe2000001002c */
[C---:B------:R-:W-:Y:S01]  /*d610*/  FMUL.FTZ R43, R46.reuse, R5 ;  /* 0x000000052e2b7220 */ /* 0x040fe20000410000 */
[----:B------:R-:W-:Y:S01]  /*d620*/  LOP3.LUT R7, R7, 0xffff0000, RZ, 0xc0, !PT ;  /* 0xffff000007077812 */ /* 0x000fe200078ec0ff */
[-C--:B------:R-:W-:Y:S01]  /*d630*/  FFMA.FTZ R5, R46, R40.reuse, -R41 ;  /* 0x000000282e057223 */ /* 0x080fe20000010829 */
[C---:B------:R-:W-:Y:S01]  /*d640*/  LOP3.LUT R45, R35.reuse, 0xffff0000, RZ, 0xc0, !PT ;  /* 0xffff0000232d7812 */ /* 0x040fe200078ec0ff */
[----:B------:R-:W-:Y:S02]  /*d650*/  IMAD.U32 R46, R38, 0x10000, RZ ;  /* 0x00010000262e7824 */ /* 0x000fe400078e00ff */
[----:B------:R-:W-:Y:S01]  /*d660*/  FFMA.FTZ R40, R48, R40, R43 ;  /* 0x0000002830287223 */ /* 0x000fe2000001002b */
[----:B------:R-:W-:Y:S02]  /*d670*/  IMAD.U32 R44, R35, 0x10000, RZ ;  /* 0x00010000232c7824 */ /* 0x000fe400078e00ff */
[-C--:B------:R-:W-:Y:S01]  /*d680*/  FMUL.FTZ R38, R47, R7.reuse ;  /* 0x000000072f267220 */ /* 0x080fe20000410000 */
[-C--:B------:R-:W-:Y:S01]  /*d690*/  FMUL.FTZ R35, R46, R6.reuse ;  /* 0x000000062e237220 */ /* 0x080fe20000410000 */
[C---:B------:R-:W-:Y:S01]  /*d6a0*/  FMUL.FTZ R42, R45.reuse, R7 ;  /* 0x000000072d2a7220 */ /* 0x040fe20000410000 */
[C---:B------:R-:W-:Y:S01]  /*d6b0*/  FMUL.FTZ R41, R44.reuse, R6 ;  /* 0x000000062c297220 */ /* 0x040fe20000410000 */
[-C--:B------:R-:W-:Y:S01]  /*d6c0*/  FFMA.FTZ R7, R45, R37.reuse, -R38 ;  /* 0x000000252d077223 */ /* 0x080fe20000010826 */
[-C--:B------:R-:W-:Y:S01]  /*d6d0*/  FFMA.FTZ R6, R44, R34.reuse, -R35 ;  /* 0x000000222c067223 */ /* 0x080fe20000010823 */
[----:B------:R-:W-:Y:S01]  /*d6e0*/  FFMA.FTZ R42, R47, R37, R42 ;  /* 0x000000252f2a7223 */ /* 0x000fe2000001002a */
[----:B------:R-:W-:Y:S01]  /*d6f0*/  FFMA.FTZ R41, R46, R34, R41 ;  /* 0x000000222e297223 */ /* 0x000fe20000010029 */
[----:B------:R-:W-:-:S02]  /*d700*/  F2FP.BF16.F32.PACK_AB R4, R39, R4 ;  /* 0x000000042704723e */ /* 0x000fc400000010ff */
[----:B------:R-:W-:Y:S02]  /*d710*/  F2FP.BF16.F32.PACK_AB R5, R40, R5 ;  /* 0x000000052805723e */ /* 0x000fe400000010ff */
[----:B------:R-:W-:Y:S02]  /*d720*/  F2FP.BF16.F32.PACK_AB R6, R41, R6 ;  /* 0x000000062906723e */ /* 0x000fe400000010ff */
[----:B------:R-:W-:-:S05]  /*d730*/  F2FP.BF16.F32.PACK_AB R7, R42, R7 ;  /* 0x000000072a07723e */ /* 0x000fca00000010ff */
[----:B------:R0:W-:Y:S02]  /*d740*/  STS.128 [R3+0x12400], R4 ;  /* 0x0124000403007388 */ /* 0x0001e40000000c00 */
.L_x_566:
[----:B------:R-:W-:Y:S05]  /*d750*/  BSYNC B1 ;  /* 0x0000000000017941 */ /* 0x000fea0003800000 */
.L_x_565:
[----:B------:R-:W-:Y:S04]  /*d760*/  BSSY B1, `(.L_x_567) ;  /* 0x0000028000017945 */ /* 0x000fe80003800000 */
[----:B------:R-:W-:Y:S05]  /*d770*/  @P1 BRA `(.L_x_568) ;  /* 0x0000000000981947 */ /* 0x000fea0003800000 */
[----:B0-----:R-:W0:Y:S01]  /*d780*/  LDS.128 R4, [R0+0x2000] ;  /* 0x0020000000047984 */ /* 0x001e220000000c00 */
[----:B------:R-:W-:Y:S01]  /*d790*/  IMAD.U32 R40, R30, 0x10000, RZ ;  /* 0x000100001e287824 */ /* 0x000fe200078e00ff */
[C---:B------:R-:W-:Y:S01]  /*d7a0*/  LOP3.LUT R43, R32.reuse, 0xffff0000, RZ, 0xc0, !PT ;  /* 0xffff0000202b7812 */ /* 0x040fe200078ec0ff */
[----:B------:R-:W-:Y:S01]  /*d7b0*/  IMAD.U32 R42, R32, 0x10000, RZ ;  /* 0x00010000202a7824 */ /* 0x000fe200078e00ff */
        /* <DEDUP_REMOVED lines=17> */
[----:B------:R-:W-:Y:S01]  /*d8d0*/  LOP3.LUT R40, R31, 0xffff0000, RZ, 0xc0, !PT ;  /* 0xffff00001f287812 */ /* 0x000fe200078ec0ff */
[----:B------:R-:W-:Y:S02]  /*d8e0*/  IMAD.U32 R42, R33, 0x10000, RZ ;  /* 0x00010000212a7824 */ /* 0x000fe400078e00ff */
[----:B------:R-:W-:Y:S01]  /*d8f0*/  FFMA.FTZ R34, R43, R35, R34 ;  /* 0x000000232b227223 */ /* 0x000fe20000010022 */
[----:B------:R-:W-:Y:S02]  /*d900*/  IMAD.U32 R38, R31, 0x10000, RZ ;  /* 0x000100001f267824 */ /* 0x000fe400078e00ff */
[-C--:B------:R-:W-:Y:S01]  /*d910*/  FMUL.FTZ R35, R44, R7.reuse ;  /* 0x000000072c237220 */ /* 0x080fe20000410000 */
[-C--:B------:R-:W-:Y:S01]  /*d920*/  FMUL.FTZ R31, R42, R6.reuse ;  /* 0x000000062a1f7220 */ /* 0x080fe20000410000 */
[----:B------:R-:W-:Y:S01]  /*d930*/  FMUL.FTZ R37, R40, R7 ;  /* 0x0000000728257220 */ /* 0x000fe20000410000 */
        /* <DEDUP_REMOVED lines=8> */
[----:B------:R-:W-:-:S05]  /*d9c0*/  F2FP.BF16.F32.PACK_AB R7, R32, R7 ;  /* 0x000000072007723e */ /* 0x000fca00000010ff */
[----:B------:R1:W-:Y:S02]  /*d9d0*/  STS.128 [R0+0x2000], R4 ;  /* 0x0020000400007388 */ /* 0x0003e40000000c00 */
.L_x_568:
[----:B------:R-:W-:Y:S05]  /*d9e0*/  BSYNC B1 ;  /* 0x0000000000017941 */ /* 0x000fea0003800000 */
.L_x_567:
[----:B------:R-:W-:Y:S04]  /*d9f0*/  BSSY B1, `(.L_x_569) ;  /* 0x0000028000017945 */ /* 0x000fe80003800000 */
[----:B------:R-:W-:Y:S05]  /*da00*/  @P2 BRA `(.L_x_570) ;  /* 0x0000000000982947 */ /* 0x000fea0003800000 */
[----:B01----:R-:W0:Y:S01]  /*da10*/  LDS.128 R4, [R3+0x16400] ;  /* 0x0164000003047984 */ /* 0x003e220000000c00 */
        /* <DEDUP_REMOVED lines=37> */
.L_x_570:
[----:B------:R-:W-:Y:S05]  /*dc70*/  BSYNC B1 ;  /* 0x0000000000017941 */ /* 0x000fea0003800000 */
.L_x_569:
[----:B------:R-:W-:Y:S04]  /*dc80*/  BSSY B1, `(.L_x_571) ;  /* 0x0000028000017945 */ /* 0x000fe80003800000 */
[----:B------:R-:W-:Y:S05]  /*dc90*/  @P3 BRA `(.L_x_572) ;  /* 0x0000000000983947 */ /* 0x000fea0003800000 */
[----:B012---:R-:W0:Y:S01]  /*dca0*/  LDS.128 R4, [R0+0x6000] ;  /* 0x0060000000047984 */ /* 0x007e220000000c00 */
        /* <DEDUP_REMOVED lines=37> */
.L_x_572:
[----:B------:R-:W-:Y:S05]  /*df00*/  BSYNC B1 ;  /* 0x0000000000017941 */ /* 0x000fea0003800000 */
.L_x_571:
[----:B------:R-:W-:Y:S04]  /*df10*/  BSSY B1, `(.L_x_573) ;  /* 0x0000028000017945 */ /* 0x000fe80003800000 */
[----:B------:R-:W-:Y:S05]  /*df20*/  @P4 BRA `(.L_x_574) ;  /* 0x0000000000984947 */ /* 0x000fea0003800000 */
[----:B0123--:R-:W0:Y:S01]  /*df30*/  LDS.128 R4, [R3+0x1a400] ;  /* 0x01a4000003047984 */ /* 0x00fe220000000c00 */
        /* <DEDUP_REMOVED lines=37> */
.L_x_574:
[----:B------:R-:W-:Y:S05]  /*e190*/  BSYNC B1 ;  /* 0x0000000000017941 */ /* 0x000fea0003800000 */
.L_x_573:
[----:B------:R-:W-:Y:S05]  /*e1a0*/  @P5 BRA `(.L_x_564) ;  /* 0x0000002c00885947 */ /* 0x000fea0003800000 */
[----:B01234-:R-:W0:Y:S01]  /*e1b0*/  LDS.128 R4, [R0+0xa000] ;  /* 0x00a0000000047984 */ /* 0x01fe220000000c00 */
        /* <DEDUP_REMOVED lines=17> */
[----:B------:R-:W-:Y:S01]  /*e2d0*/  FMUL.FTZ R15, R24, R5 ;  /* 0x00000005180f7220 */ /* 0x000fe20000410000 */
        /* <DEDUP_REMOVED lines=18> */
[----:B------:R0:W-:Y:S01]  /*e400*/  STS.128 [R0+0xa000], R4 ;  /* 0x00a0000400007388 */ /* 0x0001e20000000c00 */
[----:B------:R-:W-:Y:S05]  /*e410*/  BRA `(.L_x_564) ;  /* 0x0000002800ec7947 */ /* 0x000fea0003800000 */
.L_x_546:
[----:B------:R-:W-:-:S03]  /*e420*/  UMOV UR4, 0xffffffff ;  /* 0xffffffff00047882 */ /* 0x000fc60000000000 */
[----:B------:R-:W-:Y:S05]  /*e430*/  BRA.DIV UR4, `(.L_x_575) ;  /* 0x0000013e041c7947 */ /* 0x000fea000b800000 */
[----:B------:R-:W0:Y:S04]  /*e440*/  SHFL.IDX PT, R41, R41, RZ, 0x1c1f ;  /* 0x001c1fff29297589 */ /* 0x000e2800000e0000 */
[----:B------:R1:W2:Y:S04]  /*e450*/  SHFL.IDX PT, R40, R39, RZ, 0x1c1f ;  /* 0x001c1fff27287589 */ /* 0x0002a800000e0000 */
[----:B------:R1:W3:Y:S04]  /*e460*/  SHFL.IDX PT, R21, R44, RZ, 0x1c1f ;  /* 0x001c1fff2c157589 */ /* 0x0002e800000e0000 */
[----:B------:R1:W4:Y:S02]  /*e470*/  SHFL.IDX PT, R20, R37, RZ, 0x1c1f ;  /* 0x001c1fff25147589 */ /* 0x00032400000e0000 */
.L_x_815:
[----:B------:R-:W-:Y:S01]  /*e480*/  ULDC UR4, c[0x0][0x448] ;  /* 0x0001120000047ab9 */ /* 0x000fe20000000800 */
[----:B------:R-:W-:Y:S01]  /*e490*/  BSSY B1, `(.L_x_576) ;  /* 0x0000031000017945 */ /* 0x000fe20003800000 */
[----:B-1----:R-:W-:Y:S01]  /*e4a0*/  IMAD R37, R150, UR4, RZ ;  /* 0x0000000496257c24 */ /* 0x002fe2000f8e02ff */
[----:B------:R-:W-:Y:S02]  /*e4b0*/  CS2R R4, SRZ ;  /* 0x0000000000047805 */ /* 0x000fe4000001ff00 */
[----:B------:R-:W-:Y:S02]  /*e4c0*/  CS2R R6, SRZ ;  /* 0x0000000000067805 */ /* 0x000fe4000001ff00 */
[----:B------:R-:W-:Y:S02]  /*e4d0*/  CS2R R8, SRZ ;  /* 0x0000000000087805 */ /* 0x000fe4000001ff00 */
[----:B------:R-:W-:Y:S02]  /*e4e0*/  CS2R R10, SRZ ;  /* 0x00000000000a7805 */ /* 0x000fe4000001ff00 */
[----:B------:R-:W-:Y:S01]  /*e4f0*/  ISETP.GE.AND P0, PT, R0, R37, PT ;  /* 0x000000250000720c */ /* 0x000fe20003f06270 */
[----:B------:R-:W-:Y:S01]  /*e500*/  IMAD R37, R145, -0x80, R37 ;  /* 0xffffff8091257824 */ /* 0x000fe200078e0225 */
[----:B------:R-:W-:-:S02]  /*e510*/  CS2R R12, SRZ ;  /* 0x00000000000c7805 */ /* 0x000fc4000001ff00 */
[----:B------:R-:W-:Y:S02]  /*e520*/  CS2R R14, SRZ ;  /* 0x00000000000e7805 */ /* 0x000fe4000001ff00 */
[----:B------:R-:W-:Y:S02]  /*e530*/  CS2R R24, SRZ ;  /* 0x0000000000187805 */ /* 0x000fe4000001ff00 */
[----:B------:R-:W-:Y:S02]  /*e540*/  CS2R R26, SRZ ;  /* 0x00000000001a7805 */ /* 0x000fe4000001ff00 */
[----:B------:R-:W-:Y:S02]  /*e550*/  CS2R R28, SRZ ;  /* 0x00000000001c7805 */ /* 0x000fe4000001ff00 */
[----:B------:R-:W-:Y:S02]  /*e560*/  CS2R R30, SRZ ;  /* 0x00000000001e7805 */ /* 0x000fe4000001ff00 */
[----:B------:R-:W-:-:S02]  /*e570*/  CS2R R32, SRZ ;  /* 0x0000000000207805 */ /* 0x000fc4000001ff00 */
[----:B------:R-:W-:Y:S01]  /*e580*/  CS2R R34, SRZ ;  /* 0x0000000000227805 */ /* 0x000fe2000001ff00 */
[----:B------:R-:W-:Y:S06]  /*e590*/  @P0 BRA `(.L_x_577) ;  /* 0x0000000000800947 */ /* 0x000fec0003800000 */
[C---:B------:R-:W-:Y:S01]  /*e5a0*/  VIADD R0, R18.reuse, 0x20 ;  /* 0x0000002012007836 */ /* 0x040fe20000000000 */
[----:B------:R-:W-:Y:S01]  /*e5b0*/  ULDC UR4, c[0x0][0x3f4] ;  /* 0x0000fd0000047ab9 */ /* 0x000fe20000000800 */
[C---:B------:R-:W-:Y:S01]  /*e5c0*/  VIADD R3, R18.reuse, 0x40 ;  /* 0x0000004012037836 */ /* 0x040fe20000000000 */
[----:B------:R-:W-:Y:S02]  /*e5d0*/  ISETP.GE.AND P0, PT, R18, UR4, PT ;  /* 0x0000000412007c0c */ /* 0x000fe4000bf06270 */
[----:B------:R-:W-:Y:S02]  /*e5e0*/  CS2R R24, SRZ ;  /* 0x0000000000187805 */ /* 0x000fe4000001ff00 */
[----:B------:R-:W-:Y:S02]  /*e5f0*/  ISETP.GE.AND P1, PT, R0, UR4, PT ;  /* 0x0000000400007c0c */ /* 0x000fe4000bf26270 */
[----:B------:R-:W-:Y:S02]  /*e600*/  CS2R R26, SRZ ;  /* 0x00000000001a7805 */ /* 0x000fe4000001ff00 */
[----:B------:R-:W-:-:S02]  /*e610*/  ISETP.GE.AND P2, PT, R3, UR4, PT ;  /* 0x0000000403007c0c */ /* 0x000fc4000bf46270 */
[----:B------:R-:W-:Y:S02]  /*e620*/  CS2R R4, SRZ ;  /* 0x0000000000047805 */ /* 0x000fe4000001ff00 */
[----:B------:R-:W-:Y:S02]  /*e630*/  CS2R R6, SRZ ;  /* 0x0000000000067805 */ /* 0x000fe4000001ff00 */
[----:B------:R-:W-:Y:S01]  /*e640*/  CS2R R28, SRZ ;  /* 0x00000000001c7805 */ /* 0x000fe2000001ff00 */
[----:B0-2---:R-:W-:-:S04]  /*e650*/  @!P0 IMAD.WIDE R12, R18, 0x2, R40 ;  /* 0x00000002120c8825 */ /* 0x005fc800078e0228 */
[----:B------:R-:W-:Y:S01]  /*e660*/  @!P1 IMAD.SHL.U32 R43, R229, 0x8, RZ ;  /* 0x00000008e52b9824 */ /* 0x000fe200078e00ff */
[----:B------:R0:W5:Y:S01]  /*e670*/  @!P0 LD.E.128 R24, desc[UR56][R12.64] ;  /* 0x000000380c188980 */ /* 0x000162000c101d00 */
[----:B------:R-:W-:Y:S01]  /*e680*/  @!P2 IMAD.SHL.U32 R45, R230, 0x8, RZ ;  /* 0x00000008e62da824 */ /* 0x000fe200078e00ff */
[----:B------:R-:W-:Y:S01]  /*e690*/  CS2R R30, SRZ ;  /* 0x00000000001e7805 */ /* 0x000fe2000001ff00 */
[--C-:B------:R-:W-:Y:S01]  /*e6a0*/  @!P1 IMAD.WIDE R38, R43, 0x2, R40.reuse ;  /* 0x000000022b269825 */ /* 0x100fe200078e0228 */
[----:B------:R-:W-:Y:S02]  /*e6b0*/  CS2R R8, SRZ ;  /* 0x0000000000087805 */ /* 0x000fe4000001ff00 */
[----:B------:R-:W-:Y:S02]  /*e6c0*/  CS2R R10, SRZ ;  /* 0x00000000000a7805 */ /* 0x000fe4000001ff00 */
[----:B------:R-:W-:Y:S01]  /*e6d0*/  CS2R R32, SRZ ;  /* 0x0000000000207805 */ /* 0x000fe2000001ff00 */
[----:B------:R-:W-:Y:S01]  /*e6e0*/  @!P2 IMAD.WIDE R40, R45, 0x2, R40 ;  /* 0x000000022d28a825 */ /* 0x000fe200078e0228 */
[----:B------:R-:W-:-:S02]  /*e6f0*/  CS2R R34, SRZ ;  /* 0x0000000000227805 */ /* 0x000fc4000001ff00 */
[----:B------:R-:W-:Y:S02]  /*e700*/  CS2R R14, SRZ ;  /* 0x00000000000e7805 */ /* 0x000fe4000001ff00 */
[----:B0-----:R-:W-:Y:S01]  /*e710*/  CS2R R12, SRZ ;  /* 0x00000000000c7805 */ /* 0x001fe2000001ff00 */
[--C-:B---34-:R-:W-:Y:S01]  /*e720*/  @!P1 IMAD.WIDE R42, R43, 0x2, R20.reuse ;  /* 0x000000022b2a9825 */ /* 0x118fe200078e0214 */
[----:B------:R1:W5:Y:S03]  /*e730*/  @!P1 LD.E.128 R28, desc[UR56][R38.64] ;  /* 0x00000038261c9980 */ /* 0x000366000c101d00 */
[--C-:B------:R-:W-:Y:S01]  /*e740*/  @!P2 IMAD.WIDE R44, R45, 0x2, R20.reuse ;  /* 0x000000022d2ca825 */ /* 0x100fe200078e0214 */
[----:B------:R1:W5:Y:S03]  /*e750*/  @!P1 LD.E.128 R8, desc[UR56][R42.64] ;  /* 0x000000382a089980 */ /* 0x000366000c101d00 */
[----:B------:R-:W-:Y:S01]  /*e760*/  @!P0 IMAD.WIDE R20, R18, 0x2, R20 ;  /* 0x0000000212148825 */ /* 0x000fe200078e0214 */
[----:B------:R1:W5:Y:S04]  /*e770*/  @!P2 LD.E.128 R32, desc[UR56][R40.64] ;  /* 0x000000382820a980 */ /* 0x000368000c101d00 */
[----:B------:R1:W5:Y:S04]  /*e780*/  @!P0 LD.E.128 R4, desc[UR56][R20.64] ;  /* 0x0000003814048980 */ /* 0x000368000c101d00 */
[----:B------:R1:W5:Y:S02]  /*e790*/  @!P2 LD.E.128 R12, desc[UR56][R44.64] ;  /* 0x000000382c0ca980 */ /* 0x000364000c101d00 */
.L_x_577:
[----:B------:R-:W-:Y:S05]  /*e7a0*/  BSYNC B1 ;  /* 0x0000000000017941 */ /* 0x000fea0003800000 */
.L_x_576:
[----:B-1--4-:R-:W-:Y:S01]  /*e7b0*/  LEA.HI R20, R206, R206, RZ, 0x1 ;  /* 0x000000cece147211 */ /* 0x012fe200078f08ff */
[--C-:B-----5:R-:W-:Y:S01]  /*e7c0*/  IMAD.MOV.U32 R38, RZ, RZ, R5.reuse ;  /* 0x000000ffff267224 */ /* 0x120fe200078e0005 */
[----:B------:R-:W-:Y:S01]  /*e7d0*/  SHF.R.U64 R55, R4, 0x10, R5 ;  /* 0x0000001004377819 */ /* 0x000fe20000001205 */
[----:B------:R-:W-:Y:S01]  /*e7e0*/  IMAD.MOV.U32 R3, RZ, RZ, R25 ;  /* 0x000000ffff037224 */ /* 0x000fe200078e0019 */
[----:B---3--:R-:W-:Y:S01]  /*e7f0*/  LOP3.LUT R21, R20, 0xfffffffe, RZ, 0xc0, !PT ;  /* 0xfffffffe14157812 */ /* 0x008fe200078ec0ff */
[----:B------:R-:W-:Y:S01]  /*e800*/  IMAD.MOV.U32 R42, RZ, RZ, R31 ;  /* 0x000000ffff2a7224 */ /* 0x000fe200078e001f */
[----:B------:R-:W-:Y:S01]  /*e810*/  SHF.R.U32.HI R53, RZ, 0x10, R5 ;  /* 0x00000010ff357819 */ /* 0x000fe20000011605 */
[----:B------:R-:W-:Y:S01]  /*e820*/  IMAD.MOV.U32 R0, RZ, RZ, R24 ;  /* 0x000000ffff007224 */ /* 0x000fe200078e0018 */
[----:B------:R-:W-:Y:S01]  /*e830*/  SHF.R.U64 R67, R24, 0x10, R25 ;  /* 0x0000001018437819 */ /* 0x000fe20000001219 */
[----:B------:R-:W-:Y:S01]  /*e840*/  IMAD.IADD R21, R206, 0x1, -R21 ;  /* 0x00000001ce157824 */ /* 0x000fe200078e0a15 */
[----:B------:R-:W-:Y:S01]  /*e850*/  SHF.R.U32.HI R64, RZ, 0x10, R25 ;  /* 0x00000010ff407819 */ /* 0x000fe20000011619 */
[--C-:B------:R-:W-:Y:S01]  /*e860*/  IMAD.MOV.U32 R25, RZ, RZ, R27.reuse ;  /* 0x000000ffff197224 */ /* 0x100fe200078e001b */
[----:B------:R-:W-:Y:S01]  /*e870*/  SHF.R.U64 R65, R26, 0x10, R27 ;  /* 0x000000101a417819 */ /* 0x000fe2000000121b */
[----:B------:R-:W-:Y:S01]  /*e880*/  IMAD.MOV.U32 R46, RZ, RZ, R35 ;  /* 0x000000ffff2e7224 */ /* 0x000fe200078e0023 */
[----:B------:R-:W-:Y:S01]  /*e890*/  SHF.L.U32 R5, R21, 0x1f, RZ ;  /* 0x0000001f15057819 */ /* 0x000fe200000006ff */
[----:B------:R-:W-:Y:S01]  /*e8a0*/  IMAD.MOV.U32 R24, RZ, RZ, R26 ;  /* 0x000000ffff187224 */ /* 0x000fe200078e001a */
[----:B------:R-:W-:Y:S01]  /*e8b0*/  SHF.R.U32.HI R62, RZ, 0x10, R27 ;  /* 0x00000010ff3e7819 */ /* 0x000fe2000001161b */
[--C-:B------:R-:W-:Y:S01]  /*e8c0*/  IMAD.MOV.U32 R27, RZ, RZ, R29.reuse ;  /* 0x000000ffff1b7224 */ /* 0x100fe200078e001d */
[----:B------:R-:W1:Y:S01]  /*e8d0*/  SYNCS.PHASECHK.TRANS64.TRYWAIT P0, [R2+URZ+0x34800], R5 ;  /* 0x03480005020075a7 */ /* 0x000e62000800017f */
[----:B------:R-:W-:Y:S01]  /*e8e0*/  SHF.R.U32.HI R60, RZ, 0x10, R29 ;  /* 0x00000010ff3c7819 */ /* 0x000fe2000001161d */
[----:B------:R-:W-:Y:S01]  /*e8f0*/  IMAD.MOV.U32 R26, RZ, RZ, R28 ;  /* 0x000000ffff1a7224 */ /* 0x000fe200078e001c */
[----:B------:R-:W-:Y:S01]  /*e900*/  SHF.R.U32.HI R61, RZ, 0x10, R31 ;  /* 0x00000010ff3d7819 */ /* 0x000fe2000001161f */
[----:B0-----:R-:W-:Y:S01]  /*e910*/  IMAD.MOV.U32 R41, RZ, RZ, R30 ;  /* 0x000000ffff297224 */ /* 0x001fe200078e001e */
[--C-:B------:R-:W-:Y:S01]  /*e920*/  SHF.R.U64 R54, R34, 0x10, R35.reuse ;  /* 0x0000001022367819 */ /* 0x100fe20000001223 */
[----:B------:R-:W-:Y:S01]  /*e930*/  IMAD.MOV.U32 R43, RZ, RZ, R32 ;  /* 0x000000ffff2b7224 */ /* 0x000fe200078e0020 */
[----:B------:R-:W-:Y:S01]  /*e940*/  SHF.R.U32.HI R57, RZ, 0x10, R35 ;  /* 0x00000010ff397819 */ /* 0x000fe20000011623 */
[----:B------:R-:W-:Y:S01]  /*e950*/  IMAD.MOV.U32 R44, RZ, RZ, R33 ;  /* 0x000000ffff2c7224 */ /* 0x000fe200078e0021 */
[----:B------:R-:W-:Y:S01]  /*e960*/  PRMT R35, R25, 0x5410, R62 ;  /* 0x0000541019237816 */ /* 0x000fe2000000003e */
[----:B------:R-:W-:Y:S01]  /*e970*/  IMAD.MOV.U32 R45, RZ, RZ, R34 ;  /* 0x000000ffff2d7224 */ /* 0x000fe200078e0022 */
[----:B------:R-:W-:Y:S01]  /*e980*/  SHF.R.U64 R63, R28, 0x10, R29 ;  /* 0x000000101c3f7819 */ /* 0x000fe2000000121d */
[----:B------:R-:W-:Y:S01]  /*e990*/  IMAD.MOV.U32 R20, RZ, RZ, R4 ;  /* 0x000000ffff147224 */ /* 0x000fe200078e0004 */
[----:B------:R-:W-:Y:S01]  /*e9a0*/  SHF.R.U64 R58, R30, 0x10, R31 ;  /* 0x000000101e3a7819 */ /* 0x000fe2000000121f */
[----:B------:R-:W-:Y:S01]  /*e9b0*/  IMAD.MOV.U32 R39, RZ, RZ, R6 ;  /* 0x000000ffff277224 */ /* 0x000fe200078e0006 */
[----:B------:R-:W-:Y:S01]  /*e9c0*/  PRMT R25, R27, 0x5410, R60 ;  /* 0x000054101b197816 */ /* 0x000fe2000000003c */
[----:B--2---:R-:W-:Y:S01]  /*e9d0*/  IMAD.MOV.U32 R40, RZ, RZ, R7 ;  /* 0x000000ffff287224 */ /* 0x004fe200078e0007 */
        /* <DEDUP_REMOVED lines=13> */
[----:B------:R-:W-:Y:S01]  /*eab0*/  IMAD.MOV.U32 R6, RZ, RZ, R13 ;  /* 0x000000ffff067224 */ /* 0x000fe200078e000d */
[--C-:B------:R-:W-:Y:S01]  /*eac0*/  SHF.R.U64 R47, R10, 0x10, R11.reuse ;  /* 0x000000100a2f7819 */ /* 0x100fe2000000120b */
[----:B------:R-:W-:Y:S01]  /*ead0*/  IMAD.MOV.U32 R7, RZ, RZ, R14 ;  /* 0x000000ffff077224 */ /* 0x000fe200078e000e */
[----:B------:R-:W-:Y:S01]  /*eae0*/  SHF.R.U32.HI R48, RZ, 0x10, R11 ;  /* 0x00000010ff307819 */ /* 0x000fe2000001160b */
[----:B------:R-:W-:Y:S01]  /*eaf0*/  IMAD.MOV.U32 R21, RZ, RZ, R15 ;  /* 0x000000ffff157224 */ /* 0x000fe200078e000f */
[----:B------:R-:W-:-:S02]  /*eb00*/  VIMNMX R42, R37, 0x80, PT ;  /* 0x00000080252a7848 */ /* 0x000fc40003fe0100 */
[----:B------:R-:W-:Y:S02]  /*eb10*/  PRMT R34, R24, 0x5410, R65 ;  /* 0x0000541018227816 */ /* 0x000fe40000000041 */
[--C-:B------:R-:W-:Y:S02]  /*eb20*/  SHF.R.U64 R11, R12, 0x10, R13.reuse ;  /* 0x000000100c0b7819 */ /* 0x100fe4000000120d */
[----:B------:R-:W-:Y:S02]  /*eb30*/  SHF.R.U32.HI R9, RZ, 0x10, R13 ;  /* 0x00000010ff097819 */ /* 0x000fe4000001160d */
[----:B------:R-:W-:Y:S02]  /*eb40*/  PRMT R32, R0, 0x5410, R67 ;  /* 0x0000541000207816 */ /* 0x000fe40000000043 */
[----:B------:R-:W-:Y:S02]  /*eb50*/  PRMT R33, R3, 0x5410, R64 ;  /* 0x0000541003217816 */ /* 0x000fe40000000040 */
[----:B------:R-:W-:-:S02]  /*eb60*/  PRMT R24, R26, 0x5410, R63 ;  /* 0x000054101a187816 */ /* 0x000fc4000000003f */
[--C-:B------:R-:W-:Y:S02]  /*eb70*/  SHF.R.U64 R10, R14, 0x10, R15.reuse ;  /* 0x000000100e0a7819 */ /* 0x100fe4000000120f */
[----:B------:R-:W-:Y:S02]  /*eb80*/  SHF.R.U32.HI R8, RZ, 0x10, R15 ;  /* 0x00000010ff087819 */ /* 0x000fe4000001160f */
        /* <DEDUP_REMOVED lines=14> */
[----:B-1----:R-:W-:Y:S06]  /*ec70*/  @!P0 BRA `(.L_x_579) ;  /* 0x0000013400808947 */ /* 0x002fec0003800000 */
.L_x_816:
[----:B------:R-:W-:Y:S05]  /*ec80*/  BSYNC B1 ;  /* 0x0000000000017941 */ /* 0x000fea0003800000 */
.L_x_578:
[----:B------:R-:W-:Y:S01]  /*ec90*/  BSSY B1, `(.L_x_580) ;  /* 0x000011e000017945 */ /* 0x000fe20003800000 */
[----:B------:R-:W-:Y:S02]  /*eca0*/  PRMT R14, R4, 0x5410, R11 ;  /* 0x00005410040e7816 */ /* 0x000fe4000000000b */
[----:B------:R-:W-:Y:S02]  /*ecb0*/  PRMT R15, R6, 0x5410, R9 ;  /* 0x00005410060f7816 */ /* 0x000fe40000000009 */
[----:B------:R-:W-:Y:S02]  /*ecc0*/  PRMT R20, R7, 0x5410, R10 ;  /* 0x0000541007147816 */ /* 0x000fe4000000000a */
[----:B------:R-:W-:Y:S01]  /*ecd0*/  PRMT R21, R21, 0x5410, R8 ;  /* 0x0000541015157816 */ /* 0x000fe20000000008 */
[----:B------:R-:W-:Y:S06]  /*ece0*/  @P1 BRA `(.L_x_581) ;  /* 0x0000001000601947 */ /* 0x000fec0003800000 */
[----:B------:R-:W1:Y:S01]  /*ecf0*/  LDC R41, c[0x0][0x3f4] ;  /* 0x0000fd00ff297b82 */ /* 0x000e620000000800 */
[C---:B------:R-:W-:Y:S01]  /*ed00*/  VIADD R4, R18.reuse, 0x20 ;  /* 0x0000002012047836 */ /* 0x040fe20000000000 */
[----:B------:R-:W-:Y:S01]  /*ed10*/  BSSY B2, `(.L_x_582) ;  /* 0x0000061000027945 */ /* 0x000fe20003800000 */
[C---:B------:R-:W-:Y:S01]  /*ed20*/  VIADD R6, R18.reuse, 0x40 ;  /* 0x0000004012067836 */ /* 0x040fe20000000000 */
[-C--:B-1----:R-:W-:Y:S02]  /*ed30*/  ISETP.GE.AND P0, PT, R18, R41.reuse, PT ;  /* 0x000000291200720c */ /* 0x082fe40003f06270 */
[-C--:B------:R-:W-:Y:S02]  /*ed40*/  ISETP.GE.AND P1, PT, R4, R41.reuse, PT ;  /* 0x000000290400720c */ /* 0x080fe40003f26270 */
[----:B------:R-:W-:-:S09]  /*ed50*/  ISETP.GE.AND P2, PT, R6, R41, PT ;  /* 0x000000290600720c */ /* 0x000fd20003f46270 */
[----:B------:R-:W-:Y:S05]  /*ed60*/  @P0 BRA `(.L_x_583) ;  /* 0x00000004006c0947 */ /* 0x000fea0003800000 */
[----:B0-----:R-:W-:Y:S01]  /*ed70*/  LEA.HI R5, R41, R228, RZ, 0x1d ;  /* 0x000000e429057211 */ /* 0x001fe200078fe8ff */
[----:B------:R-:W-:Y:S01]  /*ed80*/  IMAD.U32 R54, R37, 0x10000, RZ ;  /* 0x0001000025367824 */ /* 0x000fe200078e00ff */
[----:B------:R-:W-:Y:S01]  /*ed90*/  LOP3.LUT R4, R191, 0x38, R18, 0xf8, !PT ;  /* 0x00000038bf047812 */ /* 0x000fe200078ef812 */
[----:B------:R-:W-:Y:S01]  /*eda0*/  IMAD.U32 R52, R32, 0x10000, RZ ;  /* 0x0001000020347824 */ /* 0x000fe200078e00ff */
[----:B------:R-:W-:Y:S01]  /*edb0*/  SHF.R.S32.HI R6, RZ, 0x1f, R5 ;  /* 0x0000001fff067819 */ /* 0x000fe20000011405 */
[----:B------:R-:W-:Y:S01]  /*edc0*/  IMAD.U32 R53, R38, 0x10000, RZ ;  /* 0x0001000026357824 */ /* 0x000fe200078e00ff */
[----:B------:R-:W-:Y:S02]  /*edd0*/  LOP3.LUT R51, R37, 0xffff0000, RZ, 0xc0, !PT ;  /* 0xffff000025337812 */ /* 0x000fe400078ec0ff */
[----:B------:R-:W-:Y:S01]  /*ede0*/  LEA.HI R7, R6, R5, RZ, 0x3 ;  /* 0x0000000506077211 */ /* 0x000fe200078f18ff */
[----:B------:R-:W-:Y:S01]  /*edf0*/  IMAD.SHL.U32 R6, R5, 0x8, RZ ;  /* 0x0000000805067824 */ /* 0x000fe200078e00ff */
[----:B------:R-:W-:-:S03]  /*ee00*/  LOP3.LUT R5, R4, R193, RZ, 0x3c, !PT ;  /* 0x000000c104057212 */ /* 0x000fc600078e3cff */
[----:B------:R-:W-:Y:S01]  /*ee10*/  IMAD.SHL.U32 R7, R7, 0x400, RZ ;  /* 0x0000040007077824 */ /* 0x000fe200078e00ff */
[----:B------:R-:W-:Y:S01]  /*ee20*/  LOP3.LUT R6, R191, 0x38, R6, 0xf8, !PT ;  /* 0x00000038bf067812 */ /* 0x000fe200078ef806 */
[----:B------:R-:W-:-:S03]  /*ee30*/  IMAD R5, R192, 0x200, R5 ;  /* 0x00000200c0057824 */ /* 0x000fc600078e0205 */
[----:B------:R-:W-:Y:S01]  /*ee40*/  LOP3.LUT R7, R7, 0x7fffe000, RZ, 0xc0, !PT ;  /* 0x7fffe00007077812 */ /* 0x000fe200078ec0ff */
[----:B------:R-:W-:Y:S01]  /*ee50*/  IMAD R61, R5, 0x2, R2 ;  /* 0x00000002053d7824 */ /* 0x000fe200078e0202 */
[----:B------:R-:W-:-:S03]  /*ee60*/  LOP3.LUT R6, R6, R193, RZ, 0x3c, !PT ;  /* 0x000000c106067212 */ /* 0x000fc600078e3cff */
[----:B------:R-:W-:-:S04]  /*ee70*/  IMAD R7, R192, 0x200, R7 ;  /* 0x00000200c0077824 */ /* 0x000fc800078e0207 */
[----:B------:R-:W-:Y:S02]  /*ee80*/  IMAD.IADD R9, R7, 0x1, R6 ;  /* 0x0000000107097824 */ /* 0x000fe400078e0206 */
[----:B------:R-:W0:Y:S02]  /*ee90*/  LDS.128 R4, [R61+0x10400] ;  /* 0x010400003d047984 */ /* 0x000e240000000c00 */
[----:B------:R-:W-:-:S05]  /*eea0*/  IMAD R62, R9, 0x2, R2 ;  /* 0x00000002093e7824 */ /* 0x000fca00078e0202 */
[----:B------:R-:W1:Y:S01]  /*eeb0*/  LDS.128 R8, [R62+0x10400] ;  /* 0x010400003e087984 */ /* 0x000e620000000c00 */
[C---:B0-----:R-:W-:Y:S01]  /*eec0*/  IMAD.U32 R43, R4.reuse, 0x10000, RZ ;  /* 0x00010000042b7824 */ /* 0x041fe200078e00ff */
[----:B------:R-:W-:Y:S01]  /*eed0*/  LOP3.LUT R4, R4, 0xffff0000, RZ, 0xc0, !PT ;  /* 0xffff000004047812 */ /* 0x000fe200078ec0ff */
[C---:B------:R-:W-:Y:S01]  /*eee0*/  IMAD.U32 R44, R5.reuse, 0x10000, RZ ;  /* 0x00010000052c7824 */ /* 0x040fe200078e00ff */
[----:B------:R-:W-:Y:S01]  /*eef0*/  LOP3.LUT R5, R5, 0xffff0000, RZ, 0xc0, !PT ;  /* 0xffff000005057812 */ /* 0x000fe200078ec0ff */
[C---:B------:R-:W-:Y:S01]  /*ef00*/  IMAD.U32 R45, R6.reuse, 0x10000, RZ ;  /* 0x00010000062d7824 */ /* 0x040fe200078e00ff */
[----:B------:R-:W-:Y:S01]  /*ef10*/  LOP3.LUT R6, R6, 0xffff0000, RZ, 0xc0, !PT ;  /* 0xffff000006067812 */ /* 0x000fe200078ec0ff */
[C---:B------:R-:W-:Y:S01]  /*ef20*/  IMAD.U32 R46, R7.reuse, 0x10000, RZ ;  /* 0x00010000072e7824 */ /* 0x040fe200078e00ff */
[----:B------:R-:W-:Y:S01]  /*ef30*/  LOP3.LUT R7, R7, 0xffff0000, RZ, 0xc0, !PT ;  /* 0xffff000007077812 */ /* 0x000fe200078ec0ff */
[C---:B-1----:R-:W-:Y:S01]  /*ef40*/  IMAD.U32 R47, R8.reuse, 0x10000, RZ ;  /* 0x00010000082f7824 */ /* 0x042fe200078e00ff */
[----:B------:R-:W-:Y:S01]  /*ef50*/  LOP3.LUT R8, R8, 0xffff0000, RZ, 0xc0, !PT ;  /* 0xffff000008087812 */ /* 0x000fe200078ec0ff */
[C---:B------:R-:W-:Y:S01]  /*ef60*/  IMAD.U32 R48, R9.reuse, 0x10000, RZ ;  /* 0x0001000009307824 */ /* 0x040fe200078e00ff */
[----:B------:R-:W-:Y:S01]  /*ef70*/  LOP3.LUT R9, R9, 0xffff0000, RZ, 0xc0, !PT ;  /* 0xffff000009097812 */ /* 0x000fe200078ec0ff */
[C---:B------:R-:W-:Y:S01]  /*ef80*/  FMUL.FTZ R56, R47.reuse, R54 ;  /* 0x000000362f387220 */ /* 0x040fe20000410000 */
[-C--:B------:R-:W-:Y:S01]  /*ef90*/  FMUL.FTZ R58, R47, R52.reuse ;  /* 0x000000342f3a7220 */ /* 0x080fe20000410000 */
[----:B------:R-:W-:Y:S01]  /*efa0*/  LOP3.LUT R47, R32, 0xffff0000, RZ, 0xc0, !PT ;  /* 0xffff0000202f7812 */ /* 0x000fe200078ec0ff */
[----:B------:R-:W-:Y:S01]  /*efb0*/  FMUL.FTZ R55, R8, R51 ;  /* 0x0000003308377220 */ /* 0x000fe20000410000 */
[C---:B------:R-:W-:Y:S01]  /*efc0*/  FFMA.FTZ R56, R43.reuse, R52, -R56 ;  /* 0x000000342b387223 */ /* 0x040fe20000010838 */
[----:B------:R-:W-:Y:S01]  /*efd0*/  FFMA.FTZ R58, R43, R54, R58 ;  /* 0x000000362b3a7223 */ /* 0x000fe2000001003a */
[----:B------:R-:W-:-:S02]  /*efe0*/  IMAD.U32 R43, R33, 0x10000, RZ ;  /* 0x00010000212b7824 */ /* 0x000fc400078e00ff */
[-C--:B------:R-:W-:Y:S01]  /*eff0*/  FMUL.FTZ R57, R8, R47.reuse ;  /* 0x0000002f08397220 */ /* 0x080fe20000410000 */
[----:B------:R-:W-:Y:S01]  /*f000*/  FFMA.FTZ R55, R4, R47, -R55 ;  /* 0x0000002f04377223 */ /* 0x000fe20000010837 */
[----:B------:R-:W-:Y:S01]  /*f010*/  FMUL.FTZ R47, R48, R53 ;  /* 0x00000035302f7220 */ /* 0x000fe20000410000 */
[----:B------:R-:W-:Y:S02]  /*f020*/  IMAD.U32 R49, R10, 0x10000, RZ ;  /* 0x000100000a317824 */ /* 0x000fe400078e00ff */
[----:B------:R-:W-:Y:S01]  /*f030*/  FMUL.FTZ R52, R48, R43 ;  /* 0x0000002b30347220 */ /* 0x000fe20000410000 */
[----:B------:R-:W-:Y:S01]  /*f040*/  FFMA.FTZ R57, R4, R51, R57 ;  /* 0x0000003304397223 */ /* 0x000fe20000010039 */
[----:B------:R-:W-:Y:S01]  /*f050*/  LOP3.LUT R10, R10, 0xffff0000, RZ, 0xc0, !PT ;  /* 0xffff00000a0a7812 */ /* 0x000fe200078ec0ff */
[----:B------:R-:W-:Y:S01]  /*f060*/  FFMA.FTZ R48, R44, R43, -R47 ;  /* 0x0000002b2c307223 */ /* 0x000fe2000001082f */
[C---:B------:R-:W-:Y:S01]  /*f070*/  LOP3.LUT R51, R39.reuse, 0xffff0000, RZ, 0xc0, !PT ;  /* 0xffff000027337812 */ /* 0x040fe200078ec0ff */
[----:B------:R-:W-:Y:S01]  /*f080*/  IMAD.U32 R8, R39, 0x10000, RZ ;  /* 0x0001000027087824 */ /* 0x000fe200078e00ff */
[C---:B------:R-:W-:Y:S01]  /*f090*/  LOP3.LUT R43, R34.reuse, 0xffff0000, RZ, 0xc0, !PT ;  /* 0xffff0000222b7812 */ /* 0x040fe200078ec0ff */
[----:B------:R-:W-:-:S02]  /*f0a0*/  IMAD.U32 R4, R34, 0x10000, RZ ;  /* 0x0001000022047824 */ /* 0x000fc400078e00ff */
[----:B------:R-:W-:Y:S01]  /*f0b0*/  FFMA.FTZ R52, R44, R53, R52 ;  /* 0x000000352c347223 */ /* 0x000fe20000010034 */
[C---:B------:R-:W-:Y:S01]  /*f0c0*/  FMUL.FTZ R59, R10.reuse, R51 ;  /* 0x000000330a3b7220 */ /* 0x040fe20000410000 */
[C---:B------:R-:W-:Y:S01]  /*f0d0*/  FMUL.FTZ R44, R49.reuse, R8 ;  /* 0x00000008312c7220 */ /* 0x040fe20000410000 */
[-C--:B------:R-:W-:Y:S01]  /*f0e0*/  FMUL.FTZ R54, R49, R4.reuse ;  /* 0x0000000431367220 */ /* 0x080fe20000410000 */
[----:B------:R-:W-:Y:S01]  /*f0f0*/  FMUL.FTZ R10, R10, R43 ;  /* 0x0000002b0a0a7220 */ /* 0x000fe20000410000 */
[----:B------:R-:W-:Y:S02]  /*f100*/  IMAD.U32 R50, R11, 0x10000, RZ ;  /* 0x000100000b327824 */ /* 0x000fe400078e00ff */
[C---:B------:R-:W-:Y:S01]  /*f110*/  FFMA.FTZ R53, R45.reuse, R4, -R44 ;  /* 0x000000042d357223 */ /* 0x040fe2000001082c */
[----:B------:R-:W-:Y:S02]  /*f120*/  IMAD.U32 R49, R40, 0x10000, RZ ;  /* 0x0001000028317824 */ /* 0x000fe400078e00ff */
[----:B------:R-:W-:Y:S01]  /*f130*/  FFMA.FTZ R54, R45, R8, R54 ;  /* 0x000000082d367223 */ /* 0x000fe20000010036 */
[----:B------:R-:W-:-:S02]  /*f140*/  IMAD.U32 R47, R35, 0x10000, RZ ;  /* 0x00010000232f7824 */ /* 0x000fc400078e00ff */
[----:B------:R-:W-:Y:S01]  /*f150*/  FFMA.FTZ R51, R6, R51, R10 ;  /* 0x0000003306337223 */ /* 0x000fe2000001000a */
[----:B------:R-:W-:Y:S01]  /*f160*/  LOP3.LUT R11, R11, 0xffff0000, RZ, 0xc0, !PT ;  /* 0xffff00000b0b7812 */ /* 0x000fe200078ec0ff */
[----:B------:R-:W-:Y:S01]  /*f170*/  FMUL.FTZ R45, R50, R49 ;  /* 0x00000031322d7220 */ /* 0x000fe20000410000 */
[----:B------:R-:W-:Y:S01]  /*f180*/  FFMA.FTZ R60, R6, R43, -R59 ;  /* 0x0000002b063c7223 */ /* 0x000fe2000001083b */
[----:B------:R-:W-:Y:S01]  /*f190*/  LOP3.LUT R8, R38, 0xffff0000, RZ, 0xc0, !PT ;  /* 0xffff000026087812 */ /* 0x000fe200078ec0ff */
[-C--:B------:R-:W-:Y:S01]  /*f1a0*/  FMUL.FTZ R43, R50, R47.reuse ;  /* 0x0000002f322b7220 */ /* 0x080fe20000410000 */
[----:B------:R-:W-:Y:S01]  /*f1b0*/  LOP3.LUT R10, R40, 0xffff0000, RZ, 0xc0, !PT ;  /* 0xffff0000280a7812 */ /* 0x000fe200078ec0ff */
[C---:B------:R-:W-:Y:S01]  /*f1c0*/  FFMA.FTZ R45, R46.reuse, R47, -R45 ;  /* 0x0000002f2e2d7223 */ /* 0x040fe2000001082d */
[----:B------:R-:W-:Y:S01]  /*f1d0*/  LOP3.LUT R4, R33, 0xffff0000, RZ, 0xc0, !PT ;  /* 0xffff000021047812 */ /* 0x000fe200078ec0ff */
[----:B------:R-:W-:Y:S01]  /*f1e0*/  FFMA.FTZ R46, R46, R49, R43 ;  /* 0x000000312e2e7223 */ /* 0x000fe2000001002b */
[----:B------:R-:W-:Y:S01]  /*f1f0*/  LOP3.LUT R6, R35, 0xffff0000, RZ, 0xc0, !PT ;  /* 0xffff000023067812 */ /* 0x000fe200078ec0ff */
[----:B------:R-:W-:Y:S01]  /*f200*/  FMUL.FTZ R44, R9, R8 ;  /* 0x00000008092c7220 */ /* 0x000fe20000410000 */
[----:B------:R-:W-:Y:S01]  /*f210*/  FMUL.FTZ R50, R11, R10 ;  /* 0x0000000a0b327220 */ /* 0x000fe20000410000 */
[----:B------:R-:W-:-:S02]  /*f220*/  FMUL.FTZ R43, R9, R4 ;  /* 0x00000004092b7220 */ /* 0x000fc40000410000 */
[----:B------:R-:W-:Y:S01]  /*f230*/  FMUL.FTZ R11, R11, R6 ;  /* 0x000000060b0b7220 */ /* 0x000fe20000410000 */
[----:B------:R-:W-:Y:S01]  /*f240*/  FFMA.FTZ R9, R5, R4, -R44 ;  /* 0x0000000405097223 */ /* 0x000fe2000001082c */
[----:B------:R-:W-:Y:S01]  /*f250*/  FFMA.FTZ R50, R7, R6, -R50 ;  /* 0x0000000607327223 */ /* 0x000fe20000010832 */
[----:B------:R-:W-:Y:S01]  /*f260*/  FFMA.FTZ R43, R5, R8, R43 ;  /* 0x00000008052b7223 */ /* 0x000fe2000001002b */
[----:B------:R-:W-:Y:S01]  /*f270*/  FFMA.FTZ R11, R7, R10, R11 ;  /* 0x0000000a070b7223 */ /* 0x000fe2000001000b */
[----:B------:R-:W-:Y:S02]  /*f280*/  F2FP.BF16.F32.PACK_AB R6, R60, R53 ;  /* 0x000000353c06723e */ /* 0x000fe400000010ff */
[----:B------:R-:W-:Y:S02]  /*f290*/  F2FP.BF16.F32.PACK_AB R4, R55, R56 ;  /* 0x000000383704723e */ /* 0x000fe400000010ff */
[----:B------:R-:W-:Y:S02]  /*f2a0*/  F2FP.BF16.F32.PACK_AB R5, R9, R48 ;  /* 0x000000300905723e */ /* 0x000fe400000010ff */
[----:B------:R-:W-:-:S02]  /*f2b0*/  F2FP.BF16.F32.PACK_AB R7, R50, R45 ;  /* 0x0000002d3207723e */ /* 0x000fc400000010ff */
[----:B------:R-:W-:Y:S02]  /*f2c0*/  F2FP.BF16.F32.PACK_AB R10, R51, R54 ;  /* 0x00000036330a723e */ /* 0x000fe400000010ff */
[----:B------:R-:W-:Y:S01]  /*f2d0*/  F2FP.BF16.F32.PACK_AB R8, R57, R58 ;  /* 0x0000003a3908723e */ /* 0x000fe200000010ff */
[----:B------:R1:W-:Y:S01]  /*f2e0*/  STS.128 [R61+0x10400], R4 ;  /* 0x010400043d007388 */ /* 0x0003e20000000c00 */
[----:B------:R-:W-:Y:S02]  /*f2f0*/  F2FP.BF16.F32.PACK_AB R9, R43, R52 ;  /* 0x000000342b09723e */ /* 0x000fe400000010ff */
[----:B------:R-:W-:-:S05]  /*f300*/  F2FP.BF16.F32.PACK_AB R11, R11, R46 ;  /* 0x0000002e0b0b723e */ /* 0x000fca00000010ff */
[----:B------:R1:W-:Y:S02]  /*f310*/  STS.128 [R62+0x10400], R8 ;  /* 0x010400083e007388 */ /* 0x0003e40000000c00 */
.L_x_583:
[----:B------:R-:W-:Y:S05]  /*f320*/  BSYNC B2 ;  /* 0x0000000000027941 */ /* 0x000fea0003800000 */
.L_x_582:
[----:B------:R-:W-:Y:S04]  /*f330*/  BSSY B2, `(.L_x_584) ;  /* 0x000005a000027945 */ /* 0x000fe80003800000 */
[----:B------:R-:W-:Y:S05]  /*f340*/  @P1 BRA `(.L_x_585) ;  /* 0x0000000400601947 */ /* 0x000fea0003800000 */
[----:B------:R-:W2:Y:S01]  /*f350*/  LDL R60, [R1+0x78] ;  /* 0x00007800013c7983 */ /* 0x000ea20000100800 */
[----:B-1----:R-:W-:Y:S01]  /*f360*/  LEA.HI R4, R41, R229, RZ, 0x1d ;  /* 0x000000e529047211 */ /* 0x002fe200078fe8ff */
[C---:B------:R-:W-:Y:S01]  /*f370*/  IMAD.U32 R55, R28.reuse, 0x10000, RZ ;  /* 0x000100001c377824 */ /* 0x040fe200078e00ff */
[----:B------:R-:W-:Y:S01]  /*f380*/  LOP3.LUT R57, R28, 0xffff0000, RZ, 0xc0, !PT ;  /* 0xffff00001c397812 */ /* 0x000fe200078ec0ff */
[----:B------:R-:W-:Y:S01]  /*f390*/  IMAD.U32 R53, R24, 0x10000, RZ ;  /* 0x0001000018357824 */ /* 0x000fe200078e00ff */
[----:B0-----:R-:W-:-:S04]  /*f3a0*/  SHF.R.S32.HI R5, RZ, 0x1f, R4 ;  /* 0x0000001fff057819 */ /* 0x001fc80000011404 */
        /* <DEDUP_REMOVED lines=8> */
[----:B------:R-:W-:-:S05]  /*f430*/  IMAD R43, R9, 0x2, R2 ;  /* 0x00000002092b7824 */ /* 0x000fca00078e0202 */
[----:B------:R-:W0:Y:S02]  /*f440*/  LDS.128 R8, [R43+0x10400] ;  /* 0x010400002b087984 */ /* 0x000e240000000c00 */
[C---:B0-----:R-:W-:Y:S01]  /*f450*/  IMAD.U32 R48, R8.reuse, 0x10000, RZ ;  /* 0x0001000008307824 */ /* 0x041fe200078e00ff */
[----:B------:R-:W-:Y:S01]  /*f460*/  LOP3.LUT R8, R8, 0xffff0000, RZ, 0xc0, !PT ;  /* 0xffff000008087812 */ /* 0x000fe200078ec0ff */
[C---:B------:R-:W-:Y:S01]  /*f470*/  IMAD.U32 R49, R9.reuse, 0x10000, RZ ;  /* 0x0001000009317824 */ /* 0x040fe200078e00ff */
[----:B------:R-:W-:Y:S01]  /*f480*/  LOP3.LUT R9, R9, 0xffff0000, RZ, 0xc0, !PT ;  /* 0xffff000009097812 */ /* 0x000fe200078ec0ff */
[C---:B------:R-:W-:Y:S01]  /*f490*/  FMUL.FTZ R59, R48.reuse, R55 ;  /* 0x00000037303b7220 */ /* 0x040fe20000410000 */
[----:B------:R-:W-:Y:S01]  /*f4a0*/  FMUL.FTZ R61, R48, R53 ;  /* 0x00000035303d7220 */ /* 0x000fe20000410000 */
[----:B------:R-:W-:Y:S01]  /*f4b0*/  FMUL.FTZ R63, R8, R57 ;  /* 0x00000039083f7220 */ /* 0x000fe20000410000 */
[----:B------:R-:W-:Y:S02]  /*f4c0*/  IMAD.U32 R48, R29, 0x10000, RZ ;  /* 0x000100001d307824 */ /* 0x000fe400078e00ff */
[C---:B------:R-:W-:Y:S01]  /*f4d0*/  IMAD.U32 R50, R10.reuse, 0x10000, RZ ;  /* 0x000100000a327824 */ /* 0x040fe200078e00ff */
[----:B------:R-:W-:Y:S01]  /*f4e0*/  LOP3.LUT R10, R10, 0xffff0000, RZ, 0xc0, !PT ;  /* 0xffff00000a0a7812 */ /* 0x000fe200078ec0ff */
[C---:B------:R-:W-:Y:S01]  /*f4f0*/  IMAD.U32 R51, R11.reuse, 0x10000, RZ ;  /* 0x000100000b337824 */ /* 0x040fe200078e00ff */
[----:B------:R-:W-:Y:S01]  /*f500*/  LOP3.LUT R11, R11, 0xffff0000, RZ, 0xc0, !PT ;  /* 0xffff00000b0b7812 */ /* 0x000fe200078ec0ff */
[----:B--2---:R-:W0:Y:S02]  /*f510*/  LDS.128 R4, [R60] ;  /* 0x000000003c047984 */ /* 0x004e240000000c00 */
[C---:B0-----:R-:W-:Y:S01]  /*f520*/  IMAD.U32 R44, R4.reuse, 0x10000, RZ ;  /* 0x00010000042c7824 */ /* 0x041fe200078e00ff */
[----:B------:R-:W-:Y:S01]  /*f530*/  LOP3.LUT R4, R4, 0xffff0000, RZ, 0xc0, !PT ;  /* 0xffff000004047812 */ /* 0x000fe200078ec0ff */
[C---:B------:R-:W-:Y:S01]  /*f540*/  IMAD.U32 R45, R5.reuse, 0x10000, RZ ;  /* 0x00010000052d7824 */ /* 0x040fe200078e00ff */
[----:B------:R-:W-:Y:S01]  /*f550*/  LOP3.LUT R5, R5, 0xffff0000, RZ, 0xc0, !PT ;  /* 0xffff000005057812 */ /* 0x000fe200078ec0ff */
[----:B------:R-:W-:Y:S01]  /*f560*/  FFMA.FTZ R59, R44, R53, -R59 ;  /* 0x000000352c3b7223 */ /* 0x000fe2000001083b */
[----:B------:R-:W-:Y:S01]  /*f570*/  LOP3.LUT R53, R24, 0xffff0000, RZ, 0xc0, !PT ;  /* 0xffff000018357812 */ /* 0x000fe200078ec0ff */
[----:B------:R-:W-:Y:S01]  /*f580*/  FFMA.FTZ R61, R44, R55, R61 ;  /* 0x000000372c3d7223 */ /* 0x000fe2000001003d */
[----:B------:R-:W-:-:S02]  /*f590*/  IMAD.U32 R44, R25, 0x10000, RZ ;  /* 0x00010000192c7824 */ /* 0x000fc400078e00ff */
[----:B------:R-:W-:Y:S02]  /*f5a0*/  IMAD.U32 R46, R6, 0x10000, RZ ;  /* 0x00010000062e7824 */ /* 0x000fe400078e00ff */
[-C--:B------:R-:W-:Y:S01]  /*f5b0*/  FMUL.FTZ R55, R8, R53.reuse ;  /* 0x0000003508377220 */ /* 0x080fe20000410000 */
[----:B------:R-:W-:Y:S01]  /*f5c0*/  FFMA.FTZ R52, R4, R53, -R63 ;  /* 0x0000003504347223 */ /* 0x000fe2000001083f */
[C---:B------:R-:W-:Y:S01]  /*f5d0*/  FMUL.FTZ R8, R49.reuse, R48 ;  /* 0x0000003031087220 */ /* 0x040fe20000410000 */
[----:B------:R-:W-:Y:S02]  /*f5e0*/  IMAD.U32 R53, R30, 0x10000, RZ ;  /* 0x000100001e357824 */ /* 0x000fe400078e00ff */
[-C--:B------:R-:W-:Y:S01]  /*f5f0*/  FMUL.FTZ R63, R49, R44.reuse ;  /* 0x0000002c313f7220 */ /* 0x080fe20000410000 */
[----:B------:R-:W-:Y:S01]  /*f600*/  FFMA.FTZ R54, R4, R57, R55 ;  /* 0x0000003904367223 */ /* 0x000fe20000010037 */
[----:B------:R-:W-:Y:S01]  /*f610*/  FFMA.FTZ R56, R45, R44, -R8 ;  /* 0x0000002c2d387223 */ /* 0x000fe20000010808 */
[----:B------:R-:W-:-:S02]  /*f620*/  IMAD.U32 R49, R26, 0x10000, RZ ;  /* 0x000100001a317824 */ /* 0x000fc400078e00ff */
[----:B------:R-:W-:Y:S01]  /*f630*/  FFMA.FTZ R63, R45, R48, R63 ;  /* 0x000000302d3f7223 */ /* 0x000fe2000001003f */
[----:B------:R-:W-:Y:S01]  /*f640*/  FMUL.FTZ R57, R50, R53 ;  /* 0x0000003532397220 */ /* 0x000fe20000410000 */
[----:B------:R-:W-:Y:S01]  /*f650*/  LOP3.LUT R55, R30, 0xffff0000, RZ, 0xc0, !PT ;  /* 0xffff00001e377812 */ /* 0x000fe200078ec0ff */
[----:B------:R-:W-:Y:S01]  /*f660*/  IMAD.U32 R44, R31, 0x10000, RZ ;  /* 0x000100001f2c7824 */ /* 0x000fe200078e00ff */
[----:B------:R-:W-:Y:S01]  /*f670*/  LOP3.LUT R45, R26, 0xffff0000, RZ, 0xc0, !PT ;  /* 0xffff00001a2d7812 */ /* 0x000fe200078ec0ff */
[-C--:B------:R-:W-:Y:S01]  /*f680*/  FMUL.FTZ R65, R50, R49.reuse ;  /* 0x0000003132417220 */ /* 0x080fe20000410000 */
[----:B------:R-:W-:Y:S01]  /*f690*/  LOP3.LUT R6, R6, 0xffff0000, RZ, 0xc0, !PT ;  /* 0xffff000006067812 */ /* 0x000fe200078ec0ff */
[----:B------:R-:W-:Y:S01]  /*f6a0*/  FFMA.FTZ R57, R46, R49, -R57 ;  /* 0x000000312e397223 */ /* 0x000fe20000010839 */
[C---:B------:R-:W-:Y:S01]  /*f6b0*/  FMUL.FTZ R49, R10.reuse, R55 ;  /* 0x000000370a317220 */ /* 0x040fe20000410000 */
[----:B------:R-:W-:Y:S02]  /*f6c0*/  IMAD.U32 R47, R7, 0x10000, RZ ;  /* 0x00010000072f7824 */ /* 0x000fe400078e00ff */
[----:B------:R-:W-:Y:S01]  /*f6d0*/  FMUL.FTZ R10, R10, R45 ;  /* 0x0000002d0a0a7220 */ /* 0x000fe20000410000 */
[----:B------:R-:W-:-:S02]  /*f6e0*/  IMAD.U32 R4, R27, 0x10000, RZ ;  /* 0x000100001b047824 */ /* 0x000fc400078e00ff */
[----:B------:R-:W-:Y:S01]  /*f6f0*/  FMUL.FTZ R8, R51, R44 ;  /* 0x0000002c33087220 */ /* 0x000fe20000410000 */
[----:B------:R-:W-:Y:S01]  /*f700*/  FFMA.FTZ R65, R46, R53, R65 ;  /* 0x000000352e417223 */ /* 0x000fe20000010041 */
[C---:B------:R-:W-:Y:S01]  /*f710*/  FFMA.FTZ R46, R6.reuse, R45, -R49 ;  /* 0x0000002d062e7223 */ /* 0x040fe20000010831 */
[----:B------:R-:W-:Y:S01]  /*f720*/  FFMA.FTZ R48, R6, R55, R10 ;  /* 0x0000003706307223 */ /* 0x000fe2000001000a */
[-C--:B------:R-:W-:Y:S01]  /*f730*/  FFMA.FTZ R49, R47, R4.reuse, -R8 ;  /* 0x000000042f317223 */ /* 0x080fe20000010808 */
[----:B------:R-:W-:Y:S01]  /*f740*/  FMUL.FTZ R50, R51, R4 ;  /* 0x0000000433327220 */ /* 0x000fe20000410000 */
[----:B------:R-:W-:Y:S02]  /*f750*/  LOP3.LUT R8, R29, 0xffff0000, RZ, 0xc0, !PT ;  /* 0xffff00001d087812 */ /* 0x000fe400078ec0ff */
[----:B------:R-:W-:Y:S01]  /*f760*/  LOP3.LUT R10, R31, 0xffff0000, RZ, 0xc0, !PT ;  /* 0xffff00001f0a7812 */ /* 0x000fe200078ec0ff */
[----:B------:R-:W-:Y:S01]  /*f770*/  FFMA.FTZ R50, R47, R44, R50 ;  /* 0x0000002c2f327223 */ /* 0x000fe20000010032 */
[----:B------:R-:W-:Y:S01]  /*f780*/  LOP3.LUT R4, R25, 0xffff0000, RZ, 0xc0, !PT ;  /* 0xffff000019047812 */ /* 0x000fe200078ec0ff */
[----:B------:R-:W-:Y:S01]  /*f790*/  FMUL.FTZ R44, R9, R8 ;  /* 0x00000008092c7220 */ /* 0x000fe20000410000 */
[----:B------:R-:W-:Y:S01]  /*f7a0*/  LOP3.LUT R6, R27, 0xffff0000, RZ, 0xc0, !PT ;  /* 0xffff00001b067812 */ /* 0x000fe200078ec0ff */
[----:B------:R-:W-:Y:S01]  /*f7b0*/  FMUL.FTZ R58, R11, R10 ;  /* 0x0000000a0b3a7220 */ /* 0x000fe20000410000 */
[----:B------:R-:W-:Y:S01]  /*f7c0*/  LOP3.LUT R7, R7, 0xffff0000, RZ, 0xc0, !PT ;  /* 0xffff000007077812 */ /* 0x000fe200078ec0ff */
[-C--:B------:R-:W-:Y:S01]  /*f7d0*/  FMUL.FTZ R45, R9, R4.reuse ;  /* 0x00000004092d7220 */ /* 0x080fe20000410000 */
[----:B------:R-:W-:Y:S01]  /*f7e0*/  FFMA.FTZ R9, R5, R4, -R44 ;  /* 0x0000000405097223 */ /* 0x000fe2000001082c */
[-C--:B------:R-:W-:Y:S01]  /*f7f0*/  FMUL.FTZ R11, R11, R6.reuse ;  /* 0x000000060b0b7220 */ /* 0x080fe20000410000 */
[----:B------:R-:W-:Y:S01]  /*f800*/  F2FP.BF16.F32.PACK_AB R4, R52, R59 ;  /* 0x0000003b3404723e */ /* 0x000fe200000010ff */
        /* <DEDUP_REMOVED lines=8> */
[----:B------:R2:W-:Y:S01]  /*f890*/  STS.128 [R60], R4 ;  /* 0x000000043c007388 */ /* 0x0005e20000000c00 */
[----:B------:R-:W-:Y:S02]  /*f8a0*/  F2FP.BF16.F32.PACK_AB R9, R44, R63 ;  /* 0x0000003f2c09723e */ /* 0x000fe400000010ff */
[----:B------:R-:W-:-:S05]  /*f8b0*/  F2FP.BF16.F32.PACK_AB R11, R11, R50 ;  /* 0x000000320b0b723e */ /* 0x000fca00000010ff */
[----:B------:R2:W-:Y:S02]  /*f8c0*/  STS.128 [R43+0x10400], R8 ;  /* 0x010400082b007388 */ /* 0x0005e40000000c00 */
.L_x_585:
[----:B------:R-:W-:Y:S05]  /*f8d0*/  BSYNC B2 ;  /* 0x0000000000027941 */ /* 0x000fea0003800000 */
.L_x_584:
[----:B------:R-:W-:Y:S05]  /*f8e0*/  @P2 BRA `(.L_x_581) ;  /* 0x0000000400602947 */ /* 0x000fea0003800000 */
[----:B-1----:R-:W3:Y:S01]  /*f8f0*/  LDL R61, [R1+0x70] ;  /* 0x00007000013d7983 */ /* 0x002ee20000100800 */
[----:B------:R-:W-:Y:S01]  /*f900*/  LEA.HI R41, R41, R230, RZ, 0x1d ;  /* 0x000000e629297211 */ /* 0x000fe200078fe8ff */
[C---:B------:R-:W-:Y:S01]  /*f910*/  IMAD.U32 R54, R14.reuse, 0x10000, RZ ;  /* 0x000100000e367824 */ /* 0x040fe200078e00ff */
[----:B------:R-:W-:Y:S01]  /*f920*/  LOP3.LUT R51, R14, 0xffff0000, RZ, 0xc0, !PT ;  /* 0xffff00000e337812 */ /* 0x000fe200078ec0ff */
[----:B------:R-:W-:Y:S01]  /*f930*/  IMAD.U32 R52, R0, 0x10000, RZ ;  /* 0x0001000000347824 */ /* 0x000fe200078e00ff */
[----:B--2---:R-:W-:Y:S01]  /*f940*/  SHF.R.S32.HI R4, RZ, 0x1f, R41 ;  /* 0x0000001fff047819 */ /* 0x004fe20000011429 */
[----:B------:R-:W-:-:S03]  /*f950*/  IMAD.U32 R53, R15, 0x10000, RZ ;  /* 0x000100000f357824 */ /* 0x000fc600078e00ff */
[----:B0-----:R-:W-:Y:S01]  /*f960*/  LEA.HI R5, R4, R41, RZ, 0x3 ;  /* 0x0000002904057211 */ /* 0x001fe200078f18ff */
        /* <DEDUP_REMOVED lines=15> */
[----:B------:R-:W-:Y:S01]  /*fa60*/  LOP3.LUT R47, R0, 0xffff0000, RZ, 0xc0, !PT ;  /* 0xffff0000002f7812 */ /* 0x000fe200078ec0ff */
[----:B------:R-:W-:Y:S01]  /*fa70*/  FMUL.FTZ R55, R8, R51 ;  /* 0x0000003308377220 */ /* 0x000fe20000410000 */
[C---:B------:R-:W-:Y:S01]  /*fa80*/  IMAD.U32 R49, R10.reuse, 0x10000, RZ ;  /* 0x000100000a317824 */ /* 0x040fe200078e00ff */
[----:B------:R-:W-:Y:S01]  /*fa90*/  LOP3.LUT R10, R10, 0xffff0000, RZ, 0xc0, !PT ;  /* 0xffff00000a0a7812 */ /* 0x000fe200078ec0ff */
[----:B------:R-:W-:-:S02]  /*faa0*/  IMAD.U32 R50, R11, 0x10000, RZ ;  /* 0x000100000b327824 */ /* 0x000fc400078e00ff */
[----:B------:R-:W-:Y:S01]  /*fab0*/  FMUL.FTZ R57, R8, R47 ;  /* 0x0000002f08397220 */ /* 0x000fe20000410000 */
[----:B------:R-:W-:Y:S01]  /*fac0*/  IMAD.U32 R8, R20, 0x10000, RZ ;  /* 0x0001000014087824 */ /* 0x000fe200078e00ff */
[----:B------:R-:W-:Y:S01]  /*fad0*/  LOP3.LUT R11, R11, 0xffff0000, RZ, 0xc0, !PT ;  /* 0xffff00000b0b7812 */ /* 0x000fe200078ec0ff */
[----:B---3--:R-:W0:Y:S02]  /*fae0*/  LDS.128 R4, [R61] ;  /* 0x000000003d047984 */ /* 0x008e240000000c00 */
[C---:B0-----:R-:W-:Y:S01]  /*faf0*/  IMAD.U32 R43, R4.reuse, 0x10000, RZ ;  /* 0x00010000042b7824 */ /* 0x041fe200078e00ff */
[----:B------:R-:W-:Y:S01]  /*fb00*/  LOP3.LUT R4, R4, 0xffff0000, RZ, 0xc0, !PT ;  /* 0xffff000004047812 */ /* 0x000fe200078ec0ff */
[C---:B------:R-:W-:Y:S01]  /*fb10*/  IMAD.U32 R44, R5.reuse, 0x10000, RZ ;  /* 0x00010000052c7824 */ /* 0x040fe200078e00ff */
[----:B------:R-:W-:Y:S01]  /*fb20*/  LOP3.LUT R5, R5, 0xffff0000, RZ, 0xc0, !PT ;  /* 0xffff000005057812 */ /* 0x000fe200078ec0ff */
[C---:B------:R-:W-:Y:S01]  /*fb30*/  FFMA.FTZ R56, R43.reuse, R52, -R56 ;  /* 0x000000342b387223 */ /* 0x040fe20000010838 */
[----:B------:R-:W-:Y:S01]  /*fb40*/  FFMA.FTZ R58, R43, R54, R58 ;  /* 0x000000362b3a7223 */ /* 0x000fe2000001003a */
[----:B------:R-:W-:-:S02]  /*fb50*/  IMAD.U32 R43, R3, 0x10000, RZ ;  /* 0x00010000032b7824 */ /* 0x000fc400078e00ff */
[----:B------:R-:W-:Y:S01]  /*fb60*/  FFMA.FTZ R55, R4, R47, -R55 ;  /* 0x0000002f04377223 */ /* 0x000fe20000010837 */
[----:B------:R-:W-:Y:S01]  /*fb70*/  FMUL.FTZ R47, R48, R53 ;  /* 0x00000035302f7220 */ /* 0x000fe20000410000 */
[----:B------:R-:W-:Y:S01]  /*fb80*/  FFMA.FTZ R57, R4, R51, R57 ;  /* 0x0000003304397223 */ /* 0x000fe20000010039 */
[-C--:B------:R-:W-:Y:S01]  /*fb90*/  FMUL.FTZ R52, R48, R43.reuse ;  /* 0x0000002b30347220 */ /* 0x080fe20000410000 */
[----:B------:R-:W-:Y:S01]  /*fba0*/  LOP3.LUT R51, R20, 0xffff0000, RZ, 0xc0, !PT ;  /* 0xffff000014337812 */ /* 0x000fe200078ec0ff */
[----:B------:R-:W-:Y:S01]  /*fbb0*/  FFMA.FTZ R48, R44, R43, -R47 ;  /* 0x0000002b2c307223 */ /* 0x000fe2000001082f */
[C---:B------:R-:W-:Y:S01]  /*fbc0*/  LOP3.LUT R43, R12.reuse, 0xffff0000, RZ, 0xc0, !PT ;  /* 0xffff00000c2b7812 */ /* 0x040fe200078ec0ff */
[----:B------:R-:W-:Y:S02]  /*fbd0*/  IMAD.U32 R4, R12, 0x10000, RZ ;  /* 0x000100000c047824 */ /* 0x000fe400078e00ff */
[----:B------:R-:W-:Y:S01]  /*fbe0*/  FFMA.FTZ R52, R44, R53, R52 ;  /* 0x000000352c347223 */ /* 0x000fe20000010034 */
[C---:B------:R-:W-:Y:S01]  /*fbf0*/  IMAD.U32 R45, R6.reuse, 0x10000, RZ ;  /* 0x00010000062d7824 */ /* 0x040fe200078e00ff */
[----:B------:R-:W-:Y:S01]  /*fc00*/  LOP3.LUT R6, R6, 0xffff0000, RZ, 0xc0, !PT ;  /* 0xffff000006067812 */ /* 0x000fe200078ec0ff */
[C---:B------:R-:W-:Y:S01]  /*fc10*/  FMUL.FTZ R59, R10.reuse, R51 ;  /* 0x000000330a3b7220 */ /* 0x040fe20000410000 */
[C---:B------:R-:W-:Y:S01]  /*fc20*/  FMUL.FTZ R44, R49.reuse, R8 ;  /* 0x00000008312c7220 */ /* 0x040fe20000410000 */
[----:B------:R-:W-:Y:S01]  /*fc30*/  FMUL.FTZ R54, R49, R4 ;  /* 0x0000000431367220 */ /* 0x000fe20000410000 */
[----:B------:R-:W-:Y:S01]  /*fc40*/  FMUL.FTZ R10, R10, R43 ;  /* 0x0000002b0a0a7220 */ /* 0x000fe20000410000 */
[----:B------:R-:W-:-:S02]  /*fc50*/  IMAD.U32 R49, R21, 0x10000, RZ ;  /* 0x0001000015317824 */ /* 0x000fc400078e00ff */
[----:B------:R-:W-:Y:S01]  /*fc60*/  FFMA.FTZ R53, R45, R4, -R44 ;  /* 0x000000042d357223 */ /* 0x000fe2000001082c */
[----:B------:R-:W-:Y:S02]  /*fc70*/  IMAD.U32 R47, R13, 0x10000, RZ ;  /* 0x000100000d2f7824 */ /* 0x000fe400078e00ff */
[----:B------:R-:W-:Y:S01]  /*fc80*/  FFMA.FTZ R54, R45, R8, R54 ;  /* 0x000000082d367223 */ /* 0x000fe20000010036 */
[----:B------:R-:W-:Y:S01]  /*fc90*/  FFMA.FTZ R51, R6, R51, R10 ;  /* 0x0000003306337223 */ /* 0x000fe2000001000a */
[----:B------:R-:W-:Y:S02]  /*fca0*/  IMAD.U32 R46, R7, 0x10000, RZ ;  /* 0x00010000072e7824 */ /* 0x000fe400078e00ff */
        /* <DEDUP_REMOVED lines=10> */
[----:B------:R-:W-:Y:S01]  /*fd50*/  LOP3.LUT R7, R7, 0xffff0000, RZ, 0xc0, !PT ;  /* 0xffff000007077812 */ /* 0x000fe200078ec0ff */
[----:B------:R-:W-:Y:S01]  /*fd60*/  FMUL.FTZ R50, R11, R10 ;  /* 0x0000000a0b327220 */ /* 0x000fe20000410000 */
        /* <DEDUP_REMOVED lines=10> */
[----:B------:R-:W-:Y:S02]  /*fe10*/  F2FP.BF16.F32.PACK_AB R10, R51, R54 ;  /* 0x00000036330a723e */ /* 0x000fe400000010ff */
[----:B------:R-:W-:Y:S01]  /*fe20*/  F2FP.BF16.F32.PACK_AB R8, R57, R58 ;  /* 0x0000003a3908723e */ /* 0x000fe200000010ff */
[----:B------:R3:W-:Y:S01]  /*fe30*/  STS.128 [R61], R4 ;  /* 0x000000043d007388 */ /* 0x0007e20000000c00 */
[----:B------:R-:W-:-:S02]  /*fe40*/  F2FP.BF16.F32.PACK_AB R9, R43, R52 ;  /* 0x000000342b09723e */ /* 0x000fc400000010ff */
[----:B------:R-:W-:-:S05]  /*fe50*/  F2FP.BF16.F32.PACK_AB R11, R11, R46 ;  /* 0x0000002e0b0b723e */ /* 0x000fca00000010ff */
[----:B------:R3:W-:Y:S02]  /*fe60*/  STS.128 [R41+0x10400], R8 ;  /* 0x0104000829007388 */ /* 0x0007e40000000c00 */
.L_x_581:
[----:B------:R-:W-:Y:S05]  /*fe70*/  BSYNC B1 ;  /* 0x0000000000017941 */ /* 0x000fea0003800000 */
.L_x_580:
[----:B------:R-:W-:-:S13]  /*fe80*/  ISETP.GE.AND P0, PT, R207, R42, PT ;  /* 0x0000002acf00720c */ /* 0x000fda0003f06270 */
[----:B------:R-:W-:Y:S05]  /*fe90*/  @P0 BRA `(.L_x_564) ;  /* 0x00000010004c0947 */ /* 0x000fea0003800000 */
[----:B---3--:R-:W3:Y:S01]  /*fea0*/  LDC R41, c[0x0][0x3f4] ;  /* 0x0000fd00ff297b82 */ /* 0x008ee20000000800 */
[C---:B-12---:R-:W-:Y:S01]  /*feb0*/  VIADD R4, R18.reuse, 0x20 ;  /* 0x0000002012047836 */ /* 0x046fe20000000000 */
[----:B------:R-:W-:Y:S01]  /*fec0*/  BSSY B1, `(.L_x_586) ;  /* 0x000005e000017945 */ /* 0x000fe20003800000 */
[C---:B------:R-:W-:Y:S01]  /*fed0*/  VIADD R6, R18.reuse, 0x40 ;  /* 0x0000004012067836 */ /* 0x040fe20000000000 */
[----:B------:R-:W-:Y:S02]  /*fee0*/  SHF.R.U32.HI R59, RZ, 0x3, R185 ;  /* 0x00000003ff3b7819 */ /* 0x000fe400000116b9 */
[-C--:B---3--:R-:W-:Y:S02]  /*fef0*/  ISETP.GE.AND P0, PT, R18, R41.reuse, PT ;  /* 0x000000291200720c */ /* 0x088fe40003f06270 */
[-C--:B------:R-:W-:Y:S02]  /*ff00*/  ISETP.GE.AND P1, PT, R4, R41.reuse, PT ;  /* 0x000000290400720c */ /* 0x080fe40003f26270 */
[----:B------:R-:W-:-:S09]  /*ff10*/  ISETP.GE.AND P2, PT, R6, R41, PT ;  /* 0x000000290600720c */ /* 0x000fd20003f46270 */
[----:B------:R-:W-:Y:S05]  /*ff20*/  @P0 BRA `(.L_x_587) ;  /* 0x00000004005c0947 */ /* 0x000fea0003800000 */
[----:B------:R-:W2:Y:S01]  /*ff30*/  LDL R61, [R1+0x74] ;  /* 0x00007400013d7983 */ /* 0x000ea20000100800 */
[----:B------:R-:W-:Y:S01]  /*ff40*/  LEA.HI R4, R41, R228, RZ, 0x1d ;  /* 0x000000e429047211 */ /* 0x000fe200078fe8ff */
[C---:B------:R-:W-:Y:S01]  /*ff50*/  IMAD.U32 R53, R37.reuse, 0x10000, RZ ;  /* 0x0001000025357824 */ /* 0x040fe200078e00ff */
[----:B------:R-:W-:Y:S01]  /*ff60*/  LOP3.LUT R58, R37, 0xffff0000, RZ, 0xc0, !PT ;  /* 0xffff0000253a7812 */ /* 0x000fe200078ec0ff */
[----:B------:R-:W-:Y:S01]  /*ff70*/  IMAD.U32 R51, R32, 0x10000, RZ ;  /* 0x0001000020337824 */ /* 0x000fe200078e00ff */
[----:B0-----:R-:W-:Y:S01]  /*ff80*/  SHF.R.S32.HI R5, RZ, 0x1f, R4 ;  /* 0x0000001fff057819 */ /* 0x001fe20000011404 */
[----:B------:R-:W-:Y:S01]  /*ff90*/  IMAD.SHL.U32 R6, R4, 0x8, RZ ;  /* 0x0000000804067824 */ /* 0x000fe200078e00ff */
[----:B------:R-:W-:Y:S01]  /*ffa0*/  LOP3.LUT R32, R32, 0xffff0000, RZ, 0xc0, !PT ;  /* 0xffff000020207812 */ /* 0x000fe200078ec0ff */
[----:B------:R-:W-:Y:S01]  /*ffb0*/  IMAD.U32 R60, R38, 0x10000, RZ ;  /* 0x00010000263c7824 */ /* 0x000fe200078e00ff */
[----:B------:R-:W-:Y:S01]  /*ffc0*/  LEA.HI R5, R5, R4, RZ, 0x3 ;  /* 0x0000000405057211 */ /* 0x000fe200078f18ff */
[----:B------:R-:W-:Y:S01]  /*ffd0*/  IMAD.U32 R56, R33, 0x10000, RZ ;  /* 0x0001000021387824 */ /* 0x000fe200078e00ff */
[----:B------:R-:W-:Y:S01]  /*ffe0*/  LOP3.LUT R4, R185, 0x38, R6, 0xf8, !PT ;  /* 0x00000038b9047812 */ /* 0x000fe200078ef806 */
[----:B------:R-:W-:Y:S01]  /*fff0*/  IMAD.U32 R55, R39, 0x10000, RZ ;  /* 0x0001000027377824 */ /* 0x000fe200078e00ff */
[----:B------:R-:W-:Y:S01]  /*10000*/  LOP3.LUT R57, R40, 0xffff0000, RZ, 0xc0, !PT ;  /* 0xffff000028397812 */ /* 0x000fe200078ec0ff */
[----:B------:R-:W-:Y:S01]  /*10010*/  IMAD.SHL.U32 R5, R5, 0x400, RZ ;  /* 0x0000040005057824 */ /* 0x000fe200078e00ff */
[----:B------:R-:W-:-:S02]  /*10020*/  LOP3.LUT R4, R4, R59, RZ, 0x3c, !PT ;  /* 0x0000003b04047212 */ /* 0x000fc400078e3cff */
[----:B------:R-:W-:Y:S02]  /*10030*/  LOP3.LUT R33, R33, 0xffff0000, RZ, 0xc0, !PT ;  /* 0xffff000021217812 */ /* 0x000fe400078ec0ff */
[----:B------:R-:W-:-:S04]  /*10040*/  LOP3.LUT R5, R5, 0x7fffe000, RZ, 0xc0, !PT ;  /* 0x7fffe00005057812 */ /* 0x000fc800078ec0ff */
[----:B------:R-:W-:-:S05]  /*10050*/  IADD3 R9, R4, R5, R195 ;  /* 0x0000000504097210 */ /* 0x000fca0007ffe0c3 */
[----:B------:R-:W-:-:S05]  /*10060*/  IMAD R42, R9, 0x2, R2 ;  /* 0x00000002092a7824 */ /* 0x000fca00078e0202 */
[----:B------:R-:W0:Y:S02]  /*10070*/  LDS.128 R8, [R42+0x10400] ;  /* 0x010400002a087984 */ /* 0x000e240000000c00 */
[C---:B0-----:R-:W-:Y:S01]  /*10080*/  IMAD.U32 R47, R8.reuse, 0x10000, RZ ;  /* 0x00010000082f7824 */ /* 0x041fe200078e00ff */
[----:B------:R-:W-:Y:S01]  /*10090*/  LOP3.LUT R8, R8, 0xffff0000, RZ, 0xc0, !PT ;  /* 0xffff000008087812 */ /* 0x000fe200078ec0ff */
[C---:B------:R-:W-:Y:S01]  /*100a0*/  IMAD.U32 R48, R9.reuse, 0x10000, RZ ;  /* 0x0001000009307824 */ /* 0x040fe200078e00ff */
[----:B------:R-:W-:Y:S01]  /*100b0*/  LOP3.LUT R9, R9, 0xffff0000, RZ, 0xc0, !PT ;  /* 0xffff000009097812 */ /* 0x000fe200078ec0ff */
[-C--:B------:R-:W-:Y:S01]  /*100c0*/  FMUL.FTZ R52, R53, R47.reuse ;  /* 0x0000002f35347220 */ /* 0x080fe20000410000 */
[----:B------:R-:W-:Y:S01]  /*100d0*/  FMUL.FTZ R54, R51, R47 ;  /* 0x0000002f33367220 */ /* 0x000fe20000410000 */
[----:B------:R-:W-:Y:S01]  /*100e0*/  FMUL.FTZ R47, R60, R48 ;  /* 0x000000303c2f7220 */ /* 0x000fe20000410000 */
[----:B------:R-:W-:Y:S01]  /*100f0*/  FMUL.FTZ R37, R58, R8 ;  /* 0x000000083a257220 */ /* 0x000fe20000410000 */
        /* <DEDUP_REMOVED lines=9> */
[-C--:B------:R-:W-:Y:S01]  /*10190*/  FFMA.FTZ R52, R51, R43.reuse, -R52 ;  /* 0x0000002b33347223 */ /* 0x080fe20000010834 */
[----:B------:R-:W-:Y:S01]  /*101a0*/  FMUL.FTZ R51, R56, R48 ;  /* 0x0000003038337220 */ /* 0x000fe20000410000 */
[----:B------:R-:W-:Y:S01]  /*101b0*/  FFMA.FTZ R54, R53, R43, R54 ;  /* 0x0000002b35367223 */ /* 0x000fe20000010036 */
[----:B------:R-:W-:Y:S01]  /*101c0*/  FMUL.FTZ R43, R32, R8 ;  /* 0x00000008202b7220 */ /* 0x000fe20000410000 */
[----:B------:R-:W-:-:S02]  /*101d0*/  IMAD.U32 R53, R34, 0x10000, RZ ;  /* 0x0001000022357824 */ /* 0x000fc400078e00ff */
[-C--:B------:R-:W-:Y:S01]  /*101e0*/  FFMA.FTZ R47, R56, R44.reuse, -R47 ;  /* 0x0000002c382f7223 */ /* 0x080fe2000001082f */
[----:B------:R-:W-:Y:S01]  /*101f0*/  FFMA.FTZ R51, R60, R44, R51 ;  /* 0x0000002c3c337223 */ /* 0x000fe20000010033 */
[----:B------:R-:W-:Y:S01]  /*10200*/  LOP3.LUT R34, R34, 0xffff0000, RZ, 0xc0, !PT ;  /* 0xffff000022227812 */ /* 0x000fe200078ec0ff */
[-C--:B------:R-:W-:Y:S01]  /*10210*/  FFMA.FTZ R37, R32, R4.reuse, -R37 ;  /* 0x0000000420257223 */ /* 0x080fe20000010825 */
[----:B------:R-:W-:Y:S01]  /*10220*/  LOP3.LUT R44, R39, 0xffff0000, RZ, 0xc0, !PT ;  /* 0xffff0000272c7812 */ /* 0x000fe200078ec0ff */
[----:B------:R-:W-:Y:S01]  /*10230*/  FFMA.FTZ R43, R58, R4, R43 ;  /* 0x000000043a2b7223 */ /* 0x000fe2000001002b */
[----:B------:R-:W-:Y:S02]  /*10240*/  IMAD.U32 R45, R6, 0x10000, RZ ;  /* 0x00010000062d7824 */ /* 0x000fe400078e00ff */
[-C--:B------:R-:W-:Y:S01]  /*10250*/  FMUL.FTZ R4, R55, R49.reuse ;  /* 0x0000003137047220 */ /* 0x080fe20000410000 */
[----:B------:R-:W-:Y:S01]  /*10260*/  FMUL.FTZ R32, R53, R49 ;  /* 0x0000003135207220 */ /* 0x000fe20000410000 */
[----:B------:R-:W-:-:S02]  /*10270*/  IMAD.U32 R48, R40, 0x10000, RZ ;  /* 0x0001000028307824 */ /* 0x000fc400078e00ff */
[-C--:B------:R-:W-:Y:S01]  /*10280*/  FMUL.FTZ R39, R44, R10.reuse ;  /* 0x0000000a2c277220 */ /* 0x080fe20000410000 */
[----:B------:R-:W-:Y:S01]  /*10290*/  FMUL.FTZ R49, R34, R10 ;  /* 0x0000000a22317220 */ /* 0x000fe20000410000 */
[-C--:B------:R-:W-:Y:S01]  /*102a0*/  FFMA.FTZ R8, R53, R45.reuse, -R4 ;  /* 0x0000002d35087223 */ /* 0x080fe20000010804 */
[----:B------:R-:W-:Y:S01]  /*102b0*/  FFMA.FTZ R10, R55, R45, R32 ;  /* 0x0000002d370a7223 */ /* 0x000fe20000010020 */
[----:B------:R-:W-:Y:S01]  /*102c0*/  LOP3.LUT R6, R6, 0xffff0000, RZ, 0xc0, !PT ;  /* 0xffff000006067812 */ /* 0x000fe200078ec0ff */
[----:B------:R-:W-:Y:S02]  /*102d0*/  IMAD.U32 R46, R7, 0x10000, RZ ;  /* 0x00010000072e7824 */ /* 0x000fe400078e00ff */
[----:B------:R-:W-:Y:S01]  /*102e0*/  FMUL.FTZ R45, R48, R50 ;  /* 0x00000032302d7220 */ /* 0x000fe20000410000 */
[C---:B------:R-:W-:Y:S01]  /*102f0*/  IMAD.U32 R4, R35.reuse, 0x10000, RZ ;  /* 0x0001000023047824 */ /* 0x040fe200078e00ff */
[----:B------:R-:W-:Y:S01]  /*10300*/  LOP3.LUT R55, R38, 0xffff0000, RZ, 0xc0, !PT ;  /* 0xffff000026377812 */ /* 0x000fe200078ec0ff */
[----:B------:R-:W-:Y:S01]  /*10310*/  FFMA.FTZ R39, R34, R6, -R39 ;  /* 0x0000000622277223 */ /* 0x000fe20000010827 */
[----:B------:R-:W-:Y:S01]  /*10320*/  LOP3.LUT R35, R35, 0xffff0000, RZ, 0xc0, !PT ;  /* 0xffff000023237812 */ /* 0x000fe200078ec0ff */
[C---:B------:R-:W-:Y:S01]  /*10330*/  FMUL.FTZ R53, R4.reuse, R50 ;  /* 0x0000003204357220 */ /* 0x040fe20000410000 */
[----:B------:R-:W-:Y:S01]  /*10340*/  LOP3.LUT R7, R7, 0xffff0000, RZ, 0xc0, !PT ;  /* 0xffff000007077812 */ /* 0x000fe200078ec0ff */
[----:B------:R-:W-:Y:S01]  /*10350*/  FFMA.FTZ R45, R4, R46, -R45 ;  /* 0x0000002e042d7223 */ /* 0x000fe2000001082d */
[----:B------:R-:W-:Y:S01]  /*10360*/  FFMA.FTZ R49, R44, R6, R49 ;  /* 0x000000062c317223 */ /* 0x000fe20000010031 */
[----:B------:R-:W-:Y:S01]  /*10370*/  FMUL.FTZ R4, R55, R9 ;  /* 0x0000000937047220 */ /* 0x000fe20000410000 */
[----:B------:R-:W-:Y:S01]  /*10380*/  FMUL.FTZ R38, R57, R11 ;  /* 0x0000000b39267220 */ /* 0x000fe20000410000 */
[----:B------:R-:W-:Y:S01]  /*10390*/  FMUL.FTZ R6, R33, R9 ;  /* 0x0000000921067220 */ /* 0x000fe20000410000 */
[----:B------:R-:W-:Y:S01]  /*103a0*/  FMUL.FTZ R40, R35, R11 ;  /* 0x0000000b23287220 */ /* 0x000fe20000410000 */
[----:B------:R-:W-:Y:S01]  /*103b0*/  FFMA.FTZ R32, R33, R5, -R4 ;  /* 0x0000000521207223 */ /* 0x000fe20000010804 */
[----:B------:R-:W-:Y:S01]  /*103c0*/  FFMA.FTZ R38, R35, R7, -R38 ;  /* 0x0000000723267223 */ /* 0x000fe20000010826 */
[----:B------:R-:W-:Y:S01]  /*103d0*/  FFMA.FTZ R53, R48, R46, R53 ;  /* 0x0000002e30357223 */ /* 0x000fe20000010035 */
        /* <DEDUP_REMOVED lines=12> */
.L_x_587:
[----:B------:R-:W-:Y:S05]  /*104a0*/  BSYNC B1 ;  /* 0x0000000000017941 */ /* 0x000fea0003800000 */
.L_x_586:
[----:B------:R-:W-:Y:S04]  /*104b0*/  BSSY B1, `(.L_x_588) ;  /* 0x0000059000017945 */ /* 0x000fe80003800000 */
[----:B------:R-:W-:Y:S05]  /*104c0*/  @P1 BRA `(.L_x_589) ;  /* 0x00000004005c1947 */ /* 0x000fea0003800000 */
[----:B------:R-:W2:Y:S01]  /*104d0*/  LDL R50, [R1+0x6c] ;  /* 0x00006c0001327983 */ /* 0x000ea20000100800 */
[----:B-1----:R-:W-:Y:S01]  /*104e0*/  LEA.HI R4, R41, R229, RZ, 0x1d ;  /* 0x000000e529047211 */ /* 0x002fe200078fe8ff */
        /* <DEDUP_REMOVED lines=8> */
[C---:B------:R-:W-:Y:S01]  /*10570*/  IMAD.U32 R47, R26.reuse, 0x10000, RZ ;  /* 0x000100001a2f7824 */ /* 0x040fe200078e00ff */
[----:B------:R-:W-:Y:S01]  /*10580*/  LOP3.LUT R4, R185, 0x38, R6, 0xf8, !PT ;  /* 0x00000038b9047812 */ /* 0x000fe200078ef806 */
[----:B------:R-:W-:Y:S01]  /*10590*/  IMAD.U32 R48, R29, 0x10000, RZ ;  /* 0x000100001d307824 */ /* 0x000fe200078e00ff */
[----:B------:R-:W-:Y:S01]  /*105a0*/  LOP3.LUT R26, R26, 0xffff0000, RZ, 0xc0, !PT ;  /* 0xffff00001a1a7812 */ /* 0x000fe200078ec0ff */
[----:B------:R-:W-:Y:S01]  /*105b0*/  IMAD.SHL.U32 R5, R5, 0x400, RZ ;  /* 0x0000040005057824 */ /* 0x000fe200078e00ff */
[----:B------:R-:W-:Y:S01]  /*105c0*/  LOP3.LUT R4, R4, R59, RZ, 0x3c, !PT ;  /* 0x0000003b04047212 */ /* 0x000fe200078e3cff */
[----:B------:R-:W-:Y:S01]  /*105d0*/  IMAD.U32 R55, R31, 0x10000, RZ ;  /* 0x000100001f377824 */ /* 0x000fe200078e00ff */
[----:B------:R-:W-:Y:S01]  /*105e0*/  LOP3.LUT R30, R30, 0xffff0000, RZ, 0xc0, !PT ;  /* 0xffff00001e1e7812 */ /* 0x000fe200078ec0ff */
[----:B------:R-:W-:Y:S01]  /*105f0*/  IMAD.U32 R28, R25, 0x10000, RZ ;  /* 0x00010000191c7824 */ /* 0x000fe200078e00ff */
[----:B------:R-:W-:Y:S01]  /*10600*/  LOP3.LUT R5, R5, 0x7fffe000, RZ, 0xc0, !PT ;  /* 0x7fffe00005057812 */ /* 0x000fe200078ec0ff */
[----:B------:R-:W-:Y:S01]  /*10610*/  IMAD.U32 R51, R27, 0x10000, RZ ;  /* 0x000100001b337824 */ /* 0x000fe200078e00ff */
[----:B------:R-:W-:-:S02]  /*10620*/  LOP3.LUT R29, R29, 0xffff0000, RZ, 0xc0, !PT ;  /* 0xffff00001d1d7812 */ /* 0x000fc400078ec0ff */
[----:B------:R-:W-:Y:S02]  /*10630*/  IADD3 R9, R4, R5, R195 ;  /* 0x0000000504097210 */ /* 0x000fe40007ffe0c3 */
[----:B------:R-:W-:Y:S02]  /*10640*/  LOP3.LUT R31, R31, 0xffff0000, RZ, 0xc0, !PT ;  /* 0xffff00001f1f7812 */ /* 0x000fe400078ec0ff */
[----:B------:R-:W-:Y:S01]  /*10650*/  LOP3.LUT R25, R25, 0xffff0000, RZ, 0xc0, !PT ;  /* 0xffff000019197812 */ /* 0x000fe200078ec0ff */
[----:B------:R-:W-:Y:S01]  /*10660*/  IMAD R32, R9, 0x2, R2 ;  /* 0x0000000209207824 */ /* 0x000fe200078e0202 */
[----:B------:R-:W-:-:S04]  /*10670*/  LOP3.LUT R27, R27, 0xffff0000, RZ, 0xc0, !PT ;  /* 0xffff00001b1b7812 */ /* 0x000fc800078ec0ff */
[----:B------:R-:W0:Y:S02]  /*10680*/  LDS.128 R8, [R32+0x10400] ;  /* 0x0104000020087984 */ /* 0x000e240000000c00 */
[C---:B0-----:R-:W-:Y:S01]  /*10690*/  IMAD.U32 R38, R8.reuse, 0x10000, RZ ;  /* 0x0001000008267824 */ /* 0x041fe200078e00ff */
[----:B------:R-:W-:Y:S01]  /*106a0*/  LOP3.LUT R8, R8, 0xffff0000, RZ, 0xc0, !PT ;  /* 0xffff000008087812 */ /* 0x000fe200078ec0ff */
[C---:B------:R-:W-:Y:S01]  /*106b0*/  IMAD.U32 R40, R10.reuse, 0x10000, RZ ;  /* 0x000100000a287824 */ /* 0x040fe200078e00ff */
[----:B------:R-:W-:Y:S01]  /*106c0*/  LOP3.LUT R10, R10, 0xffff0000, RZ, 0xc0, !PT ;  /* 0xffff00000a0a7812 */ /* 0x000fe200078ec0ff */
[-C--:B------:R-:W-:Y:S01]  /*106d0*/  FMUL.FTZ R44, R45, R38.reuse ;  /* 0x000000262d2c7220 */ /* 0x080fe20000410000 */
[----:B------:R-:W-:Y:S01]  /*106e0*/  FMUL.FTZ R38, R43, R38 ;  /* 0x000000262b267220 */ /* 0x000fe20000410000 */
[C---:B------:R-:W-:Y:S01]  /*106f0*/  IMAD.U32 R39, R9.reuse, 0x10000, RZ ;  /* 0x0001000009277824 */ /* 0x040fe200078e00ff */
[----:B------:R-:W-:Y:S01]  /*10700*/  LOP3.LUT R9, R9, 0xffff0000, RZ, 0xc0, !PT ;  /* 0xffff000009097812 */ /* 0x000fe200078ec0ff */
[C---:B------:R-:W-:Y:S01]  /*10710*/  IMAD.U32 R42, R11.reuse, 0x10000, RZ ;  /* 0x000100000b2a7824 */ /* 0x040fe200078e00ff */
[----:B------:R-:W-:Y:S01]  /*10720*/  LOP3.LUT R11, R11, 0xffff0000, RZ, 0xc0, !PT ;  /* 0xffff00000b0b7812 */ /* 0x000fe200078ec0ff */
[----:B------:R-:W-:Y:S01]  /*10730*/  FMUL.FTZ R49, R26, R10 ;  /* 0x0000000a1a317220 */ /* 0x000fe20000410000 */
[----:B--2---:R-:W0:Y:S02]  /*10740*/  LDS.128 R4, [R50] ;  /* 0x0000000032047984 */ /* 0x004e240000000c00 */
[C---:B0-----:R-:W-:Y:S01]  /*10750*/  IMAD.U32 R33, R4.reuse, 0x10000, RZ ;  /* 0x0001000004217824 */ /* 0x041fe200078e00ff */
[----:B------:R-:W-:Y:S01]  /*10760*/  LOP3.LUT R4, R4, 0xffff0000, RZ, 0xc0, !PT ;  /* 0xffff000004047812 */ /* 0x000fe200078ec0ff */
[C---:B------:R-:W-:Y:S01]  /*10770*/  IMAD.U32 R35, R6.reuse, 0x10000, RZ ;  /* 0x0001000006237824 */ /* 0x040fe200078e00ff */
[----:B------:R-:W-:Y:S01]  /*10780*/  LOP3.LUT R6, R6, 0xffff0000, RZ, 0xc0, !PT ;  /* 0xffff000006067812 */ /* 0x000fe200078ec0ff */
[-C--:B------:R-:W-:Y:S01]  /*10790*/  FFMA.FTZ R44, R43, R33.reuse, -R44 ;  /* 0x000000212b2c7223 */ /* 0x080fe2000001082c */
[----:B------:R-:W-:Y:S01]  /*107a0*/  FFMA.FTZ R38, R45, R33, R38 ;  /* 0x000000212d267223 */ /* 0x000fe20000010026 */
[-C--:B------:R-:W-:Y:S01]  /*107b0*/  FMUL.FTZ R43, R46, R8.reuse ;  /* 0x000000082e2b7220 */ /* 0x080fe20000410000 */
[----:B------:R-:W-:Y:S01]  /*107c0*/  FMUL.FTZ R33, R24, R8 ;  /* 0x0000000818217220 */ /* 0x000fe20000410000 */
[----:B------:R-:W-:-:S02]  /*107d0*/  IMAD.U32 R34, R5, 0x10000, RZ ;  /* 0x0001000005227824 */ /* 0x000fc400078e00ff */
[-C--:B------:R-:W-:Y:S01]  /*107e0*/  FMUL.FTZ R45, R48, R39.reuse ;  /* 0x00000027302d7220 */ /* 0x080fe20000410000 */
[-C--:B------:R-:W-:Y:S01]  /*107f0*/  FFMA.FTZ R43, R24, R4.reuse, -R43 ;  /* 0x00000004182b7223 */ /* 0x080fe2000001082b */
[----:B------:R-:W-:Y:S01]  /*10800*/  FFMA.FTZ R33, R46, R4, R33 ;  /* 0x000000042e217223 */ /* 0x000fe20000010021 */
[-C--:B------:R-:W-:Y:S01]  /*10810*/  FMUL.FTZ R4, R53, R40.reuse ;  /* 0x0000002835047220 */ /* 0x080fe20000410000 */
[----:B------:R-:W-:Y:S02]  /*10820*/  IMAD.U32 R37, R7, 0x10000, RZ ;  /* 0x0001000007257824 */ /* 0x000fe400078e00ff */
[C---:B------:R-:W-:Y:S01]  /*10830*/  FMUL.FTZ R40, R47.reuse, R40 ;  /* 0x000000282f287220 */ /* 0x040fe20000410000 */
[----:B------:R-:W-:Y:S01]  /*10840*/  FMUL.FTZ R39, R28, R39 ;  /* 0x000000271c277220 */ /* 0x000fe20000410000 */
[----:B------:R-:W-:Y:S01]  /*10850*/  FFMA.FTZ R8, R47, R35, -R4 ;  /* 0x000000232f087223 */ /* 0x000fe20000010804 */
[----:B------:R-:W-:Y:S01]  /*10860*/  FMUL.FTZ R4, R55, R42 ;  /* 0x0000002a37047220 */ /* 0x000fe20000410000 */
[----:B------:R-:W-:Y:S01]  /*10870*/  FMUL.FTZ R47, R30, R10 ;  /* 0x0000000a1e2f7220 */ /* 0x000fe20000410000 */
[----:B------:R-:W-:Y:S01]  /*10880*/  FFMA.FTZ R45, R28, R34, -R45 ;  /* 0x000000221c2d7223 */ /* 0x000fe2000001082d */
[----:B------:R-:W-:Y:S01]  /*10890*/  LOP3.LUT R5, R5, 0xffff0000, RZ, 0xc0, !PT ;  /* 0xffff000005057812 */ /* 0x000fe200078ec0ff */
[----:B------:R-:W-:Y:S01]  /*108a0*/  FFMA.FTZ R49, R30, R6, R49 ;  /* 0x000000061e317223 */ /* 0x000fe20000010031 */
[----:B------:R-:W-:Y:S01]  /*108b0*/  LOP3.LUT R7, R7, 0xffff0000, RZ, 0xc0, !PT ;  /* 0xffff000007077812 */ /* 0x000fe200078ec0ff */
[----:B------:R-:W-:Y:S01]  /*108c0*/  FFMA.FTZ R28, R51, R37, -R4 ;  /* 0x00000025331c7223 */ /* 0x000fe20000010804 */
[----:B------:R-:W-:Y:S01]  /*108d0*/  FFMA.FTZ R39, R48, R34, R39 ;  /* 0x0000002230277223 */ /* 0x000fe20000010027 */
[----:B------:R-:W-:Y:S01]  /*108e0*/  FFMA.FTZ R47, R26, R6, -R47 ;  /* 0x000000061a2f7223 */ /* 0x000fe2000001082f */
[----:B------:R-:W-:Y:S01]  /*108f0*/  FMUL.FTZ R4, R29, R9 ;  /* 0x000000091d047220 */ /* 0x000fe20000410000 */
        /* <DEDUP_REMOVED lines=20> */
.L_x_589:
[----:B------:R-:W-:Y:S05]  /*10a40*/  BSYNC B1 ;  /* 0x0000000000017941 */ /* 0x000fea0003800000 */
.L_x_588:
[----:B------:R-:W-:Y:S05]  /*10a50*/  @P2 BRA `(.L_x_564) ;  /* 0x00000004005c2947 */ /* 0x000fea0003800000 */
[----:B------:R-:W0:Y:S01]  /*10a60*/  LDL R43, [R1+0x68] ;  /* 0x00006800012b7983 */ /* 0x000e220000100800 */
[----:B------:R-:W-:Y:S01]  /*10a70*/  LEA.HI R41, R41, R230, RZ, 0x1d ;  /* 0x000000e629297211 */ /* 0x000fe200078fe8ff */
[C---:B------:R-:W-:Y:S01]  /*10a80*/  IMAD.U32 R35, R14.reuse, 0x10000, RZ ;  /* 0x000100000e237824 */ /* 0x040fe200078e00ff */
[----:B------:R-:W-:Y:S01]  /*10a90*/  LOP3.LUT R40, R14, 0xffff0000, RZ, 0xc0, !PT ;  /* 0xffff00000e287812 */ /* 0x000fe200078ec0ff */
[C---:B------:R-:W-:Y:S01]  /*10aa0*/  IMAD.U32 R33, R0.reuse, 0x10000, RZ ;  /* 0x0001000000217824 */ /* 0x040fe200078e00ff */
[----:B-12---:R-:W-:Y:S01]  /*10ab0*/  SHF.R.S32.HI R6, RZ, 0x1f, R41 ;  /* 0x0000001fff067819 */ /* 0x006fe20000011429 */
[----:B------:R-:W-:Y:S01]  /*10ac0*/  IMAD.SHL.U32 R4, R41, 0x8, RZ ;  /* 0x0000000829047824 */ /* 0x000fe200078e00ff */
[----:B------:R-:W-:Y:S01]  /*10ad0*/  LOP3.LUT R0, R0, 0xffff0000, RZ, 0xc0, !PT ;  /* 0xffff000000007812 */ /* 0x000fe200078ec0ff */
[----:B------:R-:W-:Y:S01]  /*10ae0*/  IMAD.U32 R42, R15, 0x10000, RZ ;  /* 0x000100000f2a7824 */ /* 0x000fe200078e00ff */
[----:B------:R-:W-:Y:S01]  /*10af0*/  LEA.HI R6, R6, R41, RZ, 0x3 ;  /* 0x0000002906067211 */ /* 0x000fe200078f18ff */
[----:B------:R-:W-:Y:S01]  /*10b00*/  IMAD.U32 R38, R3, 0x10000, RZ ;  /* 0x0001000003267824 */ /* 0x000fe200078e00ff */
[----:B------:R-:W-:Y:S01]  /*10b10*/  LOP3.LUT R4, R185, 0x38, R4, 0xf8, !PT ;  /* 0x00000038b9047812 */ /* 0x000fe200078ef804 */
[C---:B------:R-:W-:Y:S01]  /*10b20*/  IMAD.U32 R39, R20.reuse, 0x10000, RZ ;  /* 0x0001000014277824 */ /* 0x040fe200078e00ff */
[----:B------:R-:W-:Y:S01]  /*10b30*/  LOP3.LUT R20, R20, 0xffff0000, RZ, 0xc0, !PT ;  /* 0xffff000014147812 */ /* 0x000fe200078ec0ff */
[----:B------:R-:W-:Y:S01]  /*10b40*/  IMAD.SHL.U32 R6, R6, 0x400, RZ ;  /* 0x0000040006067824 */ /* 0x000fe200078e00ff */
[----:B------:R-:W-:Y:S01]  /*10b50*/  LOP3.LUT R4, R4, R59, RZ, 0x3c, !PT ;  /* 0x0000003b04047212 */ /* 0x000fe200078e3cff */
[C---:B------:R-:W-:Y:S01]  /*10b60*/  IMAD.U32 R37, R12.reuse, 0x10000, RZ ;  /* 0x000100000c257824 */ /* 0x040fe200078e00ff */
[----:B------:R-:W-:-:S02]  /*10b70*/  LOP3.LUT R12, R12, 0xffff0000, RZ, 0xc0, !PT ;  /* 0xffff00000c0c7812 */ /* 0x000fc400078ec0ff */
[----:B------:R-:W-:Y:S02]  /*10b80*/  LOP3.LUT R6, R6, 0x7fffe000, RZ, 0xc0, !PT ;  /* 0x7fffe00006067812 */ /* 0x000fe400078ec0ff */
[----:B------:R-:W-:Y:S02]  /*10b90*/  LOP3.LUT R15, R15, 0xffff0000, RZ, 0xc0, !PT ;  /* 0xffff00000f0f7812 */ /* 0x000fe400078ec0ff */
[----:B------:R-:W-:Y:S02]  /*10ba0*/  IADD3 R9, R4, R6, R195 ;  /* 0x0000000604097210 */ /* 0x000fe40007ffe0c3 */
[----:B------:R-:W-:-:S03]  /*10bb0*/  LOP3.LUT R3, R3, 0xffff0000, RZ, 0xc0, !PT ;  /* 0xffff000003037812 */ /* 0x000fc600078ec0ff */
[----:B------:R-:W-:-:S05]  /*10bc0*/  IMAD R24, R9, 0x2, R2 ;  /* 0x0000000209187824 */ /* 0x000fca00078e0202 */
[----:B------:R-:W1:Y:S02]  /*10bd0*/  LDS.128 R8, [R24+0x10400] ;  /* 0x0104000018087984 */ /* 0x000e640000000c00 */
[C---:B-1----:R-:W-:Y:S01]  /*10be0*/  IMAD.U32 R29, R8.reuse, 0x10000, RZ ;  /* 0x00010000081d7824 */ /* 0x042fe200078e00ff */
[----:B------:R-:W-:Y:S01]  /*10bf0*/  LOP3.LUT R8, R8, 0xffff0000, RZ, 0xc0, !PT ;  /* 0xffff000008087812 */ /* 0x000fe200078ec0ff */
[C---:B------:R-:W-:Y:S01]  /*10c00*/  IMAD.U32 R30, R9.reuse, 0x10000, RZ ;  /* 0x00010000091e7824 */ /* 0x040fe200078e00ff */
[----:B------:R-:W-:Y:S01]  /*10c10*/  LOP3.LUT R9, R9, 0xffff0000, RZ, 0xc0, !PT ;  /* 0xffff000009097812 */ /* 0x000fe200078ec0ff */
[-C--:B------:R-:W-:Y:S01]  /*10c20*/  FMUL.FTZ R34, R35, R29.reuse ;  /* 0x0000001d23227220 */ /* 0x080fe20000410000 */
[----:B------:R-:W-:Y:S01]  /*10c30*/  FMUL.FTZ R14, R33, R29 ;  /* 0x0000001d210e7220 */ /* 0x000fe20000410000 */
[-C--:B------:R-:W-:Y:S01]  /*10c40*/  FMUL.FTZ R29, R40, R8.reuse ;  /* 0x00000008281d7220 */ /* 0x080fe20000410000 */
[C---:B------:R-:W-:Y:S01]  /*10c50*/  IMAD.U32 R31, R10.reuse, 0x10000, RZ ;  /* 0x000100000a1f7824 */ /* 0x040fe200078e00ff */
[----:B------:R-:W-:Y:S01]  /*10c60*/  LOP3.LUT R10, R10, 0xffff0000, RZ, 0xc0, !PT ;  /* 0xffff00000a0a7812 */ /* 0x000fe200078ec0ff */
[C---:B------:R-:W-:Y:S01]  /*10c70*/  IMAD.U32 R32, R11.reuse, 0x10000, RZ ;  /* 0x000100000b207824 */ /* 0x040fe200078e00ff */
[----:B------:R-:W-:Y:S01]  /*10c80*/  LOP3.LUT R11, R11, 0xffff0000, RZ, 0xc0, !PT ;  /* 0xffff00000b0b7812 */ /* 0x000fe200078ec0ff */
[----:B0-----:R-:W0:Y:S02]  /*10c90*/  LDS.128 R4, [R43] ;  /* 0x000000002b047984 */ /* 0x001e240000000c00 */
[C---:B0-----:R-:W-:Y:S01]  /*10ca0*/  IMAD.U32 R25, R4.reuse, 0x10000, RZ ;  /* 0x0001000004197824 */ /* 0x041fe200078e00ff */
[----:B------:R-:W-:Y:S01]  /*10cb0*/  LOP3.LUT R4, R4, 0xffff0000, RZ, 0xc0, !PT ;  /* 0xffff000004047812 */ /* 0x000fe200078ec0ff */
[C---:B------:R-:W-:Y:S01]  /*10cc0*/  IMAD.U32 R26, R5.reuse, 0x10000, RZ ;  /* 0x00010000051a7824 */ /* 0x040fe200078e00ff */
[----:B------:R-:W-:Y:S01]  /*10cd0*/  LOP3.LUT R5, R5, 0xffff0000, RZ, 0xc0, !PT ;  /* 0xffff000005057812 */ /* 0x000fe200078ec0ff */
[-C--:B------:R-:W-:Y:S01]  /*10ce0*/  FFMA.FTZ R34, R33, R25.reuse, -R34 ;  /* 0x0000001921227223 */ /* 0x080fe20000010822 */
[----:B------:R-:W-:Y:S01]  /*10cf0*/  FFMA.FTZ R14, R35, R25, R14 ;  /* 0x00000019230e7223 */ /* 0x000fe2000001000e */
[C---:B------:R-:W-:Y:S01]  /*10d00*/  FMUL.FTZ R25, R0.reuse, R8 ;  /* 0x0000000800197220 */ /* 0x040fe20000410000 */
[----:B------:R-:W-:Y:S01]  /*10d10*/  FFMA.FTZ R29, R0, R4, -R29 ;  /* 0x00000004001d7223 */ /* 0x000fe2000001081d */
[-C--:B------:R-:W-:Y:S01]  /*10d20*/  FMUL.FTZ R33, R42, R30.reuse ;  /* 0x0000001e2a217220 */ /* 0x080fe20000410000 */
[----:B------:R-:W-:Y:S01]  /*10d30*/  FMUL.FTZ R35, R38, R30 ;  /* 0x0000001e26237220 */ /* 0x000fe20000410000 */
[----:B------:R-:W-:-:S02]  /*10d40*/  IMAD.U32 R27, R6, 0x10000, RZ ;  /* 0x00010000061b7824 */ /* 0x000fc400078e00ff */
[-C--:B------:R-:W-:Y:S01]  /*10d50*/  FMUL.FTZ R0, R39, R31.reuse ;  /* 0x0000001f27007220 */ /* 0x080fe20000410000 */
[----:B------:R-:W-:Y:S01]  /*10d60*/  FFMA.FTZ R25, R40, R4, R25 ;  /* 0x0000000428197223 */ /* 0x000fe20000010019 */
[-C--:B------:R-:W-:Y:S01]  /*10d70*/  FFMA.FTZ R33, R38, R26.reuse, -R33 ;  /* 0x0000001a26217223 */ /* 0x080fe20000010821 */
[----:B------:R-:W-:Y:S01]  /*10d80*/  FFMA.FTZ R35, R42, R26, R35 ;  /* 0x0000001a2a237223 */ /* 0x000fe20000010023 */
[C---:B------:R-:W-:Y:S01]  /*10d90*/  FMUL.FTZ R4, R37.reuse, R31 ;  /* 0x0000001f25047220 */ /* 0x040fe20000410000 */
[-C--:B------:R-:W-:Y:S01]  /*10da0*/  FFMA.FTZ R8, R37, R27.reuse, -R0 ;  /* 0x0000001b25087223 */ /* 0x080fe20000010800 */
[----:B------:R-:W-:Y:S02]  /*10db0*/  IMAD.U32 R26, R21, 0x10000, RZ ;  /* 0x00010000151a7824 */ /* 0x000fe400078e00ff */
[-C--:B------:R-:W-:Y:S01]  /*10dc0*/  FMUL.FTZ R31, R20, R10.reuse ;  /* 0x0000000a141f7220 */ /* 0x080fe20000410000 */
[----:B------:R-:W-:Y:S02]  /*10dd0*/  IMAD.U32 R0, R13, 0x10000, RZ ;  /* 0x000100000d007824 */ /* 0x000fe400078e00ff */
[----:B------:R-:W-:Y:S01]  /*10de0*/  FMUL.FTZ R37, R12, R10 ;  /* 0x0000000a0c257220 */ /* 0x000fe20000410000 */
[----:B------:R-:W-:Y:S01]  /*10df0*/  LOP3.LUT R6, R6, 0xffff0000, RZ, 0xc0, !PT ;  /* 0xffff000006067812 */ /* 0x000fe200078ec0ff */
[----:B------:R-:W-:Y:S01]  /*10e00*/  FFMA.FTZ R10, R39, R27, R4 ;  /* 0x0000001b270a7223 */ /* 0x000fe20000010004 */
[----:B------:R-:W-:-:S02]  /*10e10*/  IMAD.U32 R28, R7, 0x10000, RZ ;  /* 0x00010000071c7824 */ /* 0x000fc400078e00ff */
[-C--:B------:R-:W-:Y:S01]  /*10e20*/  FMUL.FTZ R27, R26, R32.reuse ;  /* 0x000000201a1b7220 */ /* 0x080fe20000410000 */
[----:B------:R-:W-:Y:S01]  /*10e30*/  LOP3.LUT R21, R21, 0xffff0000, RZ, 0xc0, !PT ;  /* 0xffff000015157812 */ /* 0x000fe200078ec0ff */
[----:B------:R-:W-:Y:S01]  /*10e40*/  FMUL.FTZ R39, R0, R32 ;  /* 0x0000002000277220 */ /* 0x000fe20000410000 */
[----:B------:R-:W-:Y:S01]  /*10e50*/  LOP3.LUT R13, R13, 0xffff0000, RZ, 0xc0, !PT ;  /* 0xffff00000d0d7812 */ /* 0x000fe200078ec0ff */
[-C--:B------:R-:W-:Y:S01]  /*10e60*/  FFMA.FTZ R31, R12, R6.reuse, -R31 ;  /* 0x000000060c1f7223 */ /* 0x080fe2000001081f */
[----:B------:R-:W-:Y:S01]  /*10e70*/  LOP3.LUT R7, R7, 0xffff0000, RZ, 0xc0, !PT ;  /* 0xffff000007077812 */ /* 0x000fe200078ec0ff */
[----:B------:R-:W-:Y:S01]  /*10e80*/  FFMA.FTZ R37, R20, R6, R37 ;  /* 0x0000000614257223 */ /* 0x000fe20000010025 */
[-C--:B------:R-:W-:Y:S01]  /*10e90*/  FFMA.FTZ R27, R0, R28.reuse, -R27 ;  /* 0x0000001c001b7223 */ /* 0x080fe2000001081b */
        /* <DEDUP_REMOVED lines=19> */
.L_x_564:
[----:B------:R-:W-:Y:S05]  /*10fd0*/  BSYNC B0 ;  /* 0x0000000000007941 */ /* 0x000fea0003800000 */
.L_x_545:
[----:B------:R-:W-:Y:S01]  /*10fe0*/  @!PT LDS RZ, [RZ] ;  /* 0x00000000fffff984 */ /* 0x000fe20000000800 */
[----:B------:R-:W-:Y:S01]  /*10ff0*/  @!PT LDS RZ, [RZ] ;  /* 0x00000000fffff984 */ /* 0x000fe20000000800 */
[----:B------:R-:W-:Y:S01]  /*11000*/  @!PT LDS RZ, [RZ] ;  /* 0x00000000fffff984 */ /* 0x000fe20000000800 */
[----:B------:R-:W-:Y:S01]  /*11010*/  @!PT LDS RZ, [RZ] ;  /* 0x00000000fffff984 */ /* 0x000fe20000000800 */
[----:B------:R5:W-:Y:S06]  /*11020*/  MEMBAR.ALL.CTA ;  /* 0x0000000000007992 */ /* 0x000bec0000008000 */
[----:B-----5:R-:W5:Y:S01]  /*11030*/  FENCE.VIEW.ASYNC.S ;  /* 0x00000000000073c6 */ /* 0x020f620000000000 */
[----:B------:R-:W-:Y:S05]  /*11040*/  WARPSYNC.ALL ;  /* 0x0000000000007948 */ /* 0x000fea0003800000 */
[----:B-----5:R-:W-:Y:S06]  /*11050*/  BAR.SYNC.DEFER_BLOCKING 0xd, 0x100 ;  /* 0x0344000000007b1d */ /* 0x020fec0000010000 */
.L_x_543:
[----:B01-3--:R-:W-:-:S05]  /*11060*/  IMAD.U32 R0, RZ, RZ, UR58 ;  /* 0x0000003aff007e24 */ /* 0x00bfca000f8e00ff */
[----:B------:R-:W-:-:S13]  /*11070*/  ISETP.NE.AND P0, PT, R0, 0x3, PT ;  /* 0x000000030000780c */ /* 0x000fda0003f05270 */
[----:B------:R-:W-:Y:S05]  /*11080*/  @!P0 BRA `(.L_x_590) ;  /* 0x0000000000048947 */ /* 0x000fea0003800000 */
[----:B------:R-:W-:Y:S01]  /*11090*/  BPT.TRAP 0x1 ;  /* 0x000000040000795c */ /* 0x000fe20000300000 */
.L_x_590:
[----:B--2---:R-:W-:Y:S01]  /*110a0*/  IMAD R10, R194, 0x8, R2 ;  /* 0x00000008c20a7824 */ /* 0x004fe200078e0202 */
[----:B----4-:R-:W-:-:S04]  /*110b0*/  SHF.L.U32 R3, R196, 0x1f, RZ ;  /* 0x0000001fc4037819 */ /* 0x010fc800000006ff */
[----:B------:R0:W1:Y:S01]  /*110c0*/  SYNCS.PHASECHK.TRANS64.TRYWAIT P2, [R10+URZ+0x34830], R3 ;  /* 0x034830030a0075a7 */ /* 0x000062000804017f */
[----:B------:R-:W-:Y:S05]  /*110d0*/  @!P0 BRA `(.L_x_591) ;  /* 0x0000000000048947 */ /* 0x000fea0003800000 */
[----:B------:R-:W-:Y:S01]  /*110e0*/  BPT.TRAP 0x1 ;  /* 0x000000040000795c */ /* 0x000fe20000300000 */
.L_x_591:
[----:B------:R-:W2:Y:S01]  /*110f0*/  S2R R0, SR_TID.X ;  /* 0x0000000000007919 */ /* 0x000ea20000002100 */
[----:B------:R-:W-:Y:S01]  /*11100*/  IMAD.MOV.U32 R151, RZ, RZ, RZ ;  /* 0x000000ffff977224 */ /* 0x000fe200078e00ff */
[----:B--2---:R-:W-:-:S04]  /*11110*/  LOP3.LUT R0, R0, 0x7f, RZ, 0xc0, !PT ;  /* 0x0000007f00007812 */ /* 0x004fc800078ec0ff */
[----:B------:R-:W-:Y:S01]  /*11120*/  ISETP.NE.AND P1, PT, R0, RZ, PT ;  /* 0x000000ff0000720c */ /* 0x000fe20003f25270 */
[----:B-1----:R-:W-:-:S12]  /*11130*/  @P2 BRA `(.L_x_592) ;  /* 0x0000000000082947 */ /* 0x002fd80003800000 */
[----:B------:R-:W1:Y:S02]  /*11140*/  SYNCS.PHASECHK.TRANS64.TRYWAIT P2, [R10+URZ+0x34830], R3 ;  /* 0x034830030a0075a7 */ /* 0x000e64000804017f */
[----:B-1----:R-:W-:Y:S05]  /*11150*/  @!P2 BRA `(.L_x_593) ;  /* 0x00000110005ca947 */ /* 0x002fea0003800000 */
.L_x_592:
[----:B------:R-:W-:Y:S05]  /*11160*/  WARPSYNC.ALL ;  /* 0x0000000000007948 */ /* 0x000fea0003800000 */
[----:B------:R-:W-:Y:S01]  /*11170*/  VIADD R0, R2, 0x1c400 ;  /* 0x0001c40002007836 */ /* 0x000fe20000000000 */
[----:B------:R-:W-:Y:S01]  /*11180*/  R2UR UR4, R36 ;  /* 0x00000000240472ca */ /* 0x000fe200000e0000 */
[----:B------:R-:W-:Y:S01]  /*11190*/  IMAD.MOV.U32 R5, RZ, RZ, 0x40000040 ;  /* 0x40000040ff057424 */ /* 0x000fe200078e00ff */
[----:B------:R-:W-:Y:S01]  /*111a0*/  WARPGROUP.ARRIVE ;  /* 0x00000000000079c5 */ /* 0x000fe20000000000 */
[----:B------:R-:W-:Y:S01]  /*111b0*/  UMOV UR9, 0x40000040 ;  /* 0x4000004000097882 */ /* 0x000fe20000000000 */
[----:B------:R-:W-:Y:S01]  /*111c0*/  SHF.R.U32.HI R0, RZ, 0x4, R0 ;  /* 0x00000004ff007819 */ /* 0x000fe20000011600 */
[----:B------:R-:W-:Y:S01]  /*111d0*/  IMAD.MOV.U32 R9, RZ, RZ, 0x40000040 ;  /* 0x40000040ff097424 */ /* 0x000fe200078e00ff */
[----:B------:R-:W-:Y:S01]  /*111e0*/  R2UR UR11, R5 ;  /* 0x00000000050b72ca */ /* 0x000fe200000e0000 */
[----:B------:R-:W-:Y:S01]  /*111f0*/  IMAD.U32 R21, RZ, RZ, UR9 ;  /* 0x00000009ff157e24 */ /* 0x000fe2000f8e00ff */
[----:B------:R-:W-:Y:S01]  /*11200*/  LOP3.LUT R0, R0, 0x3fff, RZ, 0xc0, !PT ;  /* 0x00003fff00007812 */ /* 0x000fe200078ec0ff */
[----:B------:R-:W-:Y:S01]  /*11210*/  UMOV UR41, 0x40000040 ;  /* 0x4000004000297882 */ /* 0x000fe20000000000 */
[----:B------:R-:W-:Y:S01]  /*11220*/  UMOV UR45, 0x40000040 ;  /* 0x40000040002d7882 */ /* 0x000fe20000000000 */
[----:B------:R-:W-:Y:S01]  /*11230*/  UMOV UR49, 0x40000040 ;  /* 0x4000004000317882 */ /* 0x000fe20000000000 */
[----:B------:R-:W-:Y:S01]  /*11240*/  LOP3.LUT R6, R0, 0x10000, RZ, 0xfc, !PT ;  /* 0x0001000000067812 */ /* 0x000fe200078efcff */
[----:B------:R-:W-:Y:S01]  /*11250*/  ULOP3.LUT UR4, UR4, 0x10000, URZ, 0xfc, !UPT ;  /* 0x0001000004047892 */ /* 0x000fe2000f8efc3f */
[----:B------:R-:W-:Y:S01]  /*11260*/  IMAD.MOV.U32 R5, RZ, RZ, 0x40000040 ;  /* 0x40000040ff057424 */ /* 0x000fe200078e00ff */
[----:B------:R-:W-:Y:S01]  /*11270*/  UMOV UR53, 0x40000040 ;  /* 0x4000004000357882 */ /* 0x000fe20000000000 */
[----:B------:R-:W-:Y:S01]  /*11280*/  P2R R12, PR, RZ, 0x2 ;  /* 0x00000002ff0c7803 */ /* 0x000fe20000000000 */
[----:B------:R-:W-:Y:S01]  /*11290*/  IMAD R4, R194, 0xc00, R6 ;  /* 0x00000c00c2047824 */ /* 0x000fe200078e0206 */
[----:B------:R-:W-:Y:S01]  /*112a0*/  UIADD3 UR5, UR4, 0x2, URZ ;  /* 0x0000000204057890 */ /* 0x000fe2000fffe03f */
[----:B------:R-:W-:Y:S01]  /*112b0*/  R2UR UR55, R5 ;  /* 0x00000000053772ca */ /* 0x000fe200000e0000 */
[----:B------:R-:W-:Y:S01]  /*112c0*/  UMOV UR8, UR4 ;  /* 0x0000000400087c82 */ /* 0x000fe20008000000 */
[C---:B------:R-:W-:Y:S01]  /*112d0*/  VIADD R8, R4.reuse, 0x2 ;  /* 0x0000000204087836 */ /* 0x040fe20000000000 */
[----:B------:R-:W-:Y:S01]  /*112e0*/  R2UR UR10, R4 ;  /* 0x00000000040a72ca */ /* 0x000fe200000e0000 */
[----:B------:R-:W-:Y:S01]  /*112f0*/  IMAD.U32 R20, RZ, RZ, UR8 ;  /* 0x00000008ff147e24 */ /* 0x000fe2000f8e00ff */
[----:B------:R-:W-:Y:S01]  /*11300*/  UIADD3 UR40, UR4, 0x800, URZ ;  /* 0x0000080004287890 */ /* 0x000fe2000fffe03f */
[----:B------:R-:W-:Y:S01]  /*11310*/  P2R R14, PR, RZ, 0x1 ;  /* 0x00000001ff0e7803 */ /* 0x000fe20000000000 */
[----:B------:R-:W-:Y:S01]  /*11320*/  UIADD3 UR44, UR4, 0x802, URZ ;  /* 0x00000802042c7890 */ /* 0x000fe2000fffe03f */
[----:B------:R-:W-:Y:S01]  /*11330*/  BSSY B0, `(.L_x_594) ;  /* 0x00004c1000007945 */ /* 0x000fe20003800000 */
[----:B------:R2:W-:Y:S01]  /*11340*/  STL.64 [R1+0x40], R20 ;  /* 0x0000401401007387 */ /* 0x0005e20000100a00 */
[----:B------:R-:W-:Y:S01]  /*11350*/  UIADD3 UR48, UR4, 0x804, URZ ;  /* 0x0000080404307890 */ /* 0x000fe2000fffe03f */
[--C-:B------:R-:W-:Y:S01]  /*11360*/  IMAD.MOV.U32 R150, RZ, RZ, R151.reuse ;  /* 0x000000ffff967224 */ /* 0x100fe200078e0097 */
[----:B------:R-:W-:Y:S01]  /*11370*/  UIADD3 UR52, UR4, 0x806, URZ ;  /* 0x0000080604347890 */ /* 0x000fe2000fffe03f */
[--C-:B------:R-:W-:Y:S01]  /*11380*/  IMAD.MOV.U32 R148, RZ, RZ, R151.reuse ;  /* 0x000000ffff947224 */ /* 0x100fe200078e0097 */
[----:B------:R-:W-:Y:S01]  /*11390*/  ULDC UR60, c[0x0][0x988] ;  /* 0x00026200003c7ab9 */ /* 0x000fe20000000800 */
[----:B------:R-:W-:Y:S01]  /*113a0*/  IMAD.MOV.U32 R147, RZ, RZ, R151 ;  /* 0x000000ffff937224 */ /* 0x000fe200078e0097 */
[----:B------:R-:W-:Y:S01]  /*113b0*/  HGMMA.64x128x16.F32.BF16 R24, gdesc[UR8], RZ, !UPT, gsb0 ;  /* 0x01e00000081879f0 */ /* 0x000fe2000c0018ff */
[----:B------:R-:W-:Y:S01]  /*113c0*/  R2UR UR10, R8 ;  /* 0x00000000080a72ca */ /* 0x000fe200000e0000 */
[----:B------:R-:W-:Y:S01]  /*113d0*/  UMOV UR8, UR5 ;  /* 0x0000000500087c82 */ /* 0x000fe20008000000 */
[----:B------:R-:W-:Y:S01]  /*113e0*/  R2UR UR11, R9 ;  /* 0x00000000090b72ca */ /* 0x000fe200000e0000 */
[----:B------:R-:W-:Y:S01]  /*113f0*/  UMOV UR9, 0x40000040 ;  /* 0x4000004000097882 */ /* 0x000fe20000000000 */
[----:B------:R-:W-:Y:S01]  /*11400*/  VIADD R8, R4, 0x4 ;  /* 0x0000000404087836 */ /* 0x000fe20000000000 */
[----:B------:R-:W-:Y:S01]  /*11410*/  UIADD3 UR5, UR4, 0x4, URZ ;  /* 0x0000000404057890 */ /* 0x000fe2000fffe03f */
[----:B------:R-:W-:-:S02]  /*11420*/  IMAD.MOV.U32 R9, RZ, RZ, 0x40000040 ;  /* 0x40000040ff097424 */ /* 0x000fc400078e00ff */
[----:B--2---:R-:W-:Y:S02]  /*11430*/  IMAD.U32 R20, RZ, RZ, UR8 ;  /* 0x00000008ff147e24 */ /* 0x004fe4000f8e00ff */
[----:B------:R-:W-:Y:S02]  /*11440*/  IMAD.U32 R21, RZ, RZ, UR9 ;  /* 0x00000009ff157e24 */ /* 0x000fe4000f8e00ff */
[--C-:B------:R-:W-:Y:S02]  /*11450*/  IMAD.MOV.U32 R146, RZ, RZ, R151.reuse ;  /* 0x000000ffff927224 */ /* 0x100fe400078e0097 */
[--C-:B------:R-:W-:Y:S01]  /*11460*/  IMAD.MOV.U32 R145, RZ, RZ, R151.reuse ;  /* 0x000000ffff917224 */ /* 0x100fe200078e0097 */
[----:B------:R2:W-:Y:S01]  /*11470*/  STL.64 [R1+0x38], R20 ;  /* 0x0000381401007387 */ /* 0x0005e20000100a00 */
[--C-:B------:R-:W-:Y:S02]  /*11480*/  IMAD.MOV.U32 R144, RZ, RZ, R151.reuse ;  /* 0x000000ffff907224 */ /* 0x100fe400078e0097 */
[----:B-----5:R-:W-:-:S02]  /*11490*/  IMAD.MOV.U32 R143, RZ, RZ, R151 ;  /* 0x000000ffff8f7224 */ /* 0x020fc400078e0097 */
        /* <DEDUP_REMOVED lines=31> */
[----:B------:R-:W-:Y:S01]  /*11690*/  IMAD.MOV.U32 R88, RZ, RZ, R151 ;  /* 0x000000ffff587224 */ /* 0x000fe200078e0097 */
[----:B------:R-:W-:Y:S02]  /*116a0*/  WARPGROUP.DEPBAR.LE gsb0, 0x0 ;  /* 0x00008000000079c5 */ /* 0x000fe40000010000 */
[----:B------:R-:W-:-:S06]  /*116b0*/  WARPGROUP.ARRIVE ;  /* 0x00000000000079c5 */ /* 0x000fcc0000000000 */
[----:B------:R-:W-:Y:S01]  /*116c0*/  HGMMA.64x128x16.F32.BF16 R24, gdesc[UR8], R24, gsb0 ;  /* 0x01e00000081879f0 */ /* 0x000fe20008001818 */
[----:B------:R-:W-:Y:S01]  /*116d0*/  R2UR UR10, R8 ;  /* 0x00000000080a72ca */ /* 0x000fe200000e0000 */
[----:B------:R-:W-:Y:S01]  /*116e0*/  UMOV UR8, UR5 ;  /* 0x0000000500087c82 */ /* 0x000fe20008000000 */
[----:B------:R-:W-:Y:S01]  /*116f0*/  R2UR UR11, R9 ;  /* 0x00000000090b72ca */ /* 0x000fe200000e0000 */
[----:B------:R-:W-:Y:S01]  /*11700*/  UMOV UR9, 0x40000040 ;  /* 0x4000004000097882 */ /* 0x000fe20000000000 */
[----:B------:R-:W-:Y:S01]  /*11710*/  VIADD R8, R4, 0x6 ;  /* 0x0000000604087836 */ /* 0x000fe20000000000 */
[----:B------:R-:W-:Y:S01]  /*11720*/  UIADD3 UR5, UR4, 0x6, URZ ;  /* 0x0000000604057890 */ /* 0x000fe2000fffe03f */
[----:B------:R-:W-:Y:S02]  /*11730*/  IMAD.MOV.U32 R9, RZ, RZ, 0x40000040 ;  /* 0x40000040ff097424 */ /* 0x000fe400078e00ff */
[----:B--2---:R-:W-:Y:S02]  /*11740*/  IMAD.U32 R20, RZ, RZ, UR8 ;  /* 0x00000008ff147e24 */ /* 0x004fe4000f8e00ff */
[----:B------:R-:W-:-:S05]  /*11750*/  IMAD.U32 R21, RZ, RZ, UR9 ;  /* 0x00000009ff157e24 */ /* 0x000fca000f8e00ff */
[----:B------:R2:W-:Y:S01]  /*11760*/  STL.64 [R1+0x30], R20 ;  /* 0x0000301401007387 */ /* 0x0005e20000100a00 */
        /* <DEDUP_REMOVED lines=49> */
[----:B--2---:R-:W-:Y:S01]  /*11a80*/  IMAD.U32 R20, RZ, RZ, UR8 ;  /* 0x00000008ff147e24 */ /* 0x004fe2000f8e00ff */
[----:B------:R-:W-:Y:S01]  /*11a90*/  ULDC UR4, c[0x0][0x988] ;  /* 0x0002620000047ab9 */ /* 0x000fe20000000800 */
        /* <DEDUP_REMOVED lines=9> */
[----:B------:R-:W-:Y:S02]  /*11b30*/  VIADD R8, R4, 0x800 ;  /* 0x0000080004087836 */ /* 0x000fe40000000000 */
[----:B------:R-:W-:Y:S02]  /*11b40*/  IMAD.MOV.U32 R9, RZ, RZ, 0x40000040 ;  /* 0x40000040ff097424 */ /* 0x000fe400078e00ff */
[----:B--2---:R-:W-:Y:S01]  /*11b50*/  IMAD.U32 R20, RZ, RZ, UR8 ;  /* 0x00000008ff147e24 */ /* 0x004fe2000f8e00ff */
[----:B------:R-:W-:Y:S01]  /*11b60*/  R2UR UR42, R8 ;  /* 0x00000000082a72ca */ /* 0x000fe200000e0000 */
[----:B------:R-:W-:Y:S01]  /*11b70*/  VIADD R8, R4, 0x802 ;  /* 0x0000080204087836 */ /* 0x000fe20000000000 */
[----:B------:R-:W-:Y:S01]  /*11b80*/  R2UR UR43, R9 ;  /* 0x00000000092b72ca */ /* 0x000fe200000e0000 */
[----:B------:R-:W-:-:S02]  /*11b90*/  IMAD.MOV.U32 R9, RZ, RZ, 0x40000040 ;  /* 0x40000040ff097424 */ /* 0x000fc400078e00ff */
[----:B------:R-:W-:Y:S01]  /*11ba0*/  IMAD.U32 R21, RZ, RZ, UR9 ;  /* 0x00000009ff157e24 */ /* 0x000fe2000f8e00ff */
[----:B------:R-:W-:Y:S01]  /*11bb0*/  R2UR UR46, R8 ;  /* 0x00000000082e72ca */ /* 0x000fe200000e0000 */
[C---:B------:R-:W-:Y:S01]  /*11bc0*/  VIADD R8, R4.reuse, 0x804 ;  /* 0x0000080404087836 */ /* 0x040fe20000000000 */
[----:B------:R-:W-:Y:S01]  /*11bd0*/  R2UR UR47, R9 ;  /* 0x00000000092f72ca */ /* 0x000fe200000e0000 */
[----:B------:R-:W-:Y:S01]  /*11be0*/  IMAD.MOV.U32 R9, RZ, RZ, 0x40000040 ;  /* 0x40000040ff097424 */ /* 0x000fe200078e00ff */
[----:B------:R2:W-:Y:S01]  /*11bf0*/  STL.64 [R1], R20 ;  /* 0x0000001401007387 */ /* 0x0005e20000100a00 */
[----:B------:R-:W-:Y:S01]  /*11c00*/  VIADD R4, R4, 0x806 ;  /* 0x0000080604047836 */ /* 0x000fe20000000000 */
[----:B------:R-:W-:Y:S02]  /*11c10*/  R2UR UR50, R8 ;  /* 0x00000000083272ca */ /* 0x000fe400000e0000 */
[----:B------:R-:W-:Y:S02]  /*11c20*/  R2UR UR51, R9 ;  /* 0x00000000093372ca */ /* 0x000fe400000e0000 */
[----:B------:R-:W-:-:S02]  /*11c30*/  R2UR UR54, R4 ;  /* 0x00000000043672ca */ /* 0x000fc400000e0000 */
[----:B------:R-:W-:-:S05]  /*11c40*/  IADD3 R4, R152, 0x80, -R225 ;  /* 0x0000008098047810 */ /* 0x000fca0007ffe8e1 */
[----:B------:R-:W-:-:S05]  /*11c50*/  IMAD R4, R149, -0x80, R4 ;  /* 0xffffff8095047824 */ /* 0x000fca00078e0204 */
[C---:B------:R-:W-:Y:S02]  /*11c60*/  ISETP.GT.AND P4, PT, R4.reuse, RZ, PT ;  /* 0x000000ff0400720c */ /* 0x040fe40003f84270 */
[C---:B------:R-:W-:Y:S02]  /*11c70*/  ISETP.GT.AND P3, PT, R4.reuse, 0x1, PT ;  /* 0x000000010400780c */ /* 0x040fe40003f64270 */
[C---:B------:R-:W-:Y:S02]  /*11c80*/  ISETP.GT.AND P2, PT, R4.reuse, 0x8, PT ;  /* 0x000000080400780c */ /* 0x040fe40003f44270 */
[C---:B------:R-:W-:Y:S02]  /*11c90*/  ISETP.GT.AND P6, PT, R4.reuse, 0x9, PT ;  /* 0x000000090400780c */ /* 0x040fe40003fc4270 */
[C---:B------:R-:W-:Y:S02]  /*11ca0*/  ISETP.GT.AND P5, PT, R4.reuse, 0x10, PT ;  /* 0x000000100400780c */ /* 0x040fe40003fa4270 */
[----:B------:R-:W-:-:S02]  /*11cb0*/  ISETP.GT.AND P1, PT, R4, 0x59, PT ;  /* 0x000000590400780c */ /* 0x000fc40003f24270 */
[----:B------:R-:W-:Y:S01]  /*11cc0*/  ISETP.GT.AND P0, PT, R4, 0x60, PT ;  /* 0x000000600400780c */ /* 0x000fe20003f04270 */
        /* <DEDUP_REMOVED lines=54> */
[----:B--2---:R-:W-:Y:S02]  /*12030*/  FSEL R21, R42, -INF , P6 ;  /* 0xff8000002a157808 */ /* 0x004fe40003000000 */
        /* <DEDUP_REMOVED lines=76> */
[----:B01----:R-:W0:Y:S01]  /*12500*/  SHFL.BFLY PT, R3, R8, 0x2, 0x1f ;  /* 0x0c401f0008037f89 */ /* 0x003e2200000e0000 */
        /* <DEDUP_REMOVED lines=8> */
[----:B------:R-:W-:Y:S02]  /*12590*/  ISETP.NE.AND P1, PT, R12, RZ, PT ;  /* 0x000000ff0c00720c */ /* 0x000fe40003f25270 */
[----:B------:R-:W-:Y:S02]  /*125a0*/  ISETP.NE.AND P0, PT, R14, RZ, PT ;  /* 0x000000ff0e00720c */ /* 0x000fe40003f05270 */
[----:B0-----:R-:W-:-:S02]  /*125b0*/  FMNMX.FTZ R20, R8, R3, !PT ;  /* 0x0000000308147209 */ /* 0x001fc40007810000 */
[----:B------:R-:W-:-:S03]  /*125c0*/  FMNMX.FTZ R8, R5, R27, !PT ;  /* 0x0000001b05087209 */ /* 0x000fc60007810000 */
        /* <DEDUP_REMOVED lines=39> */
[--C-:B------:R-:W-:Y:S01]  /*12840*/  FFMA.FTZ R29, R29, R0, -R4.reuse ;  /* 0x000000001d1d7223 */ /* 0x100fe20000010804 */
[----:B------:R-:W-:Y:S01]  /*12850*/  MUFU.EX2 R182, R182 ;  /* 0x000000b600b67308 */ /* 0x000fe20000000800 */
[----:B------:R-:W-:Y:S01]  /*12860*/  FMNMX.FTZ R8, R61, R8, !PT ;  /* 0x000000083d087209 */ /* 0x000fe20007810000 */
[-CC-:B------:R-:W-:Y:S01]  /*12870*/  FFMA.FTZ R168, R97, R0.reuse, -R4.reuse ;  /* 0x0000000061a87223 */ /* 0x180fe20000010804 */
[-CC-:B------:R-:W-:Y:S01]  /*12880*/  FFMA.FTZ R81, R103, R0.reuse, -R4.reuse ;  /* 0x0000000067517223 */ /* 0x180fe20000010804 */
        /* <DEDUP_REMOVED lines=12> */
[----:B------:R-:W0:Y:S01]  /*12950*/  MUFU.EX2 R25, R25 ;  /* 0x0000001900197308 */ /* 0x000e220000000800 */
[----:B------:R-:W-:Y:S01]  /*12960*/  FMNMX.FTZ R8, R69, R8, !PT ;  /* 0x0000000845087209 */ /* 0x000fe20007810000 */
[-CC-:B------:R-:W-:Y:S01]  /*12970*/  FFMA.FTZ R101, R119, R0.reuse, -R4.reuse ;  /* 0x0000000077657223 */ /* 0x180fe20000010804 */
[-CC-:B------:R-:W-:Y:S01]  /*12980*/  FFMA.FTZ R160, R121, R0.reuse, -R4.reuse ;  /* 0x0000000079a07223 */ /* 0x180fe20000010804 */
[--C-:B------:R-:W-:Y:S01]  /*12990*/  FFMA.FTZ R103, R123, R0, -R4.reuse ;  /* 0x000000007b677223 */ /* 0x100fe20000010804 */
[----:B------:R-:W-:Y:S01]  /*129a0*/  FMNMX.FTZ R8, R71, R8, !PT ;  /* 0x0000000847087209 */ /* 0x000fe20007810000 */
[-CC-:B------:R-:W-:Y:S01]  /*129b0*/  FFMA.FTZ R162, R129, R0.reuse, -R4.reuse ;  /* 0x0000000081a27223 */ /* 0x180fe20000010804 */
[--C-:B------:R-:W-:Y:S01]  /*129c0*/  FFMA.FTZ R105, R133, R0, -R4.reuse ;  /* 0x0000000085697223 */ /* 0x100fe20000010804 */
[----:B------:R-:W1:Y:S01]  /*129d0*/  MUFU.EX2 R29, R29 ;  /* 0x0000001d001d7308 */ /* 0x000e620000000800 */
[----:B------:R-:W-:Y:S01]  /*129e0*/  FMNMX.FTZ R8, R73, R8, !PT ;  /* 0x0000000849087209 */ /* 0x000fe20007810000 */
[-CC-:B------:R-:W-:Y:S01]  /*129f0*/  FFMA.FTZ R164, R127, R0.reuse, -R4.reuse ;  /* 0x000000007fa47223 */ /* 0x180fe20000010804 */
[-CC-:B------:R-:W-:Y:S01]  /*12a00*/  FFMA.FTZ R107, R131, R0.reuse, -R4.reuse ;  /* 0x00000000836b7223 */ /* 0x180fe20000010804 */
[--C-:B------:R-:W-:Y:S01]  /*12a10*/  FFMA.FTZ R166, R125, R0, -R4.reuse ;  /* 0x000000007da67223 */ /* 0x100fe20000010804 */
[----:B------:R-:W-:Y:S01]  /*12a20*/  FMNMX.FTZ R8, R75, R8, !PT ;  /* 0x000000084b087209 */ /* 0x000fe20007810000 */
[----:B------:R-:W-:Y:S01]  /*12a30*/  FFMA.FTZ R85, R85, R0, -R4 ;  /* 0x0000000055557223 */ /* 0x000fe20000010804 */
[--C-:B------:R-:W-:Y:S01]  /*12a40*/  IMAD.MOV.U32 R133, RZ, RZ, R151.reuse ;  /* 0x000000ffff857224 */ /* 0x100fe200078e0097 */
[----:B------:R-:W2:Y:S01]  /*12a50*/  MUFU.EX2 R176, R176 ;  /* 0x000000b000b07308 */ /* 0x000ea20000000800 */
[----:B------:R-:W-:Y:S01]  /*12a60*/  FMNMX.FTZ R8, R77, R8, !PT ;  /* 0x000000084d087209 */ /* 0x000fe20007810000 */
[----:B------:R-:W-:-:S02]  /*12a70*/  IMAD.MOV.U32 R131, RZ, RZ, R151 ;  /* 0x000000ffff837224 */ /* 0x000fc400078e0097 */
[--C-:B------:R-:W-:Y:S01]  /*12a80*/  IMAD.MOV.U32 R129, RZ, RZ, R151.reuse ;  /* 0x000000ffff817224 */ /* 0x100fe200078e0097 */
[----:B------:R-:W-:Y:S01]  /*12a90*/  FMNMX.FTZ R8, R89, R8, !PT ;  /* 0x0000000859087209 */ /* 0x000fe20007810000 */
[--C-:B------:R-:W-:Y:S02]  /*12aa0*/  IMAD.MOV.U32 R127, RZ, RZ, R151.reuse ;  /* 0x000000ffff7f7224 */ /* 0x100fe400078e0097 */
[----:B------:R-:W3:Y:S01]  /*12ab0*/  MUFU.EX2 R15, R15 ;  /* 0x0000000f000f7308 */ /* 0x000ee20000000800 */
[----:B------:R-:W-:Y:S01]  /*12ac0*/  FMNMX.FTZ R8, R91, R8, !PT ;  /* 0x000000085b087209 */ /* 0x000fe20007810000 */
[--C-:B------:R-:W-:Y:S02]  /*12ad0*/  IMAD.MOV.U32 R125, RZ, RZ, R151.reuse ;  /* 0x000000ffff7d7224 */ /* 0x100fe400078e0097 */
[--C-:B------:R-:W-:Y:S01]  /*12ae0*/  IMAD.MOV.U32 R123, RZ, RZ, R151.reuse ;  /* 0x000000ffff7b7224 */ /* 0x100fe200078e0097 */
[----:B------:R-:W-:Y:S01]  /*12af0*/  FMNMX.FTZ R8, R93, R8, !PT ;  /* 0x000000085d087209 */ /* 0x000fe20007810000 */
[----:B------:R-:W-:-:S02]  /*12b00*/  IMAD.MOV.U32 R121, RZ, RZ, R151 ;  /* 0x000000ffff797224 */ /* 0x000fc400078e0097 */
[----:B------:R-:W4:Y:S01]  /*12b10*/  MUFU.EX2 R178, R178 ;  /* 0x000000b200b27308 */ /* 0x000f220000000800 */
[----:B------:R-:W-:Y:S01]  /*12b20*/  FMNMX.FTZ R8, R95, R8, !PT ;  /* 0x000000085f087209 */ /* 0x000fe20007810000 */
[--C-:B------:R-:W-:Y:S02]  /*12b30*/  IMAD.MOV.U32 R119, RZ, RZ, R151.reuse ;  /* 0x000000ffff777224 */ /* 0x100fe400078e0097 */
[--C-:B------:R-:W-:Y:S01]  /*12b40*/  IMAD.MOV.U32 R117, RZ, RZ, R151.reuse ;  /* 0x000000ffff757224 */ /* 0x100fe200078e0097 */
[----:B------:R-:W-:Y:S01]  /*12b50*/  FMNMX.FTZ R8, R99, R8, !PT ;  /* 0x0000000863087209 */ /* 0x000fe20007810000 */
[--C-:B------:R-:W-:Y:S02]  /*12b60*/  IMAD.MOV.U32 R115, RZ, RZ, R151.reuse ;  /* 0x000000ffff737224 */ /* 0x100fe400078e0097 */
[----:B------:R-:W4:Y:S01]  /*12b70*/  MUFU.EX2 R33, R33 ;  /* 0x0000002100217308 */ /* 0x000f220000000800 */
[--C-:B------:R-:W-:Y:S01]  /*12b80*/  IMAD.MOV.U32 R113, RZ, RZ, R151.reuse ;  /* 0x000000ffff717224 */ /* 0x100fe200078e0097 */
[----:B------:R-:W0:Y:S01]  /*12b90*/  SHFL.BFLY PT, R7, R8, 0x2, 0x1f ;  /* 0x0c401f0008077f89 */ /* 0x000e2200000e0000 */
[----:B------:R-:W-:-:S05]  /*12ba0*/  IMAD.MOV.U32 R109, RZ, RZ, R151 ;  /* 0x000000ffff6d7224 */ /* 0x000fca00078e0097 */
[----:B------:R-:W-:Y:S08]  /*12bb0*/  MUFU.EX2 R172, R172 ;  /* 0x000000ac00ac7308 */ /* 0x000ff00000000800 */
[----:B------:R-:W-:Y:S08]  /*12bc0*/  MUFU.EX2 R37, R37 ;  /* 0x0000002500257308 */ /* 0x000ff00000000800 */
[----:B------:R-:W-:Y:S01]  /*12bd0*/  MUFU.EX2 R174, R174 ;  /* 0x000000ae00ae7308 */ /* 0x000fe20000000800 */
[----:B0-----:R-:W-:-:S05]  /*12be0*/  FMNMX.FTZ R12, R8, R7, !PT ;  /* 0x00000007080c7209 */ /* 0x001fca0007810000 */
[----:B------:R-:W0:Y:S02]  /*12bf0*/  SHFL.BFLY PT, R7, R12, 0x1, 0x1f ;  /* 0x0c201f000c077f89 */ /* 0x000e2400000e0000 */
[----:B------:R-:W-:Y:S08]  /*12c00*/  MUFU.EX2 R41, R41 ;  /* 0x0000002900297308 */ /* 0x000ff00000000800 */
[----:B------:R-:W-:Y:S08]  /*12c10*/  MUFU.EX2 R168, R168 ;  /* 0x000000a800a87308 */ /* 0x000ff00000000800 */
[----:B------:R-:W-:Y:S01]  /*12c20*/  MUFU.EX2 R81, R81 ;  /* 0x0000005100517308 */ /* 0x000fe20000000800 */
[----:B0-----:R-:W-:-:S07]  /*12c30*/  FMNMX.FTZ R7, R12, R7, !PT ;  /* 0x000000070c077209 */ /* 0x001fce0007810000 */
[----:B------:R-:W-:Y:S01]  /*12c40*/  MUFU.EX2 R170, R170 ;  /* 0x000000aa00aa7308 */ /* 0x000fe20000000800 */
[C---:B------:R-:W-:Y:S01]  /*12c50*/  FSETP.NEU.FTZ.AND P2, PT, R7.reuse, -INF , PT ;  /* 0xff8000000700780b */ /* 0x040fe20003f5d000 */
[----:B------:R-:W-:-:S06]  /*12c60*/  FMUL.FTZ R24, R7, R0 ;  /* 0x0000000007187220 */ /* 0x000fcc0000410000 */
[----:B------:R-:W-:Y:S01]  /*12c70*/  MUFU.EX2 R79, R111 ;  /* 0x0000006f004f7308 */ /* 0x000fe20000000800 */
[----:B------:R-:W-:-:S05]  /*12c80*/  FSEL R24, R24, RZ, P2 ;  /* 0x000000ff18187208 */ /* 0x000fca0001000000 */
[-CC-:B------:R-:W-:Y:S01]  /*12c90*/  FFMA.FTZ R181, R5, R0.reuse, -R24.reuse ;  /* 0x0000000005b57223 */ /* 0x180fe20000010818 */
[-CC-:B------:R-:W-:Y:S01]  /*12ca0*/  FFMA.FTZ R4, R27, R0.reuse, -R24.reuse ;  /* 0x000000001b047223 */ /* 0x180fe20000010818 */
[-CC-:B------:R-:W-:Y:S01]  /*12cb0*/  FFMA.FTZ R183, R9, R0.reuse, -R24.reuse ;  /* 0x0000000009b77223 */ /* 0x180fe20000010818 */
[----:B------:R-:W-:Y:S01]  /*12cc0*/  FADD.FTZ R5, R180, R25 ;  /* 0x00000019b4057221 */ /* 0x000fe20000010000 */
[-CC-:B------:R-:W-:Y:S01]  /*12cd0*/  FFMA.FTZ R8, R31, R0.reuse, -R24.reuse ;  /* 0x000000001f087223 */ /* 0x180fe20000010818 */
[-CC-:B------:R-:W-:Y:S01]  /*12ce0*/  FFMA.FTZ R177, R11, R0.reuse, -R24.reuse ;  /* 0x000000000bb17223 */ /* 0x180fe20000010818 */
[----:B------:R-:W-:Y:S01]  /*12cf0*/  MUFU.EX2 R181, R181 ;  /* 0x000000b500b57308 */ /* 0x000fe20000000800 */
[----:B------:R-:W-:Y:S01]  /*12d00*/  FADD.FTZ R32, R182, R5 ;  /* 0x00000005b6207221 */ /* 0x000fe20000010000 */
[-CC-:B------:R-:W-:Y:S01]  /*12d10*/  FFMA.FTZ R12, R35, R0.reuse, -R24.reuse ;  /* 0x00000000230c7223 */ /* 0x180fe20000010818 */
[-CC-:B------:R-:W-:Y:S01]  /*12d20*/  FFMA.FTZ R179, R13, R0.reuse, -R24.reuse ;  /* 0x000000000db37223 */ /* 0x180fe20000010818 */
[-C--:B------:R-:W-:Y:S01]  /*12d30*/  FFMA.FTZ R14, R39, R0.reuse, -R24 ;  /* 0x00000000270e7223 */ /* 0x080fe20000010818 */
[----:B-1----:R-:W-:Y:S01]  /*12d40*/  FADD.FTZ R5, R29, R32 ;  /* 0x000000201d057221 */ /* 0x002fe20000010000 */
[-CC-:B------:R-:W-:Y:S01]  /*12d50*/  FFMA.FTZ R173, R21, R0.reuse, -R24.reuse ;  /* 0x0000000015ad7223 */ /* 0x180fe20000010818 */
[-CC-:B------:R-:W-:Y:S01]  /*12d60*/  FFMA.FTZ R20, R43, R0.reuse, -R24.reuse ;  /* 0x000000002b147223 */ /* 0x180fe20000010818 */
[----:B------:R-:W0:Y:S01]  /*12d70*/  MUFU.EX2 R4, R4 ;  /* 0x0000000400047308 */ /* 0x000e220000000800 */
[----:B--2---:R-:W-:Y:S01]  /*12d80*/  FADD.FTZ R34, R176, R5 ;  /* 0x00000005b0227221 */ /* 0x004fe20000010000 */
[-CC-:B------:R-:W-:Y:S01]  /*12d90*/  FFMA.FTZ R175, R45, R0.reuse, -R24.reuse ;  /* 0x000000002daf7223 */ /* 0x180fe20000010818 */
[-CC-:B------:R-:W-:Y:S01]  /*12da0*/  FFMA.FTZ R26, R47, R0.reuse, -R24.reuse ;  /* 0x000000002f1a7223 */ /* 0x180fe20000010818 */
[-C--:B------:R-:W-:Y:S01]  /*12db0*/  FFMA.FTZ R169, R49, R0.reuse, -R24 ;  /* 0x0000000031a97223 */ /* 0x080fe20000010818 */
[----:B---3--:R-:W-:Y:S01]  /*12dc0*/  FADD.FTZ R5, R15, R34 ;  /* 0x000000220f057221 */ /* 0x008fe20000010000 */
[-CC-:B------:R-:W-:Y:S01]  /*12dd0*/  FFMA.FTZ R28, R51, R0.reuse, -R24.reuse ;  /* 0x00000000331c7223 */ /* 0x180fe20000010818 */
[-CC-:B------:R-:W-:Y:S01]  /*12de0*/  FFMA.FTZ R171, R53, R0.reuse, -R24.reuse ;  /* 0x0000000035ab7223 */ /* 0x180fe20000010818 */
[----:B------:R-:W1:Y:S01]  /*12df0*/  MUFU.EX2 R183, R183 ;  /* 0x000000b700b77308 */ /* 0x000e620000000800 */
[----:B----4-:R-:W-:Y:S01]  /*12e00*/  FADD.FTZ R34, R178, R5 ;  /* 0x00000005b2227221 */ /* 0x010fe20000010000 */
        /* <DEDUP_REMOVED lines=19> */
[-CC-:B------:R-:W-:Y:S01]  /*12f40*/  FFMA.FTZ R89, R89, R0.reuse, -R24.reuse ;  /* 0x0000000059597223 */ /* 0x180fe20000010818 */
[-CC-:B------:R-:W-:Y:S01]  /*12f50*/  FFMA.FTZ R91, R91, R0.reuse, -R24.reuse ;  /* 0x000000005b5b7223 */ /* 0x180fe20000010818 */
[-CC-:B------:R-:W-:Y:S01]  /*12f60*/  FFMA.FTZ R93, R93, R0.reuse, -R24.reuse ;  /* 0x000000005d5d7223 */ /* 0x180fe20000010818 */
[----:B------:R-:W1:Y:S01]  /*12f70*/  MUFU.EX2 R12, R12 ;  /* 0x0000000c000c7308 */ /* 0x000e620000000800 */
[C---:B--2---:R-:W-:Y:S01]  /*12f80*/  FADD.FTZ R36, R8.reuse, R5 ;  /* 0x0000000508247221 */ /* 0x044fe20000010000 */
[-CC-:B------:R-:W-:Y:S01]  /*12f90*/  FFMA.FTZ R95, R95, R0.reuse, -R24.reuse ;  /* 0x000000005f5f7223 */ /* 0x180fe20000010818 */
[----:B------:R-:W-:Y:S01]  /*12fa0*/  FFMA.FTZ R99, R99, R0, -R24 ;  /* 0x0000000063637223 */ /* 0x000fe20000010818 */
[----:B------:R-:W-:Y:S01]  /*12fb0*/  F2FP.BF16.F32.PACK_AB R183, R8, R183 ;  /* 0x000000b708b7723e */ /* 0x000fe200000010ff */
[----:B------:R-:W-:Y:S01]  /*12fc0*/  IMAD.MOV.U32 R111, RZ, RZ, R151 ;  /* 0x000000ffff6f7224 */ /* 0x000fe200078e0097 */
[----:B------:R-:W-:-:S02]  /*12fd0*/  F2FP.BF16.F32.PACK_AB R181, R4, R181 ;  /* 0x000000b504b5723e */ /* 0x000fc400000010ff */
[----:B------:R-:W2:Y:S01]  /*12fe0*/  MUFU.EX2 R179, R179 ;  /* 0x000000b300b37308 */ /* 0x000ea20000000800 */
[----:B0-----:R-:W-:Y:S01]  /*12ff0*/  FADD.FTZ R5, R177, R36 ;  /* 0x00000024b1057221 */ /* 0x001fe20000010000 */
[----:B------:R-:W-:Y:S02]  /*13000*/  F2FP.BF16.F32.PACK_AB R180, R25, R180 ;  /* 0x000000b419b4723e */ /* 0x000fe400000010ff */
[----:B------:R-:W-:Y:S02]  /*13010*/  F2FP.BF16.F32.PACK_AB R182, R29, R182 ;  /* 0x000000b61db6723e */ /* 0x000fe400000010ff */
[----:B------:R-:W-:Y:S02]  /*13020*/  F2FP.BF16.F32.PACK_AB R176, R15, R176 ;  /* 0x000000b00fb0723e */ /* 0x000fe400000010ff */
[----:B------:R-:W0:Y:S01]  /*13030*/  MUFU.EX2 R14, R14 ;  /* 0x0000000e000e7308 */ /* 0x000e220000000800 */
[C---:B-1----:R-:W-:Y:S01]  /*13040*/  FADD.FTZ R36, R12.reuse, R5 ;  /* 0x000000050c247221 */ /* 0x042fe20000010000 */
[----:B------:R-:W-:Y:S01]  /*13050*/  FADD.FTZ R5, R41, R38 ;  /* 0x0000002629057221 */ /* 0x000fe20000010000 */
[----:B------:R-:W-:Y:S01]  /*13060*/  F2FP.BF16.F32.PACK_AB R177, R12, R177 ;  /* 0x000000b10cb1723e */ /* 0x000fe200000010ff */
[----:B------:R-:W-:Y:S01]  /*13070*/  VIADD R12, R149, 0xfffffffe ;  /* 0xfffffffe950c7836 */ /* 0x000fe20000000000 */
[----:B------:R-:W-:Y:S01]  /*13080*/  F2FP.BF16.F32.PACK_AB R178, R33, R178 ;  /* 0x000000b221b2723e */ /* 0x000fe200000010ff */
[----:B------:R-:W-:Y:S01]  /*13090*/  FADD.FTZ R38, R168, R5 ;  /* 0x00000005a8267221 */ /* 0x000fe20000010000 */
[----:B------:R-:W-:Y:S01]  /*130a0*/  @!P1 VIADD R5, R10, 0x34840 ;  /* 0x000348400a059836 */ /* 0x000fe20000000000 */
[----:B------:R-:W1:Y:S01]  /*130b0*/  MUFU.EX2 R173, R173 ;  /* 0x000000ad00ad7308 */ /* 0x000e620000000800 */
[----:B--2---:R-:W-:Y:S01]  /*130c0*/  FADD.FTZ R9, R179, R36 ;  /* 0x00000024b3097221 */ /* 0x004fe20000010000 */
[----:B------:R-:W-:Y:S01]  /*130d0*/  FADD.FTZ R11, R81, R38 ;  /* 0x00000026510b7221 */ /* 0x000fe20000010000 */
[----:B------:R-:W-:Y:S01]  /*130e0*/  ISETP.GE.AND P2, PT, R12, R197, PT ;  /* 0x000000c50c00720c */ /* 0x000fe20003f46270 */
[----:B------:R-:W-:Y:S01]  /*130f0*/  IMAD.MOV.U32 R149, RZ, RZ, R151 ;  /* 0x000000ffff957224 */ /* 0x000fe200078e0097 */
[----:B------:R-:W-:-:S02]  /*13100*/  @!P1 PRMT R5, RZ, 0x654, R5 ;  /* 0x00000654ff059816 */ /* 0x000fc40000000005 */
[----:B------:R-:W-:Y:S01]  /*13110*/  F2FP.BF16.F32.PACK_AB R172, R37, R172 ;  /* 0x000000ac25ac723e */ /* 0x000fe200000010ff */
[----:B------:R-:W2:Y:S01]  /*13120*/  MUFU.EX2 R20, R20 ;  /* 0x0000001400147308 */ /* 0x000ea20000000800 */
[C---:B0-----:R-:W-:Y:S01]  /*13130*/  FADD.FTZ R36, R14.reuse, R9 ;  /* 0x000000090e247221 */ /* 0x041fe20000010000 */
[----:B------:R0:W-:Y:S01]  /*13140*/  @!P1 SYNCS.ARRIVE.TRANS64.RED.A1T0 RZ, [R5+URZ], RZ ;  /* 0x000000ff05ff99a7 */ /* 0x0001e2000810043f */
[----:B------:R-:W-:Y:S02]  /*13150*/  F2FP.BF16.F32.PACK_AB R174, R41, R174 ;  /* 0x000000ae29ae723e */ /* 0x000fe400000010ff */
[----:B------:R-:W-:Y:S02]  /*13160*/  F2FP.BF16.F32.PACK_AB R168, R81, R168 ;  /* 0x000000a851a8723e */ /* 0x000fe400000010ff */
[----:B------:R-:W-:Y:S01]  /*13170*/  F2FP.BF16.F32.PACK_AB R179, R14, R179 ;  /* 0x000000b30eb3723e */ /* 0x000fe200000010ff */
[----:B------:R-:W0:Y:S01]  /*13180*/  MUFU.EX2 R175, R175 ;  /* 0x000000af00af7308 */ /* 0x000e220000000800 */
[----:B-1----:R-:W-:Y:S01]  /*13190*/  FADD.FTZ R9, R173, R36 ;  /* 0x00000024ad097221 */ /* 0x002fe20000010000 */
[----:B------:R-:W-:Y:S01]  /*131a0*/  FADD.FTZ R36, R170, R11 ;  /* 0x0000000baa247221 */ /* 0x000fe20000010000 */
[----:B------:R-:W-:-:S05]  /*131b0*/  F2FP.BF16.F32.PACK_AB R170, R79, R170 ;  /* 0x000000aa4faa723e */ /* 0x000fca00000010ff */
[----:B------:R-:W1:Y:S01]  /*131c0*/  MUFU.EX2 R26, R26 ;  /* 0x0000001a001a7308 */ /* 0x000e620000000800 */
[C---:B--2---:R-:W-:Y:S01]  /*131d0*/  FADD.FTZ R38, R20.reuse, R9 ;  /* 0x0000000914267221 */ /* 0x044fe20000010000 */
[----:B------:R-:W-:Y:S01]  /*131e0*/  FADD.FTZ R9, R79, R36 ;  /* 0x000000244f097221 */ /* 0x000fe20000010000 */
[----:B------:R-:W-:Y:S01]  /*131f0*/  FFMA.FTZ R36, R71, R0, -R24 ;  /* 0x0000000047247223 */ /* 0x000fe20000010818 */
[----:B------:R-:W-:-:S04]  /*13200*/  F2FP.BF16.F32.PACK_AB R173, R20, R173 ;  /* 0x000000ad14ad723e */ /* 0x000fc800000010ff */
        /* <DEDUP_REMOVED lines=80> */
[----:B------:R2:W3:Y:S01]  /*13710*/  MUFU.EX2 R38, R89 ;  /* 0x0000005900267308 */ /* 0x0004e20000000800 */
[----:B0-----:R-:W-:-:S07]  /*13720*/  FADD.FTZ R44, R166, R9 ;  /* 0x00000009a62c7221 */ /* 0x001fce0000010000 */
[----:B------:R-:W0:Y:S01]  /*13730*/  MUFU.EX2 R91, R91 ;  /* 0x0000005b005b7308 */ /* 0x000e220000000800 */
[----:B-1----:R-:W-:Y:S01]  /*13740*/  FADD.FTZ R9, R77, R42 ;  /* 0x0000002a4d097221 */ /* 0x002fe20000010000 */
[----:B--2---:R-:W-:-:S06]  /*13750*/  IMAD.MOV.U32 R89, RZ, RZ, R151 ;  /* 0x000000ffff597224 */ /* 0x004fcc00078e0097 */
[----:B------:R1:W2:Y:S01]  /*13760*/  MUFU.EX2 R40, R93 ;  /* 0x0000005d00287308 */ /* 0x0002a20000000800 */
[C---:B---3--:R-:W-:Y:S01]  /*13770*/  FADD.FTZ R4, R38.reuse, R9 ;  /* 0x0000000926047221 */ /* 0x048fe20000010000 */
[----:B------:R-:W-:-:S06]  /*13780*/  F2FP.BF16.F32.PACK_AB R163, R38, R77 ;  /* 0x0000004d26a3723e */ /* 0x000fcc00000010ff */
[----:B------:R-:W3:Y:S01]  /*13790*/  MUFU.EX2 R95, R95 ;  /* 0x0000005f005f7308 */ /* 0x000ee20000000800 */
[----:B0-----:R-:W-:Y:S01]  /*137a0*/  FADD.FTZ R9, R91, R4 ;  /* 0x000000045b097221 */ /* 0x001fe20000010000 */
[----:B-1----:R-:W-:-:S06]  /*137b0*/  IMAD.MOV.U32 R93, RZ, RZ, R151 ;  /* 0x000000ffff5d7224 */ /* 0x002fcc00078e0097 */
[----:B------:R0:W1:Y:S01]  /*137c0*/  MUFU.EX2 R8, R99 ;  /* 0x0000006300087308 */ /* 0x0000620000000800 */
[C---:B--2---:R-:W-:Y:S01]  /*137d0*/  FADD.FTZ R4, R40.reuse, R9 ;  /* 0x0000000928047221 */ /* 0x044fe20000010000 */
[----:B------:R-:W-:Y:S01]  /*137e0*/  F2FP.BF16.F32.PACK_AB R165, R40, R91 ;  /* 0x0000005b28a5723e */ /* 0x000fe200000010ff */
[----:B------:R-:W-:-:S05]  /*137f0*/  IMAD.MOV.U32 R91, RZ, RZ, R151 ;  /* 0x000000ffff5b7224 */ /* 0x000fca00078e0097 */
[----:B------:R-:W2:Y:S01]  /*13800*/  MUFU.EX2 R85, R85 ;  /* 0x0000005500557308 */ /* 0x000ea20000000800 */
[----:B---3--:R-:W-:Y:S01]  /*13810*/  FADD.FTZ R9, R95, R4 ;  /* 0x000000045f097221 */ /* 0x008fe20000010000 */
[----:B0-----:R-:W-:-:S03]  /*13820*/  IMAD.MOV.U32 R99, RZ, RZ, R151 ;  /* 0x000000ffff637224 */ /* 0x001fc600078e0097 */
[C---:B-1----:R-:W-:Y:S01]  /*13830*/  FADD.FTZ R4, R8.reuse, R9 ;  /* 0x0000000908047221 */ /* 0x042fe20000010000 */
[----:B------:R-:W-:Y:S01]  /*13840*/  F2FP.BF16.F32.PACK_AB R167, R8, R95 ;  /* 0x0000005f08a7723e */ /* 0x000fe200000010ff */
[----:B------:R-:W-:Y:S02]  /*13850*/  IMAD.MOV.U32 R8, RZ, RZ, 0x3f800000 ;  /* 0x3f800000ff087424 */ /* 0x000fe400078e00ff */
[----:B------:R-:W-:Y:S02]  /*13860*/  IMAD.MOV.U32 R9, RZ, RZ, 0x3f800000 ;  /* 0x3f800000ff097424 */ /* 0x000fe400078e00ff */
[----:B------:R-:W-:Y:S02]  /*13870*/  IMAD.MOV.U32 R95, RZ, RZ, R151 ;  /* 0x000000ffff5f7224 */ /* 0x000fe400078e0097 */
[C---:B--2---:R-:W-:Y:S01]  /*13880*/  FADD.FTZ R5, R85.reuse, R44 ;  /* 0x0000002c55057221 */ /* 0x044fe20000010000 */
[----:B------:R-:W-:Y:S01]  /*13890*/  F2FP.BF16.F32.PACK_AB R166, R85, R166 ;  /* 0x000000a655a6723e */ /* 0x000fe200000010ff */
[----:B------:R-:W-:Y:S06]  /*138a0*/  @!P2 BRA `(.L_x_595) ;  /* 0x0000002400a4a947 */ /* 0x000fec0003800000 */
[----:B------:R-:W-:Y:S01]  /*138b0*/  IMAD.MOV.U32 R13, RZ, RZ, R7 ;  /* 0x000000ffff0d7224 */ /* 0x000fe200078e0007 */
[----:B------:R-:W-:Y:S01]  /*138c0*/  CS2R R150, SRZ ;  /* 0x0000000000967805 */ /* 0x000fe2000001ff00 */
        /* <DEDUP_REMOVED lines=34> */
[----:B------:R-:W-:-:S07]  /*13af0*/  CS2R R88, SRZ ;  /* 0x0000000000587805 */ /* 0x000fce000001ff00 */
.L_x_606:
[----:B------:R-:W-:-:S05]  /*13b00*/  VIADD R0, R10, 0x1 ;  /* 0x000000010a007836 */ /* 0x000fca0000000000 */
[----:B------:R-:W-:-:S04]  /*13b10*/  ISETP.NE.AND P2, PT, R0, 0x2, PT ;  /* 0x000000020000780c */ /* 0x000fc80003f45270 */
[----:B------:R-:W-:Y:S02]  /*13b20*/  SEL R196, RZ, 0x1, P2 ;  /* 0x00000001ffc47807 */ /* 0x000fe40001000000 */
[----:B------:R-:W-:Y:S02]  /*13b30*/  SEL R194, R0, RZ, P2 ;  /* 0x000000ff00c27207 */ /* 0x000fe40001000000 */
[----:B------:R-:W-:Y:S01]  /*13b40*/  LOP3.LUT R196, R11, R196, RZ, 0x3c, !PT ;  /* 0x000000c40bc47212 */ /* 0x000fe200078e3cff */
[----:B------:R-:W-:Y:S06]  /*13b50*/  @!P0 BRA `(.L_x_596) ;  /* 0x0000000000048947 */ /* 0x000fec0003800000 */
[----:B------:R-:W-:Y:S01]  /*13b60*/  BPT.TRAP 0x1 ;  /* 0x000000040000795c */ /* 0x000fe20000300000 */
.L_x_596:
[----:B------:R-:W-:Y:S01]  /*13b70*/  IMAD R15, R194, 0x8, R2 ;  /* 0x00000008c20f7824 */ /* 0x000fe200078e0202 */
[----:B------:R-:W-:-:S04]  /*13b80*/  SHF.L.U32 R20, R196, 0x1f, RZ ;  /* 0x0000001fc4147819 */ /* 0x000fc800000006ff */
[----:B------:R0:W1:Y:S01]  /*13b90*/  SYNCS.PHASECHK.TRANS64.TRYWAIT P2, [R15+URZ+0x34830], R20 ;  /* 0x034830140f0075a7 */ /* 0x000062000804017f */
[----:B------:R-:W-:Y:S05]  /*13ba0*/  @!P0 BRA `(.L_x_597) ;  /* 0x0000000000048947 */ /* 0x000fea0003800000 */
[----:B------:R-:W-:Y:S01]  /*13bb0*/  BPT.TRAP 0x1 ;  /* 0x000000040000795c */ /* 0x000fe20000300000 */
.L_x_597:
[----:B------:R-:W-:Y:S01]  /*13bc0*/  IMAD R0, R194, 0xc00, R6 ;  /* 0x00000c00c2007824 */ /* 0x000fe200078e0206 */
[----:B------:R-:W-:Y:S03]  /*13bd0*/  BSSY B1, `(.L_x_598) ;  /* 0x0000006000017945 */ /* 0x000fe60003800000 */
[C---:B------:R-:W-:Y:S02]  /*13be0*/  VIADD R24, R0.reuse, 0x2 ;  /* 0x0000000200187836 */ /* 0x040fe40000000000 */
[----:B------:R-:W-:Y:S01]  /*13bf0*/  VIADD R3, R0, 0x4 ;  /* 0x0000000400037836 */ /* 0x000fe20000000000 */
[----:B-1----:R-:W-:Y:S06]  /*13c00*/  @P2 BRA `(.L_x_599) ;  /* 0x0000000000082947 */ /* 0x002fec0003800000 */
[----:B------:R-:W1:Y:S02]  /*13c10*/  SYNCS.PHASECHK.TRANS64.TRYWAIT P2, [R15+URZ+0x34830], R20 ;  /* 0x034830140f0075a7 */ /* 0x000e64000804017f */
[----:B-1----:R-:W-:Y:S05]  /*13c20*/  @!P2 BRA `(.L_x_600) ;  /* 0x000000e400bca947 */ /* 0x002fea0003800000 */
.L_x_599:
[----:B------:R-:W-:Y:S05]  /*13c30*/  BSYNC B1 ;  /* 0x0000000000017941 */ /* 0x000fea0003800000 */
.L_x_598:
[----:B------:R-:W2:Y:S04]  /*13c40*/  LDL.64 R28, [R1+0x40] ;  /* 0x00004000011c7983 */ /* 0x000ea80000100a00 */
[----:B------:R3:W-:Y:S01]  /*13c50*/  STL.64 [R1+0xa8], R12 ;  /* 0x0000a80c01007387 */ /* 0x0007e20000100a00 */
[-C--:B------:R-:W-:Y:S01]  /*13c60*/  FMUL.FTZ R88, R88, R9.reuse ;  /* 0x0000000958587220 */ /* 0x080fe20000410000 */
[-C--:B------:R-:W-:Y:S01]  /*13c70*/  FMUL.FTZ R89, R89, R9.reuse ;  /* 0x0000000959597220 */ /* 0x080fe20000410000 */
[-C--:B------:R-:W-:Y:S01]  /*13c80*/  FMUL.FTZ R92, R92, R9.reuse ;  /* 0x000000095c5c7220 */ /* 0x080fe20000410000 */
[-C--:B------:R-:W-:Y:S01]  /*13c90*/  FMUL.FTZ R93, R93, R9.reuse ;  /* 0x000000095d5d7220 */ /* 0x080fe20000410000 */
[-C--:B------:R-:W-:Y:S01]  /*13ca0*/  FMUL.FTZ R96, R96, R9.reuse ;  /* 0x0000000960607220 */ /* 0x080fe20000410000 */
[-C--:B------:R-:W-:Y:S01]  /*13cb0*/  FMUL.FTZ R97, R97, R9.reuse ;  /* 0x0000000961617220 */ /* 0x080fe20000410000 */
[-C--:B------:R-:W-:Y:S01]  /*13cc0*/  FMUL.FTZ R100, R100, R9.reuse ;  /* 0x0000000964647220 */ /* 0x080fe20000410000 */
[----:B---3--:R-:W3:Y:S04]  /*13cd0*/  LDL.64 R12, [R1+0x30] ;  /* 0x00003000010c7983 */ /* 0x008ee80000100a00 */
        /* <DEDUP_REMOVED lines=10> */
[----:B----4-:R-:W4:Y:S01]  /*13d80*/  LDL.64 R10, [R1+0x28] ;  /* 0x00002800010a7983 */ /* 0x010f220000100a00 */
[-C--:B------:R-:W-:Y:S01]  /*13d90*/  FMUL.FTZ R120, R120, R9.reuse ;  /* 0x0000000978787220 */ /* 0x080fe20000410000 */
[----:B------:R-:W-:-:S02]  /*13da0*/  FMUL.FTZ R121, R121, R9 ;  /* 0x0000000979797220 */ /* 0x000fc40000410000 */
[----:B------:R0:W-:Y:S01]  /*13db0*/  STL [R1+0x98], R6 ;  /* 0x0000980601007387 */ /* 0x0001e20000100800 */
        /* <DEDUP_REMOVED lines=9> */
[----:B0-----:R-:W4:Y:S01]  /*13e50*/  LDL.64 R6, [R1+0x20] ;  /* 0x0000200001067983 */ /* 0x001f220000100a00 */
[-C--:B------:R-:W-:Y:S01]  /*13e60*/  FMUL.FTZ R141, R141, R9.reuse ;  /* 0x000000098d8d7220 */ /* 0x080fe20000410000 */
[-C--:B------:R-:W-:Y:S01]  /*13e70*/  FMUL.FTZ R144, R144, R9.reuse ;  /* 0x0000000990907220 */ /* 0x080fe20000410000 */
[-C--:B------:R-:W-:Y:S01]  /*13e80*/  FMUL.FTZ R145, R145, R9.reuse ;  /* 0x0000000991917220 */ /* 0x080fe20000410000 */
[----:B------:R0:W-:Y:S01]  /*13e90*/  STL.64 [R1+0x90], R4 ;  /* 0x0000900401007387 */ /* 0x0001e20000100a00 */
        /* <DEDUP_REMOVED lines=34> */
[----:B------:R-:W-:Y:S01]  /*140c0*/  R2UR UR10, R24 ;  /* 0x00000000180a72ca */ /* 0x000fe200000e0000 */
[----:B------:R-:W3:Y:S01]  /*140d0*/  LDL.64 R8, [R1+0x38] ;  /* 0x0000380001087983 */ /* 0x000ee20000100a00 */
[----:B------:R-:W-:-:S02]  /*140e0*/  IMAD.MOV.U32 R24, RZ, RZ, R3 ;  /* 0x000000ffff187224 */ /* 0x000fc400078e0003 */
[----:B-1----:R-:W-:Y:S01]  /*140f0*/  IMAD.MOV.U32 R20, RZ, RZ, R0 ;  /* 0x000000ffff147224 */ /* 0x002fe200078e0000 */
[----:B0-----:R-:W4:Y:S01]  /*14100*/  LDL.64 R4, [R1+0x18] ;  /* 0x0000180001047983 */ /* 0x001f220000100a00 */
[----:B------:R-:W-:Y:S01]  /*14110*/  IMAD.MOV.U32 R21, RZ, RZ, 0x40000040 ;  /* 0x40000040ff157424 */ /* 0x000fe200078e00ff */
[----:B------:R-:W-:Y:S01]  /*14120*/  R2UR UR14, R24 ;  /* 0x00000000180e72ca */ /* 0x000fe200000e0000 */
[----:B------:R-:W-:Y:S01]  /*14130*/  VIADD R24, R0, 0x400 ;  /* 0x0000040000187836 */ /* 0x000fe20000000000 */
[----:B------:R-:W-:Y:S01]  /*14140*/  R2UR UR6, R20 ;  /* 0x00000000140672ca */ /* 0x000fe200000e0000 */
[----:B------:R-:W-:Y:S01]  /*14150*/  VIADD R26, R0, 0x402 ;  /* 0x00000402001a7836 */ /* 0x000fe20000000000 */
[----:B------:R-:W-:Y:S01]  /*14160*/  R2UR UR7, R21 ;  /* 0x00000000150772ca */ /* 0x000fe200000e0000 */
[----:B------:R-:W-:Y:S01]  /*14170*/  IMAD.MOV.U32 R25, RZ, RZ, 0x40000040 ;  /* 0x40000040ff197424 */ /* 0x000fe200078e00ff */
[----:B------:R-:W-:Y:S01]  /*14180*/  R2UR UR22, R24 ;  /* 0x00000000181672ca */ /* 0x000fe200000e0000 */
[----:B------:R-:W-:Y:S01]  /*14190*/  VIADD R24, R0, 0x406 ;  /* 0x0000040600187836 */ /* 0x000fe20000000000 */
[----:B------:R-:W-:Y:S01]  /*141a0*/  R2UR UR26, R26 ;  /* 0x000000001a1a72ca */ /* 0x000fe200000e0000 */
[----:B------:R-:W-:Y:S01]  /*141b0*/  IMAD.MOV.U32 R27, RZ, RZ, 0x40000040 ;  /* 0x40000040ff1b7424 */ /* 0x000fe200078e00ff */
[C---:B------:R-:W-:Y:S01]  /*141c0*/  R2UR UR11, R25.reuse ;  /* 0x00000000190b72ca */ /* 0x040fe200000e0000 */
[----:B------:R-:W-:Y:S01]  /*141d0*/  VIADD R26, R0, 0x800 ;  /* 0x00000800001a7836 */ /* 0x000fe20000000000 */
[----:B------:R-:W-:Y:S01]  /*141e0*/  R2UR UR34, R24 ;  /* 0x00000000182272ca */ /* 0x000fe200000e0000 */
[C---:B------:R-:W-:Y:S01]  /*141f0*/  VIADD R24, R0.reuse, 0x804 ;  /* 0x0000080400187836 */ /* 0x040fe20000000000 */
[C---:B------:R-:W-:Y:S01]  /*14200*/  R2UR UR15, R25.reuse ;  /* 0x00000000190f72ca */ /* 0x040fe200000e0000 */
[----:B------:R-:W-:Y:S01]  /*14210*/  VIADD R20, R0, 0x6 ;  /* 0x0000000600147836 */ /* 0x000fe20000000000 */
[----:B------:R-:W-:-:S02]  /*14220*/  R2UR UR23, R25 ;  /* 0x00000000191772ca */ /* 0x000fc400000e0000 */
[----:B------:R-:W-:Y:S02]  /*14230*/  R2UR UR27, R27 ;  /* 0x000000001b1b72ca */ /* 0x000fe400000e0000 */
[----:B------:R-:W-:Y:S02]  /*14240*/  R2UR UR35, R25 ;  /* 0x00000000192372ca */ /* 0x000fe400000e0000 */
[----:B------:R-:W-:Y:S02]  /*14250*/  R2UR UR42, R26 ;  /* 0x000000001a2a72ca */ /* 0x000fe400000e0000 */
[----:B------:R-:W-:Y:S02]  /*14260*/  R2UR UR43, R27 ;  /* 0x000000001b2b72ca */ /* 0x000fe400000e0000 */
[----:B------:R-:W-:Y:S02]  /*14270*/  R2UR UR50, R24 ;  /* 0x00000000183272ca */ /* 0x000fe400000e0000 */
[----:B------:R-:W-:-:S02]  /*14280*/  R2UR UR51, R25 ;  /* 0x00000000193372ca */ /* 0x000fc400000e0000 */
[----:B------:R-:W-:Y:S01]  /*14290*/  R2UR UR18, R20 ;  /* 0x00000000141272ca */ /* 0x000fe200000e0000 */
[----:B------:R-:W-:Y:S01]  /*142a0*/  VIADD R20, R0, 0x404 ;  /* 0x0000040400147836 */ /* 0x000fe20000000000 */
[C---:B------:R-:W-:Y:S02]  /*142b0*/  R2UR UR19, R21.reuse ;  /* 0x00000000151372ca */ /* 0x040fe400000e0000 */
[C---:B------:R-:W-:Y:S02]  /*142c0*/  R2UR UR31, R21.reuse ;  /* 0x00000000151f72ca */ /* 0x040fe400000e0000 */
[----:B------:R-:W-:Y:S01]  /*142d0*/  R2UR UR30, R20 ;  /* 0x00000000141e72ca */ /* 0x000fe200000e0000 */
[----:B------:R-:W-:Y:S01]  /*142e0*/  VIADD R20, R0, 0x802 ;  /* 0x0000080200147836 */ /* 0x000fe20000000000 */
[----:B------:R-:W-:-:S04]  /*142f0*/  R2UR UR47, R21 ;  /* 0x00000000152f72ca */ /* 0x000fc800000e0000 */
[----:B------:R-:W-:Y:S01]  /*14300*/  R2UR UR46, R20 ;  /* 0x00000000142e72ca */ /* 0x000fe200000e0000 */
[----:B------:R-:W-:Y:S01]  /*14310*/  VIADD R20, R0, 0x806 ;  /* 0x0000080600147836 */ /* 0x000fe20000000000 */
[----:B--2---:R-:W-:Y:S02]  /*14320*/  R2UR UR4, R28 ;  /* 0x000000001c0472ca */ /* 0x004fe400000e0000 */
[----:B------:R-:W-:Y:S02]  /*14330*/  R2UR UR5, R29 ;  /* 0x000000001d0572ca */ /* 0x000fe400000e0000 */
[----:B------:R-:W-:-:S11]  /*14340*/  WARPGROUP.ARRIVE ;  /* 0x00000000000079c5 */ /* 0x000fd60000000000 */
[----:B------:R-:W-:Y:S01]  /*14350*/  HGMMA.64x128x16.F32.BF16 R24, gdesc[UR4], RZ, !UPT, gsb0 ;  /* 0x01e00000041879f0 */ /* 0x000fe2000c0018ff */
[----:B---3--:R-:W-:Y:S02]  /*14360*/  R2UR UR8, R8 ;  /* 0x00000000080872ca */ /* 0x008fe400000e0000 */
[----:B------:R-:W-:Y:S02]  /*14370*/  R2UR UR9, R9 ;  /* 0x00000000090972ca */ /* 0x000fe400000e0000 */
[----:B------:R-:W-:Y:S01]  /*14380*/  R2UR UR12, R12 ;  /* 0x000000000c0c72ca */ /* 0x000fe200000e0000 */
[----:B------:R-:W2:Y:S01]  /*14390*/  LDL.64 R8, [R1] ;  /* 0x0000000001087983 */ /* 0x000ea20000100a00 */
[----:B------:R-:W-:Y:S02]  /*143a0*/  WARPGROUP.DEPBAR.LE gsb0, 0x0 ;  /* 0x00008000000079c5 */ /* 0x000fe40000010000 */
[----:B------:R-:W-:-:S07]  /*143b0*/  WARPGROUP.ARRIVE ;  /* 0x00000000000079c5 */ /* 0x000fce0000000000 */
[----:B------:R-:W-:Y:S01]  /*143c0*/  HGMMA.64x128x16.F32.BF16 R24, gdesc[UR8], R24, gsb0 ;  /* 0x01e00000081879f0 */ /* 0x000fe20008001818 */
[----:B------:R-:W-:Y:S02]  /*143d0*/  R2UR UR13, R13 ;  /* 0x000000000d0d72ca */ /* 0x000fe400000e0000 */
[----:B----4-:R-:W-:Y:S02]  /*143e0*/  R2UR UR16, R10 ;  /* 0x000000000a1072ca */ /* 0x010fe400000e0000 */
[----:B------:R-:W-:Y:S01]  /*143f0*/  R2UR UR17, R11 ;  /* 0x000000000b1172ca */ /* 0x000fe200000e0000 */
[----:B------:R-:W-:Y:S02]  /*14400*/  WARPGROUP.DEPBAR.LE gsb0, 0x0 ;  /* 0x00008000000079c5 */ /* 0x000fe40000010000 */
[----:B------:R-:W-:-:S06]  /*14410*/  WARPGROUP.ARRIVE ;  /* 0x00000000000079c5 */ /* 0x000fcc0000000000 */
[----:B------:R-:W-:Y:S01]  /*14420*/  HGMMA.64x128x16.F32.BF16 R24, gdesc[UR12], R24, gsb0 ;  /* 0x01e000000c1879f0 */ /* 0x000fe20008001818 */
[----:B------:R-:W-:Y:S02]  /*14430*/  R2UR UR54, R20 ;  /* 0x00000000143672ca */ /* 0x000fe400000e0000 */
[----:B------:R-:W-:Y:S02]  /*14440*/  R2UR UR55, R21 ;  /* 0x00000000153772ca */ /* 0x000fe400000e0000 */
[----:B------:R-:W3:Y:S01]  /*14450*/  LDL.64 R20, [R1+0x8] ;  /* 0x0000080001147983 */ /* 0x000ee20000100a00 */
[----:B------:R-:W-:Y:S02]  /*14460*/  R2UR UR20, R6 ;  /* 0x00000000061472ca */ /* 0x000fe400000e0000 */
[----:B------:R-:W-:Y:S01]  /*14470*/  R2UR UR21, R7 ;  /* 0x00000000071572ca */ /* 0x000fe200000e0000 */
[----:B------:R0:W5:Y:S01]  /*14480*/  LDL.LU.64 R12, [R1+0xa8] ;  /* 0x0000a800010c7983 */ /* 0x0001620000300a00 */
[----:B------:R-:W-:-:S02]  /*14490*/  R2UR UR24, R4 ;  /* 0x00000000041872ca */ /* 0x000fc400000e0000 */
[----:B------:R-:W-:Y:S01]  /*144a0*/  R2UR UR25, R5 ;  /* 0x00000000051972ca */ /* 0x000fe200000e0000 */
[----:B------:R0:W5:Y:S04]  /*144b0*/  LDL.LU.64 R10, [R1+0xa0] ;  /* 0x0000a000010a7983 */ /* 0x0001680000300a00 */
[----:B------:R0:W5:Y:S04]  /*144c0*/  LDL.LU R6, [R1+0x98] ;  /* 0x0000980001067983 */ /* 0x0001680000300800 */
[----:B------:R0:W5:Y:S01]  /*144d0*/  LDL.LU.64 R4, [R1+0x90] ;  /* 0x0000900001047983 */ /* 0x0001620000300a00 */
[----:B------:R-:W-:-:S02]  /*144e0*/  WARPGROUP.DEPBAR.LE gsb0, 0x0 ;  /* 0x00008000000079c5 */ /* 0x000fc40000010000 */
[----:B------:R-:W-:-:S06]  /*144f0*/  WARPGROUP.ARRIVE ;  /* 0x00000000000079c5 */ /* 0x000fcc0000000000 */
[----:B------:R-:W-:Y:S03]  /*14500*/  HGMMA.64x128x16.F32.BF16 R24, gdesc[UR16], R24, gsb0 ;  /* 0x01e00000101879f0 */ /* 0x000fe60008001818 */
[----:B------:R-:W-:Y:S02]  /*14510*/  WARPGROUP.DEPBAR.LE gsb0, 0x0 ;  /* 0x00008000000079c5 */ /* 0x000fe40000010000 */
[----:B------:R-:W-:-:S07]  /*14520*/  WARPGROUP.ARRIVE ;  /* 0x00000000000079c5 */ /* 0x000fce0000000000 */
[----:B------:R-:W-:Y:S01]  /*14530*/  HGMMA.64x128x16.F32.BF16 R24, gdesc[UR20], R24, gsb0 ;  /* 0x01e00000141879f0 */ /* 0x000fe20008001818 */
[----:B---3--:R-:W-:Y:S02]  /*14540*/  R2UR UR28, R20 ;  /* 0x00000000141c72ca */ /* 0x008fe400000e0000 */
[----:B------:R-:W-:Y:S01]  /*14550*/  R2UR UR29, R21 ;  /* 0x00000000151d72ca */ /* 0x000fe200000e0000 */
[----:B------:R-:W-:Y:S02]  /*14560*/  WARPGROUP.DEPBAR.LE gsb0, 0x0 ;  /* 0x00008000000079c5 */ /* 0x000fe40000010000 */
[----:B------:R-:W-:-:S06]  /*14570*/  WARPGROUP.ARRIVE ;  /* 0x00000000000079c5 */ /* 0x000fcc0000000000 */
[----:B------:R-:W-:Y:S01]  /*14580*/  HGMMA.64x128x16.F32.BF16 R24, gdesc[UR24], R24, gsb0 ;  /* 0x01e00000181879f0 */ /* 0x000fe20008001818 */
[----:B--2---:R-:W-:Y:S02]  /*14590*/  R2UR UR32, R8 ;  /* 0x00000000082072ca */ /* 0x004fe400000e0000 */
[----:B------:R-:W-:Y:S01]  /*145a0*/  R2UR UR33, R9 ;  /* 0x00000000092172ca */ /* 0x000fe200000e0000 */
        /* <DEDUP_REMOVED lines=19> */
[----:B0-----:R-:W-:Y:S05]  /*146e0*/  @!P0 BRA `(.L_x_601) ;  /* 0x0000000000048947 */ /* 0x001fea0003800000 */
[----:B------:R-:W-:Y:S01]  /*146f0*/  BPT.TRAP 0x1 ;  /* 0x000000040000795c */ /* 0x000fe20000300000 */
.L_x_601:
[----:B-----5:R-:W-:Y:S01]  /*14700*/  SHF.L.U32 R0, R11, 0x1f, RZ ;  /* 0x0000001f0b007819 */ /* 0x020fe200000006ff */
[----:B------:R-:W-:-:S04]  /*14710*/  IMAD R20, R10, 0x8, R2 ;  /* 0x000000080a147824 */ /* 0x000fc800078e0202 */
[----:B------:R0:W1:Y:S01]  /*14720*/  SYNCS.PHASECHK.TRANS64.TRYWAIT P2, [R20+URZ+0x34850], R0 ;  /* 0x03485000140075a7 */ /* 0x000062000804017f */
[----:B------:R-:W-:Y:S05]  /*14730*/  @!P0 BRA `(.L_x_602) ;  /* 0x0000000000048947 */ /* 0x000fea0003800000 */
[----:B------:R-:W-:Y:S01]  /*14740*/  BPT.TRAP 0x1 ;  /* 0x000000040000795c */ /* 0x000fe20000300000 */
.L_x_602:
[----:B------:R-:W-:Y:S04]  /*14750*/  BSSY B1, `(.L_x_603) ;  /* 0x0000004000017945 */ /* 0x000fe80003800000 */
[----:B-1----:R-:W-:Y:S05]  /*14760*/  @P2 BRA `(.L_x_604) ;  /* 0x0000000000082947 */ /* 0x002fea0003800000 */
[----:B------:R-:W1:Y:S02]  /*14770*/  SYNCS.PHASECHK.TRANS64.TRYWAIT P2, [R20+URZ+0x34850], R0 ;  /* 0x03485000140075a7 */ /* 0x000e64000804017f */
[----:B-1----:R-:W-:Y:S05]  /*14780*/  @!P2 BRA `(.L_x_605) ;  /* 0x000000d800f8a947 */ /* 0x002fea0003800000 */
.L_x_604:
[----:B------:R-:W-:Y:S05]  /*14790*/  BSYNC B1 ;  /* 0x0000000000017941 */ /* 0x000fea0003800000 */
.L_x_603:
[----:B01----:R-:W-:Y:S01]  /*147a0*/  VIADD R0, R2, 0x400 ;  /* 0x0000040002007836 */ /* 0x003fe20000000000 */
[----:B------:R-:W-:Y:S01]  /*147b0*/  WARPGROUP.ARRIVE ;  /* 0x00000000000079c5 */ /* 0x000fe20000000000 */
[----:B------:R-:W-:Y:S01]  /*147c0*/  IMAD.MOV.U32 R11, RZ, RZ, 0x40000040 ;  /* 0x40000040ff0b7424 */ /* 0x000fe200078e00ff */
[----:B------:R-:W-:Y:S01]  /*147d0*/  ISETP.GT.AND P2, PT, R12, R197, PT ;  /* 0x000000c50c00720c */ /* 0x000fe20003f44270 */
[----:B------:R-:W-:Y:S01]  /*147e0*/  IMAD.MOV.U32 R9, RZ, RZ, 0x40000040 ;  /* 0x40000040ff097424 */ /* 0x000fe200078e00ff */
[----:B------:R-:W-:Y:S01]  /*147f0*/  SHF.R.U32.HI R0, RZ, 0x4, R0 ;  /* 0x00000004ff007819 */ /* 0x000fe20000011600 */
[----:B------:R-:W-:Y:S01]  /*14800*/  @!P1 VIADD R15, R15, 0x34840 ;  /* 0x000348400f0f9836 */ /* 0x000fe20000000000 */
[----:B------:R-:W-:Y:S01]  /*14810*/  R2UR UR7, R11 ;  /* 0x000000000b0772ca */ /* 0x000fe200000e0000 */
[----:B------:R-:W-:Y:S01]  /*14820*/  @!P1 VIADD R20, R20, 0x34860 ;  /* 0x0003486014149836 */ /* 0x000fe20000000000 */
[----:B------:R-:W-:Y:S01]  /*14830*/  LOP3.LUT R0, R0, 0x3fff, RZ, 0xc0, !PT ;  /* 0x00003fff00007812 */ /* 0x000fe200078ec0ff */
[----:B------:R-:W-:Y:S01]  /*14840*/  VIADD R12, R12, 0xffffffff ;  /* 0xffffffff0c0c7836 */ /* 0x000fe20000000000 */
[----:B------:R-:W-:-:S02]  /*14850*/  @!P1 PRMT R15, RZ, 0x654, R15 ;  /* 0x00000654ff0f9816 */ /* 0x000fc4000000000f */
[----:B------:R-:W-:Y:S02]  /*14860*/  LOP3.LUT R0, R0, 0x4000000, RZ, 0xfc, !PT ;  /* 0x0400000000007812 */ /* 0x000fe400078efcff */
[----:B------:R-:W-:-:S03]  /*14870*/  @!P1 PRMT R20, RZ, 0x654, R20 ;  /* 0x00000654ff149816 */ /* 0x000fc60000000014 */
[----:B------:R-:W-:Y:S01]  /*14880*/  IMAD R10, R10, 0x800, R0 ;  /* 0x000008000a0a7824 */ /* 0x000fe200078e0200 */
[----:B------:R-:W-:-:S03]  /*14890*/  FMNMX.FTZ R0, R24, R14, !PT ;  /* 0x0000000e18007209 */ /* 0x000fc60007810000 */
[C---:B------:R-:W-:Y:S01]  /*148a0*/  VIADD R8, R10.reuse, 0x80 ;  /* 0x000000800a087836 */ /* 0x040fe20000000000 */
[----:B------:R-:W-:Y:S02]  /*148b0*/  R2UR UR6, R10 ;  /* 0x000000000a0672ca */ /* 0x000fe400000e0000 */
[----:B------:R-:W-:-:S04]  /*148c0*/  FMNMX.FTZ R0, R25, R0, !PT ;  /* 0x0000000019007209 */ /* 0x000fc80007810000 */
[----:B------:R-:W-:-:S04]  /*148d0*/  FMNMX.FTZ R0, R28, R0, !PT ;  /* 0x000000001c007209 */ /* 0x000fc80007810000 */
[----:B------:R-:W-:-:S03]  /*148e0*/  FMNMX.FTZ R0, R29, R0, !PT ;  /* 0x000000001d007209 */ /* 0x000fc60007810000 */
[----:B------:R-:W-:Y:S01]  /*148f0*/  HGMMA.64x128x16.F32.BF16 R88, R180, gdesc[UR4].tnspB, R88, gsb0 ;  /* 0x41e00004b4587df0 */ /* 0x000fe20008001858 */
[----:B------:R-:W-:Y:S01]  /*14900*/  R2UR UR6, R8 ;  /* 0x00000000080672ca */ /* 0x000fe200000e0000 */
[----:B------:R-:W-:Y:S01]  /*14910*/  VIADD R8, R10, 0x100 ;  /* 0x000001000a087836 */ /* 0x000fe20000000000 */
[----:B------:R-:W-:Y:S01]  /*14920*/  R2UR UR7, R9 ;  /* 0x00000000090772ca */ /* 0x000fe200000e0000 */
[----:B------:R-:W-:Y:S01]  /*14930*/  IMAD.MOV.U32 R9, RZ, RZ, 0x40000040 ;  /* 0x40000040ff097424 */ /* 0x000fe200078e00ff */
        /* <DEDUP_REMOVED lines=28> */
[----:B------:R-:W0:Y:S01]  /*14b00*/  SHFL.BFLY PT, R0, R3, 0x2, 0x1f ;  /* 0x0c401f0003007f89 */ /* 0x000e2200000e0000 */
[----:B------:R-:W-:Y:S02]  /*14b10*/  WARPGROUP.DEPBAR.LE gsb0, 0x0 ;  /* 0x00008000000079c5 */ /* 0x000fe40000010000 */
[----:B------:R-:W-:Y:S01]  /*14b20*/  WARPGROUP.ARRIVE ;  /* 0x00000000000079c5 */ /* 0x000fe20000000000 */
[----:B0-----:R-:W-:-:S05]  /*14b30*/  FMNMX.FTZ R3, R3, R0, !PT ;  /* 0x0000000003037209 */ /* 0x001fca0007810000 */
[----:B------:R-:W-:Y:S01]  /*14b40*/  HGMMA.64x128x16.F32.BF16 R88, R176, gdesc[UR4].tnspB, R88, gsb0 ;  /* 0x41e00004b0587df0 */ /* 0x000fe20008001858 */
[----:B------:R-:W-:Y:S01]  /*14b50*/  R2UR UR6, R8 ;  /* 0x00000000080672ca */ /* 0x000fe200000e0000 */
[----:B------:R-:W-:Y:S01]  /*14b60*/  VIADD R8, R10, 0x180 ;  /* 0x000001800a087836 */ /* 0x000fe20000000000 */
[----:B------:R-:W-:Y:S01]  /*14b70*/  R2UR UR7, R9 ;  /* 0x00000000090772ca */ /* 0x000fe200000e0000 */
[----:B------:R-:W-:Y:S01]  /*14b80*/  IMAD.MOV.U32 R9, RZ, RZ, 0x40000040 ;  /* 0x40000040ff097424 */ /* 0x000fe200078e00ff */
[----:B------:R-:W0:Y:S02]  /*14b90*/  SHFL.BFLY PT, R0, R3, 0x1, 0x1f ;  /* 0x0c201f0003007f89 */ /* 0x000e2400000e0000 */
[----:B0-----:R-:W-:Y:S01]  /*14ba0*/  FMNMX.FTZ R3, R3, R0, !PT ;  /* 0x0000000003037209 */ /* 0x001fe20007810000 */
[----:B------:R-:W-:-:S04]  /*14bb0*/  IMAD.U32 R0, RZ, RZ, UR60 ;  /* 0x0000003cff007e24 */ /* 0x000fc8000f8e00ff */
[C---:B------:R-:W-:Y:S01]  /*14bc0*/  FADD.FTZ R7, -R3.reuse, R14 ;  /* 0x0000000e03077221 */ /* 0x040fe20000010100 */
[----:B------:R-:W-:-:S03]  /*14bd0*/  FMUL.FTZ R11, R3, R0 ;  /* 0x00000000030b7220 */ /* 0x000fc60000410000 */
[-C--:B------:R-:W-:Y:S01]  /*14be0*/  FMUL.FTZ R7, R7, R0.reuse ;  /* 0x0000000007077220 */ /* 0x080fe20000410000 */
[-CC-:B------:R-:W-:Y:S01]  /*14bf0*/  FFMA.FTZ R180, R24, R0.reuse, -R11.reuse ;  /* 0x0000000018b47223 */ /* 0x180fe2000001080b */
[-CC-:B------:R-:W-:Y:S01]  /*14c00*/  FFMA.FTZ R14, R25, R0.reuse, -R11.reuse ;  /* 0x00000000190e7223 */ /* 0x180fe2000001080b */
[----:B------:R-:W-:Y:S02]  /*14c10*/  VIADD R24, R10, 0x300 ;  /* 0x000003000a187836 */ /* 0x000fe40000000000 */
[-CC-:B------:R-:W-:Y:S01]  /*14c20*/  FFMA.FTZ R182, R28, R0.reuse, -R11.reuse ;  /* 0x000000001cb67223 */ /* 0x180fe2000001080b */
[----:B------:R-:W-:Y:S02]  /*14c30*/  IMAD.MOV.U32 R25, RZ, RZ, 0x40000040 ;  /* 0x40000040ff197424 */ /* 0x000fe400078e00ff */
        /* <DEDUP_REMOVED lines=14> */
[-CC-:B------:R-:W-:Y:S01]  /*14d20*/  FFMA.FTZ R36, R45, R0.reuse, -R11.reuse ;  /* 0x000000002d247223 */ /* 0x180fe2000001080b */
[-CC-:B------:R-:W-:Y:S01]  /*14d30*/  FFMA.FTZ R176, R32, R0.reuse, -R11.reuse ;  /* 0x0000000020b07223 */ /* 0x180fe2000001080b */
[-CC-:B------:R-:W-:Y:S01]  /*14d40*/  FFMA.FTZ R45, R49, R0.reuse, -R11.reuse ;  /* 0x00000000312d7223 */ /* 0x180fe2000001080b */
[----:B------:R-:W-:Y:S01]  /*14d50*/  FFMA.FTZ R32, R65, R0, -R11 ;  /* 0x0000000041207223 */ /* 0x000fe2000001080b */
[----:B------:R-:W-:Y:S01]  /*14d60*/  HGMMA.64x128x16.F32.BF16 R88, R172, gdesc[UR4].tnspB, R88, gsb0 ;  /* 0x41e00004ac587df0 */ /* 0x000fe20008001858 */
[----:B------:R-:W-:Y:S01]  /*14d70*/  R2UR UR6, R8 ;  /* 0x00000000080672ca */ /* 0x000fe200000e0000 */
[----:B------:R-:W-:Y:S01]  /*14d80*/  VIADD R8, R10, 0x200 ;  /* 0x000002000a087836 */ /* 0x000fe20000000000 */
[----:B------:R-:W-:Y:S01]  /*14d90*/  R2UR UR7, R9 ;  /* 0x00000000090772ca */ /* 0x000fe200000e0000 */
[----:B------:R-:W-:-:S02]  /*14da0*/  IMAD.MOV.U32 R9, RZ, RZ, 0x40000040 ;  /* 0x40000040ff097424 */ /* 0x000fc400078e00ff */
[----:B------:R-:W-:Y:S01]  /*14db0*/  FFMA.FTZ R49, R77, R0, -R11 ;  /* 0x000000004d317223 */ /* 0x000fe2000001080b */
        /* <DEDUP_REMOVED lines=11> */
[----:B------:R-:W-:Y:S02]  /*14e70*/  FFMA.FTZ R40, R69, R0, -R11 ;  /* 0x0000000045287223 */ /* 0x000fe4000001080b */
[----:B------:R-:W-:Y:S01]  /*14e80*/  HGMMA.64x128x16.F32.BF16 R88, R168, gdesc[UR4].tnspB, R88, gsb0 ;  /* 0x41e00004a8587df0 */ /* 0x000fe20008001858 */
[----:B------:R-:W-:Y:S01]  /*14e90*/  R2UR UR6, R8 ;  /* 0x00000000080672ca */ /* 0x000fe200000e0000 */
[C---:B------:R-:W-:Y:S01]  /*14ea0*/  VIADD R8, R10.reuse, 0x280 ;  /* 0x000002800a087836 */ /* 0x040fe20000000000 */
[----:B------:R-:W-:Y:S01]  /*14eb0*/  R2UR UR7, R9 ;  /* 0x00000000090772ca */ /* 0x000fe200000e0000 */
[----:B------:R-:W-:Y:S01]  /*14ec0*/  IMAD.MOV.U32 R9, RZ, RZ, 0x40000040 ;  /* 0x40000040ff097424 */ /* 0x000fe200078e00ff */
[----:B------:R-:W-:Y:S01]  /*14ed0*/  MUFU.EX2 R172, R172 ;  /* 0x000000ac00ac7308 */ /* 0x000fe20000000800 */
[----:B------:R-:W-:-:S07]  /*14ee0*/  VIADD R10, R10, 0x380 ;  /* 0x000003800a0a7836 */ /* 0x000fce0000000000 */
        /* <DEDUP_REMOVED lines=11> */
[----:B------:R-:W-:Y:S01]  /*14fa0*/  MUFU.EX2 R168, R168 ;  /* 0x000000a800a87308 */ /* 0x000fe20000000800 */
[----:B------:R-:W-:-:S07]  /*14fb0*/  R2UR UR7, R9 ;  /* 0x00000000090772ca */ /* 0x000fce00000e0000 */
[----:B------:R0:W1:Y:S08]  /*14fc0*/  MUFU.EX2 R9, R7 ;  /* 0x0000000700097308 */ /* 0x0000700000000800 */
[----:B------:R-:W-:Y:S01]  /*14fd0*/  MUFU.EX2 R170, R170 ;  /* 0x000000aa00aa7308 */ /* 0x000fe20000000800 */
[----:B0-----:R-:W-:-:S04]  /*14fe0*/  FMNMX.FTZ R7, R26, R13, !PT ;  /* 0x0000000d1a077209 */ /* 0x001fc80007810000 */
[----:B------:R-:W-:-:S03]  /*14ff0*/  FMNMX.FTZ R7, R27, R7, !PT ;  /* 0x000000071b077209 */ /* 0x000fc60007810000 */
[----:B------:R-:W-:Y:S01]  /*15000*/  MUFU.EX2 R48, R48 ;  /* 0x0000003000307308 */ /* 0x000fe20000000800 */
[----:B------:R-:W-:Y:S01]  /*15010*/  FMNMX.FTZ R7, R30, R7, !PT ;  /* 0x000000071e077209 */ /* 0x000fe20007810000 */
[----:B-1----:R-:W-:Y:S01]  /*15020*/  FFMA.FTZ R5, R9, R5, R180 ;  /* 0x0000000509057223 */ /* 0x002fe200000100b4 */
[C---:B------:R-:W-:Y:S02]  /*15030*/  F2FP.BF16.F32.PACK_AB R180, R14.reuse, R180 ;  /* 0x000000b40eb4723e */ /* 0x040fe400000010ff */
[----:B------:R-:W-:Y:S01]  /*15040*/  FMNMX.FTZ R7, R31, R7, !PT ;  /* 0x000000071f077209 */ /* 0x000fe20007810000 */
[----:B------:R-:W-:Y:S02]  /*15050*/  FADD.FTZ R5, R14, R5 ;  /* 0x000000050e057221 */ /* 0x000fe40000010000 */
[----:B------:R-:W-:Y:S01]  /*15060*/  MUFU.EX2 R52, R52 ;  /* 0x0000003400347308 */ /* 0x000fe20000000800 */
[----:B------:R-:W-:Y:S01]  /*15070*/  FMNMX.FTZ R7, R34, R7, !PT ;  /* 0x0000000722077209 */ /* 0x000fe20007810000 */
[----:B------:R-:W-:-:S03]  /*15080*/  FADD.FTZ R5, R182, R5 ;  /* 0x00000005b6057221 */ /* 0x000fc60000010000 */
        /* <DEDUP_REMOVED lines=25> */
[----:B------:R-:W-:Y:S01]  /*15220*/  FMNMX.FTZ R7, R86, R7, !PT ;  /* 0x0000000756077209 */ /* 0x000fe20007810000 */
[----:B------:R-:W-:Y:S02]  /*15230*/  WARPGROUP.DEPBAR.LE gsb0, 0x0 ;  /* 0x00008000000079c5 */ /* 0x000fe40000010000 */
[----:B------:R-:W-:Y:S01]  /*15240*/  WARPGROUP.ARRIVE ;  /* 0x00000000000079c5 */ /* 0x000fe20000000000 */
[----:B------:R-:W-:Y:S01]  /*15250*/  FMNMX.FTZ R7, R87, R7, !PT ;  /* 0x0000000757077209 */ /* 0x000fe20007810000 */
[-CC-:B------:R-:W-:Y:S01]  /*15260*/  FFMA.FTZ R155, R29, R0.reuse, -R11.reuse ;  /* 0x000000001d9b7223 */ /* 0x180fe2000001080b */
[-CC-:B------:R-:W-:Y:S01]  /*15270*/  FFMA.FTZ R153, R37, R0.reuse, -R11.reuse ;  /* 0x0000000025997223 */ /* 0x180fe2000001080b */
[-CC-:B------:R-:W-:Y:S01]  /*15280*/  FFMA.FTZ R29, R53, R0.reuse, -R11.reuse ;  /* 0x00000000351d7223 */ /* 0x180fe2000001080b */
[-CC-:B------:R-:W-:Y:S01]  /*15290*/  FFMA.FTZ R152, R56, R0.reuse, -R11.reuse ;  /* 0x0000000038987223 */ /* 0x180fe2000001080b */
[----:B------:R-:W-:Y:S01]  /*152a0*/  HGMMA.64x128x16.F32.BF16 R88, R156, gdesc[UR4].tnspB, R88, gsb0 ;  /* 0x41e000049c587df0 */ /* 0x000fe20008001858 */
[----:B------:R-:W-:Y:S01]  /*152b0*/  R2UR UR6, R24 ;  /* 0x00000000180672ca */ /* 0x000fe200000e0000 */
[----:B------:R-:W0:Y:S01]  /*152c0*/  SHFL.BFLY PT, R8, R7, 0x2, 0x1f ;  /* 0x0c401f0007087f89 */ /* 0x000e2200000e0000 */
[----:B------:R-:W-:Y:S01]  /*152d0*/  R2UR UR7, R25 ;  /* 0x00000000190772ca */ /* 0x000fe200000e0000 */
[-CC-:B------:R-:W-:Y:S01]  /*152e0*/  FFMA.FTZ R37, R57, R0.reuse, -R11.reuse ;  /* 0x0000000039257223 */ /* 0x180fe2000001080b */
[-CC-:B------:R-:W-:Y:S01]  /*152f0*/  FFMA.FTZ R154, R60, R0.reuse, -R11.reuse ;  /* 0x000000003c9a7223 */ /* 0x180fe2000001080b */
[-CC-:B------:R-:W-:Y:S01]  /*15300*/  FFMA.FTZ R53, R81, R0.reuse, -R11.reuse ;  /* 0x0000000051357223 */ /* 0x180fe2000001080b */
[----:B------:R-:W-:Y:S01]  /*15310*/  FFMA.FTZ R56, R84, R0, -R11 ;  /* 0x0000000054387223 */ /* 0x000fe2000001080b */
[----:B------:R-:W1:Y:S08]  /*15320*/  MUFU.EX2 R155, R155 ;  /* 0x0000009b009b7308 */ /* 0x000e700000000800 */
[----:B------:R-:W2:Y:S08]  /*15330*/  MUFU.EX2 R153, R153 ;  /* 0x0000009900997308 */ /* 0x000eb00000000800 */
[----:B------:R-:W3:Y:S01]  /*15340*/  MUFU.EX2 R29, R29 ;  /* 0x0000001d001d7308 */ /* 0x000ee20000000800 */
[----:B-1----:R-:W-:-:S02]  /*15350*/  F2FP.BF16.F32.PACK_AB R182, R155, R182 ;  /* 0x000000b69bb6723e */ /* 0x002fc400000010ff */
[----:B0-----:R-:W-:-:S05]  /*15360*/  FMNMX.FTZ R7, R7, R8, !PT ;  /* 0x0000000807077209 */ /* 0x001fca0007810000 */
[----:B------:R-:W0:Y:S01]  /*15370*/  SHFL.BFLY PT, R8, R7, 0x1, 0x1f ;  /* 0x0c201f0007087f89 */ /* 0x000e2200000e0000 */
[----:B------:R-:W1:Y:S08]  /*15380*/  MUFU.EX2 R152, R152 ;  /* 0x0000009800987308 */ /* 0x000e700000000800 */
[----:B------:R-:W4:Y:S08]  /*15390*/  MUFU.EX2 R37, R37 ;  /* 0x0000002500257308 */ /* 0x000f300000000800 */
[----:B------:R-:W5:Y:S01]  /*153a0*/  MUFU.EX2 R154, R154 ;  /* 0x0000009a009a7308 */ /* 0x000f620000000800 */
[----:B0-----:R-:W-:-:S07]  /*153b0*/  FMNMX.FTZ R7, R7, R8, !PT ;  /* 0x0000000807077209 */ /* 0x001fce0007810000 */
[----:B------:R-:W-:Y:S01]  /*153c0*/  MUFU.EX2 R53, R53 ;  /* 0x0000003500357308 */ /* 0x000fe20000000800 */
[C---:B------:R-:W-:Y:S01]  /*153d0*/  FADD.FTZ R8, -R7.reuse, R13 ;  /* 0x0000000d07087221 */ /* 0x040fe20000010100 */
[----:B------:R-:W-:-:S03]  /*153e0*/  FMUL.FTZ R25, R7, R0 ;  /* 0x0000000007197220 */ /* 0x000fc60000410000 */
[-C--:B------:R-:W-:Y:S01]  /*153f0*/  FMUL.FTZ R8, R8, R0.reuse ;  /* 0x0000000008087220 */ /* 0x080fe20000410000 */
[-CC-:B------:R-:W-:Y:S01]  /*15400*/  FFMA.FTZ R181, R26, R0.reuse, -R25.reuse ;  /* 0x000000001ab57223 */ /* 0x180fe20000010819 */
[-CC-:B------:R-:W-:Y:S01]  /*15410*/  FFMA.FTZ R24, R27, R0.reuse, -R25.reuse ;  /* 0x000000001b187223 */ /* 0x180fe20000010819 */
[-CC-:B------:R-:W-:Y:S01]  /*15420*/  FFMA.FTZ R183, R30, R0.reuse, -R25.reuse ;  /* 0x000000001eb77223 */ /* 0x180fe20000010819 */
[-CC-:B------:R-:W-:Y:S01]  /*15430*/  FFMA.FTZ R26, R31, R0.reuse, -R25.reuse ;  /* 0x000000001f1a7223 */ /* 0x180fe20000010819 */
[-CC-:B------:R-:W-:Y:S01]  /*15440*/  FFMA.FTZ R177, R34, R0.reuse, -R25.reuse ;  /* 0x0000000022b17223 */ /* 0x180fe20000010819 */
[----:B------:R-:W-:Y:S01]  /*15450*/  MUFU.EX2 R8, R8 ;  /* 0x0000000800087308 */ /* 0x000fe20000000800 */
[-CC-:B------:R-:W-:Y:S01]  /*15460*/  FFMA.FTZ R27, R35, R0.reuse, -R25.reuse ;  /* 0x00000000231b7223 */ /* 0x180fe20000010819 */
[-CC-:B------:R-:W-:Y:S01]  /*15470*/  FFMA.FTZ R179, R38, R0.reuse, -R25.reuse ;  /* 0x0000000026b37223 */ /* 0x180fe20000010819 */
[-CC-:B------:R-:W-:Y:S01]  /*15480*/  FFMA.FTZ R30, R39, R0.reuse, -R25.reuse ;  /* 0x00000000271e7223 */ /* 0x180fe20000010819 */
[-C--:B------:R-:W-:Y:S01]  /*15490*/  FFMA.FTZ R173, R42, R0.reuse, -R25 ;  /* 0x000000002aad7223 */ /* 0x080fe20000010819 */
[----:B------:R-:W-:Y:S01]  /*154a0*/  FADD.FTZ R39, R155, R5 ;  /* 0x000000059b277221 */ /* 0x000fe20000010000 */
[-CC-:B------:R-:W-:Y:S01]  /*154b0*/  FFMA.FTZ R31, R43, R0.reuse, -R25.reuse ;  /* 0x000000002b1f7223 */ /* 0x180fe20000010819 */
[-C--:B------:R-:W-:Y:S01]  /*154c0*/  FFMA.FTZ R175, R46, R0.reuse, -R25 ;  /* 0x000000002eaf7223 */ /* 0x080fe20000010819 */
[----:B------:R-:W-:Y:S01]  /*154d0*/  MUFU.EX2 R181, R181 ;  /* 0x000000b500b57308 */ /* 0x000fe20000000800 */
[----:B------:R-:W-:Y:S01]  /*154e0*/  FADD.FTZ R39, R176, R39 ;  /* 0x00000027b0277221 */ /* 0x000fe20000010000 */
        /* <DEDUP_REMOVED lines=11> */
[----:B--2---:R-:W-:Y:S01]  /*155a0*/  FADD.FTZ R39, R153, R39 ;  /* 0x0000002799277221 */ /* 0x004fe20000010000 */
[-CC-:B------:R-:W-:Y:S01]  /*155b0*/  FFMA.FTZ R78, R78, R0.reuse, -R25.reuse ;  /* 0x000000004e4e7223 */ /* 0x180fe20000010819 */
[-C--:B------:R-:W-:Y:S01]  /*155c0*/  FFMA.FTZ R79, R79, R0.reuse, -R25 ;  /* 0x000000004f4f7223 */ /* 0x080fe20000010819 */
[----:B------:R-:W-:Y:S01]  /*155d0*/  MUFU.EX2 R183, R183 ;  /* 0x000000b700b77308 */ /* 0x000fe20000000800 */
[----:B------:R-:W-:Y:S01]  /*155e0*/  FADD.FTZ R39, R172, R39 ;  /* 0x00000027ac277221 */ /* 0x000fe20000010000 */
[--C-:B------:R-:W-:Y:S01]  /*155f0*/  FFMA.FTZ R82, R82, R0, -R25.reuse ;  /* 0x0000000052527223 */ /* 0x100fe20000010819 */
[----:B------:R-:W-:Y:S01]  /*15600*/  F2FP.BF16.F32.PACK_AB R178, R153, R178 ;  /* 0x000000b299b2723e */ /* 0x000fe200000010ff */
[-C--:B------:R-:W-:Y:S01]  /*15610*/  FFMA.FTZ R83, R83, R0.reuse, -R25 ;  /* 0x0000000053537223 */ /* 0x080fe20000010819 */
[----:B------:R-:W-:Y:S01]  /*15620*/  FADD.FTZ R39, R28, R39 ;  /* 0x000000271c277221 */ /* 0x000fe20000010000 */
[----:B------:R-:W-:Y:S01]  /*15630*/  FFMA.FTZ R86, R86, R0, -R25 ;  /* 0x0000000056567223 */ /* 0x000fe20000010819 */
[----:B------:R-:W-:Y:S01]  /*15640*/  F2FP.BF16.F32.PACK_AB R176, R33, R176 ;  /* 0x000000b021b0723e */ /* 0x000fe200000010ff */
[----:B------:R-:W-:Y:S01]  /*15650*/  MUFU.EX2 R26, R26 ;  /* 0x0000001a001a7308 */ /* 0x000fe20000000800 */
[----:B------:R-:W-:Y:S01]  /*15660*/  FADD.FTZ R39, R174, R39 ;  /* 0x00000027ae277221 */ /* 0x000fe20000010000 */
[----:B------:R-:W-:-:S02]  /*15670*/  F2FP.BF16.F32.PACK_AB R172, R28, R172 ;  /* 0x000000ac1cac723e */ /* 0x000fc400000010ff */
[C---:B------:R-:W-:Y:S01]  /*15680*/  F2FP.BF16.F32.PACK_AB R174, R36.reuse, R174 ;  /* 0x000000ae24ae723e */ /* 0x040fe200000010ff */
[----:B------:R-:W-:-:S03]  /*15690*/  FADD.FTZ R39, R36, R39 ;  /* 0x0000002724277221 */ /* 0x000fc60000010000 */
[----:B------:R-:W-:Y:S01]  /*156a0*/  MUFU.EX2 R177, R177 ;  /* 0x000000b100b17308 */ /* 0x000fe20000000800 */
[----:B------:R-:W-:Y:S01]  /*156b0*/  FADD.FTZ R39, R168, R39 ;  /* 0x00000027a8277221 */ /* 0x000fe20000010000 */
[----:B------:R-:W-:-:S03]  /*156c0*/  F2FP.BF16.F32.PACK_AB R168, R45, R168 ;  /* 0x000000a82da8723e */ /* 0x000fc600000010ff */
[----:B------:R-:W-:-:S03]  /*156d0*/  FADD.FTZ R39, R45, R39 ;  /* 0x000000272d277221 */ /* 0x000fc60000010000 */
[----:B------:R-:W-:Y:S01]  /*156e0*/  MUFU.EX2 R27, R27 ;  /* 0x0000001b001b7308 */ /* 0x000fe20000000800 */
[----:B------:R-:W-:Y:S01]  /*156f0*/  FADD.FTZ R39, R170, R39 ;  /* 0x00000027aa277221 */ /* 0x000fe20000010000 */
[----:B---3--:R-:W-:-:S03]  /*15700*/  F2FP.BF16.F32.PACK_AB R170, R29, R170 ;  /* 0x000000aa1daa723e */ /* 0x008fc600000010ff */
[----:B------:R-:W-:-:S03]  /*15710*/  FADD.FTZ R39, R29, R39 ;  /* 0x000000271d277221 */ /* 0x000fc60000010000 */
[----:B------:R-:W-:Y:S01]  /*15720*/  MUFU.EX2 R179, R179 ;  /* 0x000000b300b37308 */ /* 0x000fe20000000800 */
[----:B-1----:R-:W-:Y:S01]  /*15730*/  FADD.FTZ R39, R152, R39 ;  /* 0x0000002798277221 */ /* 0x002fe20000010000 */
[----:B----4-:R-:W-:-:S03]  /*15740*/  F2FP.BF16.F32.PACK_AB R152, R37, R152 ;  /* 0x000000982598723e */ /* 0x010fc600000010ff */
[----:B------:R-:W-:-:S03]  /*15750*/  FADD.FTZ R39, R37, R39 ;  /* 0x0000002725277221 */ /* 0x000fc60000010000 */
[----:B------:R-:W-:Y:S01]  /*15760*/  MUFU.EX2 R30, R30 ;  /* 0x0000001e001e7308 */ /* 0x000fe20000000800 */
[----:B-----5:R-:W-:Y:S01]  /*15770*/  FADD.FTZ R39, R154, R39 ;  /* 0x000000279a277221 */ /* 0x020fe20000010000 */
[----:B------:R-:W-:-:S03]  /*15780*/  F2FP.BF16.F32.PACK_AB R154, R44, R154 ;  /* 0x0000009a2c9a723e */ /* 0x000fc600000010ff */
[----:B------:R-:W-:Y:S01]  /*15790*/  FADD.FTZ R39, R44, R39 ;  /* 0x000000272c277221 */ /* 0x000fe20000010000 */
[----:B------:R-:W-:Y:S02]  /*157a0*/  WARPGROUP.DEPBAR.LE gsb0, 0x0 ;  /* 0x00008000000079c5 */ /* 0x000fe40000010000 */
[----:B------:R-:W-:Y:S01]  /*157b0*/  WARPGROUP.ARRIVE ;  /* 0x00000000000079c5 */ /* 0x000fe20000000000 */
[-CC-:B------:R-:W-:Y:S01]  /*157c0*/  FFMA.FTZ R156, R64, R0.reuse, -R11.reuse ;  /* 0x00000000409c7223 */ /* 0x180fe2000001080b */
[-CC-:B------:R-:W-:Y:S01]  /*157d0*/  FFMA.FTZ R158, R68, R0.reuse, -R11.reuse ;  /* 0x00000000449e7223 */ /* 0x180fe2000001080b */
[-C--:B------:R-:W-:Y:S01]  /*157e0*/  FFMA.FTZ R11, R85, R0.reuse, -R11 ;  /* 0x00000000550b7223 */ /* 0x080fe2000001080b */
[----:B------:R-:W-:Y:S01]  /*157f0*/  MUFU.EX2 R173, R173 ;  /* 0x000000ad00ad7308 */ /* 0x000fe20000000800 */
[-CC-:B------:R-:W-:Y:S01]  /*15800*/  FFMA.FTZ R157, R66, R0.reuse, -R25.reuse ;  /* 0x00000000429d7223 */ /* 0x180fe20000010819 */
[----:B------:R-:W-:Y:S01]  /*15810*/  HGMMA.64x128x16.F32.BF16 R88, R160, gdesc[UR4].tnspB, R88, gsb0 ;  /* 0x41e00004a0587df0 */ /* 0x000fe20008001858 */
[----:B------:R-:W-:Y:S01]  /*15820*/  R2UR UR6, R10 ;  /* 0x000000000a0672ca */ /* 0x000fe200000e0000 */
[-CC-:B------:R-:W-:Y:S01]  /*15830*/  FFMA.FTZ R10, R58, R0.reuse, -R25.reuse ;  /* 0x000000003a0a7223 */ /* 0x180fe20000010819 */
[----:B------:R-:W-:-:S03]  /*15840*/  FFMA.FTZ R159, R70, R0, -R25 ;  /* 0x00000000469f7223 */ /* 0x000fc60000010819 */
[----:B------:R0:W-:Y:S08]  /*15850*/  MUFU.EX2 R13, R11 ;  /* 0x0000000b000d7308 */ /* 0x0001f00000000800 */
[----:B------:R-:W-:Y:S01]  /*15860*/  MUFU.EX2 R31, R31 ;  /* 0x0000001f001f7308 */ /* 0x000fe20000000800 */
[----:B0-----:R-:W-:-:S05]  /*15870*/  IMAD.MOV.U32 R11, RZ, RZ, 0x40000040 ;  /* 0x40000040ff0b7424 */ /* 0x001fca00078e00ff */
[----:B------:R-:W-:Y:S01]  /*15880*/  R2UR UR7, R11 ;  /* 0x000000000b0772ca */ /* 0x000fe200000e0000 */
        /* <DEDUP_REMOVED lines=8> */
[----:B------:R-:W0:Y:S08]  /*15910*/  MUFU.EX2 R11, R11 ;  /* 0x0000000b000b7308 */ /* 0x000e300000000800 */
[----:B------:R-:W-:Y:S08]  /*15920*/  MUFU.EX2 R5, R63 ;  /* 0x0000003f00057308 */ /* 0x000ff00000000800 */
[----:B------:R-:W1:Y:S01]  /*15930*/  MUFU.EX2 R156, R156 ;  /* 0x0000009c009c7308 */ /* 0x000e620000000800 */
[----:B0-----:R-:W-:-:S07]  /*15940*/  F2FP.BF16.F32.PACK_AB R153, R11, R10 ;  /* 0x0000000a0b99723e */ /* 0x001fce00000010ff */
[----:B------:R-:W-:Y:S08]  /*15950*/  MUFU.EX2 R157, R157 ;  /* 0x0000009d009d7308 */ /* 0x000ff00000000800 */
[----:B------:R-:W0:Y:S01]  /*15960*/  MUFU.EX2 R158, R158 ;  /* 0x0000009e009e7308 */ /* 0x000e220000000800 */
[----:B-1----:R-:W-:Y:S01]  /*15970*/  FADD.FTZ R39, R156, R39 ;  /* 0x000000279c277221 */ /* 0x002fe20000010000 */
[----:B------:R-:W-:-:S03]  /*15980*/  F2FP.BF16.F32.PACK_AB R156, R32, R156 ;  /* 0x0000009c209c723e */ /* 0x000fc600000010ff */
[----:B------:R-:W-:-:S03]  /*15990*/  FADD.FTZ R39, R32, R39 ;  /* 0x0000002720277221 */ /* 0x000fc60000010000 */
[----:B------:R-:W-:Y:S08]  /*159a0*/  MUFU.EX2 R159, R159 ;  /* 0x0000009f009f7308 */ /* 0x000ff00000000800 */
[----:B------:R-:W-:Y:S01]  /*159b0*/  MUFU.EX2 R75, R75 ;  /* 0x0000004b004b7308 */ /* 0x000fe20000000800 */
[----:B0-----:R-:W-:Y:S01]  /*159c0*/  FADD.FTZ R39, R158, R39 ;  /* 0x000000279e277221 */ /* 0x001fe20000010000 */
[----:B------:R-:W-:-:S03]  /*159d0*/  F2FP.BF16.F32.PACK_AB R158, R40, R158 ;  /* 0x0000009e289e723e */ /* 0x000fc600000010ff */
[----:B------:R-:W-:-:S03]  /*159e0*/  FADD.FTZ R14, R40, R39 ;  /* 0x00000027280e7221 */ /* 0x000fc60000010000 */
[----:B------:R-:W-:Y:S01]  /*159f0*/  MUFU.EX2 R78, R78 ;  /* 0x0000004e004e7308 */ /* 0x000fe20000000800 */
[----:B------:R-:W-:Y:S01]  /*15a00*/  FADD.FTZ R14, R21, R14 ;  /* 0x0000000e150e7221 */ /* 0x000fe20000010000 */
[----:B------:R-:W-:Y:S02]  /*15a10*/  WARPGROUP.DEPBAR.LE gsb0, 0x0 ;  /* 0x00008000000079c5 */ /* 0x000fe40000010000 */
[----:B------:R-:W-:Y:S01]  /*15a20*/  WARPGROUP.ARRIVE ;  /* 0x00000000000079c5 */ /* 0x000fe20000000000 */
[----:B------:R-:W-:-:S03]  /*15a30*/  FFMA.FTZ R161, R74, R0, -R25 ;  /* 0x000000004aa17223 */ /* 0x000fc60000010819 */
[----:B------:R-:W0:Y:S01]  /*15a40*/  MUFU.EX2 R79, R79 ;  /* 0x0000004f004f7308 */ /* 0x000e220000000800 */
[----:B------:R-:W-:Y:S02]  /*15a50*/  F2FP.BF16.F32.PACK_AB R160, R41, R21 ;  /* 0x0000001529a0723e */ /* 0x000fe400000010ff */
[----:B------:R-:W-:Y:S01]  /*15a60*/  F2FP.BF16.F32.PACK_AB R162, R49, R48 ;  /* 0x0000003031a2723e */ /* 0x000fe200000010ff */
[----:B------:R-:W-:Y:S04]  /*15a70*/  HGMMA.64x128x16.F32.BF16 R88, R164, gdesc[UR4].tnspB, R88, gsb0 ;  /* 0x41e00004a4587df0 */ /* 0x000fe80008001858 */
[----:B------:R-:W-:Y:S08]  /*15a80*/  MUFU.EX2 R161, R161 ;  /* 0x000000a100a17308 */ /* 0x000ff00000000800 */
[----:B------:R-:W-:Y:S01]  /*15a90*/  MUFU.EX2 R82, R82 ;  /* 0x0000005200527308 */ /* 0x000fe20000000800 */
[----:B0-----:R-:W-:-:S07]  /*15aa0*/  F2FP.BF16.F32.PACK_AB R163, R79, R78 ;  /* 0x0000004e4fa3723e */ /* 0x001fce00000010ff */
[----:B------:R-:W-:Y:S08]  /*15ab0*/  MUFU.EX2 R83, R83 ;  /* 0x0000005300537308 */ /* 0x000ff00000000800 */
[----:B------:R-:W0:Y:S08]  /*15ac0*/  MUFU.EX2 R56, R56 ;  /* 0x0000003800387308 */ /* 0x000e300000000800 */
[----:B------:R-:W-:Y:S01]  /*15ad0*/  MUFU.EX2 R86, R86 ;  /* 0x0000005600567308 */ /* 0x000fe20000000800 */
[----:B------:R-:W-:-:S02]  /*15ae0*/  WARPGROUP.DEPBAR.LE gsb0, 0x0 ;  /* 0x00008000000079c5 */ /* 0x000fc40000010000 */
[----:B------:R1:W-:Y:S01]  /*15af0*/  @!P1 SYNCS.ARRIVE.TRANS64.RED.A1T0 RZ, [R15+URZ], RZ ;  /* 0x000000ff0fff99a7 */ /* 0x0003e2000810043f */
[----:B0-----:R-:W-:Y:S02]  /*15b00*/  F2FP.BF16.F32.PACK_AB R166, R13, R56 ;  /* 0x000000380da6723e */ /* 0x001fe400000010ff */
[----:B------:R-:W-:Y:S02]  /*15b10*/  F2FP.BF16.F32.PACK_AB R164, R53, R52 ;  /* 0x0000003435a4723e */ /* 0x000fe400000010ff */
[----:B------:R-:W-:Y:S01]  /*15b20*/  F2FP.BF16.F32.PACK_AB R165, R83, R82 ;  /* 0x0000005253a5723e */ /* 0x000fe200000010ff */
[----:B-1----:R-:W-:Y:S01]  /*15b30*/  FFMA.FTZ R15, R8, R4, R181 ;  /* 0x00000004080f7223 */ /* 0x002fe200000100b5 */
[----:B------:R0:W-:Y:S01]  /*15b40*/  @!P1 SYNCS.ARRIVE.TRANS64.RED.A1T0 RZ, [R20+URZ], RZ ;  /* 0x000000ff14ff99a7 */ /* 0x0001e2000810043f */
[----:B------:R-:W1:Y:S01]  /*15b50*/  MUFU.EX2 R4, R62 ;  /* 0x0000003e00047308 */ /* 0x000e620000000800 */
[C---:B------:R-:W-:Y:S01]  /*15b60*/  F2FP.BF16.F32.PACK_AB R181, R24.reuse, R181 ;  /* 0x000000b518b5723e */ /* 0x040fe200000010ff */
[----:B------:R-:W-:-:S04]  /*15b70*/  FADD.FTZ R15, R24, R15 ;  /* 0x0000000f180f7221 */ /* 0x000fc80000010000 */
[----:B------:R-:W-:Y:S01]  /*15b80*/  FADD.FTZ R15, R183, R15 ;  /* 0x0000000fb70f7221 */ /* 0x000fe20000010000 */
[----:B------:R-:W-:-:S03]  /*15b90*/  F2FP.BF16.F32.PACK_AB R183, R26, R183 ;  /* 0x000000b71ab7723e */ /* 0x000fc600000010ff */
[----:B0-----:R-:W-:Y:S01]  /*15ba0*/  FADD.FTZ R20, R26, R15 ;  /* 0x0000000f1a147221 */ /* 0x001fe20000010000 */
[----:B------:R-:W-:-:S03]  /*15bb0*/  FFMA.FTZ R15, R67, R0, -R25 ;  /* 0x00000000430f7223 */ /* 0x000fc60000010819 */
[----:B------:R-:W-:Y:S01]  /*15bc0*/  FADD.FTZ R20, R177, R20 ;  /* 0x00000014b1147221 */ /* 0x000fe20000010000 */
[C---:B------:R-:W-:Y:S02]  /*15bd0*/  F2FP.BF16.F32.PACK_AB R177, R27.reuse, R177 ;  /* 0x000000b11bb1723e */ /* 0x040fe400000010ff */
[----:B------:R-:W-:Y:S01]  /*15be0*/  MUFU.EX2 R15, R15 ;  /* 0x0000000f000f7308 */ /* 0x000fe20000000800 */
[----:B------:R-:W-:Y:S01]  /*15bf0*/  FADD.FTZ R42, R27, R20 ;  /* 0x000000141b2a7221 */ /* 0x000fe20000010000 */
[--C-:B------:R-:W-:Y:S01]  /*15c00*/  FFMA.FTZ R20, R71, R0, -R25.reuse ;  /* 0x0000000047147223 */ /* 0x100fe20000010819 */
[----:B-1----:R-:W-:Y:S01]  /*15c10*/  F2FP.BF16.F32.PACK_AB R155, R5, R4 ;  /* 0x00000004059b723e */ /* 0x002fe200000010ff */
[----:B------:R-:W-:Y:S01]  /*15c20*/  FFMA.FTZ R25, R87, R0, -R25 ;  /* 0x0000000057197223 */ /* 0x000fe20000010819 */
[----:B------:R-:W-:Y:S01]  /*15c30*/  FADD.FTZ R42, R179, R42 ;  /* 0x0000002ab32a7221 */ /* 0x000fe20000010000 */
[C---:B------:R-:W-:Y:S02]  /*15c40*/  F2FP.BF16.F32.PACK_AB R179, R30.reuse, R179 ;  /* 0x000000b31eb3723e */ /* 0x040fe400000010ff */
[----:B------:R-:W-:Y:S01]  /*15c50*/  MUFU.EX2 R20, R20 ;  /* 0x0000001400147308 */ /* 0x000fe20000000800 */
[----:B------:R-:W-:-:S04]  /*15c60*/  FADD.FTZ R42, R30, R42 ;  /* 0x0000002a1e2a7221 */ /* 0x000fc80000010000 */
[----:B------:R-:W-:Y:S01]  /*15c70*/  FADD.FTZ R42, R173, R42 ;  /* 0x0000002aad2a7221 */ /* 0x000fe20000010000 */
[C---:B------:R-:W-:Y:S02]  /*15c80*/  F2FP.BF16.F32.PACK_AB R173, R31.reuse, R173 ;  /* 0x000000ad1fad723e */ /* 0x040fe400000010ff */
[----:B------:R-:W0:Y:S01]  /*15c90*/  MUFU.EX2 R25, R25 ;  /* 0x0000001900197308 */ /* 0x000e220000000800 */
[----:B------:R-:W-:-:S04]  /*15ca0*/  FADD.FTZ R42, R31, R42 ;  /* 0x0000002a1f2a7221 */ /* 0x000fc80000010000 */
[----:B------:R-:W-:Y:S01]  /*15cb0*/  FADD.FTZ R42, R175, R42 ;  /* 0x0000002aaf2a7221 */ /* 0x000fe20000010000 */
[----:B------:R-:W-:-:S03]  /*15cc0*/  F2FP.BF16.F32.PACK_AB R175, R34, R175 ;  /* 0x000000af22af723e */ /* 0x000fc600000010ff */
[----:B------:R-:W-:-:S04]  /*15cd0*/  FADD.FTZ R42, R34, R42 ;  /* 0x0000002a222a7221 */ /* 0x000fc80000010000 */
[----:B------:R-:W-:Y:S01]  /*15ce0*/  FADD.FTZ R42, R169, R42 ;  /* 0x0000002aa92a7221 */ /* 0x000fe20000010000 */
[----:B------:R-:W-:-:S03]  /*15cf0*/  F2FP.BF16.F32.PACK_AB R169, R35, R169 ;  /* 0x000000a923a9723e */ /* 0x000fc600000010ff */
[----:B------:R-:W-:Y:S01]  /*15d00*/  FADD.FTZ R42, R35, R42 ;  /* 0x0000002a232a7221 */ /* 0x000fe20000010000 */
[----:B0-----:R-:W-:-:S03]  /*15d10*/  F2FP.BF16.F32.PACK_AB R167, R25, R86 ;  /* 0x0000005619a7723e */ /* 0x001fc600000010ff */
[----:B------:R-:W-:Y:S01]  /*15d20*/  FADD.FTZ R42, R171, R42 ;  /* 0x0000002aab2a7221 */ /* 0x000fe20000010000 */
[----:B------:R-:W-:-:S03]  /*15d30*/  F2FP.BF16.F32.PACK_AB R171, R38, R171 ;  /* 0x000000ab26ab723e */ /* 0x000fc600000010ff */
[----:B------:R-:W-:-:S04]  /*15d40*/  FADD.FTZ R42, R38, R42 ;  /* 0x0000002a262a7221 */ /* 0x000fc80000010000 */
[----:B------:R-:W-:-:S04]  /*15d50*/  FADD.FTZ R42, R10, R42 ;  /* 0x0000002a0a2a7221 */ /* 0x000fc80000010000 */
[----:B------:R-:W-:-:S04]  /*15d60*/  FADD.FTZ R42, R11, R42 ;  /* 0x0000002a0b2a7221 */ /* 0x000fc80000010000 */
[----:B------:R-:W-:-:S04]  /*15d70*/  FADD.FTZ R42, R4, R42 ;  /* 0x0000002a042a7221 */ /* 0x000fc80000010000 */
[----:B------:R-:W-:Y:S01]  /*15d80*/  FADD.FTZ R42, R5, R42 ;  /* 0x0000002a052a7221 */ /* 0x000fe20000010000 */
[----:B------:R-:W-:Y:S01]  /*15d90*/  FADD.FTZ R5, R41, R14 ;  /* 0x0000000e29057221 */ /* 0x000fe20000010000 */
[----:B------:R-:W-:Y:S02]  /*15da0*/  IMAD.MOV.U32 R14, RZ, RZ, R3 ;  /* 0x000000ffff0e7224 */ /* 0x000fe400078e0003 */
        /* <DEDUP_REMOVED lines=15> */
[----:B------:R-:W-:Y:S02]  /*15ea0*/  IMAD.MOV.U32 R13, RZ, RZ, R7 ;  /* 0x000000ffff0d7224 */ /* 0x000fe400078e0007 */
[----:B------:R-:W-:-:S04]  /*15eb0*/  FADD.FTZ R10, R78, R11 ;  /* 0x0000000b4e0a7221 */ /* 0x000fc80000010000 */
[----:B------:R-:W-:-:S04]  /*15ec0*/  FADD.FTZ R11, R79, R10 ;  /* 0x0000000a4f0b7221 */ /* 0x000fc80000010000 */
[----:B------:R-:W-:-:S04]  /*15ed0*/  FADD.FTZ R10, R82, R11 ;  /* 0x0000000b520a7221 */ /* 0x000fc80000010000 */
[----:B------:R-:W-:-:S04]  /*15ee0*/  FADD.FTZ R11, R83, R10 ;  /* 0x0000000a530b7221 */ /* 0x000fc80000010000 */
[----:B------:R-:W-:Y:S01]  /*15ef0*/  FADD.FTZ R10, R86, R11 ;  /* 0x0000000b560a7221 */ /* 0x000fe20000010000 */
[----:B------:R-:W-:-:S03]  /*15f00*/  IMAD.MOV.U32 R11, RZ, RZ, R196 ;  /* 0x000000ffff0b7224 */ /* 0x000fc600078e00c4 */
[----:B------:R-:W-:Y:S01]  /*15f10*/  FADD.FTZ R4, R25, R10 ;  /* 0x0000000a19047221 */ /* 0x000fe20000010000 */
[----:B------:R-:W-:Y:S01]  /*15f20*/  IMAD.MOV.U32 R10, RZ, RZ, R194 ;  /* 0x000000ffff0a7224 */ /* 0x000fe200078e00c2 */
[----:B------:R-:W-:Y:S06]  /*15f30*/  @P2 BRA `(.L_x_606) ;  /* 0xffffffd800f02947 */ /* 0x000fec000383ffff */
.L_x_595:
[----:B------:R-:W-:Y:S05]  /*15f40*/  BSYNC B0 ;  /* 0x0000000000007941 */ /* 0x000fea0003800000 */
.L_x_594:
        /* <DEDUP_REMOVED lines=67> */
.L_x_607:
[----:B------:R-:W-:Y:S01]  /*16380*/  IMAD R6, R194, 0x8, R2 ;  /* 0x00000008c2067824 */ /* 0x000fe200078e0202 */
[----:B------:R-:W-:-:S04]  /*16390*/  SHF.L.U32 R9, R196, 0x1f, RZ ;  /* 0x0000001fc4097819 */ /* 0x000fc800000006ff */
[----:B------:R0:W1:Y:S01]  /*163a0*/  SYNCS.PHASECHK.TRANS64.TRYWAIT P2, [R6+URZ+0x34850], R9 ;  /* 0x03485009060075a7 */ /* 0x000062000804017f */
[----:B------:R-:W-:Y:S05]  /*163b0*/  @!P0 BRA `(.L_x_608) ;  /* 0x0000000000048947 */ /* 0x000fea0003800000 */
[----:B------:R-:W-:Y:S01]  /*163c0*/  BPT.TRAP 0x1 ;  /* 0x000000040000795c */ /* 0x000fe20000300000 */
.L_x_608:
[----:B------:R-:W-:Y:S01]  /*163d0*/  VIADD R2, R2, 0x400 ;  /* 0x0000040002027836 */ /* 0x000fe20000000000 */
[----:B------:R-:W-:Y:S04]  /*163e0*/  BSSY B0, `(.L_x_609) ;  /* 0x0000008000007945 */ /* 0x000fe80003800000 */
[----:B------:R-:W-:-:S04]  /*163f0*/  SHF.R.U32.HI R2, RZ, 0x4, R2 ;  /* 0x00000004ff027819 */ /* 0x000fc80000011602 */
[----:B------:R-:W-:-:S04]  /*16400*/  LOP3.LUT R2, R2, 0x3fff, RZ, 0xc0, !PT ;  /* 0x00003fff02027812 */ /* 0x000fc800078ec0ff */
[----:B------:R-:W-:-:S05]  /*16410*/  LOP3.LUT R11, R2, 0x4000000, RZ, 0xfc, !PT ;  /* 0x04000000020b7812 */ /* 0x000fca00078efcff */
[----:B------:R-:W-:Y:S01]  /*16420*/  IMAD R2, R194, 0x800, R11 ;  /* 0x00000800c2027824 */ /* 0x000fe200078e020b */
[----:B-1----:R-:W-:Y:S06]  /*16430*/  @P2 BRA `(.L_x_610) ;  /* 0x0000000000082947 */ /* 0x002fec0003800000 */
[----:B------:R-:W1:Y:S02]  /*16440*/  SYNCS.PHASECHK.TRANS64.TRYWAIT P0, [R6+URZ+0x34850], R9 ;  /* 0x03485009060075a7 */ /* 0x000e64000800017f */
[----:B-1----:R-:W-:Y:S05]  /*16450*/  @!P0 BRA `(.L_x_611) ;  /* 0x000000bc00d88947 */ /* 0x002fea0003800000 */
.L_x_610:
[----:B------:R-:W-:Y:S05]  /*16460*/  BSYNC B0 ;  /* 0x0000000000007941 */ /* 0x000fea0003800000 */
.L_x_609:
[----:B------:R-:W-:Y:S01]  /*16470*/  IMAD.MOV.U32 R8, RZ, RZ, R2 ;  /* 0x000000ffff087224 */ /* 0x000fe200078e0002 */
[----:B------:R-:W-:Y:S01]  /*16480*/  WARPGROUP.ARRIVE ;  /* 0x00000000000079c5 */ /* 0x000fe20000000000 */
[----:B01----:R-:W-:Y:S02]  /*16490*/  IMAD.MOV.U32 R9, RZ, RZ, 0x40000040 ;  /* 0x40000040ff097424 */ /* 0x003fe400078e00ff */
[----:B------:R-:W-:Y:S01]  /*164a0*/  VIADD R194, R194, 0x1 ;  /* 0x00000001c2c27836 */ /* 0x000fe20000000000 */
[----:B------:R-:W-:Y:S01]  /*164b0*/  R2UR UR6, R8 ;  /* 0x00000000080672ca */ /* 0x000fe200000e0000 */
[----:B------:R-:W-:Y:S01]  /*164c0*/  VIADD R8, R2, 0x80 ;  /* 0x0000008002087836 */ /* 0x000fe20000000000 */
[----:B------:R-:W-:Y:S01]  /*164d0*/  R2UR UR7, R9 ;  /* 0x00000000090772ca */ /* 0x000fe200000e0000 */
[----:B------:R-:W-:Y:S01]  /*164e0*/  IMAD.MOV.U32 R9, RZ, RZ, 0x40000040 ;  /* 0x40000040ff097424 */ /* 0x000fe200078e00ff */
[----:B------:R-:W-:Y:S01]  /*164f0*/  ISETP.NE.AND P2, PT, R194, 0x2, PT ;  /* 0x00000002c200780c */ /* 0x000fe20003f45270 */
[----:B------:R-:W-:-:S02]  /*16500*/  IMAD.MOV.U32 R21, RZ, RZ, -0x800000 ;  /* 0xff800000ff157424 */ /* 0x000fc400078e00ff */
[----:B------:R-:W-:Y:S01]  /*16510*/  IMAD.MOV.U32 R20, RZ, RZ, -0x800000 ;  /* 0xff800000ff147424 */ /* 0x000fe200078e00ff */
[----:B------:R-:W-:Y:S01]  /*16520*/  SEL R194, R194, RZ, P2 ;  /* 0x000000ffc2c27207 */ /* 0x000fe20001000000 */
[----:B------:R-:W-:-:S06]  /*16530*/  VIADD R206, R206, 0x1 ;  /* 0x00000001cece7836 */ /* 0x000fcc0000000000 */
        /* <DEDUP_REMOVED lines=40> */
[----:B------:R-:W0:Y:S02]  /*167c0*/  SHFL.BFLY PT, R2, R5, 0x2, 0x1f ;  /* 0x0c401f0005027f89 */ /* 0x000e2400000e0000 */
[----:B0-----:R-:W-:Y:S01]  /*167d0*/  FADD.FTZ R2, R2, R5 ;  /* 0x0000000502027221 */ /* 0x001fe20000010000 */
[----:B------:R-:W-:Y:S02]  /*167e0*/  WARPGROUP.DEPBAR.LE gsb0, 0x0 ;  /* 0x00008000000079c5 */ /* 0x000fe40000010000 */
[----:B------:R-:W-:-:S06]  /*167f0*/  WARPGROUP.ARRIVE ;  /* 0x00000000000079c5 */ /* 0x000fcc0000000000 */
[----:B------:R-:W-:Y:S01]  /*16800*/  HGMMA.64x128x16.F32.BF16 R24, R160, gdesc[UR4].tnspB, R24, gsb0 ;  /* 0x41e00004a0187df0 */ /* 0x000fe20008001818 */
[----:B------:R-:W-:Y:S02]  /*16810*/  R2UR UR6, R8 ;  /* 0x00000000080672ca */ /* 0x000fe400000e0000 */
[----:B------:R-:W-:Y:S02]  /*16820*/  R2UR UR7, R9 ;  /* 0x00000000090772ca */ /* 0x000fe400000e0000 */
[----:B------:R-:W0:Y:S02]  /*16830*/  SHFL.BFLY PT, R9, R4, 0x2, 0x1f ;  /* 0x0c401f0004097f89 */ /* 0x000e2400000e0000 */
[----:B0-----:R-:W-:Y:S01]  /*16840*/  FADD.FTZ R8, R9, R4 ;  /* 0x0000000409087221 */ /* 0x001fe20000010000 */
[----:B------:R-:W-:Y:S01]  /*16850*/  IMAD.MOV.U32 R4, RZ, RZ, RZ ;  /* 0x000000ffff047224 */ /* 0x000fe200078e00ff */
[----:B------:R-:W0:Y:S04]  /*16860*/  SHFL.BFLY PT, R9, R2, 0x1, 0x1f ;  /* 0x0c201f0002097f89 */ /* 0x000e2800000e0000 */
[----:B------:R-:W1:Y:S01]  /*16870*/  SHFL.BFLY PT, R11, R8, 0x1, 0x1f ;  /* 0x0c201f00080b7f89 */ /* 0x000e6200000e0000 */
[----:B0-----:R-:W-:Y:S01]  /*16880*/  FADD.FTZ R10, R2, R9 ;  /* 0x00000009020a7221 */ /* 0x001fe20000010000 */
[----:B------:R-:W-:-:S02]  /*16890*/  IMAD.MOV.U32 R2, RZ, RZ, RZ ;  /* 0x000000ffff027224 */ /* 0x000fc400078e00ff */
[----:B-1----:R-:W-:Y:S02]  /*168a0*/  FADD.FTZ R12, R8, R11 ;  /* 0x0000000b080c7221 */ /* 0x002fe40000010000 */
[----:B------:R-:W-:Y:S01]  /*168b0*/  FSETP.NE.FTZ.AND P0, PT, R10, RZ, PT ;  /* 0x000000ff0a00720b */ /* 0x000fe20003f15000 */
[----:B------:R-:W-:Y:S01]  /*168c0*/  @!P1 VIADD R8, R6, 0x34860 ;  /* 0x0003486006089836 */ /* 0x000fe20000000000 */
[----:B------:R-:W-:Y:S02]  /*168d0*/  SEL R11, RZ, 0x1, P2 ;  /* 0x00000001ff0b7807 */ /* 0x000fe40001000000 */
[----:B------:R-:W-:Y:S02]  /*168e0*/  FSETP.NE.FTZ.AND P3, PT, R12, RZ, PT ;  /* 0x000000ff0c00720b */ /* 0x000fe40003f75000 */
[----:B------:R-:W-:Y:S02]  /*168f0*/  @!P1 PRMT R8, RZ, 0x654, R8 ;  /* 0x00000654ff089816 */ /* 0x000fe40000000008 */
[----:B------:R-:W-:-:S05]  /*16900*/  LOP3.LUT R196, R196, R11, RZ, 0x3c, !PT ;  /* 0x0000000bc4c47212 */ /* 0x000fca00078e3cff */
[----:B------:R-:W0:Y:S01]  /*16910*/  @P0 MUFU.LG2 R5, R10 ;  /* 0x0000000a00050308 */ /* 0x000e220000000c00 */
[----:B------:R-:W-:-:S03]  /*16920*/  @P0 FMUL.FTZ R6, R0, 0.69314718246459960938 ;  /* 0x3f31721800060820 */ /* 0x000fc60000410000 */
[----:B------:R-:W-:-:S04]  /*16930*/  @P3 FMUL.FTZ R11, R0, 0.69314718246459960938 ;  /* 0x3f317218000b3820 */ /* 0x000fc80000410000 */
        /* <DEDUP_REMOVED lines=77> */
.L_x_537:
[----:B------:R-:W1:Y:S08]  /*16e10*/  S2UR UR5, SR_CgaCtaId ;  /* 0x00000000000579c3 */ /* 0x000e700000008800 */
[----:B------:R-:W-:Y:S06]  /*16e20*/  BAR.SYNC.DEFER_BLOCKING 0x5, 0x180 ;  /* 0x0146000000007b1d */ /* 0x000fec0000010000 */
[----:B------:R-:W-:Y:S01]  /*16e30*/  UMOV UR4, 0x400 ;  /* 0x0000040000047882 */ /* 0x000fe20000000000 */
[----:B------:R-:W-:Y:S01]  /*16e40*/  BSSY B0, `(.L_x_612) ;  /* 0x00002da000007945 */ /* 0x000fe20003800000 */
[----:B-1----:R-:W-:-:S06]  /*16e50*/  ULEA UR4, UR5, UR4, 0x18 ;  /* 0x0000000405047291 */ /* 0x002fcc000f8ec03f */
[----:B------:R-:W-:-:S05]  /*16e60*/  IMAD.U32 R2, RZ, RZ, UR4 ;  /* 0x00000004ff027e24 */ /* 0x000fca000f8e00ff */
[----:B------:R1:W2:Y:S01]  /*16e70*/  LDS.128 R144, [R2+0x348d0] ;  /* 0x0348d00002907984 */ /* 0x0002a20000000c00 */
[----:B------:R-:W-:Y:S06]  /*16e80*/  BAR.ARV 0x4, 0x180 ;  /* 0x0106000000007b1d */ /* 0x000fec0000002000 */
[----:B------:R-:W-:Y:S05]  /*16e90*/  @P0 BRA `(.L_x_613) ;  /* 0x0000002000640947 */ /* 0x000fea0003800000 */
[----:B------:R-:W3:Y:S01]  /*16ea0*/  LDL R0, [R1+0x84] ;  /* 0x0000840001007983 */ /* 0x000ee20000100800 */
[----:B------:R-:W4:Y:S01]  /*16eb0*/  S2R R3, SR_SWINHI ;  /* 0x0000000000037919 */ /* 0x000f220000002f00 */
[----:B------:R-:W-:Y:S01]  /*16ec0*/  F2FP.BF16.F32.PACK_AB R32, R73, R72 ;  /* 0x000000484920723e */ /* 0x000fe200000010ff */
[----:B------:R-:W-:Y:S01]  /*16ed0*/  ULDC.64 UR6, c[0x0][0xc00] ;  /* 0x0003000000067ab9 */ /* 0x000fe20000000a00 */
[----:B------:R-:W-:Y:S01]  /*16ee0*/  ULDC.64 UR4, c[0x0][0xc08] ;  /* 0x0003020000047ab9 */ /* 0x000fe20000000a00 */
[----:B------:R-:W2:Y:S01]  /*16ef0*/  LDL R104, [R1+0x80] ;  /* 0x0000800001687983 */ /* 0x000ea20000100800 */
[----:B------:R-:W-:Y:S02]  /*16f00*/  MOV R100, R2 ;  /* 0x0000000200647202 */ /* 0x000fe40000000f00 */
[----:B----4-:R-:W-:Y:S01]  /*16f10*/  MOV R101, R3 ;  /* 0x0000000300657202 */ /* 0x010fe20000000f00 */
[----:B------:R-:W-:Y:S02]  /*16f20*/  BAR.SYNC.DEFER_BLOCKING 0x1, 0x100 ;  /* 0x0044000000007b1d */ /* 0x000fe40000010000 */
[----:B---3--:R-:W-:-:S03]  /*16f30*/  IMAD.WIDE R8, R0, 0x2, R100 ;  /* 0x0000000200087825 */ /* 0x008fc600078e0264 */
[C---:B------:R-:W-:Y:S02]  /*16f40*/  LOP3.LUT R3, R8.reuse, 0x380, RZ, 0xc0, !PT ;  /* 0x0000038008037812 */ /* 0x040fe400078ec0ff */
[C---:B------:R-:W-:Y:S02]  /*16f50*/  IADD3 R11, P6, R8.reuse, 0x20, RZ ;  /* 0x00000020080b7810 */ /* 0x040fe40007fde0ff */
[----:B------:R-:W-:Y:S02]  /*16f60*/  SHF.R.U64 R3, R3, 0x3, RZ ;  /* 0x0000000303037819 */ /* 0x000fe400000012ff */
[C---:B0-----:R-:W-:Y:S02]  /*16f70*/  IADD3 R6, P5, R8.reuse, 0x40, RZ ;  /* 0x0000004008067810 */ /* 0x041fe40007fbe0ff */
[C---:B------:R-:W-:Y:S02]  /*16f80*/  IADD3 R31, P4, R8.reuse, 0x60, RZ ;  /* 0x00000060081f7810 */ /* 0x040fe40007f9e0ff */
[----:B------:R-:W-:-:S02]  /*16f90*/  IADD3 R33, P3, R8, 0x4000, RZ ;  /* 0x0000400008217810 */ /* 0x000fc40007f7e0ff */
[C---:B------:R-:W-:Y:S02]  /*16fa0*/  IADD3 R35, P2, R8.reuse, 0x4020, RZ ;  /* 0x0000402008237810 */ /* 0x040fe40007f5e0ff */
[C---:B------:R-:W-:Y:S02]  /*16fb0*/  IADD3 R26, P1, R8.reuse, 0x4040, RZ ;  /* 0x00004040081a7810 */ /* 0x040fe40007f3e0ff */
[----:B------:R-:W-:Y:S02]  /*16fc0*/  IADD3 R103, P0, R8, 0x4060, RZ ;  /* 0x0000406008677810 */ /* 0x000fe40007f1e0ff */
[----:B------:R-:W-:Y:S02]  /*16fd0*/  LOP3.LUT R8, R3, R8, RZ, 0x3c, !PT ;  /* 0x0000000803087212 */ /* 0x000fe400078e3cff */
[----:B------:R-:W-:Y:S02]  /*16fe0*/  LOP3.LUT R0, R11, 0x380, RZ, 0xc0, !PT ;  /* 0x000003800b007812 */ /* 0x000fe400078ec0ff */
[----:B------:R-:W-:-:S02]  /*16ff0*/  LOP3.LUT R3, R6, 0x380, RZ, 0xc0, !PT ;  /* 0x0000038006037812 */ /* 0x000fc400078ec0ff */
[----:B------:R-:W-:Y:S02]  /*17000*/  LOP3.LUT R10, R31, 0x380, RZ, 0xc0, !PT ;  /* 0x000003801f0a7812 */ /* 0x000fe400078ec0ff */
[----:B------:R-:W-:Y:S02]  /*17010*/  SHF.R.U64 R0, R0, 0x3, RZ ;  /* 0x0000000300007819 */ /* 0x000fe400000012ff */
[----:B------:R-:W-:Y:S02]  /*17020*/  SHF.R.U64 R3, R3, 0x3, RZ ;  /* 0x0000000303037819 */ /* 0x000fe400000012ff */
[----:B------:R-:W-:Y:S02]  /*17030*/  LOP3.LUT R14, R33, 0x380, RZ, 0xc0, !PT ;  /* 0x00000380210e7812 */ /* 0x000fe400078ec0ff */
[----:B------:R-:W-:Y:S02]  /*17040*/  SHF.R.U64 R10, R10, 0x3, RZ ;  /* 0x000000030a0a7819 */ /* 0x000fe400000012ff */
[----:B------:R-:W-:-:S02]  /*17050*/  LOP3.LUT R4, R0, R11, RZ, 0x3c, !PT ;  /* 0x0000000b00047212 */ /* 0x000fc400078e3cff */
[----:B------:R-:W-:Y:S02]  /*17060*/  LOP3.LUT R6, R3, R6, RZ, 0x3c, !PT ;  /* 0x0000000603067212 */ /* 0x000fe400078e3cff */
[----:B------:R-:W-:Y:S01]  /*17070*/  LOP3.LUT R0, R35, 0x380, RZ, 0xc0, !PT ;  /* 0x0000038023007812 */ /* 0x000fe200078ec0ff */
[--C-:B------:R-:W-:Y:S01]  /*17080*/  IMAD.X R5, RZ, RZ, R9.reuse, P6 ;  /* 0x000000ffff057224 */ /* 0x100fe200030e0609 */
[----:B------:R-:W-:Y:S01]  /*17090*/  SHF.R.U64 R14, R14, 0x3, RZ ;  /* 0x000000030e0e7819 */ /* 0x000fe200000012ff */
[--C-:B------:R-:W-:Y:S01]  /*170a0*/  IMAD.X R7, RZ, RZ, R9.reuse, P5 ;  /* 0x000000ffff077224 */ /* 0x100fe200028e0609 */
[----:B------:R-:W-:Y:S01]  /*170b0*/  LOP3.LUT R3, R26, 0x380, RZ, 0xc0, !PT ;  /* 0x000003801a037812 */ /* 0x000fe200078ec0ff */
[--C-:B------:R-:W-:Y:S01]  /*170c0*/  IMAD.X R13, RZ, RZ, R9.reuse, P4 ;  /* 0x000000ffff0d7224 */ /* 0x100fe200020e0609 */
[----:B------:R-:W-:Y:S01]  /*170d0*/  LOP3.LUT R12, R10, R31, RZ, 0x3c, !PT ;  /* 0x0000001f0a0c7212 */ /* 0x000fe200078e3cff */
[--C-:B------:R-:W-:Y:S01]  /*170e0*/  IMAD.X R15, RZ, RZ, R9.reuse, P3 ;  /* 0x000000ffff0f7224 */ /* 0x100fe200018e0609 */
[----:B------:R-:W-:Y:S01]  /*170f0*/  MOV R30, R8 ;  /* 0x00000008001e7202 */ /* 0x000fe20000000f00 */
[--C-:B------:R-:W-:Y:S01]  /*17100*/  IMAD.X R25, RZ, RZ, R9.reuse, P2 ;  /* 0x000000ffff197224 */ /* 0x100fe200010e0609 */
[----:B------:R-:W-:Y:S01]  /*17110*/  LOP3.LUT R28, R103, 0x380, RZ, 0xc0, !PT ;  /* 0x00000380671c7812 */ /* 0x000fe200078ec0ff */
[--C-:B------:R-:W-:Y:S01]  /*17120*/  IMAD.X R27, RZ, RZ, R9.reuse, P1 ;  /* 0x000000ffff1b7224 */ /* 0x100fe200008e0609 */
[----:B------:R-:W-:Y:S01]  /*17130*/  F2FP.BF16.F32.PACK_AB R8, R89, R88 ;  /* 0x000000585908723e */ /* 0x000fe200000010ff */
[----:B------:R-:W-:Y:S01]  /*17140*/  IMAD.X R29, RZ, RZ, R9, P0 ;  /* 0x000000ffff1d7224 */ /* 0x000fe200000e0609 */
[----:B------:R-:W-:-:S02]  /*17150*/  F2FP.BF16.F32.PACK_AB R9, R95, R94 ;  /* 0x0000005e5f09723e */ /* 0x000fc400000010ff */
[----:B------:R-:W-:Y:S02]  /*17160*/  F2FP.BF16.F32.PACK_AB R10, R91, R90 ;  /* 0x0000005a5b0a723e */ /* 0x000fe400000010ff */
[----:B------:R-:W-:Y:S02]  /*17170*/  F2FP.BF16.F32.PACK_AB R11, R97, R96 ;  /* 0x00000060610b723e */ /* 0x000fe400000010ff */
[----:B------:R-:W-:Y:S02]  /*17180*/  SHF.R.U64 R0, R0, 0x3, RZ ;  /* 0x0000000300007819 */ /* 0x000fe400000012ff */
[----:B------:R-:W-:Y:S02]  /*17190*/  LOP3.LUT R14, R14, R33, RZ, 0x3c, !PT ;  /* 0x000000210e0e7212 */ /* 0x000fe400078e3cff */
[----:B------:R-:W-:Y:S02]  /*171a0*/  SHF.R.U64 R3, R3, 0x3, RZ ;  /* 0x0000000303037819 */ /* 0x000fe400000012ff */
[----:B------:R-:W-:Y:S01]  /*171b0*/  SHF.R.U64 R28, R28, 0x3, RZ ;  /* 0x000000031c1c7819 */ /* 0x000fe200000012ff */
[----:B------:R0:W-:Y:S01]  /*171c0*/  STSM.16.M88.4 [R30], R8 ;  /* 0x000000081e007844 */ /* 0x0001e20000000200 */
[----:B------:R-:W-:-:S02]  /*171d0*/  MOV R33, R4 ;  /* 0x0000000400217202 */ /* 0x000fc40000000f00 */
[----:B------:R-:W-:Y:S02]  /*171e0*/  MOV R34, R6 ;  /* 0x0000000600227202 */ /* 0x000fe40000000f00 */
[----:B------:R-:W-:Y:S02]  /*171f0*/  LOP3.LUT R24, R0, R35, RZ, 0x3c, !PT ;  /* 0x0000002300187212 */ /* 0x000fe400078e3cff */
[----:B------:R-:W-:Y:S02]  /*17200*/  F2FP.BF16.F32.PACK_AB R4, R93, R92 ;  /* 0x0000005c5d04723e */ /* 0x000fe400000010ff */
[----:B------:R-:W-:Y:S02]  /*17210*/  F2FP.BF16.F32.PACK_AB R5, R99, R98 ;  /* 0x000000626305723e */ /* 0x000fe400000010ff */
[----:B------:R-:W-:Y:S02]  /*17220*/  F2FP.BF16.F32.PACK_AB R6, R37, R36 ;  /* 0x000000242506723e */ /* 0x000fe400000010ff */
[----:B------:R-:W-:-:S02]  /*17230*/  F2FP.BF16.F32.PACK_AB R7, R39, R38 ;  /* 0x000000262707723e */ /* 0x000fc400000010ff */
[----:B------:R-:W-:Y:S02]  /*17240*/  LOP3.LUT R26, R3, R26, RZ, 0x3c, !PT ;  /* 0x0000001a031a7212 */ /* 0x000fe400078e3cff */
[----:B------:R-:W-:Y:S02]  /*17250*/  MOV R35, R12 ;  /* 0x0000000c00237202 */ /* 0x000fe40000000f00 */
[----:B------:R-:W-:Y:S02]  /*17260*/  MOV R0, R14 ;  /* 0x0000000e00007202 */ /* 0x000fe40000000f00 */
[----:B0-----:R-:W-:Y:S02]  /*17270*/  F2FP.BF16.F32.PACK_AB R8, R41, R40 ;  /* 0x000000282908723e */ /* 0x001fe400000010ff */
[----:B------:R-:W-:Y:S02]  /*17280*/  F2FP.BF16.F32.PACK_AB R9, R43, R42 ;  /* 0x0000002a2b09723e */ /* 0x000fe400000010ff */
[----:B------:R-:W-:-:S02]  /*17290*/  F2FP.BF16.F32.PACK_AB R10, R45, R44 ;  /* 0x0000002c2d0a723e */ /* 0x000fc400000010ff */
[----:B------:R-:W-:Y:S02]  /*172a0*/  F2FP.BF16.F32.PACK_AB R11, R47, R46 ;  /* 0x0000002e2f0b723e */ /* 0x000fe400000010ff */
[----:B------:R-:W-:Y:S02]  /*172b0*/  LOP3.LUT R28, R28, R103, RZ, 0x3c, !PT ;  /* 0x000000671c1c7212 */ /* 0x000fe400078e3cff */
[----:B------:R-:W-:Y:S02]  /*172c0*/  F2FP.BF16.F32.PACK_AB R12, R49, R48 ;  /* 0x00000030310c723e */ /* 0x000fe400000010ff */
[----:B------:R-:W-:Y:S02]  /*172d0*/  F2FP.BF16.F32.PACK_AB R13, R51, R50 ;  /* 0x00000032330d723e */ /* 0x000fe400000010ff */
[----:B------:R-:W-:Y:S02]  /*172e0*/  F2FP.BF16.F32.PACK_AB R14, R53, R52 ;  /* 0x00000034350e723e */ /* 0x000fe400000010ff */
[----:B------:R-:W-:Y:S01]  /*172f0*/  F2FP.BF16.F32.PACK_AB R15, R55, R54 ;  /* 0x00000036370f723e */ /* 0x000fe200000010ff */
[----:B------:R0:W-:Y:S01]  /*17300*/  STSM.16.M88.4 [R33], R4 ;  /* 0x0000000421007844 */ /* 0x0001e20000000200 */
[----:B------:R-:W-:-:S02]  /*17310*/  MOV R3, R24 ;  /* 0x0000001800037202 */ /* 0x000fc40000000f00 */
[----:B------:R-:W-:Y:S01]  /*17320*/  MOV R103, R26 ;  /* 0x0000001a00677202 */ /* 0x000fe20000000f00 */
[----:B------:R-:W-:Y:S01]  /*17330*/  STSM.16.M88.4 [R34], R8 ;  /* 0x0000000822007844 */ /* 0x000fe20000000200 */
[----:B------:R-:W-:Y:S02]  /*17340*/  F2FP.BF16.F32.PACK_AB R24, R57, R56 ;  /* 0x000000383918723e */ /* 0x000fe400000010ff */
[----:B------:R-:W-:Y:S01]  /*17350*/  F2FP.BF16.F32.PACK_AB R25, R59, R58 ;  /* 0x0000003a3b19723e */ /* 0x000fe200000010ff */
[----:B------:R3:W-:Y:S01]  /*17360*/  STSM.16.M88.4 [R35], R12 ;  /* 0x0000000c23007844 */ /* 0x0007e20000000200 */
[----:B------:R-:W-:Y:S02]  /*17370*/  F2FP.BF16.F32.PACK_AB R26, R61, R60 ;  /* 0x0000003c3d1a723e */ /* 0x000fe400000010ff */
[----:B------:R-:W-:Y:S02]  /*17380*/  F2FP.BF16.F32.PACK_AB R27, R63, R62 ;  /* 0x0000003e3f1b723e */ /* 0x000fe400000010ff */
[----:B------:R-:W-:-:S02]  /*17390*/  MOV R102, R28 ;  /* 0x0000001c00667202 */ /* 0x000fc40000000f00 */
[----:B------:R-:W-:Y:S02]  /*173a0*/  F2FP.BF16.F32.PACK_AB R28, R65, R64 ;  /* 0x00000040411c723e */ /* 0x000fe400000010ff */
[----:B------:R-:W-:Y:S02]  /*173b0*/  F2FP.BF16.F32.PACK_AB R29, R67, R66 ;  /* 0x00000042431d723e */ /* 0x000fe400000010ff */
[----:B------:R-:W-:Y:S02]  /*173c0*/  F2FP.BF16.F32.PACK_AB R30, R69, R68 ;  /* 0x00000044451e723e */ /* 0x000fe400000010ff */
[----:B------:R-:W-:Y:S02]  /*173d0*/  F2FP.BF16.F32.PACK_AB R31, R71, R70 ;  /* 0x00000046471f723e */ /* 0x000fe400000010ff */
[----:B0-----:R-:W-:Y:S01]  /*173e0*/  F2FP.BF16.F32.PACK_AB R33, R75, R74 ;  /* 0x0000004a4b21723e */ /* 0x001fe200000010ff */
[----:B---3--:R-:W0:Y:S01]  /*173f0*/  LDC.64 R14, c[0x0][0xba8] ;  /* 0x0002ea00ff0e7b82 */ /* 0x008e220000000a00 */
[----:B------:R-:W-:-:S02]  /*17400*/  F2FP.BF16.F32.PACK_AB R34, R77, R76 ;  /* 0x0000004c4d22723e */ /* 0x000fc400000010ff */
[----:B------:R-:W-:Y:S02]  /*17410*/  F2FP.BF16.F32.PACK_AB R35, R79, R78 ;  /* 0x0000004e4f23723e */ /* 0x000fe400000010ff */
[----:B------:R-:W-:Y:S02]  /*17420*/  F2FP.BF16.F32.PACK_AB R4, R81, R80 ;  /* 0x000000505104723e */ /* 0x000fe400000010ff */
[----:B------:R-:W-:Y:S02]  /*17430*/  F2FP.BF16.F32.PACK_AB R5, R83, R82 ;  /* 0x000000525305723e */ /* 0x000fe400000010ff */
[----:B------:R-:W-:Y:S02]  /*17440*/  F2FP.BF16.F32.PACK_AB R6, R85, R84 ;  /* 0x000000545506723e */ /* 0x000fe400000010ff */
[----:B------:R-:W-:Y:S01]  /*17450*/  F2FP.BF16.F32.PACK_AB R7, R87, R86 ;  /* 0x000000565707723e */ /* 0x000fe200000010ff */
[----:B------:R3:W-:Y:S04]  /*17460*/  STSM.16.M88.4 [R0], R24 ;  /* 0x0000001800007844 */ /* 0x0007e80000000200 */
[----:B------:R-:W-:Y:S04]  /*17470*/  STSM.16.M88.4 [R3], R28 ;  /* 0x0000001c03007844 */ /* 0x000fe80000000200 */
[----:B------:R-:W-:Y:S04]  /*17480*/  STSM.16.M88.4 [R103], R32 ;  /* 0x0000002067007844 */ /* 0x000fe80000000200 */
[----:B------:R4:W-:Y:S01]  /*17490*/  STSM.16.M88.4 [R102], R4 ;  /* 0x0000000466007844 */ /* 0x0009e20000000200 */
[----:B------:R-:W-:Y:S01]  /*174a0*/  BAR.SYNC.DEFER_BLOCKING 0x1, 0x100 ;  /* 0x0044000000007b1d */ /* 0x000fe20000010000 */
[----:B------:R-:W-:-:S04]  /*174b0*/  ISETP.NE.U32.AND P0, PT, RZ, UR6, PT ;  /* 0x00000006ff007c0c */ /* 0x000fc8000bf05070 */
[----:B------:R-:W-:Y:S02]  /*174c0*/  ISETP.NE.AND.EX P0, PT, RZ, UR7, PT, P0 ;  /* 0x00000007ff007c0c */ /* 0x000fe4000bf05300 */
[----:B------:R-:W-:Y:S01]  /*174d0*/  IADD3 R8, P1, R204, UR6, RZ ;  /* 0x00000006cc087c10 */ /* 0x000fe2000ff3e0ff */
[----:B---3--:R-:W-:-:S03]  /*174e0*/  IMAD.MOV.U32 R0, RZ, RZ, RZ ;  /* 0x000000ffff007224 */ /* 0x008fc600078e00ff */
[----:B------:R-:W-:Y:S01]  /*174f0*/  IADD3.X R9, R205, UR7, RZ, P1, !PT ;  /* 0x00000007cd097c10 */ /* 0x000fe20008ffe4ff */
[----:B------:R-:W-:Y:S01]  /*17500*/  IMAD.MOV.U32 R24, RZ, RZ, 0x9b8 ;  /* 0x000009b8ff187424 */ /* 0x000fe200078e00ff */
[----:B----4-:R-:W3:Y:S05]  /*17510*/  LDC R102, c[0x0][0xbe8] ;  /* 0x0002fa00ff667b82 */ /* 0x010eea0000000800 */
[----:B------:R-:W4:Y:S01]  /*17520*/  @P0 LDG.E R0, desc[UR56][R8.64] ;  /* 0x0000003808000981 */ /* 0x000f22000c1e1900 */
[----:B------:R-:W-:-:S04]  /*17530*/  ISETP.NE.U32.AND P1, PT, RZ, UR4, PT ;  /* 0x00000004ff007c0c */ /* 0x000fc8000bf25070 */
[----:B------:R-:W-:-:S13]  /*17540*/  ISETP.NE.AND.EX P1, PT, RZ, UR5, PT, P1 ;  /* 0x00000005ff007c0c */ /* 0x000fda000bf25310 */
[----:B------:R-:W-:Y:S01]  /*17550*/  @P1 IADD3 R204, P2, R204, UR4, RZ ;  /* 0x00000004cccc1c10 */ /* 0x000fe2000ff5e0ff */
[----:B------:R-:W-:Y:S02]  /*17560*/  ULDC UR4, c[0x0][0xa88] ;  /* 0x0002a20000047ab9 */ /* 0x000fe40000000800 */
[----:B------:R-:W-:Y:S01]  /*17570*/  IMAD.U32 R3, RZ, RZ, UR4 ;  /* 0x00000004ff037e24 */ /* 0x000fe2000f8e00ff */
[----:B------:R-:W-:Y:S01]  /*17580*/  @P1 IADD3.X R205, R205, UR5, RZ, P2, !PT ;  /* 0x00000005cdcd1c10 */ /* 0x000fe200097fe4ff */
[----:B------:R-:W-:-:S04]  /*17590*/  ULDC UR4, c[0x0][0xad4] ;  /* 0x0002b50000047ab9 */ /* 0x000fc80000000800 */
[----:B------:R0:W5:Y:S01]  /*175a0*/  @P1 LDG.E R3, desc[UR56][R204.64] ;  /* 0x00000038cc031981 */ /* 0x000162000c1e1900 */
[----:B------:R-:W-:-:S04]  /*175b0*/  ISETP.NE.AND P2, PT, R202, RZ, PT ;  /* 0x000000ffca00720c */ /* 0x000fc80003f45270 */
[----:B------:R-:W-:-:S04]  /*175c0*/  SEL R202, R202, UR4, P2 ;  /* 0x00000004caca7c07 */ /* 0x000fc80009000000 */
[----:B------:R-:W-:-:S04]  /*175d0*/  ISETP.GT.AND P3, PT, R202, 0x1, PT ;  /* 0x00000001ca00780c */ /* 0x000fc80003f64270 */
[----:B------:R-:W-:-:S04]  /*175e0*/  SEL R24, R24, 0x978, P3 ;  /* 0x0000097818187807 */ /* 0x000fc80001800000 */
[----:B------:R-:W1:Y:S08]  /*175f0*/  LDC.64 R6, c[0x0][R24+0x220] ;  /* 0x0000880018067b82 */ /* 0x000e700000000a00 */
[----:B------:R-:W2:Y:S01]  /*17600*/  LDC.64 R10, c[0x0][R24+0x218] ;  /* 0x00008600180a7b82 */ /* 0x000ea20000000a00 */
[----:B---3--:R-:W-:-:S07]  /*17610*/  ISETP.NE.AND P4, PT, R102, 0x1, PT ;  /* 0x000000016600780c */ /* 0x008fce0003f85270 */
[----:B------:R-:W3:Y:S01]  /*17620*/  LDC.64 R12, c[0x0][R24+0x228] ;  /* 0x00008a00180c7b82 */ /* 0x000ee20000000a00 */
[----:B------:R-:W-:-:S07]  /*17630*/  ISETP.NE.U32.AND P2, PT, RZ, UR6, PT ;  /* 0x00000006ff007c0c */ /* 0x000fce000bf45070 */
[----:B------:R4:W4:Y:S01]  /*17640*/  LDC.64 R4, c[0x0][R24+0x210] ;  /* 0x0000840018047b82 */ /* 0x0009220000000a00 */
[----:B------:R-:W-:-:S07]  /*17650*/  ISETP.NE.AND.EX P2, PT, RZ, UR7, PT, P2 ;  /* 0x00000007ff007c0c */ /* 0x000fce000bf45320 */
[----:B------:R-:W4:Y:S01]  /*17660*/  @P4 LDC R26, c[0x0][0xbec] ;  /* 0x0002fb00ff1a4b82 */ /* 0x000f220000000800 */
[----:B------:R-:W-:-:S07]  /*17670*/  SEL R203, R203, RZ, !P2 ;  /* 0x000000ffcbcb7207 */ /* 0x000fce0005000000 */
[----:B------:R-:W4:Y:S01]  /*17680*/  @P4 LDC R33, c[0x0][0xbf0] ;  /* 0x0002fc00ff214b82 */ /* 0x000f220000000800 */
[----:B------:R-:W-:Y:S01]  /*17690*/  SEL R25, R226, RZ, !P2 ;  /* 0x000000ffe2197207 */ /* 0x000fe20005000000 */
[----:B-1----:R-:W-:-:S06]  /*176a0*/  IMAD R7, R7, R203, RZ ;  /* 0x000000cb07077224 */ /* 0x002fcc00078e02ff */
[----:B0-----:R-:W0:Y:S01]  /*176b0*/  @!P3 LDC R14, c[0x0][0xb50] ;  /* 0x0002d400ff0ebb82 */ /* 0x001e220000000800 */
[C---:B------:R-:W-:Y:S02]  /*176c0*/  IMAD R31, R6.reuse, R25, R7 ;  /* 0x00000019061f7224 */ /* 0x040fe400078e0207 */
[----:B------:R-:W-:-:S05]  /*176d0*/  IMAD.WIDE.U32 R6, R6, R203, RZ ;  /* 0x000000cb06067225 */ /* 0x000fca00078e00ff */
[----:B------:R-:W1:Y:S01]  /*176e0*/  @!P3 LDC R15, c[0x0][0xb54] ;  /* 0x0002d500ff0fbb82 */ /* 0x000e620000000800 */
[-C--:B--2---:R-:W-:Y:S02]  /*176f0*/  IMAD R29, R11, R199.reuse, RZ ;  /* 0x000000c70b1d7224 */ /* 0x084fe400078e02ff */
[----:B------:R-:W-:-:S04]  /*17700*/  IMAD.WIDE.U32 R10, R10, R199, RZ ;  /* 0x000000c70a0a7225 */ /* 0x000fc800078e00ff */
[----:B------:R-:W-:Y:S01]  /*17710*/  IMAD R25, R208, 0x80, R104 ;  /* 0x00000080d0197824 */ /* 0x000fe200078e0268 */
[----:B------:R-:W-:Y:S01]  /*17720*/  SEL R27, R209, RZ, P3 ;  /* 0x000000ffd11b7207 */ /* 0x000fe20001800000 */
[----:B------:R-:W-:Y:S02]  /*17730*/  IMAD.IADD R28, R11, 0x1, R29 ;  /* 0x000000010b1c7824 */ /* 0x000fe400078e021d */
[----:B------:R-:W-:Y:S02]  /*17740*/  IMAD.IADD R11, R7, 0x1, R31 ;  /* 0x00000001070b7824 */ /* 0x000fe400078e021f */
[----:B------:R-:W-:Y:S02]  /*17750*/  IMAD.MOV.U32 R7, RZ, RZ, R25 ;  /* 0x000000ffff077224 */ /* 0x000fe400078e0019 */
[-C--:B---3--:R-:W-:Y:S02]  /*17760*/  IMAD R29, R13, R27.reuse, RZ ;  /* 0x0000001b0d1d7224 */ /* 0x088fe400078e02ff */
[----:B------:R-:W-:-:S04]  /*17770*/  IMAD.WIDE.U32 R12, R12, R27, RZ ;  /* 0x0000001b0c0c7225 */ /* 0x000fc800078e00ff */
[----:B------:R-:W-:Y:S01]  /*17780*/  IMAD.IADD R29, R13, 0x1, R29 ;  /* 0x000000010d1d7824 */ /* 0x000fe200078e021d */
[--C-:B----4-:R-:W-:Y:S01]  /*17790*/  IADD3 R10, P2, P5, R6, R10, R0.reuse ;  /* 0x0000000a060a7210 */ /* 0x110fe20007d5e000 */
[----:B------:R-:W-:Y:S01]  /*177a0*/  @P4 IMAD.HI.U32 R6, R25, R26, RZ ;  /* 0x0000001a19064227 */ /* 0x000fe200078e00ff */
[----:B------:R-:W-:-:S04]  /*177b0*/  SHF.R.S32.HI R103, RZ, 0x1f, R0 ;  /* 0x0000001fff677819 */ /* 0x000fc80000011400 */
[----:B------:R-:W-:Y:S02]  /*177c0*/  @P4 SHF.R.U32.HI R7, RZ, R33, R6 ;  /* 0x00000021ff074219 */ /* 0x000fe40000011606 */
[----:B------:R-:W-:-:S03]  /*177d0*/  IADD3.X R11, R11, R28, R103, P2, P5 ;  /* 0x0000001c0b0b7210 */ /* 0x000fc600017ea467 */
[--C-:B------:R-:W-:Y:S01]  /*177e0*/  IMAD.MOV R24, RZ, RZ, -R7.reuse ;  /* 0x000000ffff187224 */ /* 0x100fe200078e0a07 */
[----:B------:R-:W-:Y:S02]  /*177f0*/  IADD3 R12, P2, P5, R7, R10, R12 ;  /* 0x0000000a070c7210 */ /* 0x000fe40007d5e00c */
[----:B------:R-:W-:Y:S01]  /*17800*/  SHF.R.S32.HI R6, RZ, 0x1f, R7 ;  /* 0x0000001fff067819 */ /* 0x000fe20000011407 */
[----:B------:R-:W-:-:S03]  /*17810*/  IMAD R7, R102, R24, R25 ;  /* 0x0000001866077224 */ /* 0x000fc600078e0219 */
[----:B------:R-:W-:Y:S01]  /*17820*/  IADD3.X R13, R6, R11, R29, P2, P5 ;  /* 0x0000000b060d7210 */ /* 0x000fe200017ea41d */
[-C--:B------:R-:W-:Y:S01]  /*17830*/  IMAD R5, R5, R7.reuse, RZ ;  /* 0x0000000705057224 */ /* 0x080fe200078e02ff */
[----:B------:R-:W-:Y:S01]  /*17840*/  SHF.R.S32.HI R11, RZ, 0x1f, R7 ;  /* 0x0000001fff0b7819 */ /* 0x000fe20000011407 */
[----:B------:R-:W-:-:S04]  /*17850*/  IMAD.WIDE.U32 R12, R4, R7, R12 ;  /* 0x00000007040c7225 */ /* 0x000fc800078e000c */
[----:B------:R-:W-:Y:S01]  /*17860*/  IMAD R5, R4, R11, R5 ;  /* 0x0000000b04057224 */ /* 0x000fe200078e0205 */
[----:B0-----:R-:W-:-:S03]  /*17870*/  LEA R14, P2, R12, R14, 0x2 ;  /* 0x0000000e0c0e7211 */ /* 0x001fc600078410ff */
[----:B------:R-:W-:-:S05]  /*17880*/  IMAD.IADD R4, R13, 0x1, R5 ;  /* 0x000000010d047824 */ /* 0x000fca00078e0205 */
[----:B-1----:R-:W-:Y:S01]  /*17890*/  LEA.HI.X R15, R12, R15, R4, 0x2, P2 ;  /* 0x0000000f0c0f7211 */ /* 0x002fe200010f1404 */
[----:B------:R-:W-:Y:S06]  /*178a0*/  @P1 BRA `(.L_x_614) ;  /* 0x0000000000101947 */ /* 0x000fec0003800000 */
[----:B------:R-:W-:Y:S05]  /*178b0*/  @!P0 BRA `(.L_x_614) ;  /* 0x00000000000c8947 */ /* 0x000fea0003800000 */
[----:B------:R-:W2:Y:S04]  /*178c0*/  LDG.E R4, desc[UR56][R8.64] ;  /* 0x0000003808047981 */ /* 0x000ea8000c1e1900 */
[----:B-----5:R-:W2:Y:S02]  /*178d0*/  LDG.E R3, desc[UR56][R8.64+0x4] ;  /* 0x0000043808037981 */ /* 0x020ea4000c1e1900 */
[----:B--2---:R-:W-:-:S07]  /*178e0*/  IMAD.IADD R3, R3, 0x1, -R4 ;  /* 0x0000000103037824 */ /* 0x004fce00078e0a04 */
.L_x_614:
[----:B------:R-:W2:Y:S01]  /*178f0*/  LDL R8, [R1+0x7c] ;  /* 0x00007c0001087983 */ /* 0x000ea20000100800 */
[----:B-----5:R-:W-:Y:S01]  /*17900*/  IMAD R3, R3, R102, RZ ;  /* 0x0000006603037224 */ /* 0x020fe200078e02ff */
[----:B------:R-:W-:Y:S02]  /*17910*/  LOP3.LUT P0, RZ, R232, 0x3, RZ, 0xc0, !PT ;  /* 0x00000003e8ff7812 */ /* 0x000fe4000780c0ff */
[----:B------:R-:W-:Y:S04]  /*17920*/  SHFL.IDX PT, R4, R14, RZ, 0x1c1f ;  /* 0x001c1fff0e047589 */ /* 0x000fe800000e0000 */
[----:B------:R-:W0:Y:S04]  /*17930*/  SHFL.IDX PT, R5, R15, RZ, 0x1c1f ;  /* 0x001c1fff0f057589 */ /* 0x000e2800000e0000 */
[----:B------:R-:W-:Y:S04]  /*17940*/  SHFL.IDX PT, R6, R14, 0x1, 0x1c1f ;  /* 0x003c1f000e067f89 */ /* 0x000fe800000e0000 */
[----:B------:R-:W1:Y:S01]  /*17950*/  SHFL.IDX PT, R7, R15, 0x1, 0x1c1f ;  /* 0x003c1f000f077f89 */ /* 0x000e6200000e0000 */
[----:B--2---:R-:W-:-:S04]  /*17960*/  IMAD R8, R208, 0x80, R8 ;  /* 0x00000080d0087824 */ /* 0x004fc800078e0208 */
[C---:B------:R-:W-:Y:S01]  /*17970*/  VIADD R12, R8.reuse, 0x8 ;  /* 0x00000008080c7836 */ /* 0x040fe20000000000 */
[----:B------:R-:W-:-:S04]  /*17980*/  ISETP.GE.OR P1, PT, R8, R3, P0 ;  /* 0x000000030800720c */ /* 0x000fc80000726670 */
[----:B------:R-:W-:-:S09]  /*17990*/  ISETP.GE.OR P0, PT, R12, R3, P0 ;  /* 0x000000030c00720c */ /* 0x000fd20000706670 */
[----:B0-----:R0:W-:Y:S04]  /*179a0*/  @!P1 ST.E desc[UR56][R4.64], R21 ;  /* 0x0000001504009985 */ /* 0x0011e8000c101938 */
[----:B-1----:R0:W-:Y:S01]  /*179b0*/  @!P0 ST.E desc[UR56][R6.64], R20 ;  /* 0x0000001406008985 */ /* 0x0021e2000c101938 */
[----:B------:R-:W-:Y:S05]  /*179c0*/  @P3 BRA `(.L_x_615) ;  /* 0x0000000800843947 */ /* 0x000fea0003800000 */
[----:B0-----:R-:W-:Y:S01]  /*179d0*/  IMAD R5, R227, 0x40, R198 ;  /* 0x00000040e3057824 */ /* 0x001fe200078e02c6 */
[----:B------:R-:W0:Y:S01]  /*179e0*/  @P4 LDC R47, c[0x0][0xbec] ;  /* 0x0002fb00ff2f4b82 */ /* 0x000e220000000800 */
[----:B------:R-:W-:Y:S02]  /*179f0*/  ULDC.64 UR4, c[0x0][0xaa0] ;  /* 0x0002a80000047ab9 */ /* 0x000fe40000000a00 */
[----:B------:R-:W-:-:S05]  /*17a00*/  IMAD.WIDE R100, R5, 0x2, R100 ;  /* 0x0000000205647825 */ /* 0x000fca00078e0264 */
[----:B------:R-:W1:Y:S01]  /*17a10*/  @P4 LDC R49, c[0x0][0xbf0] ;  /* 0x0002fc00ff314b82 */ /* 0x000e620000000800 */
[C---:B------:R-:W-:Y:S01]  /*17a20*/  IADD3 R9, P6, R100.reuse, 0x1000, RZ ;  /* 0x0000100064097810 */ /* 0x040fe20007fde0ff */
[----:B------:R-:W-:Y:S01]  /*17a30*/  IMAD R103, R103, UR4, RZ ;  /* 0x0000000467677c24 */ /* 0x000fe2000f8e02ff */
[----:B------:R-:W-:Y:S01]  /*17a40*/  IADD3 R13, P5, R100, 0x2000, RZ ;  /* 0x00002000640d7810 */ /* 0x000fe20007fbe0ff */
[----:B------:R-:W-:Y:S01]  /*17a50*/  IMAD.WIDE.U32 R20, R0, UR4, RZ ;  /* 0x0000000400147c25 */ /* 0x000fe2000f8e00ff */
[----:B------:R-:W-:Y:S02]  /*17a60*/  LOP3.LUT R8, R9, 0x380, RZ, 0xc0, !PT ;  /* 0x0000038009087812 */ /* 0x000fe400078ec0ff */
[----:B------:R-:W-:Y:S01]  /*17a70*/  IADD3 R25, P3, R100, 0x3000, RZ ;  /* 0x0000300064197810 */ /* 0x000fe20007f7e0ff */
[----:B------:R-:W-:Y:S01]  /*17a80*/  IMAD R103, R0, UR5, R103 ;  /* 0x0000000500677c24 */ /* 0x000fe2000f8e0267 */
[----:B------:R-:W-:Y:S01]  /*17a90*/  SHF.R.U64 R8, R8, 0x3, RZ ;  /* 0x0000000308087819 */ /* 0x000fe200000012ff */
[----:B------:R-:W-:Y:S01]  /*17aa0*/  IMAD R45, R201, 0x20, R227 ;  /* 0x00000020c92d7824 */ /* 0x000fe200078e02e3 */
[----:B------:R-:W-:Y:S01]  /*17ab0*/  ULDC.64 UR4, c[0x0][0xae8] ;  /* 0x0002ba0000047ab9 */ /* 0x000fe20000000a00 */
[----:B------:R-:W-:Y:S01]  /*17ac0*/  IMAD.IADD R21, R21, 0x1, R103 ;  /* 0x0000000115157824 */ /* 0x000fe200078e0267 */
[----:B------:R-:W-:Y:S01]  /*17ad0*/  LOP3.LUT R8, R8, R9, RZ, 0x3c, !PT ;  /* 0x0000000908087212 */ /* 0x000fe200078e3cff */
[----:B------:R-:W-:Y:S01]  /*17ae0*/  IMAD R46, R208, 0x80, R45 ;  /* 0x00000080d02e7824 */ /* 0x000fe200078e022d */
[C---:B------:R-:W-:Y:S01]  /*17af0*/  IADD3 R29, P2, R100.reuse, 0x4000, RZ ;  /* 0x00004000641d7810 */ /* 0x040fe20007f5e0ff */
[----:B------:R-:W-:Y:S01]  /*17b00*/  IMAD.X R9, RZ, RZ, R101, P6 ;  /* 0x000000ffff097224 */ /* 0x000fe200030e0665 */
[C---:B------:R-:W-:Y:S01]  /*17b10*/  IADD3 R33, P1, R100.reuse, 0x5000, RZ ;  /* 0x0000500064217810 */ /* 0x040fe20007f3e0ff */
[----:B------:R-:W-:Y:S01]  /*17b20*/  IMAD.WIDE.U32 R20, R199, UR4, R20 ;  /* 0x00000004c7147c25 */ /* 0x000fe2000f8e0014 */
[----:B------:R-:W-:-:S02]  /*17b30*/  IADD3 R37, P0, R100, 0x6000, RZ ;  /* 0x0000600064257810 */ /* 0x000fc40007f1e0ff */
[----:B------:R-:W-:Y:S01]  /*17b40*/  IADD3 R5, P6, R100, 0x7000, RZ ;  /* 0x0000700064057810 */ /* 0x000fe20007fde0ff */
[----:B0-----:R-:W-:Y:S01]  /*17b50*/  @P4 IMAD.HI.U32 R0, R46, R47, RZ ;  /* 0x0000002f2e004227 */ /* 0x001fe200078e00ff */
[----:B------:R-:W-:Y:S01]  /*17b60*/  SHF.R.S32.HI R44, RZ, 0x1f, R203 ;  /* 0x0000001fff2c7819 */ /* 0x000fe200000114cb */
[----:B------:R-:W5:Y:S01]  /*17b70*/  LD.E.128 R8, desc[UR56][R8.64] ;  /* 0x0000003808087980 */ /* 0x000f62000c101d00 */
[----:B------:R-:W-:Y:S01]  /*17b80*/  LOP3.LUT R12, R13, 0x380, RZ, 0xc0, !PT ;  /* 0x000003800d0c7812 */ /* 0x000fe200078ec0ff */
[----:B------:R-:W-:Y:S01]  /*17b90*/  IMAD R21, R199, UR5, R21 ;  /* 0x00000005c7157c24 */ /* 0x000fe2000f8e0215 */
[----:B------:R-:W-:Y:S01]  /*17ba0*/  LOP3.LUT R24, R25, 0x380, RZ, 0xc0, !PT ;  /* 0x0000038019187812 */ /* 0x000fe200078ec0ff */
[----:B------:R-:W-:Y:S01]  /*17bb0*/  ULDC.64 UR4, c[0x0][0xaf0] ;  /* 0x0002bc0000047ab9 */ /* 0x000fe20000000a00 */
[----:B------:R-:W-:Y:S01]  /*17bc0*/  LOP3.LUT R28, R29, 0x380, RZ, 0xc0, !PT ;  /* 0x000003801d1c7812 */ /* 0x000fe200078ec0ff */
[----:B------:R-:W-:Y:S01]  /*17bd0*/  IMAD.MOV.U32 R45, RZ, RZ, R46 ;  /* 0x000000ffff2d7224 */ /* 0x000fe200078e002e */
[----:B------:R-:W-:Y:S01]  /*17be0*/  LOP3.LUT R32, R33, 0x380, RZ, 0xc0, !PT ;  /* 0x0000038021207812 */ /* 0x000fe200078ec0ff */
[----:B------:R-:W-:Y:S01]  /*17bf0*/  IMAD.X R41, RZ, RZ, R101, P6 ;  /* 0x000000ffff297224 */ /* 0x000fe200030e0665 */
[----:B------:R-:W-:-:S02]  /*17c00*/  LOP3.LUT R36, R37, 0x380, RZ, 0xc0, !PT ;  /* 0x0000038025247812 */ /* 0x000fc400078ec0ff */
[----:B------:R-:W-:Y:S01]  /*17c10*/  LOP3.LUT R4, R5, 0x380, RZ, 0xc0, !PT ;  /* 0x0000038005047812 */ /* 0x000fe200078ec0ff */
[----:B------:R-:W-:Y:S01]  /*17c20*/  IMAD R44, R44, UR4, RZ ;  /* 0x000000042c2c7c24 */ /* 0x000fe2000f8e02ff */
[----:B------:R-:W-:Y:S02]  /*17c30*/  LOP3.LUT R7, R100, 0x380, RZ, 0xc0, !PT ;  /* 0x0000038064077812 */ /* 0x000fe400078ec0ff */
[----:B-1----:R-:W-:Y:S02]  /*17c40*/  @P4 SHF.R.U32.HI R45, RZ, R49, R0 ;  /* 0x00000031ff2d4219 */ /* 0x002fe40000011600 */
[----:B------:R-:W-:Y:S02]  /*17c50*/  SHF.R.U64 R12, R12, 0x3, RZ ;  /* 0x000000030c0c7819 */ /* 0x000fe400000012ff */
[----:B------:R-:W-:Y:S02]  /*17c60*/  SHF.R.U64 R24, R24, 0x3, RZ ;  /* 0x0000000318187819 */ /* 0x000fe400000012ff */
[----:B------:R-:W-:-:S02]  /*17c70*/  SHF.R.U64 R28, R28, 0x3, RZ ;  /* 0x000000031c1c7819 */ /* 0x000fc400000012ff */
[----:B------:R-:W-:Y:S02]  /*17c80*/  SHF.R.U64 R32, R32, 0x3, RZ ;  /* 0x0000000320207819 */ /* 0x000fe400000012ff */
[----:B------:R-:W-:Y:S02]  /*17c90*/  SHF.R.U64 R36, R36, 0x3, RZ ;  /* 0x0000000324247819 */ /* 0x000fe400000012ff */
[----:B------:R-:W-:Y:S01]  /*17ca0*/  SHF.R.U64 R4, R4, 0x3, RZ ;  /* 0x0000000304047819 */ /* 0x000fe200000012ff */
[----:B------:R-:W-:Y:S01]  /*17cb0*/  IMAD R47, R203, UR5, R44 ;  /* 0x00000005cb2f7c24 */ /* 0x000fe2000f8e022c */
[----:B------:R-:W-:Y:S01]  /*17cc0*/  SHF.R.U64 R7, R7, 0x3, RZ ;  /* 0x0000000307077819 */ /* 0x000fe200000012ff */
[----:B------:R-:W-:Y:S01]  /*17cd0*/  IMAD.WIDE.U32 R20, R203, UR4, R20 ;  /* 0x00000004cb147c25 */ /* 0x000fe2000f8e0014 */
[--C-:B------:R-:W-:Y:S01]  /*17ce0*/  SHF.R.S32.HI R0, RZ, 0x1f, R45.reuse ;  /* 0x0000001fff007819 */ /* 0x100fe2000001142d */
[----:B------:R-:W-:Y:S01]  /*17cf0*/  ULDC.64 UR4, c[0x0][0xae0] ;  /* 0x0002b80000047ab9 */ /* 0x000fe20000000a00 */
[----:B------:R-:W-:Y:S01]  /*17d00*/  LOP3.LUT R12, R12, R13, RZ, 0x3c, !PT ;  /* 0x0000000d0c0c7212 */ /* 0x000fe200078e3cff */
[----:B------:R-:W-:Y:S01]  /*17d10*/  IMAD.MOV R49, RZ, RZ, -R45 ;  /* 0x000000ffff317224 */ /* 0x000fe200078e0a2d */
        /* <DEDUP_REMOVED lines=10> */
[----:B------:R-:W-:Y:S01]  /*17dc0*/  LOP3.LUT R100, R7, R100, RZ, 0x3c, !PT ;  /* 0x0000006407647212 */ /* 0x000fe200078e3cff */
[----:B------:R-:W-:Y:S01]  /*17dd0*/  IMAD.IADD R21, R21, 0x1, R47 ;  /* 0x0000000115157824 */ /* 0x000fe200078e022f */
[----:B------:R-:W5:Y:S01]  /*17de0*/  LD.E.128 R12, desc[UR56][R12.64] ;  /* 0x000000380c0c7980 */ /* 0x000f62000c101d00 */
[----:B------:R-:W-:-:S02]  /*17df0*/  IMAD R0, R0, UR4, RZ ;  /* 0x0000000400007c24 */ /* 0x000fc4000f8e02ff */
[----:B------:R-:W-:Y:S01]  /*17e00*/  IMAD R47, R102, R49, R46 ;  /* 0x00000031662f7224 */ /* 0x000fe200078e022e */
[----:B------:R0:W5:Y:S01]  /*17e10*/  LD.E.128 R4, desc[UR56][R100.64] ;  /* 0x0000003864047980 */ /* 0x000162000c101d00 */
[----:B------:R-:W-:-:S03]  /*17e20*/  IMAD R49, R45, UR5, R0 ;  /* 0x000000052d317c24 */ /* 0x000fc6000f8e0200 */
[----:B------:R-:W5:Y:S01]  /*17e30*/  LD.E.128 R24, desc[UR56][R24.64] ;  /* 0x0000003818187980 */ /* 0x000f62000c101d00 */
[----:B------:R-:W-:-:S03]  /*17e40*/  SHF.R.S32.HI R0, RZ, 0x1f, R47 ;  /* 0x0000001fff007819 */ /* 0x000fc6000001142f */
[----:B------:R-:W5:Y:S01]  /*17e50*/  LD.E.128 R28, desc[UR56][R28.64] ;  /* 0x000000381c1c7980 */ /* 0x000f62000c101d00 */
[----:B------:R-:W-:Y:S01]  /*17e60*/  IMAD.WIDE.U32 R20, R45, UR4, R20 ;  /* 0x000000042d147c25 */ /* 0x000fe2000f8e0014 */
[----:B------:R-:W-:Y:S02]  /*17e70*/  ULDC.64 UR4, c[0x0][0xad8] ;  /* 0x0002b60000047ab9 */ /* 0x000fe40000000a00 */
[----:B------:R-:W5:Y:S04]  /*17e80*/  LD.E.128 R32, desc[UR56][R32.64] ;  /* 0x0000003820207980 */ /* 0x000f68000c101d00 */
[----:B------:R-:W5:Y:S04]  /*17e90*/  LD.E.128 R36, desc[UR56][R36.64] ;  /* 0x0000003824247980 */ /* 0x000f68000c101d00 */
[----:B------:R-:W5:Y:S01]  /*17ea0*/  LD.E.128 R40, desc[UR56][R40.64] ;  /* 0x0000003828287980 */ /* 0x000f62000c101d00 */
[----:B------:R-:W-:Y:S01]  /*17eb0*/  @!PT LDS RZ, [RZ] ;  /* 0x00000000fffff984 */ /* 0x000fe20000000800 */
[----:B------:R-:W-:Y:S01]  /*17ec0*/  @!PT LDS RZ, [RZ] ;  /* 0x00000000fffff984 */ /* 0x000fe20000000800 */
[----:B------:R-:W-:Y:S01]  /*17ed0*/  @!PT LDS RZ, [RZ] ;  /* 0x00000000fffff984 */ /* 0x000fe20000000800 */
[----:B------:R-:W-:Y:S01]  /*17ee0*/  @!PT LDS RZ, [RZ] ;  /* 0x00000000fffff984 */ /* 0x000fe20000000800 */
[----:B------:R1:W-:Y:S06]  /*17ef0*/  MEMBAR.ALL.CTA ;  /* 0x0000000000007992 */ /* 0x0003ec0000008000 */
[----:B-1----:R-:W1:Y:S01]  /*17f00*/  FENCE.VIEW.ASYNC.S ;  /* 0x00000000000073c6 */ /* 0x002e620000000000 */
[----:B------:R-:W-:-:S02]  /*17f10*/  IMAD R48, R208, 0x80, R227 ;  /* 0x00000080d0307824 */ /* 0x000fc400078e02e3 */
[----:B------:R-:W-:Y:S02]  /*17f20*/  IMAD.IADD R21, R21, 0x1, R49 ;  /* 0x0000000115157824 */ /* 0x000fe400078e0231 */
[----:B------:R-:W-:Y:S02]  /*17f30*/  IMAD R44, R0, UR4, RZ ;  /* 0x00000004002c7c24 */ /* 0x000fe4000f8e02ff */
[C---:B------:R-:W-:Y:S02]  /*17f40*/  VIADD R0, R48.reuse, 0x20 ;  /* 0x0000002030007836 */ /* 0x040fe40000000000 */
[C---:B------:R-:W-:Y:S02]  /*17f50*/  IMAD R45, R47.reuse, UR5, R44 ;  /* 0x000000052f2d7c24 */ /* 0x040fe4000f8e022c */
[----:B------:R-:W-:Y:S01]  /*17f60*/  IMAD.WIDE.U32 R20, R47, UR4, R20 ;  /* 0x000000042f147c25 */ /* 0x000fe2000f8e0014 */
[-C--:B------:R-:W-:Y:S01]  /*17f70*/  ISETP.GE.AND P2, PT, R48, R3.reuse, PT ;  /* 0x000000033000720c */ /* 0x080fe20003f46270 */
[----:B------:R-:W-:Y:S01]  /*17f80*/  ULDC.64 UR4, c[0x0][0xa80] ;  /* 0x0002a00000047ab9 */ /* 0x000fe20000000a00 */
[----:B------:R-:W-:Y:S01]  /*17f90*/  ISETP.GE.AND P0, PT, R0, R3, PT ;  /* 0x000000030000720c */ /* 0x000fe20003f06270 */
[----:B------:R-:W-:Y:S01]  /*17fa0*/  IMAD.IADD R21, R21, 0x1, R45 ;  /* 0x0000000115157824 */ /* 0x000fe200078e022d */
[----:B------:R-:W-:Y:S01]  /*17fb0*/  LEA R46, P3, R20, UR4, 0x1 ;  /* 0x00000004142e7c11 */ /* 0x000fe2000f8608ff */
[----:B------:R-:W-:-:S03]  /*17fc0*/  VIADD R0, R2, 0x34820 ;  /* 0x0003482002007836 */ /* 0x000fc60000000000 */
[----:B------:R-:W-:Y:S02]  /*17fd0*/  LEA.HI.X R47, R20, UR5, R21, 0x1, P3 ;  /* 0x00000005142f7c11 */ /* 0x000fe400098f0c15 */
[----:B------:R-:W-:Y:S01]  /*17fe0*/  PRMT R0, RZ, 0x654, R0 ;  /* 0x00000654ff007816 */ /* 0x000fe20000000000 */
[----:B------:R-:W-:Y:S01]  /*17ff0*/  VIADD R44, R48, 0x40 ;  /* 0x00000040302c7836 */ /* 0x000fe20000000000 */
[----:B-1----:R0:W1:Y:S01]  /*18000*/  SHFL.IDX PT, R21, R46, RZ, 0x181f ;  /* 0x00181fff2e157589 */ /* 0x00206200000e0000 */
[----:B------:R-:W-:Y:S01]  /*18010*/  BSSY B1, `(.L_x_616) ;  /* 0x0000010000017945 */ /* 0x000fe20003800000 */
[----:B------:R0:W-:Y:S02]  /*18020*/  SYNCS.ARRIVE.TRANS64.RED.A1T0 RZ, [R0+URZ], RZ ;  /* 0x000000ff00ff79a7 */ /* 0x0001e4000810043f */
[----:B------:R0:W2:Y:S01]  /*18030*/  SHFL.IDX PT, R45, R47, RZ, 0x181f ;  /* 0x00181fff2f2d7589 */ /* 0x0000a200000e0000 */
[----:B------:R-:W-:Y:S02]  /*18040*/  ISETP.GE.AND P1, PT, R44, R3, PT ;  /* 0x000000032c00720c */ /* 0x000fe40003f26270 */
[----:B------:R-:W-:-:S02]  /*18050*/  SHF.R.S32.HI R104, RZ, 0x1f, R200 ;  /* 0x0000001fff687819 */ /* 0x000fc400000114c8 */
[----:B------:R-:W-:Y:S01]  /*18060*/  SHF.R.S32.HI R105, RZ, 0x1f, R198 ;  /* 0x0000001fff697819 */ /* 0x000fe200000114c6 */
[----:B------:R-:W-:Y:S08]  /*18070*/  @P2 BRA `(.L_x_617) ;  /* 0x0000000000242947 */ /* 0x000ff00003800000 */
[----:B------:R-:W-:Y:S02]  /*18080*/  ULDC UR4, c[0x0][0xac8] ;  /* 0x0002b20000047ab9 */ /* 0x000fe40000000800 */
[----:B------:R-:W-:Y:S02]  /*18090*/  ISETP.GE.AND P2, PT, R198, UR4, PT ;  /* 0x00000004c6007c0c */ /* 0x000fe4000bf46270 */
[----:B------:R-:W-:-:S11]  /*180a0*/  ISETP.GE.AND P3, PT, R200, UR4, PT ;  /* 0x00000004c8007c0c */ /* 0x000fd6000bf66270 */
[-C--:B-1----:R-:W-:Y:S02]  /*180b0*/  @!P2 LEA R20, P4, R198, R21.reuse, 0x1 ;  /* 0x00000015c614a211 */ /* 0x082fe400078808ff */
[----:B------:R-:W-:Y:S02]  /*180c0*/  @!P3 LEA R44, P5, R200, R21, 0x1 ;  /* 0x00000015c82cb211 */ /* 0x000fe400078a08ff */
[-C--:B--2---:R-:W-:Y:S02]  /*180d0*/  @!P2 LEA.HI.X R21, R198, R45.reuse, R105, 0x1, P4 ;  /* 0x0000002dc615a211 */ /* 0x084fe400020f0c69 */
[----:B------:R-:W-:-:S03]  /*180e0*/  @!P3 LEA.HI.X R45, R200, R45, R104, 0x1, P5 ;  /* 0x0000002dc82db211 */ /* 0x000fc600028f0c68 */
[----:B-----5:R3:W-:Y:S04]  /*180f0*/  @!P2 ST.E.128 desc[UR56][R20.64], R4 ;  /* 0x000000041400a985 */ /* 0x0207e8000c101d38 */
[----:B------:R3:W-:Y:S02]  /*18100*/  @!P3 ST.E.128 desc[UR56][R44.64], R28 ;  /* 0x0000001c2c00b985 */ /* 0x0007e4000c101d38 */
.L_x_617:
[----:B------:R-:W-:Y:S05]  /*18110*/  BSYNC B1 ;  /* 0x0000000000017941 */ /* 0x000fea0003800000 */
.L_x_616:
[----:B---3-5:R3:W4:Y:S01]  /*18120*/  SHFL.IDX PT, R7, R47, 0x1, 0x181f ;  /* 0x00381f002f077f89 */ /* 0x02872200000e0000 */
[----:B------:R-:W-:Y:S03]  /*18130*/  BSSY B1, `(.L_x_618) ;  /* 0x000000c000017945 */ /* 0x000fe60003800000 */
[----:B------:R3:W0:Y:S01]  /*18140*/  SHFL.IDX PT, R5, R46, 0x1, 0x181f ;  /* 0x00381f002e057f89 */ /* 0x00062200000e0000 */
[----:B------:R-:W-:Y:S05]  /*18150*/  @P0 BRA `(.L_x_619) ;  /* 0x0000000000240947 */ /* 0x000fea0003800000 */
[----:B------:R-:W-:Y:S02]  /*18160*/  ULDC UR4, c[0x0][0xac8] ;  /* 0x0002b20000047ab9 */ /* 0x000fe40000000800 */
[----:B------:R-:W-:Y:S02]  /*18170*/  ISETP.GE.AND P3, PT, R198, UR4, PT ;  /* 0x00000004c6007c0c */ /* 0x000fe4000bf66270 */
[----:B------:R-:W-:-:S11]  /*18180*/  ISETP.GE.AND P4, PT, R200, UR4, PT ;  /* 0x00000004c8007c0c */ /* 0x000fd6000bf86270 */
[-C--:B0-----:R-:W-:Y:S02]  /*18190*/  @!P3 LEA R4, P0, R198, R5.reuse, 0x1 ;  /* 0x00000005c604b211 */ /* 0x081fe400078008ff */
[----:B------:R-:W-:Y:S02]  /*181a0*/  @!P4 LEA R6, P2, R200, R5, 0x1 ;  /* 0x00000005c806c211 */ /* 0x000fe400078408ff */
[-C--:B----4-:R-:W-:Y:S02]  /*181b0*/  @!P3 LEA.HI.X R5, R198, R7.reuse, R105, 0x1, P0 ;  /* 0x00000007c605b211 */ /* 0x090fe400000f0c69 */
[----:B------:R-:W-:-:S03]  /*181c0*/  @!P4 LEA.HI.X R7, R200, R7, R104, 0x1, P2 ;  /* 0x00000007c807c211 */ /* 0x000fc600010f0c68 */
[----:B------:R0:W-:Y:S04]  /*181d0*/  @!P3 ST.E.128 desc[UR56][R4.64], R8 ;  /* 0x000000080400b985 */ /* 0x0001e8000c101d38 */
[----:B------:R0:W-:Y:S02]  /*181e0*/  @!P4 ST.E.128 desc[UR56][R6.64], R32 ;  /* 0x000000200600c985 */ /* 0x0001e4000c101d38 */
.L_x_619:
[----:B------:R-:W-:Y:S05]  /*181f0*/  BSYNC B1 ;  /* 0x0000000000017941 */ /* 0x000fea0003800000 */
.L_x_618:
[----:B0---4-:R0:W4:Y:S01]  /*18200*/  SHFL.IDX PT, R7, R47, 0x2, 0x181f ;  /* 0x00581f002f077f89 */ /* 0x01112200000e0000 */
        /* <DEDUP_REMOVED lines=12> */
.L_x_621:
[----:B------:R-:W-:Y:S05]  /*182d0*/  BSYNC B1 ;  /* 0x0000000000017941 */ /* 0x000fea0003800000 */
.L_x_620:
[----:B------:R-:W-:Y:S01]  /*182e0*/  VIADD R0, R48, 0x60 ;  /* 0x0000006030007836 */ /* 0x000fe20000000000 */
[----:B0--3--:R-:W0:Y:S04]  /*182f0*/  SHFL.IDX PT, R47, R47, 0x3, 0x181f ;  /* 0x00781f002f2f7f89 */ /* 0x009e2800000e0000 */
[----:B------:R-:W-:Y:S01]  /*18300*/  ISETP.GE.AND P0, PT, R0, R3, PT ;  /* 0x000000030000720c */ /* 0x000fe20003f06270 */
[----:B----4-:R3:W4:-:S12]  /*18310*/  SHFL.IDX PT, R7, R46, 0x3, 0x181f ;  /* 0x00781f002e077f89 */ /* 0x01071800000e0000 */
[----:B---3--:R-:W-:Y:S05]  /*18320*/  @P0 BRA `(.L_x_622) ;  /* 0x00000018002c0947 */ /* 0x008fea0003800000 */
[----:B------:R-:W-:Y:S02]  /*18330*/  ULDC UR4, c[0x0][0xac8] ;  /* 0x0002b20000047ab9 */ /* 0x000fe40000000800 */
[----:B------:R-:W-:-:S13]  /*18340*/  ISETP.GE.AND P1, PT, R198, UR4, PT ;  /* 0x00000004c6007c0c */ /* 0x000fda000bf26270 */
[----:B----4-:R-:W-:-:S04]  /*18350*/  @!P1 LEA R4, P0, R198, R7, 0x1 ;  /* 0x00000007c6049211 */ /* 0x010fc800078008ff */
        /* <DEDUP_REMOVED lines=8> */
.L_x_615:
[----:B0-----:R-:W0:Y:S01]  /*183e0*/  @P4 LDC R6, c[0x0][0xbec] ;  /* 0x0002fb00ff064b82 */ /* 0x001e220000000800 */
[----:B------:R-:W-:Y:S01]  /*183f0*/  ULDC.64 UR4, c[0x0][0xb08] ;  /* 0x0002c20000047ab9 */ /* 0x000fe20000000a00 */
[----:B------:R-:W-:Y:S01]  /*18400*/  IMAD.MOV.U32 R7, RZ, RZ, R25 ;  /* 0x000000ffff077224 */ /* 0x000fe200078e0019 */
[----:B------:R-:W-:Y:S01]  /*18410*/  ULDC.64 UR6, c[0x0][0xb30] ;  /* 0x0002cc0000067ab9 */ /* 0x000fe20000000a00 */
[----:B------:R-:W-:Y:S01]  /*18420*/  IMAD R103, R103, UR4, RZ ;  /* 0x0000000467677c24 */ /* 0x000fe2000f8e02ff */
[----:B------:R-:W-:Y:S01]  /*18430*/  ISETP.GE.AND P0, PT, R8, R3, PT ;  /* 0x000000030800720c */ /* 0x000fe20003f06270 */
[C---:B------:R-:W-:Y:S01]  /*18440*/  IMAD.WIDE.U32 R4, R0.reuse, UR4, RZ ;  /* 0x0000000400047c25 */ /* 0x040fe2000f8e00ff */
[----:B------:R-:W-:Y:S01]  /*18450*/  BSSY B1, `(.L_x_623) ;  /* 0x0000077000017945 */ /* 0x000fe20003800000 */
[----:B------:R-:W1:Y:S01]  /*18460*/  @P4 LDC R11, c[0x0][0xbf0] ;  /* 0x0002fc00ff0b4b82 */ /* 0x000e620000000800 */
[----:B------:R-:W-:Y:S01]  /*18470*/  SHF.R.S32.HI R15, RZ, 0x1f, R210 ;  /* 0x0000001fff0f7819 */ /* 0x000fe200000114d2 */
[----:B------:R-:W-:Y:S01]  /*18480*/  IMAD R103, R0, UR5, R103 ;  /* 0x0000000500677c24 */ /* 0x000fe2000f8e0267 */
[----:B------:R-:W-:Y:S01]  /*18490*/  ULDC.64 UR4, c[0x0][0xb38] ;  /* 0x0002ce0000047ab9 */ /* 0x000fe20000000a00 */
[----:B------:R-:W-:-:S02]  /*184a0*/  SHF.R.S32.HI R0, RZ, 0x1f, R203 ;  /* 0x0000001fff007819 */ /* 0x000fc400000114cb */
[----:B------:R-:W-:Y:S01]  /*184b0*/  IMAD.IADD R5, R5, 0x1, R103 ;  /* 0x0000000105057824 */ /* 0x000fe200078e0267 */
[----:B------:R-:W-:Y:S02]  /*184c0*/  SHF.R.S32.HI R24, RZ, 0x1f, R211 ;  /* 0x0000001fff187819 */ /* 0x000fe400000114d3 */
[----:B------:R-:W-:Y:S01]  /*184d0*/  SHF.R.S32.HI R26, RZ, 0x1f, R212 ;  /* 0x0000001fff1a7819 */ /* 0x000fe200000114d4 */
[C---:B------:R-:W-:Y:S01]  /*184e0*/  IMAD.WIDE.U32 R4, R199.reuse, UR4, R4 ;  /* 0x00000004c7047c25 */ /* 0x040fe2000f8e0004 */
[----:B------:R-:W-:Y:S02]  /*184f0*/  SHF.R.S32.HI R27, RZ, 0x1f, R213 ;  /* 0x0000001fff1b7819 */ /* 0x000fe400000114d5 */
[----:B------:R-:W-:Y:S01]  /*18500*/  SHF.R.S32.HI R28, RZ, 0x1f, R214 ;  /* 0x0000001fff1c7819 */ /* 0x000fe200000114d6 */
[----:B------:R-:W-:Y:S01]  /*18510*/  IMAD R5, R199, UR5, R5 ;  /* 0x00000005c7057c24 */ /* 0x000fe2000f8e0205 */
[----:B------:R-:W-:Y:S01]  /*18520*/  ULDC.64 UR4, c[0x0][0xb40] ;  /* 0x0002d00000047ab9 */ /* 0x000fe20000000a00 */
[----:B0-----:R-:W-:Y:S01]  /*18530*/  @P4 IMAD.HI.U32 R6, R25, R6, RZ ;  /* 0x0000000619064227 */ /* 0x001fe200078e00ff */
[----:B------:R-:W-:-:S02]  /*18540*/  SHF.R.S32.HI R29, RZ, 0x1f, R215 ;  /* 0x0000001fff1d7819 */ /* 0x000fc400000114d7 */
[----:B------:R-:W-:Y:S01]  /*18550*/  SHF.R.S32.HI R30, RZ, 0x1f, R216 ;  /* 0x0000001fff1e7819 */ /* 0x000fe200000114d8 */
[----:B------:R-:W-:Y:S01]  /*18560*/  IMAD R0, R0, UR4, RZ ;  /* 0x0000000400007c24 */ /* 0x000fe2000f8e02ff */
[----:B------:R-:W-:Y:S01]  /*18570*/  SHF.R.S32.HI R31, RZ, 0x1f, R217 ;  /* 0x0000001fff1f7819 */ /* 0x000fe200000114d9 */
[C---:B------:R-:W-:Y:S01]  /*18580*/  IMAD.WIDE.U32 R4, R203.reuse, UR4, R4 ;  /* 0x00000004cb047c25 */ /* 0x040fe2000f8e0004 */
[----:B------:R-:W-:Y:S02]  /*18590*/  SHF.R.S32.HI R32, RZ, 0x1f, R218 ;  /* 0x0000001fff207819 */ /* 0x000fe400000114da */
[----:B-1----:R-:W-:Y:S01]  /*185a0*/  @P4 SHF.R.U32.HI R7, RZ, R11, R6 ;  /* 0x0000000bff074219 */ /* 0x002fe20000011606 */
[----:B------:R-:W-:Y:S01]  /*185b0*/  IMAD R9, R203, UR5, R0 ;  /* 0x00000005cb097c24 */ /* 0x000fe2000f8e0200 */
[----:B------:R-:W-:Y:S01]  /*185c0*/  ULDC.64 UR4, c[0x0][0xb48] ;  /* 0x0002d20000047ab9 */ /* 0x000fe20000000a00 */
[----:B------:R-:W-:Y:S01]  /*185d0*/  VIADD R6, R2, 0x34820 ;  /* 0x0003482002067836 */ /* 0x000fe20000000000 */
[----:B------:R-:W-:Y:S01]  /*185e0*/  SHF.R.S32.HI R0, RZ, 0x1f, R7 ;  /* 0x0000001fff007819 */ /* 0x000fe20000011407 */
[----:B------:R-:W-:Y:S01]  /*185f0*/  IMAD.IADD R5, R5, 0x1, R9 ;  /* 0x0000000105057824 */ /* 0x000fe200078e0209 */
[----:B------:R-:W-:Y:S01]  /*18600*/  SHF.R.S32.HI R33, RZ, 0x1f, R219 ;  /* 0x0000001fff217819 */ /* 0x000fe200000114db */
[----:B------:R-:W-:Y:S01]  /*18610*/  IMAD.MOV R9, RZ, RZ, -R7 ;  /* 0x000000ffff097224 */ /* 0x000fe200078e0a07 */
[----:B------:R-:W-:Y:S01]  /*18620*/  PRMT R6, RZ, 0x654, R6 ;  /* 0x00000654ff067816 */ /* 0x000fe20000000006 */
[----:B------:R-:W-:Y:S01]  /*18630*/  IMAD.WIDE.U32 R4, R209, UR4, R4 ;  /* 0x00000004d1047c25 */ /* 0x000fe2000f8e0004 */
[----:B------:R-:W-:-:S02]  /*18640*/  SHF.R.S32.HI R34, RZ, 0x1f, R220 ;  /* 0x0000001fff227819 */ /* 0x000fc400000114dc */
[----:B------:R0:W-:Y:S01]  /*18650*/  SYNCS.ARRIVE.TRANS64.RED.A1T0 RZ, [R6+URZ], RZ ;  /* 0x000000ff06ff79a7 */ /* 0x0001e2000810043f */
[----:B------:R-:W-:Y:S01]  /*18660*/  IMAD R9, R102, R9, R25 ;  /* 0x0000000966097224 */ /* 0x000fe200078e0219 */
[----:B------:R-:W-:Y:S01]  /*18670*/  SHF.R.S32.HI R35, RZ, 0x1f, R221 ;  /* 0x0000001fff237819 */ /* 0x000fe200000114dd */
[----:B------:R-:W-:Y:S01]  /*18680*/  IMAD R0, R0, UR6, RZ ;  /* 0x0000000600007c24 */ /* 0x000fe2000f8e02ff */
[----:B------:R-:W-:Y:S01]  /*18690*/  SHF.R.S32.HI R100, RZ, 0x1f, R222 ;  /* 0x0000001fff647819 */ /* 0x000fe200000114de */
[----:B------:R-:W-:Y:S01]  /*186a0*/  IMAD R5, R209, UR5, R5 ;  /* 0x00000005d1057c24 */ /* 0x000fe2000f8e0205 */
[----:B------:R-:W-:Y:S01]  /*186b0*/  ULDC.64 UR4, c[0x0][0xb28] ;  /* 0x0002ca0000047ab9 */ /* 0x000fe20000000a00 */
[C---:B------:R-:W-:Y:S01]  /*186c0*/  IMAD R11, R7.reuse, UR7, R0 ;  /* 0x00000007070b7c24 */ /* 0x040fe2000f8e0200 */
[----:B------:R-:W-:Y:S01]  /*186d0*/  SHF.R.S32.HI R0, RZ, 0x1f, R9 ;  /* 0x0000001fff007819 */ /* 0x000fe20000011409 */
[----:B------:R-:W-:Y:S01]  /*186e0*/  IMAD.WIDE.U32 R4, R7, UR6, R4 ;  /* 0x0000000607047c25 */ /* 0x000fe2000f8e0004 */
[----:B------:R-:W-:-:S02]  /*186f0*/  SHF.R.S32.HI R20, RZ, 0x1f, R223 ;  /* 0x0000001fff147819 */ /* 0x000fc400000114df */
[----:B------:R-:W-:Y:S01]  /*18700*/  SHF.R.S32.HI R14, RZ, 0x1f, R224 ;  /* 0x0000001fff0e7819 */ /* 0x000fe200000114e0 */
[----:B------:R-:W-:Y:S02]  /*18710*/  IMAD R0, R0, UR4, RZ ;  /* 0x0000000400007c24 */ /* 0x000fe4000f8e02ff */
[----:B------:R-:W-:Y:S02]  /*18720*/  IMAD.IADD R5, R5, 0x1, R11 ;  /* 0x0000000105057824 */ /* 0x000fe400078e020b */
[C---:B------:R-:W-:Y:S02]  /*18730*/  IMAD R7, R9.reuse, UR5, R0 ;  /* 0x0000000509077c24 */ /* 0x040fe4000f8e0200 */
[----:B------:R-:W-:Y:S01]  /*18740*/  IMAD.WIDE.U32 R4, R9, UR4, R4 ;  /* 0x0000000409047c25 */ /* 0x000fe2000f8e0004 */
[----:B------:R-:W-:-:S03]  /*18750*/  ULDC.64 UR4, c[0x0][0xb00] ;  /* 0x0002c00000047ab9 */ /* 0x000fc60000000a00 */
[----:B------:R-:W-:Y:S01]  /*18760*/  IMAD.IADD R5, R5, 0x1, R7 ;  /* 0x0000000105057824 */ /* 0x000fe200078e0207 */
[----:B------:R-:W-:-:S04]  /*18770*/  LEA R0, P1, R4, UR4, 0x2 ;  /* 0x0000000404007c11 */ /* 0x000fc8000f8210ff */
[----:B------:R-:W-:Y:S02]  /*18780*/  LEA.HI.X R13, R4, UR5, R5, 0x2, P1 ;  /* 0x00000005040d7c11 */ /* 0x000fe400088f1405 */
[----:B------:R0:W1:Y:S04]  /*18790*/  SHFL.IDX PT, R4, R0, RZ, 0x1c1f ;  /* 0x001c1fff00047589 */ /* 0x00006800000e0000 */
[----:B------:R0:W2:Y:S01]  /*187a0*/  SHFL.IDX PT, R5, R13, RZ, 0x1c1f ;  /* 0x001c1fff0d057589 */ /* 0x0000a200000e0000 */
[----:B------:R-:W-:Y:S05]  /*187b0*/  @P0 BRA `(.L_x_624) ;  /* 0x0000000400000947 */ /* 0x000fea0003800000 */
[----:B------:R-:W-:Y:S02]  /*187c0*/  ULDC UR4, c[0x0][0xac8] ;  /* 0x0002b20000047ab9 */ /* 0x000fe40000000800 */
[----:B------:R-:W-:Y:S02]  /*187d0*/  ISETP.GE.AND P3, PT, R225, UR4, PT ;  /* 0x00000004e1007c0c */ /* 0x000fe4000bf66270 */
[----:B------:R-:W-:Y:S02]  /*187e0*/  ISETP.GE.AND P2, PT, R210, UR4, PT ;  /* 0x00000004d2007c0c */ /* 0x000fe4000bf46270 */
[----:B------:R-:W-:Y:S02]  /*187f0*/  ISETP.GE.AND P1, PT, R224, UR4, PT ;  /* 0x00000004e0007c0c */ /* 0x000fe4000bf26270 */
[----:B------:R-:W-:Y:S02]  /*18800*/  ISETP.GE.AND P0, PT, R223, UR4, PT ;  /* 0x00000004df007c0c */ /* 0x000fe4000bf06270 */
[----:B------:R-:W-:-:S05]  /*18810*/  ISETP.GE.AND P4, PT, R221, UR4, PT ;  /* 0x00000004dd007c0c */ /* 0x000fca000bf86270 */
[----:B012---:R-:W-:-:S04]  /*18820*/  @!P3 IMAD.WIDE R6, R225, 0x4, R4 ;  /* 0x00000004e106b825 */ /* 0x007fc800078e0204 */
[-C--:B------:R-:W-:Y:S01]  /*18830*/  @!P1 LEA R8, P5, R224, R4.reuse, 0x2 ;  /* 0x00000004e0089211 */ /* 0x080fe200078a10ff */
[----:B------:R0:W-:Y:S01]  /*18840*/  @!P3 ST.E.64 desc[UR56][R6.64], R88 ;  /* 0x000000580600b985 */ /* 0x0001e2000c101b38 */
[----:B------:R-:W-:Y:S02]  /*18850*/  ISETP.GE.AND P3, PT, R222, UR4, PT ;  /* 0x00000004de007c0c */ /* 0x000fe4000bf66270 */
[----:B------:R-:W-:Y:S02]  /*18860*/  @!P1 LEA.HI.X R9, R224, R5, R14, 0x2, P5 ;  /* 0x00000005e0099211 */ /* 0x000fe400028f140e */
[----:B------:R-:W-:Y:S02]  /*18870*/  ISETP.GE.AND P5, PT, R220, UR4, PT ;  /* 0x00000004dc007c0c */ /* 0x000fe4000bfa6270 */
[----:B0-----:R-:W-:-:S04]  /*18880*/  @!P2 LEA R6, P6, R210, R4, 0x2 ;  /* 0x00000004d206a211 */ /* 0x001fc800078c10ff */
[----:B------:R-:W-:Y:S02]  /*18890*/  @!P2 LEA.HI.X R7, R210, R5, R15, 0x2, P6 ;  /* 0x00000005d207a211 */ /* 0x000fe400030f140f */
[----:B------:R-:W-:-:S03]  /*188a0*/  @!P0 LEA R10, P6, R223, R4, 0x2 ;  /* 0x00000004df0a8211 */ /* 0x000fc600078c10ff */
[----:B------:R0:W-:Y:S01]  /*188b0*/  @!P2 ST.E.64 desc[UR56][R6.64], R90 ;  /* 0x0000005a0600a985 */ /* 0x0001e2000c101b38 */
[----:B------:R-:W-:Y:S02]  /*188c0*/  @!P0 LEA.HI.X R11, R223, R5, R20, 0x2, P6 ;  /* 0x00000005df0b8211 */ /* 0x000fe400030f1414 */
[----:B------:R-:W-:Y:S01]  /*188d0*/  ISETP.GE.AND P2, PT, R219, UR4, PT ;  /* 0x00000004db007c0c */ /* 0x000fe2000bf46270 */
[----:B------:R1:W-:Y:S01]  /*188e0*/  @!P1 ST.E.64 desc[UR56][R8.64], R92 ;  /* 0x0000005c08009985 */ /* 0x0003e2000c101b38 */
[----:B------:R-:W-:-:S03]  /*188f0*/  ISETP.GE.AND P1, PT, R218, UR4, PT ;  /* 0x00000004da007c0c */ /* 0x000fc6000bf26270 */
[----:B------:R2:W-:Y:S01]  /*18900*/  @!P0 ST.E.64 desc[UR56][R10.64], R36 ;  /* 0x000000240a008985 */ /* 0x0005e2000c101b38 */
[CC--:B0-----:R-:W-:Y:S02]  /*18910*/  @!P3 LEA R6, P6, R222.reuse, R4.reuse, 0x2 ;  /* 0x00000004de06b211 */ /* 0x0c1fe400078c10ff */
[CC--:B-1----:R-:W-:Y:S02]  /*18920*/  @!P4 LEA R8, P0, R221.reuse, R4.reuse, 0x2 ;  /* 0x00000004dd08c211 */ /* 0x0c2fe400078010ff */
[-C--:B------:R-:W-:Y:S02]  /*18930*/  @!P3 LEA.HI.X R7, R222, R5.reuse, R100, 0x2, P6 ;  /* 0x00000005de07b211 */ /* 0x080fe400030f1464 */
[----:B------:R-:W-:Y:S02]  /*18940*/  @!P4 LEA.HI.X R9, R221, R5, R35, 0x2, P0 ;  /* 0x00000005dd09c211 */ /* 0x000fe400000f1423 */
[----:B------:R-:W-:Y:S01]  /*18950*/  ISETP.GE.AND P0, PT, R217, UR4, PT ;  /* 0x00000004d9007c0c */ /* 0x000fe2000bf06270 */
[----:B------:R0:W-:Y:S01]  /*18960*/  @!P3 ST.E.64 desc[UR56][R6.64], R40 ;  /* 0x000000280600b985 */ /* 0x0001e2000c101b38 */
[----:B--2---:R-:W-:-:S02]  /*18970*/  @!P5 LEA R10, P6, R220, R4, 0x2 ;  /* 0x00000004dc0ad211 */ /* 0x004fc400078c10ff */
[----:B------:R-:W-:Y:S01]  /*18980*/  ISETP.GE.AND P3, PT, R216, UR4, PT ;  /* 0x00000004d8007c0c */ /* 0x000fe2000bf66270 */
[----:B------:R1:W-:Y:S01]  /*18990*/  @!P4 ST.E.64 desc[UR56][R8.64], R44 ;  /* 0x0000002c0800c985 */ /* 0x0003e2000c101b38 */
[----:B------:R-:W-:-:S05]  /*189a0*/  @!P5 LEA.HI.X R11, R220, R5, R34, 0x2, P6 ;  /* 0x00000005dc0bd211 */ /* 0x000fca00030f1422 */
[----:B------:R2:W-:Y:S01]  /*189b0*/  @!P5 ST.E.64 desc[UR56][R10.64], R48 ;  /* 0x000000300a00d985 */ /* 0x0005e2000c101b38 */
[CC--:B0-----:R-:W-:Y:S02]  /*189c0*/  @!P2 LEA R6, P4, R219.reuse, R4.reuse, 0x2 ;  /* 0x00000004db06a211 */ /* 0x0c1fe400078810ff */
[CC--:B-1----:R-:W-:Y:S02]  /*189d0*/  @!P1 LEA R8, P5, R218.reuse, R4.reuse, 0x2 ;  /* 0x00000004da089211 */ /* 0x0c2fe400078a10ff */
[-C--:B------:R-:W-:Y:S02]  /*189e0*/  @!P2 LEA.HI.X R7, R219, R5.reuse, R33, 0x2, P4 ;  /* 0x00000005db07a211 */ /* 0x080fe400020f1421 */
[----:B------:R-:W-:Y:S02]  /*189f0*/  ISETP.GE.AND P4, PT, R215, UR4, PT ;  /* 0x00000004d7007c0c */ /* 0x000fe4000bf86270 */
[----:B--2---:R-:W-:Y:S01]  /*18a00*/  @!P0 LEA R10, P6, R217, R4, 0x2 ;  /* 0x00000004d90a8211 */ /* 0x004fe200078c10ff */
[----:B------:R0:W-:Y:S01]  /*18a10*/  @!P2 ST.E.64 desc[UR56][R6.64], R52 ;  /* 0x000000340600a985 */ /* 0x0001e2000c101b38 */
[----:B------:R-:W-:-:S02]  /*18a20*/  @!P1 LEA.HI.X R9, R218, R5, R32, 0x2, P5 ;  /* 0x00000005da099211 */ /* 0x000fc400028f1420 */
[----:B------:R-:W-:Y:S02]  /*18a30*/  @!P0 LEA.HI.X R11, R217, R5, R31, 0x2, P6 ;  /* 0x00000005d90b8211 */ /* 0x000fe400030f141f */
[----:B------:R-:W-:Y:S01]  /*18a40*/  ISETP.GE.AND P2, PT, R214, UR4, PT ;  /* 0x00000004d6007c0c */ /* 0x000fe2000bf46270 */
[----:B------:R1:W-:Y:S01]  /*18a50*/  @!P1 ST.E.64 desc[UR56][R8.64], R56 ;  /* 0x0000003808009985 */ /* 0x0003e2000c101b38 */
[----:B------:R-:W-:-:S03]  /*18a60*/  ISETP.GE.AND P1, PT, R213, UR4, PT ;  /* 0x00000004d5007c0c */ /* 0x000fc6000bf26270 */
[----:B------:R2:W-:Y:S01]  /*18a70*/  @!P0 ST.E.64 desc[UR56][R10.64], R60 ;  /* 0x0000003c0a008985 */ /* 0x0005e2000c101b38 */
[----:B------:R-:W-:Y:S02]  /*18a80*/  ISETP.GE.AND P0, PT, R212, UR4, PT ;  /* 0x00000004d4007c0c */ /* 0x000fe4000bf06270 */
[----:B0-----:R-:W-:-:S04]  /*18a90*/  @!P3 LEA R6, P5, R216, R4, 0x2 ;  /* 0x00000004d806b211 */ /* 0x001fc800078a10ff */
[-C--:B------:R-:W-:Y:S02]  /*18aa0*/  @!P3 LEA.HI.X R7, R216, R5.reuse, R30, 0x2, P5 ;  /* 0x00000005d807b211 */ /* 0x080fe400028f141e */
[----:B------:R-:W-:Y:S02]  /*18ab0*/  ISETP.GE.AND P5, PT, R211, UR4, PT ;  /* 0x00000004d3007c0c */ /* 0x000fe4000bfa6270 */
[CC--:B-1----:R-:W-:Y:S01]  /*18ac0*/  @!P4 LEA R8, P6, R215.reuse, R4.reuse, 0x2 ;  /* 0x00000004d708c211 */ /* 0x0c2fe200078c10ff */
[----:B------:R0:W-:Y:S03]  /*18ad0*/  @!P3 ST.E.64 desc[UR56][R6.64], R64 ;  /* 0x000000400600b985 */ /* 0x0001e6000c101b38 */
[----:B------:R-:W-:Y:S02]  /*18ae0*/  @!P4 LEA.HI.X R9, R215, R5, R29, 0x2, P6 ;  /* 0x00000005d709c211 */ /* 0x000fe400030f141d */
[----:B--2---:R-:W-:-:S03]  /*18af0*/  @!P1 LEA R10, P6, R213, R4, 0x2 ;  /* 0x00000004d50a9211 */ /* 0x004fc600078c10ff */
[----:B------:R1:W-:Y:S01]  /*18b00*/  @!P4 ST.E.64 desc[UR56][R8.64], R68 ;  /* 0x000000440800c985 */ /* 0x0003e2000c101b38 */
[----:B------:R-:W-:Y:S02]  /*18b10*/  @!P1 LEA.HI.X R11, R213, R5, R27, 0x2, P6 ;  /* 0x00000005d50b9211 */ /* 0x000fe400030f141b */
[----:B0-----:R-:W-:-:S04]  /*18b20*/  @!P2 LEA R6, P3, R214, R4, 0x2 ;  /* 0x00000004d606a211 */ /* 0x001fc800078610ff */
[----:B------:R-:W-:Y:S02]  /*18b30*/  @!P2 LEA.HI.X R7, R214, R5, R28, 0x2, P3 ;  /* 0x00000005d607a211 */ /* 0x000fe400018f141c */
[----:B-1----:R-:W-:-:S03]  /*18b40*/  @!P0 LEA R8, P4, R212, R4, 0x2 ;  /* 0x00000004d4088211 */ /* 0x002fc600078810ff */
[----:B------:R3:W-:Y:S01]  /*18b50*/  @!P2 ST.E.64 desc[UR56][R6.64], R72 ;  /* 0x000000480600a985 */ /* 0x0007e2000c101b38 */
[C---:B------:R-:W-:Y:S02]  /*18b60*/  @!P5 LEA R4, P3, R211.reuse, R4, 0x2 ;  /* 0x00000004d304d211 */ /* 0x040fe400078610ff */
[-C--:B------:R-:W-:Y:S01]  /*18b70*/  @!P0 LEA.HI.X R9, R212, R5.reuse, R26, 0x2, P4 ;  /* 0x00000005d4098211 */ /* 0x080fe200020f141a */
[----:B------:R3:W-:Y:S01]  /*18b80*/  @!P1 ST.E.64 desc[UR56][R10.64], R76 ;  /* 0x0000004c0a009985 */ /* 0x0007e2000c101b38 */
[----:B------:R-:W-:-:S03]  /*18b90*/  @!P5 LEA.HI.X R5, R211, R5, R24, 0x2, P3 ;  /* 0x00000005d305d211 */ /* 0x000fc600018f1418 */
[----:B------:R3:W-:Y:S04]  /*18ba0*/  @!P0 ST.E.64 desc[UR56][R8.64], R80 ;  /* 0x0000005008008985 */ /* 0x0007e8000c101b38 */
[----:B------:R3:W-:Y:S02]  /*18bb0*/  @!P5 ST.E.64 desc[UR56][R4.64], R84 ;  /* 0x000000540400d985 */ /* 0x0007e4000c101b38 */
.L_x_624:
[----:B------:R-:W-:Y:S05]  /*18bc0*/  BSYNC B1 ;  /* 0x0000000000017941 */ /* 0x000fea0003800000 */
.L_x_623:
[----:B------:R-:W-:Y:S01]  /*18bd0*/  ISETP.GE.AND P0, PT, R12, R3, PT ;  /* 0x000000030c00720c */ /* 0x000fe20003f06270 */
[----:B--23--:R2:W3:Y:S04]  /*18be0*/  SHFL.IDX PT, R5, R13, 0x1, 0x1c1f ;  /* 0x003c1f000d057f89 */ /* 0x00c4e800000e0000 */
[----:B-1----:R2:W1:Y:S08]  /*18bf0*/  SHFL.IDX PT, R4, R0, 0x1, 0x1c1f ;  /* 0x003c1f0000047f89 */ /* 0x00247000000e0000 */
[----:B--2---:R-:W-:Y:S05]  /*18c00*/  @P0 BRA `(.L_x_622) ;  /* 0x0000000c00f40947 */ /* 0x004fea0003800000 */
[----:B------:R-:W-:Y:S02]  /*18c10*/  ULDC UR4, c[0x0][0xac8] ;  /* 0x0002b20000047ab9 */ /* 0x000fe40000000800 */
[----:B------:R-:W-:Y:S02]  /*18c20*/  ISETP.GE.AND P1, PT, R210, UR4, PT ;  /* 0x00000004d2007c0c */ /* 0x000fe4000bf26270 */
[----:B------:R-:W-:Y:S02]  /*18c30*/  ISETP.GE.AND P0, PT, R224, UR4, PT ;  /* 0x00000004e0007c0c */ /* 0x000fe4000bf06270 */
[----:B------:R-:W-:Y:S02]  /*18c40*/  ISETP.GE.AND P2, PT, R225, UR4, PT ;  /* 0x00000004e1007c0c */ /* 0x000fe4000bf46270 */
[----:B------:R-:W-:Y:S02]  /*18c50*/  ISETP.GE.AND P4, PT, R222, UR4, PT ;  /* 0x00000004de007c0c */ /* 0x000fe4000bf86270 */
[----:B------:R-:W-:-:S05]  /*18c60*/  ISETP.GE.AND P3, PT, R223, UR4, PT ;  /* 0x00000004df007c0c */ /* 0x000fca000bf66270 */
[-C--:B-1----:R-:W-:Y:S02]  /*18c70*/  @!P1 LEA R8, P5, R210, R4.reuse, 0x2 ;  /* 0x00000004d2089211 */ /* 0x082fe400078a10ff */
[-C--:B------:R-:W-:Y:S02]  /*18c80*/  @!P0 LEA R10, P6, R224, R4.reuse, 0x2 ;  /* 0x00000004e00a8211 */ /* 0x080fe400078c10ff */
[-C--:B---3--:R-:W-:Y:S01]  /*18c90*/  @!P1 LEA.HI.X R9, R210, R5.reuse, R15, 0x2, P5 ;  /* 0x00000005d2099211 */ /* 0x088fe200028f140f */
[----:B0-----:R-:W-:Y:S01]  /*18ca0*/  @!P2 IMAD.WIDE R6, R225, 0x4, R4 ;  /* 0x00000004e106a825 */ /* 0x001fe200078e0204 */
        /* <DEDUP_REMOVED lines=18> */
[-C--:B-1----:R-:W-:Y:S01]  /*18dd0*/  @!P2 LEA R10, P6, R218, R4.reuse, 0x2 ;  /* 0x00000004da0aa211 */ /* 0x082fe200078c10ff */
[----:B------:R-:W-:Y:S01]  /*18de0*/  @!P5 ST.E.64 desc[UR56][R20.64], R46 ;  /* 0x0000002e1400d985 */ /* 0x000fe2000c101b38 */
[----:B------:R-:W-:Y:S02]  /*18df0*/  @!P1 LEA R8, P5, R219, R4, 0x2 ;  /* 0x00000004db089211 */ /* 0x000fe400078a10ff */
[----:B------:R-:W-:-:S02]  /*18e00*/  @!P0 LEA.HI.X R7, R220, R5, R34, 0x2, P4 ;  /* 0x00000005dc078211 */ /* 0x000fc400020f1422 */
[-C--:B------:R-:W-:Y:S02]  /*18e10*/  @!P1 LEA.HI.X R9, R219, R5.reuse, R33, 0x2, P5 ;  /* 0x00000005db099211 */ /* 0x080fe400028f1421 */
[----:B------:R-:W-:Y:S01]  /*18e20*/  ISETP.GE.AND P4, PT, R216, UR4, PT ;  /* 0x00000004d8007c0c */ /* 0x000fe2000bf86270 */
[----:B------:R-:W-:Y:S01]  /*18e30*/  @!P0 ST.E.64 desc[UR56][R6.64], R50 ;  /* 0x0000003206008985 */ /* 0x000fe2000c101b38 */
[----:B------:R-:W-:Y:S02]  /*18e40*/  @!P2 LEA.HI.X R11, R218, R5, R32, 0x2, P6 ;  /* 0x00000005da0ba211 */ /* 0x000fe400030f1420 */
[----:B--2---:R-:W-:Y:S01]  /*18e50*/  @!P3 LEA R12, P5, R217, R4, 0x2 ;  /* 0x00000004d90cb211 */ /* 0x004fe200078a10ff */
[----:B------:R0:W-:Y:S01]  /*18e60*/  @!P1 ST.E.64 desc[UR56][R8.64], R54 ;  /* 0x0000003608009985 */ /* 0x0001e2000c101b38 */
[----:B------:R-:W-:Y:S02]  /*18e70*/  ISETP.GE.AND P1, PT, R214, UR4, PT ;  /* 0x00000004d6007c0c */ /* 0x000fe4000bf26270 */
[----:B------:R-:W-:Y:S01]  /*18e80*/  ISETP.GE.AND P0, PT, R213, UR4, PT ;  /* 0x00000004d5007c0c */ /* 0x000fe2000bf06270 */
[----:B------:R1:W-:Y:S01]  /*18e90*/  @!P2 ST.E.64 desc[UR56][R10.64], R58 ;  /* 0x0000003a0a00a985 */ /* 0x0003e2000c101b38 */
[----:B------:R-:W-:-:S02]  /*18ea0*/  ISETP.GE.AND P2, PT, R215, UR4, PT ;  /* 0x00000004d7007c0c */ /* 0x000fc4000bf46270 */
[-C--:B------:R-:W-:Y:S02]  /*18eb0*/  @!P3 LEA.HI.X R13, R217, R5.reuse, R31, 0x2, P5 ;  /* 0x00000005d90db211 */ /* 0x080fe400028f141f */
[----:B------:R-:W-:Y:S02]  /*18ec0*/  ISETP.GE.AND P5, PT, R212, UR4, PT ;  /* 0x00000004d4007c0c */ /* 0x000fe4000bfa6270 */
[CC--:B---3--:R-:W-:Y:S01]  /*18ed0*/  @!P4 LEA R14, P6, R216.reuse, R4.reuse, 0x2 ;  /* 0x00000004d80ec211 */ /* 0x0c8fe200078c10ff */
[----:B------:R2:W-:Y:S03]  /*18ee0*/  @!P3 ST.E.64 desc[UR56][R12.64], R62 ;  /* 0x0000003e0c00b985 */ /* 0x0005e6000c101b38 */
[----:B------:R-:W-:Y:S02]  /*18ef0*/  @!P4 LEA.HI.X R15, R216, R5, R30, 0x2, P6 ;  /* 0x00000005d80fc211 */ /* 0x000fe400030f141e */
[----:B0-----:R-:W-:-:S02]  /*18f00*/  @!P1 LEA R8, P6, R214, R4, 0x2 ;  /* 0x00000004d6089211 */ /* 0x001fc400078c10ff */
[-C--:B------:R-:W-:Y:S01]  /*18f10*/  @!P2 LEA R6, P3, R215, R4.reuse, 0x2 ;  /* 0x00000004d706a211 */ /* 0x080fe200078610ff */
[----:B------:R2:W-:Y:S01]  /*18f20*/  @!P4 ST.E.64 desc[UR56][R14.64], R66 ;  /* 0x000000420e00c985 */ /* 0x0005e2000c101b38 */
[-C--:B-1----:R-:W-:Y:S02]  /*18f30*/  @!P0 LEA R10, P4, R213, R4.reuse, 0x2 ;  /* 0x00000004d50a8211 */ /* 0x082fe400078810ff */
        /* <DEDUP_REMOVED lines=11> */
[----:B------:R-:W-:-:S04]  /*18ff0*/  LEA R4, P0, R211, R4, 0x2 ;  /* 0x00000004d3047211 */ /* 0x000fc800078010ff */
[----:B------:R-:W-:-:S05]  /*19000*/  LEA.HI.X R5, R211, R5, R24, 0x2, P0 ;  /* 0x00000005d3057211 */ /* 0x000fca00000f1418 */
[----:B------:R4:W-:Y:S01]  /*19010*/  ST.E.64 desc[UR56][R4.64], R86 ;  /* 0x0000005604007985 */ /* 0x0009e2000c101b38 */
[----:B------:R-:W-:Y:S05]  /*19020*/  BRA `(.L_x_622) ;  /* 0x0000000800ec7947 */ /* 0x000fea0003800000 */
.L_x_613:
[----:B------:R-:W-:Y:S01]  /*19030*/  ULDC.64 UR6, c[0x0][0xc08] ;  /* 0x0003020000067ab9 */ /* 0x000fe20000000a00 */
[----:B------:R-:W-:Y:S01]  /*19040*/  ULDC.64 UR4, c[0x0][0xc00] ;  /* 0x0003000000047ab9 */ /* 0x000fe20000000a00 */
[----:B------:R-:W-:Y:S01]  /*19050*/  ISETP.NE.U32.AND P1, PT, RZ, UR6, PT ;  /* 0x00000006ff007c0c */ /* 0x000fe2000bf25070 */
[----:B------:R-:W-:Y:S01]  /*19060*/  IMAD.MOV.U32 R3, RZ, RZ, RZ ;  /* 0x000000ffff037224 */ /* 0x000fe200078e00ff */
[----:B------:R-:W-:Y:S02]  /*19070*/  ISETP.NE.U32.AND P0, PT, RZ, UR4, PT ;  /* 0x00000004ff007c0c */ /* 0x000fe4000bf05070 */
[----:B------:R-:W-:Y:S02]  /*19080*/  ISETP.NE.AND.EX P1, PT, RZ, UR7, PT, P1 ;  /* 0x00000007ff007c0c */ /* 0x000fe4000bf25310 */
[----:B------:R-:W-:Y:S02]  /*19090*/  IADD3 R4, P2, R204, UR4, RZ ;  /* 0x00000004cc047c10 */ /* 0x000fe4000ff5e0ff */
[----:B------:R-:W-:-:S02]  /*190a0*/  ISETP.NE.AND.EX P0, PT, RZ, UR5, PT, P0 ;  /* 0x00000005ff007c0c */ /* 0x000fc4000bf05300 */
[----:B------:R-:W-:Y:S01]  /*190b0*/  IADD3.X R5, R205, UR5, RZ, P2, !PT ;  /* 0x00000005cd057c10 */ /* 0x000fe200097fe4ff */
[----:B------:R-:W-:Y:S02]  /*190c0*/  ULDC UR4, c[0x0][0xa88] ;  /* 0x0002a20000047ab9 */ /* 0x000fe40000000800 */
[----:B------:R-:W-:-:S04]  /*190d0*/  IMAD.U32 R0, RZ, RZ, UR4 ;  /* 0x00000004ff007e24 */ /* 0x000fc8000f8e00ff */
[----:B------:R-:W-:-:S04]  /*190e0*/  @P1 IADD3 R204, P2, R204, UR6, RZ ;  /* 0x00000006cccc1c10 */ /* 0x000fc8000ff5e0ff */
[----:B------:R-:W-:Y:S01]  /*190f0*/  @P1 IADD3.X R205, R205, UR7, RZ, P2, !PT ;  /* 0x00000007cdcd1c10 */ /* 0x000fe200097fe4ff */
[----:B------:R3:W5:Y:S04]  /*19100*/  @P0 LDG.E R3, desc[UR56][R4.64] ;  /* 0x0000003804030981 */ /* 0x000768000c1e1900 */
[----:B------:R3:W5:Y:S01]  /*19110*/  @P1 LDG.E R0, desc[UR56][R204.64] ;  /* 0x00000038cc001981 */ /* 0x000762000c1e1900 */
[----:B------:R-:W-:Y:S01]  /*19120*/  ISETP.NE.AND P2, PT, R202, RZ, PT ;  /* 0x000000ffca00720c */ /* 0x000fe20003f45270 */
[----:B0-----:R-:W0:-:S12]  /*19130*/  S2R R6, SR_TID.X ;  /* 0x0000000000067919 */ /* 0x001e180000002100 */
[----:B------:R-:W4:Y:S01]  /*19140*/  @!P2 LDC R202, c[0x0][0xad4] ;  /* 0x0002b500ffcaab82 */ /* 0x000f220000000800 */
[----:B0-----:R-:W-:Y:S01]  /*19150*/  VIADD R6, R6, 0xffffff80 ;  /* 0xffffff8006067836 */ /* 0x001fe20000000000 */
[----:B----4-:R-:W-:-:S04]  /*19160*/  ISETP.GT.AND P2, PT, R202, 0x1, PT ;  /* 0x00000001ca00780c */ /* 0x010fc80003f44270 */
[----:B------:R-:W-:Y:S01]  /*19170*/  ISETP.GT.AND P3, PT, R6, 0x7f, PT ;  /* 0x0000007f0600780c */ /* 0x000fe20003f64270 */
[----:B---3--:R-:W-:-:S12]  /*19180*/  @P1 BRA `(.L_x_625) ;  /* 0x0000000000101947 */ /* 0x008fd80003800000 */
[----:B------:R-:W-:Y:S05]  /*19190*/  @!P0 BRA `(.L_x_625) ;  /* 0x00000000000c8947 */ /* 0x000fea0003800000 */
[----:B------:R-:W3:Y:S04]  /*191a0*/  LDG.E R7, desc[UR56][R4.64] ;  /* 0x0000003804077981 */ /* 0x000ee8000c1e1900 */
[----:B-----5:R-:W3:Y:S02]  /*191b0*/  LDG.E R0, desc[UR56][R4.64+0x4] ;  /* 0x0000043804007981 */ /* 0x020ee4000c1e1900 */
[----:B---3--:R-:W-:-:S07]  /*191c0*/  IMAD.IADD R0, R0, 0x1, -R7 ;  /* 0x0000000100007824 */ /* 0x008fce00078e0a07 */
.L_x_625:
[----:B------:R-:W-:Y:S01]  /*191d0*/  BSSY B1, `(.L_x_626) ;  /* 0x0000037000017945 */ /* 0x000fe20003800000 */
[----:B------:R-:W-:Y:S02]  /*191e0*/  SEL R203, R203, RZ, !P0 ;  /* 0x000000ffcbcb7207 */ /* 0x000fe40004000000 */
[----:B------:R-:W-:Y:S02]  /*191f0*/  SEL R226, R226, RZ, !P0 ;  /* 0x000000ffe2e27207 */ /* 0x000fe40004000000 */
[----:B-----5:R-:W-:Y:S01]  /*19200*/  SHF.R.S32.HI R26, RZ, 0x1f, R3 ;  /* 0x0000001fff1a7819 */ /* 0x020fe20000011403 */
[----:B------:R-:W-:Y:S06]  /*19210*/  @P3 BRA `(.L_x_627) ;  /* 0x0000000000c83947 */ /* 0x000fec0003800000 */
[----:B------:R-:W0:Y:S01]  /*19220*/  S2R R5, SR_TID.X ;  /* 0x0000000000057919 */ /* 0x000e220000002100 */
[----:B------:R-:W3:Y:S01]  /*19230*/  LDC R29, c[0x0][0xbe8] ;  /* 0x0002fa00ff1d7b82 */ /* 0x000ee20000000800 */
[----:B0-----:R-:W-:Y:S02]  /*19240*/  IMAD R4, R208, 0x80, R5 ;  /* 0x00000080d0047824 */ /* 0x001fe400078e0205 */
[----:B---3--:R-:W-:Y:S02]  /*19250*/  IMAD R5, R0, R29, RZ ;  /* 0x0000001d00057224 */ /* 0x008fe400078e02ff */
[----:B------:R-:W-:-:S05]  /*19260*/  VIADD R27, R4, 0xffffff80 ;  /* 0xffffff80041b7836 */ /* 0x000fca0000000000 */
[----:B------:R-:W-:-:S13]  /*19270*/  ISETP.GE.AND P0, PT, R27, R5, PT ;  /* 0x000000051b00720c */ /* 0x000fda0003f06270 */
[----:B------:R-:W-:Y:S05]  /*19280*/  @P0 BRA `(.L_x_627) ;  /* 0x0000000000ac0947 */ /* 0x000fea0003800000 */
[----:B------:R-:W-:Y:S01]  /*19290*/  IMAD.MOV.U32 R24, RZ, RZ, 0x9b8 ;  /* 0x000009b8ff187424 */ /* 0x000fe200078e00ff */
[----:B------:R-:W-:Y:S01]  /*192a0*/  ISETP.GT.AND P0, PT, R202, 0x1, PT ;  /* 0x00000001ca00780c */ /* 0x000fe20003f04270 */
[----:B------:R-:W0:Y:S01]  /*192b0*/  LDC.64 R4, c[0x0][0xba8] ;  /* 0x0002ea00ff047b82 */ /* 0x000e220000000a00 */
[----:B------:R-:W-:Y:S01]  /*192c0*/  ISETP.NE.AND P1, PT, R29, 0x1, PT ;  /* 0x000000011d00780c */ /* 0x000fe20003f25270 */
[----:B------:R-:W-:Y:S01]  /*192d0*/  IMAD.MOV.U32 R21, RZ, RZ, R27 ;  /* 0x000000ffff157224 */ /* 0x000fe200078e001b */
[----:B------:R-:W-:Y:S02]  /*192e0*/  SEL R24, R24, 0x978, P0 ;  /* 0x0000097818187807 */ /* 0x000fe40000000000 */
[----:B------:R-:W-:-:S03]  /*192f0*/  SEL R209, R209, RZ, P0 ;  /* 0x000000ffd1d17207 */ /* 0x000fc60000000000 */
[----:B------:R-:W3:Y:S08]  /*19300*/  LDC.64 R12, c[0x0][R24+0x220] ;  /* 0x00008800180c7b82 */ /* 0x000ef00000000a00 */
[----:B------:R-:W4:Y:S08]  /*19310*/  LDC.64 R14, c[0x0][R24+0x218] ;  /* 0x00008600180e7b82 */ /* 0x000f300000000a00 */
[----:B------:R-:W5:Y:S08]  /*19320*/  LDC.64 R8, c[0x0][R24+0x228] ;  /* 0x00008a0018087b82 */ /* 0x000f700000000a00 */
[----:B------:R-:W1:Y:S08]  /*19330*/  LDC.64 R6, c[0x0][R24+0x210] ;  /* 0x0000840018067b82 */ /* 0x000e700000000a00 */
[----:B------:R-:W2:Y:S08]  /*19340*/  @P1 LDC R20, c[0x0][0xbec] ;  /* 0x0002fb00ff141b82 */ /* 0x000eb00000000800 */
[----:B------:R-:W5:Y:S01]  /*19350*/  @P1 LDC R31, c[0x0][0xbf0] ;  /* 0x0002fc00ff1f1b82 */ /* 0x000f620000000800 */
[----:B---3--:R-:W-:-:S07]  /*19360*/  IMAD R13, R13, R203, RZ ;  /* 0x000000cb0d0d7224 */ /* 0x008fce00078e02ff */
[----:B0-----:R-:W0:Y:S01]  /*19370*/  @!P0 LDC R4, c[0x0][0xb50] ;  /* 0x0002d400ff048b82 */ /* 0x001e220000000800 */
[----:B------:R-:W-:-:S04]  /*19380*/  IMAD.WIDE.U32 R10, R12, R203, RZ ;  /* 0x000000cb0c0a7225 */ /* 0x000fc800078e00ff */
[----:B------:R-:W-:Y:S02]  /*19390*/  IMAD R13, R12, R226, R13 ;  /* 0x000000e20c0d7224 */ /* 0x000fe400078e020d */
[----:B--2---:R-:W-:Y:S01]  /*193a0*/  @P1 IMAD.HI.U32 R20, R27, R20, RZ ;  /* 0x000000141b141227 */ /* 0x004fe200078e00ff */
[----:B------:R-:W2:Y:S03]  /*193b0*/  @!P0 LDC R5, c[0x0][0xb54] ;  /* 0x0002d500ff058b82 */ /* 0x000ea60000000800 */
[-C--:B----4-:R-:W-:Y:S02]  /*193c0*/  IMAD R25, R15, R199.reuse, RZ ;  /* 0x000000c70f197224 */ /* 0x090fe400078e02ff */
[----:B------:R-:W-:Y:S01]  /*193d0*/  IMAD.WIDE.U32 R14, R14, R199, RZ ;  /* 0x000000c70e0e7225 */ /* 0x000fe200078e00ff */
[----:B-----5:R-:W-:-:S03]  /*193e0*/  @P1 SHF.R.U32.HI R21, RZ, R31, R20 ;  /* 0x0000001fff151219 */ /* 0x020fc60000011614 */
[----:B------:R-:W-:Y:S01]  /*193f0*/  IMAD.IADD R12, R11, 0x1, R13 ;  /* 0x000000010b0c7824 */ /* 0x000fe200078e020d */
[----:B------:R-:W-:Y:S01]  /*19400*/  IADD3 R14, P1, P3, R10, R14, R3 ;  /* 0x0000000e0a0e7210 */ /* 0x000fe20007b3e003 */
[----:B------:R-:W-:Y:S02]  /*19410*/  IMAD.IADD R25, R15, 0x1, R25 ;  /* 0x000000010f197824 */ /* 0x000fe400078e0219 */
[----:B------:R-:W-:Y:S02]  /*19420*/  IMAD.MOV R10, RZ, RZ, -R21 ;  /* 0x000000ffff0a7224 */ /* 0x000fe400078e0a15 */
[-C--:B------:R-:W-:Y:S02]  /*19430*/  IMAD R13, R9, R209.reuse, RZ ;  /* 0x000000d1090d7224 */ /* 0x080fe400078e02ff */
[----:B------:R-:W-:-:S04]  /*19440*/  IMAD.WIDE.U32 R8, R8, R209, RZ ;  /* 0x000000d108087225 */ /* 0x000fc800078e00ff */
[----:B------:R-:W-:Y:S01]  /*19450*/  IMAD R11, R29, R10, R27 ;  /* 0x0000000a1d0b7224 */ /* 0x000fe200078e021b */
[----:B------:R-:W-:Y:S01]  /*19460*/  IADD3.X R10, R12, R25, R26, P1, P3 ;  /* 0x000000190c0a7210 */ /* 0x000fe20000fe641a */
[----:B------:R-:W-:Y:S01]  /*19470*/  IMAD.IADD R13, R9, 0x1, R13 ;  /* 0x00000001090d7824 */ /* 0x000fe200078e020d */
[----:B------:R-:W-:Y:S01]  /*19480*/  IADD3 R8, P0, P1, R21, R14, R8 ;  /* 0x0000000e15087210 */ /* 0x000fe2000791e008 */
[----:B-1----:R-:W-:Y:S01]  /*19490*/  IMAD R7, R7, R11, RZ ;  /* 0x0000000b07077224 */ /* 0x002fe200078e02ff */
[----:B------:R-:W-:-:S04]  /*194a0*/  SHF.R.S32.HI R21, RZ, 0x1f, R21 ;  /* 0x0000001fff157819 */ /* 0x000fc80000011415 */
[----:B------:R-:W-:Y:S02]  /*194b0*/  IADD3.X R9, R21, R10, R13, P0, P1 ;  /* 0x0000000a15097210 */ /* 0x000fe400007e240d */
[----:B------:R-:W-:-:S05]  /*194c0*/  SHF.R.S32.HI R13, RZ, 0x1f, R11 ;  /* 0x0000001fff0d7819 */ /* 0x000fca000001140b */
[C---:B------:R-:W-:Y:S02]  /*194d0*/  IMAD R13, R6.reuse, R13, R7 ;  /* 0x0000000d060d7224 */ /* 0x040fe400078e0207 */
[----:B------:R-:W-:-:S04]  /*194e0*/  IMAD.WIDE.U32 R6, R6, R11, R8 ;  /* 0x0000000b06067225 */ /* 0x000fc800078e0008 */
[----:B------:R-:W-:Y:S01]  /*194f0*/  IMAD.IADD R7, R7, 0x1, R13 ;  /* 0x0000000107077824 */ /* 0x000fe200078e020d */
[----:B0-----:R-:W-:-:S04]  /*19500*/  LEA R4, P0, R6, R4, 0x2 ;  /* 0x0000000406047211 */ /* 0x001fc800078010ff */
[----:B--2---:R-:W-:Y:S01]  /*19510*/  LEA.HI.X R5, R6, R5, R7, 0x2, P0 ;  /* 0x0000000506057211 */ /* 0x004fe200000f1407 */
[----:B------:R-:W-:-:S05]  /*19520*/  IMAD.MOV.U32 R7, RZ, RZ, -0x800000 ;  /* 0xff800000ff077424 */ /* 0x000fca00078e00ff */
[----:B------:R0:W-:Y:S03]  /*19530*/  STG.E desc[UR56][R4.64], R7 ;  /* 0x0000000704007986 */ /* 0x0001e6000c101938 */
.L_x_627:
[----:B------:R-:W-:Y:S05]  /*19540*/  BSYNC B1 ;  /* 0x0000000000017941 */ /* 0x000fea0003800000 */
.L_x_626:
[----:B------:R-:W-:Y:S05]  /*19550*/  @P2 BRA `(.L_x_622) ;  /* 0x0000000400a02947 */ /* 0x000fea0003800000 */
[----:B------:R-:W3:Y:S01]  /*19560*/  LDC R11, c[0x0][0xbe8] ;  /* 0x0002fa00ff0b7b82 */ /* 0x000ee20000000800 */
[----:B------:R-:W-:Y:S01]  /*19570*/  ULDC.64 UR4, c[0x0][0xaa0] ;  /* 0x0002a80000047ab9 */ /* 0x000fe20000000a00 */
[----:B------:R-:W-:Y:S01]  /*19580*/  ULDC.64 UR6, c[0x0][0xaf0] ;  /* 0x0002bc0000067ab9 */ /* 0x000fe20000000a00 */
[----:B0-----:R-:W-:Y:S01]  /*19590*/  IMAD R4, R26, UR4, RZ ;  /* 0x000000041a047c24 */ /* 0x001fe2000f8e02ff */
[----:B------:R-:W-:Y:S01]  /*195a0*/  BSSY B1, `(.L_x_628) ;  /* 0x0000039000017945 */ /* 0x000fe20003800000 */
[----:B------:R-:W-:Y:S02]  /*195b0*/  SHF.R.S32.HI R10, RZ, 0x1f, R200 ;  /* 0x0000001fff0a7819 */ /* 0x000fe400000114c8 */
[C---:B------:R-:W-:Y:S01]  /*195c0*/  IMAD R7, R3.reuse, UR5, R4 ;  /* 0x0000000503077c24 */ /* 0x040fe2000f8e0204 */
[----:B------:R-:W-:Y:S01]  /*195d0*/  SHF.R.S32.HI R14, RZ, 0x1f, R198 ;  /* 0x0000001fff0e7819 */ /* 0x000fe200000114c6 */
[----:B------:R-:W-:Y:S01]  /*195e0*/  IMAD.WIDE.U32 R4, R3, UR4, RZ ;  /* 0x0000000403047c25 */ /* 0x000fe2000f8e00ff */
[----:B------:R-:W-:-:S03]  /*195f0*/  ULDC.64 UR4, c[0x0][0xae8] ;  /* 0x0002ba0000047ab9 */ /* 0x000fc60000000a00 */
[----:B------:R-:W-:Y:S02]  /*19600*/  IMAD R3, R201, 0x20, R227 ;  /* 0x00000020c9037824 */ /* 0x000fe400078e02e3 */
[----:B------:R-:W-:Y:S02]  /*19610*/  IMAD.IADD R5, R5, 0x1, R7 ;  /* 0x0000000105057824 */ /* 0x000fe400078e0207 */
[----:B------:R-:W-:Y:S02]  /*19620*/  IMAD R9, R208, 0x80, R3 ;  /* 0x00000080d0097824 */ /* 0x000fe400078e0203 */
[----:B------:R-:W-:-:S04]  /*19630*/  IMAD.WIDE.U32 R4, R199, UR4, R4 ;  /* 0x00000004c7047c25 */ /* 0x000fc8000f8e0004 */
[----:B------:R-:W-:Y:S01]  /*19640*/  IMAD.MOV.U32 R3, RZ, RZ, R9 ;  /* 0x000000ffff037224 */ /* 0x000fe200078e0009 */
[----:B---3--:R-:W-:Y:S01]  /*19650*/  ISETP.NE.AND P0, PT, R11, 0x1, PT ;  /* 0x000000010b00780c */ /* 0x008fe20003f05270 */
[----:B------:R-:W-:Y:S02]  /*19660*/  IMAD R7, R226, UR6, RZ ;  /* 0x00000006e2077c24 */ /* 0x000fe4000f8e02ff */
[----:B------:R-:W-:Y:S01]  /*19670*/  IMAD R5, R199, UR5, R5 ;  /* 0x00000005c7057c24 */ /* 0x000fe2000f8e0205 */
[----:B------:R-:W-:Y:S01]  /*19680*/  ULDC.64 UR4, c[0x0][0xae0] ;  /* 0x0002b80000047ab9 */ /* 0x000fe20000000a00 */
[C---:B------:R-:W-:Y:S02]  /*19690*/  IMAD R7, R203.reuse, UR7, R7 ;  /* 0x00000007cb077c24 */ /* 0x040fe4000f8e0207 */
[----:B------:R-:W-:-:S04]  /*196a0*/  IMAD.WIDE.U32 R4, R203, UR6, R4 ;  /* 0x00000006cb047c25 */ /* 0x000fc8000f8e0004 */
[----:B------:R-:W-:Y:S02]  /*196b0*/  IMAD.IADD R5, R5, 0x1, R7 ;  /* 0x0000000105057824 */ /* 0x000fe400078e0207 */
[----:B------:R-:W0:Y:S08]  /*196c0*/  @P0 LDC R6, c[0x0][0xbec] ;  /* 0x0002fb00ff060b82 */ /* 0x000e300000000800 */
[----:B------:R-:W3:Y:S01]  /*196d0*/  @P0 LDC R13, c[0x0][0xbf0] ;  /* 0x0002fc00ff0d0b82 */ /* 0x000ee20000000800 */
[----:B0-----:R-:W-:-:S05]  /*196e0*/  @P0 IMAD.HI.U32 R6, R9, R6, RZ ;  /* 0x0000000609060227 */ /* 0x001fca00078e00ff */
[----:B---3--:R-:W-:-:S04]  /*196f0*/  @P0 SHF.R.U32.HI R3, RZ, R13, R6 ;  /* 0x0000000dff030219 */ /* 0x008fc80000011606 */
[--C-:B------:R-:W-:Y:S01]  /*19700*/  SHF.R.S32.HI R6, RZ, 0x1f, R3.reuse ;  /* 0x0000001fff067819 */ /* 0x100fe20000011403 */
[----:B------:R-:W-:Y:S02]  /*19710*/  IMAD.MOV R8, RZ, RZ, -R3 ;  /* 0x000000ffff087224 */ /* 0x000fe400078e0a03 */
[----:B------:R-:W-:-:S04]  /*19720*/  IMAD.WIDE.U32 R4, R3, UR4, R4 ;  /* 0x0000000403047c25 */ /* 0x000fc8000f8e0004 */
[----:B------:R-:W-:Y:S02]  /*19730*/  IMAD R6, R6, UR4, RZ ;  /* 0x0000000406067c24 */ /* 0x000fe4000f8e02ff */
[----:B------:R-:W-:Y:S02]  /*19740*/  IMAD R7, R11, R8, R9 ;  /* 0x000000080b077224 */ /* 0x000fe400078e0209 */
[----:B------:R-:W-:Y:S01]  /*19750*/  IMAD R9, R3, UR5, R6 ;  /* 0x0000000503097c24 */ /* 0x000fe2000f8e0206 */
[----:B------:R-:W-:Y:S01]  /*19760*/  ULDC.64 UR4, c[0x0][0xad8] ;  /* 0x0002b60000047ab9 */ /* 0x000fe20000000a00 */
[----:B------:R-:W-:Y:S01]  /*19770*/  IMAD R8, R208, 0x80, R227 ;  /* 0x00000080d0087824 */ /* 0x000fe200078e02e3 */
[----:B------:R-:W-:Y:S01]  /*19780*/  SHF.R.S32.HI R3, RZ, 0x1f, R7 ;  /* 0x0000001fff037819 */ /* 0x000fe20000011407 */
[----:B------:R-:W-:Y:S02]  /*19790*/  IMAD.IADD R5, R5, 0x1, R9 ;  /* 0x0000000105057824 */ /* 0x000fe400078e0209 */
[----:B------:R-:W-:-:S02]  /*197a0*/  IMAD R11, R0, R11, RZ ;  /* 0x0000000b000b7224 */ /* 0x000fc400078e02ff */
[----:B------:R-:W-:Y:S02]  /*197b0*/  IMAD R6, R3, UR4, RZ ;  /* 0x0000000403067c24 */ /* 0x000fe4000f8e02ff */
[----:B------:R-:W-:Y:S01]  /*197c0*/  IMAD.WIDE.U32 R4, R7, UR4, R4 ;  /* 0x0000000407047c25 */ /* 0x000fe2000f8e0004 */
[----:B------:R-:W-:-:S03]  /*197d0*/  ISETP.GE.AND P2, PT, R8, R11, PT ;  /* 0x0000000b0800720c */ /* 0x000fc60003f46270 */
[----:B------:R-:W-:Y:S01]  /*197e0*/  IMAD R3, R7, UR5, R6 ;  /* 0x0000000507037c24 */ /* 0x000fe2000f8e0206 */
[----:B------:R-:W-:Y:S01]  /*197f0*/  ULDC.64 UR4, c[0x0][0xa80] ;  /* 0x0002a00000047ab9 */ /* 0x000fe20000000a00 */
[----:B------:R-:W-:Y:S01]  /*19800*/  VIADD R0, R8, 0x20 ;  /* 0x0000002008007836 */ /* 0x000fe20000000000 */
[----:B------:R-:W-:Y:S01]  /*19810*/  LEA R6, P3, R4, UR4, 0x1 ;  /* 0x0000000404067c11 */ /* 0x000fe2000f8608ff */
[----:B------:R-:W-:-:S03]  /*19820*/  IMAD.IADD R3, R5, 0x1, R3 ;  /* 0x0000000105037824 */ /* 0x000fc600078e0203 */
[-C--:B------:R-:W-:Y:S01]  /*19830*/  ISETP.GE.AND P1, PT, R0, R11.reuse, PT ;  /* 0x0000000b0000720c */ /* 0x080fe20003f26270 */
[----:B------:R-:W-:Y:S01]  /*19840*/  VIADD R0, R8, 0x40 ;  /* 0x0000004008007836 */ /* 0x000fe20000000000 */
[----:B------:R-:W-:Y:S01]  /*19850*/  LEA.HI.X R3, R4, UR5, R3, 0x1, P3 ;  /* 0x0000000504037c11 */ /* 0x000fe200098f0c03 */
[----:B------:R0:W3:Y:S03]  /*19860*/  SHFL.IDX PT, R7, R6, RZ, 0x181f ;  /* 0x00181fff06077589 */ /* 0x0000e600000e0000 */
[----:B------:R-:W-:Y:S01]  /*19870*/  ISETP.GE.AND P0, PT, R0, R11, PT ;  /* 0x0000000b0000720c */ /* 0x000fe20003f06270 */
[----:B------:R0:W4:Y:S01]  /*19880*/  SHFL.IDX PT, R5, R3, RZ, 0x181f ;  /* 0x00181fff03057589 */ /* 0x00012200000e0000 */
[----:B------:R-:W-:Y:S11]  /*19890*/  @P2 BRA `(.L_x_629) ;  /* 0x0000000000242947 */ /* 0x000ff60003800000 */
[----:B------:R-:W-:Y:S02]  /*198a0*/  ULDC UR4, c[0x0][0xac8] ;  /* 0x0002b20000047ab9 */ /* 0x000fe40000000800 */
[----:B------:R-:W-:Y:S02]  /*198b0*/  ISETP.GE.AND P4, PT, R198, UR4, PT ;  /* 0x00000004c6007c0c */ /* 0x000fe4000bf86270 */
[----:B------:R-:W-:-:S11]  /*198c0*/  ISETP.GE.AND P5, PT, R200, UR4, PT ;  /* 0x00000004c8007c0c */ /* 0x000fd6000bfa6270 */
[-C--:B---3--:R-:W-:Y:S02]  /*198d0*/  @!P4 LEA R12, P2, R198, R7.reuse, 0x1 ;  /* 0x00000007c60cc211 */ /* 0x088fe400078408ff */
[----:B------:R-:W-:Y:S02]  /*198e0*/  @!P5 LEA R4, P3, R200, R7, 0x1 ;  /* 0x00000007c804d211 */ /* 0x000fe400078608ff */
[-C--:B----4-:R-:W-:Y:S02]  /*198f0*/  @!P4 LEA.HI.X R13, R198, R5.reuse, R14, 0x1, P2 ;  /* 0x00000005c60dc211 */ /* 0x090fe400010f0c0e */
[----:B------:R-:W-:-:S03]  /*19900*/  @!P5 LEA.HI.X R5, R200, R5, R10, 0x1, P3 ;  /* 0x00000005c805d211 */ /* 0x000fc600018f0c0a */
[----:B------:R3:W-:Y:S04]  /*19910*/  @!P4 ST.E.128 desc[UR56][R12.64], RZ ;  /* 0x000000ff0c00c985 */ /* 0x0007e8000c101d38 */
[----:B------:R3:W-:Y:S02]  /*19920*/  @!P5 ST.E.128 desc[UR56][R4.64], RZ ;  /* 0x000000ff0400d985 */ /* 0x0007e4000c101d38 */
.L_x_629:
[----:B------:R-:W-:Y:S05]  /*19930*/  BSYNC B1 ;  /* 0x0000000000017941 */ /* 0x000fea0003800000 */
.L_x_628:
[----:B---34-:R3:W4:Y:S01]  /*19940*/  SHFL.IDX PT, R5, R3, 0x1, 0x181f ;  /* 0x00381f0003057f89 */ /* 0x01872200000e0000 */
        /* <DEDUP_REMOVED lines=10> */
[----:B------:R0:W-:Y:S04]  /*199f0*/  @!P3 ST.E.128 desc[UR56][R12.64], RZ ;  /* 0x000000ff0c00b985 */ /* 0x0001e8000c101d38 */
[----:B------:R0:W-:Y:S02]  /*19a00*/  @!P4 ST.E.128 desc[UR56][R4.64], RZ ;  /* 0x000000ff0400c985 */ /* 0x0001e4000c101d38 */
.L_x_631:
[----:B------:R-:W-:Y:S05]  /*19a10*/  BSYNC B1 ;  /* 0x0000000000017941 */ /* 0x000fea0003800000 */
.L_x_630:
        /* <DEDUP_REMOVED lines=13> */
.L_x_633:
[----:B------:R-:W-:Y:S05]  /*19af0*/  BSYNC B1 ;  /* 0x0000000000017941 */ /* 0x000fea0003800000 */
.L_x_632:
[----:B------:R-:W-:Y:S01]  /*19b00*/  VIADD R0, R8, 0x60 ;  /* 0x0000006008007836 */ /* 0x000fe20000000000 */
[----:B0--3--:R-:W0:Y:S04]  /*19b10*/  SHFL.IDX PT, R3, R3, 0x3, 0x181f ;  /* 0x00781f0003037f89 */ /* 0x009e2800000e0000 */
[----:B------:R-:W-:Y:S01]  /*19b20*/  ISETP.GE.AND P0, PT, R0, R11, PT ;  /* 0x0000000b0000720c */ /* 0x000fe20003f06270 */
[----:B----4-:R3:W4:-:S12]  /*19b30*/  SHFL.IDX PT, R5, R6, 0x3, 0x181f ;  /* 0x00781f0006057f89 */ /* 0x01071800000e0000 */
[----:B---3--:R-:W-:Y:S05]  /*19b40*/  @P0 BRA `(.L_x_622) ;  /* 0x0000000000240947 */ /* 0x008fea0003800000 */
[----:B------:R-:W-:Y:S02]  /*19b50*/  ULDC UR4, c[0x0][0xac8] ;  /* 0x0002b20000047ab9 */ /* 0x000fe40000000800 */
[----:B------:R-:W-:Y:S02]  /*19b60*/  ISETP.GE.AND P2, PT, R198, UR4, PT ;  /* 0x00000004c6007c0c */ /* 0x000fe4000bf46270 */
[----:B------:R-:W-:-:S11]  /*19b70*/  ISETP.GE.AND P3, PT, R200, UR4, PT ;  /* 0x00000004c8007c0c */ /* 0x000fd6000bf66270 */
[-C--:B----4-:R-:W-:Y:S02]  /*19b80*/  @!P2 LEA R6, P0, R198, R5.reuse, 0x1 ;  /* 0x00000005c606a211 */ /* 0x090fe400078008ff */
[----:B------:R-:W-:Y:S02]  /*19b90*/  @!P3 LEA R4, P1, R200, R5, 0x1 ;  /* 0x00000005c804b211 */ /* 0x000fe400078208ff */
[-C--:B0-----:R-:W-:Y:S02]  /*19ba0*/  @!P2 LEA.HI.X R7, R198, R3.reuse, R14, 0x1, P0 ;  /* 0x00000003c607a211 */ /* 0x081fe400000f0c0e */
[----:B------:R-:W-:-:S03]  /*19bb0*/  @!P3 LEA.HI.X R5, R200, R3, R10, 0x1, P1 ;  /* 0x00000003c805b211 */ /* 0x000fc600008f0c0a */
[----:B------:R0:W-:Y:S04]  /*19bc0*/  @!P2 ST.E.128 desc[UR56][R6.64], RZ ;  /* 0x000000ff0600a985 */ /* 0x0001e8000c101d38 */
[----:B------:R0:W-:Y:S02]  /*19bd0*/  @!P3 ST.E.128 desc[UR56][R4.64], RZ ;  /* 0x000000ff0400b985 */ /* 0x0001e4000c101d38 */
.L_x_622:
[----:B------:R-:W-:Y:S05]  /*19be0*/  BSYNC B0 ;  /* 0x0000000000007941 */ /* 0x000fea0003800000 */
.L_x_612:
[----:B------:R-:W-:Y:S02]  /*19bf0*/  ULDC UR4, c[0x0][0xc3c] ;  /* 0x00030f0000047ab9 */ /* 0x000fe40000000800 */
[----:B--2---:R-:W-:-:S13]  /*19c00*/  ISETP.GE.AND P0, PT, R147, UR4, PT ;  /* 0x0000000493007c0c */ /* 0x004fda000bf06270 */
[----:B------:R-:W-:Y:S05]  /*19c10*/  @!P0 BRA `(.L_x_634) ;  /* 0xfffffe7800708947 */ /* 0x000fea000383ffff */
[----:B------:R-:W-:Y:S05]  /*19c20*/  BRA `(.L_x_422) ;  /* 0x0000008000407947 */ /* 0x000fea0003800000 */
.L_x_420:
        /* <DEDUP_REMOVED lines=20> */
.L_x_635:
[----:B------:R-:W-:Y:S01]  /*19d70*/  LOP3.LUT R0, R6, 0x1f, RZ, 0xc0, !PT ;  /* 0x0000001f06007812 */ /* 0x000fe200078ec0ff */
[----:B------:R-:W-:Y:S01]  /*19d80*/  ULDC UR4, c[0x0][0xc3c] ;  /* 0x00030f0000047ab9 */ /* 0x000fe20000000800 */
[----:B------:R-:W-:Y:S01]  /*19d90*/  IMAD.MOV.U32 R10, RZ, RZ, RZ ;  /* 0x000000ffff0a7224 */ /* 0x000fe200078e00ff */
[----:B------:R-:W1:Y:S01]  /*19da0*/  S2UR UR6, SR_CTAID.X ;  /* 0x00000000000679c3 */ /* 0x000e620000002500 */
[----:B------:R-:W-:Y:S01]  /*19db0*/  ISETP.NE.AND P0, PT, R0, 0x1f, PT ;  /* 0x0000001f0000780c */ /* 0x000fe20003f05270 */
[----:B------:R-:W-:-:S03]  /*19dc0*/  ULDC UR5, c[0x0][0xc38] ;  /* 0x00030e0000057ab9 */ /* 0x000fc60000000800 */
[----:B------:R-:W-:-:S13]  /*19dd0*/  ISETP.GE.OR P1, PT, R0, UR4, !P0 ;  /* 0x0000000400007c0c */ /* 0x000fda000c726670 */
[----:B0-----:R-:W0:Y:S08]  /*19de0*/  @!P1 LDC.64 R2, c[0x0][0xc80] ;  /* 0x00032000ff029b82 */ /* 0x001e300000000a00 */
[----:B------:R-:W2:Y:S01]  /*19df0*/  @!P1 LDC.64 R4, c[0x0][0xc78] ;  /* 0x00031e00ff049b82 */ /* 0x000ea20000000a00 */
[----:B0-----:R-:W-:-:S05]  /*19e00*/  @!P1 IMAD.WIDE.U32 R2, R0, 0x4, R2 ;  /* 0x0000000400029825 */ /* 0x001fca00078e0002 */
[----:B------:R2:W3:Y:S02]  /*19e10*/  @!P1 LDG.E R7, desc[UR56][R2.64] ;  /* 0x0000003802079981 */ /* 0x0004e4000c1e1900 */
[----:B--2---:R-:W-:-:S05]  /*19e20*/  @!P1 IMAD.WIDE.U32 R2, R0, 0x4, R4 ;  /* 0x0000000400029825 */ /* 0x004fca00078e0004 */
        /* <DEDUP_REMOVED lines=26> */
[----:B-1----:R-:W-:-:S13]  /*19fd0*/  ISETP.GT.AND P6, PT, R8, UR6, PT ;  /* 0x0000000608007c0c */ /* 0x002fda000bfc4270 */
[----:B------:R-:W-:Y:S05]  /*19fe0*/  @P6 BRA `(.L_x_637) ;  /* 0x0000000000a46947 */ /* 0x000fea0003800000 */
[----:B------:R-:W-:Y:S01]  /*19ff0*/  IMAD.MOV.U32 R8, RZ, RZ, R11 ;  /* 0x000000ffff087224 */ /* 0x000fe200078e000b */
[----:B------:R-:W-:Y:S01]  /*1a000*/  UMOV UR4, URZ ;  /* 0x0000003f00047c82 */ /* 0x000fe20008000000 */
[----:B------:R-:W-:-:S05]  /*1a010*/  ULDC UR5, c[0x0][0xc38] ;  /* 0x00030e0000057ab9 */ /* 0x000fca0000000800 */
.L_x_639:
        /* <DEDUP_REMOVED lines=12> */
[----:B------:R-:W-:Y:S02]  /*1a0e0*/  IMAD.MOV.U32 R10, RZ, RZ, RZ ;  /* 0x000000ffff0a7224 */ /* 0x000fe400078e00ff */
[----:B0-----:R-:W-:-:S05]  /*1a0f0*/  @!P6 IMAD.WIDE R2, R9, 0x4, R2 ;  /* 0x000000040902e825 */ /* 0x001fca00078e0202 */
[----:B------:R1:W2:Y:S02]  /*1a100*/  @!P6 LDG.E R7, desc[UR56][R2.64] ;  /* 0x000000380207e981 */ /* 0x0002a4000c1e1900 */
[----:B-1----:R-:W-:-:S05]  /*1a110*/  @!P6 IMAD.WIDE R2, R9, 0x4, R4 ;  /* 0x000000040902e825 */ /* 0x002fca00078e0204 */
        /* <DEDUP_REMOVED lines=22> */
.L_x_637:
        /* <DEDUP_REMOVED lines=20> */
.L_x_640:
[----:B-1----:R-:W-:Y:S01]  /*1a3c0*/  IMAD R10, R14, UR5, R11 ;  /* 0x000000050e0a7c24 */ /* 0x002fe2000f8e020b */
[----:B------:R-:W1:Y:S01]  /*1a3d0*/  MUFU.RCP R12, R12 ;  /* 0x0000000c000c7308 */ /* 0x000e620000001000 */
[----:B------:R-:W-:Y:S02]  /*1a3e0*/  IMAD R11, R16, R5, RZ ;  /* 0x00000005100b7224 */ /* 0x000fe400078e02ff */
[----:B0-----:R-:W-:Y:S01]  /*1a3f0*/  IMAD.MOV.U32 R2, RZ, RZ, RZ ;  /* 0x000000ffff027224 */ /* 0x001fe200078e00ff */
[----:B------:R0:W-:Y:S03]  /*1a400*/  STL [R1], R10 ;  /* 0x0000000a01007387 */ /* 0x0001e60000100800 */
[----:B------:R-:W-:Y:S01]  /*1a410*/  IMAD.HI.U32 R2, R3, R11, R2 ;  /* 0x0000000b03027227 */ /* 0x000fe200078e0002 */
[----:B------:R-:W-:-:S05]  /*1a420*/  IABS R11, R7 ;  /* 0x00000007000b7213 */ /* 0x000fca0000000000 */
[----:B------:R-:W-:Y:S01]  /*1a430*/  IMAD.MOV R14, RZ, RZ, -R11 ;  /* 0x000000ffff0e7224 */ /* 0x000fe200078e0a0b */
[----:B0-----:R-:W-:-:S04]  /*1a440*/  IADD3 R10, -R10, UR6, RZ ;  /* 0x000000060a0a7c10 */ /* 0x001fc8000fffe1ff */
[----:B------:R-:W-:-:S05]  /*1a450*/  IABS R3, R10 ;  /* 0x0000000a00037213 */ /* 0x000fca0000000000 */
[----:B------:R-:W-:-:S04]  /*1a460*/  IMAD.HI.U32 R11, R2, R3, RZ ;  /* 0x00000003020b7227 */ /* 0x000fc800078e00ff */
[----:B------:R-:W-:Y:S02]  /*1a470*/  IMAD R2, R11, R14, R3 ;  /* 0x0000000e0b027224 */ /* 0x000fe400078e0203 */
[----:B-1----:R-:W-:-:S03]  /*1a480*/  VIADD R3, R12, 0xffffffe ;  /* 0x0ffffffe0c037836 */ /* 0x002fc60000000000 */
[----:B------:R-:W-:-:S03]  /*1a490*/  ISETP.GT.U32.AND P1, PT, R5, R2, PT ;  /* 0x000000020500720c */ /* 0x000fc60003f24070 */
[----:B------:R-:W0:Y:S10]  /*1a4a0*/  F2I.FTZ.U32.TRUNC.NTZ R3, R3 ;  /* 0x0000000300037305 */ /* 0x000e34000021f000 */
[----:B------:R-:W-:-:S02]  /*1a4b0*/  @!P1 IMAD.IADD R2, R2, 0x1, -R5 ;  /* 0x0000000102029824 */ /* 0x000fc400078e0a05 */
[----:B------:R-:W-:Y:S01]  /*1a4c0*/  @!P1 VIADD R11, R11, 0x1 ;  /* 0x000000010b0b9836 */ /* 0x000fe20000000000 */
[----:B------:R-:W-:Y:S02]  /*1a4d0*/  ISETP.NE.AND P1, PT, R7, RZ, PT ;  /* 0x000000ff0700720c */ /* 0x000fe40003f25270 */
[----:B------:R-:W-:Y:S01]  /*1a4e0*/  ISETP.GE.U32.AND P0, PT, R2, R5, PT ;  /* 0x000000050200720c */ /* 0x000fe20003f06070 */
[----:B0-----:R-:W-:Y:S02]  /*1a4f0*/  IMAD.MOV R5, RZ, RZ, -R3 ;  /* 0x000000ffff057224 */ /* 0x001fe400078e0a03 */
[----:B------:R-:W-:Y:S02]  /*1a500*/  IMAD.MOV.U32 R2, RZ, RZ, RZ ;  /* 0x000000ffff027224 */ /* 0x000fe400078e00ff */
[----:B------:R-:W-:-:S04]  /*1a510*/  IMAD R5, R5, R8, RZ ;  /* 0x0000000805057224 */ /* 0x000fc800078e02ff */
[----:B------:R-:W-:Y:S01]  /*1a520*/  IMAD.HI.U32 R5, R3, R5, R2 ;  /* 0x0000000503057227 */ /* 0x000fe200078e0002 */
[----:B------:R-:W-:Y:S02]  /*1a530*/  LOP3.LUT R2, R10, R7, RZ, 0x3c, !PT ;  /* 0x000000070a027212 */ /* 0x000fe400078e3cff */
[----:B------:R-:W-:Y:S01]  /*1a540*/  IABS R3, R9 ;  /* 0x0000000900037213 */ /* 0x000fe20000000000 */
[----:B------:R-:W-:Y:S01]  /*1a550*/  @P0 VIADD R11, R11, 0x1 ;  /* 0x000000010b0b0836 */ /* 0x000fe20000000000 */
[----:B------:R-:W-:-:S03]  /*1a560*/  ISETP.GE.AND P2, PT, R2, RZ, PT ;  /* 0x000000ff0200720c */ /* 0x000fc60003f46270 */
[----:B------:R-:W-:-:S10]  /*1a570*/  IMAD.MOV R3, RZ, RZ, -R3 ;  /* 0x000000ffff037224 */ /* 0x000fd400078e0a03 */
[----:B------:R-:W-:Y:S01]  /*1a580*/  @!P2 IMAD.MOV R11, RZ, RZ, -R11 ;  /* 0x000000ffff0ba224 */ /* 0x000fe200078e0a0b */
[----:B------:R-:W-:-:S04]  /*1a590*/  @!P1 LOP3.LUT R11, RZ, R7, RZ, 0x33, !PT ;  /* 0x00000007ff0b9212 */ /* 0x000fc800078e33ff */
[-C--:B------:R-:W-:Y:S01]  /*1a5a0*/  IABS R2, R11.reuse ;  /* 0x0000000b00027213 */ /* 0x080fe20000000000 */
[----:B------:R-:W-:-:S04]  /*1a5b0*/  IMAD R7, R7, R11, RZ ;  /* 0x0000000b07077224 */ /* 0x000fc800078e02ff */
[----:B------:R-:W-:-:S04]  /*1a5c0*/  IMAD.HI.U32 R5, R5, R2, RZ ;  /* 0x0000000205057227 */ /* 0x000fc800078e00ff */
[----:B------:R-:W-:Y:S01]  /*1a5d0*/  IMAD R3, R5, R3, R2 ;  /* 0x0000000305037224 */ /* 0x000fe200078e0202 */
[----:B------:R-:W-:-:S04]  /*1a5e0*/  LOP3.LUT R2, R11, R9, RZ, 0x3c, !PT ;  /* 0x000000090b027212 */ /* 0x000fc800078e3cff */
[----:B------:R-:W-:Y:S02]  /*1a5f0*/  ISETP.GT.U32.AND P1, PT, R8, R3, PT ;  /* 0x000000030800720c */ /* 0x000fe40003f24070 */
[----:B------:R-:W-:-:S11]  /*1a600*/  ISETP.GE.AND P2, PT, R2, RZ, PT ;  /* 0x000000ff0200720c */ /* 0x000fd60003f46270 */
[----:B------:R-:W-:Y:S02]  /*1a610*/  @!P1 IMAD.IADD R3, R3, 0x1, -R8 ;  /* 0x0000000103039824 */ /* 0x000fe400078e0a08 */
[----:B------:R-:W-:Y:S01]  /*1a620*/  @!P1 VIADD R5, R5, 0x1 ;  /* 0x0000000105059836 */ /* 0x000fe20000000000 */
[----:B------:R-:W-:Y:S02]  /*1a630*/  ISETP.NE.AND P1, PT, R9, RZ, PT ;  /* 0x000000ff0900720c */ /* 0x000fe40003f25270 */
[----:B------:R-:W-:-:S13]  /*1a640*/  ISETP.GE.U32.AND P0, PT, R3, R8, PT ;  /* 0x000000080300720c */ /* 0x000fda0003f06070 */
[----:B------:R-:W-:-:S04]  /*1a650*/  @P0 VIADD R5, R5, 0x1 ;  /* 0x0000000105050836 */ /* 0x000fc80000000000 */
[----:B------:R-:W-:Y:S01]  /*1a660*/  @!P2 IMAD.MOV R5, RZ, RZ, -R5 ;  /* 0x000000ffff05a224 */ /* 0x000fe200078e0a05 */
[----:B------:R-:W-:-:S05]  /*1a670*/  @!P1 LOP3.LUT R5, RZ, R9, RZ, 0x33, !PT ;  /* 0x00000009ff059212 */ /* 0x000fca00078e33ff */
[----:B------:R-:W-:-:S04]  /*1a680*/  IMAD.MOV R2, RZ, RZ, -R5 ;  /* 0x000000ffff027224 */ /* 0x000fc800078e0a05 */
[C---:B------:R-:W-:Y:S02]  /*1a690*/  IMAD R11, R9.reuse, R2, R11 ;  /* 0x00000002090b7224 */ /* 0x040fe400078e020b */
[----:B------:R-:W-:Y:S02]  /*1a6a0*/  IMAD R2, R9, 0x1000000, R5 ;  /* 0x0100000009027824 */ /* 0x000fe400078e0205 */
[----:B------:R-:W-:Y:S02]  /*1a6b0*/  IMAD.IADD R5, R10, 0x1, -R7 ;  /* 0x000000010a057824 */ /* 0x000fe400078e0a07 */
[----:B------:R-:W-:Y:S02]  /*1a6c0*/  IMAD R3, R11, 0x10000, R2 ;  /* 0x000100000b037824 */ /* 0x000fe400078e0202 */
[----:B------:R-:W-:Y:S01]  /*1a6d0*/  VIADD R2, R4, UR4 ;  /* 0x0000000404027c36 */ /* 0x000fe20008000000 */
[----:B------:R1:W-:Y:S04]  /*1a6e0*/  STL [R1+0x4], R5 ;  /* 0x0000040501007387 */ /* 0x0003e80000100800 */
[----:B------:R1:W-:Y:S04]  /*1a6f0*/  STL [R1+0xc], R2 ;  /* 0x00000c0201007387 */ /* 0x0003e80000100800 */
[----:B------:R1:W-:Y:S01]  /*1a700*/  STL [R1+0x8], R3 ;  /* 0x0000080301007387 */ /* 0x0003e20000100800 */
[----:B------:R-:W-:Y:S05]  /*1a710*/  BRA `(.L_x_641) ;  /* 0x0000000000107947 */ /* 0x000fea0003800000 */
.L_x_638:
[----:B------:R-:W-:Y:S01]  /*1a720*/  IMAD.U32 R2, RZ, RZ, UR6 ;  /* 0x00000006ff027e24 */ /* 0x000fe2000f8e00ff */
[----:B------:R0:W-:Y:S04]  /*1a730*/  STL [R1+0x4], RZ ;  /* 0x000004ff01007387 */ /* 0x0001e80000100800 */
[----:B------:R0:W-:Y:S04]  /*1a740*/  STL [R1+0x8], RZ ;  /* 0x000008ff01007387 */ /* 0x0001e80000100800 */
[----:B------:R0:W-:Y:S02]  /*1a750*/  STL [R1], R2 ;  /* 0x0000000201007387 */ /* 0x0001e40000100800 */
.L_x_641:
[----:B------:R-:W2:Y:S04]  /*1a760*/  LDL R8, [R1] ;  /* 0x0000000001087983 */ /* 0x000ea80000100800 */
[----:B------:R-:W2:Y:S04]  /*1a770*/  LDL R9, [R1+0x4] ;  /* 0x0000040001097983 */ /* 0x000ea80000100800 */
[----:B------:R-:W2:Y:S04]  /*1a780*/  LDL R10, [R1+0x8] ;  /* 0x00000800010a7983 */ /* 0x000ea80000100800 */
[----:B------:R-:W2:Y:S01]  /*1a790*/  LDL R11, [R1+0xc] ;  /* 0x00000c00010b7983 */ /* 0x000ea20000100800 */
[----:B------:R-:W-:-:S13]  /*1a7a0*/  ISETP.NE.AND P0, PT, R0, RZ, PT ;  /* 0x000000ff0000720c */ /* 0x000fda0003f05270 */
[----:B-1----:R-:W1:Y:S01]  /*1a7b0*/  @!P0 S2R R3, SR_CgaCtaId ;  /* 0x0000000000038919 */ /* 0x002e620000008800 */
[----:B------:R-:W-:-:S04]  /*1a7c0*/  @!P0 MOV R0, 0x400 ;  /* 0x0000040000008802 */ /* 0x000fc80000000f00 */
[----:B-1----:R-:W-:-:S05]  /*1a7d0*/  @!P0 LEA R0, R3, R0, 0x18 ;  /* 0x0000000003008211 */ /* 0x002fca00078ec0ff */
[----:B--2---:R2:W-:Y:S01]  /*1a7e0*/  @!P0 STS.128 [R0+0x348d0], R8 ;  /* 0x0348d00800008388 */ /* 0x0045e20000000c00 */
[----:B------:R-:W-:Y:S06]  /*1a7f0*/  BAR.ARV 0x5, 0x180 ;  /* 0x0146000000007b1d */ /* 0x000fec0000002000 */
.L_x_636:
[----:B--2---:R-:W2:Y:S01]  /*1a800*/  LDL R0, [R1+0xc] ;  /* 0x00000c0001007983 */ /* 0x004ea20000100800 */
[----:B------:R-:W-:Y:S01]  /*1a810*/  ULDC UR4, c[0x0][0xc3c] ;  /* 0x00030f0000047ab9 */ /* 0x000fe20000000800 */
[----:B------:R-:W-:Y:S01]  /*1a820*/  IMAD.MOV.U32 R19, RZ, RZ, RZ ;  /* 0x000000ffff137224 */ /* 0x000fe200078e00ff */
[----:B--2---:R-:W-:Y:S01]  /*1a830*/  ISETP.GE.AND P0, PT, R0, UR4, PT ;  /* 0x0000000400007c0c */ /* 0x004fe2000bf06270 */
[----:B------:R-:W-:-:S05]  /*1a840*/  IMAD.MOV.U32 R0, RZ, RZ, 0x1 ;  /* 0x00000001ff007424 */ /* 0x000fca00078e00ff */
[----:B------:R2:W-:Y:S04]  /*1a850*/  STL [R1+0x1c], R0 ;  /* 0x00001c0001007387 */ /* 0x0005e80000100800 */
[----:B------:R2:W-:Y:S03]  /*1a860*/  STL [R1+0x64], RZ ;  /* 0x000064ff01007387 */ /* 0x0005e60000100800 */
[----:B------:R-:W-:Y:S05]  /*1a870*/  @P0 BRA `(.L_x_642) ;  /* 0x0000007000440947 */ /* 0x000fea0003800000 */
[----:B--2---:R-:W2:Y:S04]  /*1a880*/  LDL R0, [R1+0x88] ;  /* 0x0000880001007983 */ /* 0x004ea80000100800 */
[----:B------:R-:W3:Y:S01]  /*1a890*/  LDL.LU R4, [R1+0x10] ;  /* 0x0000100001047983 */ /* 0x000ee20000300800 */
[----:B------:R-:W4:Y:S01]  /*1a8a0*/  S2UR UR5, SR_CgaCtaId ;  /* 0x00000000000579c3 */ /* 0x000f220000008800 */
[----:B------:R-:W-:Y:S01]  /*1a8b0*/  LOP3.LUT R5, R6, 0x7f, RZ, 0xc0, !PT ;  /* 0x0000007f06057812 */ /* 0x000fe200078ec0ff */
[----:B------:R-:W-:Y:S01]  /*1a8c0*/  UMOV UR4, 0x400 ;  /* 0x0000040000047882 */ /* 0x000fe20000000000 */
[----:B------:R-:W-:Y:S01]  /*1a8d0*/  BSSY B8, `(.L_x_642) ;  /* 0x000070b000087945 */ /* 0x000fe20003800000 */
[----:B------:R-:W-:Y:S01]  /*1a8e0*/  IMAD.MOV.U32 R19, RZ, RZ, RZ ;  /* 0x000000ffff137224 */ /* 0x000fe200078e00ff */
[C---:B------:R-:W-:Y:S01]  /*1a8f0*/  ISETP.NE.AND P1, PT, R5.reuse, RZ, PT ;  /* 0x000000ff0500720c */ /* 0x040fe20003f25270 */
[----:B0-----:R-:W-:Y:S01]  /*1a900*/  IMAD.SHL.U32 R2, R5, 0x8, RZ ;  /* 0x0000000805027824 */ /* 0x001fe200078e00ff */
[----:B------:R-:W-:Y:S01]  /*1a910*/  ULDC.64 UR36, c[0x0][0x198] ;  /* 0x0000660000247ab9 */ /* 0x000fe20000000a00 */
[----:B------:R-:W-:Y:S01]  /*1a920*/  ULDC UR39, c[0x0][0xc] ;  /* 0x0000030000277ab9 */ /* 0x000fe20000000800 */
[----:B----4-:R-:W-:-:S06]  /*1a930*/  ULEA UR4, UR5, UR4, 0x18 ;  /* 0x0000000405047291 */ /* 0x010fcc000f8ec03f */
[----:B------:R-:W-:Y:S01]  /*1a940*/  IMAD.U32 R18, RZ, RZ, UR4 ;  /* 0x00000004ff127e24 */ /* 0x000fe2000f8e00ff */
[----:B--2---:R-:W-:Y:S01]  /*1a950*/  R2UR UR6, R0 ;  /* 0x00000000000672ca */ /* 0x004fe200000e0000 */
[----:B------:R-:W-:Y:S01]  /*1a960*/  IMAD.SHL.U32 R0, R6, 0x8, RZ ;  /* 0x0000000806007824 */ /* 0x000fe200078e00ff */
[----:B---3--:R-:W-:-:S04]  /*1a970*/  LOP3.LUT R4, R4, 0xfffffffd, RZ, 0xc0, !PT ;  /* 0xfffffffd04047812 */ /* 0x008fc800078ec0ff */
[----:B------:R-:W-:Y:S02]  /*1a980*/  LOP3.LUT R3, R0, 0x1f8, RZ, 0xc0, !PT ;  /* 0x000001f800037812 */ /* 0x000fe400078ec0ff */
[----:B------:R-:W-:Y:S02]  /*1a990*/  @P1 LOP3.LUT R4, R4, 0x2, RZ, 0xfc, !PT ;  /* 0x0000000204041812 */ /* 0x000fe400078efcff */
[----:B------:R-:W-:Y:S02]  /*1a9a0*/  LOP3.LUT R3, R3, 0x38, R6, 0x78, !PT ;  /* 0x0000003803037812 */ /* 0x000fe400078e7806 */
[----:B------:R-:W-:Y:S01]  /*1a9b0*/  LOP3.LUT R4, R4, 0xfffffffe, RZ, 0xc0, !PT ;  /* 0xfffffffe04047812 */ /* 0x000fe200078ec0ff */
[----:B------:R-:W-:Y:S01]  /*1a9c0*/  ULOP3.LUT UR38, UR6, 0x2, URZ, 0xfc, !UPT ;  /* 0x0000000206267892 */ /* 0x000fe2000f8efc3f */
[----:B------:R-:W-:Y:S02]  /*1a9d0*/  LOP3.LUT R3, R3, 0x200, R2, 0xf8, !PT ;  /* 0x0000020003037812 */ /* 0x000fe400078ef802 */
[C---:B------:R-:W-:Y:S01]  /*1a9e0*/  LOP3.LUT P0, R2, R6.reuse, 0x1f, RZ, 0xc0, !PT ;  /* 0x0000001f06027812 */ /* 0x040fe2000780c0ff */
[----:B------:R-:W-:Y:S01]  /*1a9f0*/  IMAD.SHL.U32 R6, R6, 0x10, RZ ;  /* 0x0000001006067824 */ /* 0x000fe200078e00ff */
[----:B------:R-:W-:-:S03]  /*1aa00*/  LOP3.LUT R0, R0, 0x38, RZ, 0xc0, !PT ;  /* 0x0000003800007812 */ /* 0x000fc600078ec0ff */
[----:B------:R0:W-:Y:S08]  /*1aa10*/  STL [R1+0x2c], R2 ;  /* 0x00002c0201007387 */ /* 0x0001f00000100800 */
[----:B------:R-:W-:Y:S02]  /*1aa20*/  @P0 LOP3.LUT R4, R4, 0x1, RZ, 0xfc, !PT ;  /* 0x0000000104040812 */ /* 0x000fe400078efcff */
[----:B------:R-:W-:-:S02]  /*1aa30*/  ISETP.NE.OR P0, PT, R5, RZ, !P0 ;  /* 0x000000ff0500720c */ /* 0x000fc40004705670 */
[----:B0-----:R-:W-:Y:S02]  /*1aa40*/  SHF.R.U32.HI R2, RZ, 0x3, R5 ;  /* 0x00000003ff027819 */ /* 0x001fe40000011605 */
[----:B------:R-:W-:Y:S02]  /*1aa50*/  LOP3.LUT R4, R4, 0xfffffff7, RZ, 0xc0, !PT ;  /* 0xfffffff704047812 */ /* 0x000fe400078ec0ff */
[----:B------:R-:W-:Y:S01]  /*1aa60*/  LOP3.LUT R5, R2, 0x70, R6, 0xf8, !PT ;  /* 0x0000007002057812 */ /* 0x000fe200078ef806 */
[----:B------:R-:W-:Y:S02]  /*1aa70*/  IMAD R2, R3, 0x2, R18 ;  /* 0x0000000203027824 */ /* 0x000fe400078e0212 */
[----:B------:R-:W-:-:S03]  /*1aa80*/  IMAD.MOV.U32 R3, RZ, RZ, 0x1 ;  /* 0x00000001ff037424 */ /* 0x000fc600078e00ff */
[----:B------:R0:W-:Y:S01]  /*1aa90*/  STL [R1+0x30], R2 ;  /* 0x0000300201007387 */ /* 0x0001e20000100800 */
[----:B------:R-:W-:-:S03]  /*1aaa0*/  @P0 LOP3.LUT R4, R4, 0x8, RZ, 0xfc, !PT ;  /* 0x0000000804040812 */ /* 0x000fc600078efcff */
[----:B------:R-:W-:Y:S04]  /*1aab0*/  STL [R1+0x64], RZ ;  /* 0x000064ff01007387 */ /* 0x000fe80000100800 */
[----:B------:R-:W-:Y:S01]  /*1aac0*/  STL [R1+0x10], R4 ;  /* 0x0000100401007387 */ /* 0x000fe20000100800 */
[----:B0-----:R-:W-:-:S05]  /*1aad0*/  IMAD.MOV.U32 R2, RZ, RZ, 0x1 ;  /* 0x00000001ff027424 */ /* 0x001fca00078e00ff */
[----:B------:R0:W-:Y:S04]  /*1aae0*/  STL [R1+0x24], R2 ;  /* 0x0000240201007387 */ /* 0x0001e80000100800 */
[----:B------:R2:W-:Y:S04]  /*1aaf0*/  STL [R1+0x14], RZ ;  /* 0x000014ff01007387 */ /* 0x0005e80000100800 */
[----:B------:R2:W-:Y:S01]  /*1ab00*/  STL [R1+0x1c], R3 ;  /* 0x00001c0301007387 */ /* 0x0005e20000100800 */
[C---:B0-----:R-:W-:Y:S02]  /*1ab10*/  LOP3.LUT R2, R0.reuse, 0x40, RZ, 0xfc, !PT ;  /* 0x0000004000027812 */ /* 0x041fe400078efcff */
[----:B------:R-:W-:-:S07]  /*1ab20*/  LOP3.LUT R0, R0, 0x80, RZ, 0xfc, !PT ;  /* 0x0000008000007812 */ /* 0x000fce00078efcff */
.L_x_788:
[----:B------:R-:W3:Y:S01]  /*1ab30*/  LDL R0, [R1+0xc] ;  /* 0x00000c0001007983 */ /* 0x000ee20000100800 */
[----:B--2---:R-:W3:Y:S01]  /*1ab40*/  LDC.64 R2, c[0x0][0xc88] ;  /* 0x00032200ff027b82 */ /* 0x004ee20000000a00 */
[----:B------:R-:W-:Y:S05]  /*1ab50*/  YIELD ;  /* 0x0000000000007946 */ /* 0x000fea0003800000 */
[----:B------:R-:W-:Y:S01]  /*1ab60*/  ULDC.64 UR4, c[0x0][0xa28] ;  /* 0x00028a0000047ab9 */ /* 0x000fe20000000a00 */
[----:B------:R-:W-:Y:S01]  /*1ab70*/  ULDC.64 UR10, c[0x0][0xa18] ;  /* 0x00028600000a7ab9 */ /* 0x000fe20000000a00 */
[----:B------:R-:W-:Y:S01]  /*1ab80*/  ISETP.NE.U32.AND P0, PT, RZ, UR4, PT ;  /* 0x00000004ff007c0c */ /* 0x000fe2000bf05070 */
[----:B------:R-:W-:Y:S01]  /*1ab90*/  ULDC.64 UR6, c[0x0][0xa08] ;  /* 0x0002820000067ab9 */ /* 0x000fe20000000a00 */
[----:B---3--:R-:W-:Y:S01]  /*1aba0*/  IMAD.WIDE R2, R0, 0x4, R2 ;  /* 0x0000000400027825 */ /* 0x008fe200078e0202 */
[----:B------:R-:W-:-:S04]  /*1abb0*/  ULDC.64 UR8, c[0x0][0xa10] ;  /* 0x0002840000087ab9 */ /* 0x000fc80000000a00 */
[----:B------:R-:W2:Y:S01]  /*1abc0*/  LDG.E R15, desc[UR56][R2.64] ;  /* 0x00000038020f7981 */ /* 0x000ea2000c1e1900 */
[----:B------:R-:W-:Y:S01]  /*1abd0*/  ISETP.NE.AND.EX P0, PT, RZ, UR5, PT, P0 ;  /* 0x00000005ff007c0c */ /* 0x000fe2000bf05300 */
[----:B------:R-:W-:Y:S01]  /*1abe0*/  IMAD.MOV.U32 R0, RZ, RZ, RZ ;  /* 0x000000ffff007224 */ /* 0x000fe200078e00ff */
[----:B------:R-:W-:-:S04]  /*1abf0*/  ISETP.NE.U32.AND P3, PT, RZ, UR10, PT ;  /* 0x0000000aff007c0c */ /* 0x000fc8000bf65070 */
[----:B------:R-:W-:Y:S01]  /*1ac00*/  ISETP.NE.AND.EX P3, PT, RZ, UR11, PT, P3 ;  /* 0x0000000bff007c0c */ /* 0x000fe2000bf65330 */
[----:B------:R-:W-:Y:S01]  /*1ac10*/  IMAD.MOV.U32 R12, RZ, RZ, RZ ;  /* 0x000000ffff0c7224 */ /* 0x000fe200078e00ff */
[----:B012---:R-:W-:Y:S01]  /*1ac20*/  SHF.R.S32.HI R4, RZ, 0x1f, R15 ;  /* 0x0000001fff047819 */ /* 0x007fe2000001140f */
[----:B------:R-:W-:-:S04]  /*1ac30*/  IMAD.SHL.U32 R14, R15, 0x4, RZ ;  /* 0x000000040f0e7824 */ /* 0x000fc800078e00ff */
[C---:B------:R-:W-:Y:S01]  /*1ac40*/  @P0 LEA R2, P1, R15.reuse, UR4, 0x2 ;  /* 0x000000040f020c11 */ /* 0x040fe2000f8210ff */
[----:B------:R-:W-:Y:S01]  /*1ac50*/  STL [R1+0x38], R15 ;  /* 0x0000380f01007387 */ /* 0x000fe20000100800 */
[C-C-:B------:R-:W-:Y:S02]  /*1ac60*/  SHF.L.U64.HI R13, R15.reuse, 0x2, R4.reuse ;  /* 0x000000020f0d7819 */ /* 0x140fe40000010204 */
[----:B------:R-:W-:Y:S01]  /*1ac70*/  @P0 LEA.HI.X R3, R15, UR5, R4, 0x2, P1 ;  /* 0x000000050f030c11 */ /* 0x000fe200088f1404 */
[----:B------:R-:W-:Y:S01]  /*1ac80*/  ULDC.64 UR4, c[0x0][0xa00] ;  /* 0x0002800000047ab9 */ /* 0x000fe20000000a00 */
[C---:B-1----:R-:W-:Y:S01]  /*1ac90*/  @P3 IADD3 R8, P1, R14.reuse, UR10, RZ ;  /* 0x0000000a0e083c10 */ /* 0x042fe2000ff3e0ff */
[----:B------:R0:W-:Y:S03]  /*1aca0*/  STL [R1+0x58], R4 ;  /* 0x0000580401007387 */ /* 0x0001e60000100800 */
[----:B------:R-:W-:Y:S01]  /*1acb0*/  @P3 IADD3.X R9, R13, UR11, RZ, P1, !PT ;  /* 0x0000000b0d093c10 */ /* 0x000fe20008ffe4ff */
[----:B------:R1:W5:Y:S01]  /*1acc0*/  @P0 LDG.E R0, desc[UR56][R2.64] ;  /* 0x0000003802000981 */ /* 0x000362000c1e1900 */
[----:B------:R-:W-:-:S02]  /*1acd0*/  IADD3 R6, P1, R14, UR6, RZ ;  /* 0x000000060e067c10 */ /* 0x000fc4000ff3e0ff */
[----:B------:R-:W-:Y:S02]  /*1ace0*/  CS2R R10, SRZ ;  /* 0x00000000000a7805 */ /* 0x000fe4000001ff00 */
[----:B------:R-:W-:Y:S01]  /*1acf0*/  ISETP.NE.U32.AND P2, PT, RZ, UR6, PT ;  /* 0x00000006ff007c0c */ /* 0x000fe2000bf45070 */
[----:B------:R-:W-:Y:S01]  /*1ad00*/  STL [R1+0x28], R14 ;  /* 0x0000280e01007387 */ /* 0x000fe20000100800 */
[----:B------:R-:W-:Y:S02]  /*1ad10*/  IADD3.X R7, R13, UR7, RZ, P1, !PT ;  /* 0x000000070d077c10 */ /* 0x000fe40008ffe4ff */
[----:B------:R-:W-:Y:S01]  /*1ad20*/  ISETP.NE.U32.AND P1, PT, RZ, UR4, PT ;  /* 0x00000004ff007c0c */ /* 0x000fe2000bf25070 */
[----:B------:R-:W-:Y:S01]  /*1ad30*/  STL [R1+0x3c], R13 ;  /* 0x00003c0d01007387 */ /* 0x000fe20000100800 */
[----:B------:R-:W-:Y:S02]  /*1ad40*/  ISETP.NE.AND.EX P2, PT, RZ, UR7, PT, P2 ;  /* 0x00000007ff007c0c */ /* 0x000fe4000bf45320 */
[----:B------:R-:W-:-:S02]  /*1ad50*/  ISETP.NE.AND.EX P1, PT, RZ, UR5, PT, P1 ;  /* 0x00000005ff007c0c */ /* 0x000fc4000bf25310 */
[----:B-1----:R-:W-:-:S04]  /*1ad60*/  IADD3 R2, P0, R14, UR4, RZ ;  /* 0x000000040e027c10 */ /* 0x002fc8000ff1e0ff */
[----:B------:R-:W-:Y:S01]  /*1ad70*/  IADD3.X R3, R13, UR5, RZ, P0, !PT ;  /* 0x000000050d037c10 */ /* 0x000fe200087fe4ff */
[----:B------:R-:W-:Y:S01]  /*1ad80*/  ULDC UR4, c[0x0][0x288] ;  /* 0x0000a20000047ab9 */ /* 0x000fe20000000800 */
[----:B0-----:R-:W-:-:S03]  /*1ad90*/  IADD3 R4, P0, R14, UR8, RZ ;  /* 0x000000080e047c10 */ /* 0x001fc6000ff1e0ff */
[----:B------:R-:W5:Y:S01]  /*1ada0*/  @P2 LDG.E R11, desc[UR56][R6.64] ;  /* 0x00000038060b2981 */ /* 0x000f62000c1e1900 */
[----:B------:R-:W-:Y:S02]  /*1adb0*/  IADD3.X R5, R13, UR9, RZ, P0, !PT ;  /* 0x000000090d057c10 */ /* 0x000fe400087fe4ff */
[----:B------:R-:W-:Y:S01]  /*1adc0*/  ISETP.NE.U32.AND P0, PT, RZ, UR8, PT ;  /* 0x00000008ff007c0c */ /* 0x000fe2000bf05070 */
[----:B------:R-:W2:Y:S03]  /*1add0*/  @P1 LDG.E R12, desc[UR56][R2.64] ;  /* 0x00000038020c1981 */ /* 0x000ea6000c1e1900 */
[----:B------:R-:W-:-:S13]  /*1ade0*/  ISETP.NE.AND.EX P0, PT, RZ, UR9, PT, P0 ;  /* 0x00000009ff007c0c */ /* 0x000fda000bf05300 */
[----:B------:R-:W5:Y:S04]  /*1adf0*/  @P0 LDG.E R10, desc[UR56][R4.64] ;  /* 0x00000038040a0981 */ /* 0x000f68000c1e1900 */
[----:B--2---:R0:W-:Y:S02]  /*1ae00*/  STL [R1+0x4c], R12 ;  /* 0x00004c0c01007387 */ /* 0x0041e40000100800 */
[----:B0-----:R-:W-:Y:S01]  /*1ae10*/  IMAD.U32 R12, RZ, RZ, UR4 ;  /* 0x00000004ff0c7e24 */ /* 0x001fe2000f8e00ff */
[----:B------:R-:W-:-:S05]  /*1ae20*/  ULDC.64 UR4, c[0x0][0x418] ;  /* 0x0001060000047ab9 */ /* 0x000fca0000000a00 */
[----:B------:R0:W2:Y:S01]  /*1ae30*/  @P3 LDG.E R12, desc[UR56][R8.64] ;  /* 0x00000038080c3981 */ /* 0x0000a2000c1e1900 */
[----:B------:R-:W-:-:S03]  /*1ae40*/  UISETP.NE.U32.AND UP0, UPT, UR4, URZ, UPT ;  /* 0x0000003f0400728c */ /* 0x000fc6000bf05070 */
[----:B------:R-:W-:Y:S01]  /*1ae50*/  ULDC UR4, c[0x0][0x424] ;  /* 0x0001090000047ab9 */ /* 0x000fe20000000800 */
[----:B------:R-:W-:-:S03]  /*1ae60*/  UISETP.NE.AND.EX UP0, UPT, UR5, URZ, UPT, UP0 ;  /* 0x0000003f0500728c */ /* 0x000fc6000bf05300 */
[----:B------:R-:W-:Y:S01]  /*1ae70*/  ULDC UR5, c[0x0][0x2f0] ;  /* 0x0000bc0000057ab9 */ /* 0x000fe20000000800 */
[----:B------:R-:W-:-:S04]  /*1ae80*/  USEL UR4, UR4, 0x1, UP0 ;  /* 0x0000000104047887 */ /* 0x000fc80008000000 */
[----:B------:R-:W-:-:S03]  /*1ae90*/  UIMAD UR4, UR4, UR5, URZ ;  /* 0x00000005040472a4 */ /* 0x000fc6000f8e023f */
[----:B------:R-:W-:Y:S02]  /*1aea0*/  ULDC UR5, c[0x0][0x348] ;  /* 0x0000d20000057ab9 */ /* 0x000fe40000000800 */
[----:B0-----:R-:W-:Y:S02]  /*1aeb0*/  IMAD.U32 R9, RZ, RZ, UR5 ;  /* 0x00000005ff097e24 */ /* 0x001fe4000f8e00ff */
[----:B------:R-:W-:Y:S01]  /*1aec0*/  IMAD.U32 R8, RZ, RZ, UR4 ;  /* 0x00000004ff087e24 */ /* 0x000fe2000f8e00ff */
[----:B--2---:R0:W-:Y:S01]  /*1aed0*/  STL [R1+0x5c], R12 ;  /* 0x00005c0c01007387 */ /* 0x0041e20000100800 */
[----:B------:R-:W-:Y:S05]  /*1aee0*/  @P3 BRA `(.L_x_643) ;  /* 0x0000000000143947 */ /* 0x000fea0003800000 */
[----:B------:R-:W-:Y:S05]  /*1aef0*/  @!P1 BRA `(.L_x_643) ;  /* 0x0000000000109947 */ /* 0x000fea0003800000 */
[----:B0-----:R-:W2:Y:S04]  /*1af00*/  LDG.E R12, desc[UR56][R2.64] ;  /* 0x00000038020c7981 */ /* 0x001ea8000c1e1900 */
[----:B------:R-:W2:Y:S02]  /*1af10*/  LDG.E R2, desc[UR56][R2.64+0x4] ;  /* 0x0000043802027981 */ /* 0x000ea4000c1e1900 */
[----:B--2---:R-:W-:-:S05]  /*1af20*/  IMAD.IADD R2, R2, 0x1, -R12 ;  /* 0x0000000102027824 */ /* 0x004fca00078e0a0c */
[----:B------:R1:W-:Y:S02]  /*1af30*/  STL [R1+0x5c], R2 ;  /* 0x00005c0201007387 */ /* 0x0003e40000100800 */
.L_x_643:
[----:B------:R-:W2:Y:S01]  /*1af40*/  LDL.LU R3, [R1+0x8] ;  /* 0x0000080001037983 */ /* 0x000ea20000300800 */
[----:B0-----:R-:W-:Y:S01]  /*1af50*/  IMAD.MOV.U32 R12, RZ, RZ, R15 ;  /* 0x000000ffff0c7224 */ /* 0x001fe200078e000f */
[----:B------:R-:W-:Y:S02]  /*1af60*/  ULDC.64 UR4, c[0x0][0xa20] ;  /* 0x0002880000047ab9 */ /* 0x000fe40000000a00 */
[----:B------:R-:W-:Y:S02]  /*1af70*/  ISETP.NE.U32.AND P1, PT, RZ, UR4, PT ;  /* 0x00000004ff007c0c */ /* 0x000fe4000bf25070 */
[----:B------:R0:W-:Y:S02]  /*1af80*/  STL [R1+0x18], R12 ;  /* 0x0000180c01007387 */ /* 0x0001e40000100800 */
[----:B------:R-:W-:Y:S02]  /*1af90*/  ISETP.NE.AND.EX P1, PT, RZ, UR5, PT, P1 ;  /* 0x00000005ff007c0c */ /* 0x000fe4000bf25310 */
[----:B--2---:R-:W-:-:S02]  /*1afa0*/  LOP3.LUT R17, R3, 0xff000000, RZ, 0xc0, !PT ;  /* 0xff00000003117812 */ /* 0x004fc400078ec0ff */
[C---:B-1----:R-:W-:Y:S02]  /*1afb0*/  LOP3.LUT R2, R3.reuse, 0xff0000, RZ, 0xc0, !PT ;  /* 0x00ff000003027812 */ /* 0x042fe400078ec0ff */
[----:B------:R-:W-:Y:S02]  /*1afc0*/  SHF.R.U32.HI R17, RZ, 0x8, R17 ;  /* 0x00000008ff117819 */ /* 0x000fe40000011611 */
[----:B------:R-:W-:Y:S02]  /*1afd0*/  LOP3.LUT R16, R3, 0xffff, RZ, 0xc0, !PT ;  /* 0x0000ffff03107812 */ /* 0x000fe400078ec0ff */
[----:B------:R-:W-:Y:S01]  /*1afe0*/  LEA.HI R17, R2, R17, RZ, 0x10 ;  /* 0x0000001102117211 */ /* 0x000fe200078f80ff */
[----:B-----5:R-:W-:-:S05]  /*1aff0*/  IMAD.IADD R2, R11, 0x1, R0 ;  /* 0x000000010b027824 */ /* 0x020fca00078e0200 */
[----:B------:R0:W-:Y:S01]  /*1b000*/  STL [R1+0x20], R2 ;  /* 0x0000200201007387 */ /* 0x0001e20000100800 */
[----:B------:R-:W-:Y:S05]  /*1b010*/  @!P1 BRA `(.L_x_644) ;  /* 0x0000000000109947 */ /* 0x000fea0003800000 */
[----:B0-----:R-:W-:-:S04]  /*1b020*/  IADD3 R2, P1, R14, UR4, RZ ;  /* 0x000000040e027c10 */ /* 0x001fc8000ff3e0ff */
[----:B------:R-:W-:-:S05]  /*1b030*/  IADD3.X R3, R13, UR5, RZ, P1, !PT ;  /* 0x000000050d037c10 */ /* 0x000fca0008ffe4ff */
[----:B------:R0:W5:Y:S01]  /*1b040*/  LDG.E R8, desc[UR56][R2.64] ;  /* 0x0000003802087981 */ /* 0x000162000c1e1900 */
[----:B------:R-:W-:Y:S05]  /*1b050*/  BRA `(.L_x_645) ;  /* 0x0000000000107947 */ /* 0x000fea0003800000 */
.L_x_644:
[----:B------:R-:W-:Y:S05]  /*1b060*/  @!P2 BRA `(.L_x_645) ;  /* 0x00000000000ca947 */ /* 0x000fea0003800000 */
[----:B------:R-:W2:Y:S04]  /*1b070*/  LDG.E R8, desc[UR56][R6.64] ;  /* 0x0000003806087981 */ /* 0x000ea8000c1e1900 */
[----:B------:R-:W2:Y:S02]  /*1b080*/  LDG.E R6, desc[UR56][R6.64+0x4] ;  /* 0x0000043806067981 */ /* 0x000ea4000c1e1900 */
[----:B--2---:R-:W-:-:S07]  /*1b090*/  IMAD.IADD R8, R6, 0x1, -R8 ;  /* 0x0000000106087824 */ /* 0x004fce00078e0a08 */
.L_x_645:
[----:B-----5:R-:W-:Y:S01]  /*1b0a0*/  IMAD.IADD R6, R8, 0x1, -R0 ;  /* 0x0000000108067824 */ /* 0x020fe200078e0a00 */
[----:B0-----:R-:W2:Y:S04]  /*1b0b0*/  LDL.LU R3, [R1+0x10] ;  /* 0x0000100001037983 */ /* 0x001ea80000300800 */
[----:B------:R-:W3:Y:S04]  /*1b0c0*/  @P0 LDG.E R0, desc[UR56][R4.64] ;  /* 0x0000003804000981 */ /* 0x000ee8000c1e1900 */
[----:B------:R-:W3:Y:S01]  /*1b0d0*/  @P0 LDG.E R4, desc[UR56][R4.64+0x4] ;  /* 0x0000043804040981 */ /* 0x000ee2000c1e1900 */
[----:B------:R-:W-:Y:S01]  /*1b0e0*/  LOP3.LUT R13, R17, 0xff, RZ, 0xc0, !PT ;  /* 0x000000ff110d7812 */ /* 0x000fe200078ec0ff */
[----:B------:R-:W-:Y:S01]  /*1b0f0*/  BSSY B0, `(.L_x_646) ;  /* 0x000002d000007945 */ /* 0x000fe20003800000 */
[----:B------:R-:W-:-:S03]  /*1b100*/  SHF.R.U32.HI R17, RZ, 0x10, R17 ;  /* 0x00000010ff117819 */ /* 0x000fc60000011611 */
[----:B------:R0:W-:Y:S01]  /*1b110*/  STL [R1+0x60], R13 ;  /* 0x0000600d01007387 */ /* 0x0001e20000100800 */
        /* <DEDUP_REMOVED lines=10> */
[----:B------:R0:W-:Y:S04]  /*1b1c0*/  STL [R1+0x10], R3 ;  /* 0x0000100301007387 */ /* 0x0001e80000100800 */
[----:B------:R0:W-:Y:S01]  /*1b1d0*/  STL [R1+0x40], R11 ;  /* 0x0000400b01007387 */ /* 0x0001e20000100800 */
[----:B------:R-:W-:Y:S05]  /*1b1e0*/  @!P1 BRA `(.L_x_647) ;  /* 0x0000000000749947 */ /* 0x000fea0003800000 */
[----:B------:R-:W-:Y:S01]  /*1b1f0*/  ISETP.NE.AND P1, PT, R17, RZ, PT ;  /* 0x000000ff1100720c */ /* 0x000fe20003f25270 */
[----:B------:R-:W-:-:S03]  /*1b200*/  ULDC UR4, c[0x0][0x9f0] ;  /* 0x00027c0000047ab9 */ /* 0x000fc60000000800 */
[----:B------:R-:W-:-:S04]  /*1b210*/  SEL R2, R17, UR4, P1 ;  /* 0x0000000411027c07 */ /* 0x000fc80008800000 */
[----:B0-----:R-:W-:-:S04]  /*1b220*/  IABS R3, R2 ;  /* 0x0000000200037213 */ /* 0x001fc80000000000 */
[----:B------:R-:W0:Y:S08]  /*1b230*/  I2F.RP R4, R3 ;  /* 0x0000000300047306 */ /* 0x000e300000209400 */
[----:B0-----:R-:W0:Y:S02]  /*1b240*/  MUFU.RCP R4, R4 ;  /* 0x0000000400047308 */ /* 0x001e240000001000 */
[----:B0-----:R-:W-:-:S06]  /*1b250*/  VIADD R4, R4, 0xffffffe ;  /* 0x0ffffffe04047836 */ /* 0x001fcc0000000000 */
[----:B------:R0:W1:Y:S02]  /*1b260*/  F2I.FTZ.U32.TRUNC.NTZ R5, R4 ;  /* 0x0000000400057305 */ /* 0x000064000021f000 */
[----:B0-----:R-:W-:Y:S02]  /*1b270*/  IMAD.MOV.U32 R4, RZ, RZ, RZ ;  /* 0x000000ffff047224 */ /* 0x001fe400078e00ff */
[----:B-1----:R-:W-:-:S04]  /*1b280*/  IMAD.MOV R0, RZ, RZ, -R5 ;  /* 0x000000ffff007224 */ /* 0x002fc800078e0a05 */
[----:B------:R-:W-:-:S04]  /*1b290*/  IMAD R0, R0, R3, RZ ;  /* 0x0000000300007224 */ /* 0x000fc800078e02ff */
[----:B------:R-:W-:Y:S01]  /*1b2a0*/  IMAD.HI.U32 R8, R5, R0, R4 ;  /* 0x0000000005087227 */ /* 0x000fe200078e0004 */
[----:B------:R-:W-:Y:S02]  /*1b2b0*/  IABS R0, R2 ;  /* 0x0000000200007213 */ /* 0x000fe40000000000 */
[----:B------:R-:W-:-:S03]  /*1b2c0*/  IADD3 R5, R2, -0x1, R11 ;  /* 0xffffffff02057810 */ /* 0x000fc60007ffe00b */
[----:B------:R-:W-:Y:S01]  /*1b2d0*/  IMAD.MOV R0, RZ, RZ, -R0 ;  /* 0x000000ffff007224 */ /* 0x000fe200078e0a00 */
[----:B------:R-:W-:Y:S02]  /*1b2e0*/  IABS R4, R5 ;  /* 0x0000000500047213 */ /* 0x000fe40000000000 */
[----:B------:R-:W-:Y:S01]  /*1b2f0*/  LOP3.LUT R5, R5, R2, RZ, 0x3c, !PT ;  /* 0x0000000205057212 */ /* 0x000fe200078e3cff */
[----:B------:R-:W-:Y:S02]  /*1b300*/  IMAD.MOV.U32 R7, RZ, RZ, R0 ;  /* 0x000000ffff077224 */ /* 0x000fe400078e0000 */
[----:B------:R-:W-:-:S04]  /*1b310*/  IMAD.HI.U32 R0, R8, R4, RZ ;  /* 0x0000000408007227 */ /* 0x000fc800078e00ff */
[----:B------:R-:W-:-:S05]  /*1b320*/  IMAD R4, R0, R7, R4 ;  /* 0x0000000700047224 */ /* 0x000fca00078e0204 */
[----:B------:R-:W-:-:S13]  /*1b330*/  ISETP.GT.U32.AND P1, PT, R3, R4, PT ;  /* 0x000000040300720c */ /* 0x000fda0003f24070 */
[----:B------:R-:W-:Y:S02]  /*1b340*/  @!P1 IMAD.IADD R4, R4, 0x1, -R3 ;  /* 0x0000000104049824 */ /* 0x000fe400078e0a03 */
[----:B------:R-:W-:-:S03]  /*1b350*/  @!P1 VIADD R0, R0, 0x1 ;  /* 0x0000000100009836 */ /* 0x000fc60000000000 */
[----:B------:R-:W-:-:S13]  /*1b360*/  ISETP.GE.U32.AND P1, PT, R4, R3, PT ;  /* 0x000000030400720c */ /* 0x000fda0003f26070 */
[----:B------:R-:W-:Y:S01]  /*1b370*/  @P1 VIADD R0, R0, 0x1 ;  /* 0x0000000100001836 */ /* 0x000fe20000000000 */
[----:B------:R-:W-:-:S13]  /*1b380*/  ISETP.GE.AND P1, PT, R5, RZ, PT ;  /* 0x000000ff0500720c */ /* 0x000fda0003f26270 */
[----:B------:R-:W-:Y:S01]  /*1b390*/  @!P1 IMAD.MOV R0, RZ, RZ, -R0 ;  /* 0x000000ffff009224 */ /* 0x000fe200078e0a00 */
[----:B------:R-:W-:-:S13]  /*1b3a0*/  ISETP.NE.AND P1, PT, R2, RZ, PT ;  /* 0x000000ff0200720c */ /* 0x000fda0003f25270 */
[----:B------:R-:W-:-:S07]  /*1b3b0*/  @!P1 LOP3.LUT R0, RZ, R2, RZ, 0x33, !PT ;  /* 0x00000002ff009212 */ /* 0x000fce00078e33ff */
.L_x_647:
[----:B------:R-:W-:Y:S05]  /*1b3c0*/  BSYNC B0 ;  /* 0x0000000000007941 */ /* 0x000fea0003800000 */
.L_x_646:
[----:B------:R-:W-:Y:S01]  /*1b3d0*/  IMAD R2, R13, R0, RZ ;  /* 0x000000000d027224 */ /* 0x000fe200078e02ff */
[----:B------:R-:W-:Y:S01]  /*1b3e0*/  BSSY B0, `(.L_x_648) ;  /* 0x0000142000007945 */ /* 0x000fe20003800000 */
[----:B------:R-:W-:-:S03]  /*1b3f0*/  PLOP3.LUT P5, PT, PT, PT, PT, 0x80, 0x0 ;  /* 0x000000000000781c */ /* 0x000fc60003faf070 */
[C---:B------:R-:W-:Y:S01]  /*1b400*/  VIADDMNMX R0, R2.reuse, R0, R11, PT ;  /* 0x0000000002007246 */ /* 0x040fe2000380010b */
[----:B------:R-:W-:-:S04]  /*1b410*/  IMAD R2, R2, 0x80, -R6 ;  /* 0x0000008002027824 */ /* 0x000fc800078e0a06 */
[----:B------:R-:W-:Y:S01]  /*1b420*/  IMAD R6, R0, 0x80, -R6 ;  /* 0x0000008000067824 */ /* 0x000fe200078e0a06 */
[----:B------:R-:W-:-:S04]  /*1b430*/  VIMNMX R2, RZ, R2, !PT ;  /* 0x00000002ff027248 */ /* 0x000fc80007fe0100 */
[----:B------:R-:W-:-:S04]  /*1b440*/  VIMNMX R9, R6, R9, PT ;  /* 0x0000000906097248 */ /* 0x000fc80003fe0100 */
[----:B------:R-:W-:-:S13]  /*1b450*/  ISETP.GT.AND P1, PT, R9, R2, PT ;  /* 0x000000020900720c */ /* 0x000fda0003f24270 */
[----:B------:R-:W-:Y:S01]  /*1b460*/  @P1 VIADD R0, R9, 0x7f ;  /* 0x0000007f09001836 */ /* 0x000fe20000000000 */
[----:B------:R-:W-:-:S04]  /*1b470*/  SHF.R.U32.HI R9, RZ, 0x7, R2 ;  /* 0x00000007ff097819 */ /* 0x000fc80000011602 */
[----:B------:R-:W-:Y:S01]  /*1b480*/  @P1 SHF.R.S32.HI R2, RZ, 0x1f, R0 ;  /* 0x0000001fff021819 */ /* 0x000fe20000011400 */
[----:B------:R-:W-:-:S03]  /*1b490*/  IMAD.MOV.U32 R6, RZ, RZ, R9 ;  /* 0x000000ffff067224 */ /* 0x000fc600078e0009 */
[----:B------:R-:W-:-:S04]  /*1b4a0*/  @P1 LEA.HI R0, R2, R0, RZ, 0x7 ;  /* 0x0000000002001211 */ /* 0x000fc800078f38ff */
[----:B------:R-:W-:-:S04]  /*1b4b0*/  @P1 SHF.R.S32.HI R6, RZ, 0x7, R0 ;  /* 0x00000007ff061819 */ /* 0x000fc80000011400 */
[----:B------:R-:W-:-:S13]  /*1b4c0*/  ISETP.GT.AND P1, PT, R6, R9, PT ;  /* 0x000000090600720c */ /* 0x000fda0003f24270 */
[----:B------:R-:W-:Y:S05]  /*1b4d0*/  @!P1 BRA `(.L_x_649) ;  /* 0x0000001000c89947 */ /* 0x000fea0003800000 */
[----:B------:R-:W-:Y:S01]  /*1b4e0*/  UMOV UR4, 0xffffffff ;  /* 0xffffffff00047882 */ /* 0x000fe20000000000 */
[----:B------:R-:W-:Y:S02]  /*1b4f0*/  SEL R0, R12, RZ, !P0 ;  /* 0x000000ff0c007207 */ /* 0x000fe40004000000 */
[----:B------:R-:W-:Y:S05]  /*1b500*/  BRA.DIV UR4, `(.L_x_650) ;  /* 0x0000006e04c07947 */ /* 0x000fea000b800000 */
[----:B------:R-:W1:Y:S02]  /*1b510*/  S2R R2, SR_TID.X ;  /* 0x0000000000027919 */ /* 0x000e640000002100 */
[----:B-1----:R-:W-:-:S04]  /*1b520*/  SHF.R.U32.HI R2, RZ, 0x5, R2 ;  /* 0x00000005ff027819 */ /* 0x002fc80000011602 */
[----:B------:R-:W-:-:S05]  /*1b530*/  LOP3.LUT R2, R2, 0x3, RZ, 0xc0, !PT ;  /* 0x0000000302027812 */ /* 0x000fca00078ec0ff */
[----:B------:R1:W2:Y:S02]  /*1b540*/  SHFL.IDX PT, R14, R2, RZ, 0x1f ;  /* 0x00001fff020e7589 */ /* 0x0002a400000e0000 */
.L_x_819:
[----:B--2---:R-:W-:Y:S02]  /*1b550*/  ISETP.NE.AND P0, PT, R14, RZ, PT ;  /* 0x000000ff0e00720c */ /* 0x004fe40003f05270 */
[----:B------:R-:W-:-:S11]  /*1b560*/  PLOP3.LUT P2, PT, PT, PT, PT, 0x8, 0x0 ;  /* 0x000000000000781c */ /* 0x000fd60003f4e170 */
[----:B------:R-:W-:Y:S05]  /*1b570*/  @P0 BRA `(.L_x_651) ;  /* 0x00000000000c0947 */ /* 0x000fea0003800000 */
[----:B------:R-:W-:-:S03]  /*1b580*/  UMOV UR4, 0xffffffff ;  /* 0xffffffff00047882 */ /* 0x000fc60000000000 */
[----:B------:R-:W-:Y:S05]  /*1b590*/  BRA.DIV UR4, `(.L_x_652) ;  /* 0x0000006e04d07947 */ /* 0x000fea000b800000 */
[----:B------:R-:W-:-:S13]  /*1b5a0*/  ELECT P2, URZ, PT ;  /* 0x00000000003f782f */ /* 0x000fda0003840000 */
.L_x_651:
[----:B-1----:R-:W2:Y:S01]  /*1b5b0*/  LDL R2, [R1+0x64] ;  /* 0x0000640001027983 */ /* 0x002ea20000100800 */
[----:B------:R-:W-:Y:S01]  /*1b5c0*/  BSSY B1, `(.L_x_653) ;  /* 0x0000008000017945 */ /* 0x000fe20003800000 */
[----:B--2---:R-:W-:-:S05]  /*1b5d0*/  VIADD R2, R2, 0x1 ;  /* 0x0000000102027836 */ /* 0x004fca0000000000 */
[----:B0-----:R-:W-:-:S04]  /*1b5e0*/  LEA.HI R3, R2, R2, RZ, 0x1 ;  /* 0x0000000202037211 */ /* 0x001fc800078f08ff */
[----:B------:R-:W-:-:S05]  /*1b5f0*/  LOP3.LUT R3, R3, 0xfffffffe, RZ, 0xc0, !PT ;  /* 0xfffffffe03037812 */ /* 0x000fca00078ec0ff */
[----:B------:R-:W-:-:S05]  /*1b600*/  IMAD.IADD R2, R2, 0x1, -R3 ;  /* 0x0000000102027824 */ /* 0x000fca00078e0a03 */
[----:B------:R-:W-:-:S04]  /*1b610*/  SHF.L.U32 R2, R2, 0x1f, RZ ;  /* 0x0000001f02027819 */ /* 0x000fc800000006ff */
[----:B------:R-:W0:Y:S02]  /*1b620*/  SYNCS.PHASECHK.TRANS64.TRYWAIT P0, [R18+URZ+0x34820], R2 ;  /* 0x03482002120075a7 */ /* 0x000e24000800017f */
[----:B0-----:R-:W-:Y:S05]  /*1b630*/  @!P0 BRA `(.L_x_654) ;  /* 0x0000006c00cc8947 */ /* 0x001fea0003800000 */
.L_x_822:
[----:B------:R-:W-:Y:S05]  /*1b640*/  BSYNC B1 ;  /* 0x0000000000017941 */ /* 0x000fea0003800000 */
.L_x_653:
[----:B------:R-:W-:Y:S04]  /*1b650*/  BSSY B1, `(.L_x_655) ;  /* 0x0000082000017945 */ /* 0x000fe80003800000 */
[----:B------:R-:W-:Y:S05]  /*1b660*/  @!P2 BRA `(.L_x_656) ;  /* 0x000000080000a947 */ /* 0x000fea0003800000 */
[----:B------:R-:W2:Y:S04]  /*1b670*/  LDL R5, [R1+0x14] ;  /* 0x0000140001057983 */ /* 0x000ea80000100800 */
[----:B------:R-:W3:Y:S01]  /*1b680*/  LDL R4, [R1+0x24] ;  /* 0x0000240001047983 */ /* 0x000ee20000100800 */
[----:B------:R-:W-:Y:S01]  /*1b690*/  BSSY B2, `(.L_x_657) ;  /* 0x0000008000027945 */ /* 0x000fe20003800000 */
[----:B------:R-:W1:Y:S02]  /*1b6a0*/  S2R R3, SR_TID.X ;  /* 0x0000000000037919 */ /* 0x000e640000002100 */
[----:B-1----:R-:W-:-:S04]  /*1b6b0*/  LOP3.LUT R3, R3, 0x7f, RZ, 0xc0, !PT ;  /* 0x0000007f03037812 */ /* 0x002fc800078ec0ff */
[----:B------:R-:W-:Y:S01]  /*1b6c0*/  ISETP.NE.AND P4, PT, R3, RZ, PT ;  /* 0x000000ff0300720c */ /* 0x000fe20003f85270 */
[----:B--2---:R-:W-:Y:S01]  /*1b6d0*/  IMAD R5, R5, 0x8, R18 ;  /* 0x0000000805057824 */ /* 0x004fe200078e0212 */
[----:B---3--:R-:W-:-:S04]  /*1b6e0*/  SHF.L.U32 R8, R4, 0x1f, RZ ;  /* 0x0000001f04087819 */ /* 0x008fc800000006ff */
[----:B------:R-:W1:Y:S02]  /*1b6f0*/  SYNCS.PHASECHK.TRANS64.TRYWAIT P0, [R5+URZ+0x348a0], R8 ;  /* 0x0348a008050075a7 */ /* 0x000e64000800017f */
[----:B-1----:R-:W-:Y:S05]  /*1b700*/  @!P0 BRA `(.L_x_658) ;  /* 0x0000006c00ac8947 */ /* 0x002fea0003800000 */
.L_x_823:
[----:B------:R-:W-:Y:S05]  /*1b710*/  BSYNC B2 ;  /* 0x0000000000027941 */ /* 0x000fea0003800000 */
.L_x_657:
[----:B------:R-:W-:Y:S04]  /*1b720*/  BSSY B2, `(.L_x_659) ;  /* 0x0000008000027945 */ /* 0x000fe80003800000 */
[----:B------:R-:W-:Y:S05]  /*1b730*/  @P4 BRA `(.L_x_660) ;  /* 0x0000000000184947 */ /* 0x000fea0003800000 */
[----:B0-----:R-:W2:Y:S02]  /*1b740*/  LDL R2, [R1+0x10] ;  /* 0x0000100001027983 */ /* 0x001ea40000100800 */
[----:B--2---:R-:W-:Y:S01]  /*1b750*/  LOP3.LUT P0, RZ, R2, 0x1, RZ, 0xc0, !PT ;  /* 0x0000000102ff7812 */ /* 0x004fe2000780c0ff */
[----:B------:R-:W-:-:S04]  /*1b760*/  IMAD.MOV.U32 R2, RZ, RZ, 0xc000 ;  /* 0x0000c000ff027424 */ /* 0x000fc800078e00ff */
[----:B------:R2:W-:Y:S08]  /*1b770*/  SYNCS.ARRIVE.TRANS64 RZ, [R5+URZ+0x34890], R2 ;  /* 0x0348900205ff79a7 */ /* 0x0005f0000800003f */
[----:B------:R-:W-:Y:S05]  /*1b780*/  @!P0 BRA `(.L_x_660) ;  /* 0x0000000000048947 */ /* 0x000fea0003800000 */
[----:B------:R-:W-:Y:S01]  /*1b790*/  BPT.TRAP 0x1 ;  /* 0x000000040000795c */ /* 0x000fe20000300000 */
.L_x_660:
[----:B------:R-:W-:Y:S05]  /*1b7a0*/  BSYNC B2 ;  /* 0x0000000000027941 */ /* 0x000fea0003800000 */
.L_x_659:
[----:B0-2---:R-:W2:Y:S01]  /*1b7b0*/  LDL R2, [R1+0x14] ;  /* 0x0000140001027983 */ /* 0x005ea20000100800 */
[----:B------:R-:W-:Y:S01]  /*1b7c0*/  IMAD.MOV.U32 R11, RZ, RZ, RZ ;  /* 0x000000ffff0b7224 */ /* 0x000fe200078e00ff */
[----:B------:R-:W-:Y:S01]  /*1b7d0*/  UIADD3 UR4, UP0, UR36, 0x570, URZ ;  /* 0x0000057024047890 */ /* 0x000fe2000ff1e03f */
[----:B------:R-:W-:Y:S01]  /*1b7e0*/  IMAD R3, R6, 0x80, R10 ;  /* 0x0000008006037824 */ /* 0x000fe200078e020a */
[----:B------:R-:W-:Y:S01]  /*1b7f0*/  PLOP3.LUT P0, PT, PT, PT, PT, 0x80, 0x0 ;  /* 0x000000000000781c */ /* 0x000fe20003f0f070 */
[----:B------:R-:W-:Y:S01]  /*1b800*/  UMOV UR6, 0x0 ;  /* 0x0000000000067882 */ /* 0x000fe20000000000 */
[----:B------:R-:W-:Y:S01]  /*1b810*/  R2UR UR10, R11 ;  /* 0x000000000b0a72ca */ /* 0x000fe200000e0000 */
[----:B------:R-:W-:Y:S01]  /*1b820*/  VIADD R3, R3, 0xffffff80 ;  /* 0xffffff8003037836 */ /* 0x000fe20000000000 */
[----:B------:R-:W-:Y:S01]  /*1b830*/  UMOV UR7, 0x12f00000 ;  /* 0x12f0000000077882 */ /* 0x000fe20000000000 */
[----:B------:R-:W-:Y:S01]  /*1b840*/  UIADD3.X UR5, URZ, UR37, URZ, UP0, !UPT ;  /* 0x000000253f057290 */ /* 0x000fe200087fe43f */
[----:B--2---:R-:W-:-:S02]  /*1b850*/  IMAD R7, R2, 0xc000, R18 ;  /* 0x0000c00002077824 */ /* 0x004fc400078e0212 */
[----:B------:R-:W-:Y:S02]  /*1b860*/  VIADD R2, R5, 0x34890 ;  /* 0x0003489005027836 */ /* 0x000fe40000000000 */
[----:B------:R-:W-:-:S07]  /*1b870*/  VIADD R4, R7, 0x1c400 ;  /* 0x0001c40007047836 */ /* 0x000fce0000000000 */
.L_x_661:
        /* <DEDUP_REMOVED lines=16> */
.L_x_662:
        /* <DEDUP_REMOVED lines=10> */
[----:B------:R-:W-:Y:S01]  /*1ba20*/  VIADD R4, R7, 0x24400 ;  /* 0x0002440007047836 */ /* 0x000fe20000000000 */
[----:B------:R-:W-:Y:S01]  /*1ba30*/  PLOP3.LUT P0, PT, PT, PT, PT, 0x80, 0x0 ;  /* 0x000000000000781c */ /* 0x000fe20003f0f070 */
[----:B------:R-:W-:Y:S01]  /*1ba40*/  UMOV UR6, 0x0 ;  /* 0x0000000000067882 */ /* 0x000fe20000000000 */
[----:B------:R-:W-:Y:S01]  /*1ba50*/  UMOV UR7, 0x12f00000 ;  /* 0x12f0000000077882 */ /* 0x000fe20000000000 */
[----:B------:R-:W-:-:S10]  /*1ba60*/  UMOV UR10, 0x80 ;  /* 0x00000080000a7882 */ /* 0x000fd40000000000 */
.L_x_663:
        /* <DEDUP_REMOVED lines=10> */
[----:B------:R-:W0:Y:S01]  /*1bb10*/  SYNCS.PHASECHK.TRANS64.TRYWAIT P0, [R5+URZ+0x348c0], R8 ;  /* 0x0348c008050075a7 */ /* 0x000e22000800017f */
[----:B------:R-:W-:Y:S04]  /*1bb20*/  BSSY B2, `(.L_x_664) ;  /* 0x0000002000027945 */ /* 0x000fe80003800000 */
[----:B0-----:R-:W-:Y:S05]  /*1bb30*/  @!P0 BRA `(.L_x_665) ;  /* 0x0000006800b48947 */ /* 0x001fea0003800000 */
.L_x_824:
[----:B------:R-:W-:Y:S05]  /*1bb40*/  BSYNC B2 ;  /* 0x0000000000027941 */ /* 0x000fea0003800000 */
.L_x_664:
[----:B------:R-:W-:Y:S01]  /*1bb50*/  BSSY B2, `(.L_x_666) ;  /* 0x000000a000027945 */ /* 0x000fe20003800000 */
[----:B------:R-:W-:Y:S02]  /*1bb60*/  IMAD.MOV.U32 R12, RZ, RZ, 0x0 ;  /* 0x00000000ff0c7424 */ /* 0x000fe400078e00ff */
[----:B------:R-:W-:Y:S01]  /*1bb70*/  IMAD.MOV.U32 R13, RZ, RZ, 0x12f00000 ;  /* 0x12f00000ff0d7424 */ /* 0x000fe200078e00ff */
[----:B------:R-:W-:Y:S06]  /*1bb80*/  @P4 BRA `(.L_x_667) ;  /* 0x0000000000184947 */ /* 0x000fec0003800000 */
[----:B------:R-:W2:Y:S02]  /*1bb90*/  LDL R2, [R1+0x10] ;  /* 0x0000100001027983 */ /* 0x000ea40000100800 */
[----:B--2---:R-:W-:Y:S01]  /*1bba0*/  LOP3.LUT P0, RZ, R2, 0x1, RZ, 0xc0, !PT ;  /* 0x0000000102ff7812 */ /* 0x004fe2000780c0ff */
[----:B------:R-:W-:-:S04]  /*1bbb0*/  IMAD.MOV.U32 R2, RZ, RZ, 0x8000 ;  /* 0x00008000ff027424 */ /* 0x000fc800078e00ff */
[----:B------:R2:W-:Y:S08]  /*1bbc0*/  SYNCS.ARRIVE.TRANS64 RZ, [R5+URZ+0x348b0], R2 ;  /* 0x0348b00205ff79a7 */ /* 0x0005f0000800003f */
[----:B------:R-:W-:Y:S05]  /*1bbd0*/  @!P0 BRA `(.L_x_667) ;  /* 0x0000000000048947 */ /* 0x000fea0003800000 */
[----:B------:R-:W-:Y:S01]  /*1bbe0*/  BPT.TRAP 0x1 ;  /* 0x000000040000795c */ /* 0x000fe20000300000 */
.L_x_667:
[----:B------:R-:W-:Y:S05]  /*1bbf0*/  BSYNC B2 ;  /* 0x0000000000027941 */ /* 0x000fea0003800000 */
.L_x_666:
[----:B--2---:R-:W2:Y:S01]  /*1bc00*/  LDL R2, [R1+0x14] ;  /* 0x0000140001027983 */ /* 0x004ea20000100800 */
[----:B------:R-:W-:Y:S01]  /*1bc10*/  R2UR UR10, R11 ;  /* 0x000000000b0a72ca */ /* 0x000fe200000e0000 */
[----:B------:R-:W-:Y:S01]  /*1bc20*/  VIADD R4, R18, 0x400 ;  /* 0x0000040012047836 */ /* 0x000fe20000000000 */
[----:B------:R-:W-:Y:S01]  /*1bc30*/  R2UR UR6, R12 ;  /* 0x000000000c0672ca */ /* 0x000fe200000e0000 */
[----:B------:R-:W-:Y:S01]  /*1bc40*/  UIADD3 UR4, UP0, UR36, 0x670, URZ ;  /* 0x0000067024047890 */ /* 0x000fe2000ff1e03f */
[----:B------:R-:W-:Y:S01]  /*1bc50*/  R2UR UR7, R13 ;  /* 0x000000000d0772ca */ /* 0x000fe200000e0000 */
[----:B01----:R-:W-:Y:S01]  /*1bc60*/  VIADD R5, R5, 0x348b0 ;  /* 0x000348b005057836 */ /* 0x003fe20000000000 */
[----:B------:R-:W-:Y:S01]  /*1bc70*/  PLOP3.LUT P0, PT, PT, PT, PT, 0x80, 0x0 ;  /* 0x000000000000781c */ /* 0x000fe20003f0f070 */
[----:B------:R-:W-:Y:S01]  /*1bc80*/  UIADD3.X UR5, URZ, UR37, URZ, UP0, !UPT ;  /* 0x000000253f057290 */ /* 0x000fe200087fe43f */
[----:B--2---:R-:W-:-:S11]  /*1bc90*/  IMAD R2, R2, 0x8000, R4 ;  /* 0x0000800002027824 */ /* 0x004fd600078e0204 */
.L_x_668:
        /* <DEDUP_REMOVED lines=10> */
[----:B------:R-:W2:Y:S01]  /*1bd40*/  LDL R7, [R1+0x14] ;  /* 0x0000140001077983 */ /* 0x000ea20000100800 */
[----:B------:R-:W-:Y:S01]  /*1bd50*/  IMAD.MOV.U32 R2, RZ, RZ, 0x6000 ;  /* 0x00006000ff027424 */ /* 0x000fe200078e00ff */
[----:B------:R-:W-:Y:S02]  /*1bd60*/  R2UR UR10, R14 ;  /* 0x000000000e0a72ca */ /* 0x000fe400000e0000 */
[----:B------:R-:W-:Y:S02]  /*1bd70*/  R2UR UR6, R12 ;  /* 0x000000000c0672ca */ /* 0x000fe400000e0000 */
[----:B------:R-:W-:Y:S02]  /*1bd80*/  R2UR UR7, R13 ;  /* 0x000000000d0772ca */ /* 0x000fe400000e0000 */
[----:B------:R-:W-:Y:S01]  /*1bd90*/  PLOP3.LUT P0, PT, PT, PT, PT, 0x80, 0x0 ;  /* 0x000000000000781c */ /* 0x000fe20003f0f070 */
[----:B--2---:R-:W-:-:S04]  /*1bda0*/  IMAD R2, R7, R2, 0x2000 ;  /* 0x0000200007027424 */ /* 0x004fc800078e0202 */
[----:B------:R-:W-:-:S04]  /*1bdb0*/  IMAD R2, R7, -0x2000, R2 ;  /* 0xffffe00007027824 */ /* 0x000fc800078e0202 */
[----:B------:R-:W-:-:S07]  /*1bdc0*/  IMAD R2, R2, 0x2, R4 ;  /* 0x0000000202027824 */ /* 0x000fce00078e0204 */
.L_x_669:
        /* <DEDUP_REMOVED lines=10> */
.L_x_656:
[----:B------:R-:W-:Y:S05]  /*1be70*/  BSYNC B1 ;  /* 0x0000000000017941 */ /* 0x000fea0003800000 */
.L_x_655:
[----:B------:R-:W0:Y:S04]  /*1be80*/  LDL.LU R7, [R1+0x14] ;  /* 0x0000140001077983 */ /* 0x000e280000300800 */
[----:B------:R-:W2:Y:S01]  /*1be90*/  LDL.LU R4, [R1+0x24] ;  /* 0x0000240001047983 */ /* 0x000ea20000300800 */
[----:B------:R-:W-:Y:S01]  /*1bea0*/  PLOP3.LUT P5, PT, PT, PT, PT, 0x8, 0x0 ;  /* 0x000000000000781c */ /* 0x000fe20003fae170 */
[----:B0-----:R-:W-:Y:S02]  /*1beb0*/  VIADD R2, R7, 0x1 ;  /* 0x0000000107027836 */ /* 0x001fe40000000000 */
[----:B------:R-:W-:-:S03]  /*1bec0*/  VIADD R7, R6, 0xfffffffe ;  /* 0xfffffffe06077836 */ /* 0x000fc60000000000 */
[----:B------:R-:W-:-:S04]  /*1bed0*/  ISETP.NE.AND P0, PT, R2, 0x2, PT ;  /* 0x000000020200780c */ /* 0x000fc80003f05270 */
[----:B------:R-:W-:Y:S02]  /*1bee0*/  SEL R3, RZ, 0x1, P0 ;  /* 0x00000001ff037807 */ /* 0x000fe40000000000 */
[----:B------:R-:W-:Y:S02]  /*1bef0*/  SEL R2, R2, RZ, P0 ;  /* 0x000000ff02027207 */ /* 0x000fe40000000000 */
[----:B--2---:R-:W-:Y:S02]  /*1bf00*/  LOP3.LUT R4, R4, R3, RZ, 0x3c, !PT ;  /* 0x0000000304047212 */ /* 0x004fe400078e3cff */
[----:B------:R-:W-:-:S03]  /*1bf10*/  ISETP.GE.AND P0, PT, R7, R9, PT ;  /* 0x000000090700720c */ /* 0x000fc60003f06270 */
[----:B------:R1:W-:Y:S04]  /*1bf20*/  STL [R1+0x24], R4 ;  /* 0x0000240401007387 */ /* 0x0003e80000100800 */
[----:B------:R1:W-:Y:S06]  /*1bf30*/  STL [R1+0x14], R2 ;  /* 0x0000140201007387 */ /* 0x0003ec0000100800 */
[----:B------:R-:W-:Y:S05]  /*1bf40*/  @!P0 BRA `(.L_x_649) ;  /* 0x00000008002c8947 */ /* 0x000fea0003800000 */
.L_x_685:
[----:B------:R-:W-:Y:S05]  /*1bf50*/  YIELD ;  /* 0x0000000000007946 */ /* 0x000fea0003800000 */
[----:B------:R-:W-:Y:S04]  /*1bf60*/  BSSY B1, `(.L_x_670) ;  /* 0x000007d000017945 */ /* 0x000fe80003800000 */
[----:B--2---:R-:W-:Y:S05]  /*1bf70*/  @!P2 BRA `(.L_x_671) ;  /* 0x0000000400eca947 */ /* 0x004fea0003800000 */
[----:B------:R-:W2:Y:S04]  /*1bf80*/  LDL R3, [R1+0x14] ;  /* 0x0000140001037983 */ /* 0x000ea80000100800 */
[----:B-1----:R-:W3:Y:S01]  /*1bf90*/  LDL R2, [R1+0x24] ;  /* 0x0000240001027983 */ /* 0x002ee20000100800 */
[----:B------:R-:W-:Y:S01]  /*1bfa0*/  BSSY B2, `(.L_x_672) ;  /* 0x0000005000027945 */ /* 0x000fe20003800000 */
[----:B--2---:R-:W-:Y:S01]  /*1bfb0*/  IMAD R6, R3, 0x8, R18 ;  /* 0x0000000803067824 */ /* 0x004fe200078e0212 */
[----:B---3--:R-:W-:-:S04]  /*1bfc0*/  SHF.L.U32 R5, R2, 0x1f, RZ ;  /* 0x0000001f02057819 */ /* 0x008fc800000006ff */
[----:B------:R-:W0:Y:S02]  /*1bfd0*/  SYNCS.PHASECHK.TRANS64.TRYWAIT P0, [R6+URZ+0x348a0], R5 ;  /* 0x0348a005060075a7 */ /* 0x000e24000800017f */
[----:B0-----:R-:W-:Y:S05]  /*1bfe0*/  @!P0 BRA `(.L_x_673) ;  /* 0x00000064009c8947 */ /* 0x001fea0003800000 */
.L_x_825:
[----:B------:R-:W-:Y:S05]  /*1bff0*/  BSYNC B2 ;  /* 0x0000000000027941 */ /* 0x000fea0003800000 */
.L_x_672:
[----:B------:R-:W1:Y:S01]  /*1c000*/  S2R R2, SR_TID.X ;  /* 0x0000000000027919 */ /* 0x000e620000002100 */
[----:B------:R-:W-:Y:S01]  /*1c010*/  BSSY B2, `(.L_x_674) ;  /* 0x000000a000027945 */ /* 0x000fe20003800000 */
[----:B-1----:R-:W-:-:S04]  /*1c020*/  LOP3.LUT R2, R2, 0x7f, RZ, 0xc0, !PT ;  /* 0x0000007f02027812 */ /* 0x002fc800078ec0ff */
[----:B------:R-:W-:-:S13]  /*1c030*/  ISETP.NE.AND P1, PT, R2, RZ, PT ;  /* 0x000000ff0200720c */ /* 0x000fda0003f25270 */
[----:B------:R-:W-:Y:S05]  /*1c040*/  @P1 BRA `(.L_x_675) ;  /* 0x0000000000181947 */ /* 0x000fea0003800000 */
[----:B------:R-:W2:Y:S02]  /*1c050*/  LDL R2, [R1+0x10] ;  /* 0x0000100001027983 */ /* 0x000ea40000100800 */
[----:B--2---:R-:W-:Y:S01]  /*1c060*/  LOP3.LUT P0, RZ, R2, 0x1, RZ, 0xc0, !PT ;  /* 0x0000000102ff7812 */ /* 0x004fe2000780c0ff */
[----:B------:R-:W-:-:S04]  /*1c070*/  IMAD.MOV.U32 R2, RZ, RZ, 0xc000 ;  /* 0x0000c000ff027424 */ /* 0x000fc800078e00ff */
[----:B------:R1:W-:Y:S08]  /*1c080*/  SYNCS.ARRIVE.TRANS64 RZ, [R6+URZ+0x34890], R2 ;  /* 0x0348900206ff79a7 */ /* 0x0003f0000800003f */
[----:B------:R-:W-:Y:S05]  /*1c090*/  @!P0 BRA `(.L_x_675) ;  /* 0x0000000000048947 */ /* 0x000fea0003800000 */
[----:B------:R-:W-:Y:S01]  /*1c0a0*/  BPT.TRAP 0x1 ;  /* 0x000000040000795c */ /* 0x000fe20000300000 */
.L_x_675:
[----:B------:R-:W-:Y:S05]  /*1c0b0*/  BSYNC B2 ;  /* 0x0000000000027941 */ /* 0x000fea0003800000 */
.L_x_674:
[----:B-1----:R-:W2:Y:S01]  /*1c0c0*/  LDL R2, [R1+0x14] ;  /* 0x0000140001027983 */ /* 0x002ea20000100800 */
[----:B------:R-:W-:Y:S01]  /*1c0d0*/  IMAD.MOV.U32 R11, RZ, RZ, RZ ;  /* 0x000000ffff0b7224 */ /* 0x000fe200078e00ff */
[----:B------:R-:W-:Y:S01]  /*1c0e0*/  UIADD3 UR4, UP0, UR36, 0x570, URZ ;  /* 0x0000057024047890 */ /* 0x000fe2000ff1e03f */
[----:B------:R-:W-:Y:S01]  /*1c0f0*/  IMAD R3, R7, 0x80, R10 ;  /* 0x0000008007037824 */ /* 0x000fe200078e020a */
[----:B------:R-:W-:Y:S01]  /*1c100*/  PLOP3.LUT P0, PT, PT, PT, PT, 0x80, 0x0 ;  /* 0x000000000000781c */ /* 0x000fe20003f0f070 */
[----:B------:R-:W-:Y:S01]  /*1c110*/  UMOV UR6, 0x0 ;  /* 0x0000000000067882 */ /* 0x000fe20000000000 */
[----:B------:R-:W-:Y:S01]  /*1c120*/  R2UR UR10, R11 ;  /* 0x000000000b0a72ca */ /* 0x000fe200000e0000 */
[----:B------:R-:W-:Y:S01]  /*1c130*/  UIADD3.X UR5, URZ, UR37, URZ, UP0, !UPT ;  /* 0x000000253f057290 */ /* 0x000fe200087fe43f */
[----:B------:R-:W-:Y:S01]  /*1c140*/  UMOV UR7, 0x12f00000 ;  /* 0x12f0000000077882 */ /* 0x000fe20000000000 */
[----:B--2---:R-:W-:Y:S02]  /*1c150*/  IMAD R4, R2, 0xc000, R18 ;  /* 0x0000c00002047824 */ /* 0x004fe400078e0212 */
[----:B------:R-:W-:-:S02]  /*1c160*/  VIADD R2, R6, 0x34890 ;  /* 0x0003489006027836 */ /* 0x000fc40000000000 */
[----:B------:R-:W-:-:S08]  /*1c170*/  VIADD R8, R4, 0x1c400 ;  /* 0x0001c40004087836 */ /* 0x000fd00000000000 */
.L_x_676:
        /* <DEDUP_REMOVED lines=16> */
.L_x_677:
        /* <DEDUP_REMOVED lines=10> */
[----:B------:R-:W-:Y:S01]  /*1c320*/  VIADD R4, R4, 0x24400 ;  /* 0x0002440004047836 */ /* 0x000fe20000000000 */
[----:B------:R-:W-:Y:S01]  /*1c330*/  PLOP3.LUT P0, PT, PT, PT, PT, 0x80, 0x0 ;  /* 0x000000000000781c */ /* 0x000fe20003f0f070 */
[----:B------:R-:W-:Y:S01]  /*1c340*/  UMOV UR6, 0x0 ;  /* 0x0000000000067882 */ /* 0x000fe20000000000 */
[----:B------:R-:W-:Y:S01]  /*1c350*/  UMOV UR7, 0x12f00000 ;  /* 0x12f0000000077882 */ /* 0x000fe20000000000 */
[----:B------:R-:W-:-:S10]  /*1c360*/  UMOV UR10, 0x80 ;  /* 0x00000080000a7882 */ /* 0x000fd40000000000 */
.L_x_678:
        /* <DEDUP_REMOVED lines=10> */
[----:B------:R-:W1:Y:S01]  /*1c410*/  SYNCS.PHASECHK.TRANS64.TRYWAIT P0, [R6+URZ+0x348c0], R5 ;  /* 0x0348c005060075a7 */ /* 0x000e62000800017f */
[----:B------:R-:W-:Y:S04]  /*1c420*/  BSSY B2, `(.L_x_679) ;  /* 0x0000002000027945 */ /* 0x000fe80003800000 */
[----:B-1----:R-:W-:Y:S05]  /*1c430*/  @!P0 BRA `(.L_x_680) ;  /* 0x00000060009c8947 */ /* 0x002fea0003800000 */
.L_x_826:
[----:B------:R-:W-:Y:S05]  /*1c440*/  BSYNC B2 ;  /* 0x0000000000027941 */ /* 0x000fea0003800000 */
.L_x_679:
[----:B------:R-:W-:Y:S01]  /*1c450*/  BSSY B2, `(.L_x_681) ;  /* 0x000000a000027945 */ /* 0x000fe20003800000 */
[----:B------:R-:W-:Y:S02]  /*1c460*/  IMAD.MOV.U32 R4, RZ, RZ, 0x0 ;  /* 0x00000000ff047424 */ /* 0x000fe400078e00ff */
[----:B01----:R-:W-:Y:S01]  /*1c470*/  IMAD.MOV.U32 R5, RZ, RZ, 0x12f00000 ;  /* 0x12f00000ff057424 */ /* 0x003fe200078e00ff */
[----:B------:R-:W-:Y:S06]  /*1c480*/  @P1 BRA `(.L_x_682) ;  /* 0x0000000000181947 */ /* 0x000fec0003800000 */
[----:B------:R-:W2:Y:S02]  /*1c490*/  LDL R2, [R1+0x10] ;  /* 0x0000100001027983 */ /* 0x000ea40000100800 */
[----:B--2---:R-:W-:Y:S01]  /*1c4a0*/  LOP3.LUT P0, RZ, R2, 0x1, RZ, 0xc0, !PT ;  /* 0x0000000102ff7812 */ /* 0x004fe2000780c0ff */
[----:B------:R-:W-:-:S04]  /*1c4b0*/  IMAD.MOV.U32 R2, RZ, RZ, 0x8000 ;  /* 0x00008000ff027424 */ /* 0x000fc800078e00ff */
[----:B------:R0:W-:Y:S08]  /*1c4c0*/  SYNCS.ARRIVE.TRANS64 RZ, [R6+URZ+0x348b0], R2 ;  /* 0x0348b00206ff79a7 */ /* 0x0001f0000800003f */
[----:B------:R-:W-:Y:S05]  /*1c4d0*/  @!P0 BRA `(.L_x_682) ;  /* 0x0000000000048947 */ /* 0x000fea0003800000 */
[----:B------:R-:W-:Y:S01]  /*1c4e0*/  BPT.TRAP 0x1 ;  /* 0x000000040000795c */ /* 0x000fe20000300000 */
.L_x_682:
[----:B------:R-:W-:Y:S05]  /*1c4f0*/  BSYNC B2 ;  /* 0x0000000000027941 */ /* 0x000fea0003800000 */
.L_x_681:
[----:B------:R-:W2:Y:S01]  /*1c500*/  LDL R8, [R1+0x14] ;  /* 0x0000140001087983 */ /* 0x000ea20000100800 */
[----:B------:R-:W-:Y:S01]  /*1c510*/  R2UR UR10, R11 ;  /* 0x000000000b0a72ca */ /* 0x000fe200000e0000 */
[----:B0-----:R-:W-:Y:S01]  /*1c520*/  VIADD R2, R18, 0x400 ;  /* 0x0000040012027836 */ /* 0x001fe20000000000 */
[----:B------:R-:W-:Y:S01]  /*1c530*/  R2UR UR6, R4 ;  /* 0x00000000040672ca */ /* 0x000fe200000e0000 */
[----:B------:R-:W-:Y:S01]  /*1c540*/  UIADD3 UR4, UP0, UR36, 0x670, URZ ;  /* 0x0000067024047890 */ /* 0x000fe2000ff1e03f */
[----:B------:R-:W-:Y:S01]  /*1c550*/  R2UR UR7, R5 ;  /* 0x00000000050772ca */ /* 0x000fe200000e0000 */
[----:B------:R-:W-:Y:S01]  /*1c560*/  VIADD R6, R6, 0x348b0 ;  /* 0x000348b006067836 */ /* 0x000fe20000000000 */
[----:B------:R-:W-:Y:S01]  /*1c570*/  PLOP3.LUT P0, PT, PT, PT, PT, 0x80, 0x0 ;  /* 0x000000000000781c */ /* 0x000fe20003f0f070 */
[----:B------:R-:W-:Y:S01]  /*1c580*/  UIADD3.X UR5, URZ, UR37, URZ, UP0, !UPT ;  /* 0x000000253f057290 */ /* 0x000fe200087fe43f */
[----:B--2---:R-:W-:-:S11]  /*1c590*/  IMAD R2, R8, 0x8000, R2 ;  /* 0x0000800008027824 */ /* 0x004fd600078e0202 */
.L_x_683:
        /* <DEDUP_REMOVED lines=15> */
.L_x_684:
        /* <DEDUP_REMOVED lines=10> */
.L_x_671:
[----:B------:R-:W-:Y:S05]  /*1c730*/  BSYNC B1 ;  /* 0x0000000000017941 */ /* 0x000fea0003800000 */
.L_x_670:
[----:B------:R-:W2:Y:S04]  /*1c740*/  LDL.LU R5, [R1+0x14] ;  /* 0x0000140001057983 */ /* 0x000ea80000300800 */
[----:B-1----:R-:W3:Y:S01]  /*1c750*/  LDL.LU R4, [R1+0x24] ;  /* 0x0000240001047983 */ /* 0x002ee20000300800 */
[----:B--2---:R-:W-:-:S05]  /*1c760*/  VIADD R2, R5, 0x1 ;  /* 0x0000000105027836 */ /* 0x004fca0000000000 */
[----:B------:R-:W-:-:S04]  /*1c770*/  ISETP.NE.AND P0, PT, R2, 0x2, PT ;  /* 0x000000020200780c */ /* 0x000fc80003f05270 */
[----:B------:R-:W-:Y:S02]  /*1c780*/  SEL R3, RZ, 0x1, P0 ;  /* 0x00000001ff037807 */ /* 0x000fe40000000000 */
[----:B------:R-:W-:Y:S02]  /*1c790*/  SEL R2, R2, RZ, P0 ;  /* 0x000000ff02027207 */ /* 0x000fe40000000000 */
[----:B---3--:R-:W-:Y:S02]  /*1c7a0*/  LOP3.LUT R4, R4, R3, RZ, 0x3c, !PT ;  /* 0x0000000304047212 */ /* 0x008fe400078e3cff */
[C---:B------:R-:W-:Y:S01]  /*1c7b0*/  ISETP.GT.AND P0, PT, R7.reuse, R9, PT ;  /* 0x000000090700720c */ /* 0x040fe20003f04270 */
[----:B------:R-:W-:Y:S02]  /*1c7c0*/  VIADD R7, R7, 0xffffffff ;  /* 0xffffffff07077836 */ /* 0x000fe40000000000 */
[----:B------:R2:W-:Y:S04]  /*1c7d0*/  STL [R1+0x24], R4 ;  /* 0x0000240401007387 */ /* 0x0005e80000100800 */
[----:B------:R2:W-:Y:S06]  /*1c7e0*/  STL [R1+0x14], R2 ;  /* 0x0000140201007387 */ /* 0x0005ec0000100800 */
[----:B------:R-:W-:Y:S05]  /*1c7f0*/  @P0 BRA `(.L_x_685) ;  /* 0xfffffff400d40947 */ /* 0x000fea000383ffff */
.L_x_649:
[----:B------:R-:W-:Y:S05]  /*1c800*/  BSYNC B0 ;  /* 0x0000000000007941 */ /* 0x000fea0003800000 */
.L_x_648:
[----:B-12---:R-:W2:Y:S04]  /*1c810*/  LDL R2, [R1+0x10] ;  /* 0x0000100001027983 */ /* 0x006ea80000100800 */
[----:B------:R1:W5:Y:S01]  /*1c820*/  LDL R8, [R1+0x40] ;  /* 0x0000400001087983 */ /* 0x0003620000100800 */
[----:B------:R-:W-:Y:S05]  /*1c830*/  @!P5 WARPSYNC.ALL ;  /* 0x000000000000d948 */ /* 0x000fea0003800000 */
[----:B------:R1:W-:Y:S01]  /*1c840*/  STL [R1+0x44], RZ ;  /* 0x000044ff01007387 */ /* 0x0003e20000100800 */
[----:B------:R-:W-:Y:S01]  /*1c850*/  BSSY B0, `(.L_x_686) ;  /* 0x0000021000007945 */ /* 0x000fe20003800000 */
[----:B------:R-:W-:Y:S01]  /*1c860*/  @!P5 BAR.SYNC.DEFER_BLOCKING 0xc, 0x180 ;  /* 0x030600000000db1d */ /* 0x000fe20000010000 */
[----:B--2---:R-:W-:-:S13]  /*1c870*/  LOP3.LUT P0, RZ, R2, 0x4, RZ, 0xc0, !PT ;  /* 0x0000000402ff7812 */ /* 0x004fda000780c0ff */
[----:B-1----:R-:W-:Y:S05]  /*1c880*/  @!P0 BRA `(.L_x_687) ;  /* 0x0000000000748947 */ /* 0x002fea0003800000 */
[----:B------:R-:W-:-:S13]  /*1c890*/  ISETP.NE.AND P0, PT, R17, RZ, PT ;  /* 0x000000ff1100720c */ /* 0x000fda0003f05270 */
[----:B------:R-:W1:Y:S02]  /*1c8a0*/  @!P0 LDC R17, c[0x0][0x9f0] ;  /* 0x00027c00ff118b82 */ /* 0x000e640000000800 */
[----:B-1----:R-:W-:-:S04]  /*1c8b0*/  IABS R0, R17 ;  /* 0x0000001100007213 */ /* 0x002fc80000000000 */
[----:B------:R-:W1:Y:S08]  /*1c8c0*/  I2F.RP R2, R0 ;  /* 0x0000000000027306 */ /* 0x000e700000209400 */
[----:B-1----:R-:W1:Y:S02]  /*1c8d0*/  MUFU.RCP R2, R2 ;  /* 0x0000000200027308 */ /* 0x002e640000001000 */
[----:B-1----:R-:W-:-:S06]  /*1c8e0*/  VIADD R2, R2, 0xffffffe ;  /* 0x0ffffffe02027836 */ /* 0x002fcc0000000000 */
[----:B0-----:R-:W0:Y:S02]  /*1c8f0*/  F2I.FTZ.U32.TRUNC.NTZ R3, R2 ;  /* 0x0000000200037305 */ /* 0x001e24000021f000 */
[----:B0-----:R-:W-:-:S04]  /*1c900*/  IMAD.MOV R2, RZ, RZ, -R3 ;  /* 0x000000ffff027224 */ /* 0x001fc800078e0a03 */
[----:B------:R-:W-:Y:S02]  /*1c910*/  IMAD R4, R2, R0, RZ ;  /* 0x0000000002047224 */ /* 0x000fe400078e02ff */
[----:B------:R-:W-:-:S04]  /*1c920*/  IMAD.MOV.U32 R2, RZ, RZ, RZ ;  /* 0x000000ffff027224 */ /* 0x000fc800078e00ff */
[----:B------:R-:W-:Y:S01]  /*1c930*/  IMAD.HI.U32 R6, R3, R4, R2 ;  /* 0x0000000403067227 */ /* 0x000fe200078e0002 */
[----:B------:R-:W-:Y:S02]  /*1c940*/  IABS R2, R17 ;  /* 0x0000001100027213 */ /* 0x000fe40000000000 */
[----:B-----5:R-:W-:-:S03]  /*1c950*/  IADD3 R4, R8, -0x1, R17 ;  /* 0xffffffff08047810 */ /* 0x020fc60007ffe011 */
        /* <DEDUP_REMOVED lines=15> */
[----:B------:R1:W-:Y:S02]  /*1ca50*/  STL [R1+0x44], R2 ;  /* 0x0000440201007387 */ /* 0x0003e40000100800 */
.L_x_687:
[----:B------:R-:W-:Y:S05]  /*1ca60*/  BSYNC B0 ;  /* 0x0000000000007941 */ /* 0x000fea0003800000 */
.L_x_686:
[----:B------:R-:W2:Y:S04]  /*1ca70*/  LDL R0, [R1+0x44] ;  /* 0x0000440001007983 */ /* 0x000ea80000100800 */
[----:B-1----:R-:W2:Y:S01]  /*1ca80*/  LDL R2, [R1+0x60] ;  /* 0x0000600001027983 */ /* 0x002ea20000100800 */
[----:B------:R-:W-:Y:S01]  /*1ca90*/  BSSY B7, `(.L_x_688) ;  /* 0x0000415000077945 */ /* 0x000fe20003800000 */
[----:B--2---:R-:W-:-:S05]  /*1caa0*/  IMAD R2, R2, R0, RZ ;  /* 0x0000000002027224 */ /* 0x004fca00078e02ff */
[----:B-----5:R-:W-:Y:S01]  /*1cab0*/  VIADDMNMX R0, R2, R0, R8, PT ;  /* 0x0000000002007246 */ /* 0x020fe20003800108 */
[----:B------:R1:W-:Y:S03]  /*1cac0*/  STL [R1+0x34], R2 ;  /* 0x0000340201007387 */ /* 0x0003e60000100800 */
[----:B------:R-:W-:Y:S01]  /*1cad0*/  ISETP.GT.AND P0, PT, R0, R2, PT ;  /* 0x000000020000720c */ /* 0x000fe20003f04270 */
[----:B------:R1:W-:-:S12]  /*1cae0*/  STL [R1+0x48], R0 ;  /* 0x0000480001007387 */ /* 0x0003d80000100800 */
[----:B-1----:R-:W-:Y:S05]  /*1caf0*/  @P0 BRA `(.L_x_689) ;  /* 0x0000000000480947 */ /* 0x002fea0003800000 */
[----:B------:R-:W1:Y:S02]  /*1cb00*/  S2R R0, SR_TID.X ;  /* 0x0000000000007919 */ /* 0x000e640000002100 */
[----:B-1----:R-:W-:-:S04]  /*1cb10*/  LOP3.LUT R0, R0, 0x7f, RZ, 0xc0, !PT ;  /* 0x0000007f00007812 */ /* 0x002fc800078ec0ff */
[----:B------:R-:W-:-:S13]  /*1cb20*/  ISETP.NE.AND P1, PT, R0, RZ, PT ;  /* 0x000000ff0000720c */ /* 0x000fda0003f25270 */
[----:B------:R-:W-:Y:S05]  /*1cb30*/  @P1 BRA `(.L_x_690) ;  /* 0x0000004000281947 */ /* 0x000fea0003800000 */
[----:B0-----:R-:W0:Y:S01]  /*1cb40*/  S2R R3, SR_LANEID ;  /* 0x0000000000037919 */ /* 0x001e220000000000 */
[----:B------:R-:W-:Y:S02]  /*1cb50*/  VOTEU.ANY UR4, UPT, PT ;  /* 0x0000000000047886 */ /* 0x000fe400038e0100 */
[----:B------:R-:W0:Y:S08]  /*1cb60*/  FLO.U32 R0, UR4 ;  /* 0x0000000400007d00 */ /* 0x000e3000080e0000 */
[----:B------:R-:W1:Y:S01]  /*1cb70*/  POPC R4, UR4 ;  /* 0x0000000400047d09 */ /* 0x000e620008000000 */
[----:B0-----:R-:W-:-:S02]  /*1cb80*/  ISETP.EQ.U32.AND P0, PT, R0, R3, PT ;  /* 0x000000030000720c */ /* 0x001fc40003f02070 */
[----:B------:R-:W1:Y:S11]  /*1cb90*/  LDC.64 R2, c[0x0][0xc60] ;  /* 0x00031800ff027b82 */ /* 0x000e760000000a00 */
[----:B-1----:R-:W2:Y:S01]  /*1cba0*/  @P0 ATOMG.E.ADD.STRONG.GPU PT, R3, desc[UR56][R2.64], R4 ;  /* 0x00000004020309a8 */ /* 0x002ea200081ee1f8 */
[----:B------:R-:W0:Y:S02]  /*1cbb0*/  S2R R5, SR_LTMASK ;  /* 0x0000000000057919 */ /* 0x000e240000003900 */
[----:B0-----:R-:W-:-:S06]  /*1cbc0*/  LOP3.LUT R5, R5, UR4, RZ, 0xc0, !PT ;  /* 0x0000000405057c12 */ /* 0x001fcc000f8ec0ff */
[----:B------:R-:W0:Y:S01]  /*1cbd0*/  POPC R5, R5 ;  /* 0x0000000500057309 */ /* 0x000e220000000000 */
[----:B--2---:R-:W0:Y:S02]  /*1cbe0*/  SHFL.IDX PT, R0, R3, R0, 0x1f ;  /* 0x00001f0003007589 */ /* 0x004e2400000e0000 */
[----:B0-----:R-:W-:-:S05]  /*1cbf0*/  IADD3 R0, R0, UR39, R5 ;  /* 0x0000002700007c10 */ /* 0x001fca000fffe005 */
[----:B------:R1:W-:Y:S01]  /*1cc00*/  STL [R1], R0 ;  /* 0x0000000001007387 */ /* 0x0003e20000100800 */
[----:B------:R-:W-:Y:S05]  /*1cc10*/  BRA `(.L_x_690) ;  /* 0x0000003c00f07947 */ /* 0x000fea0003800000 */
.L_x_689:
        /* <DEDUP_REMOVED lines=8> */
[----:B------:R-:W-:Y:S02]  /*1cca0*/  IMAD.U32 R4, RZ, RZ, UR6 ;  /* 0x00000006ff047e24 */ /* 0x000fe4000f8e00ff */
[----:B0-----:R-:W0:Y:S01]  /*1ccb0*/  LDC.64 R2, c[0x4][R2] ;  /* 0x0100000002027b82 */ /* 0x001e220000000a00 */
        /* <DEDUP_REMOVED lines=10> */
.L_x_692:
[----:B------:R-:W-:Y:S05]  /*1cd60*/  BSYNC B6 ;  /* 0x0000000000067941 */ /* 0x000fea0003800000 */
.L_x_691:
        /* <DEDUP_REMOVED lines=8> */
[----:B0-----:R0:W1:Y:S01]  /*1cdf0*/  LDC.64 R2, c[0x4][R17] ;  /* 0x0100000011027b82 */ /* 0x0010620000000a00 */
[----:B------:R-:W-:Y:S02]  /*1ce00*/  IMAD.U32 R4, RZ, RZ, UR6 ;  /* 0x00000006ff047e24 */ /* 0x000fe4000f8e00ff */
[----:B------:R-:W-:Y:S02]  /*1ce10*/  IMAD.U32 R5, RZ, RZ, UR7 ;  /* 0x00000007ff057e24 */ /* 0x000fe4000f8e00ff */
[----:B------:R-:W-:Y:S02]  /*1ce20*/  IMAD.U32 R6, RZ, RZ, UR8 ;  /* 0x00000008ff067e24 */ /* 0x000fe4000f8e00ff */
[----:B------:R-:W-:-:S02]  /*1ce30*/  IMAD.U32 R7, RZ, RZ, UR9 ;  /* 0x00000009ff077e24 */ /* 0x000fc4000f8e00ff */
[----:B------:R-:W-:Y:S02]  /*1ce40*/  IMAD.U32 R10, RZ, RZ, UR4 ;  /* 0x00000004ff0a7e24 */ /* 0x000fe4000f8e00ff */
[----:B------:R-:W-:Y:S02]  /*1ce50*/  IMAD.U32 R11, RZ, RZ, UR5 ;  /* 0x00000005ff0b7e24 */ /* 0x000fe4000f8e00ff */
[----:B------:R-:W-:Y:S02]  /*1ce60*/  IMAD.MOV.U32 R8, RZ, RZ, 0x70 ;  /* 0x00000070ff087424 */ /* 0x000fe400078e00ff */
[----:B------:R-:W-:Y:S02]  /*1ce70*/  IMAD.MOV.U32 R12, RZ, RZ, 0x1 ;  /* 0x00000001ff0c7424 */ /* 0x000fe400078e00ff */
[----:B0-----:R-:W-:-:S07]  /*1ce80*/  IMAD.MOV.U32 R13, RZ, RZ, RZ ;  /* 0x000000ffff0d7224 */ /* 0x001fce00078e00ff */
[----:B------:R-:W-:-:S07]  /*1ce90*/  LEPC R20, `(.L_x_695) ;  /* 0x000000001014794e */ /* 0x000fce0000000000 */
[----:B-1----:R-:W-:Y:S05]  /*1cea0*/  CALL.ABS.NOINC R2 ;  /* 0x0000000002007343 */ /* 0x002fea0003c00000 */
.L_x_695:
[----:B------:R0:W1:Y:S01]  /*1ceb0*/  LDC.64 R2, c[0x4][R17] ;  /* 0x0100000011027b82 */ /* 0x0000620000000a00 */
[----:B------:R-:W-:Y:S01]  /*1cec0*/  ULDC.64 UR4, c[0x4][0x118] ;  /* 0x0100460000047ab9 */ /* 0x000fe20000000a00 */
[----:B------:R-:W-:Y:S01]  /*1ced0*/  ULDC.64 UR6, c[0x4][0x120] ;  /* 0x0100480000067ab9 */ /* 0x000fe20000000a00 */
[----:B------:R-:W-:Y:S01]  /*1cee0*/  ULDC.64 UR8, c[0x4][0x80] ;  /* 0x0100200000087ab9 */ /* 0x000fe20000000a00 */
        /* <DEDUP_REMOVED lines=11> */
.L_x_694:
[----:B------:R-:W-:Y:S05]  /*1cfa0*/  BSYNC B6 ;  /* 0x0000000000067941 */ /* 0x000fea0003800000 */
.L_x_693:
[----:B------:R-:W2:Y:S01]  /*1cfb0*/  LDL.LU R2, [R1+0x28] ;  /* 0x0000280001027983 */ /* 0x000ea20000300800 */
[----:B------:R-:W-:-:S03]  /*1cfc0*/  ULDC.64 UR4, c[0x0][0x9f8] ;  /* 0x00027e0000047ab9 */ /* 0x000fc60000000a00 */
[----:B------:R-:W0:Y:S04]  /*1cfd0*/  LDL.LU R0, [R1+0x3c] ;  /* 0x00003c0001007983 */ /* 0x000e280000300800 */
[----:B------:R-:W3:Y:S01]  /*1cfe0*/  LDL R7, [R1+0x18] ;  /* 0x0000180001077983 */ /* 0x000ee20000100800 */
[----:B------:R-:W-:-:S03]  /*1cff0*/  ISETP.NE.U32.AND P0, PT, RZ, UR4, PT ;  /* 0x00000004ff007c0c */ /* 0x000fc6000bf05070 */
[----:B------:R-:W4:Y:S01]  /*1d000*/  LDL R17, [R1+0x48] ;  /* 0x0000480001117983 */ /* 0x000f220000100800 */
[----:B------:R-:W-:-:S13]  /*1d010*/  ISETP.NE.AND.EX P0, PT, RZ, UR5, PT, P0 ;  /* 0x00000005ff007c0c */ /* 0x000fda000bf05300 */
[----:B--2---:R-:W-:-:S04]  /*1d020*/  @P0 IADD3 R2, P1, R2, UR4, RZ ;  /* 0x0000000402020c10 */ /* 0x004fc8000ff3e0ff */
[----:B0-----:R-:W-:Y:S01]  /*1d030*/  @P0 IADD3.X R3, R0, UR5, RZ, P1, !PT ;  /* 0x0000000500030c10 */ /* 0x001fe20008ffe4ff */
[----:B------:R-:W-:-:S04]  /*1d040*/  ULDC.64 UR4, c[0x0][0xa08] ;  /* 0x0002820000047ab9 */ /* 0x000fc80000000a00 */
[----:B---3--:R0:W2:Y:S02]  /*1d050*/  @P0 LDG.E R7, desc[UR56][R2.64] ;  /* 0x0000003802070981 */ /* 0x0080a4000c1e1900 */
[----:B0-----:R-:W0:Y:S01]  /*1d060*/  LDC.64 R2, c[0x0][0x418] ;  /* 0x00010600ff027b82 */ /* 0x001e220000000a00 */
[----:B----4-:R-:W-:Y:S01]  /*1d070*/  VIADD R0, R17, 0xffffffff ;  /* 0xffffffff11007836 */ /* 0x010fe20000000000 */
[----:B--2---:R-:W-:Y:S01]  /*1d080*/  SHF.R.S32.HI R8, RZ, 0x1f, R7 ;  /* 0x0000001fff087819 */ /* 0x004fe20000011407 */
[----:B------:R1:W-:Y:S04]  /*1d090*/  @P0 STL [R1+0x18], R7 ;  /* 0x0000180701000387 */ /* 0x0003e80000100800 */
[----:B------:R1:W-:Y:S01]  /*1d0a0*/  STL [R1+0x28], R8 ;  /* 0x0000280801007387 */ /* 0x0003e20000100800 */
[----:B0-----:R-:W-:Y:S01]  /*1d0b0*/  LOP3.LUT P0, RZ, R2, UR4, RZ, 0xfc, !PT ;  /* 0x0000000402ff7c12 */ /* 0x001fe2000f80fcff */
[----:B------:R-:W-:-:S03]  /*1d0c0*/  UMOV UR4, 0xffffffff ;  /* 0xffffffff00047882 */ /* 0x000fc60000000000 */
[----:B------:R-:W-:-:S04]  /*1d0d0*/  LOP3.LUT P0, RZ, R3, UR5, RZ, 0xfc, P0 ;  /* 0x0000000503ff7c12 */ /* 0x000fc8000800fcff */
[----:B------:R-:W-:Y:S01]  /*1d0e0*/  SEL R17, R7, RZ, !P0 ;  /* 0x000000ff07117207 */ /* 0x000fe20004000000 */
[----:B-1----:R-:W-:Y:S08]  /*1d0f0*/  BRA.DIV UR4, `(.L_x_696) ;  /* 0x0000005604807947 */ /* 0x002ff0000b800000 */
[----:B------:R-:W0:Y:S02]  /*1d100*/  S2R R4, SR_TID.X ;  /* 0x0000000000047919 */ /* 0x000e240000002100 */
[----:B0-----:R-:W-:-:S04]  /*1d110*/  SHF.R.U32.HI R4, RZ, 0x5, R4 ;  /* 0x00000005ff047819 */ /* 0x001fc80000011604 */
[----:B------:R-:W-:-:S05]  /*1d120*/  LOP3.LUT R4, R4, 0x3, RZ, 0xc0, !PT ;  /* 0x0000000304047812 */ /* 0x000fca00078ec0ff */
[----:B------:R0:W1:Y:S02]  /*1d130*/  SHFL.IDX PT, R14, R4, RZ, 0x1f ;  /* 0x00001fff040e7589 */ /* 0x00006400000e0000 */
.L_x_829:
[----:B0-----:R-:W2:Y:S01]  /*1d140*/  LDL.LU R4, [R1+0x10] ;  /* 0x0000100001047983 */ /* 0x001ea20000300800 */
[----:B------:R-:W-:Y:S02]  /*1d150*/  PLOP3.LUT P1, PT, PT, PT, PT, 0x8, 0x0 ;  /* 0x000000000000781c */ /* 0x000fe40003f2e170 */
[----:B-1----:R-:W-:Y:S01]  /*1d160*/  ISETP.NE.AND P0, PT, R14, RZ, PT ;  /* 0x000000ff0e00720c */ /* 0x002fe20003f05270 */
        /* <DEDUP_REMOVED lines=8> */
.L_x_832:
[----:B------:R-:W-:Y:S05]  /*1d1f0*/  @!P6 BRA `(.L_x_697) ;  /* 0x000000040020e947 */ /* 0x000fea0003800000 */
[----:B------:R-:W-:-:S04]  /*1d200*/  ISETP.NE.U32.AND P0, PT, R2, RZ, PT ;  /* 0x000000ff0200720c */ /* 0x000fc80003f05070 */
[----:B------:R-:W-:-:S13]  /*1d210*/  ISETP.NE.AND.EX P0, PT, R3, RZ, PT, P0 ;  /* 0x000000ff0300720c */ /* 0x000fda0003f05300 */
[----:B------:R-:W-:Y:S05]  /*1d220*/  @!P0 BRA `(.L_x_699) ;  /* 0x0000000000508947 */ /* 0x000fea0003800000 */
[----:B------:R-:W1:Y:S01]  /*1d230*/  LDC R6, c[0x0][0x43c] ;  /* 0x00010f00ff067b82 */ /* 0x000e620000000800 */
[----:B------:R-:W-:Y:S01]  /*1d240*/  IMAD.MOV.U32 R9, RZ, RZ, R0 ;  /* 0x000000ffff097224 */ /* 0x000fe200078e0000 */
[----:B------:R-:W-:-:S03]  /*1d250*/  ULDC.64 UR4, c[0x0][0x428] ;  /* 0x00010a0000047ab9 */ /* 0x000fc60000000a00 */
[----:B0-----:R-:W-:Y:S01]  /*1d260*/  IMAD.MOV.U32 R0, RZ, RZ, R9 ;  /* 0x000000ffff007224 */ /* 0x001fe200078e0009 */
[----:B-1----:R-:W-:-:S13]  /*1d270*/  ISETP.NE.AND P0, PT, R6, 0x1, PT ;  /* 0x000000010600780c */ /* 0x002fda0003f05270 */
[----:B------:R-:W0:Y:S02]  /*1d280*/  @P0 LDC.64 R4, c[0x0][0x440] ;  /* 0x00011000ff040b82 */ /* 0x000e240000000a00 */
[----:B0-----:R-:W-:-:S05]  /*1d290*/  @P0 IMAD.HI.U32 R4, R9, R4, RZ ;  /* 0x0000000409040227 */ /* 0x001fca00078e00ff */
        /* <DEDUP_REMOVED lines=13> */
.L_x_699:
[----:B-1----:R-:W2:Y:S01]  /*1d370*/  LDL R2, [R1+0x1c] ;  /* 0x00001c0001027983 */ /* 0x002ea20000100800 */
[----:B0-----:R-:W-:Y:S01]  /*1d380*/  IMAD R0, R19, 0x8, R18 ;  /* 0x0000000813007824 */ /* 0x001fe200078e0212 */
[----:B--2---:R-:W-:-:S04]  /*1d390*/  SHF.L.U32 R2, R2, 0x1f, RZ ;  /* 0x0000001f02027819 */ /* 0x004fc800000006ff */
[----:B------:R-:W0:Y:S02]  /*1d3a0*/  SYNCS.PHASECHK.TRANS64.TRYWAIT P0, [R0+URZ+0x34840], R2 ;  /* 0x03484002000075a7 */ /* 0x000e24000800017f */
[----:B0-----:R-:W-:Y:S05]  /*1d3b0*/  @!P0 BRA `(.L_x_700) ;  /* 0x0000005400248947 */ /* 0x001fea0003800000 */
.L_x_833:
[----:B------:R1:W5:Y:S01]  /*1d3c0*/  LDL R3, [R1+0x10] ;  /* 0x0000100001037983 */ /* 0x0003620000100800 */
[----:B------:R-:W2:Y:S02]  /*1d3d0*/  S2R R4, SR_TID.X ;  /* 0x0000000000047919 */ /* 0x000ea40000002100 */
[----:B--2---:R-:W-:-:S04]  /*1d3e0*/  LOP3.LUT R4, R4, 0x7f, RZ, 0xc0, !PT ;  /* 0x0000007f04047812 */ /* 0x004fc800078ec0ff */
[----:B------:R-:W-:-:S13]  /*1d3f0*/  ISETP.NE.AND P0, PT, R4, RZ, PT ;  /* 0x000000ff0400720c */ /* 0x000fda0003f05270 */
[----:B-1----:R-:W-:Y:S05]  /*1d400*/  @P0 BRA `(.L_x_701) ;  /* 0x0000000000140947 */ /* 0x002fea0003800000 */
[----:B-----5:R-:W-:Y:S01]  /*1d410*/  LOP3.LUT P1, RZ, R3, 0x1, RZ, 0xc0, !PT ;  /* 0x0000000103ff7812 */ /* 0x020fe2000782c0ff */
[----:B0-----:R-:W-:-:S04]  /*1d420*/  IMAD.MOV.U32 R2, RZ, RZ, 0xc000 ;  /* 0x0000c000ff027424 */ /* 0x001fc800078e00ff */
[----:B------:R1:W-:Y:S08]  /*1d430*/  SYNCS.ARRIVE.TRANS64 RZ, [R0+URZ+0x34830], R2 ;  /* 0x0348300200ff79a7 */ /* 0x0003f0000800003f */
[----:B------:R-:W-:Y:S05]  /*1d440*/  @!P1 BRA `(.L_x_701) ;  /* 0x0000000000049947 */ /* 0x000fea0003800000 */
[----:B------:R-:W-:Y:S01]  /*1d450*/  BPT.TRAP 0x1 ;  /* 0x000000040000795c */ /* 0x000fe20000300000 */
.L_x_701:
[----:B------:R-:W2:Y:S04]  /*1d460*/  LDL R4, [R1+0x8] ;  /* 0x0000080001047983 */ /* 0x000ea80000100800 */
[----:B01----:R-:W3:Y:S01]  /*1d470*/  LDL R2, [R1+0x20] ;  /* 0x0000200001027983 */ /* 0x003ee20000100800 */
        /* <DEDUP_REMOVED lines=10> */
[----:B------:R-:W-:Y:S01]  /*1d520*/  UMOV UR17, 0x40 ;  /* 0x0000004000117882 */ /* 0x000fe20000000000 */
[----:B------:R-:W-:-:S02]  /*1d530*/  LOP3.LUT R3, R3, 0xfffffffb, RZ, 0xc0, !PT ;  /* 0xfffffffb03037812 */ /* 0x000fc400078ec0ff */
[----:B------:R-:W-:-:S07]  /*1d540*/  UIADD3 UR9, UR9, 0x34830, URZ ;  /* 0x0003483009097890 */ /* 0x000fce000fffe03f */
[----:B------:R-:W-:Y:S02]  /*1d550*/  UIADD3 UR14, UR8, 0x1c400, URZ ;  /* 0x0001c400080e7890 */ /* 0x000fe4000fffe03f */
[----:B------:R-:W-:Y:S01]  /*1d560*/  UIADD3 UR15, UR8, 0x20400, URZ ;  /* 0x00020400080f7890 */ /* 0x000fe2000fffe03f */
[----:B------:R-:W-:Y:S01]  /*1d570*/  @P0 LOP3.LUT R3, R3, 0x4, RZ, 0xfc, !PT ;  /* 0x0000000403030812 */ /* 0x000fe200078efcff */
[----:B------:R-:W-:-:S03]  /*1d580*/  UIADD3 UR16, UR8, 0x24400, URZ ;  /* 0x0002440008107890 */ /* 0x000fc6000fffe03f */
[----:B------:R-:W-:Y:S01]  /*1d590*/  UMOV UR8, UR14 ;  /* 0x0000000e00087c82 */ /* 0x000fe20008000000 */
[----:B------:R-:W-:Y:S01]  /*1d5a0*/  UMOV UR14, 0x80 ;  /* 0x00000080000e7882 */ /* 0x000fe20000000000 */
[----:B------:R1:W-:Y:S01]  /*1d5b0*/  STL [R1+0x10], R3 ;  /* 0x0000100301007387 */ /* 0x0003e20000100800 */
[----:B--2---:R-:W-:Y:S02]  /*1d5c0*/  R2UR UR11, R4 ;  /* 0x00000000040b72ca */ /* 0x004fe400000e0000 */
[----:B---3--:R-:W-:-:S13]  /*1d5d0*/  R2UR UR5, R2 ;  /* 0x00000000020572ca */ /* 0x008fda00000e0000 */
[----:B------:R-:W-:Y:S02]  /*1d5e0*/  ULEA UR11, UR11, UR5, 0x7 ;  /* 0x000000050b0b7291 */ /* 0x000fe4000f8e383f */
[----:B------:R-:W-:-:S09]  /*1d5f0*/  UIADD3.X UR5, URZ, UR37, URZ, UP0, !UPT ;  /* 0x000000253f057290 */ /* 0x000fd200087fe43f */
[----:B------:R0:W-:Y:S02]  /*1d600*/  UTMALDG.4D [UR8], [UR4], desc[UR6] ;  /* 0x00000608040075b4 */ /* 0x0001e40008019000 */
[----:B0-----:R-:W-:Y:S01]  /*1d610*/  UMOV UR8, UR15 ;  /* 0x0000000f00087c82 */ /* 0x001fe20008000000 */
[----:B------:R-:W-:Y:S02]  /*1d620*/  UMOV UR10, UR17 ;  /* 0x00000011000a7c82 */ /* 0x000fe40008000000 */
[----:B------:R0:W-:Y:S02]  /*1d630*/  UTMALDG.4D [UR8], [UR4], desc[UR6] ;  /* 0x00000608040075b4 */ /* 0x0001e40008019000 */
[----:B0-----:R-:W-:Y:S01]  /*1d640*/  UMOV UR8, UR16 ;  /* 0x0000001000087c82 */ /* 0x001fe20008000000 */
[----:B------:R-:W-:Y:S02]  /*1d650*/  UMOV UR10, UR14 ;  /* 0x0000000e000a7c82 */ /* 0x000fe40008000000 */
[----:B------:R1:W-:Y:S02]  /*1d660*/  UTMALDG.4D [UR8], [UR4], desc[UR6] ;  /* 0x00000608040075b4 */ /* 0x0003e40008019000 */
[----:B-1----:R-:W-:Y:S01]  /*1d670*/  NOP ;  /* 0x0000000000007918 */ /* 0x002fe20000000000 */
.L_x_697:
[----:B------:R-:W2:Y:S04]  /*1d680*/  LDL.LU R3, [R1+0x4c] ;  /* 0x00004c0001037983 */ /* 0x000ea80000300800 */
[----:B------:R-:W3:Y:S04]  /*1d690*/  LDL.LU R5, [R1+0x38] ;  /* 0x0000380001057983 */ /* 0x000ee80000300800 */
[----:B0-----:R-:W4:Y:S01]  /*1d6a0*/  LDL.LU R4, [R1+0x58] ;  /* 0x0000580001047983 */ /* 0x001f220000300800 */
        /* <DEDUP_REMOVED lines=10> */
[----:B---3--:R-:W-:-:S03]  /*1d750*/  SEL R5, R5, RZ, !P0 ;  /* 0x000000ff05057207 */ /* 0x008fc60004000000 */
[----:B------:R-:W-:Y:S01]  /*1d760*/  IMAD R0, R0, UR4, RZ ;  /* 0x0000000400007c24 */ /* 0x000fe2000f8e02ff */
[----:B----4-:R-:W-:-:S03]  /*1d770*/  SEL R4, R4, RZ, !P0 ;  /* 0x000000ff04047207 */ /* 0x010fc60004000000 */
        /* <DEDUP_REMOVED lines=8> */
[----:B0-----:R-:W-:Y:S01]  /*1d800*/  MOV R2, 0x0 ;  /* 0x0000000000027802 */ /* 0x001fe20000000f00 */
        /* <DEDUP_REMOVED lines=15> */
.L_x_703:
[----:B------:R-:W-:Y:S05]  /*1d900*/  BSYNC B6 ;  /* 0x0000000000067941 */ /* 0x000fea0003800000 */
.L_x_702:
[----:B0-----:R-:W2:Y:S01]  /*1d910*/  LDL.LU R0, [R1+0x4c] ;  /* 0x00004c0001007983 */ /* 0x001ea20000300800 */
[----:B------:R-:W-:Y:S01]  /*1d920*/  ULDC.64 UR4, c[0x0][0x2d8] ;  /* 0x0000b60000047ab9 */ /* 0x000fe20000000a00 */
[----:B------:R-:W0:Y:S02]  /*1d930*/  LDC R8, c[0x0][0x448] ;  /* 0x00011200ff087b82 */ /* 0x000e240000000800 */
[----:B------:R-:W3:Y:S04]  /*1d940*/  LDL.LU R5, [R1+0x3c] ;  /* 0x00003c0001057983 */ /* 0x000ee80000300800 */
[----:B------:R-:W3:Y:S04]  /*1d950*/  LDL.LU.64 R2, [R1+0x50] ;  /* 0x0000500001027983 */ /* 0x000ee80000300a00 */
[----:B------:R-:W4:Y:S01]  /*1d960*/  LDL.LU R4, [R1+0x38] ;  /* 0x0000380001047983 */ /* 0x000f220000300800 */
[----:B0-----:R-:W-:-:S13]  /*1d970*/  ISETP.NE.AND P0, PT, R8, 0x1, PT ;  /* 0x000000010800780c */ /* 0x001fda0003f05270 */
[----:B------:R-:W0:Y:S01]  /*1d980*/  @P0 LDC R7, c[0x0][0x450] ;  /* 0x00011400ff070b82 */ /* 0x000e220000000800 */
[----:B---3--:R-:W-:Y:S02]  /*1d990*/  IMAD.MOV.U32 R3, RZ, RZ, R5 ;  /* 0x000000ffff037224 */ /* 0x008fe400078e0005 */
[----:B------:R-:W3:Y:S01]  /*1d9a0*/  LDL.LU R5, [R1+0x4] ;  /* 0x0000040001057983 */ /* 0x000ee20000300800 */
[C---:B------:R-:W-:Y:S01]  /*1d9b0*/  IMAD.WIDE.U32 R2, R16.reuse, UR4, R2 ;  /* 0x0000000410027c25 */ /* 0x040fe2000f8e0002 */
[----:B------:R-:W1:Y:S03]  /*1d9c0*/  S2R R10, SR_TID.X ;  /* 0x00000000000a7919 */ /* 0x000e660000002100 */
[----:B------:R-:W-:Y:S01]  /*1d9d0*/  IMAD R3, R16, UR5, R3 ;  /* 0x0000000510037c24 */ /* 0x000fe2000f8e0203 */
[----:B------:R-:W-:Y:S01]  /*1d9e0*/  ULDC.64 UR4, c[0x0][0x2e0] ;  /* 0x0000b80000047ab9 */ /* 0x000fe20000000a00 */
[----:B------:R-:W5:Y:S01]  /*1d9f0*/  S2R R9, SR_TID.X ;  /* 0x0000000000097919 */ /* 0x000f620000002100 */
[----:B--2---:R-:W-:-:S02]  /*1da00*/  IMAD R0, R0, UR4, RZ ;  /* 0x0000000400007c24 */ /* 0x004fc4000f8e02ff */
[----:B----4-:R-:W-:-:S04]  /*1da10*/  IMAD.WIDE.U32 R2, R4, UR4, R2 ;  /* 0x0000000404027c25 */ /* 0x010fc8000f8e0002 */
[----:B------:R-:W-:Y:S01]  /*1da20*/  IMAD R0, R4, UR5, R0 ;  /* 0x0000000504007c24 */ /* 0x000fe2000f8e0200 */
[----:B------:R-:W-:Y:S01]  /*1da30*/  ULDC.64 UR4, c[0x0][0x2d0] ;  /* 0x0000b40000047ab9 */ /* 0x000fe20000000a00 */
[----:B------:R-:W2:Y:S02]  /*1da40*/  S2R R4, SR_TID.X ;  /* 0x0000000000047919 */ /* 0x000ea40000002100 */
[----:B------:R-:W-:Y:S02]  /*1da50*/  IMAD.IADD R3, R3, 0x1, R0 ;  /* 0x0000000103037824 */ /* 0x000fe400078e0200 */
[----:B-1----:R-:W-:Y:S02]  /*1da60*/  IMAD.SHL.U32 R10, R10, 0x8, RZ ;  /* 0x000000080a0a7824 */ /* 0x002fe400078e00ff */
[----:B-----5:R-:W-:-:S03]  /*1da70*/  IMAD.SHL.U32 R9, R9, 0x8, RZ ;  /* 0x0000000809097824 */ /* 0x020fc600078e00ff */
[----:B------:R-:W-:-:S04]  /*1da80*/  LOP3.LUT R10, R10, 0x38, RZ, 0xc0, !PT ;  /* 0x000000380a0a7812 */ /* 0x000fc800078ec0ff */
[----:B------:R-:W-:Y:S02]  /*1da90*/  LOP3.LUT R11, R10, 0x40, RZ, 0xfc, !PT ;  /* 0x000000400a0b7812 */ /* 0x000fe400078efcff */
[----:B------:R-:W-:Y:S02]  /*1daa0*/  LOP3.LUT R9, R9, 0x38, RZ, 0xc0, !PT ;  /* 0x0000003809097812 */ /* 0x000fe400078ec0ff */
[----:B--2---:R-:W-:Y:S02]  /*1dab0*/  LOP3.LUT R4, R4, 0x7f, RZ, 0xc0, !PT ;  /* 0x0000007f04047812 */ /* 0x004fe400078ec0ff */
[----:B------:R-:W-:Y:S02]  /*1dac0*/  LOP3.LUT R10, R10, 0x80, RZ, 0xfc, !PT ;  /* 0x000000800a0a7812 */ /* 0x000fe400078efcff */
[----:B------:R-:W-:Y:S02]  /*1dad0*/  SHF.R.U32.HI R6, RZ, 0x3, R4 ;  /* 0x00000003ff067819 */ /* 0x000fe40000011604 */
[----:B------:R-:W1:Y:S02]  /*1dae0*/  S2R R4, SR_TID.X ;  /* 0x0000000000047919 */ /* 0x000e640000002100 */
[----:B-1----:R-:W-:-:S05]  /*1daf0*/  IMAD.SHL.U32 R4, R4, 0x10, RZ ;  /* 0x0000001004047824 */ /* 0x002fca00078e00ff */
[----:B------:R-:W-:Y:S02]  /*1db00*/  LOP3.LUT R4, R6, 0x70, R4, 0xf8, !PT ;  /* 0x0000007006047812 */ /* 0x000fe400078ef804 */
[----:B------:R-:W1:Y:S01]  /*1db10*/  @P0 LDC R6, c[0x0][0x44c] ;  /* 0x00011300ff060b82 */ /* 0x000e620000000800 */
[----:B---3--:R-:W-:-:S05]  /*1db20*/  IMAD.SHL.U32 R5, R5, 0x80, RZ ;  /* 0x0000008005057824 */ /* 0x008fca00078e00ff */
[----:B------:R-:W-:-:S05]  /*1db30*/  LOP3.LUT R4, R4, R5, RZ, 0xfc, !PT ;  /* 0x0000000504047212 */ /* 0x000fca00078efcff */
        /* <DEDUP_REMOVED lines=9> */
[----:B------:R-:W-:-:S03]  /*1dbd0*/  ULDC.64 UR4, c[0x0][0x2c8] ;  /* 0x0000b20000047ab9 */ /* 0x000fc60000000a00 */
[----:B------:R-:W-:Y:S01]  /*1dbe0*/  IMAD.IADD R3, R3, 0x1, R0 ;  /* 0x0000000103037824 */ /* 0x000fe200078e0200 */
[----:B------:R-:W-:Y:S01]  /*1dbf0*/  SHF.R.S32.HI R0, RZ, 0x1f, R4 ;  /* 0x0000001fff007819 */ /* 0x000fe20000011404 */
[----:B------:R-:W-:-:S04]  /*1dc00*/  IMAD.WIDE.U32 R2, R4, UR4, R2 ;  /* 0x0000000404027c25 */ /* 0x000fc8000f8e0002 */
[----:B------:R-:W-:-:S04]  /*1dc10*/  IMAD R0, R0, UR4, RZ ;  /* 0x0000000400007c24 */ /* 0x000fc8000f8e02ff */
[----:B------:R-:W-:Y:S01]  /*1dc20*/  IMAD R4, R4, UR5, R0 ;  /* 0x0000000504047c24 */ /* 0x000fe2000f8e0200 */
[----:B------:R-:W-:-:S03]  /*1dc30*/  ULDC.64 UR4, c[0x0][0x280] ;  /* 0x0000a00000047ab9 */ /* 0x000fc60000000a00 */
[----:B------:R-:W-:Y:S01]  /*1dc40*/  IMAD.IADD R3, R3, 0x1, R4 ;  /* 0x0000000103037824 */ /* 0x000fe200078e0204 */
[C---:B------:R-:W-:Y:S01]  /*1dc50*/  LEA R4, P0, R2.reuse, UR4, 0x1 ;  /* 0x0000000402047c11 */ /* 0x040fe2000f8008ff */
[----:B------:R-:W-:Y:S02]  /*1dc60*/  ULDC UR4, c[0x0][0x2b8] ;  /* 0x0000ae0000047ab9 */ /* 0x000fe40000000800 */
[----:B------:R-:W-:Y:S02]  /*1dc70*/  ISETP.GE.AND P3, PT, R9, UR4, PT ;  /* 0x0000000409007c0c */ /* 0x000fe4000bf66270 */
[----:B------:R-:W-:Y:S01]  /*1dc80*/  LEA.HI.X R3, R2, UR5, R3, 0x1, P0 ;  /* 0x0000000502037c11 */ /* 0x000fe200080f0c03 */
[----:B------:R-:W-:Y:S01]  /*1dc90*/  UMOV UR5, 0xffffffff ;  /* 0xffffffff00057882 */ /* 0x000fe20000000000 */
[----:B------:R-:W-:Y:S02]  /*1dca0*/  ISETP.GE.AND P0, PT, R11, UR4, PT ;  /* 0x000000040b007c0c */ /* 0x000fe4000bf06270 */
[----:B------:R-:W-:Y:S01]  /*1dcb0*/  ISETP.GE.AND P1, PT, R10, UR4, PT ;  /* 0x000000040a007c0c */ /* 0x000fe2000bf26270 */
[----:B------:R-:W-:-:S12]  /*1dcc0*/  BRA.DIV UR5, `(.L_x_704) ;  /* 0x0000004a05f47947 */ /* 0x000fd8000b800000 */
[----:B------:R-:W2:Y:S04]  /*1dcd0*/  LDL.LU R6, [R1+0x5c] ;  /* 0x00005c0001067983 */ /* 0x000ea80000300800 */
[----:B------:R-:W3:Y:S01]  /*1dce0*/  LDL R10, [R1+0x30] ;  /* 0x00003000010a7983 */ /* 0x000ee20000100800 */
[----:B------:R-:W0:Y:S02]  /*1dcf0*/  S2R R7, SR_TID.X ;  /* 0x0000000000077919 */ /* 0x000e240000002100 */
[----:B0-----:R-:W-:-:S04]  /*1dd00*/  LOP3.LUT R7, R7, 0x7f, RZ, 0xc0, !PT ;  /* 0x0000007f07077812 */ /* 0x001fc800078ec0ff */
[----:B------:R-:W-:Y:S02]  /*1dd10*/  SHF.R.U32.HI R11, RZ, 0x3, R7 ;  /* 0x00000003ff0b7819 */ /* 0x000fe40000011607 */
[----:B------:R-:W0:Y:S03]  /*1dd20*/  SHFL.IDX PT, R7, R4, RZ, 0x181f ;  /* 0x00181fff04077589 */ /* 0x000e2600000e0000 */
[----:B------:R-:W-:-:S04]  /*1dd30*/  IMAD.IADD R0, R11, 0x1, R5 ;  /* 0x000000010b007824 */ /* 0x000fc800078e0205 */
[----:B------:R-:W-:Y:S02]  /*1dd40*/  VIADD R5, R0, 0x10 ;  /* 0x0000001000057836 */ /* 0x000fe40000000000 */
[----:B--2---:R-:W-:Y:S02]  /*1dd50*/  IMAD R2, R6, R8, RZ ;  /* 0x0000000806027224 */ /* 0x004fe400078e02ff */
[----:B------:R-:W1:Y:S03]  /*1dd60*/  SHFL.IDX PT, R6, R3, RZ, 0x181f ;  /* 0x00181fff03067589 */ /* 0x000e6600000e0000 */
[----:B------:R-:W-:-:S13]  /*1dd70*/  ISETP.GE.AND P2, PT, R0, R2, PT ;  /* 0x000000020000720c */ /* 0x000fda0003f46270 */
[----:B0-----:R-:W-:-:S05]  /*1dd80*/  @!P2 LEA R7, P4, R9, R7, 0x1 ;  /* 0x000000070907a211 */ /* 0x001fca00078808ff */
[----:B-1----:R-:W-:-:S05]  /*1dd90*/  @!P2 IMAD.X R6, RZ, RZ, R6, P4 ;  /* 0x000000ffff06a224 */ /* 0x002fca00020e0606 */
[----:B------:R-:W-:-:S04]  /*1dda0*/  @!P2 LOP3.LUT R7, R7, R6, RZ, 0x3c, !PT ;  /* 0x000000060707a212 */ /* 0x000fc800078e3cff */
[----:B------:R-:W-:-:S04]  /*1ddb0*/  @!P2 LOP3.LUT R6, R7, R6, RZ, 0x3c, !PT ;  /* 0x000000060706a212 */ /* 0x000fc800078e3cff */
[----:B------:R-:W-:-:S05]  /*1ddc0*/  @!P2 LOP3.LUT R7, R7, R6, RZ, 0x3c, !PT ;  /* 0x000000060707a212 */ /* 0x000fca00078e3cff */
[----:B------:R-:W-:Y:S01]  /*1ddd0*/  @!PT LDS RZ, [RZ] ;  /* 0x00000000fffff984 */ /* 0x000fe20000000800 */
[----:B---3--:R-:W-:Y:S04]  /*1dde0*/  @!P2 LDGSTS.E.BYPASS.LTC128B.128 [R10+0x10400], desc[UR56][R6.64], !P3 ;  /* 0x10400000060aafae */ /* 0x008fe8000d901d78 */
        /* <DEDUP_REMOVED lines=64> */
[----:B------:R1:W2:Y:S04]  /*1e1f0*/  SHFL.IDX PT, R5, R3, 0x7, 0x181f ;  /* 0x00f81f0003057f89 */ /* 0x0002a800000e0000 */
[----:B------:R1:W-:Y:S04]  /*1e200*/  @!P2 LDGSTS.E.BYPASS.LTC128B.128 [R10+0x13400], desc[UR56][R6.64], !P3 ;  /* 0x13400000060aafae */ /* 0x0003e8000d901d78 */
[----:B------:R1:W-:Y:S04]  /*1e210*/  @!P2 LDGSTS.E.BYPASS.LTC128B.128 [R10+0x17400], desc[UR56][R6.64+0x80], !P0 ;  /* 0x17400080060aafae */ /* 0x0003e8000c101d78 */
[----:B------:R1:W-:Y:S04]  /*1e220*/  @!P2 LDGSTS.E.BYPASS.LTC128B.128 [R10+0x1b400], desc[UR56][R6.64+0x100], !P1 ;  /* 0x1b400100060aafae */ /* 0x0003e8000c901d78 */
[----:B------:R1:W3:Y:S02]  /*1e230*/  SHFL.IDX PT, R3, R4, 0x7, 0x181f ;  /* 0x00f81f0004037f89 */ /* 0x0002e400000e0000 */
.L_x_850:
[----:B------:R-:W-:Y:S01]  /*1e240*/  VIADD R0, R0, 0x70 ;  /* 0x0000007000007836 */ /* 0x000fe20000000000 */
[----:B------:R-:W-:Y:S04]  /*1e250*/  BSSY B0, `(.L_x_705) ;  /* 0x000000c000007945 */ /* 0x000fe80003800000 */
[----:B------:R-:W-:-:S13]  /*1e260*/  ISETP.GE.AND P2, PT, R0, R2, PT ;  /* 0x000000020000720c */ /* 0x000fda0003f46270 */
[----:B------:R-:W-:Y:S05]  /*1e270*/  @P2 BRA `(.L_x_706) ;  /* 0x0000000000242947 */ /* 0x000fea0003800000 */
[----:B-1----:R-:W4:Y:S01]  /*1e280*/  LDL R4, [R1+0x30] ;  /* 0x0000300001047983 */ /* 0x002f220000100800 */
[----:B---3--:R-:W-:-:S05]  /*1e290*/  LEA R2, P2, R9, R3, 0x1 ;  /* 0x0000000309027211 */ /* 0x008fca00078408ff */
[----:B--2---:R-:W-:-:S05]  /*1e2a0*/  IMAD.X R3, RZ, RZ, R5, P2 ;  /* 0x000000ffff037224 */ /* 0x004fca00010e0605 */
[----:B------:R-:W-:Y:S01]  /*1e2b0*/  @!PT LDS RZ, [RZ] ;  /* 0x00000000fffff984 */ /* 0x000fe20000000800 */
[----:B------:R-:W-:Y:S01]  /*1e2c0*/  @!PT LDS RZ, [RZ] ;  /* 0x00000000fffff984 */ /* 0x000fe20000000800 */
[----:B------:R-:W-:Y:S01]  /*1e2d0*/  @!PT LDS RZ, [RZ] ;  /* 0x00000000fffff984 */ /* 0x000fe20000000800 */
[----:B----4-:R4:W-:Y:S04]  /*1e2e0*/  LDGSTS.E.BYPASS.LTC128B.128 [R4+0x13c00], desc[UR56][R2.64], !P3 ;  /* 0x13c0000002047fae */ /* 0x0109e8000d901d78 */
[----:B------:R4:W-:Y:S04]  /*1e2f0*/  LDGSTS.E.BYPASS.LTC128B.128 [R4+0x17c00], desc[UR56][R2.64+0x80], !P0 ;  /* 0x17c0008002047fae */ /* 0x0009e8000c101d78 */
[----:B------:R4:W-:Y:S02]  /*1e300*/  LDGSTS.E.BYPASS.LTC128B.128 [R4+0x1bc00], desc[UR56][R2.64+0x100], !P1 ;  /* 0x1bc0010002047fae */ /* 0x0009e4000c901d78 */
.L_x_706:
[----:B------:R-:W-:Y:S05]  /*1e310*/  BSYNC B0 ;  /* 0x0000000000007941 */ /* 0x000fea0003800000 */
.L_x_705:
[----:B------:R-:W-:Y:S01]  /*1e320*/  NOP ;  /* 0x0000000000007918 */ /* 0x000fe20000000000 */
[----:B------:R-:W-:-:S13]  /*1e330*/  PLOP3.LUT P0, PT, PT, PT, PT, 0x80, 0x0 ;  /* 0x000000000000781c */ /* 0x000fda0003f0f070 */
.L_x_707:
        /* <DEDUP_REMOVED lines=16> */
[----:B------:R-:W5:Y:S03]  /*1e440*/  SYNCS.PHASECHK.TRANS64.TRYWAIT P0, [R18+URZ+0x34820], R0 ;  /* 0x03482000120075a7 */ /* 0x000f66000800017f */
[----:B----45:R-:W-:Y:S05]  /*1e450*/  @!P0 BRA `(.L_x_709) ;  /* 0x0000004c00f48947 */ /* 0x030fea0003800000 */
.L_x_851:
[----:B------:R-:W-:Y:S05]  /*1e460*/  BSYNC B0 ;  /* 0x0000000000007941 */ /* 0x000fea0003800000 */
.L_x_708:
[----:B-1-3--:R-:W4:Y:S04]  /*1e470*/  LDL R3, [R1+0x48] ;  /* 0x0000480001037983 */ /* 0x00af280000100800 */
[----:B------:R-:W3:Y:S01]  /*1e480*/  LDL R2, [R1+0x34] ;  /* 0x0000340001027983 */ /* 0x000ee20000100800 */
[----:B------:R-:W-:Y:S01]  /*1e490*/  BSSY B0, `(.L_x_710) ;  /* 0x0000219000007945 */ /* 0x000fe20003800000 */
[----:B----4-:R-:W-:-:S05]  /*1e4a0*/  VIADD R0, R3, 0xfffffffe ;  /* 0xfffffffe03007836 */ /* 0x010fca0000000000 */
[----:B---3--:R-:W-:-:S13]  /*1e4b0*/  ISETP.GE.AND P0, PT, R0, R2, PT ;  /* 0x000000020000720c */ /* 0x008fda0003f06270 */
[----:B------:R-:W-:Y:S05]  /*1e4c0*/  @!P0 BRA `(.L_x_711) ;  /* 0x0000002000548947 */ /* 0x000fea0003800000 */
[----:B--2---:R-:W0:Y:S04]  /*1e4d0*/  LDL.LU R5, [R1+0x60] ;  /* 0x0000600001057983 */ /* 0x004e280000300800 */
[----:B------:R-:W2:Y:S04]  /*1e4e0*/  LDL.LU R4, [R1+0x44] ;  /* 0x0000440001047983 */ /* 0x000ea80000300800 */
[----:B------:R-:W3:Y:S01]  /*1e4f0*/  LDL.LU R3, [R1+0x40] ;  /* 0x0000400001037983 */ /* 0x000ee20000300800 */
[----:B------:R-:W-:Y:S01]  /*1e500*/  LOP3.LUT R2, RZ, R2, RZ, 0x33, !PT ;  /* 0x00000002ff027212 */ /* 0x000fe200078e33ff */
[----:B------:R-:W-:Y:S01]  /*1e510*/  BSSY B2, `(.L_x_712) ;  /* 0x00000b6000027945 */ /* 0x000fe20003800000 */
[----:B0-----:R-:W-:-:S04]  /*1e520*/  VIADD R6, R5, 0x1 ;  /* 0x0000000105067836 */ /* 0x001fc80000000000 */
[----:B--2---:R-:W-:-:S05]  /*1e530*/  IMAD R6, R6, R4, RZ ;  /* 0x0000000406067224 */ /* 0x004fca00078e02ff */
[----:B---3--:R-:W-:-:S05]  /*1e540*/  VIMNMX R6, R3, R6, PT ;  /* 0x0000000603067248 */ /* 0x008fca0003fe0100 */
        /* <DEDUP_REMOVED lines=40> */
.L_x_716:
[----:B------:R-:W-:Y:S01]  /*1e7d0*/  IMAD R3, R8, 0x8, R18 ;  /* 0x0000000808037824 */ /* 0x000fe200078e0212 */
[----:B------:R-:W-:Y:S01]  /*1e7e0*/  SHF.L.U32 R2, R10, 0x1f, RZ ;  /* 0x0000001f0a027819 */ /* 0x000fe200000006ff */
[----:B------:R-:W-:Y:S03]  /*1e7f0*/  BSSY B3, `(.L_x_717) ;  /* 0x0000003000037945 */ /* 0x000fe60003800000 */
[----:B------:R-:W1:Y:S02]  /*1e800*/  SYNCS.PHASECHK.TRANS64.TRYWAIT P0, [R3+URZ+0x34840], R2 ;  /* 0x03484002030075a7 */ /* 0x000e64000800017f */
[----:B-1----:R-:W-:Y:S05]  /*1e810*/  @!P0 BRA `(.L_x_718) ;  /* 0x0000004c00188947 */ /* 0x002fea0003800000 */
.L_x_852:
[----:B------:R-:W-:Y:S05]  /*1e820*/  BSYNC B3 ;  /* 0x0000000000037941 */ /* 0x000fea0003800000 */
.L_x_717:
[----:B0-----:R-:W0:Y:S01]  /*1e830*/  S2R R5, SR_TID.X ;  /* 0x0000000000057919 */ /* 0x001e220000002100 */
[----:B------:R-:W-:Y:S01]  /*1e840*/  BSSY B3, `(.L_x_719) ;  /* 0x000000a000037945 */ /* 0x000fe20003800000 */
[----:B0-----:R-:W-:-:S04]  /*1e850*/  LOP3.LUT R5, R5, 0x7f, RZ, 0xc0, !PT ;  /* 0x0000007f05057812 */ /* 0x001fc800078ec0ff */
[----:B------:R-:W-:-:S13]  /*1e860*/  ISETP.NE.AND P0, PT, R5, RZ, PT ;  /* 0x000000ff0500720c */ /* 0x000fda0003f05270 */
[----:B------:R-:W-:Y:S05]  /*1e870*/  @P0 BRA `(.L_x_720) ;  /* 0x0000000000180947 */ /* 0x000fea0003800000 */
[----:B------:R-:W2:Y:S01]  /*1e880*/  LDL R5, [R1+0x10] ;  /* 0x0000100001057983 */ /* 0x000ea20000100800 */
[----:B-1----:R-:W-:-:S04]  /*1e890*/  IMAD.MOV.U32 R2, RZ, RZ, 0xc000 ;  /* 0x0000c000ff027424 */ /* 0x002fc800078e00ff */
[----:B------:R0:W-:Y:S01]  /*1e8a0*/  SYNCS.ARRIVE.TRANS64 RZ, [R3+URZ+0x34830], R2 ;  /* 0x0348300203ff79a7 */ /* 0x0001e2000800003f */
[----:B--2---:R-:W-:-:S13]  /*1e8b0*/  LOP3.LUT P1, RZ, R5, 0x1, RZ, 0xc0, !PT ;  /* 0x0000000105ff7812 */ /* 0x004fda000782c0ff */
[----:B0-----:R-:W-:Y:S05]  /*1e8c0*/  @!P1 BRA `(.L_x_720) ;  /* 0x0000000000049947 */ /* 0x001fea0003800000 */
[----:B------:R-:W-:Y:S01]  /*1e8d0*/  BPT.TRAP 0x1 ;  /* 0x000000040000795c */ /* 0x000fe20000300000 */
.L_x_720:
[----:B------:R-:W-:Y:S05]  /*1e8e0*/  BSYNC B3 ;  /* 0x0000000000037941 */ /* 0x000fea0003800000 */
.L_x_719:
        /* <DEDUP_REMOVED lines=12> */
.L_x_721:
        /* <DEDUP_REMOVED lines=16> */
.L_x_722:
        /* <DEDUP_REMOVED lines=15> */
.L_x_723:
        /* <DEDUP_REMOVED lines=16> */
.L_x_853:
[----:B------:R-:W-:Y:S05]  /*1eca0*/  BSYNC B3 ;  /* 0x0000000000037941 */ /* 0x000fea0003800000 */
.L_x_724:
[----:B------:R-:W1:Y:S01]  /*1ecb0*/  S2R R5, SR_TID.X ;  /* 0x0000000000057919 */ /* 0x000e620000002100 */
[----:B------:R-:W-:-:S04]  /*1ecc0*/  UPRMT UR4, UR38, 0x9910, URZ ;  /* 0x0000991026047896 */ /* 0x000fc8000800003f */
[----:B------:R-:W-:Y:S01]  /*1ecd0*/  UISETP.NE.AND UP0, UPT, UR4, 0x2, UPT ;  /* 0x000000020400788c */ /* 0x000fe2000bf05270 */
[----:B-1----:R-:W-:-:S04]  /*1ece0*/  LOP3.LUT R5, R5, 0x7f, RZ, 0xc0, !PT ;  /* 0x0000007f05057812 */ /* 0x002fc800078ec0ff */
[----:B------:R-:W-:-:S13]  /*1ecf0*/  ISETP.NE.AND P0, PT, R5, RZ, PT ;  /* 0x000000ff0500720c */ /* 0x000fda0003f05270 */
[----:B0-----:R-:W-:-:S04]  /*1ed00*/  @!P0 IMAD.MOV.U32 R3, RZ, RZ, 0x8000 ;  /* 0x00008000ff038424 */ /* 0x001fc800078e00ff */
[----:B------:R0:W-:Y:S01]  /*1ed10*/  @!P0 SYNCS.ARRIVE.TRANS64 RZ, [R2+URZ+0x34850], R3 ;  /* 0x0348500302ff89a7 */ /* 0x0001e2000800003f */
[----:B------:R-:W-:-:S13]  /*1ed20*/  PLOP3.LUT P0, PT, PT, PT, UP0, 0x80, 0x0 ;  /* 0x000000000000781c */ /* 0x000fda0003f0f008 */
[----:B0-----:R-:W-:Y:S05]  /*1ed30*/  @P0 BRA `(.L_x_726) ;  /* 0x0000000000040947 */ /* 0x001fea0003800000 */
[----:B------:R-:W-:Y:S01]  /*1ed40*/  BPT.TRAP 0x1 ;  /* 0x000000040000795c */ /* 0x000fe20000300000 */
.L_x_726:
[----:B------:R-:W2:Y:S01]  /*1ed50*/  LDL R3, [R1+0x10] ;  /* 0x0000100001037983 */ /* 0x000ea20000100800 */
[----:B------:R-:W-:Y:S01]  /*1ed60*/  BSSY B3, `(.L_x_727) ;  /* 0x0000004000037945 */ /* 0x000fe20003800000 */
[----:B--2---:R-:W-:-:S13]  /*1ed70*/  LOP3.LUT P0, RZ, R3, 0x8, RZ, 0xc0, !PT ;  /* 0x0000000803ff7812 */ /* 0x004fda000780c0ff */
[----:B------:R-:W-:Y:S05]  /*1ed80*/  @P0 BRA `(.L_x_728) ;  /* 0x0000000000040947 */ /* 0x000fea0003800000 */
[----:B------:R-:W-:Y:S01]  /*1ed90*/  BPT.TRAP 0x1 ;  /* 0x000000040000795c */ /* 0x000fe20000300000 */
.L_x_728:
[----:B------:R-:W-:Y:S05]  /*1eda0*/  BSYNC B3 ;  /* 0x0000000000037941 */ /* 0x000fea0003800000 */
.L_x_727:
[----:B------:R-:W2:Y:S04]  /*1edb0*/  LDL R5, [R1+0x20] ;  /* 0x0000200001057983 */ /* 0x000ea80000100800 */
[----:B------:R-:W2:Y:S01]  /*1edc0*/  LDL.LU R3, [R1+0x8] ;  /* 0x0000080001037983 */ /* 0x000ea20000300800 */
[----:B------:R-:W-:Y:S01]  /*1edd0*/  R2UR UR10, R11 ;  /* 0x000000000b0a72ca */ /* 0x000fe200000e0000 */
[----:B------:R-:W-:Y:S01]  /*1ede0*/  IMAD R7, R19, 0x8000, R18 ;  /* 0x0000800013077824 */ /* 0x000fe200078e0212 */
[----:B------:R-:W-:Y:S01]  /*1edf0*/  UIADD3 UR4, UP0, UR36, 0x470, URZ ;  /* 0x0000047024047890 */ /* 0x000fe2000ff1e03f */
[----:B------:R-:W-:Y:S01]  /*1ee00*/  PLOP3.LUT P0, PT, PT, PT, PT, 0x80, 0x0 ;  /* 0x000000000000781c */ /* 0x000fe20003f0f070 */
[----:B------:R-:W-:Y:S01]  /*1ee10*/  VIADD R2, R2, 0x34850 ;  /* 0x0003485002027836 */ /* 0x000fe20000000000 */
[----:B------:R-:W-:Y:S01]  /*1ee20*/  UMOV UR6, 0x0 ;  /* 0x0000000000067882 */ /* 0x000fe20000000000 */
[----:B------:R-:W-:Y:S01]  /*1ee30*/  UIADD3.X UR5, URZ, UR37, URZ, UP0, !UPT ;  /* 0x000000253f057290 */ /* 0x000fe200087fe43f */
[----:B------:R-:W-:Y:S01]  /*1ee40*/  UMOV UR7, 0x14f00000 ;  /* 0x14f0000000077882 */ /* 0x000fe20000000000 */
[----:B--2---:R-:W-:-:S02]  /*1ee50*/  IMAD R3, R3, 0x80, R5 ;  /* 0x0000008003037824 */ /* 0x004fc400078e0205 */
[----:B------:R-:W-:-:S08]  /*1ee60*/  VIADD R5, R7, 0x400 ;  /* 0x0000040007057836 */ /* 0x000fd00000000000 */
.L_x_729:
        /* <DEDUP_REMOVED lines=12> */
[----:B------:R-:W-:Y:S01]  /*1ef30*/  PLOP3.LUT P0, PT, PT, PT, PT, 0x80, 0x0 ;  /* 0x000000000000781c */ /* 0x000fe20003f0f070 */
[----:B------:R-:W-:Y:S01]  /*1ef40*/  UMOV UR6, 0x0 ;  /* 0x0000000000067882 */ /* 0x000fe20000000000 */
[----:B------:R-:W-:-:S11]  /*1ef50*/  UMOV UR7, 0x14f00000 ;  /* 0x14f0000000077882 */ /* 0x000fd60000000000 */
.L_x_730:
        /* <DEDUP_REMOVED lines=12> */
.L_x_715:
[----:B------:R-:W-:Y:S05]  /*1f020*/  BSYNC B1 ;  /* 0x0000000000017941 */ /* 0x000fea0003800000 */
.L_x_714:
[----:B0-----:R-:W2:Y:S01]  /*1f030*/  LDL.LU R0, [R1+0x48] ;  /* 0x0000480001007983 */ /* 0x001ea20000300800 */
[----:B------:R-:W-:-:S03]  /*1f040*/  IMAD.MOV.U32 R19, RZ, RZ, R8 ;  /* 0x000000ffff137224 */ /* 0x000fc600078e0008 */
[----:B------:R0:W-:Y:S02]  /*1f050*/  STL [R1+0x1c], R10 ;  /* 0x00001c0a01007387 */ /* 0x0001e40000100800 */
[----:B0-2---:R-:W-:-:S07]  /*1f060*/  VIADD R0, R0, 0xfffffffd ;  /* 0xfffffffd00007836 */ /* 0x005fce0000000000 */
.L_x_713:
[----:B------:R-:W-:Y:S05]  /*1f070*/  BSYNC B2 ;  /* 0x0000000000027941 */ /* 0x000fea0003800000 */
.L_x_712:
[----:B------:R-:W-:Y:S01]  /*1f080*/  VIADD R9, R9, 0xfffffffe ;  /* 0xfffffffe09097836 */ /* 0x000fe20000000000 */
[----:B------:R-:W-:-:S04]  /*1f090*/  LOP3.LUT R6, RZ, R6, RZ, 0x33, !PT ;  /* 0x00000006ff067212 */ /* 0x000fc800078e33ff */
[----:B------:R-:W-:-:S13]  /*1f0a0*/  ISETP.NE.AND P0, PT, R9, R6, PT ;  /* 0x000000060900720c */ /* 0x000fda0003f05270 */
[----:B------:R-:W-:Y:S05]  /*1f0b0*/  @!P0 BRA `(.L_x_711) ;  /* 0x0000001400588947 */ /* 0x000fea0003800000 */
[----:B------:R-:W-:-:S07]  /*1f0c0*/  IMAD.MOV.U32 R9, RZ, RZ, R17 ;  /* 0x000000ffff097224 */ /* 0x000fce00078e0011 */
.L_x_765:
        /* <DEDUP_REMOVED lines=35> */
.L_x_733:
[----:B------:R-:W-:Y:S01]  /*1f300*/  IMAD R3, R4, 0x8, R18 ;  /* 0x0000000804037824 */ /* 0x000fe200078e0212 */
[----:B------:R-:W-:Y:S01]  /*1f310*/  SHF.L.U32 R2, R5, 0x1f, RZ ;  /* 0x0000001f05027819 */ /* 0x000fe200000006ff */
[----:B------:R-:W-:Y:S03]  /*1f320*/  BSSY B2, `(.L_x_734) ;  /* 0x0000003000027945 */ /* 0x000fe60003800000 */
[----:B------:R-:W1:Y:S02]  /*1f330*/  SYNCS.PHASECHK.TRANS64.TRYWAIT P0, [R3+URZ+0x34840], R2 ;  /* 0x03484002030075a7 */ /* 0x000e64000800017f */
[----:B-1----:R-:W-:Y:S05]  /*1f340*/  @!P0 BRA `(.L_x_735) ;  /* 0x0000004000748947 */ /* 0x002fea0003800000 */
.L_x_854:
[----:B------:R-:W-:Y:S05]  /*1f350*/  BSYNC B2 ;  /* 0x0000000000027941 */ /* 0x000fea0003800000 */
.L_x_734:
[----:B------:R-:W2:Y:S01]  /*1f360*/  S2R R7, SR_TID.X ;  /* 0x0000000000077919 */ /* 0x000ea20000002100 */
[----:B------:R-:W-:Y:S01]  /*1f370*/  BSSY B2, `(.L_x_736) ;  /* 0x000000a000027945 */ /* 0x000fe20003800000 */
[----:B--2---:R-:W-:-:S04]  /*1f380*/  LOP3.LUT R7, R7, 0x7f, RZ, 0xc0, !PT ;  /* 0x0000007f07077812 */ /* 0x004fc800078ec0ff */
[----:B------:R-:W-:-:S13]  /*1f390*/  ISETP.NE.AND P0, PT, R7, RZ, PT ;  /* 0x000000ff0700720c */ /* 0x000fda0003f05270 */
[----:B------:R-:W-:Y:S05]  /*1f3a0*/  @P0 BRA `(.L_x_737) ;  /* 0x0000000000180947 */ /* 0x000fea0003800000 */
[----:B------:R-:W2:Y:S01]  /*1f3b0*/  LDL R7, [R1+0x10] ;  /* 0x0000100001077983 */ /* 0x000ea20000100800 */
[----:B-1----:R-:W-:-:S04]  /*1f3c0*/  IMAD.MOV.U32 R2, RZ, RZ, 0xc000 ;  /* 0x0000c000ff027424 */ /* 0x002fc800078e00ff */
[----:B------:R3:W-:Y:S01]  /*1f3d0*/  SYNCS.ARRIVE.TRANS64 RZ, [R3+URZ+0x34830], R2 ;  /* 0x0348300203ff79a7 */ /* 0x0007e2000800003f */
[----:B--2---:R-:W-:-:S13]  /*1f3e0*/  LOP3.LUT P1, RZ, R7, 0x1, RZ, 0xc0, !PT ;  /* 0x0000000107ff7812 */ /* 0x004fda000782c0ff */
[----:B---3--:R-:W-:Y:S05]  /*1f3f0*/  @!P1 BRA `(.L_x_737) ;  /* 0x0000000000049947 */ /* 0x008fea0003800000 */
[----:B------:R-:W-:Y:S01]  /*1f400*/  BPT.TRAP 0x1 ;  /* 0x000000040000795c */ /* 0x000fe20000300000 */
.L_x_737:
[----:B------:R-:W-:Y:S05]  /*1f410*/  BSYNC B2 ;  /* 0x0000000000027941 */ /* 0x000fea0003800000 */
.L_x_736:
[----:B-1----:R-:W2:Y:S01]  /*1f420*/  LDL R2, [R1+0x20] ;  /* 0x0000200001027983 */ /* 0x002ea20000100800 */
[----:B------:R-:W-:Y:S01]  /*1f430*/  IMAD.MOV.U32 R10, RZ, RZ, RZ ;  /* 0x000000ffff0a7224 */ /* 0x000fe200078e00ff */
[----:B------:R-:W-:Y:S01]  /*1f440*/  UIADD3 UR4, UP0, UR36, 0x370, URZ ;  /* 0x0000037024047890 */ /* 0x000fe2000ff1e03f */
[----:B------:R-:W-:Y:S01]  /*1f450*/  IMAD R7, R4, 0xc000, R18 ;  /* 0x0000c00004077824 */ /* 0x000fe200078e0212 */
[----:B------:R-:W-:Y:S01]  /*1f460*/  PLOP3.LUT P0, PT, PT, PT, PT, 0x80, 0x0 ;  /* 0x000000000000781c */ /* 0x000fe20003f0f070 */
[----:B------:R-:W-:Y:S01]  /*1f470*/  VIADD R3, R3, 0x34830 ;  /* 0x0003483003037836 */ /* 0x000fe20000000000 */
[----:B------:R-:W-:Y:S01]  /*1f480*/  R2UR UR10, R10 ;  /* 0x000000000a0a72ca */ /* 0x000fe200000e0000 */
[----:B0-----:R-:W-:Y:S01]  /*1f490*/  VIADD R8, R7, 0x1c400 ;  /* 0x0001c40007087836 */ /* 0x001fe20000000000 */
[----:B------:R-:W-:Y:S01]  /*1f4a0*/  UIADD3.X UR5, URZ, UR37, URZ, UP0, !UPT ;  /* 0x000000253f057290 */ /* 0x000fe200087fe43f */
[----:B------:R-:W-:Y:S01]  /*1f4b0*/  UMOV UR6, 0x0 ;  /* 0x0000000000067882 */ /* 0x000fe20000000000 */
[----:B------:R-:W-:Y:S01]  /*1f4c0*/  UMOV UR7, 0x14f00000 ;  /* 0x14f0000000077882 */ /* 0x000fe20000000000 */
[----:B--2---:R-:W-:-:S10]  /*1f4d0*/  IMAD R2, R6, 0x80, R2 ;  /* 0x0000008006027824 */ /* 0x004fd400078e0202 */
.L_x_738:
        /* <DEDUP_REMOVED lines=16> */
.L_x_739:
        /* <DEDUP_REMOVED lines=15> */
.L_x_740:
        /* <DEDUP_REMOVED lines=16> */
.L_x_855:
[----:B------:R-:W-:Y:S05]  /*1f7d0*/  BSYNC B2 ;  /* 0x0000000000027941 */ /* 0x000fea0003800000 */
.L_x_741:
        /* <DEDUP_REMOVED lines=10> */
.L_x_743:
[----:B------:R-:W2:Y:S01]  /*1f880*/  LDL R3, [R1+0x10] ;  /* 0x0000100001037983 */ /* 0x000ea20000100800 */
[----:B------:R-:W-:Y:S01]  /*1f890*/  BSSY B2, `(.L_x_744) ;  /* 0x0000004000027945 */ /* 0x000fe20003800000 */
[----:B--2---:R-:W-:-:S13]  /*1f8a0*/  LOP3.LUT P0, RZ, R3, 0x8, RZ, 0xc0, !PT ;  /* 0x0000000803ff7812 */ /* 0x004fda000780c0ff */
[----:B------:R-:W-:Y:S05]  /*1f8b0*/  @P0 BRA `(.L_x_745) ;  /* 0x0000000000040947 */ /* 0x000fea0003800000 */
[----:B------:R-:W-:Y:S01]  /*1f8c0*/  BPT.TRAP 0x1 ;  /* 0x000000040000795c */ /* 0x000fe20000300000 */
.L_x_745:
[----:B------:R-:W-:Y:S05]  /*1f8d0*/  BSYNC B2 ;  /* 0x0000000000027941 */ /* 0x000fea0003800000 */
.L_x_744:
        /* <DEDUP_REMOVED lines=12> */
.L_x_746:
        /* <DEDUP_REMOVED lines=15> */
.L_x_747:
        /* <DEDUP_REMOVED lines=12> */
.L_x_732:
[----:B------:R-:W-:Y:S05]  /*1fb50*/  BSYNC B1 ;  /* 0x0000000000017941 */ /* 0x000fea0003800000 */
.L_x_731:
        /* <DEDUP_REMOVED lines=35> */
.L_x_750:
[----:B------:R-:W-:Y:S01]  /*1fd90*/  IMAD R3, R19, 0x8, R18 ;  /* 0x0000000813037824 */ /* 0x000fe200078e0212 */
[----:B------:R-:W-:Y:S01]  /*1fda0*/  SHF.L.U32 R2, R10, 0x1f, RZ ;  /* 0x0000001f0a027819 */ /* 0x000fe200000006ff */
[----:B------:R-:W-:Y:S03]  /*1fdb0*/  BSSY B2, `(.L_x_751) ;  /* 0x0000003000027945 */ /* 0x000fe60003800000 */
[----:B------:R-:W2:Y:S02]  /*1fdc0*/  SYNCS.PHASECHK.TRANS64.TRYWAIT P0, [R3+URZ+0x34840], R2 ;  /* 0x03484002030075a7 */ /* 0x000ea4000800017f */
[----:B--2---:R-:W-:Y:S05]  /*1fdd0*/  @!P0 BRA `(.L_x_752) ;  /* 0x0000003400f88947 */ /* 0x004fea0003800000 */
.L_x_856:
[----:B------:R-:W-:Y:S05]  /*1fde0*/  BSYNC B2 ;  /* 0x0000000000027941 */ /* 0x000fea0003800000 */
.L_x_751:
[----:B-1----:R-:W1:Y:S01]  /*1fdf0*/  S2R R8, SR_TID.X ;  /* 0x0000000000087919 */ /* 0x002e620000002100 */
[----:B------:R-:W-:Y:S01]  /*1fe00*/  BSSY B2, `(.L_x_753) ;  /* 0x000000a000027945 */ /* 0x000fe20003800000 */
[----:B-1----:R-:W-:-:S04]  /*1fe10*/  LOP3.LUT R8, R8, 0x7f, RZ, 0xc0, !PT ;  /* 0x0000007f08087812 */ /* 0x002fc800078ec0ff */
[----:B------:R-:W-:-:S13]  /*1fe20*/  ISETP.NE.AND P0, PT, R8, RZ, PT ;  /* 0x000000ff0800720c */ /* 0x000fda0003f05270 */
[----:B------:R-:W-:Y:S05]  /*1fe30*/  @P0 BRA `(.L_x_754) ;  /* 0x0000000000180947 */ /* 0x000fea0003800000 */
[----:B------:R-:W3:Y:S01]  /*1fe40*/  LDL R8, [R1+0x10] ;  /* 0x0000100001087983 */ /* 0x000ee20000100800 */
[----:B--2---:R-:W-:-:S04]  /*1fe50*/  IMAD.MOV.U32 R2, RZ, RZ, 0xc000 ;  /* 0x0000c000ff027424 */ /* 0x004fc800078e00ff */
[----:B------:R1:W-:Y:S01]  /*1fe60*/  SYNCS.ARRIVE.TRANS64 RZ, [R3+URZ+0x34830], R2 ;  /* 0x0348300203ff79a7 */ /* 0x0003e2000800003f */
[----:B---3--:R-:W-:-:S13]  /*1fe70*/  LOP3.LUT P1, RZ, R8, 0x1, RZ, 0xc0, !PT ;  /* 0x0000000108ff7812 */ /* 0x008fda000782c0ff */
[----:B-1----:R-:W-:Y:S05]  /*1fe80*/  @!P1 BRA `(.L_x_754) ;  /* 0x0000000000049947 */ /* 0x002fea0003800000 */
[----:B------:R-:W-:Y:S01]  /*1fe90*/  BPT.TRAP 0x1 ;  /* 0x000000040000795c */ /* 0x000fe20000300000 */
.L_x_754:
[----:B------:R-:W-:Y:S05]  /*1fea0*/  BSYNC B2 ;  /* 0x0000000000027941 */ /* 0x000fea0003800000 */
.L_x_753:
[----:B--2---:R-:W2:Y:S01]  /*1feb0*/  LDL R2, [R1+0x20] ;  /* 0x0000200001027983 */ /* 0x004ea20000100800 */
        /* <DEDUP_REMOVED lines=11> */
.L_x_755:
        /* <DEDUP_REMOVED lines=16> */
.L_x_756:
        /* <DEDUP_REMOVED lines=15> */
.L_x_757:
        /* <DEDUP_REMOVED lines=15> */
.L_x_857:
[----:B------:R-:W-:Y:S05]  /*20250*/  BSYNC B2 ;  /* 0x0000000000027941 */ /* 0x000fea0003800000 */
.L_x_758:
[----:B------:R-:W1:Y:S01]  /*20260*/  S2R R3, SR_TID.X ;  /* 0x0000000000037919 */ /* 0x000e620000002100 */
[----:B------:R-:W-:-:S04]  /*20270*/  UPRMT UR4, UR38, 0x9910, URZ ;  /* 0x0000991026047896 */ /* 0x000fc8000800003f */
[----:B------:R-:W-:Y:S01]  /*20280*/  UISETP.NE.AND UP0, UPT, UR4, 0x2, UPT ;  /* 0x000000020400788c */ /* 0x000fe2000bf05270 */
[----:B-1----:R-:W-:-:S04]  /*20290*/  LOP3.LUT R3, R3, 0x7f, RZ, 0xc0, !PT ;  /* 0x0000007f03037812 */ /* 0x002fc800078ec0ff */
[----:B------:R-:W-:-:S13]  /*202a0*/  ISETP.NE.AND P0, PT, R3, RZ, PT ;  /* 0x000000ff0300720c */ /* 0x000fda0003f05270 */
[----:B------:R-:W-:-:S04]  /*202b0*/  @!P0 IMAD.MOV.U32 R3, RZ, RZ, 0x8000 ;  /* 0x00008000ff038424 */ /* 0x000fc800078e00ff */
[----:B------:R1:W-:Y:S01]  /*202c0*/  @!P0 SYNCS.ARRIVE.TRANS64 RZ, [R2+URZ+0x34850], R3 ;  /* 0x0348500302ff89a7 */ /* 0x0003e2000800003f */
[----:B------:R-:W-:-:S13]  /*202d0*/  PLOP3.LUT P0, PT, PT, PT, UP0, 0x80, 0x0 ;  /* 0x000000000000781c */ /* 0x000fda0003f0f008 */
[----:B-1----:R-:W-:Y:S05]  /*202e0*/  @P0 BRA `(.L_x_760) ;  /* 0x0000000000040947 */ /* 0x002fea0003800000 */
[----:B------:R-:W-:Y:S01]  /*202f0*/  BPT.TRAP 0x1 ;  /* 0x000000040000795c */ /* 0x000fe20000300000 */
.L_x_760:
[----:B------:R-:W2:Y:S01]  /*20300*/  LDL R3, [R1+0x10] ;  /* 0x0000100001037983 */ /* 0x000ea20000100800 */
[----:B------:R-:W-:Y:S01]  /*20310*/  BSSY B2, `(.L_x_761) ;  /* 0x0000004000027945 */ /* 0x000fe20003800000 */
[----:B--2---:R-:W-:-:S13]  /*20320*/  LOP3.LUT P0, RZ, R3, 0x8, RZ, 0xc0, !PT ;  /* 0x0000000803ff7812 */ /* 0x004fda000780c0ff */
[----:B------:R-:W-:Y:S05]  /*20330*/  @P0 BRA `(.L_x_762) ;  /* 0x0000000000040947 */ /* 0x000fea0003800000 */
[----:B------:R-:W-:Y:S01]  /*20340*/  BPT.TRAP 0x1 ;  /* 0x000000040000795c */ /* 0x000fe20000300000 */
.L_x_762:
[----:B------:R-:W-:Y:S05]  /*20350*/  BSYNC B2 ;  /* 0x0000000000027941 */ /* 0x000fea0003800000 */
.L_x_761:
[----:B0-----:R-:W2:Y:S04]  /*20360*/  LDL R5, [R1+0x20] ;  /* 0x0000200001057983 */ /* 0x001ea80000100800 */
        /* <DEDUP_REMOVED lines=11> */
.L_x_763:
        /* <DEDUP_REMOVED lines=15> */
.L_x_764:
        /* <DEDUP_REMOVED lines=12> */
.L_x_749:
[----:B------:R-:W-:Y:S05]  /*205d0*/  BSYNC B1 ;  /* 0x0000000000017941 */ /* 0x000fea0003800000 */
.L_x_748:
[----:B------:R-:W2:Y:S01]  /*205e0*/  LDL R2, [R1+0x34] ;  /* 0x0000340001027983 */ /* 0x000ea20000100800 */
[----:B------:R-:W-:Y:S01]  /*205f0*/  VIADD R0, R0, 0xfffffffe ;  /* 0xfffffffe00007836 */ /* 0x000fe20000000000 */
[----:B--2---:R-:W-:-:S13]  /*20600*/  ISETP.GT.AND P0, PT, R6, R2, PT ;  /* 0x000000020600720c */ /* 0x004fda0003f04270 */
[----:B------:R-:W-:Y:S05]  /*20610*/  @P0 BRA `(.L_x_765) ;  /* 0xffffffe800ac0947 */ /* 0x000fea000383ffff */
.L_x_711:
[----:B------:R-:W-:Y:S05]  /*20620*/  BSYNC B0 ;  /* 0x0000000000007941 */ /* 0x000fea0003800000 */
.L_x_710:
        /* <DEDUP_REMOVED lines=18> */
.L_x_767:
[----:B------:R-:W-:Y:S05]  /*20750*/  BSYNC B0 ;  /* 0x0000000000007941 */ /* 0x000fea0003800000 */
.L_x_766:
[----:B---3--:R-:W3:Y:S01]  /*20760*/  LDL R0, [R1+0x10] ;  /* 0x0000100001007983 */ /* 0x008ee20000100800 */
[----:B------:R-:W-:Y:S01]  /*20770*/  BSSY B0, `(.L_x_768) ;  /* 0x000003f000007945 */ /* 0x000fe20003800000 */
[----:B---3--:R-:W-:-:S13]  /*20780*/  LOP3.LUT P0, RZ, R0, 0x4, RZ, 0xc0, !PT ;  /* 0x0000000400ff7812 */ /* 0x008fda000780c0ff */
[----:B------:R-:W-:Y:S05]  /*20790*/  @!P0 BRA `(.L_x_769) ;  /* 0x0000000000f08947 */ /* 0x000fea0003800000 */
[----:B------:R-:W3:Y:S01]  /*207a0*/  LDL R2, [R1+0x1c] ;  /* 0x00001c0001027983 */ /* 0x000ee20000100800 */
[----:B------:R-:W-:Y:S01]  /*207b0*/  IMAD R0, R19, 0x8, R18 ;  /* 0x0000000813007824 */ /* 0x000fe200078e0212 */
[----:B------:R-:W-:Y:S01]  /*207c0*/  BSSY B1, `(.L_x_770) ;  /* 0x0000004000017945 */ /* 0x000fe20003800000 */
[----:B---3--:R-:W-:-:S04]  /*207d0*/  SHF.L.U32 R2, R2, 0x1f, RZ ;  /* 0x0000001f02027819 */ /* 0x008fc800000006ff */
[----:B------:R-:W3:Y:S02]  /*207e0*/  SYNCS.PHASECHK.TRANS64.TRYWAIT P0, [R0+URZ+0x34860], R2 ;  /* 0x03486002000075a7 */ /* 0x000ee4000800017f */
[----:B---3--:R-:W-:Y:S05]  /*207f0*/  @!P0 BRA `(.L_x_771) ;  /* 0x0000002c00988947 */ /* 0x008fea0003800000 */
.L_x_858:
[----:B------:R-:W-:Y:S05]  /*20800*/  BSYNC B1 ;  /* 0x0000000000017941 */ /* 0x000fea0003800000 */
.L_x_770:
[----:B------:R-:W4:Y:S01]  /*20810*/  S2R R3, SR_TID.X ;  /* 0x0000000000037919 */ /* 0x000f220000002100 */
[----:B------:R-:W-:-:S04]  /*20820*/  UPRMT UR4, UR38, 0x9910, URZ ;  /* 0x0000991026047896 */ /* 0x000fc8000800003f */
[----:B------:R-:W-:Y:S01]  /*20830*/  UISETP.NE.AND UP0, UPT, UR4, 0x2, UPT ;  /* 0x000000020400788c */ /* 0x000fe2000bf05270 */
[----:B----4-:R-:W-:-:S04]  /*20840*/  LOP3.LUT R3, R3, 0x7f, RZ, 0xc0, !PT ;  /* 0x0000007f03037812 */ /* 0x010fc800078ec0ff */
[----:B------:R-:W-:-:S13]  /*20850*/  ISETP.NE.AND P0, PT, R3, RZ, PT ;  /* 0x000000ff0300720c */ /* 0x000fda0003f05270 */
[----:B---3--:R-:W-:-:S04]  /*20860*/  @!P0 IMAD.MOV.U32 R2, RZ, RZ, 0x8000 ;  /* 0x00008000ff028424 */ /* 0x008fc800078e00ff */
[----:B------:R3:W-:Y:S01]  /*20870*/  @!P0 SYNCS.ARRIVE.TRANS64 RZ, [R0+URZ+0x34850], R2 ;  /* 0x0348500200ff89a7 */ /* 0x0007e2000800003f */
[----:B------:R-:W-:-:S13]  /*20880*/  PLOP3.LUT P0, PT, PT, PT, UP0, 0x80, 0x0 ;  /* 0x000000000000781c */ /* 0x000fda0003f0f008 */
[----:B---3--:R-:W-:Y:S05]  /*20890*/  @P0 BRA `(.L_x_772) ;  /* 0x0000000000040947 */ /* 0x008fea0003800000 */
[----:B------:R-:W-:Y:S01]  /*208a0*/  BPT.TRAP 0x1 ;  /* 0x000000040000795c */ /* 0x000fe20000300000 */
.L_x_772:
[----:B------:R-:W3:Y:S01]  /*208b0*/  LDL R2, [R1+0x10] ;  /* 0x0000100001027983 */ /* 0x000ee20000100800 */
[----:B------:R-:W-:Y:S01]  /*208c0*/  BSSY B1, `(.L_x_773) ;  /* 0x0000004000017945 */ /* 0x000fe20003800000 */
[----:B---3--:R-:W-:-:S13]  /*208d0*/  LOP3.LUT P0, RZ, R2, 0x8, RZ, 0xc0, !PT ;  /* 0x0000000802ff7812 */ /* 0x008fda000780c0ff */
[----:B------:R-:W-:Y:S05]  /*208e0*/  @P0 BRA `(.L_x_774) ;  /* 0x0000000000040947 */ /* 0x000fea0003800000 */
[----:B------:R-:W-:Y:S01]  /*208f0*/  BPT.TRAP 0x1 ;  /* 0x000000040000795c */ /* 0x000fe20000300000 */
.L_x_774:
[----:B------:R-:W-:Y:S05]  /*20900*/  BSYNC B1 ;  /* 0x0000000000017941 */ /* 0x000fea0003800000 */
.L_x_773:
[----:B------:R-:W3:Y:S04]  /*20910*/  LDL.LU R3, [R1+0x20] ;  /* 0x0000200001037983 */ /* 0x000ee80000300800 */
[----:B------:R-:W3:Y:S01]  /*20920*/  LDL.LU R2, [R1+0x8] ;  /* 0x0000080001027983 */ /* 0x000ee20000300800 */
[----:B------:R-:W-:Y:S01]  /*20930*/  UIADD3 UR4, UP0, UR36, 0x470, URZ ;  /* 0x0000047024047890 */ /* 0x000fe2000ff1e03f */
[----:B------:R-:W-:Y:S01]  /*20940*/  PLOP3.LUT P0, PT, PT, PT, PT, 0x80, 0x0 ;  /* 0x000000000000781c */ /* 0x000fe20003f0f070 */
[----:B------:R-:W-:Y:S01]  /*20950*/  VIADD R0, R0, 0x34850 ;  /* 0x0003485000007836 */ /* 0x000fe20000000000 */
[----:B------:R-:W-:Y:S01]  /*20960*/  UMOV UR6, 0x0 ;  /* 0x0000000000067882 */ /* 0x000fe20000000000 */
[----:B------:R-:W-:Y:S01]  /*20970*/  UIADD3.X UR5, URZ, UR37, URZ, UP0, !UPT ;  /* 0x000000253f057290 */ /* 0x000fe200087fe43f */
[----:B------:R-:W-:Y:S01]  /*20980*/  UMOV UR7, 0x14f00000 ;  /* 0x14f0000000077882 */ /* 0x000fe20000000000 */
[----:B------:R-:W-:Y:S01]  /*20990*/  UMOV UR10, URZ ;  /* 0x0000003f000a7c82 */ /* 0x000fe20008000000 */
[----:B---3--:R-:W-:-:S02]  /*209a0*/  IMAD R3, R2, 0x80, R3 ;  /* 0x0000008002037824 */ /* 0x008fc400078e0203 */
[----:B------:R-:W-:-:S04]  /*209b0*/  IMAD R2, R19, 0x8000, R18 ;  /* 0x0000800013027824 */ /* 0x000fc800078e0212 */
[----:B------:R-:W-:-:S07]  /*209c0*/  VIADD R4, R2, 0x400 ;  /* 0x0000040002047836 */ /* 0x000fce0000000000 */
.L_x_775:
        /* <DEDUP_REMOVED lines=15> */
.L_x_776:
        /* <DEDUP_REMOVED lines=10> */
.L_x_769:
[----:B------:R-:W-:Y:S05]  /*20b60*/  BSYNC B0 ;  /* 0x0000000000007941 */ /* 0x000fea0003800000 */
.L_x_768:
[----:B------:R-:W3:Y:S01]  /*20b70*/  LDL.LU R4, [R1+0x1c] ;  /* 0x00001c0001047983 */ /* 0x000ee20000300800 */
[----:B------:R-:W-:-:S05]  /*20b80*/  VIADD R19, R19, 0x1 ;  /* 0x0000000113137836 */ /* 0x000fca0000000000 */
[----:B------:R-:W-:-:S04]  /*20b90*/  ISETP.NE.AND P0, PT, R19, 0x2, PT ;  /* 0x000000021300780c */ /* 0x000fc80003f05270 */
[----:B------:R-:W-:Y:S02]  /*20ba0*/  SEL R0, RZ, 0x1, P0 ;  /* 0x00000001ff007807 */ /* 0x000fe40000000000 */
[----:B------:R-:W-:Y:S02]  /*20bb0*/  SEL R19, R19, RZ, P0 ;  /* 0x000000ff13137207 */ /* 0x000fe40000000000 */
[----:B---3--:R-:W-:-:S05]  /*20bc0*/  LOP3.LUT R4, R4, R0, RZ, 0x3c, !PT ;  /* 0x0000000004047212 */ /* 0x008fca00078e3cff */
[----:B------:R3:W-:Y:S02]  /*20bd0*/  STL [R1+0x1c], R4 ;  /* 0x00001c0401007387 */ /* 0x0007e40000100800 */
.L_x_690:
[----:B------:R-:W-:Y:S05]  /*20be0*/  BSYNC B7 ;  /* 0x0000000000077941 */ /* 0x000fea0003800000 */
.L_x_688:
[----:B------:R-:W4:Y:S02]  /*20bf0*/  LDL R9, [R1+0x10] ;  /* 0x0000100001097983 */ /* 0x000f240000100800 */
        /* <DEDUP_REMOVED lines=8> */
[----:B0123--:R-:W0:Y:S04]  /*20c80*/  LDS.128 R4, [R18+0x348d0] ;  /* 0x0348d00012047984 */ /* 0x00fe280000000c00 */
[----:B0-----:R0:W-:Y:S04]  /*20c90*/  STL.64 [R1], R4 ;  /* 0x0000000401007387 */ /* 0x0011e80000100a00 */
[----:B------:R0:W-:Y:S01]  /*20ca0*/  STL.64 [R1+0x8], R6 ;  /* 0x0000080601007387 */ /* 0x0001e20000100a00 */
[----:B------:R-:W-:Y:S06]  /*20cb0*/  BAR.ARV 0x4, 0x180 ;  /* 0x0106000000007b1d */ /* 0x000fec0000002000 */
[----:B------:R-:W-:Y:S05]  /*20cc0*/  BRA `(.L_x_778) ;  /* 0x0000000c001c7947 */ /* 0x000fea0003800000 */
.L_x_777:
[----:B------:R-:W4:Y:S01]  /*20cd0*/  LDL R17, [R1+0x2c] ;  /* 0x00002c0001117983 */ /* 0x000f220000100800 */
[----:B------:R-:W-:Y:S01]  /*20ce0*/  UMOV UR4, 0xffffffff ;  /* 0xffffffff00047882 */ /* 0x000fe20000000000 */
[----:B----4-:R-:W-:Y:S02]  /*20cf0*/  ISETP.NE.AND P5, PT, R17, 0x1f, PT ;  /* 0x0000001f1100780c */ /* 0x010fe40003fa5270 */
[----:B------:R-:W-:Y:S11]  /*20d00*/  BRA.DIV UR4, `(.L_x_779) ;  /* 0x0000002a04687947 */ /* 0x000ff6000b800000 */
[----:B0-----:R-:W1:Y:S01]  /*20d10*/  LDL R3, [R1+0xc] ;  /* 0x00000c0001037983 */ /* 0x001e620000100800 */
[----:B------:R-:W-:-:S03]  /*20d20*/  ULDC UR4, c[0x0][0xc3c] ;  /* 0x00030f0000047ab9 */ /* 0x000fc60000000800 */
[----:B------:R-:W4:Y:S01]  /*20d30*/  LDL.LU R2, [R1] ;  /* 0x0000000001027983 */ /* 0x000f220000300800 */
[----:B------:R-:W-:Y:S01]  /*20d40*/  LOP3.LUT P4, RZ, R9, 0x1, RZ, 0xc0, !PT ;  /* 0x0000000109ff7812 */ /* 0x000fe2000788c0ff */
[----:B-1----:R-:W-:Y:S02]  /*20d50*/  IMAD.IADD R0, R3, 0x1, R17 ;  /* 0x0000000103007824 */ /* 0x002fe400078e0211 */
[----:B----4-:R-:W-:-:S03]  /*20d60*/  IMAD.MOV.U32 R9, RZ, RZ, R2 ;  /* 0x000000ffff097224 */ /* 0x010fc600078e0002 */
[----:B------:R-:W-:-:S13]  /*20d70*/  ISETP.GE.OR P0, PT, R0, UR4, !P5 ;  /* 0x0000000400007c0c */ /* 0x000fda000ef06670 */
[----:B------:R-:W0:Y:S08]  /*20d80*/  @!P0 LDC.64 R2, c[0x0][0xc80] ;  /* 0x00032000ff028b82 */ /* 0x000e300000000a00 */
[----:B------:R-:W1:Y:S01]  /*20d90*/  @!P0 LDC.64 R6, c[0x0][0xc78] ;  /* 0x00031e00ff068b82 */ /* 0x000e620000000a00 */
[----:B0-----:R-:W-:-:S05]  /*20da0*/  @!P0 IMAD.WIDE R2, R0, 0x4, R2 ;  /* 0x0000000400028825 */ /* 0x001fca00078e0202 */
[----:B------:R1:W4:Y:S02]  /*20db0*/  @!P0 LDG.E R8, desc[UR56][R2.64] ;  /* 0x0000003802088981 */ /* 0x000324000c1e1900 */
[----:B-1----:R-:W-:-:S06]  /*20dc0*/  @!P0 IMAD.WIDE R2, R0, 0x4, R6 ;  /* 0x0000000400028825 */ /* 0x002fcc00078e0206 */
[----:B------:R-:W5:Y:S01]  /*20dd0*/  @!P0 LDG.E R2, desc[UR56][R2.64] ;  /* 0x0000003802028981 */ /* 0x000f62000c1e1900 */
[----:B---3--:R-:W-:Y:S01]  /*20de0*/  IMAD.MOV.U32 R4, RZ, RZ, RZ ;  /* 0x000000ffff047224 */ /* 0x008fe200078e00ff */
[C---:B------:R-:W-:Y:S01]  /*20df0*/  ISETP.GE.U32.AND P1, PT, R17.reuse, 0x4, PT ;  /* 0x000000041100780c */ /* 0x040fe20003f26070 */
[----:B------:R-:W-:Y:S01]  /*20e00*/  IMAD.MOV.U32 R6, RZ, RZ, RZ ;  /* 0x000000ffff067224 */ /* 0x000fe200078e00ff */
[C---:B------:R-:W-:Y:S01]  /*20e10*/  ISETP.GE.U32.AND P2, PT, R17.reuse, 0x8, PT ;  /* 0x000000081100780c */ /* 0x040fe20003f46070 */
[----:B--2---:R-:W-:Y:S01]  /*20e20*/  SHFL.IDX PT, R5, R9, RZ, 0x1f ;  /* 0x00001fff09057589 */ /* 0x004fe200000e0000 */
[----:B------:R-:W-:Y:S01]  /*20e30*/  ISETP.GE.U32.AND P3, PT, R17, 0x10, PT ;  /* 0x000000101100780c */ /* 0x000fe20003f66070 */
[----:B------:R-:W-:Y:S02]  /*20e40*/  IMAD.MOV.U32 R10, RZ, RZ, RZ ;  /* 0x000000ffff0a7224 */ /* 0x000fe400078e00ff */
[----:B------:R-:W-:Y:S01]  /*20e50*/  SHFL.IDX PT, R0, R9, 0x1, 0x1f ;  /* 0x00201f0009007f89 */ /* 0x000fe200000e0000 */
[----:B----4-:R-:W-:-:S02]  /*20e60*/  @!P0 IMAD.MOV.U32 R4, RZ, RZ, R8 ;  /* 0x000000ffff048224 */ /* 0x010fc400078e0008 */
[----:B-----5:R-:W-:Y:S01]  /*20e70*/  @!P0 IMAD.MOV.U32 R6, RZ, RZ, R2 ;  /* 0x000000ffff068224 */ /* 0x020fe200078e0002 */
[----:B------:R-:W-:-:S03]  /*20e80*/  ISETP.GE.U32.AND P0, PT, R17, 0x2, PT ;  /* 0x000000021100780c */ /* 0x000fc60003f06070 */
[----:B------:R-:W-:-:S05]  /*20e90*/  IMAD R2, R6, R4, RZ ;  /* 0x0000000406027224 */ /* 0x000fca00078e02ff */
        /* <DEDUP_REMOVED lines=15> */
[----:B------:R0:W1:Y:S02]  /*20f90*/  SHFL.IDX PT, R16, R7, 0x1f, 0x1f ;  /* 0x03e01f0007107f89 */ /* 0x00006400000e0000 */
.L_x_868:
[----:B------:R-:W-:Y:S02]  /*20fa0*/  ULDC UR4, c[0x0][0xc38] ;  /* 0x00030e0000047ab9 */ /* 0x000fe40000000800 */
[----:B------:R-:W-:-:S04]  /*20fb0*/  IMAD.U32 R2, RZ, RZ, UR4 ;  /* 0x00000004ff027e24 */ /* 0x000fc8000f8e00ff */
[----:B-1----:R-:W-:-:S04]  /*20fc0*/  IMAD R16, R16, R2, RZ ;  /* 0x0000000210107224 */ /* 0x002fc800078e02ff */
[----:B------:R-:W-:-:S05]  /*20fd0*/  IMAD.IADD R0, R0, 0x1, R16 ;  /* 0x0000000100007824 */ /* 0x000fca00078e0210 */
[----:B------:R-:W-:-:S13]  /*20fe0*/  ISETP.GT.AND P4, PT, R0, R5, PT ;  /* 0x000000050000720c */ /* 0x000fda0003f84270 */
[----:B------:R-:W-:Y:S05]  /*20ff0*/  @P4 BRA `(.L_x_780) ;  /* 0x0000000000b04947 */ /* 0x000fea0003800000 */
.L_x_783:
[----:B------:R-:W2:Y:S01]  /*21000*/  LDL.LU R3, [R1+0xc] ;  /* 0x00000c0001037983 */ /* 0x000ea20000300800 */
[----:B------:R-:W1:Y:S01]  /*21010*/  LDC R2, c[0x0][0xc3c] ;  /* 0x00030f00ff027b82 */ /* 0x000e620000000800 */
[----:B--2---:R-:W-:-:S05]  /*21020*/  VIADD R3, R3, 0x1f ;  /* 0x0000001f03037836 */ /* 0x004fca0000000000 */
[----:B-1----:R-:W-:-:S13]  /*21030*/  ISETP.GE.AND P4, PT, R3, R2, PT ;  /* 0x000000020300720c */ /* 0x002fda0003f86270 */
[----:B------:R-:W-:Y:S05]  /*21040*/  @P4 BRA `(.L_x_781) ;  /* 0x0000000400d84947 */ /* 0x000fea0003800000 */
[----:B------:R-:W2:Y:S04]  /*21050*/  LDL R4, [R1+0x2c] ;  /* 0x00002c0001047983 */ /* 0x000ea80000100800 */
[----:B------:R1:W-:Y:S01]  /*21060*/  STL [R1+0xc], R3 ;  /* 0x00000c0301007387 */ /* 0x0003e20000100800 */
[----:B--2---:R-:W-:Y:S02]  /*21070*/  IMAD.IADD R6, R3, 0x1, R4 ;  /* 0x0000000103067824 */ /* 0x004fe400078e0204 */
[----:B------:R-:W-:-:S03]  /*21080*/  IMAD.MOV.U32 R4, RZ, RZ, RZ ;  /* 0x000000ffff047224 */ /* 0x000fc600078e00ff */
[----:B------:R-:W-:-:S13]  /*21090*/  ISETP.GE.OR P4, PT, R6, R2, !P5 ;  /* 0x000000020600720c */ /* 0x000fda0006f86670 */
[----:B-1----:R-:W1:Y:S02]  /*210a0*/  @!P4 LDC.64 R2, c[0x0][0xc80] ;  /* 0x00032000ff02cb82 */ /* 0x002e640000000a00 */
        /* <DEDUP_REMOVED lines=9> */
[----:B------:R-:W2:Y:S02]  /*21140*/  LDL R3, [R1+0x10] ;  /* 0x0000100001037983 */ /* 0x000ea40000100800 */
[----:B--2---:R-:W-:Y:S02]  /*21150*/  LOP3.LUT P4, RZ, R3, 0x1, RZ, 0xc0, !PT ;  /* 0x0000000103ff7812 */ /* 0x004fe4000788c0ff */
        /* <DEDUP_REMOVED lines=14> */
[----:B0-----:R-:W-:-:S05]  /*21240*/  IMAD.IADD R7, R2, 0x1, R3 ;  /* 0x0000000102077824 */ /* 0x001fca00078e0203 */
[----:B------:R0:W1:Y:S02]  /*21250*/  SHFL.IDX PT, R16, R7, 0x1f, 0x1f ;  /* 0x03e01f0007107f89 */ /* 0x00006400000e0000 */
.L_x_876:
[----:B------:R-:W-:Y:S02]  /*21260*/  ULDC UR4, c[0x0][0xc38] ;  /* 0x00030e0000047ab9 */ /* 0x000fe40000000800 */
[----:B------:R-:W-:-:S04]  /*21270*/  IMAD.U32 R2, RZ, RZ, UR4 ;  /* 0x00000004ff027e24 */ /* 0x000fc8000f8e00ff */
[----:B-1----:R-:W-:-:S04]  /*21280*/  IMAD R16, R16, R2, RZ ;  /* 0x0000000210107224 */ /* 0x002fc800078e02ff */
[----:B------:R-:W-:-:S05]  /*21290*/  IMAD.IADD R0, R16, 0x1, R0 ;  /* 0x0000000110007824 */ /* 0x000fca00078e0200 */
[----:B------:R-:W-:-:S13]  /*212a0*/  ISETP.GT.AND P4, PT, R0, R5, PT ;  /* 0x000000050000720c */ /* 0x000fda0003f84270 */
[----:B------:R-:W-:Y:S05]  /*212b0*/  @!P4 BRA `(.L_x_783) ;  /* 0xfffffffc0050c947 */ /* 0x000fea000383ffff */
.L_x_780:
[----:B------:R-:W-:Y:S01]  /*212c0*/  IMAD.IADD R16, R0, 0x1, -R16 ;  /* 0x0000000100107824 */ /* 0x000fe200078e0a10 */
[----:B------:R-:W-:-:S03]  /*212d0*/  UMOV UR4, 0xffffffff ;  /* 0xffffffff00047882 */ /* 0x000fc60000000000 */
[----:B------:R-:W-:-:S05]  /*212e0*/  IMAD R0, R7, R2, R16 ;  /* 0x0000000207007224 */ /* 0x000fca00078e0210 */
[----:B------:R-:W-:Y:S01]  /*212f0*/  ISETP.GT.AND P6, PT, R0, R5, PT ;  /* 0x000000050000720c */ /* 0x000fe20003fc4270 */
[----:B------:R-:W-:-:S12]  /*21300*/  BRA.DIV UR4, `(.L_x_784) ;  /* 0x0000002e04247947 */ /* 0x000fd8000b800000 */
[----:B------:R-:W-:-:S04]  /*21310*/  VOTE.ANY R3, PT, !P6 ;  /* 0x0000000000037806 */ /* 0x000fc800070e0100 */
[----:B------:R-:W1:Y:S02]  /*21320*/  POPC R0, R3 ;  /* 0x0000000300007309 */ /* 0x000e640000000000 */
[----:B-1----:R1:W2:Y:S04]  /*21330*/  SHFL.IDX PT, R4, R4, R0, 0x1f ;  /* 0x00001f0004047589 */ /* 0x0022a800000e0000 */
[----:B------:R1:W3:Y:S02]  /*21340*/  SHFL.IDX PT, R6, R6, R0, 0x1f ;  /* 0x00001f0006067589 */ /* 0x0002e400000e0000 */
.L_x_881:
[----:B------:R-:W-:-:S13]  /*21350*/  ISETP.NE.AND P0, PT, R3, RZ, PT ;  /* 0x000000ff0300720c */ /* 0x000fda0003f05270 */
[----:B------:R-:W-:Y:S05]  /*21360*/  @!P0 BRA `(.L_x_785) ;  /* 0x0000000000148947 */ /* 0x000fea0003800000 */
[----:B------:R-:W-:Y:S01]  /*21370*/  UMOV UR4, 0xffffffff ;  /* 0xffffffff00047882 */ /* 0x000fe20000000000 */
[----:B------:R-:W-:Y:S02]  /*21380*/  VIADD R12, R0, 0xffffffff ;  /* 0xffffffff000c7836 */ /* 0x000fe40000000000 */
[----:B------:R-:W-:Y:S05]  /*21390*/  BRA.DIV UR4, `(.L_x_786) ;  /* 0x0000002e045c7947 */ /* 0x000fea000b800000 */
[----:B0-----:R0:W4:Y:S02]  /*213a0*/  SHFL.IDX PT, R7, R7, R12, 0x1f ;  /* 0x00001f0c07077589 */ /* 0x00112400000e0000 */
.L_x_884:
[----:B----4-:R-:W-:-:S07]  /*213b0*/  IMAD.MOV.U32 R10, RZ, RZ, R7 ;  /* 0x000000ffff0a7224 */ /* 0x010fce00078e0007 */
.L_x_785:
[----:B------:R-:W4:Y:S01]  /*213c0*/  LDL.LU R11, [R1+0xc] ;  /* 0x00000c00010b7983 */ /* 0x000f220000300800 */
[----:B--2---:R-:W-:Y:S01]  /*213d0*/  IABS R3, R4 ;  /* 0x0000000400037213 */ /* 0x004fe20000000000 */
[----:B------:R-:W-:Y:S02]  /*213e0*/  IMAD R2, R10, R2, R16 ;  /* 0x000000020a027224 */ /* 0x000fe400078e0210 */
[----:B------:R-:W-:Y:S01]  /*213f0*/  IMAD.MOV.U32 R8, RZ, RZ, RZ ;  /* 0x000000ffff087224 */ /* 0x000fe200078e00ff */
[----:B0-----:R-:W0:Y:S01]  /*21400*/  I2F.RP R7, R3 ;  /* 0x0000000300077306 */ /* 0x001e220000209400 */
[----:B------:R-:W-:Y:S01]  /*21410*/  IMAD.IADD R5, R5, 0x1, -R2 ;  /* 0x0000000105057824 */ /* 0x000fe200078e0a02 */
[----:B------:R2:W-:Y:S04]  /*21420*/  STL [R1], R2 ;  /* 0x0000000201007387 */ /* 0x0005e80000100800 */
[----:B--2---:R-:W-:-:S02]  /*21430*/  IABS R2, R5 ;  /* 0x0000000500027213 */ /* 0x004fc40000000000 */
[----:B0-----:R-:W0:Y:S02]  /*21440*/  MUFU.RCP R7, R7 ;  /* 0x0000000700077308 */ /* 0x001e240000001000 */
[----:B0-----:R-:W-:-:S06]  /*21450*/  VIADD R7, R7, 0xffffffe ;  /* 0x0ffffffe07077836 */ /* 0x001fcc0000000000 */
[----:B------:R-:W0:Y:S02]  /*21460*/  F2I.FTZ.U32.TRUNC.NTZ R9, R7 ;  /* 0x0000000700097305 */ /* 0x000e24000021f000 */
[----:B0-----:R-:W-:-:S04]  /*21470*/  IMAD.MOV R7, RZ, RZ, -R9 ;  /* 0x000000ffff077224 */ /* 0x001fc800078e0a09 */
[----:B------:R-:W-:-:S04]  /*21480*/  IMAD R7, R7, R3, RZ ;  /* 0x0000000307077224 */ /* 0x000fc800078e02ff */
[----:B------:R-:W-:Y:S01]  /*21490*/  IMAD.HI.U32 R7, R9, R7, R8 ;  /* 0x0000000709077227 */ /* 0x000fe200078e0008 */
[----:B------:R-:W-:-:S05]  /*214a0*/  IABS R8, R4 ;  /* 0x0000000400087213 */ /* 0x000fca0000000000 */
[----:B------:R-:W-:Y:S02]  /*214b0*/  IMAD.MOV R8, RZ, RZ, -R8 ;  /* 0x000000ffff087224 */ /* 0x000fe400078e0a08 */
[----:B------:R-:W-:-:S04]  /*214c0*/  IMAD.HI.U32 R7, R7, R2, RZ ;  /* 0x0000000207077227 */ /* 0x000fc800078e00ff */
[----:B------:R-:W-:Y:S01]  /*214d0*/  IMAD R2, R7, R8, R2 ;  /* 0x0000000807027224 */ /* 0x000fe200078e0202 */
[----:B---3--:R-:W-:-:S04]  /*214e0*/  IABS R8, R6 ;  /* 0x0000000600087213 */ /* 0x008fc80000000000 */
[----:B------:R-:W-:-:S13]  /*214f0*/  ISETP.GT.U32.AND P2, PT, R3, R2, PT ;  /* 0x000000020300720c */ /* 0x000fda0003f44070 */
[----:B------:R-:W-:Y:S02]  /*21500*/  @!P2 IMAD.IADD R2, R2, 0x1, -R3 ;  /* 0x000000010202a824 */ /* 0x000fe400078e0a03 */
[----:B------:R-:W-:Y:S01]  /*21510*/  @!P2 VIADD R7, R7, 0x1 ;  /* 0x000000010707a836 */ /* 0x000fe20000000000 */
[----:B------:R-:W-:Y:S02]  /*21520*/  ISETP.NE.AND P2, PT, R4, RZ, PT ;  /* 0x000000ff0400720c */ /* 0x000fe40003f45270 */
[----:B------:R-:W-:Y:S02]  /*21530*/  ISETP.GE.U32.AND P0, PT, R2, R3, PT ;  /* 0x000000030200720c */ /* 0x000fe40003f06070 */
[----:B------:R-:W0:Y:S11]  /*21540*/  I2F.RP R2, R8 ;  /* 0x0000000800027306 */ /* 0x000e360000209400 */
[----:B------:R-:W-:Y:S01]  /*21550*/  @P0 VIADD R7, R7, 0x1 ;  /* 0x0000000107070836 */ /* 0x000fe20000000000 */
[----:B0-----:R-:W0:Y:S02]  /*21560*/  MUFU.RCP R2, R2 ;  /* 0x0000000200027308 */ /* 0x001e240000001000 */
[----:B0-----:R-:W-:-:S06]  /*21570*/  VIADD R2, R2, 0xffffffe ;  /* 0x0ffffffe02027836 */ /* 0x001fcc0000000000 */
[----:B------:R-:W0:Y:S02]  /*21580*/  F2I.FTZ.U32.TRUNC.NTZ R3, R2 ;  /* 0x0000000200037305 */ /* 0x000e24000021f000 */
[----:B0-----:R-:W-:-:S04]  /*21590*/  IMAD.MOV R2, RZ, RZ, -R3 ;  /* 0x000000ffff027224 */ /* 0x001fc800078e0a03 */
        /* <DEDUP_REMOVED lines=12> */
[----:B------:R-:W-:Y:S02]  /*21660*/  IMAD R3, R2, R9, R3 ;  /* 0x0000000902037224 */ /* 0x000fe400078e0203 */
[----:B------:R-:W-:-:S03]  /*21670*/  IMAD.IADD R4, R5, 0x1, -R4 ;  /* 0x0000000105047824 */ /* 0x000fc600078e0a04 */
        /* <DEDUP_REMOVED lines=13> */
[----:B----4-:R-:W-:Y:S02]  /*21750*/  IMAD.IADD R11, R0, 0x1, R11 ;  /* 0x00000001000b7824 */ /* 0x010fe400078e020b */
[----:B-1----:R-:W-:-:S05]  /*21760*/  IMAD R0, R3, 0x10000, R2 ;  /* 0x0001000003007824 */ /* 0x002fca00078e0202 */
[----:B------:R0:W-:Y:S04]  /*21770*/  STL [R1+0x8], R0 ;  /* 0x0000080001007387 */ /* 0x0001e80000100800 */
[----:B------:R0:W-:Y:S04]  /*21780*/  STL [R1+0xc], R11 ;  /* 0x00000c0b01007387 */ /* 0x0001e80000100800 */
[----:B------:R0:W-:Y:S01]  /*21790*/  STL [R1+0x4], R4 ;  /* 0x0000040401007387 */ /* 0x0001e20000100800 */
[----:B------:R-:W-:Y:S05]  /*217a0*/  BRA `(.L_x_787) ;  /* 0x0000000000287947 */ /* 0x000fea0003800000 */
.L_x_781:
[----:B------:R-:W-:Y:S01]  /*217b0*/  UMOV UR4, URZ ;  /* 0x0000003f00047c82 */ /* 0x000fe20008000000 */
[----:B------:R-:W-:Y:S01]  /*217c0*/  ULDC UR6, c[0x0][0xc3c] ;  /* 0x00030f0000067ab9 */ /* 0x000fe20000000800 */
[----:B------:R-:W-:Y:S01]  /*217d0*/  UMOV UR5, URZ ;  /* 0x0000003f00057c82 */ /* 0x000fe20008000000 */
[----:B------:R-:W-:Y:S01]  /*217e0*/  IMAD.U32 R3, RZ, RZ, UR4 ;  /* 0x00000004ff037e24 */ /* 0x000fe2000f8e00ff */
[----:B------:R1:W-:Y:S01]  /*217f0*/  STL [R1], R5 ;  /* 0x0000000501007387 */ /* 0x0003e20000100800 */
[----:B------:R-:W-:Y:S02]  /*21800*/  IMAD.U32 R0, RZ, RZ, UR6 ;  /* 0x00000006ff007e24 */ /* 0x000fe4000f8e00ff */
[----:B------:R-:W-:Y:S01]  /*21810*/  IMAD.U32 R2, RZ, RZ, UR5 ;  /* 0x00000005ff027e24 */ /* 0x000fe2000f8e00ff */
[----:B------:R1:W-:Y:S04]  /*21820*/  STL [R1+0x4], R3 ;  /* 0x0000040301007387 */ /* 0x0003e80000100800 */
[----:B------:R1:W-:Y:S04]  /*21830*/  STL [R1+0xc], R0 ;  /* 0x00000c0001007387 */ /* 0x0003e80000100800 */
[----:B------:R1:W-:Y:S02]  /*21840*/  STL [R1+0x8], R2 ;  /* 0x0000080201007387 */ /* 0x0003e40000100800 */
.L_x_787:
[----:B01----:R-:W2:Y:S04]  /*21850*/  LDL R0, [R1+0x2c] ;  /* 0x00002c0001007983 */ /* 0x003ea80000100800 */
[----:B------:R-:W3:Y:S04]  /*21860*/  LDL R2, [R1+0xc] ;  /* 0x00000c0001027983 */ /* 0x000ee80000100800 */
[----:B------:R-:W4:Y:S04]  /*21870*/  LDL R3, [R1+0x8] ;  /* 0x0000080001037983 */ /* 0x000f280000100800 */
[----:B------:R-:W5:Y:S04]  /*21880*/  LDL R4, [R1] ;  /* 0x0000000001047983 */ /* 0x000f680000100800 */
[----:B------:R-:W5:Y:S01]  /*21890*/  LDL R5, [R1+0x4] ;  /* 0x0000040001057983 */ /* 0x000f620000100800 */
[----:B------:R-:W-:Y:S05]  /*218a0*/  WARPSYNC.ALL ;  /* 0x0000000000007948 */ /* 0x000fea0003800000 */
[----:B------:R-:W-:Y:S01]  /*218b0*/  BAR.SYNC.DEFER_BLOCKING 0x4, 0x180 ;  /* 0x0106000000007b1d */ /* 0x000fe20000010000 */
[----:B--2---:R-:W-:-:S13]  /*218c0*/  ISETP.NE.AND P0, PT, R0, RZ, PT ;  /* 0x000000ff0000720c */ /* 0x004fda0003f05270 */
[----:B------:R-:W0:Y:S01]  /*218d0*/  @!P0 S2R R0, SR_CgaCtaId ;  /* 0x0000000000008919 */ /* 0x000e220000008800 */
[----:B---3--:R-:W-:Y:S01]  /*218e0*/  IMAD.MOV.U32 R7, RZ, RZ, R2 ;  /* 0x000000ffff077224 */ /* 0x008fe200078e0002 */
[----:B------:R-:W-:Y:S01]  /*218f0*/  @!P0 MOV R2, 0x400 ;  /* 0x0000040000028802 */ /* 0x000fe20000000f00 */
[----:B----4-:R-:W-:-:S03]  /*21900*/  IMAD.MOV.U32 R6, RZ, RZ, R3 ;  /* 0x000000ffff067224 */ /* 0x010fc600078e0003 */
[----:B0-----:R-:W-:-:S05]  /*21910*/  @!P0 LEA R18, R0, R2, 0x18 ;  /* 0x0000000200128211 */ /* 0x001fca00078ec0ff */
[----:B-----5:R1:W-:Y:S01]  /*21920*/  @!P0 STS.128 [R18+0x348d0], R4 ;  /* 0x0348d00412008388 */ /* 0x0203e20000000c00 */
[----:B------:R-:W-:Y:S06]  /*21930*/  BAR.ARV 0x5, 0x180 ;  /* 0x0146000000007b1d */ /* 0x000fec0000002000 */
.L_x_778:
[----:B------:R-:W2:Y:S01]  /*21940*/  LDL R0, [R1+0xc] ;  /* 0x00000c0001007983 */ /* 0x000ea20000100800 */
[----:B------:R-:W-:Y:S02]  /*21950*/  ULDC UR4, c[0x0][0xc3c] ;  /* 0x00030f0000047ab9 */ /* 0x000fe40000000800 */
[----:B--2---:R-:W-:-:S13]  /*21960*/  ISETP.GE.AND P0, PT, R0, UR4, PT ;  /* 0x0000000400007c0c */ /* 0x004fda000bf06270 */
[----:B------:R-:W-:Y:S05]  /*21970*/  @!P0 BRA `(.L_x_788) ;  /* 0xffffff90006c8947 */ /* 0x000fea000383ffff */
[----:B------:R-:W-:Y:S05]  /*21980*/  BSYNC B8 ;  /* 0x0000000000087941 */ /* 0x000fea0003800000 */
.L_x_642:
[----:B--2---:R-:W2:Y:S01]  /*21990*/  LDL.LU R0, [R1+0x64] ;  /* 0x0000640001007983 */ /* 0x004ea20000300800 */
[----:B------:R-:W-:Y:S01]  /*219a0*/  BSSY B0, `(.L_x_789) ;  /* 0x000000b000007945 */ /* 0x000fe20003800000 */
[----:B01----:R-:W0:Y:S01]  /*219b0*/  S2R R5, SR_CgaCtaId ;  /* 0x0000000000057919 */ /* 0x003e220000008800 */
[----:B--2---:R-:W-:-:S05]  /*219c0*/  VIADD R0, R0, 0x1 ;  /* 0x0000000100007836 */ /* 0x004fca0000000000 */
[----:B------:R-:W-:-:S04]  /*219d0*/  LEA.HI R2, R0, R0, RZ, 0x1 ;  /* 0x0000000000027211 */ /* 0x000fc800078f08ff */
[----:B------:R-:W-:-:S05]  /*219e0*/  LOP3.LUT R3, R2, 0xfffffffe, RZ, 0xc0, !PT ;  /* 0xfffffffe02037812 */ /* 0x000fca00078ec0ff */
[----:B------:R-:W-:Y:S01]  /*219f0*/  IMAD.IADD R3, R0, 0x1, -R3 ;  /* 0x0000000100037824 */ /* 0x000fe200078e0a03 */
[----:B------:R-:W-:-:S04]  /*21a00*/  MOV R0, 0x400 ;  /* 0x0000040000007802 */ /* 0x000fc80000000f00 */
[----:B0-----:R-:W-:Y:S02]  /*21a10*/  LEA R0, R5, R0, 0x18 ;  /* 0x0000000005007211 */ /* 0x001fe400078ec0ff */
[----:B------:R-:W-:-:S04]  /*21a20*/  SHF.L.U32 R3, R3, 0x1f, RZ ;  /* 0x0000001f03037819 */ /* 0x000fc800000006ff */
[----:B------:R-:W0:Y:S02]  /*21a30*/  SYNCS.PHASECHK.TRANS64.TRYWAIT P0, [R0+URZ+0x34820], R3 ;  /* 0x03482003000075a7 */ /* 0x000e24000800017f */
[----:B0-----:R-:W-:Y:S05]  /*21a40*/  @!P0 BRA `(.L_x_790) ;  /* 0x0000002400d88947 */ /* 0x001fea0003800000 */
.L_x_885:
[----:B------:R-:W-:Y:S05]  /*21a50*/  BSYNC B0 ;  /* 0x0000000000007941 */ /* 0x000fea0003800000 */
.L_x_789:
[----:B------:R-:W-:-:S03]  /*21a60*/  UMOV UR4, 0xffffffff ;  /* 0xffffffff00047882 */ /* 0x000fc60000000000 */
[----:B------:R-:W-:Y:S05]  /*21a70*/  BRA.DIV UR4, `(.L_x_791) ;  /* 0x0000002604e07947 */ /* 0x000fea000b800000 */
[----:B------:R-:W1:Y:S02]  /*21a80*/  S2R R2, SR_TID.X ;  /* 0x0000000000027919 */ /* 0x000e640000002100 */
[----:B-1----:R-:W-:-:S04]  /*21a90*/  SHF.R.U32.HI R2, RZ, 0x5, R2 ;  /* 0x00000005ff027819 */ /* 0x002fc80000011602 */
[----:B------:R-:W-:-:S05]  /*21aa0*/  LOP3.LUT R2, R2, 0x3, RZ, 0xc0, !PT ;  /* 0x0000000302027812 */ /* 0x000fca00078ec0ff */
[----:B------:R1:W2:Y:S02]  /*21ab0*/  SHFL.IDX PT, R14, R2, RZ, 0x1f ;  /* 0x00001fff020e7589 */ /* 0x0002a400000e0000 */
.L_x_888:
[----:B--2---:R-:W-:-:S13]  /*21ac0*/  ISETP.NE.AND P0, PT, R14, RZ, PT ;  /* 0x000000ff0e00720c */ /* 0x004fda0003f05270 */
[----:B------:R-:W-:Y:S05]  /*21ad0*/  @P0 BRA `(.L_x_422) ;  /* 0x0000000000940947 */ /* 0x000fea0003800000 */
[----:B------:R-:W-:-:S03]  /*21ae0*/  UMOV UR4, 0xffffffff ;  /* 0xffffffff00047882 */ /* 0x000fc60000000000 */
[----:B------:R-:W-:Y:S05]  /*21af0*/  BRA.DIV UR4, `(.L_x_792) ;  /* 0x0000002604f47947 */ /* 0x000fea000b800000 */
[----:B------:R-:W-:-:S13]  /*21b00*/  ELECT P6, URZ, PT ;  /* 0x00000000003f782f */ /* 0x000fda00038c0000 */
.L_x_891:
[----:B------:R-:W-:Y:S05]  /*21b10*/  @!P6 BRA `(.L_x_422) ;  /* 0x000000000084e947 */ /* 0x000fea0003800000 */
[----:B-1----:R-:W2:Y:S02]  /*21b20*/  LDL R2, [R1+0x88] ;  /* 0x0000880001027983 */ /* 0x002ea40000100800 */
[----:B--2---:R-:W-:-:S13]  /*21b30*/  R2UR UR4, R2 ;  /* 0x00000000020472ca */ /* 0x004fda00000e0000 */
[----:B------:R-:W-:-:S06]  /*21b40*/  ULOP3.LUT UR4, UR4, 0x2, URZ, 0xfc, !UPT ;  /* 0x0000000204047892 */ /* 0x000fcc000f8efc3f */
[----:B------:R-:W-:-:S05]  /*21b50*/  IMAD.U32 R2, RZ, RZ, UR4 ;  /* 0x00000004ff027e24 */ /* 0x000fca000f8e00ff */
[----:B------:R-:W-:-:S13]  /*21b60*/  ISETP.NE.AND P2, PT, R2, 0x3, PT ;  /* 0x000000030200780c */ /* 0x000fda0003f45270 */
[----:B------:R-:W-:Y:S05]  /*21b70*/  @!P2 BRA `(.L_x_793) ;  /* 0x000000000004a947 */ /* 0x000fea0003800000 */
[----:B------:R-:W-:Y:S01]  /*21b80*/  BPT.TRAP 0x1 ;  /* 0x000000040000795c */ /* 0x000fe20000300000 */
.L_x_793:
        /* <DEDUP_REMOVED lines=13> */
.L_x_892:
[----:B------:R-:W1:Y:S02]  /*21c60*/  SYNCS.PHASECHK.TRANS64.TRYWAIT P0, [R7+URZ], R2 ;  /* 0x00000002070075a7 */ /* 0x000e64000800017f */
[----:B-1----:R-:W-:Y:S05]  /*21c70*/  @!P0 BRA `(.L_x_795) ;  /* 0x0000002400c88947 */ /* 0x002fea0003800000 */
.L_x_893:
[----:B------:R-:W-:Y:S05]  /*21c80*/  @!P2 BRA `(.L_x_796) ;  /* 0x000000000004a947 */ /* 0x000fea0003800000 */
[----:B------:R-:W-:Y:S01]  /*21c90*/  BPT.TRAP 0x1 ;  /* 0x000000040000795c */ /* 0x000fe20000300000 */
.L_x_796:
[----:B------:R-:W-:-:S04]  /*21ca0*/  VIADD R0, R0, 0x34860 ;  /* 0x0003486000007836 */ /* 0x000fc80000000000 */
[----:B------:R-:W-:-:S04]  /*21cb0*/  IMAD R4, R19, 0x8, R0 ;  /* 0x0000000813047824 */ /* 0x000fc800078e0200 */
[----:B------:R-:W2:Y:S02]  /*21cc0*/  SYNCS.PHASECHK.TRANS64.TRYWAIT P0, [R4+URZ], R5 ;  /* 0x00000005040075a7 */ /* 0x000ea4000800017f */
[----:B--2---:R-:W-:Y:S05]  /*21cd0*/  @!P0 BRA `(.L_x_797) ;  /* 0x0000002400c48947 */ /* 0x004fea0003800000 */
.L_x_894:
[----:B------:R-:W-:-:S07]  /*21ce0*/  IMAD R3, R3, 0x8, R0 ;  /* 0x0000000803037824 */ /* 0x000fce00078e0200 */
.L_x_798:
[----:B---3--:R3:W4:Y:S02]  /*21cf0*/  SYNCS.PHASECHK.TRANS64.TRYWAIT P0, [R3+URZ], R2 ;  /* 0x00000002030075a7 */ /* 0x008724000800017f */
[----:B----4-:R-:W-:Y:S05]  /*21d00*/  @!P0 NANOSLEEP.SYNCS 0x989680 ;  /* 0x009896800000895d */ /* 0x010fea0003900000 */
[----:B------:R-:W4:Y:S02]  /*21d10*/  @!P0 SYNCS.PHASECHK.TRANS64 P0, [R3+URZ], R2 ;  /* 0x00000002030085a7 */ /* 0x000f24000800007f */
[----:B----4-:R-:W-:Y:S05]  /*21d20*/  @!P0 BRA `(.L_x_798) ;  /* 0xfffffffc00f08947 */ /* 0x010fea000383ffff */
.L_x_422:
[----:B------:R-:W-:Y:S05]  /*21d30*/  BSYNC B9 ;  /* 0x0000000000097941 */ /* 0x000fea0003800000 */
.L_x_419:
[----:B------:R-:W-:Y:S05]  /*21d40*/  EXIT ;  /* 0x000000000000794d */ /* 0x000fea0003800000 */
.L_x_442:
[----:B0-----:R0:W1:Y:S02]  /*21d50*/  SYNCS.PHASECHK.TRANS64.TRYWAIT P5, [R101+URZ+0x34890], R102 ;  /* 0x03489066650075a7 */ /* 0x00106400080a017f */
[----:B-1----:R-:W-:Y:S05]  /*21d60*/  @!P5 NANOSLEEP.SYNCS 0x989680 ;  /* 0x009896800000d95d */ /* 0x002fea0003900000 */
[----:B------:R-:W1:Y:S02]  /*21d70*/  @!P5 SYNCS.PHASECHK.TRANS64 P5, [R101+URZ+0x34890], R102 ;  /* 0x034890666500d5a7 */ /* 0x000e6400080a007f */
[----:B-1----:R-:W-:Y:S05]  /*21d80*/  @!P5 BRA `(.L_x_442) ;  /* 0xfffffffc00f0d947 */ /* 0x002fea000383ffff */
[----:B------:R-:W-:Y:S05]  /*21d90*/  BRA `(.L_x_799) ;  /* 0xfffffe1c00bc7947 */ /* 0x000fea000383ffff */
.L_x_496:
[----:B-1----:R1:W2:Y:S02]  /*21da0*/  SYNCS.PHASECHK.TRANS64.TRYWAIT P5, [R101+URZ+0x34890], R102 ;  /* 0x03489066650075a7 */ /* 0x0022a400080a017f */
[----:B--2---:R-:W-:Y:S05]  /*21db0*/  @!P5 NANOSLEEP.SYNCS 0x989680 ;  /* 0x009896800000d95d */ /* 0x004fea0003900000 */
[----:B------:R-:W2:Y:S02]  /*21dc0*/  @!P5 SYNCS.PHASECHK.TRANS64 P5, [R101+URZ+0x34890], R102 ;  /* 0x034890666500d5a7 */ /* 0x000ea400080a007f */
[----:B--2---:R-:W-:Y:S05]  /*21dd0*/  @!P5 BRA `(.L_x_496) ;  /* 0xfffffffc00f0d947 */ /* 0x004fea000383ffff */
[----:B------:R-:W-:Y:S05]  /*21de0*/  BRA `(.L_x_800) ;  /* 0xfffffe5400247947 */ /* 0x000fea000383ffff */
.L_x_521:
[----:B0-----:R0:W1:Y:S02]  /*21df0*/  SYNCS.PHASECHK.TRANS64.TRYWAIT P3, [R101+URZ+0x34890], R102 ;  /* 0x03489066650075a7 */ /* 0x001064000806017f */
[----:B-1----:R-:W-:Y:S05]  /*21e00*/  @!P3 NANOSLEEP.SYNCS 0x989680 ;  /* 0x009896800000b95d */ /* 0x002fea0003900000 */
[----:B------:R-:W1:Y:S02]  /*21e10*/  @!P3 SYNCS.PHASECHK.TRANS64 P3, [R101+URZ+0x34890], R102 ;  /* 0x034890666500b5a7 */ /* 0x000e64000806007f */
[----:B-1----:R-:W-:Y:S05]  /*21e20*/  @!P3 BRA `(.L_x_521) ;  /* 0xfffffffc00f0b947 */ /* 0x002fea000383ffff */
[----:B------:R-:W-:Y:S05]  /*21e30*/  BRA `(.L_x_801) ;  /* 0xfffffe8400e87947 */ /* 0x000fea000383ffff */
.L_x_527:
[----:B-1----:R1:W2:Y:S02]  /*21e40*/  SYNCS.PHASECHK.TRANS64.TRYWAIT P2, [R101+URZ+0x348b0], R102 ;  /* 0x0348b066650075a7 */ /* 0x0022a4000804017f */
[----:B--2---:R-:W-:Y:S05]  /*21e50*/  @!P2 NANOSLEEP.SYNCS 0x989680 ;  /* 0x009896800000a95d */ /* 0x004fea0003900000 */
[----:B------:R-:W2:Y:S02]  /*21e60*/  @!P2 SYNCS.PHASECHK.TRANS64 P2, [R101+URZ+0x348b0], R102 ;  /* 0x0348b0666500a5a7 */ /* 0x000ea4000804007f */
[----:B--2---:R-:W-:Y:S05]  /*21e70*/  @!P2 BRA `(.L_x_527) ;  /* 0xfffffffc00f0a947 */ /* 0x004fea000383ffff */
[----:B------:R-:W-:Y:S05]  /*21e80*/  BRA `(.L_x_802) ;  /* 0xfffffe8800e47947 */ /* 0x000fea000383ffff */
.L_x_547:
[----:B------:R-:W-:Y:S01]  /*21e90*/  BSSY B1, `(.L_x_803) ;  /* 0x0000008000017945 */ /* 0x000fe20003800000 */
[----:B------:R-:W-:Y:S02]  /*21ea0*/  IMAD.MOV.U32 R13, RZ, RZ, R41 ;  /* 0x000000ffff0d7224 */ /* 0x000fe400078e0029 */
[----:B------:R-:W-:Y:S02]  /*21eb0*/  IMAD.MOV.U32 R12, RZ, RZ, RZ ;  /* 0x000000ffff0c7224 */ /* 0x000fe400078e00ff */
[----:B------:R-:W-:Y:S02]  /*21ec0*/  IMAD.MOV.U32 R11, RZ, RZ, 0x1c1f ;  /* 0x00001c1fff0b7424 */ /* 0x000fe400078e00ff */
[----:B------:R-:W-:-:S07]  /*21ed0*/  IMAD.MOV.U32 R15, RZ, RZ, -0x1 ;  /* 0xffffffffff0f7424 */ /* 0x000fce00078e00ff */
[----:B------:R-:W-:Y:S05]  /*21ee0*/  WARPSYNC.COLLECTIVE R15, `(.L_x_804) ;  /* 0x000000000f087348 */ /* 0x000fea0003c00000 */
[----:B------:R0:W1:Y:S02]  /*21ef0*/  SHFL.IDX P6, R14, R13, R12, R11 ;  /* 0x0000000c0d0e7389 */ /* 0x00006400000c000b */
[----:B01----:R-:W-:Y:S01]  /*21f00*/  ENDCOLLECTIVE ;  /* 0x000000000000791b */ /* 0x003fe20003800000 */
.L_x_804:
[----:B------:R-:W-:Y:S05]  /*21f10*/  BSYNC B1 ;  /* 0x0000000000017941 */ /* 0x000fea0003800000 */
.L_x_803:
[----:B------:R-:W-:Y:S02]  /*21f20*/  IMAD.MOV.U32 R13, RZ, RZ, R39 ;  /* 0x000000ffff0d7224 */ /* 0x000fe400078e0027 */
[----:B------:R-:W-:Y:S02]  /*21f30*/  IMAD.MOV.U32 R12, RZ, RZ, RZ ;  /* 0x000000ffff0c7224 */ /* 0x000fe400078e00ff */
[----:B------:R-:W-:Y:S02]  /*21f40*/  IMAD.MOV.U32 R11, RZ, RZ, 0x1c1f ;  /* 0x00001c1fff0b7424 */ /* 0x000fe400078e00ff */
[----:B------:R-:W-:Y:S02]  /*21f50*/  IMAD.MOV.U32 R15, RZ, RZ, -0x1 ;  /* 0xffffffffff0f7424 */ /* 0x000fe400078e00ff */
[----:B------:R-:W-:-:S07]  /*21f60*/  IMAD.MOV.U32 R42, RZ, RZ, R14 ;  /* 0x000000ffff2a7224 */ /* 0x000fce00078e000e */
[----:B------:R-:W-:Y:S05]  /*21f70*/  WARPSYNC.COLLECTIVE R15, `(.L_x_805) ;  /* 0x000000000f087348 */ /* 0x000fea0003c00000 */
[----:B------:R0:W1:Y:S02]  /*21f80*/  SHFL.IDX P6, R14, R13, R12, R11 ;  /* 0x0000000c0d0e7389 */ /* 0x00006400000c000b */
[----:B01----:R-:W-:Y:S01]  /*21f90*/  ENDCOLLECTIVE ;  /* 0x000000000000791b */ /* 0x003fe20003800000 */
.L_x_805:
[----:B------:R-:W-:Y:S02]  /*21fa0*/  IMAD.MOV.U32 R13, RZ, RZ, R44 ;  /* 0x000000ffff0d7224 */ /* 0x000fe400078e002c */
[----:B------:R-:W-:-:S07]  /*21fb0*/  IMAD.MOV.U32 R39, RZ, RZ, R14 ;  /* 0x000000ffff277224 */ /* 0x000fce00078e000e */
[----:B------:R-:W-:Y:S05]  /*21fc0*/  WARPSYNC.COLLECTIVE R15, `(.L_x_806) ;  /* 0x000000000f087348 */ /* 0x000fea0003c00000 */
[----:B------:R0:W1:Y:S02]  /*21fd0*/  SHFL.IDX P6, R14, R13, R12, R11 ;  /* 0x0000000c0d0e7389 */ /* 0x00006400000c000b */
[----:B01----:R-:W-:Y:S01]  /*21fe0*/  ENDCOLLECTIVE ;  /* 0x000000000000791b */ /* 0x003fe20003800000 */
.L_x_806:
[----:B------:R-:W-:Y:S02]  /*21ff0*/  IMAD.MOV.U32 R13, RZ, RZ, R37 ;  /* 0x000000ffff0d7224 */ /* 0x000fe400078e0025 */
[----:B------:R-:W-:-:S07]  /*22000*/  IMAD.MOV.U32 R44, RZ, RZ, R14 ;  /* 0x000000ffff2c7224 */ /* 0x000fce00078e000e */
[----:B------:R-:W-:Y:S05]  /*22010*/  WARPSYNC.COLLECTIVE R15, `(.L_x_807) ;  /* 0x000000000f087348 */ /* 0x000fea0003c00000 */
[----:B------:R0:W1:Y:S02]  /*22020*/  SHFL.IDX P6, R14, R13, R12, R11 ;  /* 0x0000000c0d0e7389 */ /* 0x00006400000c000b */
[----:B01----:R-:W-:Y:S01]  /*22030*/  ENDCOLLECTIVE ;  /* 0x000000000000791b */ /* 0x003fe20003800000 */
.L_x_807:
[----:B------:R-:W-:Y:S01]  /*22040*/  IMAD.MOV.U32 R37, RZ, RZ, R14 ;  /* 0x000000ffff257224 */ /* 0x000fe200078e000e */
[----:B------:R-:W-:Y:S06]  /*22050*/  BRA `(.L_x_808) ;  /* 0xfffffe9800547947 */ /* 0x000fec000383ffff */
.L_x_551:
[----:B0-----:R0:W1:Y:S02]  /*22060*/  SYNCS.PHASECHK.TRANS64.TRYWAIT P0, [R2+URZ+0x34800], R5 ;  /* 0x03480005020075a7 */ /* 0x001064000800017f */
[----:B-1----:R-:W-:Y:S05]  /*22070*/  @!P0 NANOSLEEP.SYNCS 0x989680 ;  /* 0x009896800000895d */ /* 0x002fea0003900000 */
[----:B------:R-:W1:Y:S02]  /*22080*/  @!P0 SYNCS.PHASECHK.TRANS64 P0, [R2+URZ+0x34800], R5 ;  /* 0x03480005020085a7 */ /* 0x000e64000800007f */
[----:B-1----:R-:W-:Y:S05]  /*22090*/  @!P0 BRA `(.L_x_551) ;  /* 0xfffffffc00f08947 */ /* 0x002fea000383ffff */
[----:B------:R-:W-:Y:S05]  /*220a0*/  BRA `(.L_x_809) ;  /* 0xfffffea000d87947 */ /* 0x000fea000383ffff */
.L_x_575:
        /* <DEDUP_REMOVED lines=8> */
.L_x_811:
[----:B------:R-:W-:Y:S05]  /*22130*/  BSYNC B1 ;  /* 0x0000000000017941 */ /* 0x000fea0003800000 */
.L_x_810:
        /* <DEDUP_REMOVED lines=8> */
.L_x_812:
[----:B------:R-:W-:Y:S02]  /*221c0*/  IMAD.MOV.U32 R13, RZ, RZ, R44 ;  /* 0x000000ffff0d7224 */ /* 0x000fe400078e002c */
[----:B------:R-:W-:-:S07]  /*221d0*/  IMAD.MOV.U32 R40, RZ, RZ, R14 ;  /* 0x000000ffff287224 */ /* 0x000fce00078e000e */
[----:B------:R-:W-:Y:S05]  /*221e0*/  WARPSYNC.COLLECTIVE R15, `(.L_x_813) ;  /* 0x000000000f087348 */ /* 0x000fea0003c00000 */
[----:B------:R0:W1:Y:S02]  /*221f0*/  SHFL.IDX P6, R14, R13, R12, R11 ;  /* 0x0000000c0d0e7389 */ /* 0x00006400000c000b */
[----:B01----:R-:W-:Y:S01]  /*22200*/  ENDCOLLECTIVE ;  /* 0x000000000000791b */ /* 0x003fe20003800000 */
.L_x_813:
[----:B------:R-:W-:Y:S02]  /*22210*/  IMAD.MOV.U32 R13, RZ, RZ, R37 ;  /* 0x000000ffff0d7224 */ /* 0x000fe400078e0025 */
[----:B------:R-:W-:-:S07]  /*22220*/  IMAD.MOV.U32 R21, RZ, RZ, R14 ;  /* 0x000000ffff157224 */ /* 0x000fce00078e000e */
[----:B------:R-:W-:Y:S05]  /*22230*/  WARPSYNC.COLLECTIVE R15, `(.L_x_814) ;  /* 0x000000000f087348 */ /* 0x000fea0003c00000 */
[----:B------:R0:W1:Y:S02]  /*22240*/  SHFL.IDX P6, R14, R13, R12, R11 ;  /* 0x0000000c0d0e7389 */ /* 0x00006400000c000b */
[----:B01----:R-:W-:Y:S01]  /*22250*/  ENDCOLLECTIVE ;  /* 0x000000000000791b */ /* 0x003fe20003800000 */
.L_x_814:
[----:B------:R-:W-:Y:S01]  /*22260*/  IMAD.MOV.U32 R20, RZ, RZ, R14 ;  /* 0x000000ffff147224 */ /* 0x000fe200078e000e */
[----:B------:R-:W-:Y:S06]  /*22270*/  BRA `(.L_x_815) ;  /* 0xfffffec000807947 */ /* 0x000fec000383ffff */
.L_x_579:
[----:B0-----:R0:W1:Y:S02]  /*22280*/  SYNCS.PHASECHK.TRANS64.TRYWAIT P0, [R2+URZ+0x34800], R5 ;  /* 0x03480005020075a7 */ /* 0x001064000800017f */
[----:B-1----:R-:W-:Y:S05]  /*22290*/  @!P0 NANOSLEEP.SYNCS 0x989680 ;  /* 0x009896800000895d */ /* 0x002fea0003900000 */
[----:B------:R-:W1:Y:S02]  /*222a0*/  @!P0 SYNCS.PHASECHK.TRANS64 P0, [R2+URZ+0x34800], R5 ;  /* 0x03480005020085a7 */ /* 0x000e64000800007f */
[----:B-1----:R-:W-:Y:S05]  /*222b0*/  @!P0 BRA `(.L_x_579) ;  /* 0xfffffffc00f08947 */ /* 0x002fea000383ffff */
[----:B------:R-:W-:Y:S05]  /*222c0*/  BRA `(.L_x_816) ;  /* 0xfffffec8006c7947 */ /* 0x000fea000383ffff */
.L_x_593:
[----:B-1----:R1:W2:Y:S02]  /*222d0*/  SYNCS.PHASECHK.TRANS64.TRYWAIT P2, [R10+URZ+0x34830], R3 ;  /* 0x034830030a0075a7 */ /* 0x0022a4000804017f */
[----:B--2---:R-:W-:Y:S05]  /*222e0*/  @!P2 NANOSLEEP.SYNCS 0x989680 ;  /* 0x009896800000a95d */ /* 0x004fea0003900000 */
[----:B------:R-:W2:Y:S02]  /*222f0*/  @!P2 SYNCS.PHASECHK.TRANS64 P2, [R10+URZ+0x34830], R3 ;  /* 0x034830030a00a5a7 */ /* 0x000ea4000804007f */
[----:B--2---:R-:W-:Y:S05]  /*22300*/  @!P2 BRA `(.L_x_593) ;  /* 0xfffffffc00f0a947 */ /* 0x004fea000383ffff */
[----:B------:R-:W-:Y:S05]  /*22310*/  BRA `(.L_x_592) ;  /* 0xfffffeec00907947 */ /* 0x000fea000383ffff */
.L_x_600:
[----:B-1----:R1:W2:Y:S02]  /*22320*/  SYNCS.PHASECHK.TRANS64.TRYWAIT P2, [R15+URZ+0x34830], R20 ;  /* 0x034830140f0075a7 */ /* 0x0022a4000804017f */
[----:B--2---:R-:W-:Y:S05]  /*22330*/  @!P2 NANOSLEEP.SYNCS 0x989680 ;  /* 0x009896800000a95d */ /* 0x004fea0003900000 */
[----:B------:R-:W2:Y:S02]  /*22340*/  @!P2 SYNCS.PHASECHK.TRANS64 P2, [R15+URZ+0x34830], R20 ;  /* 0x034830140f00a5a7 */ /* 0x000ea4000804007f */
[----:B--2---:R-:W-:Y:S05]  /*22350*/  @!P2 BRA `(.L_x_600) ;  /* 0xfffffffc00f0a947 */ /* 0x004fea000383ffff */
[----:B------:R-:W-:Y:S05]  /*22360*/  BRA `(.L_x_599) ;  /* 0xffffff1800307947 */ /* 0x000fea000383ffff */
.L_x_605:
[----:B-1----:R1:W2:Y:S02]  /*22370*/  SYNCS.PHASECHK.TRANS64.TRYWAIT P2, [R20+URZ+0x34850], R0 ;  /* 0x03485000140075a7 */ /* 0x0022a4000804017f */
[----:B--2---:R-:W-:Y:S05]  /*22380*/  @!P2 NANOSLEEP.SYNCS 0x989680 ;  /* 0x009896800000a95d */ /* 0x004fea0003900000 */
[----:B------:R-:W2:Y:S02]  /*22390*/  @!P2 SYNCS.PHASECHK.TRANS64 P2, [R20+URZ+0x34850], R0 ;  /* 0x034850001400a5a7 */ /* 0x000ea4000804007f */
[----:B--2---:R-:W-:Y:S05]  /*223a0*/  @!P2 BRA `(.L_x_605) ;  /* 0xfffffffc00f0a947 */ /* 0x004fea000383ffff */
[----:B------:R-:W-:Y:S05]  /*223b0*/  BRA `(.L_x_604) ;  /* 0xffffff2000f47947 */ /* 0x000fea000383ffff */
.L_x_611:
[----:B-1----:R1:W2:Y:S02]  /*223c0*/  SYNCS.PHASECHK.TRANS64.TRYWAIT P0, [R6+URZ+0x34850], R9 ;  /* 0x03485009060075a7 */ /* 0x0022a4000800017f */
[----:B--2---:R-:W-:Y:S05]  /*223d0*/  @!P0 NANOSLEEP.SYNCS 0x989680 ;  /* 0x009896800000895d */ /* 0x004fea0003900000 */
[----:B------:R-:W2:Y:S02]  /*223e0*/  @!P0 SYNCS.PHASECHK.TRANS64 P0, [R6+URZ+0x34850], R9 ;  /* 0x03485009060085a7 */ /* 0x000ea4000800007f */
[----:B--2---:R-:W-:Y:S05]  /*223f0*/  @!P0 BRA `(.L_x_611) ;  /* 0xfffffffc00f08947 */ /* 0x004fea000383ffff */
[----:B------:R-:W-:Y:S05]  /*22400*/  BRA `(.L_x_610) ;  /* 0xffffff4000147947 */ /* 0x000fea000383ffff */
.L_x_650:
[----:B0-----:R-:W0:Y:S01]  /*22410*/  S2R R3, SR_TID.X ;  /* 0x0000000000037919 */ /* 0x001e220000002100 */
[----:B------:R-:W-:Y:S01]  /*22420*/  BSSY B1, `(.L_x_817) ;  /* 0x000000a000017945 */ /* 0x000fe20003800000 */
[----:B------:R-:W-:Y:S02]  /*22430*/  IMAD.MOV.U32 R12, RZ, RZ, RZ ;  /* 0x000000ffff0c7224 */ /* 0x000fe400078e00ff */
[----:B------:R-:W-:Y:S02]  /*22440*/  IMAD.MOV.U32 R11, RZ, RZ, 0x1f ;  /* 0x0000001fff0b7424 */ /* 0x000fe400078e00ff */
[----:B------:R-:W-:Y:S01]  /*22450*/  IMAD.MOV.U32 R15, RZ, RZ, -0x1 ;  /* 0xffffffffff0f7424 */ /* 0x000fe200078e00ff */
[----:B0-----:R-:W-:-:S04]  /*22460*/  SHF.R.U32.HI R3, RZ, 0x5, R3 ;  /* 0x00000005ff037819 */ /* 0x001fc80000011603 */
[----:B------:R-:W-:-:S05]  /*22470*/  LOP3.LUT R3, R3, 0x3, RZ, 0xc0, !PT ;  /* 0x0000000303037812 */ /* 0x000fca00078ec0ff */
[----:B------:R-:W-:-:S07]  /*22480*/  IMAD.MOV.U32 R13, RZ, RZ, R3 ;  /* 0x000000ffff0d7224 */ /* 0x000fce00078e0003 */
[----:B------:R-:W-:Y:S05]  /*22490*/  WARPSYNC.COLLECTIVE R15, `(.L_x_818) ;  /* 0x000000000f087348 */ /* 0x000fea0003c00000 */
[----:B------:R0:W1:Y:S02]  /*224a0*/  SHFL.IDX P6, R14, R13, R12, R11 ;  /* 0x0000000c0d0e7389 */ /* 0x00006400000c000b */
[----:B01----:R-:W-:Y:S01]  /*224b0*/  ENDCOLLECTIVE ;  /* 0x000000000000791b */ /* 0x003fe20003800000 */
.L_x_818:
[----:B------:R-:W-:Y:S05]  /*224c0*/  BSYNC B1 ;  /* 0x0000000000017941 */ /* 0x000fea0003800000 */
.L_x_817:
[----:B------:R-:W-:Y:S05]  /*224d0*/  BRA `(.L_x_819) ;  /* 0xffffff90001c7947 */ /* 0x000fea000383ffff */
.L_x_652:
[----:B------:R-:W-:Y:S01]  /*224e0*/  BSSY B1, `(.L_x_820) ;  /* 0x0000006000017945 */ /* 0x000fe20003800000 */
[----:B------:R-:W-:-:S07]  /*224f0*/  IMAD.MOV.U32 R15, RZ, RZ, -0x1 ;  /* 0xffffffffff0f7424 */ /* 0x000fce00078e00ff */
[----:B01----:R-:W-:Y:S05]  /*22500*/  WARPSYNC.COLLECTIVE R15, `(.L_x_821) ;  /* 0x000000000f0c7348 */ /* 0x003fea0003c00000 */
[----:B------:R-:W-:Y:S02]  /*22510*/  ELECT P6, UR62, PT ;  /* 0x00000000003e782f */ /* 0x000fe400038c0000 */
[----:B------:R-:W-:Y:S01]  /*22520*/  MOV R14, UR62 ;  /* 0x0000003e000e7c02 */ /* 0x000fe20008000f00 */
[----:B01----:R-:W-:Y:S10]  /*22530*/  ENDCOLLECTIVE ;  /* 0x000000000000791b */ /* 0x003ff40003800000 */
.L_x_821:
[----:B------:R-:W-:Y:S05]  /*22540*/  BSYNC B1 ;  /* 0x0000000000017941 */ /* 0x000fea0003800000 */
.L_x_820:
[----:B------:R-:W-:Y:S01]  /*22550*/  PLOP3.LUT P2, PT, P6, PT, PT, 0x80, 0x0 ;  /* 0x000000000000781c */ /* 0x000fe2000374f070 */
[----:B------:R-:W-:-:S12]  /*22560*/  BRA `(.L_x_651) ;  /* 0xffffff9000107947 */ /* 0x000fd8000383ffff */
.L_x_654:
[----:B0-----:R0:W1:Y:S02]  /*22570*/  SYNCS.PHASECHK.TRANS64.TRYWAIT P0, [R18+URZ+0x34820], R2 ;  /* 0x03482002120075a7 */ /* 0x001064000800017f */
[----:B-1----:R-:W-:Y:S05]  /*22580*/  @!P0 NANOSLEEP.SYNCS 0x989680 ;  /* 0x009896800000895d */ /* 0x002fea0003900000 */
[----:B------:R-:W1:Y:S02]  /*22590*/  @!P0 SYNCS.PHASECHK.TRANS64 P0, [R18+URZ+0x34820], R2 ;  /* 0x03482002120085a7 */ /* 0x000e64000800007f */
[----:B-1----:R-:W-:Y:S05]  /*225a0*/  @!P0 BRA `(.L_x_654) ;  /* 0xfffffffc00f08947 */ /* 0x002fea000383ffff */
[----:B------:R-:W-:Y:S05]  /*225b0*/  BRA `(.L_x_822) ;  /* 0xffffff9000207947 */ /* 0x000fea000383ffff */
.L_x_658:
[----:B-1----:R1:W2:Y:S02]  /*225c0*/  SYNCS.PHASECHK.TRANS64.TRYWAIT P0, [R5+URZ+0x348a0], R8 ;  /* 0x0348a008050075a7 */ /* 0x0022a4000800017f */
[----:B--2---:R-:W-:Y:S05]  /*225d0*/  @!P0 NANOSLEEP.SYNCS 0x989680 ;  /* 0x009896800000895d */ /* 0x004fea0003900000 */
[----:B------:R-:W2:Y:S02]  /*225e0*/  @!P0 SYNCS.PHASECHK.TRANS64 P0, [R5+URZ+0x348a0], R8 ;  /* 0x0348a008050085a7 */ /* 0x000ea4000800007f */
[----:B--2---:R-:W-:Y:S05]  /*225f0*/  @!P0 BRA `(.L_x_658) ;  /* 0xfffffffc00f08947 */ /* 0x004fea000383ffff */
[----:B------:R-:W-:Y:S05]  /*22600*/  BRA `(.L_x_823) ;  /* 0xffffff9000407947 */ /* 0x000fea000383ffff */
.L_x_665:
[----:B0-----:R0:W2:Y:S02]  /*22610*/  SYNCS.PHASECHK.TRANS64.TRYWAIT P0, [R5+URZ+0x348c0], R8 ;  /* 0x0348c008050075a7 */ /* 0x0010a4000800017f */
[----:B--2---:R-:W-:Y:S05]  /*22620*/  @!P0 NANOSLEEP.SYNCS 0x989680 ;  /* 0x009896800000895d */ /* 0x004fea0003900000 */
[----:B------:R-:W2:Y:S02]  /*22630*/  @!P0 SYNCS.PHASECHK.TRANS64 P0, [R5+URZ+0x348c0], R8 ;  /* 0x0348c008050085a7 */ /* 0x000ea4000800007f */
[----:B--2---:R-:W-:Y:S05]  /*22640*/  @!P0 BRA `(.L_x_665) ;  /* 0xfffffffc00f08947 */ /* 0x004fea000383ffff */
[----:B------:R-:W-:Y:S05]  /*22650*/  BRA `(.L_x_824) ;  /* 0xffffff9400387947 */ /* 0x000fea000383ffff */
.L_x_673:
[----:B0-----:R0:W1:Y:S02]  /*22660*/  SYNCS.PHASECHK.TRANS64.TRYWAIT P0, [R6+URZ+0x348a0], R5 ;  /* 0x0348a005060075a7 */ /* 0x001064000800017f */
[----:B-1----:R-:W-:Y:S05]  /*22670*/  @!P0 NANOSLEEP.SYNCS 0x989680 ;  /* 0x009896800000895d */ /* 0x002fea0003900000 */
[----:B------:R-:W1:Y:S02]  /*22680*/  @!P0 SYNCS.PHASECHK.TRANS64 P0, [R6+URZ+0x348a0], R5 ;  /* 0x0348a005060085a7 */ /* 0x000e64000800007f */
[----:B-1----:R-:W-:Y:S05]  /*22690*/  @!P0 BRA `(.L_x_673) ;  /* 0xfffffffc00f08947 */ /* 0x002fea000383ffff */
[----:B------:R-:W-:Y:S05]  /*226a0*/  BRA `(.L_x_825) ;  /* 0xffffff9800507947 */ /* 0x000fea000383ffff */
.L_x_680:
[----:B-1----:R1:W2:Y:S02]  /*226b0*/  SYNCS.PHASECHK.TRANS64.TRYWAIT P0, [R6+URZ+0x348c0], R5 ;  /* 0x0348c005060075a7 */ /* 0x0022a4000800017f */
[----:B--2---:R-:W-:Y:S05]  /*226c0*/  @!P0 NANOSLEEP.SYNCS 0x989680 ;  /* 0x009896800000895d */ /* 0x004fea0003900000 */
[----:B------:R-:W2:Y:S02]  /*226d0*/  @!P0 SYNCS.PHASECHK.TRANS64 P0, [R6+URZ+0x348c0], R5 ;  /* 0x0348c005060085a7 */ /* 0x000ea4000800007f */
[----:B--2---:R-:W-:Y:S05]  /*226e0*/  @!P0 BRA `(.L_x_680) ;  /* 0xfffffffc00f08947 */ /* 0x004fea000383ffff */
[----:B------:R-:W-:Y:S05]  /*226f0*/  BRA `(.L_x_826) ;  /* 0xffffff9c00507947 */ /* 0x000fea000383ffff */
.L_x_696:
[----:B------:R-:W0:Y:S01]  /*22700*/  S2R R4, SR_TID.X ;  /* 0x0000000000047919 */ /* 0x000e220000002100 */
        /* <DEDUP_REMOVED lines=10> */
.L_x_828:
[----:B------:R-:W-:Y:S05]  /*227b0*/  BSYNC B0 ;  /* 0x0000000000007941 */ /* 0x000fea0003800000 */
.L_x_827:
[----:B------:R-:W-:Y:S05]  /*227c0*/  BRA `(.L_x_829) ;  /* 0xffffffa8005c7947 */ /* 0x000fea000383ffff */
.L_x_698:
[----:B------:R-:W-:Y:S01]  /*227d0*/  BSSY B0, `(.L_x_830) ;  /* 0x0000006000007945 */ /* 0x000fe20003800000 */
[----:B------:R-:W-:-:S07]  /*227e0*/  IMAD.MOV.U32 R15, RZ, RZ, -0x1 ;  /* 0xffffffffff0f7424 */ /* 0x000fce00078e00ff */
[----:B0-----:R-:W-:Y:S05]  /*227f0*/  WARPSYNC.COLLECTIVE R15, `(.L_x_831) ;  /* 0x000000000f0c7348 */ /* 0x001fea0003c00000 */
[----:B------:R-:W-:Y:S02]  /*22800*/  ELECT P6, UR62, PT ;  /* 0x00000000003e782f */ /* 0x000fe400038c0000 */
[----:B------:R-:W-:Y:S01]  /*22810*/  MOV R14, UR62 ;  /* 0x0000003e000e7c02 */ /* 0x000fe20008000f00 */
[----:B0-----:R-:W-:Y:S10]  /*22820*/  ENDCOLLECTIVE ;  /* 0x000000000000791b */ /* 0x001ff40003800000 */
.L_x_831:
[----:B------:R-:W-:Y:S05]  /*22830*/  BSYNC B0 ;  /* 0x0000000000007941 */ /* 0x000fea0003800000 */
.L_x_830:
[----:B------:R-:W-:Y:S05]  /*22840*/  BRA `(.L_x_832) ;  /* 0xffffffa800687947 */ /* 0x000fea000383ffff */
.L_x_700:
[----:B0-----:R0:W1:Y:S02]  /*22850*/  SYNCS.PHASECHK.TRANS64.TRYWAIT P0, [R0+URZ+0x34840], R2 ;  /* 0x03484002000075a7 */ /* 0x001064000800017f */
[----:B-1----:R-:W-:Y:S05]  /*22860*/  @!P0 NANOSLEEP.SYNCS 0x989680 ;  /* 0x009896800000895d */ /* 0x002fea0003900000 */
[----:B------:R-:W1:Y:S02]  /*22870*/  @!P0 SYNCS.PHASECHK.TRANS64 P0, [R0+URZ+0x34840], R2 ;  /* 0x03484002000085a7 */ /* 0x000e64000800007f */
[----:B-1----:R-:W-:Y:S05]  /*22880*/  @!P0 BRA `(.L_x_700) ;  /* 0xfffffffc00f08947 */ /* 0x002fea000383ffff */
[----:B------:R-:W-:Y:S05]  /*22890*/  BRA `(.L_x_833) ;  /* 0xffffffa800c87947 */ /* 0x000fea000383ffff */
.L_x_704:
        /* <DEDUP_REMOVED lines=9> */
.L_x_834:
[----:B------:R-:W-:Y:S02]  /*22930*/  IMAD.MOV.U32 R13, RZ, RZ, R4 ;  /* 0x000000ffff0d7224 */ /* 0x000fe400078e0004 */
[----:B------:R-:W-:-:S07]  /*22940*/  IMAD.MOV.U32 R6, RZ, RZ, R14 ;  /* 0x000000ffff067224 */ /* 0x000fce00078e000e */
[----:B------:R-:W-:Y:S05]  /*22950*/  WARPSYNC.COLLECTIVE R15, `(.L_x_835) ;  /* 0x000000000f087348 */ /* 0x000fea0003c00000 */
[----:B------:R0:W1:Y:S02]  /*22960*/  SHFL.IDX P6, R14, R13, R12, R11 ;  /* 0x0000000c0d0e7389 */ /* 0x00006400000c000b */
[----:B01----:R-:W-:Y:S01]  /*22970*/  ENDCOLLECTIVE ;  /* 0x000000000000791b */ /* 0x003fe20003800000 */
.L_x_835:
[----:B------:R-:W-:-:S04]  /*22980*/  LOP3.LUT R7, R7, 0x7f, RZ, 0xc0, !PT ;  /* 0x0000007f07077812 */ /* 0x000fc800078ec0ff */
[----:B------:R-:W-:Y:S01]  /*22990*/  SHF.R.U32.HI R0, RZ, 0x3, R7 ;  /* 0x00000003ff007819 */ /* 0x000fe20000011607 */
[----:B------:R-:W-:Y:S02]  /*229a0*/  IMAD R2, R10, R8, RZ ;  /* 0x000000080a027224 */ /* 0x000fe400078e02ff */
[----:B------:R0:W5:Y:S02]  /*229b0*/  LDL R10, [R1+0x30] ;  /* 0x00003000010a7983 */ /* 0x0001640000100800 */
[----:B------:R-:W-:Y:S02]  /*229c0*/  IMAD.IADD R0, R0, 0x1, R5 ;  /* 0x0000000100007824 */ /* 0x000fe400078e0205 */
[----:B------:R-:W-:Y:S02]  /*229d0*/  IMAD.MOV.U32 R7, RZ, RZ, R14 ;  /* 0x000000ffff077224 */ /* 0x000fe400078e000e */
[----:B------:R-:W-:Y:S01]  /*229e0*/  IMAD.MOV.U32 R13, RZ, RZ, R3 ;  /* 0x000000ffff0d7224 */ /* 0x000fe200078e0003 */
[----:B------:R-:W-:Y:S01]  /*229f0*/  ISETP.GE.AND P2, PT, R0, R2, PT ;  /* 0x000000020000720c */ /* 0x000fe20003f46270 */
[----:B------:R-:W-:-:S02]  /*22a00*/  IMAD.MOV.U32 R12, RZ, RZ, 0x1 ;  /* 0x00000001ff0c7424 */ /* 0x000fc400078e00ff */
[----:B0-----:R-:W-:-:S10]  /*22a10*/  VIADD R5, R0, 0x10 ;  /* 0x0000001000057836 */ /* 0x001fd40000000000 */
[----:B-----5:R-:W-:Y:S05]  /*22a20*/  WARPSYNC.COLLECTIVE R15, `(.L_x_836) ;  /* 0x000000000f087348 */ /* 0x020fea0003c00000 */
[----:B------:R0:W1:Y:S02]  /*22a30*/  SHFL.IDX P6, R14, R13, R12, R11 ;  /* 0x0000000c0d0e7389 */ /* 0x00006400000c000b */
[----:B01---5:R-:W-:Y:S01]  /*22a40*/  ENDCOLLECTIVE ;  /* 0x000000000000791b */ /* 0x023fe20003800000 */
.L_x_836:
[----:B------:R-:W-:-:S05]  /*22a50*/  @!P2 LEA R7, P4, R9, R7, 0x1 ;  /* 0x000000070907a211 */ /* 0x000fca00078808ff */
[----:B------:R-:W-:Y:S02]  /*22a60*/  @!P2 IMAD.X R6, RZ, RZ, R6, P4 ;  /* 0x000000ffff06a224 */ /* 0x000fe400020e0606 */
[----:B------:R-:W-:-:S03]  /*22a70*/  IMAD.MOV.U32 R13, RZ, RZ, R4 ;  /* 0x000000ffff0d7224 */ /* 0x000fc600078e0004 */
[----:B------:R-:W-:-:S04]  /*22a80*/  @!P2 LOP3.LUT R7, R7, R6, RZ, 0x3c, !PT ;  /* 0x000000060707a212 */ /* 0x000fc800078e3cff */
[----:B------:R-:W-:-:S04]  /*22a90*/  @!P2 LOP3.LUT R6, R7, R6, RZ, 0x3c, !PT ;  /* 0x000000060706a212 */ /* 0x000fc800078e3cff */
[----:B------:R-:W-:-:S05]  /*22aa0*/  @!P2 LOP3.LUT R7, R7, R6, RZ, 0x3c, !PT ;  /* 0x000000060707a212 */ /* 0x000fca00078e3cff */
        /* <DEDUP_REMOVED lines=11> */
.L_x_837:
[----:B------:R-:W-:Y:S02]  /*22b60*/  IMAD.MOV.U32 R13, RZ, RZ, R3 ;  /* 0x000000ffff0d7224 */ /* 0x000fe400078e0003 */
[----:B------:R-:W-:Y:S02]  /*22b70*/  IMAD.MOV.U32 R12, RZ, RZ, 0x2 ;  /* 0x00000002ff0c7424 */ /* 0x000fe400078e00ff */
[----:B------:R-:W-:-:S07]  /*22b80*/  IMAD.MOV.U32 R5, RZ, RZ, R14 ;  /* 0x000000ffff057224 */ /* 0x000fce00078e000e */
[----:B------:R-:W-:Y:S05]  /*22b90*/  WARPSYNC.COLLECTIVE R15, `(.L_x_838) ;  /* 0x000000000f087348 */ /* 0x000fea0003c00000 */
[----:B------:R0:W1:Y:S02]  /*22ba0*/  SHFL.IDX P6, R14, R13, R12, R11 ;  /* 0x0000000c0d0e7389 */ /* 0x00006400000c000b */
[----:B01----:R-:W-:Y:S01]  /*22bb0*/  ENDCOLLECTIVE ;  /* 0x000000000000791b */ /* 0x003fe20003800000 */
.L_x_838:
        /* <DEDUP_REMOVED lines=17> */
.L_x_839:
[----:B------:R-:W-:Y:S02]  /*22cd0*/  IMAD.MOV.U32 R13, RZ, RZ, R3 ;  /* 0x000000ffff0d7224 */ /* 0x000fe400078e0003 */
[----:B------:R-:W-:Y:S02]  /*22ce0*/  IMAD.MOV.U32 R12, RZ, RZ, 0x3 ;  /* 0x00000003ff0c7424 */ /* 0x000fe400078e00ff */
[----:B------:R-:W-:-:S07]  /*22cf0*/  IMAD.MOV.U32 R5, RZ, RZ, R14 ;  /* 0x000000ffff057224 */ /* 0x000fce00078e000e */
[----:B------:R-:W-:Y:S05]  /*22d00*/  WARPSYNC.COLLECTIVE R15, `(.L_x_840) ;  /* 0x000000000f087348 */ /* 0x000fea0003c00000 */
[----:B------:R0:W1:Y:S02]  /*22d10*/  SHFL.IDX P6, R14, R13, R12, R11 ;  /* 0x0000000c0d0e7389 */ /* 0x00006400000c000b */
[----:B01----:R-:W-:Y:S01]  /*22d20*/  ENDCOLLECTIVE ;  /* 0x000000000000791b */ /* 0x003fe20003800000 */
.L_x_840:
        /* <DEDUP_REMOVED lines=17> */
.L_x_841:
[----:B------:R-:W-:Y:S02]  /*22e40*/  IMAD.MOV.U32 R13, RZ, RZ, R3 ;  /* 0x000000ffff0d7224 */ /* 0x000fe400078e0003 */
[----:B------:R-:W-:Y:S02]  /*22e50*/  IMAD.MOV.U32 R12, RZ, RZ, 0x4 ;  /* 0x00000004ff0c7424 */ /* 0x000fe400078e00ff */
[----:B------:R-:W-:-:S07]  /*22e60*/  IMAD.MOV.U32 R5, RZ, RZ, R14 ;  /* 0x000000ffff057224 */ /* 0x000fce00078e000e */
[----:B------:R-:W-:Y:S05]  /*22e70*/  WARPSYNC.COLLECTIVE R15, `(.L_x_842) ;  /* 0x000000000f087348 */ /* 0x000fea0003c00000 */
[----:B------:R0:W1:Y:S02]  /*22e80*/  SHFL.IDX P6, R14, R13, R12, R11 ;  /* 0x0000000c0d0e7389 */ /* 0x00006400000c000b */
[----:B01----:R-:W-:Y:S01]  /*22e90*/  ENDCOLLECTIVE ;  /* 0x000000000000791b */ /* 0x003fe20003800000 */
.L_x_842:
        /* <DEDUP_REMOVED lines=17> */
.L_x_843:
[----:B------:R-:W-:Y:S02]  /*22fb0*/  IMAD.MOV.U32 R13, RZ, RZ, R3 ;  /* 0x000000ffff0d7224 */ /* 0x000fe400078e0003 */
[----:B------:R-:W-:Y:S02]  /*22fc0*/  IMAD.MOV.U32 R12, RZ, RZ, 0x5 ;  /* 0x00000005ff0c7424 */ /* 0x000fe400078e00ff */
[----:B------:R-:W-:-:S07]  /*22fd0*/  IMAD.MOV.U32 R5, RZ, RZ, R14 ;  /* 0x000000ffff057224 */ /* 0x000fce00078e000e */
[----:B------:R-:W-:Y:S05]  /*22fe0*/  WARPSYNC.COLLECTIVE R15, `(.L_x_844) ;  /* 0x000000000f087348 */ /* 0x000fea0003c00000 */
[----:B------:R0:W1:Y:S02]  /*22ff0*/  SHFL.IDX P6, R14, R13, R12, R11 ;  /* 0x0000000c0d0e7389 */ /* 0x00006400000c000b */
[----:B01----:R-:W-:Y:S01]  /*23000*/  ENDCOLLECTIVE ;  /* 0x000000000000791b */ /* 0x003fe20003800000 */
.L_x_844:
        /* <DEDUP_REMOVED lines=17> */
.L_x_845:
[----:B------:R-:W-:Y:S02]  /*23120*/  IMAD.MOV.U32 R13, RZ, RZ, R3 ;  /* 0x000000ffff0d7224 */ /* 0x000fe400078e0003 */
[----:B------:R-:W-:Y:S02]  /*23130*/  IMAD.MOV.U32 R12, RZ, RZ, 0x6 ;  /* 0x00000006ff0c7424 */ /* 0x000fe400078e00ff */
[----:B------:R-:W-:-:S07]  /*23140*/  IMAD.MOV.U32 R5, RZ, RZ, R14 ;  /* 0x000000ffff057224 */ /* 0x000fce00078e000e */
[----:B------:R-:W-:Y:S05]  /*23150*/  WARPSYNC.COLLECTIVE R15, `(.L_x_846) ;  /* 0x000000000f087348 */ /* 0x000fea0003c00000 */
[----:B------:R0:W1:Y:S02]  /*23160*/  SHFL.IDX P6, R14, R13, R12, R11 ;  /* 0x0000000c0d0e7389 */ /* 0x00006400000c000b */
[----:B01----:R-:W-:Y:S01]  /*23170*/  ENDCOLLECTIVE ;  /* 0x000000000000791b */ /* 0x003fe20003800000 */
.L_x_846:
        /* <DEDUP_REMOVED lines=17> */
.L_x_847:
[----:B------:R-:W-:Y:S02]  /*23290*/  IMAD.MOV.U32 R13, RZ, RZ, R3 ;  /* 0x000000ffff0d7224 */ /* 0x000fe400078e0003 */
[----:B------:R-:W-:Y:S02]  /*232a0*/  IMAD.MOV.U32 R12, RZ, RZ, 0x7 ;  /* 0x00000007ff0c7424 */ /* 0x000fe400078e00ff */
[----:B------:R-:W-:-:S07]  /*232b0*/  IMAD.MOV.U32 R5, RZ, RZ, R14 ;  /* 0x000000ffff057224 */ /* 0x000fce00078e000e */
[----:B------:R-:W-:Y:S05]  /*232c0*/  WARPSYNC.COLLECTIVE R15, `(.L_x_848) ;  /* 0x000000000f087348 */ /* 0x000fea0003c00000 */
[----:B------:R0:W1:Y:S02]  /*232d0*/  SHFL.IDX P6, R14, R13, R12, R11 ;  /* 0x0000000c0d0e7389 */ /* 0x00006400000c000b */
[----:B01----:R-:W-:Y:S01]  /*232e0*/  ENDCOLLECTIVE ;  /* 0x000000000000791b */ /* 0x003fe20003800000 */
.L_x_848:
        /* <DEDUP_REMOVED lines=14> */
.L_x_849:
[----:B------:R-:W-:Y:S01]  /*233d0*/  @!PT LDS RZ, [RZ] ;  /* 0x00000000fffff984 */ /* 0x000fe20000000800 */
[----:B------:R-:W-:Y:S01]  /*233e0*/  @!PT LDS RZ, [RZ] ;  /* 0x00000000fffff984 */ /* 0x000fe20000000800 */
[----:B------:R-:W-:Y:S01]  /*233f0*/  @!PT LDS RZ, [RZ] ;  /* 0x00000000fffff984 */ /* 0x000fe20000000800 */
[----:B------:R0:W-:Y:S01]  /*23400*/  @!P2 LDGSTS.E.BYPASS.LTC128B.128 [R10+0x1b400], desc[UR56][R6.64+0x100], !P1 ;  /* 0x1b400100060aafae */ /* 0x0001e2000c901d78 */
[----:B------:R-:W-:Y:S01]  /*23410*/  IMAD.MOV.U32 R3, RZ, RZ, R14 ;  /* 0x000000ffff037224 */ /* 0x000fe200078e000e */
[----:B------:R-:W-:Y:S06]  /*23420*/  BRA `(.L_x_850) ;  /* 0xffffffac00847947 */ /* 0x000fec000383ffff */
.L_x_709:
[----:B----4-:R4:W0:Y:S02]  /*23430*/  SYNCS.PHASECHK.TRANS64.TRYWAIT P0, [R18+URZ+0x34820], R0 ;  /* 0x03482000120075a7 */ /* 0x010824000800017f */
[----:B0-----:R-:W-:Y:S05]  /*23440*/  @!P0 NANOSLEEP.SYNCS 0x989680 ;  /* 0x009896800000895d */ /* 0x001fea0003900000 */
[----:B------:R-:W0:Y:S02]  /*23450*/  @!P0 SYNCS.PHASECHK.TRANS64 P0, [R18+URZ+0x34820], R0 ;  /* 0x03482000120085a7 */ /* 0x000e24000800007f */
[----:B0-----:R-:W-:Y:S05]  /*23460*/  @!P0 BRA `(.L_x_709) ;  /* 0xfffffffc00f08947 */ /* 0x001fea000383ffff */
[----:B------:R-:W-:Y:S05]  /*23470*/  BRA `(.L_x_851) ;  /* 0xffffffac00f87947 */ /* 0x000fea000383ffff */
.L_x_718:
[----:B-1----:R1:W2:Y:S02]  /*23480*/  SYNCS.PHASECHK.TRANS64.TRYWAIT P0, [R3+URZ+0x34840], R2 ;  /* 0x03484002030075a7 */ /* 0x0022a4000800017f */
[----:B--2---:R-:W-:Y:S05]  /*23490*/  @!P0 NANOSLEEP.SYNCS 0x989680 ;  /* 0x009896800000895d */ /* 0x004fea0003900000 */
[----:B------:R-:W2:Y:S02]  /*234a0*/  @!P0 SYNCS.PHASECHK.TRANS64 P0, [R3+URZ+0x34840], R2 ;  /* 0x03484002030085a7 */ /* 0x000ea4000800007f */
[----:B--2---:R-:W-:Y:S05]  /*234b0*/  @!P0 BRA `(.L_x_718) ;  /* 0xfffffffc00f08947 */ /* 0x004fea000383ffff */
[----:B------:R-:W-:Y:S05]  /*234c0*/  BRA `(.L_x_852) ;  /* 0xffffffb000d47947 */ /* 0x000fea000383ffff */
.L_x_725:
[----:B0-----:R0:W1:Y:S02]  /*234d0*/  SYNCS.PHASECHK.TRANS64.TRYWAIT P0, [R2+URZ+0x34860], R3 ;  /* 0x03486003020075a7 */ /* 0x001064000800017f */
[----:B-1----:R-:W-:Y:S05]  /*234e0*/  @!P0 NANOSLEEP.SYNCS 0x989680 ;  /* 0x009896800000895d */ /* 0x002fea0003900000 */
[----:B------:R-:W1:Y:S02]  /*234f0*/  @!P0 SYNCS.PHASECHK.TRANS64 P0, [R2+URZ+0x34860], R3 ;  /* 0x03486003020085a7 */ /* 0x000e64000800007f */
[----:B-1----:R-:W-:Y:S05]  /*23500*/  @!P0 BRA `(.L_x_725) ;  /* 0xfffffffc00f08947 */ /* 0x002fea000383ffff */
[----:B------:R-:W-:Y:S05]  /*23510*/  BRA `(.L_x_853) ;  /* 0xffffffb400e07947 */ /* 0x000fea000383ffff */
.L_x_735:
[----:B-1----:R1:W2:Y:S02]  /*23520*/  SYNCS.PHASECHK.TRANS64.TRYWAIT P0, [R3+URZ+0x34840], R2 ;  /* 0x03484002030075a7 */ /* 0x0022a4000800017f */
[----:B--2---:R-:W-:Y:S05]  /*23530*/  @!P0 NANOSLEEP.SYNCS 0x989680 ;  /* 0x009896800000895d */ /* 0x004fea0003900000 */
[----:B------:R-:W2:Y:S02]  /*23540*/  @!P0 SYNCS.PHASECHK.TRANS64 P0, [R3+URZ+0x34840], R2 ;  /* 0x03484002030085a7 */ /* 0x000ea4000800007f */
[----:B--2---:R-:W-:Y:S05]  /*23550*/  @!P0 BRA `(.L_x_735) ;  /* 0xfffffffc00f08947 */ /* 0x004fea000383ffff */
[----:B------:R-:W-:Y:S05]  /*23560*/  BRA `(.L_x_854) ;  /* 0xffffffbc00787947 */ /* 0x000fea000383ffff */
.L_x_742:
[----:B0-----:R0:W1:Y:S02]  /*23570*/  SYNCS.PHASECHK.TRANS64.TRYWAIT P0, [R2+URZ+0x34860], R3 ;  /* 0x03486003020075a7 */ /* 0x001064000800017f */
[----:B-1----:R-:W-:Y:S05]  /*23580*/  @!P0 NANOSLEEP.SYNCS 0x989680 ;  /* 0x009896800000895d */ /* 0x002fea0003900000 */
[----:B------:R-:W1:Y:S02]  /*23590*/  @!P0 SYNCS.PHASECHK.TRANS64 P0, [R2+URZ+0x34860], R3 ;  /* 0x03486003020085a7 */ /* 0x000e64000800007f */
[----:B-1----:R-:W-:Y:S05]  /*235a0*/  @!P0 BRA `(.L_x_742) ;  /* 0xfffffffc00f08947 */ /* 0x002fea000383ffff */
[----:B------:R-:W-:Y:S05]  /*235b0*/  BRA `(.L_x_855) ;  /* 0xffffffc000847947 */ /* 0x000fea000383ffff */
.L_x_752:
[----:B--2---:R2:W3:Y:S02]  /*235c0*/  SYNCS.PHASECHK.TRANS64.TRYWAIT P0, [R3+URZ+0x34840], R2 ;  /* 0x03484002030075a7 */ /* 0x0044e4000800017f */
[----:B---3--:R-:W-:Y:S05]  /*235d0*/  @!P0 NANOSLEEP.SYNCS 0x989680 ;  /* 0x009896800000895d */ /* 0x008fea0003900000 */
[----:B------:R-:W3:Y:S02]  /*235e0*/  @!P0 SYNCS.PHASECHK.TRANS64 P0, [R3+URZ+0x34840], R2 ;  /* 0x03484002030085a7 */ /* 0x000ee4000800007f */
[----:B---3--:R-:W-:Y:S05]  /*235f0*/  @!P0 BRA `(.L_x_752) ;  /* 0xfffffffc00f08947 */ /* 0x008fea000383ffff */
[----:B------:R-:W-:Y:S05]  /*23600*/  BRA `(.L_x_856) ;  /* 0xffffffc400f47947 */ /* 0x000fea000383ffff */
.L_x_759:
[----:B0-----:R0:W1:Y:S02]  /*23610*/  SYNCS.PHASECHK.TRANS64.TRYWAIT P0, [R2+URZ+0x34860], R5 ;  /* 0x03486005020075a7 */ /* 0x001064000800017f */
[----:B-1----:R-:W-:Y:S05]  /*23620*/  @!P0 NANOSLEEP.SYNCS 0x989680 ;  /* 0x009896800000895d */ /* 0x002fea0003900000 */
[----:B------:R-:W1:Y:S02]  /*23630*/  @!P0 SYNCS.PHASECHK.TRANS64 P0, [R2+URZ+0x34860], R5 ;  /* 0x03486005020085a7 */ /* 0x000e64000800007f */
[----:B-1----:R-:W-:Y:S05]  /*23640*/  @!P0 BRA `(.L_x_759) ;  /* 0xfffffffc00f08947 */ /* 0x002fea000383ffff */
[----:B------:R-:W-:Y:S05]  /*23650*/  BRA `(.L_x_857) ;  /* 0xffffffc800fc7947 */ /* 0x000fea000383ffff */
.L_x_771:
[----:B---3--:R3:W4:Y:S02]  /*23660*/  SYNCS.PHASECHK.TRANS64.TRYWAIT P0, [R0+URZ+0x34860], R2 ;  /* 0x03486002000075a7 */ /* 0x008724000800017f */
[----:B----4-:R-:W-:Y:S05]  /*23670*/  @!P0 NANOSLEEP.SYNCS 0x989680 ;  /* 0x009896800000895d */ /* 0x010fea0003900000 */
[----:B------:R-:W4:Y:S02]  /*23680*/  @!P0 SYNCS.PHASECHK.TRANS64 P0, [R0+URZ+0x34860], R2 ;  /* 0x03486002000085a7 */ /* 0x000f24000800007f */
[----:B----4-:R-:W-:Y:S05]  /*23690*/  @!P0 BRA `(.L_x_771) ;  /* 0xfffffffc00f08947 */ /* 0x010fea000383ffff */
[----:B------:R-:W-:Y:S05]  /*236a0*/  BRA `(.L_x_858) ;  /* 0xffffffd000547947 */ /* 0x000fea000383ffff */
.L_x_779:
[----:B-1----:R-:W4:Y:S01]  /*236b0*/  LDL R0, [R1] ;  /* 0x0000000001007983 */ /* 0x002f220000100800 */
[----:B------:R-:W-:Y:S01]  /*236c0*/  BSSY B0, `(.L_x_859) ;  /* 0x0000008000007945 */ /* 0x000fe20003800000 */
[----:B------:R-:W-:Y:S02]  /*236d0*/  IMAD.MOV.U32 R12, RZ, RZ, RZ ;  /* 0x000000ffff0c7224 */ /* 0x000fe400078e00ff */
[----:B0-----:R-:W-:Y:S02]  /*236e0*/  IMAD.MOV.U32 R11, RZ, RZ, 0x1f ;  /* 0x0000001fff0b7424 */ /* 0x001fe400078e00ff */
[----:B------:R-:W-:Y:S02]  /*236f0*/  IMAD.MOV.U32 R15, RZ, RZ, -0x1 ;  /* 0xffffffffff0f7424 */ /* 0x000fe400078e00ff */
[----:B----4-:R-:W-:-:S07]  /*23700*/  IMAD.MOV.U32 R13, RZ, RZ, R0 ;  /* 0x000000ffff0d7224 */ /* 0x010fce00078e0000 */
[----:B--23--:R-:W-:Y:S05]  /*23710*/  WARPSYNC.COLLECTIVE R15, `(.L_x_860) ;  /* 0x000000000f087348 */ /* 0x00cfea0003c00000 */
[----:B------:R0:W1:Y:S02]  /*23720*/  SHFL.IDX P6, R14, R13, R12, R11 ;  /* 0x0000000c0d0e7389 */ /* 0x00006400000c000b */
[----:B0123--:R-:W-:Y:S01]  /*23730*/  ENDCOLLECTIVE ;  /* 0x000000000000791b */ /* 0x00ffe20003800000 */
.L_x_860:
[----:B------:R-:W-:Y:S05]  /*23740*/  BSYNC B0 ;  /* 0x0000000000007941 */ /* 0x000fea0003800000 */
.L_x_859:
[----:B------:R0:W5:Y:S01]  /*23750*/  LDL R2, [R1+0xc] ;  /* 0x00000c0001027983 */ /* 0x0001620000100800 */
[----:B------:R-:W-:Y:S01]  /*23760*/  IMAD.MOV.U32 R13, RZ, RZ, R0 ;  /* 0x000000ffff0d7224 */ /* 0x000fe200078e0000 */
[----:B------:R-:W-:Y:S01]  /*23770*/  LOP3.LUT P1, RZ, R9, 0x1, RZ, 0xc0, !PT ;  /* 0x0000000109ff7812 */ /* 0x000fe2000782c0ff */
[----:B------:R-:W-:Y:S02]  /*23780*/  IMAD.MOV.U32 R12, RZ, RZ, 0x1 ;  /* 0x00000001ff0c7424 */ /* 0x000fe400078e00ff */
[----:B------:R-:W-:Y:S02]  /*23790*/  IMAD.MOV.U32 R11, RZ, RZ, 0x1f ;  /* 0x0000001fff0b7424 */ /* 0x000fe400078e00ff */
[----:B------:R-:W-:Y:S02]  /*237a0*/  IMAD.MOV.U32 R15, RZ, RZ, -0x1 ;  /* 0xffffffffff0f7424 */ /* 0x000fe400078e00ff */
[----:B0-----:R-:W-:-:S07]  /*237b0*/  IMAD.MOV.U32 R5, RZ, RZ, R14 ;  /* 0x000000ffff057224 */ /* 0x001fce00078e000e */
[----:B-----5:R-:W-:Y:S05]  /*237c0*/  WARPSYNC.COLLECTIVE R15, `(.L_x_861) ;  /* 0x000000000f087348 */ /* 0x020fea0003c00000 */
[----:B------:R0:W1:Y:S02]  /*237d0*/  SHFL.IDX P6, R14, R13, R12, R11 ;  /* 0x0000000c0d0e7389 */ /* 0x00006400000c000b */
[----:B01---5:R-:W-:Y:S01]  /*237e0*/  ENDCOLLECTIVE ;  /* 0x000000000000791b */ /* 0x023fe20003800000 */
.L_x_861:
[----:B------:R-:W-:Y:S01]  /*237f0*/  ULDC UR4, c[0x0][0xc3c] ;  /* 0x00030f0000047ab9 */ /* 0x000fe20000000800 */
[----:B------:R-:W-:Y:S01]  /*23800*/  IMAD.IADD R4, R2, 0x1, R17 ;  /* 0x0000000102047824 */ /* 0x000fe200078e0211 */
[----:B------:R-:W-:Y:S01]  /*23810*/  CS2R R10, SRZ ;  /* 0x00000000000a7805 */ /* 0x000fe2000001ff00 */
[----:B------:R-:W-:-:S03]  /*23820*/  IMAD.MOV.U32 R0, RZ, RZ, R14 ;  /* 0x000000ffff007224 */ /* 0x000fc600078e000e */
        /* <DEDUP_REMOVED lines=8> */
[C---:B------:R-:W-:Y:S01]  /*238b0*/  ISETP.GE.U32.AND P2, PT, R17.reuse, 0x8, PT ;  /* 0x000000081100780c */ /* 0x040fe20003f46070 */
[----:B------:R-:W-:Y:S01]  /*238c0*/  IMAD.MOV.U32 R6, RZ, RZ, RZ ;  /* 0x000000ffff067224 */ /* 0x000fe200078e00ff */
[C---:B------:R-:W-:Y:S01]  /*238d0*/  ISETP.GE.U32.AND P3, PT, R17.reuse, 0x10, PT ;  /* 0x000000101100780c */ /* 0x040fe20003f66070 */
[----:B--2---:R-:W-:Y:S02]  /*238e0*/  @!P0 IMAD.MOV.U32 R4, RZ, RZ, R8 ;  /* 0x000000ffff048224 */ /* 0x004fe400078e0008 */
[----:B---3--:R-:W-:Y:S01]  /*238f0*/  @!P0 IMAD.MOV.U32 R6, RZ, RZ, R2 ;  /* 0x000000ffff068224 */ /* 0x008fe200078e0002 */
[----:B------:R-:W-:-:S03]  /*23900*/  ISETP.GE.U32.AND P0, PT, R17, 0x2, PT ;  /* 0x000000021100780c */ /* 0x000fc60003f06070 */
[----:B------:R-:W-:-:S04]  /*23910*/  IMAD R2, R6, R4, RZ ;  /* 0x0000000406027224 */ /* 0x000fc800078e02ff */
[----:B------:R-:W-:-:S07]  /*23920*/  IMAD.MOV.U32 R13, RZ, RZ, R2 ;  /* 0x000000ffff0d7224 */ /* 0x000fce00078e0002 */
[----:B------:R-:W-:Y:S05]  /*23930*/  WARPSYNC.COLLECTIVE R15, `(.L_x_862) ;  /* 0x000000000f087348 */ /* 0x000fea0003c00000 */
[----:B------:R0:W1:Y:S02]  /*23940*/  SHFL.UP P6, R14, R13, R12, R11 ;  /* 0x0400000c0d0e7389 */ /* 0x00006400000c000b */
[----:B01----:R-:W-:Y:S01]  /*23950*/  ENDCOLLECTIVE ;  /* 0x000000000000791b */ /* 0x003fe20003800000 */
.L_x_862:
[----:B------:R-:W-:Y:S02]  /*23960*/  IMAD.MOV.U32 R12, RZ, RZ, 0x2 ;  /* 0x00000002ff0c7424 */ /* 0x000fe400078e00ff */
[----:B------:R-:W-:-:S05]  /*23970*/  IMAD.MOV.U32 R3, RZ, RZ, R14 ;  /* 0x000000ffff037224 */ /* 0x000fca00078e000e */
[----:B------:R-:W-:Y:S02]  /*23980*/  SEL R3, R3, RZ, P1 ;  /* 0x000000ff03037207 */ /* 0x000fe40000800000 */
[----:B------:R-:W-:-:S03]  /*23990*/  ISETP.GE.U32.AND P1, PT, R17, 0x4, PT ;  /* 0x000000041100780c */ /* 0x000fc60003f26070 */
[----:B------:R-:W-:-:S04]  /*239a0*/  IMAD.IADD R2, R2, 0x1, R3 ;  /* 0x0000000102027824 */ /* 0x000fc800078e0203 */
[----:B------:R-:W-:-:S07]  /*239b0*/  IMAD.MOV.U32 R13, RZ, RZ, R2 ;  /* 0x000000ffff0d7224 */ /* 0x000fce00078e0002 */
[----:B------:R-:W-:Y:S05]  /*239c0*/  WARPSYNC.COLLECTIVE R15, `(.L_x_863) ;  /* 0x000000000f087348 */ /* 0x000fea0003c00000 */
[----:B------:R0:W1:Y:S02]  /*239d0*/  SHFL.UP P6, R14, R13, R12, R11 ;  /* 0x0400000c0d0e7389 */ /* 0x00006400000c000b */
[----:B01----:R-:W-:Y:S01]  /*239e0*/  ENDCOLLECTIVE ;  /* 0x000000000000791b */ /* 0x003fe20003800000 */
.L_x_863:
        /* <DEDUP_REMOVED lines=8> */
.L_x_864:
        /* <DEDUP_REMOVED lines=8> */
.L_x_865:
        /* <DEDUP_REMOVED lines=8> */
.L_x_866:
        /* <DEDUP_REMOVED lines=9> */
.L_x_867:
[----:B------:R-:W-:Y:S01]  /*23c00*/  IMAD.MOV.U32 R16, RZ, RZ, R14 ;  /* 0x000000ffff107224 */ /* 0x000fe200078e000e */
[----:B------:R-:W-:Y:S06]  /*23c10*/  BRA `(.L_x_868) ;  /* 0xffffffd000e07947 */ /* 0x000fec000383ffff */
.L_x_782:
[----:B------:R-:W-:Y:S01]  /*23c20*/  BSSY B0, `(.L_x_869) ;  /* 0x0000008000007945 */ /* 0x000fe20003800000 */
[----:B------:R-:W-:Y:S02]  /*23c30*/  IMAD.MOV.U32 R13, RZ, RZ, R2 ;  /* 0x000000ffff0d7224 */ /* 0x000fe400078e0002 */
[----:B------:R-:W-:Y:S02]  /*23c40*/  IMAD.MOV.U32 R12, RZ, RZ, 0x1 ;  /* 0x00000001ff0c7424 */ /* 0x000fe400078e00ff */
[----:B------:R-:W-:Y:S02]  /*23c50*/  IMAD.MOV.U32 R11, RZ, RZ, RZ ;  /* 0x000000ffff0b7224 */ /* 0x000fe400078e00ff */
[----:B------:R-:W-:-:S07]  /*23c60*/  IMAD.MOV.U32 R15, RZ, RZ, -0x1 ;  /* 0xffffffffff0f7424 */ /* 0x000fce00078e00ff */
[----:B0-----:R-:W-:Y:S05]  /*23c70*/  WARPSYNC.COLLECTIVE R15, `(.L_x_870) ;  /* 0x000000000f087348 */ /* 0x001fea0003c00000 */
[----:B------:R1:W2:Y:S02]  /*23c80*/  SHFL.UP P6, R14, R13, R12, R11 ;  /* 0x0400000c0d0e7389 */ /* 0x0002a400000c000b */
[----:B012---:R-:W-:Y:S01]  /*23c90*/  ENDCOLLECTIVE ;  /* 0x000000000000791b */ /* 0x007fe20003800000 */
.L_x_870:
[----:B------:R-:W-:Y:S05]  /*23ca0*/  BSYNC B0 ;  /* 0x0000000000007941 */ /* 0x000fea0003800000 */
.L_x_869:
[----:B------:R-:W2:Y:S01]  /*23cb0*/  LDL R7, [R1+0x10] ;  /* 0x0000100001077983 */ /* 0x000ea20000100800 */
[----:B------:R-:W-:Y:S02]  /*23cc0*/  IMAD.MOV.U32 R3, RZ, RZ, R14 ;  /* 0x000000ffff037224 */ /* 0x000fe400078e000e */
[----:B------:R-:W-:Y:S02]  /*23cd0*/  IMAD.MOV.U32 R12, RZ, RZ, 0x2 ;  /* 0x00000002ff0c7424 */ /* 0x000fe400078e00ff */
[----:B------:R-:W-:Y:S02]  /*23ce0*/  IMAD.MOV.U32 R11, RZ, RZ, RZ ;  /* 0x000000ffff0b7224 */ /* 0x000fe400078e00ff */
[----:B------:R-:W-:Y:S01]  /*23cf0*/  IMAD.MOV.U32 R15, RZ, RZ, -0x1 ;  /* 0xffffffffff0f7424 */ /* 0x000fe200078e00ff */
[----:B--2---:R-:W-:-:S04]  /*23d00*/  LOP3.LUT P4, RZ, R7, 0x1, RZ, 0xc0, !PT ;  /* 0x0000000107ff7812 */ /* 0x004fc8000788c0ff */
[----:B------:R-:W-:-:S05]  /*23d10*/  SEL R3, R3, RZ, P4 ;  /* 0x000000ff03037207 */ /* 0x000fca0002000000 */
[----:B------:R-:W-:-:S04]  /*23d20*/  IMAD.IADD R2, R2, 0x1, R3 ;  /* 0x0000000102027824 */ /* 0x000fc800078e0203 */
[----:B------:R-:W-:-:S07]  /*23d30*/  IMAD.MOV.U32 R13, RZ, RZ, R2 ;  /* 0x000000ffff0d7224 */ /* 0x000fce00078e0002 */
[----:B------:R-:W-:Y:S05]  /*23d40*/  WARPSYNC.COLLECTIVE R15, `(.L_x_871) ;  /* 0x000000000f087348 */ /* 0x000fea0003c00000 */
[----:B------:R0:W1:Y:S02]  /*23d50*/  SHFL.UP P6, R14, R13, R12, R11 ;  /* 0x0400000c0d0e7389 */ /* 0x00006400000c000b */
[----:B01----:R-:W-:Y:S01]  /*23d60*/  ENDCOLLECTIVE ;  /* 0x000000000000791b */ /* 0x003fe20003800000 */
.L_x_871:
        /* <DEDUP_REMOVED lines=8> */
.L_x_872:
        /* <DEDUP_REMOVED lines=8> */
.L_x_873:
        /* <DEDUP_REMOVED lines=8> */
.L_x_874:
        /* <DEDUP_REMOVED lines=9> */
.L_x_875:
[----:B------:R-:W-:Y:S01]  /*23f80*/  IMAD.MOV.U32 R16, RZ, RZ, R14 ;  /* 0x000000ffff107224 */ /* 0x000fe200078e000e */
[----:B------:R-:W-:Y:S06]  /*23f90*/  BRA `(.L_x_876) ;  /* 0xffffffd000b07947 */ /* 0x000fec000383ffff */
.L_x_784:
[----:B------:R-:W-:Y:S01]  /*23fa0*/  BSSY B0, `(.L_x_877) ;  /* 0x0000006000007945 */ /* 0x000fe20003800000 */
[----:B------:R-:W-:Y:S01]  /*23fb0*/  PLOP3.LUT P6, PT, P6, PT, PT, 0x8, 0x0 ;  /* 0x000000000000781c */ /* 0x000fe200037ce170 */
[----:B------:R-:W-:-:S12]  /*23fc0*/  IMAD.MOV.U32 R15, RZ, RZ, -0x1 ;  /* 0xffffffffff0f7424 */ /* 0x000fd800078e00ff */
[----:B0-----:R-:W-:Y:S05]  /*23fd0*/  WARPSYNC.COLLECTIVE R15, `(.L_x_878) ;  /* 0x000000000f087348 */ /* 0x001fea0003c00000 */
[----:B------:R-:W-:Y:S01]  /*23fe0*/  VOTE.ANY R14, PT, P6 ;  /* 0x00000000000e7806 */ /* 0x000fe200030e0100 */
[----:B0-----:R-:W-:Y:S06]  /*23ff0*/  ENDCOLLECTIVE ;  /* 0x000000000000791b */ /* 0x001fec0003800000 */
.L_x_878:
[----:B------:R-:W-:Y:S05]  /*24000*/  BSYNC B0 ;  /* 0x0000000000007941 */ /* 0x000fea0003800000 */
.L_x_877:
        /* <DEDUP_REMOVED lines=9> */
.L_x_879:
[----:B------:R-:W-:Y:S02]  /*240a0*/  IMAD.MOV.U32 R13, RZ, RZ, R6 ;  /* 0x000000ffff0d7224 */ /* 0x000fe400078e0006 */
[----:B------:R-:W-:-:S07]  /*240b0*/  IMAD.MOV.U32 R4, RZ, RZ, R14 ;  /* 0x000000ffff047224 */ /* 0x000fce00078e000e */
[----:B------:R-:W-:Y:S05]  /*240c0*/  WARPSYNC.COLLECTIVE R15, `(.L_x_880) ;  /* 0x000000000f087348 */ /* 0x000fea0003c00000 */
[----:B------:R0:W1:Y:S02]  /*240d0*/  SHFL.IDX P6, R14, R13, R12, R11 ;  /* 0x0000000c0d0e7389 */ /* 0x00006400000c000b */
[----:B01----:R-:W-:Y:S01]  /*240e0*/  ENDCOLLECTIVE ;  /* 0x000000000000791b */ /* 0x003fe20003800000 */
.L_x_880:
[----:B------:R-:W-:Y:S01]  /*240f0*/  IMAD.MOV.U32 R6, RZ, RZ, R14 ;  /* 0x000000ffff067224 */ /* 0x000fe200078e000e */
[----:B------:R-:W-:Y:S06]  /*24100*/  BRA `(.L_x_881) ;  /* 0xffffffd000907947 */ /* 0x000fec000383ffff */
.L_x_786:
[----:B------:R-:W-:Y:S01]  /*24110*/  BSSY B0, `(.L_x_882) ;  /* 0x0000007000007945 */ /* 0x000fe20003800000 */
[----:B------:R-:W-:Y:S02]  /*24120*/  IMAD.MOV.U32 R13, RZ, RZ, R7 ;  /* 0x000000ffff0d7224 */ /* 0x000fe400078e0007 */
[----:B------:R-:W-:Y:S02]  /*24130*/  IMAD.MOV.U32 R11, RZ, RZ, 0x1f ;  /* 0x0000001fff0b7424 */ /* 0x000fe400078e00ff */
[----:B------:R-:W-:-:S07]  /*24140*/  IMAD.MOV.U32 R15, RZ, RZ, -0x1 ;  /* 0xffffffffff0f7424 */ /* 0x000fce00078e00ff */
[----:B0123--:R-:W-:Y:S05]  /*24150*/  WARPSYNC.COLLECTIVE R15, `(.L_x_883) ;  /* 0x000000000f087348 */ /* 0x00ffea0003c00000 */
[----:B------:R4:W0:Y:S02]  /*24160*/  SHFL.IDX P6, R14, R13, R12, R11 ;  /* 0x0000000c0d0e7389 */ /* 0x00082400000c000b */
[----:B01234-:R-:W-:Y:S01]  /*24170*/  ENDCOLLECTIVE ;  /* 0x000000000000791b */ /* 0x01ffe20003800000 */
.L_x_883:
[----:B------:R-:W-:Y:S05]  /*24180*/  BSYNC B0 ;  /* 0x0000000000007941 */ /* 0x000fea0003800000 */
.L_x_882:
[----:B------:R-:W-:Y:S01]  /*24190*/  IMAD.MOV.U32 R7, RZ, RZ, R14 ;  /* 0x000000ffff077224 */ /* 0x000fe200078e000e */
[----:B------:R-:W-:Y:S06]  /*241a0*/  BRA `(.L_x_884) ;  /* 0xffffffd000807947 */ /* 0x000fec000383ffff */
.L_x_790:
[----:B0-----:R0:W1:Y:S02]  /*241b0*/  SYNCS.PHASECHK.TRANS64.TRYWAIT P0, [R0+URZ+0x34820], R3 ;  /* 0x03482003000075a7 */ /* 0x001064000800017f */
[----:B-1----:R-:W-:Y:S05]  /*241c0*/  @!P0 NANOSLEEP.SYNCS 0x989680 ;  /* 0x009896800000895d */ /* 0x002fea0003900000 */
[----:B------:R-:W1:Y:S02]  /*241d0*/  @!P0 SYNCS.PHASECHK.TRANS64 P0, [R0+URZ+0x34820], R3 ;  /* 0x03482003000085a7 */ /* 0x000e64000800007f */
[----:B-1----:R-:W-:Y:S05]  /*241e0*/  @!P0 BRA `(.L_x_790) ;  /* 0xfffffffc00f08947 */ /* 0x002fea000383ffff */
[----:B------:R-:W-:Y:S05]  /*241f0*/  BRA `(.L_x_885) ;  /* 0xffffffd800147947 */ /* 0x000fea000383ffff */
.L_x_791:
        /* <DEDUP_REMOVED lines=11> */
.L_x_887:
[----:B------:R-:W-:Y:S05]  /*242b0*/  BSYNC B0 ;  /* 0x0000000000007941 */ /* 0x000fea0003800000 */
.L_x_886:
[----:B------:R-:W-:Y:S05]  /*242c0*/  BRA `(.L_x_888) ;  /* 0xffffffd400fc7947 */ /* 0x000fea000383ffff */
.L_x_792:
[----:B------:R-:W-:Y:S01]  /*242d0*/  BSSY B0, `(.L_x_889) ;  /* 0x0000006000007945 */ /* 0x000fe20003800000 */
[----:B------:R-:W-:-:S07]  /*242e0*/  IMAD.MOV.U32 R15, RZ, RZ, -0x1 ;  /* 0xffffffffff0f7424 */ /* 0x000fce00078e00ff */
[----:B01----:R-:W-:Y:S05]  /*242f0*/  WARPSYNC.COLLECTIVE R15, `(.L_x_890) ;  /* 0x000000000f0c7348 */ /* 0x003fea0003c00000 */
[----:B------:R-:W-:Y:S02]  /*24300*/  ELECT P6, UR62, PT ;  /* 0x00000000003e782f */ /* 0x000fe400038c0000 */
[----:B------:R-:W-:Y:S01]  /*24310*/  MOV R14, UR62 ;  /* 0x0000003e000e7c02 */ /* 0x000fe20008000f00 */
[----:B01----:R-:W-:Y:S10]  /*24320*/  ENDCOLLECTIVE ;  /* 0x000000000000791b */ /* 0x003ff40003800000 */
.L_x_890:
[----:B------:R-:W-:Y:S05]  /*24330*/  BSYNC B0 ;  /* 0x0000000000007941 */ /* 0x000fea0003800000 */
.L_x_889:
[----:B------:R-:W-:Y:S05]  /*24340*/  BRA `(.L_x_891) ;  /* 0xffffffd400f07947 */ /* 0x000fea000383ffff */
.L_x_794:
[----:B0-----:R0:W1:Y:S02]  /*24350*/  SYNCS.PHASECHK.TRANS64.TRYWAIT P0, [R6+URZ], R5 ;  /* 0x00000005060075a7 */ /* 0x001064000800017f */
[----:B-1----:R-:W-:Y:S05]  /*24360*/  @!P0 NANOSLEEP.SYNCS 0x989680 ;  /* 0x009896800000895d */ /* 0x002fea0003900000 */
[----:B------:R-:W1:Y:S02]  /*24370*/  @!P0 SYNCS.PHASECHK.TRANS64 P0, [R6+URZ], R5 ;  /* 0x00000005060085a7 */ /* 0x000e64000800007f */
[----:B-1----:R-:W-:Y:S05]  /*24380*/  @!P0 BRA `(.L_x_794) ;  /* 0xfffffffc00f08947 */ /* 0x002fea000383ffff */
[----:B------:R-:W-:Y:S05]  /*24390*/  BRA `(.L_x_892) ;  /* 0xffffffd800307947 */ /* 0x000fea000383ffff */
.L_x_795:
[----:B-1----:R1:W2:Y:S02]  /*243a0*/  SYNCS.PHASECHK.TRANS64.TRYWAIT P0, [R7+URZ], R2 ;  /* 0x00000002070075a7 */ /* 0x0022a4000800017f */
[----:B--2---:R-:W-:Y:S05]  /*243b0*/  @!P0 NANOSLEEP.SYNCS 0x989680 ;  /* 0x009896800000895d */ /* 0x004fea0003900000 */
[----:B------:R-:W2:Y:S02]  /*243c0*/  @!P0 SYNCS.PHASECHK.TRANS64 P0, [R7+URZ], R2 ;  /* 0x00000002070085a7 */ /* 0x000ea4000800007f */
[----:B--2---:R-:W-:Y:S05]  /*243d0*/  @!P0 BRA `(.L_x_795) ;  /* 0xfffffffc00f08947 */ /* 0x004fea000383ffff */
[----:B------:R-:W-:Y:S05]  /*243e0*/  BRA `(.L_x_893) ;  /* 0xffffffd800247947 */ /* 0x000fea000383ffff */
.L_x_797:
[----:B--2---:R2:W3:Y:S02]  /*243f0*/  SYNCS.PHASECHK.TRANS64.TRYWAIT P0, [R4+URZ], R5 ;  /* 0x00000005040075a7 */ /* 0x0044e4000800017f */
[----:B---3--:R-:W-:Y:S05]  /*24400*/  @!P0 NANOSLEEP.SYNCS 0x989680 ;  /* 0x009896800000895d */ /* 0x008fea0003900000 */
[----:B------:R-:W3:Y:S02]  /*24410*/  @!P0 SYNCS.PHASECHK.TRANS64 P0, [R4+URZ], R5 ;  /* 0x00000005040085a7 */ /* 0x000ee4000800007f */
[----:B---3--:R-:W-:Y:S05]  /*24420*/  @!P0 BRA `(.L_x_797) ;  /* 0xfffffffc00f08947 */ /* 0x008fea000383ffff */
[----:B------:R-:W-:Y:S05]  /*24430*/  BRA `(.L_x_894) ;  /* 0xffffffd800287947 */ /* 0x000fea000383ffff */
.L_x_895:
        /* <DEDUP_REMOVED lines=12> */
.L_x_14989:


//--------------------- .text._ZN7cutlass13device_kernelIN5flash11enable_sm90INS1_16FlashAttnFwdSm90INS1_25CollectiveMainloopFwdSm90ILi2EN4cute5tupleIJNS5_1CILi1EEES8_S8_EEENS6_IJNS7_ILi128EEENS7_ILi96EEENS7_ILi192EEEEEELi128ENS_10bfloat16_tEfNS_4arch4Sm90ELb0ELb1ELb0ELb0ELb0ELb0ELb0ELb1ELb1ELb1ELb1ELb0EEENS1_21CollectiveEpilogueFwdINS6_IJSA_SA_SB_EEES9_SE_SG_Li256ELb0ELb1ELb1ELb0EEENS1_19SingleTileSchedulerILb0ELb1ELb1ELi128EEEEEEEEEvNT_6ParamsE --------------------------
	.section	.text._ZN7cutlass13device_kernelIN5flash11enable_sm90INS1_16FlashAttnFwdSm90INS1_25CollectiveMainloopFwdSm90ILi2EN4cute5tupleIJNS5_1CILi1EEES8_S8_EEENS6_IJNS7_ILi128EEENS7_ILi96EEENS7_ILi192EEEEEELi128ENS_10bfloat16_tEfNS_4arch4Sm90ELb0ELb1ELb0ELb0ELb0ELb0ELb0ELb1ELb1ELb1ELb1ELb0EEENS1_21CollectiveEpilogueFwdINS6_IJSA_SA_SB_EEES9_SE_SG_Li256ELb0ELb1ELb1ELb0EEENS1_19SingleTileSchedulerILb0ELb1ELb1ELi128EEEEEEEEEvNT_6ParamsE,"ax",@progbits
	.align	128
.text._ZN7cutlass13device_kernelIN5flash11enable_sm90INS1_16FlashAttnFwdSm90INS1_25CollectiveMainloopFwdSm90ILi2EN4cute5tupleIJNS5_1CILi1EEES8_S8_EEENS6_IJNS7_ILi128EEENS7_ILi96EEENS7_ILi192EEEEEELi128ENS_10bfloat16_tEfNS_4arch4Sm90ELb0ELb1ELb0ELb0ELb0ELb0ELb0ELb1ELb1ELb1ELb1ELb0EEENS1_21CollectiveEpilogueFwdINS6_IJSA_SA_SB_EEES9_SE_SG_Li256ELb0ELb1ELb1ELb0EEENS1_19SingleTileSchedulerILb0ELb1ELb1ELi128EEEEEEEEEvNT_6ParamsE:
        .type           _ZN7cutlass13device_kernelIN5flash11enable_sm90INS1_16FlashAttnFwdSm90INS1_25CollectiveMainloopFwdSm90ILi2EN4cute5tupleIJNS5_1CILi1EEES8_S8_EEENS6_IJNS7_ILi128EEENS7_ILi96EEENS7_ILi192EEEEEELi128ENS_10bfloat16_tEfNS_4arch4Sm90ELb0ELb1ELb0ELb0ELb0ELb0ELb0ELb1ELb1ELb1ELb1ELb0EEENS1_21CollectiveEpilogueFwdINS6_IJSA_SA_SB_EEES9_SE_SG_Li256ELb0ELb1ELb1ELb0EEENS1_19SingleTileSchedulerILb0ELb1ELb1ELi128EEEEEEEEEvNT_6ParamsE,@function
        .size           _ZN7cutlass13device_kernelIN5flash11enable_sm90INS1_16FlashAttnFwdSm90INS1_25CollectiveMainloopFwdSm90ILi2EN4cute5tupleIJNS5_1CILi1EEES8_S8_EEENS6_IJNS7_ILi128EEENS7_ILi96EEENS7_ILi192EEEEEELi128ENS_10bfloat16_tEfNS_4arch4Sm90ELb0ELb1ELb0ELb0ELb0ELb0ELb0ELb1ELb1ELb1ELb1ELb0EEENS1_21CollectiveEpilogueFwdINS6_IJSA_SA_SB_EEES9_SE_SG_Li256ELb0ELb1ELb1ELb0EEENS1_19SingleTileSchedulerILb0ELb1ELb1ELi128EEEEEEEEEvNT_6ParamsE,(.L_x_14990 - _ZN7cutlass13device_kernelIN5flash11enable_sm90INS1_16FlashAttnFwdSm90INS1_25CollectiveMainloopFwdSm90ILi2EN4cute5tupleIJNS5_1CILi1EEES8_S8_EEENS6_IJNS7_ILi128EEENS7_ILi96EEENS7_ILi192EEEEEELi128ENS_10bfloat16_tEfNS_4arch4Sm90ELb0ELb1ELb0ELb0ELb0ELb0ELb0ELb1ELb1ELb1ELb1ELb0EEENS1_21CollectiveEpilogueFwdINS6_IJSA_SA_SB_EEES9_SE_SG_Li256ELb0ELb1ELb1ELb0EEENS1_19SingleTileSchedulerILb0ELb1ELb1ELi128EEEEEEEEEvNT_6ParamsE)
        .other          _ZN7cutlass13device_kernelIN5flash11enable_sm90INS1_16FlashAttnFwdSm90INS1_25CollectiveMainloopFwdSm90ILi2EN4cute5tupleIJNS5_1CILi1EEES8_S8_EEENS6_IJNS7_ILi128EEENS7_ILi96EEENS7_ILi192EEEEEELi128ENS_10bfloat16_tEfNS_4arch4Sm90ELb0ELb1ELb0ELb0ELb0ELb0ELb0ELb1ELb1ELb1ELb1ELb0EEENS1_21CollectiveEpilogueFwdINS6_IJSA_SA_SB_EEES9_SE_SG_Li256ELb0ELb1ELb1ELb0EEENS1_19SingleTileSchedulerILb0ELb1ELb1ELi128EEEEEEEEEvNT_6ParamsE,@"STO_CUDA_ENTRY STV_DEFAULT"
_ZN7cutlass13device_kernelIN5flash11enable_sm90INS1_16FlashAttnFwdSm90INS1_25CollectiveMainloopFwdSm90ILi2EN4cute5tupleIJNS5_1CILi1EEES8_S8_EEENS6_IJNS7_ILi128EEENS7_ILi96EEENS7_ILi192EEEEEELi128ENS_10bfloat16_tEfNS_4arch4Sm90ELb0ELb1ELb0ELb0ELb0ELb0ELb0ELb1ELb1ELb1ELb1ELb0EEENS1_21CollectiveEpilogueFwdINS6_IJSA_SA_SB_EEES9_SE_SG_Li256ELb0ELb1ELb1ELb0EEENS1_19SingleTileSchedulerILb0ELb1ELb1ELi128EEEEEEEEEvNT_6ParamsE:
        /* <DEDUP_REMOVED lines=17> */
.L_x_897:
[----:B------:R-:W-:Y:S05]  /*0110*/  BSYNC B0 ;  /* 0x0000000000007941 */ /* 0x000fea0003800000 */
.L_x_896:
        /* <DEDUP_REMOVED lines=40> */
.L_x_898:
        /* <DEDUP_REMOVED lines=22> */
.L_x_899:
        /* <DEDUP_REMOVED lines=18> */
.L_x_900:
        /* <DEDUP_REMOVED lines=22> */
.L_x_901:
        /* <DEDUP_REMOVED lines=22> */
.L_x_902:
        /* <DEDUP_REMOVED lines=9> */
.L_x_905:
        /* <DEDUP_REMOVED lines=18> */
[----:B------:R-:W0:Y:S01]  /*0a90*/  LDC R0, c[0x0][0x448] ;  /* 0x00011200ff007b82 */ /* 0x000e220000000800 */
[----:B------:R-:W1:Y:S01]  /*0aa0*/  S2R R22, SR_CTAID.X ;  /* 0x0000000000167919 */ /* 0x000e620000002500 */
[----:B------:R-:W2:Y:S06]  /*0ab0*/  S2R R4, SR_TID.X ;  /* 0x0000000000047919 */ /* 0x000eac0000002100 */
[----:B------:R-:W3:Y:S08]  /*0ac0*/  LDC.64 R2, c[0x0][0x418] ;  /* 0x00010600ff027b82 */ /* 0x000ef00000000a00 */
[----:B------:R-:W4:Y:S01]  /*0ad0*/  LDC.64 R10, c[0x0][0x9e0] ;  /* 0x00027800ff0a7b82 */ /* 0x000f220000000a00 */
[----:B0-----:R-:W-:-:S07]  /*0ae0*/  ISETP.NE.AND P1, PT, R0, 0x1, PT ;  /* 0x000000010000780c */ /* 0x001fce0003f25270 */
[----:B------:R-:W0:Y:S01]  /*0af0*/  LDC R8, c[0x0][0x288] ;  /* 0x0000a200ff087b82 */ /* 0x000e220000000800 */
[----:B---3--:R-:W-:-:S07]  /*0b00*/  ISETP.NE.U32.AND P0, PT, R2, RZ, PT ;  /* 0x000000ff0200720c */ /* 0x008fce0003f05070 */
[----:B------:R-:W3:Y:S01]  /*0b10*/  LDC R16, c[0x0][0x424] ;  /* 0x00010900ff107b82 */ /* 0x000ee20000000800 */
[----:B-1----:R-:W-:Y:S01]  /*0b20*/  IMAD.SHL.U32 R22, R22, 0x80, RZ ;  /* 0x0000008016167824 */ /* 0x002fe200078e00ff */
[----:B------:R-:W-:Y:S01]  /*0b30*/  ISETP.NE.AND.EX P0, PT, R3, RZ, PT, P0 ;  /* 0x000000ff0300720c */ /* 0x000fe20003f05300 */
[----:B--2---:R-:W-:Y:S02]  /*0b40*/  VIADD R73, R4, 0xffffff80 ;  /* 0xffffff8004497836 */ /* 0x004fe40000000000 */
[----:B------:R-:W-:Y:S01]  /*0b50*/  @P1 VIADD R0, R22, 0x7f ;  /* 0x0000007f16001836 */ /* 0x000fe20000000000 */
[----:B----4-:R-:W-:Y:S02]  /*0b60*/  ISETP.GE.AND P2, PT, R11, 0x1, PT ;  /* 0x000000010b00780c */ /* 0x010fe40003f46270 */
[----:B------:R-:W1:Y:S08]  /*0b70*/  @P1 LDC R5, c[0x0][0x44c] ;  /* 0x00011300ff051b82 */ /* 0x000e700000000800 */
[----:B------:R-:W2:Y:S01]  /*0b80*/  @P1 LDC R7, c[0x0][0x450] ;  /* 0x00011400ff071b82 */ /* 0x000ea20000000800 */
[----:B0-----:R-:W-:-:S07]  /*0b90*/  IADD3 R3, -R8, 0x1, RZ ;  /* 0x0000000108037810 */ /* 0x001fce0007ffe1ff */
[----:B------:R-:W0:Y:S01]  /*0ba0*/  LDC R23, c[0x0][0x2f0] ;  /* 0x0000bc00ff177b82 */ /* 0x000e220000000800 */
[----:B---3--:R-:W-:Y:S01]  /*0bb0*/  SEL R16, R16, 0x1, P0 ;  /* 0x0000000110107807 */ /* 0x008fe20000000000 */
[----:B-1----:R-:W-:-:S04]  /*0bc0*/  @P1 IMAD.HI.U32 R2, R0, R5, RZ ;  /* 0x0000000500021227 */ /* 0x002fc800078e00ff */
[----:B------:R-:W-:Y:S01]  /*0bd0*/  VIADD R0, R22, 0x7f ;  /* 0x0000007f16007836 */ /* 0x000fe20000000000 */
[----:B--2---:R-:W-:Y:S01]  /*0be0*/  @P1 SHF.R.U32.HI R0, RZ, R7, R2 ;  /* 0x00000007ff001219 */ /* 0x004fe20000011602 */
[CC--:B0-----:R-:W-:Y:S02]  /*0bf0*/  IMAD R3, R16.reuse, R23.reuse, R3 ;  /* 0x0000001710037224 */ /* 0x0c1fe400078e0203 */
[----:B------:R-:W-:Y:S02]  /*0c00*/  IMAD R19, R16, R23, RZ ;  /* 0x0000001710137224 */ /* 0x000fe400078e02ff */
[----:B------:R-:W-:-:S04]  /*0c10*/  IMAD.IADD R3, R3, 0x1, R0 ;  /* 0x0000000103037824 */ /* 0x000fc800078e0200 */
[----:B------:R-:W-:Y:S01]  /*0c20*/  IMAD.IADD R0, R3, 0x1, R10 ;  /* 0x0000000103007824 */ /* 0x000fe200078e020a */
[----:B------:R-:W-:Y:S06]  /*0c30*/  @!P2 BRA `(.L_x_907) ;  /* 0x000000000040a947 */ /* 0x000fec0003800000 */
[C---:B------:R-:W-:Y:S01]  /*0c40*/  ISETP.GT.AND P0, PT, R3.reuse, RZ, PT ;  /* 0x000000ff0300720c */ /* 0x040fe20003f04270 */
[----:B------:R-:W-:-:S12]  /*0c50*/  VIADD R2, R3, 0xffffffff ;  /* 0xffffffff03027836 */ /* 0x000fd80000000000 */
[----:B------:R-:W-:Y:S05]  /*0c60*/  @P0 BRA `(.L_x_908) ;  /* 0x00000000001c0947 */ /* 0x000fea0003800000 */
[----:B------:R-:W-:Y:S01]  /*0c70*/  ISETP.NE.AND P0, PT, R11, 0x1, PT ;  /* 0x000000010b00780c */ /* 0x000fe20003f05270 */
[----:B------:R-:W-:-:S12]  /*0c80*/  IMAD.MOV R3, RZ, RZ, -R3 ;  /* 0x000000ffff037224 */ /* 0x000fd800078e0a03 */
[----:B------:R-:W0:Y:S02]  /*0c90*/  @P0 LDC.64 R4, c[0x0][0x9e8] ;  /* 0x00027a00ff040b82 */ /* 0x000e240000000a00 */
[----:B0-----:R-:W-:-:S05]  /*0ca0*/  @P0 IMAD.HI.U32 R2, R3, R4, RZ ;  /* 0x0000000403020227 */ /* 0x001fca00078e00ff */
[----:B------:R-:W-:-:S04]  /*0cb0*/  @P0 SHF.R.U32.HI R3, RZ, R5, R2 ;  /* 0x00000005ff030219 */ /* 0x000fc80000011602 */
[----:B------:R-:W-:Y:S01]  /*0cc0*/  LOP3.LUT R2, RZ, R3, RZ, 0x33, !PT ;  /* 0x00000003ff027212 */ /* 0x000fe200078e33ff */
[----:B------:R-:W-:Y:S06]  /*0cd0*/  BRA `(.L_x_909) ;  /* 0x0000000000107947 */ /* 0x000fec0003800000 */
.L_x_908:
[----:B------:R-:W-:-:S13]  /*0ce0*/  ISETP.NE.AND P0, PT, R11, 0x1, PT ;  /* 0x000000010b00780c */ /* 0x000fda0003f05270 */
[----:B------:R-:W0:Y:S02]  /*0cf0*/  @P0 LDC.64 R4, c[0x0][0x9e8] ;  /* 0x00027a00ff040b82 */ /* 0x000e240000000a00 */
[----:B0-----:R-:W-:-:S05]  /*0d00*/  @P0 IMAD.HI.U32 R4, R2, R4, RZ ;  /* 0x0000000402040227 */ /* 0x001fca00078e00ff */
[----:B------:R-:W-:-:S07]  /*0d10*/  @P0 SHF.R.U32.HI R2, RZ, R5, R4 ;  /* 0x00000005ff020219 */ /* 0x000fce0000011604 */
.L_x_909:
[----:B------:R-:W-:-:S05]  /*0d20*/  IMAD R3, R2, R11, R11 ;  /* 0x0000000b02037224 */ /* 0x000fca00078e020b */
[----:B------:R-:W-:-:S07]  /*0d30*/  VIMNMX R0, R0, R3, PT ;  /* 0x0000000300007248 */ /* 0x000fce0003fe0100 */
.L_x_907:
[----:B------:R-:W0:Y:S01]  /*0d40*/  @P1 LDC R3, c[0x0][0x44c] ;  /* 0x00011300ff031b82 */ /* 0x000e220000000800 */
[----:B------:R-:W-:Y:S01]  /*0d50*/  VIADD R2, R0, 0x5f ;  /* 0x0000005f00027836 */ /* 0x000fe20000000000 */
[----:B------:R-:W-:Y:S01]  /*0d60*/  ULDC UR4, c[0x0][0x9dc] ;  /* 0x0002770000047ab9 */ /* 0x000fe20000000800 */
[----:B------:R-:W-:Y:S02]  /*0d70*/  IMAD R0, R16, R23, 0x5f ;  /* 0x0000005f10007424 */ /* 0x000fe400078e0217 */
[----:B------:R-:W-:-:S03]  /*0d80*/  IMAD.HI R2, R2, 0x2aaaaaab, RZ ;  /* 0x2aaaaaab02027827 */ /* 0x000fc600078e02ff */
[----:B------:R-:W1:Y:S01]  /*0d90*/  @P1 LDC R7, c[0x0][0x450] ;  /* 0x00011400ff071b82 */ /* 0x000e620000000800 */
[----:B------:R-:W-:Y:S01]  /*0da0*/  IMAD.HI R0, R0, 0x2aaaaaab, RZ ;  /* 0x2aaaaaab00007827 */ /* 0x000fe200078e02ff */
[----:B------:R-:W-:-:S03]  /*0db0*/  SHF.R.U32.HI R5, RZ, 0x1f, R2 ;  /* 0x0000001fff057819 */ /* 0x000fc60000011602 */
[----:B------:R-:W-:Y:S01]  /*0dc0*/  IMAD.MOV.U32 R4, RZ, RZ, R22 ;  /* 0x000000ffff047224 */ /* 0x000fe200078e0016 */
[----:B------:R-:W-:Y:S01]  /*0dd0*/  LEA.HI.SX32 R2, R2, R5, 0x1c ;  /* 0x0000000502027211 */ /* 0x000fe200078fe2ff */
[----:B------:R-:W-:Y:S02]  /*0de0*/  IMAD R23, R16, R23, -R8 ;  /* 0x0000001710177224 */ /* 0x000fe400078e0a08 */
[----:B0-----:R-:W-:Y:S01]  /*0df0*/  @P1 IMAD.HI.U32 R6, R22, R3, RZ ;  /* 0x0000000316061227 */ /* 0x001fe200078e00ff */
[----:B------:R-:W-:-:S04]  /*0e00*/  SHF.R.U32.HI R3, RZ, 0x1f, R0 ;  /* 0x0000001fff037819 */ /* 0x000fc80000011600 */
[----:B------:R-:W-:Y:S02]  /*0e10*/  LEA.HI.SX32 R3, R0, R3, 0x1c ;  /* 0x0000000300037211 */ /* 0x000fe400078fe2ff */
[----:B-1----:R-:W-:Y:S02]  /*0e20*/  @P1 SHF.R.U32.HI R4, RZ, R7, R6 ;  /* 0x00000007ff041219 */ /* 0x002fe40000011606 */
[----:B------:R-:W-:-:S03]  /*0e30*/  VIMNMX R9, R3, R2, PT ;  /* 0x0000000203097248 */ /* 0x000fc60003fe0100 */
[----:B------:R-:W-:-:S04]  /*0e40*/  IMAD.IADD R0, R23, 0x1, R4 ;  /* 0x0000000117007824 */ /* 0x000fc800078e0204 */
[----:B------:R-:W-:Y:S01]  /*0e50*/  VIADD R2, R0, -UR4 ;  /* 0x8000000400027c36 */ /* 0x000fe20008000000 */
[----:B------:R-:W-:Y:S06]  /*0e60*/  @!P2 BRA `(.L_x_910) ;  /* 0x00000000003ca947 */ /* 0x000fec0003800000 */
[----:B------:R-:W-:-:S13]  /*0e70*/  ISETP.GT.AND P0, PT, R0, -0x1, PT ;  /* 0xffffffff0000780c */ /* 0x000fda0003f04270 */
[----:B------:R-:W-:Y:S05]  /*0e80*/  @P0 BRA `(.L_x_911) ;  /* 0x00000000001c0947 */ /* 0x000fea0003800000 */
[----:B------:R-:W-:Y:S02]  /*0e90*/  ISETP.NE.AND P0, PT, R11, 0x1, PT ;  /* 0x000000010b00780c */ /* 0x000fe40003f05270 */
[----:B------:R-:W-:-:S11]  /*0ea0*/  LOP3.LUT R3, RZ, R0, RZ, 0x33, !PT ;  /* 0x00000000ff037212 */ /* 0x000fd600078e33ff */
[----:B------:R-:W0:Y:S02]  /*0eb0*/  @P0 LDC.64 R4, c[0x0][0x9e8] ;  /* 0x00027a00ff040b82 */ /* 0x000e240000000a00 */
[----:B0-----:R-:W-:-:S05]  /*0ec0*/  @P0 IMAD.HI.U32 R0, R3, R4, RZ ;  /* 0x0000000403000227 */ /* 0x001fca00078e00ff */
[----:B------:R-:W-:-:S04]  /*0ed0*/  @P0 SHF.R.U32.HI R3, RZ, R5, R0 ;  /* 0x00000005ff030219 */ /* 0x000fc80000011600 */
[----:B------:R-:W-:Y:S01]  /*0ee0*/  LOP3.LUT R0, RZ, R3, RZ, 0x33, !PT ;  /* 0x00000003ff007212 */ /* 0x000fe200078e33ff */
[----:B------:R-:W-:Y:S06]  /*0ef0*/  BRA `(.L_x_912) ;  /* 0x0000000000107947 */ /* 0x000fec0003800000 */
.L_x_911:
[----:B------:R-:W-:-:S13]  /*0f00*/  ISETP.NE.AND P0, PT, R11, 0x1, PT ;  /* 0x000000010b00780c */ /* 0x000fda0003f05270 */
[----:B------:R-:W0:Y:S02]  /*0f10*/  @P0 LDC.64 R4, c[0x0][0x9e8] ;  /* 0x00027a00ff040b82 */ /* 0x000e240000000a00 */
[----:B0-----:R-:W-:-:S05]  /*0f20*/  @P0 IMAD.HI.U32 R4, R0, R4, RZ ;  /* 0x0000000400040227 */ /* 0x001fca00078e00ff */
[----:B------:R-:W-:-:S07]  /*0f30*/  @P0 SHF.R.U32.HI R0, RZ, R5, R4 ;  /* 0x00000005ff000219 */ /* 0x000fce0000011604 */
.L_x_912:
[----:B------:R-:W-:-:S05]  /*0f40*/  IMAD R3, R0, R11, RZ ;  /* 0x0000000b00037224 */ /* 0x000fca00078e02ff */
[----:B------:R-:W-:-:S07]  /*0f50*/  VIMNMX R2, R2, R3, !PT ;  /* 0x0000000302027248 */ /* 0x000fce0007fe0100 */
.L_x_910:
[----:B------:R-:W-:Y:S01]  /*0f60*/  SHF.R.U32.HI R0, RZ, 0x10, R17 ;  /* 0x00000010ff007819 */ /* 0x000fe20000011611 */
[----:B------:R-:W-:Y:S01]  /*0f70*/  IMAD.HI R2, R2, 0x2aaaaaab, RZ ;  /* 0x2aaaaaab02027827 */ /* 0x000fe200078e02ff */
[----:B------:R-:W-:Y:S02]  /*0f80*/  LOP3.LUT R17, R17, 0xffff, RZ, 0xc0, !PT ;  /* 0x0000ffff11117812 */ /* 0x000fe400078ec0ff */
[----:B------:R-:W-:Y:S01]  /*0f90*/  ISETP.NE.AND P0, PT, R0, RZ, PT ;  /* 0x000000ff0000720c */ /* 0x000fe20003f05270 */
[----:B------:R-:W-:Y:S01]  /*0fa0*/  IMAD.MOV.U32 R72, RZ, RZ, RZ ;  /* 0x000000ffff487224 */ /* 0x000fe200078e00ff */
[----:B------:R-:W-:-:S04]  /*0fb0*/  SHF.R.U32.HI R3, RZ, 0x1f, R2 ;  /* 0x0000001fff037819 */ /* 0x000fc80000011602 */
[----:B------:R-:W-:-:S04]  /*0fc0*/  LEA.HI.SX32 R3, R2, R3, 0x1c ;  /* 0x0000000302037211 */ /* 0x000fc800078fe2ff */
[----:B------:R-:W-:-:S03]  /*0fd0*/  VIMNMX R8, RZ, R3, !PT ;  /* 0x00000003ff087248 */ /* 0x000fc60007fe0100 */
[----:B------:R-:W0:Y:S01]  /*0fe0*/  @!P0 LDC R0, c[0x0][0x9f0] ;  /* 0x00027c00ff008b82 */ /* 0x000e220000000800 */
[----:B------:R-:W-:-:S13]  /*0ff0*/  ISETP.GT.AND P1, PT, R9, R8, PT ;  /* 0x000000080900720c */ /* 0x000fda0003f24270 */
[----:B------:R-:W-:Y:S05]  /*1000*/  @!P1 BRA `(.L_x_913) ;  /* 0x0000000000709947 */ /* 0x000fea0003800000 */
[-C--:B0-----:R-:W-:Y:S02]  /*1010*/  IABS R6, R0.reuse ;  /* 0x0000000000067213 */ /* 0x081fe40000000000 */
[----:B------:R-:W-:Y:S02]  /*1020*/  IADD3 R2, R0, -0x1, R9 ;  /* 0xffffffff00027810 */ /* 0x000fe40007ffe009 */
[----:B------:R-:W0:Y:S03]  /*1030*/  I2F.RP R4, R6 ;  /* 0x0000000600047306 */ /* 0x000e260000209400 */
[----:B------:R-:W-:Y:S01]  /*1040*/  IMAD.IADD R5, R2, 0x1, -R8 ;  /* 0x0000000102057824 */ /* 0x000fe200078e0a08 */
[----:B------:R-:W-:-:S04]  /*1050*/  IABS R2, R0 ;  /* 0x0000000000027213 */ /* 0x000fc80000000000 */
[----:B------:R-:W-:Y:S02]  /*1060*/  IABS R10, R5 ;  /* 0x00000005000a7213 */ /* 0x000fe40000000000 */
[----:B------:R-:W-:-:S04]  /*1070*/  LOP3.LUT R5, R5, R0, RZ, 0x3c, !PT ;  /* 0x0000000005057212 */ /* 0x000fc800078e3cff */
[----:B------:R-:W-:Y:S01]  /*1080*/  ISETP.GE.AND P2, PT, R5, RZ, PT ;  /* 0x000000ff0500720c */ /* 0x000fe20003f46270 */
[----:B0-----:R-:W0:Y:S02]  /*1090*/  MUFU.RCP R4, R4 ;  /* 0x0000000400047308 */ /* 0x001e240000001000 */
[----:B0-----:R-:W-:Y:S02]  /*10a0*/  VIADD R3, R4, 0xffffffe ;  /* 0x0ffffffe04037836 */ /* 0x001fe40000000000 */
[----:B------:R-:W-:Y:S02]  /*10b0*/  IMAD.MOV R4, RZ, RZ, -R2 ;  /* 0x000000ffff047224 */ /* 0x000fe400078e0a02 */
[----:B------:R-:W-:Y:S02]  /*10c0*/  IMAD.MOV.U32 R2, RZ, RZ, RZ ;  /* 0x000000ffff027224 */ /* 0x000fe400078e00ff */
[----:B------:R-:W0:Y:S02]  /*10d0*/  F2I.FTZ.U32.TRUNC.NTZ R3, R3 ;  /* 0x0000000300037305 */ /* 0x000e24000021f000 */
[----:B0-----:R-:W-:-:S04]  /*10e0*/  IMAD.MOV R7, RZ, RZ, -R3 ;  /* 0x000000ffff077224 */ /* 0x001fc800078e0a03 */
[----:B------:R-:W-:-:S04]  /*10f0*/  IMAD R7, R7, R6, RZ ;  /* 0x0000000607077224 */ /* 0x000fc800078e02ff */
[----:B------:R-:W-:-:S04]  /*1100*/  IMAD.HI.U32 R2, R3, R7, R2 ;  /* 0x0000000703027227 */ /* 0x000fc800078e0002 */
[----:B------:R-:W-:-:S04]  /*1110*/  IMAD.MOV.U32 R3, RZ, RZ, R10 ;  /* 0x000000ffff037224 */ /* 0x000fc800078e000a */
        /* <DEDUP_REMOVED lines=11> */
.L_x_913:
[-C--:B------:R-:W-:Y:S01]  /*11d0*/  IMAD R17, R17, R72.reuse, R8 ;  /* 0x0000004811117224 */ /* 0x080fe200078e0208 */
[----:B------:R-:W-:Y:S01]  /*11e0*/  PLOP3.LUT P0, PT, PT, PT, PT, 0x80, 0x0 ;  /* 0x000000000000781c */ /* 0x000fe20003f0f070 */
[----:B0-----:R-:W-:Y:S01]  /*11f0*/  IMAD.MOV.U32 R0, RZ, RZ, RZ ;  /* 0x000000ffff007224 */ /* 0x001fe200078e00ff */
[----:B------:R-:W-:Y:S01]  /*1200*/  CS2R R86, SRZ ;  /* 0x0000000000567805 */ /* 0x000fe2000001ff00 */
[----:B------:R-:W-:Y:S01]  /*1210*/  IMAD.MOV.U32 R4, RZ, RZ, RZ ;  /* 0x000000ffff047224 */ /* 0x000fe200078e00ff */
[----:B------:R-:W-:Y:S02]  /*1220*/  VIADDMNMX R72, R17, R72, R9, PT ;  /* 0x0000004811487246 */ /* 0x000fe40003800109 */
[----:B------:R-:W-:Y:S02]  /*1230*/  CS2R R84, SRZ ;  /* 0x0000000000547805 */ /* 0x000fe4000001ff00 */
[----:B------:R-:W-:Y:S02]  /*1240*/  CS2R R82, SRZ ;  /* 0x0000000000527805 */ /* 0x000fe4000001ff00 */
[----:B------:R-:W-:-:S02]  /*1250*/  CS2R R80, SRZ ;  /* 0x0000000000507805 */ /* 0x000fc4000001ff00 */
[----:B------:R-:W-:Y:S02]  /*1260*/  ISETP.GT.AND P1, PT, R72, R17, PT ;  /* 0x000000114800720c */ /* 0x000fe40003f24270 */
        /* <DEDUP_REMOVED lines=33> */
[----:B------:R-:W-:-:S05]  /*1480*/  SHF.R.S32.HI R76, RZ, 0x7, R75 ;  /* 0x00000007ff4c7819 */ /* 0x000fca000001144b */
        /* <DEDUP_REMOVED lines=29> */
.L_x_915:
[----:B------:R-:W2:Y:S01]  /*1660*/  LDL.LU R20, [R1+0x14] ;  /* 0x0000140001147983 */ /* 0x000ea20000300800 */
[----:B------:R-:W-:-:S04]  /*1670*/  SHF.L.U32 R2, RZ, 0x1f, RZ ;  /* 0x0000001fff027819 */ /* 0x000fc800000006ff */
[----:B------:R-:W0:Y:S01]  /*1680*/  SYNCS.PHASECHK.TRANS64.TRYWAIT P1, [UR56+0x2a800], R2 ;  /* 0x02a80002ff0075a7 */ /* 0x000e220008020178 */
[----:B--2---:R-:W-:-:S04]  /*1690*/  LOP3.LUT R0, R20, 0x1, RZ, 0xfc, !PT ;  /* 0x0000000114007812 */ /* 0x004fc800078efcff */
[----:B------:R-:W-:Y:S01]  /*16a0*/  ISETP.NE.AND P0, PT, R0, 0x3, PT ;  /* 0x000000030000780c */ /* 0x000fe20003f05270 */
[----:B0-----:R-:W-:-:S12]  /*16b0*/  @!P1 BRA `(.L_x_916) ;  /* 0x0000010c00549947 */ /* 0x001fd80003800000 */
.L_x_1079:
[----:B------:R-:W-:Y:S05]  /*16c0*/  @!P0 BRA `(.L_x_917) ;  /* 0x0000000000048947 */ /* 0x000fea0003800000 */
[----:B------:R-:W-:Y:S01]  /*16d0*/  BPT.TRAP 0x1 ;  /* 0x000000040000795c */ /* 0x000fe20000300000 */
.L_x_917:
[----:B------:R1:W2:Y:S01]  /*16e0*/  SYNCS.PHASECHK.TRANS64.TRYWAIT P2, [UR56+0x2a830], R2 ;  /* 0x02a83002ff0075a7 */ /* 0x0002a20008040178 */
[----:B------:R-:W-:Y:S05]  /*16f0*/  @!P0 BRA `(.L_x_918) ;  /* 0x0000000000048947 */ /* 0x000fea0003800000 */
[----:B------:R-:W-:Y:S01]  /*1700*/  BPT.TRAP 0x1 ;  /* 0x000000040000795c */ /* 0x000fe20000300000 */
.L_x_918:
[----:B------:R-:W3:Y:S01]  /*1710*/  S2R R0, SR_TID.X ;  /* 0x0000000000007919 */ /* 0x000ee20000002100 */
[----:B------:R-:W-:-:S05]  /*1720*/  IMAD.U32 R6, RZ, RZ, UR36 ;  /* 0x00000024ff067e24 */ /* 0x000fca000f8e00ff */
[----:B------:R-:W-:Y:S02]  /*1730*/  LOP3.LUT R6, R6, 0x10000, RZ, 0xfc, !PT ;  /* 0x0001000006067812 */ /* 0x000fe400078efcff */
[----:B---3--:R-:W-:-:S04]  /*1740*/  LOP3.LUT R0, R0, 0x7f, RZ, 0xc0, !PT ;  /* 0x0000007f00007812 */ /* 0x008fc800078ec0ff */
[----:B------:R-:W-:Y:S01]  /*1750*/  ISETP.NE.AND P1, PT, R0, RZ, PT ;  /* 0x000000ff0000720c */ /* 0x000fe20003f25270 */
[----:B--2---:R-:W-:-:S12]  /*1760*/  @P2 BRA `(.L_x_919) ;  /* 0x0000000000082947 */ /* 0x004fd80003800000 */
[----:B------:R-:W2:Y:S02]  /*1770*/  SYNCS.PHASECHK.TRANS64.TRYWAIT P2, [UR56+0x2a830], R2 ;  /* 0x02a83002ff0075a7 */ /* 0x000ea40008040178 */
[----:B--2---:R-:W-:Y:S05]  /*1780*/  @!P2 BRA `(.L_x_920) ;  /* 0x0000010c0038a947 */ /* 0x004fea0003800000 */
.L_x_919:
[----:B------:R-:W-:Y:S05]  /*1790*/  WARPSYNC.ALL ;  /* 0x0000000000007948 */ /* 0x000fea0003800000 */
[----:B------:R-:W-:Y:S01]  /*17a0*/  IMAD.MOV.U32 R7, RZ, RZ, 0x40000040 ;  /* 0x40000040ff077424 */ /* 0x000fe200078e00ff */
[----:B------:R-:W-:Y:S01]  /*17b0*/  UIADD3 UR4, UR56, 0x18400, URZ ;  /* 0x0001840038047890 */ /* 0x000fe2000fffe03f */
[----:B------:R-:W-:Y:S01]  /*17c0*/  R2UR UR8, R6 ;  /* 0x00000000060872ca */ /* 0x000fe200000e0000 */
[----:B------:R-:W-:Y:S02]  /*17d0*/  WARPGROUP.ARRIVE ;  /* 0x00000000000079c5 */ /* 0x000fe40000000000 */
[----:B------:R-:W-:Y:S01]  /*17e0*/  R2UR UR9, R7 ;  /* 0x00000000070972ca */ /* 0x000fe200000e0000 */
[----:B------:R-:W-:Y:S01]  /*17f0*/  USHF.R.U32.HI UR4, URZ, 0x4, UR4 ;  /* 0x000000043f047899 */ /* 0x000fe20008011604 */
[----:B------:R-:W2:Y:S01]  /*1800*/  LDC R160, c[0x0][0x448] ;  /* 0x00011200ffa07b82 */ /* 0x000ea20000000800 */
[----:B------:R-:W-:Y:S01]  /*1810*/  UMOV UR11, 0x40000040 ;  /* 0x40000040000b7882 */ /* 0x000fe20000000000 */
[----:B------:R-:W-:Y:S01]  /*1820*/  UMOV UR13, 0x40000040 ;  /* 0x40000040000d7882 */ /* 0x000fe20000000000 */
[----:B------:R-:W-:Y:S01]  /*1830*/  ULOP3.LUT UR4, UR4, 0x3fff, URZ, 0xc0, !UPT ;  /* 0x00003fff04047892 */ /* 0x000fe2000f8ec03f */
[----:B------:R-:W-:Y:S01]  /*1840*/  LOP3.LUT R0, R75, 0xffffff80, RZ, 0xc0, !PT ;  /* 0xffffff804b007812 */ /* 0x000fe200078ec0ff */
[----:B------:R-:W-:Y:S01]  /*1850*/  UMOV UR15, 0x40000040 ;  /* 0x40000040000f7882 */ /* 0x000fe20000000000 */
[----:B------:R-:W-:Y:S01]  /*1860*/  UMOV UR17, 0x40000040 ;  /* 0x4000004000117882 */ /* 0x000fe20000000000 */
[----:B------:R-:W-:Y:S01]  /*1870*/  ULOP3.LUT UR57, UR4, 0x10000, URZ, 0xfc, !UPT ;  /* 0x0001000004397892 */ /* 0x000fe2000f8efc3f */
[----:B------:R-:W-:Y:S01]  /*1880*/  LEA.HI R74, R74, R73, RZ, 0x2 ;  /* 0x000000494a4a7211 */ /* 0x000fe200078f10ff */
[----:B------:R-:W-:Y:S01]  /*1890*/  UMOV UR19, 0x40000040 ;  /* 0x4000004000137882 */ /* 0x000fe20000000000 */
[----:B------:R-:W-:Y:S01]  /*18a0*/  R2UR UR4, R6 ;  /* 0x00000000060472ca */ /* 0x000fe200000e0000 */
[----:B------:R-:W-:Y:S01]  /*18b0*/  UIADD3 UR14, UR57, 0x4, URZ ;  /* 0x00000004390e7890 */ /* 0x000fe2000fffe03f */
[----:B------:R-:W-:Y:S01]  /*18c0*/  IMAD.IADD R10, R73, 0x1, -R0 ;  /* 0x00000001490a7824 */ /* 0x000fe200078e0a00 */
[----:B------:R-:W-:Y:S01]  /*18d0*/  UIADD3 UR18, UR57, 0x6, URZ ;  /* 0x0000000639127890 */ /* 0x000fe2000fffe03f */
[----:B------:R-:W-:Y:S01]  /*18e0*/  LOP3.LUT R74, R74, 0xfffffffc, RZ, 0xc0, !PT ;  /* 0xfffffffc4a4a7812 */ /* 0x000fe200078ec0ff */
[----:B------:R-:W-:Y:S01]  /*18f0*/  UMOV UR10, UR57 ;  /* 0x00000039000a7c82 */ /* 0x000fe20008000000 */
[----:B------:R-:W-:Y:S01]  /*1900*/  UIADD3 UR22, UR57, 0x300, URZ ;  /* 0x0000030039167890 */ /* 0x000fe2000fffe03f */
[----:B------:R-:W-:Y:S01]  /*1910*/  HGMMA.64x96x16.F32.BF16 R24, gdesc[UR8], RZ, !UPT, gsb0 ;  /* 0x01600000081879f0 */ /* 0x000fe2000c0018ff */
[----:B------:R-:W-:Y:S01]  /*1920*/  UIADD3 UR10, UR57, 0x2, URZ ;  /* 0x00000002390a7890 */ /* 0x000fe2000fffe03f */
[----:B0-----:R-:W-:Y:S01]  /*1930*/  SHF.R.S32.HI R3, RZ, 0x1f, R10 ;  /* 0x0000001fff037819 */ /* 0x001fe2000001140a */
[----:B------:R-:W-:Y:S01]  /*1940*/  UMOV UR9, 0x40000040 ;  /* 0x4000004000097882 */ /* 0x000fe20000000000 */
[----:B------:R-:W-:Y:S01]  /*1950*/  UMOV UR11, 0x40000040 ;  /* 0x40000040000b7882 */ /* 0x000fe20000000000 */
[----:B------:R-:W-:Y:S01]  /*1960*/  UMOV UR21, 0x40000040 ;  /* 0x4000004000157882 */ /* 0x000fe20000000000 */
[----:B------:R-:W-:Y:S01]  /*1970*/  UIADD3 UR8, UR4, 0x2, URZ ;  /* 0x0000000204087890 */ /* 0x000fe2000fffe03f */
[----:B--2---:R-:W-:Y:S01]  /*1980*/  ISETP.NE.AND P2, PT, R160, 0x1, PT ;  /* 0x00000001a000780c */ /* 0x004fe20003f45270 */
[----:B------:R-:W-:Y:S01]  /*1990*/  UIADD3 UR12, UR4, 0x4, URZ ;  /* 0x00000004040c7890 */ /* 0x000fe2000fffe03f */
[CC--:B-1----:R-:W-:Y:S01]  /*19a0*/  LEA.HI R2, R3.reuse, R10.reuse, RZ, 0x2 ;  /* 0x0000000a03027211 */ /* 0x0c2fe200078f10ff */
[----:B------:R-:W-:Y:S01]  /*19b0*/  UIADD3 UR16, UR4, 0x6, URZ ;  /* 0x0000000604107890 */ /* 0x000fe2000fffe03f */
[----:B------:R-:W-:Y:S01]  /*19c0*/  LEA.HI R3, R3, R10, RZ, 0x5 ;  /* 0x0000000a03037211 */ /* 0x000fe200078f28ff */
[----:B------:R-:W-:Y:S01]  /*19d0*/  UIADD3 UR20, UR4, 0x400, URZ ;  /* 0x0000040004147890 */ /* 0x000fe2000fffe03f */
[--C-:B------:R-:W-:Y:S01]  /*19e0*/  SHF.R.S32.HI R0, RZ, 0x2, R2.reuse ;  /* 0x00000002ff007819 */ /* 0x100fe20000011402 */
[----:B------:R-:W-:Y:S01]  /*19f0*/  UMOV UR23, 0x40000040 ;  /* 0x4000004000177882 */ /* 0x000fe20000000000 */
[----:B------:R-:W-:Y:S01]  /*1a00*/  UIADD3 UR24, UR4, 0x402, URZ ;  /* 0x0000040204187890 */ /* 0x000fe2000fffe03f */
[----:B------:R-:W-:Y:S01]  /*1a10*/  SHF.R.S32.HI R5, RZ, 0x1f, R2 ;  /* 0x0000001fff057819 */ /* 0x000fe20000011402 */
[----:B------:R-:W-:Y:S01]  /*1a20*/  UIADD3 UR26, UR57, 0x302, URZ ;  /* 0x00000302391a7890 */ /* 0x000fe2000fffe03f */
[----:B------:R-:W-:Y:S01]  /*1a30*/  SHF.R.S32.HI R3, RZ, 0x5, R3 ;  /* 0x00000005ff037819 */ /* 0x000fe20000011403 */
[----:B------:R-:W-:Y:S01]  /*1a40*/  UMOV UR25, 0x40000040 ;  /* 0x4000004000197882 */ /* 0x000fe20000000000 */
[----:B------:R-:W-:Y:S01]  /*1a50*/  UMOV UR27, 0x40000040 ;  /* 0x40000040001b7882 */ /* 0x000fe20000000000 */
[----:B------:R-:W-:Y:S01]  /*1a60*/  UIADD3 UR28, UR4, 0x404, URZ ;  /* 0x00000404041c7890 */ /* 0x000fe2000fffe03f */
[----:B------:R-:W0:Y:S01]  /*1a70*/  @P2 LDC R12, c[0x0][0x44c] ;  /* 0x00011300ff0c2b82 */ /* 0x000e220000000800 */
[----:B------:R-:W-:Y:S01]  /*1a80*/  UIADD3 UR30, UR57, 0x304, URZ ;  /* 0x00000304391e7890 */ /* 0x000fe2000fffe03f */
[----:B------:R-:W-:Y:S01]  /*1a90*/  IMAD.IADD R74, R73, 0x1, -R74 ;  /* 0x00000001494a7824 */ /* 0x000fe200078e0a4a */
[----:B------:R-:W-:Y:S01]  /*1aa0*/  UMOV UR29, 0x40000040 ;  /* 0x40000040001d7882 */ /* 0x000fe20000000000 */
[----:B------:R-:W-:Y:S01]  /*1ab0*/  UMOV UR31, 0x40000040 ;  /* 0x40000040001f7882 */ /* 0x000fe20000000000 */
[----:B------:R-:W-:Y:S01]  /*1ac0*/  UIADD3 UR32, UR4, 0x406, URZ ;  /* 0x0000040604207890 */ /* 0x000fe2000fffe03f */
[----:B------:R-:W-:Y:S01]  /*1ad0*/  LEA.HI R4, R76, R76, RZ, 0x1 ;  /* 0x0000004c4c047211 */ /* 0x000fe200078f08ff */
[----:B------:R-:W-:Y:S01]  /*1ae0*/  UIADD3 UR34, UR57, 0x306, URZ ;  /* 0x0000030639227890 */ /* 0x000fe2000fffe03f */
[----:B------:R-:W-:Y:S01]  /*1af0*/  LEA.HI R5, R5, R0, RZ, 0x3 ;  /* 0x0000000005057211 */ /* 0x000fe200078f18ff */
[----:B------:R-:W-:Y:S01]  /*1b00*/  UMOV UR33, 0x40000040 ;  /* 0x4000004000217882 */ /* 0x000fe20000000000 */
[----:B------:R-:W-:Y:S01]  /*1b10*/  UMOV UR35, 0x40000040 ;  /* 0x4000004000237882 */ /* 0x000fe20000000000 */
[----:B------:R-:W-:Y:S01]  /*1b20*/  UIADD3 UR36, UR4, 0x800, URZ ;  /* 0x0000080004247890 */ /* 0x000fe2000fffe03f */
[----:B------:R-:W1:Y:S01]  /*1b30*/  @P2 LDC R11, c[0x0][0x450] ;  /* 0x00011400ff0b2b82 */ /* 0x000e620000000800 */
[----:B------:R-:W-:Y:S01]  /*1b40*/  UIADD3 UR38, UR57, 0x600, URZ ;  /* 0x0000060039267890 */ /* 0x000fe2000fffe03f */
[----:B------:R-:W-:Y:S01]  /*1b50*/  LOP3.LUT R9, R4, 0x3fffffe, RZ, 0xc0, !PT ;  /* 0x03fffffe04097812 */ /* 0x000fe200078ec0ff */
[----:B------:R-:W-:Y:S01]  /*1b60*/  UMOV UR37, 0x40000040 ;  /* 0x4000004000257882 */ /* 0x000fe20000000000 */
[----:B------:R-:W-:Y:S01]  /*1b70*/  UMOV UR39, 0x40000040 ;  /* 0x4000004000277882 */ /* 0x000fe20000000000 */
[----:B------:R-:W-:Y:S01]  /*1b80*/  UIADD3 UR40, UR4, 0x802, URZ ;  /* 0x0000080204287890 */ /* 0x000fe2000fffe03f */
[----:B------:R-:W-:Y:S01]  /*1b90*/  IMAD R8, R3, 0x10, R22 ;  /* 0x0000001003087824 */ /* 0x000fe200078e0216 */
[----:B------:R-:W-:Y:S01]  /*1ba0*/  UIADD3 UR42, UR57, 0x602, URZ ;  /* 0x00000602392a7890 */ /* 0x000fe2000fffe03f */
[----:B------:R-:W-:Y:S01]  /*1bb0*/  LEA.HI R4, R74, R74, RZ, 0x1 ;  /* 0x0000004a4a047211 */ /* 0x000fe200078f08ff */
[----:B------:R-:W-:Y:S01]  /*1bc0*/  UMOV UR41, 0x40000040 ;  /* 0x4000004000297882 */ /* 0x000fe20000000000 */
[----:B------:R-:W-:Y:S01]  /*1bd0*/  UMOV UR43, 0x40000040 ;  /* 0x40000040002b7882 */ /* 0x000fe20000000000 */
[----:B------:R-:W-:Y:S01]  /*1be0*/  UIADD3 UR44, UR4, 0x804, URZ ;  /* 0x00000804042c7890 */ /* 0x000fe2000fffe03f */
[----:B------:R-:W-:Y:S01]  /*1bf0*/  LOP3.LUT R5, R5, 0xfffffff8, RZ, 0xc0, !PT ;  /* 0xfffffff805057812 */ /* 0x000fe200078ec0ff */
[----:B------:R-:W-:Y:S01]  /*1c00*/  UIADD3 UR46, UR57, 0x604, URZ ;  /* 0x00000604392e7890 */ /* 0x000fe2000fffe03f */
[----:B------:R-:W-:Y:S01]  /*1c10*/  LOP3.LUT R3, R4, 0x1ffffffe, RZ, 0xc0, !PT ;  /* 0x1ffffffe04037812 */ /* 0x000fe200078ec0ff */
[----:B------:R-:W-:Y:S01]  /*1c20*/  UMOV UR45, 0x40000040 ;  /* 0x40000040002d7882 */ /* 0x000fe20000000000 */
[----:B------:R-:W-:Y:S01]  /*1c30*/  UMOV UR47, 0x40000040 ;  /* 0x40000040002f7882 */ /* 0x000fe20000000000 */
[----:B------:R-:W-:Y:S01]  /*1c40*/  UIADD3 UR48, UR4, 0x806, URZ ;  /* 0x0000080604307890 */ /* 0x000fe2000fffe03f */
[----:B------:R-:W-:Y:S01]  /*1c50*/  IADD3 R8, R8, R0, -R5 ;  /* 0x0000000008087210 */ /* 0x000fe20007ffe805 */
[----:B------:R-:W-:Y:S01]  /*1c60*/  UIADD3 UR50, UR57, 0x606, URZ ;  /* 0x0000060639327890 */ /* 0x000fe2000fffe03f */
[----:B------:R-:W-:Y:S01]  /*1c70*/  IMAD.IADD R9, R76, 0x1, -R9 ;  /* 0x000000014c097824 */ /* 0x000fe200078e0a09 */
[----:B------:R-:W-:Y:S01]  /*1c80*/  UMOV UR49, 0x40000040 ;  /* 0x4000004000317882 */ /* 0x000fe20000000000 */
[----:B------:R-:W-:Y:S01]  /*1c90*/  UMOV UR51, 0x40000040 ;  /* 0x4000004000337882 */ /* 0x000fe20000000000 */
[----:B------:R-:W-:Y:S01]  /*1ca0*/  IMAD.IADD R3, R74, 0x1, -R3 ;  /* 0x000000014a037824 */ /* 0x000fe200078e0a03 */
[----:B------:R-:W-:Y:S01]  /*1cb0*/  ULDC UR59, c[0x0][0x288] ;  /* 0x0000a200003b7ab9 */ /* 0x000fe20000000800 */
[----:B------:R-:W-:Y:S01]  /*1cc0*/  IMAD R8, R9, 0x40, R8 ;  /* 0x0000004009087824 */ /* 0x000fe200078e0208 */
[----:B------:R-:W2:Y:S01]  /*1cd0*/  LDC.64 R74, c[0x0][0x9e0] ;  /* 0x00027800ff4a7b82 */ /* 0x000ea20000000a00 */
[----:B------:R-:W-:Y:S01]  /*1ce0*/  IMAD.MOV.U32 R5, RZ, RZ, -0x60 ;  /* 0xffffffa0ff057424 */ /* 0x000fe200078e00ff */
[----:B------:R-:W-:Y:S01]  /*1cf0*/  ULDC UR4, c[0x0][0x9dc] ;  /* 0x0002770000047ab9 */ /* 0x000fe20000000800 */
[----:B------:R-:W-:Y:S01]  /*1d00*/  IMAD R9, R3, 0x8, R8 ;  /* 0x0000000803097824 */ /* 0x000fe200078e0208 */
[----:B------:R-:W-:Y:S01]  /*1d10*/  ULOP3.LUT UR5, URZ, UR4, URZ, 0x33, !UPT ;  /* 0x000000043f057292 */ /* 0x000fe2000f8e333f */
[----:B------:R-:W-:-:S02]  /*1d20*/  IMAD.U32 R3, RZ, RZ, UR56 ;  /* 0x00000038ff037e24 */ /* 0x000fc4000f8e00ff */
[----:B0-----:R-:W-:-:S04]  /*1d30*/  @P2 IMAD.HI.U32 R0, R9, R12, RZ ;  /* 0x0000000c09002227 */ /* 0x001fc800078e00ff */
[----:B------:R-:W-:Y:S01]  /*1d40*/  IMAD.MOV.U32 R4, RZ, RZ, R9 ;  /* 0x000000ffff047224 */ /* 0x000fe200078e0009 */
[----:B-1----:R-:W-:Y:S01]  /*1d50*/  @P2 SHF.R.U32.HI R4, RZ, R11, R0 ;  /* 0x0000000bff042219 */ /* 0x002fe20000011600 */
[----:B------:R-:W-:Y:S01]  /*1d60*/  @!P1 VIADD R0, R3, 0x2a840 ;  /* 0x0002a84003009836 */ /* 0x000fe20000000000 */
[----:B------:R-:W-:Y:S01]  /*1d70*/  LOP3.LUT R3, R2, 0x7ffffffc, RZ, 0xc0, !PT ;  /* 0x7ffffffc02037812 */ /* 0x000fe200078ec0ff */
[----:B------:R-:W-:Y:S02]  /*1d80*/  IMAD R5, R72, R5, 0x61 ;  /* 0x0000006148057424 */ /* 0x000fe400078e0205 */
[----:B------:R-:W0:Y:S01]  /*1d90*/  SHFL.IDX PT, R8, R4, RZ, 0x1c1f ;  /* 0x001c1fff04087589 */ /* 0x000e2200000e0000 */
[----:B------:R-:W-:Y:S01]  /*1da0*/  @!P1 PRMT R0, RZ, 0x654, R0 ;  /* 0x00000654ff009816 */ /* 0x000fe20000000000 */
[----:B------:R-:W-:Y:S02]  /*1db0*/  IMAD.IADD R10, R10, 0x1, -R3 ;  /* 0x000000010a0a7824 */ /* 0x000fe400078e0a03 */
[----:B------:R-:W-:-:S02]  /*1dc0*/  IMAD.U32 R12, RZ, RZ, UR5 ;  /* 0x00000005ff0c7e24 */ /* 0x000fc4000f8e00ff */
[----:B------:R-:W-:Y:S01]  /*1dd0*/  IMAD R2, R10, -0x2, R5 ;  /* 0xfffffffe0a027824 */ /* 0x000fe200078e0205 */
[----:B--2---:R-:W-:Y:S01]  /*1de0*/  ISETP.GE.AND P2, PT, R75, 0x1, PT ;  /* 0x000000014b00780c */ /* 0x004fe20003f46270 */
[----:B------:R-:W-:Y:S02]  /*1df0*/  VIADD R5, R5, 0xffffffff ;  /* 0xffffffff05057836 */ /* 0x000fe40000000000 */
[C---:B------:R-:W-:Y:S01]  /*1e00*/  VIADD R20, R2.reuse, 0xffffffff ;  /* 0xffffffff02147836 */ /* 0x040fe20000000000 */
[----:B------:R-:W-:Y:S02]  /*1e10*/  IADD3 R11, R2, -UR59, R19 ;  /* 0x8000003b020b7c10 */ /* 0x000fe4000fffe013 */
[----:B------:R-:W-:-:S03]  /*1e20*/  P2R R161, PR, RZ, 0x4 ;  /* 0x00000004ffa17803 */ /* 0x000fc60000000000 */
[C---:B------:R-:W-:Y:S02]  /*1e30*/  IMAD.IADD R14, R11.reuse, 0x1, R74 ;  /* 0x000000010b0e7824 */ /* 0x040fe400078e024a */
[----:B------:R-:W-:-:S04]  /*1e40*/  VIADD R15, R11, UR5 ;  /* 0x000000050b0f7c36 */ /* 0x000fc80008000000 */
[----:B0-----:R-:W-:Y:S01]  /*1e50*/  IMAD.IADD R2, R15, 0x1, R8 ;  /* 0x000000010f027824 */ /* 0x001fe200078e0208 */
[----:B------:R-:W-:Y:S02]  /*1e60*/  WARPGROUP.DEPBAR.LE gsb0, 0x0 ;  /* 0x00008000000079c5 */ /* 0x000fe40000010000 */
[----:B------:R-:W-:-:S06]  /*1e70*/  WARPGROUP.ARRIVE ;  /* 0x00000000000079c5 */ /* 0x000fcc0000000000 */
[----:B------:R-:W-:Y:S03]  /*1e80*/  HGMMA.64x96x16.F32.BF16 R24, gdesc[UR8], R24, gsb0 ;  /* 0x01600000081879f0 */ /* 0x000fe60008001818 */
        /* <DEDUP_REMOVED lines=31> */
[----:B------:R0:W-:Y:S02]  /*2080*/  @!P1 SYNCS.ARRIVE.TRANS64.RED.A1T0 RZ, [R0+URZ], RZ ;  /* 0x000000ff00ff99a7 */ /* 0x0001e4000810043f */
[----:B0-----:R-:W-:-:S04]  /*2090*/  IMAD R0, R72, -0x60, R19 ;  /* 0xffffffa048007824 */ /* 0x001fc800078e0213 */
[----:B------:R-:W-:-:S04]  /*20a0*/  VIADD R3, R0, 0x60 ;  /* 0x0000006000037836 */ /* 0x000fc80000000000 */
[----:B------:R-:W-:-:S05]  /*20b0*/  IMAD R13, R10, -0x2, R3 ;  /* 0xfffffffe0a0d7824 */ /* 0x000fca00078e0203 */
[----:B------:R-:W-:Y:S01]  /*20c0*/  VIADDMNMX R0, R8, R14, R13, PT ;  /* 0x0000000e08007246 */ /* 0x000fe2000380010d */
[----:B------:R-:W-:Y:S06]  /*20d0*/  @!P2 BRA `(.L_x_921) ;  /* 0x00000000004ca947 */ /* 0x000fec0003800000 */
[----:B------:R-:W-:Y:S01]  /*20e0*/  IADD3 R3, R19, -UR59, R8 ;  /* 0x8000003b13037c10 */ /* 0x000fe2000fffe008 */
[----:B------:R-:W-:Y:S03]  /*20f0*/  BSSY B0, `(.L_x_922) ;  /* 0x000000e000007945 */ /* 0x000fe60003800000 */
        /* <DEDUP_REMOVED lines=9> */
.L_x_923:
[----:B------:R-:W-:-:S13]  /*2190*/  ISETP.NE.AND P2, PT, R75, 0x1, PT ;  /* 0x000000014b00780c */ /* 0x000fda0003f45270 */
[----:B------:R-:W0:Y:S02]  /*21a0*/  @P2 LDC.64 R76, c[0x0][0x9e8] ;  /* 0x00027a00ff4c2b82 */ /* 0x000e240000000a00 */
[----:B0-----:R-:W-:-:S05]  /*21b0*/  @P2 IMAD.HI.U32 R8, R3, R76, RZ ;  /* 0x0000004c03082227 */ /* 0x001fca00078e00ff */
[----:B------:R-:W-:-:S07]  /*21c0*/  @P2 SHF.R.U32.HI R3, RZ, R77, R8 ;  /* 0x0000004dff032219 */ /* 0x000fce0000011608 */
.L_x_924:
[----:B------:R-:W-:Y:S05]  /*21d0*/  BSYNC B0 ;  /* 0x0000000000007941 */ /* 0x000fea0003800000 */
.L_x_922:
[----:B------:R-:W-:-:S05]  /*21e0*/  IMAD R3, R3, R75, R20 ;  /* 0x0000004b03037224 */ /* 0x000fca00078e0214 */
[----:B------:R-:W-:Y:S02]  /*21f0*/  VIMNMX R2, R2, R3, !PT ;  /* 0x0000000302027248 */ /* 0x000fe40007fe0100 */
[----:B------:R-:W-:-:S07]  /*2200*/  VIADDMNMX R0, R3, R75, R0, PT ;  /* 0x0000004b03007246 */ /* 0x000fce0003800100 */
.L_x_921:
[C---:B------:R-:W-:Y:S01]  /*2210*/  ISETP.GE.AND P2, PT, R5.reuse, 0x2, PT ;  /* 0x000000020500780c */ /* 0x040fe20003f46270 */
[----:B------:R-:W0:Y:S01]  /*2220*/  SHFL.IDX PT, R4, R4, 0x1, 0x1c1f ;  /* 0x003c1f0004047f89 */ /* 0x000e2200000e0000 */
[C---:B------:R-:W-:Y:S02]  /*2230*/  ISETP.GE.AND P6, PT, R5.reuse, 0x9, PT ;  /* 0x000000090500780c */ /* 0x040fe40003fc6270 */
[----:B------:R-:W-:Y:S02]  /*2240*/  ISETP.GT.AND P3, PT, R2, 0x1, !P2 ;  /* 0x000000010200780c */ /* 0x000fe40005764270 */
[----:B------:R-:W-:Y:S02]  /*2250*/  ISETP.GE.AND P4, PT, R5, 0xa, PT ;  /* 0x0000000a0500780c */ /* 0x000fe40003f86270 */
[----:B------:R-:W-:Y:S02]  /*2260*/  ISETP.LT.OR P3, PT, R0, 0x2, P3 ;  /* 0x000000020000780c */ /* 0x000fe40001f61670 */
[----:B------:R-:W-:-:S02]  /*2270*/  P2R R8, PR, RZ, 0x10 ;  /* 0x00000010ff087803 */ /* 0x000fc40000000000 */
[----:B------:R-:W-:Y:S02]  /*2280*/  FSEL R76, R25, -INF , !P3 ;  /* 0xff800000194c7808 */ /* 0x000fe40005800000 */
[----:B------:R-:W-:-:S04]  /*2290*/  ISETP.GT.AND P3, PT, R2, 0x8, !P6 ;  /* 0x000000080200780c */ /* 0x000fc80007764270 */
[----:B------:R-:W-:-:S04]  /*22a0*/  ISETP.LT.OR P3, PT, R0, 0x9, P3 ;  /* 0x000000090000780c */ /* 0x000fc80001f61670 */
[----:B------:R-:W-:Y:S02]  /*22b0*/  FSEL R28, R28, -INF , !P3 ;  /* 0xff8000001c1c7808 */ /* 0x000fe40005800000 */
[----:B------:R-:W-:Y:S02]  /*22c0*/  ISETP.GT.AND P3, PT, R2, 0x9, !P4 ;  /* 0x000000090200780c */ /* 0x000fe40006764270 */
[----:B------:R-:W-:Y:S02]  /*22d0*/  ISETP.GE.AND P4, PT, R5, 0x11, PT ;  /* 0x000000110500780c */ /* 0x000fe40003f86270 */
[----:B------:R-:W-:Y:S02]  /*22e0*/  ISETP.LT.OR P3, PT, R0, 0xa, P3 ;  /* 0x0000000a0000780c */ /* 0x000fe40001f61670 */
[----:B------:R-:W-:Y:S02]  /*22f0*/  P2R R11, PR, RZ, 0x10 ;  /* 0x00000010ff0b7803 */ /* 0x000fe40000000000 */
[----:B------:R-:W-:-:S02]  /*2300*/  FSEL R78, R29, -INF , !P3 ;  /* 0xff8000001d4e7808 */ /* 0x000fc40005800000 */
[----:B------:R-:W-:Y:S02]  /*2310*/  ISETP.GT.AND P3, PT, R2, 0x10, !P4 ;  /* 0x000000100200780c */ /* 0x000fe40006764270 */
[----:B------:R-:W-:Y:S02]  /*2320*/  ISETP.GE.AND P4, PT, R5, 0x12, PT ;  /* 0x000000120500780c */ /* 0x000fe40003f86270 */
[----:B------:R-:W-:Y:S02]  /*2330*/  ISETP.LT.OR P3, PT, R0, 0x11, P3 ;  /* 0x000000110000780c */ /* 0x000fe40001f61670 */
[----:B------:R-:W-:Y:S02]  /*2340*/  P2R R21, PR, RZ, 0x10 ;  /* 0x00000010ff157803 */ /* 0x000fe40000000000 */
[----:B------:R-:W-:Y:S02]  /*2350*/  FSEL R32, R32, -INF , !P3 ;  /* 0xff80000020207808 */ /* 0x000fe40005800000 */
[----:B------:R-:W-:-:S02]  /*2360*/  ISETP.GT.AND P3, PT, R2, 0x11, !P4 ;  /* 0x000000110200780c */ /* 0x000fc40006764270 */
[----:B------:R-:W-:Y:S02]  /*2370*/  ISETP.GE.AND P4, PT, R5, 0x19, PT ;  /* 0x000000190500780c */ /* 0x000fe40003f86270 */
[----:B------:R-:W-:Y:S02]  /*2380*/  ISETP.LT.OR P3, PT, R0, 0x12, P3 ;  /* 0x000000120000780c */ /* 0x000fe40001f61670 */
[----:B------:R-:W-:Y:S02]  /*2390*/  P2R R25, PR, RZ, 0x10 ;  /* 0x00000010ff197803 */ /* 0x000fe40000000000 */
[----:B------:R-:W-:Y:S02]  /*23a0*/  FSEL R80, R33, -INF , !P3 ;  /* 0xff80000021507808 */ /* 0x000fe40005800000 */
[----:B------:R-:W-:Y:S02]  /*23b0*/  ISETP.GT.AND P3, PT, R2, 0x18, !P4 ;  /* 0x000000180200780c */ /* 0x000fe40006764270 */
[----:B------:R-:W-:-:S02]  /*23c0*/  ISETP.GE.AND P4, PT, R5, 0x1a, PT ;  /* 0x0000001a0500780c */ /* 0x000fc40003f86270 */
[----:B------:R-:W-:Y:S02]  /*23d0*/  ISETP.LT.OR P3, PT, R0, 0x19, P3 ;  /* 0x000000190000780c */ /* 0x000fe40001f61670 */
[----:B------:R-:W-:Y:S02]  /*23e0*/  P2R R29, PR, RZ, 0x10 ;  /* 0x00000010ff1d7803 */ /* 0x000fe40000000000 */
[----:B------:R-:W-:Y:S02]  /*23f0*/  FSEL R36, R36, -INF , !P3 ;  /* 0xff80000024247808 */ /* 0x000fe40005800000 */
[----:B------:R-:W-:Y:S02]  /*2400*/  ISETP.GT.AND P3, PT, R2, 0x19, !P4 ;  /* 0x000000190200780c */ /* 0x000fe40006764270 */
[----:B------:R-:W-:Y:S02]  /*2410*/  ISETP.GE.AND P4, PT, R5, 0x21, PT ;  /* 0x000000210500780c */ /* 0x000fe40003f86270 */
[----:B------:R-:W-:-:S02]  /*2420*/  ISETP.LT.OR P3, PT, R0, 0x1a, P3 ;  /* 0x0000001a0000780c */ /* 0x000fc40001f61670 */
[----:B------:R-:W-:Y:S02]  /*2430*/  P2R R33, PR, RZ, 0x10 ;  /* 0x00000010ff217803 */ /* 0x000fe40000000000 */
[----:B------:R-:W-:Y:S02]  /*2440*/  FSEL R82, R37, -INF , !P3 ;  /* 0xff80000025527808 */ /* 0x000fe40005800000 */
[----:B------:R-:W-:Y:S02]  /*2450*/  ISETP.GT.AND P3, PT, R2, 0x20, !P4 ;  /* 0x000000200200780c */ /* 0x000fe40006764270 */
[----:B------:R-:W-:Y:S02]  /*2460*/  ISETP.GE.AND P4, PT, R5, 0x22, PT ;  /* 0x000000220500780c */ /* 0x000fe40003f86270 */
[----:B------:R-:W-:Y:S02]  /*2470*/  ISETP.LT.OR P3, PT, R0, 0x21, P3 ;  /* 0x000000210000780c */ /* 0x000fe40001f61670 */
[----:B------:R-:W-:-:S02]  /*2480*/  P2R R37, PR, RZ, 0x10 ;  /* 0x00000010ff257803 */ /* 0x000fc40000000000 */
[----:B------:R-:W-:Y:S02]  /*2490*/  FSEL R40, R40, -INF , !P3 ;  /* 0xff80000028287808 */ /* 0x000fe40005800000 */
[----:B------:R-:W-:Y:S02]  /*24a0*/  ISETP.GT.AND P3, PT, R2, 0x21, !P4 ;  /* 0x000000210200780c */ /* 0x000fe40006764270 */
[----:B------:R-:W-:Y:S02]  /*24b0*/  ISETP.GE.AND P4, PT, R5, 0x29, PT ;  /* 0x000000290500780c */ /* 0x000fe40003f86270 */
[----:B------:R-:W-:-:S04]  /*24c0*/  ISETP.LT.OR P3, PT, R0, 0x22, P3 ;  /* 0x000000220000780c */ /* 0x000fc80001f61670 */
[----:B------:R-:W-:Y:S02]  /*24d0*/  FSEL R84, R41, -INF , !P3 ;  /* 0xff80000029547808 */ /* 0x000fe40005800000 */
[----:B------:R-:W-:Y:S02]  /*24e0*/  ISETP.GT.AND P3, PT, R2, 0x28, !P4 ;  /* 0x000000280200780c */ /* 0x000fe40006764270 */
[----:B------:R-:W-:Y:S02]  /*24f0*/  P2R R41, PR, RZ, 0x10 ;  /* 0x00000010ff297803 */ /* 0x000fe40000000000 */
[----:B------:R-:W-:Y:S02]  /*2500*/  ISETP.LT.OR P3, PT, R0, 0x29, P3 ;  /* 0x000000290000780c */ /* 0x000fe40001f61670 */
[----:B------:R-:W-:Y:S02]  /*2510*/  ISETP.GE.AND P4, PT, R5, 0x2a, PT ;  /* 0x0000002a0500780c */ /* 0x000fe40003f86270 */
[----:B------:R-:W-:-:S02]  /*2520*/  FSEL R44, R44, -INF , !P3 ;  /* 0xff8000002c2c7808 */ /* 0x000fc40005800000 */
[----:B------:R-:W-:Y:S02]  /*2530*/  ISETP.GT.AND P3, PT, R2, 0x29, !P4 ;  /* 0x000000290200780c */ /* 0x000fe40006764270 */
[----:B------:R-:W-:Y:S02]  /*2540*/  P2R R73, PR, RZ, 0x10 ;  /* 0x00000010ff497803 */ /* 0x000fe40000000000 */
[----:B------:R-:W-:Y:S02]  /*2550*/  ISETP.LT.OR P3, PT, R0, 0x2a, P3 ;  /* 0x0000002a0000780c */ /* 0x000fe40001f61670 */
[----:B------:R-:W-:Y:S02]  /*2560*/  ISETP.GE.AND P4, PT, R5, 0x31, PT ;  /* 0x000000310500780c */ /* 0x000fe40003f86270 */
[----:B------:R-:W-:Y:S02]  /*2570*/  FSEL R86, R45, -INF , !P3 ;  /* 0xff8000002d567808 */ /* 0x000fe40005800000 */
[----:B------:R-:W-:-:S02]  /*2580*/  ISETP.GT.AND P3, PT, R2, 0x30, !P4 ;  /* 0x000000300200780c */ /* 0x000fc40006764270 */
[----:B------:R-:W-:Y:S02]  /*2590*/  P2R R45, PR, RZ, 0x10 ;  /* 0x00000010ff2d7803 */ /* 0x000fe40000000000 */
[----:B------:R-:W-:Y:S02]  /*25a0*/  ISETP.LT.OR P3, PT, R0, 0x31, P3 ;  /* 0x000000310000780c */ /* 0x000fe40001f61670 */
[----:B------:R-:W-:Y:S02]  /*25b0*/  ISETP.GE.AND P4, PT, R5, 0x32, PT ;  /* 0x000000320500780c */ /* 0x000fe40003f86270 */
[----:B------:R-:W-:Y:S02]  /*25c0*/  FSEL R48, R48, -INF , !P3 ;  /* 0xff80000030307808 */ /* 0x000fe40005800000 */
[----:B------:R-:W-:Y:S02]  /*25d0*/  ISETP.GT.AND P3, PT, R2, 0x31, !P4 ;  /* 0x000000310200780c */ /* 0x000fe40006764270 */
[----:B------:R-:W-:-:S02]  /*25e0*/  P2R R77, PR, RZ, 0x10 ;  /* 0x00000010ff4d7803 */ /* 0x000fc40000000000 */
[----:B------:R-:W-:Y:S02]  /*25f0*/  ISETP.LT.OR P3, PT, R0, 0x32, P3 ;  /* 0x000000320000780c */ /* 0x000fe40001f61670 */
[----:B------:R-:W-:Y:S02]  /*2600*/  ISETP.GE.AND P4, PT, R5, 0x39, PT ;  /* 0x000000390500780c */ /* 0x000fe40003f86270 */
[----:B------:R-:W-:Y:S02]  /*2610*/  FSEL R88, R49, -INF , !P3 ;  /* 0xff80000031587808 */ /* 0x000fe40005800000 */
[----:B------:R-:W-:Y:S02]  /*2620*/  ISETP.GT.AND P3, PT, R2, 0x38, !P4 ;  /* 0x000000380200780c */ /* 0x000fe40006764270 */
[----:B------:R-:W-:Y:S02]  /*2630*/  P2R R49, PR, RZ, 0x10 ;  /* 0x00000010ff317803 */ /* 0x000fe40000000000 */
[----:B------:R-:W-:-:S02]  /*2640*/  ISETP.LT.OR P3, PT, R0, 0x39, P3 ;  /* 0x000000390000780c */ /* 0x000fc40001f61670 */
[C---:B------:R-:W-:Y:S02]  /*2650*/  ISETP.GE.AND P4, PT, R5.reuse, 0x3a, PT ;  /* 0x0000003a0500780c */ /* 0x040fe40003f86270 */
[----:B------:R-:W-:Y:S02]  /*2660*/  FSEL R52, R52, -INF , !P3 ;  /* 0xff80000034347808 */ /* 0x000fe40005800000 */
[----:B------:R-:W-:Y:S02]  /*2670*/  ISETP.GT.AND P3, PT, R2, 0x39, !P4 ;  /* 0x000000390200780c */ /* 0x000fe40006764270 */
[----:B------:R-:W-:Y:S02]  /*2680*/  P2R R79, PR, RZ, 0x10 ;  /* 0x00000010ff4f7803 */ /* 0x000fe40000000000 */
[----:B------:R-:W-:Y:S02]  /*2690*/  ISETP.LT.OR P3, PT, R0, 0x3a, P3 ;  /* 0x0000003a0000780c */ /* 0x000fe40001f61670 */
[----:B------:R-:W-:-:S02]  /*26a0*/  ISETP.GE.AND P4, PT, R5, 0x41, PT ;  /* 0x000000410500780c */ /* 0x000fc40003f86270 */
        /* <DEDUP_REMOVED lines=24> */
[----:B------:R-:W-:Y:S02]  /*2830*/  ISETP.GE.AND P4, PT, R5, 0x52, PT ;  /* 0x000000520500780c */ /* 0x000fe40003f86270 */
[----:B------:R-:W-:Y:S02]  /*2840*/  FSEL R64, R64, -INF , !P3 ;  /* 0xff80000040407808 */ /* 0x000fe40005800000 */
[----:B------:R-:W-:Y:S02]  /*2850*/  ISETP.GT.AND P3, PT, R2, 0x51, !P4 ;  /* 0x000000510200780c */ /* 0x000fe40006764270 */
[----:B------:R-:W-:Y:S02]  /*2860*/  P2R R85, PR, RZ, 0x10 ;  /* 0x00000010ff557803 */ /* 0x000fe40000000000 */
[----:B------:R-:W-:-:S04]  /*2870*/  ISETP.LT.OR P3, PT, R0, 0x52, P3 ;  /* 0x000000520000780c */ /* 0x000fc80001f61670 */
[----:B------:R-:W-:Y:S02]  /*2880*/  FSEL R96, R65, -INF , !P3 ;  /* 0xff80000041607808 */ /* 0x000fe40005800000 */
[----:B------:R-:W-:-:S04]  /*2890*/  ISETP.GE.AND P3, PT, R5, 0x59, PT ;  /* 0x000000590500780c */ /* 0x000fc80003f66270 */
[----:B------:R-:W-:-:S04]  /*28a0*/  ISETP.GT.AND P4, PT, R2, 0x58, !P3 ;  /* 0x000000580200780c */ /* 0x000fc80005f84270 */
[----:B------:R-:W-:-:S04]  /*28b0*/  ISETP.LT.OR P4, PT, R0, 0x59, P4 ;  /* 0x000000590000780c */ /* 0x000fc80002781670 */
[----:B------:R-:W-:Y:S02]  /*28c0*/  FSEL R68, R68, -INF , !P4 ;  /* 0xff80000044447808 */ /* 0x000fe40006000000 */
[----:B------:R-:W-:-:S04]  /*28d0*/  ISETP.GE.AND P4, PT, R5, 0x1, PT ;  /* 0x000000010500780c */ /* 0x000fc80003f86270 */
[----:B------:R-:W-:-:S04]  /*28e0*/  ISETP.GT.AND P5, PT, R2, RZ, !P4 ;  /* 0x000000ff0200720c */ /* 0x000fc800067a4270 */
[----:B------:R-:W-:-:S04]  /*28f0*/  ISETP.LT.OR P5, PT, R0, 0x1, P5 ;  /* 0x000000010000780c */ /* 0x000fc80002fa1670 */
[----:B------:R-:W-:Y:S02]  /*2900*/  FSEL R24, R24, -INF , !P5 ;  /* 0xff80000018187808 */ /* 0x000fe40006800000 */
[----:B------:R-:W-:-:S04]  /*2910*/  ISETP.GE.AND P5, PT, R5, 0x5a, PT ;  /* 0x0000005a0500780c */ /* 0x000fc80003fa6270 */
[----:B------:R-:W-:Y:S02]  /*2920*/  P2R R65, PR, RZ, 0x20 ;  /* 0x00000020ff417803 */ /* 0x000fe40000000000 */
[----:B------:R-:W-:Y:S01]  /*2930*/  ISETP.GT.AND P5, PT, R2, 0x59, !P5 ;  /* 0x000000590200780c */ /* 0x000fe20006fa4270 */
[----:B0-----:R-:W-:-:S03]  /*2940*/  IMAD.IADD R2, R15, 0x1, R4 ;  /* 0x000000010f027824 */ /* 0x001fc600078e0204 */
[----:B------:R-:W-:Y:S02]  /*2950*/  ISETP.LT.OR P5, PT, R0, 0x5a, P5 ;  /* 0x0000005a0000780c */ /* 0x000fe40002fa1670 */
[----:B------:R-:W-:Y:S02]  /*2960*/  VIADDMNMX R0, R4, R14, R13, PT ;  /* 0x0000000e04007246 */ /* 0x000fe4000380010d */
[----:B------:R-:W-:Y:S02]  /*2970*/  FSEL R98, R69, -INF , !P5 ;  /* 0xff80000045627808 */ /* 0x000fe40006800000 */
[----:B------:R-:W-:-:S13]  /*2980*/  ISETP.GE.AND P5, PT, R75, 0x1, PT ;  /* 0x000000014b00780c */ /* 0x000fda0003fa6270 */
[----:B------:R-:W-:Y:S05]  /*2990*/  @!P5 BRA `(.L_x_925) ;  /* 0x00000000004cd947 */ /* 0x000fea0003800000 */
        /* <DEDUP_REMOVED lines=11> */
.L_x_927:
[----:B------:R-:W-:-:S13]  /*2a50*/  ISETP.NE.AND P5, PT, R75, 0x1, PT ;  /* 0x000000014b00780c */ /* 0x000fda0003fa5270 */
[----:B------:R-:W0:Y:S02]  /*2a60*/  @P5 LDC.64 R4, c[0x0][0x9e8] ;  /* 0x00027a00ff045b82 */ /* 0x000e240000000a00 */
[----:B0-----:R-:W-:-:S05]  /*2a70*/  @P5 IMAD.HI.U32 R4, R3, R4, RZ ;  /* 0x0000000403045227 */ /* 0x001fca00078e00ff */
[----:B------:R-:W-:-:S07]  /*2a80*/  @P5 SHF.R.U32.HI R3, RZ, R5, R4 ;  /* 0x00000005ff035219 */ /* 0x000fce0000011604 */
.L_x_928:
[----:B------:R-:W-:Y:S05]  /*2a90*/  BSYNC B0 ;  /* 0x0000000000007941 */ /* 0x000fea0003800000 */
.L_x_926:
[----:B------:R-:W-:-:S05]  /*2aa0*/  IMAD R3, R3, R75, R20 ;  /* 0x0000004b03037224 */ /* 0x000fca00078e0214 */
[----:B------:R-:W-:Y:S02]  /*2ab0*/  VIMNMX R2, R2, R3, !PT ;  /* 0x0000000302027248 */ /* 0x000fe40007fe0100 */
[----:B------:R-:W-:-:S07]  /*2ac0*/  VIADDMNMX R0, R3, R75, R0, PT ;  /* 0x0000004b03007246 */ /* 0x000fce0003800100 */
.L_x_925:
[----:B------:R-:W-:Y:S01]  /*2ad0*/  ISETP.GT.AND P2, PT, R2, 0x1, !P2 ;  /* 0x000000010200780c */ /* 0x000fe20005744270 */
[----:B------:R-:W-:Y:S01]  /*2ae0*/  ULDC UR4, c[0x0][0x988] ;  /* 0x0002620000047ab9 */ /* 0x000fe20000000800 */
[----:B------:R-:W-:Y:S01]  /*2af0*/  FMNMX.FTZ R3, R24, R76, !PT ;  /* 0x0000004c18037209 */ /* 0x000fe20007810000 */
[----:B------:R-:W-:Y:S01]  /*2b00*/  IMAD.U32 R14, RZ, RZ, UR4 ;  /* 0x00000004ff0e7e24 */ /* 0x000fe2000f8e00ff */
[----:B------:R-:W-:Y:S02]  /*2b10*/  ISETP.LT.OR P2, PT, R0, 0x2, P2 ;  /* 0x000000020000780c */ /* 0x000fe40001741670 */
[----:B------:R-:W-:Y:S02]  /*2b20*/  FMNMX.FTZ R3, R28, R3, !PT ;  /* 0x000000031c037209 */ /* 0x000fe40007810000 */
[----:B------:R-:W-:Y:S02]  /*2b30*/  FSEL R27, R27, -INF , !P2 ;  /* 0xff8000001b1b7808 */ /* 0x000fe40005000000 */
[----:B------:R-:W-:-:S02]  /*2b40*/  ISETP.NE.AND P2, PT, R8, RZ, PT ;  /* 0x000000ff0800720c */ /* 0x000fc40003f45270 */
[C---:B------:R-:W-:Y:S02]  /*2b50*/  ISETP.GT.AND P6, PT, R2.reuse, 0x8, !P6 ;  /* 0x000000080200780c */ /* 0x040fe400077c4270 */
[----:B------:R-:W-:Y:S02]  /*2b60*/  ISETP.GT.AND P2, PT, R2, 0x9, !P2 ;  /* 0x000000090200780c */ /* 0x000fe40005744270 */
[----:B------:R-:W-:Y:S02]  /*2b70*/  FMNMX.FTZ R3, R78, R3, !PT ;  /* 0x000000034e037209 */ /* 0x000fe40007810000 */
[C---:B------:R-:W-:Y:S02]  /*2b80*/  ISETP.LT.OR P2, PT, R0.reuse, 0xa, P2 ;  /* 0x0000000a0000780c */ /* 0x040fe40001741670 */
[----:B------:R-:W-:Y:S02]  /*2b90*/  ISETP.LT.OR P6, PT, R0, 0x9, P6 ;  /* 0x000000090000780c */ /* 0x000fe400037c1670 */
[----:B------:R-:W-:-:S02]  /*2ba0*/  FSEL R31, R31, -INF , !P2 ;  /* 0xff8000001f1f7808 */ /* 0x000fc40005000000 */
[----:B------:R-:W-:Y:S02]  /*2bb0*/  ISETP.NE.AND P2, PT, R11, RZ, PT ;  /* 0x000000ff0b00720c */ /* 0x000fe40003f45270 */
[----:B------:R-:W-:Y:S02]  /*2bc0*/  FMNMX.FTZ R3, R32, R3, !PT ;  /* 0x0000000320037209 */ /* 0x000fe40007810000 */
[----:B------:R-:W-:Y:S02]  /*2bd0*/  ISETP.GT.AND P2, PT, R2, 0x10, !P2 ;  /* 0x000000100200780c */ /* 0x000fe40005744270 */
[----:B------:R-:W-:Y:S02]  /*2be0*/  FSEL R13, R30, -INF , !P6 ;  /* 0xff8000001e0d7808 */ /* 0x000fe40007000000 */
[----:B------:R-:W-:Y:S02]  /*2bf0*/  ISETP.LT.OR P2, PT, R0, 0x11, P2 ;  /* 0x000000110000780c */ /* 0x000fe40001741670 */
[----:B------:R-:W-:-:S02]  /*2c00*/  ISETP.NE.AND P6, PT, R29, RZ, PT ;  /* 0x000000ff1d00720c */ /* 0x000fc40003fc5270 */
[----:B------:R-:W-:Y:S02]  /*2c10*/  FSEL R15, R34, -INF , !P2 ;  /* 0xff800000220f7808 */ /* 0x000fe40005000000 */
[----:B------:R-:W-:Y:S02]  /*2c20*/  ISETP.NE.AND P2, PT, R21, RZ, PT ;  /* 0x000000ff1500720c */ /* 0x000fe40003f45270 */
[----:B------:R-:W-:Y:S02]  /*2c30*/  FMNMX.FTZ R3, R80, R3, !PT ;  /* 0x0000000350037209 */ /* 0x000fe40007810000 */
[----:B------:R-:W-:Y:S02]  /*2c40*/  ISETP.GT.AND P2, PT, R2, 0x11, !P2 ;  /* 0x000000110200780c */ /* 0x000fe40005744270 */
[----:B------:R-:W-:Y:S02]  /*2c50*/  FMNMX.FTZ R3, R36, R3, !PT ;  /* 0x0000000324037209 */ /* 0x000fe40007810000 */
[----:B------:R-:W-:-:S02]  /*2c60*/  ISETP.LT.OR P2, PT, R0, 0x12, P2 ;  /* 0x000000120000780c */ /* 0x000fc40001741670 */
[----:B------:R-:W-:Y:S02]  /*2c70*/  ISETP.NE.AND P5, PT, R33, RZ, PT ;  /* 0x000000ff2100720c */ /* 0x000fe40003fa5270 */
[----:B------:R-:W-:Y:S02]  /*2c80*/  FSEL R35, R35, -INF , !P2 ;  /* 0xff80000023237808 */ /* 0x000fe40005000000 */
[----:B------:R-:W-:Y:S02]  /*2c90*/  ISETP.NE.AND P2, PT, R25, RZ, PT ;  /* 0x000000ff1900720c */ /* 0x000fe40003f45270 */
[----:B------:R-:W-:Y:S02]  /*2ca0*/  FMNMX.FTZ R3, R82, R3, !PT ;  /* 0x0000000352037209 */ /* 0x000fe40007810000 */
[----:B------:R-:W-:Y:S02]  /*2cb0*/  ISETP.GT.AND P2, PT, R2, 0x18, !P2 ;  /* 0x000000180200780c */ /* 0x000fe40005744270 */
[----:B------:R-:W-:-:S02]  /*2cc0*/  FMNMX.FTZ R3, R40, R3, !PT ;  /* 0x0000000328037209 */ /* 0x000fc40007810000 */
[----:B------:R-:W-:Y:S02]  /*2cd0*/  ISETP.LT.OR P2, PT, R0, 0x19, P2 ;  /* 0x000000190000780c */ /* 0x000fe40001741670 */
[----:B------:R-:W-:Y:S02]  /*2ce0*/  FMNMX.FTZ R3, R84, R3, !PT ;  /* 0x0000000354037209 */ /* 0x000fe40007810000 */
[----:B------:R-:W-:Y:S02]  /*2cf0*/  FSEL R21, R38, -INF , !P2 ;  /* 0xff80000026157808 */ /* 0x000fe40005000000 */
[----:B------:R-:W-:Y:S02]  /*2d00*/  ISETP.GT.AND P2, PT, R2, 0x19, !P6 ;  /* 0x000000190200780c */ /* 0x000fe40007744270 */
[----:B------:R-:W-:Y:S02]  /*2d10*/  FMNMX.FTZ R3, R44, R3, !PT ;  /* 0x000000032c037209 */ /* 0x000fe40007810000 */
[----:B------:R-:W-:-:S02]  /*2d20*/  ISETP.LT.OR P2, PT, R0, 0x1a, P2 ;  /* 0x0000001a0000780c */ /* 0x000fc40001741670 */
[----:B------:R-:W-:Y:S02]  /*2d30*/  FMNMX.FTZ R3, R86, R3, !PT ;  /* 0x0000000356037209 */ /* 0x000fe40007810000 */
[----:B------:R-:W-:Y:S02]  /*2d40*/  FSEL R39, R39, -INF , !P2 ;  /* 0xff80000027277808 */ /* 0x000fe40005000000 */
[----:B------:R-:W-:Y:S02]  /*2d50*/  ISETP.GT.AND P2, PT, R2, 0x20, !P5 ;  /* 0x000000200200780c */ /* 0x000fe40006f44270 */
[----:B------:R-:W-:Y:S02]  /*2d60*/  FMNMX.FTZ R3, R48, R3, !PT ;  /* 0x0000000330037209 */ /* 0x000fe40007810000 */
[----:B------:R-:W-:Y:S02]  /*2d70*/  ISETP.LT.OR P2, PT, R0, 0x21, P2 ;  /* 0x000000210000780c */ /* 0x000fe40001741670 */
[----:B------:R-:W-:-:S02]  /*2d80*/  FMNMX.FTZ R3, R88, R3, !PT ;  /* 0x0000000358037209 */ /* 0x000fc40007810000 */
[----:B------:R-:W-:Y:S02]  /*2d90*/  FSEL R25, R42, -INF , !P2 ;  /* 0xff8000002a197808 */ /* 0x000fe40005000000 */
[----:B------:R-:W-:Y:S02]  /*2da0*/  ISETP.NE.AND P2, PT, R37, RZ, PT ;  /* 0x000000ff2500720c */ /* 0x000fe40003f45270 */
[----:B------:R-:W-:Y:S02]  /*2db0*/  FMNMX.FTZ R3, R52, R3, !PT ;  /* 0x0000000334037209 */ /* 0x000fe40007810000 */
[----:B------:R-:W-:Y:S02]  /*2dc0*/  ISETP.GT.AND P2, PT, R2, 0x21, !P2 ;  /* 0x000000210200780c */ /* 0x000fe40005744270 */
[----:B------:R-:W-:Y:S02]  /*2dd0*/  FMNMX.FTZ R3, R90, R3, !PT ;  /* 0x000000035a037209 */ /* 0x000fe40007810000 */
[----:B------:R-:W-:-:S02]  /*2de0*/  ISETP.LT.OR P2, PT, R0, 0x22, P2 ;  /* 0x000000220000780c */ /* 0x000fc40001741670 */
[----:B------:R-:W-:Y:S02]  /*2df0*/  FMNMX.FTZ R3, R56, R3, !PT ;  /* 0x0000000338037209 */ /* 0x000fe40007810000 */
        /* <DEDUP_REMOVED lines=8> */
[----:B------:R-:W-:Y:S02]  /*2e80*/  ISETP.NE.AND P2, PT, R73, RZ, PT ;  /* 0x000000ff4900720c */ /* 0x000fe40003f45270 */
[----:B------:R-:W-:Y:S02]  /*2e90*/  FMNMX.FTZ R3, R64, R3, !PT ;  /* 0x0000000340037209 */ /* 0x000fe40007810000 */
[----:B------:R-:W-:-:S02]  /*2ea0*/  ISETP.GT.AND P2, PT, R2, 0x29, !P2 ;  /* 0x000000290200780c */ /* 0x000fc40005744270 */
[----:B------:R-:W-:Y:S02]  /*2eb0*/  FMNMX.FTZ R3, R96, R3, !PT ;  /* 0x0000000360037209 */ /* 0x000fe40007810000 */
[----:B------:R-:W-:Y:S02]  /*2ec0*/  ISETP.LT.OR P2, PT, R0, 0x2a, P2 ;  /* 0x0000002a0000780c */ /* 0x000fe40001741670 */
[----:B------:R-:W-:Y:S02]  /*2ed0*/  FMNMX.FTZ R3, R68, R3, !PT ;  /* 0x0000000344037209 */ /* 0x000fe40007810000 */
[----:B------:R-:W-:Y:S02]  /*2ee0*/  FSEL R47, R47, -INF , !P2 ;  /* 0xff8000002f2f7808 */ /* 0x000fe40005000000 */
[----:B------:R-:W-:Y:S02]  /*2ef0*/  ISETP.NE.AND P2, PT, R45, RZ, PT ;  /* 0x000000ff2d00720c */ /* 0x000fe40003f45270 */
[----:B------:R-:W-:-:S02]  /*2f00*/  FMNMX.FTZ R4, R98, R3, !PT ;  /* 0x0000000362047209 */ /* 0x000fc40007810000 */
[C---:B------:R-:W-:Y:S02]  /*2f10*/  ISETP.GT.AND P2, PT, R2.reuse, 0x30, !P2 ;  /* 0x000000300200780c */ /* 0x040fe40005744270 */
[----:B------:R-:W-:Y:S01]  /*2f20*/  ISETP.GT.AND P4, PT, R2, RZ, !P4 ;  /* 0x000000ff0200720c */ /* 0x000fe20006784270 */
[----:B------:R-:W0:Y:S01]  /*2f30*/  SHFL.BFLY PT, R3, R4, 0x2, 0x1f ;  /* 0x0c401f0004037f89 */ /* 0x000e2200000e0000 */
[C---:B------:R-:W-:Y:S02]  /*2f40*/  ISETP.LT.OR P2, PT, R0.reuse, 0x31, P2 ;  /* 0x000000310000780c */ /* 0x040fe40001741670 */
[----:B------:R-:W-:Y:S02]  /*2f50*/  ISETP.LT.OR P4, PT, R0, 0x1, P4 ;  /* 0x000000010000780c */ /* 0x000fe40002781670 */
[----:B------:R-:W-:Y:S02]  /*2f60*/  FSEL R33, R50, -INF , !P2 ;  /* 0xff80000032217808 */ /* 0x000fe40005000000 */
[----:B------:R-:W-:-:S02]  /*2f70*/  ISETP.NE.AND P2, PT, R77, RZ, PT ;  /* 0x000000ff4d00720c */ /* 0x000fc40003f45270 */
[----:B------:R-:W-:Y:S02]  /*2f80*/  FSEL R5, R26, -INF , !P4 ;  /* 0xff8000001a057808 */ /* 0x000fe40006000000 */
[----:B------:R-:W-:Y:S02]  /*2f90*/  ISETP.GT.AND P2, PT, R2, 0x31, !P2 ;  /* 0x000000310200780c */ /* 0x000fe40005744270 */
[----:B------:R-:W-:Y:S02]  /*2fa0*/  ISETP.NE.AND P6, PT, R57, RZ, PT ;  /* 0x000000ff3900720c */ /* 0x000fe40003fc5270 */
[----:B------:R-:W-:Y:S02]  /*2fb0*/  ISETP.LT.OR P2, PT, R0, 0x32, P2 ;  /* 0x000000320000780c */ /* 0x000fe40001741670 */
[----:B------:R-:W-:Y:S02]  /*2fc0*/  ISETP.NE.AND P5, PT, R83, RZ, PT ;  /* 0x000000ff5300720c */ /* 0x000fe40003fa5270 */
[----:B------:R-:W-:-:S02]  /*2fd0*/  FSEL R51, R51, -INF , !P2 ;  /* 0xff80000033337808 */ /* 0x000fc40005000000 */
[----:B------:R-:W-:Y:S02]  /*2fe0*/  ISETP.NE.AND P2, PT, R49, RZ, PT ;  /* 0x000000ff3100720c */ /* 0x000fe40003f45270 */
[C---:B------:R-:W-:Y:S02]  /*2ff0*/  ISETP.GT.AND P3, PT, R2.reuse, 0x58, !P3 ;  /* 0x000000580200780c */ /* 0x040fe40005f64270 */
[----:B------:R-:W-:Y:S02]  /*3000*/  ISETP.GT.AND P2, PT, R2, 0x38, !P2 ;  /* 0x000000380200780c */ /* 0x000fe40005744270 */
[----:B0-----:R-:W-:Y:S02]  /*3010*/  FMNMX.FTZ R8, R4, R3, !PT ;  /* 0x0000000304087209 */ /* 0x001fe40007810000 */
[----:B------:R-:W-:Y:S02]  /*3020*/  ISETP.LT.OR P2, PT, R0, 0x39, P2 ;  /* 0x000000390000780c */ /* 0x000fe40001741670 */
[----:B------:R-:W-:Y:S01]  /*3030*/  FMNMX.FTZ R4, R5, R27, !PT ;  /* 0x0000001b05047209 */ /* 0x000fe20007810000 */
[----:B------:R-:W0:Y:S01]  /*3040*/  SHFL.BFLY PT, R3, R8, 0x1, 0x1f ;  /* 0x0c201f0008037f89 */ /* 0x000e2200000e0000 */
[----:B------:R-:W-:-:S02]  /*3050*/  FSEL R37, R54, -INF , !P2 ;  /* 0xff80000036257808 */ /* 0x000fc40005000000 */
[----:B------:R-:W-:Y:S02]  /*3060*/  ISETP.NE.AND P2, PT, R79, RZ, PT ;  /* 0x000000ff4f00720c */ /* 0x000fe40003f45270 */
[----:B------:R-:W-:Y:S02]  /*3070*/  FMNMX.FTZ R4, R13, R4, !PT ;  /* 0x000000040d047209 */ /* 0x000fe40007810000 */
        /* <DEDUP_REMOVED lines=25> */
[----:B0-----:R-:W-:Y:S02]  /*3210*/  FMNMX.FTZ R3, R8, R3, !PT ;  /* 0x0000000308037209 */ /* 0x001fe40007810000 */
[----:B------:R-:W-:Y:S02]  /*3220*/  FMNMX.FTZ R4, R51, R4, !PT ;  /* 0x0000000433047209 */ /* 0x000fe40007810000 */
[----:B------:R-:W-:Y:S01]  /*3230*/  ISETP.LT.OR P2, PT, R0, 0x4a, P2 ;  /* 0x0000004a0000780c */ /* 0x000fe20001741670 */
[----:B------:R-:W-:Y:S01]  /*3240*/  FMUL.FTZ R11, R3, R14 ;  /* 0x0000000e030b7220 */ /* 0x000fe20000410000 */
[----:B------:R-:W-:-:S02]  /*3250*/  FMNMX.FTZ R4, R37, R4, !PT ;  /* 0x0000000425047209 */ /* 0x000fc40007810000 */
[----:B------:R-:W-:Y:S02]  /*3260*/  FSEL R63, R63, -INF , !P2 ;  /* 0xff8000003f3f7808 */ /* 0x000fe40005000000 */
[----:B------:R-:W-:Y:S02]  /*3270*/  FSETP.NEU.FTZ.AND P2, PT, R3, -INF , PT ;  /* 0xff8000000300780b */ /* 0x000fe40003f5d000 */
[----:B------:R-:W-:Y:S02]  /*3280*/  ISETP.NE.AND P5, PT, R61, RZ, PT ;  /* 0x000000ff3d00720c */ /* 0x000fe40003fa5270 */
[----:B------:R-:W-:Y:S02]  /*3290*/  FMNMX.FTZ R4, R55, R4, !PT ;  /* 0x0000000437047209 */ /* 0x000fe40007810000 */
[----:B------:R-:W-:Y:S02]  /*32a0*/  FSEL R57, R11, RZ, P2 ;  /* 0x000000ff0b397208 */ /* 0x000fe40001000000 */
[----:B------:R-:W-:-:S02]  /*32b0*/  ISETP.GT.AND P2, PT, R2, 0x50, !P5 ;  /* 0x000000500200780c */ /* 0x000fc40006f44270 */
[----:B------:R-:W-:Y:S01]  /*32c0*/  FMNMX.FTZ R4, R41, R4, !PT ;  /* 0x0000000429047209 */ /* 0x000fe20007810000 */
[-CC-:B------:R-:W-:Y:S01]  /*32d0*/  FFMA.FTZ R11, R76, R14.reuse, -R57.reuse ;  /* 0x0000000e4c0b7223 */ /* 0x180fe20000010839 */
[----:B------:R-:W-:Y:S01]  /*32e0*/  ISETP.LT.OR P2, PT, R0, 0x51, P2 ;  /* 0x000000510000780c */ /* 0x000fe20001741670 */
[--C-:B------:R-:W-:Y:S01]  /*32f0*/  FFMA.FTZ R8, R24, R14, -R57.reuse ;  /* 0x0000000e18087223 */ /* 0x100fe20000010839 */
[----:B------:R-:W-:Y:S01]  /*3300*/  ISETP.NE.AND P6, PT, R85, RZ, PT ;  /* 0x000000ff5500720c */ /* 0x000fe20003fc5270 */
[----:B------:R0:W-:Y:S01]  /*3310*/  MUFU.EX2 R61, R11 ;  /* 0x0000000b003d7308 */ /* 0x0001e20000000800 */
[----:B------:R-:W-:Y:S01]  /*3320*/  FMNMX.FTZ R4, R59, R4, !PT ;  /* 0x000000043b047209 */ /* 0x000fe20007810000 */
[-CC-:B------:R-:W-:Y:S01]  /*3330*/  FFMA.FTZ R24, R78, R14.reuse, -R57.reuse ;  /* 0x0000000e4e187223 */ /* 0x180fe20000010839 */
[----:B------:R-:W-:Y:S01]  /*3340*/  FSEL R49, R66, -INF , !P2 ;  /* 0xff80000042317808 */ /* 0x000fe20005000000 */
[-CC-:B------:R-:W-:Y:S01]  /*3350*/  FFMA.FTZ R20, R28, R14.reuse, -R57.reuse ;  /* 0x0000000e1c147223 */ /* 0x180fe20000010839 */
[----:B------:R-:W-:Y:S01]  /*3360*/  ISETP.GT.AND P2, PT, R2, 0x51, !P6 ;  /* 0x000000510200780c */ /* 0x000fe20007744270 */
[--C-:B------:R-:W-:Y:S01]  /*3370*/  FFMA.FTZ R26, R32, R14, -R57.reuse ;  /* 0x0000000e201a7223 */ /* 0x100fe20000010839 */
[----:B------:R-:W-:Y:S01]  /*3380*/  FMNMX.FTZ R4, R45, R4, !PT ;  /* 0x000000042d047209 */ /* 0x000fe20007810000 */
[----:B------:R-:W1:Y:S01]  /*3390*/  MUFU.EX2 R8, R8 ;  /* 0x0000000800087308 */ /* 0x000e620000000800 */
[----:B------:R-:W-:Y:S01]  /*33a0*/  ISETP.NE.AND P5, PT, R65, RZ, PT ;  /* 0x000000ff4100720c */ /* 0x000fe20003fa5270 */
[-CC-:B0-----:R-:W-:Y:S01]  /*33b0*/  FFMA.FTZ R11, R80, R14.reuse, -R57.reuse ;  /* 0x0000000e500b7223 */ /* 0x181fe20000010839 */
[----:B------:R-:W-:Y:S01]  /*33c0*/  ISETP.LT.OR P2, PT, R0, 0x52, P2 ;  /* 0x000000520000780c */ /* 0x000fe20001741670 */
[--C-:B------:R-:W-:Y:S01]  /*33d0*/  FFMA.FTZ R38, R96, R14, -R57.reuse ;  /* 0x0000000e60267223 */ /* 0x100fe20000010839 */
[----:B------:R-:W-:Y:S01]  /*33e0*/  FMNMX.FTZ R4, R63, R4, !PT ;  /* 0x000000043f047209 */ /* 0x000fe20007810000 */
[-CC-:B------:R-:W-:Y:S01]  /*33f0*/  FFMA.FTZ R28, R36, R14.reuse, -R57.reuse ;  /* 0x0000000e241c7223 */ /* 0x180fe20000010839 */
[----:B------:R-:W-:Y:S01]  /*3400*/  ISETP.GT.AND P4, PT, R2, 0x59, !P5 ;  /* 0x000000590200780c */ /* 0x000fe20006f84270 */
[----:B------:R0:W-:Y:S01]  /*3410*/  MUFU.EX2 R69, R11 ;  /* 0x0000000b00457308 */ /* 0x0001e20000000800 */
[----:B------:R-:W-:Y:S01]  /*3420*/  ISETP.LT.OR P3, PT, R0, 0x59, P3 ;  /* 0x000000590000780c */ /* 0x000fe20001f61670 */
[-CC-:B------:R-:W-:Y:S01]  /*3430*/  FFMA.FTZ R2, R84, R14.reuse, -R57.reuse ;  /* 0x0000000e54027223 */ /* 0x180fe20000010839 */
[----:B------:R-:W-:Y:S01]  /*3440*/  FSEL R67, R67, -INF , !P2 ;  /* 0xff80000043437808 */ /* 0x000fe20005000000 */
[--C-:B------:R-:W-:Y:S01]  /*3450*/  FFMA.FTZ R32, R52, R14, -R57.reuse ;  /* 0x0000000e34207223 */ /* 0x100fe20000010839 */
[----:B------:R-:W-:Y:S01]  /*3460*/  FMNMX.FTZ R4, R49, R4, !PT ;  /* 0x0000000431047209 */ /* 0x000fe20007810000 */
[-CC-:B------:R-:W-:Y:S01]  /*3470*/  FFMA.FTZ R30, R48, R14.reuse, -R57.reuse ;  /* 0x0000000e301e7223 */ /* 0x180fe20000010839 */
[----:B------:R-:W-:Y:S01]  /*3480*/  ISETP.LT.OR P4, PT, R0, 0x5a, P4 ;  /* 0x0000005a0000780c */ /* 0x000fe20002781670 */
[-CC-:B------:R-:W-:Y:S01]  /*3490*/  FFMA.FTZ R0, R44, R14.reuse, -R57.reuse ;  /* 0x0000000e2c007223 */ /* 0x180fe20000010839 */
[----:B------:R-:W-:Y:S01]  /*34a0*/  FSEL R53, R70, -INF , !P3 ;  /* 0xff80000046357808 */ /* 0x000fe20005800000 */
[--C-:B0-----:R-:W-:Y:S01]  /*34b0*/  FFMA.FTZ R11, R40, R14, -R57.reuse ;  /* 0x0000000e280b7223 */ /* 0x101fe20000010839 */
[----:B------:R-:W-:Y:S01]  /*34c0*/  FMNMX.FTZ R4, R67, R4, !PT ;  /* 0x0000000443047209 */ /* 0x000fe20007810000 */
[----:B------:R-:W-:Y:S01]  /*34d0*/  MUFU.EX2 R150, R0 ;  /* 0x0000000000967308 */ /* 0x000fe20000000800 */
[----:B------:R-:W-:Y:S01]  /*34e0*/  FSEL R71, R71, -INF , !P4 ;  /* 0xff80000047477808 */ /* 0x000fe20006000000 */
[--C-:B------:R-:W-:Y:S01]  /*34f0*/  FFMA.FTZ R36, R56, R14, -R57.reuse ;  /* 0x0000000e38247223 */ /* 0x100fe20000010839 */
[----:B------:R-:W-:Y:S01]  /*3500*/  FMNMX.FTZ R4, R53, R4, !PT ;  /* 0x0000000435047209 */ /* 0x000fe20007810000 */
[----:B------:R-:W-:Y:S01]  /*3510*/  FFMA.FTZ R34, R90, R14, -R57 ;  /* 0x0000000e5a227223 */ /* 0x000fe20000010839 */
[----:B------:R-:W-:-:S02]  /*3520*/  ISETP.NE.AND P5, PT, R160, 0x1, PT ;  /* 0x00000001a000780c */ /* 0x000fc40003fa5270 */
[----:B------:R-:W-:Y:S01]  /*3530*/  FMNMX.FTZ R4, R71, R4, !PT ;  /* 0x0000000447047209 */ /* 0x000fe20007810000 */
[----:B------:R0:W-:Y:S01]  /*3540*/  MUFU.EX2 R148, R11 ;  /* 0x0000000b00947308 */ /* 0x0001e20000000800 */
[----:B-1----:R-:W-:-:S07]  /*3550*/  F2FP.BF16.F32.PACK_AB R156, R61, R8 ;  /* 0x000000083d9c723e */ /* 0x002fce00000010ff */
[----:B------:R1:W-:Y:S01]  /*3560*/  MUFU.EX2 R65, R24 ;  /* 0x0000001800417308 */ /* 0x0003e20000000800 */
[----:B0-----:R-:W0:Y:S01]  /*3570*/  SHFL.BFLY PT, R11, R4, 0x2, 0x1f ;  /* 0x0c401f00040b7f89 */ /* 0x001e2200000e0000 */
[----:B------:R-:W2:Y:S06]  /*3580*/  @P5 LDC R58, c[0x0][0x450] ;  /* 0x00011400ff3a5b82 */ /* 0x000eac0000000800 */
[----:B------:R-:W3:Y:S01]  /*3590*/  MUFU.EX2 R20, R20 ;  /* 0x0000001400147308 */ /* 0x000ee20000000800 */
[----:B-1----:R-:W-:-:S07]  /*35a0*/  FFMA.FTZ R24, R82, R14, -R57 ;  /* 0x0000000e52187223 */ /* 0x002fce0000010839 */
[----:B------:R1:W-:Y:S08]  /*35b0*/  MUFU.EX2 R73, R24 ;  /* 0x0000001800497308 */ /* 0x0003f00000000800 */
[----:B------:R-:W4:Y:S01]  /*35c0*/  MUFU.EX2 R26, R26 ;  /* 0x0000001a001a7308 */ /* 0x000f220000000800 */
[----:B0-----:R-:W-:Y:S01]  /*35d0*/  FMNMX.FTZ R0, R4, R11, !PT ;  /* 0x0000000b04007209 */ /* 0x001fe20007810000 */
[-CC-:B------:R-:W-:Y:S01]  /*35e0*/  FFMA.FTZ R4, R92, R14.reuse, -R57.reuse ;  /* 0x0000000e5c047223 */ /* 0x180fe20000010839 */
[----:B-1----:R-:W-:Y:S01]  /*35f0*/  FFMA.FTZ R24, R86, R14, -R57 ;  /* 0x0000000e56187223 */ /* 0x002fe20000010839 */
[----:B---3--:R-:W-:-:S02]  /*3600*/  F2FP.BF16.F32.PACK_AB R158, R65, R20 ;  /* 0x00000014419e723e */ /* 0x008fc400000010ff */
[----:B------:R-:W0:Y:S02]  /*3610*/  SHFL.BFLY PT, R11, R0, 0x1, 0x1f ;  /* 0x0c201f00000b7f89 */ /* 0x000e2400000e0000 */
[----:B------:R-:W-:Y:S08]  /*3620*/  MUFU.EX2 R85, R4 ;  /* 0x0000000400557308 */ /* 0x000ff00000000800 */
[----:B------:R1:W-:Y:S01]  /*3630*/  MUFU.EX2 R79, R24 ;  /* 0x00000018004f7308 */ /* 0x0003e20000000800 */
[----:B----4-:R-:W-:-:S07]  /*3640*/  F2FP.BF16.F32.PACK_AB R152, R69, R26 ;  /* 0x0000001a4598723e */ /* 0x010fce00000010ff */
[----:B------:R-:W-:Y:S01]  /*3650*/  MUFU.EX2 R89, R38 ;  /* 0x0000002600597308 */ /* 0x000fe20000000800 */
[-CC-:B-1----:R-:W-:Y:S01]  /*3660*/  FFMA.FTZ R24, R94, R14.reuse, -R57.reuse ;  /* 0x0000000e5e187223 */ /* 0x182fe20000010839 */
[----:B0-----:R-:W-:Y:S01]  /*3670*/  FMNMX.FTZ R11, R0, R11, !PT ;  /* 0x0000000b000b7209 */ /* 0x001fe20007810000 */
[----:B------:R-:W-:-:S05]  /*3680*/  FFMA.FTZ R0, R68, R14, -R57 ;  /* 0x0000000e44007223 */ /* 0x000fca0000010839 */
[----:B------:R-:W-:Y:S01]  /*3690*/  MUFU.EX2 R87, R24 ;  /* 0x0000001800577308 */ /* 0x000fe20000000800 */
[C---:B------:R-:W-:Y:S01]  /*36a0*/  FSETP.NEU.FTZ.AND P2, PT, R11.reuse, -INF , PT ;  /* 0xff8000000b00780b */ /* 0x040fe20003f5d000 */
[----:B------:R-:W-:-:S05]  /*36b0*/  FMUL.FTZ R4, R11, R14 ;  /* 0x0000000e0b047220 */ /* 0x000fca0000410000 */
[----:B------:R-:W-:Y:S01]  /*36c0*/  FSEL R4, R4, RZ, P2 ;  /* 0x000000ff04047208 */ /* 0x000fe20001000000 */
[----:B------:R-:W-:Y:S04]  /*36d0*/  MUFU.EX2 R28, R28 ;  /* 0x0000001c001c7308 */ /* 0x000fe80000000800 */
        /* <DEDUP_REMOVED lines=14> */
[----:B0-----:R-:W-:Y:S01]  /*37c0*/  FADD.FTZ R27, R8, R61 ;  /* 0x0000003d081b7221 */ /* 0x001fe20000010000 */
[-CC-:B------:R-:W-:Y:S01]  /*37d0*/  FFMA.FTZ R33, R33, R14.reuse, -R4.reuse ;  /* 0x0000000e21217223 */ /* 0x180fe20000010804 */
[-CC-:B------:R-:W-:Y:S01]  /*37e0*/  FFMA.FTZ R51, R51, R14.reuse, -R4.reuse ;  /* 0x0000000e33337223 */ /* 0x180fe20000010804 */
[-CC-:B------:R-:W-:Y:S01]  /*37f0*/  FFMA.FTZ R37, R37, R14.reuse, -R4.reuse ;  /* 0x0000000e25257223 */ /* 0x180fe20000010804 */
[----:B------:R-:W-:Y:S01]  /*3800*/  FADD.FTZ R50, R20, R27 ;  /* 0x0000001b14327221 */ /* 0x000fe20000010000 */
[-CC-:B------:R-:W-:Y:S01]  /*3810*/  FFMA.FTZ R55, R55, R14.reuse, -R4.reuse ;  /* 0x0000000e37377223 */ /* 0x180fe20000010804 */
[-C--:B------:R-:W-:Y:S01]  /*3820*/  FFMA.FTZ R41, R41, R14.reuse, -R4 ;  /* 0x0000000e29297223 */ /* 0x080fe20000010804 */
[----:B------:R-:W0:Y:S01]  /*3830*/  MUFU.EX2 R13, R13 ;  /* 0x0000000d000d7308 */ /* 0x000e220000000800 */
[----:B------:R-:W-:Y:S01]  /*3840*/  FADD.FTZ R27, R65, R50 ;  /* 0x00000032411b7221 */ /* 0x000fe20000010000 */
[-CC-:B------:R-:W-:Y:S01]  /*3850*/  FFMA.FTZ R59, R59, R14.reuse, -R4.reuse ;  /* 0x0000000e3b3b7223 */ /* 0x180fe20000010804 */
[-CC-:B------:R-:W-:Y:S01]  /*3860*/  FFMA.FTZ R45, R45, R14.reuse, -R4.reuse ;  /* 0x0000000e2d2d7223 */ /* 0x180fe20000010804 */
[-CC-:B------:R-:W-:Y:S01]  /*3870*/  FFMA.FTZ R63, R63, R14.reuse, -R4.reuse ;  /* 0x0000000e3f3f7223 */ /* 0x180fe20000010804 */
[----:B------:R-:W-:Y:S01]  /*3880*/  FADD.FTZ R52, R26, R27 ;  /* 0x0000001b1a347221 */ /* 0x000fe20000010000 */
[-CC-:B------:R-:W-:Y:S01]  /*3890*/  FFMA.FTZ R49, R49, R14.reuse, -R4.reuse ;  /* 0x0000000e31317223 */ /* 0x180fe20000010804 */
[-C--:B------:R-:W-:Y:S01]  /*38a0*/  FFMA.FTZ R67, R67, R14.reuse, -R4 ;  /* 0x0000000e43437223 */ /* 0x080fe20000010804 */
[----:B------:R3:W4:Y:S01]  /*38b0*/  MUFU.EX2 R38, R31 ;  /* 0x0000001f00267308 */ /* 0x0007220000000800 */
[----:B-1----:R-:W-:Y:S01]  /*38c0*/  FADD.FTZ R50, R5, R24 ;  /* 0x0000001805327221 */ /* 0x002fe20000010000 */
[-CC-:B------:R-:W-:Y:S01]  /*38d0*/  FFMA.FTZ R53, R53, R14.reuse, -R4.reuse ;  /* 0x0000000e35357223 */ /* 0x180fe20000010804 */
[----:B------:R-:W-:Y:S01]  /*38e0*/  FFMA.FTZ R71, R71, R14, -R4 ;  /* 0x0000000e47477223 */ /* 0x000fe20000010804 */
[----:B------:R-:W-:-:S02]  /*38f0*/  F2FP.BF16.F32.PACK_AB R157, R24, R5 ;  /* 0x00000005189d723e */ /* 0x000fc400000010ff */
[----:B------:R-:W-:Y:S02]  /*3900*/  F2FP.BF16.F32.PACK_AB R154, R73, R28 ;  /* 0x0000001c499a723e */ /* 0x000fe400000010ff */
[----:B------:R-:W1:Y:S01]  /*3910*/  MUFU.EX2 R15, R15 ;  /* 0x0000000f000f7308 */ /* 0x000e620000000800 */
[----:B0-----:R-:W-:Y:S01]  /*3920*/  FADD.FTZ R27, R13, R50 ;  /* 0x000000320d1b7221 */ /* 0x001fe20000010000 */
[----:B---3--:R-:W-:-:S04]  /*3930*/  FADD.FTZ R31, R69, R52 ;  /* 0x00000034451f7221 */ /* 0x008fc80000010000 */
[----:B------:R-:W-:Y:S02]  /*3940*/  FADD.FTZ R54, R28, R31 ;  /* 0x0000001f1c367221 */ /* 0x000fe40000010000 */
[----:B------:R0:W3:Y:S01]  /*3950*/  MUFU.EX2 R40, R35 ;  /* 0x0000002300287308 */ /* 0x0000e20000000800 */
[C---:B----4-:R-:W-:Y:S01]  /*3960*/  FADD.FTZ R52, R38.reuse, R27 ;  /* 0x0000001b26347221 */ /* 0x050fe20000010000 */
[----:B------:R-:W-:Y:S01]  /*3970*/  FADD.FTZ R31, R73, R54 ;  /* 0x00000036491f7221 */ /* 0x000fe20000010000 */
[----:B------:R-:W-:-:S03]  /*3980*/  F2FP.BF16.F32.PACK_AB R159, R38, R13 ;  /* 0x0000000d269f723e */ /* 0x000fc600000010ff */
[----:B------:R-:W-:Y:S02]  /*3990*/  FADD.FTZ R54, R148, R31 ;  /* 0x0000001f94367221 */ /* 0x000fe40000010000 */
[----:B------:R-:W4:Y:S01]  /*39a0*/  MUFU.EX2 R21, R21 ;  /* 0x0000001500157308 */ /* 0x000f220000000800 */
[----:B0-----:R-:W0:Y:S01]  /*39b0*/  @P5 LDC R35, c[0x0][0x44c] ;  /* 0x00011300ff235b82 */ /* 0x001e220000000800 */
[----:B-1----:R-:W-:-:S06]  /*39c0*/  FADD.FTZ R27, R15, R52 ;  /* 0x000000340f1b7221 */ /* 0x002fcc0000010000 */
[----:B------:R1:W5:Y:S01]  /*39d0*/  MUFU.EX2 R77, R2 ;  /* 0x00000002004d7308 */ /* 0x0003620000000800 */
[C---:B---3--:R-:W-:Y:S01]  /*39e0*/  FADD.FTZ R52, R40.reuse, R27 ;  /* 0x0000001b28347221 */ /* 0x048fe20000010000 */
[----:B------:R-:W-:-:S06]  /*39f0*/  F2FP.BF16.F32.PACK_AB R153, R40, R15 ;  /* 0x0000000f2899723e */ /* 0x000fcc00000010ff */
[----:B------:R-:W3:Y:S01]  /*3a00*/  MUFU.EX2 R42, R39 ;  /* 0x00000027002a7308 */ /* 0x000ee20000000800 */
[----:B-1----:R-:W-:Y:S01]  /*3a10*/  FFMA.FTZ R2, R88, R14, -R57 ;  /* 0x0000000e58027223 */ /* 0x002fe20000010839 */
[----:B----4-:R-:W-:-:S06]  /*3a20*/  FADD.FTZ R27, R21, R52 ;  /* 0x00000034151b7221 */ /* 0x010fcc0000010000 */
[----:B------:R-:W1:Y:S01]  /*3a30*/  MUFU.EX2 R25, R25 ;  /* 0x0000001900197308 */ /* 0x000e620000000800 */
[C---:B-----5:R-:W-:Y:S01]  /*3a40*/  FADD.FTZ R31, R77.reuse, R54 ;  /* 0x000000364d1f7221 */ /* 0x060fe20000010000 */
[----:B0-----:R-:W-:Y:S01]  /*3a50*/  @P5 IMAD.HI.U32 R35, R22, R35, RZ ;  /* 0x0000002316235227 */ /* 0x001fe200078e00ff */
[----:B------:R-:W-:-:S03]  /*3a60*/  F2FP.BF16.F32.PACK_AB R148, R77, R148 ;  /* 0x000000944d94723e */ /* 0x000fc600000010ff */
[----:B------:R-:W-:Y:S01]  /*3a70*/  FADD.FTZ R56, R150, R31 ;  /* 0x0000001f96387221 */ /* 0x000fe20000010000 */
[C---:B------:R-:W-:Y:S01]  /*3a80*/  F2FP.BF16.F32.PACK_AB R150, R79.reuse, R150 ;  /* 0x000000964f96723e */ /* 0x040fe200000010ff */
[----:B------:R-:W0:Y:S01]  /*3a90*/  MUFU.EX2 R44, R43 ;  /* 0x0000002b002c7308 */ /* 0x000e220000000800 */
[C---:B---3--:R-:W-:Y:S01]  /*3aa0*/  FADD.FTZ R54, R42.reuse, R27 ;  /* 0x0000001b2a367221 */ /* 0x048fe20000010000 */
[----:B------:R-:W-:Y:S01]  /*3ab0*/  FADD.FTZ R31, R79, R56 ;  /* 0x000000384f1f7221 */ /* 0x000fe20000010000 */
[----:B--2---:R-:W-:Y:S02]  /*3ac0*/  @P5 SHF.R.U32.HI R22, RZ, R58, R35 ;  /* 0x0000003aff165219 */ /* 0x004fe40000011623 */
[----:B------:R-:W-:Y:S02]  /*3ad0*/  ISETP.GE.AND P5, PT, R75, 0x1, PT ;  /* 0x000000014b00780c */ /* 0x000fe40003fa6270 */
[----:B------:R-:W-:Y:S01]  /*3ae0*/  F2FP.BF16.F32.PACK_AB R155, R42, R21 ;  /* 0x000000152a9b723e */ /* 0x000fe200000010ff */
[----:B------:R-:W2:Y:S01]  /*3af0*/  MUFU.EX2 R30, R30 ;  /* 0x0000001e001e7308 */ /* 0x000ea20000000800 */
[----:B-1----:R-:W-:-:S07]  /*3b00*/  FADD.FTZ R27, R25, R54 ;  /* 0x00000036191b7221 */ /* 0x002fce0000010000 */
[----:B------:R-:W1:Y:S01]  /*3b10*/  MUFU.EX2 R29, R29 ;  /* 0x0000001d001d7308 */ /* 0x000e620000000800 */
[C---:B0-----:R-:W-:Y:S01]  /*3b20*/  FADD.FTZ R54, R44.reuse, R27 ;  /* 0x0000001b2c367221 */ /* 0x041fe20000010000 */
[----:B------:R-:W-:-:S06]  /*3b30*/  F2FP.BF16.F32.PACK_AB R149, R44, R25 ;  /* 0x000000192c95723e */ /* 0x000fcc00000010ff */
[----:B------:R0:W3:Y:S01]  /*3b40*/  MUFU.EX2 R81, R2 ;  /* 0x0000000200517308 */ /* 0x0000e20000000800 */
[----:B--2---:R-:W-:-:S07]  /*3b50*/  FADD.FTZ R56, R30, R31 ;  /* 0x0000001f1e387221 */ /* 0x004fce0000010000 */
[----:B------:R-:W2:Y:S01]  /*3b60*/  MUFU.EX2 R46, R47 ;  /* 0x0000002f002e7308 */ /* 0x000ea20000000800 */
[----:B0-----:R-:W-:Y:S01]  /*3b70*/  FFMA.FTZ R2, R60, R14, -R57 ;  /* 0x0000000e3c027223 */ /* 0x001fe20000010839 */
[----:B-1----:R-:W-:-:S06]  /*3b80*/  FADD.FTZ R27, R29, R54 ;  /* 0x000000361d1b7221 */ /* 0x002fcc0000010000 */
[----:B------:R-:W0:Y:S01]  /*3b90*/  MUFU.EX2 R32, R32 ;  /* 0x0000002000207308 */ /* 0x000e220000000800 */
[C---:B---3--:R-:W-:Y:S01]  /*3ba0*/  FADD.FTZ R31, R81.reuse, R56 ;  /* 0x00000038511f7221 */ /* 0x048fe20000010000 */
[----:B------:R-:W-:-:S06]  /*3bb0*/  F2FP.BF16.F32.PACK_AB R144, R81, R30 ;  /* 0x0000001e5190723e */ /* 0x000fcc00000010ff */
[----:B------:R-:W1:Y:S01]  /*3bc0*/  MUFU.EX2 R33, R33 ;  /* 0x0000002100217308 */ /* 0x000e620000000800 */
[C---:B--2---:R-:W-:Y:S01]  /*3bd0*/  FADD.FTZ R54, R46.reuse, R27 ;  /* 0x0000001b2e367221 */ /* 0x044fe20000010000 */
[----:B------:R-:W-:-:S06]  /*3be0*/  F2FP.BF16.F32.PACK_AB R151, R46, R29 ;  /* 0x0000001d2e97723e */ /* 0x000fcc00000010ff */
[----:B------:R2:W3:Y:S01]  /*3bf0*/  MUFU.EX2 R83, R34 ;  /* 0x0000002200537308 */ /* 0x0004e20000000800 */
[----:B0-----:R-:W-:Y:S01]  /*3c00*/  FADD.FTZ R56, R32, R31 ;  /* 0x0000001f20387221 */ /* 0x001fe20000010000 */
[----:B------:R-:W-:-:S04]  /*3c10*/  IMAD.IADD R31, R23, 0x1, R22 ;  /* 0x00000001171f7824 */ /* 0x000fc800078e0216 */
[----:B------:R-:W-:Y:S02]  /*3c20*/  IMAD.IADD R74, R31, 0x1, R74 ;  /* 0x000000011f4a7824 */ /* 0x000fe400078e024a */
[----:B------:R-:W0:Y:S01]  /*3c30*/  MUFU.EX2 R48, R51 ;  /* 0x0000003300307308 */ /* 0x000e220000000800 */
[-CC-:B--2---:R-:W-:Y:S01]  /*3c40*/  FFMA.FTZ R34, R64, R14.reuse, -R57.reuse ;  /* 0x0000000e40227223 */ /* 0x184fe20000010839 */
[----:B-1----:R-:W-:Y:S01]  /*3c50*/  FADD.FTZ R23, R33, R54 ;  /* 0x0000003621177221 */ /* 0x002fe20000010000 */
[----:B------:R-:W-:-:S05]  /*3c60*/  FFMA.FTZ R57, R98, R14, -R57 ;  /* 0x0000000e62397223 */ /* 0x000fca0000010839 */
[----:B------:R-:W1:Y:S01]  /*3c70*/  MUFU.EX2 R36, R36 ;  /* 0x0000002400247308 */ /* 0x000e620000000800 */
[C---:B---3--:R-:W-:Y:S01]  /*3c80*/  FADD.FTZ R27, R83.reuse, R56 ;  /* 0x00000038531b7221 */ /* 0x048fe20000010000 */
[----:B------:R-:W-:-:S06]  /*3c90*/  F2FP.BF16.F32.PACK_AB R146, R83, R32 ;  /* 0x000000205392723e */ /* 0x000fcc00000010ff */
[----:B------:R-:W2:Y:S01]  /*3ca0*/  MUFU.EX2 R37, R37 ;  /* 0x0000002500257308 */ /* 0x000ea20000000800 */
[C---:B0-----:R-:W-:Y:S01]  /*3cb0*/  FADD.FTZ R8, R48.reuse, R23 ;  /* 0x0000001730087221 */ /* 0x041fe20000010000 */
[----:B------:R-:W-:-:S06]  /*3cc0*/  F2FP.BF16.F32.PACK_AB R145, R48, R33 ;  /* 0x000000213091723e */ /* 0x000fcc00000010ff */
[----:B------:R-:W0:Y:S01]  /*3cd0*/  MUFU.EX2 R50, R55 ;  /* 0x0000003700327308 */ /* 0x000e220000000800 */
[----:B-1----:R-:W-:Y:S01]  /*3ce0*/  FADD.FTZ R22, R36, R27 ;  /* 0x0000001b24167221 */ /* 0x002fe20000010000 */
[----:B------:R-:W-:-:S03]  /*3cf0*/  F2FP.BF16.F32.PACK_AB R140, R85, R36 ;  /* 0x00000024558c723e */ /* 0x000fc600000010ff */
[----:B------:R-:W-:-:S03]  /*3d00*/  FADD.FTZ R27, R85, R22 ;  /* 0x00000016551b7221 */ /* 0x000fc60000010000 */
[----:B------:R-:W1:Y:S01]  /*3d10*/  MUFU.EX2 R2, R2 ;  /* 0x0000000200027308 */ /* 0x000e620000000800 */
[----:B--2---:R-:W-:-:S07]  /*3d20*/  FADD.FTZ R23, R37, R8 ;  /* 0x0000000825177221 */ /* 0x004fce0000010000 */
        /* <DEDUP_REMOVED lines=26> */
[C---:B0-----:R-:W-:Y:S01]  /*3ed0*/  F2FP.BF16.F32.PACK_AB R138, R57.reuse, R0 ;  /* 0x00000000398a723e */ /* 0x041fe200000010ff */
[----:B------:R-:W-:-:S06]  /*3ee0*/  FADD.FTZ R8, R57, R8 ;  /* 0x0000000839087221 */ /* 0x000fcc0000010000 */
[----:B------:R-:W0:Y:S01]  /*3ef0*/  MUFU.EX2 R2, R71 ;  /* 0x0000004700027308 */ /* 0x000e220000000800 */
[C---:B-1----:R-:W-:Y:S01]  /*3f00*/  FADD.FTZ R0, R20.reuse, R5 ;  /* 0x0000000514007221 */ /* 0x042fe20000010000 */
[----:B------:R-:W-:Y:S01]  /*3f10*/  F2FP.BF16.F32.PACK_AB R137, R20, R49 ;  /* 0x000000311489723e */ /* 0x000fe200000010ff */
[----:B------:R-:W-:Y:S02]  /*3f20*/  VIADD R20, R72, 0xfffffffe ;  /* 0xfffffffe48147836 */ /* 0x000fe40000000000 */
[----:B--2---:R-:W-:-:S04]  /*3f30*/  FADD.FTZ R5, R53, R0 ;  /* 0x0000000035057221 */ /* 0x004fc80000010000 */
[C---:B0-----:R-:W-:Y:S01]  /*3f40*/  FADD.FTZ R5, R2.reuse, R5 ;  /* 0x0000000502057221 */ /* 0x041fe20000010000 */
[----:B------:R-:W-:Y:S01]  /*3f50*/  F2FP.BF16.F32.PACK_AB R139, R2, R53 ;  /* 0x00000035028b723e */ /* 0x000fe200000010ff */
        /* <DEDUP_REMOVED lines=11> */
.L_x_930:
[----:B------:R-:W-:-:S13]  /*4010*/  ISETP.NE.AND P2, PT, R75, 0x1, PT ;  /* 0x000000014b00780c */ /* 0x000fda0003f45270 */
[----:B------:R-:W0:Y:S02]  /*4020*/  @P2 LDC.64 R22, c[0x0][0x9e8] ;  /* 0x00027a00ff162b82 */ /* 0x000e240000000a00 */
[----:B0-----:R-:W-:-:S05]  /*4030*/  @P2 IMAD.HI.U32 R2, R0, R22, RZ ;  /* 0x0000001600022227 */ /* 0x001fca00078e00ff */
[----:B------:R-:W-:-:S07]  /*4040*/  @P2 SHF.R.U32.HI R0, RZ, R23, R2 ;  /* 0x00000017ff002219 */ /* 0x000fce0000011602 */
.L_x_931:
[----:B------:R-:W-:-:S05]  /*4050*/  IMAD R75, R0, R75, R75 ;  /* 0x0000004b004b7224 */ /* 0x000fca00078e024b */
[----:B------:R-:W-:-:S07]  /*4060*/  VIMNMX R74, R74, R75, PT ;  /* 0x0000004b4a4a7248 */ /* 0x000fce0003fe0100 */
.L_x_929:
[----:B------:R-:W-:Y:S01]  /*4070*/  IMAD.HI R74, R74, 0x2aaaaaab, RZ ;  /* 0x2aaaaaab4a4a7827 */ /* 0x000fe200078e02ff */
[----:B------:R-:W-:Y:S01]  /*4080*/  UMOV UR4, URZ ;  /* 0x0000003f00047c82 */ /* 0x000fe20008000000 */
[----:B------:R-:W-:Y:S02]  /*4090*/  CS2R R86, SRZ ;  /* 0x0000000000567805 */ /* 0x000fe4000001ff00 */
[----:B------:R-:W-:Y:S01]  /*40a0*/  CS2R R84, SRZ ;  /* 0x0000000000547805 */ /* 0x000fe2000001ff00 */
[----:B------:R-:W-:Y:S01]  /*40b0*/  IMAD.MOV.U32 R2, RZ, RZ, 0x3f800000 ;  /* 0x3f800000ff027424 */ /* 0x000fe200078e00ff */
[----:B------:R-:W-:Y:S01]  /*40c0*/  SHF.R.U32.HI R13, RZ, 0x1f, R74 ;  /* 0x0000001fff0d7819 */ /* 0x000fe2000001164a */
[----:B------:R-:W-:Y:S01]  /*40d0*/  IMAD.MOV.U32 R0, RZ, RZ, 0x3f800000 ;  /* 0x3f800000ff007424 */ /* 0x000fe200078e00ff */
[----:B------:R-:W-:Y:S01]  /*40e0*/  CS2R R82, SRZ ;  /* 0x0000000000527805 */ /* 0x000fe2000001ff00 */
[----:B------:R-:W-:Y:S01]  /*40f0*/  IMAD.MOV.U32 R4, RZ, RZ, RZ ;  /* 0x000000ffff047224 */ /* 0x000fe200078e00ff */
[----:B------:R-:W-:-:S02]  /*4100*/  LEA.HI.SX32 R22, R74, R13, 0x1c ;  /* 0x0000000d4a167211 */ /* 0x000fc400078fe2ff */
[----:B------:R-:W-:Y:S02]  /*4110*/  CS2R R80, SRZ ;  /* 0x0000000000507805 */ /* 0x000fe4000001ff00 */
[----:B------:R-:W-:Y:S02]  /*4120*/  CS2R R78, SRZ ;  /* 0x00000000004e7805 */ /* 0x000fe4000001ff00 */
[----:B------:R-:W-:Y:S02]  /*4130*/  CS2R R76, SRZ ;  /* 0x00000000004c7805 */ /* 0x000fe4000001ff00 */
[----:B------:R-:W-:Y:S02]  /*4140*/  VIMNMX R13, R17, R22, !PT ;  /* 0x00000016110d7248 */ /* 0x000fe40007fe0100 */
[----:B------:R-:W-:Y:S02]  /*4150*/  CS2R R74, SRZ ;  /* 0x00000000004a7805 */ /* 0x000fe4000001ff00 */
[----:B------:R-:W-:-:S02]  /*4160*/  CS2R R72, SRZ ;  /* 0x0000000000487805 */ /* 0x000fc4000001ff00 */
[----:B------:R-:W-:Y:S02]  /*4170*/  CS2R R70, SRZ ;  /* 0x0000000000467805 */ /* 0x000fe4000001ff00 */
[----:B------:R-:W-:Y:S02]  /*4180*/  ISETP.GE.AND P2, PT, R20, R13, PT ;  /* 0x0000000d1400720c */ /* 0x000fe40003f46270 */
        /* <DEDUP_REMOVED lines=23> */
[----:B------:R-:W-:Y:S06]  /*4300*/  @!P2 BRA `(.L_x_932) ;  /* 0x0000002c0064a947 */ /* 0x000fec0003800000 */
[----:B------:R-:W-:Y:S01]  /*4310*/  IMAD.MOV.U32 R21, RZ, RZ, RZ ;  /* 0x000000ffff157224 */ /* 0x000fe200078e00ff */
[----:B------:R-:W-:Y:S01]  /*4320*/  UMOV UR5, URZ ;  /* 0x0000003f00057c82 */ /* 0x000fe20008000000 */
[----:B------:R-:W-:Y:S01]  /*4330*/  IMAD.MOV.U32 R2, RZ, RZ, 0x3f800000 ;  /* 0x3f800000ff027424 */ /* 0x000fe200078e00ff */
[----:B------:R-:W-:Y:S01]  /*4340*/  ULDC UR6, c[0x0][0x9e4] ;  /* 0x0002790000067ab9 */ /* 0x000fe20000000800 */
[----:B------:R-:W-:Y:S01]  /*4350*/  IMAD.MOV.U32 R87, RZ, RZ, RZ ;  /* 0x000000ffff577224 */ /* 0x000fe200078e00ff */
[----:B------:R-:W-:Y:S01]  /*4360*/  ULDC UR59, c[0x0][0x288] ;  /* 0x0000a200003b7ab9 */ /* 0x000fe20000000800 */
[----:B------:R-:W-:-:S05]  /*4370*/  ULDC UR7, c[0x0][0x2f0] ;  /* 0x0000bc0000077ab9 */ /* 0x000fca0000000800 */
.L_x_949:
[----:B------:R-:W-:-:S04]  /*4380*/  UIADD3 UR4, UR5, 0x1, URZ ;  /* 0x0000000105047890 */ /* 0x000fc8000fffe03f */
[----:B------:R-:W-:-:S04]  /*4390*/  UISETP.NE.AND UP0, UPT, UR4, 0x2, UPT ;  /* 0x000000020400788c */ /* 0x000fc8000bf05270 */
[----:B------:R-:W-:Y:S02]  /*43a0*/  USEL UR10, URZ, 0x1, UP0 ;  /* 0x000000013f0a7887 */ /* 0x000fe40008000000 */
[----:B------:R-:W-:-:S04]  /*43b0*/  USEL UR4, UR4, URZ, UP0 ;  /* 0x0000003f04047287 */ /* 0x000fc80008000000 */
[----:B------:R-:W-:Y:S01]  /*43c0*/  LOP3.LUT R4, R21, UR10, RZ, 0x3c, !PT ;  /* 0x0000000a15047c12 */ /* 0x000fe2000f8e3cff */
[----:B------:R-:W-:Y:S07]  /*43d0*/  @!P0 BRA `(.L_x_933) ;  /* 0x0000000000048947 */ /* 0x000fee0003800000 */
[----:B------:R-:W-:Y:S01]  /*43e0*/  BPT.TRAP 0x1 ;  /* 0x000000040000795c */ /* 0x000fe20000300000 */
.L_x_933:
[----:B------:R-:W-:Y:S01]  /*43f0*/  ULEA UR58, UR4, UR56, 0x3 ;  /* 0x00000038043a7291 */ /* 0x000fe2000f8e183f */
[----:B------:R-:W-:-:S08]  /*4400*/  SHF.L.U32 R14, R4, 0x1f, RZ ;  /* 0x0000001f040e7819 */ /* 0x000fd000000006ff */
[----:B------:R0:W1:Y:S01]  /*4410*/  SYNCS.PHASECHK.TRANS64.TRYWAIT P2, [UR58+0x2a830], R14 ;  /* 0x02a8300eff0075a7 */ /* 0x000062000804017a */
[----:B------:R-:W-:Y:S05]  /*4420*/  @!P0 BRA `(.L_x_934) ;  /* 0x0000000000048947 */ /* 0x000fea0003800000 */
[----:B------:R-:W-:Y:S01]  /*4430*/  BPT.TRAP 0x1 ;  /* 0x000000040000795c */ /* 0x000fe20000300000 */
.L_x_934:
[----:B-1----:R-:W-:Y:S05]  /*4440*/  @P2 BRA `(.L_x_935) ;  /* 0x0000000000082947 */ /* 0x002fea0003800000 */
[----:B------:R-:W1:Y:S02]  /*4450*/  SYNCS.PHASECHK.TRANS64.TRYWAIT P2, [UR58+0x2a830], R14 ;  /* 0x02a8300eff0075a7 */ /* 0x000e64000804017a */
[----:B-1----:R-:W-:Y:S05]  /*4460*/  @!P2 BRA `(.L_x_936) ;  /* 0x000000e00018a947 */ /* 0x002fea0003800000 */
.L_x_935:
[----:B------:R-:W-:Y:S01]  /*4470*/  R2UR UR52, R6 ;  /* 0x00000000063472ca */ /* 0x000fe200000e0000 */
[----:B------:R-:W-:Y:S01]  /*4480*/  UIMAD UR50, UR4, 0x900, UR57 ;  /* 0x00000900043278a4 */ /* 0x000fe2000f8e0239 */
[----:B------:R-:W-:Y:S01]  /*4490*/  R2UR UR53, R7 ;  /* 0x00000000073572ca */ /* 0x000fe200000e0000 */
[----:B------:R-:W-:Y:S01]  /*44a0*/  WARPGROUP.ARRIVE ;  /* 0x00000000000079c5 */ /* 0x000fe20000000000 */
[----:B------:R-:W-:Y:S01]  /*44b0*/  UMOV UR55, 0x40000040 ;  /* 0x4000004000377882 */ /* 0x000fe20000000000 */
[----:B------:R-:W-:Y:S01]  /*44c0*/  UIADD3 UR10, UR50, 0x2, URZ ;  /* 0x00000002320a7890 */ /* 0x000fe2000fffe03f */
[-C--:B------:R-:W-:Y:S01]  /*44d0*/  FMUL.FTZ R24, R24, R0.reuse ;  /* 0x0000000018187220 */ /* 0x080fe20000410000 */
[----:B------:R-:W-:Y:S01]  /*44e0*/  UMOV UR11, 0x40000040 ;  /* 0x40000040000b7882 */ /* 0x000fe20000000000 */
[----:B------:R-:W-:Y:S01]  /*44f0*/  UMOV UR54, UR50 ;  /* 0x0000003200367c82 */ /* 0x000fe20008000000 */
[----:B------:R-:W-:Y:S01]  /*4500*/  UIADD3 UR14, UR50, 0x4, URZ ;  /* 0x00000004320e7890 */ /* 0x000fe2000fffe03f */
[-C--:B------:R-:W-:Y:S01]  /*4510*/  FMUL.FTZ R25, R25, R0.reuse ;  /* 0x0000000019197220 */ /* 0x080fe20000410000 */
[----:B------:R-:W-:Y:S01]  /*4520*/  UMOV UR15, 0x40000040 ;  /* 0x40000040000f7882 */ /* 0x000fe20000000000 */
[----:B------:R-:W-:Y:S01]  /*4530*/  UIADD3 UR18, UR50, 0x6, URZ ;  /* 0x0000000632127890 */ /* 0x000fe2000fffe03f */
[-C--:B------:R-:W-:Y:S01]  /*4540*/  FMUL.FTZ R28, R28, R0.reuse ;  /* 0x000000001c1c7220 */ /* 0x080fe20000410000 */
[----:B------:R-:W-:Y:S01]  /*4550*/  UMOV UR19, 0x40000040 ;  /* 0x4000004000137882 */ /* 0x000fe20000000000 */
[----:B------:R-:W-:Y:S01]  /*4560*/  HGMMA.64x96x16.F32.BF16 R88, gdesc[UR52], RZ, !UPT, gsb0 ;  /* 0x01600000345879f0 */ /* 0x000fe2000c0018ff */
[----:B------:R-:W-:Y:S01]  /*4570*/  UIADD3 UR22, UR50, 0x300, URZ ;  /* 0x0000030032167890 */ /* 0x000fe2000fffe03f */
[-C--:B------:R-:W-:Y:S01]  /*4580*/  FMUL.FTZ R29, R29, R0.reuse ;  /* 0x000000001d1d7220 */ /* 0x080fe20000410000 */
[----:B------:R-:W-:Y:S01]  /*4590*/  UMOV UR23, 0x40000040 ;  /* 0x4000004000177882 */ /* 0x000fe20000000000 */
        /* <DEDUP_REMOVED lines=108> */
[----:B------:R-:W-:Y:S05]  /*4c60*/  @!P0 BRA `(.L_x_937) ;  /* 0x0000000000048947 */ /* 0x000fea0003800000 */
[----:B------:R-:W-:Y:S01]  /*4c70*/  BPT.TRAP 0x1 ;  /* 0x000000040000795c */ /* 0x000fe20000300000 */
.L_x_937:
[----:B------:R-:W-:Y:S01]  /*4c80*/  ULEA UR11, UR5, UR56, 0x3 ;  /* 0x00000038050b7291 */ /* 0x000fe2000f8e183f */
[----:B------:R-:W-:-:S08]  /*4c90*/  SHF.L.U32 R0, R21, 0x1f, RZ ;  /* 0x0000001f15007819 */ /* 0x000fd000000006ff */
[----:B------:R2:W3:Y:S01]  /*4ca0*/  SYNCS.PHASECHK.TRANS64.TRYWAIT P2, [UR11+0x2a850], R0 ;  /* 0x02a85000ff0075a7 */ /* 0x0004e2000804014b */
[----:B------:R-:W-:Y:S05]  /*4cb0*/  @!P0 BRA `(.L_x_938) ;  /* 0x0000000000048947 */ /* 0x000fea0003800000 */
[----:B------:R-:W-:Y:S01]  /*4cc0*/  BPT.TRAP 0x1 ;  /* 0x000000040000795c */ /* 0x000fe20000300000 */
.L_x_938:
[----:B---3--:R-:W-:Y:S05]  /*4cd0*/  @P2 BRA `(.L_x_939) ;  /* 0x0000000000082947 */ /* 0x008fea0003800000 */
[----:B------:R-:W3:Y:S02]  /*4ce0*/  SYNCS.PHASECHK.TRANS64.TRYWAIT P2, [UR11+0x2a850], R0 ;  /* 0x02a85000ff0075a7 */ /* 0x000ee4000804014b */
[----:B---3--:R-:W-:Y:S05]  /*4cf0*/  @!P2 BRA `(.L_x_940) ;  /* 0x000000d8000ca947 */ /* 0x008fea0003800000 */
.L_x_939:
[----:B------:R-:W-:Y:S01]  /*4d00*/  UIADD3 UR10, UR56, 0x400, URZ ;  /* 0x00000400380a7890 */ /* 0x000fe2000fffe03f */
[----:B------:R-:W-:Y:S01]  /*4d10*/  WARPGROUP.ARRIVE ;  /* 0x00000000000079c5 */ /* 0x000fe20000000000 */
[----:B------:R-:W-:Y:S01]  /*4d20*/  UMOV UR15, 0x40000040 ;  /* 0x40000040000f7882 */ /* 0x000fe20000000000 */
[----:B------:R-:W-:Y:S01]  /*4d30*/  ISETP.NE.AND P3, PT, R160, 0x1, PT ;  /* 0x00000001a000780c */ /* 0x000fe20003f65270 */
[----:B------:R-:W-:Y:S01]  /*4d40*/  USHF.R.U32.HI UR10, URZ, 0x4, UR10 ;  /* 0x000000043f0a7899 */ /* 0x000fe2000801160a */
[----:B01----:R-:W-:Y:S01]  /*4d50*/  IMAD.MOV.U32 R14, RZ, RZ, R9 ;  /* 0x000000ffff0e7224 */ /* 0x003fe200078e0009 */
[----:B------:R-:W-:Y:S01]  /*4d60*/  R2UR UR18, R12 ;  /* 0x000000000c1272ca */ /* 0x000fe200000e0000 */
[----:B------:R-:W-:Y:S01]  /*4d70*/  IMAD.U32 R2, RZ, RZ, UR58 ;  /* 0x0000003aff027e24 */ /* 0x000fe2000f8e00ff */
[----:B------:R-:W-:Y:S01]  /*4d80*/  ULOP3.LUT UR10, UR10, 0x3fff, URZ, 0xc0, !UPT ;  /* 0x00003fff0a0a7892 */ /* 0x000fe2000f8ec03f */
[----:B------:R-:W-:Y:S01]  /*4d90*/  ISETP.NE.AND P2, PT, R161, RZ, PT ;  /* 0x000000ffa100720c */ /* 0x000fe20003f45270 */
[----:B------:R-:W-:-:S02]  /*4da0*/  ULDC UR19, c[0x0][0x9e0] ;  /* 0x0002780000137ab9 */ /* 0x000fc40000000800 */
[----:B------:R-:W-:-:S04]  /*4db0*/  ULOP3.LUT UR10, UR10, 0x3000000, URZ, 0xfc, !UPT ;  /* 0x030000000a0a7892 */ /* 0x000fc8000f8efc3f */
[----:B------:R-:W-:Y:S01]  /*4dc0*/  UIMAD UR10, UR5, 0x600, UR10 ;  /* 0x00000600050a78a4 */ /* 0x000fe2000f8e020a */
[----:B--2---:R-:W0:Y:S06]  /*4dd0*/  @P3 LDC R0, c[0x0][0x44c] ;  /* 0x00011300ff003b82 */ /* 0x004e2c0000000800 */
[----:B------:R-:W-:Y:S02]  /*4de0*/  UMOV UR14, UR10 ;  /* 0x0000000a000e7c82 */ /* 0x000fe40008000000 */
[----:B------:R-:W-:Y:S01]  /*4df0*/  HGMMA.64x128x16.F32.BF16 R24, R156, gdesc[UR12].tnspB, R24, gsb0 ;  /* 0x41e0000c9c187df0 */ /* 0x000fe20008001818 */
[----:B------:R-:W-:Y:S01]  /*4e00*/  UIADD3 UR14, UR10, 0x80, URZ ;  /* 0x000000800a0e7890 */ /* 0x000fe2000fffe03f */
[----:B------:R-:W1:Y:S01]  /*4e10*/  @P3 LDC R15, c[0x0][0x450] ;  /* 0x00011400ff0f3b82 */ /* 0x000e620000000800 */
[----:B------:R-:W-:Y:S01]  /*4e20*/  UMOV UR15, 0x40000040 ;  /* 0x40000040000f7882 */ /* 0x000fe20000000000 */
[----:B0-----:R-:W-:-:S05]  /*4e30*/  @P3 IMAD.HI.U32 R0, R9, R0, RZ ;  /* 0x0000000009003227 */ /* 0x001fca00078e00ff */
[----:B-1----:R-:W-:Y:S01]  /*4e40*/  @P3 SHF.R.U32.HI R14, RZ, R15, R0 ;  /* 0x0000000fff0e3219 */ /* 0x002fe20000011600 */
[----:B------:R-:W-:-:S04]  /*4e50*/  @!P1 VIADD R0, R2, 0x2a840 ;  /* 0x0002a84002009836 */ /* 0x000fc80000000000 */
[----:B------:R-:W0:Y:S01]  /*4e60*/  SHFL.IDX PT, R21, R14, RZ, 0x1c1f ;  /* 0x001c1fff0e157589 */ /* 0x000e2200000e0000 */
[----:B------:R-:W-:Y:S01]  /*4e70*/  @!P1 PRMT R0, RZ, 0x654, R0 ;  /* 0x00000654ff009816 */ /* 0x000fe20000000000 */
        /* <DEDUP_REMOVED lines=11> */
[----:B------:R-:W-:Y:S01]  /*4f30*/  WARPGROUP.ARRIVE ;  /* 0x00000000000079c5 */ /* 0x000fe20000000000 */
[----:B------:R-:W-:-:S04]  /*4f40*/  IMAD R149, R20, -0x60, RZ ;  /* 0xffffffa014957824 */ /* 0x000fc800078e02ff */
[----:B------:R-:W-:Y:S02]  /*4f50*/  VIADD R15, R149, 0x1 ;  /* 0x00000001950f7836 */ /* 0x000fe40000000000 */
[----:B------:R-:W-:Y:S01]  /*4f60*/  HGMMA.64x128x16.F32.BF16 R24, R144, gdesc[UR12].tnspB, R24, gsb0 ;  /* 0x41e0000c90187df0 */ /* 0x000fe20008001818 */
[----:B------:R-:W-:Y:S01]  /*4f70*/  UIADD3 UR14, UR10, 0x200, URZ ;  /* 0x000002000a0e7890 */ /* 0x000fe2000fffe03f */
[----:B------:R-:W-:Y:S01]  /*4f80*/  UMOV UR15, 0x40000040 ;  /* 0x40000040000f7882 */ /* 0x000fe20000000000 */
[----:B------:R-:W-:Y:S01]  /*4f90*/  UIADD3 UR10, UR10, 0x280, URZ ;  /* 0x000002800a0a7890 */ /* 0x000fe2000fffe03f */
[----:B------:R-:W-:Y:S01]  /*4fa0*/  IMAD R15, R10, -0x2, R15 ;  /* 0xfffffffe0a0f7824 */ /* 0x000fe200078e020f */
[----:B------:R-:W-:Y:S02]  /*4fb0*/  WARPGROUP.DEPBAR.LE gsb0, 0x0 ;  /* 0x00008000000079c5 */ /* 0x000fe40000010000 */
[----:B------:R-:W-:-:S06]  /*4fc0*/  WARPGROUP.ARRIVE ;  /* 0x00000000000079c5 */ /* 0x000fcc0000000000 */
[----:B------:R-:W-:Y:S01]  /*4fd0*/  HGMMA.64x128x16.F32.BF16 R24, R140, gdesc[UR12].tnspB, R24, gsb0 ;  /* 0x41e0000c8c187df0 */ /* 0x000fe20008001818 */
[----:B------:R-:W-:Y:S01]  /*4fe0*/  UMOV UR14, UR10 ;  /* 0x0000000a000e7c82 */ /* 0x000fe20008000000 */
[----:B------:R-:W-:Y:S01]  /*4ff0*/  UMOV UR15, 0x40000040 ;  /* 0x40000040000f7882 */ /* 0x000fe20000000000 */
[----:B------:R-:W-:Y:S02]  /*5000*/  WARPGROUP.DEPBAR.LE gsb0, 0x0 ;  /* 0x00008000000079c5 */ /* 0x000fe40000010000 */
[----:B------:R-:W-:Y:S01]  /*5010*/  WARPGROUP.ARRIVE ;  /* 0x00000000000079c5 */ /* 0x000fe20000000000 */
[----:B------:R-:W-:-:S06]  /*5020*/  VIADD R140, R15, 0xffffffff ;  /* 0xffffffff0f8c7836 */ /* 0x000fcc0000000000 */
[----:B------:R-:W-:Y:S03]  /*5030*/  HGMMA.64x128x16.F32.BF16 R24, R136, gdesc[UR12].tnspB, R24, gsb0 ;  /* 0x41e0000c88187df0 */ /* 0x000fe60008001818 */
[----:B------:R-:W-:Y:S02]  /*5040*/  WARPGROUP.DEPBAR.LE gsb0, 0x0 ;  /* 0x00008000000079c5 */ /* 0x000fe40000010000 */
[----:B------:R1:W-:Y:S02]  /*5050*/  @!P1 SYNCS.ARRIVE.TRANS64.RED.A1T0 RZ, [R0+URZ], RZ ;  /* 0x000000ff00ff99a7 */ /* 0x0003e4000810043f */
[----:B-1----:R-:W-:-:S04]  /*5060*/  IMAD R0, R16, UR7, R15 ;  /* 0x0000000710007c24 */ /* 0x002fc8000f8e020f */
[----:B------:R-:W-:-:S04]  /*5070*/  VIADD R0, R0, -UR59 ;  /* 0x8000003b00007c36 */ /* 0x000fc80008000000 */
[C---:B------:R-:W-:Y:S02]  /*5080*/  VIADD R136, R0.reuse, UR19 ;  /* 0x0000001300887c36 */ /* 0x040fe40008000000 */
[----:B------:R-:W-:Y:S02]  /*5090*/  VIADD R138, R0, UR18 ;  /* 0x00000012008a7c36 */ /* 0x000fe40008000000 */
[--C-:B0-----:R-:W-:Y:S02]  /*50a0*/  IMAD.IADD R0, R136, 0x1, R21.reuse ;  /* 0x0000000188007824 */ /* 0x101fe400078e0215 */
[----:B------:R-:W-:Y:S01]  /*50b0*/  IMAD.IADD R2, R138, 0x1, R21 ;  /* 0x000000018a027824 */ /* 0x000fe200078e0215 */
[----:B------:R-:W-:Y:S06]  /*50c0*/  @!P2 BRA `(.L_x_941) ;  /* 0x000000000058a947 */ /* 0x000fec0003800000 */
[----:B------:R-:W-:Y:S01]  /*50d0*/  IMAD R15, R16, UR7, R21 ;  /* 0x00000007100f7c24 */ /* 0x000fe2000f8e0215 */
[----:B------:R-:W-:Y:S03]  /*50e0*/  BSSY B0, `(.L_x_942) ;  /* 0x0000011000007945 */ /* 0x000fe60003800000 */
[----:B------:R-:W-:-:S05]  /*50f0*/  VIADD R15, R15, -UR59 ;  /* 0x8000003b0f0f7c36 */ /* 0x000fca0008000000 */
[----:B------:R-:W-:-:S13]  /*5100*/  ISETP.GT.AND P2, PT, R15, -0x1, PT ;  /* 0xffffffff0f00780c */ /* 0x000fda0003f44270 */
[----:B------:R-:W-:Y:S05]  /*5110*/  @P2 BRA `(.L_x_943) ;  /* 0x0000000000202947 */ /* 0x000fea0003800000 */
[----:B------:R-:W-:Y:S01]  /*5120*/  IMAD.U32 R21, RZ, RZ, UR6 ;  /* 0x00000006ff157e24 */ /* 0x000fe2000f8e00ff */
[----:B------:R-:W-:-:S04]  /*5130*/  LOP3.LUT R15, RZ, R15, RZ, 0x33, !PT ;  /* 0x0000000fff0f7212 */ /* 0x000fc800078e33ff */
[----:B------:R-:W-:-:S13]  /*5140*/  ISETP.NE.AND P2, PT, R21, 0x1, PT ;  /* 0x000000011500780c */ /* 0x000fda0003f45270 */
[----:B------:R-:W0:Y:S02]  /*5150*/  @P2 LDC.64 R22, c[0x0][0x9e8] ;  /* 0x00027a00ff162b82 */ /* 0x000e240000000a00 */
[----:B0-----:R-:W-:-:S05]  /*5160*/  @P2 IMAD.HI.U32 R22, R15, R22, RZ ;  /* 0x000000160f162227 */ /* 0x001fca00078e00ff */
[----:B------:R-:W-:-:S04]  /*5170*/  @P2 SHF.R.U32.HI R15, RZ, R23, R22 ;  /* 0x00000017ff0f2219 */ /* 0x000fc80000011616 */
[----:B------:R-:W-:Y:S01]  /*5180*/  LOP3.LUT R15, RZ, R15, RZ, 0x33, !PT ;  /* 0x0000000fff0f7212 */ /* 0x000fe200078e33ff */
[----:B------:R-:W-:Y:S06]  /*5190*/  BRA `(.L_x_944) ;  /* 0x0000000000147947 */ /* 0x000fec0003800000 */
.L_x_943:
[----:B------:R-:W-:-:S05]  /*51a0*/  IMAD.U32 R21, RZ, RZ, UR6 ;  /* 0x00000006ff157e24 */ /* 0x000fca000f8e00ff */
[----:B------:R-:W-:-:S13]  /*51b0*/  ISETP.NE.AND P2, PT, R21, 0x1, PT ;  /* 0x000000011500780c */ /* 0x000fda0003f45270 */
[----:B------:R-:W0:Y:S02]  /*51c0*/  @P2 LDC.64 R22, c[0x0][0x9e8] ;  /* 0x00027a00ff162b82 */ /* 0x000e240000000a00 */
[----:B0-----:R-:W-:-:S05]  /*51d0*/  @P2 IMAD.HI.U32 R22, R15, R22, RZ ;  /* 0x000000160f162227 */ /* 0x001fca00078e00ff */
[----:B------:R-:W-:-:S07]  /*51e0*/  @P2 SHF.R.U32.HI R15, RZ, R23, R22 ;  /* 0x00000017ff0f2219 */ /* 0x000fce0000011616 */
.L_x_944:
[----:B------:R-:W-:Y:S05]  /*51f0*/  BSYNC B0 ;  /* 0x0000000000007941 */ /* 0x000fea0003800000 */
.L_x_942:
[----:B------:R-:W-:-:S05]  /*5200*/  IMAD R15, R15, R21, R140 ;  /* 0x000000150f0f7224 */ /* 0x000fca00078e028c */
[----:B------:R-:W-:Y:S02]  /*5210*/  VIADDMNMX R0, R15, R21, R0, PT ;  /* 0x000000150f007246 */ /* 0x000fe40003800100 */
[----:B------:R-:W-:-:S07]  /*5220*/  VIMNMX R2, R2, R15, !PT ;  /* 0x0000000f02027248 */ /* 0x000fce0007fe0100 */
.L_x_941:
[C---:B------:R-:W-:Y:S02]  /*5230*/  ISETP.GE.AND P2, PT, R149.reuse, 0x2, PT ;  /* 0x000000029500780c */ /* 0x040fe40003f46270 */
[C---:B------:R-:W-:Y:S02]  /*5240*/  ISETP.GE.AND P5, PT, R149.reuse, 0xa, PT ;  /* 0x0000000a9500780c */ /* 0x040fe40003fa6270 */
[----:B------:R-:W-:Y:S02]  /*5250*/  ISETP.GT.AND P3, PT, R2, 0x1, !P2 ;  /* 0x000000010200780c */ /* 0x000fe40005764270 */
[----:B------:R-:W-:Y:S02]  /*5260*/  P2R R139, PR, RZ, 0x20 ;  /* 0x00000020ff8b7803 */ /* 0x000fe40000000000 */
[----:B------:R-:W-:Y:S02]  /*5270*/  ISETP.LT.OR P4, PT, R0, 0x2, P3 ;  /* 0x000000020000780c */ /* 0x000fe40001f81670 */
[----:B------:R-:W-:-:S02]  /*5280*/  ISETP.GE.AND P3, PT, R149, 0x9, PT ;  /* 0x000000099500780c */ /* 0x000fc40003f66270 */
        /* <DEDUP_REMOVED lines=28> */
[----:B------:R-:W-:Y:S01]  /*5450*/  ISETP.GT.AND P4, PT, R2, 0x20, !P5 ;  /* 0x000000200200780c */ /* 0x000fe20006f84270 */
[----:B------:R-:W0:Y:S01]  /*5460*/  SHFL.IDX PT, R101, R14, 0x1, 0x1c1f ;  /* 0x003c1f000e657f89 */ /* 0x000e2200000e0000 */
        /* <DEDUP_REMOVED lines=61> */
[----:B------:R-:W-:-:S04]  /*5840*/  ISETP.LT.OR P4, PT, R0, 0x51, P4 ;  /* 0x000000510000780c */ /* 0x000fc80002781670 */
[----:B------:R-:W-:Y:S02]  /*5850*/  FSEL R93, R128, -INF , !P4 ;  /* 0xff800000805d7808 */ /* 0x000fe40006000000 */
[----:B------:R-:W-:-:S04]  /*5860*/  ISETP.GE.AND P4, PT, R149, 0x52, PT ;  /* 0x000000529500780c */ /* 0x000fc80003f86270 */
[----:B------:R-:W-:-:S04]  /*5870*/  ISETP.GT.AND P5, PT, R2, 0x51, !P4 ;  /* 0x000000510200780c */ /* 0x000fc800067a4270 */
[----:B------:R-:W-:-:S04]  /*5880*/  ISETP.LT.OR P5, PT, R0, 0x52, P5 ;  /* 0x000000520000780c */ /* 0x000fc80002fa1670 */
[----:B------:R-:W-:Y:S02]  /*5890*/  FSEL R129, R129, -INF , !P5 ;  /* 0xff80000081817808 */ /* 0x000fe40006800000 */
[----:B------:R-:W-:-:S04]  /*58a0*/  ISETP.GE.AND P5, PT, R149, 0x59, PT ;  /* 0x000000599500780c */ /* 0x000fc80003fa6270 */
[----:B------:R-:W-:-:S04]  /*58b0*/  ISETP.GT.AND P6, PT, R2, 0x58, !P5 ;  /* 0x000000580200780c */ /* 0x000fc80006fc4270 */
[----:B------:R-:W-:-:S04]  /*58c0*/  ISETP.LT.OR P6, PT, R0, 0x59, P6 ;  /* 0x000000590000780c */ /* 0x000fc800037c1670 */
[----:B------:R-:W-:Y:S02]  /*58d0*/  FSEL R89, R132, -INF , !P6 ;  /* 0xff80000084597808 */ /* 0x000fe40007000000 */
[----:B------:R-:W-:-:S04]  /*58e0*/  ISETP.GE.AND P6, PT, R149, 0x1, PT ;  /* 0x000000019500780c */ /* 0x000fc80003fc6270 */
[----:B------:R-:W-:Y:S02]  /*58f0*/  P2R R92, PR, RZ, 0x40 ;  /* 0x00000040ff5c7803 */ /* 0x000fe40000000000 */
[----:B------:R-:W-:-:S04]  /*5900*/  ISETP.GT.AND P6, PT, R2, RZ, !P6 ;  /* 0x000000ff0200720c */ /* 0x000fc800077c4270 */
[----:B------:R-:W-:-:S04]  /*5910*/  ISETP.LT.OR P6, PT, R0, 0x1, P6 ;  /* 0x000000010000780c */ /* 0x000fc800037c1670 */
[----:B------:R-:W-:Y:S02]  /*5920*/  FSEL R165, R88, -INF , !P6 ;  /* 0xff80000058a57808 */ /* 0x000fe40007000000 */
[----:B------:R-:W-:-:S04]  /*5930*/  ISETP.GE.AND P6, PT, R149, 0x5a, PT ;  /* 0x0000005a9500780c */ /* 0x000fc80003fc6270 */
[----:B------:R-:W-:Y:S02]  /*5940*/  P2R R128, PR, RZ, 0x40 ;  /* 0x00000040ff807803 */ /* 0x000fe40000000000 */
[----:B------:R-:W-:Y:S01]  /*5950*/  ISETP.GT.AND P6, PT, R2, 0x59, !P6 ;  /* 0x000000590200780c */ /* 0x000fe200077c4270 */
[----:B0-----:R-:W-:-:S03]  /*5960*/  IMAD.IADD R2, R138, 0x1, R101 ;  /* 0x000000018a027824 */ /* 0x001fc600078e0265 */
[----:B------:R-:W-:Y:S01]  /*5970*/  ISETP.LT.OR P6, PT, R0, 0x5a, P6 ;  /* 0x0000005a0000780c */ /* 0x000fe200037c1670 */
[----:B------:R-:W-:-:S03]  /*5980*/  IMAD.IADD R0, R136, 0x1, R101 ;  /* 0x0000000188007824 */ /* 0x000fc600078e0265 */
[----:B------:R-:W-:Y:S02]  /*5990*/  FSEL R133, R133, -INF , !P6 ;  /* 0xff80000085857808 */ /* 0x000fe40007000000 */
[----:B------:R-:W-:-:S13]  /*59a0*/  ISETP.NE.AND P6, PT, R161, RZ, PT ;  /* 0x000000ffa100720c */ /* 0x000fda0003fc5270 */
[----:B------:R-:W-:Y:S05]  /*59b0*/  @!P6 BRA `(.L_x_945) ;  /* 0x000000000058e947 */ /* 0x000fea0003800000 */
        /* <DEDUP_REMOVED lines=13> */
.L_x_947:
[----:B------:R-:W-:-:S05]  /*5a90*/  IMAD.U32 R22, RZ, RZ, UR6 ;  /* 0x00000006ff167e24 */ /* 0x000fca000f8e00ff */
[----:B------:R-:W-:-:S13]  /*5aa0*/  ISETP.NE.AND P6, PT, R22, 0x1, PT ;  /* 0x000000011600780c */ /* 0x000fda0003fc5270 */
[----:B------:R-:W0:Y:S02]  /*5ab0*/  @P6 LDC.64 R104, c[0x0][0x9e8] ;  /* 0x00027a00ff686b82 */ /* 0x000e240000000a00 */
[----:B0-----:R-:W-:-:S05]  /*5ac0*/  @P6 IMAD.HI.U32 R14, R101, R104, RZ ;  /* 0x00000068650e6227 */ /* 0x001fca00078e00ff */
[----:B------:R-:W-:-:S07]  /*5ad0*/  @P6 SHF.R.U32.HI R101, RZ, R105, R14 ;  /* 0x00000069ff656219 */ /* 0x000fce000001160e */
.L_x_948:
[----:B------:R-:W-:Y:S05]  /*5ae0*/  BSYNC B0 ;  /* 0x0000000000007941 */ /* 0x000fea0003800000 */
.L_x_946:
[----:B------:R-:W-:-:S05]  /*5af0*/  IMAD R101, R101, R22, R140 ;  /* 0x0000001665657224 */ /* 0x000fca00078e028c */
[----:B------:R-:W-:Y:S02]  /*5b00*/  VIADDMNMX R0, R101, R22, R0, PT ;  /* 0x0000001665007246 */ /* 0x000fe40003800100 */
[----:B------:R-:W-:-:S07]  /*5b10*/  VIMNMX R2, R2, R101, !PT ;  /* 0x0000006502027248 */ /* 0x000fce0007fe0100 */
.L_x_945:
[C---:B------:R-:W-:Y:S01]  /*5b20*/  ISETP.GT.AND P2, PT, R2.reuse, 0x1, !P2 ;  /* 0x000000010200780c */ /* 0x040fe20005744270 */
[----:B------:R-:W-:Y:S01]  /*5b30*/  UMOV UR5, UR4 ;  /* 0x0000000400057c82 */ /* 0x000fe20008000000 */
[----:B------:R-:W-:Y:S02]  /*5b40*/  ISETP.GT.AND P3, PT, R2, 0x8, !P3 ;  /* 0x000000080200780c */ /* 0x000fe40005f64270 */
        /* <DEDUP_REMOVED lines=38> */
[----:B------:R-:W-:Y:S02]  /*5db0*/  ISETP.GT.AND P2, PT, R2, 0x20, !P3 ;  /* 0x000000200200780c */ /* 0x000fe40005f44270 */
[----:B------:R-:W-:-:S02]  /*5dc0*/  FMNMX.FTZ R14, R23, R14, !PT ;  /* 0x0000000e170e7209 */ /* 0x000fc40007810000 */
[----:B------:R-:W-:Y:S02]  /*5dd0*/  ISETP.LT.OR P2, PT, R0, 0x21, P2 ;  /* 0x000000210000780c */ /* 0x000fe40001741670 */
[----:B------:R-:W-:Y:S02]  /*5de0*/  FMNMX.FTZ R14, R113, R14, !PT ;  /* 0x0000000e710e7209 */ /* 0x000fe40007810000 */
[----:B------:R-:W-:Y:S02]  /*5df0*/  FSEL R141, R106, -INF , !P2 ;  /* 0xff8000006a8d7808 */ /* 0x000fe40005000000 */
[----:B------:R-:W-:Y:S02]  /*5e00*/  ISETP.GT.AND P2, PT, R2, 0x21, !P6 ;  /* 0x000000210200780c */ /* 0x000fe40007744270 */
[----:B------:R-:W-:Y:S02]  /*5e10*/  ISETP.NE.AND P6, PT, R147, RZ, PT ;  /* 0x000000ff9300720c */ /* 0x000fe40003fc5270 */
        /* <DEDUP_REMOVED lines=19> */
[----:B------:R-:W-:Y:S02]  /*5f50*/  ISETP.GT.AND P2, PT, R2, 0x30, !P2 ;  /* 0x000000300200780c */ /* 0x000fe40005744270 */
[----:B------:R-:W-:Y:S02]  /*5f60*/  ISETP.NE.AND P3, PT, R124, RZ, PT ;  /* 0x000000ff7c00720c */ /* 0x000fe40003f65270 */
[----:B------:R-:W-:Y:S02]  /*5f70*/  ISETP.LT.OR P2, PT, R0, 0x31, P2 ;  /* 0x000000310000780c */ /* 0x000fe40001741670 */
[----:B------:R-:W-:Y:S02]  /*5f80*/  FMNMX.FTZ R14, R89, R14, !PT ;  /* 0x0000000e590e7209 */ /* 0x000fe40007810000 */
[----:B------:R-:W-:Y:S02]  /*5f90*/  FSEL R107, R114, -INF , !P2 ;  /* 0xff800000726b7808 */ /* 0x000fe40005000000 */
[----:B------:R-:W-:-:S02]  /*5fa0*/  ISETP.NE.AND P2, PT, R112, RZ, PT ;  /* 0x000000ff7000720c */ /* 0x000fc40003f45270 */
[----:B------:R-:W-:Y:S02]  /*5fb0*/  FMNMX.FTZ R22, R133, R14, !PT ;  /* 0x0000000e85167209 */ /* 0x000fe40007810000 */
[C---:B------:R-:W-:Y:S01]  /*5fc0*/  ISETP.GT.AND P2, PT, R2.reuse, 0x31, !P2 ;  /* 0x000000310200780c */ /* 0x040fe20005744270 */
[----:B------:R-:W0:Y:S01]  /*5fd0*/  LDC R14, c[0x0][0x988] ;  /* 0x00026200ff0e7b82 */ /* 0x000e220000000800 */
[----:B------:R-:W-:Y:S01]  /*5fe0*/  ISETP.GT.AND P4, PT, R2, 0x51, !P4 ;  /* 0x000000510200780c */ /* 0x000fe20006784270 */
[----:B------:R-:W1:Y:S01]  /*5ff0*/  SHFL.BFLY PT, R163, R22, 0x2, 0x1f ;  /* 0x0c401f0016a37f89 */ /* 0x000e6200000e0000 */
[C---:B------:R-:W-:Y:S02]  /*6000*/  ISETP.LT.OR P2, PT, R0.reuse, 0x32, P2 ;  /* 0x000000320000780c */ /* 0x040fe40001741670 */
[----:B------:R-:W-:Y:S02]  /*6010*/  ISETP.LT.OR P4, PT, R0, 0x52, P4 ;  /* 0x000000520000780c */ /* 0x000fe40002781670 */
[----:B------:R-:W-:-:S02]  /*6020*/  FSEL R115, R115, -INF , !P2 ;  /* 0xff80000073737808 */ /* 0x000fc40005000000 */
[----:B------:R-:W-:Y:S02]  /*6030*/  ISETP.NE.AND P2, PT, R150, RZ, PT ;  /* 0x000000ff9600720c */ /* 0x000fe40003f45270 */
[C---:B------:R-:W-:Y:S02]  /*6040*/  ISETP.GT.AND P5, PT, R2.reuse, 0x58, !P5 ;  /* 0x000000580200780c */ /* 0x040fe40006fa4270 */
[----:B------:R-:W-:Y:S02]  /*6050*/  ISETP.GT.AND P2, PT, R2, 0x38, !P2 ;  /* 0x000000380200780c */ /* 0x000fe40005744270 */
[----:B------:R-:W-:Y:S02]  /*6060*/  FSEL R131, R131, -INF , !P4 ;  /* 0xff80000083837808 */ /* 0x000fe40006000000 */
[C---:B------:R-:W-:Y:S02]  /*6070*/  ISETP.LT.OR P2, PT, R0.reuse, 0x39, P2 ;  /* 0x000000390000780c */ /* 0x040fe40001741670 */
[----:B------:R-:W-:-:S02]  /*6080*/  ISETP.LT.OR P5, PT, R0, 0x59, P5 ;  /* 0x000000590000780c */ /* 0x000fc40002fa1670 */
[----:B------:R-:W-:Y:S02]  /*6090*/  FSEL R111, R118, -INF , !P2 ;  /* 0xff800000766f7808 */ /* 0x000fe40005000000 */
[----:B------:R-:W-:Y:S02]  /*60a0*/  ISETP.NE.AND P2, PT, R116, RZ, PT ;  /* 0x000000ff7400720c */ /* 0x000fe40003f45270 */
[----:B-1----:R-:W-:Y:S02]  /*60b0*/  FMNMX.FTZ R88, R22, R163, !PT ;  /* 0x000000a316587209 */ /* 0x002fe40007810000 */
[----:B------:R-:W-:-:S03]  /*60c0*/  ISETP.GT.AND P2, PT, R2, 0x39, !P2 ;  /* 0x000000390200780c */ /* 0x000fc60005744270 */
[----:B------:R-:W1:Y:S01]  /*60d0*/  SHFL.BFLY PT, R163, R88, 0x1, 0x1f ;  /* 0x0c201f0058a37f89 */ /* 0x000e6200000e0000 */
[----:B------:R-:W-:-:S04]  /*60e0*/  ISETP.LT.OR P2, PT, R0, 0x3a, P2 ;  /* 0x0000003a0000780c */ /* 0x000fc80001741670 */
[----:B------:R-:W-:Y:S02]  /*60f0*/  FSEL R119, R119, -INF , !P2 ;  /* 0xff80000077777808 */ /* 0x000fe40005000000 */
[----:B------:R-:W-:-:S04]  /*6100*/  ISETP.NE.AND P2, PT, R152, RZ, PT ;  /* 0x000000ff9800720c */ /* 0x000fc80003f45270 */
[----:B------:R-:W-:-:S04]  /*6110*/  ISETP.GT.AND P2, PT, R2, 0x40, !P2 ;  /* 0x000000400200780c */ /* 0x000fc80005744270 */
[----:B------:R-:W-:-:S04]  /*6120*/  ISETP.LT.OR P2, PT, R0, 0x41, P2 ;  /* 0x000000410000780c */ /* 0x000fc80001741670 */
[----:B------:R-:W-:Y:S02]  /*6130*/  FSEL R153, R122, -INF , !P2 ;  /* 0xff8000007a997808 */ /* 0x000fe40005000000 */
[----:B------:R-:W-:Y:S02]  /*6140*/  ISETP.NE.AND P2, PT, R120, RZ, PT ;  /* 0x000000ff7800720c */ /* 0x000fe40003f45270 */
[----:B-1----:R-:W-:Y:S02]  /*6150*/  FMNMX.FTZ R163, R88, R163, !PT ;  /* 0x000000a358a37209 */ /* 0x002fe40007810000 */
[----:B------:R-:W-:-:S04]  /*6160*/  ISETP.GT.AND P2, PT, R2, 0x41, !P2 ;  /* 0x000000410200780c */ /* 0x000fc80005744270 */
[----:B------:R-:W-:-:S04]  /*6170*/  ISETP.LT.OR P2, PT, R0, 0x42, P2 ;  /* 0x000000420000780c */ /* 0x000fc80001741670 */
[----:B------:R-:W-:Y:S02]  /*6180*/  FSEL R123, R123, -INF , !P2 ;  /* 0xff8000007b7b7808 */ /* 0x000fe40005000000 */
[----:B------:R-:W-:-:S04]  /*6190*/  ISETP.NE.AND P2, PT, R154, RZ, PT ;  /* 0x000000ff9a00720c */ /* 0x000fc80003f45270 */
[----:B------:R-:W-:-:S04]  /*61a0*/  ISETP.GT.AND P2, PT, R2, 0x48, !P2 ;  /* 0x000000480200780c */ /* 0x000fc80005744270 */
[----:B------:R-:W-:-:S04]  /*61b0*/  ISETP.LT.OR P2, PT, R0, 0x49, P2 ;  /* 0x000000490000780c */ /* 0x000fc80001741670 */
[----:B------:R-:W-:Y:S02]  /*61c0*/  FSEL R157, R126, -INF , !P2 ;  /* 0xff8000007e9d7808 */ /* 0x000fe40005000000 */
[----:B------:R-:W-:-:S04]  /*61d0*/  ISETP.GT.AND P2, PT, R2, 0x49, !P3 ;  /* 0x000000490200780c */ /* 0x000fc80005f44270 */
[----:B------:R-:W-:-:S04]  /*61e0*/  ISETP.LT.OR P2, PT, R0, 0x4a, P2 ;  /* 0x0000004a0000780c */ /* 0x000fc80001741670 */
[----:B------:R-:W-:Y:S02]  /*61f0*/  FSEL R127, R127, -INF , !P2 ;  /* 0xff8000007f7f7808 */ /* 0x000fe40005000000 */
[----:B------:R-:W-:Y:S02]  /*6200*/  ISETP.GT.AND P2, PT, R2, 0x50, !P6 ;  /* 0x000000500200780c */ /* 0x000fe40007744270 */
[----:B------:R-:W-:Y:S01]  /*6210*/  ISETP.NE.AND P6, PT, R92, RZ, PT ;  /* 0x000000ff5c00720c */ /* 0x000fe20003fc5270 */
[----:B0-----:R-:W-:Y:S01]  /*6220*/  FMUL.FTZ R92, R163, R14 ;  /* 0x0000000ea35c7220 */ /* 0x001fe20000410000 */
[----:B------:R-:W-:-:S04]  /*6230*/  ISETP.LT.OR P2, PT, R0, 0x51, P2 ;  /* 0x000000510000780c */ /* 0x000fc80001741670 */
[----:B------:R-:W-:Y:S02]  /*6240*/  FSEL R159, R130, -INF , !P2 ;  /* 0xff800000829f7808 */ /* 0x000fe40005000000 */
[----:B------:R-:W-:Y:S02]  /*6250*/  ISETP.GT.AND P2, PT, R2, RZ, !P6 ;  /* 0x000000ff0200720c */ /* 0x000fe40007744270 */
[----:B------:R-:W-:Y:S02]  /*6260*/  ISETP.NE.AND P6, PT, R128, RZ, PT ;  /* 0x000000ff8000720c */ /* 0x000fe40003fc5270 */
[----:B------:R-:W-:Y:S02]  /*6270*/  ISETP.LT.OR P2, PT, R0, 0x1, P2 ;  /* 0x000000010000780c */ /* 0x000fe40001741670 */
[----:B------:R-:W-:Y:S02]  /*6280*/  ISETP.GT.AND P3, PT, R2, 0x59, !P6 ;  /* 0x000000590200780c */ /* 0x000fe40007764270 */
[----:B------:R-:W-:-:S02]  /*6290*/  FSEL R90, R90, -INF , !P2 ;  /* 0xff8000005a5a7808 */ /* 0x000fc40005000000 */
[----:B------:R-:W-:Y:S02]  /*62a0*/  FSETP.NEU.FTZ.AND P2, PT, R163, -INF , PT ;  /* 0xff800000a300780b */ /* 0x000fe40003f5d000 */
[----:B------:R-:W-:Y:S02]  /*62b0*/  FMNMX.FTZ R22, R90, R11, !PT ;  /* 0x0000000b5a167209 */ /* 0x000fe40007810000 */
[----:B------:R-:W-:Y:S02]  /*62c0*/  FSEL R92, R92, RZ, P2 ;  /* 0x000000ff5c5c7208 */ /* 0x000fe40001000000 */
[----:B------:R-:W-:Y:S02]  /*62d0*/  FMNMX.FTZ R22, R101, R22, !PT ;  /* 0x0000001665167209 */ /* 0x000fe40007810000 */
[----:B------:R-:W-:Y:S01]  /*62e0*/  ISETP.LT.OR P3, PT, R0, 0x5a, P3 ;  /* 0x0000005a0000780c */ /* 0x000fe20001f61670 */
[--C-:B------:R-:W-:Y:S01]  /*62f0*/  FFMA.FTZ R148, R151, R14, -R92.reuse ;  /* 0x0000000e97947223 */ /* 0x100fe2000001085c */
[----:B------:R-:W-:Y:S01]  /*6300*/  FMNMX.FTZ R22, R91, R22, !PT ;  /* 0x000000165b167209 */ /* 0x000fe20007810000 */
[-CC-:B------:R-:W-:Y:S01]  /*6310*/  FFMA.FTZ R150, R137, R14.reuse, -R92.reuse ;  /* 0x0000000e89967223 */ /* 0x180fe2000001085c */
[----:B------:R-:W-:Y:S01]  /*6320*/  FSEL R151, R134, -INF , !P5 ;  /* 0xff80000086977808 */ /* 0x000fe20006800000 */
[--C-:B------:R-:W-:Y:S01]  /*6330*/  FFMA.FTZ R142, R15, R14, -R92.reuse ;  /* 0x0000000e0f8e7223 */ /* 0x100fe2000001085c */
[----:B------:R-:W-:Y:S01]  /*6340*/  FMNMX.FTZ R22, R95, R22, !PT ;  /* 0x000000165f167209 */ /* 0x000fe20007810000 */
[-CC-:B------:R-:W-:Y:S01]  /*6350*/  FFMA.FTZ R138, R89, R14.reuse, -R92.reuse ;  /* 0x0000000e598a7223 */ /* 0x180fe2000001085c */
[----:B------:R-:W-:Y:S01]  /*6360*/  FSEL R135, R135, -INF , !P3 ;  /* 0xff80000087877808 */ /* 0x000fe20005800000 */
[--C-:B------:R-:W-:Y:S01]  /*6370*/  FFMA.FTZ R144, R23, R14, -R92.reuse ;  /* 0x0000000e17907223 */ /* 0x100fe2000001085c */
[----:B------:R-:W-:Y:S01]  /*6380*/  FMNMX.FTZ R22, R105, R22, !PT ;  /* 0x0000001669167209 */ /* 0x000fe20007810000 */
[-CC-:B------:R-:W-:Y:S01]  /*6390*/  FFMA.FTZ R23, R113, R14.reuse, -R92.reuse ;  /* 0x0000000e71177223 */ /* 0x180fe2000001085c */
[----:B------:R-:W-:Y:S01]  /*63a0*/  FSEL R2, R163, RZ, P2 ;  /* 0x000000ffa3027208 */ /* 0x000fe20001000000 */
[--C-:B------:R-:W-:Y:S01]  /*63b0*/  FFMA.FTZ R146, R97, R14, -R92.reuse ;  /* 0x0000000e61927223 */ /* 0x100fe2000001085c */
[----:B------:R-:W-:Y:S01]  /*63c0*/  FMNMX.FTZ R22, R99, R22, !PT ;  /* 0x0000001663167209 */ /* 0x000fe20007810000 */
[-CC-:B------:R-:W-:Y:S01]  /*63d0*/  FFMA.FTZ R140, R21, R14.reuse, -R92.reuse ;  /* 0x0000000e158c7223 */ /* 0x180fe2000001085c */
[--C-:B------:R-:W-:Y:S01]  /*63e0*/  FFMA.FTZ R136, R93, R14, -R92.reuse ;  /* 0x0000000e5d887223 */ /* 0x100fe2000001085c */
[----:B------:R-:W-:Y:S01]  /*63f0*/  FADD.FTZ R89, -R2, R3 ;  /* 0x0000000302597221 */ /* 0x000fe20000010100 */
        /* <DEDUP_REMOVED lines=39> */
[----:B------:R-:W-:Y:S04]  /*6670*/  MUFU.EX2 R154, R154 ;  /* 0x0000009a009a7308 */ /* 0x000fe80000000800 */
[----:B------:R-:W0:Y:S04]  /*6680*/  SHFL.BFLY PT, R137, R22, 0x2, 0x1f ;  /* 0x0c401f0016897f89 */ /* 0x000e2800000e0000 */
        /* <DEDUP_REMOVED lines=9> */
[----:B0-----:R-:W-:Y:S01]  /*6720*/  FMNMX.FTZ R15, R137, R0, !PT ;  /* 0x00000000890f7209 */ /* 0x001fe20007810000 */
[----:B------:R-:W-:-:S03]  /*6730*/  FMUL.FTZ R0, R89, R14 ;  /* 0x0000000e59007220 */ /* 0x000fc60000410000 */
[C---:B------:R-:W-:Y:S01]  /*6740*/  FSETP.NEU.FTZ.AND P2, PT, R15.reuse, -INF , PT ;  /* 0xff8000000f00780b */ /* 0x040fe20003f5d000 */
[CC--:B------:R-:W-:Y:S02]  /*6750*/  FMUL.FTZ R2, R15.reuse, R14.reuse ;  /* 0x0000000e0f027220 */ /* 0x0c0fe40000410000 */
[----:B------:R-:W0:Y:S03]  /*6760*/  MUFU.EX2 R0, R0 ;  /* 0x0000000000007308 */ /* 0x000e260000000800 */
[----:B------:R-:W-:Y:S02]  /*6770*/  FSEL R92, R2, RZ, P2 ;  /* 0x000000ff025c7208 */ /* 0x000fe40001000000 */
[----:B------:R-:W-:Y:S02]  /*6780*/  FSEL R2, R15, RZ, P2 ;  /* 0x000000ff0f027208 */ /* 0x000fe40001000000 */
[----:B------:R-:W-:Y:S01]  /*6790*/  ISETP.GT.AND P2, PT, R20, R13, PT ;  /* 0x0000000d1400720c */ /* 0x000fe20003f44270 */
[-CC-:B------:R-:W-:Y:S01]  /*67a0*/  FFMA.FTZ R89, R90, R14.reuse, -R92.reuse ;  /* 0x0000000e5a597223 */ /* 0x180fe2000001085c */
[-CC-:B------:R-:W-:Y:S01]  /*67b0*/  FFMA.FTZ R88, R101, R14.reuse, -R92.reuse ;  /* 0x0000000e65587223 */ /* 0x180fe2000001085c */
[----:B------:R-:W-:Y:S01]  /*67c0*/  FADD.FTZ R11, -R2, R11 ;  /* 0x0000000b020b7221 */ /* 0x000fe20000010100 */
[-CC-:B------:R-:W-:Y:S01]  /*67d0*/  FFMA.FTZ R22, R91, R14.reuse, -R92.reuse ;  /* 0x0000000e5b167223 */ /* 0x180fe2000001085c */
[-CC-:B------:R-:W-:Y:S01]  /*67e0*/  FFMA.FTZ R95, R95, R14.reuse, -R92.reuse ;  /* 0x0000000e5f5f7223 */ /* 0x180fe2000001085c */
[-CC-:B------:R-:W-:Y:S01]  /*67f0*/  FFMA.FTZ R105, R105, R14.reuse, -R92.reuse ;  /* 0x0000000e69697223 */ /* 0x180fe2000001085c */
[-C--:B------:R-:W-:Y:S01]  /*6800*/  FMUL.FTZ R11, R11, R14.reuse ;  /* 0x0000000e0b0b7220 */ /* 0x080fe20000410000 */
[----:B------:R-:W-:Y:S01]  /*6810*/  MUFU.EX2 R89, R89 ;  /* 0x0000005900597308 */ /* 0x000fe20000000800 */
[--C-:B------:R-:W-:Y:S01]  /*6820*/  FFMA.FTZ R99, R99, R14, -R92.reuse ;  /* 0x0000000e63637223 */ /* 0x100fe2000001085c */
[----:B0-----:R-:W-:Y:S01]  /*6830*/  FFMA.FTZ R91, R0, R8, R165 ;  /* 0x00000008005b7223 */ /* 0x001fe200000100a5 */
[-CC-:B------:R-:W-:Y:S01]  /*6840*/  FFMA.FTZ R139, R139, R14.reuse, -R92.reuse ;  /* 0x0000000e8b8b7223 */ /* 0x180fe2000001085c */
[-CC-:B------:R-:W-:Y:S01]  /*6850*/  FFMA.FTZ R103, R103, R14.reuse, -R92.reuse ;  /* 0x0000000e67677223 */ /* 0x180fe2000001085c */
[-CC-:B------:R-:W-:Y:S01]  /*6860*/  FFMA.FTZ R141, R141, R14.reuse, -R92.reuse ;  /* 0x0000000e8d8d7223 */ /* 0x180fe2000001085c */
[----:B------:R-:W-:Y:S01]  /*6870*/  FADD.FTZ R91, R156, R91 ;  /* 0x0000005b9c5b7221 */ /* 0x000fe20000010000 */
[-CC-:B------:R-:W-:Y:S01]  /*6880*/  FFMA.FTZ R143, R143, R14.reuse, -R92.reuse ;  /* 0x0000000e8f8f7223 */ /* 0x180fe2000001085c */
[----:B------:R0:W1:Y:S01]  /*6890*/  MUFU.EX2 R2, R11 ;  /* 0x0000000b00027308 */ /* 0x0000620000000800 */
[-CC-:B------:R-:W-:Y:S01]  /*68a0*/  FFMA.FTZ R147, R147, R14.reuse, -R92.reuse ;  /* 0x0000000e93937223 */ /* 0x180fe2000001085c */
[----:B------:R-:W-:Y:S01]  /*68b0*/  FADD.FTZ R8, R158, R91 ;  /* 0x0000005b9e087221 */ /* 0x000fe20000010000 */
[-CC-:B------:R-:W-:Y:S01]  /*68c0*/  FFMA.FTZ R149, R149, R14.reuse, -R92.reuse ;  /* 0x0000000e95957223 */ /* 0x180fe2000001085c */
[-CC-:B------:R-:W-:Y:S01]  /*68d0*/  FFMA.FTZ R107, R107, R14.reuse, -R92.reuse ;  /* 0x0000000e6b6b7223 */ /* 0x180fe2000001085c */
[-C--:B------:R-:W-:Y:S01]  /*68e0*/  FFMA.FTZ R115, R115, R14.reuse, -R92 ;  /* 0x0000000e73737223 */ /* 0x080fe2000001085c */
[----:B------:R-:W-:Y:S01]  /*68f0*/  FADD.FTZ R91, R167, R8 ;  /* 0x00000008a75b7221 */ /* 0x000fe20000010000 */
[-CC-:B------:R-:W-:Y:S01]  /*6900*/  FFMA.FTZ R111, R111, R14.reuse, -R92.reuse ;  /* 0x0000000e6f6f7223 */ /* 0x180fe2000001085c */
[----:B------:R-:W2:Y:S01]  /*6910*/  MUFU.EX2 R88, R88 ;  /* 0x0000005800587308 */ /* 0x000ea20000000800 */
[----:B------:R-:W-:Y:S01]  /*6920*/  FFMA.FTZ R119, R119, R14, -R92 ;  /* 0x0000000e77777223 */ /* 0x000fe2000001085c */
[----:B------:R-:W-:Y:S01]  /*6930*/  FADD.FTZ R8, R152, R91 ;  /* 0x0000005b98087221 */ /* 0x000fe20000010000 */
[----:B------:R-:W-:-:S02]  /*6940*/  IMAD.U32 R90, RZ, RZ, UR11 ;  /* 0x0000000bff5a7e24 */ /* 0x000fc4000f8e00ff */
[-CC-:B------:R-:W-:Y:S01]  /*6950*/  FFMA.FTZ R153, R153, R14.reuse, -R92.reuse ;  /* 0x0000000e99997223 */ /* 0x180fe2000001085c */
[-C--:B------:R-:W-:Y:S01]  /*6960*/  FFMA.FTZ R123, R123, R14.reuse, -R92 ;  /* 0x0000000e7b7b7223 */ /* 0x080fe2000001085c */
[----:B0-----:R-:W-:Y:S01]  /*6970*/  FADD.FTZ R11, R169, R8 ;  /* 0x00000008a90b7221 */ /* 0x001fe20000010000 */
[----:B------:R-:W-:Y:S01]  /*6980*/  @!P1 VIADD R90, R90, 0x2a860 ;  /* 0x0002a8605a5a9836 */ /* 0x000fe20000000000 */
[----:B------:R-:W0:Y:S01]  /*6990*/  MUFU.EX2 R22, R22 ;  /* 0x0000001600167308 */ /* 0x000e220000000800 */
[----:B-1----:R-:W-:Y:S01]  /*69a0*/  FFMA.FTZ R5, R2, R5, R89 ;  /* 0x0000000502057223 */ /* 0x002fe20000010059 */
[----:B------:R-:W-:Y:S01]  /*69b0*/  FADD.FTZ R8, R154, R11 ;  /* 0x0000000b9a087221 */ /* 0x000fe20000010000 */
[-C--:B------:R-:W-:Y:S01]  /*69c0*/  FFMA.FTZ R157, R157, R14.reuse, -R92 ;  /* 0x0000000e9d9d7223 */ /* 0x080fe2000001085c */
[----:B------:R-:W-:Y:S01]  /*69d0*/  @!P1 PRMT R90, RZ, 0x654, R90 ;  /* 0x00000654ff5a9816 */ /* 0x000fe2000000005a */
[-C--:B------:R-:W-:Y:S01]  /*69e0*/  FFMA.FTZ R127, R127, R14.reuse, -R92 ;  /* 0x0000000e7f7f7223 */ /* 0x080fe2000001085c */
[----:B------:R-:W-:Y:S01]  /*69f0*/  FADD.FTZ R11, R155, R8 ;  /* 0x000000089b0b7221 */ /* 0x000fe20000010000 */
[-CC-:B------:R-:W-:Y:S01]  /*6a00*/  FFMA.FTZ R159, R159, R14.reuse, -R92.reuse ;  /* 0x0000000e9f9f7223 */ /* 0x180fe2000001085c */
[----:B------:R-:W1:Y:S01]  /*6a10*/  MUFU.EX2 R95, R95 ;  /* 0x0000005f005f7308 */ /* 0x000e620000000800 */
[----:B--2---:R-:W-:Y:S01]  /*6a20*/  FADD.FTZ R5, R88, R5 ;  /* 0x0000000558057221 */ /* 0x004fe20000010000 */
[----:B------:R-:W-:Y:S01]  /*6a30*/  FADD.FTZ R8, R148, R11 ;  /* 0x0000000b94087221 */ /* 0x000fe20000010000 */
[----:B------:R2:W-:Y:S01]  /*6a40*/  @!P1 SYNCS.ARRIVE.TRANS64.RED.A1T0 RZ, [R90+URZ], RZ ;  /* 0x000000ff5aff99a7 */ /* 0x0005e2000810043f */
[-CC-:B------:R-:W-:Y:S01]  /*6a50*/  FFMA.FTZ R131, R131, R14.reuse, -R92.reuse ;  /* 0x0000000e83837223 */ /* 0x180fe2000001085c */
[-C--:B------:R-:W-:Y:S01]  /*6a60*/  FFMA.FTZ R151, R151, R14.reuse, -R92 ;  /* 0x0000000e97977223 */ /* 0x080fe2000001085c */
[----:B------:R-:W-:Y:S01]  /*6a70*/  FADD.FTZ R11, R145, R8 ;  /* 0x00000008910b7221 */ /* 0x000fe20000010000 */
[----:B------:R-:W-:Y:S01]  /*6a80*/  FFMA.FTZ R92, R135, R14, -R92 ;  /* 0x0000000e875c7223 */ /* 0x000fe2000001085c */
[----:B------:R-:W3:Y:S01]  /*6a90*/  MUFU.EX2 R94, R105 ;  /* 0x00000069005e7308 */ /* 0x000ee20000000800 */
[----:B0-----:R-:W-:Y:S01]  /*6aa0*/  FADD.FTZ R5, R22, R5 ;  /* 0x0000000516057221 */ /* 0x001fe20000010000 */
[----:B------:R-:W-:Y:S01]  /*6ab0*/  FADD.FTZ R8, R150, R11 ;  /* 0x0000000b96087221 */ /* 0x000fe20000010000 */
[----:B------:R-:W-:Y:S01]  /*6ac0*/  F2FP.BF16.F32.PACK_AB R154, R155, R154 ;  /* 0x0000009a9b9a723e */ /* 0x000fe200000010ff */
[----:B------:R-:W-:Y:S01]  /*6ad0*/  VIADD R20, R20, 0xffffffff ;  /* 0xffffffff14147836 */ /* 0x000fe20000000000 */
[----:B------:R-:W-:Y:S01]  /*6ae0*/  F2FP.BF16.F32.PACK_AB R148, R145, R148 ;  /* 0x000000949194723e */ /* 0x000fe200000010ff */
[----:B------:R-:W-:Y:S01]  /*6af0*/  FADD.FTZ R11, R109, R8 ;  /* 0x000000086d0b7221 */ /* 0x000fe20000010000 */
[----:B------:R-:W-:Y:S01]  /*6b00*/  F2FP.BF16.F32.PACK_AB R156, R156, R165 ;  /* 0x000000a59c9c723e */ /* 0x000fe200000010ff */
[----:B------:R-:W0:Y:S01]  /*6b10*/  MUFU.EX2 R99, R99 ;  /* 0x0000006300637308 */ /* 0x000e220000000800 */
[----:B-1----:R-:W-:Y:S01]  /*6b20*/  FADD.FTZ R5, R95, R5 ;  /* 0x000000055f057221 */ /* 0x002fe20000010000 */
[----:B------:R-:W-:Y:S01]  /*6b30*/  FADD.FTZ R8, R144, R11 ;  /* 0x0000000b90087221 */ /* 0x000fe20000010000 */
[----:B------:R-:W-:-:S02]  /*6b40*/  F2FP.BF16.F32.PACK_AB R158, R167, R158 ;  /* 0x0000009ea79e723e */ /* 0x000fc400000010ff */
[----:B------:R-:W-:Y:S01]  /*6b50*/  F2FP.BF16.F32.PACK_AB R152, R169, R152 ;  /* 0x00000098a998723e */ /* 0x000fe200000010ff */
[----:B------:R-:W-:Y:S01]  /*6b60*/  FADD.FTZ R11, R23, R8 ;  /* 0x00000008170b7221 */ /* 0x000fe20000010000 */
[----:B------:R-:W-:Y:S01]  /*6b70*/  F2FP.BF16.F32.PACK_AB R150, R109, R150 ;  /* 0x000000966d96723e */ /* 0x000fe200000010ff */
[----:B------:R-:W1:Y:S01]  /*6b80*/  MUFU.EX2 R96, R139 ;  /* 0x0000008b00607308 */ /* 0x000e620000000800 */
[----:B---3--:R-:W-:Y:S01]  /*6b90*/  FADD.FTZ R5, R94, R5 ;  /* 0x000000055e057221 */ /* 0x008fe20000010000 */
[----:B------:R-:W-:-:S06]  /*6ba0*/  F2FP.BF16.F32.PACK_AB R144, R23, R144 ;  /* 0x000000901790723e */ /* 0x000fcc00000010ff */
[----:B------:R-:W3:Y:S01]  /*6bb0*/  MUFU.EX2 R103, R103 ;  /* 0x0000006700677308 */ /* 0x000ee20000000800 */
[----:B0-----:R-:W-:-:S07]  /*6bc0*/  FADD.FTZ R5, R99, R5 ;  /* 0x0000000563057221 */ /* 0x001fce0000010000 */
[----:B------:R-:W0:Y:S01]  /*6bd0*/  MUFU.EX2 R98, R141 ;  /* 0x0000008d00627308 */ /* 0x000e220000000800 */
[----:B-1----:R-:W-:-:S07]  /*6be0*/  FADD.FTZ R5, R96, R5 ;  /* 0x0000000560057221 */ /* 0x002fce0000010000 */
[----:B------:R-:W1:Y:S01]  /*6bf0*/  MUFU.EX2 R143, R143 ;  /* 0x0000008f008f7308 */ /* 0x000e620000000800 */
[C---:B---3--:R-:W-:Y:S01]  /*6c00*/  FADD.FTZ R5, R103.reuse, R5 ;  /* 0x0000000567057221 */ /* 0x048fe20000010000 */
[----:B------:R-:W-:-:S06]  /*6c10*/  F2FP.BF16.F32.PACK_AB R155, R103, R96 ;  /* 0x00000060679b723e */ /* 0x000fcc00000010ff */
[----:B------:R-:W3:Y:S01]  /*6c20*/  MUFU.EX2 R100, R147 ;  /* 0x0000009300647308 */ /* 0x000ee20000000800 */
[----:B0-----:R-:W-:-:S07]  /*6c30*/  FADD.FTZ R5, R98, R5 ;  /* 0x0000000562057221 */ /* 0x001fce0000010000 */
[----:B------:R0:W4:Y:S01]  /*6c40*/  MUFU.EX2 R101, R149 ;  /* 0x0000009500657308 */ /* 0x0001220000000800 */
[----:B-1----:R-:W-:-:S07]  /*6c50*/  FADD.FTZ R5, R143, R5 ;  /* 0x000000058f057221 */ /* 0x002fce0000010000 */
[----:B------:R-:W1:Y:S01]  /*6c60*/  MUFU.EX2 R102, R107 ;  /* 0x0000006b00667308 */ /* 0x000e620000000800 */
[----:B---3--:R-:W-:Y:S01]  /*6c70*/  FADD.FTZ R5, R100, R5 ;  /* 0x0000000564057221 */ /* 0x008fe20000010000 */
[----:B0-----:R-:W-:-:S06]  /*6c80*/  F2FP.BF16.F32.PACK_AB R149, R143, R98 ;  /* 0x000000628f95723e */ /* 0x001fcc00000010ff */
[----:B------:R-:W0:Y:S01]  /*6c90*/  MUFU.EX2 R115, R115 ;  /* 0x0000007300737308 */ /* 0x000e220000000800 */
[----:B----4-:R-:W-:-:S07]  /*6ca0*/  FADD.FTZ R5, R101, R5 ;  /* 0x0000000565057221 */ /* 0x010fce0000010000 */
[----:B------:R-:W3:Y:S01]  /*6cb0*/  MUFU.EX2 R146, R146 ;  /* 0x0000009200927308 */ /* 0x000ee20000000800 */
[----:B-1----:R-:W-:-:S07]  /*6cc0*/  FADD.FTZ R5, R102, R5 ;  /* 0x0000000566057221 */ /* 0x002fce0000010000 */
[----:B------:R-:W1:Y:S01]  /*6cd0*/  MUFU.EX2 R104, R111 ;  /* 0x0000006f00687308 */ /* 0x000e620000000800 */
[C---:B0-----:R-:W-:Y:S01]  /*6ce0*/  FADD.FTZ R5, R115.reuse, R5 ;  /* 0x0000000573057221 */ /* 0x041fe20000010000 */
[----:B------:R-:W-:-:S06]  /*6cf0*/  F2FP.BF16.F32.PACK_AB R145, R115, R102 ;  /* 0x000000667391723e */ /* 0x000fcc00000010ff */
[----:B------:R-:W0:Y:S01]  /*6d00*/  MUFU.EX2 R97, R97 ;  /* 0x0000006100617308 */ /* 0x000e220000000800 */
[----:B---3--:R-:W-:-:S07]  /*6d10*/  FADD.FTZ R8, R146, R11 ;  /* 0x0000000b92087221 */ /* 0x008fce0000010000 */
[----:B------:R-:W3:Y:S01]  /*6d20*/  MUFU.EX2 R119, R119 ;  /* 0x0000007700777308 */ /* 0x000ee20000000800 */
[----:B-1----:R-:W-:-:S07]  /*6d30*/  FADD.FTZ R5, R104, R5 ;  /* 0x0000000568057221 */ /* 0x002fce0000010000 */
[----:B------:R-:W1:Y:S01]  /*6d40*/  MUFU.EX2 R140, R140 ;  /* 0x0000008c008c7308 */ /* 0x000e620000000800 */
[C---:B0-----:R-:W-:Y:S01]  /*6d50*/  FADD.FTZ R11, R97.reuse, R8 ;  /* 0x00000008610b7221 */ /* 0x041fe20000010000 */
[----:B------:R-:W-:-:S06]  /*6d60*/  F2FP.BF16.F32.PACK_AB R146, R97, R146 ;  /* 0x000000926192723e */ /* 0x000fcc00000010ff */
[----:B------:R0:W4:Y:S01]  /*6d70*/  MUFU.EX2 R106, R153 ;  /* 0x00000099006a7308 */ /* 0x0001220000000800 */
[C---:B---3--:R-:W-:Y:S01]  /*6d80*/  FADD.FTZ R5, R119.reuse, R5 ;  /* 0x0000000577057221 */ /* 0x048fe20000010000 */
[----:B------:R-:W-:-:S06]  /*6d90*/  F2FP.BF16.F32.PACK_AB R147, R119, R104 ;  /* 0x000000687793723e */ /* 0x000fcc00000010ff */
[----:B------:R-:W3:Y:S01]  /*6da0*/  MUFU.EX2 R21, R21 ;  /* 0x0000001500157308 */ /* 0x000ee20000000800 */
[----:B-1----:R-:W-:Y:S01]  /*6db0*/  FADD.FTZ R8, R140, R11 ;  /* 0x0000000b8c087221 */ /* 0x002fe20000010000 */
[----:B0-----:R-:W-:-:S06]  /*6dc0*/  F2FP.BF16.F32.PACK_AB R153, R99, R94 ;  /* 0x0000005e6399723e */ /* 0x001fcc00000010ff */
[----:B------:R-:W0:Y:S01]  /*6dd0*/  MUFU.EX2 R123, R123 ;  /* 0x0000007b007b7308 */ /* 0x000e220000000800 */
[----:B----4-:R-:W-:-:S07]  /*6de0*/  FADD.FTZ R5, R106, R5 ;  /* 0x000000056a057221 */ /* 0x010fce0000010000 */
[----:B------:R-:W1:Y:S01]  /*6df0*/  MUFU.EX2 R142, R142 ;  /* 0x0000008e008e7308 */ /* 0x000e620000000800 */
[C---:B---3--:R-:W-:Y:S01]  /*6e00*/  FADD.FTZ R11, R21.reuse, R8 ;  /* 0x00000008150b7221 */ /* 0x048fe20000010000 */
[----:B------:R-:W-:Y:S01]  /*6e10*/  F2FP.BF16.F32.PACK_AB R140, R21, R140 ;  /* 0x0000008c158c723e */ /* 0x000fe200000010ff */
[----:B------:R-:W-:-:S05]  /*6e20*/  IMAD.MOV.U32 R21, RZ, RZ, R4 ;  /* 0x000000ffff157224 */ /* 0x000fca00078e0004 */
[----:B--2---:R2:W3:Y:S01]  /*6e30*/  MUFU.EX2 R90, R157 ;  /* 0x0000009d005a7308 */ /* 0x0044e20000000800 */
[C---:B0-----:R-:W-:Y:S01]  /*6e40*/  FADD.FTZ R5, R123.reuse, R5 ;  /* 0x000000057b057221 */ /* 0x041fe20000010000 */
[----:B------:R-:W-:-:S06]  /*6e50*/  F2FP.BF16.F32.PACK_AB R141, R123, R106 ;  /* 0x0000006a7b8d723e */ /* 0x000fcc00000010ff */
[----:B------:R-:W0:Y:S01]  /*6e60*/  MUFU.EX2 R113, R113 ;  /* 0x0000007100717308 */ /* 0x000e220000000800 */
[----:B-1----:R-:W-:Y:S01]  /*6e70*/  FADD.FTZ R8, R142, R11 ;  /* 0x0000000b8e087221 */ /* 0x002fe20000010000 */
[----:B--2---:R-:W-:-:S06]  /*6e80*/  F2FP.BF16.F32.PACK_AB R157, R88, R89 ;  /* 0x00000059589d723e */ /* 0x004fcc00000010ff */
[----:B------:R-:W1:Y:S01]  /*6e90*/  MUFU.EX2 R127, R127 ;  /* 0x0000007f007f7308 */ /* 0x000e620000000800 */
[----:B---3--:R-:W-:-:S07]  /*6ea0*/  FADD.FTZ R5, R90, R5 ;  /* 0x000000055a057221 */ /* 0x008fce0000010000 */
[----:B------:R-:W2:Y:S01]  /*6eb0*/  MUFU.EX2 R136, R136 ;  /* 0x0000008800887308 */ /* 0x000ea20000000800 */
[C---:B0-----:R-:W-:Y:S01]  /*6ec0*/  FADD.FTZ R11, R113.reuse, R8 ;  /* 0x00000008710b7221 */ /* 0x041fe20000010000 */
[----:B------:R-:W-:-:S06]  /*6ed0*/  F2FP.BF16.F32.PACK_AB R142, R113, R142 ;  /* 0x0000008e718e723e */ /* 0x000fcc00000010ff */
[----:B------:R0:W3:Y:S01]  /*6ee0*/  MUFU.EX2 R108, R159 ;  /* 0x0000009f006c7308 */ /* 0x0000e20000000800 */
[C---:B-1----:R-:W-:Y:S01]  /*6ef0*/  FADD.FTZ R5, R127.reuse, R5 ;  /* 0x000000057f057221 */ /* 0x042fe20000010000 */
[----:B------:R-:W-:-:S06]  /*6f00*/  F2FP.BF16.F32.PACK_AB R143, R127, R90 ;  /* 0x0000005a7f8f723e */ /* 0x000fcc00000010ff */
[----:B------:R-:W1:Y:S01]  /*6f10*/  MUFU.EX2 R93, R93 ;  /* 0x0000005d005d7308 */ /* 0x000e620000000800 */
[----:B--2---:R-:W-:Y:S01]  /*6f20*/  FADD.FTZ R8, R136, R11 ;  /* 0x0000000b88087221 */ /* 0x004fe20000010000 */
[----:B0-----:R-:W-:-:S06]  /*6f30*/  F2FP.BF16.F32.PACK_AB R159, R95, R22 ;  /* 0x000000165f9f723e */ /* 0x001fcc00000010ff */
[----:B------:R-:W0:Y:S01]  /*6f40*/  MUFU.EX2 R131, R131 ;  /* 0x0000008300837308 */ /* 0x000e220000000800 */
[----:B---3--:R-:W-:-:S07]  /*6f50*/  FADD.FTZ R5, R108, R5 ;  /* 0x000000056c057221 */ /* 0x008fce0000010000 */
[----:B------:R-:W2:Y:S01]  /*6f60*/  MUFU.EX2 R138, R138 ;  /* 0x0000008a008a7308 */ /* 0x000ea20000000800 */
[C---:B-1----:R-:W-:Y:S01]  /*6f70*/  FADD.FTZ R11, R93.reuse, R8 ;  /* 0x000000085d0b7221 */ /* 0x042fe20000010000 */
[----:B------:R-:W-:-:S06]  /*6f80*/  F2FP.BF16.F32.PACK_AB R136, R93, R136 ;  /* 0x000000885d88723e */ /* 0x000fcc00000010ff */
[----:B------:R1:W3:Y:S01]  /*6f90*/  MUFU.EX2 R110, R151 ;  /* 0x00000097006e7308 */ /* 0x0002e20000000800 */
[C---:B0-----:R-:W-:Y:S01]  /*6fa0*/  FADD.FTZ R5, R131.reuse, R5 ;  /* 0x0000000583057221 */ /* 0x041fe20000010000 */
[----:B------:R-:W-:-:S06]  /*6fb0*/  F2FP.BF16.F32.PACK_AB R137, R131, R108 ;  /* 0x0000006c8389723e */ /* 0x000fcc00000010ff */
[----:B------:R-:W0:Y:S01]  /*6fc0*/  MUFU.EX2 R3, R3 ;  /* 0x0000000300037308 */ /* 0x000e220000000800 */
[----:B--2---:R-:W-:Y:S01]  /*6fd0*/  FADD.FTZ R8, R138, R11 ;  /* 0x0000000b8a087221 */ /* 0x004fe20000010000 */
[----:B-1----:R-:W-:Y:S01]  /*6fe0*/  F2FP.BF16.F32.PACK_AB R151, R101, R100 ;  /* 0x000000646597723e */ /* 0x002fe200000010ff */
[----:B------:R-:W-:-:S05]  /*6ff0*/  IMAD.MOV.U32 R11, RZ, RZ, R15 ;  /* 0x000000ffff0b7224 */ /* 0x000fca00078e000f */
[----:B------:R-:W1:Y:S01]  /*7000*/  MUFU.EX2 R92, R92 ;  /* 0x0000005c005c7308 */ /* 0x000e620000000800 */
[----:B---3--:R-:W-:Y:S01]  /*7010*/  FADD.FTZ R5, R110, R5 ;  /* 0x000000056e057221 */ /* 0x008fe20000010000 */
[C---:B0-----:R-:W-:Y:S01]  /*7020*/  FADD.FTZ R8, R3.reuse, R8 ;  /* 0x0000000803087221 */ /* 0x041fe20000010000 */
[----:B------:R-:W-:Y:S01]  /*7030*/  F2FP.BF16.F32.PACK_AB R138, R3, R138 ;  /* 0x0000008a038a723e */ /* 0x000fe200000010ff */
[----:B------:R-:W-:Y:S02]  /*7040*/  IMAD.MOV.U32 R3, RZ, RZ, R163 ;  /* 0x000000ffff037224 */ /* 0x000fe400078e00a3 */
[C---:B-1----:R-:W-:Y:S01]  /*7050*/  FADD.FTZ R5, R92.reuse, R5 ;  /* 0x000000055c057221 */ /* 0x042fe20000010000 */
[----:B------:R-:W-:Y:S01]  /*7060*/  F2FP.BF16.F32.PACK_AB R139, R92, R110 ;  /* 0x0000006e5c8b723e */ /* 0x000fe200000010ff */
[----:B------:R-:W-:Y:S06]  /*7070*/  @P2 BRA `(.L_x_949) ;  /* 0xffffffd000c02947 */ /* 0x000fec000383ffff */
[----:B------:R-:W-:Y:S02]  /*7080*/  IMAD.MOV.U32 R11, RZ, RZ, R15 ;  /* 0x000000ffff0b7224 */ /* 0x000fe400078e000f */
[----:B------:R-:W-:-:S07]  /*7090*/  IMAD.MOV.U32 R3, RZ, RZ, R163 ;  /* 0x000000ffff037224 */ /* 0x000fce00078e00a3 */
.L_x_932:
[----:B------:R-:W0:Y:S01]  /*70a0*/  LDC R160, c[0x0][0x448] ;  /* 0x00011200ffa07b82 */ /* 0x000e220000000800 */
[----:B------:R-:W-:-:S07]  /*70b0*/  UIADD3 UR59, -UR59, 0x1, URZ ;  /* 0x000000013b3b7890 */ /* 0x000fce000fffe13f */
[----:B------:R-:W1:Y:S08]  /*70c0*/  S2UR UR5, SR_CTAID.X ;  /* 0x00000000000579c3 */ /* 0x000e700000002500 */
[----:B------:R-:W2:Y:S01]  /*70d0*/  LDC R13, c[0x0][0x9e4] ;  /* 0x00027900ff0d7b82 */ /* 0x000ea20000000800 */
[----:B0-----:R-:W-:-:S07]  /*70e0*/  ISETP.NE.AND P2, PT, R160, 0x1, PT ;  /* 0x00000001a000780c */ /* 0x001fce0003f45270 */
[----:B------:R-:W0:Y:S01]  /*70f0*/  LDC R23, c[0x0][0x2f0] ;  /* 0x0000bc00ff177b82 */ /* 0x000e220000000800 */
[----:B-1----:R-:W-:-:S07]  /*7100*/  ULEA UR5, UR5, 0x7f, 0x7 ;  /* 0x0000007f05057891 */ /* 0x002fce000f8e383f */
[----:B------:R-:W1:Y:S01]  /*7110*/  @P2 LDC R21, c[0x0][0x44c] ;  /* 0x00011300ff152b82 */ /* 0x000e620000000800 */
[----:B------:R-:W-:-:S07]  /*7120*/  IMAD.U32 R15, RZ, RZ, UR5 ;  /* 0x00000005ff0f7e24 */ /* 0x000fce000f8e00ff */
[----:B------:R-:W3:Y:S01]  /*7130*/  @P2 LDC R22, c[0x0][0x450] ;  /* 0x00011400ff162b82 */ /* 0x000ee20000000800 */
[----:B0-----:R-:W-:Y:S02]  /*7140*/  IMAD R88, R16, R23, UR59 ;  /* 0x0000003b10587e24 */ /* 0x001fe4000f8e0217 */
[----:B-1----:R-:W-:Y:S01]  /*7150*/  @P2 IMAD.HI.U32 R21, R21, UR5, RZ ;  /* 0x0000000515152c27 */ /* 0x002fe2000f8e00ff */
[----:B------:R-:W-:-:S04]  /*7160*/  ULDC UR5, c[0x0][0x9dc] ;  /* 0x0002770000057ab9 */ /* 0x000fc80000000800 */
[----:B---3--:R-:W-:Y:S02]  /*7170*/  @P2 SHF.R.U32.HI R15, RZ, R22, R21 ;  /* 0x00000016ff0f2219 */ /* 0x008fe40000011615 */
[----:B--2---:R-:W-:-:S03]  /*7180*/  ISETP.GE.AND P2, PT, R13, 0x1, PT ;  /* 0x000000010d00780c */ /* 0x004fc60003f46270 */
[----:B------:R-:W-:-:S04]  /*7190*/  IMAD.IADD R15, R88, 0x1, R15 ;  /* 0x00000001580f7824 */ /* 0x000fc800078e020f */
[----:B------:R-:W-:-:S06]  /*71a0*/  VIADD R21, R15, -UR5 ;  /* 0x800000050f157c36 */ /* 0x000fcc0008000000 */
[----:B------:R-:W-:Y:S05]  /*71b0*/  @!P2 BRA `(.L_x_950) ;  /* 0x00000000003ca947 */ /* 0x000fea0003800000 */
        /* <DEDUP_REMOVED lines=9> */
.L_x_951:
[----:B------:R-:W-:-:S13]  /*7250*/  ISETP.NE.AND P2, PT, R13, 0x1, PT ;  /* 0x000000010d00780c */ /* 0x000fda0003f45270 */
[----:B------:R-:W0:Y:S02]  /*7260*/  @P2 LDC.64 R22, c[0x0][0x9e8] ;  /* 0x00027a00ff162b82 */ /* 0x000e240000000a00 */
[----:B0-----:R-:W-:-:S05]  /*7270*/  @P2 IMAD.HI.U32 R22, R15, R22, RZ ;  /* 0x000000160f162227 */ /* 0x001fca00078e00ff */
[----:B------:R-:W-:-:S07]  /*7280*/  @P2 SHF.R.U32.HI R15, RZ, R23, R22 ;  /* 0x00000017ff0f2219 */ /* 0x000fce0000011616 */
.L_x_952:
[----:B------:R-:W-:-:S05]  /*7290*/  IMAD R22, R15, R13, RZ ;  /* 0x0000000d0f167224 */ /* 0x000fca00078e02ff */
[----:B------:R-:W-:-:S07]  /*72a0*/  VIMNMX R21, R21, R22, !PT ;  /* 0x0000001615157248 */ /* 0x000fce0007fe0100 */
.L_x_950:
[----:B------:R-:W-:-:S04]  /*72b0*/  VIADD R21, R21, 0x5f ;  /* 0x0000005f15157836 */ /* 0x000fc80000000000 */
[----:B------:R-:W-:-:S05]  /*72c0*/  IMAD.HI R21, R21, 0x2aaaaaab, RZ ;  /* 0x2aaaaaab15157827 */ /* 0x000fca00078e02ff */
[----:B------:R-:W-:-:S04]  /*72d0*/  SHF.R.U32.HI R22, RZ, 0x1f, R21 ;  /* 0x0000001fff167819 */ /* 0x000fc80000011615 */
[----:B------:R-:W-:-:S04]  /*72e0*/  LEA.HI.SX32 R22, R21, R22, 0x1c ;  /* 0x0000001615167211 */ /* 0x000fc800078fe2ff */
[----:B------:R-:W-:-:S04]  /*72f0*/  VIMNMX R15, R17, R22, !PT ;  /* 0x00000016110f7248 */ /* 0x000fc80007fe0100 */
[----:B------:R-:W-:-:S13]  /*7300*/  ISETP.GE.AND P2, PT, R20, R15, PT ;  /* 0x0000000f1400720c */ /* 0x000fda0003f46270 */
[----:B------:R-:W-:Y:S05]  /*7310*/  @!P2 BRA `(.L_x_953) ;  /* 0x0000001800eca947 */ /* 0x000fea0003800000 */
[----:B------:R-:W-:Y:S01]  /*7320*/  IMAD.MOV.U32 R21, RZ, RZ, R11 ;  /* 0x000000ffff157224 */ /* 0x000fe200078e000b */
[----:B------:R-:W-:Y:S01]  /*7330*/  UMOV UR5, UR4 ;  /* 0x0000000400057c82 */ /* 0x000fe20008000000 */
[----:B------:R-:W-:Y:S02]  /*7340*/  IMAD.MOV.U32 R22, RZ, RZ, R3 ;  /* 0x000000ffff167224 */ /* 0x000fe400078e0003 */
[----:B------:R-:W-:-:S07]  /*7350*/  IMAD.MOV.U32 R23, RZ, RZ, R4 ;  /* 0x000000ffff177224 */ /* 0x000fce00078e0004 */
.L_x_962:
[----:B------:R-:W-:-:S04]  /*7360*/  UIADD3 UR4, UR5, 0x1, URZ ;  /* 0x0000000105047890 */ /* 0x000fc8000fffe03f */
[----:B------:R-:W-:-:S04]  /*7370*/  UISETP.NE.AND UP0, UPT, UR4, 0x2, UPT ;  /* 0x000000020400788c */ /* 0x000fc8000bf05270 */
[----:B------:R-:W-:Y:S02]  /*7380*/  USEL UR6, URZ, 0x1, UP0 ;  /* 0x000000013f067887 */ /* 0x000fe40008000000 */
[----:B------:R-:W-:-:S04]  /*7390*/  USEL UR4, UR4, URZ, UP0 ;  /* 0x0000003f04047287 */ /* 0x000fc80008000000 */
[----:B------:R-:W-:Y:S01]  /*73a0*/  LOP3.LUT R4, R23, UR6, RZ, 0x3c, !PT ;  /* 0x0000000617047c12 */ /* 0x000fe2000f8e3cff */
[----:B------:R-:W-:Y:S07]  /*73b0*/  @!P0 BRA `(.L_x_954) ;  /* 0x0000000000048947 */ /* 0x000fee0003800000 */
[----:B------:R-:W-:Y:S01]  /*73c0*/  BPT.TRAP 0x1 ;  /* 0x000000040000795c */ /* 0x000fe20000300000 */
.L_x_954:
[----:B------:R-:W-:Y:S01]  /*73d0*/  ULEA UR7, UR4, UR56, 0x3 ;  /* 0x0000003804077291 */ /* 0x000fe2000f8e183f */
[----:B------:R-:W-:-:S08]  /*73e0*/  SHF.L.U32 R3, R4, 0x1f, RZ ;  /* 0x0000001f04037819 */ /* 0x000fd000000006ff */
[----:B------:R0:W1:Y:S01]  /*73f0*/  SYNCS.PHASECHK.TRANS64.TRYWAIT P2, [UR7+0x2a830], R3 ;  /* 0x02a83003ff0075a7 */ /* 0x0000620008040147 */
[----:B------:R-:W-:Y:S05]  /*7400*/  @!P0 BRA `(.L_x_955) ;  /* 0x0000000000048947 */ /* 0x000fea0003800000 */
[----:B------:R-:W-:Y:S01]  /*7410*/  BPT.TRAP 0x1 ;  /* 0x000000040000795c */ /* 0x000fe20000300000 */
.L_x_955:
[----:B-1----:R-:W-:Y:S05]  /*7420*/  @P2 BRA `(.L_x_956) ;  /* 0x0000000000082947 */ /* 0x002fea0003800000 */
[----:B------:R-:W1:Y:S02]  /*7430*/  SYNCS.PHASECHK.TRANS64.TRYWAIT P2, [UR7+0x2a830], R3 ;  /* 0x02a83003ff0075a7 */ /* 0x000e640008040147 */
[----:B-1----:R-:W-:Y:S05]  /*7440*/  @!P2 BRA `(.L_x_957) ;  /* 0x000000b00050a947 */ /* 0x002fea0003800000 */
.L_x_956:
        /* <DEDUP_REMOVED lines=129> */
.L_x_958:
[----:B------:R-:W-:Y:S01]  /*7c60*/  ULEA UR11, UR5, UR56, 0x3 ;  /* 0x00000038050b7291 */ /* 0x000fe2000f8e183f */
[----:B------:R-:W-:-:S08]  /*7c70*/  SHF.L.U32 R0, R23, 0x1f, RZ ;  /* 0x0000001f17007819 */ /* 0x000fd000000006ff */
[----:B------:R2:W3:Y:S01]  /*7c80*/  SYNCS.PHASECHK.TRANS64.TRYWAIT P2, [UR11+0x2a850], R0 ;  /* 0x02a85000ff0075a7 */ /* 0x0004e2000804014b */
[----:B------:R-:W-:Y:S05]  /*7c90*/  @!P0 BRA `(.L_x_959) ;  /* 0x0000000000048947 */ /* 0x000fea0003800000 */
[----:B------:R-:W-:Y:S01]  /*7ca0*/  BPT.TRAP 0x1 ;  /* 0x000000040000795c */ /* 0x000fe20000300000 */
.L_x_959:
[----:B---3--:R-:W-:Y:S05]  /*7cb0*/  @P2 BRA `(.L_x_960) ;  /* 0x0000000000082947 */ /* 0x008fea0003800000 */
[----:B------:R-:W3:Y:S02]  /*7cc0*/  SYNCS.PHASECHK.TRANS64.TRYWAIT P2, [UR11+0x2a850], R0 ;  /* 0x02a85000ff0075a7 */ /* 0x000ee4000804014b */
[----:B---3--:R-:W-:Y:S05]  /*7cd0*/  @!P2 BRA `(.L_x_961) ;  /* 0x000000a80044a947 */ /* 0x008fea0003800000 */
.L_x_960:
[----:B------:R-:W-:Y:S01]  /*7ce0*/  UIADD3 UR6, UR56, 0x400, URZ ;  /* 0x0000040038067890 */ /* 0x000fe2000fffe03f */
[----:B------:R-:W-:Y:S01]  /*7cf0*/  WARPGROUP.ARRIVE ;  /* 0x00000000000079c5 */ /* 0x000fe20000000000 */
[----:B------:R-:W-:Y:S01]  /*7d00*/  UMOV UR15, 0x40000040 ;  /* 0x40000040000f7882 */ /* 0x000fe20000000000 */
[----:B0-2---:R-:W-:Y:S01]  /*7d10*/  FMNMX.FTZ R0, R88, R22, !PT ;  /* 0x0000001658007209 */ /* 0x005fe20007810000 */
[----:B------:R-:W-:Y:S01]  /*7d20*/  USHF.R.U32.HI UR6, URZ, 0x4, UR6 ;  /* 0x000000043f067899 */ /* 0x000fe20008011606 */
[----:B-1----:R-:W0:Y:S01]  /*7d30*/  LDC R14, c[0x0][0x988] ;  /* 0x00026200ff0e7b82 */ /* 0x002e220000000800 */
[----:B------:R-:W-:Y:S02]  /*7d40*/  FMNMX.FTZ R2, R90, R21, !PT ;  /* 0x000000155a027209 */ /* 0x000fe40007810000 */
[----:B------:R-:W-:Y:S01]  /*7d50*/  ULOP3.LUT UR6, UR6, 0x3fff, URZ, 0xc0, !UPT ;  /* 0x00003fff06067892 */ /* 0x000fe2000f8ec03f */
[----:B------:R-:W-:Y:S02]  /*7d60*/  FMNMX.FTZ R3, R89, R0, !PT ;  /* 0x0000000059037209 */ /* 0x000fe40007810000 */
[----:B------:R-:W-:Y:S01]  /*7d70*/  ISETP.GT.AND P2, PT, R20, R15, PT ;  /* 0x0000000f1400720c */ /* 0x000fe20003f44270 */
[----:B------:R-:W-:Y:S01]  /*7d80*/  ULOP3.LUT UR6, UR6, 0x3000000, URZ, 0xfc, !UPT ;  /* 0x0300000006067892 */ /* 0x000fe2000f8efc3f */
[----:B------:R-:W-:Y:S01]  /*7d90*/  FMNMX.FTZ R0, R92, R3, !PT ;  /* 0x000000035c007209 */ /* 0x000fe20007810000 */
[----:B------:R-:W-:-:S02]  /*7da0*/  VIADD R20, R20, 0xffffffff ;  /* 0xffffffff14147836 */ /* 0x000fc40000000000 */
[----:B------:R-:W-:Y:S01]  /*7db0*/  UIMAD UR6, UR5, 0x600, UR6 ;  /* 0x00000600050678a4 */ /* 0x000fe2000f8e0206 */
[----:B------:R-:W-:Y:S02]  /*7dc0*/  FMNMX.FTZ R3, R93, R0, !PT ;  /* 0x000000005d037209 */ /* 0x000fe40007810000 */
[----:B------:R-:W-:Y:S01]  /*7dd0*/  UMOV UR5, UR4 ;  /* 0x0000000400057c82 */ /* 0x000fe20008000000 */
[----:B------:R-:W-:Y:S01]  /*7de0*/  UIADD3 UR10, UR6, 0x80, URZ ;  /* 0x00000080060a7890 */ /* 0x000fe2000fffe03f */
[----:B------:R-:W-:Y:S02]  /*7df0*/  FMNMX.FTZ R0, R96, R3, !PT ;  /* 0x0000000360007209 */ /* 0x000fe40007810000 */
[----:B------:R-:W-:Y:S02]  /*7e00*/  UMOV UR14, UR6 ;  /* 0x00000006000e7c82 */ /* 0x000fe40008000000 */
[----:B------:R-:W-:Y:S01]  /*7e10*/  HGMMA.64x128x16.F32.BF16 R24, R156, gdesc[UR12].tnspB, R24, gsb0 ;  /* 0x41e0000c9c187df0 */ /* 0x000fe20008001818 */
[----:B------:R-:W-:Y:S01]  /*7e20*/  UMOV UR15, 0x40000040 ;  /* 0x40000040000f7882 */ /* 0x000fe20000000000 */
[----:B------:R-:W-:Y:S01]  /*7e30*/  UMOV UR14, UR10 ;  /* 0x0000000a000e7c82 */ /* 0x000fe20008000000 */
[----:B------:R-:W-:Y:S01]  /*7e40*/  UIADD3 UR10, UR6, 0x100, URZ ;  /* 0x00000100060a7890 */ /* 0x000fe2000fffe03f */
        /* <DEDUP_REMOVED lines=19> */
[----:B------:R-:W1:Y:S01]  /*7f80*/  SHFL.BFLY PT, R3, R0, 0x2, 0x1f ;  /* 0x0c401f0000037f89 */ /* 0x000e6200000e0000 */
[----:B------:R-:W-:Y:S02]  /*7f90*/  WARPGROUP.DEPBAR.LE gsb0, 0x0 ;  /* 0x00008000000079c5 */ /* 0x000fe40000010000 */
[----:B------:R-:W-:-:S06]  /*7fa0*/  WARPGROUP.ARRIVE ;  /* 0x00000000000079c5 */ /* 0x000fcc0000000000 */
[----:B------:R-:W-:Y:S01]  /*7fb0*/  HGMMA.64x128x16.F32.BF16 R24, R152, gdesc[UR12].tnspB, R24, gsb0 ;  /* 0x41e0000c98187df0 */ /* 0x000fe20008001818 */
[----:B------:R-:W-:Y:S01]  /*7fc0*/  UMOV UR14, UR10 ;  /* 0x0000000a000e7c82 */ /* 0x000fe20008000000 */
[----:B------:R-:W-:Y:S01]  /*7fd0*/  UMOV UR15, 0x40000040 ;  /* 0x40000040000f7882 */ /* 0x000fe20000000000 */
[----:B------:R-:W-:Y:S01]  /*7fe0*/  UIADD3 UR10, UR6, 0x180, URZ ;  /* 0x00000180060a7890 */ /* 0x000fe2000fffe03f */
[----:B------:R-:W-:Y:S02]  /*7ff0*/  WARPGROUP.DEPBAR.LE gsb0, 0x0 ;  /* 0x00008000000079c5 */ /* 0x000fe40000010000 */
[----:B------:R-:W-:-:S06]  /*8000*/  WARPGROUP.ARRIVE ;  /* 0x00000000000079c5 */ /* 0x000fcc0000000000 */
[----:B------:R-:W-:Y:S01]  /*8010*/  HGMMA.64x128x16.F32.BF16 R24, R148, gdesc[UR12].tnspB, R24, gsb0 ;  /* 0x41e0000c94187df0 */ /* 0x000fe20008001818 */
[----:B------:R-:W-:Y:S01]  /*8020*/  UMOV UR14, UR10 ;  /* 0x0000000a000e7c82 */ /* 0x000fe20008000000 */
[----:B------:R-:W-:Y:S01]  /*8030*/  UMOV UR15, 0x40000040 ;  /* 0x40000040000f7882 */ /* 0x000fe20000000000 */
[----:B------:R-:W-:Y:S02]  /*8040*/  UIADD3 UR10, UR6, 0x200, URZ ;  /* 0x00000200060a7890 */ /* 0x000fe4000fffe03f */
[----:B------:R-:W-:Y:S01]  /*8050*/  UIADD3 UR6, UR6, 0x280, URZ ;  /* 0x0000028006067890 */ /* 0x000fe2000fffe03f */
[----:B------:R-:W-:Y:S02]  /*8060*/  WARPGROUP.DEPBAR.LE gsb0, 0x0 ;  /* 0x00008000000079c5 */ /* 0x000fe40000010000 */
[----:B------:R-:W-:Y:S01]  /*8070*/  WARPGROUP.ARRIVE ;  /* 0x00000000000079c5 */ /* 0x000fe20000000000 */
[----:B-1----:R-:W-:-:S05]  /*8080*/  FMNMX.FTZ R148, R0, R3, !PT ;  /* 0x0000000300947209 */ /* 0x002fca0007810000 */
[----:B------:R-:W-:Y:S01]  /*8090*/  HGMMA.64x128x16.F32.BF16 R24, R144, gdesc[UR12].tnspB, R24, gsb0 ;  /* 0x41e0000c90187df0 */ /* 0x000fe20008001818 */
[----:B------:R-:W1:Y:S01]  /*80a0*/  SHFL.BFLY PT, R3, R148, 0x1, 0x1f ;  /* 0x0c201f0094037f89 */ /* 0x000e6200000e0000 */
[----:B------:R-:W-:Y:S01]  /*80b0*/  UMOV UR14, UR10 ;  /* 0x0000000a000e7c82 */ /* 0x000fe20008000000 */
[----:B------:R-:W-:Y:S01]  /*80c0*/  UMOV UR15, 0x40000040 ;  /* 0x40000040000f7882 */ /* 0x000fe20000000000 */
[----:B-1----:R-:W-:-:S05]  /*80d0*/  FMNMX.FTZ R3, R148, R3, !PT ;  /* 0x0000000394037209 */ /* 0x002fca0007810000 */
[C---:B------:R-:W-:Y:S01]  /*80e0*/  FADD.FTZ R11, -R3.reuse, R22 ;  /* 0x00000016030b7221 */ /* 0x040fe20000010100 */
[----:B0-----:R-:W-:-:S03]  /*80f0*/  FMUL.FTZ R149, R3, R14 ;  /* 0x0000000e03957220 */ /* 0x001fc60000410000 */
[----:B------:R-:W-:Y:S01]  /*8100*/  FMUL.FTZ R22, R11, R14 ;  /* 0x0000000e0b167220 */ /* 0x000fe20000410000 */
        /* <DEDUP_REMOVED lines=17> */
[----:B------:R0:W-:Y:S01]  /*8220*/  MUFU.EX2 R0, R22 ;  /* 0x0000001600007308 */ /* 0x0001e20000000800 */
[-CC-:B------:R-:W-:Y:S01]  /*8230*/  FFMA.FTZ R158, R92, R14.reuse, -R149.reuse ;  /* 0x0000000e5c9e7223 */ /* 0x180fe20000010895 */
[-CC-:B------:R-:W-:Y:S01]  /*8240*/  FFMA.FTZ R154, R100, R14.reuse, -R149.reuse ;  /* 0x0000000e649a7223 */ /* 0x180fe20000010895 */
[----:B------:R-:W-:Y:S01]  /*8250*/  FMNMX.FTZ R2, R102, R11, !PT ;  /* 0x0000000b66027209 */ /* 0x000fe20007810000 */
[-CC-:B------:R-:W-:Y:S01]  /*8260*/  FFMA.FTZ R152, R96, R14.reuse, -R149.reuse ;  /* 0x0000000e60987223 */ /* 0x180fe20000010895 */
[-CC-:B------:R-:W-:Y:S01]  /*8270*/  FFMA.FTZ R148, R104, R14.reuse, -R149.reuse ;  /* 0x0000000e68947223 */ /* 0x180fe20000010895 */
[--C-:B------:R-:W-:Y:S01]  /*8280*/  FFMA.FTZ R150, R108, R14, -R149.reuse ;  /* 0x0000000e6c967223 */ /* 0x100fe20000010895 */
[----:B------:R-:W-:Y:S01]  /*8290*/  FMNMX.FTZ R11, R103, R2, !PT ;  /* 0x00000002670b7209 */ /* 0x000fe20007810000 */
[----:B------:R-:W-:Y:S01]  /*82a0*/  MUFU.EX2 R23, R23 ;  /* 0x0000001700177308 */ /* 0x000fe20000000800 */
[-CC-:B0-----:R-:W-:Y:S01]  /*82b0*/  FFMA.FTZ R22, R120, R14.reuse, -R149.reuse ;  /* 0x0000000e78167223 */ /* 0x181fe20000010895 */
[-CC-:B------:R-:W-:Y:S01]  /*82c0*/  FFMA.FTZ R88, R124, R14.reuse, -R149.reuse ;  /* 0x0000000e7c587223 */ /* 0x180fe20000010895 */
        /* <DEDUP_REMOVED lines=36> */
[----:B0-----:R-:W-:-:S06]  /*8510*/  FMNMX.FTZ R11, R2, R11, !PT ;  /* 0x0000000b020b7209 */ /* 0x001fcc0007810000 */
[----:B------:R-:W-:Y:S01]  /*8520*/  MUFU.EX2 R144, R144 ;  /* 0x0000009000907308 */ /* 0x000fe20000000800 */
[----:B------:R-:W0:Y:S07]  /*8530*/  SHFL.BFLY PT, R2, R11, 0x1, 0x1f ;  /* 0x0c201f000b027f89 */ /* 0x000e2e00000e0000 */
[----:B------:R-:W-:Y:S08]  /*8540*/  MUFU.EX2 R109, R109 ;  /* 0x0000006d006d7308 */ /* 0x000ff00000000800 */
[----:B------:R-:W-:Y:S08]  /*8550*/  MUFU.EX2 R146, R146 ;  /* 0x0000009200927308 */ /* 0x000ff00000000800 */
[----:B------:R-:W-:Y:S01]  /*8560*/  MUFU.EX2 R113, R113 ;  /* 0x0000007100717308 */ /* 0x000fe20000000800 */
[----:B0-----:R-:W-:-:S05]  /*8570*/  FMNMX.FTZ R11, R11, R2, !PT ;  /* 0x000000020b0b7209 */ /* 0x001fca0007810000 */
[----:B------:R-:W-:Y:S02]  /*8580*/  FADD.FTZ R129, -R11, R21 ;  /* 0x000000150b817221 */ /* 0x000fe40000010100 */
[----:B------:R-:W-:Y:S02]  /*8590*/  MUFU.EX2 R22, R22 ;  /* 0x0000001600167308 */ /* 0x000fe40000000800 */
[----:B------:R-:W-:-:S06]  /*85a0*/  FMUL.FTZ R129, R129, R14 ;  /* 0x0000000e81817220 */ /* 0x000fcc0000410000 */
[----:B------:R-:W-:Y:S08]  /*85b0*/  MUFU.EX2 R2, R129 ;  /* 0x0000008100027308 */ /* 0x000ff00000000800 */
[----:B------:R-:W0:Y:S08]  /*85c0*/  MUFU.EX2 R117, R117 ;  /* 0x0000007500757308 */ /* 0x000e300000000800 */
[----:B------:R-:W-:Y:S08]  /*85d0*/  MUFU.EX2 R88, R88 ;  /* 0x0000005800587308 */ /* 0x000ff00000000800 */
[----:B------:R-:W-:Y:S08]  /*85e0*/  MUFU.EX2 R121, R121 ;  /* 0x0000007900797308 */ /* 0x000ff00000000800 */
[----:B------:R-:W-:Y:S08]  /*85f0*/  MUFU.EX2 R92, R92 ;  /* 0x0000005c005c7308 */ /* 0x000ff00000000800 */
[----:B------:R-:W-:Y:S08]  /*8600*/  MUFU.EX2 R125, R125 ;  /* 0x0000007d007d7308 */ /* 0x000ff00000000800 */
[----:B------:R-:W-:Y:S08]  /*8610*/  MUFU.EX2 R96, R96 ;  /* 0x0000006000607308 */ /* 0x000ff00000000800 */
[----:B------:R-:W-:Y:S01]  /*8620*/  MUFU.EX2 R21, R133 ;  /* 0x0000008500157308 */ /* 0x000fe20000000800 */
[----:B------:R-:W-:-:S02]  /*8630*/  WARPGROUP.DEPBAR.LE gsb0, 0x0 ;  /* 0x00008000000079c5 */ /* 0x000fc40000010000 */
[----:B------:R-:W-:Y:S01]  /*8640*/  FMUL.FTZ R141, R11, R14 ;  /* 0x0000000e0b8d7220 */ /* 0x000fe20000410000 */
[----:B------:R-:W-:Y:S01]  /*8650*/  WARPGROUP.ARRIVE ;  /* 0x00000000000079c5 */ /* 0x000fe20000000000 */
[----:B0-----:R-:W-:Y:S02]  /*8660*/  F2FP.BF16.F32.PACK_AB R140, R117, R22 ;  /* 0x00000016758c723e */ /* 0x001fe400000010ff */
[-CC-:B------:R-:W-:Y:S01]  /*8670*/  FFMA.FTZ R90, R90, R14.reuse, -R141.reuse ;  /* 0x0000000e5a5a7223 */ /* 0x180fe2000001088d */
[-CC-:B------:R-:W-:Y:S01]  /*8680*/  FFMA.FTZ R91, R91, R14.reuse, -R141.reuse ;  /* 0x0000000e5b5b7223 */ /* 0x180fe2000001088d */
[-CC-:B------:R-:W-:Y:S01]  /*8690*/  FFMA.FTZ R94, R94, R14.reuse, -R141.reuse ;  /* 0x0000000e5e5e7223 */ /* 0x180fe2000001088d */
[-CC-:B------:R-:W-:Y:S01]  /*86a0*/  FFMA.FTZ R95, R95, R14.reuse, -R141.reuse ;  /* 0x0000000e5f5f7223 */ /* 0x180fe2000001088d */
[----:B------:R0:W1:Y:S01]  /*86b0*/  MUFU.EX2 R157, R90 ;  /* 0x0000005a009d7308 */ /* 0x0000620000000800 */
[-CC-:B------:R-:W-:Y:S01]  /*86c0*/  FFMA.FTZ R98, R98, R14.reuse, -R141.reuse ;  /* 0x0000000e62627223 */ /* 0x180fe2000001088d */
[-CC-:B------:R-:W-:Y:S01]  /*86d0*/  FFMA.FTZ R99, R99, R14.reuse, -R141.reuse ;  /* 0x0000000e63637223 */ /* 0x180fe2000001088d */
[-CC-:B------:R-:W-:Y:S01]  /*86e0*/  FFMA.FTZ R102, R102, R14.reuse, -R141.reuse ;  /* 0x0000000e66667223 */ /* 0x180fe2000001088d */
[-CC-:B------:R-:W-:Y:S01]  /*86f0*/  FFMA.FTZ R103, R103, R14.reuse, -R141.reuse ;  /* 0x0000000e67677223 */ /* 0x180fe2000001088d */
[-CC-:B------:R-:W-:Y:S01]  /*8700*/  FFMA.FTZ R106, R106, R14.reuse, -R141.reuse ;  /* 0x0000000e6a6a7223 */ /* 0x180fe2000001088d */
[-CC-:B------:R-:W-:Y:S01]  /*8710*/  FFMA.FTZ R107, R107, R14.reuse, -R141.reuse ;  /* 0x0000000e6b6b7223 */ /* 0x180fe2000001088d */
[-CC-:B------:R-:W-:Y:S01]  /*8720*/  FFMA.FTZ R110, R110, R14.reuse, -R141.reuse ;  /* 0x0000000e6e6e7223 */ /* 0x180fe2000001088d */
[----:B------:R2:W3:Y:S01]  /*8730*/  MUFU.EX2 R100, R91 ;  /* 0x0000005b00647308 */ /* 0x0004e20000000800 */
[----:B0-----:R-:W-:Y:S01]  /*8740*/  IMAD.U32 R90, RZ, RZ, UR7 ;  /* 0x00000007ff5a7e24 */ /* 0x001fe2000f8e00ff */
[----:B------:R-:W-:Y:S01]  /*8750*/  UMOV UR7, 0x40000040 ;  /* 0x4000004000077882 */ /* 0x000fe20000000000 */
[-CC-:B------:R-:W-:Y:S01]  /*8760*/  FFMA.FTZ R111, R111, R14.reuse, -R141.reuse ;  /* 0x0000000e6f6f7223 */ /* 0x180fe2000001088d */
[----:B------:R-:W-:Y:S01]  /*8770*/  HGMMA.64x128x16.F32.BF16 R24, R136, gdesc[UR4].tnspB, R24, gsb0 ;  /* 0x41e0000488187df0 */ /* 0x000fe20008001818 */
[-CC-:B------:R-:W-:Y:S01]  /*8780*/  FFMA.FTZ R114, R114, R14.reuse, -R141.reuse ;  /* 0x0000000e72727223 */ /* 0x180fe2000001088d */
[-CC-:B------:R-:W-:Y:S01]  /*8790*/  FFMA.FTZ R115, R115, R14.reuse, -R141.reuse ;  /* 0x0000000e73737223 */ /* 0x180fe2000001088d */
[----:B------:R-:W-:Y:S01]  /*87a0*/  FFMA.FTZ R118, R118, R14, -R141 ;  /* 0x0000000e76767223 */ /* 0x000fe2000001088d */
[----:B------:R-:W0:Y:S01]  /*87b0*/  MUFU.EX2 R94, R94 ;  /* 0x0000005e005e7308 */ /* 0x000e220000000800 */
[----:B--2---:R-:W-:Y:S01]  /*87c0*/  FFMA.FTZ R91, R0, R8, R23 ;  /* 0x00000008005b7223 */ /* 0x004fe20000010017 */
[----:B-1----:R-:W-:Y:S01]  /*87d0*/  FFMA.FTZ R5, R2, R5, R157 ;  /* 0x0000000502057223 */ /* 0x002fe2000001009d */
[-CC-:B------:R-:W-:Y:S01]  /*87e0*/  FFMA.FTZ R119, R119, R14.reuse, -R141.reuse ;  /* 0x0000000e77777223 */ /* 0x180fe2000001088d */
[-C--:B------:R-:W-:Y:S01]  /*87f0*/  FFMA.FTZ R122, R122, R14.reuse, -R141 ;  /* 0x0000000e7a7a7223 */ /* 0x080fe2000001088d */
[C---:B------:R-:W-:Y:S01]  /*8800*/  FADD.FTZ R91, R156.reuse, R91 ;  /* 0x0000005b9c5b7221 */ /* 0x040fe20000010000 */
[----:B------:R-:W-:Y:S01]  /*8810*/  F2FP.BF16.F32.PACK_AB R156, R156, R23 ;  /* 0x000000179c9c723e */ /* 0x000fe200000010ff */
[-C--:B------:R-:W-:Y:S01]  /*8820*/  FFMA.FTZ R123, R123, R14.reuse, -R141 ;  /* 0x0000000e7b7b7223 */ /* 0x080fe2000001088d */
[----:B------:R-:W1:Y:S01]  /*8830*/  MUFU.EX2 R95, R95 ;  /* 0x0000005f005f7308 */ /* 0x000e620000000800 */
[----:B---3--:R-:W-:Y:S01]  /*8840*/  FADD.FTZ R5, R100, R5 ;  /* 0x0000000564057221 */ /* 0x008fe20000010000 */
[----:B------:R-:W-:Y:S01]  /*8850*/  FADD.FTZ R8, R158, R91 ;  /* 0x0000005b9e087221 */ /* 0x000fe20000010000 */
[-CC-:B------:R-:W-:Y:S01]  /*8860*/  FFMA.FTZ R126, R126, R14.reuse, -R141.reuse ;  /* 0x0000000e7e7e7223 */ /* 0x180fe2000001088d */
[-CC-:B------:R-:W-:Y:S01]  /*8870*/  FFMA.FTZ R127, R127, R14.reuse, -R141.reuse ;  /* 0x0000000e7f7f7223 */ /* 0x180fe2000001088d */
[-CC-:B------:R-:W-:Y:S01]  /*8880*/  FFMA.FTZ R130, R130, R14.reuse, -R141.reuse ;  /* 0x0000000e82827223 */ /* 0x180fe2000001088d */
[----:B------:R-:W-:Y:S01]  /*8890*/  FADD.FTZ R91, R89, R8 ;  /* 0x00000008595b7221 */ /* 0x000fe20000010000 */
[-C--:B------:R-:W-:Y:S01]  /*88a0*/  FFMA.FTZ R131, R131, R14.reuse, -R141 ;  /* 0x0000000e83837223 */ /* 0x080fe2000001088d */
[----:B------:R-:W2:Y:S01]  /*88b0*/  MUFU.EX2 R98, R98 ;  /* 0x0000006200627308 */ /* 0x000ea20000000800 */
[----:B0-----:R-:W-:Y:S01]  /*88c0*/  FADD.FTZ R5, R94, R5 ;  /* 0x000000055e057221 */ /* 0x001fe20000010000 */
[----:B------:R-:W-:Y:S01]  /*88d0*/  FADD.FTZ R8, R152, R91 ;  /* 0x0000005b98087221 */ /* 0x000fe20000010000 */
[----:B------:R-:W-:Y:S01]  /*88e0*/  FFMA.FTZ R134, R134, R14, -R141 ;  /* 0x0000000e86867223 */ /* 0x000fe2000001088d */
[----:B------:R-:W-:-:S02]  /*88f0*/  @!P1 VIADD R90, R90, 0x2a840 ;  /* 0x0002a8405a5a9836 */ /* 0x000fc40000000000 */
[----:B------:R-:W-:Y:S01]  /*8900*/  FFMA.FTZ R135, R135, R14, -R141 ;  /* 0x0000000e87877223 */ /* 0x000fe2000001088d */
[----:B------:R-:W-:Y:S01]  /*8910*/  FADD.FTZ R91, R93, R8 ;  /* 0x000000085d5b7221 */ /* 0x000fe20000010000 */
[----:B------:R-:W-:Y:S01]  /*8920*/  F2FP.BF16.F32.PACK_AB R158, R89, R158 ;  /* 0x0000009e599e723e */ /* 0x000fe200000010ff */
[----:B------:R-:W0:Y:S01]  /*8930*/  MUFU.EX2 R99, R99 ;  /* 0x0000006300637308 */ /* 0x000e220000000800 */
[----:B-1----:R-:W-:Y:S01]  /*8940*/  FADD.FTZ R5, R95, R5 ;  /* 0x000000055f057221 */ /* 0x002fe20000010000 */
[----:B------:R-:W-:Y:S01]  /*8950*/  FADD.FTZ R8, R154, R91 ;  /* 0x0000005b9a087221 */ /* 0x000fe20000010000 */
[----:B------:R-:W-:Y:S02]  /*8960*/  @!P1 PRMT R90, RZ, 0x654, R90 ;  /* 0x00000654ff5a9816 */ /* 0x000fe4000000005a */
[----:B------:R-:W-:Y:S01]  /*8970*/  F2FP.BF16.F32.PACK_AB R152, R93, R152 ;  /* 0x000000985d98723e */ /* 0x000fe200000010ff */
[----:B------:R-:W-:Y:S01]  /*8980*/  FADD.FTZ R91, R97, R8 ;  /* 0x00000008615b7221 */ /* 0x000fe20000010000 */
[----:B------:R-:W-:Y:S01]  /*8990*/  F2FP.BF16.F32.PACK_AB R157, R100, R157 ;  /* 0x0000009d649d723e */ /* 0x000fe200000010ff */
[----:B------:R-:W1:Y:S01]  /*89a0*/  MUFU.EX2 R102, R102 ;  /* 0x0000006600667308 */ /* 0x000e620000000800 */
[----:B--2---:R-:W-:Y:S01]  /*89b0*/  FADD.FTZ R5, R98, R5 ;  /* 0x0000000562057221 */ /* 0x004fe20000010000 */
[----:B------:R-:W-:Y:S01]  /*89c0*/  FADD.FTZ R8, R148, R91 ;  /* 0x0000005b94087221 */ /* 0x000fe20000010000 */
[----:B------:R-:W-:-:S02]  /*89d0*/  F2FP.BF16.F32.PACK_AB R159, R95, R94 ;  /* 0x0000005e5f9f723e */ /* 0x000fc400000010ff */
[----:B------:R-:W-:Y:S01]  /*89e0*/  F2FP.BF16.F32.PACK_AB R154, R97, R154 ;  /* 0x0000009a619a723e */ /* 0x000fe200000010ff */
[C---:B------:R-:W-:Y:S01]  /*89f0*/  FADD.FTZ R91, R101.reuse, R8 ;  /* 0x00000008655b7221 */ /* 0x040fe20000010000 */
[----:B------:R-:W-:Y:S01]  /*8a00*/  F2FP.BF16.F32.PACK_AB R148, R101, R148 ;  /* 0x000000946594723e */ /* 0x000fe200000010ff */
[----:B------:R-:W2:Y:S01]  /*8a10*/  MUFU.EX2 R103, R103 ;  /* 0x0000006700677308 */ /* 0x000ea20000000800 */
[C---:B0-----:R-:W-:Y:S01]  /*8a20*/  FADD.FTZ R5, R99.reuse, R5 ;  /* 0x0000000563057221 */ /* 0x041fe20000010000 */
[----:B------:R-:W-:Y:S01]  /*8a30*/  FADD.FTZ R8, R150, R91 ;  /* 0x0000005b96087221 */ /* 0x000fe20000010000 */
[----:B------:R-:W-:Y:S02]  /*8a40*/  F2FP.BF16.F32.PACK_AB R153, R99, R98 ;  /* 0x000000626399723e */ /* 0x000fe400000010ff */
[C---:B------:R-:W-:Y:S01]  /*8a50*/  F2FP.BF16.F32.PACK_AB R150, R105.reuse, R150 ;  /* 0x000000966996723e */ /* 0x040fe200000010ff */
[----:B------:R-:W-:Y:S01]  /*8a60*/  FADD.FTZ R23, R105, R8 ;  /* 0x0000000869177221 */ /* 0x000fe20000010000 */
[----:B------:R-:W-:Y:S01]  /*8a70*/  F2FP.BF16.F32.PACK_AB R142, R121, R88 ;  /* 0x00000058798e723e */ /* 0x000fe200000010ff */
[----:B------:R-:W0:Y:S01]  /*8a80*/  MUFU.EX2 R106, R106 ;  /* 0x0000006a006a7308 */ /* 0x000e220000000800 */
[----:B-1----:R-:W-:Y:S01]  /*8a90*/  FADD.FTZ R5, R102, R5 ;  /* 0x0000000566057221 */ /* 0x002fe20000010000 */
[----:B------:R-:W-:Y:S01]  /*8aa0*/  FADD.FTZ R8, R144, R23 ;  /* 0x0000001790087221 */ /* 0x000fe20000010000 */
[----:B------:R-:W-:-:S03]  /*8ab0*/  F2FP.BF16.F32.PACK_AB R144, R109, R144 ;  /* 0x000000906d90723e */ /* 0x000fc600000010ff */
[----:B------:R-:W-:Y:S02]  /*8ac0*/  FADD.FTZ R23, R109, R8 ;  /* 0x000000086d177221 */ /* 0x000fe40000010000 */
[----:B------:R-:W1:Y:S01]  /*8ad0*/  MUFU.EX2 R107, R107 ;  /* 0x0000006b006b7308 */ /* 0x000e620000000800 */
[C---:B--2---:R-:W-:Y:S01]  /*8ae0*/  FADD.FTZ R5, R103.reuse, R5 ;  /* 0x0000000567057221 */ /* 0x044fe20000010000 */
[----:B------:R-:W-:Y:S01]  /*8af0*/  FADD.FTZ R8, R146, R23 ;  /* 0x0000001792087221 */ /* 0x000fe20000010000 */
[----:B------:R-:W-:Y:S02]  /*8b00*/  F2FP.BF16.F32.PACK_AB R155, R103, R102 ;  /* 0x00000066679b723e */ /* 0x000fe400000010ff */
[C---:B------:R-:W-:Y:S01]  /*8b10*/  F2FP.BF16.F32.PACK_AB R146, R113.reuse, R146 ;  /* 0x000000927192723e */ /* 0x040fe200000010ff */
[----:B------:R-:W-:Y:S02]  /*8b20*/  FADD.FTZ R23, R113, R8 ;  /* 0x0000000871177221 */ /* 0x000fe40000010000 */
[----:B------:R-:W2:Y:S01]  /*8b30*/  MUFU.EX2 R110, R110 ;  /* 0x0000006e006e7308 */ /* 0x000ea20000000800 */
[----:B0-----:R-:W-:Y:S01]  /*8b40*/  FADD.FTZ R5, R106, R5 ;  /* 0x000000056a057221 */ /* 0x001fe20000010000 */
[----:B------:R-:W-:Y:S01]  /*8b50*/  FADD.FTZ R8, R22, R23 ;  /* 0x0000001716087221 */ /* 0x000fe20000010000 */
[----:B------:R-:W-:-:S03]  /*8b60*/  IMAD.MOV.U32 R22, RZ, RZ, R3 ;  /* 0x000000ffff167224 */ /* 0x000fc600078e0003 */
[----:B------:R-:W-:Y:S02]  /*8b70*/  FADD.FTZ R23, R117, R8 ;  /* 0x0000000875177221 */ /* 0x000fe40000010000 */
[----:B------:R-:W0:Y:S01]  /*8b80*/  MUFU.EX2 R111, R111 ;  /* 0x0000006f006f7308 */ /* 0x000e220000000800 */
[C---:B-1----:R-:W-:Y:S01]  /*8b90*/  FADD.FTZ R5, R107.reuse, R5 ;  /* 0x000000056b057221 */ /* 0x042fe20000010000 */
[----:B------:R-:W-:Y:S01]  /*8ba0*/  FADD.FTZ R8, R88, R23 ;  /* 0x0000001758087221 */ /* 0x000fe20000010000 */
[----:B------:R-:W-:-:S03]  /*8bb0*/  F2FP.BF16.F32.PACK_AB R149, R107, R106 ;  /* 0x0000006a6b95723e */ /* 0x000fc600000010ff */
[----:B------:R-:W-:Y:S02]  /*8bc0*/  FADD.FTZ R23, R121, R8 ;  /* 0x0000000879177221 */ /* 0x000fe40000010000 */
[----:B------:R-:W1:Y:S01]  /*8bd0*/  MUFU.EX2 R114, R114 ;  /* 0x0000007200727308 */ /* 0x000e620000000800 */
[----:B--2---:R-:W-:Y:S01]  /*8be0*/  FADD.FTZ R5, R110, R5 ;  /* 0x000000056e057221 */ /* 0x004fe20000010000 */
[----:B------:R-:W-:-:S04]  /*8bf0*/  FADD.FTZ R8, R92, R23 ;  /* 0x000000175c087221 */ /* 0x000fc80000010000 */
[----:B------:R-:W-:Y:S02]  /*8c00*/  FADD.FTZ R23, R125, R8 ;  /* 0x000000087d177221 */ /* 0x000fe40000010000 */
[----:B------:R-:W2:Y:S01]  /*8c10*/  MUFU.EX2 R115, R115 ;  /* 0x0000007300737308 */ /* 0x000ea20000000800 */
[C---:B0-----:R-:W-:Y:S01]  /*8c20*/  FADD.FTZ R5, R111.reuse, R5 ;  /* 0x000000056f057221 */ /* 0x041fe20000010000 */
[----:B------:R-:W-:Y:S01]  /*8c30*/  FADD.FTZ R8, R96, R23 ;  /* 0x0000001760087221 */ /* 0x000fe20000010000 */
[----:B------:R-:W-:Y:S01]  /*8c40*/  F2FP.BF16.F32.PACK_AB R151, R111, R110 ;  /* 0x0000006e6f97723e */ /* 0x000fe200000010ff */
[----:B------:R-:W-:Y:S02]  /*8c50*/  IMAD.MOV.U32 R23, RZ, RZ, R4 ;  /* 0x000000ffff177224 */ /* 0x000fe400078e0004 */
[----:B------:R-:W-:Y:S02]  /*8c60*/  FADD.FTZ R8, R21, R8 ;  /* 0x0000000815087221 */ /* 0x000fe40000010000 */
[----:B------:R-:W0:Y:S01]  /*8c70*/  MUFU.EX2 R118, R118 ;  /* 0x0000007600767308 */ /* 0x000e220000000800 */
[----:B-1----:R-:W-:-:S07]  /*8c80*/  FADD.FTZ R5, R114, R5 ;  /* 0x0000000572057221 */ /* 0x002fce0000010000 */
[----:B------:R-:W1:Y:S01]  /*8c90*/  MUFU.EX2 R119, R119 ;  /* 0x0000007700777308 */ /* 0x000e620000000800 */
[C---:B--2---:R-:W-:Y:S01]  /*8ca0*/  FADD.FTZ R5, R115.reuse, R5 ;  /* 0x0000000573057221 */ /* 0x044fe20000010000 */
[----:B------:R-:W-:-:S06]  /*8cb0*/  F2FP.BF16.F32.PACK_AB R145, R115, R114 ;  /* 0x000000727391723e */ /* 0x000fcc00000010ff */
        /* <DEDUP_REMOVED lines=8> */
[----:B0-----:R-:W-:Y:S01]  /*8d40*/  FADD.FTZ R5, R123, R5 ;  /* 0x000000057b057221 */ /* 0x001fe20000010000 */
[----:B------:R-:W-:Y:S02]  /*8d50*/  WARPGROUP.DEPBAR.LE gsb0, 0x0 ;  /* 0x00008000000079c5 */ /* 0x000fe40000010000 */
[----:B------:R0:W-:Y:S01]  /*8d60*/  @!P1 SYNCS.ARRIVE.TRANS64.RED.A1T0 RZ, [R90+URZ], RZ ;  /* 0x000000ff5aff99a7 */ /* 0x0001e2000810043f */
[----:B------:R-:W-:Y:S01]  /*8d70*/  F2FP.BF16.F32.PACK_AB R138, R21, R96 ;  /* 0x00000060158a723e */ /* 0x000fe200000010ff */
[----:B------:R-:W-:Y:S01]  /*8d80*/  IMAD.MOV.U32 R21, RZ, RZ, R11 ;  /* 0x000000ffff157224 */ /* 0x000fe200078e000b */
[----:B------:R-:W-:Y:S01]  /*8d90*/  F2FP.BF16.F32.PACK_AB R141, R123, R122 ;  /* 0x0000007a7b8d723e */ /* 0x000fe200000010ff */
[----:B------:R-:W3:Y:S01]  /*8da0*/  MUFU.EX2 R130, R130 ;  /* 0x0000008200827308 */ /* 0x000ee20000000800 */
[----:B-1----:R-:W-:Y:S01]  /*8db0*/  FADD.FTZ R5, R126, R5 ;  /* 0x000000057e057221 */ /* 0x002fe20000010000 */
[----:B------:R-:W-:Y:S01]  /*8dc0*/  F2FP.BF16.F32.PACK_AB R136, R125, R92 ;  /* 0x0000005c7d88723e */ /* 0x000fe200000010ff */
[----:B0-----:R-:W-:-:S05]  /*8dd0*/  IMAD.U32 R90, RZ, RZ, UR11 ;  /* 0x0000000bff5a7e24 */ /* 0x001fca000f8e00ff */
[----:B------:R-:W0:Y:S01]  /*8de0*/  MUFU.EX2 R131, R131 ;  /* 0x0000008300837308 */ /* 0x000e220000000800 */
[C---:B--2---:R-:W-:Y:S01]  /*8df0*/  FADD.FTZ R5, R127.reuse, R5 ;  /* 0x000000057f057221 */ /* 0x044fe20000010000 */
[----:B------:R-:W-:Y:S01]  /*8e00*/  @!P1 VIADD R90, R90, 0x2a860 ;  /* 0x0002a8605a5a9836 */ /* 0x000fe20000000000 */
[----:B------:R-:W-:-:S04]  /*8e10*/  F2FP.BF16.F32.PACK_AB R143, R127, R126 ;  /* 0x0000007e7f8f723e */ /* 0x000fc800000010ff */
[----:B------:R-:W-:Y:S01]  /*8e20*/  @!P1 PRMT R90, RZ, 0x654, R90 ;  /* 0x00000654ff5a9816 */ /* 0x000fe2000000005a */
[----:B------:R-:W1:Y:S01]  /*8e30*/  MUFU.EX2 R134, R134 ;  /* 0x0000008600867308 */ /* 0x000e620000000800 */
[----:B---3--:R-:W-:Y:S02]  /*8e40*/  FADD.FTZ R5, R130, R5 ;  /* 0x0000000582057221 */ /* 0x008fe40000010000 */
[----:B------:R2:W-:Y:S05]  /*8e50*/  @!P1 SYNCS.ARRIVE.TRANS64.RED.A1T0 RZ, [R90+URZ], RZ ;  /* 0x000000ff5aff99a7 */ /* 0x0005ea000810043f */
[----:B------:R-:W3:Y:S01]  /*8e60*/  MUFU.EX2 R135, R135 ;  /* 0x0000008700877308 */ /* 0x000ee20000000800 */
[C---:B0-----:R-:W-:Y:S01]  /*8e70*/  FADD.FTZ R5, R131.reuse, R5 ;  /* 0x0000000583057221 */ /* 0x041fe20000010000 */
[----:B------:R-:W-:-:S03]  /*8e80*/  F2FP.BF16.F32.PACK_AB R137, R131, R130 ;  /* 0x000000828389723e */ /* 0x000fc600000010ff */
[----:B-1----:R-:W-:-:S04]  /*8e90*/  FADD.FTZ R5, R134, R5 ;  /* 0x0000000586057221 */ /* 0x002fc80000010000 */
[C---:B---3--:R-:W-:Y:S01]  /*8ea0*/  FADD.FTZ R5, R135.reuse, R5 ;  /* 0x0000000587057221 */ /* 0x048fe20000010000 */
[----:B------:R-:W-:Y:S01]  /*8eb0*/  F2FP.BF16.F32.PACK_AB R139, R135, R134 ;  /* 0x00000086878b723e */ /* 0x000fe200000010ff */
[----:B--2---:R-:W-:Y:S06]  /*8ec0*/  @P2 BRA `(.L_x_962) ;  /* 0xffffffe400242947 */ /* 0x004fec000383ffff */
.L_x_953:
[----:B------:R-:W-:-:S13]  /*8ed0*/  ISETP.GE.AND P2, PT, R20, R17, PT ;  /* 0x000000111400720c */ /* 0x000fda0003f46270 */
[----:B------:R-:W-:Y:S05]  /*8ee0*/  @!P2 BRA `(.L_x_963) ;  /* 0x0000002c006ca947 */ /* 0x000fea0003800000 */
[----:B------:R-:W-:Y:S01]  /*8ef0*/  IMAD.MOV.U32 R15, RZ, RZ, R11 ;  /* 0x000000ffff0f7224 */ /* 0x000fe200078e000b */
[----:B------:R-:W-:Y:S01]  /*8f00*/  UMOV UR5, UR4 ;  /* 0x0000000400057c82 */ /* 0x000fe20008000000 */
[----:B------:R-:W-:Y:S01]  /*8f10*/  IMAD.MOV.U32 R21, RZ, RZ, R3 ;  /* 0x000000ffff157224 */ /* 0x000fe200078e0003 */
[----:B------:R-:W-:Y:S01]  /*8f20*/  ULDC UR58, c[0x0][0x9e4] ;  /* 0x00027900003a7ab9 */ /* 0x000fe20000000800 */
[----:B------:R-:W-:Y:S01]  /*8f30*/  IMAD.MOV.U32 R22, RZ, RZ, R4 ;  /* 0x000000ffff167224 */ /* 0x000fe200078e0004 */
[----:B------:R-:W-:-:S06]  /*8f40*/  ULDC UR59, c[0x0][0x288] ;  /* 0x0000a200003b7ab9 */ /* 0x000fcc0000000800 */
.L_x_980:
[----:B------:R-:W-:-:S04]  /*8f50*/  UIADD3 UR4, UR5, 0x1, URZ ;  /* 0x0000000105047890 */ /* 0x000fc8000fffe03f */
[----:B------:R-:W-:-:S04]  /*8f60*/  UISETP.NE.AND UP0, UPT, UR4, 0x2, UPT ;  /* 0x000000020400788c */ /* 0x000fc8000bf05270 */
[----:B------:R-:W-:Y:S02]  /*8f70*/  USEL UR6, URZ, 0x1, UP0 ;  /* 0x000000013f067887 */ /* 0x000fe40008000000 */
[----:B------:R-:W-:-:S04]  /*8f80*/  USEL UR4, UR4, URZ, UP0 ;  /* 0x0000003f04047287 */ /* 0x000fc80008000000 */
[----:B------:R-:W-:Y:S01]  /*8f90*/  LOP3.LUT R4, R22, UR6, RZ, 0x3c, !PT ;  /* 0x0000000616047c12 */ /* 0x000fe2000f8e3cff */
[----:B------:R-:W-:Y:S07]  /*8fa0*/  @!P0 BRA `(.L_x_964) ;  /* 0x0000000000048947 */ /* 0x000fee0003800000 */
[----:B------:R-:W-:Y:S01]  /*8fb0*/  BPT.TRAP 0x1 ;  /* 0x000000040000795c */ /* 0x000fe20000300000 */
.L_x_964:
[----:B------:R-:W-:Y:S01]  /*8fc0*/  ULEA UR7, UR4, UR56, 0x3 ;  /* 0x0000003804077291 */ /* 0x000fe2000f8e183f */
[----:B------:R-:W-:-:S08]  /*8fd0*/  SHF.L.U32 R3, R4, 0x1f, RZ ;  /* 0x0000001f04037819 */ /* 0x000fd000000006ff */
[----:B------:R0:W1:Y:S01]  /*8fe0*/  SYNCS.PHASECHK.TRANS64.TRYWAIT P2, [UR7+0x2a830], R3 ;  /* 0x02a83003ff0075a7 */ /* 0x0000620008040147 */
[----:B------:R-:W-:Y:S05]  /*8ff0*/  @!P0 BRA `(.L_x_965) ;  /* 0x0000000000048947 */ /* 0x000fea0003800000 */
[----:B------:R-:W-:Y:S01]  /*9000*/  BPT.TRAP 0x1 ;  /* 0x000000040000795c */ /* 0x000fe20000300000 */
.L_x_965:
[----:B-1----:R-:W-:Y:S05]  /*9010*/  @P2 BRA `(.L_x_966) ;  /* 0x0000000000082947 */ /* 0x002fea0003800000 */
[----:B------:R-:W1:Y:S02]  /*9020*/  SYNCS.PHASECHK.TRANS64.TRYWAIT P2, [UR7+0x2a830], R3 ;  /* 0x02a83003ff0075a7 */ /* 0x000e640008040147 */
[----:B-1----:R-:W-:Y:S05]  /*9030*/  @!P2 BRA `(.L_x_967) ;  /* 0x000000940084a947 */ /* 0x002fea0003800000 */
.L_x_966:
        /* <DEDUP_REMOVED lines=129> */
.L_x_968:
[----:B------:R-:W-:Y:S01]  /*9850*/  ULEA UR11, UR5, UR56, 0x3 ;  /* 0x00000038050b7291 */ /* 0x000fe2000f8e183f */
[----:B------:R-:W-:-:S08]  /*9860*/  SHF.L.U32 R0, R22, 0x1f, RZ ;  /* 0x0000001f16007819 */ /* 0x000fd000000006ff */
[----:B------:R2:W3:Y:S01]  /*9870*/  SYNCS.PHASECHK.TRANS64.TRYWAIT P2, [UR11+0x2a850], R0 ;  /* 0x02a85000ff0075a7 */ /* 0x0004e2000804014b */
[----:B------:R-:W-:Y:S05]  /*9880*/  @!P0 BRA `(.L_x_969) ;  /* 0x0000000000048947 */ /* 0x000fea0003800000 */
[----:B------:R-:W-:Y:S01]  /*9890*/  BPT.TRAP 0x1 ;  /* 0x000000040000795c */ /* 0x000fe20000300000 */
.L_x_969:
[----:B---3--:R-:W-:Y:S05]  /*98a0*/  @P2 BRA `(.L_x_970) ;  /* 0x0000000000082947 */ /* 0x008fea0003800000 */
[----:B------:R-:W3:Y:S02]  /*98b0*/  SYNCS.PHASECHK.TRANS64.TRYWAIT P2, [UR11+0x2a850], R0 ;  /* 0x02a85000ff0075a7 */ /* 0x000ee4000804014b */
[----:B---3--:R-:W-:Y:S05]  /*98c0*/  @!P2 BRA `(.L_x_971) ;  /* 0x0000008c0078a947 */ /* 0x008fea0003800000 */
.L_x_970:
        /* <DEDUP_REMOVED lines=9> */
[----:B------:R-:W-:Y:S01]  /*9960*/  IMAD R22, R20, -0x60, RZ ;  /* 0xffffffa014167824 */ /* 0x000fe200078e02ff */
[----:B------:R-:W-:-:S02]  /*9970*/  ULDC UR19, c[0x0][0x9e0] ;  /* 0x0002780000137ab9 */ /* 0x000fc40000000800 */
[----:B------:R-:W-:-:S04]  /*9980*/  ULOP3.LUT UR6, UR6, 0x3000000, URZ, 0xfc, !UPT ;  /* 0x0300000006067892 */ /* 0x000fc8000f8efc3f */
[----:B------:R-:W-:Y:S01]  /*9990*/  UIMAD UR6, UR5, 0x600, UR6 ;  /* 0x00000600050678a4 */ /* 0x000fe2000f8e0206 */
[----:B--2---:R-:W0:Y:S03]  /*99a0*/  @P2 LDC R0, c[0x0][0x44c] ;  /* 0x00011300ff002b82 */ /* 0x004e260000000800 */
[----:B------:R-:W-:-:S03]  /*99b0*/  UIADD3 UR10, UR6, 0x80, URZ ;  /* 0x00000080060a7890 */ /* 0x000fc6000fffe03f */
[----:B------:R-:W-:Y:S02]  /*99c0*/  UMOV UR14, UR6 ;  /* 0x00000006000e7c82 */ /* 0x000fe40008000000 */
[----:B------:R-:W-:Y:S01]  /*99d0*/  HGMMA.64x128x16.F32.BF16 R24, R156, gdesc[UR12].tnspB, R24, gsb0 ;  /* 0x41e0000c9c187df0 */ /* 0x000fe20008001818 */
[----:B------:R-:W-:Y:S01]  /*99e0*/  UMOV UR15, 0x40000040 ;  /* 0x40000040000f7882 */ /* 0x000fe20000000000 */
[----:B------:R-:W-:Y:S01]  /*99f0*/  UMOV UR14, UR10 ;  /* 0x0000000a000e7c82 */ /* 0x000fe20008000000 */
[----:B------:R-:W-:Y:S01]  /*9a00*/  UIADD3 UR10, UR6, 0x100, URZ ;  /* 0x00000100060a7890 */ /* 0x000fe2000fffe03f */
[----:B------:R-:W1:Y:S01]  /*9a10*/  @P2 LDC R11, c[0x0][0x450] ;  /* 0x00011400ff0b2b82 */ /* 0x000e620000000800 */
[----:B0-----:R-:W-:-:S05]  /*9a20*/  @P2 IMAD.HI.U32 R0, R9, R0, RZ ;  /* 0x0000000009002227 */ /* 0x001fca00078e00ff */
[----:B-1----:R-:W-:Y:S01]  /*9a30*/  @P2 SHF.R.U32.HI R3, RZ, R11, R0 ;  /* 0x0000000bff032219 */ /* 0x002fe20000011600 */
[----:B------:R-:W-:Y:S01]  /*9a40*/  @!P1 VIADD R0, R2, 0x2a840 ;  /* 0x0002a84002009836 */ /* 0x000fe20000000000 */
[----:B------:R-:W-:Y:S01]  /*9a50*/  ISETP.GE.AND P2, PT, R13, 0x1, PT ;  /* 0x000000010d00780c */ /* 0x000fe20003f46270 */
[----:B------:R-:W-:Y:S02]  /*9a60*/  VIADD R11, R22, 0x1 ;  /* 0x00000001160b7836 */ /* 0x000fe40000000000 */
[----:B------:R-:W0:Y:S01]  /*9a70*/  SHFL.IDX PT, R23, R3, RZ, 0x1c1f ;  /* 0x001c1fff03177589 */ /* 0x000e2200000e0000 */
[----:B------:R-:W-:Y:S01]  /*9a80*/  @!P1 PRMT R0, RZ, 0x654, R0 ;  /* 0x00000654ff009816 */ /* 0x000fe20000000000 */
        /* <DEDUP_REMOVED lines=20> */
[----:B------:R-:W-:Y:S01]  /*9bd0*/  HGMMA.64x128x16.F32.BF16 R24, R140, gdesc[UR12].tnspB, R24, gsb0 ;  /* 0x41e0000c8c187df0 */ /* 0x000fe20008001818 */
[----:B------:R-:W-:Y:S01]  /*9be0*/  UMOV UR14, UR6 ;  /* 0x00000006000e7c82 */ /* 0x000fe20008000000 */
[----:B------:R-:W-:Y:S01]  /*9bf0*/  UMOV UR15, 0x40000040 ;  /* 0x40000040000f7882 */ /* 0x000fe20000000000 */
[----:B------:R-:W-:Y:S02]  /*9c00*/  WARPGROUP.DEPBAR.LE gsb0, 0x0 ;  /* 0x00008000000079c5 */ /* 0x000fe40000010000 */
[----:B------:R-:W-:-:S07]  /*9c10*/  WARPGROUP.ARRIVE ;  /* 0x00000000000079c5 */ /* 0x000fce0000000000 */
[----:B------:R-:W-:Y:S03]  /*9c20*/  HGMMA.64x128x16.F32.BF16 R24, R136, gdesc[UR12].tnspB, R24, gsb0 ;  /* 0x41e0000c88187df0 */ /* 0x000fe60008001818 */
[----:B------:R-:W-:Y:S02]  /*9c30*/  WARPGROUP.DEPBAR.LE gsb0, 0x0 ;  /* 0x00008000000079c5 */ /* 0x000fe40000010000 */
[----:B------:R1:W-:Y:S02]  /*9c40*/  @!P1 SYNCS.ARRIVE.TRANS64.RED.A1T0 RZ, [R0+URZ], RZ ;  /* 0x000000ff00ff99a7 */ /* 0x0003e4000810043f */
[----:B-1----:R-:W-:-:S04]  /*9c50*/  IMAD R0, R10, -0x2, R11 ;  /* 0xfffffffe0a007824 */ /* 0x002fc800078e020b */
[C---:B------:R-:W-:Y:S01]  /*9c60*/  VIADD R138, R0.reuse, 0xffffffff ;  /* 0xffffffff008a7836 */ /* 0x040fe20000000000 */
[----:B------:R-:W-:-:S05]  /*9c70*/  IADD3 R2, R0, -UR59, R19 ;  /* 0x8000003b00027c10 */ /* 0x000fca000fffe013 */
[C---:B------:R-:W-:Y:S02]  /*9c80*/  VIADD R136, R2.reuse, UR19 ;  /* 0x0000001302887c36 */ /* 0x040fe40008000000 */
[----:B------:R-:W-:Y:S02]  /*9c90*/  VIADD R137, R2, UR18 ;  /* 0x0000001202897c36 */ /* 0x000fe40008000000 */
[--C-:B0-----:R-:W-:Y:S02]  /*9ca0*/  IMAD.IADD R0, R136, 0x1, R23.reuse ;  /* 0x0000000188007824 */ /* 0x101fe400078e0217 */
[----:B------:R-:W-:Y:S01]  /*9cb0*/  IMAD.IADD R2, R137, 0x1, R23 ;  /* 0x0000000189027824 */ /* 0x000fe200078e0217 */
[----:B------:R-:W-:Y:S06]  /*9cc0*/  @!P2 BRA `(.L_x_972) ;  /* 0x00000000005ca947 */ /* 0x000fec0003800000 */
[----:B------:R-:W-:Y:S01]  /*9cd0*/  ULDC UR5, c[0x0][0x2f0] ;  /* 0x0000bc0000057ab9 */ /* 0x000fe20000000800 */
[----:B------:R-:W-:Y:S01]  /*9ce0*/  BSSY B0, `(.L_x_973) ;  /* 0x0000012000007945 */ /* 0x000fe20003800000 */
[----:B------:R-:W-:-:S04]  /*9cf0*/  IMAD R11, R16, UR5, R23 ;  /* 0x00000005100b7c24 */ /* 0x000fc8000f8e0217 */
        /* <DEDUP_REMOVED lines=11> */
.L_x_974:
[----:B------:R-:W-:-:S05]  /*9db0*/  IMAD.U32 R23, RZ, RZ, UR58 ;  /* 0x0000003aff177e24 */ /* 0x000fca000f8e00ff */
[----:B------:R-:W-:-:S13]  /*9dc0*/  ISETP.NE.AND P2, PT, R23, 0x1, PT ;  /* 0x000000011700780c */ /* 0x000fda0003f45270 */
[----:B------:R-:W0:Y:S02]  /*9dd0*/  @P2 LDC.64 R140, c[0x0][0x9e8] ;  /* 0x00027a00ff8c2b82 */ /* 0x000e240000000a00 */
[----:B0-----:R-:W-:-:S05]  /*9de0*/  @P2 IMAD.HI.U32 R14, R11, R140, RZ ;  /* 0x0000008c0b0e2227 */ /* 0x001fca00078e00ff */
[----:B------:R-:W-:-:S07]  /*9df0*/  @P2 SHF.R.U32.HI R11, RZ, R141, R14 ;  /* 0x0000008dff0b2219 */ /* 0x000fce000001160e */
.L_x_975:
[----:B------:R-:W-:Y:S05]  /*9e00*/  BSYNC B0 ;  /* 0x0000000000007941 */ /* 0x000fea0003800000 */
.L_x_973:
[----:B------:R-:W-:-:S05]  /*9e10*/  IMAD R11, R11, R23, R138 ;  /* 0x000000170b0b7224 */ /* 0x000fca00078e028a */
[----:B------:R-:W-:Y:S02]  /*9e20*/  VIADDMNMX R0, R11, R23, R0, PT ;  /* 0x000000170b007246 */ /* 0x000fe40003800100 */
[----:B------:R-:W-:-:S07]  /*9e30*/  VIMNMX R2, R2, R11, !PT ;  /* 0x0000000b02027248 */ /* 0x000fce0007fe0100 */
.L_x_972:
[C---:B------:R-:W-:Y:S01]  /*9e40*/  ISETP.GE.AND P2, PT, R22.reuse, 0x2, PT ;  /* 0x000000021600780c */ /* 0x040fe20003f46270 */
[----:B------:R-:W0:Y:S01]  /*9e50*/  SHFL.IDX PT, R3, R3, 0x1, 0x1c1f ;  /* 0x003c1f0003037f89 */ /* 0x000e2200000e0000 */
[----:B------:R-:W-:Y:S02]  /*9e60*/  ISETP.GE.AND P5, PT, R22, 0xa, PT ;  /* 0x0000000a1600780c */ /* 0x000fe40003fa6270 */
        /* <DEDUP_REMOVED lines=116> */
[----:B------:R-:W-:-:S13]  /*a5b0*/  ISETP.GE.AND P6, PT, R13, 0x1, PT ;  /* 0x000000010d00780c */ /* 0x000fda0003fc6270 */
[----:B------:R-:W-:Y:S05]  /*a5c0*/  @!P6 BRA `(.L_x_976) ;  /* 0x00000000005ce947 */ /* 0x000fea0003800000 */
        /* <DEDUP_REMOVED lines=14> */
.L_x_978:
[----:B------:R-:W-:-:S05]  /*a6b0*/  IMAD.U32 R22, RZ, RZ, UR58 ;  /* 0x0000003aff167e24 */ /* 0x000fca000f8e00ff */
[----:B------:R-:W-:-:S13]  /*a6c0*/  ISETP.NE.AND P6, PT, R22, 0x1, PT ;  /* 0x000000011600780c */ /* 0x000fda0003fc5270 */
[----:B------:R-:W0:Y:S02]  /*a6d0*/  @P6 LDC.64 R104, c[0x0][0x9e8] ;  /* 0x00027a00ff686b82 */ /* 0x000e240000000a00 */
[----:B0-----:R-:W-:-:S05]  /*a6e0*/  @P6 IMAD.HI.U32 R14, R3, R104, RZ ;  /* 0x00000068030e6227 */ /* 0x001fca00078e00ff */
[----:B------:R-:W-:-:S07]  /*a6f0*/  @P6 SHF.R.U32.HI R3, RZ, R105, R14 ;  /* 0x00000069ff036219 */ /* 0x000fce000001160e */
.L_x_979:
[----:B------:R-:W-:Y:S05]  /*a700*/  BSYNC B0 ;  /* 0x0000000000007941 */ /* 0x000fea0003800000 */
.L_x_977:
[----:B------:R-:W-:-:S05]  /*a710*/  IMAD R3, R3, R22, R138 ;  /* 0x0000001603037224 */ /* 0x000fca00078e028a */
[----:B------:R-:W-:Y:S02]  /*a720*/  VIADDMNMX R0, R3, R22, R0, PT ;  /* 0x0000001603007246 */ /* 0x000fe40003800100 */
[----:B------:R-:W-:-:S07]  /*a730*/  VIMNMX R2, R2, R3, !PT ;  /* 0x0000000302027248 */ /* 0x000fce0007fe0100 */
.L_x_976:
        /* <DEDUP_REMOVED lines=139> */
[----:B------:R-:W-:Y:S01]  /*aff0*/  MUFU.EX2 R163, R163 ;  /* 0x000000a300a37308 */ /* 0x000fe20000000800 */
        /* <DEDUP_REMOVED lines=8> */
[----:B------:R-:W-:Y:S01]  /*b080*/  MUFU.EX2 R156, R156 ;  /* 0x0000009c009c7308 */ /* 0x000fe20000000800 */
        /* <DEDUP_REMOVED lines=34> */
[----:B------:R-:W-:Y:S02]  /*b2b0*/  MUFU.EX2 R148, R148 ;  /* 0x0000009400947308 */ /* 0x000fe40000000800 */
[----:B------:R-:W0:Y:S06]  /*b2c0*/  SHFL.BFLY PT, R139, R22, 0x2, 0x1f ;  /* 0x0c401f00168b7f89 */ /* 0x000e2c00000e0000 */
        /* <DEDUP_REMOVED lines=8> */
[----:B0-----:R-:W-:Y:S01]  /*b350*/  FMNMX.FTZ R11, R139, R0, !PT ;  /* 0x000000008b0b7209 */ /* 0x001fe20007810000 */
[----:B------:R-:W-:-:S06]  /*b360*/  FMUL.FTZ R0, R93, R14 ;  /* 0x0000000e5d007220 */ /* 0x000fcc0000410000 */
[----:B------:R-:W-:Y:S01]  /*b370*/  MUFU.EX2 R101, R101 ;  /* 0x0000006500657308 */ /* 0x000fe20000000800 */
[C---:B------:R-:W-:Y:S01]  /*b380*/  FSETP.NEU.FTZ.AND P2, PT, R11.reuse, -INF , PT ;  /* 0xff8000000b00780b */ /* 0x040fe20003f5d000 */
[----:B------:R-:W-:-:S05]  /*b390*/  FMUL.FTZ R2, R11, R14 ;  /* 0x0000000e0b027220 */ /* 0x000fca0000410000 */
[----:B------:R-:W-:Y:S01]  /*b3a0*/  FSEL R88, R2, RZ, P2 ;  /* 0x000000ff02587208 */ /* 0x000fe20001000000 */
[----:B------:R-:W0:Y:S01]  /*b3b0*/  MUFU.EX2 R0, R0 ;  /* 0x0000000000007308 */ /* 0x000e220000000800 */
[----:B------:R-:W-:Y:S02]  /*b3c0*/  FSEL R2, R11, RZ, P2 ;  /* 0x000000ff0b027208 */ /* 0x000fe40001000000 */
[----:B------:R-:W-:Y:S01]  /*b3d0*/  ISETP.GT.AND P2, PT, R20, R17, PT ;  /* 0x000000111400720c */ /* 0x000fe20003f44270 */
[-CC-:B------:R-:W-:Y:S01]  /*b3e0*/  FFMA.FTZ R93, R90, R14.reuse, -R88.reuse ;  /* 0x0000000e5a5d7223 */ /* 0x180fe20000010858 */
[-CC-:B------:R-:W-:Y:S01]  /*b3f0*/  FFMA.FTZ R91, R91, R14.reuse, -R88.reuse ;  /* 0x0000000e5b5b7223 */ /* 0x180fe20000010858 */
[----:B------:R-:W-:Y:S01]  /*b400*/  FADD.FTZ R15, -R2, R15 ;  /* 0x0000000f020f7221 */ /* 0x000fe20000010100 */
[-CC-:B------:R-:W-:Y:S01]  /*b410*/  FFMA.FTZ R22, R105, R14.reuse, -R88.reuse ;  /* 0x0000000e69167223 */ /* 0x180fe20000010858 */
[-CC-:B------:R-:W-:Y:S01]  /*b420*/  FFMA.FTZ R95, R95, R14.reuse, -R88.reuse ;  /* 0x0000000e5f5f7223 */ /* 0x180fe20000010858 */
[----:B------:R0:W-:Y:S01]  /*b430*/  MUFU.EX2 R92, R91 ;  /* 0x0000005b005c7308 */ /* 0x0001e20000000800 */
[-C--:B------:R-:W-:Y:S01]  /*b440*/  FMUL.FTZ R15, R15, R14.reuse ;  /* 0x0000000e0f0f7220 */ /* 0x080fe20000410000 */
[-CC-:B------:R-:W-:Y:S01]  /*b450*/  FFMA.FTZ R137, R137, R14.reuse, -R88.reuse ;  /* 0x0000000e89897223 */ /* 0x180fe20000010858 */
[-CC-:B------:R-:W-:Y:S01]  /*b460*/  FFMA.FTZ R99, R99, R14.reuse, -R88.reuse ;  /* 0x0000000e63637223 */ /* 0x180fe20000010858 */
[-CC-:B------:R-:W-:Y:S01]  /*b470*/  FFMA.FTZ R141, R141, R14.reuse, -R88.reuse ;  /* 0x0000000e8d8d7223 */ /* 0x180fe20000010858 */
[-CC-:B------:R-:W-:Y:S01]  /*b480*/  FFMA.FTZ R103, R103, R14.reuse, -R88.reuse ;  /* 0x0000000e67677223 */ /* 0x180fe20000010858 */
[-CC-:B------:R-:W-:Y:S01]  /*b490*/  FFMA.FTZ R143, R143, R14.reuse, -R88.reuse ;  /* 0x0000000e8f8f7223 */ /* 0x180fe20000010858 */
[--C-:B------:R-:W-:Y:S01]  /*b4a0*/  FFMA.FTZ R147, R147, R14, -R88.reuse ;  /* 0x0000000e93937223 */ /* 0x100fe20000010858 */
[----:B------:R-:W-:Y:S01]  /*b4b0*/  MUFU.EX2 R93, R93 ;  /* 0x0000005d005d7308 */ /* 0x000fe20000000800 */
[----:B0-----:R-:W-:Y:S01]  /*b4c0*/  FFMA.FTZ R91, R0, R8, R163 ;  /* 0x00000008005b7223 */ /* 0x001fe200000100a3 */
[-CC-:B------:R-:W-:Y:S01]  /*b4d0*/  FFMA.FTZ R149, R149, R14.reuse, -R88.reuse ;  /* 0x0000000e95957223 */ /* 0x180fe20000010858 */
[-CC-:B------:R-:W-:Y:S01]  /*b4e0*/  FFMA.FTZ R151, R151, R14.reuse, -R88.reuse ;  /* 0x0000000e97977223 */ /* 0x180fe20000010858 */
[-CC-:B------:R-:W-:Y:S01]  /*b4f0*/  FFMA.FTZ R107, R107, R14.reuse, -R88.reuse ;  /* 0x0000000e6b6b7223 */ /* 0x180fe20000010858 */
[----:B------:R-:W-:Y:S01]  /*b500*/  FADD.FTZ R91, R156, R91 ;  /* 0x0000005b9c5b7221 */ /* 0x000fe20000010000 */
[-CC-:B------:R-:W-:Y:S01]  /*b510*/  FFMA.FTZ R115, R115, R14.reuse, -R88.reuse ;  /* 0x0000000e73737223 */ /* 0x180fe20000010858 */
[-CC-:B------:R-:W-:Y:S01]  /*b520*/  FFMA.FTZ R111, R111, R14.reuse, -R88.reuse ;  /* 0x0000000e6f6f7223 */ /* 0x180fe20000010858 */
[----:B------:R0:W1:Y:S01]  /*b530*/  MUFU.EX2 R2, R15 ;  /* 0x0000000f00027308 */ /* 0x0000620000000800 */
[----:B------:R-:W-:Y:S01]  /*b540*/  FADD.FTZ R8, R158, R91 ;  /* 0x0000005b9e087221 */ /* 0x000fe20000010000 */
[----:B------:R-:W-:Y:S01]  /*b550*/  FFMA.FTZ R119, R119, R14, -R88 ;  /* 0x0000000e77777223 */ /* 0x000fe20000010858 */
[----:B------:R-:W-:-:S02]  /*b560*/  IMAD.U32 R90, RZ, RZ, UR11 ;  /* 0x0000000bff5a7e24 */ /* 0x000fc4000f8e00ff */
[-C--:B------:R-:W-:Y:S01]  /*b570*/  FFMA.FTZ R157, R157, R14.reuse, -R88 ;  /* 0x0000000e9d9d7223 */ /* 0x080fe20000010858 */
[----:B------:R-:W-:Y:S01]  /*b580*/  FADD.FTZ R91, R165, R8 ;  /* 0x00000008a55b7221 */ /* 0x000fe20000010000 */
[-CC-:B------:R-:W-:Y:S01]  /*b590*/  FFMA.FTZ R123, R123, R14.reuse, -R88.reuse ;  /* 0x0000000e7b7b7223 */ /* 0x180fe20000010858 */
[----:B------:R-:W-:Y:S01]  /*b5a0*/  @!P1 VIADD R90, R90, 0x2a860 ;  /* 0x0002a8605a5a9836 */ /* 0x000fe20000000000 */
[----:B------:R-:W2:Y:S01]  /*b5b0*/  MUFU.EX2 R22, R22 ;  /* 0x0000001600167308 */ /* 0x000ea20000000800 */
[----:B------:R-:W-:Y:S01]  /*b5c0*/  FADD.FTZ R8, R152, R91 ;  /* 0x0000005b98087221 */ /* 0x000fe20000010000 */
[-CC-:B------:R-:W-:Y:S01]  /*b5d0*/  FFMA.FTZ R159, R159, R14.reuse, -R88.reuse ;  /* 0x0000000e9f9f7223 */ /* 0x180fe20000010858 */
[-C--:B------:R-:W-:Y:S01]  /*b5e0*/  FFMA.FTZ R127, R127, R14.reuse, -R88 ;  /* 0x0000000e7f7f7223 */ /* 0x080fe20000010858 */
[----:B------:R-:W-:Y:S01]  /*b5f0*/  @!P1 PRMT R90, RZ, 0x654, R90 ;  /* 0x00000654ff5a9816 */ /* 0x000fe2000000005a */
[----:B0-----:R-:W-:Y:S01]  /*b600*/  FADD.FTZ R15, R167, R8 ;  /* 0x00000008a70f7221 */ /* 0x001fe20000010000 */
[-CC-:B------:R-:W-:Y:S01]  /*b610*/  FFMA.FTZ R161, R161, R14.reuse, -R88.reuse ;  /* 0x0000000ea1a17223 */ /* 0x180fe20000010858 */
[-CC-:B------:R-:W-:Y:S01]  /*b620*/  FFMA.FTZ R131, R131, R14.reuse, -R88.reuse ;  /* 0x0000000e83837223 */ /* 0x180fe20000010858 */
[----:B------:R-:W0:Y:S01]  /*b630*/  MUFU.EX2 R95, R95 ;  /* 0x0000005f005f7308 */ /* 0x000e220000000800 */
[----:B-1----:R-:W-:Y:S01]  /*b640*/  FFMA.FTZ R5, R2, R5, R93 ;  /* 0x0000000502057223 */ /* 0x002fe2000001005d */
[----:B------:R-:W-:Y:S01]  /*b650*/  FADD.FTZ R8, R154, R15 ;  /* 0x0000000f9a087221 */ /* 0x000fe20000010000 */
[----:B------:R1:W-:Y:S01]  /*b660*/  @!P1 SYNCS.ARRIVE.TRANS64.RED.A1T0 RZ, [R90+URZ], RZ ;  /* 0x000000ff5aff99a7 */ /* 0x0003e2000810043f */
[-C--:B------:R-:W-:Y:S01]  /*b670*/  FFMA.FTZ R153, R153, R14.reuse, -R88 ;  /* 0x0000000e99997223 */ /* 0x080fe20000010858 */
[----:B------:R-:W-:Y:S01]  /*b680*/  FADD.FTZ R5, R92, R5 ;  /* 0x000000055c057221 */ /* 0x000fe20000010000 */
[----:B------:R-:W-:Y:S01]  /*b690*/  FADD.FTZ R15, R155, R8 ;  /* 0x000000089b0f7221 */ /* 0x000fe20000010000 */
[----:B------:R-:W-:Y:S01]  /*b6a0*/  FFMA.FTZ R88, R135, R14, -R88 ;  /* 0x0000000e87587223 */ /* 0x000fe20000010858 */
[----:B------:R-:W3:Y:S01]  /*b6b0*/  MUFU.EX2 R94, R137 ;  /* 0x00000089005e7308 */ /* 0x000ee20000000800 */
[----:B--2---:R-:W-:Y:S01]  /*b6c0*/  FADD.FTZ R5, R22, R5 ;  /* 0x0000000516057221 */ /* 0x004fe20000010000 */
[----:B------:R-:W-:Y:S01]  /*b6d0*/  FADD.FTZ R8, R148, R15 ;  /* 0x0000000f94087221 */ /* 0x000fe20000010000 */
[----:B------:R-:W-:Y:S01]  /*b6e0*/  F2FP.BF16.F32.PACK_AB R154, R155, R154 ;  /* 0x0000009a9b9a723e */ /* 0x000fe200000010ff */
[----:B------:R-:W-:Y:S01]  /*b6f0*/  VIADD R20, R20, 0xffffffff ;  /* 0xffffffff14147836 */ /* 0x000fe20000000000 */
[C---:B------:R-:W-:Y:S01]  /*b700*/  F2FP.BF16.F32.PACK_AB R148, R145.reuse, R148 ;  /* 0x000000949194723e */ /* 0x040fe200000010ff */
[----:B------:R-:W-:Y:S01]  /*b710*/  FADD.FTZ R15, R145, R8 ;  /* 0x00000008910f7221 */ /* 0x000fe20000010000 */
[----:B------:R-:W-:Y:S01]  /*b720*/  F2FP.BF16.F32.PACK_AB R156, R156, R163 ;  /* 0x000000a39c9c723e */ /* 0x000fe200000010ff */
[----:B------:R-:W2:Y:S01]  /*b730*/  MUFU.EX2 R99, R99 ;  /* 0x0000006300637308 */ /* 0x000ea20000000800 */
[----:B0-----:R-:W-:Y:S01]  /*b740*/  FADD.FTZ R5, R95, R5 ;  /* 0x000000055f057221 */ /* 0x001fe20000010000 */
[----:B------:R-:W-:Y:S01]  /*b750*/  FADD.FTZ R8, R150, R15 ;  /* 0x0000000f96087221 */ /* 0x000fe20000010000 */
[----:B------:R-:W-:-:S02]  /*b760*/  F2FP.BF16.F32.PACK_AB R158, R165, R158 ;  /* 0x0000009ea59e723e */ /* 0x000fc400000010ff */
[----:B------:R-:W-:Y:S01]  /*b770*/  F2FP.BF16.F32.PACK_AB R152, R167, R152 ;  /* 0x00000098a798723e */ /* 0x000fe200000010ff */
[C---:B------:R-:W-:Y:S01]  /*b780*/  FADD.FTZ R15, R109.reuse, R8 ;  /* 0x000000086d0f7221 */ /* 0x040fe20000010000 */
[----:B------:R-:W-:Y:S01]  /*b790*/  F2FP.BF16.F32.PACK_AB R150, R109, R150 ;  /* 0x000000966d96723e */ /* 0x000fe200000010ff */
[----:B------:R-:W0:Y:S01]  /*b7a0*/  MUFU.EX2 R96, R141 ;  /* 0x0000008d00607308 */ /* 0x000e220000000800 */
[----:B---3--:R-:W-:Y:S01]  /*b7b0*/  FADD.FTZ R5, R94, R5 ;  /* 0x000000055e057221 */ /* 0x008fe20000010000 */
[----:B------:R-:W-:Y:S01]  /*b7c0*/  FADD.FTZ R8, R144, R15 ;  /* 0x0000000f90087221 */ /* 0x000fe20000010000 */
[----:B------:R-:W-:-:S03]  /*b7d0*/  F2FP.BF16.F32.PACK_AB R144, R89, R144 ;  /* 0x000000905990723e */ /* 0x000fc600000010ff */
[----:B------:R-:W-:Y:S02]  /*b7e0*/  FADD.FTZ R15, R89, R8 ;  /* 0x00000008590f7221 */ /* 0x000fe40000010000 */
[----:B------:R-:W3:Y:S01]  /*b7f0*/  MUFU.EX2 R103, R103 ;  /* 0x0000006700677308 */ /* 0x000ee20000000800 */
[----:B--2---:R-:W-:Y:S01]  /*b800*/  FADD.FTZ R5, R99, R5 ;  /* 0x0000000563057221 */ /* 0x004fe20000010000 */
[----:B------:R-:W-:Y:S01]  /*b810*/  FADD.FTZ R8, R146, R15 ;  /* 0x0000000f92087221 */ /* 0x000fe20000010000 */
[----:B------:R-:W-:-:S03]  /*b820*/  F2FP.BF16.F32.PACK_AB R146, R101, R146 ;  /* 0x000000926592723e */ /* 0x000fc600000010ff */
[----:B------:R-:W-:Y:S02]  /*b830*/  FADD.FTZ R15, R101, R8 ;  /* 0x00000008650f7221 */ /* 0x000fe40000010000 */
[----:B------:R-:W2:Y:S01]  /*b840*/  MUFU.EX2 R98, R143 ;  /* 0x0000008f00627308 */ /* 0x000ea20000000800 */
[----:B0-----:R-:W-:-:S07]  /*b850*/  FADD.FTZ R5, R96, R5 ;  /* 0x0000000560057221 */ /* 0x001fce0000010000 */
[----:B------:R-:W0:Y:S01]  /*b860*/  MUFU.EX2 R147, R147 ;  /* 0x0000009300937308 */ /* 0x000e220000000800 */
[C---:B---3--:R-:W-:Y:S01]  /*b870*/  FADD.FTZ R5, R103.reuse, R5 ;  /* 0x0000000567057221 */ /* 0x048fe20000010000 */
[----:B------:R-:W-:-:S06]  /*b880*/  F2FP.BF16.F32.PACK_AB R155, R103, R96 ;  /* 0x00000060679b723e */ /* 0x000fcc00000010ff */
[----:B------:R3:W4:Y:S01]  /*b890*/  MUFU.EX2 R100, R149 ;  /* 0x0000009500647308 */ /* 0x0007220000000800 */
[----:B--2---:R-:W-:-:S07]  /*b8a0*/  FADD.FTZ R5, R98, R5 ;  /* 0x0000000562057221 */ /* 0x004fce0000010000 */
[----:B------:R-:W2:Y:S01]  /*b8b0*/  MUFU.EX2 R151, R151 ;  /* 0x0000009700977308 */ /* 0x000ea20000000800 */
[C---:B0-----:R-:W-:Y:S01]  /*b8c0*/  FADD.FTZ R5, R147.reuse, R5 ;  /* 0x0000000593057221 */ /* 0x041fe20000010000 */
[----:B---3--:R-:W-:-:S06]  /*b8d0*/  F2FP.BF16.F32.PACK_AB R149, R147, R98 ;  /* 0x000000629395723e */ /* 0x008fcc00000010ff */
[----:B------:R-:W0:Y:S01]  /*b8e0*/  MUFU.EX2 R102, R107 ;  /* 0x0000006b00667308 */ /* 0x000e220000000800 */
[----:B----4-:R-:W-:-:S07]  /*b8f0*/  FADD.FTZ R5, R100, R5 ;  /* 0x0000000564057221 */ /* 0x010fce0000010000 */
[----:B------:R-:W3:Y:S01]  /*b900*/  MUFU.EX2 R115, R115 ;  /* 0x0000007300737308 */ /* 0x000ee20000000800 */
[C---:B--2---:R-:W-:Y:S01]  /*b910*/  FADD.FTZ R5, R151.reuse, R5 ;  /* 0x0000000597057221 */ /* 0x044fe20000010000 */
[----:B------:R-:W-:-:S06]  /*b920*/  F2FP.BF16.F32.PACK_AB R151, R151, R100 ;  /* 0x000000649797723e */ /* 0x000fcc00000010ff */
[----:B------:R-:W2:Y:S01]  /*b930*/  MUFU.EX2 R104, R111 ;  /* 0x0000006f00687308 */ /* 0x000ea20000000800 */
[----:B0-----:R-:W-:-:S07]  /*b940*/  FADD.FTZ R5, R102, R5 ;  /* 0x0000000566057221 */ /* 0x001fce0000010000 */
[----:B------:R-:W0:Y:S01]  /*b950*/  MUFU.EX2 R119, R119 ;  /* 0x0000007700777308 */ /* 0x000e220000000800 */
[C---:B---3--:R-:W-:Y:S01]  /*b960*/  FADD.FTZ R5, R115.reuse, R5 ;  /* 0x0000000573057221 */ /* 0x048fe20000010000 */
[----:B------:R-:W-:-:S06]  /*b970*/  F2FP.BF16.F32.PACK_AB R145, R115, R102 ;  /* 0x000000667391723e */ /* 0x000fcc00000010ff */
[----:B------:R-:W3:Y:S01]  /*b980*/  MUFU.EX2 R140, R140 ;  /* 0x0000008c008c7308 */ /* 0x000ee20000000800 */
[----:B--2---:R-:W-:-:S07]  /*b990*/  FADD.FTZ R5, R104, R5 ;  /* 0x0000000568057221 */ /* 0x004fce0000010000 */
[----:B------:R2:W4:Y:S01]  /*b9a0*/  MUFU.EX2 R106, R157 ;  /* 0x0000009d006a7308 */ /* 0x0005220000000800 */
[C---:B0-----:R-:W-:Y:S01]  /*b9b0*/  FADD.FTZ R5, R119.reuse, R5 ;  /* 0x0000000577057221 */ /* 0x041fe20000010000 */
[----:B------:R-:W-:-:S06]  /*b9c0*/  F2FP.BF16.F32.PACK_AB R147, R119, R104 ;  /* 0x000000687793723e */ /* 0x000fcc00000010ff */
[----:B------:R-:W0:Y:S01]  /*b9d0*/  MUFU.EX2 R23, R23 ;  /* 0x0000001700177308 */ /* 0x000e220000000800 */
[----:B---3--:R-:W-:Y:S01]  /*b9e0*/  FADD.FTZ R8, R140, R15 ;  /* 0x0000000f8c087221 */ /* 0x008fe20000010000 */
[----:B--2---:R-:W-:-:S06]  /*b9f0*/  F2FP.BF16.F32.PACK_AB R157, R92, R93 ;  /* 0x0000005d5c9d723e */ /* 0x004fcc00000010ff */
[----:B------:R-:W2:Y:S01]  /*ba00*/  MUFU.EX2 R123, R123 ;  /* 0x0000007b007b7308 */ /* 0x000ea20000000800 */
[----:B----4-:R-:W-:-:S07]  /*ba10*/  FADD.FTZ R5, R106, R5 ;  /* 0x000000056a057221 */ /* 0x010fce0000010000 */
[----:B------:R-:W3:Y:S01]  /*ba20*/  MUFU.EX2 R142, R142 ;  /* 0x0000008e008e7308 */ /* 0x000ee20000000800 */
[C---:B0-----:R-:W-:Y:S01]  /*ba30*/  FADD.FTZ R15, R23.reuse, R8 ;  /* 0x00000008170f7221 */ /* 0x041fe20000010000 */
[----:B------:R-:W-:-:S06]  /*ba40*/  F2FP.BF16.F32.PACK_AB R140, R23, R140 ;  /* 0x0000008c178c723e */ /* 0x000fcc00000010ff */
[----:B-1----:R0:W1:Y:S01]  /*ba50*/  MUFU.EX2 R90, R159 ;  /* 0x0000009f005a7308 */ /* 0x0020620000000800 */
[C---:B--2---:R-:W-:Y:S01]  /*ba60*/  FADD.FTZ R5, R123.reuse, R5 ;  /* 0x000000057b057221 */ /* 0x044fe20000010000 */
[----:B------:R-:W-:-:S06]  /*ba70*/  F2FP.BF16.F32.PACK_AB R141, R123, R106 ;  /* 0x0000006a7b8d723e */ /* 0x000fcc00000010ff */
[----:B------:R-:W2:Y:S01]  /*ba80*/  MUFU.EX2 R113, R113 ;  /* 0x0000007100717308 */ /* 0x000ea20000000800 */
[----:B---3--:R-:W-:Y:S01]  /*ba90*/  FADD.FTZ R8, R142, R15 ;  /* 0x0000000f8e087221 */ /* 0x008fe20000010000 */
[----:B0-----:R-:W-:Y:S01]  /*baa0*/  F2FP.BF16.F32.PACK_AB R159, R95, R22 ;  /* 0x000000165f9f723e */ /* 0x001fe200000010ff */
[----:B------:R-:W-:-:S05]  /*bab0*/  IMAD.MOV.U32 R22, RZ, RZ, R4 ;  /* 0x000000ffff167224 */ /* 0x000fca00078e0004 */
        /* <DEDUP_REMOVED lines=20> */
[----:B0-----:R-:W-:Y:S01]  /*bc00*/  F2FP.BF16.F32.PACK_AB R153, R99, R94 ;  /* 0x0000005e6399723e */ /* 0x001fe200000010ff */
[----:B------:R-:W-:-:S05]  /*bc10*/  IMAD.MOV.U32 R15, RZ, RZ, R11 ;  /* 0x000000ffff0f7224 */ /* 0x000fca00078e000b */
[----:B------:R-:W0:Y:S01]  /*bc20*/  MUFU.EX2 R88, R88 ;  /* 0x0000005800587308 */ /* 0x000e220000000800 */
[----:B---3--:R-:W-:Y:S01]  /*bc30*/  FADD.FTZ R5, R110, R5 ;  /* 0x000000056e057221 */ /* 0x008fe20000010000 */
[C---:B-1----:R-:W-:Y:S01]  /*bc40*/  FADD.FTZ R8, R21.reuse, R8 ;  /* 0x0000000815087221 */ /* 0x042fe20000010000 */
[----:B------:R-:W-:Y:S01]  /*bc50*/  F2FP.BF16.F32.PACK_AB R138, R21, R138 ;  /* 0x0000008a158a723e */ /* 0x000fe200000010ff */
[----:B------:R-:W-:Y:S02]  /*bc60*/  IMAD.MOV.U32 R21, RZ, RZ, R3 ;  /* 0x000000ffff157224 */ /* 0x000fe400078e0003 */
[C---:B0-----:R-:W-:Y:S01]  /*bc70*/  FADD.FTZ R5, R88.reuse, R5 ;  /* 0x0000000558057221 */ /* 0x041fe20000010000 */
[----:B------:R-:W-:Y:S01]  /*bc80*/  F2FP.BF16.F32.PACK_AB R139, R88, R110 ;  /* 0x0000006e588b723e */ /* 0x000fe200000010ff */
[----:B------:R-:W-:Y:S06]  /*bc90*/  @P2 BRA `(.L_x_980) ;  /* 0xffffffd000ac2947 */ /* 0x000fec000383ffff */
.L_x_963:
        /* <DEDUP_REMOVED lines=67> */
.L_x_981:
[----:B------:R-:W-:Y:S01]  /*c0d0*/  ULEA UR5, UR4, UR56, 0x3 ;  /* 0x0000003804057291 */ /* 0x000fe2000f8e183f */
[----:B------:R-:W-:-:S08]  /*c0e0*/  SHF.L.U32 R4, R4, 0x1f, RZ ;  /* 0x0000001f04047819 */ /* 0x000fd000000006ff */
[----:B------:R0:W1:Y:S01]  /*c0f0*/  SYNCS.PHASECHK.TRANS64.TRYWAIT P2, [UR5+0x2a850], R4 ;  /* 0x02a85004ff0075a7 */ /* 0x0000620008040145 */
[----:B------:R-:W-:Y:S05]  /*c100*/  @!P0 BRA `(.L_x_982) ;  /* 0x0000000000048947 */ /* 0x000fea0003800000 */
[----:B------:R-:W-:Y:S01]  /*c110*/  BPT.TRAP 0x1 ;  /* 0x000000040000795c */ /* 0x000fe20000300000 */
.L_x_982:
[----:B-1----:R-:W-:Y:S05]  /*c120*/  @P2 BRA `(.L_x_983) ;  /* 0x0000000000082947 */ /* 0x002fea0003800000 */
[----:B------:R-:W1:Y:S02]  /*c130*/  SYNCS.PHASECHK.TRANS64.TRYWAIT P0, [UR5+0x2a850], R4 ;  /* 0x02a85004ff0075a7 */ /* 0x000e640008000145 */
[----:B-1----:R-:W-:Y:S05]  /*c140*/  @!P0 BRA `(.L_x_984) ;  /* 0x0000006400708947 */ /* 0x002fea0003800000 */
.L_x_983:
[----:B------:R-:W-:Y:S01]  /*c150*/  UIADD3 UR56, UR56, 0x400, URZ ;  /* 0x0000040038387890 */ /* 0x000fe2000fffe03f */
[----:B------:R-:W-:Y:S01]  /*c160*/  WARPGROUP.ARRIVE ;  /* 0x00000000000079c5 */ /* 0x000fe20000000000 */
[----:B------:R-:W-:Y:S01]  /*c170*/  UMOV UR7, 0x40000040 ;  /* 0x4000004000077882 */ /* 0x000fe20000000000 */
[----:B-1----:R-:W1:Y:S01]  /*c180*/  SHFL.BFLY PT, R7, R8, 0x2, 0x1f ;  /* 0x0c401f0008077f89 */ /* 0x002e6200000e0000 */
[----:B------:R-:W-:Y:S01]  /*c190*/  USHF.R.U32.HI UR56, URZ, 0x4, UR56 ;  /* 0x000000043f387899 */ /* 0x000fe20008011638 */
[----:B------:R-:W-:Y:S02]  /*c1a0*/  IMAD.U32 R10, RZ, RZ, UR5 ;  /* 0x00000005ff0a7e24 */ /* 0x000fe4000f8e00ff */
[----:B------:R-:W2:Y:S01]  /*c1b0*/  SHFL.BFLY PT, R0, R5, 0x2, 0x1f ;  /* 0x0c401f0005007f89 */ /* 0x000ea200000e0000 */
[----:B------:R-:W-:Y:S01]  /*c1c0*/  ULOP3.LUT UR56, UR56, 0x3fff, URZ, 0xc0, !UPT ;  /* 0x00003fff38387892 */ /* 0x000fe2000f8ec03f */
[----:B------:R-:W-:Y:S02]  /*c1d0*/  @!P1 VIADD R10, R10, 0x2a860 ;  /* 0x0002a8600a0a9836 */ /* 0x000fe40000000000 */
[----:B0-----:R-:W-:Y:S01]  /*c1e0*/  IMAD.MOV.U32 R4, RZ, RZ, -0x800000 ;  /* 0xff800000ff047424 */ /* 0x001fe200078e00ff */
[----:B------:R-:W-:-:S02]  /*c1f0*/  ULOP3.LUT UR56, UR56, 0x3000000, URZ, 0xfc, !UPT ;  /* 0x0300000038387892 */ /* 0x000fc4000f8efc3f */
[----:B------:R-:W-:Y:S02]  /*c200*/  @!P1 PRMT R10, RZ, 0x654, R10 ;  /* 0x00000654ff0a9816 */ /* 0x000fe4000000000a */
[----:B------:R-:W-:-:S07]  /*c210*/  UIMAD UR4, UR4, 0x600, UR56 ;  /* 0x00000600040478a4 */ /* 0x000fce000f8e0238 */
[----:B------:R-:W-:Y:S02]  /*c220*/  UMOV UR6, UR4 ;  /* 0x0000000400067c82 */ /* 0x000fe40008000000 */
[----:B------:R-:W-:Y:S01]  /*c230*/  HGMMA.64x128x16.F32.BF16 R24, R156, gdesc[UR4].tnspB, R24, gsb0 ;  /* 0x41e000049c187df0 */ /* 0x000fe20008001818 */
[----:B------:R-:W-:Y:S01]  /*c240*/  UIADD3 UR6, UR4, 0x80, URZ ;  /* 0x0000008004067890 */ /* 0x000fe2000fffe03f */
[----:B-1----:R-:W-:Y:S01]  /*c250*/  FADD.FTZ R7, R7, R8 ;  /* 0x0000000807077221 */ /* 0x002fe20000010000 */
[----:B------:R-:W-:Y:S01]  /*c260*/  UMOV UR7, 0x40000040 ;  /* 0x4000004000077882 */ /* 0x000fe20000000000 */
[----:B------:R-:W-:Y:S02]  /*c270*/  IMAD.MOV.U32 R8, RZ, RZ, RZ ;  /* 0x000000ffff087224 */ /* 0x000fe400078e00ff */
[----:B--2---:R-:W-:Y:S01]  /*c280*/  FADD.FTZ R2, R0, R5 ;  /* 0x0000000500027221 */ /* 0x004fe20000010000 */
        /* <DEDUP_REMOVED lines=109> */
.L_x_914:
        /* <DEDUP_REMOVED lines=20> */
[----:B------:R-:W-:-:S03]  /*caa0*/  LOP3.LUT R6, R6, 0xfffffffc, RZ, 0xc0, !PT ;  /* 0xfffffffc06067812 */ /* 0x000fc600078ec0ff */
[C---:B------:R-:W-:Y:S01]  /*cab0*/  IMAD.IADD R88, R5.reuse, 0x1, -R8 ;  /* 0x0000000105587824 */ /* 0x040fe200078e0a08 */
[----:B------:R-:W-:Y:S01]  /*cac0*/  SHF.R.S32.HI R8, RZ, 0x7, R7 ;  /* 0x00000007ff087819 */ /* 0x000fe20000011407 */
[----:B------:R-:W-:Y:S01]  /*cad0*/  IMAD.IADD R12, R5, 0x1, -R6 ;  /* 0x00000001050c7824 */ /* 0x000fe200078e0a06 */
[----:B------:R-:W5:Y:S02]  /*cae0*/  @P0 LDC R15, c[0x0][0xbec] ;  /* 0x0002fb00ff0f0b82 */ /* 0x000f640000000800 */
[----:B------:R-:W-:Y:S02]  /*caf0*/  SHF.R.S32.HI R9, RZ, 0x1f, R88 ;  /* 0x0000001fff097819 */ /* 0x000fe40000011458 */
[----:B------:R-:W-:Y:S02]  /*cb00*/  LEA.HI R5, R7, R8, RZ, 0x1 ;  /* 0x0000000807057211 */ /* 0x000fe400078f08ff */
[CC--:B------:R-:W-:Y:S02]  /*cb10*/  LEA.HI R90, R9.reuse, R88.reuse, RZ, 0x2 ;  /* 0x00000058095a7211 */ /* 0x0c0fe400078f10ff */
[----:B------:R-:W-:Y:S01]  /*cb20*/  LEA.HI R9, R9, R88, RZ, 0x5 ;  /* 0x0000005809097211 */ /* 0x000fe200078f28ff */
[----:B------:R-:W5:Y:S01]  /*cb30*/  @P0 LDC R91, c[0x0][0xbec] ;  /* 0x0002fb00ff5b0b82 */ /* 0x000f620000000800 */
[----:B------:R-:W-:-:S02]  /*cb40*/  SHF.R.S32.HI R10, RZ, 0x2, R90 ;  /* 0x00000002ff0a7819 */ /* 0x000fc4000001145a */
[----:B------:R-:W-:Y:S02]  /*cb50*/  SHF.R.S32.HI R11, RZ, 0x1f, R90 ;  /* 0x0000001fff0b7819 */ /* 0x000fe4000001145a */
[----:B------:R-:W-:Y:S02]  /*cb60*/  LOP3.LUT R5, R5, 0x3fffffe, RZ, 0xc0, !PT ;  /* 0x03fffffe05057812 */ /* 0x000fe400078ec0ff */
[----:B------:R-:W-:Y:S01]  /*cb70*/  LEA.HI R11, R11, R10, RZ, 0x3 ;  /* 0x0000000a0b0b7211 */ /* 0x000fe200078f18ff */
[----:B------:R-:W5:Y:S01]  /*cb80*/  @P0 LDC R17, c[0x0][0xbf0] ;  /* 0x0002fc00ff110b82 */ /* 0x000f620000000800 */
[----:B------:R-:W-:Y:S01]  /*cb90*/  LEA.HI R7, R12, R12, RZ, 0x1 ;  /* 0x0000000c0c077211 */ /* 0x000fe200078f08ff */
[----:B------:R-:W-:Y:S01]  /*cba0*/  IMAD.IADD R5, R8, 0x1, -R5 ;  /* 0x0000000108057824 */ /* 0x000fe200078e0a05 */
[----:B------:R-:W-:Y:S02]  /*cbb0*/  LOP3.LUT R11, R11, 0xfffffff8, RZ, 0xc0, !PT ;  /* 0xfffffff80b0b7812 */ /* 0x000fe400078ec0ff */
[----:B------:R-:W-:-:S02]  /*cbc0*/  SHF.R.S32.HI R9, RZ, 0x5, R9 ;  /* 0x00000005ff097819 */ /* 0x000fc40000011409 */
[----:B------:R-:W-:Y:S01]  /*cbd0*/  LOP3.LUT R7, R7, 0x1ffffffe, RZ, 0xc0, !PT ;  /* 0x1ffffffe07077812 */ /* 0x000fe200078ec0ff */
[----:B------:R-:W-:Y:S01]  /*cbe0*/  IMAD.IADD R6, R10, 0x1, -R11 ;  /* 0x000000010a067824 */ /* 0x000fe200078e0a0b */
[----:B------:R-:W5:Y:S03]  /*cbf0*/  @P0 LDC R16, c[0x0][0xbf0] ;  /* 0x0002fc00ff100b82 */ /* 0x000f660000000800 */
[----:B------:R-:W-:Y:S02]  /*cc00*/  IMAD R6, R9, 0x10, R6 ;  /* 0x0000001009067824 */ /* 0x000fe400078e0206 */
[----:B------:R-:W-:Y:S02]  /*cc10*/  IMAD R9, R13, UR4, RZ ;  /* 0x000000040d097c24 */ /* 0x000fe4000f8e02ff */
[----:B------:R-:W-:Y:S02]  /*cc20*/  IMAD.IADD R10, R12, 0x1, -R7 ;  /* 0x000000010c0a7824 */ /* 0x000fe400078e0a07 */
[----:B------:R-:W-:-:S02]  /*cc30*/  IMAD R5, R5, 0x40, R6 ;  /* 0x0000004005057824 */ /* 0x000fc400078e0206 */
[----:B------:R-:W-:Y:S01]  /*cc40*/  IMAD.WIDE.U32 R6, R18, UR4, RZ ;  /* 0x0000000412067c25 */ /* 0x000fe2000f8e00ff */
[----:B---3--:R-:W-:-:S03]  /*cc50*/  USHF.R.S32.HI UR4, URZ, 0x1f, UR9 ;  /* 0x0000001f3f047899 */ /* 0x008fc60008011409 */
[C---:B------:R-:W-:Y:S02]  /*cc60*/  IMAD R11, R18.reuse, UR5, R9 ;  /* 0x00000005120b7c24 */ /* 0x040fe4000f8e0209 */
[----:B------:R-:W-:Y:S02]  /*cc70*/  IMAD R13, R13, UR6, RZ ;  /* 0x000000060d0d7c24 */ /* 0x000fe4000f8e02ff */
[----:B------:R-:W-:Y:S02]  /*cc80*/  IMAD.IADD R7, R7, 0x1, R11 ;  /* 0x0000000107077824 */ /* 0x000fe400078e020b */
[----:B------:R-:W-:-:S04]  /*cc90*/  IMAD.WIDE.U32 R8, R18, UR6, RZ ;  /* 0x0000000612087c25 */ /* 0x000fc8000f8e00ff */
        /* <DEDUP_REMOVED lines=17> */
[----:B------:R-:W-:Y:S02]  /*cdb0*/  IMAD.IADD R7, R7, 0x1, R13 ;  /* 0x0000000107077824 */ /* 0x000fe400078e020d */
[----:B------:R-:W-:-:S04]  /*cdc0*/  @P0 IMAD.HI.U32 R91, R10, R91, RZ ;  /* 0x0000005b0a5b0227 */ /* 0x000fc800078e00ff */
[----:B------:R-:W-:Y:S02]  /*cdd0*/  IMAD.IADD R9, R9, 0x1, R15 ;  /* 0x0000000109097824 */ /* 0x000fe400078e020f */
[----:B------:R-:W-:Y:S01]  /*cde0*/  IMAD.MOV.U32 R11, RZ, RZ, R10 ;  /* 0x000000ffff0b7224 */ /* 0x000fe200078e000a */
[----:B------:R-:W-:Y:S01]  /*cdf0*/  @P0 SHF.R.U32.HI R11, RZ, R17, R12 ;  /* 0x00000011ff0b0219 */ /* 0x000fe2000001160c */
[----:B------:R-:W-:Y:S02]  /*ce00*/  IMAD R15, R14, UR6, RZ ;  /* 0x000000060e0f7c24 */ /* 0x000fe4000f8e02ff */
[----:B------:R-:W-:-:S04]  /*ce10*/  IMAD.WIDE.U32 R6, R89, UR4, R6 ;  /* 0x0000000459067c25 */ /* 0x000fc8000f8e0006 */
[----:B------:R-:W-:Y:S01]  /*ce20*/  IMAD.MOV.U32 R13, RZ, RZ, R10 ;  /* 0x000000ffff0d7224 */ /* 0x000fe200078e000a */
[----:B------:R-:W-:Y:S01]  /*ce30*/  @P0 SHF.R.U32.HI R13, RZ, R16, R91 ;  /* 0x00000010ff0d0219 */ /* 0x000fe2000001165b */
        /* <DEDUP_REMOVED lines=34> */
[----:B------:R-:W-:Y:S01]  /*d060*/  LEA R22, P1, R8, UR8, 0x2 ;  /* 0x0000000808167c11 */ /* 0x000fe2000f8210ff */
[----:B------:R-:W-:Y:S01]  /*d070*/  IMAD.IADD R7, R9, 0x1, R17 ;  /* 0x0000000109077824 */ /* 0x000fe200078e0211 */
[----:B0-----:R-:W-:Y:S01]  /*d080*/  ULEA UR4, UR5, UR4, 0x18 ;  /* 0x0000000405047291 */ /* 0x001fe2000f8ec03f */
[----:B------:R-:W-:Y:S01]  /*d090*/  IMAD R5, R73, 0x80, R5 ;  /* 0x0000008049057824 */ /* 0x000fe200078e0205 */
[----:B------:R-:W-:Y:S01]  /*d0a0*/  LEA.HI.X R11, R6, UR7, R11, 0x2, P0 ;  /* 0x00000007060b7c11 */ /* 0x000fe200080f140b */
[----:B------:R-:W-:Y:S01]  /*d0b0*/  IMAD R18, R19, UR6, RZ ;  /* 0x0000000613127c24 */ /* 0x000fe2000f8e02ff */
[----:B------:R-:W-:Y:S01]  /*d0c0*/  LEA.HI.X R72, R8, UR9, R7, 0x2, P1 ;  /* 0x0000000908487c11 */ /* 0x000fe200088f1407 */
[----:B------:R-:W-:Y:S01]  /*d0d0*/  SHFL.IDX PT, R6, R10, RZ, 0x1c1f ;  /* 0x001c1fff0a067589 */ /* 0x000fe200000e0000 */
[----:B------:R-:W-:Y:S01]  /*d0e0*/  LOP3.LUT P0, RZ, R88, 0x3, RZ, 0xc0, !PT ;  /* 0x0000000358ff7812 */ /* 0x000fe2000780c0ff */
[C---:B------:R-:W-:Y:S01]  /*d0f0*/  VIADD R19, R5.reuse, 0x8 ;  /* 0x0000000805137836 */ /* 0x040fe20000000000 */
[----:B------:R-:W-:Y:S01]  /*d100*/  UIADD3 UR4, UR4, 0x2a820, URZ ;  /* 0x0002a82004047890 */ /* 0x000fe2000fffe03f */
[----:B------:R-:W0:Y:S01]  /*d110*/  SHFL.IDX PT, R7, R11, RZ, 0x1c1f ;  /* 0x001c1fff0b077589 */ /* 0x000e2200000e0000 */
[----:B------:R-:W-:-:S02]  /*d120*/  ISETP.GE.OR P1, PT, R5, R18, P0 ;  /* 0x000000120500720c */ /* 0x000fc40000726670 */
[-C--:B------:R-:W-:Y:S01]  /*d130*/  ISETP.GE.OR P0, PT, R19, R18.reuse, P0 ;  /* 0x000000121300720c */ /* 0x080fe20000706670 */
[----:B------:R-:W-:Y:S01]  /*d140*/  SHFL.IDX PT, R8, R10, 0x1, 0x1c1f ;  /* 0x003c1f000a087f89 */ /* 0x000fe200000e0000 */
[----:B------:R-:W-:Y:S01]  /*d150*/  UPRMT UR4, URZ, 0x654, UR4 ;  /* 0x000006543f047896 */ /* 0x000fe20008000004 */
[----:B------:R-:W-:Y:S02]  /*d160*/  ISETP.GE.AND P2, PT, R5, R18, PT ;  /* 0x000000120500720c */ /* 0x000fe40003f46270 */
[----:B------:R1:W2:Y:S04]  /*d170*/  SHFL.IDX PT, R9, R11, 0x1, 0x1c1f ;  /* 0x003c1f000b097f89 */ /* 0x0002a800000e0000 */
[----:B------:R3:W4:Y:S02]  /*d180*/  SHFL.IDX PT, R16, R22, RZ, 0x1c1f ;  /* 0x001c1fff16107589 */ /* 0x00072400000e0000 */
[----:B------:R-:W-:Y:S01]  /*d190*/  SYNCS.ARRIVE.TRANS64.RED.A1T0 RZ, [UR4], RZ ;  /* 0x000000ffffff79a7 */ /* 0x000fe20008100404 */
[----:B-1----:R-:W-:Y:S01]  /*d1a0*/  LOP3.LUT R11, R90, 0x7ffffffc, RZ, 0xc0, !PT ;  /* 0x7ffffffc5a0b7812 */ /* 0x002fe200078ec0ff */
[----:B------:R3:W1:Y:S04]  /*d1b0*/  SHFL.IDX PT, R17, R72, RZ, 0x1c1f ;  /* 0x001c1fff48117589 */ /* 0x00066800000e0000 */
[----:B------:R-:W-:Y:S01]  /*d1c0*/  IMAD.IADD R11, R88, 0x1, -R11 ;  /* 0x00000001580b7824 */ /* 0x000fe200078e0a0b */
[----:B0-----:R3:W-:Y:S03]  /*d1d0*/  @!P1 ST.E desc[UR60][R6.64], R4 ;  /* 0x0000000406009985 */ /* 0x0017e6000c10193c */
[----:B------:R-:W-:Y:S01]  /*d1e0*/  IMAD.SHL.U32 R21, R11, 0x2, RZ ;  /* 0x000000020b157824 */ /* 0x000fe200078e00ff */
[----:B--2---:R3:W-:Y:S01]  /*d1f0*/  @!P0 ST.E desc[UR60][R8.64], R0 ;  /* 0x0000000008008985 */ /* 0x0047e2000c10193c */
[----:B------:R-:W-:Y:S05]  /*d200*/  @P2 BRA `(.L_x_987) ;  /* 0x0000000400782947 */ /* 0x000fea0003800000 */
[C---:B---3--:R-:W-:Y:S01]  /*d210*/  VIADD R0, R21.reuse, 0x8 ;  /* 0x0000000815007836 */ /* 0x048fe20000000000 */
[----:B------:R-:W-:Y:S01]  /*d220*/  ULDC UR4, c[0x0][0xac8] ;  /* 0x0002b20000047ab9 */ /* 0x000fe20000000800 */
[C---:B------:R-:W-:Y:S01]  /*d230*/  VIADD R8, R21.reuse, 0x10 ;  /* 0x0000001015087836 */ /* 0x040fe20000000000 */
[C---:B------:R-:W-:Y:S01]  /*d240*/  ISETP.GE.AND P2, PT, R21.reuse, UR4, PT ;  /* 0x0000000415007c0c */ /* 0x040fe2000bf46270 */
[C---:B------:R-:W-:Y:S01]  /*d250*/  VIADD R9, R21.reuse, 0x18 ;  /* 0x0000001815097836 */ /* 0x040fe20000000000 */
[----:B------:R-:W-:Y:S01]  /*d260*/  ISETP.GE.AND P3, PT, R0, UR4, PT ;  /* 0x0000000400007c0c */ /* 0x000fe2000bf66270 */
[C---:B------:R-:W-:Y:S01]  /*d270*/  VIADD R10, R21.reuse, 0x28 ;  /* 0x00000028150a7836 */ /* 0x040fe20000000000 */
[----:B------:R-:W-:Y:S01]  /*d280*/  ISETP.GE.AND P0, PT, R8, UR4, PT ;  /* 0x0000000408007c0c */ /* 0x000fe2000bf06270 */
[----:B------:R-:W-:Y:S01]  /*d290*/  VIADD R11, R21, 0x30 ;  /* 0x00000030150b7836 */ /* 0x000fe20000000000 */
[----:B------:R-:W-:Y:S01]  /*d2a0*/  ISETP.GE.AND P1, PT, R9, UR4, PT ;  /* 0x0000000409007c0c */ /* 0x000fe2000bf26270 */
[----:B------:R-:W-:-:S02]  /*d2b0*/  VIADD R12, R21, 0x38 ;  /* 0x00000038150c7836 */ /* 0x000fc40000000000 */
[----:B------:R-:W-:Y:S01]  /*d2c0*/  VIADD R13, R21, 0x40 ;  /* 0x00000040150d7836 */ /* 0x000fe20000000000 */
[----:B------:R-:W-:Y:S01]  /*d2d0*/  ISETP.GE.AND P4, PT, R11, UR4, PT ;  /* 0x000000040b007c0c */ /* 0x000fe2000bf86270 */
[C---:B------:R-:W-:Y:S01]  /*d2e0*/  VIADD R14, R21.reuse, 0x50 ;  /* 0x00000050150e7836 */ /* 0x040fe20000000000 */
[----:B------:R-:W-:Y:S01]  /*d2f0*/  ISETP.GE.AND P5, PT, R12, UR4, PT ;  /* 0x000000040c007c0c */ /* 0x000fe2000bfa6270 */
[----:B-1--4-:R-:W-:Y:S01]  /*d300*/  @!P2 IMAD.WIDE R4, R21, 0x4, R16 ;  /* 0x000000041504a825 */ /* 0x012fe200078e0210 */
[----:B------:R-:W-:Y:S02]  /*d310*/  ISETP.GE.AND P6, PT, R13, UR4, PT ;  /* 0x000000040d007c0c */ /* 0x000fe4000bfc6270 */
[----:B------:R-:W-:Y:S01]  /*d320*/  @!P3 LEA.HI R0, R0, R0, RZ, 0x1 ;  /* 0x000000000000b211 */ /* 0x000fe200078f08ff */
[----:B------:R-:W-:Y:S01]  /*d330*/  VIADD R20, R21, 0x60 ;  /* 0x0000006015147836 */ /* 0x000fe20000000000 */
[----:B------:R0:W-:Y:S01]  /*d340*/  @!P2 ST.E.64 desc[UR60][R4.64], R24 ;  /* 0x000000180400a985 */ /* 0x0001e2000c101b3c */
[----:B------:R-:W-:-:S02]  /*d350*/  @!P0 LEA.HI R8, R8, R8, RZ, 0x1 ;  /* 0x0000000808088211 */ /* 0x000fc400078f08ff */
[----:B------:R-:W-:Y:S01]  /*d360*/  @!P3 LOP3.LUT R7, R0, 0xfffffffe, RZ, 0xc0, !PT ;  /* 0xfffffffe0007b812 */ /* 0x000fe200078ec0ff */
[----:B------:R-:W-:Y:S01]  /*d370*/  VIADD R0, R21, 0x20 ;  /* 0x0000002015007836 */ /* 0x000fe20000000000 */
[----:B------:R-:W-:Y:S02]  /*d380*/  @!P1 LEA.HI R9, R9, R9, RZ, 0x1 ;  /* 0x0000000909099211 */ /* 0x000fe400078f08ff */
[----:B------:R-:W-:Y:S01]  /*d390*/  @!P5 LEA.HI R12, R12, R12, RZ, 0x1 ;  /* 0x0000000c0c0cd211 */ /* 0x000fe200078f08ff */
[----:B------:R-:W-:Y:S01]  /*d3a0*/  @!P3 IMAD.WIDE R6, R7, 0x4, R16 ;  /* 0x000000040706b825 */ /* 0x000fe200078e0210 */
[----:B------:R-:W-:Y:S02]  /*d3b0*/  ISETP.GE.AND P2, PT, R0, UR4, PT ;  /* 0x0000000400007c0c */ /* 0x000fe4000bf46270 */
[----:B------:R-:W-:Y:S02]  /*d3c0*/  @!P5 LOP3.LUT R15, R12, 0xfffffffe, RZ, 0xc0, !PT ;  /* 0xfffffffe0c0fd812 */ /* 0x000fe400078ec0ff */
[----:B------:R1:W-:Y:S01]  /*d3d0*/  @!P3 ST.E.64 desc[UR60][R6.64], R28 ;  /* 0x0000001c0600b985 */ /* 0x0003e2000c101b3c */
[----:B------:R-:W-:-:S02]  /*d3e0*/  ISETP.GE.AND P3, PT, R10, UR4, PT ;  /* 0x000000040a007c0c */ /* 0x000fc4000bf66270 */
[----:B0-----:R-:W-:Y:S02]  /*d3f0*/  @!P0 LOP3.LUT R5, R8, 0xfffffffe, RZ, 0xc0, !PT ;  /* 0xfffffffe08058812 */ /* 0x001fe400078ec0ff */
[----:B------:R-:W-:-:S03]  /*d400*/  @!P4 LEA.HI R8, R11, R11, RZ, 0x1 ;  /* 0x0000000b0b08c211 */ /* 0x000fc600078f08ff */
        /* <DEDUP_REMOVED lines=62> */
.L_x_987:
[----:B------:R-:W-:Y:S05]  /*d7f0*/  BSYNC B0 ;  /* 0x0000000000007941 */ /* 0x000fea0003800000 */
.L_x_986:
[----:B------:R-:W-:Y:S01]  /*d800*/  ISETP.GE.AND P0, PT, R19, R18, PT ;  /* 0x000000121300720c */ /* 0x000fe20003f06270 */
[----:B0-----:R2:W0:Y:S04]  /*d810*/  SHFL.IDX PT, R13, R72, 0x1, 0x1c1f ;  /* 0x003c1f00480d7f89 */ /* 0x00142800000e0000 */
[----:B------:R2:W0:Y:S08]  /*d820*/  SHFL.IDX PT, R12, R22, 0x1, 0x1c1f ;  /* 0x003c1f00160c7f89 */ /* 0x00043000000e0000 */
[----:B--2---:R-:W-:Y:S05]  /*d830*/  @P0 BRA `(.L_x_906) ;  /* 0x0000004800ec0947 */ /* 0x004fea0003800000 */
[----:B------:R-:W-:Y:S01]  /*d840*/  ULDC UR4, c[0x0][0xac8] ;  /* 0x0002b20000047ab9 */ /* 0x000fe20000000800 */
[C---:B---3--:R-:W-:Y:S01]  /*d850*/  VIADD R0, R21.reuse, 0x8 ;  /* 0x0000000815007836 */ /* 0x048fe20000000000 */
[C---:B------:R-:W-:Y:S01]  /*d860*/  ISETP.GE.AND P0, PT, R21.reuse, UR4, PT ;  /* 0x0000000415007c0c */ /* 0x040fe2000bf06270 */
[C---:B------:R-:W-:Y:S02]  /*d870*/  VIADD R4, R21.reuse, 0x10 ;  /* 0x0000001015047836 */ /* 0x040fe40000000000 */
[C---:B------:R-:W-:Y:S01]  /*d880*/  VIADD R6, R21.reuse, 0x18 ;  /* 0x0000001815067836 */ /* 0x040fe20000000000 */
[----:B------:R-:W-:Y:S01]  /*d890*/  ISETP.GE.AND P5, PT, R0, UR4, PT ;  /* 0x0000000400007c0c */ /* 0x000fe2000bfa6270 */
[C---:B------:R-:W-:Y:S01]  /*d8a0*/  VIADD R8, R21.reuse, 0x20 ;  /* 0x0000002015087836 */ /* 0x040fe20000000000 */
[----:B------:R-:W-:Y:S01]  /*d8b0*/  ISETP.GE.AND P6, PT, R4, UR4, PT ;  /* 0x0000000404007c0c */ /* 0x000fe2000bfc6270 */
[C---:B------:R-:W-:Y:S02]  /*d8c0*/  VIADD R9, R21.reuse, 0x28 ;  /* 0x0000002815097836 */ /* 0x040fe40000000000 */
[C---:B------:R-:W-:Y:S01]  /*d8d0*/  VIADD R10, R21.reuse, 0x30 ;  /* 0x00000030150a7836 */ /* 0x040fe20000000000 */
[----:B------:R-:W-:Y:S01]  /*d8e0*/  ISETP.GE.AND P4, PT, R8, UR4, PT ;  /* 0x0000000408007c0c */ /* 0x000fe2000bf86270 */
[----:B------:R-:W-:Y:S01]  /*d8f0*/  VIADD R11, R21, 0x38 ;  /* 0x00000038150b7836 */ /* 0x000fe20000000000 */
[----:B------:R-:W-:Y:S01]  /*d900*/  ISETP.GE.AND P3, PT, R9, UR4, PT ;  /* 0x0000000409007c0c */ /* 0x000fe2000bf66270 */
[----:B0-----:R-:W-:Y:S01]  /*d910*/  @!P0 IMAD.WIDE R2, R21, 0x4, R12 ;  /* 0x0000000415028825 */ /* 0x001fe200078e020c */
[----:B------:R-:W-:-:S02]  /*d920*/  ISETP.GE.AND P2, PT, R10, UR4, PT ;  /* 0x000000040a007c0c */ /* 0x000fc4000bf46270 */
[----:B------:R-:W-:Y:S01]  /*d930*/  ISETP.GE.AND P1, PT, R11, UR4, PT ;  /* 0x000000040b007c0c */ /* 0x000fe2000bf26270 */
[C---:B----4-:R-:W-:Y:S01]  /*d940*/  VIADD R16, R21.reuse, 0x40 ;  /* 0x0000004015107836 */ /* 0x050fe20000000000 */
[----:B------:R0:W-:Y:S01]  /*d950*/  @!P0 ST.E.64 desc[UR60][R2.64], R26 ;  /* 0x0000001a02008985 */ /* 0x0001e2000c101b3c */
[----:B------:R-:W-:Y:S01]  /*d960*/  ISETP.GE.AND P0, PT, R6, UR4, PT ;  /* 0x0000000406007c0c */ /* 0x000fe2000bf06270 */
[C---:B------:R-:W-:Y:S01]  /*d970*/  VIADD R18, R21.reuse, 0x48 ;  /* 0x0000004815127836 */ /* 0x040fe20000000000 */
[----:B------:R-:W-:Y:S01]  /*d980*/  @!P5 LEA.HI R0, R0, R0, RZ, 0x1 ;  /* 0x000000000000d211 */ /* 0x000fe200078f08ff */
[----:B------:R-:W-:Y:S01]  /*d990*/  VIADD R19, R21, 0x70 ;  /* 0x0000007015137836 */ /* 0x000fe20000000000 */
        /* <DEDUP_REMOVED lines=9> */
[----:B------:R-:W-:Y:S01]  /*da30*/  @!P1 LEA.HI R14, R11, R11, RZ, 0x1 ;  /* 0x0000000b0b0e9211 */ /* 0x000fe200078f08ff */
[----:B------:R0:W-:Y:S01]  /*da40*/  @!P5 ST.E.64 desc[UR60][R2.64], R30 ;  /* 0x0000001e0200d985 */ /* 0x0001e2000c101b3c */
[----:B------:R-:W-:-:S02]  /*da50*/  @!P0 LOP3.LUT R7, R6, 0xfffffffe, RZ, 0xc0, !PT ;  /* 0xfffffffe06078812 */ /* 0x000fc400078ec0ff */
[----:B------:R-:W-:Y:S01]  /*da60*/  @!P4 LOP3.LUT R9, R8, 0xfffffffe, RZ, 0xc0, !PT ;  /* 0xfffffffe0809c812 */ /* 0x000fe200078ec0ff */
[----:B------:R2:W-:Y:S01]  /*da70*/  @!P6 ST.E.64 desc[UR60][R4.64], R34 ;  /* 0x000000220400e985 */ /* 0x0005e2000c101b3c */
[----:B------:R-:W-:Y:S01]  /*da80*/  @!P3 LOP3.LUT R11, R0, 0xfffffffe, RZ, 0xc0, !PT ;  /* 0xfffffffe000bb812 */ /* 0x000fe200078ec0ff */
[C---:B------:R-:W-:Y:S01]  /*da90*/  VIADD R0, R21.reuse, 0x50 ;  /* 0x0000005015007836 */ /* 0x040fe20000000000 */
[----:B------:R-:W-:Y:S02]  /*daa0*/  @!P2 LOP3.LUT R15, R10, 0xfffffffe, RZ, 0xc0, !PT ;  /* 0xfffffffe0a0fa812 */ /* 0x000fe400078ec0ff */
[----:B-1----:R-:W-:Y:S01]  /*dab0*/  @!P1 LOP3.LUT R17, R14, 0xfffffffe, RZ, 0xc0, !PT ;  /* 0xfffffffe0e119812 */ /* 0x002fe200078ec0ff */
[----:B------:R-:W-:Y:S01]  /*dac0*/  VIADD R14, R21, 0x58 ;  /* 0x00000058150e7836 */ /* 0x000fe20000000000 */
[----:B------:R-:W-:Y:S02]  /*dad0*/  ISETP.GE.AND P5, PT, R16, UR4, PT ;  /* 0x0000000410007c0c */ /* 0x000fe4000bfa6270 */
[----:B------:R-:W-:Y:S01]  /*dae0*/  ISETP.GE.AND P6, PT, R18, UR4, PT ;  /* 0x0000000412007c0c */ /* 0x000fe2000bfc6270 */
[----:B0-----:R-:W-:-:S04]  /*daf0*/  @!P0 IMAD.WIDE R2, R7, 0x4, R12 ;  /* 0x0000000407028825 */ /* 0x001fc800078e020c */
[--C-:B--2---:R-:W-:Y:S01]  /*db00*/  @!P4 IMAD.WIDE R4, R9, 0x4, R12.reuse ;  /* 0x000000040904c825 */ /* 0x104fe200078e020c */
        /* <DEDUP_REMOVED lines=47> */
[----:B--2---:R-:W-:-:S05]  /*de00*/  LOP3.LUT R3, R21, 0xfffffffe, RZ, 0xc0, !PT ;  /* 0xfffffffe15037812 */ /* 0x004fca00078ec0ff */
[----:B------:R-:W-:-:S05]  /*de10*/  IMAD.WIDE R2, R3, 0x4, R12 ;  /* 0x0000000403027825 */ /* 0x000fca00078e020c */
[----:B------:R0:W-:Y:S01]  /*de20*/  ST.E.64 desc[UR60][R2.64], R86 ;  /* 0x0000005602007985 */ /* 0x0001e2000c101b3c */
[----:B------:R-:W-:Y:S05]  /*de30*/  BRA `(.L_x_906) ;  /* 0x00000044006c7947 */ /* 0x000fea0003800000 */
.L_x_985:
[----:B------:R-:W0:Y:S02]  /*de40*/  S2R R0, SR_TID.X ;  /* 0x0000000000007919 */ /* 0x000e240000002100 */
[----:B0-----:R-:W-:-:S05]  /*de50*/  VIADD R2, R0, 0xffffff80 ;  /* 0xffffff8000027836 */ /* 0x001fca0000000000 */
        /* <DEDUP_REMOVED lines=30> */
[----:B------:R-:W-:-:S03]  /*e040*/  ULDC.64 UR4, c[0x0][0xbe0] ;  /* 0x0002f80000047ab9 */ /* 0x000fc60000000a00 */
[----:B------:R-:W-:Y:S02]  /*e050*/  IMAD.IADD R3, R13, 0x1, R3 ;  /* 0x000000010d037824 */ /* 0x000fe400078e0203 */
        /* <DEDUP_REMOVED lines=23> */
.L_x_904:
        /* <DEDUP_REMOVED lines=18> */
.L_x_988:
[----:B------:R-:W-:Y:S01]  /*e2f0*/  ULDC UR7, c[0x0][0xc50] ;  /* 0x0003140000077ab9 */ /* 0x000fe20000000800 */
[----:B------:R-:W-:Y:S01]  /*e300*/  UMOV UR36, UR6 ;  /* 0x0000000600247c82 */ /* 0x000fe20008000000 */
[----:B------:R-:W-:-:S11]  /*e310*/  UISETP.NE.AND UP0, UPT, UR7, 0x1, UPT ;  /* 0x000000010700788c */ /* 0x000fd6000bf05270 */
[----:B------:R-:W-:Y:S01]  /*e320*/  @UP0 ULDC UR4, c[0x0][0xc54] ;  /* 0x0003150000040ab9 */ /* 0x000fe20000000800 */
[----:B------:R-:W-:Y:S01]  /*e330*/  @UP0 ULDC UR8, c[0x0][0xc58] ;  /* 0x0003160000080ab9 */ /* 0x000fe20000000800 */
[----:B------:R-:W-:-:S04]  /*e340*/  UIMAD.WIDE.U32 UR4, UR6, UR4, URZ ;  /* 0x00000004060472a5 */ /* 0x000fc8000f8e003f */
[----:B------:R-:W-:-:S12]  /*e350*/  @UP0 USHF.R.U32.HI UR36, URZ, UR8, UR5 ;  /* 0x000000083f240299 */ /* 0x000fd80008011605 */
.L_x_989:
[----:B------:R-:W-:Y:S01]  /*e360*/  ISETP.GE.AND P0, PT, R19, RZ, PT ;  /* 0x000000ff1300720c */ /* 0x000fe20003f06270 */
[----:B------:R-:W-:Y:S01]  /*e370*/  UIADD3 UR41, -UR36, URZ, URZ ;  /* 0x0000003f24297290 */ /* 0x000fe2000fffe13f */
[----:B------:R-:W-:Y:S02]  /*e380*/  IMAD.MOV.U32 R9, RZ, RZ, 0x1 ;  /* 0x00000001ff097424 */ /* 0x000fe400078e00ff */
[----:B------:R-:W-:Y:S01]  /*e390*/  IMAD.MOV.U32 R0, RZ, RZ, RZ ;  /* 0x000000ffff007224 */ /* 0x000fe200078e00ff */
[----:B------:R-:W-:Y:S01]  /*e3a0*/  UIMAD UR41, UR7, UR41, UR6 ;  /* 0x00000029072972a4 */ /* 0x000fe2000f8e0206 */
[----:B------:R-:W-:-:S07]  /*e3b0*/  IMAD.MOV.U32 R3, RZ, RZ, 0x1 ;  /* 0x00000001ff037424 */ /* 0x000fce00078e00ff */
[----:B------:R-:W-:Y:S05]  /*e3c0*/  @!P0 BRA `(.L_x_990) ;  /* 0x0000003c00488947 */ /* 0x000fea0003800000 */
[----:B------:R-:W0:Y:S01]  /*e3d0*/  S2UR UR42, SR_CTAID.X ;  /* 0x00000000002a79c3 */ /* 0x000e220000002500 */
[----:B------:R-:W-:Y:S01]  /*e3e0*/  ULDC UR6, c[0x0][0x448] ;  /* 0x0001120000067ab9 */ /* 0x000fe20000000800 */
[----:B------:R-:W-:Y:S01]  /*e3f0*/  ULDC.64 UR4, c[0x0][0x418] ;  /* 0x0001060000047ab9 */ /* 0x000fe20000000a00 */
[----:B------:R-:W-:Y:S02]  /*e400*/  UISETP.NE.AND UP1, UPT, UR6, 0x1, UPT ;  /* 0x000000010600788c */ /* 0x000fe4000bf25270 */
[----:B------:R-:W-:Y:S01]  /*e410*/  UISETP.NE.U32.AND UP0, UPT, UR4, URZ, UPT ;  /* 0x0000003f0400728c */ /* 0x000fe2000bf05070 */
[----:B------:R-:W-:Y:S02]  /*e420*/  ULDC UR11, c[0x0][0x288] ;  /* 0x0000a200000b7ab9 */ /* 0x000fe40000000800 */
[----:B------:R-:W-:Y:S01]  /*e430*/  ULDC UR4, c[0x0][0x424] ;  /* 0x0001090000047ab9 */ /* 0x000fe20000000800 */
[----:B------:R-:W-:Y:S01]  /*e440*/  UISETP.NE.AND.EX UP0, UPT, UR5, URZ, UPT, UP0 ;  /* 0x0000003f0500728c */ /* 0x000fe2000bf05300 */
[----:B------:R-:W-:Y:S01]  /*e450*/  ULDC UR12, c[0x0][0x2f0] ;  /* 0x0000bc00000c7ab9 */ /* 0x000fe20000000800 */
[----:B------:R-:W-:-:S02]  /*e460*/  UIADD3 UR6, -UR11, 0x1, URZ ;  /* 0x000000010b067890 */ /* 0x000fc4000fffe13f */
[----:B------:R-:W-:Y:S01]  /*e470*/  USEL UR10, UR4, 0x1, UP0 ;  /* 0x00000001040a7887 */ /* 0x000fe20008000000 */
[----:B------:R-:W-:Y:S02]  /*e480*/  @UP1 ULDC UR13, c[0x0][0x450] ;  /* 0x00011400000d1ab9 */ /* 0x000fe40000000800 */
[----:B------:R-:W-:Y:S01]  /*e490*/  @UP1 ULDC UR4, c[0x0][0x44c] ;  /* 0x0001130000041ab9 */ /* 0x000fe20000000800 */
[----:B------:R-:W-:Y:S02]  /*e4a0*/  UIMAD UR7, UR10, UR12, 0x5f ;  /* 0x0000005f0a0774a4 */ /* 0x000fe4000f8e020c */
[----:B------:R-:W-:Y:S02]  /*e4b0*/  UIMAD UR9, UR10, UR12, UR6 ;  /* 0x0000000c0a0972a4 */ /* 0x000fe4000f8e0206 */
[----:B------:R-:W-:Y:S02]  /*e4c0*/  UIMAD.WIDE UR6, UR7, 0x2aaaaaab, URZ ;  /* 0x2aaaaaab070678a5 */ /* 0x000fe4000f8e023f */
[----:B0-----:R-:W-:-:S02]  /*e4d0*/  USHF.L.U32 UR42, UR42, 0x7, URZ ;  /* 0x000000072a2a7899 */ /* 0x001fc4000800063f */
[----:B------:R-:W-:Y:S02]  /*e4e0*/  USHF.R.U32.HI UR40, URZ, 0x1f, UR7 ;  /* 0x0000001f3f287899 */ /* 0x000fe40008011607 */
[----:B------:R-:W-:Y:S02]  /*e4f0*/  UIADD3 UR8, UR42, 0x7f, URZ ;  /* 0x0000007f2a087890 */ /* 0x000fe4000fffe03f */
[----:B------:R-:W-:Y:S02]  /*e500*/  ULEA.HI.SX32 UR40, UR7, UR40, 0x1c ;  /* 0x0000002807287291 */ /* 0x000fe4000f8fe23f */
[----:B------:R-:W-:-:S04]  /*e510*/  UIMAD.WIDE.U32 UR4, UR8, UR4, URZ ;  /* 0x00000004080472a5 */ /* 0x000fc8000f8e003f */
[----:B------:R-:W-:-:S03]  /*e520*/  @UP1 USHF.R.U32.HI UR8, URZ, UR13, UR5 ;  /* 0x0000000d3f081299 */ /* 0x000fc60008011605 */
[----:B------:R-:W-:Y:S01]  /*e530*/  ULDC.64 UR4, c[0x0][0x9e0] ;  /* 0x0002780000047ab9 */ /* 0x000fe20000000a00 */
[----:B------:R-:W-:Y:S02]  /*e540*/  UIADD3 UR9, UR9, UR8, URZ ;  /* 0x0000000809097290 */ /* 0x000fe4000fffe03f */
[----:B------:R-:W-:Y:S02]  /*e550*/  UISETP.GE.AND UP0, UPT, UR5, 0x1, UPT ;  /* 0x000000010500788c */ /* 0x000fe4000bf06270 */
[----:B------:R-:W-:-:S04]  /*e560*/  UIADD3 UR4, UR9, UR4, URZ ;  /* 0x0000000409047290 */ /* 0x000fc8000fffe03f */
[----:B------:R-:W-:-:S13]  /*e570*/  PLOP3.LUT P1, PT, PT, PT, UP0, 0x80, 0x0 ;  /* 0x000000000000781c */ /* 0x000fda0003f2f008 */
[----:B------:R-:W-:Y:S05]  /*e580*/  @!P1 BRA `(.L_x_991) ;  /* 0x0000000000449947 */ /* 0x000fea0003800000 */
[----:B------:R-:W-:Y:S01]  /*e590*/  ISETP.LT.AND P0, PT, RZ, UR9, PT ;  /* 0x00000009ff007c0c */ /* 0x000fe2000bf01270 */
[----:B------:R-:W-:-:S12]  /*e5a0*/  UIADD3 UR8, UR9, -0x1, URZ ;  /* 0xffffffff09087890 */ /* 0x000fd8000fffe03f */
[----:B------:R-:W-:Y:S05]  /*e5b0*/  @P0 BRA `(.L_x_992) ;  /* 0x00000000001c0947 */ /* 0x000fea0003800000 */
[----:B------:R-:W-:Y:S02]  /*e5c0*/  UISETP.NE.AND UP0, UPT, UR5, 0x1, UPT ;  /* 0x000000010500788c */ /* 0x000fe4000bf05270 */
[----:B------:R-:W-:-:S09]  /*e5d0*/  UIADD3 UR8, -UR9, URZ, URZ ;  /* 0x0000003f09087290 */ /* 0x000fd2000fffe13f */
[----:B------:R-:W-:Y:S02]  /*e5e0*/  @UP0 ULDC.64 UR14, c[0x0][0x9e8] ;  /* 0x00027a00000e0ab9 */ /* 0x000fe40000000a00 */
[----:B------:R-:W-:-:S04]  /*e5f0*/  UIMAD.WIDE.U32 UR6, UR8, UR14, URZ ;  /* 0x0000000e080672a5 */ /* 0x000fc8000f8e003f */
[----:B------:R-:W-:-:S04]  /*e600*/  @UP0 USHF.R.U32.HI UR8, URZ, UR15, UR7 ;  /* 0x0000000f3f080299 */ /* 0x000fc80008011607 */
[----:B------:R-:W-:Y:S01]  /*e610*/  ULOP3.LUT UR8, URZ, UR8, URZ, 0x33, !UPT ;  /* 0x000000083f087292 */ /* 0x000fe2000f8e333f */
[----:B------:R-:W-:Y:S11]  /*e620*/  BRA `(.L_x_993) ;  /* 0x0000000000107947 */ /* 0x000ff60003800000 */
.L_x_992:
[----:B------:R-:W-:-:S11]  /*e630*/  UISETP.NE.AND UP0, UPT, UR5, 0x1, UPT ;  /* 0x000000010500788c */ /* 0x000fd6000bf05270 */
[----:B------:R-:W-:Y:S02]  /*e640*/  @UP0 ULDC.64 UR14, c[0x0][0x9e8] ;  /* 0x00027a00000e0ab9 */ /* 0x000fe40000000a00 */
[----:B------:R-:W-:-:S04]  /*e650*/  UIMAD.WIDE.U32 UR6, UR8, UR14, URZ ;  /* 0x0000000e080672a5 */ /* 0x000fc8000f8e003f */
[----:B------:R-:W-:-:S12]  /*e660*/  @UP0 USHF.R.U32.HI UR8, URZ, UR15, UR7 ;  /* 0x0000000f3f080299 */ /* 0x000fd80008011607 */
.L_x_993:
[----:B------:R-:W-:-:S04]  /*e670*/  UIMAD UR8, UR8, UR5, UR5 ;  /* 0x00000005080872a4 */ /* 0x000fc8000f8e0205 */
[----:B------:R-:W-:-:S04]  /*e680*/  UISETP.LT.AND UP0, UPT, UR4, UR8, UPT ;  /* 0x000000080400728c */ /* 0x000fc8000bf01270 */
[----:B------:R-:W-:-:S12]  /*e690*/  USEL UR4, UR4, UR8, UP0 ;  /* 0x0000000804047287 */ /* 0x000fd80008000000 */
.L_x_991:
[----:B------:R-:W-:Y:S01]  /*e6a0*/  UIADD3 UR6, UR4, 0x5f, URZ ;  /* 0x0000005f04067890 */ /* 0x000fe2000fffe03f */
[----:B------:R-:W-:Y:S01]  /*e6b0*/  @UP1 ULDC UR8, c[0x0][0x44c] ;  /* 0x0001130000081ab9 */ /* 0x000fe20000000800 */
[----:B------:R-:W-:Y:S02]  /*e6c0*/  @UP1 ULDC UR13, c[0x0][0x450] ;  /* 0x00011400000d1ab9 */ /* 0x000fe40000000800 */
[----:B------:R-:W-:Y:S02]  /*e6d0*/  UIMAD.WIDE UR6, UR6, 0x2aaaaaab, URZ ;  /* 0x2aaaaaab060678a5 */ /* 0x000fe4000f8e023f */
[----:B------:R-:W-:Y:S02]  /*e6e0*/  UIMAD.WIDE.U32 UR8, UR42, UR8, URZ ;  /* 0x000000082a0872a5 */ /* 0x000fe4000f8e003f */
[----:B------:R-:W-:Y:S01]  /*e6f0*/  USHF.R.U32.HI UR39, URZ, 0x1f, UR7 ;  /* 0x0000001f3f277899 */ /* 0x000fe20008011607 */
[----:B------:R-:W-:Y:S01]  /*e700*/  UMOV UR4, UR42 ;  /* 0x0000002a00047c82 */ /* 0x000fe20008000000 */
[----:B------:R-:W-:-:S02]  /*e710*/  UIMAD UR10, UR10, UR12, -UR11 ;  /* 0x0000000c0a0a72a4 */ /* 0x000fc4000f8e0a0b */
[----:B------:R-:W-:Y:S02]  /*e720*/  @UP1 USHF.R.U32.HI UR4, URZ, UR13, UR9 ;  /* 0x0000000d3f041299 */ /* 0x000fe40008011609 */
[----:B------:R-:W-:Y:S02]  /*e730*/  ULEA.HI.SX32 UR39, UR7, UR39, 0x1c ;  /* 0x0000002707277291 */ /* 0x000fe4000f8fe23f */
[----:B------:R-:W-:Y:S02]  /*e740*/  UIADD3 UR4, UR10, UR4, URZ ;  /* 0x000000040a047290 */ /* 0x000fe4000fffe03f */
[----:B------:R-:W-:Y:S01]  /*e750*/  UISETP.LT.AND UP0, UPT, UR40, UR39, UPT ;  /* 0x000000272800728c */ /* 0x000fe2000bf01270 */
[----:B------:R-:W-:Y:S02]  /*e760*/  ULDC UR8, c[0x0][0x9dc] ;  /* 0x0002770000087ab9 */ /* 0x000fe40000000800 */
[----:B------:R-:W-:Y:S02]  /*e770*/  UIADD3 UR8, UR4, -UR8, URZ ;  /* 0x8000000804087290 */ /* 0x000fe4000fffe03f */
[----:B------:R-:W-:Y:S01]  /*e780*/  USEL UR9, UR40, UR39, UP0 ;  /* 0x0000002728097287 */ /* 0x000fe20008000000 */
[----:B------:R-:W-:Y:S11]  /*e790*/  @!P1 BRA `(.L_x_994) ;  /* 0x0000000000449947 */ /* 0x000ff60003800000 */
[----:B------:R-:W-:-:S06]  /*e7a0*/  UISETP.GT.AND UP0, UPT, UR4, -0x1, UPT ;  /* 0xffffffff0400788c */ /* 0x000fcc000bf04270 */
[----:B------:R-:W-:-:S13]  /*e7b0*/  PLOP3.LUT P0, PT, PT, PT, UP0, 0x80, 0x0 ;  /* 0x000000000000781c */ /* 0x000fda0003f0f008 */
[----:B------:R-:W-:Y:S05]  /*e7c0*/  @P0 BRA `(.L_x_995) ;  /* 0x00000000001c0947 */ /* 0x000fea0003800000 */
[----:B------:R-:W-:Y:S02]  /*e7d0*/  UISETP.NE.AND UP0, UPT, UR5, 0x1, UPT ;  /* 0x000000010500788c */ /* 0x000fe4000bf05270 */
[----:B------:R-:W-:-:S09]  /*e7e0*/  ULOP3.LUT UR4, URZ, UR4, URZ, 0x33, !UPT ;  /* 0x000000043f047292 */ /* 0x000fd2000f8e333f */
[----:B------:R-:W-:Y:S02]  /*e7f0*/  @UP0 ULDC.64 UR10, c[0x0][0x9e8] ;  /* 0x00027a00000a0ab9 */ /* 0x000fe40000000a00 */
[----:B------:R-:W-:-:S04]  /*e800*/  UIMAD.WIDE.U32 UR6, UR4, UR10, URZ ;  /* 0x0000000a040672a5 */ /* 0x000fc8000f8e003f */
[----:B------:R-:W-:-:S04]  /*e810*/  @UP0 USHF.R.U32.HI UR4, URZ, UR11, UR7 ;  /* 0x0000000b3f040299 */ /* 0x000fc80008011607 */
[----:B------:R-:W-:Y:S01]  /*e820*/  ULOP3.LUT UR4, URZ, UR4, URZ, 0x33, !UPT ;  /* 0x000000043f047292 */ /* 0x000fe2000f8e333f */
[----:B------:R-:W-:Y:S11]  /*e830*/  BRA `(.L_x_996) ;  /* 0x0000000000107947 */ /* 0x000ff60003800000 */
.L_x_995:
[----:B------:R-:W-:-:S11]  /*e840*/  UISETP.NE.AND UP0, UPT, UR5, 0x1, UPT ;  /* 0x000000010500788c */ /* 0x000fd6000bf05270 */
[----:B------:R-:W-:Y:S02]  /*e850*/  @UP0 ULDC.64 UR10, c[0x0][0x9e8] ;  /* 0x00027a00000a0ab9 */ /* 0x000fe40000000a00 */
[----:B------:R-:W-:-:S04]  /*e860*/  UIMAD.WIDE.U32 UR6, UR4, UR10, URZ ;  /* 0x0000000a040672a5 */ /* 0x000fc8000f8e003f */
[----:B------:R-:W-:-:S12]  /*e870*/  @UP0 USHF.R.U32.HI UR4, URZ, UR11, UR7 ;  /* 0x0000000b3f040299 */ /* 0x000fd80008011607 */
.L_x_996:
[----:B------:R-:W-:-:S04]  /*e880*/  UIMAD UR4, UR4, UR5, URZ ;  /* 0x00000005040472a4 */ /* 0x000fc8000f8e023f */
[----:B------:R-:W-:-:S04]  /*e890*/  UISETP.LT.AND UP0, UPT, UR8, UR4, UPT ;  /* 0x000000040800728c */ /* 0x000fc8000bf01270 */
[----:B------:R-:W-:-:S12]  /*e8a0*/  USEL UR8, UR8, UR4, !UP0 ;  /* 0x0000000408087287 */ /* 0x000fd8000c000000 */
.L_x_994:
[----:B------:R-:W-:-:S04]  /*e8b0*/  UIMAD.WIDE UR4, UR8, 0x2aaaaaab, URZ ;  /* 0x2aaaaaab080478a5 */ /* 0x000fc8000f8e023f */
[----:B------:R-:W-:-:S04]  /*e8c0*/  USHF.R.U32.HI UR4, URZ, 0x1f, UR5 ;  /* 0x0000001f3f047899 */ /* 0x000fc80008011605 */
[----:B------:R-:W-:Y:S02]  /*e8d0*/  ULEA.HI.SX32 UR4, UR5, UR4, 0x1c ;  /* 0x0000000405047291 */ /* 0x000fe4000f8fe23f */
[----:B------:R-:W-:Y:S02]  /*e8e0*/  USHF.R.U32.HI UR5, URZ, 0x10, UR41 ;  /* 0x000000103f057899 */ /* 0x000fe40008011629 */
[----:B------:R-:W-:Y:S02]  /*e8f0*/  ULOP3.LUT UR41, UR41, 0xffff, URZ, 0xc0, !UPT ;  /* 0x0000ffff29297892 */ /* 0x000fe4000f8ec03f */
[----:B------:R-:W-:Y:S01]  /*e900*/  VIMNMX R7, RZ, UR4, !PT ;  /* 0x00000004ff077c48 */ /* 0x000fe2000ffe0100 */
[----:B------:R-:W-:-:S03]  /*e910*/  UISETP.NE.AND UP0, UPT, UR5, URZ, UPT ;  /* 0x0000003f0500728c */ /* 0x000fc6000bf05270 */
[----:B------:R-:W-:Y:S01]  /*e920*/  ISETP.LT.AND P0, PT, R7, UR9, PT ;  /* 0x0000000907007c0c */ /* 0x000fe2000bf01270 */
[----:B------:R0:W-:Y:S04]  /*e930*/  STL [R1+0x8], R7 ;  /* 0x0000080701007387 */ /* 0x0001e80000100800 */
[----:B------:R0:W-:Y:S03]  /*e940*/  STL [R1+0xc], RZ ;  /* 0x00000cff01007387 */ /* 0x0001e60000100800 */
[----:B------:R-:W-:-:S05]  /*e950*/  @!UP0 ULDC UR5, c[0x0][0x9f0] ;  /* 0x00027c0000058ab9 */ /* 0x000fca0000000800 */
[----:B0-----:R-:W-:Y:S05]  /*e960*/  @!P0 BRA `(.L_x_997) ;  /* 0x0000000000708947 */ /* 0x001fea0003800000 */
[----:B------:R-:W-:Y:S01]  /*e970*/  IMAD.U32 R6, RZ, RZ, UR5 ;  /* 0x00000005ff067e24 */ /* 0x000fe2000f8e00ff */
[----:B------:R-:W-:Y:S01]  /*e980*/  UIADD3 UR4, UR5, -0x1, UR9 ;  /* 0xffffffff05047890 */ /* 0x000fe2000fffe009 */
[----:B------:R-:W-:-:S03]  /*e990*/  IMAD.MOV.U32 R2, RZ, RZ, RZ ;  /* 0x000000ffff027224 */ /* 0x000fc600078e00ff */
[-C--:B------:R-:W-:Y:S02]  /*e9a0*/  IABS R0, R6.reuse ;  /* 0x0000000600007213 */ /* 0x080fe40000000000 */
[----:B------:R-:W-:Y:S02]  /*e9b0*/  IABS R6, R6 ;  /* 0x0000000600067213 */ /* 0x000fe40000000000 */
[----:B------:R-:W0:Y:S08]  /*e9c0*/  I2F.RP R4, R0 ;  /* 0x0000000000047306 */ /* 0x000e300000209400 */
[----:B0-----:R-:W0:Y:S02]  /*e9d0*/  MUFU.RCP R4, R4 ;  /* 0x0000000400047308 */ /* 0x001e240000001000 */
[----:B0-----:R-:W-:-:S06]  /*e9e0*/  VIADD R3, R4, 0xffffffe ;  /* 0x0ffffffe04037836 */ /* 0x001fcc0000000000 */
[----:B------:R-:W0:Y:S02]  /*e9f0*/  F2I.FTZ.U32.TRUNC.NTZ R3, R3 ;  /* 0x0000000300037305 */ /* 0x000e24000021f000 */
[----:B0-----:R-:W-:-:S04]  /*ea00*/  IMAD.MOV R5, RZ, RZ, -R3 ;  /* 0x000000ffff057224 */ /* 0x001fc800078e0a03 */
[----:B------:R-:W-:-:S04]  /*ea10*/  IMAD R5, R5, R0, RZ ;  /* 0x0000000005057224 */ /* 0x000fc800078e02ff */
[----:B------:R-:W-:Y:S01]  /*ea20*/  IMAD.HI.U32 R5, R3, R5, R2 ;  /* 0x0000000503057227 */ /* 0x000fe200078e0002 */
[----:B------:R-:W-:-:S03]  /*ea30*/  IADD3 R2, -R7, UR4, RZ ;  /* 0x0000000407027c10 */ /* 0x000fc6000fffe1ff */
[----:B------:R-:W-:Y:S01]  /*ea40*/  IMAD.MOV R3, RZ, RZ, -R6 ;  /* 0x000000ffff037224 */ /* 0x000fe200078e0a06 */
[----:B------:R-:W-:Y:S02]  /*ea50*/  IABS R4, R2 ;  /* 0x0000000200047213 */ /* 0x000fe40000000000 */
[----:B------:R-:W-:-:S03]  /*ea60*/  LOP3.LUT R2, R2, UR5, RZ, 0x3c, !PT ;  /* 0x0000000502027c12 */ /* 0x000fc6000f8e3cff */
[----:B------:R-:W-:Y:S01]  /*ea70*/  IMAD.HI.U32 R5, R5, R4, RZ ;  /* 0x0000000405057227 */ /* 0x000fe200078e00ff */
[----:B------:R-:W-:-:S03]  /*ea80*/  ISETP.GE.AND P2, PT, R2, RZ, PT ;  /* 0x000000ff0200720c */ /* 0x000fc60003f46270 */
[----:B------:R-:W-:-:S05]  /*ea90*/  IMAD R3, R5, R3, R4 ;  /* 0x0000000305037224 */ /* 0x000fca00078e0204 */
[----:B------:R-:W-:-:S13]  /*eaa0*/  ISETP.GT.U32.AND P1, PT, R0, R3, PT ;  /* 0x000000030000720c */ /* 0x000fda0003f24070 */
[----:B------:R-:W-:Y:S02]  /*eab0*/  @!P1 IMAD.IADD R3, R3, 0x1, -R0 ;  /* 0x0000000103039824 */ /* 0x000fe400078e0a00 */
[----:B------:R-:W-:Y:S01]  /*eac0*/  @!P1 VIADD R5, R5, 0x1 ;  /* 0x0000000105059836 */ /* 0x000fe20000000000 */
[----:B------:R-:W-:Y:S02]  /*ead0*/  ISETP.NE.AND P1, PT, RZ, UR5, PT ;  /* 0x00000005ff007c0c */ /* 0x000fe4000bf25270 */
[----:B------:R-:W-:-:S13]  /*eae0*/  ISETP.GE.U32.AND P0, PT, R3, R0, PT ;  /* 0x000000000300720c */ /* 0x000fda0003f06070 */
[----:B------:R-:W-:-:S04]  /*eaf0*/  @P0 VIADD R5, R5, 0x1 ;  /* 0x0000000105050836 */ /* 0x000fc80000000000 */
[----:B------:R-:W-:Y:S01]  /*eb00*/  @!P2 IMAD.MOV R5, RZ, RZ, -R5 ;  /* 0x000000ffff05a224 */ /* 0x000fe200078e0a05 */
[----:B------:R-:W-:-:S05]  /*eb10*/  @!P1 LOP3.LUT R5, RZ, UR5, RZ, 0x33, !PT ;  /* 0x00000005ff059c12 */ /* 0x000fca000f8e33ff */
[----:B------:R0:W-:Y:S02]  /*eb20*/  STL [R1+0xc], R5 ;  /* 0x00000c0501007387 */ /* 0x0001e40000100800 */
.L_x_997:
[----:B------:R-:W2:Y:S01]  /*eb30*/  LDL R2, [R1+0xc] ;  /* 0x00000c0001027983 */ /* 0x000ea20000100800 */
[----:B------:R-:W-:Y:S02]  /*eb40*/  IMAD.MOV.U32 R9, RZ, RZ, 0x1 ;  /* 0x00000001ff097424 */ /* 0x000fe400078e00ff */
[----:B------:R-:W-:Y:S02]  /*eb50*/  IMAD.MOV.U32 R3, RZ, RZ, 0x1 ;  /* 0x00000001ff037424 */ /* 0x000fe400078e00ff */
[----:B--2---:R-:W-:-:S05]  /*eb60*/  IMAD R0, R2, UR41, R7 ;  /* 0x0000002902007c24 */ /* 0x004fca000f8e0207 */
[----:B------:R-:W-:Y:S01]  /*eb70*/  VIADDMNMX R18, R0, R2, UR9, PT ;  /* 0x0000000900127e46 */ /* 0x000fe2000b800102 */
[----:B------:R1:W-:Y:S03]  /*eb80*/  STL [R1+0x4], R0 ;  /* 0x0000040001007387 */ /* 0x0003e60000100800 */
[----:B------:R-:W-:Y:S01]  /*eb90*/  ISETP.GT.AND P0, PT, R18, R0, PT ;  /* 0x000000001200720c */ /* 0x000fe20003f04270 */
[----:B------:R2:W-:Y:S01]  /*eba0*/  STL [R1+0x10], R18 ;  /* 0x0000101201007387 */ /* 0x0005e20000100800 */
[----:B-1----:R-:W-:-:S11]  /*ebb0*/  IMAD.MOV.U32 R0, RZ, RZ, RZ ;  /* 0x000000ffff007224 */ /* 0x002fd600078e00ff */
[----:B--2---:R-:W-:Y:S05]  /*ebc0*/  @!P0 BRA `(.L_x_990) ;  /* 0x0000003400488947 */ /* 0x004fea0003800000 */
[----:B------:R-:W1:Y:S01]  /*ebd0*/  S2UR UR4, SR_CgaCtaId ;  /* 0x00000000000479c3 */ /* 0x000e620000008800 */
[----:B------:R-:W-:Y:S02]  /*ebe0*/  UMOV UR38, 0x400 ;  /* 0x0000040000267882 */ /* 0x000fe40000000000 */
[----:B-1----:R-:W-:-:S04]  /*ebf0*/  ULEA UR38, UR4, UR38, 0x18 ;  /* 0x0000002604267291 */ /* 0x002fc8000f8ec03f */
        /* <DEDUP_REMOVED lines=8> */
[----:B------:R-:W-:Y:S02]  /*ec80*/  IMAD.U32 R4, RZ, RZ, UR6 ;  /* 0x00000006ff047e24 */ /* 0x000fe4000f8e00ff */
[----:B------:R-:W1:Y:S01]  /*ec90*/  LDC.64 R2, c[0x4][R2] ;  /* 0x0100000002027b82 */ /* 0x000e620000000a00 */
[----:B0-----:R-:W-:Y:S02]  /*eca0*/  IMAD.U32 R5, RZ, RZ, UR7 ;  /* 0x00000007ff057e24 */ /* 0x001fe4000f8e00ff */
        /* <DEDUP_REMOVED lines=8> */
[----:B-1----:R-:W-:Y:S05]  /*ed30*/  CALL.ABS.NOINC R2 ;  /* 0x0000000002007343 */ /* 0x002fea0003c00000 */
.L_x_998:
        /* <DEDUP_REMOVED lines=8> */
[----:B------:R1:W2:Y:S01]  /*edc0*/  LDC.64 R2, c[0x4][R16] ;  /* 0x0100000010027b82 */ /* 0x0002a20000000a00 */
[----:B------:R-:W-:Y:S02]  /*edd0*/  IMAD.U32 R4, RZ, RZ, UR6 ;  /* 0x00000006ff047e24 */ /* 0x000fe4000f8e00ff */
[----:B0-----:R-:W-:Y:S02]  /*ede0*/  IMAD.U32 R5, RZ, RZ, UR7 ;  /* 0x00000007ff057e24 */ /* 0x001fe4000f8e00ff */
[----:B------:R-:W-:Y:S02]  /*edf0*/  IMAD.U32 R6, RZ, RZ, UR8 ;  /* 0x00000008ff067e24 */ /* 0x000fe4000f8e00ff */
[----:B------:R-:W-:-:S02]  /*ee00*/  IMAD.U32 R7, RZ, RZ, UR9 ;  /* 0x00000009ff077e24 */ /* 0x000fc4000f8e00ff */
[----:B------:R-:W-:Y:S02]  /*ee10*/  IMAD.U32 R10, RZ, RZ, UR4 ;  /* 0x00000004ff0a7e24 */ /* 0x000fe4000f8e00ff */
[----:B------:R-:W-:Y:S02]  /*ee20*/  IMAD.U32 R11, RZ, RZ, UR5 ;  /* 0x00000005ff0b7e24 */ /* 0x000fe4000f8e00ff */
[----:B------:R-:W-:Y:S02]  /*ee30*/  IMAD.MOV.U32 R8, RZ, RZ, 0x70 ;  /* 0x00000070ff087424 */ /* 0x000fe400078e00ff */
[----:B------:R-:W-:Y:S02]  /*ee40*/  IMAD.MOV.U32 R12, RZ, RZ, 0x1 ;  /* 0x00000001ff0c7424 */ /* 0x000fe400078e00ff */
[----:B-1----:R-:W-:-:S07]  /*ee50*/  IMAD.MOV.U32 R13, RZ, RZ, RZ ;  /* 0x000000ffff0d7224 */ /* 0x002fce00078e00ff */
[----:B------:R-:W-:-:S07]  /*ee60*/  LEPC R20, `(.L_x_1000) ;  /* 0x000000001014794e */ /* 0x000fce0000000000 */
[----:B--2---:R-:W-:Y:S05]  /*ee70*/  CALL.ABS.NOINC R2 ;  /* 0x0000000002007343 */ /* 0x004fea0003c00000 */
.L_x_1000:
        /* <DEDUP_REMOVED lines=15> */
.L_x_999:
[----:B------:R-:W1:Y:S02]  /*ef70*/  LDC.64 R2, c[0x0][0x9f8] ;  /* 0x00027e00ff027b82 */ /* 0x000e640000000a00 */
[----:B-1----:R-:W-:-:S04]  /*ef80*/  ISETP.NE.U32.AND P0, PT, R2, RZ, PT ;  /* 0x000000ff0200720c */ /* 0x002fc80003f05070 */
[----:B------:R-:W-:-:S13]  /*ef90*/  ISETP.NE.AND.EX P0, PT, R3, RZ, PT, P0 ;  /* 0x000000ff0300720c */ /* 0x000fda0003f05300 */
[----:B------:R-:W1:Y:S02]  /*efa0*/  @P0 LDC.64 R2, c[0x0][0x9f8] ;  /* 0x00027e00ff020b82 */ /* 0x000e640000000a00 */
[----:B-1----:R-:W-:-:S05]  /*efb0*/  @P0 IMAD.WIDE R2, R19, 0x4, R2 ;  /* 0x0000000413020825 */ /* 0x002fca00078e0202 */
[----:B------:R1:W2:Y:S01]  /*efc0*/  @P0 LDG.E R19, desc[UR60][R2.64] ;  /* 0x0000003c02130981 */ /* 0x0002a2000c1e1900 */
[----:B------:R-:W-:Y:S01]  /*efd0*/  UMOV UR4, 0xffffffff ;  /* 0xffffffff00047882 */ /* 0x000fe20000000000 */
[----:B------:R-:W-:Y:S01]  /*efe0*/  LOP3.LUT R17, R17, 0xfffffffe, RZ, 0xc0, !PT ;  /* 0xfffffffe11117812 */ /* 0x000fe200078ec0ff */
[----:B------:R-:W-:Y:S01]  /*eff0*/  VIADD R18, R18, 0xffffffff ;  /* 0xffffffff12127836 */ /* 0x000fe20000000000 */
[----:B------:R-:W3:Y:S01]  /*f000*/  S2R R0, SR_TID.X ;  /* 0x0000000000007919 */ /* 0x000ee20000002100 */
[----:B-1----:R-:W1:Y:S02]  /*f010*/  LDC.64 R2, c[0x0][0x418] ;  /* 0x00010600ff027b82 */ /* 0x002e640000000a00 */
[----:B-1----:R-:W-:Y:S02]  /*f020*/  ISETP.NE.U32.AND P0, PT, R2, RZ, PT ;  /* 0x000000ff0200720c */ /* 0x002fe40003f05070 */
[----:B---3--:R-:W-:Y:S02]  /*f030*/  SHF.R.U32.HI R0, RZ, 0x5, R0 ;  /* 0x00000005ff007819 */ /* 0x008fe40000011600 */
[----:B------:R-:W-:-:S02]  /*f040*/  ISETP.NE.AND.EX P1, PT, R3, RZ, PT, P0 ;  /* 0x000000ff0300720c */ /* 0x000fc40003f25300 */
[----:B------:R-:W-:-:S11]  /*f050*/  LOP3.LUT R0, R0, 0x3, RZ, 0xc0, !PT ;  /* 0x0000000300007812 */ /* 0x000fd600078ec0ff */
[----:B------:R-:W-:Y:S02]  /*f060*/  @P1 LOP3.LUT R17, R17, 0x1, RZ, 0xfc, !PT ;  /* 0x0000000111111812 */ /* 0x000fe400078efcff */
[----:B--2---:R-:W-:Y:S02]  /*f070*/  SHF.R.S32.HI R6, RZ, 0x1f, R19 ;  /* 0x0000001fff067819 */ /* 0x004fe40000011413 */
[----:B------:R-:W-:-:S03]  /*f080*/  SEL R16, R19, RZ, !P1 ;  /* 0x000000ff13107207 */ /* 0x000fc60004800000 */
[----:B------:R1:W-:Y:S01]  /*f090*/  STL [R1], R6 ;  /* 0x0000000601007387 */ /* 0x0003e20000100800 */
[----:B------:R-:W-:Y:S05]  /*f0a0*/  BRA.DIV UR4, `(.L_x_1001) ;  /* 0x0000003604b07947 */ /* 0x000fea000b800000 */
[----:B------:R2:W3:Y:S02]  /*f0b0*/  SHFL.IDX PT, R14, R0, RZ, 0x1f ;  /* 0x00001fff000e7589 */ /* 0x0004e400000e0000 */
.L_x_1081:
[----:B---3--:R-:W-:Y:S02]  /*f0c0*/  ISETP.NE.AND P0, PT, R14, RZ, PT ;  /* 0x000000ff0e00720c */ /* 0x008fe40003f05270 */
[----:B------:R-:W-:Y:S02]  /*f0d0*/  PLOP3.LUT P2, PT, PT, PT, PT, 0x8, 0x0 ;  /* 0x000000000000781c */ /* 0x000fe40003f4e170 */
[----:B------:R-:W-:-:S11]  /*f0e0*/  LOP3.LUT R17, R17, 0xfffffffd, RZ, 0xc0, !PT ;  /* 0xfffffffd11117812 */ /* 0x000fd600078ec0ff */
[----:B------:R-:W-:Y:S01]  /*f0f0*/  @P2 LOP3.LUT R17, R17, 0x2, RZ, 0xfc, !PT ;  /* 0x0000000211112812 */ /* 0x000fe200078efcff */
[----:B------:R-:W-:Y:S06]  /*f100*/  @P0 BRA `(.L_x_1002) ;  /* 0x0000000400100947 */ /* 0x000fec0003800000 */
[----:B------:R-:W-:-:S03]  /*f110*/  UMOV UR4, 0xffffffff ;  /* 0xffffffff00047882 */ /* 0x000fc60000000000 */
[----:B------:R-:W-:Y:S05]  /*f120*/  BRA.DIV UR4, `(.L_x_1003) ;  /* 0x0000003604b07947 */ /* 0x000fea000b800000 */
[----:B------:R-:W-:-:S13]  /*f130*/  ELECT P6, URZ, PT ;  /* 0x00000000003f782f */ /* 0x000fda00038c0000 */
.L_x_1084:
[----:B------:R-:W-:Y:S05]  /*f140*/  @!P6 BRA `(.L_x_1002) ;  /* 0x000000040000e947 */ /* 0x000fea0003800000 */
[----:B------:R-:W-:Y:S01]  /*f150*/  IMAD.MOV.U32 R16, RZ, RZ, R19 ;  /* 0x000000ffff107224 */ /* 0x000fe200078e0013 */
[----:B------:R-:W-:Y:S06]  /*f160*/  @!P1 BRA `(.L_x_1004) ;  /* 0x0000000000449947 */ /* 0x000fec0003800000 */
[----:B------:R-:W3:Y:S01]  /*f170*/  LDC R7, c[0x0][0x43c] ;  /* 0x00010f00ff077b82 */ /* 0x000ee20000000800 */
[----:B------:R-:W-:Y:S01]  /*f180*/  ULDC.64 UR4, c[0x0][0x428] ;  /* 0x00010a0000047ab9 */ /* 0x000fe20000000a00 */
[----:B---3--:R-:W-:-:S13]  /*f190*/  ISETP.NE.AND P0, PT, R7, 0x1, PT ;  /* 0x000000010700780c */ /* 0x008fda0003f05270 */
[----:B0-----:R-:W2:Y:S02]  /*f1a0*/  @P0 LDC.64 R4, c[0x0][0x440] ;  /* 0x00011000ff040b82 */ /* 0x001ea40000000a00 */
[----:B--2---:R-:W-:-:S04]  /*f1b0*/  @P0 IMAD.HI.U32 R0, R18, R4, RZ ;  /* 0x0000000412000227 */ /* 0x004fc800078e00ff */
        /* <DEDUP_REMOVED lines=8> */
[----:B------:R-:W-:-:S03]  /*f240*/  LEA R2, P0, R4, R2, 0x2 ;  /* 0x0000000204027211 */ /* 0x000fc600078010ff */
[----:B------:R-:W-:-:S05]  /*f250*/  IMAD.IADD R0, R5, 0x1, R7 ;  /* 0x0000000105007824 */ /* 0x000fca00078e0207 */
[----:B------:R-:W-:-:S05]  /*f260*/  LEA.HI.X R3, R4, R3, R0, 0x2, P0 ;  /* 0x0000000304037211 */ /* 0x000fca00000f1400 */
[----:B------:R3:W5:Y:S02]  /*f270*/  LDG.E R16, desc[UR60][R2.64] ;  /* 0x0000003c02107981 */ /* 0x000764000c1e1900 */
.L_x_1004:
[----:B--2---:R-:W-:Y:S01]  /*f280*/  IMAD.MOV.U32 R0, RZ, RZ, 0x1 ;  /* 0x00000001ff007424 */ /* 0x004fe200078e00ff */
[----:B-1----:R-:W3:Y:S04]  /*f290*/  S2R R6, SR_TID.X ;  /* 0x0000000000067919 */ /* 0x002ee80000002100 */
[----:B------:R-:W-:-:S04]  /*f2a0*/  SHF.L.U32 R0, R0, 0x1f, RZ ;  /* 0x0000001f00007819 */ /* 0x000fc800000006ff */
[----:B------:R-:W1:Y:S01]  /*f2b0*/  SYNCS.PHASECHK.TRANS64.TRYWAIT P0, [UR38+0x2a840], R0 ;  /* 0x02a84000ff0075a7 */ /* 0x000e620008000166 */
[----:B---3--:R-:W-:-:S04]  /*f2c0*/  LOP3.LUT R2, R6, 0x7f, RZ, 0xc0, !PT ;  /* 0x0000007f06027812 */ /* 0x008fc800078ec0ff */
[----:B------:R-:W-:Y:S01]  /*f2d0*/  ISETP.NE.AND P1, PT, R2, RZ, PT ;  /* 0x000000ff0200720c */ /* 0x000fe20003f25270 */
[----:B-1----:R-:W-:-:S12]  /*f2e0*/  @!P0 BRA `(.L_x_1005) ;  /* 0x0000003400608947 */ /* 0x002fd80003800000 */
.L_x_1085:
[----:B------:R-:W-:Y:S05]  /*f2f0*/  @P1 BRA `(.L_x_1006) ;  /* 0x0000000000181947 */ /* 0x000fea0003800000 */
[----:B------:R-:W2:Y:S01]  /*f300*/  S2R R2, SR_TID.X ;  /* 0x0000000000027919 */ /* 0x000ea20000002100 */
[----:B-1----:R-:W-:-:S04]  /*f310*/  IMAD.MOV.U32 R0, RZ, RZ, 0x9000 ;  /* 0x00009000ff007424 */ /* 0x002fc800078e00ff */
[----:B------:R3:W-:Y:S01]  /*f320*/  SYNCS.ARRIVE.TRANS64 RZ, [UR38+0x2a830], R0 ;  /* 0x02a83000ffff79a7 */ /* 0x0007e20008000026 */
[----:B--2---:R-:W-:-:S13]  /*f330*/  LOP3.LUT P0, RZ, R2, 0x1f, RZ, 0xc0, !PT ;  /* 0x0000001f02ff7812 */ /* 0x004fda000780c0ff */
[----:B---3--:R-:W-:Y:S05]  /*f340*/  @!P0 BRA `(.L_x_1006) ;  /* 0x0000000000048947 */ /* 0x008fea0003800000 */
[----:B------:R-:W-:Y:S01]  /*f350*/  BPT.TRAP 0x1 ;  /* 0x000000040000795c */ /* 0x000fe20000300000 */
.L_x_1006:
        /* <DEDUP_REMOVED lines=10> */
[----:B------:R-:W-:Y:S02]  /*f400*/  UIMAD UR11, UR11, 0x60, URZ ;  /* 0x000000600b0b78a4 */ /* 0x000fe4000f8e023f */
        /* <DEDUP_REMOVED lines=13> */
[----:B------:R-:W-:Y:S01]  /*f4e0*/  UMOV UR21, UR13 ;  /* 0x0000000d00157c82 */ /* 0x000fe20008000000 */
[----:B------:R3:W-:Y:S01]  /*f4f0*/  UTMALDG.4D [UR8], [UR4], desc[UR6] ;  /* 0x00000608040075b4 */ /* 0x0007e20008019000 */
[----:B------:R-:W-:Y:S01]  /*f500*/  UMOV UR19, UR11 ;  /* 0x0000000b00137c82 */ /* 0x000fe20008000000 */
[----:B------:R-:W-:Y:S01]  /*f510*/  @P0 LOP3.LUT R17, R17, 0x2, RZ, 0xfc, !PT ;  /* 0x0000000211110812 */ /* 0x000fe200078efcff */
[----:B------:R3:W-:Y:S01]  /*f520*/  UTMALDG.4D [UR24], [UR4], desc[UR6] ;  /* 0x00000618040075b4 */ /* 0x0007e20008019000 */
[----:B------:R3:W-:Y:S02]  /*f530*/  UTMALDG.4D [UR16], [UR4], desc[UR6] ;  /* 0x00000610040075b4 */ /* 0x0007e40008019000 */
[----:B---3--:R-:W-:-:S03]  /*f540*/  NOP ;  /* 0x0000000000007918 */ /* 0x008fc60000000000 */
.L_x_1002:
        /* <DEDUP_REMOVED lines=11> */
[----:B-1----:R-:W1:Y:S01]  /*f600*/  LDC.64 R2, c[0x4][R2] ;  /* 0x0100000002027b82 */ /* 0x002e620000000a00 */
        /* <DEDUP_REMOVED lines=9> */
[----:B-12---:R-:W-:Y:S05]  /*f6a0*/  CALL.ABS.NOINC R2 ;  /* 0x0000000002007343 */ /* 0x006fea0003c00000 */
.L_x_1007:
[----:B------:R-:W0:Y:S01]  /*f6b0*/  S2R R4, SR_CTAID.Z ;  /* 0x0000000000047919 */ /* 0x000e220000002700 */
[----:B------:R-:W3:Y:S01]  /*f6c0*/  LDC R8, c[0x0][0x448] ;  /* 0x00011200ff087b82 */ /* 0x000ee20000000800 */
[----:B------:R-:W-:Y:S01]  /*f6d0*/  USHF.R.S32.HI UR4, URZ, 0x1f, UR36 ;  /* 0x0000001f3f047899 */ /* 0x000fe20008011424 */
[----:B------:R-:W4:Y:S01]  /*f6e0*/  S2R R11, SR_TID.X ;  /* 0x00000000000b7919 */ /* 0x000f220000002100 */
[----:B------:R-:W-:Y:S02]  /*f6f0*/  ULDC.64 UR8, c[0x0][0x2d8] ;  /* 0x0000b60000087ab9 */ /* 0x000fe40000000a00 */
[----:B------:R-:W-:-:S03]  /*f700*/  UIMAD UR6, UR4, UR8, URZ ;  /* 0x00000008040672a4 */ /* 0x000fc6000f8e023f */
[----:B-1----:R-:W2:Y:S01]  /*f710*/  LDC.64 R2, c[0x0][0x2e0] ;  /* 0x0000b800ff027b82 */ /* 0x002ea20000000a00 */
[----:B------:R-:W-:Y:S02]  /*f720*/  UIMAD.WIDE.U32 UR4, UR36, UR8, URZ ;  /* 0x00000008240472a5 */ /* 0x000fe4000f8e003f */
[----:B------:R-:W-:-:S04]  /*f730*/  UIMAD UR6, UR36, UR9, UR6 ;  /* 0x00000009240672a4 */ /* 0x000fc8000f8e0206 */
[----:B------:R-:W-:Y:S01]  /*f740*/  UIADD3 UR5, UR5, UR6, URZ ;  /* 0x0000000605057290 */ /* 0x000fe2000fffe03f */
[----:B---3--:R-:W-:Y:S02]  /*f750*/  ISETP.NE.AND P0, PT, R8, 0x1, PT ;  /* 0x000000010800780c */ /* 0x008fe40003f05270 */
[----:B0-----:R-:W-:Y:S02]  /*f760*/  SHF.R.S32.HI R5, RZ, 0x1f, R4 ;  /* 0x0000001fff057819 */ /* 0x001fe40000011404 */
[----:B----4-:R-:W-:-:S03]  /*f770*/  LOP3.LUT R9, R11, 0x7f, RZ, 0xc0, !PT ;  /* 0x0000007f0b097812 */ /* 0x010fc600078ec0ff */
[-C--:B--2---:R-:W-:Y:S02]  /*f780*/  IMAD R0, R5, R2.reuse, RZ ;  /* 0x0000000205007224 */ /* 0x084fe400078e02ff */
[----:B------:R-:W-:Y:S02]  /*f790*/  IMAD.SHL.U32 R7, R11, 0x10, RZ ;  /* 0x000000100b077824 */ /* 0x000fe400078e00ff */
[C---:B------:R-:W-:Y:S02]  /*f7a0*/  IMAD R5, R4.reuse, R3, R0 ;  /* 0x0000000304057224 */ /* 0x040fe400078e0200 */
[----:B------:R-:W-:Y:S01]  /*f7b0*/  IMAD.WIDE.U32 R2, R4, R2, UR4 ;  /* 0x0000000404027e25 */ /* 0x000fe2000f8e0002 */
[----:B------:R-:W0:Y:S01]  /*f7c0*/  @P0 LDC R0, c[0x0][0x450] ;  /* 0x00011400ff000b82 */ /* 0x000e220000000800 */
[----:B------:R-:W-:Y:S01]  /*f7d0*/  SHF.R.U32.HI R4, RZ, 0x3, R9 ;  /* 0x00000003ff047819 */ /* 0x000fe20000011609 */
[----:B------:R-:W-:Y:S01]  /*f7e0*/  ULDC.64 UR4, c[0x0][0x2d0] ;  /* 0x0000b40000047ab9 */ /* 0x000fe20000000a00 */
[----:B------:R-:W-:-:S02]  /*f7f0*/  IMAD.IADD R3, R3, 0x1, R5 ;  /* 0x0000000103037824 */ /* 0x000fc400078e0205 */
[----:B------:R-:W-:-:S03]  /*f800*/  LOP3.LUT R6, R4, 0x70, R7, 0xf8, !PT ;  /* 0x0000007004067812 */ /* 0x000fc600078ef807 */
[----:B------:R-:W1:Y:S02]  /*f810*/  @P0 LDC R5, c[0x0][0x44c] ;  /* 0x00011300ff050b82 */ /* 0x000e640000000800 */
[----:B------:R-:W-:-:S04]  /*f820*/  VIADD R6, R6, UR42 ;  /* 0x0000002a06067c36 */ /* 0x000fc80008000000 */
[----:B-1----:R-:W-:-:S04]  /*f830*/  @P0 IMAD.HI.U32 R7, R6, R5, RZ ;  /* 0x0000000506070227 */ /* 0x002fc800078e00ff */
[----:B------:R-:W-:Y:S01]  /*f840*/  IMAD.MOV.U32 R5, RZ, RZ, R6 ;  /* 0x000000ffff057224 */ /* 0x000fe200078e0006 */
[----:B0-----:R-:W-:-:S05]  /*f850*/  @P0 SHF.R.U32.HI R5, RZ, R0, R7 ;  /* 0x00000000ff050219 */ /* 0x001fca0000011607 */
[----:B------:R-:W-:Y:S02]  /*f860*/  IMAD.MOV R7, RZ, RZ, -R5 ;  /* 0x000000ffff077224 */ /* 0x000fe400078e0a05 */
[----:B------:R-:W-:-:S04]  /*f870*/  IMAD.WIDE.U32 R2, R5, UR4, R2 ;  /* 0x0000000405027c25 */ /* 0x000fc8000f8e0002 */
[----:B------:R-:W-:Y:S01]  /*f880*/  IMAD R0, R8, R7, R6 ;  /* 0x0000000708007224 */ /* 0x000fe200078e0206 */
[----:B------:R-:W-:Y:S01]  /*f890*/  SHF.R.S32.HI R6, RZ, 0x1f, R5 ;  /* 0x0000001fff067819 */ /* 0x000fe20000011405 */
[----:B------:R-:W-:-:S04]  /*f8a0*/  IMAD.SHL.U32 R7, R9, 0x8, RZ ;  /* 0x0000000809077824 */ /* 0x000fc800078e00ff */
        /* <DEDUP_REMOVED lines=8> */
[----:B------:R-:W-:Y:S02]  /*f930*/  ULDC.64 UR4, c[0x0][0x280] ;  /* 0x0000a00000047ab9 */ /* 0x000fe40000000a00 */
[----:B------:R-:W-:Y:S01]  /*f940*/  LEA R0, P0, R2, UR4, 0x1 ;  /* 0x0000000402007c11 */ /* 0x000fe2000f8008ff */
[----:B------:R-:W-:Y:S01]  /*f950*/  IMAD.IADD R3, R3, 0x1, R5 ;  /* 0x0000000103037824 */ /* 0x000fe200078e0205 */
[----:B------:R-:W-:-:S04]  /*f960*/  ULDC UR4, c[0x0][0x2b8] ;  /* 0x0000ae0000047ab9 */ /* 0x000fc80000000800 */
        /* <DEDUP_REMOVED lines=14> */
[----:B------:R-:W-:Y:S01]  /*fa50*/  SHFL.IDX PT, R2, R6, RZ, 0x181f ;  /* 0x00181fff06027589 */ /* 0x000fe200000e0000 */
[----:B------:R-:W-:Y:S01]  /*fa60*/  ULDC UR4, c[0x0][0x288] ;  /* 0x0000a20000047ab9 */ /* 0x000fe20000000800 */
[----:B------:R-:W-:Y:S02]  /*fa70*/  VIADD R4, R4, UR42 ;  /* 0x0000002a04047c36 */ /* 0x000fe40008000000 */
[----:B------:R-:W0:Y:S01]  /*fa80*/  SHFL.IDX PT, R3, R0, RZ, 0x181f ;  /* 0x00181fff00037589 */ /* 0x000e2200000e0000 */
[----:B------:R-:W-:Y:S02]  /*fa90*/  IMAD R5, R8, UR4, RZ ;  /* 0x0000000408057c24 */ /* 0x000fe4000f8e02ff */
[C---:B------:R-:W-:Y:S01]  /*faa0*/  VIADD R8, R4.reuse, 0x10 ;  /* 0x0000001004087836 */ /* 0x040fe20000000000 */
[----:B------:R-:W-:Y:S02]  /*fab0*/  SHFL.IDX PT, R14, R0, 0x1, 0x181f ;  /* 0x00381f00000e7f89 */ /* 0x000fe400000e0000 */
[----:B------:R-:W-:-:S13]  /*fac0*/  ISETP.GE.AND P3, PT, R4, R5, PT ;  /* 0x000000050400720c */ /* 0x000fda0003f66270 */
[----:B------:R-:W-:Y:S02]  /*fad0*/  @!P3 LEA R21, R7, UR38, 0x1 ;  /* 0x000000260715bc11 */ /* 0x000fe4000f8e08ff */
[----:B0-----:R-:W-:-:S04]  /*fae0*/  LOP3.LUT R3, R3, R2, RZ, 0x3c, !PT ;  /* 0x0000000203037212 */ /* 0x001fc800078e3cff */
[----:B------:R-:W-:-:S04]  /*faf0*/  LOP3.LUT R2, R3, R2, RZ, 0x3c, !PT ;  /* 0x0000000203027212 */ /* 0x000fc800078e3cff */
[----:B------:R-:W-:-:S03]  /*fb00*/  LOP3.LUT R3, R3, R2, RZ, 0x3c, !PT ;  /* 0x0000000203037212 */ /* 0x000fc600078e3cff */
[----:B------:R-:W-:-:S05]  /*fb10*/  @!P3 IMAD.WIDE.U32 R2, R10, 0x2, R2 ;  /* 0x000000020a02b825 */ /* 0x000fca00078e0002 */
[----:B------:R-:W-:Y:S04]  /*fb20*/  @!P3 LDGSTS.E.BYPASS.LTC128B.128 [R21+0xc400], desc[UR60][R2.64], !P2 ;  /* 0x0c4000000215bfae */ /* 0x000fe8000d101d7c */
[----:B------:R-:W-:Y:S04]  /*fb30*/  @!P3 LDGSTS.E.BYPASS.LTC128B.128 [R21+0x10400], desc[UR60][R2.64+0x80], !P0 ;  /* 0x104000800215bfae */ /* 0x000fe8000c101d7c */
[----:B------:R0:W-:Y:S01]  /*fb40*/  @!P3 LDGSTS.E.BYPASS.LTC128B.128 [R21+0x14400], desc[UR60][R2.64+0x100], !P1 ;  /* 0x144001000215bfae */ /* 0x0001e2000c901d7c */
[----:B------:R-:W-:-:S03]  /*fb50*/  ISETP.GE.AND P3, PT, R8, R5, PT ;  /* 0x000000050800720c */ /* 0x000fc60003f66270 */
[----:B------:R-:W1:Y:S01]  /*fb60*/  SHFL.IDX PT, R8, R6, 0x1, 0x181f ;  /* 0x00381f0006087f89 */ /* 0x000e6200000e0000 */
[----:B0-----:R-:W-:-:S09]  /*fb70*/  VIADD R2, R4, 0x20 ;  /* 0x0000002004027836 */ /* 0x001fd20000000000 */
[----:B------:R-:W-:Y:S01]  /*fb80*/  @!P3 LEA R20, R7, UR38, 0x1 ;  /* 0x000000260714bc11 */ /* 0x000fe2000f8e08ff */
[----:B-1----:R-:W-:Y:S02]  /*fb90*/  IMAD.MOV.U32 R9, RZ, RZ, R8 ;  /* 0x000000ffff097224 */ /* 0x002fe400078e0008 */
[----:B------:R-:W-:Y:S02]  /*fba0*/  IMAD.MOV.U32 R8, RZ, RZ, R14 ;  /* 0x000000ffff087224 */ /* 0x000fe400078e000e */
[----:B------:R-:W-:Y:S02]  /*fbb0*/  SHFL.IDX PT, R14, R0, 0x2, 0x181f ;  /* 0x00581f00000e7f89 */ /* 0x000fe400000e0000 */
        /* <DEDUP_REMOVED lines=49> */
[----:B------:R-:W1:Y:S04]  /*fed0*/  SHFL.IDX PT, R2, R6, 0x6, 0x181f ;  /* 0x00d81f0006027f89 */ /* 0x000e6800000e0000 */
[----:B0-----:R0:W2:Y:S06]  /*fee0*/  SHFL.IDX PT, R8, R6, 0x7, 0x181f ;  /* 0x00f81f0006087f89 */ /* 0x0010ac00000e0000 */
[----:B------:R-:W-:Y:S01]  /*fef0*/  @!P3 LEA R21, R7, UR38, 0x1 ;  /* 0x000000260715bc11 */ /* 0x000fe2000f8e08ff */
[----:B-1----:R-:W-:-:S02]  /*ff00*/  IMAD.MOV.U32 R3, RZ, RZ, R2 ;  /* 0x000000ffff037224 */ /* 0x002fc400078e0002 */
[----:B------:R-:W-:Y:S02]  /*ff10*/  IMAD.MOV.U32 R2, RZ, RZ, R14 ;  /* 0x000000ffff027224 */ /* 0x000fe400078e000e */
[----:B------:R0:W1:Y:S02]  /*ff20*/  SHFL.IDX PT, R14, R0, 0x7, 0x181f ;  /* 0x00f81f00000e7f89 */ /* 0x00006400000e0000 */
[----:B------:R-:W-:-:S05]  /*ff30*/  @!P3 IMAD.WIDE.U32 R2, R10, 0x2, R2 ;  /* 0x000000020a02b825 */ /* 0x000fca00078e0002 */
[----:B------:R0:W-:Y:S04]  /*ff40*/  @!P3 LDGSTS.E.BYPASS.LTC128B.128 [R21+0xf400], desc[UR60][R2.64], !P2 ;  /* 0x0f4000000215bfae */ /* 0x0001e8000d101d7c */
[----:B------:R0:W-:Y:S04]  /*ff50*/  @!P3 LDGSTS.E.BYPASS.LTC128B.128 [R21+0x13400], desc[UR60][R2.64+0x80], !P0 ;  /* 0x134000800215bfae */ /* 0x0001e8000c101d7c */
[----:B--2---:R0:W-:Y:S02]  /*ff60*/  @!P3 LDGSTS.E.BYPASS.LTC128B.128 [R21+0x17400], desc[UR60][R2.64+0x100], !P1 ;  /* 0x174001000215bfae */ /* 0x0041e4000c901d7c */
.L_x_1102:
[----:B------:R-:W-:Y:S01]  /*ff70*/  VIADD R4, R4, 0x70 ;  /* 0x0000007004047836 */ /* 0x000fe20000000000 */
[----:B------:R-:W-:Y:S01]  /*ff80*/  BSSY B0, `(.L_x_1009) ;  /* 0x000000d000007945 */ /* 0x000fe20003800000 */
[----:B01----:R-:W-:Y:S02]  /*ff90*/  IMAD.MOV.U32 R2, RZ, RZ, R14 ;  /* 0x000000ffff027224 */ /* 0x003fe400078e000e */
[----:B------:R-:W-:Y:S01]  /*ffa0*/  IMAD.MOV.U32 R3, RZ, RZ, R8 ;  /* 0x000000ffff037224 */ /* 0x000fe200078e0008 */
[----:B------:R-:W-:-:S13]  /*ffb0*/  ISETP.GE.AND P3, PT, R4, R5, PT ;  /* 0x000000050400720c */ /* 0x000fda0003f66270 */
        /* <DEDUP_REMOVED lines=9> */
.L_x_1010:
[----:B------:R-:W-:Y:S05]  /*10050*/  BSYNC B0 ;  /* 0x0000000000007941 */ /* 0x000fea0003800000 */
.L_x_1009:
        /* <DEDUP_REMOVED lines=13> */
.L_x_1103:
[----:B------:R-:W-:Y:S02]  /*10130*/  IMAD.MOV.U32 R9, RZ, RZ, 0x1 ;  /* 0x00000001ff097424 */ /* 0x000fe400078e00ff */
[----:B-1----:R-:W-:Y:S01]  /*10140*/  IMAD.MOV.U32 R0, RZ, RZ, RZ ;  /* 0x000000ffff007224 */ /* 0x002fe200078e00ff */
[----:B------:R-:W-:Y:S06]  /*10150*/  @!P1 BRA `(.L_x_1012) ;  /* 0x0000001800ec9947 */ /* 0x000fec0003800000 */
[----:B------:R-:W2:Y:S04]  /*10160*/  LDL.LU R2, [R1+0xc] ;  /* 0x00000c0001027983 */ /* 0x000ea80000300800 */
[----:B------:R-:W3:Y:S04]  /*10170*/  LDL.LU R4, [R1+0x8] ;  /* 0x0000080001047983 */ /* 0x000ee80000300800 */
[----:B------:R-:W4:Y:S01]  /*10180*/  LDL.LU R3, [R1+0x4] ;  /* 0x0000040001037983 */ /* 0x000f220000300800 */
[----:B------:R-:W-:Y:S01]  /*10190*/  UIADD3 UR4, UR41, 0x1, URZ ;  /* 0x0000000129047890 */ /* 0x000fe2000fffe03f */
[----:B------:R-:W-:-:S05]  /*101a0*/  IMAD.MOV.U32 R9, RZ, RZ, 0x1 ;  /* 0x00000001ff097424 */ /* 0x000fca00078e00ff */
[----:B--2---:R-:W-:Y:S01]  /*101b0*/  IMAD R2, R2, UR4, RZ ;  /* 0x0000000402027c24 */ /* 0x004fe2000f8e02ff */
[----:B------:R-:W-:-:S04]  /*101c0*/  ULOP3.LUT UR4, URZ, UR39, URZ, 0x33, !UPT ;  /* 0x000000273f047292 */ /* 0x000fc8000f8e333f */
[----:B------:R-:W-:Y:S02]  /*101d0*/  LOP3.LUT R2, RZ, R2, RZ, 0x33, !PT ;  /* 0x00000002ff027212 */ /* 0x000fe400078e33ff */
[----:B----4-:R-:W-:Y:S02]  /*101e0*/  LOP3.LUT R3, RZ, R3, RZ, 0x33, !PT ;  /* 0x00000003ff037212 */ /* 0x010fe400078e33ff */
[----:B---3--:R-:W-:Y:S01]  /*101f0*/  VIADDMNMX R2, R2, -R4, UR4, !PT ;  /* 0x0000000402027e46 */ /* 0x008fe2000f800904 */
[----:B------:R-:W-:Y:S01]  /*10200*/  ULOP3.LUT UR4, URZ, UR40, URZ, 0x33, !UPT ;  /* 0x000000283f047292 */ /* 0x000fe2000f8e333f */
[----:B------:R-:W1:Y:S05]  /*10210*/  S2R R4, SR_TID.X ;  /* 0x0000000000047919 */ /* 0x000e6a0000002100 */
[----:B------:R-:W-:-:S04]  /*10220*/  VIMNMX R2, R2, UR4, !PT ;  /* 0x0000000402027c48 */ /* 0x000fc8000ffe0100 */
[----:B------:R-:W-:-:S05]  /*10230*/  VIADDMNMX R3, R2, 0x2, R3, !PT ;  /* 0x0000000202037846 */ /* 0x000fca0007800103 */
[----:B------:R-:W-:-:S05]  /*10240*/  VIADD R5, R3, 0xfffffffe ;  /* 0xfffffffe03057836 */ /* 0x000fca0000000000 */
[-C--:B------:R-:W-:Y:S02]  /*10250*/  ISETP.NE.AND P0, PT, R5, R2.reuse, PT ;  /* 0x000000020500720c */ /* 0x080fe40003f05270 */
[----:B------:R-:W-:-:S05]  /*10260*/  LOP3.LUT R2, RZ, R2, RZ, 0x33, !PT ;  /* 0x00000002ff027212 */ /* 0x000fca00078e33ff */
[----:B------:R-:W-:-:S05]  /*10270*/  IMAD.IADD R2, R3, 0x1, R2 ;  /* 0x0000000103027824 */ /* 0x000fca00078e0202 */
[----:B0-----:R-:W-:Y:S02]  /*10280*/  LOP3.LUT R11, R2, 0x1, RZ, 0xc0, !PT ;  /* 0x00000001020b7812 */ /* 0x001fe400078ec0ff */
[----:B-1----:R-:W-:Y:S01]  /*10290*/  LOP3.LUT R10, R4, 0x1f, RZ, 0xc0, !PT ;  /* 0x0000001f040a7812 */ /* 0x002fe200078ec0ff */
[----:B------:R-:W-:Y:S01]  /*102a0*/  IMAD.MOV.U32 R4, RZ, RZ, R16 ;  /* 0x000000ffff047224 */ /* 0x000fe200078e0010 */
[----:B------:R-:W-:Y:S06]  /*102b0*/  @!P0 BRA `(.L_x_1013) ;  /* 0x00000010006c8947 */ /* 0x000fec0003800000 */
[----:B------:R-:W-:Y:S01]  /*102c0*/  BSSY B0, `(.L_x_1013) ;  /* 0x000011a000007945 */ /* 0x000fe20003800000 */
[----:B------:R-:W-:Y:S02]  /*102d0*/  IMAD.IADD R7, R2, 0x1, -R11 ;  /* 0x0000000102077824 */ /* 0x000fe400078e0a0b */
[----:B------:R-:W-:Y:S02]  /*102e0*/  IMAD.MOV.U32 R8, RZ, RZ, 0x1 ;  /* 0x00000001ff087424 */ /* 0x000fe400078e00ff */
[----:B------:R-:W-:-:S07]  /*102f0*/  IMAD.MOV.U32 R4, RZ, RZ, R16 ;  /* 0x000000ffff047224 */ /* 0x000fce00078e0010 */
.L_x_1046:
        /* <DEDUP_REMOVED lines=27> */
.L_x_1016:
[----:B------:R-:W1:Y:S01]  /*104b0*/  S2R R2, SR_TID.X ;  /* 0x0000000000027919 */ /* 0x000e620000002100 */
[----:B------:R-:W-:Y:S01]  /*104c0*/  BSSY B2, `(.L_x_1017) ;  /* 0x0000006000027945 */ /* 0x000fe20003800000 */
[----:B-1----:R-:W-:Y:S02]  /*104d0*/  LOP3.LUT R3, R2, 0x7f, RZ, 0xc0, !PT ;  /* 0x0000007f02037812 */ /* 0x002fe400078ec0ff */
[----:B------:R-:W-:Y:S02]  /*104e0*/  SHF.L.U32 R2, R8, 0x1f, RZ ;  /* 0x0000001f08027819 */ /* 0x000fe400000006ff */
[----:B------:R-:W-:Y:S02]  /*104f0*/  ISETP.NE.AND P2, PT, R3, RZ, PT ;  /* 0x000000ff0300720c */ /* 0x000fe40003f45270 */
[----:B------:R-:W1:Y:S02]  /*10500*/  SYNCS.PHASECHK.TRANS64.TRYWAIT P0, [UR38+0x2a848], R2 ;  /* 0x02a84802ff0075a7 */ /* 0x000e640008000166 */
[----:B-1----:R-:W-:Y:S09]  /*10510*/  @!P0 BRA `(.L_x_1018) ;  /* 0x0000002c00b08947 */ /* 0x002ff20003800000 */
.L_x_1104:
[----:B------:R-:W-:Y:S05]  /*10520*/  BSYNC B2 ;  /* 0x0000000000027941 */ /* 0x000fea0003800000 */
.L_x_1017:
[----:B------:R-:W-:Y:S04]  /*10530*/  BSSY B2, `(.L_x_1019) ;  /* 0x0000007000027945 */ /* 0x000fe80003800000 */
[----:B------:R-:W-:Y:S05]  /*10540*/  @P2 BRA `(.L_x_1020) ;  /* 0x0000000000142947 */ /* 0x000fea0003800000 */
[----:B------:R-:W-:Y:S01]  /*10550*/  ISETP.NE.AND P0, PT, R10, RZ, PT ;  /* 0x000000ff0a00720c */ /* 0x000fe20003f05270 */
[----:B-1----:R-:W-:-:S04]  /*10560*/  IMAD.MOV.U32 R3, RZ, RZ, 0x9000 ;  /* 0x00009000ff037424 */ /* 0x002fc800078e00ff */
[----:B------:R2:W-:Y:S08]  /*10570*/  SYNCS.ARRIVE.TRANS64 RZ, [UR38+0x2a838], R3 ;  /* 0x02a83803ffff79a7 */ /* 0x0005f00008000026 */
[----:B--2---:R-:W-:Y:S05]  /*10580*/  @!P0 BRA `(.L_x_1020) ;  /* 0x0000000000048947 */ /* 0x004fea0003800000 */
[----:B------:R-:W-:Y:S01]  /*10590*/  BPT.TRAP 0x1 ;  /* 0x000000040000795c */ /* 0x000fe20000300000 */
.L_x_1020:
[----:B------:R-:W-:Y:S05]  /*105a0*/  BSYNC B2 ;  /* 0x0000000000027941 */ /* 0x000fea0003800000 */
.L_x_1019:
[----:B0-----:R-:W-:Y:S01]  /*105b0*/  IMAD.MOV.U32 R5, RZ, RZ, RZ ;  /* 0x000000ffff057224 */ /* 0x001fe200078e00ff */
[----:B------:R-:W-:Y:S01]  /*105c0*/  ULDC.64 UR4, c[0x0][0x198] ;  /* 0x0000660000047ab9 */ /* 0x000fe20000000a00 */
[----:B------:R-:W-:Y:S01]  /*105d0*/  PLOP3.LUT P0, PT, PT, PT, PT, 0x80, 0x0 ;  /* 0x000000000000781c */ /* 0x000fe20003f0f070 */
[----:B------:R-:W-:Y:S01]  /*105e0*/  UIADD3 UR4, UP0, UR4, 0x370, URZ ;  /* 0x0000037004047890 */ /* 0x000fe2000ff1e03f */
[----:B-1----:R-:W-:Y:S01]  /*105f0*/  IMAD R3, R9, 0x60, RZ ;  /* 0x0000006009037824 */ /* 0x002fe200078e02ff */
[----:B------:R-:W-:Y:S01]  /*10600*/  R2UR UR34, R5 ;  /* 0x00000000052272ca */ /* 0x000fe200000e0000 */
[----:B------:R-:W-:Y:S02]  /*10610*/  UIADD3 UR32, UR38, 0x21400, URZ ;  /* 0x0002140026207890 */ /* 0x000fe4000fffe03f */
[----:B------:R-:W-:Y:S02]  /*10620*/  UIADD3 UR33, UR38, 0x2a838, URZ ;  /* 0x0002a83826217890 */ /* 0x000fe4000fffe03f */
[----:B------:R-:W-:Y:S01]  /*10630*/  UIADD3.X UR5, URZ, UR5, URZ, UP0, !UPT ;  /* 0x000000053f057290 */ /* 0x000fe200087fe43f */
[----:B------:R-:W-:Y:S01]  /*10640*/  UMOV UR6, 0x0 ;  /* 0x0000000000067882 */ /* 0x000fe20000000000 */
[----:B------:R-:W-:-:S10]  /*10650*/  UMOV UR7, 0x14f00000 ;  /* 0x14f0000000077882 */ /* 0x000fd40000000000 */
.L_x_1021:
        /* <DEDUP_REMOVED lines=13> */
.L_x_1022:
        /* <DEDUP_REMOVED lines=14> */
.L_x_1023:
        /* <DEDUP_REMOVED lines=12> */
.L_x_1105:
[----:B------:R-:W-:Y:S05]  /*108d0*/  BSYNC B2 ;  /* 0x0000000000027941 */ /* 0x000fea0003800000 */
.L_x_1024:
        /* <DEDUP_REMOVED lines=9> */
.L_x_1027:
[----:B------:R-:W-:Y:S05]  /*10970*/  BSYNC B2 ;  /* 0x0000000000027941 */ /* 0x000fea0003800000 */
.L_x_1026:
[----:B------:R-:W-:Y:S01]  /*10980*/  R2UR UR6, R2 ;  /* 0x00000000020672ca */ /* 0x000fe200000e0000 */
[----:B------:R-:W-:Y:S01]  /*10990*/  ULDC.64 UR4, c[0x0][0x198] ;  /* 0x0000660000047ab9 */ /* 0x000fe20000000a00 */
[----:B------:R-:W-:Y:S01]  /*109a0*/  R2UR UR7, R3 ;  /* 0x00000000030772ca */ /* 0x000fe200000e0000 */
[----:B------:R-:W-:Y:S01]  /*109b0*/  UIADD3 UR4, UP0, UR4, 0x470, URZ ;  /* 0x0000047004047890 */ /* 0x000fe2000ff1e03f */
[----:B------:R-:W-:Y:S01]  /*109c0*/  R2UR UR10, R5 ;  /* 0x00000000050a72ca */ /* 0x000fe200000e0000 */
[----:B------:R-:W-:Y:S01]  /*109d0*/  IMAD R5, R18, 0x60, RZ ;  /* 0x0000006012057824 */ /* 0x000fe200078e02ff */
[----:B------:R-:W-:Y:S01]  /*109e0*/  PLOP3.LUT P0, PT, PT, PT, PT, 0x80, 0x0 ;  /* 0x000000000000781c */ /* 0x000fe20003f0f070 */
[----:B------:R-:W-:Y:S02]  /*109f0*/  UIADD3 UR8, UR38, 0x400, URZ ;  /* 0x0000040026087890 */ /* 0x000fe4000fffe03f */
[----:B------:R-:W-:Y:S02]  /*10a00*/  UIADD3 UR9, UR38, 0x2a850, URZ ;  /* 0x0002a85026097890 */ /* 0x000fe4000fffe03f */
[----:B------:R-:W-:-:S12]  /*10a10*/  UIADD3.X UR5, URZ, UR5, URZ, UP0, !UPT ;  /* 0x000000053f057290 */ /* 0x000fd800087fe43f */
.L_x_1028:
        /* <DEDUP_REMOVED lines=13> */
.L_x_1029:
        /* <DEDUP_REMOVED lines=10> */
.L_x_1015:
[----:B------:R-:W-:Y:S05]  /*10b90*/  BSYNC B1 ;  /* 0x0000000000017941 */ /* 0x000fea0003800000 */
.L_x_1014:
[----:B------:R-:W-:Y:S01]  /*10ba0*/  LOP3.LUT P0, RZ, R17, 0x2, RZ, 0xc0, !PT ;  /* 0x0000000211ff7812 */ /* 0x000fe2000780c0ff */
[----:B------:R-:W-:Y:S01]  /*10bb0*/  BSSY B1, `(.L_x_1030) ;  /* 0x0000087000017945 */ /* 0x000fe20003800000 */
[----:B------:R-:W-:-:S11]  /*10bc0*/  LOP3.LUT R9, R8, 0x1, RZ, 0x3c, !PT ;  /* 0x0000000108097812 */ /* 0x000fd600078e3cff */
[----:B------:R-:W-:Y:S05]  /*10bd0*/  @!P0 BRA `(.L_x_1031) ;  /* 0x0000000800108947 */ /* 0x000fea0003800000 */
[----:B------:R-:W-:Y:S01]  /*10be0*/  LOP3.LUT P0, RZ, R17, 0x1, RZ, 0xc0, !PT ;  /* 0x0000000111ff7812 */ /* 0x000fe2000780c0ff */
[----:B------:R-:W-:-:S12]  /*10bf0*/  VIADD R12, R6, 0xffffffff ;  /* 0xffffffff060c7836 */ /* 0x000fd80000000000 */
        /* <DEDUP_REMOVED lines=20> */
.L_x_1032:
[----:B------:R-:W1:Y:S01]  /*10d40*/  S2R R2, SR_TID.X ;  /* 0x0000000000027919 */ /* 0x000e620000002100 */
[----:B------:R-:W-:Y:S01]  /*10d50*/  BSSY B2, `(.L_x_1033) ;  /* 0x0000006000027945 */ /* 0x000fe20003800000 */
[----:B-1----:R-:W-:Y:S02]  /*10d60*/  LOP3.LUT R3, R2, 0x7f, RZ, 0xc0, !PT ;  /* 0x0000007f02037812 */ /* 0x002fe400078ec0ff */
[----:B------:R-:W-:Y:S02]  /*10d70*/  SHF.L.U32 R2, R9, 0x1f, RZ ;  /* 0x0000001f09027819 */ /* 0x000fe400000006ff */
[----:B------:R-:W-:Y:S02]  /*10d80*/  ISETP.NE.AND P2, PT, R3, RZ, PT ;  /* 0x000000ff0300720c */ /* 0x000fe40003f45270 */
[----:B------:R-:W1:Y:S02]  /*10d90*/  SYNCS.PHASECHK.TRANS64.TRYWAIT P0, [UR38+0x2a840], R2 ;  /* 0x02a84002ff0075a7 */ /* 0x000e640008000166 */
[----:B-1----:R-:W-:Y:S09]  /*10da0*/  @!P0 BRA `(.L_x_1034) ;  /* 0x0000002400bc8947 */ /* 0x002ff20003800000 */
.L_x_1106:
[----:B------:R-:W-:Y:S05]  /*10db0*/  BSYNC B2 ;  /* 0x0000000000027941 */ /* 0x000fea0003800000 */
.L_x_1033:
[----:B------:R-:W-:Y:S04]  /*10dc0*/  BSSY B2, `(.L_x_1035) ;  /* 0x0000007000027945 */ /* 0x000fe80003800000 */
[----:B------:R-:W-:Y:S05]  /*10dd0*/  @P2 BRA `(.L_x_1036) ;  /* 0x0000000000142947 */ /* 0x000fea0003800000 */
[----:B------:R-:W-:Y:S01]  /*10de0*/  ISETP.NE.AND P0, PT, R10, RZ, PT ;  /* 0x000000ff0a00720c */ /* 0x000fe20003f05270 */
[----:B-1----:R-:W-:-:S04]  /*10df0*/  IMAD.MOV.U32 R2, RZ, RZ, 0x9000 ;  /* 0x00009000ff027424 */ /* 0x002fc800078e00ff */
[----:B------:R2:W-:Y:S08]  /*10e00*/  SYNCS.ARRIVE.TRANS64 RZ, [UR38+0x2a830], R2 ;  /* 0x02a83002ffff79a7 */ /* 0x0005f00008000026 */
[----:B--2---:R-:W-:Y:S05]  /*10e10*/  @!P0 BRA `(.L_x_1036) ;  /* 0x0000000000048947 */ /* 0x004fea0003800000 */
[----:B------:R-:W-:Y:S01]  /*10e20*/  BPT.TRAP 0x1 ;  /* 0x000000040000795c */ /* 0x000fe20000300000 */
.L_x_1036:
[----:B------:R-:W-:Y:S05]  /*10e30*/  BSYNC B2 ;  /* 0x0000000000027941 */ /* 0x000fea0003800000 */
.L_x_1035:
        /* <DEDUP_REMOVED lines=11> */
.L_x_1037:
        /* <DEDUP_REMOVED lines=14> */
.L_x_1038:
        /* <DEDUP_REMOVED lines=13> */
.L_x_1039:
        /* <DEDUP_REMOVED lines=12> */
.L_x_1107:
[----:B------:R-:W-:Y:S05]  /*11160*/  BSYNC B2 ;  /* 0x0000000000027941 */ /* 0x000fea0003800000 */
.L_x_1040:
        /* <DEDUP_REMOVED lines=9> */
.L_x_1043:
[----:B------:R-:W-:Y:S05]  /*11200*/  BSYNC B2 ;  /* 0x0000000000027941 */ /* 0x000fea0003800000 */
.L_x_1042:
        /* <DEDUP_REMOVED lines=10> */
.L_x_1044:
        /* <DEDUP_REMOVED lines=13> */
.L_x_1045:
        /* <DEDUP_REMOVED lines=10> */
.L_x_1031:
[----:B------:R-:W-:Y:S05]  /*11420*/  BSYNC B1 ;  /* 0x0000000000017941 */ /* 0x000fea0003800000 */
.L_x_1030:
[----:B------:R-:W-:Y:S02]  /*11430*/  VIADD R6, R6, 0xfffffffe ;  /* 0xfffffffe06067836 */ /* 0x000fe40000000000 */
[----:B------:R-:W-:Y:S01]  /*11440*/  IMAD.MOV.U32 R8, RZ, RZ, R9 ;  /* 0x000000ffff087224 */ /* 0x000fe200078e0009 */
[----:B------:R-:W-:Y:S06]  /*11450*/  @P1 BRA `(.L_x_1046) ;  /* 0xffffffec00a81947 */ /* 0x000fec000383ffff */
[----:B------:R-:W-:Y:S05]  /*11460*/  BSYNC B0 ;  /* 0x0000000000007941 */ /* 0x000fea0003800000 */
.L_x_1013:
        /* <DEDUP_REMOVED lines=18> */
[----:B------:R-:W-:Y:S02]  /*11590*/  IMAD R5, R19, UR5, R2 ;  /* 0x0000000513057c24 */ /* 0x000fe4000f8e0202 */
[----:B------:R-:W-:-:S04]  /*115a0*/  IMAD.MOV.U32 R2, RZ, RZ, R7 ;  /* 0x000000ffff027224 */ /* 0x000fc800078e0007 */
        /* <DEDUP_REMOVED lines=8> */
.L_x_1048:
[----:B------:R-:W1:Y:S01]  /*11630*/  S2R R2, SR_TID.X ;  /* 0x0000000000027919 */ /* 0x000e620000002100 */
[----:B------:R-:W-:Y:S01]  /*11640*/  BSSY B1, `(.L_x_1049) ;  /* 0x0000006000017945 */ /* 0x000fe20003800000 */
[----:B-1----:R-:W-:Y:S02]  /*11650*/  LOP3.LUT R3, R2, 0x7f, RZ, 0xc0, !PT ;  /* 0x0000007f02037812 */ /* 0x002fe400078ec0ff */
[----:B------:R-:W-:Y:S02]  /*11660*/  SHF.L.U32 R2, R9, 0x1f, RZ ;  /* 0x0000001f09027819 */ /* 0x000fe400000006ff */
[----:B------:R-:W-:Y:S02]  /*11670*/  ISETP.NE.AND P1, PT, R3, RZ, PT ;  /* 0x000000ff0300720c */ /* 0x000fe40003f25270 */
[----:B------:R-:W1:Y:S02]  /*11680*/  SYNCS.PHASECHK.TRANS64.TRYWAIT P0, [UR38+0x2a848], R2 ;  /* 0x02a84802ff0075a7 */ /* 0x000e640008000166 */
[----:B-1----:R-:W-:Y:S09]  /*11690*/  @!P0 BRA `(.L_x_1050) ;  /* 0x0000001c00b08947 */ /* 0x002ff20003800000 */
.L_x_1108:
[----:B------:R-:W-:Y:S05]  /*116a0*/  BSYNC B1 ;  /* 0x0000000000017941 */ /* 0x000fea0003800000 */
.L_x_1049:
[----:B------:R-:W-:Y:S04]  /*116b0*/  BSSY B1, `(.L_x_1051) ;  /* 0x0000007000017945 */ /* 0x000fe80003800000 */
[----:B------:R-:W-:Y:S05]  /*116c0*/  @P1 BRA `(.L_x_1052) ;  /* 0x0000000000141947 */ /* 0x000fea0003800000 */
[----:B------:R-:W-:Y:S01]  /*116d0*/  ISETP.NE.AND P0, PT, R10, RZ, PT ;  /* 0x000000ff0a00720c */ /* 0x000fe20003f05270 */
[----:B-1----:R-:W-:-:S04]  /*116e0*/  IMAD.MOV.U32 R3, RZ, RZ, 0x9000 ;  /* 0x00009000ff037424 */ /* 0x002fc800078e00ff */
[----:B------:R2:W-:Y:S08]  /*116f0*/  SYNCS.ARRIVE.TRANS64 RZ, [UR38+0x2a838], R3 ;  /* 0x02a83803ffff79a7 */ /* 0x0005f00008000026 */
[----:B--2---:R-:W-:Y:S05]  /*11700*/  @!P0 BRA `(.L_x_1052) ;  /* 0x0000000000048947 */ /* 0x004fea0003800000 */
[----:B------:R-:W-:Y:S01]  /*11710*/  BPT.TRAP 0x1 ;  /* 0x000000040000795c */ /* 0x000fe20000300000 */
.L_x_1052:
[----:B------:R-:W-:Y:S05]  /*11720*/  BSYNC B1 ;  /* 0x0000000000017941 */ /* 0x000fea0003800000 */
.L_x_1051:
        /* <DEDUP_REMOVED lines=11> */
.L_x_1053:
        /* <DEDUP_REMOVED lines=14> */
.L_x_1054:
        /* <DEDUP_REMOVED lines=13> */
.L_x_1055:
        /* <DEDUP_REMOVED lines=11> */
.L_x_1109:
[----:B------:R-:W-:Y:S05]  /*11a40*/  BSYNC B1 ;  /* 0x0000000000017941 */ /* 0x000fea0003800000 */
.L_x_1056:
        /* <DEDUP_REMOVED lines=9> */
.L_x_1059:
[----:B------:R-:W-:Y:S05]  /*11ae0*/  BSYNC B1 ;  /* 0x0000000000017941 */ /* 0x000fea0003800000 */
.L_x_1058:
        /* <DEDUP_REMOVED lines=10> */
.L_x_1060:
        /* <DEDUP_REMOVED lines=13> */
.L_x_1061:
        /* <DEDUP_REMOVED lines=10> */
.L_x_1047:
[----:B------:R-:W-:Y:S05]  /*11d00*/  BSYNC B0 ;  /* 0x0000000000007941 */ /* 0x000fea0003800000 */
.L_x_1012:
[----:B------:R-:W-:Y:S01]  /*11d10*/  LOP3.LUT P0, RZ, R17, 0x2, RZ, 0xc0, !PT ;  /* 0x0000000211ff7812 */ /* 0x000fe2000780c0ff */
[----:B------:R-:W-:-:S12]  /*11d20*/  BSSY B0, `(.L_x_1062) ;  /* 0x0000036000007945 */ /* 0x000fd80003800000 */
[----:B------:R-:W-:Y:S05]  /*11d30*/  @!P0 BRA `(.L_x_1063) ;  /* 0x0000000000d08947 */ /* 0x000fea0003800000 */
[----:B------:R-:W1:Y:S01]  /*11d40*/  S2R R2, SR_TID.X ;  /* 0x0000000000027919 */ /* 0x000e620000002100 */
[----:B------:R-:W-:Y:S01]  /*11d50*/  LEA R3, R0, UR38, 0x3 ;  /* 0x0000002600037c11 */ /* 0x000fe2000f8e18ff */
[----:B------:R-:W-:Y:S01]  /*11d60*/  BSSY B1, `(.L_x_1064) ;  /* 0x0000006000017945 */ /* 0x000fe20003800000 */
[----:B-1----:R-:W-:Y:S02]  /*11d70*/  LOP3.LUT R4, R2, 0x7f, RZ, 0xc0, !PT ;  /* 0x0000007f02047812 */ /* 0x002fe400078ec0ff */
[----:B------:R-:W-:Y:S02]  /*11d80*/  SHF.L.U32 R2, R9, 0x1f, RZ ;  /* 0x0000001f09027819 */ /* 0x000fe400000006ff */
[----:B------:R-:W-:Y:S02]  /*11d90*/  ISETP.NE.AND P1, PT, R4, RZ, PT ;  /* 0x000000ff0400720c */ /* 0x000fe40003f25270 */
[----:B------:R-:W1:Y:S02]  /*11da0*/  SYNCS.PHASECHK.TRANS64.TRYWAIT P0, [R3+URZ+0x2a860], R2 ;  /* 0x02a86002030075a7 */ /* 0x000e64000800017f */
[----:B-1----:R-:W-:Y:S09]  /*11db0*/  @!P0 BRA `(.L_x_1065) ;  /* 0x0000001800188947 */ /* 0x002ff20003800000 */
.L_x_1110:
[----:B------:R-:W-:Y:S05]  /*11dc0*/  BSYNC B1 ;  /* 0x0000000000017941 */ /* 0x000fea0003800000 */
.L_x_1064:
[----:B------:R-:W-:Y:S04]  /*11dd0*/  BSSY B1, `(.L_x_1066) ;  /* 0x0000008000017945 */ /* 0x000fe80003800000 */
[----:B------:R-:W-:Y:S05]  /*11de0*/  @P1 BRA `(.L_x_1067) ;  /* 0x0000000000181947 */ /* 0x000fea0003800000 */
[----:B------:R-:W2:Y:S01]  /*11df0*/  S2R R4, SR_TID.X ;  /* 0x0000000000047919 */ /* 0x000ea20000002100 */
[----:B-1----:R-:W-:-:S04]  /*11e00*/  IMAD.MOV.U32 R2, RZ, RZ, 0x6000 ;  /* 0x00006000ff027424 */ /* 0x002fc800078e00ff */
[----:B------:R3:W-:Y:S01]  /*11e10*/  SYNCS.ARRIVE.TRANS64 RZ, [R3+URZ+0x2a850], R2 ;  /* 0x02a8500203ff79a7 */ /* 0x0007e2000800003f */
[----:B--2---:R-:W-:-:S13]  /*11e20*/  LOP3.LUT P0, RZ, R4, 0x1f, RZ, 0xc0, !PT ;  /* 0x0000001f04ff7812 */ /* 0x004fda000780c0ff */
[----:B---3--:R-:W-:Y:S05]  /*11e30*/  @!P0 BRA `(.L_x_1067) ;  /* 0x0000000000048947 */ /* 0x008fea0003800000 */
[----:B------:R-:W-:Y:S01]  /*11e40*/  BPT.TRAP 0x1 ;  /* 0x000000040000795c */ /* 0x000fe20000300000 */
.L_x_1067:
[----:B------:R-:W-:Y:S05]  /*11e50*/  BSYNC B1 ;  /* 0x0000000000017941 */ /* 0x000fea0003800000 */
.L_x_1066:
[----:B------:R-:W-:Y:S01]  /*11e60*/  R2UR UR4, R0 ;  /* 0x00000000000472ca */ /* 0x000fe200000e0000 */
[----:B------:R-:W-:Y:S01]  /*11e70*/  ULDC.64 UR6, c[0x0][0x198] ;  /* 0x0000660000067ab9 */ /* 0x000fe20000000a00 */
[----:B------:R-:W-:Y:S01]  /*11e80*/  R2UR UR9, R3 ;  /* 0x00000000030972ca */ /* 0x000fe200000e0000 */
[----:B------:R-:W-:Y:S01]  /*11e90*/  UIADD3 UR6, UP0, UR6, 0x470, URZ ;  /* 0x0000047006067890 */ /* 0x000fe2000ff1e03f */
[----:B------:R-:W-:Y:S01]  /*11ea0*/  PLOP3.LUT P0, PT, PT, PT, PT, 0x80, 0x0 ;  /* 0x000000000000781c */ /* 0x000fe20003f0f070 */
[----:B------:R-:W-:Y:S01]  /*11eb0*/  IMAD R18, R18, 0x60, RZ ;  /* 0x0000006012127824 */ /* 0x000fe200078e02ff */
[----:B------:R-:W-:Y:S01]  /*11ec0*/  UMOV UR14, 0x0 ;  /* 0x00000000000e7882 */ /* 0x000fe20000000000 */
[----:B------:R-:W-:Y:S01]  /*11ed0*/  UIADD3.X UR7, URZ, UR7, URZ, UP0, !UPT ;  /* 0x000000073f077290 */ /* 0x000fe200087fe43f */
[----:B------:R-:W-:Y:S01]  /*11ee0*/  UMOV UR15, 0x14f00000 ;  /* 0x14f00000000f7882 */ /* 0x000fe20000000000 */
[----:B------:R-:W-:-:S04]  /*11ef0*/  UMOV UR10, URZ ;  /* 0x0000003f000a7c82 */ /* 0x000fc80008000000 */
[----:B------:R-:W-:Y:S02]  /*11f00*/  UIMAD UR4, UR4, 0x6000, UR38 ;  /* 0x00006000040478a4 */ /* 0x000fe4000f8e0226 */
[----:B------:R-:W-:Y:S02]  /*11f10*/  UIADD3 UR9, UR9, 0x2a850, URZ ;  /* 0x0002a85009097890 */ /* 0x000fe4000fffe03f */
[----:B------:R-:W-:-:S12]  /*11f20*/  UIADD3 UR8, UR4, 0x400, URZ ;  /* 0x0000040004087890 */ /* 0x000fd8000fffe03f */
.L_x_1068:
[----:B------:R-:W-:-:S13]  /*11f30*/  @P0 ELECT P1, URZ, PT ;  /* 0x00000000003f082f */ /* 0x000fda0003820000 */
[----:B------:R-:W-:Y:S01]  /*11f40*/  @P1 R2UR UR13, R16 ;  /* 0x00000000100d12ca */ /* 0x000fe200000e0000 */
[----:B------:R-:W-:Y:S01]  /*11f50*/  UMOV UR12, UR36 ;  /* 0x00000024000c7c82 */ /* 0x000fe20008000000 */
[----:B------:R-:W-:Y:S02]  /*11f60*/  @P1 R2UR UR11, R18 ;  /* 0x00000000120b12ca */ /* 0x000fe400000e0000 */
[----:B------:R-:W-:Y:S02]  /*11f70*/  @P1 PLOP3.LUT P0, PT, P1, PT, PT, 0x8, 0x0 ;  /* 0x000000000000181c */ /* 0x000fe40000f0e170 */
[----:B------:R-:W-:-:S09]  /*11f80*/  PLOP3.LUT P1, PT, PT, PT, PT, 0x8, 0x0 ;  /* 0x000000000000781c */ /* 0x000fd20003f2e170 */
[----:B------:R2:W-:Y:S02]  /*11f90*/  UTMALDG.4D [UR8], [UR6], desc[UR14] ;  /* 0x00000e08060075b4 */ /* 0x0005e40008019000 */
[----:B--2---:R-:W-:Y:S05]  /*11fa0*/  @P0 BRA.U.ANY `(.L_x_1068) ;  /* 0xfffffffd00e00947 */ /* 0x004fea000393ffff */
[----:B------:R-:W-:Y:S01]  /*11fb0*/  PLOP3.LUT P0, PT, PT, PT, PT, 0x80, 0x0 ;  /* 0x000000000000781c */ /* 0x000fe20003f0f070 */
[----:B------:R-:W-:Y:S01]  /*11fc0*/  UIADD3 UR8, UR4, 0x3400, URZ ;  /* 0x0000340004087890 */ /* 0x000fe2000fffe03f */
[----:B------:R-:W-:Y:S02]  /*11fd0*/  UMOV UR5, 0x14f00000 ;  /* 0x14f0000000057882 */ /* 0x000fe40000000000 */
[----:B------:R-:W-:Y:S01]  /*11fe0*/  UMOV UR4, 0x0 ;  /* 0x0000000000047882 */ /* 0x000fe20000000000 */
[----:B------:R-:W-:-:S08]  /*11ff0*/  UMOV UR10, 0x40 ;  /* 0x00000040000a7882 */ /* 0x000fd00000000000 */
.L_x_1069:
        /* <DEDUP_REMOVED lines=8> */
.L_x_1063:
[----:B------:R-:W-:Y:S05]  /*12080*/  BSYNC B0 ;  /* 0x0000000000007941 */ /* 0x000fea0003800000 */
.L_x_1062:
[----:B------:R-:W-:Y:S02]  /*12090*/  VIADD R0, R0, 0x1 ;  /* 0x0000000100007836 */ /* 0x000fe40000000000 */
[----:B-1----:R-:W-:-:S03]  /*120a0*/  IMAD.MOV.U32 R3, RZ, RZ, RZ ;  /* 0x000000ffff037224 */ /* 0x002fc600078e00ff */
[----:B------:R-:W-:-:S04]  /*120b0*/  ISETP.NE.AND P0, PT, R0, 0x2, PT ;  /* 0x000000020000780c */ /* 0x000fc80003f05270 */
[----:B------:R-:W-:Y:S02]  /*120c0*/  SEL R2, RZ, 0x1, P0 ;  /* 0x00000001ff027807 */ /* 0x000fe40000000000 */
[----:B------:R-:W-:Y:S02]  /*120d0*/  SEL R0, R0, RZ, P0 ;  /* 0x000000ff00007207 */ /* 0x000fe40000000000 */
[----:B------:R-:W-:-:S07]  /*120e0*/  LOP3.LUT R9, R9, R2, RZ, 0x3c, !PT ;  /* 0x0000000209097212 */ /* 0x000fce00078e3cff */
.L_x_990:
[----:B0-----:R-:W0:Y:S01]  /*120f0*/  S2R R5, SR_CgaCtaId ;  /* 0x0000000000057919 */ /* 0x001e220000008800 */
[----:B------:R-:W-:Y:S02]  /*12100*/  MOV R2, 0x400 ;  /* 0x0000040000027802 */ /* 0x000fe40000000f00 */
[----:B------:R-:W-:Y:S02]  /*12110*/  SHF.L.U32 R3, R3, 0x1f, RZ ;  /* 0x0000001f03037819 */ /* 0x000fe400000006ff */
[----:B0-----:R-:W-:-:S04]  /*12120*/  LEA R2, R5, R2, 0x18 ;  /* 0x0000000205027211 */ /* 0x001fc800078ec0ff */
[----:B------:R-:W0:Y:S02]  /*12130*/  SYNCS.PHASECHK.TRANS64.TRYWAIT P0, [R2+URZ+0x2a820], R3 ;  /* 0x02a82003020075a7 */ /* 0x000e24000800017f */
[----:B0-----:R-:W-:Y:S05]  /*12140*/  @!P0 BRA `(.L_x_1070) ;  /* 0x0000001400488947 */ /* 0x001fea0003800000 */
.L_x_1111:
[----:B------:R-:W-:-:S03]  /*12150*/  UMOV UR4, 0xffffffff ;  /* 0xffffffff00047882 */ /* 0x000fc60000000000 */
[----:B------:R-:W-:Y:S05]  /*12160*/  BRA.DIV UR4, `(.L_x_1071) ;  /* 0x0000001604547947 */ /* 0x000fea000b800000 */
[----:B0-----:R-:W0:Y:S02]  /*12170*/  S2R R3, SR_TID.X ;  /* 0x0000000000037919 */ /* 0x001e240000002100 */
[----:B0-----:R-:W-:-:S04]  /*12180*/  SHF.R.U32.HI R3, RZ, 0x5, R3 ;  /* 0x00000005ff037819 */ /* 0x001fc80000011603 */
[----:B------:R-:W-:-:S05]  /*12190*/  LOP3.LUT R3, R3, 0x3, RZ, 0xc0, !PT ;  /* 0x0000000303037812 */ /* 0x000fca00078ec0ff */
[----:B------:R0:W1:Y:S02]  /*121a0*/  SHFL.IDX PT, R14, R3, RZ, 0x1f ;  /* 0x00001fff030e7589 */ /* 0x00006400000e0000 */
.L_x_1114:
[----:B-1----:R-:W-:-:S13]  /*121b0*/  ISETP.NE.AND P0, PT, R14, RZ, PT ;  /* 0x000000ff0e00720c */ /* 0x002fda0003f05270 */
[----:B------:R-:W-:Y:S05]  /*121c0*/  @P0 BRA `(.L_x_906) ;  /* 0x0000000000880947 */ /* 0x000fea0003800000 */
[----:B------:R-:W-:-:S03]  /*121d0*/  UMOV UR4, 0xffffffff ;  /* 0xffffffff00047882 */ /* 0x000fc60000000000 */
[----:B------:R-:W-:Y:S05]  /*121e0*/  BRA.DIV UR4, `(.L_x_1072) ;  /* 0x0000001604687947 */ /* 0x000fea000b800000 */
[----:B------:R-:W-:-:S13]  /*121f0*/  ELECT P6, URZ, PT ;  /* 0x00000000003f782f */ /* 0x000fda00038c0000 */
.L_x_1117:
[----:B------:R-:W-:Y:S05]  /*12200*/  @!P6 BRA `(.L_x_906) ;  /* 0x000000000078e947 */ /* 0x000fea0003800000 */
[----:B0-----:R-:W2:Y:S02]  /*12210*/  LDL.LU R3, [R1+0x14] ;  /* 0x0000140001037983 */ /* 0x001ea40000300800 */
[----:B--2---:R-:W-:-:S04]  /*12220*/  LOP3.LUT R3, R3, 0x2, RZ, 0xfc, !PT ;  /* 0x0000000203037812 */ /* 0x004fc800078efcff */
[----:B------:R-:W-:-:S13]  /*12230*/  ISETP.NE.AND P2, PT, R3, 0x3, PT ;  /* 0x000000030300780c */ /* 0x000fda0003f45270 */
[----:B------:R-:W-:Y:S05]  /*12240*/  @!P2 BRA `(.L_x_1073) ;  /* 0x000000000004a947 */ /* 0x000fea0003800000 */
[----:B------:R-:W-:Y:S01]  /*12250*/  BPT.TRAP 0x1 ;  /* 0x000000040000795c */ /* 0x000fe20000300000 */
.L_x_1073:
[----:B------:R-:W-:Y:S01]  /*12260*/  VIADD R7, R2, 0x2a840 ;  /* 0x0002a84002077836 */ /* 0x000fe20000000000 */
[----:B------:R-:W-:Y:S01]  /*12270*/  SHF.L.U32 R5, R9, 0x1f, RZ ;  /* 0x0000001f09057819 */ /* 0x000fe200000006ff */
[C---:B------:R-:W-:Y:S02]  /*12280*/  VIADD R3, R0.reuse, 0x1 ;  /* 0x0000000100037836 */ /* 0x040fe40000000000 */
[----:B------:R-:W-:-:S03]  /*12290*/  IMAD R6, R0, 0x8, R7 ;  /* 0x0000000800067824 */ /* 0x000fc600078e0207 */
[C---:B------:R-:W-:Y:S01]  /*122a0*/  ISETP.NE.AND P1, PT, R3.reuse, 0x2, PT ;  /* 0x000000020300780c */ /* 0x040fe20003f25270 */
[----:B------:R-:W0:Y:S03]  /*122b0*/  SYNCS.PHASECHK.TRANS64.TRYWAIT P0, [R6+URZ], R5 ;  /* 0x00000005060075a7 */ /* 0x000e26000800017f */
[----:B------:R-:W-:Y:S02]  /*122c0*/  SEL R4, RZ, 0x1, P1 ;  /* 0x00000001ff047807 */ /* 0x000fe40000800000 */
[----:B------:R-:W-:Y:S02]  /*122d0*/  SEL R8, R3, RZ, P1 ;  /* 0x000000ff03087207 */ /* 0x000fe40000800000 */
[----:B------:R-:W-:-:S03]  /*122e0*/  LOP3.LUT R4, R9, R4, RZ, 0x3c, !PT ;  /* 0x0000000409047212 */ /* 0x000fc600078e3cff */
[----:B------:R-:W-:Y:S01]  /*122f0*/  IMAD R3, R8, 0x8, R7 ;  /* 0x0000000808037824 */ /* 0x000fe200078e0207 */
[----:B------:R-:W-:Y:S01]  /*12300*/  SHF.L.U32 R4, R4, 0x1f, RZ ;  /* 0x0000001f04047819 */ /* 0x000fe200000006ff */
[----:B0-----:R-:W-:Y:S06]  /*12310*/  @!P0 BRA `(.L_x_1074) ;  /* 0x00000014003c8947 */ /* 0x001fec0003800000 */
.L_x_1118:
[----:B------:R-:W1:Y:S02]  /*12320*/  SYNCS.PHASECHK.TRANS64.TRYWAIT P0, [R3+URZ], R4 ;  /* 0x00000004030075a7 */ /* 0x000e64000800017f */
[----:B-1----:R-:W-:Y:S05]  /*12330*/  @!P0 BRA `(.L_x_1075) ;  /* 0x0000001400488947 */ /* 0x002fea0003800000 */
.L_x_1119:
[----:B------:R-:W-:Y:S05]  /*12340*/  @!P2 BRA `(.L_x_1076) ;  /* 0x000000000004a947 */ /* 0x000fea0003800000 */
[----:B------:R-:W-:Y:S01]  /*12350*/  BPT.TRAP 0x1 ;  /* 0x000000040000795c */ /* 0x000fe20000300000 */
.L_x_1076:
[----:B-1----:R-:W-:-:S04]  /*12360*/  VIADD R3, R2, 0x2a860 ;  /* 0x0002a86002037836 */ /* 0x002fc80000000000 */
[----:B------:R-:W-:-:S04]  /*12370*/  IMAD R0, R0, 0x8, R3 ;  /* 0x0000000800007824 */ /* 0x000fc800078e0203 */
[----:B------:R-:W1:Y:S02]  /*12380*/  SYNCS.PHASECHK.TRANS64.TRYWAIT P0, [R0+URZ], R5 ;  /* 0x00000005000075a7 */ /* 0x000e64000800017f */
[----:B-1----:R-:W-:Y:S05]  /*12390*/  @!P0 BRA `(.L_x_1077) ;  /* 0x0000001400448947 */ /* 0x002fea0003800000 */
.L_x_1120:
[----:B------:R-:W-:-:S07]  /*123a0*/  IMAD R3, R8, 0x8, R3 ;  /* 0x0000000808037824 */ /* 0x000fce00078e0203 */
.L_x_1078:
[----:B--2---:R2:W3:Y:S02]  /*123b0*/  SYNCS.PHASECHK.TRANS64.TRYWAIT P0, [R3+URZ], R4 ;  /* 0x00000004030075a7 */ /* 0x0044e4000800017f */
[----:B---3--:R-:W-:Y:S05]  /*123c0*/  @!P0 NANOSLEEP.SYNCS 0x989680 ;  /* 0x009896800000895d */ /* 0x008fea0003900000 */
[----:B------:R-:W3:Y:S02]  /*123d0*/  @!P0 SYNCS.PHASECHK.TRANS64 P0, [R3+URZ], R4 ;  /* 0x00000004030085a7 */ /* 0x000ee4000800007f */
[----:B---3--:R-:W-:Y:S05]  /*123e0*/  @!P0 BRA `(.L_x_1078) ;  /* 0xfffffffc00f08947 */ /* 0x008fea000383ffff */
.L_x_906:
[----:B------:R-:W-:Y:S05]  /*123f0*/  BSYNC B6 ;  /* 0x0000000000067941 */ /* 0x000fea0003800000 */
.L_x_903:
[----:B------:R-:W-:Y:S05]  /*12400*/  EXIT ;  /* 0x000000000000794d */ /* 0x000fea0003800000 */
.L_x_916:
[----:B0-----:R-:W-:-:S04]  /*12410*/  IMAD.U32 R3, RZ, RZ, UR56 ;  /* 0x00000038ff037e24 */ /* 0x001fc8000f8e00ff */
[----:B------:R0:W1:Y:S03]  /*12420*/  SYNCS.PHASECHK.TRANS64.TRYWAIT P1, [R3+URZ+0x2a800], R2 ;  /* 0x02a80002030075a7 */ /* 0x000066000802017f */
[----:B-1----:R-:W-:Y:S05]  /*12430*/  @!P1 NANOSLEEP.SYNCS 0x989680 ;  /* 0x009896800000995d */ /* 0x002fea0003900000 */
[----:B------:R-:W1:Y:S02]  /*12440*/  @!P1 SYNCS.PHASECHK.TRANS64 P1, [R3+URZ+0x2a800], R2 ;  /* 0x02a80002030095a7 */ /* 0x000e64000802007f */
[----:B-1----:R-:W-:Y:S05]  /*12450*/  @!P1 BRA `(.L_x_916) ;  /* 0xfffffffc00ec9947 */ /* 0x002fea000383ffff */
[----:B------:R-:W-:Y:S05]  /*12460*/  BRA `(.L_x_1079) ;  /* 0xfffffef000947947 */ /* 0x000fea000383ffff */
.L_x_920:
[----:B0-----:R-:W-:-:S04]  /*12470*/  IMAD.U32 R3, RZ, RZ, UR56 ;  /* 0x00000038ff037e24 */ /* 0x001fc8000f8e00ff */
[----:B------:R0:W2:Y:S03]  /*12480*/  SYNCS.PHASECHK.TRANS64.TRYWAIT P2, [R3+URZ+0x2a830], R2 ;  /* 0x02a83002030075a7 */ /* 0x0000a6000804017f */
[----:B--2---:R-:W-:Y:S05]  /*12490*/  @!P2 NANOSLEEP.SYNCS 0x989680 ;  /* 0x009896800000a95d */ /* 0x004fea0003900000 */
[----:B------:R-:W2:Y:S02]  /*124a0*/  @!P2 SYNCS.PHASECHK.TRANS64 P2, [R3+URZ+0x2a830], R2 ;  /* 0x02a830020300a5a7 */ /* 0x000ea4000804007f */
[----:B--2---:R-:W-:Y:S05]  /*124b0*/  @!P2 BRA `(.L_x_920) ;  /* 0xfffffffc00eca947 */ /* 0x004fea000383ffff */
[----:B------:R-:W-:Y:S05]  /*124c0*/  BRA `(.L_x_919) ;  /* 0xfffffef000b07947 */ /* 0x000fea000383ffff */
.L_x_936:
[----:B-1----:R-:W-:-:S04]  /*124d0*/  IMAD.U32 R15, RZ, RZ, UR58 ;  /* 0x0000003aff0f7e24 */ /* 0x002fc8000f8e00ff */
[----:B------:R1:W2:Y:S03]  /*124e0*/  SYNCS.PHASECHK.TRANS64.TRYWAIT P2, [R15+URZ+0x2a830], R14 ;  /* 0x02a8300e0f0075a7 */ /* 0x0002a6000804017f */
[----:B--2---:R-:W-:Y:S05]  /*124f0*/  @!P2 NANOSLEEP.SYNCS 0x989680 ;  /* 0x009896800000a95d */ /* 0x004fea0003900000 */
[----:B------:R-:W2:Y:S02]  /*12500*/  @!P2 SYNCS.PHASECHK.TRANS64 P2, [R15+URZ+0x2a830], R14 ;  /* 0x02a8300e0f00a5a7 */ /* 0x000ea4000804007f */
[----:B--2---:R-:W-:Y:S05]  /*12510*/  @!P2 BRA `(.L_x_936) ;  /* 0xfffffffc00eca947 */ /* 0x004fea000383ffff */
[----:B------:R-:W-:Y:S05]  /*12520*/  BRA `(.L_x_935) ;  /* 0xffffff1c00d07947 */ /* 0x000fea000383ffff */
.L_x_940:
[----:B-1----:R-:W-:-:S04]  /*12530*/  IMAD.U32 R15, RZ, RZ, UR11 ;  /* 0x0000000bff0f7e24 */ /* 0x002fc8000f8e00ff */
[----:B------:R1:W3:Y:S03]  /*12540*/  SYNCS.PHASECHK.TRANS64.TRYWAIT P2, [R15+URZ+0x2a850], R0 ;  /* 0x02a850000f0075a7 */ /* 0x0002e6000804017f */
[----:B---3--:R-:W-:Y:S05]  /*12550*/  @!P2 NANOSLEEP.SYNCS 0x989680 ;  /* 0x009896800000a95d */ /* 0x008fea0003900000 */
[----:B------:R-:W3:Y:S02]  /*12560*/  @!P2 SYNCS.PHASECHK.TRANS64 P2, [R15+URZ+0x2a850], R0 ;  /* 0x02a850000f00a5a7 */ /* 0x000ee4000804007f */
[----:B---3--:R-:W-:Y:S05]  /*12570*/  @!P2 BRA `(.L_x_940) ;  /* 0xfffffffc00eca947 */ /* 0x008fea000383ffff */
[----:B------:R-:W-:Y:S05]  /*12580*/  BRA `(.L_x_939) ;  /* 0xffffff2400dc7947 */ /* 0x000fea000383ffff */
.L_x_957:
[----:B-1----:R-:W-:-:S04]  /*12590*/  IMAD.U32 R14, RZ, RZ, UR7 ;  /* 0x00000007ff0e7e24 */ /* 0x002fc8000f8e00ff */
[----:B------:R1:W2:Y:S03]  /*125a0*/  SYNCS.PHASECHK.TRANS64.TRYWAIT P2, [R14+URZ+0x2a830], R3 ;  /* 0x02a830030e0075a7 */ /* 0x0002a6000804017f */
[----:B--2---:R-:W-:Y:S05]  /*125b0*/  @!P2 NANOSLEEP.SYNCS 0x989680 ;  /* 0x009896800000a95d */ /* 0x004fea0003900000 */
[----:B------:R-:W2:Y:S02]  /*125c0*/  @!P2 SYNCS.PHASECHK.TRANS64 P2, [R14+URZ+0x2a830], R3 ;  /* 0x02a830030e00a5a7 */ /* 0x000ea4000804007f */
[----:B--2---:R-:W-:Y:S05]  /*125d0*/  @!P2 BRA `(.L_x_957) ;  /* 0xfffffffc00eca947 */ /* 0x004fea000383ffff */
[----:B------:R-:W-:Y:S05]  /*125e0*/  BRA `(.L_x_956) ;  /* 0xffffff4c00987947 */ /* 0x000fea000383ffff */
.L_x_961:
[----:B01----:R-:W-:-:S04]  /*125f0*/  IMAD.U32 R3, RZ, RZ, UR11 ;  /* 0x0000000bff037e24 */ /* 0x003fc8000f8e00ff */
[----:B------:R0:W1:Y:S03]  /*12600*/  SYNCS.PHASECHK.TRANS64.TRYWAIT P2, [R3+URZ+0x2a850], R0 ;  /* 0x02a85000030075a7 */ /* 0x000066000804017f */
[----:B-1----:R-:W-:Y:S05]  /*12610*/  @!P2 NANOSLEEP.SYNCS 0x989680 ;  /* 0x009896800000a95d */ /* 0x002fea0003900000 */
[----:B------:R-:W1:Y:S02]  /*12620*/  @!P2 SYNCS.PHASECHK.TRANS64 P2, [R3+URZ+0x2a850], R0 ;  /* 0x02a850000300a5a7 */ /* 0x000e64000804007f */
[----:B-1----:R-:W-:Y:S05]  /*12630*/  @!P2 BRA `(.L_x_961) ;  /* 0xfffffffc00eca947 */ /* 0x002fea000383ffff */
[----:B------:R-:W-:Y:S05]  /*12640*/  BRA `(.L_x_960) ;  /* 0xffffff5400a47947 */ /* 0x000fea000383ffff */
.L_x_967:
[----:B-1----:R-:W-:-:S04]  /*12650*/  IMAD.U32 R14, RZ, RZ, UR7 ;  /* 0x00000007ff0e7e24 */ /* 0x002fc8000f8e00ff */
[----:B------:R1:W2:Y:S03]  /*12660*/  SYNCS.PHASECHK.TRANS64.TRYWAIT P2, [R14+URZ+0x2a830], R3 ;  /* 0x02a830030e0075a7 */ /* 0x0002a6000804017f */
[----:B--2---:R-:W-:Y:S05]  /*12670*/  @!P2 NANOSLEEP.SYNCS 0x989680 ;  /* 0x009896800000a95d */ /* 0x004fea0003900000 */
[----:B------:R-:W2:Y:S02]  /*12680*/  @!P2 SYNCS.PHASECHK.TRANS64 P2, [R14+URZ+0x2a830], R3 ;  /* 0x02a830030e00a5a7 */ /* 0x000ea4000804007f */
[----:B--2---:R-:W-:Y:S05]  /*12690*/  @!P2 BRA `(.L_x_967) ;  /* 0xfffffffc00eca947 */ /* 0x004fea000383ffff */
[----:B------:R-:W-:Y:S05]  /*126a0*/  BRA `(.L_x_966) ;  /* 0xffffff6800647947 */ /* 0x000fea000383ffff */
.L_x_971:
[----:B01----:R-:W-:-:S04]  /*126b0*/  IMAD.U32 R3, RZ, RZ, UR11 ;  /* 0x0000000bff037e24 */ /* 0x003fc8000f8e00ff */
[----:B------:R0:W1:Y:S03]  /*126c0*/  SYNCS.PHASECHK.TRANS64.TRYWAIT P2, [R3+URZ+0x2a850], R0 ;  /* 0x02a85000030075a7 */ /* 0x000066000804017f */
[----:B-1----:R-:W-:Y:S05]  /*126d0*/  @!P2 NANOSLEEP.SYNCS 0x989680 ;  /* 0x009896800000a95d */ /* 0x002fea0003900000 */
[----:B------:R-:W1:Y:S02]  /*126e0*/  @!P2 SYNCS.PHASECHK.TRANS64 P2, [R3+URZ+0x2a850], R0 ;  /* 0x02a850000300a5a7 */ /* 0x000e64000804007f */
[----:B-1----:R-:W-:Y:S05]  /*126f0*/  @!P2 BRA `(.L_x_971) ;  /* 0xfffffffc00eca947 */ /* 0x002fea000383ffff */
[----:B------:R-:W-:Y:S05]  /*12700*/  BRA `(.L_x_970) ;  /* 0xffffff7000707947 */ /* 0x000fea000383ffff */
.L_x_984:
[----:B-1----:R-:W-:-:S04]  /*12710*/  IMAD.U32 R7, RZ, RZ, UR5 ;  /* 0x00000005ff077e24 */ /* 0x002fc8000f8e00ff */
[----:B------:R1:W2:Y:S03]  /*12720*/  SYNCS.PHASECHK.TRANS64.TRYWAIT P0, [R7+URZ+0x2a850], R4 ;  /* 0x02a85004070075a7 */ /* 0x0002a6000800017f */
[----:B--2---:R-:W-:Y:S05]  /*12730*/  @!P0 NANOSLEEP.SYNCS 0x989680 ;  /* 0x009896800000895d */ /* 0x004fea0003900000 */
[----:B------:R-:W2:Y:S02]  /*12740*/  @!P0 SYNCS.PHASECHK.TRANS64 P0, [R7+URZ+0x2a850], R4 ;  /* 0x02a85004070085a7 */ /* 0x000ea4000800007f */
[----:B--2---:R-:W-:Y:S05]  /*12750*/  @!P0 BRA `(.L_x_984) ;  /* 0xfffffffc00ec8947 */ /* 0x004fea000383ffff */
[----:B------:R-:W-:Y:S05]  /*12760*/  BRA `(.L_x_983) ;  /* 0xffffff9800787947 */ /* 0x000fea000383ffff */
.L_x_1001:
[----:B------:R-:W-:Y:S02]  /*12770*/  IMAD.MOV.U32 R13, RZ, RZ, R0 ;  /* 0x000000ffff0d7224 */ /* 0x000fe400078e0000 */
[----:B------:R-:W-:Y:S02]  /*12780*/  IMAD.MOV.U32 R12, RZ, RZ, RZ ;  /* 0x000000ffff0c7224 */ /* 0x000fe400078e00ff */
[----:B------:R-:W-:Y:S02]  /*12790*/  IMAD.MOV.U32 R11, RZ, RZ, 0x1f ;  /* 0x0000001fff0b7424 */ /* 0x000fe400078e00ff */
[----:B------:R-:W-:-:S07]  /*127a0*/  IMAD.MOV.U32 R15, RZ, RZ, -0x1 ;  /* 0xffffffffff0f7424 */ /* 0x000fce00078e00ff */
[----:B01----:R-:W-:Y:S05]  /*127b0*/  WARPSYNC.COLLECTIVE R15, `(.L_x_1080) ;  /* 0x000000000f087348 */ /* 0x003fea0003c00000 */
[----:B------:R2:W3:Y:S02]  /*127c0*/  SHFL.IDX P6, R14, R13, R12, R11 ;  /* 0x0000000c0d0e7389 */ /* 0x0004e400000c000b */
[----:B0123--:R-:W-:Y:S01]  /*127d0*/  ENDCOLLECTIVE ;  /* 0x000000000000791b */ /* 0x00ffe20003800000 */
.L_x_1080:
[----:B------:R-:W-:Y:S05]  /*127e0*/  BRA `(.L_x_1081) ;  /* 0xffffffc800347947 */ /* 0x000fea000383ffff */
.L_x_1003:
[----:B------:R-:W-:Y:S01]  /*127f0*/  BSSY B0, `(.L_x_1082) ;  /* 0x0000006000007945 */ /* 0x000fe20003800000 */
[----:B------:R-:W-:-:S07]  /*12800*/  IMAD.MOV.U32 R15, RZ, RZ, -0x1 ;  /* 0xffffffffff0f7424 */ /* 0x000fce00078e00ff */
[----:B012---:R-:W-:Y:S05]  /*12810*/  WARPSYNC.COLLECTIVE R15, `(.L_x_1083) ;  /* 0x000000000f0c7348 */ /* 0x007fea0003c00000 */
[----:B------:R-:W-:Y:S02]  /*12820*/  ELECT P6, UR62, PT ;  /* 0x00000000003e782f */ /* 0x000fe400038c0000 */
[----:B------:R-:W-:Y:S01]  /*12830*/  MOV R14, UR62 ;  /* 0x0000003e000e7c02 */ /* 0x000fe20008000f00 */
[----:B012---:R-:W-:Y:S10]  /*12840*/  ENDCOLLECTIVE ;  /* 0x000000000000791b */ /* 0x007ff40003800000 */
.L_x_1083:
[----:B------:R-:W-:Y:S05]  /*12850*/  BSYNC B0 ;  /* 0x0000000000007941 */ /* 0x000fea0003800000 */
.L_x_1082:
[----:B------:R-:W-:Y:S05]  /*12860*/  BRA `(.L_x_1084) ;  /* 0xffffffc800347947 */ /* 0x000fea000383ffff */
.L_x_1005:
[----:B-1----:R-:W-:-:S04]  /*12870*/  IMAD.U32 R3, RZ, RZ, UR38 ;  /* 0x00000026ff037e24 */ /* 0x002fc8000f8e00ff */
[----:B------:R1:W2:Y:S03]  /*12880*/  SYNCS.PHASECHK.TRANS64.TRYWAIT P0, [R3+URZ+0x2a840], R0 ;  /* 0x02a84000030075a7 */ /* 0x0002a6000800017f */
[----:B--2---:R-:W-:Y:S05]  /*12890*/  @!P0 NANOSLEEP.SYNCS 0x989680 ;  /* 0x009896800000895d */ /* 0x004fea0003900000 */
[----:B------:R-:W2:Y:S02]  /*128a0*/  @!P0 SYNCS.PHASECHK.TRANS64 P0, [R3+URZ+0x2a840], R0 ;  /* 0x02a84000030085a7 */ /* 0x000ea4000800007f */
[----:B--2---:R-:W-:Y:S05]  /*128b0*/  @!P0 BRA `(.L_x_1005) ;  /* 0xfffffffc00ec8947 */ /* 0x004fea000383ffff */
[----:B------:R-:W-:Y:S05]  /*128c0*/  BRA `(.L_x_1085) ;  /* 0xffffffc800887947 */ /* 0x000fea000383ffff */
.L_x_1008:
[----:B------:R-:W-:Y:S02]  /*128d0*/  IMAD.MOV.U32 R13, RZ, RZ, R6 ;  /* 0x000000ffff0d7224 */ /* 0x000fe400078e0006 */
[----:B------:R-:W-:Y:S02]  /*128e0*/  IMAD.MOV.U32 R12, RZ, RZ, RZ ;  /* 0x000000ffff0c7224 */ /* 0x000fe400078e00ff */
[----:B------:R-:W-:Y:S02]  /*128f0*/  IMAD.MOV.U32 R11, RZ, RZ, 0x181f ;  /* 0x0000181fff0b7424 */ /* 0x000fe400078e00ff */
[----:B------:R-:W-:Y:S02]  /*12900*/  IMAD.MOV.U32 R15, RZ, RZ, -0x1 ;  /* 0xffffffffff0f7424 */ /* 0x000fe400078e00ff */
[----:B------:R-:W-:-:S07]  /*12910*/  VIADD R4, R4, UR42 ;  /* 0x0000002a04047c36 */ /* 0x000fce0008000000 */
[----:B------:R-:W-:Y:S05]  /*12920*/  WARPSYNC.COLLECTIVE R15, `(.L_x_1086) ;  /* 0x000000000f087348 */ /* 0x000fea0003c00000 */
[----:B------:R0:W1:Y:S02]  /*12930*/  SHFL.IDX P6, R14, R13, R12, R11 ;  /* 0x0000000c0d0e7389 */ /* 0x00006400000c000b */
[----:B01----:R-:W-:Y:S01]  /*12940*/  ENDCOLLECTIVE ;  /* 0x000000000000791b */ /* 0x003fe20003800000 */
.L_x_1086:
[----:B------:R-:W-:Y:S02]  /*12950*/  IMAD.MOV.U32 R13, RZ, RZ, R0 ;  /* 0x000000ffff0d7224 */ /* 0x000fe400078e0000 */
[----:B------:R-:W-:-:S07]  /*12960*/  IMAD.MOV.U32 R2, RZ, RZ, R14 ;  /* 0x000000ffff027224 */ /* 0x000fce00078e000e */
[----:B------:R-:W-:Y:S05]  /*12970*/  WARPSYNC.COLLECTIVE R15, `(.L_x_1087) ;  /* 0x000000000f087348 */ /* 0x000fea0003c00000 */
[----:B------:R0:W1:Y:S02]  /*12980*/  SHFL.IDX P6, R14, R13, R12, R11 ;  /* 0x0000000c0d0e7389 */ /* 0x00006400000c000b */
[----:B01----:R-:W-:Y:S01]  /*12990*/  ENDCOLLECTIVE ;  /* 0x000000000000791b */ /* 0x003fe20003800000 */
.L_x_1087:
[----:B------:R-:W-:Y:S02]  /*129a0*/  ULDC UR4, c[0x0][0x288] ;  /* 0x0000a20000047ab9 */ /* 0x000fe40000000800 */
[----:B------:R-:W-:Y:S02]  /*129b0*/  IMAD R5, R8, UR4, RZ ;  /* 0x0000000408057c24 */ /* 0x000fe4000f8e02ff */
[----:B------:R-:W-:-:S03]  /*129c0*/  VIADD R8, R4, 0x10 ;  /* 0x0000001004087836 */ /* 0x000fc60000000000 */
[----:B------:R-:W-:Y:S01]  /*129d0*/  ISETP.GE.AND P3, PT, R4, R5, PT ;  /* 0x000000050400720c */ /* 0x000fe20003f66270 */
[----:B------:R-:W-:Y:S02]  /*129e0*/  IMAD.MOV.U32 R13, RZ, RZ, R6 ;  /* 0x000000ffff0d7224 */ /* 0x000fe400078e0006 */
[----:B------:R-:W-:-:S10]  /*129f0*/  IMAD.MOV.U32 R12, RZ, RZ, 0x1 ;  /* 0x00000001ff0c7424 */ /* 0x000fd400078e00ff */
[----:B------:R-:W-:Y:S01]  /*12a00*/  @!P3 LEA R21, R7, UR38, 0x1 ;  /* 0x000000260715bc11 */ /* 0x000fe2000f8e08ff */
[----:B------:R-:W-:-:S07]  /*12a10*/  IMAD.MOV.U32 R3, RZ, RZ, R14 ;  /* 0x000000ffff037224 */ /* 0x000fce00078e000e */
[----:B------:R-:W-:Y:S05]  /*12a20*/  WARPSYNC.COLLECTIVE R15, `(.L_x_1088) ;  /* 0x000000000f087348 */ /* 0x000fea0003c00000 */
[----:B------:R0:W1:Y:S02]  /*12a30*/  SHFL.IDX P6, R14, R13, R12, R11 ;  /* 0x0000000c0d0e7389 */ /* 0x00006400000c000b */
[----:B01----:R-:W-:Y:S01]  /*12a40*/  ENDCOLLECTIVE ;  /* 0x000000000000791b */ /* 0x003fe20003800000 */
.L_x_1088:
[----:B------:R-:W-:-:S04]  /*12a50*/  LOP3.LUT R3, R3, R2, RZ, 0x3c, !PT ;  /* 0x0000000203037212 */ /* 0x000fc800078e3cff */
[----:B------:R-:W-:-:S04]  /*12a60*/  LOP3.LUT R2, R3, R2, RZ, 0x3c, !PT ;  /* 0x0000000203027212 */ /* 0x000fc800078e3cff */
[----:B------:R-:W-:Y:S01]  /*12a70*/  LOP3.LUT R3, R3, R2, RZ, 0x3c, !PT ;  /* 0x0000000203037212 */ /* 0x000fe200078e3cff */
[----:B------:R-:W-:Y:S02]  /*12a80*/  IMAD.MOV.U32 R13, RZ, RZ, R0 ;  /* 0x000000ffff0d7224 */ /* 0x000fe400078e0000 */
[----:B------:R-:W-:-:S05]  /*12a90*/  @!P3 IMAD.WIDE.U32 R2, R10, 0x2, R2 ;  /* 0x000000020a02b825 */ /* 0x000fca00078e0002 */
        /* <DEDUP_REMOVED lines=11> */
.L_x_1089:
[----:B------:R-:W-:Y:S02]  /*12b50*/  IMAD.MOV.U32 R9, RZ, RZ, R8 ;  /* 0x000000ffff097224 */ /* 0x000fe400078e0008 */
[----:B------:R-:W-:Y:S01]  /*12b60*/  VIADD R2, R4, 0x20 ;  /* 0x0000002004027836 */ /* 0x000fe20000000000 */
[----:B------:R-:W-:Y:S01]  /*12b70*/  @!P3 LEA R20, R7, UR38, 0x1 ;  /* 0x000000260714bc11 */ /* 0x000fe2000f8e08ff */
[----:B------:R-:W-:Y:S02]  /*12b80*/  IMAD.MOV.U32 R13, RZ, RZ, R6 ;  /* 0x000000ffff0d7224 */ /* 0x000fe400078e0006 */
[----:B------:R-:W-:Y:S02]  /*12b90*/  IMAD.MOV.U32 R12, RZ, RZ, 0x2 ;  /* 0x00000002ff0c7424 */ /* 0x000fe400078e00ff */
[----:B------:R-:W-:-:S07]  /*12ba0*/  IMAD.MOV.U32 R8, RZ, RZ, R14 ;  /* 0x000000ffff087224 */ /* 0x000fce00078e000e */
[----:B------:R-:W-:Y:S05]  /*12bb0*/  WARPSYNC.COLLECTIVE R15, `(.L_x_1090) ;  /* 0x000000000f087348 */ /* 0x000fea0003c00000 */
[----:B------:R0:W1:Y:S02]  /*12bc0*/  SHFL.IDX P6, R14, R13, R12, R11 ;  /* 0x0000000c0d0e7389 */ /* 0x00006400000c000b */
[----:B01----:R-:W-:Y:S01]  /*12bd0*/  ENDCOLLECTIVE ;  /* 0x000000000000791b */ /* 0x003fe20003800000 */
.L_x_1090:
        /* <DEDUP_REMOVED lines=13> */
.L_x_1091:
        /* <DEDUP_REMOVED lines=9> */
.L_x_1092:
        /* <DEDUP_REMOVED lines=13> */
.L_x_1093:
        /* <DEDUP_REMOVED lines=9> */
.L_x_1094:
        /* <DEDUP_REMOVED lines=13> */
.L_x_1095:
        /* <DEDUP_REMOVED lines=9> */
.L_x_1096:
        /* <DEDUP_REMOVED lines=13> */
.L_x_1097:
        /* <DEDUP_REMOVED lines=9> */
.L_x_1098:
        /* <DEDUP_REMOVED lines=13> */
.L_x_1099:
        /* <DEDUP_REMOVED lines=8> */
.L_x_1100:
        /* <DEDUP_REMOVED lines=12> */
.L_x_1101:
[----:B------:R-:W-:Y:S05]  /*13370*/  BRA `(.L_x_1102) ;  /* 0xffffffc800fc7947 */ /* 0x000fea000383ffff */
.L_x_1011:
[----:B-1----:R-:W-:-:S04]  /*13380*/  IMAD.U32 R3, RZ, RZ, UR38 ;  /* 0x00000026ff037e24 */ /* 0x002fc8000f8e00ff */
[----:B------:R1:W2:Y:S03]  /*13390*/  SYNCS.PHASECHK.TRANS64.TRYWAIT P0, [R3+URZ+0x2a820], R0 ;  /* 0x02a82000030075a7 */ /* 0x0002a6000800017f */
[----:B--2---:R-:W-:Y:S05]  /*133a0*/  @!P0 NANOSLEEP.SYNCS 0x989680 ;  /* 0x009896800000895d */ /* 0x004fea0003900000 */
[----:B------:R-:W2:Y:S02]  /*133b0*/  @!P0 SYNCS.PHASECHK.TRANS64 P0, [R3+URZ+0x2a820], R0 ;  /* 0x02a82000030085a7 */ /* 0x000ea4000800007f */
[----:B--2---:R-:W-:Y:S05]  /*133c0*/  @!P0 BRA `(.L_x_1011) ;  /* 0xfffffffc00ec8947 */ /* 0x004fea000383ffff */
[----:B------:R-:W-:Y:S05]  /*133d0*/  BRA `(.L_x_1103) ;  /* 0xffffffcc00547947 */ /* 0x000fea000383ffff */
.L_x_1018:
[----:B-1----:R-:W-:-:S04]  /*133e0*/  IMAD.U32 R3, RZ, RZ, UR38 ;  /* 0x00000026ff037e24 */ /* 0x002fc8000f8e00ff */
[----:B------:R1:W2:Y:S03]  /*133f0*/  SYNCS.PHASECHK.TRANS64.TRYWAIT P0, [R3+URZ+0x2a848], R2 ;  /* 0x02a84802030075a7 */ /* 0x0002a6000800017f */
[----:B--2---:R-:W-:Y:S05]  /*13400*/  @!P0 NANOSLEEP.SYNCS 0x989680 ;  /* 0x009896800000895d */ /* 0x004fea0003900000 */
[----:B------:R-:W2:Y:S02]  /*13410*/  @!P0 SYNCS.PHASECHK.TRANS64 P0, [R3+URZ+0x2a848], R2 ;  /* 0x02a84802030085a7 */ /* 0x000ea4000800007f */
[----:B--2---:R-:W-:Y:S05]  /*13420*/  @!P0 BRA `(.L_x_1018) ;  /* 0xfffffffc00ec8947 */ /* 0x004fea000383ffff */
[----:B------:R-:W-:Y:S05]  /*13430*/  BRA `(.L_x_1104) ;  /* 0xffffffd000387947 */ /* 0x000fea000383ffff */
.L_x_1025:
[----:B0-----:R-:W-:-:S04]  /*13440*/  IMAD.U32 R3, RZ, RZ, UR38 ;  /* 0x00000026ff037e24 */ /* 0x001fc8000f8e00ff */
[----:B------:R0:W1:Y:S03]  /*13450*/  SYNCS.PHASECHK.TRANS64.TRYWAIT P0, [R3+URZ+0x2a860], R2 ;  /* 0x02a86002030075a7 */ /* 0x000066000800017f */
[----:B-1----:R-:W-:Y:S05]  /*13460*/  @!P0 NANOSLEEP.SYNCS 0x989680 ;  /* 0x009896800000895d */ /* 0x002fea0003900000 */
[----:B------:R-:W1:Y:S02]  /*13470*/  @!P0 SYNCS.PHASECHK.TRANS64 P0, [R3+URZ+0x2a860], R2 ;  /* 0x02a86002030085a7 */ /* 0x000e64000800007f */
[----:B-1----:R-:W-:Y:S05]  /*13480*/  @!P0 BRA `(.L_x_1025) ;  /* 0xfffffffc00ec8947 */ /* 0x002fea000383ffff */
[----:B------:R-:W-:Y:S05]  /*13490*/  BRA `(.L_x_1105) ;  /* 0xffffffd4000c7947 */ /* 0x000fea000383ffff */
.L_x_1034:
[----:B-1----:R-:W-:-:S04]  /*134a0*/  IMAD.U32 R3, RZ, RZ, UR38 ;  /* 0x00000026ff037e24 */ /* 0x002fc8000f8e00ff */
[----:B------:R1:W2:Y:S03]  /*134b0*/  SYNCS.PHASECHK.TRANS64.TRYWAIT P0, [R3+URZ+0x2a840], R2 ;  /* 0x02a84002030075a7 */ /* 0x0002a6000800017f */
[----:B--2---:R-:W-:Y:S05]  /*134c0*/  @!P0 NANOSLEEP.SYNCS 0x989680 ;  /* 0x009896800000895d */ /* 0x004fea0003900000 */
[----:B------:R-:W2:Y:S02]  /*134d0*/  @!P0 SYNCS.PHASECHK.TRANS64 P0, [R3+URZ+0x2a840], R2 ;  /* 0x02a84002030085a7 */ /* 0x000ea4000800007f */
[----:B--2---:R-:W-:Y:S05]  /*134e0*/  @!P0 BRA `(.L_x_1034) ;  /* 0xfffffffc00ec8947 */ /* 0x004fea000383ffff */
[----:B------:R-:W-:Y:S05]  /*134f0*/  BRA `(.L_x_1106) ;  /* 0xffffffd8002c7947 */ /* 0x000fea000383ffff */
.L_x_1041:
[----:B0-----:R-:W-:-:S04]  /*13500*/  IMAD.U32 R3, RZ, RZ, UR38 ;  /* 0x00000026ff037e24 */ /* 0x001fc8000f8e00ff */
[----:B------:R0:W1:Y:S03]  /*13510*/  SYNCS.PHASECHK.TRANS64.TRYWAIT P0, [R3+URZ+0x2a868], R2 ;  /* 0x02a86802030075a7 */ /* 0x000066000800017f */
[----:B-1----:R-:W-:Y:S05]  /*13520*/  @!P0 NANOSLEEP.SYNCS 0x989680 ;  /* 0x009896800000895d */ /* 0x002fea0003900000 */
[----:B------:R-:W1:Y:S02]  /*13530*/  @!P0 SYNCS.PHASECHK.TRANS64 P0, [R3+URZ+0x2a868], R2 ;  /* 0x02a86802030085a7 */ /* 0x000e64000800007f */
[----:B-1----:R-:W-:Y:S05]  /*13540*/  @!P0 BRA `(.L_x_1041) ;  /* 0xfffffffc00ec8947 */ /* 0x002fea000383ffff */
[----:B------:R-:W-:Y:S05]  /*13550*/  BRA `(.L_x_1107) ;  /* 0xffffffdc00007947 */ /* 0x000fea000383ffff */
.L_x_1050:
[----:B-1----:R-:W-:-:S04]  /*13560*/  IMAD.U32 R3, RZ, RZ, UR38 ;  /* 0x00000026ff037e24 */ /* 0x002fc8000f8e00ff */
[----:B------:R1:W2:Y:S03]  /*13570*/  SYNCS.PHASECHK.TRANS64.TRYWAIT P0, [R3+URZ+0x2a848], R2 ;  /* 0x02a84802030075a7 */ /* 0x0002a6000800017f */
[----:B--2---:R-:W-:Y:S05]  /*13580*/  @!P0 NANOSLEEP.SYNCS 0x989680 ;  /* 0x009896800000895d */ /* 0x004fea0003900000 */
[----:B------:R-:W2:Y:S02]  /*13590*/  @!P0 SYNCS.PHASECHK.TRANS64 P0, [R3+URZ+0x2a848], R2 ;  /* 0x02a84802030085a7 */ /* 0x000ea4000800007f */
[----:B--2---:R-:W-:Y:S05]  /*135a0*/  @!P0 BRA `(.L_x_1050) ;  /* 0xfffffffc00ec8947 */ /* 0x004fea000383ffff */
[----:B------:R-:W-:Y:S05]  /*135b0*/  BRA `(.L_x_1108) ;  /* 0xffffffe000387947 */ /* 0x000fea000383ffff */
.L_x_1057:
[----:B0-----:R-:W-:-:S04]  /*135c0*/  IMAD.U32 R3, RZ, RZ, UR38 ;  /* 0x00000026ff037e24 */ /* 0x001fc8000f8e00ff */
[----:B------:R0:W1:Y:S03]  /*135d0*/  SYNCS.PHASECHK.TRANS64.TRYWAIT P0, [R3+URZ+0x2a860], R2 ;  /* 0x02a86002030075a7 */ /* 0x000066000800017f */
[----:B-1----:R-:W-:Y:S05]  /*135e0*/  @!P0 NANOSLEEP.SYNCS 0x989680 ;  /* 0x009896800000895d */ /* 0x002fea0003900000 */
[----:B------:R-:W1:Y:S02]  /*135f0*/  @!P0 SYNCS.PHASECHK.TRANS64 P0, [R3+URZ+0x2a860], R2 ;  /* 0x02a86002030085a7 */ /* 0x000e64000800007f */
[----:B-1----:R-:W-:Y:S05]  /*13600*/  @!P0 BRA `(.L_x_1057) ;  /* 0xfffffffc00ec8947 */ /* 0x002fea000383ffff */
[----:B------:R-:W-:Y:S05]  /*13610*/  BRA `(.L_x_1109) ;  /* 0xffffffe400087947 */ /* 0x000fea000383ffff */
.L_x_1065:
[----:B-1----:R1:W2:Y:S02]  /*13620*/  SYNCS.PHASECHK.TRANS64.TRYWAIT P0, [R3+URZ+0x2a860], R2 ;  /* 0x02a86002030075a7 */ /* 0x0022a4000800017f */
[----:B--2---:R-:W-:Y:S05]  /*13630*/  @!P0 NANOSLEEP.SYNCS 0x989680 ;  /* 0x009896800000895d */ /* 0x004fea0003900000 */
[----:B------:R-:W2:Y:S02]  /*13640*/  @!P0 SYNCS.PHASECHK.TRANS64 P0, [R3+URZ+0x2a860], R2 ;  /* 0x02a86002030085a7 */ /* 0x000ea4000800007f */
[----:B--2---:R-:W-:Y:S05]  /*13650*/  @!P0 BRA `(.L_x_1065) ;  /* 0xfffffffc00f08947 */ /* 0x004fea000383ffff */
[----:B------:R-:W-:Y:S05]  /*13660*/  BRA `(.L_x_1110) ;  /* 0xffffffe400d47947 */ /* 0x000fea000383ffff */
.L_x_1070:
[----:B0-----:R0:W1:Y:S02]  /*13670*/  SYNCS.PHASECHK.TRANS64.TRYWAIT P0, [R2+URZ+0x2a820], R3 ;  /* 0x02a82003020075a7 */ /* 0x001064000800017f */
[----:B-1----:R-:W-:Y:S05]  /*13680*/  @!P0 NANOSLEEP.SYNCS 0x989680 ;  /* 0x009896800000895d */ /* 0x002fea0003900000 */
[----:B------:R-:W1:Y:S02]  /*13690*/  @!P0 SYNCS.PHASECHK.TRANS64 P0, [R2+URZ+0x2a820], R3 ;  /* 0x02a82003020085a7 */ /* 0x000e64000800007f */
[----:B-1----:R-:W-:Y:S05]  /*136a0*/  @!P0 BRA `(.L_x_1070) ;  /* 0xfffffffc00f08947 */ /* 0x002fea000383ffff */
[----:B------:R-:W-:Y:S05]  /*136b0*/  BRA `(.L_x_1111) ;  /* 0xffffffe800a47947 */ /* 0x000fea000383ffff */
.L_x_1071:
        /* <DEDUP_REMOVED lines=11> */
.L_x_1113:
[----:B------:R-:W-:Y:S05]  /*13770*/  BSYNC B0 ;  /* 0x0000000000007941 */ /* 0x000fea0003800000 */
.L_x_1112:
[----:B------:R-:W-:Y:S05]  /*13780*/  BRA `(.L_x_1114) ;  /* 0xffffffe800887947 */ /* 0x000fea000383ffff */
.L_x_1072:
[----:B------:R-:W-:Y:S01]  /*13790*/  BSSY B0, `(.L_x_1115) ;  /* 0x0000006000007945 */ /* 0x000fe20003800000 */
[----:B------:R-:W-:-:S07]  /*137a0*/  IMAD.MOV.U32 R15, RZ, RZ, -0x1 ;  /* 0xffffffffff0f7424 */ /* 0x000fce00078e00ff */
[----:B0-----:R-:W-:Y:S05]  /*137b0*/  WARPSYNC.COLLECTIVE R15, `(.L_x_1116) ;  /* 0x000000000f0c7348 */ /* 0x001fea0003c00000 */
[----:B------:R-:W-:Y:S02]  /*137c0*/  ELECT P6, UR62, PT ;  /* 0x00000000003e782f */ /* 0x000fe400038c0000 */
[----:B------:R-:W-:Y:S01]  /*137d0*/  MOV R14, UR62 ;  /* 0x0000003e000e7c02 */ /* 0x000fe20008000f00 */
[----:B0-----:R-:W-:Y:S10]  /*137e0*/  ENDCOLLECTIVE ;  /* 0x000000000000791b */ /* 0x001ff40003800000 */
.L_x_1116:
[----:B------:R-:W-:Y:S05]  /*137f0*/  BSYNC B0 ;  /* 0x0000000000007941 */ /* 0x000fea0003800000 */
.L_x_1115:
[----:B------:R-:W-:Y:S05]  /*13800*/  BRA `(.L_x_1117) ;  /* 0xffffffe8007c7947 */ /* 0x000fea000383ffff */
.L_x_1074:
[----:B0-----:R0:W1:Y:S02]  /*13810*/  SYNCS.PHASECHK.TRANS64.TRYWAIT P0, [R6+URZ], R5 ;  /* 0x00000005060075a7 */ /* 0x001064000800017f */
[----:B-1----:R-:W-:Y:S05]  /*13820*/  @!P0 NANOSLEEP.SYNCS 0x989680 ;  /* 0x009896800000895d */ /* 0x002fea0003900000 */
[----:B------:R-:W1:Y:S02]  /*13830*/  @!P0 SYNCS.PHASECHK.TRANS64 P0, [R6+URZ], R5 ;  /* 0x00000005060085a7 */ /* 0x000e64000800007f */
[----:B-1----:R-:W-:Y:S05]  /*13840*/  @!P0 BRA `(.L_x_1074) ;  /* 0xfffffffc00f08947 */ /* 0x002fea000383ffff */
[----:B------:R-:W-:Y:S05]  /*13850*/  BRA `(.L_x_1118) ;  /* 0xffffffe800b07947 */ /* 0x000fea000383ffff */
.L_x_1075:
[----:B-1----:R1:W2:Y:S02]  /*13860*/  SYNCS.PHASECHK.TRANS64.TRYWAIT P0, [R3+URZ], R4 ;  /* 0x00000004030075a7 */ /* 0x0022a4000800017f */
[----:B--2---:R-:W-:Y:S05]  /*13870*/  @!P0 NANOSLEEP.SYNCS 0x989680 ;  /* 0x009896800000895d */ /* 0x004fea0003900000 */
[----:B------:R-:W2:Y:S02]  /*13880*/  @!P0 SYNCS.PHASECHK.TRANS64 P0, [R3+URZ], R4 ;  /* 0x00000004030085a7 */ /* 0x000ea4000800007f */
[----:B--2---:R-:W-:Y:S05]  /*13890*/  @!P0 BRA `(.L_x_1075) ;  /* 0xfffffffc00f08947 */ /* 0x004fea000383ffff */
[----:B------:R-:W-:Y:S05]  /*138a0*/  BRA `(.L_x_1119) ;  /* 0xffffffe800a47947 */ /* 0x000fea000383ffff */
.L_x_1077:
[----:B-1----:R1:W2:Y:S02]  /*138b0*/  SYNCS.PHASECHK.TRANS64.TRYWAIT P0, [R0+URZ], R5 ;  /* 0x00000005000075a7 */ /* 0x0022a4000800017f */
[----:B--2---:R-:W-:Y:S05]  /*138c0*/  @!P0 NANOSLEEP.SYNCS 0x989680 ;  /* 0x009896800000895d */ /* 0x004fea0003900000 */
[----:B------:R-:W2:Y:S02]  /*138d0*/  @!P0 SYNCS.PHASECHK.TRANS64 P0, [R0+URZ], R5 ;  /* 0x00000005000085a7 */ /* 0x000ea4000800007f */
[----:B--2---:R-:W-:Y:S05]  /*138e0*/  @!P0 BRA `(.L_x_1077) ;  /* 0xfffffffc00f08947 */ /* 0x004fea000383ffff */
[----:B------:R-:W-:Y:S05]  /*138f0*/  BRA `(.L_x_1120) ;  /* 0xffffffe800a87947 */ /* 0x000fea000383ffff */
.L_x_1121:
        /* <DEDUP_REMOVED lines=16> */
.L_x_14990:


//--------------------- .text._ZN7cutlass13device_kernelIN5flash11enable_sm90INS1_16FlashAttnFwdSm90INS1_25CollectiveMainloopFwdSm90ILi2EN4cute5tupleIJNS5_1CILi1EEES8_S8_EEENS6_IJNS7_ILi128EEENS7_ILi96EEENS7_ILi192EEEEEELi128ENS_10bfloat16_tEfNS_4arch4Sm90ELb0ELb1ELb0ELb1ELb0ELb0ELb0ELb1ELb1ELb1ELb1ELb0EEENS1_21CollectiveEpilogueFwdINS6_IJSA_SA_SB_EEES9_SE_SG_Li256ELb1ELb1ELb1ELb0EEENS1_36VarlenDynamicPersistentTileSchedulerILi128ELi96ELi256ELi128ELb1ELb1ELb1ELb1ELb0ELb1EEEEEEEEEvNT_6ParamsE --------------------------
	.section	.text._ZN7cutlass13device_kernelIN5flash11enable_sm90INS1_16FlashAttnFwdSm90INS1_25CollectiveMainloopFwdSm90ILi2EN4cute5tupleIJNS5_1CILi1EEES8_S8_EEENS6_IJNS7_ILi128EEENS7_ILi96EEENS7_ILi192EEEEEELi128ENS_10bfloat16_tEfNS_4arch4Sm90ELb0ELb1ELb0ELb1ELb0ELb0ELb0ELb1ELb1ELb1ELb1ELb0EEENS1_21CollectiveEpilogueFwdINS6_IJSA_SA_SB_EEES9_SE_SG_Li256ELb1ELb1ELb1ELb0EEENS1_36VarlenDynamicPersistentTileSchedulerILi128ELi96ELi256ELi128ELb1ELb1ELb1ELb1ELb0ELb1EEEEEEEEEvNT_6ParamsE,"ax",@progbits
	.align	128
.text._ZN7cutlass13device_kernelIN5flash11enable_sm90INS1_16FlashAttnFwdSm90INS1_25CollectiveMainloopFwdSm90ILi2EN4cute5tupleIJNS5_1CILi1EEES8_S8_EEENS6_IJNS7_ILi128EEENS7_ILi96EEENS7_ILi192EEEEEELi128ENS_10bfloat16_tEfNS_4arch4Sm90ELb0ELb1ELb0ELb1ELb0ELb0ELb0ELb1ELb1ELb1ELb1ELb0EEENS1_21CollectiveEpilogueFwdINS6_IJSA_SA_SB_EEES9_SE_SG_Li256ELb1ELb1ELb1ELb0EEENS1_36VarlenDynamicPersistentTileSchedulerILi128ELi96ELi256ELi128ELb1ELb1ELb1ELb1ELb0ELb1EEEEEEEEEvNT_6ParamsE:
        .type           _ZN7cutlass13device_kernelIN5flash11enable_sm90INS1_16FlashAttnFwdSm90INS1_25CollectiveMainloopFwdSm90ILi2EN4cute5tupleIJNS5_1CILi1EEES8_S8_EEENS6_IJNS7_ILi128EEENS7_ILi96EEENS7_ILi192EEEEEELi128ENS_10bfloat16_tEfNS_4arch4Sm90ELb0ELb1ELb0ELb1ELb0ELb0ELb0ELb1ELb1ELb1ELb1ELb0EEENS1_21CollectiveEpilogueFwdINS6_IJSA_SA_SB_EEES9_SE_SG_Li256ELb1ELb1ELb1ELb0EEENS1_36VarlenDynamicPersistentTileSchedulerILi128ELi96ELi256ELi128ELb1ELb1ELb1ELb1ELb0ELb1EEEEEEEEEvNT_6ParamsE,@function
        .size           _ZN7cutlass13device_kernelIN5flash11enable_sm90INS1_16FlashAttnFwdSm90INS1_25CollectiveMainloopFwdSm90ILi2EN4cute5tupleIJNS5_1CILi1EEES8_S8_EEENS6_IJNS7_ILi128EEENS7_ILi96EEENS7_ILi192EEEEEELi128ENS_10bfloat16_tEfNS_4arch4Sm90ELb0ELb1ELb0ELb1ELb0ELb0ELb0ELb1ELb1ELb1ELb1ELb0EEENS1_21CollectiveEpilogueFwdINS6_IJSA_SA_SB_EEES9_SE_SG_Li256ELb1ELb1ELb1ELb0EEENS1_36VarlenDynamicPersistentTileSchedulerILi128ELi96ELi256ELi128ELb1ELb1ELb1ELb1ELb0ELb1EEEEEEEEEvNT_6ParamsE,(.L_x_14991 - _ZN7cutlass13device_kernelIN5flash11enable_sm90INS1_16FlashAttnFwdSm90INS1_25CollectiveMainloopFwdSm90ILi2EN4cute5tupleIJNS5_1CILi1EEES8_S8_EEENS6_IJNS7_ILi128EEENS7_ILi96EEENS7_ILi192EEEEEELi128ENS_10bfloat16_tEfNS_4arch4Sm90ELb0ELb1ELb0ELb1ELb0ELb0ELb0ELb1ELb1ELb1ELb1ELb0EEENS1_21CollectiveEpilogueFwdINS6_IJSA_SA_SB_EEES9_SE_SG_Li256ELb1ELb1ELb1ELb0EEENS1_36VarlenDynamicPersistentTileSchedulerILi128ELi96ELi256ELi128ELb1ELb1ELb1ELb1ELb0ELb1EEEEEEEEEvNT_6ParamsE)
        .other          _ZN7cutlass13device_kernelIN5flash11enable_sm90INS1_16FlashAttnFwdSm90INS1_25CollectiveMainloopFwdSm90ILi2EN4cute5tupleIJNS5_1CILi1EEES8_S8_EEENS6_IJNS7_ILi128EEENS7_ILi96EEENS7_ILi192EEEEEELi128ENS_10bfloat16_tEfNS_4arch4Sm90ELb0ELb1ELb0ELb1ELb0ELb0ELb0ELb1ELb1ELb1ELb1ELb0EEENS1_21CollectiveEpilogueFwdINS6_IJSA_SA_SB_EEES9_SE_SG_Li256ELb1ELb1ELb1ELb0EEENS1_36VarlenDynamicPersistentTileSchedulerILi128ELi96ELi256ELi128ELb1ELb1ELb1ELb1ELb0ELb1EEEEEEEEEvNT_6ParamsE,@"STO_CUDA_ENTRY STV_DEFAULT"
_ZN7cutlass13device_kernelIN5flash11enable_sm90INS1_16FlashAttnFwdSm90INS1_25CollectiveMainloopFwdSm90ILi2EN4cute5tupleIJNS5_1CILi1EEES8_S8_EEENS6_IJNS7_ILi128EEENS7_ILi96EEENS7_ILi192EEEEEELi128ENS_10bfloat16_tEfNS_4arch4Sm90ELb0ELb1ELb0ELb1ELb0ELb0ELb0ELb1ELb1ELb1ELb1ELb0EEENS1_21CollectiveEpilogueFwdINS6_IJSA_SA_SB_EEES9_SE_SG_Li256ELb1ELb1ELb1ELb0EEENS1_36VarlenDynamicPersistentTileSchedulerILi128ELi96ELi256ELi128ELb1ELb1ELb1ELb1ELb0ELb1EEEEEEEEEvNT_6ParamsE:
        /* <DEDUP_REMOVED lines=18> */
.L_x_1123:
[----:B------:R-:W-:Y:S05]  /*0120*/  BSYNC B0 ;  /* 0x0000000000007941 */ /* 0x000fea0003800000 */
.L_x_1122:
        /* <DEDUP_REMOVED lines=41> */
.L_x_1124:
        /* <DEDUP_REMOVED lines=22> */
.L_x_1125:
        /* <DEDUP_REMOVED lines=18> */
.L_x_1126:
        /* <DEDUP_REMOVED lines=22> */
.L_x_1127:
        /* <DEDUP_REMOVED lines=22> */
.L_x_1128:
[----:B0-----:R-:W-:Y:S01]  /*0900*/  UMOV UR4, 0x1 ;  /* 0x0000000100047882 */ /* 0x001fe20000000000 */
[----:B------:R-:W-:Y:S01]  /*0910*/  PLOP3.LUT P0, PT, PT, PT, UP0, 0x80, 0x0 ;  /* 0x000000000000781c */ /* 0x000fe20003f0f008 */
[----:B------:R-:W-:Y:S01]  /*0920*/  USEL UR4, UR4, 0x2, !UP0 ;  /* 0x0000000204047887 */ /* 0x000fe2000c000000 */
[----:B------:R-:W-:-:S05]  /*0930*/  NOP ;  /* 0x0000000000007918 */ /* 0x000fca0000000000 */
[----:B------:R-:W-:-:S05]  /*0940*/  IMAD.U32 R2, RZ, RZ, UR4 ;  /* 0x00000004ff027e24 */ /* 0x000fca000f8e00ff */
[----:B------:R0:W-:Y:S01]  /*0950*/  STL [R1+0x5c], R2 ;  /* 0x00005c0201007387 */ /* 0x0001e20000100800 */
[----:B-12-4-:R-:W-:Y:S06]  /*0960*/  BAR.SYNC.DEFER_BLOCKING 0x0 ;  /* 0x0000000000007b1d */ /* 0x016fec0000010000 */
[----:B------:R-:W-:Y:S05]  /*0970*/  @!P0 BRA `(.L_x_1129) ;  /* 0x000000f800d08947 */ /* 0x000fea0003800000 */
.L_x_1130:
        /* <DEDUP_REMOVED lines=14> */
[----:B------:R-:W2:Y:S01]  /*0a60*/  LDL R0, [R1+0x5c] ;  /* 0x00005c0001007983 */ /* 0x000ea20000100800 */
[----:B------:R-:W-:Y:S01]  /*0a70*/  VIADD R204, R6, 0xffffff80 ;  /* 0xffffff8006cc7836 */ /* 0x000fe20000000000 */
[----:B------:R-:W-:Y:S01]  /*0a80*/  R2UR UR5, R13 ;  /* 0x000000000d0572ca */ /* 0x000fe200000e0000 */
[----:B------:R-:W-:Y:S01]  /*0a90*/  UMOV UR38, URZ ;  /* 0x0000003f00267c82 */ /* 0x000fe20008000000 */
[----:B------:R-:W-:Y:S01]  /*0aa0*/  R2UR UR6, R14 ;  /* 0x000000000e0672ca */ /* 0x000fe200000e0000 */
[----:B------:R-:W-:Y:S01]  /*0ab0*/  UMOV UR36, URZ ;  /* 0x0000003f00247c82 */ /* 0x000fe20008000000 */
[----:B------:R-:W-:Y:S02]  /*0ac0*/  SHF.R.S32.HI R3, RZ, 0x1f, R204 ;  /* 0x0000001fff037819 */ /* 0x000fe400000114cc */
[----:B------:R-:W-:Y:S02]  /*0ad0*/  R2UR UR7, R15 ;  /* 0x000000000f0772ca */ /* 0x000fe400000e0000 */
[----:B------:R-:W-:-:S02]  /*0ae0*/  LEA.HI R5, R3, R204, RZ, 0x7 ;  /* 0x000000cc03057211 */ /* 0x000fc400078f38ff */
[----:B0-----:R-:W-:Y:S02]  /*0af0*/  LEA.HI R2, R3, R204, RZ, 0x5 ;  /* 0x000000cc03027211 */ /* 0x001fe400078f28ff */
[C---:B------:R-:W-:Y:S02]  /*0b00*/  LOP3.LUT R7, R5.reuse, 0xffffff80, RZ, 0xc0, !PT ;  /* 0xffffff8005077812 */ /* 0x040fe400078ec0ff */
[----:B------:R-:W-:Y:S01]  /*0b10*/  SHF.R.S32.HI R198, RZ, 0x7, R5 ;  /* 0x00000007ffc67819 */ /* 0x000fe20000011405 */
[----:B------:R-:W-:Y:S02]  /*0b20*/  IMAD.SHL.U32 R2, R2, 0x20, RZ ;  /* 0x0000002002027824 */ /* 0x000fe400078e00ff */
[----:B------:R-:W-:Y:S01]  /*0b30*/  IMAD.IADD R182, R204, 0x1, -R7 ;  /* 0x00000001ccb67824 */ /* 0x000fe200078e0a07 */
[----:B------:R-:W-:Y:S02]  /*0b40*/  LEA.HI R5, R5, R198, RZ, 0x1 ;  /* 0x000000c605057211 */ /* 0x000fe400078f08ff */
[----:B------:R-:W-:-:S02]  /*0b50*/  LOP3.LUT R2, R2, 0xfffffc00, RZ, 0xc0, !PT ;  /* 0xfffffc0002027812 */ /* 0x000fc400078ec0ff */
[----:B------:R-:W-:-:S04]  /*0b60*/  SHF.R.S32.HI R11, RZ, 0x1f, R182 ;  /* 0x0000001fff0b7819 */ /* 0x000fc800000114b6 */
[CC--:B------:R-:W-:Y:S02]  /*0b70*/  LEA.HI R4, R11.reuse, R182.reuse, RZ, 0x2 ;  /* 0x000000b60b047211 */ /* 0x0c0fe400078f10ff */
[----:B------:R-:W-:Y:S02]  /*0b80*/  LEA.HI R11, R11, R182, RZ, 0x5 ;  /* 0x000000b60b0b7211 */ /* 0x000fe400078f28ff */
[--C-:B------:R-:W-:Y:S02]  /*0b90*/  SHF.R.S32.HI R6, RZ, 0x2, R4.reuse ;  /* 0x00000002ff067819 */ /* 0x100fe40000011404 */
[----:B------:R-:W-:Y:S02]  /*0ba0*/  SHF.R.S32.HI R13, RZ, 0x1f, R4 ;  /* 0x0000001fff0d7819 */ /* 0x000fe40000011404 */
[----:B------:R-:W-:Y:S02]  /*0bb0*/  SHF.R.S32.HI R11, RZ, 0x5, R11 ;  /* 0x00000005ff0b7819 */ /* 0x000fe4000001140b */
[----:B------:R-:W-:-:S04]  /*0bc0*/  LEA.HI R13, R13, R6, RZ, 0x3 ;  /* 0x000000060d0d7211 */ /* 0x000fc800078f18ff */
[----:B------:R-:W-:-:S05]  /*0bd0*/  LOP3.LUT R13, R13, 0xfffffff8, RZ, 0xc0, !PT ;  /* 0xfffffff80d0d7812 */ /* 0x000fca00078ec0ff */
[----:B------:R-:W-:-:S04]  /*0be0*/  IMAD.IADD R6, R6, 0x1, -R13 ;  /* 0x0000000106067824 */ /* 0x000fc800078e0a0d */
[----:B------:R-:W-:Y:S01]  /*0bf0*/  IMAD R6, R11, 0x10, R6 ;  /* 0x000000100b067824 */ /* 0x000fe200078e0206 */
[----:B--2---:R-:W-:Y:S02]  /*0c00*/  R2UR UR4, R0 ;  /* 0x00000000000472ca */ /* 0x004fe400000e0000 */
[----:B------:R-:W-:-:S04]  /*0c10*/  LEA.HI R0, R3, R204, RZ, 0x4 ;  /* 0x000000cc03007211 */ /* 0x000fc800078f20ff */
[----:B------:R-:W-:Y:S02]  /*0c20*/  SHF.R.S32.HI R9, RZ, 0x4, R0 ;  /* 0x00000004ff097819 */ /* 0x000fe40000011400 */
[C---:B------:R-:W-:Y:S02]  /*0c30*/  LOP3.LUT R7, R0.reuse, 0x3fffff0, RZ, 0xc0, !PT ;  /* 0x03fffff000077812 */ /* 0x040fe400078ec0ff */
[----:B------:R-:W-:-:S03]  /*0c40*/  LEA.HI R0, R0, R9, RZ, 0x1 ;  /* 0x0000000900007211 */ /* 0x000fc600078f08ff */
[----:B------:R-:W-:Y:S01]  /*0c50*/  IMAD.IADD R7, R204, 0x1, -R7 ;  /* 0x00000001cc077824 */ /* 0x000fe200078e0a07 */
[----:B------:R-:W-:Y:S01]  /*0c60*/  LOP3.LUT R0, R0, 0x1ffffffe, RZ, 0xc0, !PT ;  /* 0x1ffffffe00007812 */ /* 0x000fe200078ec0ff */
[----:B------:R-:W-:Y:S02]  /*0c70*/  ULOP3.LUT UR8, UR4, 0x1, URZ, 0xfc, !UPT ;  /* 0x0000000104087892 */ /* 0x000fe4000f8efc3f */
[----:B------:R-:W-:Y:S01]  /*0c80*/  IMAD R7, R7, 0x40, R2 ;  /* 0x0000004007077824 */ /* 0x000fe200078e0202 */
[-C--:B------:R-:W-:Y:S01]  /*0c90*/  LEA.HI R2, R3, R204.reuse, RZ, 0x2 ;  /* 0x000000cc03027211 */ /* 0x080fe200078f10ff */
[----:B------:R-:W-:Y:S01]  /*0ca0*/  IMAD.IADD R0, R9, 0x1, -R0 ;  /* 0x0000000109007824 */ /* 0x000fe200078e0a00 */
[----:B------:R-:W-:Y:S01]  /*0cb0*/  LEA.HI R3, R3, R204, RZ, 0x3 ;  /* 0x000000cc03037211 */ /* 0x000fe200078f18ff */
[----:B------:R-:W-:Y:S01]  /*0cc0*/  UMOV UR4, URZ ;  /* 0x0000003f00047c82 */ /* 0x000fe20008000000 */
[----:B------:R-:W-:Y:S02]  /*0cd0*/  IMAD.U32 R201, RZ, RZ, UR8 ;  /* 0x00000008ffc97e24 */ /* 0x000fe4000f8e00ff */
[----:B------:R-:W-:Y:S01]  /*0ce0*/  IMAD R200, R0, 0x8, R7 ;  /* 0x0000000800c87824 */ /* 0x000fe200078e0207 */
[----:B------:R-:W-:Y:S01]  /*0cf0*/  LOP3.LUT R7, R2, 0xfffffffc, RZ, 0xc0, !PT ;  /* 0xfffffffc02077812 */ /* 0x000fe200078ec0ff */
[----:B------:R-:W-:Y:S01]  /*0d00*/  IMAD.U32 R181, RZ, RZ, UR4 ;  /* 0x00000004ffb57e24 */ /* 0x000fe2000f8e00ff */
[----:B------:R-:W-:-:S03]  /*0d10*/  SHF.R.S32.HI R179, RZ, 0x3, R3 ;  /* 0x00000003ffb37819 */ /* 0x000fc60000011403 */
[----:B------:R-:W-:Y:S01]  /*0d20*/  IMAD.IADD R0, R204, 0x1, -R7 ;  /* 0x00000001cc007824 */ /* 0x000fe200078e0a07 */
[----:B------:R-:W-:Y:S02]  /*0d30*/  LOP3.LUT R7, R5, 0x3fffffe, RZ, 0xc0, !PT ;  /* 0x03fffffe05077812 */ /* 0x000fe400078ec0ff */
[----:B------:R-:W-:Y:S02]  /*0d40*/  LOP3.LUT R5, R3, 0xfffffff8, RZ, 0xc0, !PT ;  /* 0xfffffff803057812 */ /* 0x000fe400078ec0ff */
[----:B------:R-:W-:Y:S01]  /*0d50*/  LEA.HI R2, R0, R0, RZ, 0x1 ;  /* 0x0000000000027211 */ /* 0x000fe200078f08ff */
[----:B------:R-:W-:Y:S02]  /*0d60*/  IMAD.IADD R7, R198, 0x1, -R7 ;  /* 0x00000001c6077824 */ /* 0x000fe400078e0a07 */
[----:B------:R-:W-:Y:S01]  /*0d70*/  IMAD.IADD R160, R204, 0x1, -R5 ;  /* 0x00000001cca07824 */ /* 0x000fe200078e0a05 */
[----:B------:R-:W-:Y:S01]  /*0d80*/  LOP3.LUT R5, R4, 0x7ffffffc, RZ, 0xc0, !PT ;  /* 0x7ffffffc04057812 */ /* 0x000fe200078ec0ff */
[----:B------:R-:W-:Y:S01]  /*0d90*/  IMAD R199, R7, 0x40, R6 ;  /* 0x0000004007c77824 */ /* 0x000fe200078e0206 */
[----:B------:R-:W-:Y:S01]  /*0da0*/  LOP3.LUT R9, R2, 0x1ffffffe, RZ, 0xc0, !PT ;  /* 0x1ffffffe02097812 */ /* 0x000fe200078ec0ff */
[----:B------:R-:W-:-:S02]  /*0db0*/  IMAD.SHL.U32 R22, R160, 0x8, RZ ;  /* 0x00000008a0167824 */ /* 0x000fc400078e00ff */
[----:B------:R-:W-:Y:S02]  /*0dc0*/  IMAD.IADD R5, R182, 0x1, -R5 ;  /* 0x00000001b6057824 */ /* 0x000fe400078e0a05 */
[----:B------:R-:W-:Y:S01]  /*0dd0*/  VIADD R23, R22, 0x40 ;  /* 0x0000004016177836 */ /* 0x000fe20000000000 */
[----:B------:R-:W-:Y:S01]  /*0de0*/  SHF.R.S32.HI R203, RZ, 0x1f, R22 ;  /* 0x0000001fffcb7819 */ /* 0x000fe20000011416 */
[----:B------:R-:W-:Y:S02]  /*0df0*/  IMAD.SHL.U32 R18, R5, 0x2, RZ ;  /* 0x0000000205127824 */ /* 0x000fe400078e00ff */
[----:B------:R-:W-:Y:S01]  /*0e00*/  IMAD.IADD R0, R0, 0x1, -R9 ;  /* 0x0000000100007824 */ /* 0x000fe200078e0a09 */
[----:B------:R-:W-:Y:S01]  /*0e10*/  SHF.R.S32.HI R202, RZ, 0x1f, R23 ;  /* 0x0000001fffca7819 */ /* 0x000fe20000011417 */
[C---:B------:R-:W-:Y:S02]  /*0e20*/  VIADD R178, R18.reuse, 0x8 ;  /* 0x0000000812b27836 */ /* 0x040fe40000000000 */
[----:B------:R-:W-:-:S02]  /*0e30*/  VIADD R177, R18, 0x10 ;  /* 0x0000001012b17836 */ /* 0x000fc40000000000 */
        /* <DEDUP_REMOVED lines=25> */
[----:B------:R-:W-:Y:S01]  /*0fd0*/  SHF.R.S32.HI R185, RZ, 0x1f, R166 ;  /* 0x0000001fffb97819 */ /* 0x000fe200000114a6 */
[----:B------:R-:W-:Y:S01]  /*0fe0*/  IMAD R19, R0, 0x8, R199 ;  /* 0x0000000800137824 */ /* 0x000fe200078e02c7 */
[----:B------:R-:W-:-:S02]  /*0ff0*/  SHF.R.S32.HI R184, RZ, 0x1f, R165 ;  /* 0x0000001fffb87819 */ /* 0x000fc400000114a5 */
[----:B------:R-:W-:-:S07]  /*1000*/  SHF.R.S32.HI R183, RZ, 0x1f, R164 ;  /* 0x0000001fffb77819 */ /* 0x000fce00000114a4 */
.L_x_1234:
[----:B01234-:R-:W0:Y:S01]  /*1010*/  LDC.64 R2, c[0x0][0xa28] ;  /* 0x00028a00ff027b82 */ /* 0x01fe220000000a00 */
[----:B------:R-:W-:Y:S01]  /*1020*/  IMAD.U32 R9, RZ, RZ, UR7 ;  /* 0x00000007ff097e24 */ /* 0x000fe2000f8e00ff */
[----:B------:R-:W-:Y:S01]  /*1030*/  ULDC.64 UR8, c[0x0][0x208] ;  /* 0x0000820000087ab9 */ /* 0x000fe20000000a00 */
[----:B------:R-:W-:-:S05]  /*1040*/  IMAD.MOV.U32 R7, RZ, RZ, RZ ;  /* 0x000000ffff077224 */ /* 0x000fca00078e00ff */
[----:B------:R-:W1:Y:S08]  /*1050*/  LDC.64 R4, c[0x0][0xa18] ;  /* 0x00028600ff047b82 */ /* 0x000e700000000a00 */
[----:B------:R-:W2:Y:S01]  /*1060*/  LDC R17, c[0x0][0x288] ;  /* 0x0000a200ff117b82 */ /* 0x000ea20000000800 */
[----:B------:R-:W-:Y:S01]  /*1070*/  ULOP3.LUT UR4, UR6, 0xff000000, URZ, 0xc0, !UPT ;  /* 0xff00000006047892 */ /* 0x000fe2000f8ec03f */
[----:B------:R-:W-:Y:S01]  /*1080*/  ULDC.64 UR10, c[0x0][0xa20] ;  /* 0x00028800000a7ab9 */ /* 0x000fe20000000a00 */
[----:B0-----:R-:W-:-:S05]  /*1090*/  ISETP.NE.U32.AND P0, PT, R2, RZ, PT ;  /* 0x000000ff0200720c */ /* 0x001fca0003f05070 */
[----:B------:R-:W0:Y:S01]  /*10a0*/  LDC R0, c[0x0][0x424] ;  /* 0x00010900ff007b82 */ /* 0x000e220000000800 */
[----:B------:R-:W-:Y:S02]  /*10b0*/  ISETP.NE.AND.EX P0, PT, R3, RZ, PT, P0 ;  /* 0x000000ff0300720c */ /* 0x000fe40003f05300 */
[----:B-1----:R-:W-:-:S05]  /*10c0*/  ISETP.NE.U32.AND P1, PT, R4, RZ, PT ;  /* 0x000000ff0400720c */ /* 0x002fca0003f25070 */
[----:B------:R-:W1:Y:S01]  /*10d0*/  LDC R11, c[0x0][0x2f0] ;  /* 0x0000bc00ff0b7b82 */ /* 0x000e620000000800 */
[----:B------:R-:W-:-:S07]  /*10e0*/  ISETP.NE.AND.EX P1, PT, R5, RZ, PT, P1 ;  /* 0x000000ff0500720c */ /* 0x000fce0003f25310 */
[----:B------:R-:W3:Y:S08]  /*10f0*/  @P0 LDC.64 R2, c[0x0][0xa28] ;  /* 0x00028a00ff020b82 */ /* 0x000ef00000000a00 */
[----:B------:R-:W4:Y:S01]  /*1100*/  @P1 LDC.64 R4, c[0x0][0xa18] ;  /* 0x00028600ff041b82 */ /* 0x000f220000000a00 */
[----:B---3--:R-:W-:Y:S01]  /*1110*/  @P0 IMAD.WIDE R2, R9, 0x4, R2 ;  /* 0x0000000409020825 */ /* 0x008fe200078e0202 */
[----:B------:R-:W-:-:S04]  /*1120*/  USHF.R.U32.HI UR4, URZ, 0x8, UR4 ;  /* 0x000000083f047899 */ /* 0x000fc80008011604 */
[----:B------:R3:W5:Y:S01]  /*1130*/  @P0 LDG.E R7, desc[UR8][R2.64] ;  /* 0x0000000802070981 */ /* 0x000762000c1e1900 */
[----:B----4-:R-:W-:Y:S02]  /*1140*/  @P1 IMAD.WIDE R4, R9, 0x4, R4 ;  /* 0x0000000409041825 */ /* 0x010fe400078e0204 */
[----:B------:R-:W4:Y:S03]  /*1150*/  LDC.64 R8, c[0x0][0x418] ;  /* 0x00010600ff087b82 */ /* 0x000f260000000a00 */
[----:B--2---:R3:W5:Y:S01]  /*1160*/  @P1 LDG.E R17, desc[UR8][R4.64] ;  /* 0x0000000804111981 */ /* 0x004762000c1e1900 */
[----:B------:R-:W-:Y:S01]  /*1170*/  ULOP3.LUT UR8, UR6, 0xff0000, URZ, 0xc0, !UPT ;  /* 0x00ff000006087892 */ /* 0x000fe2000f8ec03f */
[----:B------:R-:W-:-:S03]  /*1180*/  ISETP.NE.U32.AND P2, PT, RZ, UR10, PT ;  /* 0x0000000aff007c0c */ /* 0x000fc6000bf45070 */
[----:B------:R-:W-:Y:S01]  /*1190*/  ULEA.HI UR8, UR8, UR4, URZ, 0x10 ;  /* 0x0000000408087291 */ /* 0x000fe2000f8f803f */
[----:B------:R-:W-:Y:S01]  /*11a0*/  ISETP.NE.AND.EX P2, PT, RZ, UR11, PT, P2 ;  /* 0x0000000bff007c0c */ /* 0x000fe2000bf45320 */
[----:B------:R-:W-:-:S06]  /*11b0*/  ULOP3.LUT UR4, UR6, 0xffff, URZ, 0xc0, !UPT ;  /* 0x0000ffff06047892 */ /* 0x000fcc000f8ec03f */
[----:B------:R-:W-:Y:S01]  /*11c0*/  IMAD.U32 R163, RZ, RZ, UR4 ;  /* 0x00000004ffa37e24 */ /* 0x000fe2000f8e00ff */
[----:B----4-:R-:W-:-:S04]  /*11d0*/  ISETP.NE.U32.AND P0, PT, R8, RZ, PT ;  /* 0x000000ff0800720c */ /* 0x010fc80003f05070 */
[----:B------:R-:W-:-:S04]  /*11e0*/  ISETP.NE.AND.EX P0, PT, R9, RZ, PT, P0 ;  /* 0x000000ff0900720c */ /* 0x000fc80003f05300 */
[----:B0-----:R-:W-:Y:S01]  /*11f0*/  SEL R0, R0, 0x1, P0 ;  /* 0x0000000100007807 */ /* 0x001fe20000000000 */
[----:B-1-3--:R-:W-:Y:S08]  /*1200*/  @P1 BRA `(.L_x_1131) ;  /* 0x00000000002c1947 */ /* 0x00aff00003800000 */
[----:B------:R-:W-:Y:S02]  /*1210*/  ULDC.64 UR10, c[0x0][0xa00] ;  /* 0x00028000000a7ab9 */ /* 0x000fe40000000a00 */
[----:B------:R-:W-:-:S04]  /*1220*/  ISETP.NE.U32.AND P0, PT, RZ, UR10, PT ;  /* 0x0000000aff007c0c */ /* 0x000fc8000bf05070 */
[----:B------:R-:W-:-:S13]  /*1230*/  ISETP.NE.AND.EX P0, PT, RZ, UR11, PT, P0 ;  /* 0x0000000bff007c0c */ /* 0x000fda000bf05300 */
[----:B------:R-:W-:Y:S05]  /*1240*/  @!P0 BRA `(.L_x_1131) ;  /* 0x00000000001c8947 */ /* 0x000fea0003800000 */
[----:B------:R-:W0:Y:S01]  /*1250*/  LDC.64 R2, c[0x0][0xa00] ;  /* 0x00028000ff027b82 */ /* 0x000e220000000a00 */
[----:B------:R-:W-:Y:S01]  /*1260*/  IMAD.U32 R5, RZ, RZ, UR7 ;  /* 0x00000007ff057e24 */ /* 0x000fe2000f8e00ff */
[----:B------:R-:W-:-:S03]  /*1270*/  ULDC.64 UR10, c[0x0][0x208] ;  /* 0x00008200000a7ab9 */ /* 0x000fc60000000a00 */
[----:B0-----:R-:W-:-:S05]  /*1280*/  IMAD.WIDE R2, R5, 0x4, R2 ;  /* 0x0000000405027825 */ /* 0x001fca00078e0202 */
[----:B-----5:R-:W2:Y:S04]  /*1290*/  LDG.E R17, desc[UR10][R2.64] ;  /* 0x0000000a02117981 */ /* 0x020ea8000c1e1900 */
[----:B------:R-:W2:Y:S02]  /*12a0*/  LDG.E R4, desc[UR10][R2.64+0x4] ;  /* 0x0000040a02047981 */ /* 0x000ea4000c1e1900 */
[----:B--2---:R-:W-:-:S07]  /*12b0*/  IMAD.IADD R17, R4, 0x1, -R17 ;  /* 0x0000000104117824 */ /* 0x004fce00078e0a11 */
.L_x_1131:
[----:B------:R-:W-:Y:S02]  /*12c0*/  IMAD R16, R0, R11, RZ ;  /* 0x0000000b00107224 */ /* 0x000fe400078e02ff */
[----:B------:R-:W-:Y:S01]  /*12d0*/  IMAD.U32 R180, RZ, RZ, UR7 ;  /* 0x00000007ffb47e24 */ /* 0x000fe2000f8e00ff */
[----:B------:R-:W-:Y:S06]  /*12e0*/  @!P2 BRA `(.L_x_1132) ;  /* 0x00000000001ca947 */ /* 0x000fec0003800000 */
[----:B------:R-:W-:Y:S01]  /*12f0*/  ULDC.64 UR10, c[0x0][0xa20] ;  /* 0x00028800000a7ab9 */ /* 0x000fe20000000a00 */
[----:B------:R-:W-:Y:S01]  /*1300*/  ULDC.64 UR12, c[0x0][0x208] ;  /* 0x00008200000c7ab9 */ /* 0x000fe20000000a00 */
[----:B------:R-:W-:-:S06]  /*1310*/  UIMAD.WIDE UR6, UR7, 0x4, UR10 ;  /* 0x00000004070678a5 */ /* 0x000fcc000f8e020a */
[----:B------:R-:W-:Y:S02]  /*1320*/  IMAD.U32 R2, RZ, RZ, UR6 ;  /* 0x00000006ff027e24 */ /* 0x000fe4000f8e00ff */
[----:B------:R-:W-:-:S05]  /*1330*/  IMAD.U32 R3, RZ, RZ, UR7 ;  /* 0x00000007ff037e24 */ /* 0x000fca000f8e00ff */
[----:B------:R0:W5:Y:S01]  /*1340*/  LDG.E R16, desc[UR12][R2.64] ;  /* 0x0000000c02107981 */ /* 0x000162000c1e1900 */
[----:B------:R-:W-:Y:S05]  /*1350*/  BRA `(.L_x_1133) ;  /* 0x00000000002c7947 */ /* 0x000fea0003800000 */
.L_x_1132:
        /* <DEDUP_REMOVED lines=8> */
[----:B------:R-:W2:Y:S04]  /*13e0*/  LDG.E R16, desc[UR10][R2.64] ;  /* 0x0000000a02107981 */ /* 0x000ea8000c1e1900 */
[----:B------:R-:W2:Y:S02]  /*13f0*/  LDG.E R5, desc[UR10][R2.64+0x4] ;  /* 0x0000040a02057981 */ /* 0x000ea4000c1e1900 */
[----:B--2---:R-:W-:-:S07]  /*1400*/  IMAD.IADD R16, R5, 0x1, -R16 ;  /* 0x0000000105107824 */ /* 0x004fce00078e0a10 */
.L_x_1133:
[----:B------:R-:W-:Y:S01]  /*1410*/  ULDC UR4, c[0x0][0x448] ;  /* 0x0001120000047ab9 */ /* 0x000fe20000000800 */
[----:B-----5:R-:W-:Y:S01]  /*1420*/  IMAD.IADD R16, R16, 0x1, -R7 ;  /* 0x0000000110107824 */ /* 0x020fe200078e0a07 */
[----:B------:R-:W-:Y:S02]  /*1430*/  UISETP.NE.AND UP0, UPT, UR4, 0x1, UPT ;  /* 0x000000010400788c */ /* 0x000fe4000bf05270 */
[----:B------:R-:W-:Y:S02]  /*1440*/  USHF.L.U32 UR39, UR5, 0x7, URZ ;  /* 0x0000000705277899 */ /* 0x000fe4000800063f */
[----:B------:R-:W-:Y:S01]  /*1450*/  IADD3 R0, R16, 0x1, -R17 ;  /* 0x0000000110007810 */ /* 0x000fe20007ffe811 */
[----:B------:R-:W-:Y:S01]  /*1460*/  ULDC.64 UR4, c[0x0][0x9e0] ;  /* 0x0002780000047ab9 */ /* 0x000fe20000000a00 */
[----:B------:R-:W-:Y:S02]  /*1470*/  UIADD3 UR9, UR39, 0x7f, URZ ;  /* 0x0000007f27097890 */ /* 0x000fe4000fffe03f */
[----:B------:R-:W-:Y:S01]  /*1480*/  R2UR UR10, R0 ;  /* 0x00000000000a72ca */ /* 0x000fe200000e0000 */
[----:B------:R-:W-:-:S02]  /*1490*/  UISETP.GE.AND UP1, UPT, UR5, 0x1, UPT ;  /* 0x000000010500788c */ /* 0x000fc4000bf26270 */
[----:B------:R-:W-:Y:S01]  /*14a0*/  @UP0 ULDC UR6, c[0x0][0x44c] ;  /* 0x0001130000060ab9 */ /* 0x000fe20000000800 */
[----:B------:R-:W-:Y:S01]  /*14b0*/  @UP0 ULDC UR11, c[0x0][0x450] ;  /* 0x00011400000b0ab9 */ /* 0x000fe20000000800 */
[----:B------:R-:W-:Y:S02]  /*14c0*/  UIMAD.WIDE.U32 UR6, UR9, UR6, URZ ;  /* 0x00000006090672a5 */ /* 0x000fe4000f8e003f */
[----:B------:R-:W-:Y:S02]  /*14d0*/  PLOP3.LUT P1, PT, PT, PT, UP1, 0x80, 0x0 ;  /* 0x000000000000781c */ /* 0x000fe40003f2f018 */
[----:B------:R-:W-:-:S04]  /*14e0*/  @UP0 USHF.R.U32.HI UR9, URZ, UR11, UR7 ;  /* 0x0000000b3f090299 */ /* 0x000fc80008011607 */
[----:B------:R-:W-:-:S04]  /*14f0*/  UIADD3 UR9, UR10, UR9, URZ ;  /* 0x000000090a097290 */ /* 0x000fc8000fffe03f */
[----:B------:R-:W-:-:S06]  /*1500*/  UIADD3 UR4, UR9, UR4, URZ ;  /* 0x0000000409047290 */ /* 0x000fcc000fffe03f */
[----:B------:R-:W-:Y:S01]  /*1510*/  IMAD.U32 R0, RZ, RZ, UR4 ;  /* 0x00000004ff007e24 */ /* 0x000fe2000f8e00ff */
[----:B------:R-:W-:Y:S06]  /*1520*/  @!P1 BRA `(.L_x_1134) ;  /* 0x0000000000409947 */ /* 0x000fec0003800000 */
        /* <DEDUP_REMOVED lines=10> */
.L_x_1135:
[----:B------:R-:W-:-:S11]  /*15d0*/  UISETP.NE.AND UP1, UPT, UR5, 0x1, UPT ;  /* 0x000000010500788c */ /* 0x000fd6000bf25270 */
[----:B------:R-:W-:Y:S02]  /*15e0*/  @UP1 ULDC.64 UR10, c[0x0][0x9e8] ;  /* 0x00027a00000a1ab9 */ /* 0x000fe40000000a00 */
[----:B------:R-:W-:-:S04]  /*15f0*/  UIMAD.WIDE.U32 UR6, UR4, UR10, URZ ;  /* 0x0000000a040672a5 */ /* 0x000fc8000f8e003f */
[----:B------:R-:W-:-:S12]  /*1600*/  @UP1 USHF.R.U32.HI UR4, URZ, UR11, UR7 ;  /* 0x0000000b3f041299 */ /* 0x000fd80008011607 */
.L_x_1136:
[----:B------:R-:W-:-:S06]  /*1610*/  UIMAD UR4, UR4, UR5, UR5 ;  /* 0x00000005040472a4 */ /* 0x000fcc000f8e0205 */
[----:B------:R-:W-:-:S07]  /*1620*/  VIMNMX R0, R0, UR4, PT ;  /* 0x0000000400007c48 */ /* 0x000fce000bfe0100 */
.L_x_1134:
[----:B------:R-:W-:Y:S01]  /*1630*/  IMAD.IADD R93, R16, 0x1, -R17 ;  /* 0x00000001105d7824 */ /* 0x000fe200078e0a11 */
[----:B------:R-:W-:Y:S01]  /*1640*/  @UP0 ULDC UR6, c[0x0][0x44c] ;  /* 0x0001130000060ab9 */ /* 0x000fe20000000800 */
[----:B0-----:R-:W-:Y:S01]  /*1650*/  VIADD R2, R0, 0x5f ;  /* 0x0000005f00027836 */ /* 0x001fe20000000000 */
[----:B------:R-:W-:Y:S01]  /*1660*/  UIMAD.WIDE.U32 UR6, UR39, UR6, URZ ;  /* 0x00000006270672a5 */ /* 0x000fe2000f8e003f */
[----:B------:R-:W-:Y:S01]  /*1670*/  VIADD R0, R16, 0x5f ;  /* 0x0000005f10007836 */ /* 0x000fe20000000000 */
[----:B------:R-:W-:Y:S01]  /*1680*/  R2UR UR9, R93 ;  /* 0x000000005d0972ca */ /* 0x000fe200000e0000 */
[----:B------:R-:W-:Y:S01]  /*1690*/  @UP0 ULDC UR10, c[0x0][0x450] ;  /* 0x00011400000a0ab9 */ /* 0x000fe20000000800 */
[----:B------:R-:W-:Y:S01]  /*16a0*/  IMAD.HI R2, R2, 0x2aaaaaab, RZ ;  /* 0x2aaaaaab02027827 */ /* 0x000fe200078e02ff */
[----:B------:R-:W-:Y:S01]  /*16b0*/  UMOV UR4, UR39 ;  /* 0x0000002700047c82 */ /* 0x000fe20008000000 */
[----:B------:R-:W-:Y:S02]  /*16c0*/  @UP0 USHF.R.U32.HI UR4, URZ, UR10, UR7 ;  /* 0x0000000a3f040299 */ /* 0x000fe40008011607 */
[----:B------:R-:W-:Y:S01]  /*16d0*/  IMAD.HI R0, R0, 0x2aaaaaab, RZ ;  /* 0x2aaaaaab00007827 */ /* 0x000fe200078e02ff */
[----:B------:R-:W-:-:S04]  /*16e0*/  SHF.R.U32.HI R5, RZ, 0x1f, R2 ;  /* 0x0000001fff057819 */ /* 0x000fc80000011602 */
[----:B------:R-:W-:Y:S02]  /*16f0*/  SHF.R.U32.HI R3, RZ, 0x1f, R0 ;  /* 0x0000001fff037819 */ /* 0x000fe40000011600 */
[----:B------:R-:W-:Y:S01]  /*1700*/  UIADD3 UR4, UR9, UR4, URZ ;  /* 0x0000000409047290 */ /* 0x000fe2000fffe03f */
[----:B------:R-:W-:Y:S02]  /*1710*/  LEA.HI.SX32 R2, R2, R5, 0x1c ;  /* 0x0000000502027211 */ /* 0x000fe400078fe2ff */
[----:B------:R-:W-:Y:S01]  /*1720*/  ULDC UR9, c[0x0][0x9dc] ;  /* 0x0002770000097ab9 */ /* 0x000fe20000000800 */
[----:B------:R-:W-:Y:S01]  /*1730*/  LEA.HI.SX32 R3, R0, R3, 0x1c ;  /* 0x0000000300037211 */ /* 0x000fe200078fe2ff */
[----:B------:R-:W-:-:S03]  /*1740*/  UIADD3 UR9, UR4, -UR9, URZ ;  /* 0x8000000904097290 */ /* 0x000fc6000fffe03f */
[----:B------:R-:W-:Y:S01]  /*1750*/  VIMNMX R79, R3, R2, PT ;  /* 0x00000002034f7248 */ /* 0x000fe20003fe0100 */
[----:B------:R-:W-:Y:S08]  /*1760*/  @!P1 BRA `(.L_x_1137) ;  /* 0x0000000000449947 */ /* 0x000ff00003800000 */
        /* <DEDUP_REMOVED lines=10> */
.L_x_1138:
[----:B------:R-:W-:-:S11]  /*1810*/  UISETP.NE.AND UP0, UPT, UR5, 0x1, UPT ;  /* 0x000000010500788c */ /* 0x000fd6000bf05270 */
[----:B------:R-:W-:Y:S02]  /*1820*/  @UP0 ULDC.64 UR10, c[0x0][0x9e8] ;  /* 0x00027a00000a0ab9 */ /* 0x000fe40000000a00 */
[----:B------:R-:W-:-:S04]  /*1830*/  UIMAD.WIDE.U32 UR6, UR4, UR10, URZ ;  /* 0x0000000a040672a5 */ /* 0x000fc8000f8e003f */
[----:B------:R-:W-:-:S12]  /*1840*/  @UP0 USHF.R.U32.HI UR4, URZ, UR11, UR7 ;  /* 0x0000000b3f040299 */ /* 0x000fd80008011607 */
.L_x_1139:
[----:B------:R-:W-:-:S04]  /*1850*/  UIMAD UR4, UR4, UR5, URZ ;  /* 0x00000005040472a4 */ /* 0x000fc8000f8e023f */
[----:B------:R-:W-:-:S04]  /*1860*/  UISETP.LT.AND UP0, UPT, UR9, UR4, UPT ;  /* 0x000000040900728c */ /* 0x000fc8000bf01270 */
[----:B------:R-:W-:-:S12]  /*1870*/  USEL UR9, UR9, UR4, !UP0 ;  /* 0x0000000409097287 */ /* 0x000fd8000c000000 */
.L_x_1137:
[----:B------:R-:W-:Y:S02]  /*1880*/  UIMAD.WIDE UR4, UR9, 0x2aaaaaab, URZ ;  /* 0x2aaaaaab090478a5 */ /* 0x000fe4000f8e023f */
[----:B------:R-:W-:Y:S02]  /*1890*/  ULOP3.LUT UR6, UR8, 0xff, URZ, 0xc0, !UPT ;  /* 0x000000ff08067892 */ /* 0x000fe4000f8ec03f */
[----:B------:R-:W-:-:S04]  /*18a0*/  USHF.R.U32.HI UR4, URZ, 0x1f, UR5 ;  /* 0x0000001f3f047899 */ /* 0x000fc80008011605 */
[----:B------:R-:W-:Y:S01]  /*18b0*/  ULEA.HI.SX32 UR4, UR5, UR4, 0x1c ;  /* 0x0000000405047291 */ /* 0x000fe2000f8fe23f */
[----:B------:R-:W-:Y:S01]  /*18c0*/  IMAD.U32 R162, RZ, RZ, UR6 ;  /* 0x00000006ffa27e24 */ /* 0x000fe2000f8e00ff */
[----:B------:R-:W-:Y:S02]  /*18d0*/  USHF.R.U32.HI UR5, URZ, 0x10, UR8 ;  /* 0x000000103f057899 */ /* 0x000fe40008011608 */
[----:B------:R-:W-:-:S04]  /*18e0*/  UISETP.LT.AND UP0, UPT, URZ, UR4, UPT ;  /* 0x000000043f00728c */ /* 0x000fc8000bf01270 */
[----:B------:R-:W-:Y:S01]  /*18f0*/  USEL UR61, URZ, UR4, !UP0 ;  /* 0x000000043f3d7287 */ /* 0x000fe2000c000000 */
[----:B------:R-:W-:Y:S02]  /*1900*/  IMAD.U32 R161, RZ, RZ, UR5 ;  /* 0x00000005ffa17e24 */ /* 0x000fe4000f8e00ff */
[----:B------:R-:W-:-:S03]  /*1910*/  UMOV UR4, URZ ;  /* 0x0000003f00047c82 */ /* 0x000fc60008000000 */
[----:B------:R-:W-:-:S13]  /*1920*/  ISETP.GT.AND P0, PT, R79, UR61, PT ;  /* 0x0000003d4f007c0c */ /* 0x000fda000bf04270 */
[----:B------:R-:W-:Y:S05]  /*1930*/  @!P0 BRA `(.L_x_1140) ;  /* 0x00000000009c8947 */ /* 0x000fea0003800000 */
[----:B------:R-:W-:Y:S01]  /*1940*/  R2UR UR5, R161 ;  /* 0x00000000a10572ca */ /* 0x000fe200000e0000 */
[----:B------:R-:W-:-:S12]  /*1950*/  ULDC UR4, c[0x0][0x9f0] ;  /* 0x00027c0000047ab9 */ /* 0x000fd80000000800 */
[----:B------:R-:W-:-:S04]  /*1960*/  UISETP.NE.AND UP0, UPT, UR5, URZ, UPT ;  /* 0x0000003f0500728c */ /* 0x000fc8000bf05270 */
[----:B------:R-:W-:-:S03]  /*1970*/  USEL UR9, UR5, UR4, UP0 ;  /* 0x0000000405097287 */ /* 0x000fc60008000000 */
[----:B------:R-:W-:-:S03]  /*1980*/  UMOV UR4, URZ ;  /* 0x0000003f00047c82 */ /* 0x000fc60008000000 */
[----:B------:R-:W-:-:S05]  /*1990*/  IMAD.U32 R4, RZ, RZ, UR9 ;  /* 0x00000009ff047e24 */ /* 0x000fca000f8e00ff */
[----:B------:R-:W-:-:S04]  /*19a0*/  IABS R0, R4 ;  /* 0x0000000400007213 */ /* 0x000fc80000000000 */
[----:B------:R-:W-:Y:S02]  /*19b0*/  R2UR UR10, R0 ;  /* 0x00000000000a72ca */ /* 0x000fe400000e0000 */
[----:B------:R-:W-:Y:S02]  /*19c0*/  IADD3 R0, R4, -0x1, R79 ;  /* 0xffffffff04007810 */ /* 0x000fe40007ffe04f */
[----:B------:R-:W-:Y:S02]  /*19d0*/  IABS R4, R4 ;  /* 0x0000000400047213 */ /* 0x000fe40000000000 */
[----:B------:R-:W-:-:S03]  /*19e0*/  R2UR UR6, R0 ;  /* 0x00000000000672ca */ /* 0x000fc600000e0000 */
[----:B------:R-:W-:-:S04]  /*19f0*/  IMAD.MOV R4, RZ, RZ, -R4 ;  /* 0x000000ffff047224 */ /* 0x000fc800078e0a04 */
[----:B------:R-:W0:Y:S06]  /*1a00*/  I2F.RP R2, UR10 ;  /* 0x0000000a00027d06 */ /* 0x000e2c0008209400 */
[----:B------:R-:W-:-:S06]  /*1a10*/  UIADD3 UR6, -UR61, UR6, URZ ;  /* 0x000000063d067290 */ /* 0x000fcc000fffe13f */
[----:B------:R-:W-:Y:S01]  /*1a20*/  IMAD.U32 R0, RZ, RZ, UR6 ;  /* 0x00000006ff007e24 */ /* 0x000fe2000f8e00ff */
[----:B------:R-:W-:Y:S01]  /*1a30*/  ULOP3.LUT UR6, UR6, UR9, URZ, 0x3c, !UPT ;  /* 0x0000000906067292 */ /* 0x000fe2000f8e3c3f */
[----:B0-----:R-:W0:Y:S03]  /*1a40*/  MUFU.RCP R2, R2 ;  /* 0x0000000200027308 */ /* 0x001e260000001000 */
[----:B------:R-:W-:-:S04]  /*1a50*/  IABS R0, R0 ;  /* 0x0000000000007213 */ /* 0x000fc80000000000 */
[----:B------:R-:W-:Y:S01]  /*1a60*/  R2UR UR8, R0 ;  /* 0x00000000000872ca */ /* 0x000fe200000e0000 */
[----:B------:R-:W-:Y:S02]  /*1a70*/  IMAD.MOV.U32 R0, RZ, RZ, R4 ;  /* 0x000000ffff007224 */ /* 0x000fe400078e0004 */
[----:B0-----:R-:W-:-:S06]  /*1a80*/  VIADD R3, R2, 0xffffffe ;  /* 0x0ffffffe02037836 */ /* 0x001fcc0000000000 */
[----:B------:R-:W0:Y:S02]  /*1a90*/  F2I.FTZ.U32.TRUNC.NTZ R3, R3 ;  /* 0x0000000300037305 */ /* 0x000e24000021f000 */
[----:B0-----:R-:W-:-:S13]  /*1aa0*/  R2UR UR5, R3 ;  /* 0x00000000030572ca */ /* 0x001fda00000e0000 */
[----:B------:R-:W-:-:S04]  /*1ab0*/  UIADD3 UR7, URZ, -UR5, URZ ;  /* 0x800000053f077290 */ /* 0x000fc8000fffe03f */
[----:B------:R-:W-:-:S04]  /*1ac0*/  UIMAD UR7, UR7, UR10, URZ ;  /* 0x0000000a070772a4 */ /* 0x000fc8000f8e023f */
[----:B------:R-:W-:-:S03]  /*1ad0*/  UIMAD.WIDE.U32 UR4, UR5, UR7, UR4 ;  /* 0x00000007050472a5 */ /* 0x000fc6000f8e0004 */
[----:B------:R-:W-:Y:S01]  /*1ae0*/  R2UR UR7, R0 ;  /* 0x00000000000772ca */ /* 0x000fe200000e0000 */
[----:B------:R-:W-:-:S12]  /*1af0*/  UIMAD.WIDE.U32 UR4, UR5, UR8, URZ ;  /* 0x00000008050472a5 */ /* 0x000fd8000f8e003f */
[----:B------:R-:W-:-:S04]  /*1b00*/  UIMAD UR4, UR5, UR7, UR8 ;  /* 0x00000007050472a4 */ /* 0x000fc8000f8e0208 */
[----:B------:R-:W-:-:S11]  /*1b10*/  UISETP.GT.U32.AND UP1, UPT, UR10, UR4, UPT ;  /* 0x000000040a00728c */ /* 0x000fd6000bf24070 */
[----:B------:R-:W-:Y:S02]  /*1b20*/  @!UP1 UIADD3 UR4, UR4, -UR10, URZ ;  /* 0x8000000a04049290 */ /* 0x000fe4000fffe03f */
[----:B------:R-:W-:Y:S02]  /*1b30*/  @!UP1 UIADD3 UR5, UR5, 0x1, URZ ;  /* 0x0000000105059890 */ /* 0x000fe4000fffe03f */
[----:B------:R-:W-:Y:S02]  /*1b40*/  UISETP.GE.U32.AND UP0, UPT, UR4, UR10, UPT ;  /* 0x0000000a0400728c */ /* 0x000fe4000bf06070 */
[----:B------:R-:W-:-:S09]  /*1b50*/  UISETP.GE.AND UP1, UPT, UR6, URZ, UPT ;  /* 0x0000003f0600728c */ /* 0x000fd2000bf26270 */
[----:B------:R-:W-:Y:S02]  /*1b60*/  @UP0 UIADD3 UR5, UR5, 0x1, URZ ;  /* 0x0000000105050890 */ /* 0x000fe4000fffe03f */
[----:B------:R-:W-:-:S05]  /*1b70*/  UISETP.NE.AND UP0, UPT, UR9, URZ, UPT ;  /* 0x0000003f0900728c */ /* 0x000fca000bf05270 */
[----:B------:R-:W-:Y:S02]  /*1b80*/  UMOV UR4, UR5 ;  /* 0x0000000500047c82 */ /* 0x000fe40008000000 */
[----:B------:R-:W-:-:S04]  /*1b90*/  @!UP1 UIADD3 UR4, -UR4, URZ, URZ ;  /* 0x0000003f04049290 */ /* 0x000fc8000fffe13f */
[----:B------:R-:W-:-:S12]  /*1ba0*/  @!UP0 ULOP3.LUT UR4, URZ, UR9, URZ, 0x33, !UPT ;  /* 0x000000093f048292 */ /* 0x000fd8000f8e333f */
.L_x_1140:
[----:B------:R-:W-:Y:S01]  /*1bb0*/  R2UR UR5, R162 ;  /* 0x00000000a20572ca */ /* 0x000fe200000e0000 */
[----:B------:R-:W-:Y:S01]  /*1bc0*/  IMAD.U32 R2, RZ, RZ, UR4 ;  /* 0x00000004ff027e24 */ /* 0x000fe2000f8e00ff */
[----:B------:R-:W-:Y:S01]  /*1bd0*/  PLOP3.LUT P0, PT, PT, PT, PT, 0x80, 0x0 ;  /* 0x000000000000781c */ /* 0x000fe20003f0f070 */
[----:B------:R-:W-:Y:S01]  /*1be0*/  IMAD.MOV.U32 R0, RZ, RZ, RZ ;  /* 0x000000ffff007224 */ /* 0x000fe200078e00ff */
[----:B------:R-:W-:Y:S01]  /*1bf0*/  CS2R R86, SRZ ;  /* 0x0000000000567805 */ /* 0x000fe2000001ff00 */
[----:B------:R-:W-:Y:S01]  /*1c00*/  IMAD.MOV.U32 R92, RZ, RZ, RZ ;  /* 0x000000ffff5c7224 */ /* 0x000fe200078e00ff */
[----:B------:R-:W-:Y:S02]  /*1c10*/  CS2R R84, SRZ ;  /* 0x0000000000547805 */ /* 0x000fe4000001ff00 */
[----:B------:R-:W-:Y:S02]  /*1c20*/  CS2R R82, SRZ ;  /* 0x0000000000527805 */ /* 0x000fe4000001ff00 */
[----:B------:R-:W-:-:S02]  /*1c30*/  CS2R R80, SRZ ;  /* 0x0000000000507805 */ /* 0x000fc4000001ff00 */
[----:B------:R-:W-:Y:S02]  /*1c40*/  CS2R R94, SRZ ;  /* 0x00000000005e7805 */ /* 0x000fe4000001ff00 */
[----:B------:R-:W-:Y:S02]  /*1c50*/  CS2R R76, SRZ ;  /* 0x00000000004c7805 */ /* 0x000fe4000001ff00 */
[----:B------:R-:W-:Y:S02]  /*1c60*/  CS2R R74, SRZ ;  /* 0x00000000004a7805 */ /* 0x000fe4000001ff00 */
[----:B------:R-:W-:Y:S01]  /*1c70*/  CS2R R72, SRZ ;  /* 0x0000000000487805 */ /* 0x000fe2000001ff00 */
[----:B------:R-:W-:Y:S01]  /*1c80*/  UIMAD UR61, UR5, UR4, UR61 ;  /* 0x00000004053d72a4 */ /* 0x000fe2000f8e023d */
[----:B------:R-:W-:Y:S02]  /*1c90*/  CS2R R70, SRZ ;  /* 0x0000000000467805 */ /* 0x000fe4000001ff00 */
[----:B------:R-:W-:-:S02]  /*1ca0*/  CS2R R68, SRZ ;  /* 0x0000000000447805 */ /* 0x000fc4000001ff00 */
[----:B------:R-:W-:Y:S02]  /*1cb0*/  CS2R R66, SRZ ;  /* 0x0000000000427805 */ /* 0x000fe4000001ff00 */
[----:B------:R-:W-:Y:S02]  /*1cc0*/  CS2R R64, SRZ ;  /* 0x0000000000407805 */ /* 0x000fe4000001ff00 */
[----:B------:R-:W-:Y:S02]  /*1cd0*/  CS2R R62, SRZ ;  /* 0x00000000003e7805 */ /* 0x000fe4000001ff00 */
[----:B------:R-:W-:Y:S02]  /*1ce0*/  VIADDMNMX R79, R2, UR61, R79, PT ;  /* 0x0000003d024f7c46 */ /* 0x000fe4000b80014f */
[----:B------:R-:W-:Y:S02]  /*1cf0*/  CS2R R60, SRZ ;  /* 0x00000000003c7805 */ /* 0x000fe4000001ff00 */
[----:B------:R-:W-:-:S02]  /*1d00*/  CS2R R58, SRZ ;  /* 0x00000000003a7805 */ /* 0x000fc4000001ff00 */
[----:B------:R-:W-:Y:S02]  /*1d10*/  CS2R R56, SRZ ;  /* 0x0000000000387805 */ /* 0x000fe4000001ff00 */
[----:B------:R-:W-:Y:S02]  /*1d20*/  ISETP.GT.AND P1, PT, R79, UR61, PT ;  /* 0x0000003d4f007c0c */ /* 0x000fe4000bf24270 */
        /* <DEDUP_REMOVED lines=48> */
.L_x_1142:
[----:B------:R-:W-:Y:S02]  /*2030*/  R2UR UR6, R181 ;  /* 0x00000000b50672ca */ /* 0x000fe400000e0000 */
[----:B------:R-:W-:-:S11]  /*2040*/  R2UR UR5, R201 ;  /* 0x00000000c90572ca */ /* 0x000fd600000e0000 */
[----:B------:R-:W-:Y:S02]  /*2050*/  ULEA.HI UR4, UR6, UR6, URZ, 0x1 ;  /* 0x0000000606047291 */ /* 0x000fe4000f8f083f */
[----:B------:R-:W-:Y:S02]  /*2060*/  IMAD.U32 R2, RZ, RZ, UR5 ;  /* 0x00000005ff027e24 */ /* 0x000fe4000f8e00ff */
[----:B------:R-:W-:-:S03]  /*2070*/  ULOP3.LUT UR4, UR4, 0xfffffffe, URZ, 0xc0, !UPT ;  /* 0xfffffffe04047892 */ /* 0x000fc6000f8ec03f */
[----:B------:R-:W-:Y:S01]  /*2080*/  ISETP.NE.AND P0, PT, R2, 0x3, PT ;  /* 0x000000030200780c */ /* 0x000fe20003f05270 */
[----:B------:R-:W-:-:S06]  /*2090*/  UIADD3 UR4, UR6, -UR4, URZ ;  /* 0x8000000406047290 */ /* 0x000fcc000fffe03f */
[----:B------:R-:W-:-:S05]  /*20a0*/  IMAD.U32 R0, RZ, RZ, UR4 ;  /* 0x00000004ff007e24 */ /* 0x000fca000f8e00ff */
[----:B------:R-:W-:-:S04]  /*20b0*/  SHF.L.U32 R0, R0, 0x1f, RZ ;  /* 0x0000001f00007819 */ /* 0x000fc800000006ff */
[----:B------:R-:W0:Y:S02]  /*20c0*/  SYNCS.PHASECHK.TRANS64.TRYWAIT P1, [UR37+0x2a800], R0 ;  /* 0x02a80000ff0075a7 */ /* 0x000e240008020165 */
[----:B0-----:R-:W-:Y:S05]  /*20d0*/  @!P1 BRA `(.L_x_1143) ;  /* 0x0000015800689947 */ /* 0x001fea0003800000 */
.L_x_1369:
[----:B------:R-:W-:Y:S05]  /*20e0*/  @!P0 BRA `(.L_x_1144) ;  /* 0x0000000000048947 */ /* 0x000fea0003800000 */
[----:B------:R-:W-:Y:S01]  /*20f0*/  BPT.TRAP 0x1 ;  /* 0x000000040000795c */ /* 0x000fe20000300000 */
.L_x_1144:
[----:B0-----:R-:W-:Y:S02]  /*2100*/  IMAD.U32 R3, RZ, RZ, UR36 ;  /* 0x00000024ff037e24 */ /* 0x001fe4000f8e00ff */
[----:B------:R-:W-:-:S03]  /*2110*/  IMAD.U32 R0, RZ, RZ, UR38 ;  /* 0x00000026ff007e24 */ /* 0x000fc6000f8e00ff */
[----:B------:R-:W-:Y:S02]  /*2120*/  LEA R3, R3, UR37, 0x3 ;  /* 0x0000002503037c11 */ /* 0x000fe4000f8e18ff */
[----:B------:R-:W-:-:S04]  /*2130*/  SHF.L.U32 R0, R0, 0x1f, RZ ;  /* 0x0000001f00007819 */ /* 0x000fc800000006ff */
[----:B------:R0:W1:Y:S01]  /*2140*/  SYNCS.PHASECHK.TRANS64.TRYWAIT P2, [R3+URZ+0x2a830], R0 ;  /* 0x02a83000030075a7 */ /* 0x000062000804017f */
[----:B------:R-:W-:Y:S05]  /*2150*/  @!P0 BRA `(.L_x_1145) ;  /* 0x0000000000048947 */ /* 0x000fea0003800000 */
[----:B------:R-:W-:Y:S01]  /*2160*/  BPT.TRAP 0x1 ;  /* 0x000000040000795c */ /* 0x000fe20000300000 */
.L_x_1145:
[----:B------:R-:W2:Y:S02]  /*2170*/  S2R R2, SR_TID.X ;  /* 0x0000000000027919 */ /* 0x000ea40000002100 */
[----:B--2---:R-:W-:-:S04]  /*2180*/  LOP3.LUT R2, R2, 0x7f, RZ, 0xc0, !PT ;  /* 0x0000007f02027812 */ /* 0x004fc800078ec0ff */
[----:B------:R-:W-:Y:S01]  /*2190*/  ISETP.NE.AND P1, PT, R2, RZ, PT ;  /* 0x000000ff0200720c */ /* 0x000fe20003f25270 */
[----:B-1----:R-:W-:-:S12]  /*21a0*/  @P2 BRA `(.L_x_1146) ;  /* 0x0000000000082947 */ /* 0x002fd80003800000 */
[----:B------:R-:W1:Y:S02]  /*21b0*/  SYNCS.PHASECHK.TRANS64.TRYWAIT P2, [R3+URZ+0x2a830], R0 ;  /* 0x02a83000030075a7 */ /* 0x000e64000804017f */
[----:B-1----:R-:W-:Y:S05]  /*21c0*/  @!P2 BRA `(.L_x_1147) ;  /* 0x000001580044a947 */ /* 0x002fea0003800000 */
.L_x_1146:
[----:B------:R-:W-:Y:S05]  /*21d0*/  WARPSYNC.ALL ;  /* 0x0000000000007948 */ /* 0x000fea0003800000 */
[----:B------:R-:W-:Y:S01]  /*21e0*/  UIADD3 UR4, UR37, 0x18400, URZ ;  /* 0x0001840025047890 */ /* 0x000fe2000fffe03f */
[----:B------:R-:W-:Y:S01]  /*21f0*/  WARPGROUP.ARRIVE ;  /* 0x00000000000079c5 */ /* 0x000fe20000000000 */
[----:B------:R-:W-:Y:S01]  /*2200*/  UMOV UR9, 0x40000040 ;  /* 0x4000004000097882 */ /* 0x000fe20000000000 */
[----:B------:R-:W-:Y:S01]  /*2210*/  UMOV UR11, 0x40000040 ;  /* 0x40000040000b7882 */ /* 0x000fe20000000000 */
[----:B------:R-:W-:Y:S01]  /*2220*/  USHF.R.U32.HI UR4, URZ, 0x4, UR4 ;  /* 0x000000043f047899 */ /* 0x000fe20008011604 */
[----:B------:R-:W-:Y:S01]  /*2230*/  IMAD.U32 R5, RZ, RZ, UR9 ;  /* 0x00000009ff057e24 */ /* 0x000fe2000f8e00ff */
[----:B------:R-:W-:Y:S01]  /*2240*/  UMOV UR13, 0x40000040 ;  /* 0x40000040000d7882 */ /* 0x000fe20000000000 */
[----:B------:R-:W-:Y:S01]  /*2250*/  UMOV UR15, 0x40000040 ;  /* 0x40000040000f7882 */ /* 0x000fe20000000000 */
[----:B------:R-:W-:Y:S01]  /*2260*/  ULOP3.LUT UR4, UR4, 0x3fff, URZ, 0xc0, !UPT ;  /* 0x00003fff04047892 */ /* 0x000fe2000f8ec03f */
[----:B01----:R-:W-:Y:S01]  /*2270*/  VIADD R0, R19, UR39 ;  /* 0x0000002713007c36 */ /* 0x003fe20008000000 */
[----:B------:R-:W-:Y:S01]  /*2280*/  UMOV UR17, 0x40000040 ;  /* 0x4000004000117882 */ /* 0x000fe20000000000 */
[----:B------:R-:W-:Y:S01]  /*2290*/  UMOV UR19, 0x40000040 ;  /* 0x4000004000137882 */ /* 0x000fe20000000000 */
[----:B------:R-:W-:Y:S01]  /*22a0*/  ULOP3.LUT UR60, UR4, 0x10000, URZ, 0xfc, !UPT ;  /* 0x00010000043c7892 */ /* 0x000fe2000f8efc3f */
[----:B------:R-:W-:Y:S01]  /*22b0*/  IMAD.MOV.U32 R2, RZ, RZ, R0 ;  /* 0x000000ffff027224 */ /* 0x000fe200078e0000 */
[----:B------:R-:W-:-:S02]  /*22c0*/  ULOP3.LUT UR4, UR40, 0x10000, URZ, 0xfc, !UPT ;  /* 0x0001000028047892 */ /* 0x000fc4000f8efc3f */
[----:B------:R-:W-:Y:S02]  /*22d0*/  UIMAD UR5, UR36, 0x900, UR60 ;  /* 0x00000900240578a4 */ /* 0x000fe4000f8e023c */
[----:B------:R-:W-:Y:S02]  /*22e0*/  UIADD3 UR12, UR4, 0x4, URZ ;  /* 0x00000004040c7890 */ /* 0x000fe4000fffe03f */
[----:B------:R-:W-:Y:S01]  /*22f0*/  UIADD3 UR14, UR5, 0x4, URZ ;  /* 0x00000004050e7890 */ /* 0x000fe2000fffe03f */
[----:B------:R-:W-:Y:S02]  /*2300*/  UMOV UR8, UR4 ;  /* 0x0000000400087c82 */ /* 0x000fe40008000000 */
[----:B------:R-:W-:Y:S01]  /*2310*/  UMOV UR10, UR5 ;  /* 0x00000005000a7c82 */ /* 0x000fe20008000000 */
[----:B------:R-:W-:Y:S01]  /*2320*/  IMAD.U32 R4, RZ, RZ, UR8 ;  /* 0x00000008ff047e24 */ /* 0x000fe2000f8e00ff */
[----:B------:R-:W-:Y:S01]  /*2330*/  HGMMA.64x96x16.F32.BF16 R24, gdesc[UR8], RZ, !UPT, gsb0 ;  /* 0x01600000081879f0 */ /* 0x000fe2000c0018ff */
[----:B------:R-:W-:-:S02]  /*2340*/  UIADD3 UR8, UR4, 0x2, URZ ;  /* 0x0000000204087890 */ /* 0x000fc4000fffe03f */
[----:B------:R-:W-:Y:S01]  /*2350*/  UIADD3 UR10, UR5, 0x2, URZ ;  /* 0x00000002050a7890 */ /* 0x000fe2000fffe03f */
[----:B------:R-:W-:Y:S01]  /*2360*/  UMOV UR9, 0x40000040 ;  /* 0x4000004000097882 */ /* 0x000fe20000000000 */
[----:B------:R-:W-:Y:S01]  /*2370*/  UMOV UR11, 0x40000040 ;  /* 0x40000040000b7882 */ /* 0x000fe20000000000 */
[----:B------:R-:W-:Y:S02]  /*2380*/  UIADD3 UR16, UR4, 0x6, URZ ;  /* 0x0000000604107890 */ /* 0x000fe4000fffe03f */
[----:B------:R-:W-:Y:S02]  /*2390*/  UIADD3 UR18, UR5, 0x6, URZ ;  /* 0x0000000605127890 */ /* 0x000fe4000fffe03f */
[----:B------:R-:W-:Y:S02]  /*23a0*/  UIADD3 UR20, UR4, 0x400, URZ ;  /* 0x0000040004147890 */ /* 0x000fe4000fffe03f */
[----:B------:R-:W-:Y:S01]  /*23b0*/  UIADD3 UR22, UR5, 0x300, URZ ;  /* 0x0000030005167890 */ /* 0x000fe2000fffe03f */
[----:B------:R-:W-:Y:S01]  /*23c0*/  UMOV UR21, 0x40000040 ;  /* 0x4000004000157882 */ /* 0x000fe20000000000 */
[----:B------:R-:W-:Y:S01]  /*23d0*/  UMOV UR23, 0x40000040 ;  /* 0x4000004000177882 */ /* 0x000fe20000000000 */
[----:B------:R-:W-:-:S02]  /*23e0*/  UIADD3 UR24, UR4, 0x402, URZ ;  /* 0x0000040204187890 */ /* 0x000fc4000fffe03f */
[----:B------:R-:W-:Y:S01]  /*23f0*/  UIADD3 UR26, UR5, 0x302, URZ ;  /* 0x00000302051a7890 */ /* 0x000fe2000fffe03f */
[----:B------:R-:W-:Y:S01]  /*2400*/  UMOV UR25, 0x40000040 ;  /* 0x4000004000197882 */ /* 0x000fe20000000000 */
[----:B------:R-:W-:Y:S01]  /*2410*/  UMOV UR27, 0x40000040 ;  /* 0x40000040001b7882 */ /* 0x000fe20000000000 */
[----:B------:R-:W-:Y:S02]  /*2420*/  UIADD3 UR28, UR4, 0x404, URZ ;  /* 0x00000404041c7890 */ /* 0x000fe4000fffe03f */
[----:B------:R-:W-:Y:S01]  /*2430*/  UIADD3 UR30, UR5, 0x304, URZ ;  /* 0x00000304051e7890 */ /* 0x000fe2000fffe03f */
[----:B------:R-:W-:Y:S01]  /*2440*/  UMOV UR29, 0x40000040 ;  /* 0x40000040001d7882 */ /* 0x000fe20000000000 */
[----:B------:R-:W-:Y:S01]  /*2450*/  UMOV UR31, 0x40000040 ;  /* 0x40000040001f7882 */ /* 0x000fe20000000000 */
        /* <DEDUP_REMOVED lines=20> */
[----:B------:R-:W-:Y:S02]  /*25a0*/  ULDC UR4, c[0x0][0x448] ;  /* 0x0001120000047ab9 */ /* 0x000fe40000000800 */
[----:B------:R-:W-:-:S06]  /*25b0*/  UISETP.NE.AND UP0, UPT, UR4, 0x1, UPT ;  /* 0x000000010400788c */ /* 0x000fcc000bf05270 */
[----:B------:R-:W-:Y:S02]  /*25c0*/  PLOP3.LUT P2, PT, PT, PT, UP0, 0x80, 0x0 ;  /* 0x000000000000781c */ /* 0x000fe40003f4f008 */
[----:B------:R-:W-:-:S03]  /*25d0*/  PLOP3.LUT P3, PT, PT, PT, UP0, 0x80, 0x0 ;  /* 0x000000000000781c */ /* 0x000fc60003f6f008 */
[----:B------:R-:W-:-:S08]  /*25e0*/  @UP0 ULDC UR4, c[0x0][0x44c] ;  /* 0x0001130000040ab9 */ /* 0x000fd00000000800 */
[----:B------:R-:W-:Y:S01]  /*25f0*/  @P2 IMAD.HI.U32 R6, R0, UR4, RZ ;  /* 0x0000000400062c27 */ /* 0x000fe2000f8e00ff */
[----:B------:R-:W-:-:S03]  /*2600*/  @UP0 ULDC UR4, c[0x0][0x450] ;  /* 0x0001140000040ab9 */ /* 0x000fc60000000800 */
[----:B------:R-:W-:Y:S01]  /*2610*/  @!P1 VIADD R0, R3, 0x2a840 ;  /* 0x0002a84003009836 */ /* 0x000fe20000000000 */
[----:B------:R-:W-:Y:S01]  /*2620*/  @P3 SHF.R.U32.HI R2, RZ, UR4, R6 ;  /* 0x00000004ff023c19 */ /* 0x000fe20008011606 */
[----:B------:R-:W-:Y:S01]  /*2630*/  IMAD.MOV.U32 R6, RZ, RZ, -0x60 ;  /* 0xffffffa0ff067424 */ /* 0x000fe200078e00ff */
[----:B------:R-:W-:Y:S01]  /*2640*/  ULDC.64 UR4, c[0x0][0x9e0] ;  /* 0x0002780000047ab9 */ /* 0x000fe20000000a00 */
[C---:B------:R-:W-:Y:S01]  /*2650*/  IMAD R3, R79.reuse, -0x60, R16 ;  /* 0xffffffa04f037824 */ /* 0x040fe200078e0210 */
[----:B------:R-:W-:Y:S01]  /*2660*/  UISETP.GE.AND UP1, UPT, UR5, 0x1, UPT ;  /* 0x000000010500788c */ /* 0x000fe2000bf26270 */
[----:B------:R-:W0:Y:S01]  /*2670*/  SHFL.IDX PT, R8, R2, RZ, 0x1c1f ;  /* 0x001c1fff02087589 */ /* 0x000e2200000e0000 */
[----:B------:R-:W-:Y:S01]  /*2680*/  @!P1 PRMT R0, RZ, 0x654, R0 ;  /* 0x00000654ff009816 */ /* 0x000fe20000000000 */
[----:B------:R-:W-:Y:S01]  /*2690*/  IMAD R7, R79, R6, 0x61 ;  /* 0x000000614f077424 */ /* 0x000fe200078e0206 */
[----:B------:R-:W-:Y:S02]  /*26a0*/  IADD3 R15, -R18, 0x60, R3 ;  /* 0x00000060120f7810 */ /* 0x000fe40007ffe103 */
[----:B------:R-:W-:Y:S01]  /*26b0*/  PLOP3.LUT P2, PT, PT, PT, UP1, 0x40, 0x0 ;  /* 0x000000000000781c */ /* 0x000fe20003f4e818 */
[----:B------:R-:W-:-:S02]  /*26c0*/  WARPGROUP.DEPBAR.LE gsb0, 0x0 ;  /* 0x00008000000079c5 */ /* 0x000fc40000010000 */
[----:B------:R-:W-:-:S06]  /*26d0*/  WARPGROUP.ARRIVE ;  /* 0x00000000000079c5 */ /* 0x000fcc0000000000 */
[----:B------:R-:W-:Y:S03]  /*26e0*/  HGMMA.64x96x16.F32.BF16 R24, gdesc[UR8], R24, gsb0 ;  /* 0x01600000081879f0 */ /* 0x000fe60008001818 */
[----:B------:R-:W-:Y:S02]  /*26f0*/  WARPGROUP.DEPBAR.LE gsb0, 0x0 ;  /* 0x00008000000079c5 */ /* 0x000fe40000010000 */
[----:B------:R-:W-:-:S06]  /*2700*/  WARPGROUP.ARRIVE ;  /* 0x00000000000079c5 */ /* 0x000fcc0000000000 */
[----:B------:R-:W-:Y:S01]  /*2710*/  HGMMA.64x96x16.F32.BF16 R24, gdesc[UR12], R24, gsb0 ;  /* 0x016000000c1879f0 */ /* 0x000fe20008001818 */
[----:B------:R-:W-:Y:S02]  /*2720*/  ULDC UR14, c[0x0][0x9dc] ;  /* 0x00027700000e7ab9 */ /* 0x000fe40000000800 */
[----:B------:R-:W-:Y:S01]  /*2730*/  ULOP3.LUT UR6, URZ, UR14, URZ, 0x33, !UPT ;  /* 0x0000000e3f067292 */ /* 0x000fe2000f8e333f */
        /* <DEDUP_REMOVED lines=29> */
[----:B-1----:R-:W-:Y:S01]  /*2910*/  IADD3 R0, R16, R7, -R18 ;  /* 0x0000000710007210 */ /* 0x002fe20007ffe812 */
[----:B------:R-:W-:-:S04]  /*2920*/  VIADD R7, R7, 0xffffffff ;  /* 0xffffffff07077836 */ /* 0x000fc80000000000 */
[----:B------:R-:W-:Y:S02]  /*2930*/  IMAD.IADD R0, R0, 0x1, -R17 ;  /* 0x0000000100007824 */ /* 0x000fe400078e0a11 */
[----:B------:R-:W-:Y:S02]  /*2940*/  IMAD.IADD R9, R7, 0x1, -R18 ;  /* 0x0000000107097824 */ /* 0x000fe400078e0a12 */
[C---:B------:R-:W-:Y:S02]  /*2950*/  VIADD R10, R0.reuse, UR4 ;  /* 0x00000004000a7c36 */ /* 0x040fe40008000000 */
[----:B------:R-:W-:-:S03]  /*2960*/  VIADD R21, R0, UR6 ;  /* 0x0000000600157c36 */ /* 0x000fc60008000000 */
[----:B0-----:R-:W-:Y:S01]  /*2970*/  VIADDMNMX R0, R8, R10, R15, PT ;  /* 0x0000000a08007246 */ /* 0x001fe2000380010f */
[----:B------:R-:W-:Y:S01]  /*2980*/  IMAD.IADD R3, R21, 0x1, R8 ;  /* 0x0000000115037824 */ /* 0x000fe200078e0208 */
[----:B------:R-:W-:Y:S06]  /*2990*/  @P2 BRA `(.L_x_1148) ;  /* 0x0000000000542947 */ /* 0x000fec0003800000 */
[----:B------:R-:W-:Y:S01]  /*29a0*/  IADD3 R6, -R17, R16, R8 ;  /* 0x0000001011067210 */ /* 0x000fe20007ffe108 */
[----:B------:R-:W-:Y:S03]  /*29b0*/  BSSY B0, `(.L_x_1149) ;  /* 0x0000010000007945 */ /* 0x000fe60003800000 */
[----:B------:R-:W-:-:S13]  /*29c0*/  ISETP.GT.AND P2, PT, R6, -0x1, PT ;  /* 0xffffffff0600780c */ /* 0x000fda0003f44270 */
[----:B------:R-:W-:Y:S05]  /*29d0*/  @P2 BRA `(.L_x_1150) ;  /* 0x0000000000202947 */ /* 0x000fea0003800000 */
[----:B------:R-:W-:Y:S01]  /*29e0*/  UISETP.NE.AND UP2, UPT, UR5, 0x1, UPT ;  /* 0x000000010500788c */ /* 0x000fe2000bf45270 */
[----:B------:R-:W-:-:S05]  /*29f0*/  LOP3.LUT R6, RZ, R6, RZ, 0x33, !PT ;  /* 0x00000006ff067212 */ /* 0x000fca00078e33ff */
[----:B------:R-:W-:-:S05]  /*2a00*/  PLOP3.LUT P2, PT, PT, PT, UP2, 0x80, 0x0 ;  /* 0x000000000000781c */ /* 0x000fca0003f4f028 */
[----:B------:R-:W-:-:S08]  /*2a10*/  @UP2 ULDC.64 UR6, c[0x0][0x9e8] ;  /* 0x00027a0000062ab9 */ /* 0x000fd00000000a00 */
[----:B------:R-:W-:-:S05]  /*2a20*/  @P2 IMAD.HI.U32 R8, R6, UR6, RZ ;  /* 0x0000000606082c27 */ /* 0x000fca000f8e00ff */
[----:B------:R-:W-:-:S04]  /*2a30*/  @P2 SHF.R.U32.HI R6, RZ, UR7, R8 ;  /* 0x00000007ff062c19 */ /* 0x000fc80008011608 */
[----:B------:R-:W-:Y:S01]  /*2a40*/  LOP3.LUT R6, RZ, R6, RZ, 0x33, !PT ;  /* 0x00000006ff067212 */ /* 0x000fe200078e33ff */
[----:B------:R-:W-:Y:S06]  /*2a50*/  BRA `(.L_x_1151) ;  /* 0x0000000000147947 */ /* 0x000fec0003800000 */
.L_x_1150:
[----:B------:R-:W-:-:S06]  /*2a60*/  UISETP.NE.AND UP2, UPT, UR5, 0x1, UPT ;  /* 0x000000010500788c */ /* 0x000fcc000bf45270 */
[----:B------:R-:W-:-:S05]  /*2a70*/  PLOP3.LUT P2, PT, PT, PT, UP2, 0x80, 0x0 ;  /* 0x000000000000781c */ /* 0x000fca0003f4f028 */
[----:B------:R-:W-:-:S08]  /*2a80*/  @UP2 ULDC.64 UR6, c[0x0][0x9e8] ;  /* 0x00027a0000062ab9 */ /* 0x000fd00000000a00 */
[----:B------:R-:W-:-:S05]  /*2a90*/  @P2 IMAD.HI.U32 R8, R6, UR6, RZ ;  /* 0x0000000606082c27 */ /* 0x000fca000f8e00ff */
[----:B------:R-:W-:-:S07]  /*2aa0*/  @P2 SHF.R.U32.HI R6, RZ, UR7, R8 ;  /* 0x00000007ff062c19 */ /* 0x000fce0008011608 */
.L_x_1151:
[----:B------:R-:W-:Y:S05]  /*2ab0*/  BSYNC B0 ;  /* 0x0000000000007941 */ /* 0x000fea0003800000 */
.L_x_1149:
[----:B------:R-:W-:-:S05]  /*2ac0*/  IMAD R6, R6, UR5, R9 ;  /* 0x0000000506067c24 */ /* 0x000fca000f8e0209 */
[----:B------:R-:W-:Y:S02]  /*2ad0*/  VIMNMX R3, R3, R6, !PT ;  /* 0x0000000603037248 */ /* 0x000fe40007fe0100 */
[----:B------:R-:W-:-:S07]  /*2ae0*/  VIADDMNMX R0, R6, UR5, R0, PT ;  /* 0x0000000506007c46 */ /* 0x000fce000b800100 */
.L_x_1148:
[C---:B------:R-:W-:Y:S02]  /*2af0*/  ISETP.GE.AND P2, PT, R7.reuse, 0x2, PT ;  /* 0x000000020700780c */ /* 0x040fe40003f46270 */
[----:B------:R-:W-:Y:S02]  /*2b00*/  ISETP.GE.AND P6, PT, R7, 0xa, PT ;  /* 0x0000000a0700780c */ /* 0x000fe40003fc6270 */
[----:B------:R-:W-:Y:S02]  /*2b10*/  ISETP.GT.AND P4, PT, R3, 0x1, !P2 ;  /* 0x000000010300780c */ /* 0x000fe40005784270 */
[----:B------:R-:W-:Y:S02]  /*2b20*/  ISETP.GE.AND P3, PT, R7, 0x9, PT ;  /* 0x000000090700780c */ /* 0x000fe40003f66270 */
[----:B------:R-:W-:Y:S02]  /*2b30*/  ISETP.LT.OR P4, PT, R0, 0x2, P4 ;  /* 0x000000020000780c */ /* 0x000fe40002781670 */
[----:B------:R-:W-:-:S02]  /*2b40*/  P2R R11, PR, RZ, 0x40 ;  /* 0x00000040ff0b7803 */ /* 0x000fc40000000000 */
[----:B------:R-:W-:Y:S02]  /*2b50*/  FSEL R84, R25, -INF , !P4 ;  /* 0xff80000019547808 */ /* 0x000fe40006000000 */
[C---:B------:R-:W-:Y:S02]  /*2b60*/  ISETP.GT.AND P4, PT, R3.reuse, 0x9, !P6 ;  /* 0x000000090300780c */ /* 0x040fe40007784270 */
[----:B------:R-:W-:Y:S02]  /*2b70*/  ISETP.GT.AND P5, PT, R3, 0x8, !P3 ;  /* 0x000000080300780c */ /* 0x000fe40005fa4270 */
[----:B------:R-:W-:Y:S02]  /*2b80*/  ISETP.LT.OR P4, PT, R0, 0xa, P4 ;  /* 0x0000000a0000780c */ /* 0x000fe40002781670 */
[----:B------:R-:W-:Y:S02]  /*2b90*/  ISETP.GE.AND P6, PT, R7, 0x11, PT ;  /* 0x000000110700780c */ /* 0x000fe40003fc6270 */
[----:B------:R-:W-:-:S02]  /*2ba0*/  FSEL R86, R29, -INF , !P4 ;  /* 0xff8000001d567808 */ /* 0x000fc40006000000 */
[----:B------:R-:W-:Y:S02]  /*2bb0*/  ISETP.LT.OR P5, PT, R0, 0x9, P5 ;  /* 0x000000090000780c */ /* 0x000fe40002fa1670 */
[----:B------:R-:W-:Y:S02]  /*2bc0*/  ISETP.GT.AND P4, PT, R3, 0x10, !P6 ;  /* 0x000000100300780c */ /* 0x000fe40007784270 */
[----:B------:R-:W-:Y:S02]  /*2bd0*/  FSEL R158, R28, -INF , !P5 ;  /* 0xff8000001c9e7808 */ /* 0x000fe40006800000 */
        /* <DEDUP_REMOVED lines=15> */
[C---:B------:R-:W-:Y:S02]  /*2cd0*/  ISETP.LT.OR P4, PT, R0.reuse, 0x1a, P4 ;  /* 0x0000001a0000780c */ /* 0x040fe40002781670 */
        /* <DEDUP_REMOVED lines=65> */
[----:B------:R-:W-:Y:S02]  /*30f0*/  P2R R12, PR, RZ, 0x40 ;  /* 0x00000040ff0c7803 */ /* 0x000fe40000000000 */
        /* <DEDUP_REMOVED lines=16> */
[----:B------:R-:W-:-:S04]  /*3200*/  ISETP.GT.AND P6, PT, R3, 0x59, !P6 ;  /* 0x000000590300780c */ /* 0x000fc800077c4270 */
[----:B------:R-:W-:Y:S02]  /*3210*/  ISETP.LT.OR P6, PT, R0, 0x5a, P6 ;  /* 0x0000005a0000780c */ /* 0x000fe400037c1670 */
[----:B------:R-:W0:Y:S02]  /*3220*/  SHFL.IDX PT, R0, R2, 0x1, 0x1c1f ;  /* 0x003c1f0002007f89 */ /* 0x000e2400000e0000 */
[----:B------:R-:W-:Y:S02]  /*3230*/  FSEL R20, R69, -INF , !P6 ;  /* 0xff80000045147808 */ /* 0x000fe40007000000 */
[----:B------:R-:W-:Y:S02]  /*3240*/  PLOP3.LUT P6, PT, PT, PT, UP1, 0x40, 0x0 ;  /* 0x000000000000781c */ /* 0x000fe40003fce818 */
[----:B0-----:R-:W-:Y:S01]  /*3250*/  VIADDMNMX R15, R0, R10, R15, PT ;  /* 0x0000000a000f7246 */ /* 0x001fe2000380010f */
[----:B------:R-:W-:-:S10]  /*3260*/  IMAD.IADD R21, R21, 0x1, R0 ;  /* 0x0000000115157824 */ /* 0x000fd400078e0200 */
[----:B------:R-:W-:Y:S05]  /*3270*/  @P6 BRA `(.L_x_1152) ;  /* 0x00000000005c6947 */ /* 0x000fea0003800000 */
        /* <DEDUP_REMOVED lines=8> */
[----:B------:R-:W-:Y:S01]  /*3300*/  @P6 IMAD.HI.U32 R2, R0, UR6, RZ ;  /* 0x0000000600026c27 */ /* 0x000fe2000f8e00ff */
[----:B------:R-:W-:-:S13]  /*3310*/  PLOP3.LUT P6, PT, PT, PT, UP2, 0x80, 0x0 ;  /* 0x000000000000781c */ /* 0x000fda0003fcf028 */
[----:B------:R-:W-:-:S04]  /*3320*/  @P6 SHF.R.U32.HI R0, RZ, UR7, R2 ;  /* 0x00000007ff006c19 */ /* 0x000fc80008011602 */
[----:B------:R-:W-:Y:S01]  /*3330*/  LOP3.LUT R0, RZ, R0, RZ, 0x33, !PT ;  /* 0x00000000ff007212 */ /* 0x000fe200078e33ff */
[----:B------:R-:W-:Y:S06]  /*3340*/  BRA `(.L_x_1155) ;  /* 0x0000000000187947 */ /* 0x000fec0003800000 */
.L_x_1154:
[----:B------:R-:W-:-:S06]  /*3350*/  UISETP.NE.AND UP2, UPT, UR5, 0x1, UPT ;  /* 0x000000010500788c */ /* 0x000fcc000bf45270 */
[----:B------:R-:W-:-:S05]  /*3360*/  PLOP3.LUT P6, PT, PT, PT, UP2, 0x80, 0x0 ;  /* 0x000000000000781c */ /* 0x000fca0003fcf028 */
[----:B------:R-:W-:-:S08]  /*3370*/  @UP2 ULDC.64 UR6, c[0x0][0x9e8] ;  /* 0x00027a0000062ab9 */ /* 0x000fd00000000a00 */
[----:B------:R-:W-:Y:S01]  /*3380*/  @P6 IMAD.HI.U32 R2, R0, UR6, RZ ;  /* 0x0000000600026c27 */ /* 0x000fe2000f8e00ff */
[----:B------:R-:W-:-:S13]  /*3390*/  PLOP3.LUT P6, PT, PT, PT, UP2, 0x80, 0x0 ;  /* 0x000000000000781c */ /* 0x000fda0003fcf028 */
[----:B------:R-:W-:-:S07]  /*33a0*/  @P6 SHF.R.U32.HI R0, RZ, UR7, R2 ;  /* 0x00000007ff006c19 */ /* 0x000fce0008011602 */
.L_x_1155:
[----:B------:R-:W-:Y:S05]  /*33b0*/  BSYNC B0 ;  /* 0x0000000000007941 */ /* 0x000fea0003800000 */
.L_x_1153:
[----:B------:R-:W-:-:S05]  /*33c0*/  IMAD R0, R0, UR5, R9 ;  /* 0x0000000500007c24 */ /* 0x000fca000f8e0209 */
[----:B------:R-:W-:Y:S02]  /*33d0*/  VIMNMX R21, R21, R0, !PT ;  /* 0x0000000015157248 */ /* 0x000fe40007fe0100 */
[----:B------:R-:W-:-:S07]  /*33e0*/  VIADDMNMX R15, R0, UR5, R15, PT ;  /* 0x00000005000f7c46 */ /* 0x000fce000b80010f */
.L_x_1152:
[C---:B------:R-:W-:Y:S01]  /*33f0*/  ISETP.GT.AND P2, PT, R21.reuse, 0x1, !P2 ;  /* 0x000000011500780c */ /* 0x040fe20005744270 */
[----:B------:R-:W-:Y:S01]  /*3400*/  ULDC UR6, c[0x0][0x988] ;  /* 0x0002620000067ab9 */ /* 0x000fe20000000800 */
[----:B------:R-:W-:Y:S01]  /*3410*/  ISETP.GT.AND P3, PT, R21, 0x8, !P3 ;  /* 0x000000081500780c */ /* 0x000fe20005f64270 */
[----:B------:R-:W-:Y:S01]  /*3420*/  IMAD.U32 R9, RZ, RZ, UR6 ;  /* 0x00000006ff097e24 */ /* 0x000fe2000f8e00ff */
[C---:B------:R-:W-:Y:S01]  /*3430*/  ISETP.LT.OR P2, PT, R15.reuse, 0x2, P2 ;  /* 0x000000020f00780c */ /* 0x040fe20001741670 */
[----:B------:R-:W-:Y:S01]  /*3440*/  @UP0 ULDC UR6, c[0x0][0x44c] ;  /* 0x0001130000060ab9 */ /* 0x000fe20000000800 */
[----:B------:R-:W-:Y:S01]  /*3450*/  ISETP.LT.OR P3, PT, R15, 0x9, P3 ;  /* 0x000000090f00780c */ /* 0x000fe20001f61670 */
[----:B------:R-:W-:Y:S01]  /*3460*/  UIMAD.WIDE.U32 UR6, UR39, UR6, URZ ;  /* 0x00000006270672a5 */ /* 0x000fe2000f8e003f */
[----:B------:R-:W-:Y:S01]  /*3470*/  FSEL R36, R27, -INF , !P2 ;  /* 0xff8000001b247808 */ /* 0x000fe20005000000 */
[----:B------:R-:W-:Y:S01]  /*3480*/  @UP0 ULDC UR15, c[0x0][0x450] ;  /* 0x00011400000f0ab9 */ /* 0x000fe20000000800 */
[----:B------:R-:W-:Y:S01]  /*3490*/  ISETP.NE.AND P2, PT, R11, RZ, PT ;  /* 0x000000ff0b00720c */ /* 0x000fe20003f45270 */
[----:B------:R-:W-:Y:S01]  /*34a0*/  UMOV UR10, UR39 ;  /* 0x00000027000a7c82 */ /* 0x000fe20008000000 */
[----:B------:R-:W-:Y:S01]  /*34b0*/  FSEL R32, R30, -INF , !P3 ;  /* 0xff8000001e207808 */ /* 0x000fe20005800000 */
[----:B------:R-:W-:Y:S01]  /*34c0*/  @UP0 USHF.R.U32.HI UR10, URZ, UR15, UR7 ;  /* 0x0000000f3f0a0299 */ /* 0x000fe20008011607 */
[----:B------:R-:W-:-:S02]  /*34d0*/  ISETP.GT.AND P2, PT, R21, 0x9, !P2 ;  /* 0x000000091500780c */ /* 0x000fc40005744270 */
[----:B------:R-:W-:Y:S02]  /*34e0*/  ISETP.NE.AND P3, PT, R14, RZ, PT ;  /* 0x000000ff0e00720c */ /* 0x000fe40003f65270 */
[----:B------:R-:W-:Y:S02]  /*34f0*/  ISETP.LT.OR P2, PT, R15, 0xa, P2 ;  /* 0x0000000a0f00780c */ /* 0x000fe40001741670 */
[----:B------:R-:W-:Y:S02]  /*3500*/  ISETP.NE.AND P6, PT, R25, RZ, PT ;  /* 0x000000ff1900720c */ /* 0x000fe40003fc5270 */
[----:B------:R-:W-:Y:S02]  /*3510*/  FSEL R30, R31, -INF , !P2 ;  /* 0xff8000001f1e7808 */ /* 0x000fe40005000000 */
[----:B------:R-:W-:Y:S02]  /*3520*/  ISETP.NE.AND P2, PT, R12, RZ, PT ;  /* 0x000000ff0c00720c */ /* 0x000fe40003f45270 */
[----:B------:R-:W-:-:S02]  /*3530*/  FMNMX.FTZ R3, R156, R84, !PT ;  /* 0x000000549c037209 */ /* 0x000fc40007810000 */
[----:B------:R-:W-:Y:S02]  /*3540*/  ISETP.GT.AND P2, PT, R21, 0x10, !P2 ;  /* 0x000000101500780c */ /* 0x000fe40005744270 */
[----:B------:R-:W-:Y:S02]  /*3550*/  FMNMX.FTZ R3, R158, R3, !PT ;  /* 0x000000039e037209 */ /* 0x000fe40007810000 */
[----:B------:R-:W-:Y:S02]  /*3560*/  ISETP.LT.OR P2, PT, R15, 0x11, P2 ;  /* 0x000000110f00780c */ /* 0x000fe40001741670 */
[----:B------:R-:W-:Y:S02]  /*3570*/  FMNMX.FTZ R3, R86, R3, !PT ;  /* 0x0000000356037209 */ /* 0x000fe40007810000 */
[----:B------:R-:W-:Y:S02]  /*3580*/  FSEL R34, R34, -INF , !P2 ;  /* 0xff80000022227808 */ /* 0x000fe40005000000 */
[----:B------:R-:W-:-:S02]  /*3590*/  ISETP.NE.AND P2, PT, R13, RZ, PT ;  /* 0x000000ff0d00720c */ /* 0x000fc40003f45270 */
[----:B------:R-:W-:Y:S02]  /*35a0*/  FMNMX.FTZ R3, R152, R3, !PT ;  /* 0x0000000398037209 */ /* 0x000fe40007810000 */
[----:B------:R-:W-:Y:S02]  /*35b0*/  ISETP.GT.AND P2, PT, R21, 0x11, !P2 ;  /* 0x000000111500780c */ /* 0x000fe40005744270 */
[----:B------:R-:W-:Y:S02]  /*35c0*/  FMNMX.FTZ R3, R88, R3, !PT ;  /* 0x0000000358037209 */ /* 0x000fe40007810000 */
[----:B------:R-:W-:Y:S02]  /*35d0*/  ISETP.LT.OR P2, PT, R15, 0x12, P2 ;  /* 0x000000120f00780c */ /* 0x000fe40001741670 */
[----:B------:R-:W-:Y:S02]  /*35e0*/  FMNMX.FTZ R3, R90, R3, !PT ;  /* 0x000000035a037209 */ /* 0x000fe40007810000 */
[----:B------:R-:W-:-:S02]  /*35f0*/  FSEL R24, R35, -INF , !P2 ;  /* 0xff80000023187808 */ /* 0x000fc40005000000 */
[----:B------:R-:W-:Y:S02]  /*3600*/  ISETP.GT.AND P2, PT, R21, 0x18, !P3 ;  /* 0x000000181500780c */ /* 0x000fe40005f44270 */
[----:B------:R-:W-:Y:S02]  /*3610*/  FMNMX.FTZ R3, R92, R3, !PT ;  /* 0x000000035c037209 */ /* 0x000fe40007810000 */
[----:B------:R-:W-:Y:S02]  /*3620*/  ISETP.LT.OR P2, PT, R15, 0x19, P2 ;  /* 0x000000190f00780c */ /* 0x000fe40001741670 */
[----:B------:R-:W-:Y:S02]  /*3630*/  FMNMX.FTZ R3, R80, R3, !PT ;  /* 0x0000000350037209 */ /* 0x000fe40007810000 */
[----:B------:R-:W-:Y:S02]  /*3640*/  FSEL R38, R38, -INF , !P2 ;  /* 0xff80000026267808 */ /* 0x000fe40005000000 */
        /* <DEDUP_REMOVED lines=38> */
[----:B------:R-:W-:Y:S01]  /*38b0*/  ISETP.NE.AND P3, PT, R77, RZ, PT ;  /* 0x000000ff4d00720c */ /* 0x000fe20003f65270 */
[----:B------:R-:W0:Y:S01]  /*38c0*/  SHFL.BFLY PT, R82, R7, 0x2, 0x1f ;  /* 0x0c401f0007527f89 */ /* 0x000e2200000e0000 */
[----:B------:R-:W-:Y:S02]  /*38d0*/  FSEL R50, R50, -INF , !P2 ;  /* 0xff80000032327808 */ /* 0x000fe40005000000 */
[----:B------:R-:W-:Y:S02]  /*38e0*/  ISETP.NE.AND P2, PT, R73, RZ, PT ;  /* 0x000000ff4900720c */ /* 0x000fe40003f45270 */
[C---:B------:R-:W-:Y:S02]  /*38f0*/  ISETP.GT.AND P4, PT, R21.reuse, 0x51, !P4 ;  /* 0x000000511500780c */ /* 0x040fe40006784270 */
[----:B------:R-:W-:-:S02]  /*3900*/  ISETP.GT.AND P2, PT, R21, 0x31, !P2 ;  /* 0x000000311500780c */ /* 0x000fc40005744270 */
[----:B------:R-:W-:Y:S02]  /*3910*/  ISETP.GT.AND P5, PT, R21, 0x58, !P5 ;  /* 0x000000581500780c */ /* 0x000fe40006fa4270 */
[C---:B------:R-:W-:Y:S02]  /*3920*/  ISETP.LT.OR P2, PT, R15.reuse, 0x32, P2 ;  /* 0x000000320f00780c */ /* 0x040fe40001741670 */
[----:B------:R-:W-:Y:S02]  /*3930*/  ISETP.LT.OR P4, PT, R15, 0x52, P4 ;  /* 0x000000520f00780c */ /* 0x000fe40002781670 */
[----:B------:R-:W-:Y:S02]  /*3940*/  FSEL R6, R51, -INF , !P2 ;  /* 0xff80000033067808 */ /* 0x000fe40005000000 */
[----:B------:R-:W-:Y:S02]  /*3950*/  ISETP.NE.AND P2, PT, R49, RZ, PT ;  /* 0x000000ff3100720c */ /* 0x000fe40003f45270 */
[----:B------:R-:W-:-:S02]  /*3960*/  ISETP.LT.OR P5, PT, R15, 0x59, P5 ;  /* 0x000000590f00780c */ /* 0x000fc40002fa1670 */
[----:B------:R-:W-:Y:S02]  /*3970*/  ISETP.GT.AND P2, PT, R21, 0x38, !P2 ;  /* 0x000000381500780c */ /* 0x000fe40005744270 */
[----:B------:R-:W-:Y:S02]  /*3980*/  FSEL R70, R70, -INF , !P5 ;  /* 0xff80000046467808 */ /* 0x000fe40006800000 */
[----:B------:R-:W-:Y:S02]  /*3990*/  ISETP.LT.OR P2, PT, R15, 0x39, P2 ;  /* 0x000000390f00780c */ /* 0x000fe40001741670 */
[----:B0-----:R-:W-:Y:S02]  /*39a0*/  FMNMX.FTZ R82, R7, R82, !PT ;  /* 0x0000005207527209 */ /* 0x001fe40007810000 */
[----:B------:R-:W-:Y:S02]  /*39b0*/  FSEL R54, R54, -INF , !P2 ;  /* 0xff80000036367808 */ /* 0x000fe40005000000 */
[----:B------:R-:W-:Y:S01]  /*39c0*/  ISETP.NE.AND P2, PT, R75, RZ, PT ;  /* 0x000000ff4b00720c */ /* 0x000fe20003f45270 */
[----:B------:R-:W0:Y:S01]  /*39d0*/  SHFL.BFLY PT, R3, R82, 0x1, 0x1f ;  /* 0x0c201f0052037f89 */ /* 0x000e2200000e0000 */
[----:B------:R-:W-:-:S02]  /*39e0*/  R2UR UR11, R93 ;  /* 0x000000005d0b72ca */ /* 0x000fc400000e0000 */
[----:B------:R-:W-:-:S04]  /*39f0*/  ISETP.GT.AND P2, PT, R21, 0x39, !P2 ;  /* 0x000000391500780c */ /* 0x000fc80005744270 */
[----:B------:R-:W-:-:S04]  /*3a00*/  ISETP.LT.OR P2, PT, R15, 0x3a, P2 ;  /* 0x0000003a0f00780c */ /* 0x000fc80001741670 */
[----:B------:R-:W-:Y:S02]  /*3a10*/  FSEL R10, R55, -INF , !P2 ;  /* 0xff800000370a7808 */ /* 0x000fe40005000000 */
[----:B------:R-:W-:Y:S01]  /*3a20*/  ISETP.NE.AND P2, PT, R53, RZ, PT ;  /* 0x000000ff3500720c */ /* 0x000fe20003f45270 */
[----:B------:R-:W-:-:S03]  /*3a30*/  UIADD3 UR6, UR11, UR10, URZ ;  /* 0x0000000a0b067290 */ /* 0x000fc6000fffe03f */
[----:B------:R-:W-:Y:S01]  /*3a40*/  ISETP.GT.AND P2, PT, R21, 0x40, !P2 ;  /* 0x000000401500780c */ /* 0x000fe20005744270 */
[----:B------:R-:W-:-:S03]  /*3a50*/  UIADD3 UR4, UR6, UR4, URZ ;  /* 0x0000000406047290 */ /* 0x000fc6000fffe03f */
[----:B------:R-:W-:Y:S02]  /*3a60*/  ISETP.LT.OR P2, PT, R15, 0x41, P2 ;  /* 0x000000410f00780c */ /* 0x000fe40001741670 */
[----:B0-----:R-:W-:Y:S02]  /*3a70*/  FMNMX.FTZ R3, R82, R3, !PT ;  /* 0x0000000352037209 */ /* 0x001fe40007810000 */
[----:B------:R-:W-:Y:S02]  /*3a80*/  FSEL R58, R58, -INF , !P2 ;  /* 0xff8000003a3a7808 */ /* 0x000fe40005000000 */
[----:B------:R-:W-:Y:S01]  /*3a90*/  ISETP.GT.AND P2, PT, R21, 0x41, !P3 ;  /* 0x000000411500780c */ /* 0x000fe20005f44270 */
[----:B------:R-:W-:Y:S01]  /*3aa0*/  FMUL.FTZ R11, R3, R9 ;  /* 0x00000009030b7220 */ /* 0x000fe20000410000 */
[----:B------:R-:W-:Y:S02]  /*3ab0*/  ISETP.NE.AND P3, PT, R61, RZ, PT ;  /* 0x000000ff3d00720c */ /* 0x000fe40003f65270 */
[----:B------:R-:W-:-:S02]  /*3ac0*/  ISETP.LT.OR P2, PT, R15, 0x42, P2 ;  /* 0x000000420f00780c */ /* 0x000fc40001741670 */
[----:B------:R-:W-:Y:S02]  /*3ad0*/  ISETP.GT.AND P3, PT, R21, 0x50, !P3 ;  /* 0x000000501500780c */ /* 0x000fe40005f64270 */
[----:B------:R-:W-:Y:S02]  /*3ae0*/  FSEL R12, R59, -INF , !P2 ;  /* 0xff8000003b0c7808 */ /* 0x000fe40005000000 */
[----:B------:R-:W-:Y:S02]  /*3af0*/  ISETP.GT.AND P2, PT, R21, RZ, !P6 ;  /* 0x000000ff1500720c */ /* 0x000fe40007744270 */
[----:B------:R-:W-:Y:S02]  /*3b00*/  ISETP.NE.AND P6, PT, R57, RZ, PT ;  /* 0x000000ff3900720c */ /* 0x000fe40003fc5270 */
[C---:B------:R-:W-:Y:S02]  /*3b10*/  ISETP.LT.OR P2, PT, R15.reuse, 0x1, P2 ;  /* 0x000000010f00780c */ /* 0x040fe40001741670 */
[----:B------:R-:W-:-:S02]  /*3b20*/  ISETP.LT.OR P3, PT, R15, 0x51, P3 ;  /* 0x000000510f00780c */ /* 0x000fc40001f61670 */
[----:B------:R-:W-:Y:S02]  /*3b30*/  FSEL R26, R26, -INF , !P2 ;  /* 0xff8000001a1a7808 */ /* 0x000fe40005000000 */
[----:B------:R-:W-:Y:S02]  /*3b40*/  FSETP.NEU.FTZ.AND P2, PT, R3, -INF , PT ;  /* 0xff8000000300780b */ /* 0x000fe40003f5d000 */
[----:B------:R-:W-:Y:S02]  /*3b50*/  FMNMX.FTZ R7, R26, R36, !PT ;  /* 0x000000241a077209 */ /* 0x000fe40007810000 */
[----:B------:R-:W-:Y:S02]  /*3b60*/  FSEL R27, R11, RZ, P2 ;  /* 0x000000ff0b1b7208 */ /* 0x000fe40001000000 */
[----:B------:R-:W-:Y:S02]  /*3b70*/  FMNMX.FTZ R7, R32, R7, !PT ;  /* 0x0000000720077209 */ /* 0x000fe40007810000 */
[----:B------:R-:W-:Y:S01]  /*3b80*/  ISETP.GT.AND P2, PT, R21, 0x48, !P6 ;  /* 0x000000481500780c */ /* 0x000fe20007744270 */
[--C-:B------:R-:W-:Y:S01]  /*3b90*/  FFMA.FTZ R25, R84, R9, -R27.reuse ;  /* 0x0000000954197223 */ /* 0x100fe2000001081b */
[----:B------:R-:W-:Y:S01]  /*3ba0*/  FMNMX.FTZ R7, R30, R7, !PT ;  /* 0x000000071e077209 */ /* 0x000fe20007810000 */
[-CC-:B------:R-:W-:Y:S01]  /*3bb0*/  FFMA.FTZ R29, R86, R9.reuse, -R27.reuse ;  /* 0x00000009561d7223 */ /* 0x180fe2000001081b */
[----:B------:R-:W-:Y:S01]  /*3bc0*/  ISETP.LT.OR P2, PT, R15, 0x49, P2 ;  /* 0x000000490f00780c */ /* 0x000fe20001741670 */
[--C-:B------:R-:W-:Y:S01]  /*3bd0*/  FFMA.FTZ R31, R88, R9, -R27.reuse ;  /* 0x00000009581f7223 */ /* 0x100fe2000001081b */
[----:B------:R-:W-:Y:S01]  /*3be0*/  FMNMX.FTZ R11, R34, R7, !PT ;  /* 0x00000007220b7209 */ /* 0x000fe20007810000 */
[-CC-:B------:R-:W-:Y:S01]  /*3bf0*/  FFMA.FTZ R156, R156, R9.reuse, -R27.reuse ;  /* 0x000000099c9c7223 */ /* 0x180fe2000001081b */
[----:B------:R0:W-:Y:S01]  /*3c00*/  MUFU.EX2 R7, R25 ;  /* 0x0000001900077308 */ /* 0x0001e20000000800 */
[----:B------:R-:W-:Y:S01]  /*3c10*/  FSEL R62, R62, -INF , !P2 ;  /* 0xff8000003e3e7808 */ /* 0x000fe20005000000 */
[--C-:B------:R-:W-:Y:S01]  /*3c20*/  FFMA.FTZ R158, R158, R9, -R27.reuse ;  /* 0x000000099e9e7223 */ /* 0x100fe2000001081b */
[----:B------:R-:W-:Y:S01]  /*3c30*/  FMNMX.FTZ R11, R24, R11, !PT ;  /* 0x0000000b180b7209 */ /* 0x000fe20007810000 */
[-CC-:B------:R-:W-:Y:S01]  /*3c40*/  FFMA.FTZ R152, R152, R9.reuse, -R27.reuse ;  /* 0x0000000998987223 */ /* 0x180fe2000001081b */
[----:B------:R-:W-:Y:S01]  /*3c50*/  ISETP.NE.AND P2, PT, R81, RZ, PT ;  /* 0x000000ff5100720c */ /* 0x000fe20003f45270 */
[--C-:B------:R-:W-:Y:S01]  /*3c60*/  FFMA.FTZ R39, R8, R9, -R27.reuse ;  /* 0x0000000908277223 */ /* 0x100fe2000001081b */
[----:B------:R-:W-:Y:S01]  /*3c70*/  FMNMX.FTZ R11, R38, R11, !PT ;  /* 0x0000000b260b7209 */ /* 0x000fe20007810000 */
[----:B------:R-:W1:Y:S01]  /*3c80*/  MUFU.EX2 R156, R156 ;  /* 0x0000009c009c7308 */ /* 0x000e620000000800 */
[----:B------:R-:W-:Y:S01]  /*3c90*/  ISETP.GT.AND P2, PT, R21, 0x49, !P2 ;  /* 0x000000491500780c */ /* 0x000fe20005744270 */
[--C-:B------:R-:W-:Y:S01]  /*3ca0*/  FFMA.FTZ R33, R90, R9, -R27.reuse ;  /* 0x000000095a217223 */ /* 0x100fe2000001081b */
[----:B------:R-:W-:Y:S01]  /*3cb0*/  FMNMX.FTZ R11, R14, R11, !PT ;  /* 0x0000000b0e0b7209 */ /* 0x000fe20007810000 */
[-CC-:B------:R-:W-:Y:S01]  /*3cc0*/  FFMA.FTZ R20, R20, R9.reuse, -R27.reuse ;  /* 0x0000000914147223 */ /* 0x180fe2000001081b */
[----:B------:R-:W-:Y:S01]  /*3cd0*/  ISETP.LT.OR P2, PT, R15, 0x4a, P2 ;  /* 0x0000004a0f00780c */ /* 0x000fe20001741670 */
[--C-:B------:R-:W-:Y:S01]  /*3ce0*/  FFMA.FTZ R76, R76, R9, -R27.reuse ;  /* 0x000000094c4c7223 */ /* 0x100fe2000001081b */
[----:B------:R-:W-:Y:S01]  /*3cf0*/  FMNMX.FTZ R13, R42, R11, !PT ;  /* 0x0000000b2a0d7209 */ /* 0x000fe20007810000 */
[----:B------:R-:W-:Y:S01]  /*3d00*/  MUFU.EX2 R158, R158 ;  /* 0x0000009e009e7308 */ /* 0x000fe20000000800 */
[----:B------:R-:W-:Y:S01]  /*3d10*/  FSEL R82, R63, -INF , !P2 ;  /* 0xff8000003f527808 */ /* 0x000fe20005000000 */
[--C-:B------:R-:W-:Y:S01]  /*3d20*/  FFMA.FTZ R72, R72, R9, -R27.reuse ;  /* 0x0000000948487223 */ /* 0x100fe2000001081b */
[----:B------:R-:W-:Y:S01]  /*3d30*/  FMNMX.FTZ R13, R0, R13, !PT ;  /* 0x0000000d000d7209 */ /* 0x000fe20007810000 */
[-CC-:B------:R-:W-:Y:S01]  /*3d40*/  FFMA.FTZ R48, R48, R9.reuse, -R27.reuse ;  /* 0x0000000930307223 */ /* 0x180fe2000001081b */
[----:B------:R-:W-:Y:S01]  /*3d50*/  ISETP.NE.AND P6, PT, R65, RZ, PT ;  /* 0x000000ff4100720c */ /* 0x000fe20003fc5270 */
[--C-:B------:R-:W-:Y:S01]  /*3d60*/  FFMA.FTZ R52, R52, R9, -R27.reuse ;  /* 0x0000000934347223 */ /* 0x100fe2000001081b */
[----:B------:R-:W-:Y:S01]  /*3d70*/  FMNMX.FTZ R13, R46, R13, !PT ;  /* 0x0000000d2e0d7209 */ /* 0x000fe20007810000 */
[----:B------:R2:W-:Y:S01]  /*3d80*/  MUFU.EX2 R11, R29 ;  /* 0x0000001d000b7308 */ /* 0x0005e20000000800 */
[----:B------:R-:W-:Y:S01]  /*3d90*/  FSEL R66, R66, -INF , !P3 ;  /* 0xff80000042427808 */ /* 0x000fe20005800000 */
[--C-:B------:R-:W-:Y:S01]  /*3da0*/  FFMA.FTZ R44, R44, R9, -R27.reuse ;  /* 0x000000092c2c7223 */ /* 0x100fe2000001081b */
[----:B------:R-:W-:Y:S01]  /*3db0*/  FMNMX.FTZ R13, R2, R13, !PT ;  /* 0x0000000d020d7209 */ /* 0x000fe20007810000 */
[-CC-:B------:R-:W-:Y:S01]  /*3dc0*/  FFMA.FTZ R56, R56, R9.reuse, -R27.reuse ;  /* 0x0000000938387223 */ /* 0x180fe2000001081b */
[----:B------:R-:W-:Y:S01]  /*3dd0*/  ISETP.GT.AND P6, PT, R21, 0x59, !P6 ;  /* 0x000000591500780c */ /* 0x000fe200077c4270 */
[--C-:B------:R-:W-:Y:S01]  /*3de0*/  FFMA.FTZ R21, R80, R9, -R27.reuse ;  /* 0x0000000950157223 */ /* 0x100fe2000001081b */
[----:B0-----:R-:W-:Y:S01]  /*3df0*/  FMNMX.FTZ R25, R50, R13, !PT ;  /* 0x0000000d32197209 */ /* 0x001fe20007810000 */
[----:B------:R-:W-:Y:S01]  /*3e00*/  MUFU.EX2 R152, R152 ;  /* 0x0000009800987308 */ /* 0x000fe20000000800 */
[----:B------:R-:W-:Y:S01]  /*3e10*/  FSEL R80, R67, -INF , !P4 ;  /* 0xff80000043507808 */ /* 0x000fe20006000000 */
[--C-:B--2---:R-:W-:Y:S01]  /*3e20*/  FFMA.FTZ R29, R92, R9, -R27.reuse ;  /* 0x000000095c1d7223 */ /* 0x104fe2000001081b */
[----:B------:R-:W-:Y:S01]  /*3e30*/  FMNMX.FTZ R25, R6, R25, !PT ;  /* 0x0000001906197209 */ /* 0x000fe20007810000 */
[-CC-:B------:R-:W-:Y:S01]  /*3e40*/  FFMA.FTZ R40, R40, R9.reuse, -R27.reuse ;  /* 0x0000000928287223 */ /* 0x180fe2000001081b */
[----:B------:R-:W-:Y:S01]  /*3e50*/  ISETP.LT.OR P6, PT, R15, 0x5a, P6 ;  /* 0x0000005a0f00780c */ /* 0x000fe200037c1670 */
[--C-:B------:R-:W-:Y:S01]  /*3e60*/  FFMA.FTZ R15, R74, R9, -R27.reuse ;  /* 0x000000094a0f7223 */ /* 0x100fe2000001081b */
[----:B------:R-:W-:Y:S01]  /*3e70*/  FMNMX.FTZ R25, R54, R25, !PT ;  /* 0x0000001936197209 */ /* 0x000fe20007810000 */
[----:B------:R0:W-:Y:S01]  /*3e80*/  MUFU.EX2 R154, R29 ;  /* 0x0000001d009a7308 */ /* 0x0001e20000000800 */
[-CC-:B------:R-:W-:Y:S01]  /*3e90*/  FFMA.FTZ R60, R60, R9.reuse, -R27.reuse ;  /* 0x000000093c3c7223 */ /* 0x180fe2000001081b */
[--C-:B------:R-:W-:Y:S01]  /*3ea0*/  FFMA.FTZ R28, R28, R9, -R27.reuse ;  /* 0x000000091c1c7223 */ /* 0x100fe2000001081b */
[----:B------:R-:W-:Y:S01]  /*3eb0*/  FMNMX.FTZ R25, R10, R25, !PT ;  /* 0x000000190a197209 */ /* 0x000fe20007810000 */
[-CC-:B------:R-:W-:Y:S01]  /*3ec0*/  FFMA.FTZ R64, R64, R9.reuse, -R27.reuse ;  /* 0x0000000940407223 */ /* 0x180fe2000001081b */
[----:B------:R-:W-:Y:S01]  /*3ed0*/  FFMA.FTZ R68, R68, R9, -R27 ;  /* 0x0000000944447223 */ /* 0x000fe2000001081b */
[----:B-1----:R-:W-:Y:S01]  /*3ee0*/  FADD.FTZ R41, R156, R7 ;  /* 0x000000079c297221 */ /* 0x002fe20000010000 */
[----:B------:R-:W-:Y:S01]  /*3ef0*/  FMNMX.FTZ R25, R58, R25, !PT ;  /* 0x000000193a197209 */ /* 0x000fe20007810000 */
[----:B------:R-:W-:Y:S01]  /*3f00*/  MUFU.EX2 R13, R31 ;  /* 0x0000001f000d7308 */ /* 0x000fe20000000800 */
[----:B0-----:R-:W-:Y:S01]  /*3f10*/  FFMA.FTZ R29, R78, R9, -R27 ;  /* 0x000000094e1d7223 */ /* 0x001fe2000001081b */
[----:B------:R-:W-:-:S02]  /*3f20*/  FSEL R78, R71, -INF , !P6 ;  /* 0xff800000474e7808 */ /* 0x000fc40007000000 */
[----:B------:R-:W-:Y:S02]  /*3f30*/  FMNMX.FTZ R25, R12, R25, !PT ;  /* 0x000000190c197209 */ /* 0x000fe40007810000 */
[----:B------:R-:W-:Y:S02]  /*3f40*/  F2FP.BF16.F32.PACK_AB R156, R7, R156 ;  /* 0x0000009c079c723e */ /* 0x000fe400000010ff */
        /* <DEDUP_REMOVED lines=9> */
[----:B------:R-:W0:Y:S01]  /*3fe0*/  SHFL.BFLY PT, R74, R25, 0x2, 0x1f ;  /* 0x0c401f00194a7f89 */ /* 0x000e2200000e0000 */
[----:B------:R-:W-:Y:S08]  /*3ff0*/  MUFU.EX2 R148, R29 ;  /* 0x0000001d00947308 */ /* 0x000ff00000000800 */
[----:B------:R-:W1:Y:S08]  /*4000*/  MUFU.EX2 R76, R76 ;  /* 0x0000004c004c7308 */ /* 0x000e700000000800 */
[----:B------:R-:W-:Y:S01]  /*4010*/  MUFU.EX2 R72, R72 ;  /* 0x0000004800487308 */ /* 0x000fe20000000800 */
[----:B0-----:R-:W-:-:S07]  /*4020*/  FMNMX.FTZ R74, R25, R74, !PT ;  /* 0x0000004a194a7209 */ /* 0x001fce0007810000 */
[----:B------:R-:W0:Y:S01]  /*4030*/  MUFU.EX2 R29, R48 ;  /* 0x00000030001d7308 */ /* 0x000e220000000800 */
[----:B-1----:R-:W-:Y:S01]  /*4040*/  F2FP.BF16.F32.PACK_AB R150, R31, R76 ;  /* 0x0000004c1f96723e */ /* 0x002fe200000010ff */
[----:B------:R-:W1:Y:S06]  /*4050*/  SHFL.BFLY PT, R15, R74, 0x1, 0x1f ;  /* 0x0c201f004a0f7f89 */ /* 0x000e6c00000e0000 */
[----:B------:R-:W-:Y:S08]  /*4060*/  MUFU.EX2 R52, R52 ;  /* 0x0000003400347308 */ /* 0x000ff00000000800 */
[----:B------:R-:W2:Y:S01]  /*4070*/  MUFU.EX2 R35, R44 ;  /* 0x0000002c00237308 */ /* 0x000ea20000000800 */
[----:B0-----:R-:W-:-:S07]  /*4080*/  F2FP.BF16.F32.PACK_AB R144, R29, R72 ;  /* 0x000000481d90723e */ /* 0x001fce00000010ff */
[----:B------:R-:W-:Y:S01]  /*4090*/  MUFU.EX2 R56, R56 ;  /* 0x0000003800387308 */ /* 0x000fe20000000800 */
[----:B-1----:R-:W-:-:S04]  /*40a0*/  FMNMX.FTZ R8, R74, R15, !PT ;  /* 0x0000000f4a087209 */ /* 0x002fc80007810000 */
[C---:B------:R-:W-:Y:S01]  /*40b0*/  FSETP.NEU.FTZ.AND P2, PT, R8.reuse, -INF , PT ;  /* 0xff8000000800780b */ /* 0x040fe20003f5d000 */
[----:B------:R-:W-:Y:S02]  /*40c0*/  FMUL.FTZ R15, R8, R9 ;  /* 0x00000009080f7220 */ /* 0x000fe40000410000 */
[----:B------:R-:W0:Y:S01]  /*40d0*/  MUFU.EX2 R25, R40 ;  /* 0x0000002800197308 */ /* 0x000e220000000800 */
[----:B--2---:R-:W-:Y:S02]  /*40e0*/  F2FP.BF16.F32.PACK_AB R146, R35, R52 ;  /* 0x000000342392723e */ /* 0x004fe400000010ff */
[----:B------:R-:W-:Y:S02]  /*40f0*/  FSEL R27, R15, RZ, P2 ;  /* 0x000000ff0f1b7208 */ /* 0x000fe40001000000 */
[----:B------:R-:W-:-:S03]  /*4100*/  PLOP3.LUT P2, PT, PT, PT, UP1, 0x40, 0x0 ;  /* 0x000000000000781c */ /* 0x000fc60003f4e818 */
[----:B------:R1:W-:Y:S01]  /*4110*/  MUFU.EX2 R15, R20 ;  /* 0x00000014000f7308 */ /* 0x0003e20000000800 */
[-CC-:B------:R-:W-:Y:S01]  /*4120*/  FFMA.FTZ R26, R26, R9.reuse, -R27.reuse ;  /* 0x000000091a1a7223 */ /* 0x180fe2000001081b */
[-CC-:B------:R-:W-:Y:S01]  /*4130*/  FFMA.FTZ R14, R14, R9.reuse, -R27.reuse ;  /* 0x000000090e0e7223 */ /* 0x180fe2000001081b */
[-CC-:B------:R-:W-:Y:S01]  /*4140*/  FFMA.FTZ R36, R36, R9.reuse, -R27.reuse ;  /* 0x0000000924247223 */ /* 0x180fe2000001081b */
[-CC-:B------:R-:W-:Y:S01]  /*4150*/  FFMA.FTZ R32, R32, R9.reuse, -R27.reuse ;  /* 0x0000000920207223 */ /* 0x180fe2000001081b */
[-CC-:B------:R-:W-:Y:S01]  /*4160*/  FFMA.FTZ R30, R30, R9.reuse, -R27.reuse ;  /* 0x000000091e1e7223 */ /* 0x180fe2000001081b */
[-CC-:B------:R-:W-:Y:S01]  /*4170*/  FFMA.FTZ R34, R34, R9.reuse, -R27.reuse ;  /* 0x0000000922227223 */ /* 0x180fe2000001081b */
[-C--:B------:R-:W-:Y:S01]  /*4180*/  FFMA.FTZ R0, R0, R9.reuse, -R27 ;  /* 0x0000000900007223 */ /* 0x080fe2000001081b */
[----:B------:R2:W-:Y:S01]  /*4190*/  MUFU.EX2 R155, R14 ;  /* 0x0000000e009b7308 */ /* 0x0005e20000000800 */
[----:B-1----:R-:W-:Y:S01]  /*41a0*/  FADD.FTZ R20, R158, R41 ;  /* 0x000000299e147221 */ /* 0x002fe20000010000 */
[-CC-:B------:R-:W-:Y:S01]  /*41b0*/  FFMA.FTZ R24, R24, R9.reuse, -R27.reuse ;  /* 0x0000000918187223 */ /* 0x180fe2000001081b */
[-CC-:B------:R-:W-:Y:S01]  /*41c0*/  FFMA.FTZ R38, R38, R9.reuse, -R27.reuse ;  /* 0x0000000926267223 */ /* 0x180fe2000001081b */
[-CC-:B------:R-:W-:Y:S01]  /*41d0*/  FFMA.FTZ R2, R2, R9.reuse, -R27.reuse ;  /* 0x0000000902027223 */ /* 0x180fe2000001081b */
[----:B------:R-:W-:Y:S01]  /*41e0*/  FADD.FTZ R41, R11, R20 ;  /* 0x000000140b297221 */ /* 0x000fe20000010000 */
[-CC-:B------:R-:W-:Y:S01]  /*41f0*/  FFMA.FTZ R42, R42, R9.reuse, -R27.reuse ;  /* 0x000000092a2a7223 */ /* 0x180fe2000001081b */
[-C--:B------:R-:W-:Y:S01]  /*4200*/  FFMA.FTZ R46, R46, R9.reuse, -R27 ;  /* 0x000000092e2e7223 */ /* 0x080fe2000001081b */
[----:B------:R-:W-:Y:S01]  /*4210*/  MUFU.EX2 R26, R26 ;  /* 0x0000001a001a7308 */ /* 0x000fe20000000800 */
[----:B--2---:R-:W-:Y:S01]  /*4220*/  FADD.FTZ R14, R152, R41 ;  /* 0x00000029980e7221 */ /* 0x004fe20000010000 */
[-CC-:B------:R-:W-:Y:S01]  /*4230*/  FFMA.FTZ R50, R50, R9.reuse, -R27.reuse ;  /* 0x0000000932327223 */ /* 0x180fe2000001081b */
[-CC-:B------:R-:W-:Y:S01]  /*4240*/  FFMA.FTZ R6, R6, R9.reuse, -R27.reuse ;  /* 0x0000000906067223 */ /* 0x180fe2000001081b */
[-CC-:B------:R-:W-:Y:S01]  /*4250*/  FFMA.FTZ R54, R54, R9.reuse, -R27.reuse ;  /* 0x0000000936367223 */ /* 0x180fe2000001081b */
[----:B------:R-:W-:Y:S01]  /*4260*/  FADD.FTZ R14, R13, R14 ;  /* 0x0000000e0d0e7221 */ /* 0x000fe20000010000 */
[----:B------:R-:W-:Y:S01]  /*4270*/  F2FP.BF16.F32.PACK_AB R158, R11, R158 ;  /* 0x0000009e0b9e723e */ /* 0x000fe200000010ff */
[-CC-:B------:R-:W-:Y:S01]  /*4280*/  FFMA.FTZ R10, R10, R9.reuse, -R27.reuse ;  /* 0x000000090a0a7223 */ /* 0x180fe2000001081b */
[----:B------:R-:W1:Y:S01]  /*4290*/  MUFU.EX2 R157, R36 ;  /* 0x00000024009d7308 */ /* 0x000e620000000800 */
[----:B------:R-:W-:Y:S01]  /*42a0*/  FADD.FTZ R41, R33, R14 ;  /* 0x0000000e21297221 */ /* 0x000fe20000010000 */
[-CC-:B------:R-:W-:Y:S01]  /*42b0*/  FFMA.FTZ R58, R58, R9.reuse, -R27.reuse ;  /* 0x000000093a3a7223 */ /* 0x180fe2000001081b */
[-CC-:B------:R-:W-:Y:S01]  /*42c0*/  FFMA.FTZ R12, R12, R9.reuse, -R27.reuse ;  /* 0x000000090c0c7223 */ /* 0x180fe2000001081b */
[-CC-:B------:R-:W-:Y:S01]  /*42d0*/  FFMA.FTZ R62, R62, R9.reuse, -R27.reuse ;  /* 0x000000093e3e7223 */ /* 0x180fe2000001081b */
[-CC-:B------:R-:W-:Y:S01]  /*42e0*/  FFMA.FTZ R82, R82, R9.reuse, -R27.reuse ;  /* 0x0000000952527223 */ /* 0x180fe2000001081b */
[-CC-:B------:R-:W-:Y:S01]  /*42f0*/  FFMA.FTZ R66, R66, R9.reuse, -R27.reuse ;  /* 0x0000000942427223 */ /* 0x180fe2000001081b */
[-CC-:B------:R-:W-:Y:S01]  /*4300*/  FFMA.FTZ R80, R80, R9.reuse, -R27.reuse ;  /* 0x0000000950507223 */ /* 0x180fe2000001081b */
[----:B------:R-:W2:Y:S01]  /*4310*/  MUFU.EX2 R32, R32 ;  /* 0x0000002000207308 */ /* 0x000ea20000000800 */
[-CC-:B------:R-:W-:Y:S01]  /*4320*/  FFMA.FTZ R70, R70, R9.reuse, -R27.reuse ;  /* 0x0000000946467223 */ /* 0x180fe2000001081b */
[----:B------:R-:W-:Y:S01]  /*4330*/  FFMA.FTZ R27, R78, R9, -R27 ;  /* 0x000000094e1b7223 */ /* 0x000fe2000001081b */
[----:B------:R-:W-:-:S02]  /*4340*/  F2FP.BF16.F32.PACK_AB R152, R13, R152 ;  /* 0x000000980d98723e */ /* 0x000fc400000010ff */
[----:B0-----:R-:W-:-:S03]  /*4350*/  F2FP.BF16.F32.PACK_AB R140, R25, R56 ;  /* 0x00000038198c723e */ /* 0x001fc600000010ff */
[----:B------:R-:W0:Y:S08]  /*4360*/  MUFU.EX2 R159, R30 ;  /* 0x0000001e009f7308 */ /* 0x000e300000000800 */
[----:B------:R3:W-:Y:S08]  /*4370*/  MUFU.EX2 R149, R0 ;  /* 0x0000000000957308 */ /* 0x0007f00000000800 */
[----:B------:R-:W4:Y:S01]  /*4380*/  MUFU.EX2 R34, R34 ;  /* 0x0000002200227308 */ /* 0x000f220000000800 */
[----:B---3--:R-:W-:Y:S01]  /*4390*/  FADD.FTZ R0, R154, R41 ;  /* 0x000000299a007221 */ /* 0x008fe20000010000 */
[----:B-1----:R-:W-:Y:S01]  /*43a0*/  FADD.FTZ R41, R26, R157 ;  /* 0x0000009d1a297221 */ /* 0x002fe20000010000 */
[----:B------:R-:W-:-:S02]  /*43b0*/  F2FP.BF16.F32.PACK_AB R154, R154, R33 ;  /* 0x000000219a9a723e */ /* 0x000fc400000010ff */
[----:B------:R-:W-:Y:S01]  /*43c0*/  FADD.FTZ R43, R21, R0 ;  /* 0x00000000152b7221 */ /* 0x000fe20000010000 */
[----:B--2---:R-:W-:Y:S01]  /*43d0*/  FADD.FTZ R0, R32, R41 ;  /* 0x0000002920007221 */ /* 0x004fe20000010000 */
[----:B------:R-:W-:Y:S01]  /*43e0*/  F2FP.BF16.F32.PACK_AB R157, R157, R26 ;  /* 0x0000001a9d9d723e */ /* 0x000fe200000010ff */
[----:B------:R-:W1:Y:S01]  /*43f0*/  MUFU.EX2 R153, R24 ;  /* 0x0000001800997308 */ /* 0x000e620000000800 */
[C---:B------:R-:W-:Y:S01]  /*4400*/  FADD.FTZ R43, R148.reuse, R43 ;  /* 0x0000002b942b7221 */ /* 0x040fe20000010000 */
[C---:B0-----:R-:W-:Y:S01]  /*4410*/  FADD.FTZ R41, R159.reuse, R0 ;  /* 0x000000009f297221 */ /* 0x041fe20000010000 */
[----:B------:R-:W-:Y:S02]  /*4420*/  F2FP.BF16.F32.PACK_AB R148, R148, R21 ;  /* 0x000000159494723e */ /* 0x000fe400000010ff */
[----:B------:R-:W-:-:S03]  /*4430*/  F2FP.BF16.F32.PACK_AB R159, R159, R32 ;  /* 0x000000209f9f723e */ /* 0x000fc600000010ff */
[----:B------:R-:W0:Y:S01]  /*4440*/  MUFU.EX2 R38, R38 ;  /* 0x0000002600267308 */ /* 0x000e220000000800 */
[----:B----4-:R-:W-:-:S07]  /*4450*/  FADD.FTZ R0, R34, R41 ;  /* 0x0000002922007221 */ /* 0x010fce0000010000 */
[----:B------:R2:W-:Y:S01]  /*4460*/  MUFU.EX2 R151, R2 ;  /* 0x0000000200977308 */ /* 0x0005e20000000800 */
[C---:B-1----:R-:W-:Y:S01]  /*4470*/  FADD.FTZ R41, R153.reuse, R0 ;  /* 0x0000000099297221 */ /* 0x042fe20000010000 */
[----:B------:R-:W-:-:S06]  /*4480*/  F2FP.BF16.F32.PACK_AB R153, R153, R34 ;  /* 0x000000229999723e */ /* 0x000fcc00000010ff */
[----:B------:R-:W1:Y:S01]  /*4490*/  MUFU.EX2 R42, R42 ;  /* 0x0000002a002a7308 */ /* 0x000e620000000800 */
[----:B--2---:R-:W-:Y:S01]  /*44a0*/  FADD.FTZ R2, R76, R43 ;  /* 0x0000002b4c027221 */ /* 0x004fe20000010000 */
[----:B0-----:R-:W-:-:S03]  /*44b0*/  FADD.FTZ R0, R38, R41 ;  /* 0x0000002926007221 */ /* 0x001fc60000010000 */
[----:B------:R-:W-:Y:S01]  /*44c0*/  FADD.FTZ R43, R31, R2 ;  /* 0x000000021f2b7221 */ /* 0x000fe20000010000 */
[C---:B------:R-:W-:Y:S01]  /*44d0*/  FADD.FTZ R41, R155.reuse, R0 ;  /* 0x000000009b297221 */ /* 0x040fe20000010000 */
[----:B------:R-:W-:Y:S01]  /*44e0*/  F2FP.BF16.F32.PACK_AB R155, R155, R38 ;  /* 0x000000269b9b723e */ /* 0x000fe200000010ff */
[----:B------:R-:W0:Y:S01]  /*44f0*/  MUFU.EX2 R46, R46 ;  /* 0x0000002e002e7308 */ /* 0x000e220000000800 */
[----:B------:R-:W-:-:S04]  /*4500*/  FADD.FTZ R2, R72, R43 ;  /* 0x0000002b48027221 */ /* 0x000fc80000010000 */
[----:B------:R-:W-:-:S03]  /*4510*/  FADD.FTZ R43, R29, R2 ;  /* 0x000000021d2b7221 */ /* 0x000fc60000010000 */
[----:B------:R-:W2:Y:S01]  /*4520*/  MUFU.EX2 R60, R60 ;  /* 0x0000003c003c7308 */ /* 0x000ea20000000800 */
[----:B------:R-:W-:Y:S01]  /*4530*/  FADD.FTZ R2, R52, R43 ;  /* 0x0000002b34027221 */ /* 0x000fe20000010000 */
[----:B-1----:R-:W-:-:S03]  /*4540*/  FADD.FTZ R0, R42, R41 ;  /* 0x000000292a007221 */ /* 0x002fc60000010000 */
[----:B------:R-:W-:Y:S01]  /*4550*/  FADD.FTZ R43, R35, R2 ;  /* 0x00000002232b7221 */ /* 0x000fe20000010000 */
[C---:B------:R-:W-:Y:S01]  /*4560*/  FADD.FTZ R7, R149.reuse, R0 ;  /* 0x0000000095077221 */ /* 0x040fe20000010000 */
[----:B------:R-:W-:Y:S01]  /*4570*/  F2FP.BF16.F32.PACK_AB R149, R149, R42 ;  /* 0x0000002a9595723e */ /* 0x000fe200000010ff */
[----:B------:R-:W1:Y:S01]  /*4580*/  MUFU.EX2 R37, R28 ;  /* 0x0000001c00257308 */ /* 0x000e620000000800 */
[----:B------:R-:W-:Y:S01]  /*4590*/  FADD.FTZ R2, R56, R43 ;  /* 0x0000002b38027221 */ /* 0x000fe20000010000 */
[----:B0-----:R-:W-:-:S03]  /*45a0*/  FADD.FTZ R0, R46, R7 ;  /* 0x000000072e007221 */ /* 0x001fc60000010000 */
[----:B------:R-:W-:Y:S01]  /*45b0*/  FADD.FTZ R11, R25, R2 ;  /* 0x00000002190b7221 */ /* 0x000fe20000010000 */
[C---:B------:R-:W-:Y:S01]  /*45c0*/  FADD.FTZ R7, R151.reuse, R0 ;  /* 0x0000000097077221 */ /* 0x040fe20000010000 */
[----:B------:R-:W-:Y:S01]  /*45d0*/  F2FP.BF16.F32.PACK_AB R151, R151, R46 ;  /* 0x0000002e9797723e */ /* 0x000fe200000010ff */
[----:B------:R-:W0:Y:S01]  /*45e0*/  MUFU.EX2 R50, R50 ;  /* 0x0000003200327308 */ /* 0x000e220000000800 */
[----:B--2---:R-:W-:-:S07]  /*45f0*/  FADD.FTZ R2, R60, R11 ;  /* 0x0000000b3c027221 */ /* 0x004fce0000010000 */
[----:B------:R-:W2:Y:S01]  /*4600*/  MUFU.EX2 R64, R64 ;  /* 0x0000004000407308 */ /* 0x000ea20000000800 */
[C---:B-1----:R-:W-:Y:S01]  /*4610*/  FADD.FTZ R11, R37.reuse, R2 ;  /* 0x00000002250b7221 */ /* 0x042fe20000010000 */
[----:B------:R-:W-:-:S06]  /*4620*/  F2FP.BF16.F32.PACK_AB R142, R37, R60 ;  /* 0x0000003c258e723e */ /* 0x000fcc00000010ff */
[----:B------:R-:W1:Y:S01]  /*4630*/  MUFU.EX2 R145, R6 ;  /* 0x0000000600917308 */ /* 0x000e620000000800 */
[----:B0-----:R-:W-:-:S07]  /*4640*/  FADD.FTZ R0, R50, R7 ;  /* 0x0000000732007221 */ /* 0x001fce0000010000 */
[----:B------:R-:W0:Y:S01]  /*4650*/  MUFU.EX2 R39, R39 ;  /* 0x0000002700277308 */ /* 0x000e220000000800 */
[----:B--2---:R-:W-:-:S07]  /*4660*/  FADD.FTZ R2, R64, R11 ;  /* 0x0000000b40027221 */ /* 0x004fce0000010000 */
[----:B------:R-:W2:Y:S01]  /*4670*/  MUFU.EX2 R54, R54 ;  /* 0x0000003600367308 */ /* 0x000ea20000000800 */
[C---:B-1----:R-:W-:Y:S01]  /*4680*/  FADD.FTZ R7, R145.reuse, R0 ;  /* 0x0000000091077221 */ /* 0x042fe20000010000 */
[----:B------:R-:W-:-:S06]  /*4690*/  F2FP.BF16.F32.PACK_AB R145, R145, R50 ;  /* 0x000000329191723e */ /* 0x000fcc00000010ff */
[----:B------:R-:W1:Y:S01]  /*46a0*/  MUFU.EX2 R68, R68 ;  /* 0x0000004400447308 */ /* 0x000e620000000800 */
[C---:B0-----:R-:W-:Y:S01]  /*46b0*/  FADD.FTZ R11, R39.reuse, R2 ;  /* 0x00000002270b7221 */ /* 0x041fe20000010000 */
[----:B------:R-:W-:-:S06]  /*46c0*/  F2FP.BF16.F32.PACK_AB R136, R39, R64 ;  /* 0x000000402788723e */ /* 0x000fcc00000010ff */
[----:B------:R0:W3:Y:S01]  /*46d0*/  MUFU.EX2 R147, R10 ;  /* 0x0000000a00937308 */ /* 0x0000e20000000800 */
[----:B--2---:R-:W-:-:S07]  /*46e0*/  FADD.FTZ R0, R54, R7 ;  /* 0x0000000736007221 */ /* 0x004fce0000010000 */
[----:B------:R-:W2:Y:S01]  /*46f0*/  MUFU.EX2 R58, R58 ;  /* 0x0000003a003a7308 */ /* 0x000ea20000000800 */
[----:B-1----:R-:W-:Y:S01]  /*4700*/  FADD.FTZ R2, R68, R11 ;  /* 0x0000000b44027221 */ /* 0x002fe20000010000 */
[----:B------:R-:W-:Y:S01]  /*4710*/  F2FP.BF16.F32.PACK_AB R138, R15, R68 ;  /* 0x000000440f8a723e */ /* 0x000fe200000010ff */
[----:B0-----:R-:W-:Y:S02]  /*4720*/  VIADD R10, R79, 0xfffffffe ;  /* 0xfffffffe4f0a7836 */ /* 0x001fe40000000000 */
[----:B------:R-:W-:-:S03]  /*4730*/  FADD.FTZ R7, R15, R2 ;  /* 0x000000020f077221 */ /* 0x000fc60000010000 */
[----:B------:R-:W0:Y:S01]  /*4740*/  MUFU.EX2 R141, R12 ;  /* 0x0000000c008d7308 */ /* 0x000e220000000800 */
[C---:B---3--:R-:W-:Y:S01]  /*4750*/  FADD.FTZ R11, R147.reuse, R0 ;  /* 0x00000000930b7221 */ /* 0x048fe20000010000 */
[----:B------:R-:W-:-:S06]  /*4760*/  F2FP.BF16.F32.PACK_AB R147, R147, R54 ;  /* 0x000000369393723e */ /* 0x000fcc00000010ff */
        /* <DEDUP_REMOVED lines=14> */
[----:B------:R-:W-:-:S03]  /*4850*/  F2FP.BF16.F32.PACK_AB R137, R137, R66 ;  /* 0x000000428989723e */ /* 0x000fc600000010ff */
[----:B--2---:R-:W-:-:S04]  /*4860*/  FADD.FTZ R6, R70, R11 ;  /* 0x0000000b46067221 */ /* 0x004fc80000010000 */
[C---:B0-----:R-:W-:Y:S01]  /*4870*/  FADD.FTZ R6, R27.reuse, R6 ;  /* 0x000000061b067221 */ /* 0x041fe20000010000 */
[----:B------:R-:W-:Y:S01]  /*4880*/  F2FP.BF16.F32.PACK_AB R139, R27, R70 ;  /* 0x000000461b8b723e */ /* 0x000fe200000010ff */
[----:B------:R-:W-:Y:S06]  /*4890*/  @P2 BRA `(.L_x_1156) ;  /* 0x0000000000442947 */ /* 0x000fec0003800000 */
        /* <DEDUP_REMOVED lines=10> */
.L_x_1157:
[----:B------:R-:W-:-:S11]  /*4940*/  UISETP.NE.AND UP2, UPT, UR5, 0x1, UPT ;  /* 0x000000010500788c */ /* 0x000fd6000bf45270 */
[----:B------:R-:W-:Y:S02]  /*4950*/  @UP2 ULDC.64 UR6, c[0x0][0x9e8] ;  /* 0x00027a0000062ab9 */ /* 0x000fe40000000a00 */
[----:B------:R-:W-:-:S04]  /*4960*/  UIMAD.WIDE.U32 UR10, UR15, UR6, URZ ;  /* 0x000000060f0a72a5 */ /* 0x000fc8000f8e003f */
[----:B------:R-:W-:-:S12]  /*4970*/  @UP2 USHF.R.U32.HI UR15, URZ, UR7, UR11 ;  /* 0x000000073f0f2299 */ /* 0x000fd8000801160b */
.L_x_1158:
[----:B------:R-:W-:-:S04]  /*4980*/  UIMAD UR5, UR15, UR5, UR5 ;  /* 0x000000050f0572a4 */ /* 0x000fc8000f8e0205 */
[----:B------:R-:W-:-:S04]  /*4990*/  UISETP.LT.AND UP2, UPT, UR4, UR5, UPT ;  /* 0x000000050400728c */ /* 0x000fc8000bf41270 */
[----:B------:R-:W-:-:S12]  /*49a0*/  USEL UR4, UR4, UR5, UP2 ;  /* 0x0000000504047287 */ /* 0x000fd80009000000 */
.L_x_1156:
[----:B------:R-:W-:Y:S01]  /*49b0*/  UIMAD.WIDE UR4, UR4, 0x2aaaaaab, URZ ;  /* 0x2aaaaaab040478a5 */ /* 0x000fe2000f8e023f */
[----:B------:R-:W-:Y:S01]  /*49c0*/  IMAD.MOV.U32 R2, RZ, RZ, 0x3f800000 ;  /* 0x3f800000ff027424 */ /* 0x000fe200078e00ff */
[----:B------:R-:W-:Y:S01]  /*49d0*/  CS2R R86, SRZ ;  /* 0x0000000000567805 */ /* 0x000fe2000001ff00 */
[----:B------:R-:W-:Y:S01]  /*49e0*/  IMAD.MOV.U32 R0, RZ, RZ, 0x3f800000 ;  /* 0x3f800000ff007424 */ /* 0x000fe200078e00ff */
[----:B------:R-:W-:Y:S01]  /*49f0*/  USHF.R.U32.HI UR4, URZ, 0x1f, UR5 ;  /* 0x0000001f3f047899 */ /* 0x000fe20008011605 */
[----:B------:R-:W-:Y:S02]  /*4a00*/  CS2R R84, SRZ ;  /* 0x0000000000547805 */ /* 0x000fe4000001ff00 */
[----:B------:R-:W-:Y:S02]  /*4a10*/  CS2R R82, SRZ ;  /* 0x0000000000527805 */ /* 0x000fe4000001ff00 */
[----:B------:R-:W-:Y:S01]  /*4a20*/  CS2R R80, SRZ ;  /* 0x0000000000507805 */ /* 0x000fe2000001ff00 */
[----:B------:R-:W-:Y:S01]  /*4a30*/  ULEA.HI.SX32 UR4, UR5, UR4, 0x1c ;  /* 0x0000000405047291 */ /* 0x000fe2000f8fe23f */
[----:B------:R-:W-:-:S02]  /*4a40*/  CS2R R78, SRZ ;  /* 0x00000000004e7805 */ /* 0x000fc4000001ff00 */
[----:B------:R-:W-:Y:S02]  /*4a50*/  CS2R R76, SRZ ;  /* 0x00000000004c7805 */ /* 0x000fe4000001ff00 */
[----:B------:R-:W-:Y:S01]  /*4a60*/  CS2R R74, SRZ ;  /* 0x00000000004a7805 */ /* 0x000fe2000001ff00 */
[----:B------:R-:W-:Y:S01]  /*4a70*/  UISETP.LT.AND UP2, UPT, UR61, UR4, UPT ;  /* 0x000000043d00728c */ /* 0x000fe2000bf41270 */
[----:B------:R-:W-:Y:S02]  /*4a80*/  CS2R R72, SRZ ;  /* 0x0000000000487805 */ /* 0x000fe4000001ff00 */
[----:B------:R-:W-:Y:S02]  /*4a90*/  CS2R R70, SRZ ;  /* 0x0000000000467805 */ /* 0x000fe4000001ff00 */
[----:B------:R-:W-:Y:S01]  /*4aa0*/  CS2R R68, SRZ ;  /* 0x0000000000447805 */ /* 0x000fe2000001ff00 */
[----:B------:R-:W-:Y:S01]  /*4ab0*/  USEL UR58, UR61, UR4, !UP2 ;  /* 0x000000043d3a7287 */ /* 0x000fe2000d000000 */
[----:B------:R-:W-:-:S02]  /*4ac0*/  CS2R R66, SRZ ;  /* 0x0000000000427805 */ /* 0x000fc4000001ff00 */
[----:B------:R-:W-:Y:S02]  /*4ad0*/  CS2R R64, SRZ ;  /* 0x0000000000407805 */ /* 0x000fe4000001ff00 */
[----:B------:R-:W-:Y:S02]  /*4ae0*/  CS2R R62, SRZ ;  /* 0x00000000003e7805 */ /* 0x000fe4000001ff00 */
[----:B------:R-:W-:Y:S02]  /*4af0*/  CS2R R60, SRZ ;  /* 0x00000000003c7805 */ /* 0x000fe4000001ff00 */
[----:B------:R-:W-:Y:S02]  /*4b00*/  CS2R R58, SRZ ;  /* 0x00000000003a7805 */ /* 0x000fe4000001ff00 */
[----:B------:R-:W-:Y:S02]  /*4b10*/  ISETP.GE.AND P2, PT, R10, UR58, PT ;  /* 0x0000003a0a007c0c */ /* 0x000fe4000bf46270 */
        /* <DEDUP_REMOVED lines=16> */
[----:B------:R-:W-:Y:S01]  /*4c20*/  CS2R R24, SRZ ;  /* 0x0000000000187805 */ /* 0x000fe2000001ff00 */
[----:B------:R-:W-:Y:S06]  /*4c30*/  @!P2 BRA `(.L_x_1159) ;  /* 0x0000002c0064a947 */ /* 0x000fec0003800000 */
[----:B------:R-:W-:Y:S01]  /*4c40*/  IMAD.MOV.U32 R2, RZ, RZ, 0x3f800000 ;  /* 0x3f800000ff027424 */ /* 0x000fe200078e00ff */
[----:B------:R-:W-:Y:S01]  /*4c50*/  ULDC UR59, c[0x0][0x9e4] ;  /* 0x00027900003b7ab9 */ /* 0x000fe20000000800 */
[----:B------:R-:W-:-:S07]  /*4c60*/  IMAD.MOV.U32 R87, RZ, RZ, RZ ;  /* 0x000000ffff577224 */ /* 0x000fce00078e00ff */
.L_x_1176:
[----:B------:R-:W-:-:S04]  /*4c70*/  UIADD3 UR4, UR36, 0x1, URZ ;  /* 0x0000000124047890 */ /* 0x000fc8000fffe03f */
[----:B------:R-:W-:-:S04]  /*4c80*/  UISETP.NE.AND UP2, UPT, UR4, 0x2, UPT ;  /* 0x000000020400788c */ /* 0x000fc8000bf45270 */
[----:B------:R-:W-:Y:S02]  /*4c90*/  USEL UR7, URZ, 0x1, UP2 ;  /* 0x000000013f077887 */ /* 0x000fe40009000000 */
[----:B------:R-:W-:Y:S02]  /*4ca0*/  USEL UR4, UR4, URZ, UP2 ;  /* 0x0000003f04047287 */ /* 0x000fe40009000000 */
[----:B------:R-:W-:Y:S01]  /*4cb0*/  ULOP3.LUT UR7, UR38, UR7, URZ, 0x3c, !UPT ;  /* 0x0000000726077292 */ /* 0x000fe2000f8e3c3f */
[----:B------:R-:W-:Y:S11]  /*4cc0*/  @!P0 BRA `(.L_x_1160) ;  /* 0x0000000000048947 */ /* 0x000ff60003800000 */
[----:B------:R-:W-:Y:S01]  /*4cd0*/  BPT.TRAP 0x1 ;  /* 0x000000040000795c */ /* 0x000fe20000300000 */
.L_x_1160:
[----:B------:R-:W-:Y:S01]  /*4ce0*/  ULEA UR6, UR4, UR37, 0x3 ;  /* 0x0000002504067291 */ /* 0x000fe2000f8e183f */
[----:B------:R-:W-:-:S05]  /*4cf0*/  IMAD.U32 R9, RZ, RZ, UR7 ;  /* 0x00000007ff097e24 */ /* 0x000fca000f8e00ff */
[----:B------:R-:W-:-:S04]  /*4d00*/  SHF.L.U32 R9, R9, 0x1f, RZ ;  /* 0x0000001f09097819 */ /* 0x000fc800000006ff */
[----:B------:R0:W1:Y:S01]  /*4d10*/  SYNCS.PHASECHK.TRANS64.TRYWAIT P2, [UR6+0x2a830], R9 ;  /* 0x02a83009ff0075a7 */ /* 0x0000620008040146 */
[----:B------:R-:W-:Y:S05]  /*4d20*/  @!P0 BRA `(.L_x_1161) ;  /* 0x0000000000048947 */ /* 0x000fea0003800000 */
[----:B------:R-:W-:Y:S01]  /*4d30*/  BPT.TRAP 0x1 ;  /* 0x000000040000795c */ /* 0x000fe20000300000 */
.L_x_1161:
[----:B-1----:R-:W-:Y:S05]  /*4d40*/  @P2 BRA `(.L_x_1162) ;  /* 0x0000000000082947 */ /* 0x002fea0003800000 */
[----:B------:R-:W1:Y:S02]  /*4d50*/  SYNCS.PHASECHK.TRANS64.TRYWAIT P2, [UR6+0x2a830], R9 ;  /* 0x02a83009ff0075a7 */ /* 0x000e640008040146 */
[----:B-1----:R-:W-:Y:S05]  /*4d60*/  @!P2 BRA `(.L_x_1163) ;  /* 0x0000012c0070a947 */ /* 0x002fea0003800000 */
.L_x_1162:
        /* <DEDUP_REMOVED lines=39> */
[----:B------:R-:W-:Y:S01]  /*4fe0*/  UMOV UR52, UR56 ;  /* 0x0000003800347c82 */ /* 0x000fe20008000000 */
[----:B------:R-:W-:Y:S01]  /*4ff0*/  UMOV UR53, UR57 ;  /* 0x0000003900357c82 */ /* 0x000fe20008000000 */
        /* <DEDUP_REMOVED lines=90> */
.L_x_1164:
[----:B------:R-:W-:Y:S01]  /*55a0*/  ULEA UR5, UR36, UR37, 0x3 ;  /* 0x0000002524057291 */ /* 0x000fe2000f8e183f */
[----:B------:R-:W-:-:S05]  /*55b0*/  IMAD.U32 R0, RZ, RZ, UR38 ;  /* 0x00000026ff007e24 */ /* 0x000fca000f8e00ff */
[----:B------:R-:W-:-:S04]  /*55c0*/  SHF.L.U32 R0, R0, 0x1f, RZ ;  /* 0x0000001f00007819 */ /* 0x000fc800000006ff */
[----:B------:R2:W3:Y:S01]  /*55d0*/  SYNCS.PHASECHK.TRANS64.TRYWAIT P2, [UR5+0x2a850], R0 ;  /* 0x02a85000ff0075a7 */ /* 0x0004e20008040145 */
[----:B------:R-:W-:Y:S05]  /*55e0*/  @!P0 BRA `(.L_x_1165) ;  /* 0x0000000000048947 */ /* 0x000fea0003800000 */
[----:B------:R-:W-:Y:S01]  /*55f0*/  BPT.TRAP 0x1 ;  /* 0x000000040000795c */ /* 0x000fe20000300000 */
.L_x_1165:
[----:B---3--:R-:W-:Y:S05]  /*5600*/  @P2 BRA `(.L_x_1166) ;  /* 0x0000000000082947 */ /* 0x008fea0003800000 */
[----:B------:R-:W3:Y:S02]  /*5610*/  SYNCS.PHASECHK.TRANS64.TRYWAIT P2, [UR5+0x2a850], R0 ;  /* 0x02a85000ff0075a7 */ /* 0x000ee40008040145 */
[----:B---3--:R-:W-:Y:S05]  /*5620*/  @!P2 BRA `(.L_x_1167) ;  /* 0x000001240058a947 */ /* 0x008fea0003800000 */
.L_x_1166:
[----:B------:R-:W-:Y:S01]  /*5630*/  UIADD3 UR10, UR37, 0x400, URZ ;  /* 0x00000400250a7890 */ /* 0x000fe2000fffe03f */
[----:B------:R-:W-:Y:S01]  /*5640*/  WARPGROUP.ARRIVE ;  /* 0x00000000000079c5 */ /* 0x000fe20000000000 */
[----:B------:R-:W-:Y:S01]  /*5650*/  UMOV UR11, 0x40000040 ;  /* 0x40000040000b7882 */ /* 0x000fe20000000000 */
[----:B------:R-:W-:Y:S01]  /*5660*/  PLOP3.LUT P2, PT, PT, PT, UP0, 0x80, 0x0 ;  /* 0x000000000000781c */ /* 0x000fe20003f4f008 */
[----:B------:R-:W-:Y:S01]  /*5670*/  USHF.R.U32.HI UR10, URZ, 0x4, UR10 ;  /* 0x000000043f0a7899 */ /* 0x000fe2000801160a */
[----:B------:R-:W-:Y:S01]  /*5680*/  PLOP3.LUT P3, PT, PT, PT, UP0, 0x80, 0x0 ;  /* 0x000000000000781c */ /* 0x000fe20003f6f008 */
[----:B------:R-:W-:Y:S01]  /*5690*/  VIADD R21, R19, UR39 ;  /* 0x0000002713157c36 */ /* 0x000fe20008000000 */
[----:B------:R-:W-:Y:S01]  /*56a0*/  ULDC UR15, c[0x0][0x9dc] ;  /* 0x00027700000f7ab9 */ /* 0x000fe20000000800 */
[----:B------:R-:W-:Y:S01]  /*56b0*/  ULOP3.LUT UR10, UR10, 0x3fff, URZ, 0xc0, !UPT ;  /* 0x00003fff0a0a7892 */ /* 0x000fe2000f8ec03f */
[----:B0-2---:R-:W-:-:S03]  /*56c0*/  IMAD.U32 R0, RZ, RZ, UR6 ;  /* 0x00000006ff007e24 */ /* 0x005fc6000f8e00ff */
[----:B------:R-:W-:Y:S01]  /*56d0*/  ULOP3.LUT UR10, UR10, 0x3000000, URZ, 0xfc, !UPT ;  /* 0x030000000a0a7892 */ /* 0x000fe2000f8efc3f */
[----:B------:R-:W-:-:S03]  /*56e0*/  @!P1 VIADD R0, R0, 0x2a840 ;  /* 0x0002a84000009836 */ /* 0x000fc60000000000 */
[----:B------:R-:W-:Y:S02]  /*56f0*/  UIMAD UR14, UR36, 0x600, UR10 ;  /* 0x00000600240e78a4 */ /* 0x000fe4000f8e020a */
[----:B------:R-:W-:-:S05]  /*5700*/  @!P1 PRMT R0, RZ, 0x654, R0 ;  /* 0x00000654ff009816 */ /* 0x000fca0000000000 */
[----:B------:R-:W-:Y:S02]  /*5710*/  UMOV UR10, UR14 ;  /* 0x0000000e000a7c82 */ /* 0x000fe40008000000 */
        /* <DEDUP_REMOVED lines=22> */
[----:B------:R-:W-:Y:S02]  /*5880*/  UMOV UR11, 0x40000040 ;  /* 0x40000040000b7882 */ /* 0x000fe40000000000 */
[----:B------:R-:W-:Y:S01]  /*5890*/  UMOV UR14, UR15 ;  /* 0x0000000f000e7c82 */ /* 0x000fe20008000000 */
[----:B------:R-:W-:Y:S01]  /*58a0*/  ULDC UR15, c[0x0][0x9e0] ;  /* 0x00027800000f7ab9 */ /* 0x000fe20000000800 */
[----:B------:R-:W-:Y:S01]  /*58b0*/  ULOP3.LUT UR6, URZ, UR14, URZ, 0x33, !UPT ;  /* 0x0000000e3f067292 */ /* 0x000fe2000f8e333f */
[----:B------:R-:W-:Y:S02]  /*58c0*/  WARPGROUP.DEPBAR.LE gsb0, 0x0 ;  /* 0x00008000000079c5 */ /* 0x000fe40000010000 */
[----:B------:R-:W-:-:S06]  /*58d0*/  WARPGROUP.ARRIVE ;  /* 0x00000000000079c5 */ /* 0x000fcc0000000000 */
[----:B------:R-:W-:Y:S01]  /*58e0*/  HGMMA.64x128x16.F32.BF16 R24, R136, gdesc[UR8].tnspB, R24, gsb0 ;  /* 0x41e0000888187df0 */ /* 0x000fe20008001818 */
[----:B------:R-:W-:Y:S02]  /*58f0*/  @UP0 ULDC UR10, c[0x0][0x44c] ;  /* 0x00011300000a0ab9 */ /* 0x000fe40000000800 */
[----:B------:R-:W-:Y:S01]  /*5900*/  @P2 IMAD.HI.U32 R2, R21, UR10, RZ ;  /* 0x0000000a15022c27 */ /* 0x000fe2000f8e00ff */
[----:B------:R-:W-:Y:S01]  /*5910*/  @UP0 ULDC UR10, c[0x0][0x450] ;  /* 0x00011400000a0ab9 */ /* 0x000fe20000000800 */
[----:B------:R-:W-:-:S03]  /*5920*/  PLOP3.LUT P2, PT, PT, PT, UP1, 0x40, 0x0 ;  /* 0x000000000000781c */ /* 0x000fc60003f4e818 */
[----:B------:R-:W-:-:S05]  /*5930*/  @P3 SHF.R.U32.HI R21, RZ, UR10, R2 ;  /* 0x0000000aff153c19 */ /* 0x000fca0008011602 */
[----:B------:R-:W0:Y:S01]  /*5940*/  SHFL.IDX PT, R2, R21, RZ, 0x1c1f ;  /* 0x001c1fff15027589 */ /* 0x000e2200000e0000 */
[----:B------:R-:W-:Y:S02]  /*5950*/  WARPGROUP.DEPBAR.LE gsb0, 0x0 ;  /* 0x00008000000079c5 */ /* 0x000fe40000010000 */
[----:B------:R-:W-:Y:S01]  /*5960*/  IMAD R139, R10, -0x60, RZ ;  /* 0xffffffa00a8b7824 */ /* 0x000fe200078e02ff */
[----:B------:R2:W-:Y:S03]  /*5970*/  @!P1 SYNCS.ARRIVE.TRANS64.RED.A1T0 RZ, [R0+URZ], RZ ;  /* 0x000000ff00ff99a7 */ /* 0x0005e6000810043f */
[----:B-1----:R-:W-:Y:S01]  /*5980*/  IMAD.IADD R9, R139, 0x1, -R18 ;  /* 0x000000018b097824 */ /* 0x002fe200078e0a12 */
[----:B--2---:R-:W-:-:S04]  /*5990*/  IADD3 R0, -R18, 0x1, R139 ;  /* 0x0000000112007810 */ /* 0x004fc80007ffe18b */
[----:B------:R-:W-:-:S05]  /*59a0*/  IADD3 R0, -R17, R0, R16 ;  /* 0x0000000011007210 */ /* 0x000fca0007ffe110 */
[C---:B------:R-:W-:Y:S02]  /*59b0*/  VIADD R141, R0.reuse, UR15 ;  /* 0x0000000f008d7c36 */ /* 0x040fe40008000000 */
[----:B------:R-:W-:Y:S02]  /*59c0*/  VIADD R143, R0, UR6 ;  /* 0x00000006008f7c36 */ /* 0x000fe40008000000 */
[--C-:B0-----:R-:W-:Y:S02]  /*59d0*/  IMAD.IADD R11, R141, 0x1, R2.reuse ;  /* 0x000000018d0b7824 */ /* 0x101fe400078e0202 */
[----:B------:R-:W-:Y:S01]  /*59e0*/  IMAD.IADD R15, R143, 0x1, R2 ;  /* 0x000000018f0f7824 */ /* 0x000fe200078e0202 */
[----:B------:R-:W-:Y:S06]  /*59f0*/  @P2 BRA `(.L_x_1168) ;  /* 0x0000000000542947 */ /* 0x000fec0003800000 */
[----:B------:R-:W-:Y:S01]  /*5a00*/  IADD3 R0, -R17, R16, R2 ;  /* 0x0000001011007210 */ /* 0x000fe20007ffe102 */
[----:B------:R-:W-:Y:S03]  /*5a10*/  BSSY B0, `(.L_x_1169) ;  /* 0x0000010000007945 */ /* 0x000fe60003800000 */
        /* <DEDUP_REMOVED lines=10> */
.L_x_1170:
[----:B------:R-:W-:-:S05]  /*5ac0*/  IMAD.U32 R2, RZ, RZ, UR59 ;  /* 0x0000003bff027e24 */ /* 0x000fca000f8e00ff */
[----:B------:R-:W-:-:S13]  /*5ad0*/  ISETP.NE.AND P2, PT, R2, 0x1, PT ;  /* 0x000000010200780c */ /* 0x000fda0003f45270 */
[----:B------:R-:W0:Y:S02]  /*5ae0*/  @P2 LDC.64 R12, c[0x0][0x9e8] ;  /* 0x00027a00ff0c2b82 */ /* 0x000e240000000a00 */
[----:B0-----:R-:W-:-:S05]  /*5af0*/  @P2 IMAD.HI.U32 R12, R0, R12, RZ ;  /* 0x0000000c000c2227 */ /* 0x001fca00078e00ff */
[----:B------:R-:W-:-:S07]  /*5b00*/  @P2 SHF.R.U32.HI R0, RZ, R13, R12 ;  /* 0x0000000dff002219 */ /* 0x000fce000001160c */
.L_x_1171:
[----:B------:R-:W-:Y:S05]  /*5b10*/  BSYNC B0 ;  /* 0x0000000000007941 */ /* 0x000fea0003800000 */
.L_x_1169:
[----:B------:R-:W-:-:S05]  /*5b20*/  IMAD R0, R0, R2, R9 ;  /* 0x0000000200007224 */ /* 0x000fca00078e0209 */
[----:B------:R-:W-:Y:S02]  /*5b30*/  VIADDMNMX R11, R0, R2, R11, PT ;  /* 0x00000002000b7246 */ /* 0x000fe4000380010b */
[----:B------:R-:W-:-:S07]  /*5b40*/  VIMNMX R15, R15, R0, !PT ;  /* 0x000000000f0f7248 */ /* 0x000fce0007fe0100 */
.L_x_1168:
[C---:B------:R-:W-:Y:S01]  /*5b50*/  ISETP.GE.AND P2, PT, R139.reuse, 0x2, PT ;  /* 0x000000028b00780c */ /* 0x040fe20003f46270 */
[----:B------:R-:W0:Y:S01]  /*5b60*/  SHFL.IDX PT, R12, R21, 0x1, 0x1c1f ;  /* 0x003c1f00150c7f89 */ /* 0x000e2200000e0000 */
        /* <DEDUP_REMOVED lines=117> */
[----:B------:R-:W-:-:S13]  /*62c0*/  PLOP3.LUT P6, PT, PT, PT, UP1, 0x40, 0x0 ;  /* 0x000000000000781c */ /* 0x000fda0003fce818 */
[----:B------:R-:W-:Y:S05]  /*62d0*/  @P6 BRA `(.L_x_1172) ;  /* 0x0000000000546947 */ /* 0x000fea0003800000 */
        /* <DEDUP_REMOVED lines=12> */
.L_x_1174:
[----:B------:R-:W-:-:S05]  /*63a0*/  IMAD.U32 R150, RZ, RZ, UR59 ;  /* 0x0000003bff967e24 */ /* 0x000fca000f8e00ff */
[----:B------:R-:W-:-:S13]  /*63b0*/  ISETP.NE.AND P6, PT, R150, 0x1, PT ;  /* 0x000000019600780c */ /* 0x000fda0003fc5270 */
[----:B------:R-:W0:Y:S02]  /*63c0*/  @P6 LDC.64 R12, c[0x0][0x9e8] ;  /* 0x00027a00ff0c6b82 */ /* 0x000e240000000a00 */
[----:B0-----:R-:W-:-:S05]  /*63d0*/  @P6 IMAD.HI.U32 R12, R21, R12, RZ ;  /* 0x0000000c150c6227 */ /* 0x001fca00078e00ff */
[----:B------:R-:W-:-:S07]  /*63e0*/  @P6 SHF.R.U32.HI R21, RZ, R13, R12 ;  /* 0x0000000dff156219 */ /* 0x000fce000001160c */
.L_x_1175:
[----:B------:R-:W-:Y:S05]  /*63f0*/  BSYNC B0 ;  /* 0x0000000000007941 */ /* 0x000fea0003800000 */
.L_x_1173:
[----:B------:R-:W-:-:S05]  /*6400*/  IMAD R12, R21, R150, R9 ;  /* 0x00000096150c7224 */ /* 0x000fca00078e0209 */
[----:B------:R-:W-:Y:S02]  /*6410*/  VIADDMNMX R11, R12, R150, R11, PT ;  /* 0x000000960c0b7246 */ /* 0x000fe4000380010b */
[----:B------:R-:W-:-:S07]  /*6420*/  VIMNMX R15, R15, R12, !PT ;  /* 0x0000000c0f0f7248 */ /* 0x000fce0007fe0100 */
.L_x_1172:
[C---:B------:R-:W-:Y:S01]  /*6430*/  ISETP.GT.AND P2, PT, R15.reuse, 0x1, !P2 ;  /* 0x000000010f00780c */ /* 0x040fe20005744270 */
[----:B------:R-:W-:Y:S01]  /*6440*/  UMOV UR38, UR7 ;  /* 0x0000000700267c82 */ /* 0x000fe20008000000 */
[----:B------:R-:W-:Y:S01]  /*6450*/  ISETP.GT.AND P3, PT, R15, 0x8, !P3 ;  /* 0x000000080f00780c */ /* 0x000fe20005f64270 */
[----:B------:R-:W-:Y:S01]  /*6460*/  UMOV UR36, UR4 ;  /* 0x0000000400247c82 */ /* 0x000fe20008000000 */
        /* <DEDUP_REMOVED lines=37> */
[----:B------:R-:W-:Y:S02]  /*66c0*/  ISETP.NE.AND P6, PT, R156, RZ, PT ;  /* 0x000000ff9c00720c */ /* 0x000fe40003fc5270 */
        /* <DEDUP_REMOVED lines=30> */
[----:B------:R-:W-:Y:S01]  /*68b0*/  FSEL R114, R114, -INF , !P2 ;  /* 0xff80000072727808 */ /* 0x000fe20005000000 */
[----:B------:R-:W0:Y:S01]  /*68c0*/  LDC R9, c[0x0][0x988] ;  /* 0x00026200ff097b82 */ /* 0x000e220000000800 */
[----:B------:R-:W-:Y:S01]  /*68d0*/  ISETP.NE.AND P2, PT, R157, RZ, PT ;  /* 0x000000ff9d00720c */ /* 0x000fe20003f45270 */
[----:B------:R-:W1:Y:S01]  /*68e0*/  SHFL.BFLY PT, R12, R13, 0x2, 0x1f ;  /* 0x0c401f000d0c7f89 */ /* 0x000e6200000e0000 */
[----:B------:R-:W-:-:S02]  /*68f0*/  ISETP.NE.AND P3, PT, R121, RZ, PT ;  /* 0x000000ff7900720c */ /* 0x000fc40003f65270 */
[C---:B------:R-:W-:Y:S02]  /*6900*/  ISETP.GT.AND P2, PT, R15.reuse, 0x31, !P2 ;  /* 0x000000310f00780c */ /* 0x040fe40005744270 */
[----:B------:R-:W-:Y:S02]  /*6910*/  ISETP.GT.AND P4, PT, R15, 0x51, !P4 ;  /* 0x000000510f00780c */ /* 0x000fe40006784270 */
[----:B------:R-:W-:Y:S02]  /*6920*/  ISETP.LT.OR P2, PT, R11, 0x32, P2 ;  /* 0x000000320b00780c */ /* 0x000fe40001741670 */
[----:B------:R-:W-:Y:S02]  /*6930*/  ISETP.GT.AND P5, PT, R15, 0x58, !P5 ;  /* 0x000000580f00780c */ /* 0x000fe40006fa4270 */
[----:B------:R-:W-:Y:S02]  /*6940*/  FSEL R98, R115, -INF , !P2 ;  /* 0xff80000073627808 */ /* 0x000fe40005000000 */
[----:B------:R-:W-:-:S02]  /*6950*/  ISETP.NE.AND P2, PT, R113, RZ, PT ;  /* 0x000000ff7100720c */ /* 0x000fc40003f45270 */
[----:B------:R-:W-:Y:S02]  /*6960*/  ISETP.LT.OR P4, PT, R11, 0x52, P4 ;  /* 0x000000520b00780c */ /* 0x000fe40002781670 */
[----:B------:R-:W-:Y:S02]  /*6970*/  ISETP.GT.AND P2, PT, R15, 0x38, !P2 ;  /* 0x000000380f00780c */ /* 0x000fe40005744270 */
[C---:B------:R-:W-:Y:S02]  /*6980*/  ISETP.LT.OR P5, PT, R11.reuse, 0x59, P5 ;  /* 0x000000590b00780c */ /* 0x040fe40002fa1670 */
[----:B------:R-:W-:Y:S02]  /*6990*/  ISETP.LT.OR P2, PT, R11, 0x39, P2 ;  /* 0x000000390b00780c */ /* 0x000fe40001741670 */
[----:B------:R-:W-:Y:S02]  /*69a0*/  FSEL R134, R134, -INF , !P5 ;  /* 0xff80000086867808 */ /* 0x000fe40006800000 */
[----:B------:R-:W-:-:S02]  /*69b0*/  FSEL R118, R118, -INF , !P2 ;  /* 0xff80000076767808 */ /* 0x000fc40005000000 */
        /* <DEDUP_REMOVED lines=12> */
[----:B------:R-:W-:-:S03]  /*6a80*/  ISETP.GT.AND P2, PT, R15, 0x41, !P2 ;  /* 0x000000410f00780c */ /* 0x000fc60005744270 */
[----:B0-----:R-:W-:Y:S01]  /*6a90*/  FMUL.FTZ R95, R12, R9 ;  /* 0x000000090c5f7220 */ /* 0x001fe20000410000 */
[----:B------:R-:W-:-:S04]  /*6aa0*/  ISETP.LT.OR P2, PT, R11, 0x42, P2 ;  /* 0x000000420b00780c */ /* 0x000fc80001741670 */
[----:B------:R-:W-:Y:S02]  /*6ab0*/  FSEL R94, R123, -INF , !P2 ;  /* 0xff8000007b5e7808 */ /* 0x000fe40005000000 */
[----:B------:R-:W-:Y:S02]  /*6ac0*/  ISETP.GT.AND P2, PT, R15, 0x48, !P3 ;  /* 0x000000480f00780c */ /* 0x000fe40005f44270 */
[----:B------:R-:W-:Y:S02]  /*6ad0*/  ISETP.NE.AND P3, PT, R89, RZ, PT ;  /* 0x000000ff5900720c */ /* 0x000fe40003f65270 */
[----:B------:R-:W-:Y:S02]  /*6ae0*/  ISETP.LT.OR P2, PT, R11, 0x49, P2 ;  /* 0x000000490b00780c */ /* 0x000fe40001741670 */
[----:B------:R-:W-:Y:S02]  /*6af0*/  ISETP.GT.AND P3, PT, R15, 0x50, !P3 ;  /* 0x000000500f00780c */ /* 0x000fe40005f64270 */
[----:B------:R-:W-:-:S02]  /*6b00*/  FSEL R126, R126, -INF , !P2 ;  /* 0xff8000007e7e7808 */ /* 0x000fc40005000000 */
[----:B------:R-:W-:Y:S02]  /*6b10*/  ISETP.GT.AND P2, PT, R15, 0x49, !P6 ;  /* 0x000000490f00780c */ /* 0x000fe40007744270 */
[----:B------:R-:W-:Y:S02]  /*6b20*/  ISETP.NE.AND P6, PT, R97, RZ, PT ;  /* 0x000000ff6100720c */ /* 0x000fe40003fc5270 */
[C---:B------:R-:W-:Y:S02]  /*6b30*/  ISETP.LT.OR P2, PT, R11.reuse, 0x4a, P2 ;  /* 0x0000004a0b00780c */ /* 0x040fe40001741670 */
[----:B------:R-:W-:Y:S02]  /*6b40*/  ISETP.LT.OR P3, PT, R11, 0x51, P3 ;  /* 0x000000510b00780c */ /* 0x000fe40001f61670 */
[----:B------:R-:W-:Y:S02]  /*6b50*/  FSEL R214, R127, -INF , !P2 ;  /* 0xff8000007fd67808 */ /* 0x000fe40005000000 */
[----:B------:R-:W-:-:S02]  /*6b60*/  ISETP.GT.AND P2, PT, R15, RZ, !P6 ;  /* 0x000000ff0f00720c */ /* 0x000fc40007744270 */
[----:B------:R-:W-:Y:S02]  /*6b70*/  ISETP.NE.AND P6, PT, R93, RZ, PT ;  /* 0x000000ff5d00720c */ /* 0x000fe40003fc5270 */
[----:B------:R-:W-:Y:S02]  /*6b80*/  ISETP.LT.OR P2, PT, R11, 0x1, P2 ;  /* 0x000000010b00780c */ /* 0x000fe40001741670 */
[----:B------:R-:W-:Y:S02]  /*6b90*/  FSEL R130, R130, -INF , !P3 ;  /* 0xff80000082827808 */ /* 0x000fe40005800000 */
[----:B------:R-:W-:Y:S02]  /*6ba0*/  FSEL R93, R90, -INF , !P2 ;  /* 0xff8000005a5d7808 */ /* 0x000fe40005000000 */
[----:B------:R-:W-:Y:S02]  /*6bb0*/  FSETP.NEU.FTZ.AND P2, PT, R12, -INF , PT ;  /* 0xff8000000c00780b */ /* 0x000fe40003f5d000 */
[----:B------:R-:W-:-:S02]  /*6bc0*/  FMNMX.FTZ R13, R93, R8, !PT ;  /* 0x000000085d0d7209 */ /* 0x000fc40007810000 */
[----:B------:R-:W-:Y:S02]  /*6bd0*/  FSEL R95, R95, RZ, P2 ;  /* 0x000000ff5f5f7208 */ /* 0x000fe40001000000 */
[----:B------:R-:W-:Y:S02]  /*6be0*/  FMNMX.FTZ R21, R212, R13, !PT ;  /* 0x0000000dd4157209 */ /* 0x000fe40007810000 */
[----:B------:R-:W-:Y:S01]  /*6bf0*/  ISETP.GT.AND P6, PT, R15, 0x59, !P6 ;  /* 0x000000590f00780c */ /* 0x000fe200077c4270 */
[--C-:B------:R-:W-:Y:S01]  /*6c00*/  FFMA.FTZ R15, R100, R9, -R95.reuse ;  /* 0x00000009640f7223 */ /* 0x100fe2000001085f */
[----:B------:R-:W-:Y:S01]  /*6c10*/  FMNMX.FTZ R21, R150, R21, !PT ;  /* 0x0000001596157209 */ /* 0x000fe20007810000 */
[-CC-:B------:R-:W-:Y:S01]  /*6c20*/  FFMA.FTZ R148, R148, R9.reuse, -R95.reuse ;  /* 0x0000000994947223 */ /* 0x180fe2000001085f */
[----:B------:R-:W-:Y:S01]  /*6c30*/  FSEL R100, R131, -INF , !P4 ;  /* 0xff80000083647808 */ /* 0x000fe20006000000 */
[--C-:B------:R-:W-:Y:S01]  /*6c40*/  FFMA.FTZ R99, R14, R9, -R95.reuse ;  /* 0x000000090e637223 */ /* 0x100fe2000001085f */
[----:B------:R-:W-:Y:S01]  /*6c50*/  FMNMX.FTZ R21, R210, R21, !PT ;  /* 0x00000015d2157209 */ /* 0x000fe20007810000 */
[-CC-:B------:R-:W-:Y:S01]  /*6c60*/  FFMA.FTZ R146, R146, R9.reuse, -R95.reuse ;  /* 0x0000000992927223 */ /* 0x180fe2000001085f */
        /* <DEDUP_REMOVED lines=8> */
[----:B------:R0:W-:Y:S01]  /*6cf0*/  MUFU.EX2 R21, R148 ;  /* 0x0000009400157308 */ /* 0x0001e20000000800 */
        /* <DEDUP_REMOVED lines=8> */
[--C-:B0-----:R-:W-:Y:S01]  /*6d80*/  FFMA.FTZ R148, R104, R9, -R95.reuse ;  /* 0x0000000968947223 */ /* 0x101fe2000001085f */
        /* <DEDUP_REMOVED lines=8> */
[----:B------:R0:W-:Y:S03]  /*6e10*/  MUFU.EX2 R89, R146 ;  /* 0x0000009200597308 */ /* 0x0001e60000000800 */
[----:B------:R-:W-:-:S04]  /*6e20*/  FMNMX.FTZ R91, R114, R91, !PT ;  /* 0x0000005b725b7209 */ /* 0x000fc80007810000 */
[----:B------:R-:W-:Y:S01]  /*6e30*/  FMNMX.FTZ R97, R98, R91, !PT ;  /* 0x0000005b62617209 */ /* 0x000fe20007810000 */
[----:B------:R-:W-:Y:S01]  /*6e40*/  MUFU.EX2 R90, R90 ;  /* 0x0000005a005a7308 */ /* 0x000fe20000000800 */
[----:B0-----:R-:W-:Y:S02]  /*6e50*/  FFMA.FTZ R146, R116, R9, -R95 ;  /* 0x0000000974927223 */ /* 0x001fe4000001085f */
        /* <DEDUP_REMOVED lines=15> */
[--C-:B------:R-:W-:Y:S01]  /*6f50*/  FFMA.FTZ R97, R2, R9, -R95.reuse ;  /* 0x0000000902617223 */ /* 0x100fe2000001085f */
[----:B------:R-:W-:Y:S03]  /*6f60*/  MUFU.EX2 R148, R148 ;  /* 0x0000009400947308 */ /* 0x000fe60000000800 */
[----:B------:R-:W0:Y:S05]  /*6f70*/  SHFL.BFLY PT, R103, R0, 0x2, 0x1f ;  /* 0x0c401f0000677f89 */ /* 0x000e2a00000e0000 */
[----:B------:R-:W-:Y:S08]  /*6f80*/  MUFU.EX2 R15, R15 ;  /* 0x0000000f000f7308 */ /* 0x000ff00000000800 */
[----:B------:R-:W-:Y:S08]  /*6f90*/  MUFU.EX2 R11, R11 ;  /* 0x0000000b000b7308 */ /* 0x000ff00000000800 */
[----:B------:R-:W-:Y:S01]  /*6fa0*/  MUFU.EX2 R104, R104 ;  /* 0x0000006800687308 */ /* 0x000fe20000000800 */
[----:B0-----:R-:W-:Y:S01]  /*6fb0*/  FMNMX.FTZ R14, R0, R103, !PT ;  /* 0x00000067000e7209 */ /* 0x001fe20007810000 */
[-CC-:B------:R-:W-:Y:S01]  /*6fc0*/  FFMA.FTZ R103, R92, R9.reuse, -R95.reuse ;  /* 0x000000095c677223 */ /* 0x180fe2000001085f */
[----:B------:R-:W-:Y:S01]  /*6fd0*/  FSEL R0, R12, RZ, P2 ;  /* 0x000000ff0c007208 */ /* 0x000fe20001000000 */
[----:B------:R-:W-:-:S02]  /*6fe0*/  FFMA.FTZ R92, R128, R9, -R95 ;  /* 0x00000009805c7223 */ /* 0x000fc4000001085f */
[----:B------:R-:W0:Y:S02]  /*6ff0*/  SHFL.BFLY PT, R107, R14, 0x1, 0x1f ;  /* 0x0c201f000e6b7f89 */ /* 0x000e2400000e0000 */
[----:B------:R-:W-:Y:S01]  /*7000*/  MUFU.EX2 R144, R144 ;  /* 0x0000009000907308 */ /* 0x000fe20000000800 */
[----:B------:R-:W-:Y:S01]  /*7010*/  FADD.FTZ R0, -R0, R3 ;  /* 0x0000000300007221 */ /* 0x000fe20000010100 */
[----:B------:R-:W-:-:S03]  /*7020*/  FFMA.FTZ R3, R88, R9, -R95 ;  /* 0x0000000958037223 */ /* 0x000fc6000001085f */
[----:B------:R-:W-:-:S03]  /*7030*/  FMUL.FTZ R0, R0, R9 ;  /* 0x0000000900007220 */ /* 0x000fc60000410000 */
[----:B------:R-:W-:Y:S08]  /*7040*/  MUFU.EX2 R97, R97 ;  /* 0x0000006100617308 */ /* 0x000ff00000000800 */
[----:B------:R-:W1:Y:S01]  /*7050*/  MUFU.EX2 R0, R0 ;  /* 0x0000000000007308 */ /* 0x000e620000000800 */
[----:B0-----:R-:W-:Y:S01]  /*7060*/  FMNMX.FTZ R14, R14, R107, !PT ;  /* 0x0000006b0e0e7209 */ /* 0x001fe20007810000 */
[----:B------:R-:W-:-:S06]  /*7070*/  IMAD.U32 R107, RZ, RZ, UR5 ;  /* 0x00000005ff6b7e24 */ /* 0x000fcc000f8e00ff */
[----:B------:R-:W-:Y:S01]  /*7080*/  MUFU.EX2 R146, R146 ;  /* 0x0000009200927308 */ /* 0x000fe20000000800 */
[C---:B------:R-:W-:Y:S01]  /*7090*/  FSETP.NEU.FTZ.AND P2, PT, R14.reuse, -INF , PT ;  /* 0xff8000000e00780b */ /* 0x040fe20003f5d000 */
[----:B------:R-:W-:Y:S01]  /*70a0*/  FMUL.FTZ R95, R14, R9 ;  /* 0x000000090e5f7220 */ /* 0x000fe20000410000 */
[----:B------:R-:W-:-:S04]  /*70b0*/  @!P1 VIADD R107, R107, 0x2a860 ;  /* 0x0002a8606b6b9836 */ /* 0x000fc80000000000 */
[----:B------:R-:W-:Y:S01]  /*70c0*/  FSEL R95, R95, RZ, P2 ;  /* 0x000000ff5f5f7208 */ /* 0x000fe20001000000 */
[----:B-1----:R-:W-:Y:S01]  /*70d0*/  FFMA.FTZ R7, R0, R7, R13 ;  /* 0x0000000700077223 */ /* 0x002fe2000001000d */
[----:B------:R-:W-:Y:S01]  /*70e0*/  @!P1 PRMT R107, RZ, 0x654, R107 ;  /* 0x00000654ff6b9816 */ /* 0x000fe2000000006b */
[----:B------:R-:W-:Y:S02]  /*70f0*/  MUFU.EX2 R99, R99 ;  /* 0x0000006300637308 */ /* 0x000fe40000000800 */
[-CC-:B------:R-:W-:Y:S01]  /*7100*/  FFMA.FTZ R157, R93, R9.reuse, -R95.reuse ;  /* 0x000000095d9d7223 */ /* 0x180fe2000001085f */
[----:B------:R-:W-:Y:S01]  /*7110*/  FSEL R93, R14, RZ, P2 ;  /* 0x000000ff0e5d7208 */ /* 0x000fe20001000000 */
[-CC-:B------:R-:W-:Y:S01]  /*7120*/  FFMA.FTZ R88, R212, R9.reuse, -R95.reuse ;  /* 0x00000009d4587223 */ /* 0x180fe2000001085f */
[-CC-:B------:R-:W-:Y:S01]  /*7130*/  FFMA.FTZ R159, R150, R9.reuse, -R95.reuse ;  /* 0x00000009969f7223 */ /* 0x180fe2000001085f */
[-CC-:B------:R-:W-:Y:S01]  /*7140*/  FFMA.FTZ R112, R210, R9.reuse, -R95.reuse ;  /* 0x00000009d2707223 */ /* 0x180fe2000001085f */
[-C--:B------:R-:W-:Y:S01]  /*7150*/  FFMA.FTZ R151, R110, R9.reuse, -R95 ;  /* 0x000000096e977223 */ /* 0x080fe2000001085f */
[----:B------:R-:W-:Y:S01]  /*7160*/  FADD.FTZ R2, -R93, R8 ;  /* 0x000000085d027221 */ /* 0x000fe20000010100 */
[----:B------:R-:W-:Y:S01]  /*7170*/  MUFU.EX2 R157, R157 ;  /* 0x0000009d009d7308 */ /* 0x000fe20000000800 */
[----:B------:R-:W-:Y:S01]  /*7180*/  FADD.FTZ R110, R90, R7 ;  /* 0x000000075a6e7221 */ /* 0x000fe20000010000 */
[-CC-:B------:R-:W-:Y:S01]  /*7190*/  FFMA.FTZ R153, R154, R9.reuse, -R95.reuse ;  /* 0x000000099a997223 */ /* 0x180fe2000001085f */
[-C--:B------:R-:W-:Y:S01]  /*71a0*/  FMUL.FTZ R2, R2, R9.reuse ;  /* 0x0000000902027220 */ /* 0x080fe20000410000 */
[-CC-:B------:R-:W-:Y:S01]  /*71b0*/  FFMA.FTZ R116, R208, R9.reuse, -R95.reuse ;  /* 0x00000009d0747223 */ /* 0x180fe2000001085f */
[----:B------:R-:W-:Y:S01]  /*71c0*/  FADD.FTZ R7, R21, R110 ;  /* 0x0000006e15077221 */ /* 0x000fe20000010000 */
[-CC-:B------:R-:W-:Y:S01]  /*71d0*/  FFMA.FTZ R155, R152, R9.reuse, -R95.reuse ;  /* 0x00000009989b7223 */ /* 0x180fe2000001085f */
[-C--:B------:R-:W-:Y:S01]  /*71e0*/  FFMA.FTZ R120, R206, R9.reuse, -R95 ;  /* 0x00000009ce787223 */ /* 0x080fe2000001085f */
[----:B------:R-:W-:Y:S01]  /*71f0*/  MUFU.EX2 R88, R88 ;  /* 0x0000005800587308 */ /* 0x000fe20000000800 */
[----:B------:R-:W-:Y:S01]  /*7200*/  FADD.FTZ R110, R138, R7 ;  /* 0x000000078a6e7221 */ /* 0x000fe20000010000 */
[-CC-:B------:R-:W-:Y:S01]  /*7210*/  FFMA.FTZ R149, R106, R9.reuse, -R95.reuse ;  /* 0x000000096a957223 */ /* 0x180fe2000001085f */
[-CC-:B------:R-:W-:Y:S01]  /*7220*/  FFMA.FTZ R106, R158, R9.reuse, -R95.reuse ;  /* 0x000000099e6a7223 */ /* 0x180fe2000001085f */
[-CC-:B------:R-:W-:Y:S01]  /*7230*/  FFMA.FTZ R156, R156, R9.reuse, -R95.reuse ;  /* 0x000000099c9c7223 */ /* 0x180fe2000001085f */
[----:B------:R-:W-:Y:S01]  /*7240*/  FADD.FTZ R93, R89, R110 ;  /* 0x0000006e595d7221 */ /* 0x000fe20000010000 */
[-CC-:B------:R-:W-:Y:S01]  /*7250*/  FFMA.FTZ R145, R114, R9.reuse, -R95.reuse ;  /* 0x0000000972917223 */ /* 0x180fe2000001085f */
[-CC-:B------:R-:W-:Y:S01]  /*7260*/  FFMA.FTZ R98, R98, R9.reuse, -R95.reuse ;  /* 0x0000000962627223 */ /* 0x180fe2000001085f */
[----:B------:R-:W0:Y:S01]  /*7270*/  MUFU.EX2 R2, R2 ;  /* 0x0000000200027308 */ /* 0x000e220000000800 */
[-CC-:B------:R-:W-:Y:S01]  /*7280*/  FFMA.FTZ R147, R118, R9.reuse, -R95.reuse ;  /* 0x0000000976937223 */ /* 0x180fe2000001085f */
[-CC-:B------:R-:W-:Y:S01]  /*7290*/  FFMA.FTZ R94, R94, R9.reuse, -R95.reuse ;  /* 0x000000095e5e7223 */ /* 0x180fe2000001085f */
[-CC-:B------:R-:W-:Y:S01]  /*72a0*/  FFMA.FTZ R141, R122, R9.reuse, -R95.reuse ;  /* 0x000000097a8d7223 */ /* 0x180fe2000001085f */
[----:B------:R1:W-:Y:S01]  /*72b0*/  @!P1 SYNCS.ARRIVE.TRANS64.RED.A1T0 RZ, [R107+URZ], RZ ;  /* 0x000000ff6bff99a7 */ /* 0x0003e2000810043f */
[-CC-:B------:R-:W-:Y:S01]  /*72c0*/  FFMA.FTZ R126, R126, R9.reuse, -R95.reuse ;  /* 0x000000097e7e7223 */ /* 0x180fe2000001085f */
[-CC-:B------:R-:W-:Y:S01]  /*72d0*/  FFMA.FTZ R214, R214, R9.reuse, -R95.reuse ;  /* 0x00000009d6d67223 */ /* 0x180fe2000001085f */
[-CC-:B------:R-:W-:Y:S01]  /*72e0*/  FFMA.FTZ R130, R130, R9.reuse, -R95.reuse ;  /* 0x0000000982827223 */ /* 0x180fe2000001085f */
[----:B------:R-:W2:Y:S01]  /*72f0*/  MUFU.EX2 R159, R159 ;  /* 0x0000009f009f7308 */ /* 0x000ea20000000800 */
[-CC-:B------:R-:W-:Y:S01]  /*7300*/  FFMA.FTZ R100, R100, R9.reuse, -R95.reuse ;  /* 0x0000000964647223 */ /* 0x180fe2000001085f */
[----:B------:R-:W-:Y:S01]  /*7310*/  FFMA.FTZ R134, R134, R9, -R95 ;  /* 0x0000000986867223 */ /* 0x000fe2000001085f */
[C---:B------:R-:W-:Y:S01]  /*7320*/  ISETP.GT.AND P2, PT, R10.reuse, UR58, PT ;  /* 0x0000003a0a007c0c */ /* 0x040fe2000bf44270 */
[----:B------:R-:W-:Y:S01]  /*7330*/  VIADD R10, R10, 0xffffffff ;  /* 0xffffffff0a0a7836 */ /* 0x000fe20000000000 */
[----:B------:R-:W-:-:S02]  /*7340*/  F2FP.BF16.F32.PACK_AB R152, R140, R89 ;  /* 0x000000598c98723e */ /* 0x000fc400000010ff */
[----:B------:R-:W-:Y:S01]  /*7350*/  F2FP.BF16.F32.PACK_AB R158, R138, R21 ;  /* 0x000000158a9e723e */ /* 0x000fe200000010ff */
[----:B------:R-:W3:Y:S01]  /*7360*/  MUFU.EX2 R112, R112 ;  /* 0x0000007000707308 */ /* 0x000ee20000000800 */
[----:B0-----:R-:W-:Y:S01]  /*7370*/  FFMA.FTZ R7, R2, R6, R157 ;  /* 0x0000000602077223 */ /* 0x001fe2000001009d */
[----:B------:R-:W-:Y:S01]  /*7380*/  FADD.FTZ R6, R140, R93 ;  /* 0x0000005d8c067221 */ /* 0x000fe20000010000 */
[----:B------:R-:W-:Y:S02]  /*7390*/  F2FP.BF16.F32.PACK_AB R154, R136, R91 ;  /* 0x0000005b889a723e */ /* 0x000fe400000010ff */
[----:B------:R-:W-:Y:S01]  /*73a0*/  FADD.FTZ R110, R88, R7 ;  /* 0x00000007586e7221 */ /* 0x000fe20000010000 */
[----:B------:R-:W-:Y:S01]  /*73b0*/  FADD.FTZ R93, R91, R6 ;  /* 0x000000065b5d7221 */ /* 0x000fe20000010000 */
[-C--:B------:R-:W-:Y:S01]  /*73c0*/  FFMA.FTZ R6, R102, R9.reuse, -R95 ;  /* 0x0000000966067223 */ /* 0x080fe2000001085f */
[----:B------:R-:W0:Y:S01]  /*73d0*/  MUFU.EX2 R153, R153 ;  /* 0x0000009900997308 */ /* 0x000e220000000800 */
[----:B--2---:R-:W-:Y:S01]  /*73e0*/  FADD.FTZ R7, R159, R110 ;  /* 0x0000006e9f077221 */ /* 0x004fe20000010000 */
[----:B------:R-:W-:Y:S01]  /*73f0*/  FADD.FTZ R93, R136, R93 ;  /* 0x0000005d885d7221 */ /* 0x000fe20000010000 */
[----:B------:R-:W-:Y:S01]  /*7400*/  FFMA.FTZ R95, R108, R9, -R95 ;  /* 0x000000096c5f7223 */ /* 0x000fe2000001085f */
[----:B------:R-:W-:-:S02]  /*7410*/  F2FP.BF16.F32.PACK_AB R150, R104, R11 ;  /* 0x0000000b6896723e */ /* 0x000fc400000010ff */
[----:B------:R-:W-:Y:S01]  /*7420*/  FADD.FTZ R110, R148, R93 ;  /* 0x0000005d946e7221 */ /* 0x000fe20000010000 */
[C---:B------:R-:W-:Y:S01]  /*7430*/  F2FP.BF16.F32.PACK_AB R148, R15.reuse, R148 ;  /* 0x000000940f94723e */ /* 0x040fe200000010ff */
[----:B------:R-:W2:Y:S01]  /*7440*/  MUFU.EX2 R116, R116 ;  /* 0x0000007400747308 */ /* 0x000ea20000000800 */
[----:B---3--:R-:W-:Y:S01]  /*7450*/  FADD.FTZ R102, R112, R7 ;  /* 0x0000000770667221 */ /* 0x008fe20000010000 */
[----:B------:R-:W-:Y:S01]  /*7460*/  FADD.FTZ R110, R15, R110 ;  /* 0x0000006e0f6e7221 */ /* 0x000fe20000010000 */
[----:B------:R-:W-:Y:S02]  /*7470*/  F2FP.BF16.F32.PACK_AB R157, R88, R157 ;  /* 0x0000009d589d723e */ /* 0x000fe400000010ff */
[----:B------:R-:W-:Y:S01]  /*7480*/  F2FP.BF16.F32.PACK_AB R159, R112, R159 ;  /* 0x0000009f709f723e */ /* 0x000fe200000010ff */
[----:B------:R-:W-:Y:S02]  /*7490*/  FADD.FTZ R93, R11, R110 ;  /* 0x0000006e0b5d7221 */ /* 0x000fe40000010000 */
[----:B------:R-:W3:Y:S01]  /*74a0*/  MUFU.EX2 R155, R155 ;  /* 0x0000009b009b7308 */ /* 0x000ee20000000800 */
[----:B0-----:R-:W-:Y:S01]  /*74b0*/  FADD.FTZ R7, R153, R102 ;  /* 0x0000006699077221 */ /* 0x001fe20000010000 */
[----:B------:R-:W-:-:S04]  /*74c0*/  FADD.FTZ R93, R104, R93 ;  /* 0x0000005d685d7221 */ /* 0x000fc80000010000 */
[----:B------:R-:W-:Y:S01]  /*74d0*/  FADD.FTZ R110, R144, R93 ;  /* 0x0000005d906e7221 */ /* 0x000fe20000010000 */
[C---:B------:R-:W-:Y:S01]  /*74e0*/  F2FP.BF16.F32.PACK_AB R144, R97.reuse, R144 ;  /* 0x000000906190723e */ /* 0x040fe200000010ff */
[----:B------:R-:W0:Y:S01]  /*74f0*/  MUFU.EX2 R120, R120 ;  /* 0x0000007800787308 */ /* 0x000e220000000800 */
[C---:B--2---:R-:W-:Y:S01]  /*7500*/  FADD.FTZ R102, R116.reuse, R7 ;  /* 0x0000000774667221 */ /* 0x044fe20000010000 */
[----:B------:R-:W-:Y:S01]  /*7510*/  FADD.FTZ R93, R97, R110 ;  /* 0x0000006e615d7221 */ /* 0x000fe20000010000 */
[----:B------:R-:W-:-:S03]  /*7520*/  F2FP.BF16.F32.PACK_AB R153, R116, R153 ;  /* 0x000000997499723e */ /* 0x000fc600000010ff */
[----:B------:R-:W-:Y:S01]  /*7530*/  FADD.FTZ R110, R146, R93 ;  /* 0x0000005d926e7221 */ /* 0x000fe20000010000 */
[----:B------:R-:W-:Y:S01]  /*7540*/  F2FP.BF16.F32.PACK_AB R146, R99, R146 ;  /* 0x000000926392723e */ /* 0x000fe200000010ff */
[----:B------:R-:W2:Y:S01]  /*7550*/  MUFU.EX2 R149, R149 ;  /* 0x0000009500957308 */ /* 0x000ea20000000800 */
[----:B---3--:R-:W-:Y:S01]  /*7560*/  FADD.FTZ R7, R155, R102 ;  /* 0x000000669b077221 */ /* 0x008fe20000010000 */
[----:B------:R-:W-:-:S06]  /*7570*/  FADD.FTZ R110, R99, R110 ;  /* 0x0000006e636e7221 */ /* 0x000fcc0000010000 */
[----:B------:R-:W3:Y:S01]  /*7580*/  MUFU.EX2 R106, R106 ;  /* 0x0000006a006a7308 */ /* 0x000ee20000000800 */
[C---:B0-----:R-:W-:Y:S01]  /*7590*/  FADD.FTZ R102, R120.reuse, R7 ;  /* 0x0000000778667221 */ /* 0x041fe20000010000 */
[----:B------:R-:W-:-:S06]  /*75a0*/  F2FP.BF16.F32.PACK_AB R155, R120, R155 ;  /* 0x0000009b789b723e */ /* 0x000fcc00000010ff */
[----:B------:R-:W0:Y:S01]  /*75b0*/  MUFU.EX2 R151, R151 ;  /* 0x0000009700977308 */ /* 0x000e220000000800 */
[----:B--2---:R-:W-:-:S07]  /*75c0*/  FADD.FTZ R7, R149, R102 ;  /* 0x0000006695077221 */ /* 0x004fce0000010000 */
[----:B------:R2:W4:Y:S01]  /*75d0*/  MUFU.EX2 R8, R156 ;  /* 0x0000009c00087308 */ /* 0x0005220000000800 */
[C---:B---3--:R-:W-:Y:S01]  /*75e0*/  FADD.FTZ R102, R106.reuse, R7 ;  /* 0x000000076a667221 */ /* 0x048fe20000010000 */
[----:B------:R-:W-:-:S06]  /*75f0*/  F2FP.BF16.F32.PACK_AB R149, R106, R149 ;  /* 0x000000956a95723e */ /* 0x000fcc00000010ff */
[----:B------:R-:W3:Y:S01]  /*7600*/  MUFU.EX2 R145, R145 ;  /* 0x0000009100917308 */ /* 0x000ee20000000800 */
[----:B0-----:R-:W-:Y:S01]  /*7610*/  FADD.FTZ R7, R151, R102 ;  /* 0x0000006697077221 */ /* 0x001fe20000010000 */
[----:B--2---:R-:W-:-:S06]  /*7620*/  F2FP.BF16.F32.PACK_AB R156, R90, R13 ;  /* 0x0000000d5a9c723e */ /* 0x004fcc00000010ff */
[----:B------:R-:W0:Y:S01]  /*7630*/  MUFU.EX2 R98, R98 ;  /* 0x0000006200627308 */ /* 0x000e220000000800 */
[----:B----4-:R-:W-:-:S07]  /*7640*/  F2FP.BF16.F32.PACK_AB R151, R8, R151 ;  /* 0x000000970897723e */ /* 0x010fce00000010ff */
[----:B------:R-:W2:Y:S08]  /*7650*/  MUFU.EX2 R147, R147 ;  /* 0x0000009300937308 */ /* 0x000eb00000000800 */
[----:B------:R-:W4:Y:S08]  /*7660*/  MUFU.EX2 R6, R6 ;  /* 0x0000000600067308 */ /* 0x000f300000000800 */
[----:B-1----:R1:W-:Y:S08]  /*7670*/  MUFU.EX2 R107, R94 ;  /* 0x0000005e006b7308 */ /* 0x0023f00000000800 */
[----:B------:R-:W5:Y:S01]  /*7680*/  MUFU.EX2 R101, R101 ;  /* 0x0000006500657308 */ /* 0x000f620000000800 */
[----:B-1----:R-:W-:Y:S01]  /*7690*/  FADD.FTZ R94, R8, R7 ;  /* 0x00000007085e7221 */ /* 0x002fe20000010000 */
[----:B------:R-:W-:-:S03]  /*76a0*/  IMAD.MOV.U32 R8, RZ, RZ, R14 ;  /* 0x000000ffff087224 */ /* 0x000fc600078e000e */
[----:B---3--:R-:W-:Y:S01]  /*76b0*/  FADD.FTZ R7, R145, R94 ;  /* 0x0000005e91077221 */ /* 0x008fe20000010000 */
[C---:B0-----:R-:W-:Y:S02]  /*76c0*/  F2FP.BF16.F32.PACK_AB R145, R98.reuse, R145 ;  /* 0x000000916291723e */ /* 0x041fe400000010ff */
[----:B------:R-:W0:Y:S01]  /*76d0*/  MUFU.EX2 R141, R141 ;  /* 0x0000008d008d7308 */ /* 0x000e220000000800 */
[----:B------:R-:W-:-:S04]  /*76e0*/  FADD.FTZ R90, R98, R7 ;  /* 0x00000007625a7221 */ /* 0x000fc80000010000 */
[----:B--2---:R-:W-:Y:S01]  /*76f0*/  FADD.FTZ R7, R147, R90 ;  /* 0x0000005a93077221 */ /* 0x004fe20000010000 */
[C---:B----4-:R-:W-:Y:S02]  /*7700*/  F2FP.BF16.F32.PACK_AB R147, R6.reuse, R147 ;  /* 0x000000930693723e */ /* 0x050fe400000010ff */
[----:B------:R-:W1:Y:S01]  /*7710*/  MUFU.EX2 R20, R20 ;  /* 0x0000001400147308 */ /* 0x000e620000000800 */
[----:B------:R-:W-:Y:S01]  /*7720*/  FADD.FTZ R90, R6, R7 ;  /* 0x00000007065a7221 */ /* 0x000fe20000010000 */
[----:B-----5:R-:W-:-:S06]  /*7730*/  FADD.FTZ R93, R101, R110 ;  /* 0x0000006e655d7221 */ /* 0x020fcc0000010000 */
[----:B------:R-:W2:Y:S01]  /*7740*/  MUFU.EX2 R142, R142 ;  /* 0x0000008e008e7308 */ /* 0x000ea20000000800 */
[----:B0-----:R-:W-:Y:S01]  /*7750*/  FADD.FTZ R90, R141, R90 ;  /* 0x0000005a8d5a7221 */ /* 0x001fe20000010000 */
[----:B------:R-:W-:-:S03]  /*7760*/  F2FP.BF16.F32.PACK_AB R141, R107, R141 ;  /* 0x0000008d6b8d723e */ /* 0x000fc600000010ff */
[----:B------:R-:W-:-:S03]  /*7770*/  FADD.FTZ R90, R107, R90 ;  /* 0x0000005a6b5a7221 */ /* 0x000fc60000010000 */
        /* <DEDUP_REMOVED lines=26> */
[----:B--2---:R-:W-:Y:S01]  /*7920*/  FADD.FTZ R90, R139, R90 ;  /* 0x0000005a8b5a7221 */ /* 0x004fe20000010000 */
[C---:B0-----:R-:W-:Y:S01]  /*7930*/  FADD.FTZ R7, R3.reuse, R20 ;  /* 0x0000001403077221 */ /* 0x041fe20000010000 */
[----:B------:R-:W-:Y:S01]  /*7940*/  F2FP.BF16.F32.PACK_AB R138, R3, R96 ;  /* 0x00000060038a723e */ /* 0x000fe200000010ff */
[----:B------:R-:W-:Y:S02]  /*7950*/  IMAD.MOV.U32 R3, RZ, RZ, R12 ;  /* 0x000000ffff037224 */ /* 0x000fe400078e000c */
[C---:B-1----:R-:W-:Y:S01]  /*7960*/  FADD.FTZ R6, R95.reuse, R90 ;  /* 0x0000005a5f067221 */ /* 0x042fe20000010000 */
[----:B------:R-:W-:Y:S01]  /*7970*/  F2FP.BF16.F32.PACK_AB R139, R95, R139 ;  /* 0x0000008b5f8b723e */ /* 0x000fe200000010ff */
[----:B------:R-:W-:Y:S06]  /*7980*/  @P2 BRA `(.L_x_1176) ;  /* 0xffffffd000b82947 */ /* 0x000fec000383ffff */
[----:B------:R-:W-:Y:S01]  /*7990*/  IMAD.MOV.U32 R8, RZ, RZ, R14 ;  /* 0x000000ffff087224 */ /* 0x000fe200078e000e */
[----:B------:R-:W-:Y:S01]  /*79a0*/  UMOV UR36, UR4 ;  /* 0x0000000400247c82 */ /* 0x000fe20008000000 */
[----:B------:R-:W-:Y:S01]  /*79b0*/  IMAD.MOV.U32 R3, RZ, RZ, R12 ;  /* 0x000000ffff037224 */ /* 0x000fe200078e000c */
[----:B------:R-:W-:-:S06]  /*79c0*/  UMOV UR38, UR7 ;  /* 0x0000000700267c82 */ /* 0x000fcc0008000000 */
.L_x_1159:
[----:B------:R-:W-:Y:S01]  /*79d0*/  ULDC UR4, c[0x0][0x448] ;  /* 0x0001120000047ab9 */ /* 0x000fe20000000800 */
[----:B------:R-:W-:Y:S01]  /*79e0*/  IADD3 R11, R16, 0x1, -R17 ;  /* 0x00000001100b7810 */ /* 0x000fe20007ffe811 */
[----:B------:R-:W-:Y:S01]  /*79f0*/  UISETP.NE.AND UP0, UPT, UR4, 0x1, UPT ;  /* 0x000000010400788c */ /* 0x000fe2000bf05270 */
[----:B------:R-:W-:Y:S02]  /*7a00*/  ULDC UR10, c[0x0][0x9e4] ;  /* 0x00027900000a7ab9 */ /* 0x000fe40000000800 */
[----:B------:R-:W-:Y:S01]  /*7a10*/  R2UR UR7, R11 ;  /* 0x000000000b0772ca */ /* 0x000fe200000e0000 */
[----:B------:R-:W-:Y:S02]  /*7a20*/  UISETP.GE.AND UP1, UPT, UR10, 0x1, UPT ;  /* 0x000000010a00788c */ /* 0x000fe4000bf26270 */
[----:B------:R-:W-:-:S04]  /*7a30*/  UIADD3 UR6, UR39, 0x7f, URZ ;  /* 0x0000007f27067890 */ /* 0x000fc8000fffe03f */
[----:B------:R-:W-:Y:S01]  /*7a40*/  PLOP3.LUT P2, PT, PT, PT, UP1, 0x40, 0x0 ;  /* 0x000000000000781c */ /* 0x000fe20003f4e818 */
[----:B------:R-:W-:Y:S01]  /*7a50*/  @UP0 ULDC UR4, c[0x0][0x44c] ;  /* 0x0001130000040ab9 */ /* 0x000fe20000000800 */
[----:B------:R-:W-:Y:S01]  /*7a60*/  @UP0 ULDC UR11, c[0x0][0x450] ;  /* 0x00011400000b0ab9 */ /* 0x000fe20000000800 */
[----:B------:R-:W-:-:S04]  /*7a70*/  UIMAD.WIDE.U32 UR4, UR6, UR4, URZ ;  /* 0x00000004060472a5 */ /* 0x000fc8000f8e003f */
[----:B------:R-:W-:-:S04]  /*7a80*/  @UP0 USHF.R.U32.HI UR6, URZ, UR11, UR5 ;  /* 0x0000000b3f060299 */ /* 0x000fc80008011605 */
[----:B------:R-:W-:-:S04]  /*7a90*/  UIADD3 UR6, UR7, UR6, URZ ;  /* 0x0000000607067290 */ /* 0x000fc8000fffe03f */
[----:B------:R-:W-:Y:S01]  /*7aa0*/  UIADD3 UR14, UR6, -UR14, URZ ;  /* 0x8000000e060e7290 */ /* 0x000fe2000fffe03f */
[----:B------:R-:W-:Y:S11]  /*7ab0*/  @P2 BRA `(.L_x_1177) ;  /* 0x0000000000482947 */ /* 0x000ff60003800000 */
[----:B------:R-:W-:Y:S02]  /*7ac0*/  UMOV UR11, UR6 ;  /* 0x00000006000b7c82 */ /* 0x000fe40008000000 */
        /* <DEDUP_REMOVED lines=10> */
.L_x_1178:
[----:B------:R-:W-:-:S11]  /*7b70*/  UISETP.NE.AND UP2, UPT, UR10, 0x1, UPT ;  /* 0x000000010a00788c */ /* 0x000fd6000bf45270 */
[----:B------:R-:W-:Y:S02]  /*7b80*/  @UP2 ULDC.64 UR4, c[0x0][0x9e8] ;  /* 0x00027a0000042ab9 */ /* 0x000fe40000000a00 */
[----:B------:R-:W-:-:S04]  /*7b90*/  UIMAD.WIDE.U32 UR6, UR11, UR4, URZ ;  /* 0x000000040b0672a5 */ /* 0x000fc8000f8e003f */
[----:B------:R-:W-:-:S12]  /*7ba0*/  @UP2 USHF.R.U32.HI UR11, URZ, UR5, UR7 ;  /* 0x000000053f0b2299 */ /* 0x000fd80008011607 */
.L_x_1179:
[----:B------:R-:W-:-:S04]  /*7bb0*/  UIMAD UR10, UR11, UR10, URZ ;  /* 0x0000000a0b0a72a4 */ /* 0x000fc8000f8e023f */
[----:B------:R-:W-:-:S04]  /*7bc0*/  UISETP.LT.AND UP2, UPT, UR14, UR10, UPT ;  /* 0x0000000a0e00728c */ /* 0x000fc8000bf41270 */
[----:B------:R-:W-:-:S12]  /*7bd0*/  USEL UR14, UR14, UR10, !UP2 ;  /* 0x0000000a0e0e7287 */ /* 0x000fd8000d000000 */
.L_x_1177:
[----:B------:R-:W-:-:S04]  /*7be0*/  UIADD3 UR4, UR14, 0x5f, URZ ;  /* 0x0000005f0e047890 */ /* 0x000fc8000fffe03f */
[----:B------:R-:W-:-:S04]  /*7bf0*/  UIMAD.WIDE UR4, UR4, 0x2aaaaaab, URZ ;  /* 0x2aaaaaab040478a5 */ /* 0x000fc8000f8e023f */
[----:B------:R-:W-:-:S04]  /*7c00*/  USHF.R.U32.HI UR4, URZ, 0x1f, UR5 ;  /* 0x0000001f3f047899 */ /* 0x000fc80008011605 */
[----:B------:R-:W-:-:S04]  /*7c10*/  ULEA.HI.SX32 UR4, UR5, UR4, 0x1c ;  /* 0x0000000405047291 */ /* 0x000fc8000f8fe23f */
[----:B------:R-:W-:-:S04]  /*7c20*/  UISETP.LT.AND UP2, UPT, UR61, UR4, UPT ;  /* 0x000000043d00728c */ /* 0x000fc8000bf41270 */
[----:B------:R-:W-:-:S06]  /*7c30*/  USEL UR58, UR61, UR4, !UP2 ;  /* 0x000000043d3a7287 */ /* 0x000fcc000d000000 */
[----:B------:R-:W-:-:S13]  /*7c40*/  ISETP.GE.AND P2, PT, R10, UR58, PT ;  /* 0x0000003a0a007c0c */ /* 0x000fda000bf46270 */
[----:B------:R-:W-:Y:S05]  /*7c50*/  @!P2 BRA `(.L_x_1180) ;  /* 0x0000001800f4a947 */ /* 0x000fea0003800000 */
[----:B------:R-:W-:Y:S01]  /*7c60*/  IMAD.MOV.U32 R11, RZ, RZ, R8 ;  /* 0x000000ffff0b7224 */ /* 0x000fe200078e0008 */
[----:B------:R-:W-:Y:S01]  /*7c70*/  UMOV UR6, UR38 ;  /* 0x0000002600067c82 */ /* 0x000fe20008000000 */
[----:B------:R-:W-:Y:S01]  /*7c80*/  IMAD.MOV.U32 R12, RZ, RZ, R3 ;  /* 0x000000ffff0c7224 */ /* 0x000fe200078e0003 */
[----:B------:R-:W-:-:S06]  /*7c90*/  UMOV UR4, UR36 ;  /* 0x0000002400047c82 */ /* 0x000fcc0008000000 */
.L_x_1189:
[----:B------:R-:W-:-:S04]  /*7ca0*/  UIADD3 UR7, UR4, 0x1, URZ ;  /* 0x0000000104077890 */ /* 0x000fc8000fffe03f */
[----:B------:R-:W-:-:S04]  /*7cb0*/  UISETP.NE.AND UP2, UPT, UR7, 0x2, UPT ;  /* 0x000000020700788c */ /* 0x000fc8000bf45270 */
[----:B------:R-:W-:Y:S02]  /*7cc0*/  USEL UR7, UR7, URZ, UP2 ;  /* 0x0000003f07077287 */ /* 0x000fe40009000000 */
[----:B------:R-:W-:-:S04]  /*7cd0*/  USEL UR38, URZ, 0x1, UP2 ;  /* 0x000000013f267887 */ /* 0x000fc80009000000 */
[----:B------:R-:W-:Y:S01]  /*7ce0*/  ULOP3.LUT UR38, UR6, UR38, URZ, 0x3c, !UPT ;  /* 0x0000002606267292 */ /* 0x000fe2000f8e3c3f */
[----:B------:R-:W-:Y:S01]  /*7cf0*/  UMOV UR36, UR7 ;  /* 0x0000000700247c82 */ /* 0x000fe20008000000 */
[----:B------:R-:W-:Y:S10]  /*7d00*/  @!P0 BRA `(.L_x_1181) ;  /* 0x0000000000048947 */ /* 0x000ff40003800000 */
[----:B------:R-:W-:Y:S01]  /*7d10*/  BPT.TRAP 0x1 ;  /* 0x000000040000795c */ /* 0x000fe20000300000 */
.L_x_1181:
[----:B------:R-:W-:Y:S01]  /*7d20*/  ULEA UR5, UR36, UR37, 0x3 ;  /* 0x0000002524057291 */ /* 0x000fe2000f8e183f */
[----:B------:R-:W-:-:S05]  /*7d30*/  IMAD.U32 R3, RZ, RZ, UR38 ;  /* 0x00000026ff037e24 */ /* 0x000fca000f8e00ff */
[----:B------:R-:W-:-:S04]  /*7d40*/  SHF.L.U32 R3, R3, 0x1f, RZ ;  /* 0x0000001f03037819 */ /* 0x000fc800000006ff */
[----:B------:R0:W1:Y:S01]  /*7d50*/  SYNCS.PHASECHK.TRANS64.TRYWAIT P2, [UR5+0x2a830], R3 ;  /* 0x02a83003ff0075a7 */ /* 0x0000620008040145 */
[----:B------:R-:W-:Y:S05]  /*7d60*/  @!P0 BRA `(.L_x_1182) ;  /* 0x0000000000048947 */ /* 0x000fea0003800000 */
[----:B------:R-:W-:Y:S01]  /*7d70*/  BPT.TRAP 0x1 ;  /* 0x000000040000795c */ /* 0x000fe20000300000 */
.L_x_1182:
[----:B-1----:R-:W-:Y:S05]  /*7d80*/  @P2 BRA `(.L_x_1183) ;  /* 0x0000000000082947 */ /* 0x002fea0003800000 */
[----:B------:R-:W1:Y:S02]  /*7d90*/  SYNCS.PHASECHK.TRANS64.TRYWAIT P2, [UR5+0x2a830], R3 ;  /* 0x02a83003ff0075a7 */ /* 0x000e640008040145 */
[----:B-1----:R-:W-:Y:S05]  /*7da0*/  @!P2 BRA `(.L_x_1184) ;  /* 0x000000fc0090a947 */ /* 0x002fea0003800000 */
.L_x_1183:
        /* <DEDUP_REMOVED lines=131> */
.L_x_1185:
[----:B------:R-:W-:Y:S01]  /*85e0*/  ULEA UR5, UR4, UR37, 0x3 ;  /* 0x0000002504057291 */ /* 0x000fe2000f8e183f */
[----:B------:R-:W-:-:S05]  /*85f0*/  IMAD.U32 R0, RZ, RZ, UR6 ;  /* 0x00000006ff007e24 */ /* 0x000fca000f8e00ff */
[----:B------:R-:W-:-:S04]  /*8600*/  SHF.L.U32 R0, R0, 0x1f, RZ ;  /* 0x0000001f00007819 */ /* 0x000fc800000006ff */
[----:B------:R2:W3:Y:S01]  /*8610*/  SYNCS.PHASECHK.TRANS64.TRYWAIT P2, [UR5+0x2a850], R0 ;  /* 0x02a85000ff0075a7 */ /* 0x0004e20008040145 */
[----:B------:R-:W-:Y:S05]  /*8620*/  @!P0 BRA `(.L_x_1186) ;  /* 0x0000000000048947 */ /* 0x000fea0003800000 */
[----:B------:R-:W-:Y:S01]  /*8630*/  BPT.TRAP 0x1 ;  /* 0x000000040000795c */ /* 0x000fe20000300000 */
.L_x_1186:
[----:B---3--:R-:W-:Y:S05]  /*8640*/  @P2 BRA `(.L_x_1187) ;  /* 0x0000000000082947 */ /* 0x008fea0003800000 */
[----:B------:R-:W3:Y:S02]  /*8650*/  SYNCS.PHASECHK.TRANS64.TRYWAIT P2, [UR5+0x2a850], R0 ;  /* 0x02a85000ff0075a7 */ /* 0x000ee40008040145 */
[----:B---3--:R-:W-:Y:S05]  /*8660*/  @!P2 BRA `(.L_x_1188) ;  /* 0x000000f40078a947 */ /* 0x008fea0003800000 */
.L_x_1187:
[----:B------:R-:W-:Y:S01]  /*8670*/  UIADD3 UR6, UR37, 0x400, URZ ;  /* 0x0000040025067890 */ /* 0x000fe2000fffe03f */
[----:B------:R-:W-:Y:S01]  /*8680*/  WARPGROUP.ARRIVE ;  /* 0x00000000000079c5 */ /* 0x000fe20000000000 */
[----:B------:R-:W-:Y:S01]  /*8690*/  UMOV UR11, 0x40000040 ;  /* 0x40000040000b7882 */ /* 0x000fe20000000000 */
[----:B0-2---:R-:W-:Y:S01]  /*86a0*/  FMNMX.FTZ R0, R88, R12, !PT ;  /* 0x0000000c58007209 */ /* 0x005fe20007810000 */
[----:B------:R-:W-:Y:S01]  /*86b0*/  USHF.R.U32.HI UR6, URZ, 0x4, UR6 ;  /* 0x000000043f067899 */ /* 0x000fe20008011606 */
[----:B-1----:R-:W-:Y:S01]  /*86c0*/  FMNMX.FTZ R8, R90, R11, !PT ;  /* 0x0000000b5a087209 */ /* 0x002fe20007810000 */
[----:B------:R-:W0:Y:S01]  /*86d0*/  LDC R9, c[0x0][0x988] ;  /* 0x00026200ff097b82 */ /* 0x000e220000000800 */
[----:B------:R-:W-:Y:S01]  /*86e0*/  FMNMX.FTZ R3, R89, R0, !PT ;  /* 0x0000000059037209 */ /* 0x000fe20007810000 */
[----:B------:R-:W-:Y:S01]  /*86f0*/  ULOP3.LUT UR6, UR6, 0x3fff, URZ, 0xc0, !UPT ;  /* 0x00003fff06067892 */ /* 0x000fe2000f8ec03f */
[----:B------:R-:W-:Y:S02]  /*8700*/  FMNMX.FTZ R15, R91, R8, !PT ;  /* 0x000000085b0f7209 */ /* 0x000fe40007810000 */
[----:B------:R-:W-:Y:S01]  /*8710*/  FMNMX.FTZ R0, R92, R3, !PT ;  /* 0x000000035c007209 */ /* 0x000fe20007810000 */
[----:B------:R-:W-:Y:S01]  /*8720*/  ULOP3.LUT UR6, UR6, 0x3000000, URZ, 0xfc, !UPT ;  /* 0x0300000006067892 */ /* 0x000fe2000f8efc3f */
[----:B------:R-:W-:-:S02]  /*8730*/  FMNMX.FTZ R8, R94, R15, !PT ;  /* 0x0000000f5e087209 */ /* 0x000fc40007810000 */
[----:B------:R-:W-:Y:S01]  /*8740*/  FMNMX.FTZ R3, R93, R0, !PT ;  /* 0x000000005d037209 */ /* 0x000fe20007810000 */
[----:B------:R-:W-:Y:S01]  /*8750*/  UIMAD UR4, UR4, 0x600, UR6 ;  /* 0x00000600040478a4 */ /* 0x000fe2000f8e0206 */
[----:B------:R-:W-:Y:S02]  /*8760*/  FMNMX.FTZ R15, R95, R8, !PT ;  /* 0x000000085f0f7209 */ /* 0x000fe40007810000 */
[----:B------:R-:W-:Y:S01]  /*8770*/  FMNMX.FTZ R0, R96, R3, !PT ;  /* 0x0000000360007209 */ /* 0x000fe20007810000 */
[----:B------:R-:W-:Y:S01]  /*8780*/  UIADD3 UR6, UR4, 0x280, URZ ;  /* 0x0000028004067890 */ /* 0x000fe2000fffe03f */
[----:B------:R-:W-:Y:S02]  /*8790*/  FMNMX.FTZ R8, R98, R15, !PT ;  /* 0x0000000f62087209 */ /* 0x000fe40007810000 */
[----:B------:R-:W-:Y:S01]  /*87a0*/  UMOV UR10, UR4 ;  /* 0x00000004000a7c82 */ /* 0x000fe20008000000 */
[----:B------:R-:W-:Y:S01]  /*87b0*/  FMNMX.FTZ R3, R97, R0, !PT ;  /* 0x0000000061037209 */ /* 0x000fe20007810000 */
[----:B------:R-:W-:Y:S01]  /*87c0*/  HGMMA.64x128x16.F32.BF16 R24, R156, gdesc[UR8].tnspB, R24, gsb0 ;  /* 0x41e000089c187df0 */ /* 0x000fe20008001818 */
[----:B------:R-:W-:Y:S01]  /*87d0*/  UIADD3 UR10, UR4, 0x80, URZ ;  /* 0x00000080040a7890 */ /* 0x000fe2000fffe03f */
[----:B------:R-:W-:Y:S01]  /*87e0*/  FMNMX.FTZ R15, R99, R8, !PT ;  /* 0x00000008630f7209 */ /* 0x000fe20007810000 */
[----:B------:R-:W-:Y:S01]  /*87f0*/  UMOV UR11, 0x40000040 ;  /* 0x40000040000b7882 */ /* 0x000fe20000000000 */
[----:B------:R-:W-:-:S02]  /*8800*/  FMNMX.FTZ R0, R100, R3, !PT ;  /* 0x0000000364007209 */ /* 0x000fc40007810000 */
[----:B------:R-:W-:Y:S02]  /*8810*/  FMNMX.FTZ R8, R102, R15, !PT ;  /* 0x0000000f66087209 */ /* 0x000fe40007810000 */
[----:B------:R-:W-:Y:S02]  /*8820*/  FMNMX.FTZ R3, R101, R0, !PT ;  /* 0x0000000065037209 */ /* 0x000fe40007810000 */
[----:B------:R-:W-:Y:S02]  /*8830*/  FMNMX.FTZ R21, R103, R8, !PT ;  /* 0x0000000867157209 */ /* 0x000fe40007810000 */
[----:B------:R-:W-:Y:S02]  /*8840*/  FMNMX.FTZ R0, R104, R3, !PT ;  /* 0x0000000368007209 */ /* 0x000fe40007810000 */
[----:B------:R-:W-:Y:S02]  /*8850*/  FMNMX.FTZ R8, R106, R21, !PT ;  /* 0x000000156a087209 */ /* 0x000fe40007810000 */
[----:B------:R-:W-:-:S02]  /*8860*/  FMNMX.FTZ R3, R105, R0, !PT ;  /* 0x0000000069037209 */ /* 0x000fc40007810000 */
[----:B------:R-:W-:Y:S02]  /*8870*/  FMNMX.FTZ R21, R107, R8, !PT ;  /* 0x000000086b157209 */ /* 0x000fe40007810000 */
[----:B------:R-:W-:Y:S02]  /*8880*/  FMNMX.FTZ R0, R108, R3, !PT ;  /* 0x000000036c007209 */ /* 0x000fe40007810000 */
[----:B------:R-:W-:Y:S02]  /*8890*/  FMNMX.FTZ R8, R110, R21, !PT ;  /* 0x000000156e087209 */ /* 0x000fe40007810000 */
[----:B------:R-:W-:Y:S02]  /*88a0*/  FMNMX.FTZ R3, R109, R0, !PT ;  /* 0x000000006d037209 */ /* 0x000fe40007810000 */
[C---:B------:R-:W-:Y:S01]  /*88b0*/  ISETP.GT.AND P2, PT, R10.reuse, UR58, PT ;  /* 0x0000003a0a007c0c */ /* 0x040fe2000bf44270 */
[----:B------:R-:W-:Y:S01]  /*88c0*/  VIADD R10, R10, 0xffffffff ;  /* 0xffffffff0a0a7836 */ /* 0x000fe20000000000 */
        /* <DEDUP_REMOVED lines=12> */
[----:B------:R-:W1:Y:S02]  /*8990*/  SHFL.BFLY PT, R3, R0, 0x2, 0x1f ;  /* 0x0c401f0000037f89 */ /* 0x000e6400000e0000 */
[----:B-1----:R-:W-:-:S05]  /*89a0*/  FMNMX.FTZ R14, R0, R3, !PT ;  /* 0x00000003000e7209 */ /* 0x002fca0007810000 */
[----:B------:R-:W1:Y:S02]  /*89b0*/  SHFL.BFLY PT, R3, R14, 0x1, 0x1f ;  /* 0x0c201f000e037f89 */ /* 0x000e6400000e0000 */
[----:B-1----:R-:W-:-:S05]  /*89c0*/  FMNMX.FTZ R3, R14, R3, !PT ;  /* 0x000000030e037209 */ /* 0x002fca0007810000 */
[----:B------:R-:W-:-:S04]  /*89d0*/  FADD.FTZ R2, -R3, R12 ;  /* 0x0000000c03027221 */ /* 0x000fc80000010100 */
[-C--:B0-----:R-:W-:Y:S01]  /*89e0*/  FMUL.FTZ R12, R2, R9.reuse ;  /* 0x00000009020c7220 */ /* 0x081fe20000410000 */
[-C--:B------:R-:W-:Y:S01]  /*89f0*/  FMUL.FTZ R2, R3, R9.reuse ;  /* 0x0000000903027220 */ /* 0x080fe20000410000 */
[----:B------:R-:W-:Y:S02]  /*8a00*/  WARPGROUP.DEPBAR.LE gsb0, 0x0 ;  /* 0x00008000000079c5 */ /* 0x000fe40000010000 */
[----:B------:R-:W-:Y:S01]  /*8a10*/  WARPGROUP.ARRIVE ;  /* 0x00000000000079c5 */ /* 0x000fe20000000000 */
[-CC-:B------:R-:W-:Y:S01]  /*8a20*/  FFMA.FTZ R156, R89, R9.reuse, -R2.reuse ;  /* 0x00000009599c7223 */ /* 0x180fe20000010802 */
[----:B------:R-:W-:Y:S01]  /*8a30*/  FMNMX.FTZ R89, R111, R8, !PT ;  /* 0x000000086f597209 */ /* 0x000fe20007810000 */
[-CC-:B------:R-:W-:Y:S01]  /*8a40*/  FFMA.FTZ R15, R93, R9.reuse, -R2.reuse ;  /* 0x000000095d0f7223 */ /* 0x180fe20000010802 */
[-CC-:B------:R-:W-:Y:S01]  /*8a50*/  FFMA.FTZ R21, R97, R9.reuse, -R2.reuse ;  /* 0x0000000961157223 */ /* 0x180fe20000010802 */
[--C-:B------:R-:W-:Y:S01]  /*8a60*/  FFMA.FTZ R13, R88, R9, -R2.reuse ;  /* 0x00000009580d7223 */ /* 0x100fe20000010802 */
[----:B------:R-:W-:Y:S01]  /*8a70*/  HGMMA.64x128x16.F32.BF16 R24, R152, gdesc[UR8].tnspB, R24, gsb0 ;  /* 0x41e0000898187df0 */ /* 0x000fe20008001818 */
[----:B------:R-:W-:Y:S01]  /*8a80*/  UIADD3 UR10, UR4, 0x100, URZ ;  /* 0x00000100040a7890 */ /* 0x000fe2000fffe03f */
[----:B------:R-:W-:Y:S01]  /*8a90*/  FMNMX.FTZ R8, R114, R89, !PT ;  /* 0x0000005972087209 */ /* 0x000fe20007810000 */
[----:B------:R-:W-:Y:S01]  /*8aa0*/  UMOV UR11, 0x40000040 ;  /* 0x40000040000b7882 */ /* 0x000fe20000000000 */
[-CC-:B------:R-:W-:Y:S01]  /*8ab0*/  FFMA.FTZ R158, R92, R9.reuse, -R2.reuse ;  /* 0x000000095c9e7223 */ /* 0x180fe20000010802 */
[----:B------:R0:W-:Y:S01]  /*8ac0*/  MUFU.EX2 R0, R12 ;  /* 0x0000000c00007308 */ /* 0x0001e20000000800 */
        /* <DEDUP_REMOVED lines=9> */
[-CC-:B0-----:R-:W-:Y:S01]  /*8b60*/  FFMA.FTZ R12, R120, R9.reuse, -R2.reuse ;  /* 0x00000009780c7223 */ /* 0x181fe20000010802 */
[----:B------:R-:W-:Y:S01]  /*8b70*/  FFMA.FTZ R133, R133, R9, -R2 ;  /* 0x0000000985857223 */ /* 0x000fe20000010802 */
[----:B------:R-:W0:Y:S01]  /*8b80*/  MUFU.EX2 R13, R13 ;  /* 0x0000000d000d7308 */ /* 0x000e220000000800 */
[----:B------:R-:W-:-:S04]  /*8b90*/  FMNMX.FTZ R8, R122, R93, !PT ;  /* 0x0000005d7a087209 */ /* 0x000fc80007810000 */
[----:B------:R-:W-:-:S03]  /*8ba0*/  FMNMX.FTZ R93, R123, R8, !PT ;  /* 0x000000087b5d7209 */ /* 0x000fc60007810000 */
[----:B------:R-:W1:Y:S01]  /*8bb0*/  MUFU.EX2 R156, R156 ;  /* 0x0000009c009c7308 */ /* 0x000e620000000800 */
[----:B------:R-:W-:Y:S01]  /*8bc0*/  FMNMX.FTZ R8, R126, R93, !PT ;  /* 0x0000005d7e087209 */ /* 0x000fe20007810000 */
[-CC-:B------:R-:W-:Y:S01]  /*8bd0*/  FFMA.FTZ R93, R105, R9.reuse, -R2.reuse ;  /* 0x00000009695d7223 */ /* 0x180fe20000010802 */
[-CC-:B------:R-:W-:Y:S01]  /*8be0*/  FFMA.FTZ R105, R117, R9.reuse, -R2.reuse ;  /* 0x0000000975697223 */ /* 0x180fe20000010802 */
[----:B------:R-:W-:Y:S01]  /*8bf0*/  FFMA.FTZ R117, R129, R9, -R2 ;  /* 0x0000000981757223 */ /* 0x000fe20000010802 */
[----:B------:R-:W-:-:S03]  /*8c00*/  FMNMX.FTZ R97, R127, R8, !PT ;  /* 0x000000087f617209 */ /* 0x000fc60007810000 */
[----:B------:R-:W2:Y:S01]  /*8c10*/  MUFU.EX2 R158, R158 ;  /* 0x0000009e009e7308 */ /* 0x000ea20000000800 */
[----:B------:R-:W-:Y:S01]  /*8c20*/  FMNMX.FTZ R8, R130, R97, !PT ;  /* 0x0000006182087209 */ /* 0x000fe20007810000 */
[----:B0-----:R-:W-:-:S03]  /*8c30*/  FFMA.FTZ R7, R0, R7, R13 ;  /* 0x0000000700077223 */ /* 0x001fc6000001000d */
[----:B------:R-:W-:-:S03]  /*8c40*/  FMNMX.FTZ R97, R131, R8, !PT ;  /* 0x0000000883617209 */ /* 0x000fc60007810000 */
[----:B------:R-:W0:Y:S01]  /*8c50*/  MUFU.EX2 R15, R15 ;  /* 0x0000000f000f7308 */ /* 0x000e220000000800 */
[----:B------:R-:W-:Y:S01]  /*8c60*/  FMNMX.FTZ R8, R134, R97, !PT ;  /* 0x0000006186087209 */ /* 0x000fe20007810000 */
[--C-:B------:R-:W-:Y:S01]  /*8c70*/  FFMA.FTZ R97, R109, R9, -R2.reuse ;  /* 0x000000096d617223 */ /* 0x100fe20000010802 */
[C---:B-1----:R-:W-:Y:S01]  /*8c80*/  FADD.FTZ R7, R156.reuse, R7 ;  /* 0x000000079c077221 */ /* 0x042fe20000010000 */
[----:B------:R-:W-:Y:S02]  /*8c90*/  F2FP.BF16.F32.PACK_AB R156, R156, R13 ;  /* 0x0000000d9c9c723e */ /* 0x000fe400000010ff */
[----:B------:R-:W-:Y:S02]  /*8ca0*/  FMNMX.FTZ R8, R135, R8, !PT ;  /* 0x0000000887087209 */ /* 0x000fe40007810000 */
[----:B------:R-:W-:Y:S03]  /*8cb0*/  MUFU.EX2 R21, R21 ;  /* 0x0000001500157308 */ /* 0x000fe60000000800 */
[----:B------:R-:W1:Y:S05]  /*8cc0*/  SHFL.BFLY PT, R109, R8, 0x2, 0x1f ;  /* 0x0c401f00086d7f89 */ /* 0x000e6a00000e0000 */
[----:B------:R-:W-:Y:S08]  /*8cd0*/  MUFU.EX2 R89, R89 ;  /* 0x0000005900597308 */ /* 0x000ff00000000800 */
[----:B------:R-:W-:Y:S08]  /*8ce0*/  MUFU.EX2 R93, R93 ;  /* 0x0000005d005d7308 */ /* 0x000ff00000000800 */
[----:B------:R-:W-:Y:S01]  /*8cf0*/  MUFU.EX2 R97, R97 ;  /* 0x0000006100617308 */ /* 0x000fe20000000800 */
[----:B-1----:R-:W-:Y:S01]  /*8d00*/  FMNMX.FTZ R88, R8, R109, !PT ;  /* 0x0000006d08587209 */ /* 0x002fe20007810000 */
[----:B------:R-:W-:-:S04]  /*8d10*/  FFMA.FTZ R109, R121, R9, -R2 ;  /* 0x00000009796d7223 */ /* 0x000fc80000010802 */
[----:B------:R-:W1:Y:S02]  /*8d20*/  SHFL.BFLY PT, R121, R88, 0x1, 0x1f ;  /* 0x0c201f0058797f89 */ /* 0x000e6400000e0000 */
[----:B------:R-:W-:Y:S08]  /*8d30*/  MUFU.EX2 R101, R101 ;  /* 0x0000006500657308 */ /* 0x000ff00000000800 */
[----:B------:R-:W-:Y:S08]  /*8d40*/  MUFU.EX2 R105, R105 ;  /* 0x0000006900697308 */ /* 0x000ff00000000800 */
[----:B------:R-:W-:Y:S01]  /*8d50*/  MUFU.EX2 R12, R12 ;  /* 0x0000000c000c7308 */ /* 0x000fe20000000800 */
[----:B-1----:R-:W-:-:S07]  /*8d60*/  FMNMX.FTZ R8, R88, R121, !PT ;  /* 0x0000007958087209 */ /* 0x002fce0007810000 */
[----:B------:R-:W1:Y:S01]  /*8d70*/  MUFU.EX2 R109, R109 ;  /* 0x0000006d006d7308 */ /* 0x000e620000000800 */
[----:B------:R-:W-:-:S04]  /*8d80*/  FMUL.FTZ R92, R8, R9 ;  /* 0x00000009085c7220 */ /* 0x000fc80000410000 */
[-CC-:B------:R-:W-:Y:S01]  /*8d90*/  FFMA.FTZ R157, R90, R9.reuse, -R92.reuse ;  /* 0x000000095a9d7223 */ /* 0x180fe2000001085c */
[-CC-:B------:R-:W-:Y:S01]  /*8da0*/  FFMA.FTZ R90, R91, R9.reuse, -R92.reuse ;  /* 0x000000095b5a7223 */ /* 0x180fe2000001085c */
[----:B------:R-:W-:Y:S01]  /*8db0*/  IMAD.U32 R91, RZ, RZ, UR7 ;  /* 0x00000007ff5b7e24 */ /* 0x000fe2000f8e00ff */
[----:B------:R-:W-:Y:S01]  /*8dc0*/  UMOV UR7, 0x40000040 ;  /* 0x4000004000077882 */ /* 0x000fe20000000000 */
[-CC-:B------:R-:W-:Y:S01]  /*8dd0*/  FFMA.FTZ R159, R94, R9.reuse, -R92.reuse ;  /* 0x000000095e9f7223 */ /* 0x180fe2000001085c */
[-CC-:B------:R-:W-:Y:S01]  /*8de0*/  FFMA.FTZ R94, R95, R9.reuse, -R92.reuse ;  /* 0x000000095f5e7223 */ /* 0x180fe2000001085c */
[----:B------:R-:W-:Y:S01]  /*8df0*/  MUFU.EX2 R157, R157 ;  /* 0x0000009d009d7308 */ /* 0x000fe20000000800 */
[----:B------:R-:W-:Y:S01]  /*8e00*/  @!P1 LEA R91, R91, UR37, 0x3 ;  /* 0x000000255b5b9c11 */ /* 0x000fe2000f8e18ff */
[-CC-:B------:R-:W-:Y:S01]  /*8e10*/  FFMA.FTZ R119, R119, R9.reuse, -R92.reuse ;  /* 0x0000000977777223 */ /* 0x180fe2000001085c */
[-CC-:B------:R-:W-:Y:S01]  /*8e20*/  FFMA.FTZ R122, R122, R9.reuse, -R92.reuse ;  /* 0x000000097a7a7223 */ /* 0x180fe2000001085c */
[-CC-:B------:R-:W-:Y:S01]  /*8e30*/  FFMA.FTZ R123, R123, R9.reuse, -R92.reuse ;  /* 0x000000097b7b7223 */ /* 0x180fe2000001085c */
[----:B------:R-:W-:Y:S01]  /*8e40*/  FFMA.FTZ R126, R126, R9, -R92 ;  /* 0x000000097e7e7223 */ /* 0x000fe2000001085c */
[----:B------:R-:W-:-:S02]  /*8e50*/  @!P1 VIADD R91, R91, 0x2a840 ;  /* 0x0002a8405b5b9836 */ /* 0x000fc40000000000 */
[-CC-:B------:R-:W-:Y:S01]  /*8e60*/  FFMA.FTZ R127, R127, R9.reuse, -R92.reuse ;  /* 0x000000097f7f7223 */ /* 0x180fe2000001085c */
[----:B------:R-:W-:Y:S01]  /*8e70*/  MUFU.EX2 R90, R90 ;  /* 0x0000005a005a7308 */ /* 0x000fe20000000800 */
[-CC-:B------:R-:W-:Y:S01]  /*8e80*/  FFMA.FTZ R130, R130, R9.reuse, -R92.reuse ;  /* 0x0000000982827223 */ /* 0x180fe2000001085c */
[-CC-:B------:R-:W-:Y:S01]  /*8e90*/  FFMA.FTZ R131, R131, R9.reuse, -R92.reuse ;  /* 0x0000000983837223 */ /* 0x180fe2000001085c */
[----:B------:R-:W-:Y:S01]  /*8ea0*/  @!P1 PRMT R91, RZ, 0x654, R91 ;  /* 0x00000654ff5b9816 */ /* 0x000fe2000000005b */
[----:B------:R-:W-:Y:S01]  /*8eb0*/  FFMA.FTZ R134, R134, R9, -R92 ;  /* 0x0000000986867223 */ /* 0x000fe2000001085c */
[----:B------:R-:W-:-:S03]  /*8ec0*/  IMAD.U32 R95, RZ, RZ, UR5 ;  /* 0x00000005ff5f7e24 */ /* 0x000fc6000f8e00ff */
[----:B------:R-:W-:Y:S01]  /*8ed0*/  MUFU.EX2 R159, R159 ;  /* 0x0000009f009f7308 */ /* 0x000fe20000000800 */
[----:B------:R-:W-:Y:S01]  /*8ee0*/  @!P1 VIADD R95, R95, 0x2a860 ;  /* 0x0002a8605f5f9836 */ /* 0x000fe20000000000 */
[----:B------:R-:W-:Y:S02]  /*8ef0*/  WARPGROUP.DEPBAR.LE gsb0, 0x0 ;  /* 0x00008000000079c5 */ /* 0x000fe40000010000 */
[----:B------:R-:W-:Y:S01]  /*8f00*/  WARPGROUP.ARRIVE ;  /* 0x00000000000079c5 */ /* 0x000fe20000000000 */
[-CC-:B------:R-:W-:Y:S01]  /*8f10*/  FFMA.FTZ R152, R96, R9.reuse, -R2.reuse ;  /* 0x0000000960987223 */ /* 0x180fe20000010802 */
[-C--:B------:R-:W-:Y:S01]  /*8f20*/  FFMA.FTZ R154, R100, R9.reuse, -R2 ;  /* 0x00000009649a7223 */ /* 0x080fe20000010802 */
[-CC-:B------:R-:W-:Y:S01]  /*8f30*/  FFMA.FTZ R153, R98, R9.reuse, -R92.reuse ;  /* 0x0000000962997223 */ /* 0x180fe2000001085c */
[----:B------:R-:W-:Y:S01]  /*8f40*/  MUFU.EX2 R94, R94 ;  /* 0x0000005e005e7308 */ /* 0x000fe20000000800 */
[-CC-:B------:R-:W-:Y:S01]  /*8f50*/  FFMA.FTZ R96, R99, R9.reuse, -R92.reuse ;  /* 0x0000000963607223 */ /* 0x180fe2000001085c */
[----:B------:R-:W-:Y:S01]  /*8f60*/  HGMMA.64x128x16.F32.BF16 R24, R148, gdesc[UR8].tnspB, R24, gsb0 ;  /* 0x41e0000894187df0 */ /* 0x000fe20008001818 */
[----:B------:R-:W-:Y:S01]  /*8f70*/  UIADD3 UR10, UR4, 0x180, URZ ;  /* 0x00000180040a7890 */ /* 0x000fe2000fffe03f */
[-CC-:B------:R-:W-:Y:S01]  /*8f80*/  FFMA.FTZ R155, R102, R9.reuse, -R92.reuse ;  /* 0x00000009669b7223 */ /* 0x180fe2000001085c */
[----:B------:R-:W-:Y:S01]  /*8f90*/  UMOV UR11, 0x40000040 ;  /* 0x40000040000b7882 */ /* 0x000fe20000000000 */
[-CC-:B------:R-:W-:Y:S01]  /*8fa0*/  FFMA.FTZ R98, R103, R9.reuse, -R92.reuse ;  /* 0x0000000967627223 */ /* 0x180fe2000001085c */
[-CC-:B------:R-:W-:Y:S01]  /*8fb0*/  FFMA.FTZ R100, R107, R9.reuse, -R92.reuse ;  /* 0x000000096b647223 */ /* 0x180fe2000001085c */
[----:B------:R-:W-:Y:S01]  /*8fc0*/  MUFU.EX2 R152, R152 ;  /* 0x0000009800987308 */ /* 0x000fe20000000800 */
[----:B------:R-:W-:Y:S01]  /*8fd0*/  FFMA.FTZ R102, R111, R9, -R92 ;  /* 0x000000096f667223 */ /* 0x000fe2000001085c */
[----:B------:R-:W-:-:S06]  /*8fe0*/  @!P1 PRMT R95, RZ, 0x654, R95 ;  /* 0x00000654ff5f9816 */ /* 0x000fcc000000005f */
        /* <DEDUP_REMOVED lines=10> */
[----:B------:R-:W3:Y:S08]  /*9090*/  MUFU.EX2 R113, R113 ;  /* 0x0000007100717308 */ /* 0x000ef00000000800 */
        /* <DEDUP_REMOVED lines=10> */
[----:B--2---:R-:W-:Y:S01]  /*9140*/  FADD.FTZ R106, R158, R7 ;  /* 0x000000079e6a7221 */ /* 0x004fe20000010000 */
[-CC-:B------:R-:W-:Y:S01]  /*9150*/  FFMA.FTZ R151, R110, R9.reuse, -R92.reuse ;  /* 0x000000096e977223 */ /* 0x180fe2000001085c */
[----:B------:R-:W-:Y:S01]  /*9160*/  HGMMA.64x128x16.F32.BF16 R24, R144, gdesc[UR8].tnspB, R24, gsb0 ;  /* 0x41e0000890187df0 */ /* 0x000fe20008001818 */
[----:B------:R-:W-:Y:S01]  /*9170*/  UIADD3 UR10, UR4, 0x200, URZ ;  /* 0x00000200040a7890 */ /* 0x000fe2000fffe03f */
[----:B------:R-:W-:Y:S01]  /*9180*/  MUFU.EX2 R148, R148 ;  /* 0x0000009400947308 */ /* 0x000fe20000000800 */
[----:B------:R-:W-:Y:S01]  /*9190*/  UMOV UR11, 0x40000040 ;  /* 0x40000040000b7882 */ /* 0x000fe20000000000 */
[----:B------:R-:W-:Y:S01]  /*91a0*/  FFMA.FTZ R104, R115, R9, -R92 ;  /* 0x0000000973687223 */ /* 0x000fe2000001085c */
[----:B------:R-:W-:Y:S01]  /*91b0*/  UMOV UR4, UR36 ;  /* 0x0000002400047c82 */ /* 0x000fe20008000000 */
[----:B0-----:R-:W-:-:S04]  /*91c0*/  F2FP.BF16.F32.PACK_AB R158, R15, R158 ;  /* 0x0000009e0f9e723e */ /* 0x001fc800000010ff */
        /* <DEDUP_REMOVED lines=8> */
[----:B------:R-:W-:Y:S01]  /*9250*/  FADD.FTZ R2, -R8, R11 ;  /* 0x0000000b08027221 */ /* 0x000fe20000010100 */
[-CC-:B------:R-:W-:Y:S01]  /*9260*/  FFMA.FTZ R145, R114, R9.reuse, -R92.reuse ;  /* 0x0000000972917223 */ /* 0x180fe2000001085c */
[-CC-:B------:R-:W-:Y:S01]  /*9270*/  FFMA.FTZ R147, R118, R9.reuse, -R92.reuse ;  /* 0x0000000976937223 */ /* 0x180fe2000001085c */
[----:B------:R-:W-:Y:S01]  /*9280*/  HGMMA.64x128x16.F32.BF16 R24, R140, gdesc[UR8].tnspB, R24, gsb0 ;  /* 0x41e000088c187df0 */ /* 0x000fe20008001818 */
[-C--:B------:R-:W-:Y:S01]  /*9290*/  FMUL.FTZ R2, R2, R9.reuse ;  /* 0x0000000902027220 */ /* 0x080fe20000410000 */
[----:B------:R-:W-:Y:S01]  /*92a0*/  MUFU.EX2 R144, R144 ;  /* 0x0000009000907308 */ /* 0x000fe20000000800 */
[----:B------:R-:W-:-:S07]  /*92b0*/  FFMA.FTZ R92, R135, R9, -R92 ;  /* 0x00000009875c7223 */ /* 0x000fce000001085c */
[----:B------:R-:W-:Y:S08]  /*92c0*/  MUFU.EX2 R2, R2 ;  /* 0x0000000200027308 */ /* 0x000ff00000000800 */
[----:B------:R-:W-:Y:S08]  /*92d0*/  MUFU.EX2 R145, R145 ;  /* 0x0000009100917308 */ /* 0x000ff00000000800 */
[----:B------:R-:W-:Y:S08]  /*92e0*/  MUFU.EX2 R146, R146 ;  /* 0x0000009200927308 */ /* 0x000ff00000000800 */
[----:B------:R-:W-:Y:S08]  /*92f0*/  MUFU.EX2 R147, R147 ;  /* 0x0000009300937308 */ /* 0x000ff00000000800 */
[----:B------:R-:W0:Y:S08]  /*9300*/  MUFU.EX2 R11, R133 ;  /* 0x00000085000b7308 */ /* 0x000e300000000800 */
[----:B------:R-:W-:Y:S01]  /*9310*/  MUFU.EX2 R92, R92 ;  /* 0x0000005c005c7308 */ /* 0x000fe20000000800 */
[----:B------:R-:W-:-:S02]  /*9320*/  WARPGROUP.DEPBAR.LE gsb0, 0x0 ;  /* 0x00008000000079c5 */ /* 0x000fc40000010000 */
[----:B------:R-:W-:-:S05]  /*9330*/  WARPGROUP.ARRIVE ;  /* 0x00000000000079c5 */ /* 0x000fca0000000000 */
[----:B------:R-:W2:Y:S01]  /*9340*/  MUFU.EX2 R141, R122 ;  /* 0x0000007a008d7308 */ /* 0x000ea20000000800 */
[----:B-1----:R-:W-:Y:S02]  /*9350*/  F2FP.BF16.F32.PACK_AB R140, R109, R12 ;  /* 0x0000000c6d8c723e */ /* 0x002fe400000010ff */
[----:B---3--:R-:W-:Y:S01]  /*9360*/  F2FP.BF16.F32.PACK_AB R142, R113, R14 ;  /* 0x0000000e718e723e */ /* 0x008fe200000010ff */
[----:B------:R-:W-:Y:S01]  /*9370*/  HGMMA.64x128x16.F32.BF16 R24, R136, gdesc[UR4].tnspB, R24, gsb0 ;  /* 0x41e0000488187df0 */ /* 0x000fe20008001818 */
[----:B------:R-:W-:-:S03]  /*9380*/  UMOV UR6, UR38 ;  /* 0x0000002600067c82 */ /* 0x000fc60008000000 */
[----:B------:R-:W1:Y:S01]  /*9390*/  MUFU.EX2 R143, R126 ;  /* 0x0000007e008f7308 */ /* 0x000e620000000800 */
[----:B------:R-:W-:Y:S02]  /*93a0*/  WARPGROUP.DEPBAR.LE gsb0, 0x0 ;  /* 0x00008000000079c5 */ /* 0x000fe40000010000 */
[----:B------:R3:W-:Y:S05]  /*93b0*/  @!P1 SYNCS.ARRIVE.TRANS64.RED.A1T0 RZ, [R91+URZ], RZ ;  /* 0x000000ff5bff99a7 */ /* 0x0007ea000810043f */
[----:B------:R-:W4:Y:S01]  /*93c0*/  MUFU.EX2 R137, R130 ;  /* 0x0000008200897308 */ /* 0x000f220000000800 */
[----:B0-----:R-:W-:Y:S02]  /*93d0*/  F2FP.BF16.F32.PACK_AB R138, R11, R88 ;  /* 0x000000580b8a723e */ /* 0x001fe400000010ff */
[----:B------:R-:W-:Y:S01]  /*93e0*/  F2FP.BF16.F32.PACK_AB R136, R117, R20 ;  /* 0x000000147588723e */ /* 0x000fe200000010ff */
[----:B---3--:R-:W-:Y:S01]  /*93f0*/  FFMA.FTZ R91, R2, R6, R157 ;  /* 0x00000006025b7223 */ /* 0x008fe2000001009d */
[----:B------:R-:W-:-:S03]  /*9400*/  F2FP.BF16.F32.PACK_AB R157, R90, R157 ;  /* 0x0000009d5a9d723e */ /* 0x000fc600000010ff */
[----:B------:R-:W0:Y:S01]  /*9410*/  MUFU.EX2 R139, R134 ;  /* 0x00000086008b7308 */ /* 0x000e220000000800 */
[----:B------:R3:W-:Y:S01]  /*9420*/  @!P1 SYNCS.ARRIVE.TRANS64.RED.A1T0 RZ, [R95+URZ], RZ ;  /* 0x000000ff5fff99a7 */ /* 0x0007e2000810043f */
[----:B------:R-:W-:Y:S01]  /*9430*/  FADD.FTZ R6, R90, R91 ;  /* 0x0000005b5a067221 */ /* 0x000fe20000010000 */
[----:B------:R-:W-:-:S03]  /*9440*/  FADD.FTZ R91, R15, R106 ;  /* 0x0000006a0f5b7221 */ /* 0x000fc60000010000 */
[----:B------:R-:W-:Y:S01]  /*9450*/  FADD.FTZ R7, R159, R6 ;  /* 0x000000069f077221 */ /* 0x000fe20000010000 */
[----:B------:R-:W-:Y:S01]  /*9460*/  FADD.FTZ R106, R152, R91 ;  /* 0x0000005b986a7221 */ /* 0x000fe20000010000 */
[C---:B------:R-:W-:Y:S02]  /*9470*/  F2FP.BF16.F32.PACK_AB R152, R21.reuse, R152 ;  /* 0x000000981598723e */ /* 0x040fe400000010ff */
[C---:B------:R-:W-:Y:S01]  /*9480*/  FADD.FTZ R6, R94.reuse, R7 ;  /* 0x000000075e067221 */ /* 0x040fe20000010000 */
[----:B------:R-:W-:Y:S01]  /*9490*/  FADD.FTZ R91, R21, R106 ;  /* 0x0000006a155b7221 */ /* 0x000fe20000010000 */
        /* <DEDUP_REMOVED lines=35> */
[----:B------:R-:W-:-:S03]  /*96d0*/  FADD.FTZ R7, R109, R90 ;  /* 0x0000005a6d077221 */ /* 0x000fc60000010000 */
[----:B--2---:R-:W-:Y:S01]  /*96e0*/  FADD.FTZ R6, R141, R6 ;  /* 0x000000068d067221 */ /* 0x004fe20000010000 */
[----:B------:R-:W-:Y:S01]  /*96f0*/  FADD.FTZ R90, R14, R7 ;  /* 0x000000070e5a7221 */ /* 0x000fe20000010000 */
[C---:B------:R-:W-:Y:S02]  /*9700*/  F2FP.BF16.F32.PACK_AB R141, R123.reuse, R141 ;  /* 0x0000008d7b8d723e */ /* 0x040fe400000010ff */
[----:B------:R-:W-:Y:S01]  /*9710*/  FADD.FTZ R6, R123, R6 ;  /* 0x000000067b067221 */ /* 0x000fe20000010000 */
[----:B------:R-:W-:-:S03]  /*9720*/  FADD.FTZ R7, R113, R90 ;  /* 0x0000005a71077221 */ /* 0x000fc60000010000 */
[----:B-1----:R-:W-:Y:S01]  /*9730*/  FADD.FTZ R6, R143, R6 ;  /* 0x000000068f067221 */ /* 0x002fe20000010000 */
[----:B------:R-:W-:Y:S01]  /*9740*/  FADD.FTZ R12, R20, R7 ;  /* 0x00000007140c7221 */ /* 0x000fe20000010000 */
[C---:B------:R-:W-:Y:S02]  /*9750*/  F2FP.BF16.F32.PACK_AB R143, R127.reuse, R143 ;  /* 0x0000008f7f8f723e */ /* 0x040fe400000010ff */
[----:B------:R-:W-:Y:S01]  /*9760*/  FADD.FTZ R6, R127, R6 ;  /* 0x000000067f067221 */ /* 0x000fe20000010000 */
[----:B------:R-:W-:-:S03]  /*9770*/  FADD.FTZ R7, R117, R12 ;  /* 0x0000000c75077221 */ /* 0x000fc60000010000 */
[----:B----4-:R-:W-:Y:S01]  /*9780*/  FADD.FTZ R6, R137, R6 ;  /* 0x0000000689067221 */ /* 0x010fe20000010000 */
[----:B------:R-:W-:Y:S01]  /*9790*/  FADD.FTZ R12, R88, R7 ;  /* 0x00000007580c7221 */ /* 0x000fe20000010000 */
[C---:B------:R-:W-:Y:S02]  /*97a0*/  F2FP.BF16.F32.PACK_AB R137, R131.reuse, R137 ;  /* 0x000000898389723e */ /* 0x040fe400000010ff */
[----:B------:R-:W-:Y:S01]  /*97b0*/  FADD.FTZ R6, R131, R6 ;  /* 0x0000000683067221 */ /* 0x000fe20000010000 */
[----:B------:R-:W-:Y:S01]  /*97c0*/  FADD.FTZ R7, R11, R12 ;  /* 0x0000000c0b077221 */ /* 0x000fe20000010000 */
[----:B------:R-:W-:Y:S02]  /*97d0*/  IMAD.MOV.U32 R11, RZ, RZ, R8 ;  /* 0x000000ffff0b7224 */ /* 0x000fe400078e0008 */
[----:B0-----:R-:W-:Y:S01]  /*97e0*/  FADD.FTZ R6, R139, R6 ;  /* 0x000000068b067221 */ /* 0x001fe20000010000 */
[----:B------:R-:W-:Y:S01]  /*97f0*/  F2FP.BF16.F32.PACK_AB R139, R92, R139 ;  /* 0x0000008b5c8b723e */ /* 0x000fe200000010ff */
[----:B------:R-:W-:-:S02]  /*9800*/  IMAD.MOV.U32 R12, RZ, RZ, R3 ;  /* 0x000000ffff0c7224 */ /* 0x000fc400078e0003 */
[----:B------:R-:W-:Y:S01]  /*9810*/  FADD.FTZ R6, R92, R6 ;  /* 0x000000065c067221 */ /* 0x000fe20000010000 */
[----:B---3--:R-:W-:Y:S06]  /*9820*/  @P2 BRA `(.L_x_1189) ;  /* 0xffffffe4001c2947 */ /* 0x008fec000383ffff */
.L_x_1180:
[----:B------:R-:W-:-:S13]  /*9830*/  ISETP.GE.AND P2, PT, R10, UR61, PT ;  /* 0x0000003d0a007c0c */ /* 0x000fda000bf46270 */
[----:B------:R-:W-:Y:S05]  /*9840*/  @!P2 BRA `(.L_x_1190) ;  /* 0x0000002c0060a947 */ /* 0x000fea0003800000 */
[----:B------:R-:W-:Y:S01]  /*9850*/  IMAD.MOV.U32 R11, RZ, RZ, R8 ;  /* 0x000000ffff0b7224 */ /* 0x000fe200078e0008 */
[----:B------:R-:W-:Y:S01]  /*9860*/  UMOV UR6, UR38 ;  /* 0x0000002600067c82 */ /* 0x000fe20008000000 */
[----:B------:R-:W-:Y:S01]  /*9870*/  IMAD.MOV.U32 R12, RZ, RZ, R3 ;  /* 0x000000ffff0c7224 */ /* 0x000fe200078e0003 */
[----:B------:R-:W-:Y:S01]  /*9880*/  UMOV UR4, UR36 ;  /* 0x0000002400047c82 */ /* 0x000fe20008000000 */
[----:B------:R-:W-:Y:S01]  /*9890*/  ULDC UR58, c[0x0][0x9e4] ;  /* 0x00027900003a7ab9 */ /* 0x000fe20000000800 */
[----:B------:R-:W-:-:S05]  /*98a0*/  ULDC UR59, c[0x0][0x9dc] ;  /* 0x00027700003b7ab9 */ /* 0x000fca0000000800 */
.L_x_1207:
        /* <DEDUP_REMOVED lines=8> */
.L_x_1191:
[----:B------:R-:W-:Y:S01]  /*9930*/  ULEA UR5, UR36, UR37, 0x3 ;  /* 0x0000002524057291 */ /* 0x000fe2000f8e183f */
[----:B------:R-:W-:-:S05]  /*9940*/  IMAD.U32 R3, RZ, RZ, UR38 ;  /* 0x00000026ff037e24 */ /* 0x000fca000f8e00ff */
[----:B------:R-:W-:-:S04]  /*9950*/  SHF.L.U32 R3, R3, 0x1f, RZ ;  /* 0x0000001f03037819 */ /* 0x000fc800000006ff */
[----:B------:R0:W1:Y:S01]  /*9960*/  SYNCS.PHASECHK.TRANS64.TRYWAIT P2, [UR5+0x2a830], R3 ;  /* 0x02a83003ff0075a7 */ /* 0x0000620008040145 */
[----:B------:R-:W-:Y:S05]  /*9970*/  @!P0 BRA `(.L_x_1192) ;  /* 0x0000000000048947 */ /* 0x000fea0003800000 */
[----:B------:R-:W-:Y:S01]  /*9980*/  BPT.TRAP 0x1 ;  /* 0x000000040000795c */ /* 0x000fe20000300000 */
.L_x_1192:
[----:B-1----:R-:W-:Y:S05]  /*9990*/  @P2 BRA `(.L_x_1193) ;  /* 0x0000000000082947 */ /* 0x002fea0003800000 */
[----:B------:R-:W1:Y:S02]  /*99a0*/  SYNCS.PHASECHK.TRANS64.TRYWAIT P2, [UR5+0x2a830], R3 ;  /* 0x02a83003ff0075a7 */ /* 0x000e640008040145 */
[----:B-1----:R-:W-:Y:S05]  /*99b0*/  @!P2 BRA `(.L_x_1194) ;  /* 0x000000e000bca947 */ /* 0x002fea0003800000 */
.L_x_1193:
        /* <DEDUP_REMOVED lines=131> */
.L_x_1195:
[----:B------:R-:W-:Y:S01]  /*a1f0*/  ULEA UR5, UR4, UR37, 0x3 ;  /* 0x0000002504057291 */ /* 0x000fe2000f8e183f */
[----:B------:R-:W-:-:S05]  /*a200*/  IMAD.U32 R0, RZ, RZ, UR6 ;  /* 0x00000006ff007e24 */ /* 0x000fca000f8e00ff */
[----:B------:R-:W-:-:S04]  /*a210*/  SHF.L.U32 R0, R0, 0x1f, RZ ;  /* 0x0000001f00007819 */ /* 0x000fc800000006ff */
[----:B------:R2:W3:Y:S01]  /*a220*/  SYNCS.PHASECHK.TRANS64.TRYWAIT P2, [UR5+0x2a850], R0 ;  /* 0x02a85000ff0075a7 */ /* 0x0004e20008040145 */
[----:B------:R-:W-:Y:S05]  /*a230*/  @!P0 BRA `(.L_x_1196) ;  /* 0x0000000000048947 */ /* 0x000fea0003800000 */
[----:B------:R-:W-:Y:S01]  /*a240*/  BPT.TRAP 0x1 ;  /* 0x000000040000795c */ /* 0x000fe20000300000 */
.L_x_1196:
[----:B---3--:R-:W-:Y:S05]  /*a250*/  @P2 BRA `(.L_x_1197) ;  /* 0x0000000000082947 */ /* 0x008fea0003800000 */
[----:B------:R-:W3:Y:S02]  /*a260*/  SYNCS.PHASECHK.TRANS64.TRYWAIT P2, [UR5+0x2a850], R0 ;  /* 0x02a85000ff0075a7 */ /* 0x000ee40008040145 */
[----:B---3--:R-:W-:Y:S05]  /*a270*/  @!P2 BRA `(.L_x_1198) ;  /* 0x000000d800a4a947 */ /* 0x008fea0003800000 */
.L_x_1197:
[----:B------:R-:W-:Y:S01]  /*a280*/  UIADD3 UR6, UR37, 0x400, URZ ;  /* 0x0000040025067890 */ /* 0x000fe2000fffe03f */
[----:B------:R-:W-:Y:S01]  /*a290*/  WARPGROUP.ARRIVE ;  /* 0x00000000000079c5 */ /* 0x000fe20000000000 */
[----:B------:R-:W-:Y:S01]  /*a2a0*/  UMOV UR11, 0x40000040 ;  /* 0x40000040000b7882 */ /* 0x000fe20000000000 */
[----:B------:R-:W-:Y:S01]  /*a2b0*/  PLOP3.LUT P2, PT, PT, PT, UP0, 0x80, 0x0 ;  /* 0x000000000000781c */ /* 0x000fe20003f4f008 */
[----:B------:R-:W-:Y:S01]  /*a2c0*/  USHF.R.U32.HI UR6, URZ, 0x4, UR6 ;  /* 0x000000043f067899 */ /* 0x000fe20008011606 */
[----:B------:R-:W-:Y:S01]  /*a2d0*/  PLOP3.LUT P3, PT, PT, PT, UP0, 0x80, 0x0 ;  /* 0x000000000000781c */ /* 0x000fe20003f6f008 */
[----:B0-2---:R-:W-:Y:S01]  /*a2e0*/  IMAD.U32 R0, RZ, RZ, UR7 ;  /* 0x00000007ff007e24 */ /* 0x005fe2000f8e00ff */
[----:B------:R-:W-:Y:S01]  /*a2f0*/  ULDC UR14, c[0x0][0x9e0] ;  /* 0x00027800000e7ab9 */ /* 0x000fe20000000800 */
[----:B------:R-:W-:-:S03]  /*a300*/  ULOP3.LUT UR6, UR6, 0x3fff, URZ, 0xc0, !UPT ;  /* 0x00003fff06067892 */ /* 0x000fc6000f8ec03f */
[----:B------:R-:W-:Y:S01]  /*a310*/  @!P1 LEA R0, R0, UR37, 0x3 ;  /* 0x0000002500009c11 */ /* 0x000fe2000f8e18ff */
[----:B------:R-:W-:-:S04]  /*a320*/  ULOP3.LUT UR6, UR6, 0x3000000, URZ, 0xfc, !UPT ;  /* 0x0300000006067892 */ /* 0x000fc8000f8efc3f */
[----:B------:R-:W-:Y:S01]  /*a330*/  UIMAD UR4, UR4, 0x600, UR6 ;  /* 0x00000600040478a4 */ /* 0x000fe2000f8e0206 */
[----:B------:R-:W-:-:S05]  /*a340*/  @!P1 VIADD R0, R0, 0x2a840 ;  /* 0x0002a84000009836 */ /* 0x000fca0000000000 */
[----:B------:R-:W-:Y:S01]  /*a350*/  @!P1 PRMT R0, RZ, 0x654, R0 ;  /* 0x00000654ff009816 */ /* 0x000fe20000000000 */
        /* <DEDUP_REMOVED lines=24> */
[----:B------:R-:W-:Y:S01]  /*a4e0*/  @UP0 ULDC UR4, c[0x0][0x44c] ;  /* 0x0001130000040ab9 */ /* 0x000fe20000000800 */
[----:B------:R-:W-:Y:S02]  /*a4f0*/  WARPGROUP.DEPBAR.LE gsb0, 0x0 ;  /* 0x00008000000079c5 */ /* 0x000fe40000010000 */
[----:B------:R-:W-:-:S06]  /*a500*/  WARPGROUP.ARRIVE ;  /* 0x00000000000079c5 */ /* 0x000fcc0000000000 */
[----:B------:R-:W-:Y:S03]  /*a510*/  HGMMA.64x128x16.F32.BF16 R24, R136, gdesc[UR8].tnspB, R24, gsb0 ;  /* 0x41e0000888187df0 */ /* 0x000fe60008001818 */
[----:B------:R-:W-:Y:S02]  /*a520*/  WARPGROUP.DEPBAR.LE gsb0, 0x0 ;  /* 0x00008000000079c5 */ /* 0x000fe40000010000 */
[----:B------:R-:W-:Y:S01]  /*a530*/  VIADD R137, R19, UR39 ;  /* 0x0000002713897c36 */ /* 0x000fe20008000000 */
[----:B------:R0:W-:Y:S01]  /*a540*/  @!P1 SYNCS.ARRIVE.TRANS64.RED.A1T0 RZ, [R0+URZ], RZ ;  /* 0x000000ff00ff99a7 */ /* 0x0001e2000810043f */
[----:B------:R-:W-:Y:S02]  /*a550*/  IMAD R139, R10, -0x60, RZ ;  /* 0xffffffa00a8b7824 */ /* 0x000fe400078e02ff */
[----:B------:R-:W-:Y:S01]  /*a560*/  @P2 IMAD.HI.U32 R2, R137, UR4, RZ ;  /* 0x0000000489022c27 */ /* 0x000fe2000f8e00ff */
[----:B------:R-:W-:Y:S01]  /*a570*/  @UP0 ULDC UR4, c[0x0][0x450] ;  /* 0x0001140000040ab9 */ /* 0x000fe20000000800 */
[----:B------:R-:W-:-:S02]  /*a580*/  PLOP3.LUT P2, PT, PT, PT, UP1, 0x40, 0x0 ;  /* 0x000000000000781c */ /* 0x000fc40003f4e818 */
[----:B------:R-:W-:Y:S01]  /*a590*/  IMAD.IADD R9, R139, 0x1, -R18 ;  /* 0x000000018b097824 */ /* 0x000fe200078e0a12 */
[----:B------:R-:W-:Y:S01]  /*a5a0*/  @P3 SHF.R.U32.HI R137, RZ, UR4, R2 ;  /* 0x00000004ff893c19 */ /* 0x000fe20008011602 */
[----:B------:R-:W-:Y:S01]  /*a5b0*/  ULOP3.LUT UR4, URZ, UR59, URZ, 0x33, !UPT ;  /* 0x0000003b3f047292 */ /* 0x000fe2000f8e333f */
[----:B0-----:R-:W-:-:S03]  /*a5c0*/  IADD3 R0, -R18, 0x1, R139 ;  /* 0x0000000112007810 */ /* 0x001fc60007ffe18b */
[----:B------:R-:W0:Y:S01]  /*a5d0*/  SHFL.IDX PT, R2, R137, RZ, 0x1c1f ;  /* 0x001c1fff89027589 */ /* 0x000e2200000e0000 */
        /* <DEDUP_REMOVED lines=10> */
[----:B-1----:R-:W-:Y:S01]  /*a680*/  IMAD.U32 R8, RZ, RZ, UR58 ;  /* 0x0000003aff087e24 */ /* 0x002fe2000f8e00ff */
[----:B------:R-:W-:-:S04]  /*a690*/  LOP3.LUT R21, RZ, R0, RZ, 0x33, !PT ;  /* 0x00000000ff157212 */ /* 0x000fc800078e33ff */
[----:B------:R-:W-:-:S13]  /*a6a0*/  ISETP.NE.AND P2, PT, R8, 0x1, PT ;  /* 0x000000010800780c */ /* 0x000fda0003f45270 */
[----:B------:R-:W0:Y:S02]  /*a6b0*/  @P2 LDC.64 R2, c[0x0][0x9e8] ;  /* 0x00027a00ff022b82 */ /* 0x000e240000000a00 */
[----:B0-----:R-:W-:-:S05]  /*a6c0*/  @P2 IMAD.HI.U32 R2, R21, R2, RZ ;  /* 0x0000000215022227 */ /* 0x001fca00078e00ff */
[----:B------:R-:W-:-:S04]  /*a6d0*/  @P2 SHF.R.U32.HI R21, RZ, R3, R2 ;  /* 0x00000003ff152219 */ /* 0x000fc80000011602 */
[----:B------:R-:W-:Y:S01]  /*a6e0*/  LOP3.LUT R0, RZ, R21, RZ, 0x33, !PT ;  /* 0x00000015ff007212 */ /* 0x000fe200078e33ff */
[----:B------:R-:W-:Y:S06]  /*a6f0*/  BRA `(.L_x_1202) ;  /* 0x0000000000147947 */ /* 0x000fec0003800000 */
.L_x_1201:
[----:B-1----:R-:W-:-:S05]  /*a700*/  IMAD.U32 R8, RZ, RZ, UR58 ;  /* 0x0000003aff087e24 */ /* 0x002fca000f8e00ff */
[----:B------:R-:W-:-:S13]  /*a710*/  ISETP.NE.AND P2, PT, R8, 0x1, PT ;  /* 0x000000010800780c */ /* 0x000fda0003f45270 */
[----:B------:R-:W0:Y:S02]  /*a720*/  @P2 LDC.64 R2, c[0x0][0x9e8] ;  /* 0x00027a00ff022b82 */ /* 0x000e240000000a00 */
[----:B0-----:R-:W-:-:S05]  /*a730*/  @P2 IMAD.HI.U32 R2, R0, R2, RZ ;  /* 0x0000000200022227 */ /* 0x001fca00078e00ff */
[----:B------:R-:W-:-:S07]  /*a740*/  @P2 SHF.R.U32.HI R0, RZ, R3, R2 ;  /* 0x00000003ff002219 */ /* 0x000fce0000011602 */
.L_x_1202:
[----:B------:R-:W-:Y:S05]  /*a750*/  BSYNC B0 ;  /* 0x0000000000007941 */ /* 0x000fea0003800000 */
.L_x_1200:
[----:B------:R-:W-:-:S05]  /*a760*/  IMAD R0, R0, R8, R9 ;  /* 0x0000000800007224 */ /* 0x000fca00078e0209 */
[----:B------:R-:W-:Y:S02]  /*a770*/  VIADDMNMX R13, R0, R8, R13, PT ;  /* 0x00000008000d7246 */ /* 0x000fe4000380010d */
[----:B------:R-:W-:-:S07]  /*a780*/  VIMNMX R15, R15, R0, !PT ;  /* 0x000000000f0f7248 */ /* 0x000fce0007fe0100 */
.L_x_1199:
        /* <DEDUP_REMOVED lines=63> */
[----:B-1----:R-:W-:Y:S02]  /*ab80*/  FSEL R8, R113, -INF , !P4 ;  /* 0xff80000071087808 */ /* 0x002fe40006000000 */
        /* <DEDUP_REMOVED lines=69> */
.L_x_1205:
[----:B------:R-:W-:-:S05]  /*afe0*/  IMAD.U32 R150, RZ, RZ, UR58 ;  /* 0x0000003aff967e24 */ /* 0x000fca000f8e00ff */
[----:B------:R-:W-:-:S13]  /*aff0*/  ISETP.NE.AND P6, PT, R150, 0x1, PT ;  /* 0x000000019600780c */ /* 0x000fda0003fc5270 */
[----:B------:R-:W0:Y:S02]  /*b000*/  @P6 LDC.64 R2, c[0x0][0x9e8] ;  /* 0x00027a00ff026b82 */ /* 0x000e240000000a00 */
[----:B0-----:R-:W-:-:S05]  /*b010*/  @P6 IMAD.HI.U32 R2, R89, R2, RZ ;  /* 0x0000000259026227 */ /* 0x001fca00078e00ff */
[----:B------:R-:W-:-:S07]  /*b020*/  @P6 SHF.R.U32.HI R89, RZ, R3, R2 ;  /* 0x00000003ff596219 */ /* 0x000fce0000011602 */
.L_x_1206:
[----:B------:R-:W-:Y:S05]  /*b030*/  BSYNC B0 ;  /* 0x0000000000007941 */ /* 0x000fea0003800000 */
.L_x_1204:
[----:B------:R-:W-:-:S05]  /*b040*/  IMAD R2, R89, R150, R9 ;  /* 0x0000009659027224 */ /* 0x000fca00078e0209 */
[----:B------:R-:W-:Y:S02]  /*b050*/  VIADDMNMX R13, R2, R150, R13, PT ;  /* 0x00000096020d7246 */ /* 0x000fe4000380010d */
[----:B------:R-:W-:-:S07]  /*b060*/  VIMNMX R15, R15, R2, !PT ;  /* 0x000000020f0f7248 */ /* 0x000fce0007fe0100 */
.L_x_1203:
[C---:B------:R-:W-:Y:S01]  /*b070*/  ISETP.GT.AND P2, PT, R15.reuse, 0x1, !P2 ;  /* 0x000000010f00780c */ /* 0x040fe20005744270 */
[----:B------:R-:W0:Y:S01]  /*b080*/  LDC R9, c[0x0][0x988] ;  /* 0x00026200ff097b82 */ /* 0x000e220000000800 */
[----:B------:R-:W-:Y:S01]  /*b090*/  ISETP.GT.AND P3, PT, R15, 0x8, !P3 ;  /* 0x000000080f00780c */ /* 0x000fe20005f64270 */
[----:B------:R-:W-:Y:S01]  /*b0a0*/  UMOV UR6, UR38 ;  /* 0x0000002600067c82 */ /* 0x000fe20008000000 */
[C---:B------:R-:W-:Y:S01]  /*b0b0*/  ISETP.LT.OR P2, PT, R13.reuse, 0x2, P2 ;  /* 0x000000020d00780c */ /* 0x040fe20001741670 */
[----:B------:R-:W-:Y:S01]  /*b0c0*/  UMOV UR4, UR36 ;  /* 0x0000002400047c82 */ /* 0x000fe20008000000 */
        /* <DEDUP_REMOVED lines=134> */
[----:B------:R-:W-:Y:S01]  /*b930*/  FSEL R109, R3, RZ, P2 ;  /* 0x000000ff036d7208 */ /* 0x000fe20001000000 */
[--C-:B------:R-:W-:Y:S01]  /*b940*/  FFMA.FTZ R144, R144, R9, -R95.reuse ;  /* 0x0000000990907223 */ /* 0x100fe2000001085f */
[----:B------:R-:W-:Y:S01]  /*b950*/  FMNMX.FTZ R91, R150, R91, !PT ;  /* 0x0000005b965b7209 */ /* 0x000fe20007810000 */
[----:B------:R0:W-:Y:S01]  /*b960*/  MUFU.EX2 R89, R148 ;  /* 0x0000009400597308 */ /* 0x0001e20000000800 */
[-CC-:B------:R-:W-:Y:S01]  /*b970*/  FFMA.FTZ R138, R138, R9.reuse, -R95.reuse ;  /* 0x000000098a8a7223 */ /* 0x180fe2000001085f */
[--C-:B------:R-:W-:Y:S01]  /*b980*/  FFMA.FTZ R99, R14, R9, -R95.reuse ;  /* 0x000000090e637223 */ /* 0x100fe2000001085f */
[----:B------:R-:W-:Y:S01]  /*b990*/  FMNMX.FTZ R91, R158, R91, !PT ;  /* 0x0000005b9e5b7209 */ /* 0x000fe20007810000 */
[-CC-:B------:R-:W-:Y:S01]  /*b9a0*/  FFMA.FTZ R103, R92, R9.reuse, -R95.reuse ;  /* 0x000000095c677223 */ /* 0x180fe2000001085f */
[-CC-:B------:R-:W-:Y:S01]  /*b9b0*/  FFMA.FTZ R140, R140, R9.reuse, -R95.reuse ;  /* 0x000000098c8c7223 */ /* 0x180fe2000001085f */
[--C-:B------:R-:W-:Y:S01]  /*b9c0*/  FFMA.FTZ R14, R120, R9, -R95.reuse ;  /* 0x00000009780e7223 */ /* 0x100fe2000001085f */
[----:B------:R-:W-:Y:S01]  /*b9d0*/  FMNMX.FTZ R91, R106, R91, !PT ;  /* 0x0000005b6a5b7209 */ /* 0x000fe20007810000 */
[----:B------:R-:W-:Y:S01]  /*b9e0*/  MUFU.EX2 R90, R90 ;  /* 0x0000005a005a7308 */ /* 0x000fe20000000800 */
[-CC-:B0-----:R-:W-:Y:S01]  /*b9f0*/  FFMA.FTZ R148, R104, R9.reuse, -R95.reuse ;  /* 0x0000000968947223 */ /* 0x181fe2000001085f */
        /* <DEDUP_REMOVED lines=12> */
[----:B------:R1:W-:Y:S01]  /*bac0*/  MUFU.EX2 R93, R144 ;  /* 0x00000090005d7308 */ /* 0x0003e20000000800 */
[----:B0-----:R-:W-:Y:S02]  /*bad0*/  FFMA.FTZ R146, R116, R9, -R95 ;  /* 0x0000000974927223 */ /* 0x001fe4000001085f */
[----:B------:R-:W-:-:S04]  /*bae0*/  FMNMX.FTZ R97, R102, R97, !PT ;  /* 0x0000006166617209 */ /* 0x000fc80007810000 */
[----:B------:R-:W-:Y:S01]  /*baf0*/  FMNMX.FTZ R97, R122, R97, !PT ;  /* 0x000000617a617209 */ /* 0x000fe20007810000 */
[----:B------:R-:W-:Y:S01]  /*bb00*/  MUFU.EX2 R138, R138 ;  /* 0x0000008a008a7308 */ /* 0x000fe20000000800 */
[----:B-1----:R-:W-:Y:S02]  /*bb10*/  FFMA.FTZ R144, R112, R9, -R95 ;  /* 0x0000000970907223 */ /* 0x002fe4000001085f */
        /* <DEDUP_REMOVED lines=9> */
[----:B------:R-:W-:Y:S01]  /*bbb0*/  FMNMX.FTZ R0, R108, R97, !PT ;  /* 0x000000616c007209 */ /* 0x000fe20007810000 */
[----:B------:R-:W-:-:S04]  /*bbc0*/  FFMA.FTZ R97, R8, R9, -R95 ;  /* 0x0000000908617223 */ /* 0x000fc8000001085f */
[----:B------:R-:W0:Y:S01]  /*bbd0*/  SHFL.BFLY PT, R101, R0, 0x2, 0x1f ;  /* 0x0c401f0000657f89 */ /* 0x000e2200000e0000 */
[----:B------:R-:W-:Y:S08]  /*bbe0*/  MUFU.EX2 R13, R13 ;  /* 0x0000000d000d7308 */ /* 0x000ff00000000800 */
[----:B------:R-:W-:Y:S08]  /*bbf0*/  MUFU.EX2 R104, R104 ;  /* 0x0000006800687308 */ /* 0x000ff00000000800 */
[----:B------:R-:W-:Y:S01]  /*bc00*/  MUFU.EX2 R144, R144 ;  /* 0x0000009000907308 */ /* 0x000fe20000000800 */
[----:B0-----:R-:W-:Y:S01]  /*bc10*/  FMNMX.FTZ R8, R0, R101, !PT ;  /* 0x0000006500087209 */ /* 0x001fe20007810000 */
[----:B------:R-:W-:Y:S01]  /*bc20*/  FADD.FTZ R0, -R109, R12 ;  /* 0x0000000c6d007221 */ /* 0x000fe20000010100 */
[-CC-:B------:R-:W-:Y:S01]  /*bc30*/  FFMA.FTZ R101, R20, R9.reuse, -R95.reuse ;  /* 0x0000000914657223 */ /* 0x180fe2000001085f */
[-CC-:B------:R-:W-:Y:S01]  /*bc40*/  FFMA.FTZ R20, R128, R9.reuse, -R95.reuse ;  /* 0x0000000980147223 */ /* 0x180fe2000001085f */
[-C--:B------:R-:W-:Y:S01]  /*bc50*/  FFMA.FTZ R95, R88, R9.reuse, -R95 ;  /* 0x00000009585f7223 */ /* 0x080fe2000001085f */
[----:B------:R-:W0:Y:S01]  /*bc60*/  SHFL.BFLY PT, R107, R8, 0x1, 0x1f ;  /* 0x0c201f00086b7f89 */ /* 0x000e2200000e0000 */
[----:B------:R-:W-:Y:S01]  /*bc70*/  FMUL.FTZ R0, R0, R9 ;  /* 0x0000000900007220 */ /* 0x000fe20000410000 */
[----:B------:R-:W-:Y:S01]  /*bc80*/  IMAD.U32 R109, RZ, RZ, UR5 ;  /* 0x00000005ff6d7e24 */ /* 0x000fe2000f8e00ff */
[----:B------:R-:W-:Y:S03]  /*bc90*/  MUFU.EX2 R97, R97 ;  /* 0x0000006100617308 */ /* 0x000fe60000000800 */
[----:B------:R-:W-:-:S05]  /*bca0*/  @!P1 VIADD R109, R109, 0x2a860 ;  /* 0x0002a8606d6d9836 */ /* 0x000fca0000000000 */
[----:B------:R-:W1:Y:S01]  /*bcb0*/  MUFU.EX2 R0, R0 ;  /* 0x0000000000007308 */ /* 0x000e620000000800 */
[----:B------:R-:W-:-:S04]  /*bcc0*/  @!P1 PRMT R109, RZ, 0x654, R109 ;  /* 0x00000654ff6d9816 */ /* 0x000fc8000000006d */
[----:B------:R2:W-:Y:S03]  /*bcd0*/  @!P1 SYNCS.ARRIVE.TRANS64.RED.A1T0 RZ, [R109+URZ], RZ ;  /* 0x000000ff6dff99a7 */ /* 0x0005e6000810043f */
[----:B------:R-:W-:Y:S01]  /*bce0*/  MUFU.EX2 R146, R146 ;  /* 0x0000009200927308 */ /* 0x000fe20000000800 */
[----:B0-----:R-:W-:-:S07]  /*bcf0*/  FMNMX.FTZ R8, R8, R107, !PT ;  /* 0x0000006b08087209 */ /* 0x001fce0007810000 */
[----:B------:R-:W-:Y:S01]  /*bd00*/  MUFU.EX2 R99, R99 ;  /* 0x0000006300637308 */ /* 0x000fe20000000800 */
[C---:B------:R-:W-:Y:S01]  /*bd10*/  FSETP.NEU.FTZ.AND P2, PT, R8.reuse, -INF , PT ;  /* 0xff8000000800780b */ /* 0x040fe20003f5d000 */
[----:B------:R-:W-:Y:S01]  /*bd20*/  FMUL.FTZ R107, R8, R9 ;  /* 0x00000009086b7220 */ /* 0x000fe20000410000 */
[----:B-1----:R-:W-:-:S04]  /*bd30*/  FFMA.FTZ R7, R0, R7, R21 ;  /* 0x0000000700077223 */ /* 0x002fc80000010015 */
[----:B------:R-:W-:Y:S01]  /*bd40*/  FSEL R107, R107, RZ, P2 ;  /* 0x000000ff6b6b7208 */ /* 0x000fe20001000000 */
[----:B------:R-:W-:Y:S04]  /*bd50*/  MUFU.EX2 R14, R14 ;  /* 0x0000000e000e7308 */ /* 0x000fe80000000800 */
[-CC-:B------:R-:W-:Y:S01]  /*bd60*/  FFMA.FTZ R159, R2, R9.reuse, -R107.reuse ;  /* 0x00000009029f7223 */ /* 0x180fe2000001086b */
[----:B------:R-:W-:Y:S01]  /*bd70*/  FSEL R2, R8, RZ, P2 ;  /* 0x000000ff08027208 */ /* 0x000fe20001000000 */
[-CC-:B------:R-:W-:Y:S01]  /*bd80*/  FFMA.FTZ R157, R214, R9.reuse, -R107.reuse ;  /* 0x00000009d69d7223 */ /* 0x180fe2000001086b */
[-CC-:B------:R-:W-:Y:S01]  /*bd90*/  FFMA.FTZ R12, R210, R9.reuse, -R107.reuse ;  /* 0x00000009d20c7223 */ /* 0x180fe2000001086b */
[-CC-:B------:R-:W-:Y:S01]  /*bda0*/  FFMA.FTZ R88, R208, R9.reuse, -R107.reuse ;  /* 0x00000009d0587223 */ /* 0x180fe2000001086b */
[-C--:B------:R-:W-:Y:S01]  /*bdb0*/  FFMA.FTZ R145, R114, R9.reuse, -R107 ;  /* 0x0000000972917223 */ /* 0x080fe2000001086b */
[----:B------:R-:W-:Y:S01]  /*bdc0*/  FADD.FTZ R2, -R2, R11 ;  /* 0x0000000b02027221 */ /* 0x000fe20000010100 */
[----:B------:R-:W-:Y:S01]  /*bdd0*/  FADD.FTZ R114, R90, R7 ;  /* 0x000000075a727221 */ /* 0x000fe20000010000 */
[----:B------:R-:W-:Y:S01]  /*bde0*/  MUFU.EX2 R157, R157 ;  /* 0x0000009d009d7308 */ /* 0x000fe20000000800 */
[-CC-:B------:R-:W-:Y:S01]  /*bdf0*/  FFMA.FTZ R153, R152, R9.reuse, -R107.reuse ;  /* 0x0000000998997223 */ /* 0x180fe2000001086b */
[-C--:B------:R-:W-:Y:S01]  /*be00*/  FMUL.FTZ R2, R2, R9.reuse ;  /* 0x0000000902027220 */ /* 0x080fe20000410000 */
[----:B------:R-:W-:Y:S01]  /*be10*/  FADD.FTZ R7, R89, R114 ;  /* 0x0000007259077221 */ /* 0x000fe20000010000 */
[-CC-:B------:R-:W-:Y:S01]  /*be20*/  FFMA.FTZ R96, R206, R9.reuse, -R107.reuse ;  /* 0x00000009ce607223 */ /* 0x180fe2000001086b */
[-CC-:B------:R-:W-:Y:S01]  /*be30*/  FFMA.FTZ R155, R150, R9.reuse, -R107.reuse ;  /* 0x00000009969b7223 */ /* 0x180fe2000001086b */
[-C--:B------:R-:W-:Y:S01]  /*be40*/  FFMA.FTZ R112, R158, R9.reuse, -R107 ;  /* 0x000000099e707223 */ /* 0x080fe2000001086b */
[----:B------:R-:W-:Y:S01]  /*be50*/  FADD.FTZ R114, R136, R7 ;  /* 0x0000000788727221 */ /* 0x000fe20000010000 */
[----:B------:R-:W0:Y:S01]  /*be60*/  MUFU.EX2 R2, R2 ;  /* 0x0000000200027308 */ /* 0x000e220000000800 */
[-CC-:B------:R-:W-:Y:S01]  /*be70*/  FFMA.FTZ R149, R106, R9.reuse, -R107.reuse ;  /* 0x000000096a957223 */ /* 0x180fe2000001086b */
[-CC-:B------:R-:W-:Y:S01]  /*be80*/  FFMA.FTZ R106, R156, R9.reuse, -R107.reuse ;  /* 0x000000099c6a7223 */ /* 0x180fe2000001086b */
[----:B------:R-:W-:Y:S01]  /*be90*/  FADD.FTZ R11, R91, R114 ;  /* 0x000000725b0b7221 */ /* 0x000fe20000010000 */
[-CC-:B------:R-:W-:Y:S01]  /*bea0*/  FFMA.FTZ R151, R110, R9.reuse, -R107.reuse ;  /* 0x000000096e977223 */ /* 0x180fe2000001086b */
[-CC-:B------:R-:W-:Y:S01]  /*beb0*/  FFMA.FTZ R110, R154, R9.reuse, -R107.reuse ;  /* 0x000000099a6e7223 */ /* 0x180fe2000001086b */
[-CC-:B------:R-:W-:Y:S01]  /*bec0*/  FFMA.FTZ R98, R98, R9.reuse, -R107.reuse ;  /* 0x0000000962627223 */ /* 0x180fe2000001086b */
[-CC-:B------:R-:W-:Y:S01]  /*bed0*/  FFMA.FTZ R147, R118, R9.reuse, -R107.reuse ;  /* 0x0000000976937223 */ /* 0x180fe2000001086b */
[----:B------:R-:W1:Y:S01]  /*bee0*/  MUFU.EX2 R12, R12 ;  /* 0x0000000c000c7308 */ /* 0x000e620000000800 */
[-CC-:B------:R-:W-:Y:S01]  /*bef0*/  FFMA.FTZ R94, R94, R9.reuse, -R107.reuse ;  /* 0x000000095e5e7223 */ /* 0x180fe2000001086b */
[-CC-:B------:R-:W-:Y:S01]  /*bf00*/  FFMA.FTZ R141, R122, R9.reuse, -R107.reuse ;  /* 0x000000097a8d7223 */ /* 0x180fe2000001086b */
[--C-:B------:R-:W-:Y:S01]  /*bf10*/  FFMA.FTZ R126, R126, R9, -R107.reuse ;  /* 0x000000097e7e7223 */ /* 0x100fe2000001086b */
[----:B------:R-:W-:Y:S01]  /*bf20*/  F2FP.BF16.F32.PACK_AB R156, R90, R21 ;  /* 0x000000155a9c723e */ /* 0x000fe200000010ff */
[-CC-:B------:R-:W-:Y:S01]  /*bf30*/  FFMA.FTZ R212, R212, R9.reuse, -R107.reuse ;  /* 0x00000009d4d47223 */ /* 0x180fe2000001086b */
[-CC-:B------:R-:W-:Y:S01]  /*bf40*/  FFMA.FTZ R130, R130, R9.reuse, -R107.reuse ;  /* 0x0000000982827223 */ /* 0x180fe2000001086b */
[-C--:B------:R-:W-:Y:S01]  /*bf50*/  FFMA.FTZ R100, R100, R9.reuse, -R107 ;  /* 0x0000000964647223 */ /* 0x080fe2000001086b */
[----:B------:R-:W3:Y:S01]  /*bf60*/  MUFU.EX2 R159, R159 ;  /* 0x0000009f009f7308 */ /* 0x000ee20000000800 */
[----:B0-----:R-:W-:Y:S01]  /*bf70*/  FFMA.FTZ R7, R2, R6, R157 ;  /* 0x0000000602077223 */ /* 0x001fe2000001009d */
[----:B------:R-:W-:Y:S01]  /*bf80*/  FADD.FTZ R6, R138, R11 ;  /* 0x0000000b8a067221 */ /* 0x000fe20000010000 */
[----:B------:R-:W-:Y:S01]  /*bf90*/  FFMA.FTZ R134, R134, R9, -R107 ;  /* 0x0000000986867223 */ /* 0x000fe2000001086b */
[C---:B------:R-:W-:Y:S01]  /*bfa0*/  ISETP.GT.AND P2, PT, R10.reuse, UR61, PT ;  /* 0x0000003d0a007c0c */ /* 0x040fe2000bf44270 */
[----:B------:R-:W-:-:S02]  /*bfb0*/  VIADD R10, R10, 0xffffffff ;  /* 0xffffffff0a0a7836 */ /* 0x000fc40000000000 */
[----:B------:R-:W-:Y:S01]  /*bfc0*/  FADD.FTZ R11, R93, R6 ;  /* 0x000000065d0b7221 */ /* 0x000fe20000010000 */
[-C--:B------:R-:W-:Y:S01]  /*bfd0*/  FFMA.FTZ R6, R102, R9.reuse, -R107 ;  /* 0x0000000966067223 */ /* 0x080fe2000001086b */
[----:B------:R-:W0:Y:S01]  /*bfe0*/  MUFU.EX2 R88, R88 ;  /* 0x0000005800587308 */ /* 0x000e220000000800 */
[----:B-1----:R-:W-:Y:S01]  /*bff0*/  FADD.FTZ R114, R12, R7 ;  /* 0x000000070c727221 */ /* 0x002fe20000010000 */
[----:B------:R-:W-:Y:S01]  /*c000*/  FADD.FTZ R11, R140, R11 ;  /* 0x0000000b8c0b7221 */ /* 0x000fe20000010000 */
[----:B------:R-:W-:Y:S01]  /*c010*/  FFMA.FTZ R107, R108, R9, -R107 ;  /* 0x000000096c6b7223 */ /* 0x000fe2000001086b */
[----:B------:R-:W-:Y:S02]  /*c020*/  F2FP.BF16.F32.PACK_AB R154, R140, R93 ;  /* 0x0000005d8c9a723e */ /* 0x000fe400000010ff */
[----:B------:R-:W-:Y:S02]  /*c030*/  F2FP.BF16.F32.PACK_AB R158, R136, R89 ;  /* 0x00000059889e723e */ /* 0x000fe400000010ff */
[----:B------:R-:W1:Y:S01]  /*c040*/  MUFU.EX2 R153, R153 ;  /* 0x0000009900997308 */ /* 0x000e620000000800 */
[----:B---3--:R-:W-:Y:S01]  /*c050*/  FADD.FTZ R7, R159, R114 ;  /* 0x000000729f077221 */ /* 0x008fe20000010000 */
[----:B------:R-:W-:Y:S01]  /*c060*/  FADD.FTZ R114, R148, R11 ;  /* 0x0000000b94727221 */ /* 0x000fe20000010000 */
[----:B------:R-:W-:-:S02]  /*c070*/  F2FP.BF16.F32.PACK_AB R152, R138, R91 ;  /* 0x0000005b8a98723e */ /* 0x000fc400000010ff */
[----:B------:R-:W-:Y:S01]  /*c080*/  F2FP.BF16.F32.PACK_AB R157, R12, R157 ;  /* 0x0000009d0c9d723e */ /* 0x000fe200000010ff */
[C---:B------:R-:W-:Y:S01]  /*c090*/  FADD.FTZ R114, R15.reuse, R114 ;  /* 0x000000720f727221 */ /* 0x040fe20000010000 */
[----:B------:R-:W-:Y:S01]  /*c0a0*/  F2FP.BF16.F32.PACK_AB R148, R15, R148 ;  /* 0x000000940f94723e */ /* 0x000fe200000010ff */
[----:B------:R-:W3:Y:S01]  /*c0b0*/  MUFU.EX2 R96, R96 ;  /* 0x0000006000607308 */ /* 0x000ee20000000800 */
[----:B0-----:R-:W-:Y:S01]  /*c0c0*/  FADD.FTZ R102, R88, R7 ;  /* 0x0000000758667221 */ /* 0x001fe20000010000 */
[----:B------:R-:W-:Y:S01]  /*c0d0*/  FADD.FTZ R11, R13, R114 ;  /* 0x000000720d0b7221 */ /* 0x000fe20000010000 */
[----:B------:R-:W-:Y:S01]  /*c0e0*/  F2FP.BF16.F32.PACK_AB R150, R104, R13 ;  /* 0x0000000d6896723e */ /* 0x000fe200000010ff */
[----:B------:R-:W-:Y:S01]  /*c0f0*/  IMAD.MOV.U32 R12, RZ, RZ, R3 ;  /* 0x000000ffff0c7224 */ /* 0x000fe200078e0003 */
[----:B------:R-:W-:Y:S01]  /*c100*/  F2FP.BF16.F32.PACK_AB R159, R88, R159 ;  /* 0x0000009f589f723e */ /* 0x000fe200000010ff */
[----:B------:R-:W-:Y:S02]  /*c110*/  FADD.FTZ R11, R104, R11 ;  /* 0x0000000b680b7221 */ /* 0x000fe40000010000 */
[----:B------:R-:W0:Y:S01]  /*c120*/  MUFU.EX2 R155, R155 ;  /* 0x0000009b009b7308 */ /* 0x000e220000000800 */
[----:B-1----:R-:W-:Y:S01]  /*c130*/  FADD.FTZ R7, R153, R102 ;  /* 0x0000006699077221 */ /* 0x002fe20000010000 */
[----:B------:R-:W-:Y:S01]  /*c140*/  FADD.FTZ R114, R144, R11 ;  /* 0x0000000b90727221 */ /* 0x000fe20000010000 */
[----:B------:R-:W-:-:S03]  /*c150*/  F2FP.BF16.F32.PACK_AB R144, R97, R144 ;  /* 0x000000906190723e */ /* 0x000fc600000010ff */
[----:B------:R-:W-:Y:S02]  /*c160*/  FADD.FTZ R11, R97, R114 ;  /* 0x00000072610b7221 */ /* 0x000fe40000010000 */
[----:B------:R-:W1:Y:S01]  /*c170*/  MUFU.EX2 R112, R112 ;  /* 0x0000007000707308 */ /* 0x000e620000000800 */
[----:B---3--:R-:W-:Y:S01]  /*c180*/  FADD.FTZ R102, R96, R7 ;  /* 0x0000000760667221 */ /* 0x008fe20000010000 */
[----:B------:R-:W-:Y:S01]  /*c190*/  FADD.FTZ R114, R146, R11 ;  /* 0x0000000b92727221 */ /* 0x000fe20000010000 */
[C---:B------:R-:W-:Y:S02]  /*c1a0*/  F2FP.BF16.F32.PACK_AB R146, R99.reuse, R146 ;  /* 0x000000926392723e */ /* 0x040fe400000010ff */
[----:B------:R-:W-:Y:S01]  /*c1b0*/  F2FP.BF16.F32.PACK_AB R153, R96, R153 ;  /* 0x000000996099723e */ /* 0x000fe200000010ff */
[----:B------:R-:W-:Y:S02]  /*c1c0*/  FADD.FTZ R11, R99, R114 ;  /* 0x00000072630b7221 */ /* 0x000fe40000010000 */
[----:B------:R-:W3:Y:S01]  /*c1d0*/  MUFU.EX2 R149, R149 ;  /* 0x0000009500957308 */ /* 0x000ee20000000800 */
[----:B0-----:R-:W-:-:S07]  /*c1e0*/  FADD.FTZ R7, R155, R102 ;  /* 0x000000669b077221 */ /* 0x001fce0000010000 */
[----:B------:R-:W0:Y:S01]  /*c1f0*/  MUFU.EX2 R106, R106 ;  /* 0x0000006a006a7308 */ /* 0x000e220000000800 */
[C---:B-1----:R-:W-:Y:S01]  /*c200*/  FADD.FTZ R102, R112.reuse, R7 ;  /* 0x0000000770667221 */ /* 0x042fe20000010000 */
[----:B------:R-:W-:-:S06]  /*c210*/  F2FP.BF16.F32.PACK_AB R155, R112, R155 ;  /* 0x0000009b709b723e */ /* 0x000fcc00000010ff */
[----:B------:R-:W1:Y:S01]  /*c220*/  MUFU.EX2 R151, R151 ;  /* 0x0000009700977308 */ /* 0x000e620000000800 */
[----:B---3--:R-:W-:-:S07]  /*c230*/  FADD.FTZ R7, R149, R102 ;  /* 0x0000006695077221 */ /* 0x008fce0000010000 */
[----:B------:R-:W3:Y:S01]  /*c240*/  MUFU.EX2 R110, R110 ;  /* 0x0000006e006e7308 */ /* 0x000ee20000000800 */
[C---:B0-----:R-:W-:Y:S01]  /*c250*/  FADD.FTZ R102, R106.reuse, R7 ;  /* 0x000000076a667221 */ /* 0x041fe20000010000 */
[----:B------:R-:W-:-:S06]  /*c260*/  F2FP.BF16.F32.PACK_AB R149, R106, R149 ;  /* 0x000000956a95723e */ /* 0x000fcc00000010ff */
[----:B------:R-:W0:Y:S01]  /*c270*/  MUFU.EX2 R145, R145 ;  /* 0x0000009100917308 */ /* 0x000e220000000800 */
[----:B-1----:R-:W-:Y:S01]  /*c280*/  FADD.FTZ R7, R151, R102 ;  /* 0x0000006697077221 */ /* 0x002fe20000010000 */
[----:B------:R-:W-:-:S06]  /*c290*/  FADD.FTZ R102, R14, R11 ;  /* 0x0000000b0e667221 */ /* 0x000fcc0000010000 */
[----:B------:R-:W1:Y:S01]  /*c2a0*/  MUFU.EX2 R98, R98 ;  /* 0x0000006200627308 */ /* 0x000e620000000800 */
[----:B---3--:R-:W-:-:S07]  /*c2b0*/  F2FP.BF16.F32.PACK_AB R151, R110, R151 ;  /* 0x000000976e97723e */ /* 0x008fce00000010ff */
[----:B------:R-:W3:Y:S08]  /*c2c0*/  MUFU.EX2 R147, R147 ;  /* 0x0000009300937308 */ /* 0x000ef00000000800 */
[----:B------:R-:W4:Y:S08]  /*c2d0*/  MUFU.EX2 R6, R6 ;  /* 0x0000000600067308 */ /* 0x000f300000000800 */
[----:B--2---:R2:W-:Y:S08]  /*c2e0*/  MUFU.EX2 R109, R94 ;  /* 0x0000005e006d7308 */ /* 0x0045f00000000800 */
[----:B------:R-:W5:Y:S01]  /*c2f0*/  MUFU.EX2 R141, R141 ;  /* 0x0000008d008d7308 */ /* 0x000f620000000800 */
[----:B--2---:R-:W-:-:S04]  /*c300*/  FADD.FTZ R94, R110, R7 ;  /* 0x000000076e5e7221 */ /* 0x004fc80000010000 */
[----:B0-----:R-:W-:Y:S01]  /*c310*/  FADD.FTZ R7, R145, R94 ;  /* 0x0000005e91077221 */ /* 0x001fe20000010000 */
[C---:B-1----:R-:W-:Y:S02]  /*c320*/  F2FP.BF16.F32.PACK_AB R145, R98.reuse, R145 ;  /* 0x000000916291723e */ /* 0x042fe400000010ff */
[----:B------:R-:W0:Y:S01]  /*c330*/  MUFU.EX2 R101, R101 ;  /* 0x0000006500657308 */ /* 0x000e220000000800 */
[----:B------:R-:W-:-:S04]  /*c340*/  FADD.FTZ R90, R98, R7 ;  /* 0x00000007625a7221 */ /* 0x000fc80000010000 */
[----:B---3--:R-:W-:Y:S01]  /*c350*/  FADD.FTZ R7, R147, R90 ;  /* 0x0000005a93077221 */ /* 0x008fe20000010000 */
[C---:B----4-:R-:W-:Y:S02]  /*c360*/  F2FP.BF16.F32.PACK_AB R147, R6.reuse, R147 ;  /* 0x000000930693723e */ /* 0x050fe400000010ff */
[----:B------:R-:W1:Y:S01]  /*c370*/  MUFU.EX2 R142, R142 ;  /* 0x0000008e008e7308 */ /* 0x000e620000000800 */
[----:B------:R-:W-:-:S04]  /*c380*/  FADD.FTZ R90, R6, R7 ;  /* 0x00000007065a7221 */ /* 0x000fc80000010000 */
[----:B-----5:R-:W-:Y:S01]  /*c390*/  FADD.FTZ R90, R141, R90 ;  /* 0x0000005a8d5a7221 */ /* 0x020fe20000010000 */
[----:B------:R-:W-:Y:S02]  /*c3a0*/  F2FP.BF16.F32.PACK_AB R141, R109, R141 ;  /* 0x0000008d6d8d723e */ /* 0x000fe400000010ff */
[----:B------:R-:W2:Y:S01]  /*c3b0*/  MUFU.EX2 R143, R126 ;  /* 0x0000007e008f7308 */ /* 0x000ea20000000800 */
[----:B0-----:R-:W-:Y:S01]  /*c3c0*/  FADD.FTZ R11, R101, R102 ;  /* 0x00000066650b7221 */ /* 0x001fe20000010000 */
[----:B------:R-:W-:Y:S01]  /*c3d0*/  FADD.FTZ R90, R109, R90 ;  /* 0x0000005a6d5a7221 */ /* 0x000fe20000010000 */
[----:B------:R-:W-:-:S05]  /*c3e0*/  F2FP.BF16.F32.PACK_AB R140, R101, R14 ;  /* 0x0000000e658c723e */ /* 0x000fca00000010ff */
        /* <DEDUP_REMOVED lines=11> */
[----:B--2---:R-:W-:Y:S01]  /*c4a0*/  FADD.FTZ R94, R20, R11 ;  /* 0x0000000b145e7221 */ /* 0x004fe20000010000 */
[----:B------:R-:W-:-:S06]  /*c4b0*/  IMAD.MOV.U32 R11, RZ, RZ, R8 ;  /* 0x000000ffff0b7224 */ /* 0x000fcc00078e0008 */
        /* <DEDUP_REMOVED lines=11> */
[----:B-1----:R-:W-:Y:S01]  /*c570*/  FADD.FTZ R90, R139, R90 ;  /* 0x0000005a8b5a7221 */ /* 0x002fe20000010000 */
[C---:B--2---:R-:W-:Y:S01]  /*c580*/  FADD.FTZ R7, R95.reuse, R14 ;  /* 0x0000000e5f077221 */ /* 0x044fe20000010000 */
[----:B------:R-:W-:Y:S02]  /*c590*/  F2FP.BF16.F32.PACK_AB R138, R95, R92 ;  /* 0x0000005c5f8a723e */ /* 0x000fe400000010ff */
[C---:B0-----:R-:W-:Y:S01]  /*c5a0*/  FADD.FTZ R6, R107.reuse, R90 ;  /* 0x0000005a6b067221 */ /* 0x041fe20000010000 */
[----:B------:R-:W-:Y:S01]  /*c5b0*/  F2FP.BF16.F32.PACK_AB R139, R107, R139 ;  /* 0x0000008b6b8b723e */ /* 0x000fe200000010ff */
[----:B------:R-:W-:Y:S06]  /*c5c0*/  @P2 BRA `(.L_x_1207) ;  /* 0xffffffd000b82947 */ /* 0x000fec000383ffff */
.L_x_1190:
        /* <DEDUP_REMOVED lines=67> */
.L_x_1208:
[----:B------:R-:W-:Y:S01]  /*ca00*/  ULEA UR5, UR36, UR37, 0x3 ;  /* 0x0000002524057291 */ /* 0x000fe2000f8e183f */
[----:B------:R-:W-:-:S05]  /*ca10*/  IMAD.U32 R0, RZ, RZ, UR38 ;  /* 0x00000026ff007e24 */ /* 0x000fca000f8e00ff */
[----:B------:R-:W-:-:S04]  /*ca20*/  SHF.L.U32 R0, R0, 0x1f, RZ ;  /* 0x0000001f00007819 */ /* 0x000fc800000006ff */
[----:B------:R0:W1:Y:S01]  /*ca30*/  SYNCS.PHASECHK.TRANS64.TRYWAIT P2, [UR5+0x2a850], R0 ;  /* 0x02a85000ff0075a7 */ /* 0x0000620008040145 */
[----:B------:R-:W-:Y:S05]  /*ca40*/  @!P0 BRA `(.L_x_1209) ;  /* 0x0000000000048947 */ /* 0x000fea0003800000 */
[----:B------:R-:W-:Y:S01]  /*ca50*/  BPT.TRAP 0x1 ;  /* 0x000000040000795c */ /* 0x000fe20000300000 */
.L_x_1209:
[----:B-1----:R-:W-:Y:S05]  /*ca60*/  @P2 BRA `(.L_x_1210) ;  /* 0x0000000000082947 */ /* 0x002fea0003800000 */
[----:B------:R-:W1:Y:S02]  /*ca70*/  SYNCS.PHASECHK.TRANS64.TRYWAIT P0, [UR5+0x2a850], R0 ;  /* 0x02a85000ff0075a7 */ /* 0x000e640008000145 */
[----:B-1----:R-:W-:Y:S05]  /*ca80*/  @!P0 BRA `(.L_x_1211) ;  /* 0x000000b000b88947 */ /* 0x002fea0003800000 */
.L_x_1210:
[----:B------:R-:W-:Y:S01]  /*ca90*/  UIADD3 UR37, UR37, 0x400, URZ ;  /* 0x0000040025257890 */ /* 0x000fe2000fffe03f */
[----:B------:R-:W-:Y:S01]  /*caa0*/  WARPGROUP.ARRIVE ;  /* 0x00000000000079c5 */ /* 0x000fe20000000000 */
[----:B------:R-:W-:Y:S01]  /*cab0*/  UMOV UR7, 0x40000040 ;  /* 0x4000004000077882 */ /* 0x000fe20000000000 */
[----:B01----:R-:W0:Y:S01]  /*cac0*/  SHFL.BFLY PT, R0, R7, 0x2, 0x1f ;  /* 0x0c401f0007007f89 */ /* 0x003e2200000e0000 */
[----:B------:R-:W-:Y:S01]  /*cad0*/  USHF.R.U32.HI UR37, URZ, 0x4, UR37 ;  /* 0x000000043f257899 */ /* 0x000fe20008011625 */
[----:B------:R-:W-:Y:S01]  /*cae0*/  IMAD.U32 R10, RZ, RZ, UR5 ;  /* 0x00000005ff0a7e24 */ /* 0x000fe2000f8e00ff */
[----:B------:R-:W-:Y:S01]  /*caf0*/  R2UR UR8, R181 ;  /* 0x00000000b50872ca */ /* 0x000fe200000e0000 */
[----:B------:R-:W1:Y:S01]  /*cb00*/  SHFL.BFLY PT, R5, R6, 0x2, 0x1f ;  /* 0x0c401f0006057f89 */ /* 0x000e6200000e0000 */
[----:B------:R-:W-:Y:S01]  /*cb10*/  ULOP3.LUT UR37, UR37, 0x3fff, URZ, 0xc0, !UPT ;  /* 0x00003fff25257892 */ /* 0x000fe2000f8ec03f */
[----:B------:R-:W-:Y:S02]  /*cb20*/  @!P1 VIADD R10, R10, 0x2a860 ;  /* 0x0002a8600a0a9836 */ /* 0x000fe40000000000 */
[----:B------:R-:W-:Y:S01]  /*cb30*/  IMAD.MOV.U32 R4, RZ, RZ, RZ ;  /* 0x000000ffff047224 */ /* 0x000fe200078e00ff */
[----:B------:R-:W-:Y:S01]  /*cb40*/  ULOP3.LUT UR4, UR37, 0x3000000, URZ, 0xfc, !UPT ;  /* 0x0300000025047892 */ /* 0x000fe2000f8efc3f */
[----:B------:R-:W-:Y:S01]  /*cb50*/  IMAD.MOV.U32 R92, RZ, RZ, -0x800000 ;  /* 0xff800000ff5c7424 */ /* 0x000fe200078e00ff */
[----:B------:R-:W-:-:S02]  /*cb60*/  @!P1 PRMT R10, RZ, 0x654, R10 ;  /* 0x00000654ff0a9816 */ /* 0x000fc4000000000a */
[----:B------:R-:W-:Y:S02]  /*cb70*/  UIMAD UR4, UR36, 0x600, UR4 ;  /* 0x00000600240478a4 */ /* 0x000fe4000f8e0204 */
[----:B------:R-:W-:Y:S02]  /*cb80*/  UIADD3 UR36, UR36, 0x1, URZ ;  /* 0x0000000124247890 */ /* 0x000fe4000fffe03f */
[----:B------:R-:W-:Y:S02]  /*cb90*/  UIADD3 UR8, UR8, 0x1, URZ ;  /* 0x0000000108087890 */ /* 0x000fe4000fffe03f */
[----:B------:R-:W-:Y:S01]  /*cba0*/  UISETP.NE.AND UP0, UPT, UR36, 0x2, UPT ;  /* 0x000000022400788c */ /* 0x000fe2000bf05270 */
[----:B------:R-:W-:Y:S02]  /*cbb0*/  UMOV UR6, UR4 ;  /* 0x0000000400067c82 */ /* 0x000fe40008000000 */
[----:B------:R-:W-:Y:S01]  /*cbc0*/  HGMMA.64x128x16.F32.BF16 R24, R156, gdesc[UR4].tnspB, R24, gsb0 ;  /* 0x41e000049c187df0 */ /* 0x000fe20008001818 */
[----:B------:R-:W-:Y:S01]  /*cbd0*/  UIADD3 UR6, UR4, 0x80, URZ ;  /* 0x0000008004067890 */ /* 0x000fe2000fffe03f */
[----:B0-----:R-:W-:Y:S01]  /*cbe0*/  FADD.FTZ R0, R0, R7 ;  /* 0x0000000700007221 */ /* 0x001fe20000010000 */
[----:B------:R-:W-:Y:S01]  /*cbf0*/  UMOV UR7, 0x40000040 ;  /* 0x4000004000077882 */ /* 0x000fe20000000000 */
[----:B------:R-:W-:-:S02]  /*cc00*/  IMAD.U32 R181, RZ, RZ, UR8 ;  /* 0x00000008ffb57e24 */ /* 0x000fc4000f8e00ff */
[----:B-1----:R-:W-:Y:S01]  /*cc10*/  FADD.FTZ R2, R5, R6 ;  /* 0x0000000605027221 */ /* 0x002fe20000010000 */
[----:B------:R-:W-:Y:S01]  /*cc20*/  IMAD.MOV.U32 R6, RZ, RZ, RZ ;  /* 0x000000ffff067224 */ /* 0x000fe200078e00ff */
[----:B------:R-:W0:Y:S01]  /*cc30*/  SHFL.BFLY PT, R5, R0, 0x1, 0x1f ;  /* 0x0c201f0000057f89 */ /* 0x000e2200000e0000 */
[----:B------:R-:W-:-:S03]  /*cc40*/  USEL UR36, UR36, URZ, UP0 ;  /* 0x0000003f24247287 */ /* 0x000fc60008000000 */
[----:B------:R-:W1:Y:S01]  /*cc50*/  SHFL.BFLY PT, R11, R2, 0x1, 0x1f ;  /* 0x0c201f00020b7f89 */ /* 0x000e6200000e0000 */
[----:B0-----:R-:W-:Y:S01]  /*cc60*/  FADD.FTZ R12, R0, R5 ;  /* 0x00000005000c7221 */ /* 0x001fe20000010000 */
[----:B------:R-:W-:Y:S02]  /*cc70*/  IMAD.MOV.U32 R0, RZ, RZ, -0x800000 ;  /* 0xff800000ff007424 */ /* 0x000fe400078e00ff */
        /* <DEDUP_REMOVED lines=35> */
[----:B------:R-:W-:-:S04]  /*ceb0*/  USEL UR4, URZ, 0x1, UP0 ;  /* 0x000000013f047887 */ /* 0x000fc80008000000 */
[----:B------:R-:W-:Y:S01]  /*cec0*/  ULOP3.LUT UR38, UR38, UR4, URZ, 0x3c, !UPT ;  /* 0x0000000426267292 */ /* 0x000fe2000f8e3c3f */
        /* <DEDUP_REMOVED lines=69> */
.L_x_1141:
[----:B------:R-:W0:Y:S01]  /*d320*/  S2R R5, SR_CgaCtaId ;  /* 0x0000000000057919 */ /* 0x000e220000008800 */
[----:B------:R-:W-:Y:S01]  /*d330*/  MOV R16, 0x400 ;  /* 0x0000040000107802 */ /* 0x000fe20000000f00 */
[----:B------:R-:W-:Y:S01]  /*d340*/  BSSY B0, `(.L_x_1212) ;  /* 0x0000312000007945 */ /* 0x000fe20003800000 */
[----:B------:R-:W-:Y:S02]  /*d350*/  BAR.SYNC.DEFER_BLOCKING 0x5, 0x180 ;  /* 0x0146000000007b1d */ /* 0x000fe40000010000 */
[----:B0-----:R-:W-:-:S05]  /*d360*/  LEA R16, R5, R16, 0x18 ;  /* 0x0000001005107211 */ /* 0x001fca00078ec0ff */
[----:B------:R-:W0:Y:S02]  /*d370*/  LDS.128 R4, [R16+0x2a8d0] ;  /* 0x02a8d00010047984 */ /* 0x000e240000000c00 */
[----:B0-----:R-:W-:Y:S02]  /*d380*/  R2UR UR5, R5 ;  /* 0x00000000050572ca */ /* 0x001fe400000e0000 */
[----:B------:R-:W-:Y:S02]  /*d390*/  R2UR UR6, R6 ;  /* 0x00000000060672ca */ /* 0x000fe400000e0000 */
[----:B------:R-:W-:Y:S01]  /*d3a0*/  R2UR UR7, R7 ;  /* 0x00000000070772ca */ /* 0x000fe200000e0000 */
[----:B------:R-:W-:Y:S06]  /*d3b0*/  BAR.ARV 0x4, 0x180 ;  /* 0x0106000000007b1d */ /* 0x000fec0000002000 */
[----:B------:R-:W-:Y:S08]  /*d3c0*/  @P0 BRA `(.L_x_1213) ;  /* 0x0000002000ac0947 */ /* 0x000ff00003800000 */
[----:B------:R-:W0:Y:S01]  /*d3d0*/  S2R R5, SR_SWINHI ;  /* 0x0000000000057919 */ /* 0x000e220000002f00 */
[----:B------:R-:W-:Y:S01]  /*d3e0*/  R2UR UR12, R180 ;  /* 0x00000000b40c72ca */ /* 0x000fe200000e0000 */
[----:B------:R-:W-:Y:S01]  /*d3f0*/  ULDC.64 UR10, c[0x0][0xc00] ;  /* 0x00030000000a7ab9 */ /* 0x000fe20000000a00 */
[----:B------:R-:W-:Y:S01]  /*d400*/  ULDC.64 UR8, c[0x0][0xc00] ;  /* 0x0003000000087ab9 */ /* 0x000fe20000000a00 */
[----:B------:R-:W-:Y:S01]  /*d410*/  ULDC.64 UR16, c[0x0][0x208] ;  /* 0x0000820000107ab9 */ /* 0x000fe20000000a00 */
[----:B------:R-:W-:Y:S02]  /*d420*/  R2UR UR14, R161 ;  /* 0x00000000a10e72ca */ /* 0x000fe400000e0000 */
[----:B------:R-:W-:Y:S02]  /*d430*/  R2UR UR13, R162 ;  /* 0x00000000a20d72ca */ /* 0x000fe400000e0000 */
[----:B------:R-:W-:-:S05]  /*d440*/  R2UR UR20, R163 ;  /* 0x00000000a31472ca */ /* 0x000fca00000e0000 */
[----:B------:R-:W-:Y:S01]  /*d450*/  UIMAD.WIDE UR8, UR12, 0x4, UR8 ;  /* 0x000000040c0878a5 */ /* 0x000fe2000f8e0208 */
[----:B------:R-:W-:Y:S02]  /*d460*/  MOV R78, R16 ;  /* 0x00000010004e7202 */ /* 0x000fe40000000f00 */
[----:B0-----:R-:W-:-:S03]  /*d470*/  MOV R79, R5 ;  /* 0x00000005004f7202 */ /* 0x001fc60000000f00 */
[----:B------:R-:W-:-:S03]  /*d480*/  IMAD.WIDE R4, R200, 0x2, R78 ;  /* 0x00000002c8047825 */ /* 0x000fc600078e024e */
[C---:B------:R-:W-:Y:S02]  /*d490*/  LOP3.LUT R7, R4.reuse, 0x380, RZ, 0xc0, !PT ;  /* 0x0000038004077812 */ /* 0x040fe400078ec0ff */
[C---:B------:R-:W-:Y:S02]  /*d4a0*/  IADD3 R8, P5, R4.reuse, 0x40, RZ ;  /* 0x0000004004087810 */ /* 0x040fe40007fbe0ff */
[----:B------:R-:W-:Y:S02]  /*d4b0*/  SHF.R.U64 R7, R7, 0x3, RZ ;  /* 0x0000000307077819 */ /* 0x000fe400000012ff */
[C---:B------:R-:W-:Y:S01]  /*d4c0*/  IADD3 R17, P6, R4.reuse, 0x20, RZ ;  /* 0x0000002004117810 */ /* 0x040fe20007fde0ff */
[--C-:B------:R-:W-:Y:S01]  /*d4d0*/  IMAD.X R27, RZ, RZ, R5.reuse, P5 ;  /* 0x000000ffff1b7224 */ /* 0x100fe200028e0605 */
[C---:B------:R-:W-:Y:S02]  /*d4e0*/  IADD3 R31, P4, R4.reuse, 0x60, RZ ;  /* 0x00000060041f7810 */ /* 0x040fe40007f9e0ff */
[C---:B------:R-:W-:Y:S01]  /*d4f0*/  IADD3 R93, P3, R4.reuse, 0x4000, RZ ;  /* 0x00004000045d7810 */ /* 0x040fe20007f7e0ff */
[--C-:B------:R-:W-:Y:S01]  /*d500*/  IMAD.X R29, RZ, RZ, R5.reuse, P6 ;  /* 0x000000ffff1d7224 */ /* 0x100fe200030e0605 */
[C---:B------:R-:W-:Y:S01]  /*d510*/  IADD3 R97, P2, R4.reuse, 0x4020, RZ ;  /* 0x0000402004617810 */ /* 0x040fe20007f5e0ff */
[--C-:B------:R-:W-:Y:S01]  /*d520*/  IMAD.X R25, RZ, RZ, R5.reuse, P4 ;  /* 0x000000ffff197224 */ /* 0x100fe200020e0605 */
[C---:B------:R-:W-:Y:S01]  /*d530*/  IADD3 R99, P1, R4.reuse, 0x4040, RZ ;  /* 0x0000404004637810 */ /* 0x040fe20007f3e0ff */
[--C-:B------:R-:W-:Y:S01]  /*d540*/  IMAD.X R15, RZ, RZ, R5.reuse, P3 ;  /* 0x000000ffff0f7224 */ /* 0x100fe200018e0605 */
[----:B------:R-:W-:Y:S01]  /*d550*/  BAR.SYNC.DEFER_BLOCKING 0x1, 0x100 ;  /* 0x0044000000007b1d */ /* 0x000fe20000010000 */
[----:B------:R-:W-:Y:S01]  /*d560*/  IADD3 R96, P0, R4, 0x4060, RZ ;  /* 0x0000406004607810 */ /* 0x000fe20007f1e0ff */
[--C-:B------:R-:W-:Y:S01]  /*d570*/  IMAD.X R13, RZ, RZ, R5.reuse, P2 ;  /* 0x000000ffff0d7224 */ /* 0x100fe200010e0605 */
[----:B------:R-:W-:Y:S01]  /*d580*/  LOP3.LUT R4, R7, R4, RZ, 0x3c, !PT ;  /* 0x0000000407047212 */ /* 0x000fe200078e3cff */
[--C-:B------:R-:W-:Y:S01]  /*d590*/  IMAD.X R11, RZ, RZ, R5.reuse, P1 ;  /* 0x000000ffff0b7224 */ /* 0x100fe200008e0605 */
[----:B------:R-:W-:Y:S01]  /*d5a0*/  LOP3.LUT R7, R8, 0x380, RZ, 0xc0, !PT ;  /* 0x0000038008077812 */ /* 0x000fe200078ec0ff */
[----:B------:R-:W-:Y:S01]  /*d5b0*/  IMAD.X R9, RZ, RZ, R5, P0 ;  /* 0x000000ffff097224 */ /* 0x000fe200000e0605 */
[----:B------:R-:W-:-:S02]  /*d5c0*/  LOP3.LUT R6, R17, 0x380, RZ, 0xc0, !PT ;  /* 0x0000038011067812 */ /* 0x000fc400078ec0ff */
[----:B------:R-:W-:Y:S02]  /*d5d0*/  LOP3.LUT R10, R31, 0x380, RZ, 0xc0, !PT ;  /* 0x000003801f0a7812 */ /* 0x000fe400078ec0ff */
[----:B------:R-:W-:Y:S02]  /*d5e0*/  SHF.R.U64 R7, R7, 0x3, RZ ;  /* 0x0000000307077819 */ /* 0x000fe400000012ff */
[----:B------:R-:W-:Y:S02]  /*d5f0*/  LOP3.LUT R12, R93, 0x380, RZ, 0xc0, !PT ;  /* 0x000003805d0c7812 */ /* 0x000fe400078ec0ff */
[----:B------:R-:W-:Y:S02]  /*d600*/  SHF.R.U64 R6, R6, 0x3, RZ ;  /* 0x0000000306067819 */ /* 0x000fe400000012ff */
[----:B------:R-:W-:Y:S02]  /*d610*/  SHF.R.U64 R10, R10, 0x3, RZ ;  /* 0x000000030a0a7819 */ /* 0x000fe400000012ff */
[----:B------:R-:W-:-:S02]  /*d620*/  LOP3.LUT R26, R7, R8, RZ, 0x3c, !PT ;  /* 0x00000008071a7212 */ /* 0x000fc400078e3cff */
[----:B------:R-:W-:Y:S02]  /*d630*/  LOP3.LUT R8, R97, 0x380, RZ, 0xc0, !PT ;  /* 0x0000038061087812 */ /* 0x000fe400078ec0ff */
[----:B------:R-:W-:Y:S02]  /*d640*/  SHF.R.U64 R12, R12, 0x3, RZ ;  /* 0x000000030c0c7819 */ /* 0x000fe400000012ff */
[----:B------:R-:W-:Y:S02]  /*d650*/  LOP3.LUT R28, R6, R17, RZ, 0x3c, !PT ;  /* 0x00000011061c7212 */ /* 0x000fe400078e3cff */
[----:B------:R-:W-:Y:S02]  /*d660*/  LOP3.LUT R24, R10, R31, RZ, 0x3c, !PT ;  /* 0x0000001f0a187212 */ /* 0x000fe400078e3cff */
[----:B------:R-:W-:Y:S02]  /*d670*/  LOP3.LUT R10, R99, 0x380, RZ, 0xc0, !PT ;  /* 0x00000380630a7812 */ /* 0x000fe400078ec0ff */
[----:B------:R-:W-:-:S02]  /*d680*/  LOP3.LUT R17, R96, 0x380, RZ, 0xc0, !PT ;  /* 0x0000038060117812 */ /* 0x000fc400078ec0ff */
[----:B------:R-:W-:Y:S02]  /*d690*/  SHF.R.U64 R8, R8, 0x3, RZ ;  /* 0x0000000308087819 */ /* 0x000fe400000012ff */
[----:B------:R-:W-:Y:S02]  /*d6a0*/  LOP3.LUT R14, R12, R93, RZ, 0x3c, !PT ;  /* 0x0000005d0c0e7212 */ /* 0x000fe400078e3cff */
[----:B------:R-:W-:Y:S02]  /*d6b0*/  SHF.R.U64 R10, R10, 0x3, RZ ;  /* 0x000000030a0a7819 */ /* 0x000fe400000012ff */
[----:B------:R-:W-:Y:S02]  /*d6c0*/  SHF.R.U64 R17, R17, 0x3, RZ ;  /* 0x0000000311117819 */ /* 0x000fe400000012ff */
[----:B------:R-:W-:Y:S02]  /*d6d0*/  LOP3.LUT R12, R8, R97, RZ, 0x3c, !PT ;  /* 0x00000061080c7212 */ /* 0x000fe400078e3cff */
[----:B------:R-:W-:-:S02]  /*d6e0*/  MOV R30, R4 ;  /* 0x00000004001e7202 */ /* 0x000fc40000000f00 */
[----:B------:R-:W-:Y:S02]  /*d6f0*/  F2FP.BF16.F32.PACK_AB R4, R3, R2 ;  /* 0x000000020304723e */ /* 0x000fe400000010ff */
        /* <DEDUP_REMOVED lines=9> */
[----:B------:R-:W-:Y:S02]  /*d790*/  MOV R99, R26 ;  /* 0x0000001a00637202 */ /* 0x000fe40000000f00 */
[----:B------:R-:W-:Y:S02]  /*d7a0*/  MOV R17, R24 ;  /* 0x0000001800117202 */ /* 0x000fe40000000f00 */
[----:B------:R-:W-:Y:S02]  /*d7b0*/  F2FP.BF16.F32.PACK_AB R12, R33, R32 ;  /* 0x00000020210c723e */ /* 0x000fe400000010ff */
[----:B------:R-:W-:-:S02]  /*d7c0*/  F2FP.BF16.F32.PACK_AB R13, R35, R34 ;  /* 0x00000022230d723e */ /* 0x000fc400000010ff */
[----:B------:R-:W-:Y:S02]  /*d7d0*/  F2FP.BF16.F32.PACK_AB R14, R37, R36 ;  /* 0x00000024250e723e */ /* 0x000fe400000010ff */
[----:B------:R-:W-:Y:S02]  /*d7e0*/  F2FP.BF16.F32.PACK_AB R15, R39, R38 ;  /* 0x00000026270f723e */ /* 0x000fe400000010ff */
[----:B------:R-:W-:Y:S02]  /*d7f0*/  F2FP.BF16.F32.PACK_AB R24, R41, R40 ;  /* 0x000000282918723e */ /* 0x000fe400000010ff */
[----:B------:R-:W-:Y:S01]  /*d800*/  F2FP.BF16.F32.PACK_AB R25, R43, R42 ;  /* 0x0000002a2b19723e */ /* 0x000fe200000010ff */
[----:B------:R-:W-:Y:S01]  /*d810*/  STSM.16.M88.4 [R100], R12 ;  /* 0x0000000c64007844 */ /* 0x000fe20000000200 */
[----:B------:R-:W-:Y:S02]  /*d820*/  F2FP.BF16.F32.PACK_AB R26, R45, R44 ;  /* 0x0000002c2d1a723e */ /* 0x000fe400000010ff */
[----:B------:R-:W-:-:S02]  /*d830*/  F2FP.BF16.F32.PACK_AB R27, R47, R46 ;  /* 0x0000002e2f1b723e */ /* 0x000fc400000010ff */
[----:B------:R-:W-:Y:S02]  /*d840*/  F2FP.BF16.F32.PACK_AB R28, R49, R48 ;  /* 0x00000030311c723e */ /* 0x000fe400000010ff */
[----:B------:R-:W-:Y:S01]  /*d850*/  F2FP.BF16.F32.PACK_AB R29, R51, R50 ;  /* 0x00000032331d723e */ /* 0x000fe200000010ff */
[----:B------:R-:W-:Y:S01]  /*d860*/  STSM.16.M88.4 [R99], R24 ;  /* 0x0000001863007844 */ /* 0x000fe20000000200 */
[----:B0-----:R-:W-:Y:S02]  /*d870*/  F2FP.BF16.F32.PACK_AB R30, R53, R52 ;  /* 0x00000034351e723e */ /* 0x001fe400000010ff */
[----:B------:R-:W-:Y:S02]  /*d880*/  F2FP.BF16.F32.PACK_AB R31, R55, R54 ;  /* 0x00000036371f723e */ /* 0x000fe400000010ff */
[----:B------:R-:W-:Y:S02]  /*d890*/  MOV R96, R10 ;  /* 0x0000000a00607202 */ /* 0x000fe40000000f00 */
[----:B------:R-:W-:Y:S01]  /*d8a0*/  MOV R93, R8 ;  /* 0x00000008005d7202 */ /* 0x000fe20000000f00 */
[----:B------:R0:W-:Y:S01]  /*d8b0*/  STSM.16.M88.4 [R17], R28 ;  /* 0x0000001c11007844 */ /* 0x0001e20000000200 */
[----:B------:R-:W-:-:S02]  /*d8c0*/  F2FP.BF16.F32.PACK_AB R4, R57, R56 ;  /* 0x000000383904723e */ /* 0x000fc400000010ff */
[----:B------:R-:W-:Y:S02]  /*d8d0*/  F2FP.BF16.F32.PACK_AB R5, R59, R58 ;  /* 0x0000003a3b05723e */ /* 0x000fe400000010ff */
[----:B------:R-:W-:Y:S02]  /*d8e0*/  F2FP.BF16.F32.PACK_AB R6, R61, R60 ;  /* 0x0000003c3d06723e */ /* 0x000fe400000010ff */
[----:B------:R-:W-:Y:S02]  /*d8f0*/  F2FP.BF16.F32.PACK_AB R7, R63, R62 ;  /* 0x0000003e3f07723e */ /* 0x000fe400000010ff */
[----:B------:R-:W-:Y:S02]  /*d900*/  F2FP.BF16.F32.PACK_AB R8, R65, R64 ;  /* 0x000000404108723e */ /* 0x000fe400000010ff */
[----:B------:R-:W-:Y:S01]  /*d910*/  F2FP.BF16.F32.PACK_AB R9, R67, R66 ;  /* 0x000000424309723e */ /* 0x000fe200000010ff */
[----:B------:R-:W-:Y:S01]  /*d920*/  STSM.16.M88.4 [R98], R4 ;  /* 0x0000000462007844 */ /* 0x000fe20000000200 */
[----:B------:R-:W-:-:S02]  /*d930*/  F2FP.BF16.F32.PACK_AB R10, R69, R68 ;  /* 0x00000044450a723e */ /* 0x000fc400000010ff */
[----:B------:R-:W-:Y:S01]  /*d940*/  F2FP.BF16.F32.PACK_AB R11, R71, R70 ;  /* 0x00000046470b723e */ /* 0x000fe200000010ff */
[----:B0-----:R-:W-:Y:S01]  /*d950*/  IMAD.U32 R28, RZ, RZ, UR8 ;  /* 0x00000008ff1c7e24 */ /* 0x001fe2000f8e00ff */
[----:B------:R-:W-:Y:S01]  /*d960*/  F2FP.BF16.F32.PACK_AB R12, R73, R72 ;  /* 0x00000048490c723e */ /* 0x000fe200000010ff */
[----:B------:R-:W-:Y:S01]  /*d970*/  IMAD.U32 R29, RZ, RZ, UR9 ;  /* 0x00000009ff1d7e24 */ /* 0x000fe2000f8e00ff */
[----:B------:R-:W-:Y:S01]  /*d980*/  F2FP.BF16.F32.PACK_AB R13, R75, R74 ;  /* 0x0000004a4b0d723e */ /* 0x000fe200000010ff */
[----:B------:R-:W-:Y:S01]  /*d990*/  STSM.16.M88.4 [R97], R8 ;  /* 0x0000000861007844 */ /* 0x000fe20000000200 */
[----:B------:R-:W-:Y:S01]  /*d9a0*/  F2FP.BF16.F32.PACK_AB R14, R77, R76 ;  /* 0x0000004c4d0e723e */ /* 0x000fe200000010ff */
[----:B------:R-:W0:Y:S01]  /*d9b0*/  LDC.64 R30, c[0x0][0xc08] ;  /* 0x00030200ff1e7b82 */ /* 0x000e220000000a00 */
[----:B------:R-:W-:Y:S02]  /*d9c0*/  F2FP.BF16.F32.PACK_AB R15, R95, R94 ;  /* 0x0000005e5f0f723e */ /* 0x000fe400000010ff */
[----:B------:R-:W-:-:S02]  /*d9d0*/  F2FP.BF16.F32.PACK_AB R24, R81, R80 ;  /* 0x000000505118723e */ /* 0x000fc400000010ff */
[----:B------:R-:W-:Y:S01]  /*d9e0*/  F2FP.BF16.F32.PACK_AB R25, R83, R82 ;  /* 0x000000525319723e */ /* 0x000fe200000010ff */
[----:B------:R-:W-:Y:S01]  /*d9f0*/  STSM.16.M88.4 [R96], R12 ;  /* 0x0000000c60007844 */ /* 0x000fe20000000200 */
[----:B------:R-:W-:Y:S02]  /*da00*/  F2FP.BF16.F32.PACK_AB R26, R85, R84 ;  /* 0x00000054551a723e */ /* 0x000fe400000010ff */
[----:B------:R-:W-:Y:S02]  /*da10*/  F2FP.BF16.F32.PACK_AB R27, R87, R86 ;  /* 0x00000056571b723e */ /* 0x000fe400000010ff */
[----:B------:R-:W-:-:S03]  /*da20*/  ISETP.NE.U32.AND P0, PT, RZ, UR10, PT ;  /* 0x0000000aff007c0c */ /* 0x000fc6000bf05070 */
[----:B------:R1:W-:Y:S01]  /*da30*/  STSM.16.M88.4 [R93], R24 ;  /* 0x000000185d007844 */ /* 0x0003e20000000200 */
[----:B------:R-:W-:Y:S01]  /*da40*/  BAR.SYNC.DEFER_BLOCKING 0x1, 0x100 ;  /* 0x0044000000007b1d */ /* 0x000fe20000010000 */
[----:B------:R-:W-:-:S07]  /*da50*/  ISETP.NE.AND.EX P0, PT, RZ, UR11, PT, P0 ;  /* 0x0000000bff007c0c */ /* 0x000fce000bf05300 */
[----:B-1----:R-:W1:Y:S06]  /*da60*/  LDC R93, c[0x0][0xbe8] ;  /* 0x0002fa00ff5d7b82 */ /* 0x002e6c0000000800 */
[----:B------:R-:W2:Y:S01]  /*da70*/  @P0 LDG.E R17, desc[UR16][R28.64] ;  /* 0x000000101c110981 */ /* 0x000ea2000c1e1900 */
[----:B0-----:R-:W-:Y:S02]  /*da80*/  ISETP.NE.U32.AND P1, PT, R30, RZ, PT ;  /* 0x000000ff1e00720c */ /* 0x001fe40003f25070 */
[----:B------:R-:W-:-:S11]  /*da90*/  R2UR UR4, R31 ;  /* 0x000000001f0472ca */ /* 0x000fd600000e0000 */
[----:B------:R-:W-:Y:S02]  /*daa0*/  VOTEU.ANY UP0, P1 ;  /* 0x00000000003f7886 */ /* 0x000fe40000800100 */
[----:B------:R-:W-:Y:S01]  /*dab0*/  UISETP.NE.AND.EX UP0, UPT, UR4, URZ, UPT, UP0 ;  /* 0x0000003f0400728c */ /* 0x000fe2000bf05300 */
[----:B-1----:R-:W-:Y:S02]  /*dac0*/  ISETP.NE.AND P1, PT, R93, 0x1, PT ;  /* 0x000000015d00780c */ /* 0x002fe40003f25270 */
[----:B------:R-:W-:Y:S02]  /*dad0*/  ULDC UR4, c[0x0][0xa88] ;  /* 0x0002a20000047ab9 */ /* 0x000fe40000000800 */
[----:B------:R-:W-:Y:S01]  /*dae0*/  IMAD.U32 R8, RZ, RZ, UR4 ;  /* 0x00000004ff087e24 */ /* 0x000fe2000f8e00ff */
[----:B------:R-:W-:Y:S01]  /*daf0*/  PLOP3.LUT P4, PT, PT, PT, UP0, 0x80, 0x0 ;  /* 0x000000000000781c */ /* 0x000fe20003f8f008 */
[----:B------:R-:W-:-:S04]  /*db00*/  ULDC UR4, c[0x0][0xad4] ;  /* 0x0002b50000047ab9 */ /* 0x000fc80000000800 */
[----:B------:R-:W-:Y:S02]  /*db10*/  @UP0 ULDC.64 UR8, c[0x0][0xc08] ;  /* 0x0003020000080ab9 */ /* 0x000fe40000000a00 */
[----:B------:R-:W-:Y:S01]  /*db20*/  @UP0 UIMAD.WIDE UR8, UR12, 0x4, UR8 ;  /* 0x000000040c0808a5 */ /* 0x000fe2000f8e0208 */
[----:B------:R-:W0:Y:S01]  /*db30*/  @P1 LDC R6, c[0x0][0xbec] ;  /* 0x0002fb00ff061b82 */ /* 0x000e220000000800 */
[----:B------:R-:W-:-:S04]  /*db40*/  UISETP.NE.AND UP0, UPT, UR14, URZ, UPT ;  /* 0x0000003f0e00728c */ /* 0x000fc8000bf05270 */
[----:B------:R-:W-:Y:S01]  /*db50*/  USEL UR4, UR14, UR4, UP0 ;  /* 0x000000040e047287 */ /* 0x000fe20008000000 */
[----:B------:R-:W-:Y:S02]  /*db60*/  IMAD.U32 R4, RZ, RZ, UR8 ;  /* 0x00000008ff047e24 */ /* 0x000fe4000f8e00ff */
[----:B------:R-:W1:Y:S01]  /*db70*/  @P1 LDC R9, c[0x0][0xbf0] ;  /* 0x0002fc00ff091b82 */ /* 0x000e620000000800 */
[----:B------:R-:W-:Y:S01]  /*db80*/  UISETP.GT.AND UP1, UPT, UR4, 0x1, UPT ;  /* 0x000000010400788c */ /* 0x000fe2000bf24270 */
[----:B------:R-:W-:Y:S01]  /*db90*/  IMAD.U32 R5, RZ, RZ, UR9 ;  /* 0x00000009ff057e24 */ /* 0x000fe2000f8e00ff */
[----:B------:R-:W-:Y:S02]  /*dba0*/  UMOV UR19, 0x9b8 ;  /* 0x000009b800137882 */ /* 0x000fe40000000000 */
[----:B------:R-:W-:Y:S02]  /*dbb0*/  USEL UR19, UR19, 0x978, UP1 ;  /* 0x0000097813137887 */ /* 0x000fe40008800000 */
[----:B------:R-:W-:Y:S01]  /*dbc0*/  UISETP.NE.U32.AND UP0, UPT, UR10, URZ, UPT ;  /* 0x0000003f0a00728c */ /* 0x000fe2000bf05070 */
[----:B------:R-:W-:Y:S01]  /*dbd0*/  VIADD R11, R19, UR39 ;  /* 0x00000027130b7c36 */ /* 0x000fe20008000000 */
[----:B------:R-:W-:Y:S01]  /*dbe0*/  USHF.R.S32.HI UR10, URZ, 0x1f, UR12 ;  /* 0x0000001f3f0a7899 */ /* 0x000fe2000801140c */
[----:B------:R0:W5:Y:S01]  /*dbf0*/  @P4 LDG.E R8, desc[UR16][R4.64] ;  /* 0x0000001004084981 */ /* 0x000162000c1e1900 */
[----:B------:R-:W-:Y:S01]  /*dc00*/  UISETP.NE.AND.EX UP0, UPT, UR11, URZ, UPT, UP0 ;  /* 0x0000003f0b00728c */ /* 0x000fe2000bf05300 */
[----:B------:R-:W-:Y:S01]  /*dc10*/  IMAD.MOV.U32 R7, RZ, RZ, R11 ;  /* 0x000000ffff077224 */ /* 0x000fe200078e000b */
[----:B------:R-:W-:Y:S01]  /*dc20*/  UMOV UR4, URZ ;  /* 0x0000003f00047c82 */ /* 0x000fe20008000000 */
[----:B------:R-:W-:-:S02]  /*dc30*/  USEL UR9, UR13, URZ, UP1 ;  /* 0x0000003f0d097287 */ /* 0x000fc40008800000 */
[----:B------:R-:W-:Y:S02]  /*dc40*/  USEL UR8, UR12, URZ, !UP0 ;  /* 0x0000003f0c087287 */ /* 0x000fe4000c000000 */
[----:B------:R-:W-:Y:S01]  /*dc50*/  USEL UR18, UR10, URZ, !UP0 ;  /* 0x0000003f0a127287 */ /* 0x000fe2000c000000 */
[----:B------:R-:W-:Y:S02]  /*dc60*/  ULDC.64 UR12, c[0x0][UR19+0x220] ;  /* 0x00008800130c7abb */ /* 0x000fe40008000a00 */
[----:B------:R-:W-:Y:S01]  /*dc70*/  ULDC.64 UR10, c[0x0][UR19+0x218] ;  /* 0x00008600130a7abb */ /* 0x000fe20008000a00 */
[----:B0-----:R-:W-:Y:S01]  /*dc80*/  @P1 IMAD.HI.U32 R4, R11, R6, RZ ;  /* 0x000000060b041227 */ /* 0x001fe200078e00ff */
[----:B------:R-:W-:Y:S01]  /*dc90*/  ULDC.64 UR14, c[0x0][UR19+0x228] ;  /* 0x00008a00130e7abb */ /* 0x000fe20008000a00 */
[----:B------:R-:W-:Y:S02]  /*dca0*/  UIMAD.WIDE.U32 UR16, UR10, UR20, URZ ;  /* 0x000000140a1072a5 */ /* 0x000fe4000f8e003f */
[----:B------:R-:W-:Y:S01]  /*dcb0*/  UIMAD UR13, UR13, UR8, URZ ;  /* 0x000000080d0d72a4 */ /* 0x000fe2000f8e023f */
[----:B-1----:R-:W-:Y:S01]  /*dcc0*/  @P1 SHF.R.U32.HI R7, RZ, R9, R4 ;  /* 0x00000009ff071219 */ /* 0x002fe20000011604 */
[----:B------:R-:W-:-:S02]  /*dcd0*/  UIMAD UR20, UR11, UR20, URZ ;  /* 0x000000140b1472a4 */ /* 0x000fc4000f8e023f */
[----:B------:R-:W-:Y:S02]  /*dce0*/  UIMAD.WIDE.U32 UR10, UR12, UR8, URZ ;  /* 0x000000080c0a72a5 */ /* 0x000fe4000f8e003f */
[----:B------:R-:W-:Y:S01]  /*dcf0*/  UIMAD.WIDE.U32 UR22, UR14, UR9, URZ ;  /* 0x000000090e1672a5 */ /* 0x000fe2000f8e003f */
[----:B------:R-:W-:Y:S01]  /*dd00*/  IMAD.MOV R6, RZ, RZ, -R7 ;  /* 0x000000ffff067224 */ /* 0x000fe200078e0a07 */
[----:B------:R-:W-:Y:S02]  /*dd10*/  UIMAD UR9, UR15, UR9, URZ ;  /* 0x000000090f0972a4 */ /* 0x000fe4000f8e023f */
[----:B------:R-:W-:Y:S01]  /*dd20*/  UIMAD UR13, UR12, UR18, UR13 ;  /* 0x000000120c0d72a4 */ /* 0x000fe2000f8e020d */
[----:B------:R-:W-:Y:S01]  /*dd30*/  IMAD R9, R93, R6, R11 ;  /* 0x000000065d097224 */ /* 0x000fe200078e020b */
[----:B------:R-:W-:Y:S01]  /*dd40*/  UIADD3 UR20, UR17, UR20, URZ ;  /* 0x0000001411147290 */ /* 0x000fe2000fffe03f */
[----:B------:R-:W-:Y:S02]  /*dd50*/  IMAD.U32 R4, RZ, RZ, UR22 ;  /* 0x00000016ff047e24 */ /* 0x000fe4000f8e00ff */
[----:B------:R-:W-:Y:S01]  /*dd60*/  IMAD.U32 R5, RZ, RZ, UR23 ;  /* 0x00000017ff057e24 */ /* 0x000fe2000f8e00ff */
[----:B------:R-:W-:-:S02]  /*dd70*/  SHF.R.S32.HI R5, RZ, 0x1f, R7 ;  /* 0x0000001fff057819 */ /* 0x000fc40000011407 */
[----:B------:R-:W-:Y:S02]  /*dd80*/  SHF.R.S32.HI R6, RZ, 0x1f, R9 ;  /* 0x0000001fff067819 */ /* 0x000fe40000011409 */
[----:B--2---:R-:W-:-:S13]  /*dd90*/  @P0 R2UR UR4, R17 ;  /* 0x00000000110402ca */ /* 0x004fda00000e0000 */
[----:B------:R-:W-:Y:S02]  /*dda0*/  UIADD3 UR16, UP0, UP2, UR10, UR16, UR4 ;  /* 0x000000100a107290 */ /* 0x000fe4000fa1e004 */
[----:B------:R-:W-:Y:S02]  /*ddb0*/  UIADD3 UR10, UR23, UR9, URZ ;  /* 0x00000009170a7290 */ /* 0x000fe4000fffe03f */
[----:B------:R-:W-:Y:S02]  /*ddc0*/  UIADD3 UR9, UR11, UR13, URZ ;  /* 0x0000000d0b097290 */ /* 0x000fe4000fffe03f */
[----:B------:R-:W-:Y:S01]  /*ddd0*/  USHF.R.S32.HI UR14, URZ, 0x1f, UR4 ;  /* 0x0000001f3f0e7899 */ /* 0x000fe20008011404 */
[----:B------:R-:W-:Y:S01]  /*dde0*/  IADD3 R4, P2, P3, R7, UR16, R4 ;  /* 0x0000001007047c10 */ /* 0x000fe2000fb5e004 */
[----:B------:R-:W-:Y:S01]  /*ddf0*/  IMAD.U32 R10, RZ, RZ, UR10 ;  /* 0x0000000aff0a7e24 */ /* 0x000fe2000f8e00ff */
[----:B------:R-:W-:Y:S01]  /*de00*/  ULDC.64 UR10, c[0x0][UR19+0x210] ;  /* 0x00008400130a7abb */ /* 0x000fe20008000a00 */
[----:B------:R-:W-:Y:S01]  /*de10*/  UIADD3.X UR9, UR9, UR20, UR14, UP0, UP2 ;  /* 0x0000001409097290 */ /* 0x000fe200087e440e */
[----:B------:R-:W-:Y:S01]  /*de20*/  IMAD R7, R9, UR11, RZ ;  /* 0x0000000b09077c24 */ /* 0x000fe2000f8e02ff */
[----:B------:R-:W-:Y:S01]  /*de30*/  ULDC.64 UR12, c[0x0][0xba8] ;  /* 0x0002ea00000c7ab9 */ /* 0x000fe20000000a00 */
[----:B------:R-:W-:Y:S01]  /*de40*/  @!UP1 ULDC UR12, c[0x0][0xb50] ;  /* 0x0002d400000c9ab9 */ /* 0x000fe20000000800 */
[----:B------:R-:W-:Y:S01]  /*de50*/  @!UP1 ULDC UR13, c[0x0][0xb54] ;  /* 0x0002d500000d9ab9 */ /* 0x000fe20000000800 */
[----:B------:R-:W-:Y:S01]  /*de60*/  IMAD R7, R6, UR10, R7 ;  /* 0x0000000a06077c24 */ /* 0x000fe2000f8e0207 */
[----:B------:R-:W-:-:S03]  /*de70*/  IADD3.X R5, R5, UR9, R10, P2, P3 ;  /* 0x0000000905057c10 */ /* 0x000fc600097e640a */
[----:B------:R-:W-:-:S04]  /*de80*/  IMAD.WIDE.U32 R4, R9, UR10, R4 ;  /* 0x0000000a09047c25 */ /* 0x000fc8000f8e0004 */
[----:B------:R-:W-:Y:S01]  /*de90*/  IMAD.IADD R5, R5, 0x1, R7 ;  /* 0x0000000105057824 */ /* 0x000fe200078e0207 */
[----:B------:R-:W-:-:S04]  /*dea0*/  LEA R9, P2, R4, UR12, 0x2 ;  /* 0x0000000c04097c11 */ /* 0x000fc8000f8410ff */
[----:B------:R-:W-:Y:S01]  /*deb0*/  LEA.HI.X R10, R4, UR13, R5, 0x2, P2 ;  /* 0x0000000d040a7c11 */ /* 0x000fe200090f1405 */
[----:B------:R-:W-:Y:S08]  /*dec0*/  @P4 BRA `(.L_x_1214) ;  /* 0x0000000000144947 */ /* 0x000ff00003800000 */
[----:B------:R-:W-:Y:S05]  /*ded0*/  @!P0 BRA `(.L_x_1214) ;  /* 0x0000000000108947 */ /* 0x000fea0003800000 */
[----:B------:R-:W-:Y:S02]  /*dee0*/  ULDC.64 UR10, c[0x0][0x208] ;  /* 0x00008200000a7ab9 */ /* 0x000fe40000000a00 */
[----:B------:R-:W2:Y:S04]  /*def0*/  LDG.E R5, desc[UR10][R28.64] ;  /* 0x0000000a1c057981 */ /* 0x000ea8000c1e1900 */
[----:B-----5:R-:W2:Y:S02]  /*df00*/  LDG.E R8, desc[UR10][R28.64+0x4] ;  /* 0x0000040a1c087981 */ /* 0x020ea4000c1e1900 */
[----:B--2---:R-:W-:-:S07]  /*df10*/  IMAD.IADD R8, R8, 0x1, -R5 ;  /* 0x0000000108087824 */ /* 0x004fce00078e0a05 */
.L_x_1214:
[----:B------:R-:W-:Y:S01]  /*df20*/  SHFL.IDX PT, R4, R9, RZ, 0x1c1f ;  /* 0x001c1fff09047589 */ /* 0x000fe200000e0000 */
[----:B------:R-:W-:Y:S01]  /*df30*/  VIADD R12, R199, UR39 ;  /* 0x00000027c70c7c36 */ /* 0x000fe20008000000 */
[----:B------:R-:W-:Y:S01]  /*df40*/  LOP3.LUT P0, RZ, R182, 0x3, RZ, 0xc0, !PT ;  /* 0x00000003b6ff7812 */ /* 0x000fe2000780c0ff */
[----:B-----5:R-:W-:Y:S01]  /*df50*/  IMAD R17, R8, R93, RZ ;  /* 0x0000005d08117224 */ /* 0x020fe200078e02ff */
[----:B------:R-:W0:Y:S01]  /*df60*/  SHFL.IDX PT, R5, R10, RZ, 0x1c1f ;  /* 0x001c1fff0a057589 */ /* 0x000e2200000e0000 */
[C---:B------:R-:W-:Y:S01]  /*df70*/  VIADD R24, R12.reuse, 0x8 ;  /* 0x000000080c187836 */ /* 0x040fe20000000000 */
[----:B------:R-:W-:Y:S02]  /*df80*/  ULDC.64 UR10, c[0x0][0x208] ;  /* 0x00008200000a7ab9 */ /* 0x000fe40000000a00 */
[----:B------:R-:W-:Y:S01]  /*df90*/  SHFL.IDX PT, R6, R9, 0x1, 0x1c1f ;  /* 0x003c1f0009067f89 */ /* 0x000fe200000e0000 */
[-C--:B------:R-:W-:Y:S02]  /*dfa0*/  ISETP.GE.OR P2, PT, R12, R17.reuse, P0 ;  /* 0x000000110c00720c */ /* 0x080fe40000746670 */
[----:B------:R-:W-:Y:S01]  /*dfb0*/  ISETP.GE.OR P0, PT, R24, R17, P0 ;  /* 0x000000111800720c */ /* 0x000fe20000706670 */
[----:B------:R-:W1:Y:S10]  /*dfc0*/  SHFL.IDX PT, R7, R10, 0x1, 0x1c1f ;  /* 0x003c1f000a077f89 */ /* 0x000e7400000e0000 */
[----:B0-----:R0:W-:Y:S04]  /*dfd0*/  @!P2 ST.E desc[UR10][R4.64], R92 ;  /* 0x0000005c0400a985 */ /* 0x0011e8000c10190a */
[----:B-1----:R0:W-:Y:S01]  /*dfe0*/  @!P0 ST.E desc[UR10][R6.64], R0 ;  /* 0x0000000006008985 */ /* 0x0021e2000c10190a */
[----:B------:R-:W-:-:S13]  /*dff0*/  PLOP3.LUT P0, PT, PT, PT, UP1, 0x80, 0x0 ;  /* 0x000000000000781c */ /* 0x000fda0003f0f018 */
[----:B0-----:R-:W-:Y:S05]  /*e000*/  @P0 BRA `(.L_x_1215) ;  /* 0x0000000800a40947 */ /* 0x001fea0003800000 */
[----:B------:R-:W-:Y:S01]  /*e010*/  IMAD R3, R179, 0x40, R22 ;  /* 0x00000040b3037824 */ /* 0x000fe200078e0216 */
[----:B------:R-:W-:Y:S01]  /*e020*/  ULDC.64 UR12, c[0x0][0xaa0] ;  /* 0x0002a800000c7ab9 */ /* 0x000fe20000000a00 */
[----:B------:R-:W-:Y:S01]  /*e030*/  R2UR UR15, R163 ;  /* 0x00000000a30f72ca */ /* 0x000fe200000e0000 */
[----:B------:R-:W0:Y:S01]  /*e040*/  @P1 LDC R45, c[0x0][0xbf0] ;  /* 0x0002fc00ff2d1b82 */ /* 0x000e220000000800 */
[----:B------:R-:W-:Y:S01]  /*e050*/  IMAD.WIDE R78, R3, 0x2, R78 ;  /* 0x00000002034e7825 */ /* 0x000fe200078e024e */
[----:B------:R-:W-:Y:S02]  /*e060*/  ULDC.64 UR10, c[0x0][0x208] ;  /* 0x00008200000a7ab9 */ /* 0x000fe40000000a00 */
[C---:B------:R-:W-:Y:S02]  /*e070*/  IADD3 R9, P6, R78.reuse, 0x1000, RZ ;  /* 0x000010004e097810 */ /* 0x040fe40007fde0ff */
[----:B------:R-:W-:Y:S02]  /*e080*/  IADD3 R13, P5, R78, 0x2000, RZ ;  /* 0x000020004e0d7810 */ /* 0x000fe40007fbe0ff */
[----:B------:R-:W-:-:S02]  /*e090*/  LOP3.LUT R8, R9, 0x380, RZ, 0xc0, !PT ;  /* 0x0000038009087812 */ /* 0x000fc400078ec0ff */
[----:B------:R-:W-:Y:S02]  /*e0a0*/  IADD3 R25, P4, R78, 0x3000, RZ ;  /* 0x000030004e197810 */ /* 0x000fe40007f9e0ff */
[----:B------:R-:W-:Y:S02]  /*e0b0*/  SHF.R.U64 R8, R8, 0x3, RZ ;  /* 0x0000000308087819 */ /* 0x000fe400000012ff */
[----:B------:R-:W-:Y:S02]  /*e0c0*/  IADD3 R29, P3, R78, 0x4000, RZ ;  /* 0x000040004e1d7810 */ /* 0x000fe40007f7e0ff */
[----:B------:R-:W-:Y:S01]  /*e0d0*/  LOP3.LUT R8, R8, R9, RZ, 0x3c, !PT ;  /* 0x0000000908087212 */ /* 0x000fe200078e3cff */
[----:B------:R-:W-:Y:S01]  /*e0e0*/  IMAD.X R9, RZ, RZ, R79, P6 ;  /* 0x000000ffff097224 */ /* 0x000fe200030e064f */
[C---:B------:R-:W-:Y:S02]  /*e0f0*/  IADD3 R3, P6, R78.reuse, 0x7000, RZ ;  /* 0x000070004e037810 */ /* 0x040fe40007fde0ff */
[----:B------:R-:W-:-:S02]  /*e100*/  IADD3 R33, P2, R78, 0x5000, RZ ;  /* 0x000050004e217810 */ /* 0x000fc40007f5e0ff */
[----:B------:R-:W-:Y:S01]  /*e110*/  IADD3 R37, P0, R78, 0x6000, RZ ;  /* 0x000060004e257810 */ /* 0x000fe20007f1e0ff */
[----:B------:R-:W-:Y:S01]  /*e120*/  IMAD.X R41, RZ, RZ, R79, P6 ;  /* 0x000000ffff297224 */ /* 0x000fe200030e064f */
[----:B------:R-:W-:Y:S01]  /*e130*/  LOP3.LUT R0, R3, 0x380, RZ, 0xc0, !PT ;  /* 0x0000038003007812 */ /* 0x000fe200078ec0ff */
[----:B------:R-:W-:Y:S01]  /*e140*/  UIMAD UR9, UR14, UR12, URZ ;  /* 0x0000000c0e0972a4 */ /* 0x000fe2000f8e023f */
[----:B------:R-:W-:Y:S01]  /*e150*/  LOP3.LUT R12, R13, 0x380, RZ, 0xc0, !PT ;  /* 0x000003800d0c7812 */ /* 0x000fe200078ec0ff */
[----:B------:R-:W5:Y:S01]  /*e160*/  LD.E.128 R8, desc[UR10][R8.64] ;  /* 0x0000000a08087980 */ /* 0x000f62000c101d00 */
[----:B------:R-:W-:Y:S02]  /*e170*/  LOP3.LUT R24, R25, 0x380, RZ, 0xc0, !PT ;  /* 0x0000038019187812 */ /* 0x000fe400078ec0ff */
[----:B------:R-:W-:Y:S02]  /*e180*/  LOP3.LUT R28, R29, 0x380, RZ, 0xc0, !PT ;  /* 0x000003801d1c7812 */ /* 0x000fe400078ec0ff */
[----:B------:R-:W-:-:S02]  /*e190*/  LOP3.LUT R32, R33, 0x380, RZ, 0xc0, !PT ;  /* 0x0000038021207812 */ /* 0x000fc400078ec0ff */
[----:B------:R-:W-:Y:S02]  /*e1a0*/  LOP3.LUT R36, R37, 0x380, RZ, 0xc0, !PT ;  /* 0x0000038025247812 */ /* 0x000fe400078ec0ff */
[----:B------:R-:W-:Y:S02]  /*e1b0*/  SHF.R.U64 R0, R0, 0x3, RZ ;  /* 0x0000000300007819 */ /* 0x000fe400000012ff */
[----:B------:R-:W-:Y:S02]  /*e1c0*/  LOP3.LUT R5, R78, 0x380, RZ, 0xc0, !PT ;  /* 0x000003804e057812 */ /* 0x000fe400078ec0ff */
[----:B------:R-:W-:Y:S02]  /*e1d0*/  SHF.R.U64 R12, R12, 0x3, RZ ;  /* 0x000000030c0c7819 */ /* 0x000fe400000012ff */
[----:B------:R-:W-:Y:S02]  /*e1e0*/  SHF.R.U64 R24, R24, 0x3, RZ ;  /* 0x0000000318187819 */ /* 0x000fe400000012ff */
[----:B------:R-:W-:-:S02]  /*e1f0*/  SHF.R.U64 R28, R28, 0x3, RZ ;  /* 0x000000031c1c7819 */ /* 0x000fc400000012ff */
[----:B------:R-:W-:Y:S02]  /*e200*/  SHF.R.U64 R32, R32, 0x3, RZ ;  /* 0x0000000320207819 */ /* 0x000fe400000012ff */
[----:B------:R-:W-:Y:S02]  /*e210*/  SHF.R.U64 R36, R36, 0x3, RZ ;  /* 0x0000000324247819 */ /* 0x000fe400000012ff */
[----:B------:R-:W-:Y:S02]  /*e220*/  LOP3.LUT R40, R0, R3, RZ, 0x3c, !PT ;  /* 0x0000000300287212 */ /* 0x000fe400078e3cff */
[----:B------:R-:W-:Y:S01]  /*e230*/  SHF.R.U64 R5, R5, 0x3, RZ ;  /* 0x0000000305057819 */ /* 0x000fe200000012ff */
[----:B------:R-:W1:Y:S01]  /*e240*/  @P1 LDC R3, c[0x0][0xbec] ;  /* 0x0002fb00ff031b82 */ /* 0x000e620000000800 */
        /* <DEDUP_REMOVED lines=11> */
[----:B------:R-:W5:Y:S01]  /*e300*/  LD.E.128 R12, desc[UR10][R12.64] ;  /* 0x0000000a0c0c7980 */ /* 0x000f62000c101d00 */
[----:B------:R-:W-:-:S03]  /*e310*/  UIMAD UR9, UR4, UR13, UR9 ;  /* 0x0000000d040972a4 */ /* 0x000fc6000f8e0209 */
[----:B------:R2:W5:Y:S04]  /*e320*/  LD.E.128 R4, desc[UR10][R78.64] ;  /* 0x0000000a4e047980 */ /* 0x000568000c101d00 */
[----:B------:R-:W5:Y:S04]  /*e330*/  LD.E.128 R24, desc[UR10][R24.64] ;  /* 0x0000000a18187980 */ /* 0x000f68000c101d00 */
[----:B------:R-:W5:Y:S04]  /*e340*/  LD.E.128 R28, desc[UR10][R28.64] ;  /* 0x0000000a1c1c7980 */ /* 0x000f68000c101d00 */
[----:B------:R-:W5:Y:S04]  /*e350*/  LD.E.128 R32, desc[UR10][R32.64] ;  /* 0x0000000a20207980 */ /* 0x000f68000c101d00 */
[----:B------:R-:W5:Y:S04]  /*e360*/  LD.E.128 R36, desc[UR10][R36.64] ;  /* 0x0000000a24247980 */ /* 0x000f68000c101d00 */
[----:B------:R-:W5:Y:S01]  /*e370*/  LD.E.128 R40, desc[UR10][R40.64] ;  /* 0x0000000a28287980 */ /* 0x000f62000c101d00 */
[----:B------:R-:W-:Y:S01]  /*e380*/  UIMAD.WIDE.U32 UR10, UR4, UR12, URZ ;  /* 0x0000000c040a72a5 */ /* 0x000fe2000f8e003f */
[----:B------:R-:W-:-:S02]  /*e390*/  IMAD R0, R160, 0x20, R179 ;  /* 0x00000020a0007824 */ /* 0x000fc400078e02b3 */
[----:B------:R-:W-:Y:S01]  /*e3a0*/  ULDC.64 UR12, c[0x0][0xae8] ;  /* 0x0002ba00000c7ab9 */ /* 0x000fe20000000a00 */
[----:B------:R-:W-:Y:S01]  /*e3b0*/  UIADD3 UR11, UR11, UR9, URZ ;  /* 0x000000090b0b7290 */ /* 0x000fe2000fffe03f */
[----:B------:R-:W-:Y:S01]  /*e3c0*/  VIADD R44, R0, UR39 ;  /* 0x00000027002c7c36 */ /* 0x000fe20008000000 */
[----:B------:R-:W-:Y:S01]  /*e3d0*/  @!PT LDS RZ, [RZ] ;  /* 0x00000000fffff984 */ /* 0x000fe20000000800 */
[----:B------:R-:W-:Y:S01]  /*e3e0*/  @!PT LDS RZ, [RZ] ;  /* 0x00000000fffff984 */ /* 0x000fe20000000800 */
[----:B------:R-:W-:Y:S01]  /*e3f0*/  @!PT LDS RZ, [RZ] ;  /* 0x00000000fffff984 */ /* 0x000fe20000000800 */
[----:B------:R-:W-:Y:S01]  /*e400*/  @!PT LDS RZ, [RZ] ;  /* 0x00000000fffff984 */ /* 0x000fe20000000800 */
[----:B------:R3:W-:Y:S06]  /*e410*/  MEMBAR.ALL.CTA ;  /* 0x0000000000007992 */ /* 0x0007ec0000008000 */
[----:B---3--:R-:W3:Y:S01]  /*e420*/  FENCE.VIEW.ASYNC.S ;  /* 0x00000000000073c6 */ /* 0x008ee20000000000 */
[----:B------:R-:W-:-:S02]  /*e430*/  UIMAD.WIDE.U32 UR10, UR15, UR12, UR10 ;  /* 0x0000000c0f0a72a5 */ /* 0x000fc4000f8e000a */
[----:B------:R-:W-:Y:S02]  /*e440*/  USHF.R.S32.HI UR4, URZ, 0x1f, UR8 ;  /* 0x0000001f3f047899 */ /* 0x000fe40008011408 */
[----:B------:R-:W-:Y:S01]  /*e450*/  UIMAD UR11, UR15, UR13, UR11 ;  /* 0x0000000d0f0b72a4 */ /* 0x000fe2000f8e020b */
[----:B-1----:R-:W-:Y:S02]  /*e460*/  @P1 IMAD.HI.U32 R0, R44, R3, RZ ;  /* 0x000000032c001227 */ /* 0x002fe400078e00ff */
[----:B------:R-:W-:Y:S02]  /*e470*/  ULDC.64 UR12, c[0x0][0xaf0] ;  /* 0x0002bc00000c7ab9 */ /* 0x000fe40000000a00 */
[----:B------:R-:W-:Y:S01]  /*e480*/  UIMAD UR4, UR4, UR12, URZ ;  /* 0x0000000c040472a4 */ /* 0x000fe2000f8e023f */
[----:B------:R-:W-:Y:S01]  /*e490*/  IMAD.MOV.U32 R21, RZ, RZ, R44 ;  /* 0x000000ffff157224 */ /* 0x000fe200078e002c */
[----:B0-----:R-:W-:Y:S02]  /*e4a0*/  @P1 SHF.R.U32.HI R21, RZ, R45, R0 ;  /* 0x0000002dff151219 */ /* 0x001fe40000011600 */
[----:B------:R-:W-:-:S02]  /*e4b0*/  UIMAD UR4, UR8, UR13, UR4 ;  /* 0x0000000d080472a4 */ /* 0x000fc4000f8e0204 */
[----:B------:R-:W-:Y:S01]  /*e4c0*/  UIMAD.WIDE.U32 UR8, UR8, UR12, UR10 ;  /* 0x0000000c080872a5 */ /* 0x000fe2000f8e000a */
[--C-:B------:R-:W-:Y:S01]  /*e4d0*/  SHF.R.S32.HI R0, RZ, 0x1f, R21.reuse ;  /* 0x0000001fff007819 */ /* 0x100fe20000011415 */
[----:B------:R-:W-:Y:S01]  /*e4e0*/  IMAD.MOV R20, RZ, RZ, -R21 ;  /* 0x000000ffff147224 */ /* 0x000fe200078e0a15 */
[----:B------:R-:W-:Y:S01]  /*e4f0*/  ULDC.64 UR10, c[0x0][0xae0] ;  /* 0x0002b800000a7ab9 */ /* 0x000fe20000000a00 */
[----:B------:R-:W-:Y:S02]  /*e500*/  UIADD3 UR4, UR9, UR4, URZ ;  /* 0x0000000409047290 */ /* 0x000fe4000fffe03f */
[----:B------:R-:W-:Y:S02]  /*e510*/  IMAD R0, R0, UR10, RZ ;  /* 0x0000000a00007c24 */ /* 0x000fe4000f8e02ff */
[----:B------:R-:W-:Y:S02]  /*e520*/  IMAD R93, R93, R20, R44 ;  /* 0x000000145d5d7224 */ /* 0x000fe400078e022c */
[----:B------:R-:W-:-:S02]  /*e530*/  IMAD.U32 R3, RZ, RZ, UR9 ;  /* 0x00000009ff037e24 */ /* 0x000fc4000f8e00ff */
[----:B------:R-:W-:Y:S01]  /*e540*/  IMAD.U32 R2, RZ, RZ, UR8 ;  /* 0x00000008ff027e24 */ /* 0x000fe2000f8e00ff */
[----:B------:R-:W-:Y:S01]  /*e550*/  ULDC.64 UR8, c[0x0][0xad8] ;  /* 0x0002b60000087ab9 */ /* 0x000fe20000000a00 */
[----:B------:R-:W-:Y:S02]  /*e560*/  IMAD.U32 R3, RZ, RZ, UR4 ;  /* 0x00000004ff037e24 */ /* 0x000fe4000f8e00ff */
[C---:B------:R-:W-:Y:S01]  /*e570*/  IMAD R45, R21.reuse, UR11, R0 ;  /* 0x0000000b152d7c24 */ /* 0x040fe2000f8e0200 */
[----:B------:R-:W-:Y:S01]  /*e580*/  SHF.R.S32.HI R0, RZ, 0x1f, R93 ;  /* 0x0000001fff007819 */ /* 0x000fe2000001145d */
[----:B------:R-:W-:-:S04]  /*e590*/  IMAD.WIDE.U32 R2, R21, UR10, R2 ;  /* 0x0000000a15027c25 */ /* 0x000fc8000f8e0002 */
[----:B------:R-:W-:Y:S02]  /*e5a0*/  IMAD.IADD R3, R3, 0x1, R45 ;  /* 0x0000000103037824 */ /* 0x000fe400078e022d */
[----:B------:R-:W-:Y:S02]  /*e5b0*/  IMAD R20, R0, UR8, RZ ;  /* 0x0000000800147c24 */ /* 0x000fe4000f8e02ff */
[----:B------:R-:W-:Y:S02]  /*e5c0*/  VIADD R46, R179, UR39 ;  /* 0x00000027b32e7c36 */ /* 0x000fe40008000000 */
[C---:B------:R-:W-:Y:S02]  /*e5d0*/  IMAD R21, R93.reuse, UR9, R20 ;  /* 0x000000095d157c24 */ /* 0x040fe4000f8e0214 */
[----:B------:R-:W-:Y:S01]  /*e5e0*/  IMAD.WIDE.U32 R2, R93, UR8, R2 ;  /* 0x000000085d027c25 */ /* 0x000fe2000f8e0002 */
[----:B------:R-:W-:Y:S01]  /*e5f0*/  ISETP.GE.AND P2, PT, R46, R17, PT ;  /* 0x000000112e00720c */ /* 0x000fe20003f46270 */
[----:B------:R-:W-:-:S02]  /*e600*/  ULDC.64 UR8, c[0x0][0xa80] ;  /* 0x0002a00000087ab9 */ /* 0x000fc40000000a00 */
[----:B------:R-:W-:Y:S01]  /*e610*/  VIADD R0, R46, 0x20 ;  /* 0x000000202e007836 */ /* 0x000fe20000000000 */
[----:B------:R-:W-:Y:S01]  /*e620*/  LEA R44, P3, R2, UR8, 0x1 ;  /* 0x00000008022c7c11 */ /* 0x000fe2000f8608ff */
[----:B------:R-:W-:Y:S02]  /*e630*/  IMAD.IADD R3, R3, 0x1, R21 ;  /* 0x0000000103037824 */ /* 0x000fe400078e0215 */
[----:B------:R-:W-:Y:S01]  /*e640*/  VIADD R16, R16, 0x2a820 ;  /* 0x0002a82010107836 */ /* 0x000fe20000000000 */
[-C--:B------:R-:W-:Y:S01]  /*e650*/  ISETP.GE.AND P0, PT, R0, R17.reuse, PT ;  /* 0x000000110000720c */ /* 0x080fe20003f06270 */
[----:B------:R-:W-:Y:S01]  /*e660*/  VIADD R0, R46, 0x40 ;  /* 0x000000402e007836 */ /* 0x000fe20000000000 */
[----:B------:R-:W-:Y:S02]  /*e670*/  LEA.HI.X R45, R2, UR9, R3, 0x1, P3 ;  /* 0x00000009022d7c11 */ /* 0x000fe400098f0c03 */
[----:B------:R-:W-:Y:S01]  /*e680*/  PRMT R16, RZ, 0x654, R16 ;  /* 0x00000654ff107816 */ /* 0x000fe20000000010 */
[----:B---3--:R2:W0:Y:S01]  /*e690*/  SHFL.IDX PT, R20, R44, RZ, 0x181f ;  /* 0x00181fff2c147589 */ /* 0x00842200000e0000 */
[----:B------:R-:W-:Y:S01]  /*e6a0*/  ISETP.GE.AND P1, PT, R0, R17, PT ;  /* 0x000000110000720c */ /* 0x000fe20003f26270 */
[----:B------:R-:W-:Y:S01]  /*e6b0*/  BSSY B1, `(.L_x_1216) ;  /* 0x000000e000017945 */ /* 0x000fe20003800000 */
[----:B------:R2:W-:Y:S01]  /*e6c0*/  SYNCS.ARRIVE.TRANS64.RED.A1T0 RZ, [R16+URZ], RZ ;  /* 0x000000ff10ff79a7 */ /* 0x0005e2000810043f */
[----:B------:R2:W1:Y:S02]  /*e6d0*/  SHFL.IDX PT, R0, R45, RZ, 0x181f ;  /* 0x00181fff2d007589 */ /* 0x00046400000e0000 */
[----:B------:R-:W-:Y:S08]  /*e6e0*/  @P2 BRA `(.L_x_1217) ;  /* 0x0000000000282947 */ /* 0x000ff00003800000 */
[----:B------:R-:W-:Y:S01]  /*e6f0*/  ULDC UR4, c[0x0][0xac8] ;  /* 0x0002b20000047ab9 */ /* 0x000fe20000000800 */
[----:B------:R-:W-:Y:S01]  /*e700*/  ULDC.64 UR8, c[0x0][0x208] ;  /* 0x0000820000087ab9 */ /* 0x000fe20000000a00 */
[----:B------:R-:W-:Y:S02]  /*e710*/  ISETP.GE.AND P2, PT, R22, UR4, PT ;  /* 0x0000000416007c0c */ /* 0x000fe4000bf46270 */
[----:B------:R-:W-:-:S11]  /*e720*/  ISETP.GE.AND P3, PT, R23, UR4, PT ;  /* 0x0000000417007c0c */ /* 0x000fd6000bf66270 */
[CC--:B0-----:R-:W-:Y:S02]  /*e730*/  @!P2 LEA R2, P4, R22.reuse, R20.reuse, 0x1 ;  /* 0x000000141602a211 */ /* 0x0c1fe400078808ff */
[C---:B------:R-:W-:Y:S02]  /*e740*/  @!P3 LEA R20, P5, R23.reuse, R20, 0x1 ;  /* 0x000000141714b211 */ /* 0x040fe400078a08ff */
[-C--:B-1----:R-:W-:Y:S02]  /*e750*/  @!P2 LEA.HI.X R3, R22, R0.reuse, R203, 0x1, P4 ;  /* 0x000000001603a211 */ /* 0x082fe400020f0ccb */
[----:B------:R-:W-:-:S03]  /*e760*/  @!P3 LEA.HI.X R21, R23, R0, R202, 0x1, P5 ;  /* 0x000000001715b211 */ /* 0x000fc600028f0cca */
[----:B-----5:R3:W-:Y:S04]  /*e770*/  @!P2 ST.E.128 desc[UR8][R2.64], R4 ;  /* 0x000000040200a985 */ /* 0x0207e8000c101d08 */
[----:B------:R3:W-:Y:S02]  /*e780*/  @!P3 ST.E.128 desc[UR8][R20.64], R28 ;  /* 0x0000001c1400b985 */ /* 0x0007e4000c101d08 */
.L_x_1217:
[----:B------:R-:W-:Y:S05]  /*e790*/  BSYNC B1 ;  /* 0x0000000000017941 */ /* 0x000fea0003800000 */
.L_x_1216:
[----:B-1----:R1:W4:Y:S01]  /*e7a0*/  SHFL.IDX PT, R0, R45, 0x1, 0x181f ;  /* 0x00381f002d007f89 */ /* 0x00232200000e0000 */
[----:B------:R-:W-:Y:S03]  /*e7b0*/  BSSY B1, `(.L_x_1218) ;  /* 0x000000d000017945 */ /* 0x000fe60003800000 */
[----:B---3-5:R1:W3:Y:S01]  /*e7c0*/  SHFL.IDX PT, R4, R44, 0x1, 0x181f ;  /* 0x00381f002c047f89 */ /* 0x0282e200000e0000 */
[----:B------:R-:W-:Y:S05]  /*e7d0*/  @P0 BRA `(.L_x_1219) ;  /* 0x0000000000280947 */ /* 0x000fea0003800000 */
[----:B------:R-:W-:Y:S01]  /*e7e0*/  ULDC UR4, c[0x0][0xac8] ;  /* 0x0002b20000047ab9 */ /* 0x000fe20000000800 */
[----:B------:R-:W-:Y:S01]  /*e7f0*/  ULDC.64 UR8, c[0x0][0x208] ;  /* 0x0000820000087ab9 */ /* 0x000fe20000000a00 */
[----:B------:R-:W-:Y:S02]  /*e800*/  ISETP.GE.AND P3, PT, R22, UR4, PT ;  /* 0x0000000416007c0c */ /* 0x000fe4000bf66270 */
[----:B------:R-:W-:-:S11]  /*e810*/  ISETP.GE.AND P4, PT, R23, UR4, PT ;  /* 0x0000000417007c0c */ /* 0x000fd6000bf86270 */
[CC--:B---3--:R-:W-:Y:S02]  /*e820*/  @!P3 LEA R2, P0, R22.reuse, R4.reuse, 0x1 ;  /* 0x000000041602b211 */ /* 0x0c8fe400078008ff */
[C---:B------:R-:W-:Y:S02]  /*e830*/  @!P4 LEA R4, P2, R23.reuse, R4, 0x1 ;  /* 0x000000041704c211 */ /* 0x040fe400078408ff */
[-C--:B----4-:R-:W-:Y:S02]  /*e840*/  @!P3 LEA.HI.X R3, R22, R0.reuse, R203, 0x1, P0 ;  /* 0x000000001603b211 */ /* 0x090fe400000f0ccb */
[----:B------:R-:W-:-:S03]  /*e850*/  @!P4 LEA.HI.X R5, R23, R0, R202, 0x1, P2 ;  /* 0x000000001705c211 */ /* 0x000fc600010f0cca */
[----:B------:R3:W-:Y:S04]  /*e860*/  @!P3 ST.E.128 desc[UR8][R2.64], R8 ;  /* 0x000000080200b985 */ /* 0x0007e8000c101d08 */
[----:B------:R3:W-:Y:S02]  /*e870*/  @!P4 ST.E.128 desc[UR8][R4.64], R32 ;  /* 0x000000200400c985 */ /* 0x0007e4000c101d08 */
.L_x_1219:
[----:B------:R-:W-:Y:S05]  /*e880*/  BSYNC B1 ;  /* 0x0000000000017941 */ /* 0x000fea0003800000 */
.L_x_1218:
[----:B----4-:R4:W0:Y:S01]  /*e890*/  SHFL.IDX PT, R0, R45, 0x2, 0x181f ;  /* 0x00581f002d007f89 */ /* 0x01082200000e0000 */
[----:B------:R-:W-:Y:S03]  /*e8a0*/  BSSY B1, `(.L_x_1220) ;  /* 0x000000d000017945 */ /* 0x000fe60003800000 */
[----:B---3--:R4:W3:Y:S01]  /*e8b0*/  SHFL.IDX PT, R4, R44, 0x2, 0x181f ;  /* 0x00581f002c047f89 */ /* 0x0088e200000e0000 */
[----:B------:R-:W-:Y:S05]  /*e8c0*/  @P1 BRA `(.L_x_1221) ;  /* 0x0000000000281947 */ /* 0x000fea0003800000 */
[----:B------:R-:W-:Y:S01]  /*e8d0*/  ULDC UR4, c[0x0][0xac8] ;  /* 0x0002b20000047ab9 */ /* 0x000fe20000000800 */
[----:B------:R-:W-:Y:S01]  /*e8e0*/  ULDC.64 UR8, c[0x0][0x208] ;  /* 0x0000820000087ab9 */ /* 0x000fe20000000a00 */
[----:B------:R-:W-:Y:S02]  /*e8f0*/  ISETP.GE.AND P2, PT, R22, UR4, PT ;  /* 0x0000000416007c0c */ /* 0x000fe4000bf46270 */
[----:B------:R-:W-:-:S11]  /*e900*/  ISETP.GE.AND P3, PT, R23, UR4, PT ;  /* 0x0000000417007c0c */ /* 0x000fd6000bf66270 */
[CC--:B---3--:R-:W-:Y:S02]  /*e910*/  @!P2 LEA R2, P0, R22.reuse, R4.reuse, 0x1 ;  /* 0x000000041602a211 */ /* 0x0c8fe400078008ff */
[C---:B------:R-:W-:Y:S02]  /*e920*/  @!P3 LEA R4, P1, R23.reuse, R4, 0x1 ;  /* 0x000000041704b211 */ /* 0x040fe400078208ff */
[-C--:B0-----:R-:W-:Y:S02]  /*e930*/  @!P2 LEA.HI.X R3, R22, R0.reuse, R203, 0x1, P0 ;  /* 0x000000001603a211 */ /* 0x081fe400000f0ccb */
[----:B------:R-:W-:-:S03]  /*e940*/  @!P3 LEA.HI.X R5, R23, R0, R202, 0x1, P1 ;  /* 0x000000001705b211 */ /* 0x000fc600008f0cca */
[----:B------:R0:W-:Y:S04]  /*e950*/  @!P2 ST.E.128 desc[UR8][R2.64], R12 ;  /* 0x0000000c0200a985 */ /* 0x0001e8000c101d08 */
[----:B------:R0:W-:Y:S02]  /*e960*/  @!P3 ST.E.128 desc[UR8][R4.64], R36 ;  /* 0x000000240400b985 */ /* 0x0001e4000c101d08 */
.L_x_1221:
[----:B------:R-:W-:Y:S05]  /*e970*/  BSYNC B1 ;  /* 0x0000000000017941 */ /* 0x000fea0003800000 */
.L_x_1220:
[----:B0-----:R-:W-:Y:S01]  /*e980*/  VIADD R0, R46, 0x60 ;  /* 0x000000602e007836 */ /* 0x001fe20000000000 */
[----:B-12-4-:R-:W0:Y:S04]  /*e990*/  SHFL.IDX PT, R45, R45, 0x3, 0x181f ;  /* 0x00781f002d2d7f89 */ /* 0x016e2800000e0000 */
[----:B------:R-:W-:Y:S01]  /*e9a0*/  ISETP.GE.AND P0, PT, R0, R17, PT ;  /* 0x000000110000720c */ /* 0x000fe20003f06270 */
[----:B------:R-:W1:-:S12]  /*e9b0*/  SHFL.IDX PT, R44, R44, 0x3, 0x181f ;  /* 0x00781f002c2c7f89 */ /* 0x000e5800000e0000 */
[----:B------:R-:W-:Y:S05]  /*e9c0*/  @P0 BRA `(.L_x_1222) ;  /* 0x0000001800a40947 */ /* 0x000fea0003800000 */
[----:B------:R-:W-:Y:S01]  /*e9d0*/  ULDC UR4, c[0x0][0xac8] ;  /* 0x0002b20000047ab9 */ /* 0x000fe20000000800 */
[----:B------:R-:W-:Y:S01]  /*e9e0*/  ULDC.64 UR8, c[0x0][0x208] ;  /* 0x0000820000087ab9 */ /* 0x000fe20000000a00 */
[----:B------:R-:W-:-:S13]  /*e9f0*/  ISETP.GE.AND P1, PT, R22, UR4, PT ;  /* 0x0000000416007c0c */ /* 0x000fda000bf26270 */
[----:B-1----:R-:W-:-:S04]  /*ea00*/  @!P1 LEA R2, P0, R22, R44, 0x1 ;  /* 0x0000002c16029211 */ /* 0x002fc800078008ff */
[----:B0-----:R-:W-:Y:S02]  /*ea10*/  @!P1 LEA.HI.X R3, R22, R45, R203, 0x1, P0 ;  /* 0x0000002d16039211 */ /* 0x001fe400000f0ccb */
[----:B------:R-:W-:-:S03]  /*ea20*/  ISETP.GE.AND P0, PT, R23, UR4, PT ;  /* 0x0000000417007c0c */ /* 0x000fc6000bf06270 */
[----:B------:R0:W-:Y:S10]  /*ea30*/  @!P1 ST.E.128 desc[UR8][R2.64], R24 ;  /* 0x0000001802009985 */ /* 0x0001f4000c101d08 */
[----:B------:R-:W-:Y:S05]  /*ea40*/  @P0 BRA `(.L_x_1222) ;  /* 0x0000001800840947 */ /* 0x000fea0003800000 */
[----:B0-----:R-:W-:Y:S01]  /*ea50*/  LEA R2, P0, R23, R44, 0x1 ;  /* 0x0000002c17027211 */ /* 0x001fe200078008ff */
[----:B------:R-:W-:-:S03]  /*ea60*/  ULDC.64 UR8, c[0x0][0x208] ;  /* 0x0000820000087ab9 */ /* 0x000fc60000000a00 */
[----:B------:R-:W-:-:S05]  /*ea70*/  LEA.HI.X R3, R23, R45, R202, 0x1, P0 ;  /* 0x0000002d17037211 */ /* 0x000fca00000f0cca */
[----:B------:R0:W-:Y:S01]  /*ea80*/  ST.E.128 desc[UR8][R2.64], R40 ;  /* 0x0000002802007985 */ /* 0x0001e2000c101d08 */
[----:B------:R-:W-:Y:S05]  /*ea90*/  BRA `(.L_x_1222) ;  /* 0x0000001800707947 */ /* 0x000fea0003800000 */
.L_x_1215:
[----:B------:R-:W-:Y:S01]  /*eaa0*/  ULDC.64 UR12, c[0x0][0xb08] ;  /* 0x0002c200000c7ab9 */ /* 0x000fe20000000a00 */
[----:B------:R-:W-:Y:S01]  /*eab0*/  R2UR UR16, R163 ;  /* 0x00000000a31072ca */ /* 0x000fe200000e0000 */
[----:B------:R-:W-:Y:S01]  /*eac0*/  UIMAD UR9, UR14, UR12, URZ ;  /* 0x0000000c0e0972a4 */ /* 0x000fe2000f8e023f */
[----:B------:R-:W0:Y:S01]  /*ead0*/  @P1 LDC R0, c[0x0][0xbec] ;  /* 0x0002fb00ff001b82 */ /* 0x000e220000000800 */
[----:B------:R-:W-:Y:S01]  /*eae0*/  UIMAD.WIDE.U32 UR10, UR4, UR12, URZ ;  /* 0x0000000c040a72a5 */ /* 0x000fe2000f8e003f */
[----:B------:R-:W-:Y:S01]  /*eaf0*/  R2UR UR15, R162 ;  /* 0x00000000a20f72ca */ /* 0x000fe200000e0000 */
[----:B------:R-:W-:Y:S01]  /*eb00*/  UIMAD UR9, UR4, UR13, UR9 ;  /* 0x0000000d040972a4 */ /* 0x000fe2000f8e0209 */
[----:B------:R-:W-:Y:S01]  /*eb10*/  IMAD.MOV.U32 R7, RZ, RZ, R11 ;  /* 0x000000ffff077224 */ /* 0x000fe200078e000b */
[----:B------:R-:W-:Y:S01]  /*eb20*/  USHF.R.S32.HI UR4, URZ, 0x1f, UR8 ;  /* 0x0000001f3f047899 */ /* 0x000fe20008011408 */
[----:B------:R-:W-:Y:S01]  /*eb30*/  ISETP.GE.AND P0, PT, R12, R17, PT ;  /* 0x000000110c00720c */ /* 0x000fe20003f06270 */
[----:B------:R-:W-:Y:S01]  /*eb40*/  UIADD3 UR11, UR11, UR9, URZ ;  /* 0x000000090b0b7290 */ /* 0x000fe2000fffe03f */
[----:B------:R-:W1:Y:S01]  /*eb50*/  @P1 LDC R5, c[0x0][0xbf0] ;  /* 0x0002fc00ff051b82 */ /* 0x000e620000000800 */
[----:B------:R-:W-:Y:S01]  /*eb60*/  ULDC.64 UR12, c[0x0][0xb38] ;  /* 0x0002ce00000c7ab9 */ /* 0x000fe20000000a00 */
[----:B------:R-:W-:Y:S01]  /*eb70*/  VIADD R16, R16, 0x2a820 ;  /* 0x0002a82010107836 */ /* 0x000fe20000000000 */
[----:B------:R-:W-:Y:S01]  /*eb80*/  UIMAD.WIDE.U32 UR10, UR16, UR12, UR10 ;  /* 0x0000000c100a72a5 */ /* 0x000fe2000f8e000a */
[----:B------:R-:W-:Y:S03]  /*eb90*/  BSSY B1, `(.L_x_1223) ;  /* 0x0000066000017945 */ /* 0x000fe60003800000 */
[----:B------:R-:W-:Y:S01]  /*eba0*/  UIMAD UR11, UR16, UR13, UR11 ;  /* 0x0000000d100b72a4 */ /* 0x000fe2000f8e020b */
[----:B------:R-:W-:-:S02]  /*ebb0*/  PRMT R6, RZ, 0x654, R16 ;  /* 0x00000654ff067816 */ /* 0x000fc40000000010 */
[----:B------:R-:W-:Y:S02]  /*ebc0*/  ULDC.64 UR12, c[0x0][0xb40] ;  /* 0x0002d000000c7ab9 */ /* 0x000fe40000000a00 */
[----:B------:R-:W-:Y:S01]  /*ebd0*/  UIMAD UR4, UR4, UR12, URZ ;  /* 0x0000000c040472a4 */ /* 0x000fe2000f8e023f */
[----:B------:R2:W-:Y:S03]  /*ebe0*/  SYNCS.ARRIVE.TRANS64.RED.A1T0 RZ, [R6+URZ], RZ ;  /* 0x000000ff06ff79a7 */ /* 0x0005e6000810043f */
[----:B------:R-:W-:Y:S01]  /*ebf0*/  UIMAD UR4, UR8, UR13, UR4 ;  /* 0x0000000d080472a4 */ /* 0x000fe2000f8e0204 */
[----:B0-----:R-:W-:Y:S01]  /*ec00*/  @P1 IMAD.HI.U32 R0, R11, R0, RZ ;  /* 0x000000000b001227 */ /* 0x001fe200078e00ff */
[----:B------:R-:W-:-:S03]  /*ec10*/  UIMAD.WIDE.U32 UR8, UR8, UR12, UR10 ;  /* 0x0000000c080872a5 */ /* 0x000fc6000f8e000a */
[----:B------:R-:W-:Y:S01]  /*ec20*/  ULDC.64 UR10, c[0x0][0xb48] ;  /* 0x0002d200000a7ab9 */ /* 0x000fe20000000a00 */
[----:B------:R-:W-:Y:S01]  /*ec30*/  UIADD3 UR9, UR9, UR4, URZ ;  /* 0x0000000409097290 */ /* 0x000fe2000fffe03f */
[----:B-1----:R-:W-:-:S03]  /*ec40*/  @P1 SHF.R.U32.HI R7, RZ, R5, R0 ;  /* 0x00000005ff071219 */ /* 0x002fc60000011600 */
[----:B------:R-:W-:Y:S01]  /*ec50*/  UIMAD.WIDE.U32 UR8, UR15, UR10, UR8 ;  /* 0x0000000a0f0872a5 */ /* 0x000fe2000f8e0008 */
[--C-:B------:R-:W-:Y:S01]  /*ec60*/  SHF.R.S32.HI R0, RZ, 0x1f, R7.reuse ;  /* 0x0000001fff007819 */ /* 0x100fe20000011407 */
[----:B------:R-:W-:Y:S02]  /*ec70*/  IMAD.MOV R4, RZ, RZ, -R7 ;  /* 0x000000ffff047224 */ /* 0x000fe400078e0a07 */
[----:B------:R-:W-:Y:S02]  /*ec80*/  UIMAD UR4, UR15, UR11, UR9 ;  /* 0x0000000b0f0472a4 */ /* 0x000fe4000f8e0209 */
[----:B------:R-:W-:Y:S01]  /*ec90*/  IMAD.U32 R5, RZ, RZ, UR9 ;  /* 0x00000009ff057e24 */ /* 0x000fe2000f8e00ff */
[----:B------:R-:W-:Y:S01]  /*eca0*/  ULDC.64 UR10, c[0x0][0xb30] ;  /* 0x0002cc00000a7ab9 */ /* 0x000fe20000000a00 */
[----:B------:R-:W-:Y:S02]  /*ecb0*/  IMAD R93, R93, R4, R11 ;  /* 0x000000045d5d7224 */ /* 0x000fe400078e020b */
[----:B------:R-:W-:-:S02]  /*ecc0*/  IMAD R0, R0, UR10, RZ ;  /* 0x0000000a00007c24 */ /* 0x000fc4000f8e02ff */
[----:B------:R-:W-:Y:S01]  /*ecd0*/  IMAD.U32 R4, RZ, RZ, UR8 ;  /* 0x00000008ff047e24 */ /* 0x000fe2000f8e00ff */
[----:B------:R-:W-:Y:S01]  /*ece0*/  ULDC.64 UR8, c[0x0][0xb28] ;  /* 0x0002ca0000087ab9 */ /* 0x000fe20000000a00 */
[----:B------:R-:W-:Y:S02]  /*ecf0*/  IMAD.U32 R5, RZ, RZ, UR4 ;  /* 0x00000004ff057e24 */ /* 0x000fe4000f8e00ff */
        /* <DEDUP_REMOVED lines=8> */
[----:B------:R-:W-:Y:S01]  /*ed80*/  IMAD.IADD R5, R5, 0x1, R7 ;  /* 0x0000000105057824 */ /* 0x000fe200078e0207 */
[----:B------:R-:W-:-:S04]  /*ed90*/  LEA R0, P1, R4, UR8, 0x2 ;  /* 0x0000000804007c11 */ /* 0x000fc8000f8210ff */
[----:B------:R-:W-:Y:S01]  /*eda0*/  LEA.HI.X R16, R4, UR9, R5, 0x2, P1 ;  /* 0x0000000904107c11 */ /* 0x000fe200088f1405 */
[----:B--2---:R0:W1:Y:S04]  /*edb0*/  SHFL.IDX PT, R6, R0, RZ, 0x1c1f ;  /* 0x001c1fff00067589 */ /* 0x00406800000e0000 */
[----:B------:R0:W2:Y:S01]  /*edc0*/  SHFL.IDX PT, R7, R16, RZ, 0x1c1f ;  /* 0x001c1fff10077589 */ /* 0x0000a200000e0000 */
[----:B------:R-:W-:Y:S05]  /*edd0*/  @P0 BRA `(.L_x_1224) ;  /* 0x0000000400040947 */ /* 0x000fea0003800000 */
[----:B------:R-:W-:Y:S01]  /*ede0*/  ULDC UR4, c[0x0][0xac8] ;  /* 0x0002b20000047ab9 */ /* 0x000fe20000000800 */
[----:B------:R-:W-:Y:S01]  /*edf0*/  ULDC.64 UR8, c[0x0][0x208] ;  /* 0x0000820000087ab9 */ /* 0x000fe20000000a00 */
[----:B------:R-:W-:Y:S02]  /*ee00*/  ISETP.GE.AND P3, PT, R18, UR4, PT ;  /* 0x0000000412007c0c */ /* 0x000fe4000bf66270 */
[----:B------:R-:W-:Y:S02]  /*ee10*/  ISETP.GE.AND P2, PT, R178, UR4, PT ;  /* 0x00000004b2007c0c */ /* 0x000fe4000bf46270 */
[----:B------:R-:W-:Y:S02]  /*ee20*/  ISETP.GE.AND P1, PT, R177, UR4, PT ;  /* 0x00000004b1007c0c */ /* 0x000fe4000bf26270 */
[----:B------:R-:W-:Y:S02]  /*ee30*/  ISETP.GE.AND P0, PT, R176, UR4, PT ;  /* 0x00000004b0007c0c */ /* 0x000fe4000bf06270 */
[----:B------:R-:W-:-:S05]  /*ee40*/  ISETP.GE.AND P4, PT, R174, UR4, PT ;  /* 0x00000004ae007c0c */ /* 0x000fca000bf86270 */
[----:B-12---:R-:W-:Y:S02]  /*ee50*/  @!P3 IMAD.WIDE R4, R18, 0x4, R6 ;  /* 0x000000041204b825 */ /* 0x006fe400078e0206 */
        /* <DEDUP_REMOVED lines=12> */
[-C--:B-1----:R-:W-:Y:S01]  /*ef20*/  @!P3 LEA R2, P6, R175, R6.reuse, 0x2 ;  /* 0x00000006af02b211 */ /* 0x082fe200078c10ff */
        /* <DEDUP_REMOVED lines=15> */
[----:B-1----:R-:W-:Y:S02]  /*f020*/  @!P0 LEA R12, P6, R170, R6, 0x2 ;  /* 0x00000006aa0c8211 */ /* 0x002fe400078c10ff */
        /* <DEDUP_REMOVED lines=14> */
[CC--:B-1----:R-:W-:Y:S02]  /*f110*/  @!P2 LEA R8, P3, R167.reuse, R6.reuse, 0x2 ;  /* 0x00000006a708a211 */ /* 0x0c2fe400078610ff */
        /* <DEDUP_REMOVED lines=13> */
.L_x_1224:
[----:B------:R-:W-:Y:S05]  /*f1f0*/  BSYNC B1 ;  /* 0x0000000000017941 */ /* 0x000fea0003800000 */
.L_x_1223:
[----:B------:R-:W-:Y:S01]  /*f200*/  ISETP.GE.AND P0, PT, R24, R17, PT ;  /* 0x000000111800720c */ /* 0x000fe20003f06270 */
[----:B----4-:R3:W4:Y:S04]  /*f210*/  SHFL.IDX PT, R5, R16, 0x1, 0x1c1f ;  /* 0x003c1f0010057f89 */ /* 0x01072800000e0000 */
[----:B------:R3:W0:Y:S08]  /*f220*/  SHFL.IDX PT, R4, R0, 0x1, 0x1c1f ;  /* 0x003c1f0000047f89 */ /* 0x00063000000e0000 */
[----:B---3--:R-:W-:Y:S05]  /*f230*/  @P0 BRA `(.L_x_1222) ;  /* 0x0000001000880947 */ /* 0x008fea0003800000 */
[----:B------:R-:W-:Y:S01]  /*f240*/  ULDC UR4, c[0x0][0xac8] ;  /* 0x0002b20000047ab9 */ /* 0x000fe20000000800 */
[----:B------:R-:W-:Y:S01]  /*f250*/  ULDC.64 UR8, c[0x0][0x208] ;  /* 0x0000820000087ab9 */ /* 0x000fe20000000a00 */
[----:B------:R-:W-:Y:S02]  /*f260*/  ISETP.GE.AND P1, PT, R178, UR4, PT ;  /* 0x00000004b2007c0c */ /* 0x000fe4000bf26270 */
[----:B------:R-:W-:Y:S02]  /*f270*/  ISETP.GE.AND P0, PT, R177, UR4, PT ;  /* 0x00000004b1007c0c */ /* 0x000fe4000bf06270 */
[----:B------:R-:W-:Y:S02]  /*f280*/  ISETP.GE.AND P2, PT, R18, UR4, PT ;  /* 0x0000000412007c0c */ /* 0x000fe4000bf46270 */
[----:B------:R-:W-:Y:S02]  /*f290*/  ISETP.GE.AND P4, PT, R175, UR4, PT ;  /* 0x00000004af007c0c */ /* 0x000fe4000bf86270 */
[----:B------:R-:W-:-:S05]  /*f2a0*/  ISETP.GE.AND P3, PT, R176, UR4, PT ;  /* 0x00000004b0007c0c */ /* 0x000fca000bf66270 */
[CC--:B01----:R-:W-:Y:S02]  /*f2b0*/  @!P1 LEA R6, P5, R178.reuse, R4.reuse, 0x2 ;  /* 0x00000004b2069211 */ /* 0x0c3fe400078a10ff */
[CC--:B------:R-:W-:Y:S02]  /*f2c0*/  @!P0 LEA R8, P6, R177.reuse, R4.reuse, 0x2 ;  /* 0x00000004b1088211 */ /* 0x0c0fe400078c10ff */
[-C--:B--2-4-:R-:W-:Y:S01]  /*f2d0*/  @!P1 LEA.HI.X R7, R178, R5.reuse, R197, 0x2, P5 ;  /* 0x00000005b2079211 */ /* 0x094fe200028f14c5 */
        /* <DEDUP_REMOVED lines=23> */
[----:B------:R-:W-:Y:S02]  /*f450*/  ISETP.GE.AND P4, PT, R169, UR4, PT ;  /* 0x00000004a9007c0c */ /* 0x000fe4000bf86270 */
[-C--:B------:R-:W-:Y:S01]  /*f460*/  @!P1 LEA.HI.X R7, R172, R5.reuse, R191, 0x2, P5 ;  /* 0x00000005ac079211 */ /* 0x080fe200028f14bf */
[----:B------:R-:W-:Y:S01]  /*f470*/  @!P0 ST.E.64 desc[UR8][R2.64], R50 ;  /* 0x0000003202008985 */ /* 0x000fe2000c101b08 */
[----:B------:R-:W-:Y:S02]  /*f480*/  @!P2 LEA.HI.X R9, R171, R5, R190, 0x2, P6 ;  /* 0x00000005ab09a211 */ /* 0x000fe400030f14be */
[----:B------:R-:W-:Y:S01]  /*f490*/  ISETP.GE.AND P0, PT, R166, UR4, PT ;  /* 0x00000004a6007c0c */ /* 0x000fe2000bf06270 */
[----:B------:R0:W-:Y:S01]  /*f4a0*/  @!P1 ST.E.64 desc[UR8][R6.64], R54 ;  /* 0x0000003606009985 */ /* 0x0001e2000c101b08 */
[----:B------:R-:W-:Y:S02]  /*f4b0*/  ISETP.GE.AND P1, PT, R167, UR4, PT ;  /* 0x00000004a7007c0c */ /* 0x000fe4000bf26270 */
[----:B--2---:R-:W-:Y:S01]  /*f4c0*/  @!P3 LEA R10, P5, R170, R4, 0x2 ;  /* 0x00000004aa0ab211 */ /* 0x004fe200078a10ff */
[----:B------:R1:W-:Y:S01]  /*f4d0*/  @!P2 ST.E.64 desc[UR8][R8.64], R58 ;  /* 0x0000003a0800a985 */ /* 0x0003e2000c101b08 */
[----:B------:R-:W-:-:S02]  /*f4e0*/  ISETP.GE.AND P2, PT, R168, UR4, PT ;  /* 0x00000004a8007c0c */ /* 0x000fc4000bf46270 */
[CC--:B---3--:R-:W-:Y:S02]  /*f4f0*/  @!P4 LEA R12, P6, R169.reuse, R4.reuse, 0x2 ;  /* 0x00000004a90cc211 */ /* 0x0c8fe400078c10ff */
[-C--:B------:R-:W-:Y:S02]  /*f500*/  @!P3 LEA.HI.X R11, R170, R5.reuse, R189, 0x2, P5 ;  /* 0x00000005aa0bb211 */ /* 0x080fe400028f14bd */
[----:B------:R-:W-:Y:S02]  /*f510*/  @!P4 LEA.HI.X R13, R169, R5, R188, 0x2, P6 ;  /* 0x00000005a90dc211 */ /* 0x000fe400030f14bc */
[----:B------:R-:W-:Y:S01]  /*f520*/  ISETP.GE.AND P5, PT, R165, UR4, PT ;  /* 0x00000004a5007c0c */ /* 0x000fe2000bfa6270 */
[----:B------:R2:W-:Y:S01]  /*f530*/  @!P3 ST.E.64 desc[UR8][R10.64], R62 ;  /* 0x0000003e0a00b985 */ /* 0x0005e2000c101b08 */
[----:B0-----:R-:W-:-:S03]  /*f540*/  @!P1 LEA R6, P6, R167, R4, 0x2 ;  /* 0x00000004a7069211 */ /* 0x001fc600078c10ff */
[-C--:B------:R-:W-:Y:S01]  /*f550*/  @!P2 LEA R2, P3, R168, R4.reuse, 0x2 ;  /* 0x00000004a802a211 */ /* 0x080fe200078610ff */
[----:B------:R2:W-:Y:S01]  /*f560*/  @!P4 ST.E.64 desc[UR8][R12.64], R66 ;  /* 0x000000420c00c985 */ /* 0x0005e2000c101b08 */
[-C--:B-1----:R-:W-:Y:S02]  /*f570*/  @!P0 LEA R8, P4, R166, R4.reuse, 0x2 ;  /* 0x00000004a6088211 */ /* 0x082fe400078810ff */
[-C--:B------:R-:W-:Y:S02]  /*f580*/  @!P2 LEA.HI.X R3, R168, R5.reuse, R187, 0x2, P3 ;  /* 0x00000005a803a211 */ /* 0x080fe400018f14bb */
[-C--:B------:R-:W-:Y:S02]  /*f590*/  @!P1 LEA.HI.X R7, R167, R5.reuse, R186, 0x2, P6 ;  /* 0x00000005a7079211 */ /* 0x080fe400030f14ba */
[----:B------:R-:W-:Y:S01]  /*f5a0*/  @!P0 LEA.HI.X R9, R166, R5, R185, 0x2, P4 ;  /* 0x00000005a6098211 */ /* 0x000fe200020f14b9 */
[----:B------:R2:W-:Y:S01]  /*f5b0*/  @!P2 ST.E.64 desc[UR8][R2.64], R70 ;  /* 0x000000460200a985 */ /* 0x0005e2000c101b08 */
[----:B------:R-:W-:-:S03]  /*f5c0*/  @!P5 LEA R14, P3, R165, R4, 0x2 ;  /* 0x00000004a50ed211 */ /* 0x000fc600078610ff */
[----:B------:R2:W-:Y:S01]  /*f5d0*/  @!P1 ST.E.64 desc[UR8][R6.64], R74 ;  /* 0x0000004a06009985 */ /* 0x0005e2000c101b08 */
[----:B------:R-:W-:-:S03]  /*f5e0*/  @!P5 LEA.HI.X R15, R165, R5, R184, 0x2, P3 ;  /* 0x00000005a50fd211 */ /* 0x000fc600018f14b8 */
[----:B------:R2:W-:Y:S01]  /*f5f0*/  @!P0 ST.E.64 desc[UR8][R8.64], R94 ;  /* 0x0000005e08008985 */ /* 0x0005e2000c101b08 */
[----:B------:R-:W-:-:S03]  /*f600*/  ISETP.GE.AND P0, PT, R164, UR4, PT ;  /* 0x00000004a4007c0c */ /* 0x000fc6000bf06270 */
[----:B------:R2:W-:Y:S10]  /*f610*/  @!P5 ST.E.64 desc[UR8][R14.64], R82 ;  /* 0x000000520e00d985 */ /* 0x0005f4000c101b08 */
[----:B------:R-:W-:Y:S05]  /*f620*/  @P0 BRA `(.L_x_1222) ;  /* 0x0000000c008c0947 */ /* 0x000fea0003800000 */
[----:B--2---:R-:W-:Y:S01]  /*f630*/  LEA R2, P0, R164, R4, 0x2 ;  /* 0x00000004a4027211 */ /* 0x004fe200078010ff */
[----:B------:R-:W-:-:S03]  /*f640*/  ULDC.64 UR8, c[0x0][0x208] ;  /* 0x0000820000087ab9 */ /* 0x000fc60000000a00 */
[----:B------:R-:W-:-:S05]  /*f650*/  LEA.HI.X R3, R164, R5, R183, 0x2, P0 ;  /* 0x00000005a4037211 */ /* 0x000fca00000f14b7 */
[----:B------:R0:W-:Y:S01]  /*f660*/  ST.E.64 desc[UR8][R2.64], R86 ;  /* 0x0000005602007985 */ /* 0x0001e2000c101b08 */
[----:B------:R-:W-:Y:S05]  /*f670*/  BRA `(.L_x_1222) ;  /* 0x0000000c00787947 */ /* 0x000fea0003800000 */
.L_x_1213:
[----:B------:R-:W0:Y:S01]  /*f680*/  LDC.64 R2, c[0x0][0xc00] ;  /* 0x00030000ff027b82 */ /* 0x000e220000000a00 */
[----:B------:R-:W-:Y:S01]  /*f690*/  R2UR UR11, R180 ;  /* 0x00000000b40b72ca */ /* 0x000fe200000e0000 */
[----:B------:R-:W-:Y:S01]  /*f6a0*/  ULDC.64 UR8, c[0x0][0xc00] ;  /* 0x0003000000087ab9 */ /* 0x000fe20000000a00 */
[----:B------:R-:W-:Y:S01]  /*f6b0*/  R2UR UR10, R161 ;  /* 0x00000000a10a72ca */ /* 0x000fe200000e0000 */
[----:B------:R-:W-:Y:S01]  /*f6c0*/  IMAD.MOV.U32 R7, RZ, RZ, RZ ;  /* 0x000000ffff077224 */ /* 0x000fe200078e00ff */
[----:B------:R-:W-:-:S03]  /*f6d0*/  ULDC.64 UR12, c[0x0][0x208] ;  /* 0x00008200000c7ab9 */ /* 0x000fc60000000a00 */
[----:B------:R-:W1:Y:S06]  /*f6e0*/  LDC.64 R4, c[0x0][0xc08] ;  /* 0x00030200ff047b82 */ /* 0x000e6c0000000a00 */
[----:B------:R-:W-:Y:S01]  /*f6f0*/  UIMAD.WIDE UR8, UR11, 0x4, UR8 ;  /* 0x000000040b0878a5 */ /* 0x000fe2000f8e0208 */
[----:B0-----:R-:W-:-:S05]  /*f700*/  ISETP.NE.U32.AND P0, PT, R2, RZ, PT ;  /* 0x000000ff0200720c */ /* 0x001fca0003f05070 */
[----:B------:R-:W-:Y:S01]  /*f710*/  IMAD.U32 R2, RZ, RZ, UR8 ;  /* 0x00000008ff027e24 */ /* 0x000fe2000f8e00ff */
[----:B------:R-:W-:Y:S01]  /*f720*/  R2UR UR4, R3 ;  /* 0x00000000030472ca */ /* 0x000fe200000e0000 */
[----:B------:R-:W-:Y:S01]  /*f730*/  IMAD.U32 R3, RZ, RZ, UR9 ;  /* 0x00000009ff037e24 */ /* 0x000fe2000f8e00ff */
[----:B-1----:R-:W-:-:S05]  /*f740*/  ISETP.NE.U32.AND P1, PT, R4, RZ, PT ;  /* 0x000000ff0400720c */ /* 0x002fca0003f25070 */
[----:B------:R-:W-:-:S06]  /*f750*/  VOTEU.ANY UP0, P0 ;  /* 0x00000000003f7886 */ /* 0x000fcc0000000100 */
[----:B------:R-:W-:Y:S01]  /*f760*/  UISETP.NE.AND.EX UP0, UPT, UR4, URZ, UPT, UP0 ;  /* 0x0000003f0400728c */ /* 0x000fe2000bf05300 */
[----:B------:R-:W-:Y:S01]  /*f770*/  R2UR UR4, R5 ;  /* 0x00000000050472ca */ /* 0x000fe200000e0000 */
[----:B------:R-:W-:-:S04]  /*f780*/  VOTEU.ANY UP1, P1 ;  /* 0x00000000003f7886 */ /* 0x000fc80000820100 */
[----:B------:R-:W-:-:S08]  /*f790*/  PLOP3.LUT P0, PT, PT, PT, UP0, 0x80, 0x0 ;  /* 0x000000000000781c */ /* 0x000fd00003f0f008 */
[----:B------:R-:W-:-:S06]  /*f7a0*/  UISETP.NE.AND.EX UP1, UPT, UR4, URZ, UPT, UP1 ;  /* 0x0000003f0400728c */ /* 0x000fcc000bf25310 */
[----:B------:R-:W-:Y:S01]  /*f7b0*/  PLOP3.LUT P1, PT, PT, PT, UP1, 0x80, 0x0 ;  /* 0x000000000000781c */ /* 0x000fe20003f2f018 */
[----:B------:R0:W5:Y:S01]  /*f7c0*/  @P0 LDG.E R7, desc[UR12][R2.64] ;  /* 0x0000000c02070981 */ /* 0x000162000c1e1900 */
[----:B------:R-:W-:Y:S02]  /*f7d0*/  ULDC UR4, c[0x0][0xa88] ;  /* 0x0002a20000047ab9 */ /* 0x000fe40000000800 */
[----:B------:R-:W-:Y:S01]  /*f7e0*/  IMAD.U32 R0, RZ, RZ, UR4 ;  /* 0x00000004ff007e24 */ /* 0x000fe2000f8e00ff */
[----:B------:R-:W-:Y:S02]  /*f7f0*/  @UP1 ULDC.64 UR8, c[0x0][0xc08] ;  /* 0x0003020000081ab9 */ /* 0x000fe40000000a00 */
[----:B------:R-:W-:Y:S02]  /*f800*/  @UP1 UIMAD.WIDE UR8, UR11, 0x4, UR8 ;  /* 0x000000040b0818a5 */ /* 0x000fe4000f8e0208 */
[----:B------:R-:W-:-:S04]  /*f810*/  UISETP.NE.AND UP1, UPT, UR10, URZ, UPT ;  /* 0x0000003f0a00728c */ /* 0x000fc8000bf25270 */
[----:B------:R-:W-:Y:S02]  /*f820*/  IMAD.U32 R4, RZ, RZ, UR8 ;  /* 0x00000008ff047e24 */ /* 0x000fe4000f8e00ff */
[----:B------:R-:W-:-:S05]  /*f830*/  IMAD.U32 R5, RZ, RZ, UR9 ;  /* 0x00000009ff057e24 */ /* 0x000fca000f8e00ff */
[----:B------:R-:W-:Y:S01]  /*f840*/  @!UP1 ULDC UR10, c[0x0][0xad4] ;  /* 0x0002b500000a9ab9 */ /* 0x000fe20000000800 */
[----:B------:R0:W5:Y:S01]  /*f850*/  @P1 LDG.E R0, desc[UR12][R4.64] ;  /* 0x0000000c04001981 */ /* 0x000162000c1e1900 */
[----:B------:R-:W-:Y:S01]  /*f860*/  IMAD.U32 R161, RZ, RZ, UR10 ;  /* 0x0000000affa17e24 */ /* 0x000fe2000f8e00ff */
[----:B------:R-:W-:Y:S06]  /*f870*/  @P1 BRA `(.L_x_1225) ;  /* 0x0000000000141947 */ /* 0x000fec0003800000 */
[----:B------:R-:W-:Y:S05]  /*f880*/  @!P0 BRA `(.L_x_1225) ;  /* 0x0000000000108947 */ /* 0x000fea0003800000 */
[----:B------:R-:W-:Y:S02]  /*f890*/  ULDC.64 UR8, c[0x0][0x208] ;  /* 0x0000820000087ab9 */ /* 0x000fe40000000a00 */
[----:B0-----:R-:W2:Y:S04]  /*f8a0*/  LDG.E R5, desc[UR8][R2.64] ;  /* 0x0000000802057981 */ /* 0x001ea8000c1e1900 */
[----:B-----5:R-:W2:Y:S02]  /*f8b0*/  LDG.E R0, desc[UR8][R2.64+0x4] ;  /* 0x0000040802007981 */ /* 0x020ea4000c1e1900 */
[----:B--2---:R-:W-:-:S07]  /*f8c0*/  IMAD.IADD R0, R0, 0x1, -R5 ;  /* 0x0000000100007824 */ /* 0x004fce00078e0a05 */
.L_x_1225:
[----:B------:R-:W-:Y:S01]  /*f8d0*/  R2UR UR4, R180 ;  /* 0x00000000b40472ca */ /* 0x000fe200000e0000 */
[----:B------:R-:W-:Y:S01]  /*f8e0*/  BSSY B1, `(.L_x_1226) ;  /* 0x0000042000017945 */ /* 0x000fe20003800000 */
[----:B-----5:R-:W-:Y:S02]  /*f8f0*/  R2UR UR20, R7 ;  /* 0x00000000071472ca */ /* 0x020fe400000e0000 */
[----:B------:R-:W-:-:S09]  /*f900*/  ISETP.GT.AND P0, PT, R204, 0x7f, PT ;  /* 0x0000007fcc00780c */ /* 0x000fd20003f04270 */
[----:B------:R-:W-:Y:S02]  /*f910*/  USHF.R.S32.HI UR8, URZ, 0x1f, UR4 ;  /* 0x0000001f3f087899 */ /* 0x000fe40008011404 */
[----:B------:R-:W-:Y:S02]  /*f920*/  USEL UR4, UR4, URZ, !UP0 ;  /* 0x0000003f04047287 */ /* 0x000fe4000c000000 */
[----:B------:R-:W-:Y:S02]  /*f930*/  USEL UR8, UR8, URZ, !UP0 ;  /* 0x0000003f08087287 */ /* 0x000fe4000c000000 */
[----:B------:R-:W-:Y:S01]  /*f940*/  USHF.R.S32.HI UR20, URZ, 0x1f, UR20 ;  /* 0x0000001f3f147899 */ /* 0x000fe20008011414 */
[----:B------:R-:W-:Y:S11]  /*f950*/  @P0 BRA `(.L_x_1227) ;  /* 0x0000000000e80947 */ /* 0x000ff60003800000 */
[----:B------:R-:W1:Y:S01]  /*f960*/  S2R R6, SR_TID.X ;  /* 0x0000000000067919 */ /* 0x000e620000002100 */
[----:B------:R-:W2:Y:S01]  /*f970*/  LDC R9, c[0x0][0xbe8] ;  /* 0x0002fa00ff097b82 */ /* 0x000ea20000000800 */
[----:B0-----:R-:W-:Y:S02]  /*f980*/  IMAD.U32 R3, RZ, RZ, UR39 ;  /* 0x00000027ff037e24 */ /* 0x001fe4000f8e00ff */
[----:B--2---:R-:W-:-:S03]  /*f990*/  IMAD R2, R0, R9, RZ ;  /* 0x0000000900027224 */ /* 0x004fc600078e02ff */
[----:B-1----:R-:W-:-:S04]  /*f9a0*/  IADD3 R6, R3, -0x80, R6 ;  /* 0xffffff8003067810 */ /* 0x002fc80007ffe006 */
[----:B------:R-:W-:-:S13]  /*f9b0*/  ISETP.GE.AND P0, PT, R6, R2, PT ;  /* 0x000000020600720c */ /* 0x000fda0003f06270 */
[----:B------:R-:W-:Y:S05]  /*f9c0*/  @P0 BRA `(.L_x_1227) ;  /* 0x0000000000cc0947 */ /* 0x000fea0003800000 */
[----:B------:R-:W-:Y:S01]  /*f9d0*/  ISETP.NE.AND P0, PT, R9, 0x1, PT ;  /* 0x000000010900780c */ /* 0x000fe20003f05270 */
[----:B------:R-:W-:Y:S01]  /*f9e0*/  UMOV UR18, 0x9b8 ;  /* 0x000009b800127882 */ /* 0x000fe20000000000 */
[----:B------:R-:W-:Y:S01]  /*f9f0*/  R2UR UR10, R161 ;  /* 0x00000000a10a72ca */ /* 0x000fe200000e0000 */
[----:B------:R-:W-:Y:S01]  /*fa00*/  IMAD.MOV.U32 R4, RZ, RZ, R6 ;  /* 0x000000ffff047224 */ /* 0x000fe200078e0006 */
[----:B------:R-:W-:Y:S01]  /*fa10*/  R2UR UR19, R163 ;  /* 0x00000000a31372ca */ /* 0x000fe200000e0000 */
[----:B------:R-:W-:Y:S01]  /*fa20*/  ULDC.64 UR22, c[0x0][0x208] ;  /* 0x0000820000167ab9 */ /* 0x000fe20000000a00 */
[----:B------:R-:W-:-:S07]  /*fa30*/  R2UR UR9, R162 ;  /* 0x00000000a20972ca */ /* 0x000fce00000e0000 */
[----:B------:R-:W0:Y:S02]  /*fa40*/  @P0 LDC R5, c[0x0][0xbec] ;  /* 0x0002fb00ff050b82 */ /* 0x000e240000000800 */
[----:B------:R-:W-:-:S04]  /*fa50*/  UISETP.GT.AND UP0, UPT, UR10, 0x1, UPT ;  /* 0x000000010a00788c */ /* 0x000fc8000bf04270 */
[----:B------:R-:W-:Y:S02]  /*fa60*/  USEL UR18, UR18, 0x978, UP0 ;  /* 0x0000097812127887 */ /* 0x000fe40008000000 */
[----:B------:R-:W1:Y:S01]  /*fa70*/  @P0 LDC R8, c[0x0][0xbf0] ;  /* 0x0002fc00ff080b82 */ /* 0x000e620000000800 */
[----:B------:R-:W-:-:S09]  /*fa80*/  USEL UR9, UR9, URZ, UP0 ;  /* 0x0000003f09097287 */ /* 0x000fd20008000000 */
[----:B------:R-:W-:Y:S01]  /*fa90*/  ULDC.64 UR10, c[0x0][UR18+0x218] ;  /* 0x00008600120a7abb */ /* 0x000fe20008000a00 */
[----:B------:R-:W-:Y:S01]  /*faa0*/  ULDC.64 UR12, c[0x0][UR18+0x220] ;  /* 0x00008800120c7abb */ /* 0x000fe20008000a00 */
[----:B------:R-:W-:Y:S02]  /*fab0*/  UIMAD.WIDE.U32 UR16, UR10, UR19, URZ ;  /* 0x000000130a1072a5 */ /* 0x000fe4000f8e003f */
[----:B------:R-:W-:Y:S01]  /*fac0*/  UIMAD UR19, UR11, UR19, URZ ;  /* 0x000000130b1372a4 */ /* 0x000fe2000f8e023f */
[----:B0-----:R-:W-:Y:S01]  /*fad0*/  @P0 IMAD.HI.U32 R5, R6, R5, RZ ;  /* 0x0000000506050227 */ /* 0x001fe200078e00ff */
[----:B------:R-:W-:Y:S02]  /*fae0*/  UIMAD UR13, UR13, UR4, URZ ;  /* 0x000000040d0d72a4 */ /* 0x000fe4000f8e023f */
[----:B------:R-:W-:Y:S01]  /*faf0*/  UIMAD.WIDE.U32 UR10, UR12, UR4, URZ ;  /* 0x000000040c0a72a5 */ /* 0x000fe2000f8e003f */
[----:B------:R-:W-:Y:S01]  /*fb00*/  IMAD.U32 R2, RZ, RZ, UR16 ;  /* 0x00000010ff027e24 */ /* 0x000fe2000f8e00ff */
[----:B------:R-:W-:-:S02]  /*fb10*/  UIADD3 UR19, UR17, UR19, URZ ;  /* 0x0000001311137290 */ /* 0x000fc4000fffe03f */
[----:B------:R-:W-:Y:S01]  /*fb20*/  IMAD.U32 R3, RZ, RZ, UR17 ;  /* 0x00000011ff037e24 */ /* 0x000fe2000f8e00ff */
[----:B------:R-:W-:Y:S01]  /*fb30*/  UIMAD UR13, UR12, UR8, UR13 ;  /* 0x000000080c0d72a4 */ /* 0x000fe2000f8e020d */
[----:B-1----:R-:W-:Y:S01]  /*fb40*/  @P0 SHF.R.U32.HI R4, RZ, R8, R5 ;  /* 0x00000008ff040219 */ /* 0x002fe20000011605 */
[----:B------:R-:W-:Y:S01]  /*fb50*/  ULDC.64 UR14, c[0x0][UR18+0x228] ;  /* 0x00008a00120e7abb */ /* 0x000fe20008000a00 */
[----:B------:R-:W-:Y:S01]  /*fb60*/  IADD3 R3, P0, P1, R2, UR10, R7 ;  /* 0x0000000a02037c10 */ /* 0x000fe2000f91e007 */
[----:B------:R-:W-:Y:S01]  /*fb70*/  UIADD3 UR13, UR11, UR13, URZ ;  /* 0x0000000d0b0d7290 */ /* 0x000fe2000fffe03f */
[----:B------:R-:W-:Y:S01]  /*fb80*/  IMAD.U32 R2, RZ, RZ, UR20 ;  /* 0x00000014ff027e24 */ /* 0x000fe2000f8e00ff */
[----:B------:R-:W-:Y:S01]  /*fb90*/  UIMAD.WIDE.U32 UR16, UR14, UR9, URZ ;  /* 0x000000090e1072a5 */ /* 0x000fe2000f8e003f */
[----:B------:R-:W-:Y:S01]  /*fba0*/  IMAD.MOV R5, RZ, RZ, -R4 ;  /* 0x000000ffff057224 */ /* 0x000fe200078e0a04 */
[----:B------:R-:W-:Y:S01]  /*fbb0*/  UIMAD UR9, UR15, UR9, URZ ;  /* 0x000000090f0972a4 */ /* 0x000fe2000f8e023f */
[----:B------:R-:W-:Y:S01]  /*fbc0*/  IMAD.U32 R11, RZ, RZ, UR19 ;  /* 0x00000013ff0b7e24 */ /* 0x000fe2000f8e00ff */
[----:B------:R-:W-:Y:S01]  /*fbd0*/  ULDC.64 UR10, c[0x0][UR18+0x210] ;  /* 0x00008400120a7abb */ /* 0x000fe20008000a00 */
[----:B------:R-:W-:Y:S01]  /*fbe0*/  IMAD R5, R9, R5, R6 ;  /* 0x0000000509057224 */ /* 0x000fe200078e0206 */
[----:B------:R-:W-:-:S02]  /*fbf0*/  UIADD3 UR9, UR17, UR9, URZ ;  /* 0x0000000911097290 */ /* 0x000fc4000fffe03f */
[----:B------:R-:W-:Y:S01]  /*fc00*/  IADD3.X R6, R11, UR13, R2, P0, P1 ;  /* 0x0000000d0b067c10 */ /* 0x000fe200087e2402 */
[----:B------:R-:W-:Y:S01]  /*fc10*/  IMAD R9, R5, UR11, RZ ;  /* 0x0000000b05097c24 */ /* 0x000fe2000f8e02ff */
[----:B------:R-:W-:Y:S01]  /*fc20*/  IADD3 R2, P0, P1, R4, UR16, R3 ;  /* 0x0000001004027c10 */ /* 0x000fe2000f91e003 */
[----:B------:R-:W-:Y:S01]  /*fc30*/  ULDC.64 UR12, c[0x0][0xba8] ;  /* 0x0002ea00000c7ab9 */ /* 0x000fe20000000a00 */
[----:B------:R-:W-:Y:S01]  /*fc40*/  SHF.R.S32.HI R3, RZ, 0x1f, R4 ;  /* 0x0000001fff037819 */ /* 0x000fe20000011404 */
[----:B------:R-:W-:Y:S01]  /*fc50*/  @!UP0 ULDC UR12, c[0x0][0xb50] ;  /* 0x0002d400000c8ab9 */ /* 0x000fe20000000800 */
[----:B------:R-:W-:Y:S01]  /*fc60*/  SHF.R.S32.HI R4, RZ, 0x1f, R5 ;  /* 0x0000001fff047819 */ /* 0x000fe20000011405 */
[----:B------:R-:W-:Y:S01]  /*fc70*/  @!UP0 ULDC UR13, c[0x0][0xb54] ;  /* 0x0002d500000d8ab9 */ /* 0x000fe20000000800 */
[----:B------:R-:W-:-:S03]  /*fc80*/  IADD3.X R3, R3, UR9, R6, P0, P1 ;  /* 0x0000000903037c10 */ /* 0x000fc600087e2406 */
[----:B------:R-:W-:Y:S02]  /*fc90*/  IMAD R9, R4, UR10, R9 ;  /* 0x0000000a04097c24 */ /* 0x000fe4000f8e0209 */
[----:B------:R-:W-:-:S04]  /*fca0*/  IMAD.WIDE.U32 R2, R5, UR10, R2 ;  /* 0x0000000a05027c25 */ /* 0x000fc8000f8e0002 */
[----:B------:R-:W-:Y:S01]  /*fcb0*/  IMAD.IADD R3, R3, 0x1, R9 ;  /* 0x0000000103037824 */ /* 0x000fe200078e0209 */
[----:B------:R-:W-:-:S04]  /*fcc0*/  LEA R4, P0, R2, UR12, 0x2 ;  /* 0x0000000c02047c11 */ /* 0x000fc8000f8010ff */
[----:B------:R-:W-:Y:S01]  /*fcd0*/  LEA.HI.X R5, R2, UR13, R3, 0x2, P0 ;  /* 0x0000000d02057c11 */ /* 0x000fe200080f1403 */
[----:B------:R-:W-:-:S05]  /*fce0*/  IMAD.MOV.U32 R3, RZ, RZ, -0x800000 ;  /* 0xff800000ff037424 */ /* 0x000fca00078e00ff */
[----:B------:R1:W-:Y:S03]  /*fcf0*/  STG.E desc[UR22][R4.64], R3 ;  /* 0x0000000304007986 */ /* 0x0003e6000c101916 */
.L_x_1227:
[----:B------:R-:W-:Y:S05]  /*fd00*/  BSYNC B1 ;  /* 0x0000000000017941 */ /* 0x000fea0003800000 */
.L_x_1226:
[----:B------:R-:W-:-:S13]  /*fd10*/  R2UR UR9, R161 ;  /* 0x00000000a10972ca */ /* 0x000fda00000e0000 */
[----:B------:R-:W-:-:S06]  /*fd20*/  UISETP.GT.AND UP0, UPT, UR9, 0x1, UPT ;  /* 0x000000010900788c */ /* 0x000fcc000bf04270 */
[----:B------:R-:W-:-:S13]  /*fd30*/  PLOP3.LUT P0, PT, PT, PT, UP0, 0x80, 0x0 ;  /* 0x000000000000781c */ /* 0x000fda0003f0f008 */
[----:B------:R-:W-:Y:S05]  /*fd40*/  @P0 BRA `(.L_x_1222) ;  /* 0x0000000400c40947 */ /* 0x000fea0003800000 */
[----:B------:R-:W2:Y:S01]  /*fd50*/  LDC R11, c[0x0][0xbe8] ;  /* 0x0002fa00ff0b7b82 */ /* 0x000ea20000000800 */
[C---:B------:R-:W-:Y:S01]  /*fd60*/  R2UR UR10, R7.reuse ;  /* 0x00000000070a72ca */ /* 0x040fe200000e0000 */
[----:B------:R-:W-:Y:S01]  /*fd70*/  ULDC.64 UR12, c[0x0][0xaa0] ;  /* 0x0002a800000c7ab9 */ /* 0x000fe20000000a00 */
[----:B------:R-:W-:Y:S01]  /*fd80*/  R2UR UR14, R7 ;  /* 0x00000000070e72ca */ /* 0x000fe200000e0000 */
[----:B------:R-:W-:Y:S01]  /*fd90*/  UIMAD UR9, UR20, UR12, URZ ;  /* 0x0000000c140972a4 */ /* 0x000fe2000f8e023f */
[----:B------:R-:W-:Y:S01]  /*fda0*/  R2UR UR15, R163 ;  /* 0x00000000a30f72ca */ /* 0x000fe200000e0000 */
[----:B0-----:R-:W-:Y:S01]  /*fdb0*/  IMAD R2, R160, 0x20, R179 ;  /* 0x00000020a0027824 */ /* 0x001fe200078e02b3 */
[----:B------:R-:W-:Y:S03]  /*fdc0*/  BSSY B1, `(.L_x_1228) ;  /* 0x000003c000017945 */ /* 0x000fe60003800000 */
[----:B------:R-:W-:-:S04]  /*fdd0*/  VIADD R6, R2, UR39 ;  /* 0x0000002702067c36 */ /* 0x000fc80008000000 */
[----:B------:R-:W-:Y:S01]  /*fde0*/  UIMAD.WIDE.U32 UR10, UR10, UR12, URZ ;  /* 0x0000000c0a0a72a5 */ /* 0x000fe2000f8e003f */
[----:B-1----:R-:W-:Y:S01]  /*fdf0*/  IMAD.MOV.U32 R5, RZ, RZ, R6 ;  /* 0x000000ffff057224 */ /* 0x002fe200078e0006 */
[----:B------:R-:W-:-:S03]  /*fe00*/  UIMAD UR9, UR14, UR13, UR9 ;  /* 0x0000000d0e0972a4 */ /* 0x000fc6000f8e0209 */
[----:B------:R-:W-:Y:S01]  /*fe10*/  ULDC.64 UR12, c[0x0][0xae8] ;  /* 0x0002ba00000c7ab9 */ /* 0x000fe20000000a00 */
[----:B------:R-:W-:Y:S01]  /*fe20*/  UIADD3 UR11, UR11, UR9, URZ ;  /* 0x000000090b0b7290 */ /* 0x000fe2000fffe03f */
[----:B--2---:R-:W-:-:S03]  /*fe30*/  ISETP.NE.AND P0, PT, R11, 0x1, PT ;  /* 0x000000010b00780c */ /* 0x004fc60003f05270 */
[----:B------:R-:W-:-:S04]  /*fe40*/  UIMAD.WIDE.U32 UR10, UR15, UR12, UR10 ;  /* 0x0000000c0f0a72a5 */ /* 0x000fc8000f8e000a */
[----:B------:R-:W-:-:S03]  /*fe50*/  UIMAD UR9, UR15, UR13, UR11 ;  /* 0x0000000d0f0972a4 */ /* 0x000fc6000f8e020b */
[----:B------:R-:W-:Y:S02]  /*fe60*/  ULDC.64 UR12, c[0x0][0xaf0] ;  /* 0x0002bc00000c7ab9 */ /* 0x000fe40000000a00 */
[----:B------:R-:W-:Y:S01]  /*fe70*/  UIMAD UR8, UR8, UR12, URZ ;  /* 0x0000000c080872a4 */ /* 0x000fe2000f8e023f */
[----:B------:R-:W0:Y:S03]  /*fe80*/  @P0 LDC R3, c[0x0][0xbec] ;  /* 0x0002fb00ff030b82 */ /* 0x000e260000000800 */
[----:B------:R-:W-:-:S03]  /*fe90*/  UIMAD UR11, UR4, UR13, UR8 ;  /* 0x0000000d040b72a4 */ /* 0x000fc6000f8e0208 */
[----:B------:R-:W-:Y:S02]  /*fea0*/  UMOV UR8, UR10 ;  /* 0x0000000a00087c82 */ /* 0x000fe40008000000 */
[----:B------:R-:W-:Y:S01]  /*feb0*/  UIMAD.WIDE.U32 UR8, UR4, UR12, UR8 ;  /* 0x0000000c040872a5 */ /* 0x000fe2000f8e0008 */
[----:B------:R-:W1:Y:S03]  /*fec0*/  @P0 LDC R7, c[0x0][0xbf0] ;  /* 0x0002fc00ff070b82 */ /* 0x000e660000000800 */
[----:B------:R-:W-:-:S03]  /*fed0*/  UIADD3 UR4, UR9, UR11, URZ ;  /* 0x0000000b09047290 */ /* 0x000fc6000fffe03f */
[----:B------:R-:W-:Y:S01]  /*fee0*/  ULDC.64 UR10, c[0x0][0xae0] ;  /* 0x0002b800000a7ab9 */ /* 0x000fe20000000a00 */
[----:B0-----:R-:W-:-:S04]  /*fef0*/  @P0 IMAD.HI.U32 R2, R6, R3, RZ ;  /* 0x0000000306020227 */ /* 0x001fc800078e00ff */
[----:B------:R-:W-:Y:S02]  /*ff00*/  IMAD.U32 R3, RZ, RZ, UR9 ;  /* 0x00000009ff037e24 */ /* 0x000fe4000f8e00ff */
[----:B------:R-:W-:Y:S01]  /*ff10*/  IMAD.U32 R3, RZ, RZ, UR4 ;  /* 0x00000004ff037e24 */ /* 0x000fe2000f8e00ff */
[----:B-1----:R-:W-:-:S04]  /*ff20*/  @P0 SHF.R.U32.HI R5, RZ, R7, R2 ;  /* 0x00000007ff050219 */ /* 0x002fc80000011602 */
[--C-:B------:R-:W-:Y:S01]  /*ff30*/  SHF.R.S32.HI R2, RZ, 0x1f, R5.reuse ;  /* 0x0000001fff027819 */ /* 0x100fe20000011405 */
[----:B------:R-:W-:-:S04]  /*ff40*/  IMAD.MOV R7, RZ, RZ, -R5 ;  /* 0x000000ffff077224 */ /* 0x000fc800078e0a05 */
[----:B------:R-:W-:Y:S02]  /*ff50*/  IMAD R4, R2, UR10, RZ ;  /* 0x0000000a02047c24 */ /* 0x000fe4000f8e02ff */
[----:B------:R-:W-:Y:S02]  /*ff60*/  IMAD R7, R11, R7, R6 ;  /* 0x000000070b077224 */ /* 0x000fe400078e0206 */
[----:B------:R-:W-:Y:S01]  /*ff70*/  IMAD.U32 R2, RZ, RZ, UR8 ;  /* 0x00000008ff027e24 */ /* 0x000fe2000f8e00ff */
[----:B------:R-:W-:Y:S01]  /*ff80*/  ULDC.64 UR8, c[0x0][0xad8] ;  /* 0x0002b60000087ab9 */ /* 0x000fe20000000a00 */
[C---:B------:R-:W-:Y:S01]  /*ff90*/  IMAD R9, R5.reuse, UR11, R4 ;  /* 0x0000000b05097c24 */ /* 0x040fe2000f8e0204 */
[----:B------:R-:W-:Y:S01]  /*ffa0*/  SHF.R.S32.HI R4, RZ, 0x1f, R7 ;  /* 0x0000001fff047819 */ /* 0x000fe20000011407 */
[----:B------:R-:W-:-:S04]  /*ffb0*/  IMAD.WIDE.U32 R2, R5, UR10, R2 ;  /* 0x0000000a05027c25 */ /* 0x000fc8000f8e0002 */
[----:B------:R-:W-:Y:S02]  /*ffc0*/  IMAD.IADD R3, R3, 0x1, R9 ;  /* 0x0000000103037824 */ /* 0x000fe400078e0209 */
[----:B------:R-:W-:Y:S02]  /*ffd0*/  IMAD R4, R4, UR8, RZ ;  /* 0x0000000804047c24 */ /* 0x000fe4000f8e02ff */
[----:B------:R-:W-:Y:S02]  /*ffe0*/  VIADD R6, R179, UR39 ;  /* 0x00000027b3067c36 */ /* 0x000fe40008000000 */
[----:B------:R-:W-:Y:S02]  /*fff0*/  IMAD R11, R0, R11, RZ ;  /* 0x0000000b000b7224 */ /* 0x000fe400078e02ff */
[C---:B------:R-:W-:Y:S02]  /*10000*/  IMAD R5, R7.reuse, UR9, R4 ;  /* 0x0000000907057c24 */ /* 0x040fe4000f8e0204 */
[----:B------:R-:W-:Y:S01]  /*10010*/  IMAD.WIDE.U32 R2, R7, UR8, R2 ;  /* 0x0000000807027c25 */ /* 0x000fe2000f8e0002 */
[----:B------:R-:W-:Y:S01]  /*10020*/  ISETP.GE.AND P2, PT, R6, R11, PT ;  /* 0x0000000b0600720c */ /* 0x000fe20003f46270 */
[----:B------:R-:W-:-:S02]  /*10030*/  ULDC.64 UR8, c[0x0][0xa80] ;  /* 0x0002a00000087ab9 */ /* 0x000fc40000000a00 */
[----:B------:R-:W-:Y:S01]  /*10040*/  VIADD R0, R6, 0x20 ;  /* 0x0000002006007836 */ /* 0x000fe20000000000 */
[----:B------:R-:W-:Y:S01]  /*10050*/  LEA R4, P3, R2, UR8, 0x1 ;  /* 0x0000000802047c11 */ /* 0x000fe2000f8608ff */
[----:B------:R-:W-:-:S03]  /*10060*/  IMAD.IADD R3, R3, 0x1, R5 ;  /* 0x0000000103037824 */ /* 0x000fc600078e0205 */
[-C--:B------:R-:W-:Y:S01]  /*10070*/  ISETP.GE.AND P1, PT, R0, R11.reuse, PT ;  /* 0x0000000b0000720c */ /* 0x080fe20003f26270 */
[----:B------:R-:W-:Y:S01]  /*10080*/  VIADD R0, R6, 0x40 ;  /* 0x0000004006007836 */ /* 0x000fe20000000000 */
[----:B------:R-:W-:Y:S02]  /*10090*/  LEA.HI.X R5, R2, UR9, R3, 0x1, P3 ;  /* 0x0000000902057c11 */ /* 0x000fe400098f0c03 */
[----:B------:R0:W1:Y:S02]  /*100a0*/  SHFL.IDX PT, R2, R4, RZ, 0x181f ;  /* 0x00181fff04027589 */ /* 0x00006400000e0000 */
[----:B------:R-:W-:Y:S02]  /*100b0*/  ISETP.GE.AND P0, PT, R0, R11, PT ;  /* 0x0000000b0000720c */ /* 0x000fe40003f06270 */
[----:B------:R0:W2:Y:S01]  /*100c0*/  SHFL.IDX PT, R0, R5, RZ, 0x181f ;  /* 0x00181fff05007589 */ /* 0x0000a200000e0000 */
[----:B------:R-:W-:Y:S10]  /*100d0*/  @P2 BRA `(.L_x_1229) ;  /* 0x0000000000282947 */ /* 0x000ff40003800000 */
[----:B------:R-:W-:Y:S01]  /*100e0*/  ULDC UR4, c[0x0][0xac8] ;  /* 0x0002b20000047ab9 */ /* 0x000fe20000000800 */
[----:B------:R-:W-:Y:S01]  /*100f0*/  ULDC.64 UR8, c[0x0][0x208] ;  /* 0x0000820000087ab9 */ /* 0x000fe20000000a00 */
[----:B------:R-:W-:Y:S02]  /*10100*/  ISETP.GE.AND P4, PT, R22, UR4, PT ;  /* 0x0000000416007c0c */ /* 0x000fe4000bf86270 */
[----:B------:R-:W-:-:S11]  /*10110*/  ISETP.GE.AND P5, PT, R23, UR4, PT ;  /* 0x0000000417007c0c */ /* 0x000fd6000bfa6270 */
[CC--:B-1----:R-:W-:Y:S02]  /*10120*/  @!P4 LEA R8, P2, R22.reuse, R2.reuse, 0x1 ;  /* 0x000000021608c211 */ /* 0x0c2fe400078408ff */
[C---:B------:R-:W-:Y:S02]  /*10130*/  @!P5 LEA R2, P3, R23.reuse, R2, 0x1 ;  /* 0x000000021702d211 */ /* 0x040fe400078608ff */
[-C--:B--2---:R-:W-:Y:S02]  /*10140*/  @!P4 LEA.HI.X R9, R22, R0.reuse, R203, 0x1, P2 ;  /* 0x000000001609c211 */ /* 0x084fe400010f0ccb */
[----:B------:R-:W-:-:S03]  /*10150*/  @!P5 LEA.HI.X R3, R23, R0, R202, 0x1, P3 ;  /* 0x000000001703d211 */ /* 0x000fc600018f0cca */
[----:B------:R3:W-:Y:S04]  /*10160*/  @!P4 ST.E.128 desc[UR8][R8.64], RZ ;  /* 0x000000ff0800c985 */ /* 0x0007e8000c101d08 */
[----:B------:R3:W-:Y:S02]  /*10170*/  @!P5 ST.E.128 desc[UR8][R2.64], RZ ;  /* 0x000000ff0200d985 */ /* 0x0007e4000c101d08 */
.L_x_1229:
[----:B------:R-:W-:Y:S05]  /*10180*/  BSYNC B1 ;  /* 0x0000000000017941 */ /* 0x000fea0003800000 */
.L_x_1228:
[----:B--2---:R2:W4:Y:S01]  /*10190*/  SHFL.IDX PT, R0, R5, 0x1, 0x181f ;  /* 0x00381f0005007f89 */ /* 0x00452200000e0000 */
[----:B------:R-:W-:Y:S03]  /*101a0*/  BSSY B1, `(.L_x_1230) ;  /* 0x000000d000017945 */ /* 0x000fe60003800000 */
[----:B-1-3--:R2:W1:Y:S01]  /*101b0*/  SHFL.IDX PT, R2, R4, 0x1, 0x181f ;  /* 0x00381f0004027f89 */ /* 0x00a46200000e0000 */
[----:B------:R-:W-:Y:S05]  /*101c0*/  @P1 BRA `(.L_x_1231) ;  /* 0x0000000000281947 */ /* 0x000fea0003800000 */
[----:B------:R-:W-:Y:S01]  /*101d0*/  ULDC UR4, c[0x0][0xac8] ;  /* 0x0002b20000047ab9 */ /* 0x000fe20000000800 */
[----:B------:R-:W-:Y:S01]  /*101e0*/  ULDC.64 UR8, c[0x0][0x208] ;  /* 0x0000820000087ab9 */ /* 0x000fe20000000a00 */
[----:B------:R-:W-:Y:S02]  /*101f0*/  ISETP.GE.AND P3, PT, R22, UR4, PT ;  /* 0x0000000416007c0c */ /* 0x000fe4000bf66270 */
[----:B------:R-:W-:-:S11]  /*10200*/  ISETP.GE.AND P4, PT, R23, UR4, PT ;  /* 0x0000000417007c0c */ /* 0x000fd6000bf86270 */
[CC--:B-1----:R-:W-:Y:S02]  /*10210*/  @!P3 LEA R8, P1, R22.reuse, R2.reuse, 0x1 ;  /* 0x000000021608b211 */ /* 0x0c2fe400078208ff */
[C---:B------:R-:W-:Y:S02]  /*10220*/  @!P4 LEA R2, P2, R23.reuse, R2, 0x1 ;  /* 0x000000021702c211 */ /* 0x040fe400078408ff */
[-C--:B----4-:R-:W-:Y:S02]  /*10230*/  @!P3 LEA.HI.X R9, R22, R0.reuse, R203, 0x1, P1 ;  /* 0x000000001609b211 */ /* 0x090fe400008f0ccb */
[----:B------:R-:W-:-:S03]  /*10240*/  @!P4 LEA.HI.X R3, R23, R0, R202, 0x1, P2 ;  /* 0x000000001703c211 */ /* 0x000fc600010f0cca */
[----:B------:R3:W-:Y:S04]  /*10250*/  @!P3 ST.E.128 desc[UR8][R8.64], RZ ;  /* 0x000000ff0800b985 */ /* 0x0007e8000c101d08 */
[----:B------:R3:W-:Y:S02]  /*10260*/  @!P4 ST.E.128 desc[UR8][R2.64], RZ ;  /* 0x000000ff0200c985 */ /* 0x0007e4000c101d08 */
.L_x_1231:
[----:B------:R-:W-:Y:S05]  /*10270*/  BSYNC B1 ;  /* 0x0000000000017941 */ /* 0x000fea0003800000 */
.L_x_1230:
[----:B----4-:R4:W0:Y:S01]  /*10280*/  SHFL.IDX PT, R0, R5, 0x2, 0x181f ;  /* 0x00581f0005007f89 */ /* 0x01082200000e0000 */
        /* <DEDUP_REMOVED lines=9> */
[-C--:B0-----:R-:W-:Y:S02]  /*10320*/  @!P2 LEA.HI.X R9, R22, R0.reuse, R203, 0x1, P0 ;  /* 0x000000001609a211 */ /* 0x081fe400000f0ccb */
[----:B------:R-:W-:-:S03]  /*10330*/  @!P3 LEA.HI.X R3, R23, R0, R202, 0x1, P1 ;  /* 0x000000001703b211 */ /* 0x000fc600008f0cca */
[----:B------:R3:W-:Y:S04]  /*10340*/  @!P2 ST.E.128 desc[UR8][R8.64], RZ ;  /* 0x000000ff0800a985 */ /* 0x0007e8000c101d08 */
[----:B------:R3:W-:Y:S02]  /*10350*/  @!P3 ST.E.128 desc[UR8][R2.64], RZ ;  /* 0x000000ff0200b985 */ /* 0x0007e4000c101d08 */
.L_x_1233:
[----:B------:R-:W-:Y:S05]  /*10360*/  BSYNC B1 ;  /* 0x0000000000017941 */ /* 0x000fea0003800000 */
.L_x_1232:
[----:B0-----:R-:W-:Y:S01]  /*10370*/  VIADD R0, R6, 0x60 ;  /* 0x0000006006007836 */ /* 0x001fe20000000000 */
[----:B--2-4-:R-:W2:Y:S04]  /*10380*/  SHFL.IDX PT, R5, R5, 0x3, 0x181f ;  /* 0x00781f0005057f89 */ /* 0x014ea800000e0000 */
[----:B------:R-:W-:Y:S01]  /*10390*/  ISETP.GE.AND P0, PT, R0, R11, PT ;  /* 0x0000000b0000720c */ /* 0x000fe20003f06270 */
[----:B-1-3--:R3:W4:-:S12]  /*103a0*/  SHFL.IDX PT, R2, R4, 0x3, 0x181f ;  /* 0x00781f0004027f89 */ /* 0x00a71800000e0000 */
[----:B---3--:R-:W-:Y:S05]  /*103b0*/  @P0 BRA `(.L_x_1222) ;  /* 0x0000000000280947 */ /* 0x008fea0003800000 */
[----:B------:R-:W-:Y:S01]  /*103c0*/  ULDC UR4, c[0x0][0xac8] ;  /* 0x0002b20000047ab9 */ /* 0x000fe20000000800 */
[----:B------:R-:W-:Y:S01]  /*103d0*/  ULDC.64 UR8, c[0x0][0x208] ;  /* 0x0000820000087ab9 */ /* 0x000fe20000000a00 */
[----:B------:R-:W-:Y:S02]  /*103e0*/  ISETP.GE.AND P2, PT, R22, UR4, PT ;  /* 0x0000000416007c0c */ /* 0x000fe4000bf46270 */
[----:B------:R-:W-:-:S11]  /*103f0*/  ISETP.GE.AND P3, PT, R23, UR4, PT ;  /* 0x0000000417007c0c */ /* 0x000fd6000bf66270 */
[CC--:B----4-:R-:W-:Y:S02]  /*10400*/  @!P2 LEA R6, P0, R22.reuse, R2.reuse, 0x1 ;  /* 0x000000021606a211 */ /* 0x0d0fe400078008ff */
[C---:B------:R-:W-:Y:S02]  /*10410*/  @!P3 LEA R2, P1, R23.reuse, R2, 0x1 ;  /* 0x000000021702b211 */ /* 0x040fe400078208ff */
[-C--:B--2---:R-:W-:Y:S02]  /*10420*/  @!P2 LEA.HI.X R7, R22, R5.reuse, R203, 0x1, P0 ;  /* 0x000000051607a211 */ /* 0x084fe400000f0ccb */
[----:B------:R-:W-:-:S03]  /*10430*/  @!P3 LEA.HI.X R3, R23, R5, R202, 0x1, P1 ;  /* 0x000000051703b211 */ /* 0x000fc600008f0cca */
[----:B------:R3:W-:Y:S04]  /*10440*/  @!P2 ST.E.128 desc[UR8][R6.64], RZ ;  /* 0x000000ff0600a985 */ /* 0x0007e8000c101d08 */
[----:B------:R3:W-:Y:S02]  /*10450*/  @!P3 ST.E.128 desc[UR8][R2.64], RZ ;  /* 0x000000ff0200b985 */ /* 0x0007e4000c101d08 */
.L_x_1222:
[----:B------:R-:W-:Y:S05]  /*10460*/  BSYNC B0 ;  /* 0x0000000000007941 */ /* 0x000fea0003800000 */
.L_x_1212:
[----:B------:R-:W-:Y:S02]  /*10470*/  ULDC UR4, c[0x0][0xc3c] ;  /* 0x00030f0000047ab9 */ /* 0x000fe40000000800 */
[----:B------:R-:W-:-:S06]  /*10480*/  UISETP.GE.AND UP0, UPT, UR7, UR4, UPT ;  /* 0x000000040700728c */ /* 0x000fcc000bf06270 */
[----:B------:R-:W-:-:S13]  /*10490*/  PLOP3.LUT P0, PT, PT, PT, UP0, 0x80, 0x0 ;  /* 0x000000000000781c */ /* 0x000fda0003f0f008 */
[----:B------:R-:W-:Y:S05]  /*104a0*/  @!P0 BRA `(.L_x_1234) ;  /* 0xffffff0800d88947 */ /* 0x000fea000383ffff */
[----:B------:R-:W-:Y:S05]  /*104b0*/  EXIT ;  /* 0x000000000000794d */ /* 0x000fea0003800000 */
.L_x_1129:
        /* <DEDUP_REMOVED lines=20> */
.L_x_1235:
[----:B------:R-:W-:Y:S01]  /*10600*/  LOP3.LUT R0, R6, 0x1f, RZ, 0xc0, !PT ;  /* 0x0000001f06007812 */ /* 0x000fe200078ec0ff */
[----:B------:R-:W-:Y:S01]  /*10610*/  ULDC UR4, c[0x0][0xc3c] ;  /* 0x00030f0000047ab9 */ /* 0x000fe20000000800 */
[----:B------:R-:W-:Y:S01]  /*10620*/  ULDC.64 UR6, c[0x0][0x208] ;  /* 0x0000820000067ab9 */ /* 0x000fe20000000a00 */
[----:B------:R-:W-:Y:S01]  /*10630*/  IMAD.MOV.U32 R8, RZ, RZ, RZ ;  /* 0x000000ffff087224 */ /* 0x000fe200078e00ff */
[----:B------:R-:W-:Y:S01]  /*10640*/  ISETP.NE.AND P0, PT, R0, 0x1f, PT ;  /* 0x0000001f0000780c */ /* 0x000fe20003f05270 */
[----:B------:R-:W-:-:S03]  /*10650*/  ULDC UR5, c[0x0][0xc38] ;  /* 0x00030e0000057ab9 */ /* 0x000fc60000000800 */
[----:B------:R-:W-:-:S13]  /*10660*/  ISETP.GE.OR P1, PT, R0, UR4, !P0 ;  /* 0x0000000400007c0c */ /* 0x000fda000c726670 */
[----:B0-----:R-:W0:Y:S08]  /*10670*/  @!P1 LDC.64 R2, c[0x0][0xc80] ;  /* 0x00032000ff029b82 */ /* 0x001e300000000a00 */
[----:B------:R-:W1:Y:S01]  /*10680*/  @!P1 LDC.64 R4, c[0x0][0xc78] ;  /* 0x00031e00ff049b82 */ /* 0x000e620000000a00 */
[----:B0-----:R-:W-:-:S05]  /*10690*/  @!P1 IMAD.WIDE.U32 R2, R0, 0x4, R2 ;  /* 0x0000000400029825 */ /* 0x001fca00078e0002 */
[----:B------:R1:W2:Y:S02]  /*106a0*/  @!P1 LDG.E R7, desc[UR6][R2.64] ;  /* 0x0000000602079981 */ /* 0x0002a4000c1e1900 */
[----:B-1----:R-:W-:-:S05]  /*106b0*/  @!P1 IMAD.WIDE.U32 R2, R0, 0x4, R4 ;  /* 0x0000000400029825 */ /* 0x002fca00078e0004 */
[----:B------:R-:W2:Y:S01]  /*106c0*/  @!P1 LDG.E R8, desc[UR6][R2.64] ;  /* 0x0000000602089981 */ /* 0x000ea2000c1e1900 */
[C---:B------:R-:W-:Y:S01]  /*106d0*/  ISETP.NE.AND P1, PT, R0.reuse, RZ, PT ;  /* 0x000000ff0000720c */ /* 0x040fe20003f25270 */
[----:B------:R-:W0:Y:S01]  /*106e0*/  S2UR UR6, SR_CTAID.X ;  /* 0x00000000000679c3 */ /* 0x000e220000002500 */
[C---:B------:R-:W-:Y:S01]  /*106f0*/  ISETP.GE.U32.AND P2, PT, R0.reuse, 0x2, PT ;  /* 0x000000020000780c */ /* 0x040fe20003f46070 */
[----:B------:R-:W-:Y:S01]  /*10700*/  UMOV UR4, URZ ;  /* 0x0000003f00047c82 */ /* 0x000fe20008000000 */
[C---:B------:R-:W-:Y:S02]  /*10710*/  ISETP.GE.U32.AND P3, PT, R0.reuse, 0x4, PT ;  /* 0x000000040000780c */ /* 0x040fe40003f66070 */
[C---:B------:R-:W-:Y:S02]  /*10720*/  ISETP.GE.U32.AND P4, PT, R0.reuse, 0x8, PT ;  /* 0x000000080000780c */ /* 0x040fe40003f86070 */
[----:B------:R-:W-:Y:S01]  /*10730*/  ISETP.GE.U32.AND P5, PT, R0, 0x10, PT ;  /* 0x000000100000780c */ /* 0x000fe20003fa6070 */
[----:B--2---:R-:W-:-:S05]  /*10740*/  IMAD R4, R7, R8, RZ ;  /* 0x0000000807047224 */ /* 0x004fca00078e02ff */
        /* <DEDUP_REMOVED lines=15> */
[----:B------:R-:W1:Y:S02]  /*10840*/  SHFL.IDX PT, R3, R5, 0x1f, 0x1f ;  /* 0x03e01f0005037f89 */ /* 0x000e6400000e0000 */
[----:B-1----:R-:W-:-:S04]  /*10850*/  IMAD R9, R3, UR5, RZ ;  /* 0x0000000503097c24 */ /* 0x002fc8000f8e02ff */
[----:B------:R-:W-:Y:S01]  /*10860*/  IMAD.MOV.U32 R4, RZ, RZ, R9 ;  /* 0x000000ffff047224 */ /* 0x000fe200078e0009 */
[----:B0-----:R-:W-:-:S13]  /*10870*/  ISETP.GT.AND P6, PT, R9, UR6, PT ;  /* 0x0000000609007c0c */ /* 0x001fda000bfc4270 */
[----:B------:R-:W-:Y:S05]  /*10880*/  @P6 BRA `(.L_x_1237) ;  /* 0x0000000000ac6947 */ /* 0x000fea0003800000 */
[----:B------:R-:W-:Y:S01]  /*10890*/  IMAD.MOV.U32 R9, RZ, RZ, R4 ;  /* 0x000000ffff097224 */ /* 0x000fe200078e0004 */
[----:B------:R-:W-:Y:S01]  /*108a0*/  UMOV UR4, URZ ;  /* 0x0000003f00047c82 */ /* 0x000fe20008000000 */
[----:B------:R-:W-:-:S05]  /*108b0*/  ULDC UR5, c[0x0][0xc38] ;  /* 0x00030e0000057ab9 */ /* 0x000fca0000000800 */
.L_x_1239:
[----:B------:R-:W0:Y:S01]  /*108c0*/  LDC R2, c[0x0][0xc3c] ;  /* 0x00030f00ff027b82 */ /* 0x000e220000000800 */
[----:B------:R-:W-:Y:S01]  /*108d0*/  ULDC UR7, c[0x0][0xc3c] ;  /* 0x00030f0000077ab9 */ /* 0x000fe20000000800 */
[----:B------:R-:W-:Y:S01]  /*108e0*/  UIADD3 UR4, UR4, 0x1f, URZ ;  /* 0x0000001f04047890 */ /* 0x000fe2000fffe03f */
[----:B------:R-:W-:-:S05]  /*108f0*/  IMAD.U32 R3, RZ, RZ, UR7 ;  /* 0x00000007ff037e24 */ /* 0x000fca000f8e00ff */
[----:B------:R1:W-:Y:S01]  /*10900*/  STL [R1+0xc], R3 ;  /* 0x00000c0301007387 */ /* 0x0003e20000100800 */
[----:B0-----:R-:W-:-:S13]  /*10910*/  ISETP.LE.AND P6, PT, R2, UR4, PT ;  /* 0x0000000402007c0c */ /* 0x001fda000bfc3270 */
[----:B-1----:R-:W-:Y:S05]  /*10920*/  @P6 BRA `(.L_x_1238) ;  /* 0x0000000800b86947 */ /* 0x002fea0003800000 */
[----:B------:R-:W-:Y:S01]  /*10930*/  VIADD R11, R0, UR4 ;  /* 0x00000004000b7c36 */ /* 0x000fe20008000000 */
[----:B------:R-:W-:Y:S01]  /*10940*/  ULDC.64 UR8, c[0x0][0x208] ;  /* 0x0000820000087ab9 */ /* 0x000fe20000000a00 */
        /* <DEDUP_REMOVED lines=30> */
[----:B------:R-:W-:-:S07]  /*10b30*/  IMAD.MOV.U32 R5, RZ, RZ, R2 ;  /* 0x000000ffff057224 */ /* 0x000fce00078e0002 */
.L_x_1237:
[----:B------:R-:W-:Y:S02]  /*10b40*/  IMAD.IADD R10, R9, 0x1, -R4 ;  /* 0x00000001090a7824 */ /* 0x000fe400078e0a04 */
[----:B------:R-:W-:Y:S02]  /*10b50*/  IMAD.MOV.U32 R3, RZ, RZ, RZ ;  /* 0x000000ffff037224 */ /* 0x000fe400078e00ff */
[----:B------:R-:W-:-:S05]  /*10b60*/  IMAD R2, R5, UR5, R10 ;  /* 0x0000000505027c24 */ /* 0x000fca000f8e020a */
[----:B------:R-:W-:-:S13]  /*10b70*/  ISETP.GT.AND P0, PT, R2, UR6, PT ;  /* 0x0000000602007c0c */ /* 0x000fda000bf04270 */
[----:B------:R-:W-:-:S04]  /*10b80*/  VOTE.ANY R2, PT, !P0 ;  /* 0x0000000000027806 */ /* 0x000fc800040e0100 */
[----:B------:R-:W0:Y:S01]  /*10b90*/  POPC R9, R2 ;  /* 0x0000000200097309 */ /* 0x000e220000000000 */
[----:B------:R-:W-:Y:S01]  /*10ba0*/  ISETP.NE.AND P0, PT, R2, RZ, PT ;  /* 0x000000ff0200720c */ /* 0x000fe20003f05270 */
[----:B0-----:R0:W1:Y:S04]  /*10bb0*/  SHFL.IDX PT, R8, R8, R9, 0x1f ;  /* 0x00001f0908087589 */ /* 0x00106800000e0000 */
[----:B------:R0:W2:Y:S08]  /*10bc0*/  SHFL.IDX PT, R4, R7, R9, 0x1f ;  /* 0x00001f0907047589 */ /* 0x0000b000000e0000 */
[----:B------:R-:W-:Y:S05]  /*10bd0*/  @!P0 BRA `(.L_x_1240) ;  /* 0x0000000000088947 */ /* 0x000fea0003800000 */
[----:B------:R-:W-:-:S05]  /*10be0*/  VIADD R2, R9, 0xffffffff ;  /* 0xffffffff09027836 */ /* 0x000fca0000000000 */
[----:B------:R3:W4:Y:S02]  /*10bf0*/  SHFL.IDX PT, R3, R5, R2, 0x1f ;  /* 0x00001f0205037589 */ /* 0x00072400000e0000 */
.L_x_1240:
[----:B----4-:R-:W-:Y:S01]  /*10c00*/  IMAD R3, R3, UR5, R10 ;  /* 0x0000000503037c24 */ /* 0x010fe2000f8e020a */
[----:B-1----:R-:W-:Y:S01]  /*10c10*/  ISETP.NE.AND P0, PT, R8, 0x1, PT ;  /* 0x000000010800780c */ /* 0x002fe20003f05270 */
[----:B------:R-:W-:-:S03]  /*10c20*/  VIADD R14, R9, UR4 ;  /* 0x00000004090e7c36 */ /* 0x000fc60008000000 */
[----:B------:R1:W-:Y:S01]  /*10c30*/  STL [R1], R3 ;  /* 0x0000000301007387 */ /* 0x0003e20000100800 */
[----:B---3--:R-:W-:-:S03]  /*10c40*/  IADD3 R5, -R3, UR6, RZ ;  /* 0x0000000603057c10 */ /* 0x008fc6000fffe1ff */
[----:B------:R1:W-:Y:S05]  /*10c50*/  STL [R1+0xc], R14 ;  /* 0x00000c0e01007387 */ /* 0x0003ea0000100800 */
[----:B------:R-:W-:Y:S05]  /*10c60*/  @!P0 BRA `(.L_x_1241) ;  /* 0x0000000000e08947 */ /* 0x000fea0003800000 */
[----:B0-2---:R-:W-:Y:S02]  /*10c70*/  IABS R7, R4 ;  /* 0x0000000400077213 */ /* 0x005fe40000000000 */
[----:B------:R-:W-:Y:S02]  /*10c80*/  IABS R9, R8 ;  /* 0x0000000800097213 */ /* 0x000fe40000000000 */
[----:B------:R-:W0:Y:S01]  /*10c90*/  I2F.RP R10, R7 ;  /* 0x00000007000a7306 */ /* 0x000e220000209400 */
[----:B------:R-:W-:-:S07]  /*10ca0*/  IABS R12, R5 ;  /* 0x00000005000c7213 */ /* 0x000fce0000000000 */
[----:B------:R-:W-:Y:S08]  /*10cb0*/  I2F.RP R13, R9 ;  /* 0x00000009000d7306 */ /* 0x000ff00000209400 */
[----:B0-----:R-:W1:Y:S02]  /*10cc0*/  MUFU.RCP R10, R10 ;  /* 0x0000000a000a7308 */ /* 0x001e640000001000 */
[----:B-1----:R-:W-:-:S06]  /*10cd0*/  VIADD R3, R10, 0xffffffe ;  /* 0x0ffffffe0a037836 */ /* 0x002fcc0000000000 */
[----:B------:R-:W0:Y:S02]  /*10ce0*/  F2I.FTZ.U32.TRUNC.NTZ R3, R3 ;  /* 0x0000000300037305 */ /* 0x000e24000021f000 */
[----:B0-----:R-:W-:-:S04]  /*10cf0*/  IMAD.MOV R2, RZ, RZ, -R3 ;  /* 0x000000ffff027224 */ /* 0x001fc800078e0a03 */
[----:B------:R-:W-:Y:S02]  /*10d00*/  IMAD R11, R2, R7, RZ ;  /* 0x00000007020b7224 */ /* 0x000fe400078e02ff */
[----:B------:R-:W-:-:S04]  /*10d10*/  IMAD.MOV.U32 R2, RZ, RZ, RZ ;  /* 0x000000ffff027224 */ /* 0x000fc800078e00ff */
[----:B------:R-:W-:Y:S01]  /*10d20*/  IMAD.HI.U32 R11, R3, R11, R2 ;  /* 0x0000000b030b7227 */ /* 0x000fe200078e0002 */
[----:B------:R-:W-:Y:S01]  /*10d30*/  IABS R3, R4 ;  /* 0x0000000400037213 */ /* 0x000fe20000000000 */
[----:B------:R-:W0:Y:S04]  /*10d40*/  MUFU.RCP R2, R13 ;  /* 0x0000000d00027308 */ /* 0x000e280000001000 */
[----:B------:R-:W-:Y:S02]  /*10d50*/  IMAD.MOV R3, RZ, RZ, -R3 ;  /* 0x000000ffff037224 */ /* 0x000fe400078e0a03 */
[----:B------:R-:W-:-:S04]  /*10d60*/  IMAD.HI.U32 R10, R11, R12, RZ ;  /* 0x0000000c0b0a7227 */ /* 0x000fc800078e00ff */
[----:B------:R-:W-:-:S05]  /*10d70*/  IMAD R12, R10, R3, R12 ;  /* 0x000000030a0c7224 */ /* 0x000fca00078e020c */
[----:B------:R-:W-:Y:S01]  /*10d80*/  ISETP.GT.U32.AND P1, PT, R7, R12, PT ;  /* 0x0000000c0700720c */ /* 0x000fe20003f24070 */
[----:B0-----:R-:W-:-:S06]  /*10d90*/  VIADD R3, R2, 0xffffffe ;  /* 0x0ffffffe02037836 */ /* 0x001fcc0000000000 */
[----:B------:R-:W0:Y:S06]  /*10da0*/  F2I.FTZ.U32.TRUNC.NTZ R3, R3 ;  /* 0x0000000300037305 */ /* 0x000e2c000021f000 */
[----:B------:R-:W-:Y:S02]  /*10db0*/  @!P1 IMAD.IADD R12, R12, 0x1, -R7 ;  /* 0x000000010c0c9824 */ /* 0x000fe400078e0a07 */
[----:B------:R-:W-:Y:S01]  /*10dc0*/  @!P1 VIADD R10, R10, 0x1 ;  /* 0x000000010a0a9836 */ /* 0x000fe20000000000 */
[----:B------:R-:W-:Y:S02]  /*10dd0*/  ISETP.NE.AND P1, PT, R4, RZ, PT ;  /* 0x000000ff0400720c */ /* 0x000fe40003f25270 */
[----:B------:R-:W-:Y:S01]  /*10de0*/  ISETP.GE.U32.AND P0, PT, R12, R7, PT ;  /* 0x000000070c00720c */ /* 0x000fe20003f06070 */
[----:B0-----:R-:W-:-:S04]  /*10df0*/  IMAD.MOV R2, RZ, RZ, -R3 ;  /* 0x000000ffff027224 */ /* 0x001fc800078e0a03 */
[----:B------:R-:W-:Y:S02]  /*10e00*/  IMAD R7, R2, R9, RZ ;  /* 0x0000000902077224 */ /* 0x000fe400078e02ff */
[----:B------:R-:W-:-:S06]  /*10e10*/  IMAD.MOV.U32 R2, RZ, RZ, RZ ;  /* 0x000000ffff027224 */ /* 0x000fcc00078e00ff */
[----:B------:R-:W-:Y:S02]  /*10e20*/  @P0 VIADD R10, R10, 0x1 ;  /* 0x000000010a0a0836 */ /* 0x000fe40000000000 */
[----:B------:R-:W-:Y:S01]  /*10e30*/  IMAD.HI.U32 R7, R3, R7, R2 ;  /* 0x0000000703077227 */ /* 0x000fe200078e0002 */
[----:B------:R-:W-:Y:S02]  /*10e40*/  LOP3.LUT R2, R5, R4, RZ, 0x3c, !PT ;  /* 0x0000000405027212 */ /* 0x000fe400078e3cff */
[----:B------:R-:W-:Y:S02]  /*10e50*/  IABS R3, R8 ;  /* 0x0000000800037213 */ /* 0x000fe40000000000 */
[----:B------:R-:W-:-:S03]  /*10e60*/  ISETP.GE.AND P2, PT, R2, RZ, PT ;  /* 0x000000ff0200720c */ /* 0x000fc60003f46270 */
[----:B------:R-:W-:-:S10]  /*10e70*/  IMAD.MOV R3, RZ, RZ, -R3 ;  /* 0x000000ffff037224 */ /* 0x000fd400078e0a03 */
[----:B------:R-:W-:Y:S01]  /*10e80*/  @!P2 IMAD.MOV R10, RZ, RZ, -R10 ;  /* 0x000000ffff0aa224 */ /* 0x000fe200078e0a0a */
[----:B------:R-:W-:-:S04]  /*10e90*/  @!P1 LOP3.LUT R10, RZ, R4, RZ, 0x33, !PT ;  /* 0x00000004ff0a9212 */ /* 0x000fc800078e33ff */
        /* <DEDUP_REMOVED lines=9> */
[----:B------:R-:W-:Y:S01]  /*10f30*/  ISETP.GE.AND P2, PT, R2, RZ, PT ;  /* 0x000000ff0200720c */ /* 0x000fe20003f46270 */
[----:B------:R-:W-:-:S04]  /*10f40*/  IMAD.MOV R2, RZ, RZ, -R10 ;  /* 0x000000ffff027224 */ /* 0x000fc800078e0a0a */
[----:B------:R-:W-:Y:S02]  /*10f50*/  IMAD R2, R4, R2, R5 ;  /* 0x0000000204027224 */ /* 0x000fe400078e0205 */
[----:B------:R-:W-:-:S06]  /*10f60*/  @P0 VIADD R7, R7, 0x1 ;  /* 0x0000000107070836 */ /* 0x000fcc0000000000 */
[----:B------:R-:W-:Y:S01]  /*10f70*/  @!P2 IMAD.MOV R7, RZ, RZ, -R7 ;  /* 0x000000ffff07a224 */ /* 0x000fe200078e0a07 */
[----:B------:R-:W-:-:S05]  /*10f80*/  @!P1 LOP3.LUT R7, RZ, R8, RZ, 0x33, !PT ;  /* 0x00000008ff079212 */ /* 0x000fca00078e33ff */
[--C-:B------:R-:W-:Y:S02]  /*10f90*/  IMAD.MOV R3, RZ, RZ, -R7.reuse ;  /* 0x000000ffff037224 */ /* 0x100fe400078e0a07 */
[C---:B------:R-:W-:Y:S02]  /*10fa0*/  IMAD R7, R8.reuse, 0x1000000, R7 ;  /* 0x0100000008077824 */ /* 0x040fe400078e0207 */
[----:B------:R-:W-:-:S04]  /*10fb0*/  IMAD R8, R8, R3, R10 ;  /* 0x0000000308087224 */ /* 0x000fc800078e020a */
[----:B------:R-:W-:-:S05]  /*10fc0*/  IMAD R3, R8, 0x10000, R7 ;  /* 0x0001000008037824 */ /* 0x000fca00078e0207 */
[----:B------:R0:W-:Y:S01]  /*10fd0*/  STL [R1+0x8], R3 ;  /* 0x0000080301007387 */ /* 0x0001e20000100800 */
[----:B------:R-:W-:Y:S05]  /*10fe0*/  BRA `(.L_x_1242) ;  /* 0x0000000000f87947 */ /* 0x000fea0003800000 */
.L_x_1241:
[----:B-1----:R-:W1:Y:S01]  /*10ff0*/  LDC.64 R2, c[0x0][0xc90] ;  /* 0x00032400ff027b82 */ /* 0x002e620000000a00 */
[----:B------:R-:W-:Y:S01]  /*11000*/  ULDC.64 UR6, c[0x0][0x208] ;  /* 0x0000820000067ab9 */ /* 0x000fe20000000a00 */
[----:B-1----:R-:W-:-:S05]  /*11010*/  IMAD.WIDE R2, R14, 0x4, R2 ;  /* 0x000000040e027825 */ /* 0x002fca00078e0202 */
[----:B0-----:R0:W2:Y:S02]  /*11020*/  LDG.E R7, desc[UR6][R2.64] ;  /* 0x0000000602077981 */ /* 0x0010a4000c1e1900 */
[----:B0-----:R-:W-:Y:S02]  /*11030*/  IMAD.MOV.U32 R2, RZ, RZ, RZ ;  /* 0x000000ffff027224 */ /* 0x001fe400078e00ff */
[----:B--2---:R-:W-:-:S05]  /*11040*/  IMAD R8, R4, R7, RZ ;  /* 0x0000000704087224 */ /* 0x004fca00078e02ff */
[----:B------:R-:W-:-:S04]  /*11050*/  IABS R9, R8 ;  /* 0x0000000800097213 */ /* 0x000fc80000000000 */
[----:B------:R-:W0:Y:S08]  /*11060*/  I2F.RP R10, R9 ;  /* 0x00000009000a7306 */ /* 0x000e300000209400 */
[----:B0-----:R-:W0:Y:S02]  /*11070*/  MUFU.RCP R10, R10 ;  /* 0x0000000a000a7308 */ /* 0x001e240000001000 */
[----:B0-----:R-:W-:-:S06]  /*11080*/  VIADD R11, R10, 0xffffffe ;  /* 0x0ffffffe0a0b7836 */ /* 0x001fcc0000000000 */
[----:B------:R-:W0:Y:S02]  /*11090*/  F2I.FTZ.U32.TRUNC.NTZ R3, R11 ;  /* 0x0000000b00037305 */ /* 0x000e24000021f000 */
[----:B0-----:R-:W-:-:S04]  /*110a0*/  IMAD.MOV R12, RZ, RZ, -R3 ;  /* 0x000000ffff0c7224 */ /* 0x001fc800078e0a03 */
[----:B------:R-:W-:-:S04]  /*110b0*/  IMAD R13, R12, R9, RZ ;  /* 0x000000090c0d7224 */ /* 0x000fc800078e02ff */
[----:B------:R-:W-:Y:S01]  /*110c0*/  IMAD.HI.U32 R2, R3, R13, R2 ;  /* 0x0000000d03027227 */ /* 0x000fe200078e0002 */
[----:B------:R-:W-:Y:S02]  /*110d0*/  IABS R13, R5 ;  /* 0x00000005000d7213 */ /* 0x000fe40000000000 */
[----:B------:R-:W-:-:S03]  /*110e0*/  IABS R3, R8 ;  /* 0x0000000800037213 */ /* 0x000fc60000000000 */
[----:B------:R-:W-:-:S04]  /*110f0*/  IMAD.HI.U32 R2, R2, R13, RZ ;  /* 0x0000000d02027227 */ /* 0x000fc800078e00ff */
[----:B------:R-:W-:-:S04]  /*11100*/  IMAD.MOV R3, RZ, RZ, -R3 ;  /* 0x000000ffff037224 */ /* 0x000fc800078e0a03 */
        /* <DEDUP_REMOVED lines=11> */
[----:B------:R-:W-:Y:S02]  /*111c0*/  IMAD R9, R7, R2, RZ ;  /* 0x0000000207097224 */ /* 0x000fe400078e02ff */
[----:B------:R-:W-:Y:S02]  /*111d0*/  IMAD.MOV R2, RZ, RZ, -R2 ;  /* 0x000000ffff027224 */ /* 0x000fe400078e0a02 */
[----:B------:R-:W-:Y:S02]  /*111e0*/  IMAD.MOV R10, RZ, RZ, -R9 ;  /* 0x000000ffff0a7224 */ /* 0x000fe400078e0a09 */
[----:B------:R-:W-:Y:S02]  /*111f0*/  IMAD R8, R8, R2, R5 ;  /* 0x0000000208087224 */ /* 0x000fe400078e0205 */
[----:B------:R-:W-:Y:S01]  /*11200*/  IMAD.MOV.U32 R2, RZ, RZ, RZ ;  /* 0x000000ffff027224 */ /* 0x000fe200078e00ff */
[----:B------:R-:W-:Y:S02]  /*11210*/  VIADDMNMX R7, R10, UR5, R7, PT ;  /* 0x000000050a077c46 */ /* 0x000fe4000b800107 */
[----:B------:R-:W-:-:S02]  /*11220*/  IADD3 R9, R9, 0x1000000, R8 ;  /* 0x0100000009097810 */ /* 0x000fc40007ffe008 */
[----:B------:R-:W-:-:S04]  /*11230*/  IABS R10, R7 ;  /* 0x00000007000a7213 */ /* 0x000fc80000000000 */
[----:B------:R-:W0:Y:S08]  /*11240*/  I2F.RP R11, R10 ;  /* 0x0000000a000b7306 */ /* 0x000e300000209400 */
[----:B0-----:R-:W0:Y:S02]  /*11250*/  MUFU.RCP R11, R11 ;  /* 0x0000000b000b7308 */ /* 0x001e240000001000 */
[----:B0-----:R-:W-:Y:S01]  /*11260*/  VIADD R3, R11, 0xffffffe ;  /* 0x0ffffffe0b037836 */ /* 0x001fe20000000000 */
[----:B------:R-:W-:-:S05]  /*11270*/  IABS R11, R7 ;  /* 0x00000007000b7213 */ /* 0x000fca0000000000 */
[----:B------:R-:W0:Y:S02]  /*11280*/  F2I.FTZ.U32.TRUNC.NTZ R3, R3 ;  /* 0x0000000300037305 */ /* 0x000e24000021f000 */
[----:B0-----:R-:W-:-:S04]  /*11290*/  IMAD.MOV R5, RZ, RZ, -R3 ;  /* 0x000000ffff057224 */ /* 0x001fc800078e0a03 */
[----:B------:R-:W-:-:S04]  /*112a0*/  IMAD R5, R5, R10, RZ ;  /* 0x0000000a05057224 */ /* 0x000fc800078e02ff */
[----:B------:R-:W-:Y:S01]  /*112b0*/  IMAD.HI.U32 R2, R3, R5, R2 ;  /* 0x0000000503027227 */ /* 0x000fe200078e0002 */
[----:B------:R-:W-:-:S03]  /*112c0*/  IABS R5, R8 ;  /* 0x0000000800057213 */ /* 0x000fc60000000000 */
[----:B------:R-:W-:Y:S02]  /*112d0*/  IMAD.MOV R3, RZ, RZ, -R11 ;  /* 0x000000ffff037224 */ /* 0x000fe400078e0a0b */
        /* <DEDUP_REMOVED lines=11> */
[----:B------:R-:W-:Y:S01]  /*11390*/  @!P1 LOP3.LUT R2, RZ, R7, RZ, 0x33, !PT ;  /* 0x00000007ff029212 */ /* 0x000fe200078e33ff */
[----:B------:R-:W-:-:S04]  /*113a0*/  IMAD.MOV R7, RZ, RZ, -R7 ;  /* 0x000000ffff077224 */ /* 0x000fc800078e0a07 */
[----:B------:R-:W-:-:S05]  /*113b0*/  IMAD R3, R2, R7, R9 ;  /* 0x0000000702037224 */ /* 0x000fca00078e0209 */
[----:B------:R1:W-:Y:S02]  /*113c0*/  STL [R1+0x8], R3 ;  /* 0x0000080301007387 */ /* 0x0003e40000100800 */
.L_x_1242:
[----:B01----:R-:W-:-:S05]  /*113d0*/  LOP3.LUT R3, RZ, R2, RZ, 0x33, !PT ;  /* 0x00000002ff037212 */ /* 0x003fca00078e33ff */
[----:B------:R-:W-:-:S05]  /*113e0*/  IMAD.IADD R2, R4, 0x1, R3 ;  /* 0x0000000104027824 */ /* 0x000fca00078e0203 */
[----:B------:R1:W-:Y:S01]  /*113f0*/  STL [R1+0x4], R2 ;  /* 0x0000040201007387 */ /* 0x0003e20000100800 */
[----:B------:R-:W-:Y:S05]  /*11400*/  BRA `(.L_x_1243) ;  /* 0x0000000000107947 */ /* 0x000fea0003800000 */
.L_x_1238:
[----:B------:R-:W-:Y:S01]  /*11410*/  IMAD.U32 R2, RZ, RZ, UR6 ;  /* 0x00000006ff027e24 */ /* 0x000fe2000f8e00ff */
[----:B------:R0:W-:Y:S04]  /*11420*/  STL [R1+0x4], RZ ;  /* 0x000004ff01007387 */ /* 0x0001e80000100800 */
[----:B------:R0:W-:Y:S04]  /*11430*/  STL [R1+0x8], RZ ;  /* 0x000008ff01007387 */ /* 0x0001e80000100800 */
[----:B------:R0:W-:Y:S02]  /*11440*/  STL [R1], R2 ;  /* 0x0000000201007387 */ /* 0x0001e40000100800 */
.L_x_1243:
[----:B------:R-:W2:Y:S04]  /*11450*/  LDL R8, [R1] ;  /* 0x0000000001087983 */ /* 0x000ea80000100800 */
[----:B------:R-:W2:Y:S04]  /*11460*/  LDL R9, [R1+0x4] ;  /* 0x0000040001097983 */ /* 0x000ea80000100800 */
[----:B------:R-:W2:Y:S04]  /*11470*/  LDL R10, [R1+0x8] ;  /* 0x00000800010a7983 */ /* 0x000ea80000100800 */
[----:B------:R-:W2:Y:S01]  /*11480*/  LDL R11, [R1+0xc] ;  /* 0x00000c00010b7983 */ /* 0x000ea20000100800 */
[----:B------:R-:W-:-:S13]  /*11490*/  ISETP.NE.AND P0, PT, R0, RZ, PT ;  /* 0x000000ff0000720c */ /* 0x000fda0003f05270 */
[----:B------:R-:W3:Y:S01]  /*114a0*/  @!P0 S2R R3, SR_CgaCtaId ;  /* 0x0000000000038919 */ /* 0x000ee20000008800 */
[----:B------:R-:W-:-:S04]  /*114b0*/  @!P0 MOV R0, 0x400 ;  /* 0x0000040000008802 */ /* 0x000fc80000000f00 */
[----:B---3--:R-:W-:-:S05]  /*114c0*/  @!P0 LEA R0, R3, R0, 0x18 ;  /* 0x0000000003008211 */ /* 0x008fca00078ec0ff */
[----:B--2---:R2:W-:Y:S01]  /*114d0*/  @!P0 STS.128 [R0+0x2a8d0], R8 ;  /* 0x02a8d00800008388 */ /* 0x0045e20000000c00 */
[----:B------:R-:W-:Y:S06]  /*114e0*/  BAR.ARV 0x5, 0x180 ;  /* 0x0146000000007b1d */ /* 0x000fec0000002000 */
.L_x_1236:
        /* <DEDUP_REMOVED lines=8> */
[----:B------:R-:W4:Y:S01]  /*11570*/  S2UR UR5, SR_CgaCtaId ;  /* 0x00000000000579c3 */ /* 0x000f220000008800 */
[C---:B--2---:R-:W-:Y:S01]  /*11580*/  IMAD.SHL.U32 R0, R6.reuse, 0x8, RZ ;  /* 0x0000000806007824 */ /* 0x044fe200078e00ff */
[----:B------:R-:W-:Y:S01]  /*11590*/  LOP3.LUT R4, R6, 0x7f, RZ, 0xc0, !PT ;  /* 0x0000007f06047812 */ /* 0x000fe200078ec0ff */
[----:B------:R-:W-:Y:S01]  /*115a0*/  UMOV UR4, 0x400 ;  /* 0x0000040000047882 */ /* 0x000fe20000000000 */
[----:B------:R-:W-:Y:S01]  /*115b0*/  BSSY B8, `(.L_x_1244) ;  /* 0x000060f000087945 */ /* 0x000fe20003800000 */
[----:B------:R-:W-:Y:S01]  /*115c0*/  IMAD.MOV.U32 R19, RZ, RZ, RZ ;  /* 0x000000ffff137224 */ /* 0x000fe200078e00ff */
[----:B------:R-:W-:Y:S01]  /*115d0*/  LOP3.LUT R3, R0, 0x1f8, RZ, 0xc0, !PT ;  /* 0x000001f800037812 */ /* 0x000fe200078ec0ff */
[----:B01----:R-:W-:Y:S01]  /*115e0*/  IMAD.SHL.U32 R2, R4, 0x8, RZ ;  /* 0x0000000804027824 */ /* 0x003fe200078e00ff */
[----:B------:R-:W-:Y:S01]  /*115f0*/  LOP3.LUT R0, R0, 0x38, RZ, 0xc0, !PT ;  /* 0x0000003800007812 */ /* 0x000fe200078ec0ff */
[----:B------:R-:W-:Y:S01]  /*11600*/  ULDC UR38, c[0x0][0xc] ;  /* 0x0000030000267ab9 */ /* 0x000fe20000000800 */
[----:B------:R-:W-:Y:S01]  /*11610*/  LOP3.LUT R3, R3, 0x38, R6, 0x78, !PT ;  /* 0x0000003803037812 */ /* 0x000fe200078e7806 */
[----:B------:R-:W-:Y:S01]  /*11620*/  IMAD.SHL.U32 R6, R6, 0x10, RZ ;  /* 0x0000001006067824 */ /* 0x000fe200078e00ff */
[----:B------:R-:W-:-:S02]  /*11630*/  ULDC.64 UR36, c[0x0][0x198] ;  /* 0x0000660000247ab9 */ /* 0x000fc40000000a00 */
[----:B------:R-:W-:Y:S02]  /*11640*/  LOP3.LUT R3, R3, 0x200, R2, 0xf8, !PT ;  /* 0x0000020003037812 */ /* 0x000fe400078ef802 */
[----:B------:R-:W-:-:S04]  /*11650*/  SHF.R.U32.HI R2, RZ, 0x3, R4 ;  /* 0x00000003ff027819 */ /* 0x000fc80000011604 */
[----:B------:R-:W-:Y:S01]  /*11660*/  LOP3.LUT R4, R2, 0x70, R6, 0xf8, !PT ;  /* 0x0000007002047812 */ /* 0x000fe200078ef806 */
[----:B------:R-:W-:Y:S01]  /*11670*/  IMAD.MOV.U32 R2, RZ, RZ, 0x1 ;  /* 0x00000001ff027424 */ /* 0x000fe200078e00ff */
[----:B----4-:R-:W-:-:S06]  /*11680*/  ULEA UR4, UR5, UR4, 0x18 ;  /* 0x0000000405047291 */ /* 0x010fcc000f8ec03f */
[----:B------:R-:W-:-:S04]  /*11690*/  IMAD.U32 R18, RZ, RZ, UR4 ;  /* 0x00000004ff127e24 */ /* 0x000fc8000f8e00ff */
[----:B------:R-:W-:-:S05]  /*116a0*/  IMAD R3, R3, 0x2, R18 ;  /* 0x0000000203037824 */ /* 0x000fca00078e0212 */
[----:B------:R-:W-:Y:S04]  /*116b0*/  STL [R1+0x20], R3 ;  /* 0x0000200301007387 */ /* 0x000fe80000100800 */
[----:B------:R-:W-:Y:S04]  /*116c0*/  STL [R1+0x50], RZ ;  /* 0x000050ff01007387 */ /* 0x000fe80000100800 */
[----:B------:R0:W-:Y:S02]  /*116d0*/  STL [R1+0x10], R2 ;  /* 0x0000100201007387 */ /* 0x0001e40000100800 */
[----:B0-----:R-:W-:-:S02]  /*116e0*/  LOP3.LUT R2, R0, 0x40, RZ, 0xfc, !PT ;  /* 0x0000004000027812 */ /* 0x001fc400078efcff */
[----:B------:R-:W-:-:S07]  /*116f0*/  LOP3.LUT R0, R0, 0x80, RZ, 0xfc, !PT ;  /* 0x0000008000007812 */ /* 0x000fce00078efcff */
.L_x_1356:
[----:B---3--:R-:W2:Y:S01]  /*11700*/  LDL R9, [R1+0xc] ;  /* 0x00000c0001097983 */ /* 0x008ea20000100800 */
[----:B------:R-:W-:Y:S05]  /*11710*/  YIELD ;  /* 0x0000000000007946 */ /* 0x000fea0003800000 */
[----:B------:R-:W-:Y:S01]  /*11720*/  ULDC.64 UR4, c[0x0][0xa28] ;  /* 0x00028a0000047ab9 */ /* 0x000fe20000000a00 */
[----:B------:R-:W-:Y:S01]  /*11730*/  IMAD.MOV.U32 R0, RZ, RZ, RZ ;  /* 0x000000ffff007224 */ /* 0x000fe200078e00ff */
[----:B------:R-:W-:Y:S01]  /*11740*/  ISETP.NE.U32.AND P0, PT, RZ, UR4, PT ;  /* 0x00000004ff007c0c */ /* 0x000fe2000bf05070 */
[----:B01----:R-:W0:Y:S01]  /*11750*/  LDC.64 R4, c[0x0][0xa00] ;  /* 0x00028000ff047b82 */ /* 0x003e220000000a00 */
[----:B------:R-:W-:Y:S01]  /*11760*/  ULDC.64 UR8, c[0x0][0x208] ;  /* 0x0000820000087ab9 */ /* 0x000fe20000000a00 */
[----:B------:R-:W-:Y:S01]  /*11770*/  IMAD.MOV.U32 R10, RZ, RZ, RZ ;  /* 0x000000ffff0a7224 */ /* 0x000fe200078e00ff */
[----:B------:R-:W-:Y:S01]  /*11780*/  ISETP.NE.AND.EX P0, PT, RZ, UR5, PT, P0 ;  /* 0x00000005ff007c0c */ /* 0x000fe2000bf05300 */
[----:B------:R-:W-:Y:S01]  /*11790*/  ULDC.64 UR4, c[0x0][0xa18] ;  /* 0x0002860000047ab9 */ /* 0x000fe20000000a00 */
[----:B------:R-:W-:-:S11]  /*117a0*/  ULDC.64 UR6, c[0x0][0xa08] ;  /* 0x0002820000067ab9 */ /* 0x000fd60000000a00 */
[----:B------:R-:W2:Y:S02]  /*117b0*/  @P0 LDC.64 R2, c[0x0][0xa28] ;  /* 0x00028a00ff020b82 */ /* 0x000ea40000000a00 */
[----:B--2---:R-:W-:-:S05]  /*117c0*/  @P0 IMAD.WIDE R2, R9, 0x4, R2 ;  /* 0x0000000409020825 */ /* 0x004fca00078e0202 */
[----:B------:R1:W5:Y:S01]  /*117d0*/  @P0 LDG.E R0, desc[UR8][R2.64] ;  /* 0x0000000802000981 */ /* 0x000362000c1e1900 */
[----:B------:R-:W-:Y:S01]  /*117e0*/  ISETP.NE.U32.AND P0, PT, RZ, UR4, PT ;  /* 0x00000004ff007c0c */ /* 0x000fe2000bf05070 */
[----:B0-----:R-:W-:Y:S01]  /*117f0*/  IMAD.WIDE R4, R9, 0x4, R4 ;  /* 0x0000000409047825 */ /* 0x001fe200078e0204 */
[----:B------:R-:W-:Y:S02]  /*11800*/  ISETP.NE.U32.AND P1, PT, RZ, UR6, PT ;  /* 0x00000006ff007c0c */ /* 0x000fe4000bf25070 */
[----:B------:R-:W-:Y:S01]  /*11810*/  ISETP.NE.AND.EX P2, PT, RZ, UR5, PT, P0 ;  /* 0x00000005ff007c0c */ /* 0x000fe2000bf45300 */
[----:B------:R-:W-:Y:S01]  /*11820*/  ULDC.64 UR4, c[0x0][0xa00] ;  /* 0x0002800000047ab9 */ /* 0x000fe20000000a00 */
[----:B------:R-:W-:Y:S01]  /*11830*/  ISETP.NE.AND.EX P1, PT, RZ, UR7, PT, P1 ;  /* 0x00000007ff007c0c */ /* 0x000fe2000bf25310 */
[----:B------:R-:W-:Y:S01]  /*11840*/  IMAD.MOV.U32 R8, RZ, RZ, RZ ;  /* 0x000000ffff087224 */ /* 0x000fe200078e00ff */
[----:B------:R-:W-:Y:S01]  /*11850*/  ISETP.NE.U32.AND P0, PT, RZ, UR4, PT ;  /* 0x00000004ff007c0c */ /* 0x000fe2000bf05070 */
[----:B-1----:R-:W0:Y:S03]  /*11860*/  LDC.64 R2, c[0x0][0xa08] ;  /* 0x00028200ff027b82 */ /* 0x002e260000000a00 */
[----:B------:R-:W-:-:S05]  /*11870*/  ISETP.NE.AND.EX P0, PT, RZ, UR5, PT, P0 ;  /* 0x00000005ff007c0c */ /* 0x000fca000bf05300 */
[----:B------:R-:W1:Y:S08]  /*11880*/  @P2 LDC.64 R6, c[0x0][0xa18] ;  /* 0x00028600ff062b82 */ /* 0x000e700000000a00 */
[----:B------:R-:W2:Y:S01]  /*11890*/  @P0 LDG.E R10, desc[UR8][R4.64] ;  /* 0x00000008040a0981 */ /* 0x000ea2000c1e1900 */
[----:B------:R-:W-:Y:S01]  /*118a0*/  ULDC UR4, c[0x0][0x288] ;  /* 0x0000a20000047ab9 */ /* 0x000fe20000000800 */
[----:B0-----:R-:W-:-:S05]  /*118b0*/  IMAD.WIDE R2, R9, 0x4, R2 ;  /* 0x0000000409027825 */ /* 0x001fca00078e0202 */
[----:B------:R-:W5:Y:S01]  /*118c0*/  @P1 LDG.E R8, desc[UR8][R2.64] ;  /* 0x0000000802081981 */ /* 0x000f62000c1e1900 */
[----:B-1----:R-:W-:-:S03]  /*118d0*/  @P2 IMAD.WIDE R6, R9, 0x4, R6 ;  /* 0x0000000409062825 */ /* 0x002fc600078e0206 */
        /* <DEDUP_REMOVED lines=14> */
[----:B------:R-:W-:Y:S02]  /*119c0*/  ULDC.64 UR4, c[0x0][0x208] ;  /* 0x0000820000047ab9 */ /* 0x000fe40000000a00 */
[----:B------:R-:W0:Y:S04]  /*119d0*/  LDG.E R7, desc[UR4][R4.64] ;  /* 0x0000000404077981 */ /* 0x000e28000c1e1900 */
[----:B------:R-:W0:Y:S02]  /*119e0*/  LDG.E R4, desc[UR4][R4.64+0x4] ;  /* 0x0000040404047981 */ /* 0x000e24000c1e1900 */
[----:B0-----:R-:W-:-:S05]  /*119f0*/  IMAD.IADD R10, R4, 0x1, -R7 ;  /* 0x00000001040a7824 */ /* 0x001fca00078e0a07 */
[----:B------:R1:W-:Y:S02]  /*11a00*/  STL [R1+0x2c], R10 ;  /* 0x00002c0a01007387 */ /* 0x0003e40000100800 */
.L_x_1245:
[----:B------:R-:W2:Y:S01]  /*11a10*/  LDL.LU R5, [R1+0x8] ;  /* 0x0000080001057983 */ /* 0x000ea20000300800 */
[----:B------:R-:W-:Y:S02]  /*11a20*/  ULDC.64 UR4, c[0x0][0xa20] ;  /* 0x0002880000047ab9 */ /* 0x000fe40000000a00 */
[----:B------:R-:W-:-:S04]  /*11a30*/  ISETP.NE.U32.AND P0, PT, RZ, UR4, PT ;  /* 0x00000004ff007c0c */ /* 0x000fc8000bf05070 */
[----:B------:R-:W-:Y:S02]  /*11a40*/  ISETP.NE.AND.EX P0, PT, RZ, UR5, PT, P0 ;  /* 0x00000005ff007c0c */ /* 0x000fe4000bf05300 */
[C---:B--2---:R-:W-:Y:S02]  /*11a50*/  LOP3.LUT R7, R5.reuse, 0xff000000, RZ, 0xc0, !PT ;  /* 0xff00000005077812 */ /* 0x044fe400078ec0ff */
[C---:B------:R-:W-:Y:S02]  /*11a60*/  LOP3.LUT R4, R5.reuse, 0xff0000, RZ, 0xc0, !PT ;  /* 0x00ff000005047812 */ /* 0x040fe400078ec0ff */
[----:B------:R-:W-:Y:S02]  /*11a70*/  SHF.R.U32.HI R7, RZ, 0x8, R7 ;  /* 0x00000008ff077819 */ /* 0x000fe40000011607 */
[----:B------:R-:W-:Y:S02]  /*11a80*/  LOP3.LUT R16, R5, 0xffff, RZ, 0xc0, !PT ;  /* 0x0000ffff05107812 */ /* 0x000fe400078ec0ff */
[----:B------:R-:W-:Y:S01]  /*11a90*/  LEA.HI R7, R4, R7, RZ, 0x10 ;  /* 0x0000000704077211 */ /* 0x000fe200078f80ff */
[----:B-----5:R-:W-:-:S05]  /*11aa0*/  IMAD.IADD R4, R8, 0x1, R0 ;  /* 0x0000000108047824 */ /* 0x020fca00078e0200 */
[----:B------:R2:W-:Y:S01]  /*11ab0*/  STL [R1+0x14], R4 ;  /* 0x0000140401007387 */ /* 0x0005e20000100800 */
[----:B------:R-:W-:Y:S05]  /*11ac0*/  @!P0 BRA `(.L_x_1246) ;  /* 0x0000000000148947 */ /* 0x000fea0003800000 */
[----:B------:R-:W3:Y:S01]  /*11ad0*/  LDC.64 R2, c[0x0][0xa20] ;  /* 0x00028800ff027b82 */ /* 0x000ee20000000a00 */
[----:B------:R-:W-:Y:S01]  /*11ae0*/  ULDC.64 UR4, c[0x0][0x208] ;  /* 0x0000820000047ab9 */ /* 0x000fe20000000a00 */
[----:B---3--:R-:W-:-:S05]  /*11af0*/  IMAD.WIDE R2, R9, 0x4, R2 ;  /* 0x0000000409027825 */ /* 0x008fca00078e0202 */
[----:B------:R3:W5:Y:S01]  /*11b00*/  LDG.E R6, desc[UR4][R2.64] ;  /* 0x0000000402067981 */ /* 0x000762000c1e1900 */
[----:B------:R-:W-:Y:S05]  /*11b10*/  BRA `(.L_x_1247) ;  /* 0x0000000000147947 */ /* 0x000fea0003800000 */
.L_x_1246:
[----:B------:R-:W-:Y:S05]  /*11b20*/  @!P1 BRA `(.L_x_1247) ;  /* 0x0000000000109947 */ /* 0x000fea0003800000 */
[----:B------:R-:W-:Y:S02]  /*11b30*/  ULDC.64 UR4, c[0x0][0x208] ;  /* 0x0000820000047ab9 */ /* 0x000fe40000000a00 */
[----:B------:R-:W3:Y:S04]  /*11b40*/  LDG.E R6, desc[UR4][R2.64] ;  /* 0x0000000402067981 */ /* 0x000ee8000c1e1900 */
[----:B------:R-:W3:Y:S02]  /*11b50*/  LDG.E R2, desc[UR4][R2.64+0x4] ;  /* 0x0000040402027981 */ /* 0x000ee4000c1e1900 */
[----:B---3--:R-:W-:-:S07]  /*11b60*/  IMAD.IADD R6, R2, 0x1, -R6 ;  /* 0x0000000102067824 */ /* 0x008fce00078e0a06 */
.L_x_1247:
[----:B--2---:R-:W2:Y:S01]  /*11b70*/  LDL.LU R4, [R1+0x4] ;  /* 0x0000040001047983 */ /* 0x004ea20000300800 */
[----:B---3--:R-:W3:Y:S01]  /*11b80*/  LDC R2, c[0x0][0x448] ;  /* 0x00011200ff027b82 */ /* 0x008ee20000000800 */
[----:B-----5:R-:W-:Y:S01]  /*11b90*/  IMAD.IADD R0, R6, 0x1, -R0 ;  /* 0x0000000106007824 */ /* 0x020fe200078e0a00 */
[----:B---3--:R-:W-:-:S13]  /*11ba0*/  ISETP.NE.AND P1, PT, R2, 0x1, PT ;  /* 0x000000010200780c */ /* 0x008fda0003f25270 */
[----:B------:R-:W3:Y:S08]  /*11bb0*/  @P1 LDC R3, c[0x0][0x44c] ;  /* 0x00011300ff031b82 */ /* 0x000ef00000000800 */
[----:B------:R-:W4:Y:S01]  /*11bc0*/  @P1 LDC R2, c[0x0][0x450] ;  /* 0x00011400ff021b82 */ /* 0x000f220000000800 */
[----:B--2---:R-:W-:-:S04]  /*11bd0*/  IMAD.SHL.U32 R11, R4, 0x80, RZ ;  /* 0x00000080040b7824 */ /* 0x004fc800078e00ff */
[----:B------:R-:W-:Y:S01]  /*11be0*/  VIADD R4, R11, 0x7f ;  /* 0x0000007f0b047836 */ /* 0x000fe20000000000 */
[----:B------:R2:W-:Y:S03]  /*11bf0*/  STL [R1+0x28], R11 ;  /* 0x0000280b01007387 */ /* 0x0005e60000100800 */
[----:B---3--:R-:W-:-:S04]  /*11c00*/  @P1 IMAD.HI.U32 R3, R4, R3, RZ ;  /* 0x0000000304031227 */ /* 0x008fc800078e00ff */
[----:B------:R-:W-:Y:S01]  /*11c10*/  IMAD.MOV.U32 R6, RZ, RZ, R4 ;  /* 0x000000ffff067224 */ /* 0x000fe200078e0004 */
[----:B----4-:R-:W-:Y:S01]  /*11c20*/  @P1 SHF.R.U32.HI R6, RZ, R2, R3 ;  /* 0x00000002ff061219 */ /* 0x010fe20000011603 */
[----:B------:R-:W-:-:S04]  /*11c30*/  VIADD R2, R0, 0x5f ;  /* 0x0000005f00027836 */ /* 0x000fc80000000000 */
[----:B------:R-:W-:-:S05]  /*11c40*/  IMAD.HI R2, R2, 0x2aaaaaab, RZ ;  /* 0x2aaaaaab02027827 */ /* 0x000fca00078e02ff */
[----:B------:R-:W-:-:S04]  /*11c50*/  SHF.R.U32.HI R3, RZ, 0x1f, R2 ;  /* 0x0000001fff037819 */ /* 0x000fc80000011602 */
[----:B------:R-:W-:Y:S02]  /*11c60*/  LEA.HI.SX32 R9, R2, R3, 0x1c ;  /* 0x0000000302097211 */ /* 0x000fe400078fe2ff */
[----:B------:R-:W-:-:S03]  /*11c70*/  IADD3 R2, R0, 0x1, -R10 ;  /* 0x0000000100027810 */ /* 0x000fc60007ffe80a */
[----:B------:R2:W-:Y:S02]  /*11c80*/  STL [R1+0x58], R9 ;  /* 0x0000580901007387 */ /* 0x0005e40000100800 */
[----:B------:R-:W-:Y:S02]  /*11c90*/  IMAD.IADD R6, R2, 0x1, R6 ;  /* 0x0000000102067824 */ /* 0x000fe400078e0206 */
[----:B------:R-:W3:Y:S02]  /*11ca0*/  LDC.64 R2, c[0x0][0x9e0] ;  /* 0x00027800ff027b82 */ /* 0x000ee40000000a00 */
[----:B---3--:R-:W-:Y:S01]  /*11cb0*/  ISETP.GE.AND P2, PT, R3, 0x1, PT ;  /* 0x000000010300780c */ /* 0x008fe20003f46270 */
[----:B------:R-:W-:-:S12]  /*11cc0*/  IMAD.IADD R2, R6, 0x1, R2 ;  /* 0x0000000106027824 */ /* 0x000fd800078e0202 */
[----:B--2---:R-:W-:Y:S05]  /*11cd0*/  @!P2 BRA `(.L_x_1248) ;  /* 0x000000000048a947 */ /* 0x004fea0003800000 */
[C---:B------:R-:W-:Y:S01]  /*11ce0*/  ISETP.GT.AND P0, PT, R6.reuse, RZ, PT ;  /* 0x000000ff0600720c */ /* 0x040fe20003f04270 */
[----:B------:R-:W-:Y:S01]  /*11cf0*/  BSSY B0, `(.L_x_1249) ;  /* 0x000000e000007945 */ /* 0x000fe20003800000 */
[----:B------:R-:W-:-:S11]  /*11d00*/  VIADD R8, R6, 0xffffffff ;  /* 0xffffffff06087836 */ /* 0x000fd60000000000 */
[----:B------:R-:W-:Y:S05]  /*11d10*/  @P0 BRA `(.L_x_1250) ;  /* 0x00000000001c0947 */ /* 0x000fea0003800000 */
[----:B------:R-:W-:Y:S01]  /*11d20*/  ISETP.NE.AND P0, PT, R3, 0x1, PT ;  /* 0x000000010300780c */ /* 0x000fe20003f05270 */
[----:B------:R-:W-:-:S12]  /*11d30*/  IMAD.MOV R6, RZ, RZ, -R6 ;  /* 0x000000ffff067224 */ /* 0x000fd800078e0a06 */
[----:B------:R-:W2:Y:S02]  /*11d40*/  @P0 LDC.64 R4, c[0x0][0x9e8] ;  /* 0x00027a00ff040b82 */ /* 0x000ea40000000a00 */
[----:B--2---:R-:W-:-:S05]  /*11d50*/  @P0 IMAD.HI.U32 R4, R6, R4, RZ ;  /* 0x0000000406040227 */ /* 0x004fca00078e00ff */
[----:B------:R-:W-:-:S04]  /*11d60*/  @P0 SHF.R.U32.HI R6, RZ, R5, R4 ;  /* 0x00000005ff060219 */ /* 0x000fc80000011604 */
[----:B------:R-:W-:Y:S01]  /*11d70*/  LOP3.LUT R8, RZ, R6, RZ, 0x33, !PT ;  /* 0x00000006ff087212 */ /* 0x000fe200078e33ff */
[----:B------:R-:W-:Y:S06]  /*11d80*/  BRA `(.L_x_1251) ;  /* 0x0000000000107947 */ /* 0x000fec0003800000 */
.L_x_1250:
[----:B------:R-:W-:-:S13]  /*11d90*/  ISETP.NE.AND P0, PT, R3, 0x1, PT ;  /* 0x000000010300780c */ /* 0x000fda0003f05270 */
[----:B------:R-:W2:Y:S02]  /*11da0*/  @P0 LDC.64 R4, c[0x0][0x9e8] ;  /* 0x00027a00ff040b82 */ /* 0x000ea40000000a00 */
[----:B--2---:R-:W-:-:S05]  /*11db0*/  @P0 IMAD.HI.U32 R4, R8, R4, RZ ;  /* 0x0000000408040227 */ /* 0x004fca00078e00ff */
[----:B------:R-:W-:-:S07]  /*11dc0*/  @P0 SHF.R.U32.HI R8, RZ, R5, R4 ;  /* 0x00000005ff080219 */ /* 0x000fce0000011604 */
.L_x_1251:
[----:B------:R-:W-:Y:S05]  /*11dd0*/  BSYNC B0 ;  /* 0x0000000000007941 */ /* 0x000fea0003800000 */
.L_x_1249:
[----:B------:R-:W-:-:S05]  /*11de0*/  IMAD R8, R8, R3, R3 ;  /* 0x0000000308087224 */ /* 0x000fca00078e0203 */
[----:B------:R-:W-:-:S07]  /*11df0*/  VIMNMX R2, R2, R8, PT ;  /* 0x0000000802027248 */ /* 0x000fce0003fe0100 */
.L_x_1248:
[----:B------:R-:W2:Y:S01]  /*11e00*/  @P1 LDC R4, c[0x0][0x44c] ;  /* 0x00011300ff041b82 */ /* 0x000ea20000000800 */
[----:B------:R-:W-:Y:S01]  /*11e10*/  VIADD R2, R2, 0x5f ;  /* 0x0000005f02027836 */ /* 0x000fe20000000000 */
[----:B------:R-:W-:Y:S01]  /*11e20*/  ULDC UR4, c[0x0][0x9dc] ;  /* 0x0002770000047ab9 */ /* 0x000fe20000000800 */
[----:B------:R-:W-:Y:S02]  /*11e30*/  IMAD.MOV.U32 R5, RZ, RZ, R11 ;  /* 0x000000ffff057224 */ /* 0x000fe400078e000b */
[----:B------:R-:W-:-:S03]  /*11e40*/  IMAD.HI R2, R2, 0x2aaaaaab, RZ ;  /* 0x2aaaaaab02027827 */ /* 0x000fc600078e02ff */
[----:B------:R-:W3:Y:S01]  /*11e50*/  @P1 LDC R6, c[0x0][0x450] ;  /* 0x00011400ff061b82 */ /* 0x000ee20000000800 */
[----:B--2---:R-:W-:-:S05]  /*11e60*/  @P1 IMAD.HI.U32 R4, R11, R4, RZ ;  /* 0x000000040b041227 */ /* 0x004fca00078e00ff */
[----:B---3--:R-:W-:-:S04]  /*11e70*/  @P1 SHF.R.U32.HI R5, RZ, R6, R4 ;  /* 0x00000006ff051219 */ /* 0x008fc80000011604 */
[----:B------:R-:W-:Y:S02]  /*11e80*/  IADD3 R6, R5, R0, -R10 ;  /* 0x0000000005067210 */ /* 0x000fe40007ffe80a */
[----:B------:R-:W-:-:S04]  /*11e90*/  SHF.R.U32.HI R0, RZ, 0x1f, R2 ;  /* 0x0000001fff007819 */ /* 0x000fc80000011602 */
[----:B------:R-:W-:Y:S01]  /*11ea0*/  LEA.HI.SX32 R4, R2, R0, 0x1c ;  /* 0x0000000002047211 */ /* 0x000fe200078fe2ff */
[----:B------:R-:W-:-:S03]  /*11eb0*/  VIADD R2, R6, -UR4 ;  /* 0x8000000406027c36 */ /* 0x000fc60008000000 */
[----:B------:R-:W-:Y:S01]  /*11ec0*/  VIMNMX R0, R9, R4, PT ;  /* 0x0000000409007248 */ /* 0x000fe20003fe0100 */
[----:B------:R2:W-:Y:S01]  /*11ed0*/  STL [R1+0x54], R4 ;  /* 0x0000540401007387 */ /* 0x0005e20000100800 */
[----:B------:R-:W-:Y:S05]  /*11ee0*/  @!P2 BRA `(.L_x_1252) ;  /* 0x000000000044a947 */ /* 0x000fea0003800000 */
[----:B------:R-:W-:Y:S01]  /*11ef0*/  ISETP.GT.AND P0, PT, R6, -0x1, PT ;  /* 0xffffffff0600780c */ /* 0x000fe20003f04270 */
[----:B------:R-:W-:-:S12]  /*11f00*/  BSSY B0, `(.L_x_1253) ;  /* 0x000000d000007945 */ /* 0x000fd80003800000 */
[----:B------:R-:W-:Y:S05]  /*11f10*/  @P0 BRA `(.L_x_1254) ;  /* 0x00000000001c0947 */ /* 0x000fea0003800000 */
[----:B------:R-:W-:Y:S02]  /*11f20*/  ISETP.NE.AND P0, PT, R3, 0x1, PT ;  /* 0x000000010300780c */ /* 0x000fe40003f05270 */
[----:B------:R-:W-:-:S11]  /*11f30*/  LOP3.LUT R6, RZ, R6, RZ, 0x33, !PT ;  /* 0x00000006ff067212 */ /* 0x000fd600078e33ff */
[----:B--2---:R-:W2:Y:S02]  /*11f40*/  @P0 LDC.64 R4, c[0x0][0x9e8] ;  /* 0x00027a00ff040b82 */ /* 0x004ea40000000a00 */
[----:B--2---:R-:W-:-:S05]  /*11f50*/  @P0 IMAD.HI.U32 R4, R6, R4, RZ ;  /* 0x0000000406040227 */ /* 0x004fca00078e00ff */
[----:B------:R-:W-:-:S04]  /*11f60*/  @P0 SHF.R.U32.HI R6, RZ, R5, R4 ;  /* 0x00000005ff060219 */ /* 0x000fc80000011604 */
[----:B------:R-:W-:Y:S01]  /*11f70*/  LOP3.LUT R6, RZ, R6, RZ, 0x33, !PT ;  /* 0x00000006ff067212 */ /* 0x000fe200078e33ff */
[----:B------:R-:W-:Y:S06]  /*11f80*/  BRA `(.L_x_1255) ;  /* 0x0000000000107947 */ /* 0x000fec0003800000 */
.L_x_1254:
[----:B------:R-:W-:-:S13]  /*11f90*/  ISETP.NE.AND P0, PT, R3, 0x1, PT ;  /* 0x000000010300780c */ /* 0x000fda0003f05270 */
[----:B--2---:R-:W2:Y:S02]  /*11fa0*/  @P0 LDC.64 R4, c[0x0][0x9e8] ;  /* 0x00027a00ff040b82 */ /* 0x004ea40000000a00 */
[----:B--2---:R-:W-:-:S05]  /*11fb0*/  @P0 IMAD.HI.U32 R4, R6, R4, RZ ;  /* 0x0000000406040227 */ /* 0x004fca00078e00ff */
[----:B------:R-:W-:-:S07]  /*11fc0*/  @P0 SHF.R.U32.HI R6, RZ, R5, R4 ;  /* 0x00000005ff060219 */ /* 0x000fce0000011604 */
.L_x_1255:
[----:B------:R-:W-:Y:S05]  /*11fd0*/  BSYNC B0 ;  /* 0x0000000000007941 */ /* 0x000fea0003800000 */
.L_x_1253:
[----:B------:R-:W-:-:S05]  /*11fe0*/  IMAD R3, R6, R3, RZ ;  /* 0x0000000306037224 */ /* 0x000fca00078e02ff */
[----:B------:R-:W-:-:S07]  /*11ff0*/  VIMNMX R2, R2, R3, !PT ;  /* 0x0000000302027248 */ /* 0x000fce0007fe0100 */
.L_x_1252:
[----:B------:R-:W-:Y:S01]  /*12000*/  IMAD.HI R2, R2, 0x2aaaaaab, RZ ;  /* 0x2aaaaaab02027827 */ /* 0x000fe200078e02ff */
[----:B--2---:R-:W-:Y:S01]  /*12010*/  SHF.R.U32.HI R4, RZ, 0x10, R7 ;  /* 0x00000010ff047819 */ /* 0x004fe20000011607 */
[----:B------:R-:W-:Y:S01]  /*12020*/  BSSY B0, `(.L_x_1256) ;  /* 0x000002a000007945 */ /* 0x000fe20003800000 */
[----:B------:R-:W-:Y:S01]  /*12030*/  LOP3.LUT R8, R7, 0xff, RZ, 0xc0, !PT ;  /* 0x000000ff07087812 */ /* 0x000fe200078ec0ff */
[----:B------:R-:W-:Y:S01]  /*12040*/  IMAD.MOV.U32 R5, RZ, RZ, RZ ;  /* 0x000000ffff057224 */ /* 0x000fe200078e00ff */
[----:B------:R-:W-:Y:S02]  /*12050*/  SHF.R.U32.HI R3, RZ, 0x1f, R2 ;  /* 0x0000001fff037819 */ /* 0x000fe40000011602 */
[----:B------:R-:W-:Y:S01]  /*12060*/  ISETP.NE.AND P0, PT, R4, RZ, PT ;  /* 0x000000ff0400720c */ /* 0x000fe20003f05270 */
[----:B01----:R-:W-:Y:S01]  /*12070*/  IMAD.MOV.U32 R10, RZ, RZ, R5 ;  /* 0x000000ffff0a7224 */ /* 0x003fe200078e0005 */
[----:B------:R-:W-:-:S04]  /*12080*/  LEA.HI.SX32 R3, R2, R3, 0x1c ;  /* 0x0000000302037211 */ /* 0x000fc800078fe2ff */
[----:B------:R-:W-:-:S04]  /*12090*/  VIMNMX R9, RZ, R3, !PT ;  /* 0x00000003ff097248 */ /* 0x000fc80007fe0100 */
[----:B------:R-:W-:Y:S01]  /*120a0*/  ISETP.GT.AND P1, PT, R0, R9, PT ;  /* 0x000000090000720c */ /* 0x000fe20003f24270 */
[----:B------:R0:W-:Y:S02]  /*120b0*/  STL [R1+0x34], R9 ;  /* 0x0000340901007387 */ /* 0x0001e40000100800 */
[----:B------:R-:W1:Y:S02]  /*120c0*/  @!P0 LDC R4, c[0x0][0x9f0] ;  /* 0x00027c00ff048b82 */ /* 0x000e640000000800 */
[----:B------:R0:W-:Y:S04]  /*120d0*/  STL [R1+0x38], R5 ;  /* 0x0000380501007387 */ /* 0x0001e80000100800 */
[----:B------:R0:W-:Y:S04]  /*120e0*/  STL [R1+0x40], R8 ;  /* 0x0000400801007387 */ /* 0x0001e80000100800 */
[----:B------:R-:W-:Y:S05]  /*120f0*/  @!P1 BRA `(.L_x_1257) ;  /* 0x0000000000709947 */ /* 0x000fea0003800000 */
[-C--:B01----:R-:W-:Y:S02]  /*12100*/  IABS R5, R4.reuse ;  /* 0x0000000400057213 */ /* 0x083fe40000000000 */
[----:B------:R-:W-:Y:S02]  /*12110*/  IABS R7, R4 ;  /* 0x0000000400077213 */ /* 0x000fe40000000000 */
[----:B------:R-:W0:Y:S03]  /*12120*/  I2F.RP R2, R5 ;  /* 0x0000000500027306 */ /* 0x000e260000209400 */
[----:B------:R-:W-:-:S05]  /*12130*/  IMAD.MOV R7, RZ, RZ, -R7 ;  /* 0x000000ffff077224 */ /* 0x000fca00078e0a07 */
[----:B0-----:R-:W0:Y:S02]  /*12140*/  MUFU.RCP R2, R2 ;  /* 0x0000000200027308 */ /* 0x001e240000001000 */
[----:B0-----:R-:W-:-:S06]  /*12150*/  VIADD R2, R2, 0xffffffe ;  /* 0x0ffffffe02027836 */ /* 0x001fcc0000000000 */
[----:B------:R-:W0:Y:S02]  /*12160*/  F2I.FTZ.U32.TRUNC.NTZ R3, R2 ;  /* 0x0000000200037305 */ /* 0x000e24000021f000 */
[----:B0-----:R-:W-:-:S04]  /*12170*/  IMAD.MOV R2, RZ, RZ, -R3 ;  /* 0x000000ffff027224 */ /* 0x001fc800078e0a03 */
[----:B------:R-:W-:Y:S02]  /*12180*/  IMAD R6, R2, R5, RZ ;  /* 0x0000000502067224 */ /* 0x000fe400078e02ff */
[----:B------:R-:W-:-:S04]  /*12190*/  IMAD.MOV.U32 R2, RZ, RZ, RZ ;  /* 0x000000ffff027224 */ /* 0x000fc800078e00ff */
[----:B------:R-:W-:Y:S01]  /*121a0*/  IMAD.HI.U32 R6, R3, R6, R2 ;  /* 0x0000000603067227 */ /* 0x000fe200078e0002 */
[----:B------:R-:W-:-:S05]  /*121b0*/  IADD3 R3, R4, -0x1, R0 ;  /* 0xffffffff04037810 */ /* 0x000fca0007ffe000 */
[----:B------:R-:W-:-:S05]  /*121c0*/  IMAD.IADD R3, R3, 0x1, -R9 ;  /* 0x0000000103037824 */ /* 0x000fca00078e0a09 */
[----:B------:R-:W-:Y:S02]  /*121d0*/  IABS R2, R3 ;  /* 0x0000000300027213 */ /* 0x000fe40000000000 */
[----:B------:R-:W-:-:S03]  /*121e0*/  LOP3.LUT R3, R3, R4, RZ, 0x3c, !PT ;  /* 0x0000000403037212 */ /* 0x000fc600078e3cff */
        /* <DEDUP_REMOVED lines=13> */
.L_x_1257:
[----:B------:R-:W-:Y:S05]  /*122c0*/  BSYNC B0 ;  /* 0x0000000000007941 */ /* 0x000fea0003800000 */
.L_x_1256:
[----:B------:R-:W-:Y:S01]  /*122d0*/  IMAD.MOV.U32 R3, RZ, RZ, R10 ;  /* 0x000000ffff037224 */ /* 0x000fe200078e000a */
[----:B------:R-:W-:Y:S03]  /*122e0*/  BSSY B7, `(.L_x_1258) ;  /* 0x000041a000077945 */ /* 0x000fe60003800000 */
[----:B------:R-:W-:-:S05]  /*122f0*/  IMAD R2, R8, R3, R9 ;  /* 0x0000000308027224 */ /* 0x000fca00078e0209 */
[----:B------:R-:W-:Y:S01]  /*12300*/  VIADDMNMX R0, R2, R3, R0, PT ;  /* 0x0000000302007246 */ /* 0x000fe20003800100 */
[----:B------:R3:W-:Y:S03]  /*12310*/  STL [R1+0x24], R2 ;  /* 0x0000240201007387 */ /* 0x0007e60000100800 */
[----:B------:R-:W-:Y:S01]  /*12320*/  ISETP.GT.AND P0, PT, R0, R2, PT ;  /* 0x000000020000720c */ /* 0x000fe20003f04270 */
[----:B------:R3:W-:-:S12]  /*12330*/  STL [R1+0x3c], R0 ;  /* 0x00003c0001007387 */ /* 0x0007d80000100800 */
[----:B---3--:R-:W-:Y:S05]  /*12340*/  @P0 BRA `(.L_x_1259) ;  /* 0x00000000004c0947 */ /* 0x008fea0003800000 */
[----:B------:R-:W3:Y:S02]  /*12350*/  S2R R2, SR_TID.X ;  /* 0x0000000000027919 */ /* 0x000ee40000002100 */
[----:B---3--:R-:W-:-:S04]  /*12360*/  LOP3.LUT R2, R2, 0x7f, RZ, 0xc0, !PT ;  /* 0x0000007f02027812 */ /* 0x008fc800078ec0ff */
[----:B------:R-:W-:-:S13]  /*12370*/  ISETP.NE.AND P0, PT, R2, RZ, PT ;  /* 0x000000ff0200720c */ /* 0x000fda0003f05270 */
[----:B------:R-:W-:Y:S05]  /*12380*/  @P0 BRA `(.L_x_1260) ;  /* 0x00000040003c0947 */ /* 0x000fea0003800000 */
[----:B0-----:R-:W0:Y:S01]  /*12390*/  S2R R5, SR_LANEID ;  /* 0x0000000000057919 */ /* 0x001e220000000000 */
[----:B------:R-:W-:Y:S01]  /*123a0*/  VOTEU.ANY UR4, UPT, PT ;  /* 0x0000000000047886 */ /* 0x000fe200038e0100 */
[----:B------:R-:W3:Y:S01]  /*123b0*/  LDC.64 R2, c[0x0][0xc60] ;  /* 0x00031800ff027b82 */ /* 0x000ee20000000a00 */
[----:B------:R-:W0:Y:S01]  /*123c0*/  FLO.U32 R0, UR4 ;  /* 0x0000000400007d00 */ /* 0x000e2200080e0000 */
[----:B------:R-:W-:Y:S01]  /*123d0*/  ULDC.64 UR6, c[0x0][0x208] ;  /* 0x0000820000067ab9 */ /* 0x000fe20000000a00 */
[----:B0-----:R-:W-:-:S06]  /*123e0*/  ISETP.EQ.U32.AND P0, PT, R0, R5, PT ;  /* 0x000000050000720c */ /* 0x001fcc0003f02070 */
[----:B------:R-:W3:Y:S07]  /*123f0*/  POPC R5, UR4 ;  /* 0x0000000400057d09 */ /* 0x000eee0008000000 */
[----:B---3--:R-:W3:Y:S01]  /*12400*/  @P0 ATOMG.E.ADD.STRONG.GPU PT, R3, desc[UR6][R2.64], R5 ;  /* 0x00000005020309a8 */ /* 0x008ee200081ee1c6 */
[----:B-1----:R-:W0:Y:S02]  /*12410*/  S2R R4, SR_LTMASK ;  /* 0x0000000000047919 */ /* 0x002e240000003900 */
[----:B0-----:R-:W-:-:S04]  /*12420*/  LOP3.LUT R4, R4, UR4, RZ, 0xc0, !PT ;  /* 0x0000000404047c12 */ /* 0x001fc8000f8ec0ff */
[----:B------:R-:W0:Y:S01]  /*12430*/  POPC R7, R4 ;  /* 0x0000000400077309 */ /* 0x000e220000000000 */
[----:B---3--:R-:W0:Y:S02]  /*12440*/  SHFL.IDX PT, R0, R3, R0, 0x1f ;  /* 0x00001f0003007589 */ /* 0x008e2400000e0000 */
[----:B0-----:R-:W-:-:S05]  /*12450*/  IADD3 R0, R0, UR38, R7 ;  /* 0x0000002600007c10 */ /* 0x001fca000fffe007 */
[----:B------:R3:W-:Y:S01]  /*12460*/  STL [R1], R0 ;  /* 0x0000000001007387 */ /* 0x0007e20000100800 */
[----:B------:R-:W-:Y:S05]  /*12470*/  BRA `(.L_x_1260) ;  /* 0x0000004000007947 */ /* 0x000fea0003800000 */
.L_x_1259:
        /* <DEDUP_REMOVED lines=8> */
[----:B-1----:R-:W-:Y:S02]  /*12500*/  IMAD.U32 R4, RZ, RZ, UR6 ;  /* 0x00000006ff047e24 */ /* 0x002fe4000f8e00ff */
[----:B------:R-:W1:Y:S01]  /*12510*/  LDC.64 R2, c[0x4][R2] ;  /* 0x0100000002027b82 */ /* 0x000e620000000a00 */
[----:B0-----:R-:W-:Y:S02]  /*12520*/  IMAD.U32 R5, RZ, RZ, UR7 ;  /* 0x00000007ff057e24 */ /* 0x001fe4000f8e00ff */
[----:B------:R-:W-:Y:S02]  /*12530*/  IMAD.U32 R6, RZ, RZ, UR8 ;  /* 0x00000008ff067e24 */ /* 0x000fe4000f8e00ff */
[----:B------:R-:W-:-:S02]  /*12540*/  IMAD.U32 R7, RZ, RZ, UR9 ;  /* 0x00000009ff077e24 */ /* 0x000fc4000f8e00ff */
[----:B--2---:R-:W-:Y:S02]  /*12550*/  IMAD.U32 R10, RZ, RZ, UR4 ;  /* 0x00000004ff0a7e24 */ /* 0x004fe4000f8e00ff */
[----:B------:R-:W-:Y:S02]  /*12560*/  IMAD.U32 R11, RZ, RZ, UR5 ;  /* 0x00000005ff0b7e24 */ /* 0x000fe4000f8e00ff */
[----:B------:R-:W-:Y:S02]  /*12570*/  IMAD.MOV.U32 R8, RZ, RZ, 0x70 ;  /* 0x00000070ff087424 */ /* 0x000fe400078e00ff */
[----:B------:R-:W-:Y:S02]  /*12580*/  IMAD.MOV.U32 R12, RZ, RZ, 0x1 ;  /* 0x00000001ff0c7424 */ /* 0x000fe400078e00ff */
[----:B------:R-:W-:-:S07]  /*12590*/  IMAD.MOV.U32 R13, RZ, RZ, RZ ;  /* 0x000000ffff0d7224 */ /* 0x000fce00078e00ff */
[----:B------:R-:W-:-:S07]  /*125a0*/  LEPC R20, `(.L_x_1262) ;  /* 0x000000001014794e */ /* 0x000fce0000000000 */
[----:B-1----:R-:W-:Y:S05]  /*125b0*/  CALL.ABS.NOINC R2 ;  /* 0x0000000002007343 */ /* 0x002fea0003c00000 */
.L_x_1262:
[----:B------:R-:W-:Y:S05]  /*125c0*/  BSYNC B6 ;  /* 0x0000000000067941 */ /* 0x000fea0003800000 */
.L_x_1261:
        /* <DEDUP_REMOVED lines=9> */
[----:B-1----:R-:W-:Y:S02]  /*12660*/  IMAD.U32 R4, RZ, RZ, UR6 ;  /* 0x00000006ff047e24 */ /* 0x002fe4000f8e00ff */
[----:B0-----:R-:W-:Y:S02]  /*12670*/  IMAD.U32 R5, RZ, RZ, UR7 ;  /* 0x00000007ff057e24 */ /* 0x001fe4000f8e00ff */
[----:B------:R-:W-:Y:S02]  /*12680*/  IMAD.U32 R6, RZ, RZ, UR8 ;  /* 0x00000008ff067e24 */ /* 0x000fe4000f8e00ff */
[----:B------:R-:W-:-:S02]  /*12690*/  IMAD.U32 R7, RZ, RZ, UR9 ;  /* 0x00000009ff077e24 */ /* 0x000fc4000f8e00ff */
[----:B--2---:R-:W-:Y:S02]  /*126a0*/  IMAD.U32 R10, RZ, RZ, UR4 ;  /* 0x00000004ff0a7e24 */ /* 0x004fe4000f8e00ff */
[----:B------:R-:W-:Y:S02]  /*126b0*/  IMAD.U32 R11, RZ, RZ, UR5 ;  /* 0x00000005ff0b7e24 */ /* 0x000fe4000f8e00ff */
[----:B------:R-:W-:Y:S02]  /*126c0*/  IMAD.MOV.U32 R8, RZ, RZ, 0x70 ;  /* 0x00000070ff087424 */ /* 0x000fe400078e00ff */
[----:B------:R-:W-:Y:S02]  /*126d0*/  IMAD.MOV.U32 R12, RZ, RZ, 0x1 ;  /* 0x00000001ff0c7424 */ /* 0x000fe400078e00ff */
[----:B---3--:R-:W-:-:S07]  /*126e0*/  IMAD.MOV.U32 R13, RZ, RZ, RZ ;  /* 0x000000ffff0d7224 */ /* 0x008fce00078e00ff */
[----:B------:R-:W-:-:S07]  /*126f0*/  LEPC R20, `(.L_x_1265) ;  /* 0x000000001014794e */ /* 0x000fce0000000000 */
[----:B----4-:R-:W-:Y:S05]  /*12700*/  CALL.ABS.NOINC R2 ;  /* 0x0000000002007343 */ /* 0x010fea0003c00000 */
.L_x_1265:
        /* <DEDUP_REMOVED lines=15> */
.L_x_1264:
[----:B------:R-:W-:Y:S05]  /*12800*/  BSYNC B6 ;  /* 0x0000000000067941 */ /* 0x000fea0003800000 */
.L_x_1263:
[----:B------:R-:W3:Y:S01]  /*12810*/  LDL R0, [R1+0xc] ;  /* 0x00000c0001007983 */ /* 0x000ee20000100800 */
[----:B------:R-:W-:Y:S02]  /*12820*/  ULDC.64 UR4, c[0x0][0x9f8] ;  /* 0x00027e0000047ab9 */ /* 0x000fe40000000a00 */
[----:B------:R-:W-:Y:S01]  /*12830*/  ISETP.NE.U32.AND P0, PT, RZ, UR4, PT ;  /* 0x00000004ff007c0c */ /* 0x000fe2000bf05070 */
[----:B------:R-:W4:Y:S01]  /*12840*/  LDL R17, [R1+0x3c] ;  /* 0x00003c0001117983 */ /* 0x000f220000100800 */
[----:B------:R-:W-:Y:S02]  /*12850*/  ULDC.64 UR6, c[0x0][0x208] ;  /* 0x0000820000067ab9 */ /* 0x000fe40000000a00 */
[----:B------:R-:W-:Y:S01]  /*12860*/  ISETP.NE.AND.EX P0, PT, RZ, UR5, PT, P0 ;  /* 0x00000005ff007c0c */ /* 0x000fe2000bf05300 */
[----:B------:R-:W-:-:S12]  /*12870*/  ULDC.64 UR4, c[0x0][0xa08] ;  /* 0x0002820000047ab9 */ /* 0x000fd80000000a00 */
[----:B------:R-:W5:Y:S01]  /*12880*/  @P0 LDC.64 R2, c[0x0][0x9f8] ;  /* 0x00027e00ff020b82 */ /* 0x000f620000000a00 */
[----:B---3--:R-:W-:Y:S02]  /*12890*/  IMAD.MOV.U32 R7, RZ, RZ, R0 ;  /* 0x000000ffff077224 */ /* 0x008fe400078e0000 */
[----:B-----5:R-:W-:-:S05]  /*128a0*/  @P0 IMAD.WIDE R2, R0, 0x4, R2 ;  /* 0x0000000400020825 */ /* 0x020fca00078e0202 */
[----:B------:R3:W0:Y:S01]  /*128b0*/  @P0 LDG.E R7, desc[UR6][R2.64] ;  /* 0x0000000602070981 */ /* 0x000622000c1e1900 */
[----:B----4-:R-:W-:Y:S01]  /*128c0*/  VIADD R0, R17, 0xffffffff ;  /* 0xffffffff11007836 */ /* 0x010fe20000000000 */
[----:B---3--:R-:W3:Y:S02]  /*128d0*/  LDC.64 R2, c[0x0][0x418] ;  /* 0x00010600ff027b82 */ /* 0x008ee40000000a00 */
[----:B---3--:R-:W-:Y:S01]  /*128e0*/  LOP3.LUT P0, RZ, R2, UR4, RZ, 0xfc, !PT ;  /* 0x0000000402ff7c12 */ /* 0x008fe2000f80fcff */
[----:B------:R-:W-:-:S03]  /*128f0*/  UMOV UR4, 0xffffffff ;  /* 0xffffffff00047882 */ /* 0x000fc60000000000 */
[----:B------:R-:W-:Y:S02]  /*12900*/  LOP3.LUT P0, RZ, R3, UR5, RZ, 0xfc, P0 ;  /* 0x0000000503ff7c12 */ /* 0x000fe4000800fcff */
[----:B0-----:R-:W-:Y:S01]  /*12910*/  SHF.R.S32.HI R8, RZ, 0x1f, R7 ;  /* 0x0000001fff087819 */ /* 0x001fe20000011407 */
[----:B------:R0:W-:Y:S01]  /*12920*/  STL [R1+0x8], R7 ;  /* 0x0000080701007387 */ /* 0x0001e20000100800 */
[----:B------:R-:W-:-:S03]  /*12930*/  SEL R17, R7, RZ, !P0 ;  /* 0x000000ff07117207 */ /* 0x000fc60004000000 */
[----:B------:R0:W-:Y:S01]  /*12940*/  STL [R1+0x1c], R8 ;  /* 0x00001c0801007387 */ /* 0x0001e20000100800 */
[----:B------:R-:W-:Y:S05]  /*12950*/  BRA.DIV UR4, `(.L_x_1266) ;  /* 0x00000056041c7947 */ /* 0x000fea000b800000 */
[----:B-1----:R-:W1:Y:S02]  /*12960*/  S2R R4, SR_TID.X ;  /* 0x0000000000047919 */ /* 0x002e640000002100 */
[----:B-1----:R-:W-:-:S04]  /*12970*/  SHF.R.U32.HI R4, RZ, 0x5, R4 ;  /* 0x00000005ff047819 */ /* 0x002fc80000011604 */
[----:B------:R-:W-:-:S05]  /*12980*/  LOP3.LUT R4, R4, 0x3, RZ, 0xc0, !PT ;  /* 0x0000000304047812 */ /* 0x000fca00078ec0ff */
[----:B------:R1:W3:Y:S02]  /*12990*/  SHFL.IDX PT, R14, R4, RZ, 0x1f ;  /* 0x00001fff040e7589 */ /* 0x0002e400000e0000 */
.L_x_1372:
[----:B-1----:R-:W4:Y:S01]  /*129a0*/  LDL.LU R4, [R1+0x18] ;  /* 0x0000180001047983 */ /* 0x002f220000300800 */
[----:B------:R-:W-:Y:S02]  /*129b0*/  PLOP3.LUT P1, PT, PT, PT, PT, 0x8, 0x0 ;  /* 0x000000000000781c */ /* 0x000fe40003f2e170 */
[----:B---3--:R-:W-:Y:S01]  /*129c0*/  ISETP.NE.AND P0, PT, R14, RZ, PT ;  /* 0x000000ff0e00720c */ /* 0x008fe20003f05270 */
[----:B------:R1:W-:Y:S01]  /*129d0*/  STL [R1+0x4], R0 ;  /* 0x0000040001007387 */ /* 0x0003e20000100800 */
[----:B----4-:R-:W-:-:S09]  /*129e0*/  LOP3.LUT R4, R4, 0xfffffffe, RZ, 0xc0, !PT ;  /* 0xfffffffe04047812 */ /* 0x010fd200078ec0ff */
[----:B------:R-:W-:-:S05]  /*129f0*/  @P1 LOP3.LUT R4, R4, 0x1, RZ, 0xfc, !PT ;  /* 0x0000000104041812 */ /* 0x000fca00078efcff */
[----:B------:R1:W-:Y:S01]  /*12a00*/  STL [R1+0x18], R4 ;  /* 0x0000180401007387 */ /* 0x0003e20000100800 */
[----:B------:R-:W-:Y:S05]  /*12a10*/  @P0 BRA `(.L_x_1267) ;  /* 0x00000004003c0947 */ /* 0x000fea0003800000 */
[----:B------:R-:W-:-:S03]  /*12a20*/  UMOV UR4, 0xffffffff ;  /* 0xffffffff00047882 */ /* 0x000fc60000000000 */
[----:B------:R-:W-:Y:S05]  /*12a30*/  BRA.DIV UR4, `(.L_x_1268) ;  /* 0x0000005604187947 */ /* 0x000fea000b800000 */
[----:B------:R-:W-:-:S13]  /*12a40*/  ELECT P6, URZ, PT ;  /* 0x00000000003f782f */ /* 0x000fda00038c0000 */
.L_x_1375:
[----:B------:R-:W-:Y:S05]  /*12a50*/  @!P6 BRA `(.L_x_1267) ;  /* 0x00000004002ce947 */ /* 0x000fea0003800000 */
[----:B------:R-:W-:-:S04]  /*12a60*/  ISETP.NE.U32.AND P0, PT, R2, RZ, PT ;  /* 0x000000ff0200720c */ /* 0x000fc80003f05070 */
[----:B------:R-:W-:-:S13]  /*12a70*/  ISETP.NE.AND.EX P0, PT, R3, RZ, PT, P0 ;  /* 0x000000ff0300720c */ /* 0x000fda0003f05300 */
[----:B------:R-:W-:Y:S05]  /*12a80*/  @!P0 BRA `(.L_x_1269) ;  /* 0x0000000000548947 */ /* 0x000fea0003800000 */
[----:B------:R-:W3:Y:S01]  /*12a90*/  LDC R6, c[0x0][0x43c] ;  /* 0x00010f00ff067b82 */ /* 0x000ee20000000800 */
[----:B------:R-:W-:Y:S01]  /*12aa0*/  IMAD.MOV.U32 R9, RZ, RZ, R0 ;  /* 0x000000ffff097224 */ /* 0x000fe200078e0000 */
[----:B------:R-:W-:Y:S01]  /*12ab0*/  ULDC.64 UR4, c[0x0][0x428] ;  /* 0x00010a0000047ab9 */ /* 0x000fe20000000a00 */
[----:B------:R-:W-:Y:S02]  /*12ac0*/  ULDC.64 UR6, c[0x0][0x208] ;  /* 0x0000820000067ab9 */ /* 0x000fe40000000a00 */
[----:B-1----:R-:W-:Y:S01]  /*12ad0*/  IMAD.MOV.U32 R0, RZ, RZ, R9 ;  /* 0x000000ffff007224 */ /* 0x002fe200078e0009 */
[----:B---3--:R-:W-:-:S13]  /*12ae0*/  ISETP.NE.AND P0, PT, R6, 0x1, PT ;  /* 0x000000010600780c */ /* 0x008fda0003f05270 */
[----:B------:R-:W1:Y:S02]  /*12af0*/  @P0 LDC.64 R4, c[0x0][0x440] ;  /* 0x00011000ff040b82 */ /* 0x000e640000000a00 */
[----:B-1----:R-:W-:-:S05]  /*12b00*/  @P0 IMAD.HI.U32 R4, R9, R4, RZ ;  /* 0x0000000409040227 */ /* 0x002fca00078e00ff */
        /* <DEDUP_REMOVED lines=13> */
.L_x_1269:
[----:B---3--:R-:W3:Y:S01]  /*12be0*/  LDL R2, [R1+0x10] ;  /* 0x0000100001027983 */ /* 0x008ee20000100800 */
[----:B-1----:R-:W-:Y:S01]  /*12bf0*/  IMAD R0, R19, 0x8, R18 ;  /* 0x0000000813007824 */ /* 0x002fe200078e0212 */
[----:B---3--:R-:W-:-:S04]  /*12c00*/  SHF.L.U32 R2, R2, 0x1f, RZ ;  /* 0x0000001f02027819 */ /* 0x008fc800000006ff */
[----:B------:R-:W1:Y:S02]  /*12c10*/  SYNCS.PHASECHK.TRANS64.TRYWAIT P0, [R0+URZ+0x2a840], R2 ;  /* 0x02a84002000075a7 */ /* 0x000e64000800017f */
[----:B-1----:R-:W-:Y:S05]  /*12c20*/  @!P0 BRA `(.L_x_1270) ;  /* 0x0000005000bc8947 */ /* 0x002fea0003800000 */
.L_x_1376:
[----:B------:R-:W3:Y:S02]  /*12c30*/  S2R R3, SR_TID.X ;  /* 0x0000000000037919 */ /* 0x000ee40000002100 */
[----:B---3--:R-:W-:-:S04]  /*12c40*/  LOP3.LUT R3, R3, 0x7f, RZ, 0xc0, !PT ;  /* 0x0000007f03037812 */ /* 0x008fc800078ec0ff */
[----:B------:R-:W-:-:S13]  /*12c50*/  ISETP.NE.AND P0, PT, R3, RZ, PT ;  /* 0x000000ff0300720c */ /* 0x000fda0003f05270 */
[----:B------:R-:W-:Y:S05]  /*12c60*/  @P0 BRA `(.L_x_1271) ;  /* 0x00000000001c0947 */ /* 0x000fea0003800000 */
[----:B------:R-:W3:Y:S01]  /*12c70*/  S2R R3, SR_TID.X ;  /* 0x0000000000037919 */ /* 0x000ee20000002100 */
[----:B-1----:R-:W-:-:S04]  /*12c80*/  IMAD.MOV.U32 R2, RZ, RZ, 0x9000 ;  /* 0x00009000ff027424 */ /* 0x002fc800078e00ff */
[----:B------:R4:W-:Y:S01]  /*12c90*/  SYNCS.ARRIVE.TRANS64 RZ, [R0+URZ+0x2a830], R2 ;  /* 0x02a8300200ff79a7 */ /* 0x0009e2000800003f */
[----:B---3--:R-:W-:-:S04]  /*12ca0*/  LOP3.LUT R3, R3, 0x1f, RZ, 0xc0, !PT ;  /* 0x0000001f03037812 */ /* 0x008fc800078ec0ff */
[----:B------:R-:W-:-:S13]  /*12cb0*/  ISETP.NE.AND P0, PT, R3, RZ, PT ;  /* 0x000000ff0300720c */ /* 0x000fda0003f05270 */
[----:B----4-:R-:W-:Y:S05]  /*12cc0*/  @!P0 BRA `(.L_x_1271) ;  /* 0x0000000000048947 */ /* 0x010fea0003800000 */
[----:B------:R-:W-:Y:S01]  /*12cd0*/  BPT.TRAP 0x1 ;  /* 0x000000040000795c */ /* 0x000fe20000300000 */
.L_x_1271:
[----:B------:R-:W3:Y:S04]  /*12ce0*/  LDL R4, [R1+0x4] ;  /* 0x0000040001047983 */ /* 0x000ee80000100800 */
[----:B------:R-:W4:Y:S04]  /*12cf0*/  LDL R3, [R1+0x14] ;  /* 0x0000140001037983 */ /* 0x000f280000100800 */
[----:B-1----:R-:W2:Y:S01]  /*12d00*/  LDL.LU R2, [R1+0x18] ;  /* 0x0000180001027983 */ /* 0x002ea20000300800 */
        /* <DEDUP_REMOVED lines=21> */
[----:B------:R-:W-:Y:S01]  /*12e60*/  UIMAD UR11, UR11, 0x60, UR5 ;  /* 0x000000600b0b78a4 */ /* 0x000fe2000f8e0205 */
[----:B------:R3:W-:Y:S01]  /*12e70*/  STL [R1+0x18], R2 ;  /* 0x0000180201007387 */ /* 0x0007e20000100800 */
[----:B------:R-:W-:-:S09]  /*12e80*/  UIADD3.X UR5, URZ, UR37, URZ, UP0, !UPT ;  /* 0x000000253f057290 */ /* 0x000fd200087fe43f */
[----:B------:R1:W-:Y:S02]  /*12e90*/  UTMALDG.4D [UR8], [UR4], desc[UR6] ;  /* 0x00000608040075b4 */ /* 0x0003e40008019000 */
[----:B-1----:R-:W-:Y:S01]  /*12ea0*/  UMOV UR8, UR15 ;  /* 0x0000000f00087c82 */ /* 0x002fe20008000000 */
[----:B------:R-:W-:Y:S02]  /*12eb0*/  UMOV UR10, UR16 ;  /* 0x00000010000a7c82 */ /* 0x000fe40008000000 */
[----:B------:R1:W-:Y:S02]  /*12ec0*/  UTMALDG.4D [UR8], [UR4], desc[UR6] ;  /* 0x00000608040075b4 */ /* 0x0003e40008019000 */
[----:B-1----:R-:W-:Y:S01]  /*12ed0*/  UMOV UR8, UR17 ;  /* 0x0000001100087c82 */ /* 0x002fe20008000000 */
[----:B------:R-:W-:Y:S02]  /*12ee0*/  UMOV UR10, UR14 ;  /* 0x0000000e000a7c82 */ /* 0x000fe40008000000 */
[----:B------:R3:W-:Y:S02]  /*12ef0*/  UTMALDG.4D [UR8], [UR4], desc[UR6] ;  /* 0x00000608040075b4 */ /* 0x0007e40008019000 */
[----:B---3--:R-:W-:Y:S01]  /*12f00*/  NOP ;  /* 0x0000000000007918 */ /* 0x008fe20000000000 */
.L_x_1267:
[----:B------:R-:W1:Y:S01]  /*12f10*/  LDL.LU R3, [R1+0x30] ;  /* 0x0000300001037983 */ /* 0x000e620000300800 */
[----:B------:R-:W-:Y:S05]  /*12f20*/  WARPSYNC.ALL ;  /* 0x0000000000007948 */ /* 0x000fea0003800000 */
[----:B------:R-:W-:Y:S01]  /*12f30*/  ULDC.64 UR4, c[0x0][0x298] ;  /* 0x0000a60000047ab9 */ /* 0x000fe20000000a00 */
[----:B------:R-:W-:Y:S01]  /*12f40*/  BSSY B6, `(.L_x_1272) ;  /* 0x000001c000067945 */ /* 0x000fe20003800000 */
[----:B------:R-:W-:Y:S01]  /*12f50*/  BAR.SYNC.DEFER_BLOCKING 0x8, 0x180 ;  /* 0x0206000000007b1d */ /* 0x000fe20000010000 */
[----:B-1----:R-:W-:Y:S01]  /*12f60*/  SHF.R.S32.HI R0, RZ, 0x1f, R3 ;  /* 0x0000001fff007819 */ /* 0x002fe20000011403 */
[----:B------:R-:W-:-:S04]  /*12f70*/  IMAD.WIDE.U32 R4, R3, UR4, RZ ;  /* 0x0000000403047c25 */ /* 0x000fc8000f8e00ff */
[----:B------:R-:W-:Y:S01]  /*12f80*/  IMAD R2, R0, UR4, RZ ;  /* 0x0000000400027c24 */ /* 0x000fe2000f8e02ff */
[----:B------:R1:W-:Y:S01]  /*12f90*/  STL.64 [R1+0x48], R4 ;  /* 0x0000480401007387 */ /* 0x0003e20000100a00 */
[----:B------:R-:W-:Y:S02]  /*12fa0*/  VIADD R0, R18, 0xc400 ;  /* 0x0000c40012007836 */ /* 0x000fe40000000000 */
[----:B------:R-:W-:-:S03]  /*12fb0*/  IMAD R2, R3, UR5, R2 ;  /* 0x0000000503027c24 */ /* 0x000fc6000f8e0202 */
[----:B------:R-:W-:Y:S01]  /*12fc0*/  LOP3.LUT P0, RZ, R0, 0x3ff, RZ, 0xc0, !PT ;  /* 0x000003ff00ff7812 */ /* 0x000fe2000780c0ff */
[----:B------:R-:W-:-:S05]  /*12fd0*/  IMAD.IADD R0, R5, 0x1, R2 ;  /* 0x0000000105007824 */ /* 0x000fca00078e0202 */
[----:B------:R1:W-:Y:S07]  /*12fe0*/  STL [R1+0x30], R0 ;  /* 0x0000300001007387 */ /* 0x0003ee0000100800 */
[----:B------:R-:W-:Y:S05]  /*12ff0*/  @!P0 BRA `(.L_x_1273) ;  /* 0x0000000000408947 */ /* 0x000fea0003800000 */
[----:B------:R-:W-:Y:S01]  /*13000*/  MOV R2, 0x0 ;  /* 0x0000000000027802 */ /* 0x000fe20000000f00 */
[----:B------:R-:W-:Y:S01]  /*13010*/  ULDC.64 UR6, c[0x4][0x118] ;  /* 0x0100460000067ab9 */ /* 0x000fe20000000a00 */
[----:B------:R-:W-:Y:S01]  /*13020*/  ULDC.64 UR8, c[0x4][0x120] ;  /* 0x0100480000087ab9 */ /* 0x000fe20000000a00 */
[----:B------:R-:W-:Y:S01]  /*13030*/  ULDC.64 UR4, c[0x4][0x88] ;  /* 0x0100220000047ab9 */ /* 0x000fe20000000a00 */
[----:B-1----:R-:W-:Y:S02]  /*13040*/  IMAD.U32 R4, RZ, RZ, UR6 ;  /* 0x00000006ff047e24 */ /* 0x002fe4000f8e00ff */
[----:B------:R-:W1:Y:S01]  /*13050*/  LDC.64 R2, c[0x4][R2] ;  /* 0x0100000002027b82 */ /* 0x000e620000000a00 */
[----:B------:R-:W-:Y:S02]  /*13060*/  IMAD.U32 R5, RZ, RZ, UR7 ;  /* 0x00000007ff057e24 */ /* 0x000fe4000f8e00ff */
[----:B------:R-:W-:Y:S02]  /*13070*/  IMAD.U32 R6, RZ, RZ, UR8 ;  /* 0x00000008ff067e24 */ /* 0x000fe4000f8e00ff */
[----:B0-----:R-:W-:-:S02]  /*13080*/  IMAD.U32 R7, RZ, RZ, UR9 ;  /* 0x00000009ff077e24 */ /* 0x001fc4000f8e00ff */
[----:B--2---:R-:W-:Y:S02]  /*13090*/  IMAD.U32 R10, RZ, RZ, UR4 ;  /* 0x00000004ff0a7e24 */ /* 0x004fe4000f8e00ff */
[----:B------:R-:W-:Y:S02]  /*130a0*/  IMAD.U32 R11, RZ, RZ, UR5 ;  /* 0x00000005ff0b7e24 */ /* 0x000fe4000f8e00ff */
[----:B------:R-:W-:Y:S02]  /*130b0*/  IMAD.MOV.U32 R8, RZ, RZ, 0x70 ;  /* 0x00000070ff087424 */ /* 0x000fe400078e00ff */
[----:B------:R-:W-:Y:S02]  /*130c0*/  IMAD.MOV.U32 R12, RZ, RZ, 0x1 ;  /* 0x00000001ff0c7424 */ /* 0x000fe400078e00ff */
[----:B------:R-:W-:-:S07]  /*130d0*/  IMAD.MOV.U32 R13, RZ, RZ, RZ ;  /* 0x000000ffff0d7224 */ /* 0x000fce00078e00ff */
[----:B------:R-:W-:-:S07]  /*130e0*/  LEPC R20, `(.L_x_1273) ;  /* 0x000000001014794e */ /* 0x000fce0000000000 */
[----:B-1----:R-:W-:Y:S05]  /*130f0*/  CALL.ABS.NOINC R2 ;  /* 0x0000000002007343 */ /* 0x002fea0003c00000 */
.L_x_1273:
[----:B------:R-:W-:Y:S05]  /*13100*/  BSYNC B6 ;  /* 0x0000000000067941 */ /* 0x000fea0003800000 */
.L_x_1272:
[----:B-1----:R-:W3:Y:S01]  /*13110*/  LDL.LU R0, [R1+0x30] ;  /* 0x0000300001007983 */ /* 0x002ee20000300800 */
[----:B------:R-:W-:Y:S01]  /*13120*/  ULDC.64 UR6, c[0x0][0xa00] ;  /* 0x0002800000067ab9 */ /* 0x000fe20000000a00 */
[----:B0-----:R-:W0:Y:S01]  /*13130*/  LDC R7, c[0x0][0x448] ;  /* 0x00011200ff077b82 */ /* 0x001e220000000800 */
[----:B------:R-:W-:Y:S01]  /*13140*/  ULDC.64 UR4, c[0x0][0x2d8] ;  /* 0x0000b60000047ab9 */ /* 0x000fe20000000a00 */
[----:B------:R-:W3:Y:S04]  /*13150*/  LDL.LU.64 R2, [R1+0x48] ;  /* 0x0000480001027983 */ /* 0x000ee80000300a00 */
[----:B------:R-:W4:Y:S04]  /*13160*/  LDL R5, [R1+0xc] ;  /* 0x00000c0001057983 */ /* 0x000f280000100800 */
[----:B------:R-:W4:Y:S01]  /*13170*/  LDL R9, [R1+0x28] ;  /* 0x0000280001097983 */ /* 0x000f220000100800 */
[----:B------:R-:W-:-:S04]  /*13180*/  ISETP.NE.U32.AND P0, PT, RZ, UR6, PT ;  /* 0x00000006ff007c0c */ /* 0x000fc8000bf05070 */
[----:B------:R-:W-:Y:S01]  /*13190*/  ISETP.NE.AND.EX P0, PT, RZ, UR7, PT, P0 ;  /* 0x00000007ff007c0c */ /* 0x000fe2000bf05300 */
[----:B------:R-:W1:Y:S01]  /*131a0*/  S2R R8, SR_TID.X ;  /* 0x0000000000087919 */ /* 0x000e620000002100 */
[----:B------:R-:W-:Y:S01]  /*131b0*/  ULDC.64 UR6, c[0x0][0x280] ;  /* 0x0000a00000067ab9 */ /* 0x000fe20000000a00 */
[----:B--2---:R-:W2:Y:S01]  /*131c0*/  S2R R10, SR_TID.X ;  /* 0x00000000000a7919 */ /* 0x004ea20000002100 */
[----:B-1----:R-:W-:Y:S02]  /*131d0*/  IMAD.SHL.U32 R8, R8, 0x10, RZ ;  /* 0x0000001008087824 */ /* 0x002fe400078e00ff */
[----:B--2---:R-:W-:-:S05]  /*131e0*/  IMAD.SHL.U32 R10, R10, 0x8, RZ ;  /* 0x000000080a0a7824 */ /* 0x004fca00078e00ff */
[----:B------:R-:W-:-:S04]  /*131f0*/  LOP3.LUT R10, R10, 0x38, RZ, 0xc0, !PT ;  /* 0x000000380a0a7812 */ /* 0x000fc800078ec0ff */
[C---:B------:R-:W-:Y:S02]  /*13200*/  LOP3.LUT R11, R10.reuse, 0x40, RZ, 0xfc, !PT ;  /* 0x000000400a0b7812 */ /* 0x040fe400078efcff */
[----:B------:R-:W-:Y:S01]  /*13210*/  LOP3.LUT R10, R10, 0x80, RZ, 0xfc, !PT ;  /* 0x000000800a0a7812 */ /* 0x000fe200078efcff */
[----:B---3--:R-:W-:Y:S01]  /*13220*/  IMAD.MOV.U32 R3, RZ, RZ, R0 ;  /* 0x000000ffff037224 */ /* 0x008fe200078e0000 */
[----:B----4-:R-:W-:-:S04]  /*13230*/  SHF.R.S32.HI R0, RZ, 0x1f, R5 ;  /* 0x0000001fff007819 */ /* 0x010fc80000011405 */
[----:B------:R-:W-:Y:S02]  /*13240*/  SEL R4, R0, RZ, !P0 ;  /* 0x000000ff00047207 */ /* 0x000fe40004000000 */
[----:B------:R-:W-:Y:S02]  /*13250*/  SEL R0, R5, RZ, !P0 ;  /* 0x000000ff05007207 */ /* 0x000fe40004000000 */
[----:B------:R-:W1:Y:S01]  /*13260*/  S2R R5, SR_TID.X ;  /* 0x0000000000057919 */ /* 0x000e620000002100 */
[----:B0-----:R-:W-:Y:S01]  /*13270*/  ISETP.NE.AND P0, PT, R7, 0x1, PT ;  /* 0x000000010700780c */ /* 0x001fe20003f05270 */
[----:B------:R-:W-:-:S04]  /*13280*/  IMAD.WIDE.U32 R2, R16, UR4, R2 ;  /* 0x0000000410027c25 */ /* 0x000fc8000f8e0002 */
[----:B------:R-:W-:Y:S01]  /*13290*/  IMAD R3, R16, UR5, R3 ;  /* 0x0000000510037c24 */ /* 0x000fe2000f8e0203 */
[----:B------:R-:W-:-:S07]  /*132a0*/  ULDC.64 UR4, c[0x0][0x2e0] ;  /* 0x0000b80000047ab9 */ /* 0x000fce0000000a00 */
[----:B------:R-:W0:Y:S01]  /*132b0*/  @P0 LDC R6, c[0x0][0x450] ;  /* 0x00011400ff060b82 */ /* 0x000e220000000800 */
[----:B-1----:R-:W-:-:S04]  /*132c0*/  LOP3.LUT R5, R5, 0x7f, RZ, 0xc0, !PT ;  /* 0x0000007f05057812 */ /* 0x002fc800078ec0ff */
[----:B------:R-:W-:-:S04]  /*132d0*/  SHF.R.U32.HI R5, RZ, 0x3, R5 ;  /* 0x00000003ff057819 */ /* 0x000fc80000011605 */
[----:B------:R-:W-:Y:S02]  /*132e0*/  LOP3.LUT R8, R5, 0x70, R8, 0xf8, !PT ;  /* 0x0000007005087812 */ /* 0x000fe400078ef808 */
[----:B------:R-:W1:Y:S01]  /*132f0*/  @P0 LDC R5, c[0x0][0x44c] ;  /* 0x00011300ff050b82 */ /* 0x000e620000000800 */
[----:B------:R-:W-:Y:S02]  /*13300*/  IMAD R4, R4, UR4, RZ ;  /* 0x0000000404047c24 */ /* 0x000fe4000f8e02ff */
[----:B------:R-:W-:-:S04]  /*13310*/  IMAD.WIDE.U32 R2, R0, UR4, R2 ;  /* 0x0000000400027c25 */ /* 0x000fc8000f8e0002 */
[----:B------:R-:W-:Y:S01]  /*13320*/  IMAD R0, R0, UR5, R4 ;  /* 0x0000000500007c24 */ /* 0x000fe2000f8e0204 */
[----:B------:R-:W-:Y:S01]  /*13330*/  ULDC.64 UR4, c[0x0][0x2d0] ;  /* 0x0000b40000047ab9 */ /* 0x000fe20000000a00 */
[----:B------:R-:W-:Y:S02]  /*13340*/  IMAD.IADD R4, R8, 0x1, R9 ;  /* 0x0000000108047824 */ /* 0x000fe400078e0209 */
[----:B------:R-:W-:Y:S02]  /*13350*/  IMAD.IADD R3, R3, 0x1, R0 ;  /* 0x0000000103037824 */ /* 0x000fe400078e0200 */
[----:B------:R-:W-:Y:S02]  /*13360*/  IMAD.MOV.U32 R0, RZ, RZ, R4 ;  /* 0x000000ffff007224 */ /* 0x000fe400078e0004 */
[----:B-1----:R-:W-:-:S05]  /*13370*/  @P0 IMAD.HI.U32 R5, R4, R5, RZ ;  /* 0x0000000504050227 */ /* 0x002fca00078e00ff */
[----:B0-----:R-:W-:-:S05]  /*13380*/  @P0 SHF.R.U32.HI R0, RZ, R6, R5 ;  /* 0x00000006ff000219 */ /* 0x001fca0000011605 */
        /* <DEDUP_REMOVED lines=14> */
[----:B------:R-:W1:Y:S01]  /*13470*/  S2R R8, SR_TID.X ;  /* 0x0000000000087919 */ /* 0x000e620000002100 */
[----:B------:R-:W-:Y:S01]  /*13480*/  IMAD R0, R4, UR5, R0 ;  /* 0x0000000504007c24 */ /* 0x000fe2000f8e0200 */
[----:B------:R-:W-:-:S03]  /*13490*/  LEA R4, P3, R2, UR6, 0x1 ;  /* 0x0000000602047c11 */ /* 0x000fc6000f8608ff */
[----:B------:R-:W-:Y:S01]  /*134a0*/  IMAD.IADD R0, R3, 0x1, R0 ;  /* 0x0000000103007824 */ /* 0x000fe200078e0200 */
[----:B------:R-:W-:-:S04]  /*134b0*/  ISETP.GE.AND P1, PT, R11, UR4, PT ;  /* 0x000000040b007c0c */ /* 0x000fc8000bf26270 */
[----:B------:R-:W-:Y:S01]  /*134c0*/  LEA.HI.X R3, R2, UR7, R0, 0x1, P3 ;  /* 0x0000000702037c11 */ /* 0x000fe200098f0c00 */
[----:B-1----:R-:W-:-:S05]  /*134d0*/  IMAD.SHL.U32 R8, R8, 0x8, RZ ;  /* 0x0000000808087824 */ /* 0x002fca00078e00ff */
[----:B------:R-:W-:-:S04]  /*134e0*/  LOP3.LUT R8, R8, 0x38, RZ, 0xc0, !PT ;  /* 0x0000003808087812 */ /* 0x000fc800078ec0ff */
[----:B------:R-:W-:Y:S01]  /*134f0*/  ISETP.GE.AND P2, PT, R8, UR4, PT ;  /* 0x0000000408007c0c */ /* 0x000fe2000bf46270 */
[----:B------:R-:W-:-:S03]  /*13500*/  UMOV UR4, 0xffffffff ;  /* 0xffffffff00047882 */ /* 0x000fc60000000000 */
[----:B0-----:R-:W-:Y:S09]  /*13510*/  BRA.DIV UR4, `(.L_x_1274) ;  /* 0x0000004a04947947 */ /* 0x001ff2000b800000 */
[----:B------:R-:W0:Y:S01]  /*13520*/  S2R R6, SR_TID.X ;  /* 0x0000000000067919 */ /* 0x000e220000002100 */
[----:B------:R-:W2:Y:S01]  /*13530*/  LDL.LU R9, [R1+0x28] ;  /* 0x0000280001097983 */ /* 0x000ea20000300800 */
[----:B0-----:R-:W-:-:S04]  /*13540*/  LOP3.LUT R6, R6, 0x7f, RZ, 0xc0, !PT ;  /* 0x0000007f06067812 */ /* 0x001fc800078ec0ff */
[----:B------:R-:W-:Y:S02]  /*13550*/  SHF.R.U32.HI R8, RZ, 0x3, R6 ;  /* 0x00000003ff087819 */ /* 0x000fe40000011606 */
[----:B------:R-:W3:Y:S01]  /*13560*/  LDL.LU R6, [R1+0x2c] ;  /* 0x00002c0001067983 */ /* 0x000ee20000300800 */
[----:B------:R-:W0:Y:S01]  /*13570*/  S2R R11, SR_TID.X ;  /* 0x00000000000b7919 */ /* 0x000e220000002100 */
[----:B------:R-:W-:Y:S01]  /*13580*/  ULDC.64 UR4, c[0x0][0x208] ;  /* 0x0000820000047ab9 */ /* 0x000fe20000000a00 */
[----:B0-----:R-:W-:-:S05]  /*13590*/  IMAD.SHL.U32 R11, R11, 0x8, RZ ;  /* 0x000000080b0b7824 */ /* 0x001fca00078e00ff */
[----:B------:R-:W-:Y:S01]  /*135a0*/  LOP3.LUT R11, R11, 0x38, RZ, 0xc0, !PT ;  /* 0x000000380b0b7812 */ /* 0x000fe200078ec0ff */
[----:B--2---:R-:W-:-:S04]  /*135b0*/  IMAD.IADD R0, R8, 0x1, R9 ;  /* 0x0000000108007824 */ /* 0x004fc800078e0209 */
[----:B------:R-:W-:Y:S01]  /*135c0*/  VIADD R5, R0, 0x10 ;  /* 0x0000001000057836 */ /* 0x000fe20000000000 */
[----:B------:R-:W-:Y:S01]  /*135d0*/  SHFL.IDX PT, R9, R3, 0x1, 0x181f ;  /* 0x00381f0003097f89 */ /* 0x000fe200000e0000 */
[----:B---3--:R-:W-:-:S03]  /*135e0*/  IMAD R2, R6, R7, RZ ;  /* 0x0000000706027224 */ /* 0x008fc600078e02ff */
[----:B------:R-:W0:Y:S04]  /*135f0*/  SHFL.IDX PT, R7, R4, RZ, 0x181f ;  /* 0x00181fff04077589 */ /* 0x000e2800000e0000 */
[----:B------:R-:W1:Y:S01]  /*13600*/  SHFL.IDX PT, R6, R3, RZ, 0x181f ;  /* 0x00181fff03067589 */ /* 0x000e6200000e0000 */
[-C--:B------:R-:W-:Y:S02]  /*13610*/  ISETP.GE.AND P4, PT, R0, R2.reuse, PT ;  /* 0x000000020000720c */ /* 0x080fe40003f86270 */
[----:B------:R-:W-:Y:S02]  /*13620*/  ISETP.GE.AND P3, PT, R5, R2, PT ;  /* 0x000000020500720c */ /* 0x000fe40003f66270 */
[----:B------:R-:W2:Y:S09]  /*13630*/  SHFL.IDX PT, R5, R4, 0x1, 0x181f ;  /* 0x00381f0004057f89 */ /* 0x000eb200000e0000 */
[----:B0-----:R-:W-:-:S05]  /*13640*/  @!P4 LEA R7, P5, R11, R7, 0x1 ;  /* 0x000000070b07c211 */ /* 0x001fca00078a08ff */
[----:B-1----:R-:W-:-:S05]  /*13650*/  @!P4 IMAD.X R6, RZ, RZ, R6, P5 ;  /* 0x000000ffff06c224 */ /* 0x002fca00028e0606 */
[----:B------:R-:W-:-:S04]  /*13660*/  @!P4 LOP3.LUT R7, R7, R6, RZ, 0x3c, !PT ;  /* 0x000000060707c212 */ /* 0x000fc800078e3cff */
[----:B------:R-:W-:Y:S02]  /*13670*/  @!P4 LOP3.LUT R6, R7, R6, RZ, 0x3c, !PT ;  /* 0x000000060706c212 */ /* 0x000fe400078e3cff */
[----:B--2---:R-:W-:Y:S02]  /*13680*/  @!P3 LEA R8, P5, R11, R5, 0x1 ;  /* 0x000000050b08b211 */ /* 0x004fe400078a08ff */
        /* <DEDUP_REMOVED lines=62> */
[----:B------:R0:W1:Y:S04]  /*13a70*/  SHFL.IDX PT, R5, R3, 0x7, 0x181f ;  /* 0x00f81f0003057f89 */ /* 0x00006800000e0000 */
[----:B------:R0:W-:Y:S04]  /*13a80*/  @!P4 LDGSTS.E.BYPASS.LTC128B.128 [R10+0xf400], desc[UR4][R6.64], !P2 ;  /* 0x0f400000060acfae */ /* 0x0001e8000d101d44 */
[----:B------:R0:W-:Y:S04]  /*13a90*/  @!P4 LDGSTS.E.BYPASS.LTC128B.128 [R10+0x13400], desc[UR4][R6.64+0x80], !P1 ;  /* 0x13400080060acfae */ /* 0x0001e8000c901d44 */
[----:B------:R0:W-:Y:S04]  /*13aa0*/  @!P4 LDGSTS.E.BYPASS.LTC128B.128 [R10+0x17400], desc[UR4][R6.64+0x100], !P0 ;  /* 0x17400100060acfae */ /* 0x0001e8000c101d44 */
[----:B------:R0:W2:Y:S02]  /*13ab0*/  SHFL.IDX PT, R3, R4, 0x7, 0x181f ;  /* 0x00f81f0004037f89 */ /* 0x0000a400000e0000 */
.L_x_1393:
[----:B------:R-:W-:Y:S01]  /*13ac0*/  VIADD R0, R0, 0x70 ;  /* 0x0000007000007836 */ /* 0x000fe20000000000 */
[----:B------:R-:W-:Y:S04]  /*13ad0*/  BSSY B0, `(.L_x_1275) ;  /* 0x000000f000007945 */ /* 0x000fe80003800000 */
[----:B------:R-:W-:-:S13]  /*13ae0*/  ISETP.GE.AND P3, PT, R0, R2, PT ;  /* 0x000000020000720c */ /* 0x000fda0003f66270 */
[----:B------:R-:W-:Y:S05]  /*13af0*/  @P3 BRA `(.L_x_1276) ;  /* 0x0000000000303947 */ /* 0x000fea0003800000 */
[----:B0-----:R-:W0:Y:S01]  /*13b00*/  S2R R4, SR_TID.X ;  /* 0x0000000000047919 */ /* 0x001e220000002100 */
[----:B------:R-:W-:Y:S01]  /*13b10*/  ULDC.64 UR4, c[0x0][0x208] ;  /* 0x0000820000047ab9 */ /* 0x000fe20000000a00 */
[----:B0-----:R-:W-:-:S05]  /*13b20*/  IMAD.SHL.U32 R4, R4, 0x8, RZ ;  /* 0x0000000804047824 */ /* 0x001fca00078e00ff */
[----:B------:R-:W-:-:S04]  /*13b30*/  LOP3.LUT R4, R4, 0x38, RZ, 0xc0, !PT ;  /* 0x0000003804047812 */ /* 0x000fc800078ec0ff */
[----:B--2---:R-:W-:-:S05]  /*13b40*/  LEA R2, P3, R4, R3, 0x1 ;  /* 0x0000000304027211 */ /* 0x004fca00078608ff */
[----:B-1----:R-:W-:-:S05]  /*13b50*/  IMAD.X R3, RZ, RZ, R5, P3 ;  /* 0x000000ffff037224 */ /* 0x002fca00018e0605 */
[----:B------:R-:W-:Y:S01]  /*13b60*/  @!PT LDS RZ, [RZ] ;  /* 0x00000000fffff984 */ /* 0x000fe20000000800 */
[----:B------:R-:W-:Y:S01]  /*13b70*/  @!PT LDS RZ, [RZ] ;  /* 0x00000000fffff984 */ /* 0x000fe20000000800 */
[----:B------:R-:W-:Y:S01]  /*13b80*/  @!PT LDS RZ, [RZ] ;  /* 0x00000000fffff984 */ /* 0x000fe20000000800 */
[----:B------:R3:W-:Y:S04]  /*13b90*/  LDGSTS.E.BYPASS.LTC128B.128 [R10+0xfc00], desc[UR4][R2.64], !P2 ;  /* 0x0fc00000020a7fae */ /* 0x0007e8000d101d44 */
[----:B------:R3:W-:Y:S04]  /*13ba0*/  LDGSTS.E.BYPASS.LTC128B.128 [R10+0x13c00], desc[UR4][R2.64+0x80], !P1 ;  /* 0x13c00080020a7fae */ /* 0x0007e8000c901d44 */
[----:B------:R3:W-:Y:S02]  /*13bb0*/  LDGSTS.E.BYPASS.LTC128B.128 [R10+0x17c00], desc[UR4][R2.64+0x100], !P0 ;  /* 0x17c00100020a7fae */ /* 0x0007e4000c101d44 */
.L_x_1276:
[----:B------:R-:W-:Y:S05]  /*13bc0*/  BSYNC B0 ;  /* 0x0000000000007941 */ /* 0x000fea0003800000 */
.L_x_1275:
[----:B------:R-:W-:Y:S01]  /*13bd0*/  NOP ;  /* 0x0000000000007918 */ /* 0x000fe20000000000 */
[----:B------:R-:W-:Y:S01]  /*13be0*/  PLOP3.LUT P0, PT, PT, PT, PT, 0x80, 0x0 ;  /* 0x000000000000781c */ /* 0x000fe20003f0f070 */
[----:B0-----:R-:W-:-:S12]  /*13bf0*/  VIADD R6, R18, 0x2a800 ;  /* 0x0002a80012067836 */ /* 0x001fd80000000000 */
.L_x_1277:
[----:B------:R-:W-:Y:S02]  /*13c00*/  PLOP3.LUT P1, PT, P1, P0, PT, 0xa2, 0x0 ;  /* 0x000000000000781c */ /* 0x000fe40000f21472 */
[----:B------:R-:W-:-:S08]  /*13c10*/  @P0 R2UR P1, UR4, R18 ;  /* 0x00000000120402ca */ /* 0x000fd00000020000 */
[----:B------:R-:W-:-:S05]  /*13c20*/  @P0 PLOP3.LUT P0, PT, P1, PT, PT, 0x80, 0x0 ;  /* 0x000000000000081c */ /* 0x000fca0000f0f070 */
[----:B------:R-:W-:Y:S01]  /*13c30*/  @!P1 SYNCS.ARRIVE.TRANS64.RED.A0T1 RZ, [UR4+0x2a800], RZ ;  /* 0x02a800ffffff99a7 */ /* 0x000fe20008200404 */
[----:B------:R-:W-:Y:S07]  /*13c40*/  @!P1 ARRIVES.LDGSTSBAR.64.TRANSCNT [UR4+0x2a800] ;  /* 0x02a80000ff0099b0 */ /* 0x000fee0008000a84 */
[----:B------:R-:W-:Y:S05]  /*13c50*/  @P0 BRA.U.ANY `(.L_x_1277) ;  /* 0xfffffffd00e80947 */ /* 0x000fea000393ffff */
[----:B---3--:R-:W3:Y:S02]  /*13c60*/  LDL.LU R2, [R1+0x50] ;  /* 0x0000500001027983 */ /* 0x008ee40000300800 */
[----:B---3--:R-:W-:-:S05]  /*13c70*/  VIADD R2, R2, 0x1 ;  /* 0x0000000102027836 */ /* 0x008fca0000000000 */
        /* <DEDUP_REMOVED lines=8> */
[----:B------:R-:W3:Y:S03]  /*13d00*/  SYNCS.PHASECHK.TRANS64.TRYWAIT P0, [R18+URZ+0x2a820], R0 ;  /* 0x02a82000120075a7 */ /* 0x000ee6000800017f */
[----:B0--3--:R-:W-:Y:S05]  /*13d10*/  @!P0 BRA `(.L_x_1279) ;  /* 0x0000004c00908947 */ /* 0x009fea0003800000 */
.L_x_1394:
[----:B------:R-:W-:Y:S05]  /*13d20*/  BSYNC B0 ;  /* 0x0000000000007941 */ /* 0x000fea0003800000 */
.L_x_1278:
[----:B------:R-:W0:Y:S04]  /*13d30*/  LDL R2, [R1+0x3c] ;  /* 0x00003c0001027983 */ /* 0x000e280000100800 */
[----:B------:R-:W3:Y:S01]  /*13d40*/  LDL R4, [R1+0x24] ;  /* 0x0000240001047983 */ /* 0x000ee20000100800 */
[----:B------:R-:W-:Y:S01]  /*13d50*/  BSSY B0, `(.L_x_1280) ;  /* 0x000021b000007945 */ /* 0x000fe20003800000 */
[----:B0-----:R-:W-:-:S05]  /*13d60*/  VIADD R0, R2, 0xfffffffe ;  /* 0xfffffffe02007836 */ /* 0x001fca0000000000 */
[----:B---3--:R-:W-:-:S13]  /*13d70*/  ISETP.GE.AND P0, PT, R0, R4, PT ;  /* 0x000000040000720c */ /* 0x008fda0003f06270 */
[----:B------:R-:W-:Y:S05]  /*13d80*/  @!P0 BRA `(.L_x_1281) ;  /* 0x00000020005c8947 */ /* 0x000fea0003800000 */
[----:B------:R-:W3:Y:S04]  /*13d90*/  LDL.LU R2, [R1+0x40] ;  /* 0x0000400001027983 */ /* 0x000ee80000300800 */
[----:B------:R-:W4:Y:S04]  /*13da0*/  LDL.LU R8, [R1+0x38] ;  /* 0x0000380001087983 */ /* 0x000f280000300800 */
[----:B--2---:R-:W2:Y:S04]  /*13db0*/  LDL.LU R3, [R1+0x54] ;  /* 0x0000540001037983 */ /* 0x004ea80000300800 */
[----:B------:R-:W5:Y:S04]  /*13dc0*/  LDL.LU R7, [R1+0x34] ;  /* 0x0000340001077983 */ /* 0x000f680000300800 */
[----:B-1----:R-:W5:Y:S01]  /*13dd0*/  LDL.LU R5, [R1+0x58] ;  /* 0x0000580001057983 */ /* 0x002f620000300800 */
[----:B------:R-:W-:Y:S01]  /*13de0*/  LOP3.LUT R11, RZ, R4, RZ, 0x33, !PT ;  /* 0x00000004ff0b7212 */ /* 0x000fe200078e33ff */
[----:B------:R-:W-:Y:S01]  /*13df0*/  BSSY B2, `(.L_x_1282) ;  /* 0x00000ba000027945 */ /* 0x000fe20003800000 */
[----:B---3--:R-:W-:-:S04]  /*13e00*/  VIADD R2, R2, 0x1 ;  /* 0x0000000102027836 */ /* 0x008fc80000000000 */
[----:B----4-:R-:W-:Y:S01]  /*13e10*/  IMAD R2, R2, R8, RZ ;  /* 0x0000000802027224 */ /* 0x010fe200078e02ff */
[----:B--2---:R-:W-:-:S04]  /*13e20*/  LOP3.LUT R3, RZ, R3, RZ, 0x33, !PT ;  /* 0x00000003ff037212 */ /* 0x004fc800078e33ff */
[----:B------:R-:W-:-:S04]  /*13e30*/  LOP3.LUT R2, RZ, R2, RZ, 0x33, !PT ;  /* 0x00000002ff027212 */ /* 0x000fc800078e33ff */
[----:B-----5:R-:W-:Y:S02]  /*13e40*/  VIADDMNMX R2, R2, -R7, R3, !PT ;  /* 0x8000000702027246 */ /* 0x020fe40007800103 */
[----:B------:R-:W-:-:S04]  /*13e50*/  LOP3.LUT R8, RZ, R5, RZ, 0x33, !PT ;  /* 0x00000005ff087212 */ /* 0x000fc800078e33ff */
[----:B------:R-:W-:-:S04]  /*13e60*/  VIMNMX R8, R2, R8, !PT ;  /* 0x0000000802087248 */ /* 0x000fc80007fe0100 */
[----:B------:R-:W-:Y:S02]  /*13e70*/  VIADDMNMX R11, R8, 0x2, R11, !PT ;  /* 0x00000002080b7846 */ /* 0x000fe4000780010b */
[----:B------:R-:W-:-:S05]  /*13e80*/  LOP3.LUT R2, RZ, R8, RZ, 0x33, !PT ;  /* 0x00000008ff027212 */ /* 0x000fca00078e33ff */
        /* <DEDUP_REMOVED lines=37> */
[----:B------:R-:W-:-:S06]  /*140e0*/  LEA.HI.X R5, R2, UR5, R3, 0x2, P0 ;  /* 0x0000000502057c11 */ /* 0x000fcc00080f1403 */
[----:B------:R0:W5:Y:S03]  /*140f0*/  LDG.E R5, desc[UR8][R4.64] ;  /* 0x0000000804057981 */ /* 0x000166000c1e1900 */
.L_x_1286:
[----:B------:R-:W-:Y:S01]  /*14100*/  IMAD R3, R9, 0x8, R18 ;  /* 0x0000000809037824 */ /* 0x000fe200078e0212 */
[----:B------:R-:W-:Y:S01]  /*14110*/  SHF.L.U32 R2, R10, 0x1f, RZ ;  /* 0x0000001f0a027819 */ /* 0x000fe200000006ff */
[----:B------:R-:W-:Y:S03]  /*14120*/  BSSY B3, `(.L_x_1287) ;  /* 0x0000003000037945 */ /* 0x000fe60003800000 */
[----:B------:R-:W1:Y:S02]  /*14130*/  SYNCS.PHASECHK.TRANS64.TRYWAIT P0, [R3+URZ+0x2a840], R2 ;  /* 0x02a84002030075a7 */ /* 0x000e64000800017f */
[----:B-1----:R-:W-:Y:S05]  /*14140*/  @!P0 BRA `(.L_x_1288) ;  /* 0x0000004800988947 */ /* 0x002fea0003800000 */
.L_x_1395:
[----:B------:R-:W-:Y:S05]  /*14150*/  BSYNC B3 ;  /* 0x0000000000037941 */ /* 0x000fea0003800000 */
.L_x_1287:
        /* <DEDUP_REMOVED lines=12> */
.L_x_1290:
[----:B------:R-:W-:Y:S05]  /*14220*/  BSYNC B3 ;  /* 0x0000000000037941 */ /* 0x000fea0003800000 */
.L_x_1289:
        /* <DEDUP_REMOVED lines=12> */
.L_x_1291:
        /* <DEDUP_REMOVED lines=16> */
.L_x_1292:
        /* <DEDUP_REMOVED lines=15> */
.L_x_1293:
        /* <DEDUP_REMOVED lines=16> */
.L_x_1396:
[----:B------:R-:W-:Y:S05]  /*145e0*/  BSYNC B3 ;  /* 0x0000000000037941 */ /* 0x000fea0003800000 */
.L_x_1294:
[----:B------:R-:W-:Y:S01]  /*145f0*/  BSSY B3, `(.L_x_1296) ;  /* 0x000000c000037945 */ /* 0x000fe20003800000 */
[----:B------:R-:W-:Y:S02]  /*14600*/  IMAD.MOV.U32 R12, RZ, RZ, 0x0 ;  /* 0x00000000ff0c7424 */ /* 0x000fe400078e00ff */
[----:B------:R-:W-:Y:S01]  /*14610*/  IMAD.MOV.U32 R13, RZ, RZ, 0x14f00000 ;  /* 0x14f00000ff0d7424 */ /* 0x000fe200078e00ff */
[----:B------:R-:W-:Y:S06]  /*14620*/  @P1 BRA `(.L_x_1297) ;  /* 0x0000000000201947 */ /* 0x000fec0003800000 */
[----:B------:R-:W1:Y:S01]  /*14630*/  S2R R4, SR_TID.X ;  /* 0x0000000000047919 */ /* 0x000e620000002100 */
[----:B0-----:R-:W-:Y:S02]  /*14640*/  IMAD R2, R19, 0x8, R18 ;  /* 0x0000000813027824 */ /* 0x001fe400078e0212 */
[----:B------:R-:W-:-:S04]  /*14650*/  IMAD.MOV.U32 R3, RZ, RZ, 0x6000 ;  /* 0x00006000ff037424 */ /* 0x000fc800078e00ff */
[----:B------:R2:W-:Y:S01]  /*14660*/  SYNCS.ARRIVE.TRANS64 RZ, [R2+URZ+0x2a850], R3 ;  /* 0x02a8500302ff79a7 */ /* 0x0005e2000800003f */
[----:B-1----:R-:W-:-:S04]  /*14670*/  LOP3.LUT R4, R4, 0x1f, RZ, 0xc0, !PT ;  /* 0x0000001f04047812 */ /* 0x002fc800078ec0ff */
[----:B------:R-:W-:-:S13]  /*14680*/  ISETP.NE.AND P0, PT, R4, RZ, PT ;  /* 0x000000ff0400720c */ /* 0x000fda0003f05270 */
[----:B--2---:R-:W-:Y:S05]  /*14690*/  @!P0 BRA `(.L_x_1297) ;  /* 0x0000000000048947 */ /* 0x004fea0003800000 */
[----:B------:R-:W-:Y:S01]  /*146a0*/  BPT.TRAP 0x1 ;  /* 0x000000040000795c */ /* 0x000fe20000300000 */
.L_x_1297:
[----:B------:R-:W-:Y:S05]  /*146b0*/  BSYNC B3 ;  /* 0x0000000000037941 */ /* 0x000fea0003800000 */
.L_x_1296:
[----:B------:R-:W2:Y:S04]  /*146c0*/  LDL R4, [R1+0x14] ;  /* 0x0000140001047983 */ /* 0x000ea80000100800 */
[----:B0-----:R-:W2:Y:S01]  /*146d0*/  LDL.LU R2, [R1+0x4] ;  /* 0x0000040001027983 */ /* 0x001ea20000300800 */
        /* <DEDUP_REMOVED lines=11> */
.L_x_1298:
        /* <DEDUP_REMOVED lines=15> */
.L_x_1299:
        /* <DEDUP_REMOVED lines=12> */
.L_x_1285:
[----:B------:R-:W-:Y:S05]  /*14940*/  BSYNC B1 ;  /* 0x0000000000017941 */ /* 0x000fea0003800000 */
.L_x_1284:
[----:B0-----:R-:W2:Y:S01]  /*14950*/  LDL.LU R0, [R1+0x3c] ;  /* 0x00003c0001007983 */ /* 0x001ea20000300800 */
[----:B------:R-:W-:-:S03]  /*14960*/  IMAD.MOV.U32 R19, RZ, RZ, R9 ;  /* 0x000000ffff137224 */ /* 0x000fc600078e0009 */
[----:B------:R0:W-:Y:S02]  /*14970*/  STL [R1+0x10], R10 ;  /* 0x0000100a01007387 */ /* 0x0001e40000100800 */
[----:B0-2---:R-:W-:-:S07]  /*14980*/  VIADD R0, R0, 0xfffffffd ;  /* 0xfffffffd00007836 */ /* 0x005fce0000000000 */
.L_x_1283:
[----:B------:R-:W-:Y:S05]  /*14990*/  BSYNC B2 ;  /* 0x0000000000027941 */ /* 0x000fea0003800000 */
.L_x_1282:
[----:B------:R-:W-:-:S05]  /*149a0*/  VIADD R11, R11, 0xfffffffe ;  /* 0xfffffffe0b0b7836 */ /* 0x000fca0000000000 */
[----:B------:R-:W-:-:S13]  /*149b0*/  ISETP.NE.AND P0, PT, R11, R8, PT ;  /* 0x000000080b00720c */ /* 0x000fda0003f05270 */
[----:B------:R-:W-:Y:S05]  /*149c0*/  @!P0 BRA `(.L_x_1281) ;  /* 0x00000014004c8947 */ /* 0x000fea0003800000 */
[----:B------:R-:W-:-:S07]  /*149d0*/  IMAD.MOV.U32 R9, RZ, RZ, R17 ;  /* 0x000000ffff097224 */ /* 0x000fce00078e0011 */
.L_x_1332:
        /* <DEDUP_REMOVED lines=36> */
.L_x_1302:
[----:B------:R-:W-:Y:S01]  /*14c20*/  IMAD R3, R4, 0x8, R18 ;  /* 0x0000000804037824 */ /* 0x000fe200078e0212 */
[----:B------:R-:W-:Y:S01]  /*14c30*/  SHF.L.U32 R2, R5, 0x1f, RZ ;  /* 0x0000001f05027819 */ /* 0x000fe200000006ff */
[----:B------:R-:W-:Y:S03]  /*14c40*/  BSSY B2, `(.L_x_1303) ;  /* 0x0000003000027945 */ /* 0x000fe60003800000 */
[----:B------:R-:W1:Y:S02]  /*14c50*/  SYNCS.PHASECHK.TRANS64.TRYWAIT P0, [R3+URZ+0x2a840], R2 ;  /* 0x02a84002030075a7 */ /* 0x000e64000800017f */
[----:B-1----:R-:W-:Y:S05]  /*14c60*/  @!P0 BRA `(.L_x_1304) ;  /* 0x0000003c00f88947 */ /* 0x002fea0003800000 */
.L_x_1397:
[----:B------:R-:W-:Y:S05]  /*14c70*/  BSYNC B2 ;  /* 0x0000000000027941 */ /* 0x000fea0003800000 */
.L_x_1303:
        /* <DEDUP_REMOVED lines=12> */
.L_x_1306:
[----:B------:R-:W-:Y:S05]  /*14d40*/  BSYNC B2 ;  /* 0x0000000000027941 */ /* 0x000fea0003800000 */
.L_x_1305:
        /* <DEDUP_REMOVED lines=12> */
.L_x_1307:
        /* <DEDUP_REMOVED lines=16> */
.L_x_1308:
        /* <DEDUP_REMOVED lines=15> */
.L_x_1309:
        /* <DEDUP_REMOVED lines=16> */
.L_x_1398:
[----:B------:R-:W-:Y:S05]  /*15100*/  BSYNC B2 ;  /* 0x0000000000027941 */ /* 0x000fea0003800000 */
.L_x_1310:
        /* <DEDUP_REMOVED lines=11> */
.L_x_1313:
[----:B------:R-:W-:Y:S05]  /*151c0*/  BSYNC B2 ;  /* 0x0000000000027941 */ /* 0x000fea0003800000 */
.L_x_1312:
        /* <DEDUP_REMOVED lines=12> */
.L_x_1314:
        /* <DEDUP_REMOVED lines=15> */
.L_x_1315:
        /* <DEDUP_REMOVED lines=12> */
.L_x_1301:
[----:B------:R-:W-:Y:S05]  /*15440*/  BSYNC B1 ;  /* 0x0000000000017941 */ /* 0x000fea0003800000 */
.L_x_1300:
        /* <DEDUP_REMOVED lines=20> */
[----:B------:R-:W-:Y:S01]  /*15590*/  ULDC.64 UR8, c[0x0][0x208] ;  /* 0x0000820000087ab9 */ /* 0x000fe20000000a00 */
        /* <DEDUP_REMOVED lines=15> */
.L_x_1318:
[----:B------:R-:W-:Y:S01]  /*15690*/  IMAD R2, R19, 0x8, R18 ;  /* 0x0000000813027824 */ /* 0x000fe200078e0212 */
[----:B------:R-:W-:Y:S01]  /*156a0*/  SHF.L.U32 R3, R12, 0x1f, RZ ;  /* 0x0000001f0c037819 */ /* 0x000fe200000006ff */
[----:B------:R-:W-:Y:S03]  /*156b0*/  BSSY B2, `(.L_x_1319) ;  /* 0x0000003000027945 */ /* 0x000fe60003800000 */
[----:B------:R-:W2:Y:S02]  /*156c0*/  SYNCS.PHASECHK.TRANS64.TRYWAIT P0, [R2+URZ+0x2a840], R3 ;  /* 0x02a84003020075a7 */ /* 0x000ea4000800017f */
[----:B--2---:R-:W-:Y:S05]  /*156d0*/  @!P0 BRA `(.L_x_1320) ;  /* 0x0000003400848947 */ /* 0x004fea0003800000 */
.L_x_1399:
[----:B------:R-:W-:Y:S05]  /*156e0*/  BSYNC B2 ;  /* 0x0000000000027941 */ /* 0x000fea0003800000 */
.L_x_1319:
        /* <DEDUP_REMOVED lines=12> */
.L_x_1322:
[----:B------:R-:W-:Y:S05]  /*157b0*/  BSYNC B2 ;  /* 0x0000000000027941 */ /* 0x000fea0003800000 */
.L_x_1321:
        /* <DEDUP_REMOVED lines=13> */
.L_x_1323:
        /* <DEDUP_REMOVED lines=16> */
.L_x_1324:
        /* <DEDUP_REMOVED lines=15> */
.L_x_1325:
        /* <DEDUP_REMOVED lines=15> */
.L_x_1400:
[----:B------:R-:W-:Y:S05]  /*15b70*/  BSYNC B2 ;  /* 0x0000000000027941 */ /* 0x000fea0003800000 */
.L_x_1326:
[----:B------:R-:W-:Y:S01]  /*15b80*/  BSSY B2, `(.L_x_1328) ;  /* 0x000000b000027945 */ /* 0x000fe20003800000 */
[----:B------:R-:W-:Y:S02]  /*15b90*/  IMAD.MOV.U32 R10, RZ, RZ, 0x0 ;  /* 0x00000000ff0a7424 */ /* 0x000fe400078e00ff */
[----:B------:R-:W-:Y:S01]  /*15ba0*/  IMAD.MOV.U32 R11, RZ, RZ, 0x14f00000 ;  /* 0x14f00000ff0b7424 */ /* 0x000fe200078e00ff */
[----:B------:R-:W-:Y:S06]  /*15bb0*/  @P1 BRA `(.L_x_1329) ;  /* 0x00000000001c1947 */ /* 0x000fec0003800000 */
[----:B------:R-:W1:Y:S01]  /*15bc0*/  S2R R14, SR_TID.X ;  /* 0x00000000000e7919 */ /* 0x000e620000002100 */
[----:B------:R-:W-:-:S04]  /*15bd0*/  IMAD.MOV.U32 R3, RZ, RZ, 0x6000 ;  /* 0x00006000ff037424 */ /* 0x000fc800078e00ff */
[----:B------:R2:W-:Y:S01]  /*15be0*/  SYNCS.ARRIVE.TRANS64 RZ, [R2+URZ+0x50], R3 ;  /* 0x0000500302ff79a7 */ /* 0x0005e2000800003f */
[----:B-1----:R-:W-:-:S04]  /*15bf0*/  LOP3.LUT R14, R14, 0x1f, RZ, 0xc0, !PT ;  /* 0x0000001f0e0e7812 */ /* 0x002fc800078ec0ff */
[----:B------:R-:W-:-:S13]  /*15c00*/  ISETP.NE.AND P0, PT, R14, RZ, PT ;  /* 0x000000ff0e00720c */ /* 0x000fda0003f05270 */
[----:B--2---:R-:W-:Y:S05]  /*15c10*/  @!P0 BRA `(.L_x_1329) ;  /* 0x0000000000048947 */ /* 0x004fea0003800000 */
[----:B------:R-:W-:Y:S01]  /*15c20*/  BPT.TRAP 0x1 ;  /* 0x000000040000795c */ /* 0x000fe20000300000 */
.L_x_1329:
[----:B------:R-:W-:Y:S05]  /*15c30*/  BSYNC B2 ;  /* 0x0000000000027941 */ /* 0x000fea0003800000 */
.L_x_1328:
        /* <DEDUP_REMOVED lines=12> */
.L_x_1330:
        /* <DEDUP_REMOVED lines=15> */
.L_x_1331:
        /* <DEDUP_REMOVED lines=12> */
.L_x_1317:
[----:B------:R-:W-:Y:S05]  /*15eb0*/  BSYNC B1 ;  /* 0x0000000000017941 */ /* 0x000fea0003800000 */
.L_x_1316:
[----:B------:R-:W2:Y:S01]  /*15ec0*/  LDL R2, [R1+0x24] ;  /* 0x0000240001027983 */ /* 0x000ea20000100800 */
[----:B------:R-:W-:Y:S01]  /*15ed0*/  VIADD R0, R0, 0xfffffffe ;  /* 0xfffffffe00007836 */ /* 0x000fe20000000000 */
[----:B--2---:R-:W-:-:S13]  /*15ee0*/  ISETP.GT.AND P0, PT, R7, R2, PT ;  /* 0x000000020700720c */ /* 0x004fda0003f04270 */
[----:B------:R-:W-:Y:S05]  /*15ef0*/  @P0 BRA `(.L_x_1332) ;  /* 0xffffffe800b80947 */ /* 0x000fea000383ffff */
.L_x_1281:
[----:B------:R-:W-:Y:S05]  /*15f00*/  BSYNC B0 ;  /* 0x0000000000007941 */ /* 0x000fea0003800000 */
.L_x_1280:
[----:B--2---:R-:W2:Y:S01]  /*15f10*/  S2R R3, SR_TID.X ;  /* 0x0000000000037919 */ /* 0x004ea20000002100 */
[----:B------:R-:W-:Y:S01]  /*15f20*/  BSSY B0, `(.L_x_1333) ;  /* 0x0000012000007945 */ /* 0x000fe20003800000 */
[----:B--2---:R-:W-:-:S04]  /*15f30*/  LOP3.LUT R3, R3, 0x7f, RZ, 0xc0, !PT ;  /* 0x0000007f03037812 */ /* 0x004fc800078ec0ff */
[----:B------:R-:W-:-:S13]  /*15f40*/  ISETP.NE.AND P0, PT, R3, RZ, PT ;  /* 0x000000ff0300720c */ /* 0x000fda0003f05270 */
[----:B------:R-:W-:Y:S05]  /*15f50*/  @P0 BRA `(.L_x_1334) ;  /* 0x0000000000380947 */ /* 0x000fea0003800000 */
[----:B------:R-:W2:Y:S01]  /*15f60*/  S2R R2, SR_LANEID ;  /* 0x0000000000027919 */ /* 0x000ea20000000000 */
[----:B------:R-:W-:Y:S01]  /*15f70*/  VOTEU.ANY UR4, UPT, PT ;  /* 0x0000000000047886 */ /* 0x000fe200038e0100 */
[----:B-1----:R-:W1:Y:S01]  /*15f80*/  LDC.64 R4, c[0x0][0xc60] ;  /* 0x00031800ff047b82 */ /* 0x002e620000000a00 */
[----:B------:R-:W2:Y:S01]  /*15f90*/  FLO.U32 R0, UR4 ;  /* 0x0000000400007d00 */ /* 0x000ea200080e0000 */
[----:B------:R-:W-:Y:S01]  /*15fa0*/  ULDC.64 UR6, c[0x0][0x208] ;  /* 0x0000820000067ab9 */ /* 0x000fe20000000a00 */
[----:B--2---:R-:W-:-:S06]  /*15fb0*/  ISETP.EQ.U32.AND P0, PT, R0, R2, PT ;  /* 0x000000020000720c */ /* 0x004fcc0003f02070 */
[----:B------:R-:W1:Y:S07]  /*15fc0*/  POPC R2, UR4 ;  /* 0x0000000400027d09 */ /* 0x000e6e0008000000 */
[----:B-1----:R-:W2:Y:S04]  /*15fd0*/  @P0 ATOMG.E.ADD.STRONG.GPU PT, R2, desc[UR6][R4.64], R2 ;  /* 0x00000002040209a8 */ /* 0x002ea800081ee1c6 */
[----:B--2---:R1:W2:Y:S02]  /*15fe0*/  SHFL.IDX PT, R2, R2, R0, 0x1f ;  /* 0x00001f0002027589 */ /* 0x0042a400000e0000 */
[----:B-1----:R-:W1:Y:S02]  /*15ff0*/  S2R R0, SR_LTMASK ;  /* 0x0000000000007919 */ /* 0x002e640000003900 */
[----:B-1----:R-:W-:-:S06]  /*16000*/  LOP3.LUT R0, R0, UR4, RZ, 0xc0, !PT ;  /* 0x0000000400007c12 */ /* 0x002fcc000f8ec0ff */
[----:B------:R-:W2:Y:S02]  /*16010*/  POPC R0, R0 ;  /* 0x0000000000007309 */ /* 0x000ea40000000000 */
[----:B--2---:R-:W-:-:S05]  /*16020*/  IADD3 R0, R2, UR38, R0 ;  /* 0x0000002602007c10 */ /* 0x004fca000fffe000 */
[----:B------:R2:W-:Y:S02]  /*16030*/  STL [R1], R0 ;  /* 0x0000000001007387 */ /* 0x0005e40000100800 */
.L_x_1334:
[----:B------:R-:W-:Y:S05]  /*16040*/  BSYNC B0 ;  /* 0x0000000000007941 */ /* 0x000fea0003800000 */
.L_x_1333:
[----:B--2---:R-:W2:Y:S01]  /*16050*/  LDL R0, [R1+0x18] ;  /* 0x0000180001007983 */ /* 0x004ea20000100800 */
[----:B------:R-:W-:Y:S01]  /*16060*/  BSSY B0, `(.L_x_1335) ;  /* 0x000003a000007945 */ /* 0x000fe20003800000 */
[----:B--2---:R-:W-:-:S13]  /*16070*/  LOP3.LUT P0, RZ, R0, 0x1, RZ, 0xc0, !PT ;  /* 0x0000000100ff7812 */ /* 0x004fda000780c0ff */
[----:B------:R-:W-:Y:S05]  /*16080*/  @!P0 BRA `(.L_x_1336) ;  /* 0x0000000000dc8947 */ /* 0x000fea0003800000 */
[----:B------:R-:W2:Y:S01]  /*16090*/  LDL R2, [R1+0x10] ;  /* 0x0000100001027983 */ /* 0x000ea20000100800 */
[----:B------:R-:W-:Y:S01]  /*160a0*/  IMAD R0, R19, 0x8, R18 ;  /* 0x0000000813007824 */ /* 0x000fe200078e0212 */
[----:B------:R-:W-:Y:S01]  /*160b0*/  BSSY B1, `(.L_x_1337) ;  /* 0x0000005000017945 */ /* 0x000fe20003800000 */
[----:B------:R-:W-:Y:S02]  /*160c0*/  ISETP.NE.AND P1, PT, R3, RZ, PT ;  /* 0x000000ff0300720c */ /* 0x000fe40003f25270 */
[----:B--2---:R-:W-:-:S04]  /*160d0*/  SHF.L.U32 R2, R2, 0x1f, RZ ;  /* 0x0000001f02027819 */ /* 0x004fc800000006ff */
[----:B------:R-:W2:Y:S02]  /*160e0*/  SYNCS.PHASECHK.TRANS64.TRYWAIT P0, [R0+URZ+0x2a860], R2 ;  /* 0x02a86002000075a7 */ /* 0x000ea4000800017f */
[----:B--2---:R-:W-:Y:S05]  /*160f0*/  @!P0 BRA `(.L_x_1338) ;  /* 0x0000002c00248947 */ /* 0x004fea0003800000 */
.L_x_1401:
[----:B------:R-:W-:Y:S05]  /*16100*/  BSYNC B1 ;  /* 0x0000000000017941 */ /* 0x000fea0003800000 */
.L_x_1337:
[----:B------:R-:W-:Y:S04]  /*16110*/  BSSY B1, `(.L_x_1339) ;  /* 0x0000009000017945 */ /* 0x000fe80003800000 */
        /* <DEDUP_REMOVED lines=8> */
.L_x_1340:
[----:B------:R-:W-:Y:S05]  /*161a0*/  BSYNC B1 ;  /* 0x0000000000017941 */ /* 0x000fea0003800000 */
.L_x_1339:
[----:B------:R-:W3:Y:S04]  /*161b0*/  LDL.LU R3, [R1+0x14] ;  /* 0x0000140001037983 */ /* 0x000ee80000300800 */
[----:B--2---:R-:W3:Y:S01]  /*161c0*/  LDL.LU R2, [R1+0x4] ;  /* 0x0000040001027983 */ /* 0x004ee20000300800 */
        /* <DEDUP_REMOVED lines=10> */
.L_x_1341:
        /* <DEDUP_REMOVED lines=9> */
[----:B--2---:R-:W-:Y:S05]  /*16300*/  @P0 BRA.U.ANY `(.L_x_1341) ;  /* 0xfffffffd00d80947 */ /* 0x004fea000393ffff */
[----:B------:R-:W-:Y:S01]  /*16310*/  PLOP3.LUT P0, PT, PT, PT, PT, 0x80, 0x0 ;  /* 0x000000000000781c */ /* 0x000fe20003f0f070 */
[----:B------:R-:W-:Y:S01]  /*16320*/  VIADD R2, R2, 0x3400 ;  /* 0x0000340002027836 */ /* 0x000fe20000000000 */
[----:B------:R-:W-:Y:S01]  /*16330*/  UMOV UR6, 0x0 ;  /* 0x0000000000067882 */ /* 0x000fe20000000000 */
[----:B------:R-:W-:Y:S01]  /*16340*/  UMOV UR7, 0x14f00000 ;  /* 0x14f0000000077882 */ /* 0x000fe20000000000 */
[----:B------:R-:W-:-:S09]  /*16350*/  UMOV UR10, 0x40 ;  /* 0x00000040000a7882 */ /* 0x000fd20000000000 */
.L_x_1342:
        /* <DEDUP_REMOVED lines=10> */
.L_x_1336:
[----:B------:R-:W-:Y:S05]  /*16400*/  BSYNC B0 ;  /* 0x0000000000007941 */ /* 0x000fea0003800000 */
.L_x_1335:
[----:B------:R-:W2:Y:S01]  /*16410*/  LDL.LU R4, [R1+0x10] ;  /* 0x0000100001047983 */ /* 0x000ea20000300800 */
[----:B------:R-:W-:-:S05]  /*16420*/  VIADD R19, R19, 0x1 ;  /* 0x0000000113137836 */ /* 0x000fca0000000000 */
[----:B------:R-:W-:-:S04]  /*16430*/  ISETP.NE.AND P0, PT, R19, 0x2, PT ;  /* 0x000000021300780c */ /* 0x000fc80003f05270 */
[----:B------:R-:W-:Y:S02]  /*16440*/  SEL R0, RZ, 0x1, P0 ;  /* 0x00000001ff007807 */ /* 0x000fe40000000000 */
[----:B------:R-:W-:Y:S02]  /*16450*/  SEL R19, R19, RZ, P0 ;  /* 0x000000ff13137207 */ /* 0x000fe40000000000 */
[----:B--2---:R-:W-:-:S05]  /*16460*/  LOP3.LUT R4, R4, R0, RZ, 0x3c, !PT ;  /* 0x0000000004047212 */ /* 0x004fca00078e3cff */
[----:B------:R2:W-:Y:S02]  /*16470*/  STL [R1+0x10], R4 ;  /* 0x0000100401007387 */ /* 0x0005e40000100800 */
.L_x_1260:
[----:B------:R-:W-:Y:S05]  /*16480*/  BSYNC B7 ;  /* 0x0000000000077941 */ /* 0x000fea0003800000 */
.L_x_1258:
[----:B---3--:R-:W3:Y:S02]  /*16490*/  LDL R0, [R1+0x18] ;  /* 0x0000180001007983 */ /* 0x008ee40000100800 */
[----:B---3--:R-:W-:-:S13]  /*164a0*/  LOP3.LUT P0, RZ, R0, 0x2, RZ, 0xc0, !PT ;  /* 0x0000000200ff7812 */ /* 0x008fda000780c0ff */
[----:B------:R-:W-:Y:S05]  /*164b0*/  @!P0 BRA `(.L_x_1343) ;  /* 0x00000000002c8947 */ /* 0x000fea0003800000 */
[----:B------:R-:W-:Y:S05]  /*164c0*/  WARPSYNC.ALL ;  /* 0x0000000000007948 */ /* 0x000fea0003800000 */
[----:B------:R-:W3:Y:S08]  /*164d0*/  S2UR UR5, SR_CgaCtaId ;  /* 0x00000000000579c3 */ /* 0x000ef00000008800 */
[----:B------:R-:W-:Y:S06]  /*164e0*/  BAR.SYNC.DEFER_BLOCKING 0x5, 0x180 ;  /* 0x0146000000007b1d */ /* 0x000fec0000010000 */
[----:B------:R-:W-:-:S02]  /*164f0*/  UMOV UR4, 0x400 ;  /* 0x0000040000047882 */ /* 0x000fc40000000000 */
[----:B---3--:R-:W-:-:S06]  /*16500*/  ULEA UR4, UR5, UR4, 0x18 ;  /* 0x0000000405047291 */ /* 0x008fcc000f8ec03f */
[----:B------:R-:W-:-:S05]  /*16510*/  IMAD.U32 R18, RZ, RZ, UR4 ;  /* 0x00000004ff127e24 */ /* 0x000fca000f8e00ff */
[----:B012---:R-:W0:Y:S04]  /*16520*/  LDS.128 R4, [R18+0x2a8d0] ;  /* 0x02a8d00012047984 */ /* 0x007e280000000c00 */
[----:B0-----:R0:W-:Y:S04]  /*16530*/  STL.64 [R1], R4 ;  /* 0x0000000401007387 */ /* 0x0011e80000100a00 */
[----:B------:R0:W-:Y:S01]  /*16540*/  STL.64 [R1+0x8], R6 ;  /* 0x0000080601007387 */ /* 0x0001e20000100a00 */
[----:B------:R-:W-:Y:S06]  /*16550*/  BAR.ARV 0x4, 0x180 ;  /* 0x0106000000007b1d */ /* 0x000fec0000002000 */
[----:B------:R-:W-:Y:S05]  /*16560*/  BRA `(.L_x_1344) ;  /* 0x00000010003c7947 */ /* 0x000fea0003800000 */
.L_x_1343:
[----:B------:R-:W3:Y:S01]  /*16570*/  S2R R16, SR_TID.X ;  /* 0x0000000000107919 */ /* 0x000ee20000002100 */
[----:B------:R-:W-:Y:S01]  /*16580*/  UMOV UR4, 0xffffffff ;  /* 0xffffffff00047882 */ /* 0x000fe20000000000 */
[----:B---3--:R-:W-:-:S04]  /*16590*/  LOP3.LUT R16, R16, 0x1f, RZ, 0xc0, !PT ;  /* 0x0000001f10107812 */ /* 0x008fc800078ec0ff */
[----:B------:R-:W-:Y:S01]  /*165a0*/  ISETP.NE.AND P0, PT, R16, 0x1f, PT ;  /* 0x0000001f1000780c */ /* 0x000fe20003f05270 */
[----:B------:R-:W-:-:S12]  /*165b0*/  BRA.DIV UR4, `(.L_x_1345) ;  /* 0x0000002a04087947 */ /* 0x000fd8000b800000 */
[----:B------:R-:W0:Y:S01]  /*165c0*/  LDL.LU R3, [R1] ;  /* 0x0000000001037983 */ /* 0x000e220000300800 */
[----:B------:R-:W-:-:S03]  /*165d0*/  ULDC UR4, c[0x0][0xc3c] ;  /* 0x00030f0000047ab9 */ /* 0x000fc60000000800 */
[----:B-12---:R-:W2:Y:S01]  /*165e0*/  LDL R4, [R1+0xc] ;  /* 0x00000c0001047983 */ /* 0x006ea20000100800 */
[----:B------:R-:W-:Y:S01]  /*165f0*/  ULDC.64 UR6, c[0x0][0x208] ;  /* 0x0000820000067ab9 */ /* 0x000fe20000000a00 */
[----:B0-----:R-:W-:Y:S02]  /*16600*/  IMAD.MOV.U32 R8, RZ, RZ, R3 ;  /* 0x000000ffff087224 */ /* 0x001fe400078e0003 */
[----:B--2---:R-:W-:-:S05]  /*16610*/  IMAD.IADD R0, R4, 0x1, R16 ;  /* 0x0000000104007824 */ /* 0x004fca00078e0210 */
        /* <DEDUP_REMOVED lines=9> */
[C---:B------:R-:W-:Y:S01]  /*166b0*/  ISETP.GE.U32.AND P3, PT, R16.reuse, 0x4, PT ;  /* 0x000000041000780c */ /* 0x040fe20003f66070 */
[----:B------:R-:W-:Y:S01]  /*166c0*/  SHFL.IDX PT, R0, R8, RZ, 0x1f ;  /* 0x00001fff08007589 */ /* 0x000fe200000e0000 */
[C---:B------:R-:W-:Y:S02]  /*166d0*/  ISETP.GE.U32.AND P4, PT, R16.reuse, 0x8, PT ;  /* 0x000000081000780c */ /* 0x040fe40003f86070 */
[----:B------:R-:W-:Y:S01]  /*166e0*/  ISETP.GE.U32.AND P5, PT, R16, 0x10, PT ;  /* 0x000000101000780c */ /* 0x000fe20003fa6070 */
[----:B--2---:R-:W-:Y:S01]  /*166f0*/  @!P1 IMAD.MOV.U32 R5, RZ, RZ, R6 ;  /* 0x000000ffff059224 */ /* 0x004fe200078e0006 */
[----:B------:R-:W-:-:S02]  /*16700*/  CS2R R6, SRZ ;  /* 0x0000000000067805 */ /* 0x000fc4000001ff00 */
[----:B---3--:R-:W-:Y:S01]  /*16710*/  @!P1 IMAD.MOV.U32 R7, RZ, RZ, R2 ;  /* 0x000000ffff079224 */ /* 0x008fe200078e0002 */
[----:B------:R-:W-:-:S03]  /*16720*/  ISETP.NE.AND P1, PT, R16, RZ, PT ;  /* 0x000000ff1000720c */ /* 0x000fc60003f25270 */
[----:B------:R-:W-:-:S05]  /*16730*/  IMAD R2, R7, R5, RZ ;  /* 0x0000000507027224 */ /* 0x000fca00078e02ff */
[----:B------:R-:W0:Y:S02]  /*16740*/  SHFL.UP PT, R3, R2, 0x1, RZ ;  /* 0x0420000002037989 */ /* 0x000e2400000e00ff */
[----:B0-----:R-:W-:-:S05]  /*16750*/  SEL R9, R3, RZ, P1 ;  /* 0x000000ff03097207 */ /* 0x001fca0000800000 */
[----:B------:R-:W-:Y:S02]  /*16760*/  IMAD.IADD R2, R2, 0x1, R9 ;  /* 0x0000000102027824 */ /* 0x000fe400078e0209 */
[----:B------:R-:W-:Y:S04]  /*16770*/  SHFL.IDX PT, R9, R8, 0x1, 0x1f ;  /* 0x00201f0008097f89 */ /* 0x000fe800000e0000 */
        /* <DEDUP_REMOVED lines=13> */
.L_x_1411:
[----:B------:R-:W-:Y:S02]  /*16850*/  ULDC UR4, c[0x0][0xc38] ;  /* 0x00030e0000047ab9 */ /* 0x000fe40000000800 */
[----:B------:R-:W-:-:S04]  /*16860*/  IMAD.U32 R8, RZ, RZ, UR4 ;  /* 0x00000004ff087e24 */ /* 0x000fc8000f8e00ff */
[----:B-1----:R-:W-:-:S04]  /*16870*/  IMAD R10, R10, R8, RZ ;  /* 0x000000080a0a7224 */ /* 0x002fc800078e02ff */
[----:B------:R-:W-:-:S05]  /*16880*/  IMAD.IADD R4, R9, 0x1, R10 ;  /* 0x0000000109047824 */ /* 0x000fca00078e020a */
[----:B------:R-:W-:-:S13]  /*16890*/  ISETP.GT.AND P6, PT, R4, R0, PT ;  /* 0x000000000400720c */ /* 0x000fda0003fc4270 */
[----:B------:R-:W-:Y:S05]  /*168a0*/  @P6 BRA `(.L_x_1346) ;  /* 0x0000000000b06947 */ /* 0x000fea0003800000 */
.L_x_1349:
[----:B------:R-:W2:Y:S01]  /*168b0*/  LDL.LU R3, [R1+0xc] ;  /* 0x00000c0001037983 */ /* 0x000ea20000300800 */
[----:B0-----:R-:W0:Y:S01]  /*168c0*/  LDC R2, c[0x0][0xc3c] ;  /* 0x00030f00ff027b82 */ /* 0x001e220000000800 */
[----:B--2---:R-:W-:-:S05]  /*168d0*/  VIADD R3, R3, 0x1f ;  /* 0x0000001f03037836 */ /* 0x004fca0000000000 */
[----:B0-----:R-:W-:-:S13]  /*168e0*/  ISETP.GE.AND P6, PT, R3, R2, PT ;  /* 0x000000020300720c */ /* 0x001fda0003fc6270 */
[----:B------:R-:W-:Y:S05]  /*168f0*/  @P6 BRA `(.L_x_1347) ;  /* 0x0000000800f06947 */ /* 0x000fea0003800000 */
[----:B------:R-:W0:Y:S01]  /*16900*/  S2R R5, SR_TID.X ;  /* 0x0000000000057919 */ /* 0x000e220000002100 */
[----:B------:R-:W-:Y:S01]  /*16910*/  ULDC.64 UR4, c[0x0][0x208] ;  /* 0x0000820000047ab9 */ /* 0x000fe20000000a00 */
[----:B------:R1:W-:Y:S01]  /*16920*/  STL [R1+0xc], R3 ;  /* 0x00000c0301007387 */ /* 0x0003e20000100800 */
[----:B0-----:R-:W-:-:S05]  /*16930*/  LOP3.LUT R5, R5, 0x1f, RZ, 0xc0, !PT ;  /* 0x0000001f05057812 */ /* 0x001fca00078ec0ff */
[----:B------:R-:W-:Y:S02]  /*16940*/  IMAD.IADD R7, R3, 0x1, R5 ;  /* 0x0000000103077824 */ /* 0x000fe400078e0205 */
[----:B------:R-:W-:-:S03]  /*16950*/  IMAD.MOV.U32 R5, RZ, RZ, RZ ;  /* 0x000000ffff057224 */ /* 0x000fc600078e00ff */
[----:B------:R-:W-:-:S13]  /*16960*/  ISETP.GE.OR P6, PT, R7, R2, !P0 ;  /* 0x000000020700720c */ /* 0x000fda00047c6670 */
[----:B-1----:R-:W0:Y:S02]  /*16970*/  @!P6 LDC.64 R2, c[0x0][0xc80] ;  /* 0x00032000ff02eb82 */ /* 0x002e240000000a00 */
[----:B0-----:R-:W-:-:S05]  /*16980*/  @!P6 IMAD.WIDE R2, R7, 0x4, R2 ;  /* 0x000000040702e825 */ /* 0x001fca00078e0202 */
[----:B------:R0:W2:Y:S02]  /*16990*/  @!P6 LDG.E R5, desc[UR4][R2.64] ;  /* 0x000000040205e981 */ /* 0x0000a4000c1e1900 */
[----:B0-----:R-:W0:Y:S02]  /*169a0*/  @!P6 LDC.64 R2, c[0x0][0xc78] ;  /* 0x00031e00ff02eb82 */ /* 0x001e240000000a00 */
[----:B0-----:R-:W-:-:S04]  /*169b0*/  @!P6 IMAD.WIDE R2, R7, 0x4, R2 ;  /* 0x000000040702e825 */ /* 0x001fc800078e0202 */
[----:B------:R-:W-:-:S06]  /*169c0*/  IMAD.MOV.U32 R7, RZ, RZ, RZ ;  /* 0x000000ffff077224 */ /* 0x000fcc00078e00ff */
[----:B------:R-:W2:Y:S01]  /*169d0*/  @!P6 LDG.E R7, desc[UR4][R2.64] ;  /* 0x000000040207e981 */ /* 0x000ea2000c1e1900 */
[----:B------:R-:W-:Y:S01]  /*169e0*/  UMOV UR4, 0xffffffff ;  /* 0xffffffff00047882 */ /* 0x000fe20000000000 */
[----:B--2---:R-:W-:Y:S02]  /*169f0*/  IMAD R2, R7, R5, RZ ;  /* 0x0000000507027224 */ /* 0x004fe400078e02ff */
[----:B------:R-:W-:Y:S05]  /*16a00*/  BRA.DIV UR4, `(.L_x_1348) ;  /* 0x0000002a04547947 */ /* 0x000fea000b800000 */
        /* <DEDUP_REMOVED lines=16> */
.L_x_1419:
[----:B------:R-:W-:Y:S02]  /*16b10*/  ULDC UR4, c[0x0][0xc38] ;  /* 0x00030e0000047ab9 */ /* 0x000fe40000000800 */
[----:B------:R-:W-:-:S04]  /*16b20*/  IMAD.U32 R8, RZ, RZ, UR4 ;  /* 0x00000004ff087e24 */ /* 0x000fc8000f8e00ff */
[----:B-1----:R-:W-:-:S04]  /*16b30*/  IMAD R10, R10, R8, RZ ;  /* 0x000000080a0a7224 */ /* 0x002fc800078e02ff */
[----:B------:R-:W-:-:S05]  /*16b40*/  IMAD.IADD R4, R10, 0x1, R4 ;  /* 0x000000010a047824 */ /* 0x000fca00078e0204 */
[----:B------:R-:W-:-:S13]  /*16b50*/  ISETP.GT.AND P6, PT, R4, R0, PT ;  /* 0x000000000400720c */ /* 0x000fda0003fc4270 */
[----:B------:R-:W-:Y:S05]  /*16b60*/  @!P6 BRA `(.L_x_1349) ;  /* 0xfffffffc0050e947 */ /* 0x000fea000383ffff */
.L_x_1346:
[----:B------:R-:W-:Y:S01]  /*16b70*/  IMAD.IADD R10, R4, 0x1, -R10 ;  /* 0x00000001040a7824 */ /* 0x000fe200078e0a0a */
[----:B------:R-:W-:-:S03]  /*16b80*/  UMOV UR4, 0xffffffff ;  /* 0xffffffff00047882 */ /* 0x000fc60000000000 */
[----:B------:R-:W-:-:S05]  /*16b90*/  IMAD R3, R2, R8, R10 ;  /* 0x0000000802037224 */ /* 0x000fca00078e020a */
[----:B------:R-:W-:Y:S01]  /*16ba0*/  ISETP.GT.AND P6, PT, R3, R0, PT ;  /* 0x000000000300720c */ /* 0x000fe20003fc4270 */
[----:B------:R-:W-:-:S12]  /*16bb0*/  BRA.DIV UR4, `(.L_x_1350) ;  /* 0x0000002a04c07947 */ /* 0x000fd8000b800000 */
[----:B------:R-:W2:Y:S01]  /*16bc0*/  LDL.LU R11, [R1+0xc] ;  /* 0x00000c00010b7983 */ /* 0x000ea20000300800 */
[----:B------:R-:W-:-:S04]  /*16bd0*/  VOTE.ANY R3, PT, !P6 ;  /* 0x0000000000037806 */ /* 0x000fc800070e0100 */
[----:B------:R-:W1:Y:S02]  /*16be0*/  POPC R9, R3 ;  /* 0x0000000300097309 */ /* 0x000e640000000000 */
[----:B-1----:R2:W1:Y:S04]  /*16bf0*/  SHFL.IDX PT, R4, R5, R9, 0x1f ;  /* 0x00001f0905047589 */ /* 0x00246800000e0000 */
[----:B------:R3:W4:Y:S01]  /*16c00*/  SHFL.IDX PT, R7, R7, R9, 0x1f ;  /* 0x00001f0907077589 */ /* 0x00072200000e0000 */
[----:B--2---:R-:W-:-:S05]  /*16c10*/  IMAD.IADD R5, R9, 0x1, R11 ;  /* 0x0000000109057824 */ /* 0x004fca00078e020b */
[----:B-1--4-:R3:W-:Y:S02]  /*16c20*/  STL [R1+0xc], R5 ;  /* 0x00000c0501007387 */ /* 0x0127e40000100800 */
.L_x_1424:
[----:B------:R-:W-:-:S13]  /*16c30*/  ISETP.NE.AND P0, PT, R3, RZ, PT ;  /* 0x000000ff0300720c */ /* 0x000fda0003f05270 */
[----:B------:R-:W-:Y:S05]  /*16c40*/  @!P0 BRA `(.L_x_1351) ;  /* 0x0000000000148947 */ /* 0x000fea0003800000 */
[----:B------:R-:W-:Y:S01]  /*16c50*/  UMOV UR4, 0xffffffff ;  /* 0xffffffff00047882 */ /* 0x000fe20000000000 */
[----:B---3--:R-:W-:Y:S02]  /*16c60*/  VIADD R9, R9, 0xffffffff ;  /* 0xffffffff09097836 */ /* 0x008fe40000000000 */
[----:B------:R-:W-:Y:S05]  /*16c70*/  BRA.DIV UR4, `(.L_x_1352) ;  /* 0x0000002a04f87947 */ /* 0x000fea000b800000 */
[----:B0-----:R0:W1:Y:S02]  /*16c80*/  SHFL.IDX PT, R2, R2, R9, 0x1f ;  /* 0x00001f0902027589 */ /* 0x00106400000e0000 */
.L_x_1427:
[----:B-1----:R-:W-:-:S07]  /*16c90*/  IMAD.MOV.U32 R6, RZ, RZ, R2 ;  /* 0x000000ffff067224 */ /* 0x002fce00078e0002 */
.L_x_1351:
[----:B0-----:R-:W-:Y:S01]  /*16ca0*/  IMAD R2, R6, R8, R10 ;  /* 0x0000000806027224 */ /* 0x001fe200078e020a */
[----:B------:R-:W-:-:S03]  /*16cb0*/  ISETP.NE.AND P0, PT, R7, 0x1, PT ;  /* 0x000000010700780c */ /* 0x000fc60003f05270 */
[----:B------:R-:W-:Y:S01]  /*16cc0*/  IMAD.IADD R0, R0, 0x1, -R2 ;  /* 0x0000000100007824 */ /* 0x000fe200078e0a02 */
[----:B------:R0:W-:Y:S09]  /*16cd0*/  STL [R1], R2 ;  /* 0x0000000201007387 */ /* 0x0001f20000100800 */
[----:B------:R-:W-:Y:S05]  /*16ce0*/  @!P0 BRA `(.L_x_1353) ;  /* 0x0000000000e48947 */ /* 0x000fea0003800000 */
[----:B---3--:R-:W-:-:S04]  /*16cf0*/  IABS R5, R4 ;  /* 0x0000000400057213 */ /* 0x008fc80000000000 */
[----:B0-----:R-:W0:Y:S08]  /*16d00*/  I2F.RP R2, R5 ;  /* 0x0000000500027306 */ /* 0x001e300000209400 */
[----:B0-----:R-:W0:Y:S02]  /*16d10*/  MUFU.RCP R2, R2 ;  /* 0x0000000200027308 */ /* 0x001e240000001000 */
[----:B0-----:R-:W-:-:S06]  /*16d20*/  VIADD R2, R2, 0xffffffe ;  /* 0x0ffffffe02027836 */ /* 0x001fcc0000000000 */
[----:B------:R-:W0:Y:S02]  /*16d30*/  F2I.FTZ.U32.TRUNC.NTZ R3, R2 ;  /* 0x0000000200037305 */ /* 0x000e24000021f000 */
[----:B0-----:R-:W-:-:S04]  /*16d40*/  IMAD.MOV R2, RZ, RZ, -R3 ;  /* 0x000000ffff027224 */ /* 0x001fc800078e0a03 */
[----:B------:R-:W-:Y:S02]  /*16d50*/  IMAD R8, R2, R5, RZ ;  /* 0x0000000502087224 */ /* 0x000fe400078e02ff */
[----:B------:R-:W-:-:S04]  /*16d60*/  IMAD.MOV.U32 R2, RZ, RZ, RZ ;  /* 0x000000ffff027224 */ /* 0x000fc800078e00ff */
[----:B------:R-:W-:Y:S01]  /*16d70*/  IMAD.HI.U32 R8, R3, R8, R2 ;  /* 0x0000000803087227 */ /* 0x000fe200078e0002 */
[----:B------:R-:W-:Y:S02]  /*16d80*/  IABS R2, R0 ;  /* 0x0000000000027213 */ /* 0x000fe40000000000 */
[----:B------:R-:W-:-:S03]  /*16d90*/  IABS R3, R4 ;  /* 0x0000000400037213 */ /* 0x000fc60000000000 */
[----:B------:R-:W-:-:S04]  /*16da0*/  IMAD.HI.U32 R8, R8, R2, RZ ;  /* 0x0000000208087227 */ /* 0x000fc800078e00ff */
[----:B------:R-:W-:-:S04]  /*16db0*/  IMAD.MOV R3, RZ, RZ, -R3 ;  /* 0x000000ffff037224 */ /* 0x000fc800078e0a03 */
[----:B------:R-:W-:-:S05]  /*16dc0*/  IMAD R2, R8, R3, R2 ;  /* 0x0000000308027224 */ /* 0x000fca00078e0202 */
[----:B------:R-:W-:-:S13]  /*16dd0*/  ISETP.GT.U32.AND P1, PT, R5, R2, PT ;  /* 0x000000020500720c */ /* 0x000fda0003f24070 */
[----:B------:R-:W-:Y:S02]  /*16de0*/  @!P1 IMAD.IADD R2, R2, 0x1, -R5 ;  /* 0x0000000102029824 */ /* 0x000fe400078e0a05 */
[----:B------:R-:W-:Y:S01]  /*16df0*/  @!P1 VIADD R8, R8, 0x1 ;  /* 0x0000000108089836 */ /* 0x000fe20000000000 */
[----:B------:R-:W-:Y:S02]  /*16e00*/  ISETP.NE.AND P1, PT, R4, RZ, PT ;  /* 0x000000ff0400720c */ /* 0x000fe40003f25270 */
[----:B------:R-:W-:Y:S02]  /*16e10*/  ISETP.GE.U32.AND P0, PT, R2, R5, PT ;  /* 0x000000050200720c */ /* 0x000fe40003f06070 */
[----:B------:R-:W-:-:S04]  /*16e20*/  IABS R5, R7 ;  /* 0x0000000700057213 */ /* 0x000fc80000000000 */
[----:B------:R-:W0:Y:S07]  /*16e30*/  I2F.RP R2, R5 ;  /* 0x0000000500027306 */ /* 0x000e2e0000209400 */
        /* <DEDUP_REMOVED lines=8> */
[----:B------:R-:W-:-:S03]  /*16ec0*/  LOP3.LUT R2, R0, R4, RZ, 0x3c, !PT ;  /* 0x0000000400027212 */ /* 0x000fc600078e3cff */
[----:B------:R-:W-:Y:S01]  /*16ed0*/  IMAD.MOV.U32 R3, RZ, RZ, R8 ;  /* 0x000000ffff037224 */ /* 0x000fe200078e0008 */
[----:B------:R-:W-:Y:S02]  /*16ee0*/  ISETP.GE.AND P2, PT, R2, RZ, PT ;  /* 0x000000ff0200720c */ /* 0x000fe40003f46270 */
[----:B------:R-:W-:-:S05]  /*16ef0*/  IABS R8, R7 ;  /* 0x0000000700087213 */ /* 0x000fca0000000000 */
[----:B------:R-:W-:-:S06]  /*16f00*/  IMAD.MOV R8, RZ, RZ, -R8 ;  /* 0x000000ffff087224 */ /* 0x000fcc00078e0a08 */
        /* <DEDUP_REMOVED lines=9> */
[----:B------:R-:W-:Y:S01]  /*16fa0*/  ISETP.GE.U32.AND P0, PT, R2, R5, PT ;  /* 0x000000050200720c */ /* 0x000fe20003f06070 */
[----:B------:R-:W-:-:S04]  /*16fb0*/  IMAD.MOV R2, RZ, RZ, -R3 ;  /* 0x000000ffff027224 */ /* 0x000fc800078e0a03 */
[----:B------:R-:W-:Y:S01]  /*16fc0*/  IMAD R0, R4, R2, R0 ;  /* 0x0000000204007224 */ /* 0x000fe200078e0200 */
[----:B------:R-:W-:-:S04]  /*16fd0*/  LOP3.LUT R2, R3, R7, RZ, 0x3c, !PT ;  /* 0x0000000703027212 */ /* 0x000fc800078e3cff */
[----:B------:R-:W-:-:S03]  /*16fe0*/  ISETP.GE.AND P2, PT, R2, RZ, PT ;  /* 0x000000ff0200720c */ /* 0x000fc60003f46270 */
[----:B------:R-:W-:-:S10]  /*16ff0*/  @P0 VIADD R6, R6, 0x1 ;  /* 0x0000000106060836 */ /* 0x000fd40000000000 */
[----:B------:R-:W-:Y:S01]  /*17000*/  @!P2 IMAD.MOV R6, RZ, RZ, -R6 ;  /* 0x000000ffff06a224 */ /* 0x000fe200078e0a06 */
[----:B------:R-:W-:-:S05]  /*17010*/  @!P1 LOP3.LUT R6, RZ, R7, RZ, 0x33, !PT ;  /* 0x00000007ff069212 */ /* 0x000fca00078e33ff */
[----:B------:R-:W-:-:S04]  /*17020*/  IMAD.MOV R2, RZ, RZ, -R6 ;  /* 0x000000ffff027224 */ /* 0x000fc800078e0a06 */
[C---:B------:R-:W-:Y:S02]  /*17030*/  IMAD R2, R7.reuse, R2, R3 ;  /* 0x0000000207027224 */ /* 0x040fe400078e0203 */
[----:B------:R-:W-:-:S04]  /*17040*/  IMAD R7, R7, 0x1000000, R6 ;  /* 0x0100000007077824 */ /* 0x000fc800078e0206 */
[----:B------:R-:W-:-:S05]  /*17050*/  IMAD R2, R2, 0x10000, R7 ;  /* 0x0001000002027824 */ /* 0x000fca00078e0207 */
[----:B------:R0:W-:Y:S01]  /*17060*/  STL [R1+0x8], R2 ;  /* 0x0000080201007387 */ /* 0x0001e20000100800 */
[----:B------:R-:W-:Y:S05]  /*17070*/  BRA `(.L_x_1354) ;  /* 0x0000000400007947 */ /* 0x000fea0003800000 */
.L_x_1353:
[----:B---3--:R-:W2:Y:S01]  /*17080*/  LDL R5, [R1+0xc] ;  /* 0x00000c0001057983 */ /* 0x008ea20000100800 */
[----:B0-----:R-:W2:Y:S01]  /*17090*/  LDC.64 R2, c[0x0][0xc90] ;  /* 0x00032400ff027b82 */ /* 0x001ea20000000a00 */
[----:B------:R-:W-:Y:S01]  /*170a0*/  ULDC.64 UR4, c[0x0][0x208] ;  /* 0x0000820000047ab9 */ /* 0x000fe20000000a00 */
[----:B--2---:R-:W-:-:S05]  /*170b0*/  IMAD.WIDE R2, R5, 0x4, R2 ;  /* 0x0000000405027825 */ /* 0x004fca00078e0202 */
[----:B------:R-:W2:Y:S02]  /*170c0*/  LDG.E R6, desc[UR4][R2.64] ;  /* 0x0000000402067981 */ /* 0x000ea4000c1e1900 */
[----:B--2---:R-:W-:-:S05]  /*170d0*/  IMAD R5, R4, R6, RZ ;  /* 0x0000000604057224 */ /* 0x004fca00078e02ff */
[----:B------:R-:W-:-:S04]  /*170e0*/  IABS R7, R5 ;  /* 0x0000000500077213 */ /* 0x000fc80000000000 */
[----:B------:R-:W0:Y:S08]  /*170f0*/  I2F.RP R2, R7 ;  /* 0x0000000700027306 */ /* 0x000e300000209400 */
        /* <DEDUP_REMOVED lines=22> */
[----:B------:R-:W-:Y:S02]  /*17260*/  IMAD R7, R6, R2, RZ ;  /* 0x0000000206077224 */ /* 0x000fe400078e02ff */
[----:B------:R-:W-:Y:S02]  /*17270*/  IMAD.MOV R2, RZ, RZ, -R2 ;  /* 0x000000ffff027224 */ /* 0x000fe400078e0a02 */
[----:B------:R-:W-:Y:S02]  /*17280*/  IMAD.MOV R3, RZ, RZ, -R7 ;  /* 0x000000ffff037224 */ /* 0x000fe400078e0a07 */
[----:B------:R-:W-:-:S03]  /*17290*/  IMAD R0, R5, R2, R0 ;  /* 0x0000000205007224 */ /* 0x000fc600078e0200 */
[----:B------:R-:W-:Y:S02]  /*172a0*/  VIADDMNMX R6, R3, R8, R6, PT ;  /* 0x0000000803067246 */ /* 0x000fe40003800106 */
[----:B------:R-:W-:Y:S02]  /*172b0*/  IADD3 R7, R7, 0x1000000, R0 ;  /* 0x0100000007077810 */ /* 0x000fe40007ffe000 */
        /* <DEDUP_REMOVED lines=25> */
[----:B------:R-:W-:Y:S02]  /*17450*/  IMAD R3, R2, R6, R7 ;  /* 0x0000000602037224 */ /* 0x000fe400078e0207 */
[----:B------:R-:W-:-:S03]  /*17460*/  IMAD.MOV.U32 R0, RZ, RZ, R2 ;  /* 0x000000ffff007224 */ /* 0x000fc600078e0002 */
[----:B------:R1:W-:Y:S04]  /*17470*/  STL [R1+0x8], R3 ;  /* 0x0000080301007387 */ /* 0x0003e80000100800 */
.L_x_1354:
[----:B-1----:R-:W-:-:S05]  /*17480*/  LOP3.LUT R3, RZ, R0, RZ, 0x33, !PT ;  /* 0x00000000ff037212 */ /* 0x002fca00078e33ff */
[----:B------:R-:W-:-:S05]  /*17490*/  IMAD.IADD R0, R4, 0x1, R3 ;  /* 0x0000000104007824 */ /* 0x000fca00078e0203 */
[----:B------:R2:W-:Y:S01]  /*174a0*/  STL [R1+0x4], R0 ;  /* 0x0000040001007387 */ /* 0x0005e20000100800 */
[----:B------:R-:W-:Y:S05]  /*174b0*/  BRA `(.L_x_1355) ;  /* 0x0000000000287947 */ /* 0x000fea0003800000 */
.L_x_1347:
[----:B------:R-:W-:Y:S01]  /*174c0*/  UMOV UR4, URZ ;  /* 0x0000003f00047c82 */ /* 0x000fe20008000000 */
[----:B------:R-:W-:Y:S01]  /*174d0*/  ULDC UR6, c[0x0][0xc3c] ;  /* 0x00030f0000067ab9 */ /* 0x000fe20000000800 */
[----:B------:R-:W-:Y:S01]  /*174e0*/  UMOV UR5, URZ ;  /* 0x0000003f00057c82 */ /* 0x000fe20008000000 */
[----:B------:R0:W-:Y:S01]  /*174f0*/  STL [R1], R0 ;  /* 0x0000000001007387 */ /* 0x0001e20000100800 */
[----:B------:R-:W-:Y:S02]  /*17500*/  IMAD.U32 R3, RZ, RZ, UR4 ;  /* 0x00000004ff037e24 */ /* 0x000fe4000f8e00ff */
[----:B------:R-:W-:-:S03]  /*17510*/  IMAD.U32 R2, RZ, RZ, UR5 ;  /* 0x00000005ff027e24 */ /* 0x000fc6000f8e00ff */
[----:B------:R1:W-:Y:S01]  /*17520*/  STL [R1+0x4], R3 ;  /* 0x0000040301007387 */ /* 0x0003e20000100800 */
[----:B0-----:R-:W-:-:S05]  /*17530*/  IMAD.U32 R0, RZ, RZ, UR6 ;  /* 0x00000006ff007e24 */ /* 0x001fca000f8e00ff */
[----:B------:R1:W-:Y:S04]  /*17540*/  STL [R1+0xc], R0 ;  /* 0x00000c0001007387 */ /* 0x0003e80000100800 */
[----:B------:R1:W-:Y:S02]  /*17550*/  STL [R1+0x8], R2 ;  /* 0x0000080201007387 */ /* 0x0003e40000100800 */
.L_x_1355:
[----:B-1----:R-:W3:Y:S04]  /*17560*/  LDL R3, [R1+0x8] ;  /* 0x0000080001037983 */ /* 0x002ee80000100800 */
[----:B0-----:R-:W4:Y:S04]  /*17570*/  LDL R2, [R1+0xc] ;  /* 0x00000c0001027983 */ /* 0x001f280000100800 */
[----:B------:R-:W5:Y:S04]  /*17580*/  LDL R5, [R1+0x4] ;  /* 0x0000040001057983 */ /* 0x000f680000100800 */
[----:B------:R-:W5:Y:S01]  /*17590*/  LDL R4, [R1] ;  /* 0x0000000001047983 */ /* 0x000f620000100800 */
[----:B--2---:R-:W0:Y:S01]  /*175a0*/  S2R R0, SR_TID.X ;  /* 0x0000000000007919 */ /* 0x004e220000002100 */
[----:B------:R-:W-:Y:S05]  /*175b0*/  WARPSYNC.ALL ;  /* 0x0000000000007948 */ /* 0x000fea0003800000 */
[----:B0-----:R-:W-:Y:S01]  /*175c0*/  LOP3.LUT R0, R0, 0x1f, RZ, 0xc0, !PT ;  /* 0x0000001f00007812 */ /* 0x001fe200078ec0ff */
[----:B------:R-:W-:Y:S03]  /*175d0*/  BAR.SYNC.DEFER_BLOCKING 0x4, 0x180 ;  /* 0x0106000000007b1d */ /* 0x000fe60000010000 */
[----:B------:R-:W-:-:S13]  /*175e0*/  ISETP.NE.AND P0, PT, R0, RZ, PT ;  /* 0x000000ff0000720c */ /* 0x000fda0003f05270 */
[----:B------:R-:W-:Y:S01]  /*175f0*/  @!P0 MOV R0, 0x400 ;  /* 0x0000040000008802 */ /* 0x000fe20000000f00 */
[----:B---3--:R-:W-:Y:S02]  /*17600*/  IMAD.MOV.U32 R6, RZ, RZ, R3 ;  /* 0x000000ffff067224 */ /* 0x008fe400078e0003 */
[----:B------:R-:W0:Y:S01]  /*17610*/  @!P0 S2R R3, SR_CgaCtaId ;  /* 0x0000000000038919 */ /* 0x000e220000008800 */
[----:B----4-:R-:W-:Y:S01]  /*17620*/  IMAD.MOV.U32 R7, RZ, RZ, R2 ;  /* 0x000000ffff077224 */ /* 0x010fe200078e0002 */
[----:B0-----:R-:W-:-:S05]  /*17630*/  @!P0 LEA R18, R3, R0, 0x18 ;  /* 0x0000000003128211 */ /* 0x001fca00078ec0ff */
[----:B-----5:R1:W-:Y:S01]  /*17640*/  @!P0 STS.128 [R18+0x2a8d0], R4 ;  /* 0x02a8d00412008388 */ /* 0x0203e20000000c00 */
[----:B------:R-:W-:Y:S06]  /*17650*/  BAR.ARV 0x5, 0x180 ;  /* 0x0146000000007b1d */ /* 0x000fec0000002000 */
.L_x_1344:
[----:B------:R-:W2:Y:S01]  /*17660*/  LDL R0, [R1+0xc] ;  /* 0x00000c0001007983 */ /* 0x000ea20000100800 */
[----:B------:R-:W-:Y:S02]  /*17670*/  ULDC UR4, c[0x0][0xc3c] ;  /* 0x00030f0000047ab9 */ /* 0x000fe40000000800 */
[----:B--2---:R-:W-:-:S13]  /*17680*/  ISETP.GE.AND P0, PT, R0, UR4, PT ;  /* 0x0000000400007c0c */ /* 0x004fda000bf06270 */
[----:B------:R-:W-:Y:S05]  /*17690*/  @!P0 BRA `(.L_x_1356) ;  /* 0xffffffa000188947 */ /* 0x000fea000383ffff */
[----:B------:R-:W-:Y:S05]  /*176a0*/  BSYNC B8 ;  /* 0x0000000000087941 */ /* 0x000fea0003800000 */
.L_x_1244:
        /* <DEDUP_REMOVED lines=12> */
.L_x_1428:
[----:B------:R-:W-:Y:S05]  /*17770*/  BSYNC B0 ;  /* 0x0000000000007941 */ /* 0x000fea0003800000 */
.L_x_1357:
[----:B------:R-:W-:-:S03]  /*17780*/  UMOV UR4, 0xffffffff ;  /* 0xffffffff00047882 */ /* 0x000fc60000000000 */
[----:B------:R-:W-:Y:S05]  /*17790*/  BRA.DIV UR4, `(.L_x_1359) ;  /* 0x0000002204707947 */ /* 0x000fea000b800000 */
[----:B------:R-:W1:Y:S02]  /*177a0*/  S2R R2, SR_TID.X ;  /* 0x0000000000027919 */ /* 0x000e640000002100 */
[----:B-1----:R-:W-:-:S04]  /*177b0*/  SHF.R.U32.HI R2, RZ, 0x5, R2 ;  /* 0x00000005ff027819 */ /* 0x002fc80000011602 */
[----:B------:R-:W-:-:S05]  /*177c0*/  LOP3.LUT R2, R2, 0x3, RZ, 0xc0, !PT ;  /* 0x0000000302027812 */ /* 0x000fca00078ec0ff */
[----:B------:R1:W2:Y:S02]  /*177d0*/  SHFL.IDX PT, R14, R2, RZ, 0x1f ;  /* 0x00001fff020e7589 */ /* 0x0002a400000e0000 */
.L_x_1431:
[----:B--2---:R-:W-:Y:S01]  /*177e0*/  ISETP.NE.AND P0, PT, R14, RZ, PT ;  /* 0x000000ff0e00720c */ /* 0x004fe20003f05270 */
[----:B------:R-:W-:-:S12]  /*177f0*/  BSSY B0, `(.L_x_1360) ;  /* 0x0000027000007945 */ /* 0x000fd80003800000 */
[----:B------:R-:W-:Y:S05]  /*17800*/  @P0 BRA `(.L_x_1361) ;  /* 0x0000000000940947 */ /* 0x000fea0003800000 */
[----:B------:R-:W-:-:S03]  /*17810*/  UMOV UR4, 0xffffffff ;  /* 0xffffffff00047882 */ /* 0x000fc60000000000 */
[----:B------:R-:W-:Y:S05]  /*17820*/  BRA.DIV UR4, `(.L_x_1362) ;  /* 0x0000002204807947 */ /* 0x000fea000b800000 */
[----:B------:R-:W-:-:S13]  /*17830*/  ELECT P6, URZ, PT ;  /* 0x00000000003f782f */ /* 0x000fda00038c0000 */
.L_x_1434:
        /* <DEDUP_REMOVED lines=8> */
.L_x_1363:
        /* <DEDUP_REMOVED lines=13> */
.L_x_1435:
[----:B------:R-:W1:Y:S02]  /*17990*/  SYNCS.PHASECHK.TRANS64.TRYWAIT P0, [R7+URZ], R2 ;  /* 0x00000002070075a7 */ /* 0x000e64000800017f */
[----:B-1----:R-:W-:Y:S05]  /*179a0*/  @!P0 BRA `(.L_x_1365) ;  /* 0x0000002000548947 */ /* 0x002fea0003800000 */
.L_x_1436:
[----:B------:R-:W-:Y:S05]  /*179b0*/  @!P2 BRA `(.L_x_1366) ;  /* 0x000000000004a947 */ /* 0x000fea0003800000 */
[----:B------:R-:W-:Y:S01]  /*179c0*/  BPT.TRAP 0x1 ;  /* 0x000000040000795c */ /* 0x000fe20000300000 */
.L_x_1366:
[----:B------:R-:W-:-:S04]  /*179d0*/  VIADD R0, R0, 0x2a860 ;  /* 0x0002a86000007836 */ /* 0x000fc80000000000 */
[----:B------:R-:W-:-:S04]  /*179e0*/  IMAD R4, R19, 0x8, R0 ;  /* 0x0000000813047824 */ /* 0x000fc800078e0200 */
[----:B------:R-:W2:Y:S02]  /*179f0*/  SYNCS.PHASECHK.TRANS64.TRYWAIT P0, [R4+URZ], R5 ;  /* 0x00000005040075a7 */ /* 0x000ea4000800017f */
[----:B--2---:R-:W-:Y:S05]  /*17a00*/  @!P0 BRA `(.L_x_1367) ;  /* 0x0000002000508947 */ /* 0x004fea0003800000 */
.L_x_1437:
[----:B------:R-:W-:-:S07]  /*17a10*/  IMAD R3, R3, 0x8, R0 ;  /* 0x0000000803037824 */ /* 0x000fce00078e0200 */
.L_x_1368:
[----:B----4-:R4:W0:Y:S02]  /*17a20*/  SYNCS.PHASECHK.TRANS64.TRYWAIT P0, [R3+URZ], R2 ;  /* 0x00000002030075a7 */ /* 0x010824000800017f */
[----:B0-----:R-:W-:Y:S05]  /*17a30*/  @!P0 NANOSLEEP.SYNCS 0x989680 ;  /* 0x009896800000895d */ /* 0x001fea0003900000 */
[----:B------:R-:W0:Y:S02]  /*17a40*/  @!P0 SYNCS.PHASECHK.TRANS64 P0, [R3+URZ], R2 ;  /* 0x00000002030085a7 */ /* 0x000e24000800007f */
[----:B0-----:R-:W-:Y:S05]  /*17a50*/  @!P0 BRA `(.L_x_1368) ;  /* 0xfffffffc00f08947 */ /* 0x001fea000383ffff */
.L_x_1361:
[----:B------:R-:W-:Y:S05]  /*17a60*/  BSYNC B0 ;  /* 0x0000000000007941 */ /* 0x000fea0003800000 */
.L_x_1360:
[----:B------:R-:W-:Y:S05]  /*17a70*/  EXIT ;  /* 0x000000000000794d */ /* 0x000fea0003800000 */
.L_x_1143:
[----:B0-----:R-:W-:-:S04]  /*17a80*/  IMAD.U32 R3, RZ, RZ, UR37 ;  /* 0x00000025ff037e24 */ /* 0x001fc8000f8e00ff */
[----:B------:R0:W1:Y:S03]  /*17a90*/  SYNCS.PHASECHK.TRANS64.TRYWAIT P1, [R3+URZ+0x2a800], R0 ;  /* 0x02a80000030075a7 */ /* 0x000066000802017f */
[----:B-1----:R-:W-:Y:S05]  /*17aa0*/  @!P1 NANOSLEEP.SYNCS 0x989680 ;  /* 0x009896800000995d */ /* 0x002fea0003900000 */
[----:B------:R-:W1:Y:S02]  /*17ab0*/  @!P1 SYNCS.PHASECHK.TRANS64 P1, [R3+URZ+0x2a800], R0 ;  /* 0x02a80000030095a7 */ /* 0x000e64000802007f */
[----:B-1----:R-:W-:Y:S05]  /*17ac0*/  @!P1 BRA `(.L_x_1143) ;  /* 0xfffffffc00ec9947 */ /* 0x002fea000383ffff */
[----:B------:R-:W-:Y:S05]  /*17ad0*/  BRA `(.L_x_1369) ;  /* 0xfffffea400807947 */ /* 0x000fea000383ffff */
.L_x_1147:
[----:B-1----:R1:W2:Y:S02]  /*17ae0*/  SYNCS.PHASECHK.TRANS64.TRYWAIT P2, [R3+URZ+0x2a830], R0 ;  /* 0x02a83000030075a7 */ /* 0x0022a4000804017f */
[----:B--2---:R-:W-:Y:S05]  /*17af0*/  @!P2 NANOSLEEP.SYNCS 0x989680 ;  /* 0x009896800000a95d */ /* 0x004fea0003900000 */
[----:B------:R-:W2:Y:S02]  /*17b00*/  @!P2 SYNCS.PHASECHK.TRANS64 P2, [R3+URZ+0x2a830], R0 ;  /* 0x02a830000300a5a7 */ /* 0x000ea4000804007f */
[----:B--2---:R-:W-:Y:S05]  /*17b10*/  @!P2 BRA `(.L_x_1147) ;  /* 0xfffffffc00f0a947 */ /* 0x004fea000383ffff */
[----:B------:R-:W-:Y:S05]  /*17b20*/  BRA `(.L_x_1146) ;  /* 0xfffffea400a87947 */ /* 0x000fea000383ffff */
.L_x_1163:
[----:B-1----:R-:W-:-:S04]  /*17b30*/  IMAD.U32 R12, RZ, RZ, UR6 ;  /* 0x00000006ff0c7e24 */ /* 0x002fc8000f8e00ff */
[----:B------:R1:W2:Y:S03]  /*17b40*/  SYNCS.PHASECHK.TRANS64.TRYWAIT P2, [R12+URZ+0x2a830], R9 ;  /* 0x02a830090c0075a7 */ /* 0x0002a6000804017f */
[----:B--2---:R-:W-:Y:S05]  /*17b50*/  @!P2 NANOSLEEP.SYNCS 0x989680 ;  /* 0x009896800000a95d */ /* 0x004fea0003900000 */
[----:B------:R-:W2:Y:S02]  /*17b60*/  @!P2 SYNCS.PHASECHK.TRANS64 P2, [R12+URZ+0x2a830], R9 ;  /* 0x02a830090c00a5a7 */ /* 0x000ea4000804007f */
[----:B--2---:R-:W-:Y:S05]  /*17b70*/  @!P2 BRA `(.L_x_1163) ;  /* 0xfffffffc00eca947 */ /* 0x004fea000383ffff */
[----:B------:R-:W-:Y:S05]  /*17b80*/  BRA `(.L_x_1162) ;  /* 0xfffffed000787947 */ /* 0x000fea000383ffff */
.L_x_1167:
[----:B01----:R-:W-:-:S04]  /*17b90*/  IMAD.U32 R9, RZ, RZ, UR5 ;  /* 0x00000005ff097e24 */ /* 0x003fc8000f8e00ff */
[----:B------:R0:W1:Y:S03]  /*17ba0*/  SYNCS.PHASECHK.TRANS64.TRYWAIT P2, [R9+URZ+0x2a850], R0 ;  /* 0x02a85000090075a7 */ /* 0x000066000804017f */
[----:B-1----:R-:W-:Y:S05]  /*17bb0*/  @!P2 NANOSLEEP.SYNCS 0x989680 ;  /* 0x009896800000a95d */ /* 0x002fea0003900000 */
[----:B------:R-:W1:Y:S02]  /*17bc0*/  @!P2 SYNCS.PHASECHK.TRANS64 P2, [R9+URZ+0x2a850], R0 ;  /* 0x02a850000900a5a7 */ /* 0x000e64000804007f */
[----:B-1----:R-:W-:Y:S05]  /*17bd0*/  @!P2 BRA `(.L_x_1167) ;  /* 0xfffffffc00eca947 */ /* 0x002fea000383ffff */
[----:B------:R-:W-:Y:S05]  /*17be0*/  BRA `(.L_x_1166) ;  /* 0xfffffed800907947 */ /* 0x000fea000383ffff */
.L_x_1184:
[----:B-1----:R-:W-:-:S04]  /*17bf0*/  IMAD.U32 R8, RZ, RZ, UR5 ;  /* 0x00000005ff087e24 */ /* 0x002fc8000f8e00ff */
[----:B------:R1:W2:Y:S03]  /*17c00*/  SYNCS.PHASECHK.TRANS64.TRYWAIT P2, [R8+URZ+0x2a830], R3 ;  /* 0x02a83003080075a7 */ /* 0x0002a6000804017f */
[----:B--2---:R-:W-:Y:S05]  /*17c10*/  @!P2 NANOSLEEP.SYNCS 0x989680 ;  /* 0x009896800000a95d */ /* 0x004fea0003900000 */
[----:B------:R-:W2:Y:S02]  /*17c20*/  @!P2 SYNCS.PHASECHK.TRANS64 P2, [R8+URZ+0x2a830], R3 ;  /* 0x02a830030800a5a7 */ /* 0x000ea4000804007f */
[----:B--2---:R-:W-:Y:S05]  /*17c30*/  @!P2 BRA `(.L_x_1184) ;  /* 0xfffffffc00eca947 */ /* 0x004fea000383ffff */
[----:B------:R-:W-:Y:S05]  /*17c40*/  BRA `(.L_x_1183) ;  /* 0xffffff0000587947 */ /* 0x000fea000383ffff */
.L_x_1188:
[----:B01----:R-:W-:-:S04]  /*17c50*/  IMAD.U32 R3, RZ, RZ, UR5 ;  /* 0x00000005ff037e24 */ /* 0x003fc8000f8e00ff */
[----:B------:R0:W1:Y:S03]  /*17c60*/  SYNCS.PHASECHK.TRANS64.TRYWAIT P2, [R3+URZ+0x2a850], R0 ;  /* 0x02a85000030075a7 */ /* 0x000066000804017f */
[----:B-1----:R-:W-:Y:S05]  /*17c70*/  @!P2 NANOSLEEP.SYNCS 0x989680 ;  /* 0x009896800000a95d */ /* 0x002fea0003900000 */
[----:B------:R-:W1:Y:S02]  /*17c80*/  @!P2 SYNCS.PHASECHK.TRANS64 P2, [R3+URZ+0x2a850], R0 ;  /* 0x02a850000300a5a7 */ /* 0x000e64000804007f */
[----:B-1----:R-:W-:Y:S05]  /*17c90*/  @!P2 BRA `(.L_x_1188) ;  /* 0xfffffffc00eca947 */ /* 0x002fea000383ffff */
[----:B------:R-:W-:Y:S05]  /*17ca0*/  BRA `(.L_x_1187) ;  /* 0xffffff0800707947 */ /* 0x000fea000383ffff */
.L_x_1194:
[----:B-1----:R-:W-:-:S04]  /*17cb0*/  IMAD.U32 R8, RZ, RZ, UR5 ;  /* 0x00000005ff087e24 */ /* 0x002fc8000f8e00ff */
[----:B------:R1:W2:Y:S03]  /*17cc0*/  SYNCS.PHASECHK.TRANS64.TRYWAIT P2, [R8+URZ+0x2a830], R3 ;  /* 0x02a83003080075a7 */ /* 0x0002a6000804017f */
[----:B--2---:R-:W-:Y:S05]  /*17cd0*/  @!P2 NANOSLEEP.SYNCS 0x989680 ;  /* 0x009896800000a95d */ /* 0x004fea0003900000 */
[----:B------:R-:W2:Y:S02]  /*17ce0*/  @!P2 SYNCS.PHASECHK.TRANS64 P2, [R8+URZ+0x2a830], R3 ;  /* 0x02a830030800a5a7 */ /* 0x000ea4000804007f */
[----:B--2---:R-:W-:Y:S05]  /*17cf0*/  @!P2 BRA `(.L_x_1194) ;  /* 0xfffffffc00eca947 */ /* 0x004fea000383ffff */
[----:B------:R-:W-:Y:S05]  /*17d00*/  BRA `(.L_x_1193) ;  /* 0xffffff1c002c7947 */ /* 0x000fea000383ffff */
.L_x_1198:
[----:B01----:R-:W-:-:S04]  /*17d10*/  IMAD.U32 R3, RZ, RZ, UR5 ;  /* 0x00000005ff037e24 */ /* 0x003fc8000f8e00ff */
[----:B------:R0:W1:Y:S03]  /*17d20*/  SYNCS.PHASECHK.TRANS64.TRYWAIT P2, [R3+URZ+0x2a850], R0 ;  /* 0x02a85000030075a7 */ /* 0x000066000804017f */
[----:B-1----:R-:W-:Y:S05]  /*17d30*/  @!P2 NANOSLEEP.SYNCS 0x989680 ;  /* 0x009896800000a95d */ /* 0x002fea0003900000 */
[----:B------:R-:W1:Y:S02]  /*17d40*/  @!P2 SYNCS.PHASECHK.TRANS64 P2, [R3+URZ+0x2a850], R0 ;  /* 0x02a850000300a5a7 */ /* 0x000e64000804007f */
[----:B-1----:R-:W-:Y:S05]  /*17d50*/  @!P2 BRA `(.L_x_1198) ;  /* 0xfffffffc00eca947 */ /* 0x002fea000383ffff */
[----:B------:R-:W-:Y:S05]  /*17d60*/  BRA `(.L_x_1197) ;  /* 0xffffff2400447947 */ /* 0x000fea000383ffff */
.L_x_1211:
[----:B-1----:R-:W-:-:S04]  /*17d70*/  IMAD.U32 R5, RZ, RZ, UR5 ;  /* 0x00000005ff057e24 */ /* 0x002fc8000f8e00ff */
[----:B------:R1:W2:Y:S03]  /*17d80*/  SYNCS.PHASECHK.TRANS64.TRYWAIT P0, [R5+URZ+0x2a850], R0 ;  /* 0x02a85000050075a7 */ /* 0x0002a6000800017f */
[----:B--2---:R-:W-:Y:S05]  /*17d90*/  @!P0 NANOSLEEP.SYNCS 0x989680 ;  /* 0x009896800000895d */ /* 0x004fea0003900000 */
[----:B------:R-:W2:Y:S02]  /*17da0*/  @!P0 SYNCS.PHASECHK.TRANS64 P0, [R5+URZ+0x2a850], R0 ;  /* 0x02a85000050085a7 */ /* 0x000ea4000800007f */
[----:B--2---:R-:W-:Y:S05]  /*17db0*/  @!P0 BRA `(.L_x_1211) ;  /* 0xfffffffc00ec8947 */ /* 0x004fea000383ffff */
[----:B------:R-:W-:Y:S05]  /*17dc0*/  BRA `(.L_x_1210) ;  /* 0xffffff4c00307947 */ /* 0x000fea000383ffff */
.L_x_1266:
[----:B-1----:R-:W1:Y:S01]  /*17dd0*/  S2R R4, SR_TID.X ;  /* 0x0000000000047919 */ /* 0x002e620000002100 */
[----:B------:R-:W-:Y:S01]  /*17de0*/  BSSY B0, `(.L_x_1370) ;  /* 0x000000a000007945 */ /* 0x000fe20003800000 */
[----:B------:R-:W-:Y:S02]  /*17df0*/  IMAD.MOV.U32 R12, RZ, RZ, RZ ;  /* 0x000000ffff0c7224 */ /* 0x000fe400078e00ff */
[----:B------:R-:W-:Y:S02]  /*17e00*/  IMAD.MOV.U32 R11, RZ, RZ, 0x1f ;  /* 0x0000001fff0b7424 */ /* 0x000fe400078e00ff */
[----:B------:R-:W-:Y:S01]  /*17e10*/  IMAD.MOV.U32 R15, RZ, RZ, -0x1 ;  /* 0xffffffffff0f7424 */ /* 0x000fe200078e00ff */
[----:B-1----:R-:W-:-:S04]  /*17e20*/  SHF.R.U32.HI R4, RZ, 0x5, R4 ;  /* 0x00000005ff047819 */ /* 0x002fc80000011604 */
[----:B------:R-:W-:-:S05]  /*17e30*/  LOP3.LUT R4, R4, 0x3, RZ, 0xc0, !PT ;  /* 0x0000000304047812 */ /* 0x000fca00078ec0ff */
[----:B------:R-:W-:-:S07]  /*17e40*/  IMAD.MOV.U32 R13, RZ, RZ, R4 ;  /* 0x000000ffff0d7224 */ /* 0x000fce00078e0004 */
[----:B0-2---:R-:W-:Y:S05]  /*17e50*/  WARPSYNC.COLLECTIVE R15, `(.L_x_1371) ;  /* 0x000000000f087348 */ /* 0x005fea0003c00000 */
[----:B------:R1:W3:Y:S02]  /*17e60*/  SHFL.IDX P6, R14, R13, R12, R11 ;  /* 0x0000000c0d0e7389 */ /* 0x0002e400000c000b */
[----:B0123--:R-:W-:Y:S01]  /*17e70*/  ENDCOLLECTIVE ;  /* 0x000000000000791b */ /* 0x00ffe20003800000 */
.L_x_1371:
[----:B------:R-:W-:Y:S05]  /*17e80*/  BSYNC B0 ;  /* 0x0000000000007941 */ /* 0x000fea0003800000 */
.L_x_1370:
[----:B------:R-:W-:Y:S05]  /*17e90*/  BRA `(.L_x_1372) ;  /* 0xffffffa800c07947 */ /* 0x000fea000383ffff */
.L_x_1268:
[----:B------:R-:W-:Y:S01]  /*17ea0*/  BSSY B0, `(.L_x_1373) ;  /* 0x0000006000007945 */ /* 0x000fe20003800000 */
[----:B------:R-:W-:-:S07]  /*17eb0*/  IMAD.MOV.U32 R15, RZ, RZ, -0x1 ;  /* 0xffffffffff0f7424 */ /* 0x000fce00078e00ff */
[----:B012---:R-:W-:Y:S05]  /*17ec0*/  WARPSYNC.COLLECTIVE R15, `(.L_x_1374) ;  /* 0x000000000f0c7348 */ /* 0x007fea0003c00000 */
[----:B------:R-:W-:Y:S02]  /*17ed0*/  ELECT P6, UR62, PT ;  /* 0x00000000003e782f */ /* 0x000fe400038c0000 */
[----:B------:R-:W-:Y:S01]  /*17ee0*/  MOV R14, UR62 ;  /* 0x0000003e000e7c02 */ /* 0x000fe20008000f00 */
[----:B012---:R-:W-:Y:S10]  /*17ef0*/  ENDCOLLECTIVE ;  /* 0x000000000000791b */ /* 0x007ff40003800000 */
.L_x_1374:
[----:B------:R-:W-:Y:S05]  /*17f00*/  BSYNC B0 ;  /* 0x0000000000007941 */ /* 0x000fea0003800000 */
.L_x_1373:
[----:B------:R-:W-:Y:S05]  /*17f10*/  BRA `(.L_x_1375) ;  /* 0xffffffa800cc7947 */ /* 0x000fea000383ffff */
.L_x_1270:
[----:B-1----:R1:W3:Y:S02]  /*17f20*/  SYNCS.PHASECHK.TRANS64.TRYWAIT P0, [R0+URZ+0x2a840], R2 ;  /* 0x02a84002000075a7 */ /* 0x0022e4000800017f */
[----:B---3--:R-:W-:Y:S05]  /*17f30*/  @!P0 NANOSLEEP.SYNCS 0x989680 ;  /* 0x009896800000895d */ /* 0x008fea0003900000 */
[----:B------:R-:W3:Y:S02]  /*17f40*/  @!P0 SYNCS.PHASECHK.TRANS64 P0, [R0+URZ+0x2a840], R2 ;  /* 0x02a84002000085a7 */ /* 0x000ee4000800007f */
[----:B---3--:R-:W-:Y:S05]  /*17f50*/  @!P0 BRA `(.L_x_1270) ;  /* 0xfffffffc00f08947 */ /* 0x008fea000383ffff */
[----:B------:R-:W-:Y:S05]  /*17f60*/  BRA `(.L_x_1376) ;  /* 0xffffffac00307947 */ /* 0x000fea000383ffff */
.L_x_1274:
[----:B------:R-:W2:Y:S01]  /*17f70*/  LDL.LU R11, [R1+0x2c] ;  /* 0x00002c00010b7983 */ /* 0x000ea20000300800 */
[----:B------:R-:W-:Y:S02]  /*17f80*/  IMAD.MOV.U32 R13, RZ, RZ, R3 ;  /* 0x000000ffff0d7224 */ /* 0x000fe400078e0003 */
[----:B------:R-:W-:Y:S01]  /*17f90*/  IMAD.MOV.U32 R12, RZ, RZ, RZ ;  /* 0x000000ffff0c7224 */ /* 0x000fe200078e00ff */
[----:B------:R-:W0:Y:S01]  /*17fa0*/  S2R R5, SR_TID.X ;  /* 0x0000000000057919 */ /* 0x000e220000002100 */
[----:B------:R-:W-:Y:S01]  /*17fb0*/  IMAD.MOV.U32 R15, RZ, RZ, -0x1 ;  /* 0xffffffffff0f7424 */ /* 0x000fe200078e00ff */
[----:B0-----:R-:W-:-:S04]  /*17fc0*/  LOP3.LUT R5, R5, 0x7f, RZ, 0xc0, !PT ;  /* 0x0000007f05057812 */ /* 0x001fc800078ec0ff */
[----:B------:R-:W-:-:S05]  /*17fd0*/  SHF.R.U32.HI R5, RZ, 0x3, R5 ;  /* 0x00000003ff057819 */ /* 0x000fca0000011605 */
[----:B------:R-:W-:-:S04]  /*17fe0*/  IMAD.IADD R0, R5, 0x1, R9 ;  /* 0x0000000105007824 */ /* 0x000fc800078e0209 */
[----:B------:R-:W-:Y:S02]  /*17ff0*/  VIADD R5, R0, 0x10 ;  /* 0x0000001000057836 */ /* 0x000fe40000000000 */
[----:B--2---:R-:W-:Y:S02]  /*18000*/  IMAD R2, R11, R7, RZ ;  /* 0x000000070b027224 */ /* 0x004fe400078e02ff */
[----:B------:R-:W-:-:S03]  /*18010*/  IMAD.MOV.U32 R11, RZ, RZ, 0x181f ;  /* 0x0000181fff0b7424 */ /* 0x000fc600078e00ff */
[----:B------:R-:W-:-:S13]  /*18020*/  ISETP.GE.AND P3, PT, R0, R2, PT ;  /* 0x000000020000720c */ /* 0x000fda0003f66270 */
[----:B-----5:R-:W-:Y:S05]  /*18030*/  WARPSYNC.COLLECTIVE R15, `(.L_x_1377) ;  /* 0x000000000f087348 */ /* 0x020fea0003c00000 */
[----:B------:R0:W1:Y:S02]  /*18040*/  SHFL.IDX P6, R14, R13, R12, R11 ;  /* 0x0000000c0d0e7389 */ /* 0x00006400000c000b */
[----:B01---5:R-:W-:Y:S01]  /*18050*/  ENDCOLLECTIVE ;  /* 0x000000000000791b */ /* 0x023fe20003800000 */
.L_x_1377:
[----:B------:R-:W-:Y:S02]  /*18060*/  IMAD.MOV.U32 R13, RZ, RZ, R4 ;  /* 0x000000ffff0d7224 */ /* 0x000fe400078e0004 */
[----:B------:R-:W-:-:S07]  /*18070*/  IMAD.MOV.U32 R6, RZ, RZ, R14 ;  /* 0x000000ffff067224 */ /* 0x000fce00078e000e */
[----:B------:R-:W-:Y:S05]  /*18080*/  WARPSYNC.COLLECTIVE R15, `(.L_x_1378) ;  /* 0x000000000f087348 */ /* 0x000fea0003c00000 */
[----:B------:R0:W1:Y:S02]  /*18090*/  SHFL.IDX P6, R14, R13, R12, R11 ;  /* 0x0000000c0d0e7389 */ /* 0x00006400000c000b */
[----:B01----:R-:W-:Y:S01]  /*180a0*/  ENDCOLLECTIVE ;  /* 0x000000000000791b */ /* 0x003fe20003800000 */
.L_x_1378:
[----:B------:R-:W-:Y:S01]  /*180b0*/  ULDC.64 UR4, c[0x0][0x208] ;  /* 0x0000820000047ab9 */ /* 0x000fe20000000a00 */
[----:B------:R-:W-:Y:S02]  /*180c0*/  IMAD.MOV.U32 R13, RZ, RZ, R3 ;  /* 0x000000ffff0d7224 */ /* 0x000fe400078e0003 */
[----:B------:R-:W-:Y:S02]  /*180d0*/  IMAD.MOV.U32 R12, RZ, RZ, 0x1 ;  /* 0x00000001ff0c7424 */ /* 0x000fe400078e00ff */
[----:B------:R-:W-:-:S05]  /*180e0*/  IMAD.MOV.U32 R7, RZ, RZ, R14 ;  /* 0x000000ffff077224 */ /* 0x000fca00078e000e */
[----:B------:R-:W-:-:S05]  /*180f0*/  @!P3 LEA R7, P5, R8, R7, 0x1 ;  /* 0x000000070807b211 */ /* 0x000fca00078a08ff */
        /* <DEDUP_REMOVED lines=10> */
[----:B------:R-:W-:-:S13]  /*181a0*/  ISETP.GE.AND P3, PT, R5, R2, PT ;  /* 0x000000020500720c */ /* 0x000fda0003f66270 */
[----:B0-----:R-:W-:Y:S05]  /*181b0*/  WARPSYNC.COLLECTIVE R15, `(.L_x_1379) ;  /* 0x000000000f087348 */ /* 0x001fea0003c00000 */
[----:B------:R1:W2:Y:S02]  /*181c0*/  SHFL.IDX P6, R14, R13, R12, R11 ;  /* 0x0000000c0d0e7389 */ /* 0x0002a400000c000b */
[----:B012---:R-:W-:Y:S01]  /*181d0*/  ENDCOLLECTIVE ;  /* 0x000000000000791b */ /* 0x007fe20003800000 */
.L_x_1379:
[----:B------:R-:W-:Y:S02]  /*181e0*/  IMAD.MOV.U32 R13, RZ, RZ, R4 ;  /* 0x000000ffff0d7224 */ /* 0x000fe400078e0004 */
[----:B------:R-:W-:-:S07]  /*181f0*/  IMAD.MOV.U32 R9, RZ, RZ, R14 ;  /* 0x000000ffff097224 */ /* 0x000fce00078e000e */
[----:B------:R-:W-:Y:S05]  /*18200*/  WARPSYNC.COLLECTIVE R15, `(.L_x_1380) ;  /* 0x000000000f087348 */ /* 0x000fea0003c00000 */
[----:B------:R0:W1:Y:S02]  /*18210*/  SHFL.IDX P6, R14, R13, R12, R11 ;  /* 0x0000000c0d0e7389 */ /* 0x00006400000c000b */
[----:B01----:R-:W-:Y:S01]  /*18220*/  ENDCOLLECTIVE ;  /* 0x000000000000791b */ /* 0x003fe20003800000 */
.L_x_1380:
[----:B------:R-:W-:Y:S01]  /*18230*/  ULDC.64 UR4, c[0x0][0x208] ;  /* 0x0000820000047ab9 */ /* 0x000fe20000000a00 */
[----:B------:R-:W-:Y:S02]  /*18240*/  IMAD.MOV.U32 R13, RZ, RZ, R3 ;  /* 0x000000ffff0d7224 */ /* 0x000fe400078e0003 */
[----:B------:R-:W-:Y:S02]  /*18250*/  IMAD.MOV.U32 R12, RZ, RZ, 0x2 ;  /* 0x00000002ff0c7424 */ /* 0x000fe400078e00ff */
[----:B------:R-:W-:-:S05]  /*18260*/  IMAD.MOV.U32 R5, RZ, RZ, R14 ;  /* 0x000000ffff057224 */ /* 0x000fca00078e000e */
[----:B------:R-:W-:-:S05]  /*18270*/  @!P3 LEA R8, P5, R8, R5, 0x1 ;  /* 0x000000050808b211 */ /* 0x000fca00078a08ff */
[----:B------:R-:W-:Y:S02]  /*18280*/  @!P3 IMAD.X R5, RZ, RZ, R9, P5 ;  /* 0x000000ffff05b224 */ /* 0x000fe400028e0609 */
[----:B------:R-:W-:Y:S01]  /*18290*/  @!P3 IMAD.MOV.U32 R6, RZ, RZ, R8 ;  /* 0x000000ffff06b224 */ /* 0x000fe200078e0008 */
[----:B------:R-:W0:Y:S01]  /*182a0*/  S2R R9, SR_TID.X ;  /* 0x0000000000097919 */ /* 0x000e220000002100 */
[----:B------:R-:W-:Y:S02]  /*182b0*/  @!P3 IMAD.MOV.U32 R7, RZ, RZ, R5 ;  /* 0x000000ffff07b224 */ /* 0x000fe400078e0005 */
[----:B------:R-:W-:-:S03]  /*182c0*/  VIADD R5, R0, 0x20 ;  /* 0x0000002000057836 */ /* 0x000fc60000000000 */
[----:B------:R-:W-:Y:S01]  /*182d0*/  @!PT LDS RZ, [RZ] ;  /* 0x00000000fffff984 */ /* 0x000fe20000000800 */
[----:B------:R-:W-:Y:S01]  /*182e0*/  @!PT LDS RZ, [RZ] ;  /* 0x00000000fffff984 */ /* 0x000fe20000000800 */
[----:B------:R-:W-:Y:S01]  /*182f0*/  @!PT LDS RZ, [RZ] ;  /* 0x00000000fffff984 */ /* 0x000fe20000000800 */
[----:B------:R1:W-:Y:S04]  /*18300*/  @!P3 LDGSTS.E.BYPASS.LTC128B.128 [R10+0xcc00], desc[UR4][R6.64], !P2 ;  /* 0x0cc00000060abfae */ /* 0x0003e8000d101d44 */
[----:B------:R1:W-:Y:S04]  /*18310*/  @!P3 LDGSTS.E.BYPASS.LTC128B.128 [R10+0x10c00], desc[UR4][R6.64+0x80], !P1 ;  /* 0x10c00080060abfae */ /* 0x0003e8000c901d44 */
[----:B------:R1:W-:Y:S01]  /*18320*/  @!P3 LDGSTS.E.BYPASS.LTC128B.128 [R10+0x14c00], desc[UR4][R6.64+0x100], !P0 ;  /* 0x14c00100060abfae */ /* 0x0003e2000c101d44 */
[----:B------:R-:W-:-:S13]  /*18330*/  ISETP.GE.AND P3, PT, R5, R2, PT ;  /* 0x000000020500720c */ /* 0x000fda0003f66270 */
[----:B01----:R-:W-:Y:S05]  /*18340*/  WARPSYNC.COLLECTIVE R15, `(.L_x_1381) ;  /* 0x000000000f087348 */ /* 0x003fea0003c00000 */
[----:B------:R2:W3:Y:S02]  /*18350*/  SHFL.IDX P6, R14, R13, R12, R11 ;  /* 0x0000000c0d0e7389 */ /* 0x0004e400000c000b */
[----:B0123--:R-:W-:Y:S01]  /*18360*/  ENDCOLLECTIVE ;  /* 0x000000000000791b */ /* 0x00ffe20003800000 */
.L_x_1381:
[----:B------:R-:W-:Y:S02]  /*18370*/  IMAD.MOV.U32 R13, RZ, RZ, R4 ;  /* 0x000000ffff0d7224 */ /* 0x000fe400078e0004 */
[----:B------:R-:W-:-:S05]  /*18380*/  IMAD.SHL.U32 R9, R9, 0x8, RZ ;  /* 0x0000000809097824 */ /* 0x000fca00078e00ff */
[----:B------:R-:W-:Y:S01]  /*18390*/  LOP3.LUT R9, R9, 0x38, RZ, 0xc0, !PT ;  /* 0x0000003809097812 */ /* 0x000fe200078ec0ff */
[----:B------:R-:W-:-:S07]  /*183a0*/  IMAD.MOV.U32 R8, RZ, RZ, R14 ;  /* 0x000000ffff087224 */ /* 0x000fce00078e000e */
[----:B------:R-:W-:Y:S05]  /*183b0*/  WARPSYNC.COLLECTIVE R15, `(.L_x_1382) ;  /* 0x000000000f087348 */ /* 0x000fea0003c00000 */
[----:B------:R0:W1:Y:S02]  /*183c0*/  SHFL.IDX P6, R14, R13, R12, R11 ;  /* 0x0000000c0d0e7389 */ /* 0x00006400000c000b */
[----:B01----:R-:W-:Y:S01]  /*183d0*/  ENDCOLLECTIVE ;  /* 0x000000000000791b */ /* 0x003fe20003800000 */
.L_x_1382:
[----:B------:R-:W-:Y:S01]  /*183e0*/  ULDC.64 UR4, c[0x0][0x208] ;  /* 0x0000820000047ab9 */ /* 0x000fe20000000a00 */
[----:B------:R-:W-:Y:S02]  /*183f0*/  IMAD.MOV.U32 R13, RZ, RZ, R3 ;  /* 0x000000ffff0d7224 */ /* 0x000fe400078e0003 */
[----:B------:R-:W-:Y:S02]  /*18400*/  IMAD.MOV.U32 R12, RZ, RZ, 0x3 ;  /* 0x00000003ff0c7424 */ /* 0x000fe400078e00ff */
[----:B------:R-:W-:-:S05]  /*18410*/  IMAD.MOV.U32 R5, RZ, RZ, R14 ;  /* 0x000000ffff057224 */ /* 0x000fca00078e000e */
[----:B------:R-:W-:-:S05]  /*18420*/  @!P3 LEA R5, P4, R9, R5, 0x1 ;  /* 0x000000050905b211 */ /* 0x000fca00078808ff */
[----:B------:R-:W-:-:S04]  /*18430*/  @!P3 IMAD.X R6, RZ, RZ, R8, P4 ;  /* 0x000000ffff06b224 */ /* 0x000fc800020e0608 */
[----:B------:R-:W-:Y:S02]  /*18440*/  @!P3 IMAD.MOV.U32 R7, RZ, RZ, R6 ;  /* 0x000000ffff07b224 */ /* 0x000fe400078e0006 */
        /* <DEDUP_REMOVED lines=12> */
.L_x_1383:
[----:B------:R-:W-:Y:S02]  /*18510*/  IMAD.MOV.U32 R13, RZ, RZ, R4 ;  /* 0x000000ffff0d7224 */ /* 0x000fe400078e0004 */
[----:B------:R-:W-:-:S07]  /*18520*/  IMAD.MOV.U32 R6, RZ, RZ, R14 ;  /* 0x000000ffff067224 */ /* 0x000fce00078e000e */
[----:B------:R-:W-:Y:S05]  /*18530*/  WARPSYNC.COLLECTIVE R15, `(.L_x_1384) ;  /* 0x000000000f087348 */ /* 0x000fea0003c00000 */
[----:B------:R0:W1:Y:S02]  /*18540*/  SHFL.IDX P6, R14, R13, R12, R11 ;  /* 0x0000000c0d0e7389 */ /* 0x00006400000c000b */
[----:B01----:R-:W-:Y:S01]  /*18550*/  ENDCOLLECTIVE ;  /* 0x000000000000791b */ /* 0x003fe20003800000 */
.L_x_1384:
        /* <DEDUP_REMOVED lines=19> */
.L_x_1385:
[----:B------:R-:W-:Y:S02]  /*18690*/  IMAD.MOV.U32 R13, RZ, RZ, R4 ;  /* 0x000000ffff0d7224 */ /* 0x000fe400078e0004 */
[----:B------:R-:W-:-:S07]  /*186a0*/  IMAD.MOV.U32 R6, RZ, RZ, R14 ;  /* 0x000000ffff067224 */ /* 0x000fce00078e000e */
[----:B------:R-:W-:Y:S05]  /*186b0*/  WARPSYNC.COLLECTIVE R15, `(.L_x_1386) ;  /* 0x000000000f087348 */ /* 0x000fea0003c00000 */
[----:B------:R0:W1:Y:S02]  /*186c0*/  SHFL.IDX P6, R14, R13, R12, R11 ;  /* 0x0000000c0d0e7389 */ /* 0x00006400000c000b */
[----:B01----:R-:W-:Y:S01]  /*186d0*/  ENDCOLLECTIVE ;  /* 0x000000000000791b */ /* 0x003fe20003800000 */
.L_x_1386:
        /* <DEDUP_REMOVED lines=19> */
.L_x_1387:
[----:B------:R-:W-:Y:S02]  /*18810*/  IMAD.MOV.U32 R13, RZ, RZ, R4 ;  /* 0x000000ffff0d7224 */ /* 0x000fe400078e0004 */
[----:B------:R-:W-:-:S07]  /*18820*/  IMAD.MOV.U32 R6, RZ, RZ, R14 ;  /* 0x000000ffff067224 */ /* 0x000fce00078e000e */
[----:B------:R-:W-:Y:S05]  /*18830*/  WARPSYNC.COLLECTIVE R15, `(.L_x_1388) ;  /* 0x000000000f087348 */ /* 0x000fea0003c00000 */
[----:B------:R0:W1:Y:S02]  /*18840*/  SHFL.IDX P6, R14, R13, R12, R11 ;  /* 0x0000000c0d0e7389 */ /* 0x00006400000c000b */
[----:B01----:R-:W-:Y:S01]  /*18850*/  ENDCOLLECTIVE ;  /* 0x000000000000791b */ /* 0x003fe20003800000 */
.L_x_1388:
[----:B------:R-:W-:Y:S01]  /*18860*/  ULDC.64 UR4, c[0x0][0x208] ;  /* 0x0000820000047ab9 */ /* 0x000fe20000000a00 */
[----:B------:R-:W-:Y:S02]  /*18870*/  IMAD.MOV.U32 R13, RZ, RZ, R3 ;  /* 0x000000ffff0d7224 */ /* 0x000fe400078e0003 */
[----:B------:R-:W-:Y:S02]  /*18880*/  IMAD.MOV.U32 R12, RZ, RZ, 0x6 ;  /* 0x00000006ff0c7424 */ /* 0x000fe400078e00ff */
[----:B------:R-:W-:-:S05]  /*18890*/  IMAD.MOV.U32 R5, RZ, RZ, R14 ;  /* 0x000000ffff057224 */ /* 0x000fca00078e000e */
[----:B------:R-:W-:-:S05]  /*188a0*/  @!P3 LEA R5, P4, R9, R5, 0x1 ;  /* 0x000000050905b211 */ /* 0x000fca00078808ff */
[----:B------:R-:W-:-:S04]  /*188b0*/  @!P3 IMAD.X R6, RZ, RZ, R6, P4 ;  /* 0x000000ffff06b224 */ /* 0x000fc800020e0606 */
[----:B------:R-:W-:Y:S02]  /*188c0*/  @!P3 IMAD.MOV.U32 R7, RZ, RZ, R6 ;  /* 0x000000ffff07b224 */ /* 0x000fe400078e0006 */
[----:B------:R-:W-:-:S05]  /*188d0*/  @!P3 IMAD.MOV.U32 R6, RZ, RZ, R5 ;  /* 0x000000ffff06b224 */ /* 0x000fca00078e0005 */
[----:B------:R-:W-:Y:S01]  /*188e0*/  @!PT LDS RZ, [RZ] ;  /* 0x00000000fffff984 */ /* 0x000fe20000000800 */
[----:B------:R-:W-:Y:S01]  /*188f0*/  @!PT LDS RZ, [RZ] ;  /* 0x00000000fffff984 */ /* 0x000fe20000000800 */
[----:B------:R-:W-:Y:S01]  /*18900*/  @!PT LDS RZ, [RZ] ;  /* 0x00000000fffff984 */ /* 0x000fe20000000800 */
[----:B------:R0:W-:Y:S04]  /*18910*/  @!P3 LDGSTS.E.BYPASS.LTC128B.128 [R10+0xec00], desc[UR4][R6.64], !P2 ;  /* 0x0ec00000060abfae */ /* 0x0001e8000d101d44 */
[----:B------:R0:W-:Y:S04]  /*18920*/  @!P3 LDGSTS.E.BYPASS.LTC128B.128 [R10+0x12c00], desc[UR4][R6.64+0x80], !P1 ;  /* 0x12c00080060abfae */ /* 0x0001e8000c901d44 */
[----:B------:R0:W-:Y:S02]  /*18930*/  @!P3 LDGSTS.E.BYPASS.LTC128B.128 [R10+0x16c00], desc[UR4][R6.64+0x100], !P0 ;  /* 0x16c00100060abfae */ /* 0x0001e4000c101d44 */
[----:B0-----:R-:W-:Y:S05]  /*18940*/  WARPSYNC.COLLECTIVE R15, `(.L_x_1389) ;  /* 0x000000000f087348 */ /* 0x001fea0003c00000 */
[----:B------:R1:W2:Y:S02]  /*18950*/  SHFL.IDX P6, R14, R13, R12, R11 ;  /* 0x0000000c0d0e7389 */ /* 0x0002a400000c000b */
[----:B012---:R-:W-:Y:S01]  /*18960*/  ENDCOLLECTIVE ;  /* 0x000000000000791b */ /* 0x007fe20003800000 */
.L_x_1389:
[----:B------:R-:W-:-:S05]  /*18970*/  VIADD R7, R0, 0x60 ;  /* 0x0000006000077836 */ /* 0x000fca0000000000 */
[----:B------:R-:W-:Y:S01]  /*18980*/  ISETP.GE.AND P4, PT, R7, R2, PT ;  /* 0x000000020700720c */ /* 0x000fe20003f86270 */
[----:B------:R-:W-:Y:S02]  /*18990*/  IMAD.MOV.U32 R13, RZ, RZ, R4 ;  /* 0x000000ffff0d7224 */ /* 0x000fe400078e0004 */
[----:B------:R-:W-:-:S10]  /*189a0*/  IMAD.MOV.U32 R6, RZ, RZ, R14 ;  /* 0x000000ffff067224 */ /* 0x000fd400078e000e */
[----:B------:R-:W-:Y:S05]  /*189b0*/  WARPSYNC.COLLECTIVE R15, `(.L_x_1390) ;  /* 0x000000000f087348 */ /* 0x000fea0003c00000 */
[----:B------:R0:W1:Y:S02]  /*189c0*/  SHFL.IDX P6, R14, R13, R12, R11 ;  /* 0x0000000c0d0e7389 */ /* 0x00006400000c000b */
[----:B01----:R-:W-:Y:S01]  /*189d0*/  ENDCOLLECTIVE ;  /* 0x000000000000791b */ /* 0x003fe20003800000 */
.L_x_1390:
        /* <DEDUP_REMOVED lines=17> */
.L_x_1391:
[----:B------:R-:W-:Y:S02]  /*18af0*/  IMAD.MOV.U32 R13, RZ, RZ, R4 ;  /* 0x000000ffff0d7224 */ /* 0x000fe400078e0004 */
[----:B------:R-:W-:-:S07]  /*18b00*/  IMAD.MOV.U32 R5, RZ, RZ, R14 ;  /* 0x000000ffff057224 */ /* 0x000fce00078e000e */
[----:B------:R-:W-:Y:S05]  /*18b10*/  WARPSYNC.COLLECTIVE R15, `(.L_x_1392) ;  /* 0x000000000f087348 */ /* 0x000fea0003c00000 */
[----:B------:R0:W1:Y:S02]  /*18b20*/  SHFL.IDX P6, R14, R13, R12, R11 ;  /* 0x0000000c0d0e7389 */ /* 0x00006400000c000b */
[----:B01----:R-:W-:Y:S01]  /*18b30*/  ENDCOLLECTIVE ;  /* 0x000000000000791b */ /* 0x003fe20003800000 */
.L_x_1392:
[----:B------:R-:W-:Y:S01]  /*18b40*/  IMAD.MOV.U32 R3, RZ, RZ, R14 ;  /* 0x000000ffff037224 */ /* 0x000fe200078e000e */
[----:B------:R-:W-:Y:S06]  /*18b50*/  BRA `(.L_x_1393) ;  /* 0xffffffac00d87947 */ /* 0x000fec000383ffff */
.L_x_1279:
[----:B0-----:R0:W3:Y:S02]  /*18b60*/  SYNCS.PHASECHK.TRANS64.TRYWAIT P0, [R18+URZ+0x2a820], R0 ;  /* 0x02a82000120075a7 */ /* 0x0010e4000800017f */
[----:B---3--:R-:W-:Y:S05]  /*18b70*/  @!P0 NANOSLEEP.SYNCS 0x989680 ;  /* 0x009896800000895d */ /* 0x008fea0003900000 */
[----:B------:R-:W3:Y:S02]  /*18b80*/  @!P0 SYNCS.PHASECHK.TRANS64 P0, [R18+URZ+0x2a820], R0 ;  /* 0x02a82000120085a7 */ /* 0x000ee4000800007f */
[----:B---3--:R-:W-:Y:S05]  /*18b90*/  @!P0 BRA `(.L_x_1279) ;  /* 0xfffffffc00f08947 */ /* 0x008fea000383ffff */
[----:B------:R-:W-:Y:S05]  /*18ba0*/  BRA `(.L_x_1394) ;  /* 0xffffffb0005c7947 */ /* 0x000fea000383ffff */
.L_x_1288:
[----:B-1----:R1:W2:Y:S02]  /*18bb0*/  SYNCS.PHASECHK.TRANS64.TRYWAIT P0, [R3+URZ+0x2a840], R2 ;  /* 0x02a84002030075a7 */ /* 0x0022a4000800017f */
[----:B--2---:R-:W-:Y:S05]  /*18bc0*/  @!P0 NANOSLEEP.SYNCS 0x989680 ;  /* 0x009896800000895d */ /* 0x004fea0003900000 */
[----:B------:R-:W2:Y:S02]  /*18bd0*/  @!P0 SYNCS.PHASECHK.TRANS64 P0, [R3+URZ+0x2a840], R2 ;  /* 0x02a84002030085a7 */ /* 0x000ea4000800007f */
[----:B--2---:R-:W-:Y:S05]  /*18be0*/  @!P0 BRA `(.L_x_1288) ;  /* 0xfffffffc00f08947 */ /* 0x004fea000383ffff */
[----:B------:R-:W-:Y:S05]  /*18bf0*/  BRA `(.L_x_1395) ;  /* 0xffffffb400547947 */ /* 0x000fea000383ffff */
.L_x_1295:
[----:B0-----:R0:W1:Y:S02]  /*18c00*/  SYNCS.PHASECHK.TRANS64.TRYWAIT P0, [R3+URZ+0x60], R2 ;  /* 0x00006002030075a7 */ /* 0x001064000800017f */
[----:B-1----:R-:W-:Y:S05]  /*18c10*/  @!P0 NANOSLEEP.SYNCS 0x989680 ;  /* 0x009896800000895d */ /* 0x002fea0003900000 */
[----:B------:R-:W1:Y:S02]  /*18c20*/  @!P0 SYNCS.PHASECHK.TRANS64 P0, [R3+URZ+0x60], R2 ;  /* 0x00006002030085a7 */ /* 0x000e64000800007f */
[----:B-1----:R-:W-:Y:S05]  /*18c30*/  @!P0 BRA `(.L_x_1295) ;  /* 0xfffffffc00f08947 */ /* 0x002fea000383ffff */
[----:B------:R-:W-:Y:S05]  /*18c40*/  BRA `(.L_x_1396) ;  /* 0xffffffb800647947 */ /* 0x000fea000383ffff */
.L_x_1304:
[----:B-1----:R1:W2:Y:S02]  /*18c50*/  SYNCS.PHASECHK.TRANS64.TRYWAIT P0, [R3+URZ+0x2a840], R2 ;  /* 0x02a84002030075a7 */ /* 0x0022a4000800017f */
[----:B--2---:R-:W-:Y:S05]  /*18c60*/  @!P0 NANOSLEEP.SYNCS 0x989680 ;  /* 0x009896800000895d */ /* 0x004fea0003900000 */
[----:B------:R-:W2:Y:S02]  /*18c70*/  @!P0 SYNCS.PHASECHK.TRANS64 P0, [R3+URZ+0x2a840], R2 ;  /* 0x02a84002030085a7 */ /* 0x000ea4000800007f */
[----:B--2---:R-:W-:Y:S05]  /*18c80*/  @!P0 BRA `(.L_x_1304) ;  /* 0xfffffffc00f08947 */ /* 0x004fea000383ffff */
[----:B------:R-:W-:Y:S05]  /*18c90*/  BRA `(.L_x_1397) ;  /* 0xffffffbc00f47947 */ /* 0x000fea000383ffff */
.L_x_1311:
[----:B0-----:R0:W1:Y:S02]  /*18ca0*/  SYNCS.PHASECHK.TRANS64.TRYWAIT P0, [R2+URZ+0x60], R3 ;  /* 0x00006003020075a7 */ /* 0x001064000800017f */
[----:B-1----:R-:W-:Y:S05]  /*18cb0*/  @!P0 NANOSLEEP.SYNCS 0x989680 ;  /* 0x009896800000895d */ /* 0x002fea0003900000 */
[----:B------:R-:W1:Y:S02]  /*18cc0*/  @!P0 SYNCS.PHASECHK.TRANS64 P0, [R2+URZ+0x60], R3 ;  /* 0x00006003020085a7 */ /* 0x000e64000800007f */
[----:B-1----:R-:W-:Y:S05]  /*18cd0*/  @!P0 BRA `(.L_x_1311) ;  /* 0xfffffffc00f08947 */ /* 0x002fea000383ffff */
[----:B------:R-:W-:Y:S05]  /*18ce0*/  BRA `(.L_x_1398) ;  /* 0xffffffc400047947 */ /* 0x000fea000383ffff */
.L_x_1320:
[----:B--2---:R2:W3:Y:S02]  /*18cf0*/  SYNCS.PHASECHK.TRANS64.TRYWAIT P0, [R2+URZ+0x2a840], R3 ;  /* 0x02a84003020075a7 */ /* 0x0044e4000800017f */
[----:B---3--:R-:W-:Y:S05]  /*18d00*/  @!P0 NANOSLEEP.SYNCS 0x989680 ;  /* 0x009896800000895d */ /* 0x008fea0003900000 */
[----:B------:R-:W3:Y:S02]  /*18d10*/  @!P0 SYNCS.PHASECHK.TRANS64 P0, [R2+URZ+0x2a840], R3 ;  /* 0x02a84003020085a7 */ /* 0x000ee4000800007f */
[----:B---3--:R-:W-:Y:S05]  /*18d20*/  @!P0 BRA `(.L_x_1320) ;  /* 0xfffffffc00f08947 */ /* 0x008fea000383ffff */
[----:B------:R-:W-:Y:S05]  /*18d30*/  BRA `(.L_x_1399) ;  /* 0xffffffc800687947 */ /* 0x000fea000383ffff */
.L_x_1327:
[----:B0-----:R0:W1:Y:S02]  /*18d40*/  SYNCS.PHASECHK.TRANS64.TRYWAIT P0, [R2+URZ+0x60], R5 ;  /* 0x00006005020075a7 */ /* 0x001064000800017f */
[----:B-1----:R-:W-:Y:S05]  /*18d50*/  @!P0 NANOSLEEP.SYNCS 0x989680 ;  /* 0x009896800000895d */ /* 0x002fea0003900000 */
[----:B------:R-:W1:Y:S02]  /*18d60*/  @!P0 SYNCS.PHASECHK.TRANS64 P0, [R2+URZ+0x60], R5 ;  /* 0x00006005020085a7 */ /* 0x000e64000800007f */
[----:B-1----:R-:W-:Y:S05]  /*18d70*/  @!P0 BRA `(.L_x_1327) ;  /* 0xfffffffc00f08947 */ /* 0x002fea000383ffff */
[----:B------:R-:W-:Y:S05]  /*18d80*/  BRA `(.L_x_1400) ;  /* 0xffffffcc00787947 */ /* 0x000fea000383ffff */
.L_x_1338:
[----:B--2---:R2:W3:Y:S02]  /*18d90*/  SYNCS.PHASECHK.TRANS64.TRYWAIT P0, [R0+URZ+0x2a860], R2 ;  /* 0x02a86002000075a7 */ /* 0x0044e4000800017f */
[----:B---3--:R-:W-:Y:S05]  /*18da0*/  @!P0 NANOSLEEP.SYNCS 0x989680 ;  /* 0x009896800000895d */ /* 0x008fea0003900000 */
[----:B------:R-:W3:Y:S02]  /*18db0*/  @!P0 SYNCS.PHASECHK.TRANS64 P0, [R0+URZ+0x2a860], R2 ;  /* 0x02a86002000085a7 */ /* 0x000ee4000800007f */
[----:B---3--:R-:W-:Y:S05]  /*18dc0*/  @!P0 BRA `(.L_x_1338) ;  /* 0xfffffffc00f08947 */ /* 0x008fea000383ffff */
[----:B------:R-:W-:Y:S05]  /*18dd0*/  BRA `(.L_x_1401) ;  /* 0xffffffd000c87947 */ /* 0x000fea000383ffff */
.L_x_1345:
[----:B------:R-:W3:Y:S01]  /*18de0*/  LDL R3, [R1] ;  /* 0x0000000001037983 */ /* 0x000ee20000100800 */
[----:B------:R-:W-:Y:S01]  /*18df0*/  BSSY B0, `(.L_x_1402) ;  /* 0x0000008000007945 */ /* 0x000fe20003800000 */
[----:B0-----:R-:W-:Y:S02]  /*18e00*/  IMAD.MOV.U32 R12, RZ, RZ, RZ ;  /* 0x000000ffff0c7224 */ /* 0x001fe400078e00ff */
[----:B------:R-:W-:Y:S02]  /*18e10*/  IMAD.MOV.U32 R11, RZ, RZ, 0x1f ;  /* 0x0000001fff0b7424 */ /* 0x000fe400078e00ff */
[----:B------:R-:W-:Y:S02]  /*18e20*/  IMAD.MOV.U32 R15, RZ, RZ, -0x1 ;  /* 0xffffffffff0f7424 */ /* 0x000fe400078e00ff */
[----:B---3--:R-:W-:-:S07]  /*18e30*/  IMAD.MOV.U32 R13, RZ, RZ, R3 ;  /* 0x000000ffff0d7224 */ /* 0x008fce00078e0003 */
[----:B-12---:R-:W-:Y:S05]  /*18e40*/  WARPSYNC.COLLECTIVE R15, `(.L_x_1403) ;  /* 0x000000000f087348 */ /* 0x006fea0003c00000 */
[----:B------:R0:W3:Y:S02]  /*18e50*/  SHFL.IDX P6, R14, R13, R12, R11 ;  /* 0x0000000c0d0e7389 */ /* 0x0000e400000c000b */
[----:B0123--:R-:W-:Y:S01]  /*18e60*/  ENDCOLLECTIVE ;  /* 0x000000000000791b */ /* 0x00ffe20003800000 */
.L_x_1403:
[----:B------:R-:W-:Y:S05]  /*18e70*/  BSYNC B0 ;  /* 0x0000000000007941 */ /* 0x000fea0003800000 */
.L_x_1402:
        /* <DEDUP_REMOVED lines=9> */
.L_x_1404:
[----:B------:R-:W-:Y:S01]  /*18f10*/  ULDC UR4, c[0x0][0xc3c] ;  /* 0x00030f0000047ab9 */ /* 0x000fe20000000800 */
[----:B------:R-:W-:Y:S01]  /*18f20*/  ULDC.64 UR6, c[0x0][0x208] ;  /* 0x0000820000067ab9 */ /* 0x000fe20000000a00 */
        /* <DEDUP_REMOVED lines=24> */
.L_x_1405:
        /* <DEDUP_REMOVED lines=8> */
.L_x_1406:
        /* <DEDUP_REMOVED lines=8> */
.L_x_1407:
        /* <DEDUP_REMOVED lines=8> */
.L_x_1408:
        /* <DEDUP_REMOVED lines=8> */
.L_x_1409:
        /* <DEDUP_REMOVED lines=9> */
.L_x_1410:
[----:B------:R-:W-:Y:S01]  /*19340*/  IMAD.MOV.U32 R10, RZ, RZ, R14 ;  /* 0x000000ffff0a7224 */ /* 0x000fe200078e000e */
[----:B------:R-:W-:Y:S06]  /*19350*/  BRA `(.L_x_1411) ;  /* 0xffffffd4003c7947 */ /* 0x000fec000383ffff */
.L_x_1348:
[----:B------:R-:W-:Y:S01]  /*19360*/  BSSY B0, `(.L_x_1412) ;  /* 0x0000008000007945 */ /* 0x000fe20003800000 */
[----:B------:R-:W-:Y:S02]  /*19370*/  IMAD.MOV.U32 R13, RZ, RZ, R2 ;  /* 0x000000ffff0d7224 */ /* 0x000fe400078e0002 */
[----:B------:R-:W-:Y:S02]  /*19380*/  IMAD.MOV.U32 R12, RZ, RZ, 0x1 ;  /* 0x00000001ff0c7424 */ /* 0x000fe400078e00ff */
[----:B------:R-:W-:Y:S02]  /*19390*/  IMAD.MOV.U32 R11, RZ, RZ, RZ ;  /* 0x000000ffff0b7224 */ /* 0x000fe400078e00ff */
[----:B------:R-:W-:-:S07]  /*193a0*/  IMAD.MOV.U32 R15, RZ, RZ, -0x1 ;  /* 0xffffffffff0f7424 */ /* 0x000fce00078e00ff */
[----:B------:R-:W-:Y:S05]  /*193b0*/  WARPSYNC.COLLECTIVE R15, `(.L_x_1413) ;  /* 0x000000000f087348 */ /* 0x000fea0003c00000 */
[----:B------:R0:W1:Y:S02]  /*193c0*/  SHFL.UP P6, R14, R13, R12, R11 ;  /* 0x0400000c0d0e7389 */ /* 0x00006400000c000b */
[----:B01----:R-:W-:Y:S01]  /*193d0*/  ENDCOLLECTIVE ;  /* 0x000000000000791b */ /* 0x003fe20003800000 */
.L_x_1413:
[----:B------:R-:W-:Y:S05]  /*193e0*/  BSYNC B0 ;  /* 0x0000000000007941 */ /* 0x000fea0003800000 */
.L_x_1412:
        /* <DEDUP_REMOVED lines=10> */
.L_x_1414:
        /* <DEDUP_REMOVED lines=8> */
.L_x_1415:
        /* <DEDUP_REMOVED lines=8> */
.L_x_1416:
        /* <DEDUP_REMOVED lines=8> */
.L_x_1417:
        /* <DEDUP_REMOVED lines=9> */
.L_x_1418:
[----:B------:R-:W-:Y:S01]  /*196a0*/  IMAD.MOV.U32 R10, RZ, RZ, R14 ;  /* 0x000000ffff0a7224 */ /* 0x000fe200078e000e */
[----:B------:R-:W-:Y:S06]  /*196b0*/  BRA `(.L_x_1419) ;  /* 0xffffffd400147947 */ /* 0x000fec000383ffff */
.L_x_1350:
[----:B------:R-:W-:Y:S01]  /*196c0*/  BSSY B0, `(.L_x_1420) ;  /* 0x0000006000007945 */ /* 0x000fe20003800000 */
[----:B------:R-:W-:Y:S01]  /*196d0*/  PLOP3.LUT P6, PT, P6, PT, PT, 0x8, 0x0 ;  /* 0x000000000000781c */ /* 0x000fe200037ce170 */
[----:B------:R-:W-:-:S12]  /*196e0*/  IMAD.MOV.U32 R15, RZ, RZ, -0x1 ;  /* 0xffffffffff0f7424 */ /* 0x000fd800078e00ff */
[----:B0-----:R-:W-:Y:S05]  /*196f0*/  WARPSYNC.COLLECTIVE R15, `(.L_x_1421) ;  /* 0x000000000f087348 */ /* 0x001fea0003c00000 */
[----:B------:R-:W-:Y:S01]  /*19700*/  VOTE.ANY R14, PT, P6 ;  /* 0x00000000000e7806 */ /* 0x000fe200030e0100 */
[----:B0-----:R-:W-:Y:S06]  /*19710*/  ENDCOLLECTIVE ;  /* 0x000000000000791b */ /* 0x001fec0003800000 */
.L_x_1421:
[----:B------:R-:W-:Y:S05]  /*19720*/  BSYNC B0 ;  /* 0x0000000000007941 */ /* 0x000fea0003800000 */
.L_x_1420:
[----:B------:R0:W5:Y:S01]  /*19730*/  LDL.LU R16, [R1+0xc] ;  /* 0x00000c0001107983 */ /* 0x0001620000300800 */
[----:B------:R-:W-:Y:S02]  /*19740*/  IMAD.MOV.U32 R3, RZ, RZ, R14 ;  /* 0x000000ffff037224 */ /* 0x000fe400078e000e */
[----:B------:R-:W-:Y:S02]  /*19750*/  IMAD.MOV.U32 R13, RZ, RZ, R5 ;  /* 0x000000ffff0d7224 */ /* 0x000fe400078e0005 */
[----:B------:R-:W1:Y:S01]  /*19760*/  POPC R9, R3 ;  /* 0x0000000300097309 */ /* 0x000e620000000000 */
[----:B------:R-:W-:Y:S02]  /*19770*/  IMAD.MOV.U32 R11, RZ, RZ, 0x1f ;  /* 0x0000001fff0b7424 */ /* 0x000fe400078e00ff */
[----:B------:R-:W-:Y:S02]  /*19780*/  IMAD.MOV.U32 R15, RZ, RZ, -0x1 ;  /* 0xffffffffff0f7424 */ /* 0x000fe400078e00ff */
[----:B01----:R-:W-:-:S07]  /*19790*/  IMAD.MOV.U32 R12, RZ, RZ, R9 ;  /* 0x000000ffff0c7224 */ /* 0x003fce00078e0009 */
[----:B-----5:R-:W-:Y:S05]  /*197a0*/  WARPSYNC.COLLECTIVE R15, `(.L_x_1422) ;  /* 0x000000000f087348 */ /* 0x020fea0003c00000 */
[----:B------:R0:W1:Y:S02]  /*197b0*/  SHFL.IDX P6, R14, R13, R12, R11 ;  /* 0x0000000c0d0e7389 */ /* 0x00006400000c000b */
[----:B01---5:R-:W-:Y:S01]  /*197c0*/  ENDCOLLECTIVE ;  /* 0x000000000000791b */ /* 0x023fe20003800000 */
.L_x_1422:
[----:B------:R-:W-:Y:S02]  /*197d0*/  IMAD.MOV.U32 R13, RZ, RZ, R7 ;  /* 0x000000ffff0d7224 */ /* 0x000fe400078e0007 */
[----:B------:R-:W-:-:S07]  /*197e0*/  IMAD.MOV.U32 R4, RZ, RZ, R14 ;  /* 0x000000ffff047224 */ /* 0x000fce00078e000e */
[----:B------:R-:W-:Y:S05]  /*197f0*/  WARPSYNC.COLLECTIVE R15, `(.L_x_1423) ;  /* 0x000000000f087348 */ /* 0x000fea0003c00000 */
[----:B------:R0:W1:Y:S02]  /*19800*/  SHFL.IDX P6, R14, R13, R12, R11 ;  /* 0x0000000c0d0e7389 */ /* 0x00006400000c000b */
[----:B01----:R-:W-:Y:S01]  /*19810*/  ENDCOLLECTIVE ;  /* 0x000000000000791b */ /* 0x003fe20003800000 */
.L_x_1423:
[----:B------:R-:W-:Y:S02]  /*19820*/  IMAD.MOV.U32 R7, RZ, RZ, R14 ;  /* 0x000000ffff077224 */ /* 0x000fe400078e000e */
[----:B------:R-:W-:-:S05]  /*19830*/  IMAD.IADD R5, R9, 0x1, R16 ;  /* 0x0000000109057824 */ /* 0x000fca00078e0210 */
[----:B------:R0:W-:Y:S01]  /*19840*/  STL [R1+0xc], R5 ;  /* 0x00000c0501007387 */ /* 0x0001e20000100800 */
[----:B------:R-:W-:Y:S05]  /*19850*/  BRA `(.L_x_1424) ;  /* 0xffffffd000f47947 */ /* 0x000fea000383ffff */
.L_x_1352:
[----:B------:R-:W-:Y:S01]  /*19860*/  BSSY B0, `(.L_x_1425) ;  /* 0x0000008000007945 */ /* 0x000fe20003800000 */
[----:B------:R-:W-:Y:S02]  /*19870*/  IMAD.MOV.U32 R13, RZ, RZ, R2 ;  /* 0x000000ffff0d7224 */ /* 0x000fe400078e0002 */
[----:B------:R-:W-:Y:S02]  /*19880*/  IMAD.MOV.U32 R12, RZ, RZ, R9 ;  /* 0x000000ffff0c7224 */ /* 0x000fe400078e0009 */
[----:B------:R-:W-:Y:S02]  /*19890*/  IMAD.MOV.U32 R11, RZ, RZ, 0x1f ;  /* 0x0000001fff0b7424 */ /* 0x000fe400078e00ff */
[----:B------:R-:W-:-:S07]  /*198a0*/  IMAD.MOV.U32 R15, RZ, RZ, -0x1 ;  /* 0xffffffffff0f7424 */ /* 0x000fce00078e00ff */
[----:B0-----:R-:W-:Y:S05]  /*198b0*/  WARPSYNC.COLLECTIVE R15, `(.L_x_1426) ;  /* 0x000000000f087348 */ /* 0x001fea0003c00000 */
[----:B------:R1:W2:Y:S02]  /*198c0*/  SHFL.IDX P6, R14, R13, R12, R11 ;  /* 0x0000000c0d0e7389 */ /* 0x0002a400000c000b */
[----:B012---:R-:W-:Y:S01]  /*198d0*/  ENDCOLLECTIVE ;  /* 0x000000000000791b */ /* 0x007fe20003800000 */
.L_x_1426:
[----:B------:R-:W-:Y:S05]  /*198e0*/  BSYNC B0 ;  /* 0x0000000000007941 */ /* 0x000fea0003800000 */
.L_x_1425:
[----:B------:R-:W-:Y:S01]  /*198f0*/  IMAD.MOV.U32 R2, RZ, RZ, R14 ;  /* 0x000000ffff027224 */ /* 0x000fe200078e000e */
[----:B------:R-:W-:Y:S06]  /*19900*/  BRA `(.L_x_1427) ;  /* 0xffffffd000e07947 */ /* 0x000fec000383ffff */
.L_x_1358:
[----:B0-----:R0:W1:Y:S02]  /*19910*/  SYNCS.PHASECHK.TRANS64.TRYWAIT P0, [R0+URZ+0x2a820], R3 ;  /* 0x02a82003000075a7 */ /* 0x001064000800017f */
[----:B-1----:R-:W-:Y:S05]  /*19920*/  @!P0 NANOSLEEP.SYNCS 0x989680 ;  /* 0x009896800000895d */ /* 0x002fea0003900000 */
[----:B------:R-:W1:Y:S02]  /*19930*/  @!P0 SYNCS.PHASECHK.TRANS64 P0, [R0+URZ+0x2a820], R3 ;  /* 0x02a82003000085a7 */ /* 0x000e64000800007f */
[----:B-1----:R-:W-:Y:S05]  /*19940*/  @!P0 BRA `(.L_x_1358) ;  /* 0xfffffffc00f08947 */ /* 0x002fea000383ffff */
[----:B------:R-:W-:Y:S05]  /*19950*/  BRA `(.L_x_1428) ;  /* 0xffffffdc00847947 */ /* 0x000fea000383ffff */
.L_x_1359:
[----:B------:R-:W1:Y:S01]  /*19960*/  S2R R2, SR_TID.X ;  /* 0x0000000000027919 */ /* 0x000e620000002100 */
[----:B------:R-:W-:Y:S01]  /*19970*/  BSSY B0, `(.L_x_1429) ;  /* 0x000000a000007945 */ /* 0x000fe20003800000 */
[----:B------:R-:W-:Y:S02]  /*19980*/  IMAD.MOV.U32 R12, RZ, RZ, RZ ;  /* 0x000000ffff0c7224 */ /* 0x000fe400078e00ff */
[----:B---3--:R-:W-:Y:S02]  /*19990*/  IMAD.MOV.U32 R11, RZ, RZ, 0x1f ;  /* 0x0000001fff0b7424 */ /* 0x008fe400078e00ff */
[----:B------:R-:W-:Y:S01]  /*199a0*/  IMAD.MOV.U32 R15, RZ, RZ, -0x1 ;  /* 0xffffffffff0f7424 */ /* 0x000fe200078e00ff */
[----:B-1----:R-:W-:-:S04]  /*199b0*/  SHF.R.U32.HI R2, RZ, 0x5, R2 ;  /* 0x00000005ff027819 */ /* 0x002fc80000011602 */
[----:B------:R-:W-:-:S05]  /*199c0*/  LOP3.LUT R2, R2, 0x3, RZ, 0xc0, !PT ;  /* 0x0000000302027812 */ /* 0x000fca00078ec0ff */
[----:B------:R-:W-:-:S07]  /*199d0*/  IMAD.MOV.U32 R13, RZ, RZ, R2 ;  /* 0x000000ffff0d7224 */ /* 0x000fce00078e0002 */
[----:B0-----:R-:W-:Y:S05]  /*199e0*/  WARPSYNC.COLLECTIVE R15, `(.L_x_1430) ;  /* 0x000000000f087348 */ /* 0x001fea0003c00000 */
[----:B------:R1:W2:Y:S02]  /*199f0*/  SHFL.IDX P6, R14, R13, R12, R11 ;  /* 0x0000000c0d0e7389 */ /* 0x0002a400000c000b */
[----:B012---:R-:W-:Y:S01]  /*19a00*/  ENDCOLLECTIVE ;  /* 0x000000000000791b */ /* 0x007fe20003800000 */
.L_x_1430:
[----:B------:R-:W-:Y:S05]  /*19a10*/  BSYNC B0 ;  /* 0x0000000000007941 */ /* 0x000fea0003800000 */
.L_x_1429:
[----:B------:R-:W-:Y:S05]  /*19a20*/  BRA `(.L_x_1431) ;  /* 0xffffffdc006c7947 */ /* 0x000fea000383ffff */
.L_x_1362:
[----:B------:R-:W-:Y:S01]  /*19a30*/  BSSY B1, `(.L_x_1432) ;  /* 0x0000006000017945 */ /* 0x000fe20003800000 */
[----:B------:R-:W-:-:S07]  /*19a40*/  IMAD.MOV.U32 R15, RZ, RZ, -0x1 ;  /* 0xffffffffff0f7424 */ /* 0x000fce00078e00ff */
[----:B01-3--:R-:W-:Y:S05]  /*19a50*/  WARPSYNC.COLLECTIVE R15, `(.L_x_1433) ;  /* 0x000000000f0c7348 */ /* 0x00bfea0003c00000 */
[----:B------:R-:W-:Y:S02]  /*19a60*/  ELECT P6, UR62, PT ;  /* 0x00000000003e782f */ /* 0x000fe400038c0000 */
[----:B------:R-:W-:Y:S01]  /*19a70*/  MOV R14, UR62 ;  /* 0x0000003e000e7c02 */ /* 0x000fe20008000f00 */
[----:B01-3--:R-:W-:Y:S10]  /*19a80*/  ENDCOLLECTIVE ;  /* 0x000000000000791b */ /* 0x00bff40003800000 */
.L_x_1433:
[----:B------:R-:W-:Y:S05]  /*19a90*/  BSYNC B1 ;  /* 0x0000000000017941 */ /* 0x000fea0003800000 */
.L_x_1432:
[----:B------:R-:W-:Y:S05]  /*19aa0*/  BRA `(.L_x_1434) ;  /* 0xffffffdc00647947 */ /* 0x000fea000383ffff */
.L_x_1364:
[----:B0-----:R0:W1:Y:S02]  /*19ab0*/  SYNCS.PHASECHK.TRANS64.TRYWAIT P0, [R6+URZ], R5 ;  /* 0x00000005060075a7 */ /* 0x001064000800017f */
[----:B-1----:R-:W-:Y:S05]  /*19ac0*/  @!P0 NANOSLEEP.SYNCS 0x989680 ;  /* 0x009896800000895d */ /* 0x002fea0003900000 */
[----:B------:R-:W1:Y:S02]  /*19ad0*/  @!P0 SYNCS.PHASECHK.TRANS64 P0, [R6+URZ], R5 ;  /* 0x00000005060085a7 */ /* 0x000e64000800007f */
[----:B-1----:R-:W-:Y:S05]  /*19ae0*/  @!P0 BRA `(.L_x_1364) ;  /* 0xfffffffc00f08947 */ /* 0x002fea000383ffff */
[----:B------:R-:W-:Y:S05]  /*19af0*/  BRA `(.L_x_1435) ;  /* 0xffffffdc00a47947 */ /* 0x000fea000383ffff */
.L_x_1365:
[----:B-1----:R1:W2:Y:S02]  /*19b00*/  SYNCS.PHASECHK.TRANS64.TRYWAIT P0, [R7+URZ], R2 ;  /* 0x00000002070075a7 */ /* 0x0022a4000800017f */
[----:B--2---:R-:W-:Y:S05]  /*19b10*/  @!P0 NANOSLEEP.SYNCS 0x989680 ;  /* 0x009896800000895d */ /* 0x004fea0003900000 */
[----:B------:R-:W2:Y:S02]  /*19b20*/  @!P0 SYNCS.PHASECHK.TRANS64 P0, [R7+URZ], R2 ;  /* 0x00000002070085a7 */ /* 0x000ea4000800007f */
[----:B--2---:R-:W-:Y:S05]  /*19b30*/  @!P0 BRA `(.L_x_1365) ;  /* 0xfffffffc00f08947 */ /* 0x004fea000383ffff */
[----:B------:R-:W-:Y:S05]  /*19b40*/  BRA `(.L_x_1436) ;  /* 0xffffffdc00987947 */ /* 0x000fea000383ffff */
.L_x_1367:
[----:B--2---:R2:W4:Y:S02]  /*19b50*/  SYNCS.PHASECHK.TRANS64.TRYWAIT P0, [R4+URZ], R5 ;  /* 0x00000005040075a7 */ /* 0x004524000800017f */
[----:B----4-:R-:W-:Y:S05]  /*19b60*/  @!P0 NANOSLEEP.SYNCS 0x989680 ;  /* 0x009896800000895d */ /* 0x010fea0003900000 */
[----:B------:R-:W4:Y:S02]  /*19b70*/  @!P0 SYNCS.PHASECHK.TRANS64 P0, [R4+URZ], R5 ;  /* 0x00000005040085a7 */ /* 0x000f24000800007f */
[----:B----4-:R-:W-:Y:S05]  /*19b80*/  @!P0 BRA `(.L_x_1367) ;  /* 0xfffffffc00f08947 */ /* 0x010fea000383ffff */
[----:B------:R-:W-:Y:S05]  /*19b90*/  BRA `(.L_x_1437) ;  /* 0xffffffdc009c7947 */ /* 0x000fea000383ffff */
.L_x_1438:
        /* <DEDUP_REMOVED lines=14> */
.L_x_14991:


//--------------------- .text._ZN7cutlass13device_kernelIN5flash11enable_sm90INS1_16FlashAttnFwdSm90INS1_25CollectiveMainloopFwdSm90ILi2EN4cute5tupleIJNS5_1CILi1EEES8_S8_EEENS6_IJNS7_ILi128EEENS7_ILi96EEENS7_ILi192EEEEEELi128ENS_10bfloat16_tEfNS_4arch4Sm90ELb0ELb1ELb0ELb1ELb0ELb1ELb0ELb1ELb1ELb1ELb1ELb0EEENS1_21CollectiveEpilogueFwdINS6_IJSA_SA_SB_EEES9_SE_SG_Li256ELb1ELb1ELb1ELb0EEENS1_36VarlenDynamicPersistentTileSchedulerILi128ELi96ELi256ELi128ELb1ELb1ELb1ELb1ELb0ELb1EEEEEEEEEvNT_6ParamsE --------------------------
	.section	.text._ZN7cutlass13device_kernelIN5flash11enable_sm90INS1_16FlashAttnFwdSm90INS1_25CollectiveMainloopFwdSm90ILi2EN4cute5tupleIJNS5_1CILi1EEES8_S8_EEENS6_IJNS7_ILi128EEENS7_ILi96EEENS7_ILi192EEEEEELi128ENS_10bfloat16_tEfNS_4arch4Sm90ELb0ELb1ELb0ELb1ELb0ELb1ELb0ELb1ELb1ELb1ELb1ELb0EEENS1_21CollectiveEpilogueFwdINS6_IJSA_SA_SB_EEES9_SE_SG_Li256ELb1ELb1ELb1ELb0EEENS1_36VarlenDynamicPersistentTileSchedulerILi128ELi96ELi256ELi128ELb1ELb1ELb1ELb1ELb0ELb1EEEEEEEEEvNT_6ParamsE,"ax",@progbits
	.align	128
.text._ZN7cutlass13device_kernelIN5flash11enable_sm90INS1_16FlashAttnFwdSm90INS1_25CollectiveMainloopFwdSm90ILi2EN4cute5tupleIJNS5_1CILi1EEES8_S8_EEENS6_IJNS7_ILi128EEENS7_ILi96EEENS7_ILi192EEEEEELi128ENS_10bfloat16_tEfNS_4arch4Sm90ELb0ELb1ELb0ELb1ELb0ELb1ELb0ELb1ELb1ELb1ELb1ELb0EEENS1_21CollectiveEpilogueFwdINS6_IJSA_SA_SB_EEES9_SE_SG_Li256ELb1ELb1ELb1ELb0EEENS1_36VarlenDynamicPersistentTileSchedulerILi128ELi96ELi256ELi128ELb1ELb1ELb1ELb1ELb0ELb1EEEEEEEEEvNT_6ParamsE:
        .type           _ZN7cutlass13device_kernelIN5flash11enable_sm90INS1_16FlashAttnFwdSm90INS1_25CollectiveMainloopFwdSm90ILi2EN4cute5tupleIJNS5_1CILi1EEES8_S8_EEENS6_IJNS7_ILi128EEENS7_ILi96EEENS7_ILi192EEEEEELi128ENS_10bfloat16_tEfNS_4arch4Sm90ELb0ELb1ELb0ELb1ELb0ELb1ELb0ELb1ELb1ELb1ELb1ELb0EEENS1_21CollectiveEpilogueFwdINS6_IJSA_SA_SB_EEES9_SE_SG_Li256ELb1ELb1ELb1ELb0EEENS1_36VarlenDynamicPersistentTileSchedulerILi128ELi96ELi256ELi128ELb1ELb1ELb1ELb1ELb0ELb1EEEEEEEEEvNT_6ParamsE,@function
        .size           _ZN7cutlass13device_kernelIN5flash11enable_sm90INS1_16FlashAttnFwdSm90INS1_25CollectiveMainloopFwdSm90ILi2EN4cute5tupleIJNS5_1CILi1EEES8_S8_EEENS6_IJNS7_ILi128EEENS7_ILi96EEENS7_ILi192EEEEEELi128ENS_10bfloat16_tEfNS_4arch4Sm90ELb0ELb1ELb0ELb1ELb0ELb1ELb0ELb1ELb1ELb1ELb1ELb0EEENS1_21CollectiveEpilogueFwdINS6_IJSA_SA_SB_EEES9_SE_SG_Li256ELb1ELb1ELb1ELb0EEENS1_36VarlenDynamicPersistentTileSchedulerILi128ELi96ELi256ELi128ELb1ELb1ELb1ELb1ELb0ELb1EEEEEEEEEvNT_6ParamsE,(.L_x_14992 - _ZN7cutlass13device_kernelIN5flash11enable_sm90INS1_16FlashAttnFwdSm90INS1_25CollectiveMainloopFwdSm90ILi2EN4cute5tupleIJNS5_1CILi1EEES8_S8_EEENS6_IJNS7_ILi128EEENS7_ILi96EEENS7_ILi192EEEEEELi128ENS_10bfloat16_tEfNS_4arch4Sm90ELb0ELb1ELb0ELb1ELb0ELb1ELb0ELb1ELb1ELb1ELb1ELb0EEENS1_21CollectiveEpilogueFwdINS6_IJSA_SA_SB_EEES9_SE_SG_Li256ELb1ELb1ELb1ELb0EEENS1_36VarlenDynamicPersistentTileSchedulerILi128ELi96ELi256ELi128ELb1ELb1ELb1ELb1ELb0ELb1EEEEEEEEEvNT_6ParamsE)
        .other          _ZN7cutlass13device_kernelIN5flash11enable_sm90INS1_16FlashAttnFwdSm90INS1_25CollectiveMainloopFwdSm90ILi2EN4cute5tupleIJNS5_1CILi1EEES8_S8_EEENS6_IJNS7_ILi128EEENS7_ILi96EEENS7_ILi192EEEEEELi128ENS_10bfloat16_tEfNS_4arch4Sm90ELb0ELb1ELb0ELb1ELb0ELb1ELb0ELb1ELb1ELb1ELb1ELb0EEENS1_21CollectiveEpilogueFwdINS6_IJSA_SA_SB_EEES9_SE_SG_Li256ELb1ELb1ELb1ELb0EEENS1_36VarlenDynamicPersistentTileSchedulerILi128ELi96ELi256ELi128ELb1ELb1ELb1ELb1ELb0ELb1EEEEEEEEEvNT_6ParamsE,@"STO_CUDA_ENTRY STV_DEFAULT"
_ZN7cutlass13device_kernelIN5flash11enable_sm90INS1_16FlashAttnFwdSm90INS1_25CollectiveMainloopFwdSm90ILi2EN4cute5tupleIJNS5_1CILi1EEES8_S8_EEENS6_IJNS7_ILi128EEENS7_ILi96EEENS7_ILi192EEEEEELi128ENS_10bfloat16_tEfNS_4arch4Sm90ELb0ELb1ELb0ELb1ELb0ELb1ELb0ELb1ELb1ELb1ELb1ELb0EEENS1_21CollectiveEpilogueFwdINS6_IJSA_SA_SB_EEES9_SE_SG_Li256ELb1ELb1ELb1ELb0EEENS1_36VarlenDynamicPersistentTileSchedulerILi128ELi96ELi256ELi128ELb1ELb1ELb1ELb1ELb0ELb1EEEEEEEEEvNT_6ParamsE:
        /* <DEDUP_REMOVED lines=24> */
.L_x_1440:
[----:B------:R-:W-:Y:S05]  /*0180*/  BSYNC B0 ;  /* 0x0000000000007941 */ /* 0x000fea0003800000 */
.L_x_1439:
        /* <DEDUP_REMOVED lines=41> */
.L_x_1441:
        /* <DEDUP_REMOVED lines=22> */
.L_x_1442:
        /* <DEDUP_REMOVED lines=18> */
.L_x_1443:
        /* <DEDUP_REMOVED lines=22> */
.L_x_1444:
        /* <DEDUP_REMOVED lines=22> */
.L_x_1445:
        /* <DEDUP_REMOVED lines=10> */
.L_x_1448:
        /* <DEDUP_REMOVED lines=18> */
[----:B------:R-:W-:Y:S01]  /*0b20*/  IMAD.MOV.U32 R188, RZ, RZ, RZ ;  /* 0x000000ffffbc7224 */ /* 0x000fe200078e00ff */
[----:B------:R-:W-:Y:S01]  /*0b30*/  CS2R R22, SRZ ;  /* 0x0000000000167805 */ /* 0x000fe2000001ff00 */
[----:B------:R-:W-:Y:S01]  /*0b40*/  IMAD.MOV.U32 R16, RZ, RZ, RZ ;  /* 0x000000ffff107224 */ /* 0x000fe200078e00ff */
[----:B------:R-:W-:Y:S01]  /*0b50*/  SHF.R.S32.HI R3, RZ, 0x1f, R6 ;  /* 0x0000001fff037819 */ /* 0x000fe20000011406 */
[----:B------:R-:W-:-:S03]  /*0b60*/  IMAD.MOV.U32 R167, RZ, RZ, RZ ;  /* 0x000000ffffa77224 */ /* 0x000fc600078e00ff */
[CC--:B------:R-:W-:Y:S02]  /*0b70*/  LEA.HI R4, R3.reuse, R6.reuse, RZ, 0x4 ;  /* 0x0000000603047211 */ /* 0x0c0fe400078f20ff */
[----:B------:R-:W-:-:S03]  /*0b80*/  LEA.HI R208, R3, R6, RZ, 0x3 ;  /* 0x0000000603d07211 */ /* 0x000fc600078f18ff */
[----:B------:R-:W-:Y:S01]  /*0b90*/  UIADD3 UR4, UR4, 0xc400, URZ ;  /* 0x0000c40004047890 */ /* 0x000fe2000fffe03f */
[----:B------:R-:W-:Y:S02]  /*0ba0*/  LOP3.LUT R185, R208, 0xfffffff8, RZ, 0xc0, !PT ;  /* 0xfffffff8d0b97812 */ /* 0x000fe400078ec0ff */
[----:B------:R-:W-:-:S03]  /*0bb0*/  SHF.R.S32.HI R208, RZ, 0x3, R208 ;  /* 0x00000003ffd07819 */ /* 0x000fc600000114d0 */
[----:B------:R-:W-:-:S04]  /*0bc0*/  IMAD.IADD R185, R6, 0x1, -R185 ;  /* 0x0000000106b97824 */ /* 0x000fc800078e0ab9 */
[----:B------:R-:W-:-:S04]  /*0bd0*/  IMAD.SHL.U32 R182, R185, 0x8, RZ ;  /* 0x00000008b9b67824 */ /* 0x000fc800078e00ff */
[----:B------:R-:W-:Y:S01]  /*0be0*/  VIADD R184, R182, 0x40 ;  /* 0x00000040b6b87836 */ /* 0x000fe20000000000 */
[----:B--2---:R-:W-:Y:S02]  /*0bf0*/  R2UR UR5, R0 ;  /* 0x00000000000572ca */ /* 0x004fe400000e0000 */
[----:B------:R-:W-:-:S04]  /*0c00*/  LEA.HI R0, R3, R6, RZ, 0x7 ;  /* 0x0000000603007211 */ /* 0x000fc800078f38ff */
[----:B------:R-:W-:Y:S02]  /*0c10*/  LOP3.LUT R5, R0, 0xffffff80, RZ, 0xc0, !PT ;  /* 0xffffff8000057812 */ /* 0x000fe400078ec0ff */
[----:B------:R-:W-:-:S03]  /*0c20*/  SHF.R.S32.HI R13, RZ, 0x7, R0 ;  /* 0x00000007ff0d7819 */ /* 0x000fc60000011400 */
[----:B------:R-:W-:Y:S01]  /*0c30*/  IMAD.IADD R230, R6, 0x1, -R5 ;  /* 0x0000000106e67824 */ /* 0x000fe200078e0a05 */
[----:B------:R-:W-:Y:S01]  /*0c40*/  SHF.R.S32.HI R5, RZ, 0x4, R4 ;  /* 0x00000004ff057819 */ /* 0x000fe20000011404 */
[----:B------:R0:W-:Y:S01]  /*0c50*/  STL [R1+0x74], R13 ;  /* 0x0000740d01007387 */ /* 0x0001e20000100800 */
[----:B------:R-:W-:Y:S01]  /*0c60*/  LEA.HI R0, R0, R13, RZ, 0x1 ;  /* 0x0000000d00007211 */ /* 0x000fe200078f08ff */
[----:B------:R-:W-:Y:S01]  /*0c70*/  ULOP3.LUT UR5, UR5, 0x1, URZ, 0xfc, !UPT ;  /* 0x0000000105057892 */ /* 0x000fe2000f8efc3f */
[----:B------:R-:W-:Y:S02]  /*0c80*/  SHF.R.S32.HI R9, RZ, 0x1f, R230 ;  /* 0x0000001fff097819 */ /* 0x000fe400000114e6 */
[----:B------:R-:W-:Y:S02]  /*0c90*/  LEA.HI R7, R4, R5, RZ, 0x1 ;  /* 0x0000000504077211 */ /* 0x000fe400078f08ff */
[CC--:B------:R-:W-:Y:S02]  /*0ca0*/  LEA.HI R10, R9.reuse, R230.reuse, RZ, 0x2 ;  /* 0x000000e6090a7211 */ /* 0x0c0fe400078f10ff */
[----:B------:R-:W-:-:S02]  /*0cb0*/  LEA.HI R9, R9, R230, RZ, 0x5 ;  /* 0x000000e609097211 */ /* 0x000fc400078f28ff */
[--C-:B------:R-:W-:Y:S02]  /*0cc0*/  SHF.R.S32.HI R11, RZ, 0x2, R10.reuse ;  /* 0x00000002ff0b7819 */ /* 0x100fe4000001140a */
[----:B------:R-:W-:Y:S02]  /*0cd0*/  SHF.R.S32.HI R8, RZ, 0x1f, R10 ;  /* 0x0000001fff087819 */ /* 0x000fe4000001140a */
[----:B------:R-:W-:Y:S02]  /*0ce0*/  SHF.R.S32.HI R9, RZ, 0x5, R9 ;  /* 0x00000005ff097819 */ /* 0x000fe40000011409 */
[----:B------:R-:W-:Y:S02]  /*0cf0*/  LEA.HI R8, R8, R11, RZ, 0x3 ;  /* 0x0000000b08087211 */ /* 0x000fe400078f18ff */
[----:B------:R-:W-:Y:S02]  /*0d00*/  LOP3.LUT R0, R0, 0x3fffffe, RZ, 0xc0, !PT ;  /* 0x03fffffe00007812 */ /* 0x000fe400078ec0ff */
[----:B------:R-:W-:-:S02]  /*0d10*/  LOP3.LUT R12, R8, 0xfffffff8, RZ, 0xc0, !PT ;  /* 0xfffffff8080c7812 */ /* 0x000fc400078ec0ff */
[----:B------:R-:W-:Y:S01]  /*0d20*/  LOP3.LUT R8, R7, 0x1ffffffe, RZ, 0xc0, !PT ;  /* 0x1ffffffe07087812 */ /* 0x000fe200078ec0ff */
[----:B------:R-:W-:Y:S01]  /*0d30*/  IMAD.IADD R0, R13, 0x1, -R0 ;  /* 0x000000010d007824 */ /* 0x000fe200078e0a00 */
[-C--:B------:R-:W-:Y:S01]  /*0d40*/  LEA.HI R7, R3, R6.reuse, RZ, 0x2 ;  /* 0x0000000603077211 */ /* 0x080fe200078f10ff */
[----:B------:R-:W-:Y:S02]  /*0d50*/  IMAD.IADD R12, R11, 0x1, -R12 ;  /* 0x000000010b0c7824 */ /* 0x000fe400078e0a0c */
[----:B------:R-:W-:Y:S01]  /*0d60*/  IMAD.IADD R8, R5, 0x1, -R8 ;  /* 0x0000000105087824 */ /* 0x000fe200078e0a08 */
[----:B------:R-:W-:Y:S01]  /*0d70*/  LOP3.LUT R191, R7, 0xfffffffc, RZ, 0xc0, !PT ;  /* 0xfffffffc07bf7812 */ /* 0x000fe200078ec0ff */
[----:B------:R-:W-:Y:S01]  /*0d80*/  IMAD R9, R9, 0x10, R12 ;  /* 0x0000001009097824 */ /* 0x000fe200078e020c */
[--C-:B------:R-:W-:Y:S02]  /*0d90*/  SHF.R.S32.HI R162, RZ, 0x2, R7.reuse ;  /* 0x00000002ffa27819 */ /* 0x100fe40000011407 */
[----:B------:R-:W-:Y:S01]  /*0da0*/  SHF.R.S32.HI R7, RZ, 0x1f, R7 ;  /* 0x0000001fff077819 */ /* 0x000fe20000011407 */
[----:B------:R-:W-:Y:S01]  /*0db0*/  IMAD.IADD R191, R6, 0x1, -R191 ;  /* 0x0000000106bf7824 */ /* 0x000fe200078e0abf */
[----:B------:R-:W-:Y:S01]  /*0dc0*/  LEA.HI R5, R3, R6, RZ, 0x5 ;  /* 0x0000000603057211 */ /* 0x000fe200078f28ff */
[----:B------:R-:W-:Y:S01]  /*0dd0*/  VIADD R189, R162, 0x40 ;  /* 0x00000040a2bd7836 */ /* 0x000fe20000000000 */
[----:B------:R-:W-:Y:S01]  /*0de0*/  LOP3.LUT R3, R4, 0x3fffff0, RZ, 0xc0, !PT ;  /* 0x03fffff004037812 */ /* 0x000fe200078ec0ff */
[----:B------:R-:W-:Y:S01]  /*0df0*/  IMAD.SHL.U32 R160, R191, 0x4, RZ ;  /* 0x00000004bfa07824 */ /* 0x000fe200078e00ff */
[----:B------:R-:W-:Y:S01]  /*0e00*/  LEA.HI R7, R7, R162, RZ, 0x3 ;  /* 0x000000a207077211 */ /* 0x000fe200078f18ff */
[----:B0-----:R-:W-:Y:S01]  /*0e10*/  IMAD R13, R0, 0x40, R9 ;  /* 0x00000040000d7824 */ /* 0x001fe200078e0209 */
[----:B------:R-:W-:Y:S01]  /*0e20*/  SHF.R.S32.HI R0, RZ, 0x1f, R189 ;  /* 0x0000001fff007819 */ /* 0x000fe200000114bd */
[----:B------:R-:W-:Y:S01]  /*0e30*/  VIADD R169, R160, 0x20 ;  /* 0x00000020a0a97836 */ /* 0x000fe20000000000 */
[----:B------:R-:W-:Y:S01]  /*0e40*/  SHF.R.S32.HI R4, RZ, 0x5, R5 ;  /* 0x00000005ff047819 */ /* 0x000fe20000011405 */
[----:B------:R-:W-:Y:S01]  /*0e50*/  IMAD.IADD R3, R6, 0x1, -R3 ;  /* 0x0000000106037824 */ /* 0x000fe200078e0a03 */
[----:B------:R-:W-:Y:S01]  /*0e60*/  LOP3.LUT R7, R7, 0xfffffff8, RZ, 0xc0, !PT ;  /* 0xfffffff807077812 */ /* 0x000fe200078ec0ff */
[----:B------:R-:W-:Y:S01]  /*0e70*/  VIADD R168, R160, 0x40 ;  /* 0x00000040a0a87836 */ /* 0x000fe20000000000 */
[----:B------:R-:W-:Y:S01]  /*0e80*/  LEA.HI R0, R0, R189, RZ, 0x3 ;  /* 0x000000bd00007211 */ /* 0x000fe200078f18ff */
[----:B------:R-:W-:Y:S01]  /*0e90*/  IMAD.IADD R165, R160, 0x1, R169 ;  /* 0x00000001a0a57824 */ /* 0x000fe200078e02a9 */
[----:B------:R-:W-:Y:S01]  /*0ea0*/  STL [R1+0x7c], R13 ;  /* 0x00007c0d01007387 */ /* 0x000fe20000100800 */
[----:B------:R-:W-:Y:S01]  /*0eb0*/  IMAD R3, R4, 0x10, R3 ;  /* 0x0000001004037824 */ /* 0x000fe200078e0203 */
[----:B------:R-:W-:Y:S01]  /*0ec0*/  SHF.R.S32.HI R227, RZ, 0x1f, R169 ;  /* 0x0000001fffe37819 */ /* 0x000fe200000114a9 */
[----:B------:R-:W-:Y:S01]  /*0ed0*/  IMAD.IADD R229, R162, 0x1, -R7 ;  /* 0x00000001a2e57824 */ /* 0x000fe200078e0a07 */
[--C-:B------:R-:W-:Y:S01]  /*0ee0*/  SHF.R.S32.HI R225, RZ, 0x1f, R168.reuse ;  /* 0x0000001fffe17819 */ /* 0x100fe200000114a8 */
[----:B------:R-:W-:-:S02]  /*0ef0*/  IMAD.IADD R166, R160, 0x1, R168 ;  /* 0x00000001a0a67824 */ /* 0x000fc400078e02a8 */
[----:B------:R-:W-:Y:S02]  /*0f00*/  IMAD.SHL.U32 R0, R0, 0x40, RZ ;  /* 0x0000004000007824 */ /* 0x000fe400078e00ff */
[----:B------:R-:W-:Y:S01]  /*0f10*/  IMAD.SHL.U32 R177, R4, 0x200, RZ ;  /* 0x0000020004b17824 */ /* 0x000fe200078e00ff */
[----:B------:R-:W-:Y:S01]  /*0f20*/  SHF.R.S32.HI R4, RZ, 0x1f, R165 ;  /* 0x0000001fff047819 */ /* 0x000fe200000114a5 */
[----:B------:R-:W-:Y:S01]  /*0f30*/  IMAD R12, R3, 0x8, R8 ;  /* 0x00000008030c7824 */ /* 0x000fe200078e0208 */
[----:B------:R-:W-:Y:S01]  /*0f40*/  SHF.R.S32.HI R3, RZ, 0x1f, R166 ;  /* 0x0000001fff037819 */ /* 0x000fe200000114a6 */
[----:B------:R-:W-:Y:S01]  /*0f50*/  IMAD.SHL.U32 R173, R189, 0x40, RZ ;  /* 0x00000040bdad7824 */ /* 0x000fe200078e00ff */
[----:B------:R-:W-:Y:S01]  /*0f60*/  LOP3.LUT R179, R0, 0xfffffe00, RZ, 0xc0, !PT ;  /* 0xfffffe0000b37812 */ /* 0x000fe200078ec0ff */
[----:B------:R-:W-:Y:S01]  /*0f70*/  IMAD.SHL.U32 R175, R229, 0x40, RZ ;  /* 0x00000040e5af7824 */ /* 0x000fe200078e00ff */
[-C--:B------:R-:W-:Y:S01]  /*0f80*/  LEA.HI R0, R4, R165.reuse, RZ, 0x6 ;  /* 0x000000a504007211 */ /* 0x080fe200078f30ff */
[----:B------:R-:W-:Y:S01]  /*0f90*/  IMAD.SHL.U32 R18, R191, 0x8, RZ ;  /* 0x00000008bf127824 */ /* 0x000fe200078e00ff */
[----:B------:R-:W-:Y:S01]  /*0fa0*/  LOP3.LUT R173, R173, 0x1c0, RZ, 0xc0, !PT ;  /* 0x000001c0adad7812 */ /* 0x000fe200078ec0ff */
[----:B------:R-:W-:Y:S01]  /*0fb0*/  VIADD R171, R160, 0x10 ;  /* 0x00000010a0ab7836 */ /* 0x000fe20000000000 */
[----:B------:R-:W-:Y:S01]  /*0fc0*/  LOP3.LUT R175, R175, 0x1c0, RZ, 0xc0, !PT ;  /* 0x000001c0afaf7812 */ /* 0x000fe200078ec0ff */
[----:B------:R-:W-:Y:S01]  /*0fd0*/  IMAD.SHL.U32 R0, R0, 0x80, RZ ;  /* 0x0000008000007824 */ /* 0x000fe200078e00ff */
[----:B------:R-:W-:Y:S01]  /*0fe0*/  LEA.HI R6, R4, R165, RZ, 0x3 ;  /* 0x000000a504067211 */ /* 0x000fe200078f18ff */
[C---:B------:R-:W-:Y:S01]  /*0ff0*/  VIADD R170, R160.reuse, 0x30 ;  /* 0x00000030a0aa7836 */ /* 0x040fe20000000000 */
[CC--:B------:R-:W-:Y:S01]  /*1000*/  LEA.HI R5, R3.reuse, R166.reuse, RZ, 0x6 ;  /* 0x000000a603057211 */ /* 0x0c0fe200078f30ff */
[----:B------:R-:W-:Y:S01]  /*1010*/  VIADD R172, R160, 0x50 ;  /* 0x00000050a0ac7836 */ /* 0x000fe20000000000 */
[----:B------:R-:W-:-:S02]  /*1020*/  LEA.HI R4, R3, R166, RZ, 0x3 ;  /* 0x000000a603047211 */ /* 0x000fc400078f18ff */
[----:B------:R-:W-:Y:S01]  /*1030*/  SHF.R.U32.HI R14, RZ, 0x3, R173 ;  /* 0x00000003ff0e7819 */ /* 0x000fe200000116ad */
[----:B------:R-:W-:Y:S01]  /*1040*/  IMAD.SHL.U32 R7, R5, 0x80, RZ ;  /* 0x0000008005077824 */ /* 0x000fe200078e00ff */
[----:B------:R-:W-:Y:S02]  /*1050*/  SHF.R.U32.HI R176, RZ, 0x3, R175 ;  /* 0x00000003ffb07819 */ /* 0x000fe400000116af */
[--C-:B------:R-:W-:Y:S02]  /*1060*/  LOP3.LUT R3, R175, 0x38, R6.reuse, 0xf8, !PT ;  /* 0x00000038af037812 */ /* 0x100fe400078ef806 */
[----:B------:R-:W-:Y:S02]  /*1070*/  LOP3.LUT R8, R173, 0x38, R6, 0xf8, !PT ;  /* 0x00000038ad087812 */ /* 0x000fe400078ef806 */
[----:B------:R-:W-:Y:S02]  /*1080*/  LOP3.LUT R5, R175, 0x38, R4, 0xf8, !PT ;  /* 0x00000038af057812 */ /* 0x000fe400078ef804 */
[----:B------:R-:W-:-:S02]  /*1090*/  LOP3.LUT R0, R0, 0xffffe000, RZ, 0xc0, !PT ;  /* 0xffffe00000007812 */ /* 0x000fc400078ec0ff */
[----:B------:R-:W-:Y:S02]  /*10a0*/  LOP3.LUT R3, R3, R176, RZ, 0x3c, !PT ;  /* 0x000000b003037212 */ /* 0x000fe400078e3cff */
[----:B------:R-:W-:Y:S02]  /*10b0*/  LOP3.LUT R9, R8, R14, RZ, 0x3c, !PT ;  /* 0x0000000e08097212 */ /* 0x000fe400078e3cff */
[----:B------:R-:W-:Y:S02]  /*10c0*/  LOP3.LUT R8, R7, 0xffffe000, RZ, 0xc0, !PT ;  /* 0xffffe00007087812 */ /* 0x000fe400078ec0ff */
[----:B------:R-:W-:Y:S02]  /*10d0*/  LOP3.LUT R7, R5, R176, RZ, 0x3c, !PT ;  /* 0x000000b005077212 */ /* 0x000fe400078e3cff */
[-C--:B------:R-:W-:Y:S01]  /*10e0*/  IADD3 R5, R3, R0.reuse, R177 ;  /* 0x0000000003057210 */ /* 0x080fe20007ffe0b1 */
[----:B------:R-:W-:Y:S01]  /*10f0*/  IMAD.U32 R3, RZ, RZ, UR4 ;  /* 0x00000004ff037e24 */ /* 0x000fe2000f8e00ff */
[----:B------:R-:W-:Y:S01]  /*1100*/  IADD3 R9, R9, R0, R179 ;  /* 0x0000000009097210 */ /* 0x000fe20007ffe0b3 */
[----:B------:R-:W-:Y:S01]  /*1110*/  IMAD.U32 R0, RZ, RZ, UR5 ;  /* 0x00000005ff007e24 */ /* 0x000fe2000f8e00ff */
[----:B------:R-:W-:-:S02]  /*1120*/  LOP3.LUT R11, R173, 0x38, R4, 0xf8, !PT ;  /* 0x00000038ad0b7812 */ /* 0x000fc400078ef804 */
[----:B------:R-:W-:Y:S02]  /*1130*/  IADD3 R7, R7, R8, R177 ;  /* 0x0000000807077210 */ /* 0x000fe40007ffe0b1 */
[----:B------:R0:W-:Y:S01]  /*1140*/  STL [R1+0x38], R0 ;  /* 0x0000380001007387 */ /* 0x0001e20000100800 */
[----:B------:R-:W-:Y:S02]  /*1150*/  LOP3.LUT R11, R11, R14, RZ, 0x3c, !PT ;  /* 0x0000000e0b0b7212 */ /* 0x000fe400078e3cff */
[----:B------:R-:W-:Y:S01]  /*1160*/  SHF.R.S32.HI R223, RZ, 0x3, R4 ;  /* 0x00000003ffdf7819 */ /* 0x000fe20000011404 */
[----:B------:R1:W-:Y:S01]  /*1170*/  STL [R1+0x70], R3 ;  /* 0x0000700301007387 */ /* 0x0003e20000100800 */
[----:B------:R-:W-:Y:S02]  /*1180*/  IADD3 R11, R11, R8, R179 ;  /* 0x000000080b0b7210 */ /* 0x000fe40007ffe0b3 */
[----:B------:R-:W-:Y:S02]  /*1190*/  LOP3.LUT R8, R173, 0x38, R18, 0xf8, !PT ;  /* 0x00000038ad087812 */ /* 0x000fe400078ef812 */
[----:B------:R-:W-:-:S02]  /*11a0*/  SHF.R.S32.HI R221, RZ, 0x3, R6 ;  /* 0x00000003ffdd7819 */ /* 0x000fc40000011406 */
[----:B------:R-:W-:Y:S02]  /*11b0*/  LOP3.LUT R8, R179, R8, R14, 0xf6, !PT ;  /* 0x00000008b3087212 */ /* 0x000fe400078ef60e */
[----:B0-----:R-:W-:Y:S02]  /*11c0*/  LEA.HI R0, R191, R191, RZ, 0x1 ;  /* 0x000000bfbf007211 */ /* 0x001fe400078f08ff */
[----:B-1----:R-:W-:Y:S02]  /*11d0*/  SHF.R.S32.HI R3, RZ, 0x1f, R182 ;  /* 0x0000001fff037819 */ /* 0x002fe400000114b6 */
[----:B------:R-:W-:Y:S02]  /*11e0*/  LOP3.LUT R3, R10, 0x7ffffffc, RZ, 0xc0, !PT ;  /* 0x7ffffffc0a037812 */ /* 0x000fe400078ec0ff */
[----:B------:R-:W-:Y:S01]  /*11f0*/  SHF.R.S32.HI R10, RZ, 0x1f, R184 ;  /* 0x0000001fff0a7819 */ /* 0x000fe200000114b8 */
[----:B------:R-:W-:Y:S01]  /*1200*/  IMAD.SHL.U32 R10, R12, 0x8, RZ ;  /* 0x000000080c0a7824 */ /* 0x000fe200078e00ff */
[----:B------:R-:W-:Y:S01]  /*1210*/  LOP3.LUT R0, R0, 0x1ffffffe, RZ, 0xc0, !PT ;  /* 0x1ffffffe00007812 */ /* 0x000fe200078ec0ff */
[----:B------:R-:W-:Y:S01]  /*1220*/  IMAD.IADD R3, R230, 0x1, -R3 ;  /* 0x00000001e6037824 */ /* 0x000fe200078e0a03 */
[----:B------:R-:W-:-:S02]  /*1230*/  SHF.R.S32.HI R228, RZ, 0x1f, R171 ;  /* 0x0000001fffe47819 */ /* 0x000fc400000114ab */
[----:B------:R-:W-:Y:S01]  /*1240*/  STL [R1+0x80], R10 ;  /* 0x0000800a01007387 */ /* 0x000fe20000100800 */
[----:B------:R-:W-:Y:S01]  /*1250*/  IMAD.SHL.U32 R174, R3, 0x2, RZ ;  /* 0x0000000203ae7824 */ /* 0x000fe200078e00ff */
[----:B------:R-:W-:Y:S01]  /*1260*/  LEA R3, R8, UR4, 0x1 ;  /* 0x0000000408037c11 */ /* 0x000fe2000f8e08ff */
[----:B------:R-:W-:Y:S01]  /*1270*/  IMAD.IADD R0, R191, 0x1, -R0 ;  /* 0x00000001bf007824 */ /* 0x000fe200078e0a00 */
[----:B------:R-:W-:Y:S01]  /*1280*/  SHF.R.S32.HI R226, RZ, 0x1f, R170 ;  /* 0x0000001fffe27819 */ /* 0x000fe200000114aa */
[C---:B------:R-:W-:Y:S01]  /*1290*/  VIADD R205, R174.reuse, 0x10 ;  /* 0x00000010aecd7836 */ /* 0x040fe20000000000 */
[----:B------:R-:W-:Y:S01]  /*12a0*/  SHF.R.S32.HI R224, RZ, 0x1f, R172 ;  /* 0x0000001fffe07819 */ /* 0x000fe200000114ac */
[C---:B------:R-:W-:Y:S01]  /*12b0*/  VIADD R202, R174.reuse, 0x28 ;  /* 0x00000028aeca7836 */ /* 0x040fe20000000000 */
[----:B------:R0:W-:Y:S01]  /*12c0*/  STL [R1+0x68], R3 ;  /* 0x0000680301007387 */ /* 0x0001e20000100800 */
[C---:B------:R-:W-:Y:S02]  /*12d0*/  VIADD R199, R174.reuse, 0x40 ;  /* 0x00000040aec77836 */ /* 0x040fe40000000000 */
[----:B------:R-:W-:-:S02]  /*12e0*/  VIADD R207, R174, 0x8 ;  /* 0x00000008aecf7836 */ /* 0x000fc40000000000 */
[C---:B------:R-:W-:Y:S02]  /*12f0*/  VIADD R203, R174.reuse, 0x20 ;  /* 0x00000020aecb7836 */ /* 0x040fe40000000000 */
[C---:B------:R-:W-:Y:S01]  /*1300*/  VIADD R200, R174.reuse, 0x38 ;  /* 0x00000038aec87836 */ /* 0x040fe20000000000 */
[----:B------:R-:W-:Y:S01]  /*1310*/  SHF.R.S32.HI R4, RZ, 0x1f, R207 ;  /* 0x0000001fff047819 */ /* 0x000fe200000114cf */
[C---:B------:R-:W-:Y:S01]  /*1320*/  VIADD R204, R174.reuse, 0x18 ;  /* 0x00000018aecc7836 */ /* 0x040fe20000000000 */
[----:B0-----:R-:W-:Y:S01]  /*1330*/  SHF.R.S32.HI R3, RZ, 0x1f, R205 ;  /* 0x0000001fff037819 */ /* 0x001fe200000114cd */
[C---:B------:R-:W-:Y:S01]  /*1340*/  VIADD R201, R174.reuse, 0x30 ;  /* 0x00000030aec97836 */ /* 0x040fe20000000000 */
[----:B------:R-:W-:Y:S01]  /*1350*/  SHF.R.S32.HI R3, RZ, 0x1f, R202 ;  /* 0x0000001fff037819 */ /* 0x000fe200000114ca */
[C---:B------:R-:W-:Y:S01]  /*1360*/  VIADD R198, R174.reuse, 0x48 ;  /* 0x00000048aec67836 */ /* 0x040fe20000000000 */
[----:B------:R-:W-:Y:S01]  /*1370*/  SHF.R.S32.HI R3, RZ, 0x1f, R199 ;  /* 0x0000001fff037819 */ /* 0x000fe200000114c7 */
[C---:B------:R-:W-:Y:S01]  /*1380*/  VIADD R197, R174.reuse, 0x50 ;  /* 0x00000050aec57836 */ /* 0x040fe20000000000 */
[----:B------:R-:W-:Y:S01]  /*1390*/  LEA R3, R5, UR4, 0x1 ;  /* 0x0000000405037c11 */ /* 0x000fe2000f8e08ff */
[C---:B------:R-:W-:Y:S01]  /*13a0*/  VIADD R196, R174.reuse, 0x58 ;  /* 0x00000058aec47836 */ /* 0x040fe20000000000 */
[----:B------:R-:W-:Y:S01]  /*13b0*/  SHF.R.S32.HI R4, RZ, 0x1f, R203 ;  /* 0x0000001fff047819 */ /* 0x000fe200000114cb */
[C---:B------:R-:W-:Y:S01]  /*13c0*/  VIADD R195, R174.reuse, 0x60 ;  /* 0x00000060aec37836 */ /* 0x040fe20000000000 */
[----:B------:R-:W-:Y:S01]  /*13d0*/  SHF.R.S32.HI R4, RZ, 0x1f, R200 ;  /* 0x0000001fff047819 */ /* 0x000fe200000114c8 */
[----:B------:R0:W-:Y:S01]  /*13e0*/  STL [R1+0x6c], R3 ;  /* 0x00006c0301007387 */ /* 0x0001e20000100800 */
[----:B------:R-:W-:Y:S01]  /*13f0*/  LEA R5, R9, UR4, 0x1 ;  /* 0x0000000409057c11 */ /* 0x000fe2000f8e08ff */
[C---:B------:R-:W-:Y:S01]  /*1400*/  VIADD R194, R174.reuse, 0x68 ;  /* 0x00000068aec27836 */ /* 0x040fe20000000000 */
[----:B------:R-:W-:Y:S01]  /*1410*/  LEA R4, R7, UR4, 0x1 ;  /* 0x0000000407047c11 */ /* 0x000fe2000f8e08ff */
[C---:B------:R-:W-:Y:S01]  /*1420*/  VIADD R193, R174.reuse, 0x70 ;  /* 0x00000070aec17836 */ /* 0x040fe20000000000 */
[----:B------:R-:W-:Y:S01]  /*1430*/  SHF.R.S32.HI R6, RZ, 0x1f, R204 ;  /* 0x0000001fff067819 */ /* 0x000fe200000114cc */
[----:B------:R1:W-:Y:S01]  /*1440*/  STL [R1+0x60], R5 ;  /* 0x0000600501007387 */ /* 0x0003e20000100800 */
[----:B------:R-:W-:Y:S01]  /*1450*/  VIADD R192, R174, 0x78 ;  /* 0x00000078aec07836 */ /* 0x000fe20000000000 */
[----:B------:R-:W-:Y:S01]  /*1460*/  SHF.R.S32.HI R6, RZ, 0x1f, R201 ;  /* 0x0000001fff067819 */ /* 0x000fe200000114c9 */
[----:B------:R-:W-:Y:S01]  /*1470*/  IMAD R181, R0, 0x8, R13 ;  /* 0x0000000800b57824 */ /* 0x000fe200078e020d */
[----:B0-----:R-:W-:Y:S01]  /*1480*/  LEA R3, R11, UR4, 0x1 ;  /* 0x000000040b037c11 */ /* 0x001fe2000f8e08ff */
[----:B------:R1:W-:Y:S01]  /*1490*/  STL [R1+0x64], R4 ;  /* 0x0000640401007387 */ /* 0x0003e20000100800 */
[----:B------:R-:W-:-:S02]  /*14a0*/  SHF.R.S32.HI R237, RZ, 0x1f, R198 ;  /* 0x0000001fffed7819 */ /* 0x000fc400000114c6 */
[----:B------:R-:W-:Y:S01]  /*14b0*/  SHF.R.S32.HI R236, RZ, 0x1f, R197 ;  /* 0x0000001fffec7819 */ /* 0x000fe200000114c5 */
[----:B------:R1:W-:Y:S01]  /*14c0*/  STL [R1+0x5c], R3 ;  /* 0x00005c0301007387 */ /* 0x0003e20000100800 */
[----:B------:R-:W-:Y:S02]  /*14d0*/  SHF.R.S32.HI R235, RZ, 0x1f, R196 ;  /* 0x0000001fffeb7819 */ /* 0x000fe400000114c4 */
[----:B------:R-:W-:Y:S02]  /*14e0*/  SHF.R.S32.HI R234, RZ, 0x1f, R195 ;  /* 0x0000001fffea7819 */ /* 0x000fe400000114c3 */
[----:B------:R-:W-:Y:S02]  /*14f0*/  SHF.R.S32.HI R233, RZ, 0x1f, R194 ;  /* 0x0000001fffe97819 */ /* 0x000fe400000114c2 */
[----:B------:R-:W-:Y:S02]  /*1500*/  SHF.R.S32.HI R232, RZ, 0x1f, R193 ;  /* 0x0000001fffe87819 */ /* 0x000fe400000114c1 */
[----:B------:R-:W-:-:S07]  /*1510*/  SHF.R.S32.HI R231, RZ, 0x1f, R192 ;  /* 0x0000001fffe77819 */ /* 0x000fce00000114c0 */
.L_x_1743:
[----:B------:R-:W-:Y:S01]  /*1520*/  ULDC.64 UR4, c[0x0][0xa28] ;  /* 0x00028a0000047ab9 */ /* 0x000fe20000000a00 */
[----:B012-4-:R-:W0:Y:S01]  /*1530*/  LDC.64 R6, c[0x0][0xa08] ;  /* 0x00028200ff067b82 */ /* 0x017e220000000a00 */
[----:B------:R-:W-:Y:S01]  /*1540*/  ISETP.NE.U32.AND P0, PT, RZ, UR4, PT ;  /* 0x00000004ff007c0c */ /* 0x000fe2000bf05070 */
[----:B------:R-:W-:Y:S01]  /*1550*/  IMAD.MOV.U32 R12, RZ, RZ, RZ ;  /* 0x000000ffff0c7224 */ /* 0x000fe200078e00ff */
[----:B------:R-:W-:Y:S01]  /*1560*/  ULDC.64 UR6, c[0x0][0xa20] ;  /* 0x0002880000067ab9 */ /* 0x000fe20000000a00 */
[----:B------:R-:W-:Y:S01]  /*1570*/  IMAD.MOV.U32 R26, RZ, RZ, RZ ;  /* 0x000000ffff1a7224 */ /* 0x000fe200078e00ff */
[----:B------:R-:W-:Y:S01]  /*1580*/  ISETP.NE.AND.EX P0, PT, RZ, UR5, PT, P0 ;  /* 0x00000005ff007c0c */ /* 0x000fe2000bf05300 */
[----:B------:R-:W-:Y:S02]  /*1590*/  ULDC.64 UR4, c[0x0][0xa18] ;  /* 0x0002860000047ab9 */ /* 0x000fe40000000a00 */
[----:B------:R-:W-:-:S04]  /*15a0*/  ISETP.NE.U32.AND P1, PT, RZ, UR4, PT ;  /* 0x00000004ff007c0c */ /* 0x000fc8000bf25070 */
[----:B------:R-:W-:Y:S01]  /*15b0*/  ISETP.NE.AND.EX P1, PT, RZ, UR5, PT, P1 ;  /* 0x00000005ff007c0c */ /* 0x000fe2000bf25310 */
[----:B------:R-:W-:Y:S02]  /*15c0*/  ULDC.64 UR4, c[0x0][0xa08] ;  /* 0x0002820000047ab9 */ /* 0x000fe40000000a00 */
[----:B------:R-:W-:-:S03]  /*15d0*/  ISETP.NE.U32.AND P3, PT, RZ, UR4, PT ;  /* 0x00000004ff007c0c */ /* 0x000fc6000bf65070 */
[----:B-1-3--:R-:W1:Y:S01]  /*15e0*/  @P0 LDC.64 R4, c[0x0][0xa28] ;  /* 0x00028a00ff040b82 */ /* 0x00ae620000000a00 */
[----:B------:R-:W-:Y:S01]  /*15f0*/  ISETP.NE.AND.EX P3, PT, RZ, UR5, PT, P3 ;  /* 0x00000005ff007c0c */ /* 0x000fe2000bf65330 */
[----:B0-----:R-:W-:-:S06]  /*1600*/  IMAD.WIDE R10, R31, 0x4, R6 ;  /* 0x000000041f0a7825 */ /* 0x001fcc00078e0206 */
[----:B------:R-:W0:Y:S01]  /*1610*/  @P1 LDC.64 R8, c[0x0][0xa18] ;  /* 0x00028600ff081b82 */ /* 0x000e220000000a00 */
[----:B------:R-:W-:Y:S02]  /*1620*/  ULDC UR4, c[0x0][0x288] ;  /* 0x0000a20000047ab9 */ /* 0x000fe40000000800 */
[----:B------:R-:W-:Y:S01]  /*1630*/  IMAD.U32 R163, RZ, RZ, UR4 ;  /* 0x00000004ffa37e24 */ /* 0x000fe2000f8e00ff */
[----:B------:R-:W-:Y:S02]  /*1640*/  ULDC.64 UR4, c[0x0][0x418] ;  /* 0x0001060000047ab9 */ /* 0x000fe40000000a00 */
[----:B------:R2:W5:Y:S01]  /*1650*/  @P3 LDG.E R26, desc[UR46][R10.64] ;  /* 0x0000002e0a1a3981 */ /* 0x000562000c1e1900 */
[----:B-1----:R-:W-:-:S05]  /*1660*/  @P0 IMAD.WIDE R4, R31, 0x4, R4 ;  /* 0x000000041f040825 */ /* 0x002fca00078e0204 */
[----:B------:R2:W5:Y:S01]  /*1670*/  @P0 LDG.E R12, desc[UR46][R4.64] ;  /* 0x0000002e040c0981 */ /* 0x000562000c1e1900 */
[----:B0-----:R-:W-:-:S05]  /*1680*/  @P1 IMAD.WIDE R6, R31, 0x4, R8 ;  /* 0x000000041f061825 */ /* 0x001fca00078e0208 */
[----:B------:R2:W5:Y:S01]  /*1690*/  @P1 LDG.E R163, desc[UR46][R6.64] ;  /* 0x0000002e06a31981 */ /* 0x000562000c1e1900 */
[----:B------:R-:W-:Y:S01]  /*16a0*/  UISETP.NE.U32.AND UP0, UPT, UR4, URZ, UPT ;  /* 0x0000003f0400728c */ /* 0x000fe2000bf05070 */
[----:B------:R-:W-:Y:S01]  /*16b0*/  ISETP.NE.U32.AND P2, PT, RZ, UR6, PT ;  /* 0x00000006ff007c0c */ /* 0x000fe2000bf45070 */
[----:B------:R-:W-:Y:S01]  /*16c0*/  ULDC UR6, c[0x0][0x2f0] ;  /* 0x0000bc0000067ab9 */ /* 0x000fe20000000800 */
[----:B------:R-:W-:Y:S01]  /*16d0*/  ULDC UR4, c[0x0][0x424] ;  /* 0x0001090000047ab9 */ /* 0x000fe20000000800 */
[----:B------:R-:W-:Y:S01]  /*16e0*/  UISETP.NE.AND.EX UP0, UPT, UR5, URZ, UPT, UP0 ;  /* 0x0000003f0500728c */ /* 0x000fe2000bf05300 */
[----:B------:R-:W-:-:S03]  /*16f0*/  LOP3.LUT R3, R30, 0xff000000, RZ, 0xc0, !PT ;  /* 0xff0000001e037812 */ /* 0x000fc600078ec0ff */
[----:B------:R-:W-:Y:S01]  /*1700*/  USEL UR4, UR4, 0x1, UP0 ;  /* 0x0000000104047887 */ /* 0x000fe20008000000 */
[----:B------:R-:W-:Y:S01]  /*1710*/  ISETP.NE.AND.EX P2, PT, RZ, UR7, PT, P2 ;  /* 0x00000007ff007c0c */ /* 0x000fe2000bf45320 */
[----:B------:R-:W-:Y:S01]  /*1720*/  ULDC UR7, c[0x0][0x348] ;  /* 0x0000d20000077ab9 */ /* 0x000fe20000000800 */
[C---:B------:R-:W-:Y:S01]  /*1730*/  LOP3.LUT R0, R30.reuse, 0xff0000, RZ, 0xc0, !PT ;  /* 0x00ff00001e007812 */ /* 0x040fe200078ec0ff */
[----:B------:R-:W-:Y:S01]  /*1740*/  UIMAD UR6, UR4, UR6, URZ ;  /* 0x00000006040672a4 */ /* 0x000fe2000f8e023f */
[----:B------:R-:W-:Y:S01]  /*1750*/  SHF.R.U32.HI R3, RZ, 0x8, R3 ;  /* 0x00000008ff037819 */ /* 0x000fe20000011603 */
[----:B------:R-:W-:Y:S01]  /*1760*/  IMAD.MOV.U32 R187, RZ, RZ, R31 ;  /* 0x000000ffffbb7224 */ /* 0x000fe200078e001f */
[----:B------:R-:W-:Y:S02]  /*1770*/  LOP3.LUT R183, R30, 0xffff, RZ, 0xc0, !PT ;  /* 0x0000ffff1eb77812 */ /* 0x000fe400078ec0ff */
[----:B------:R-:W-:Y:S01]  /*1780*/  LEA.HI R186, R0, R3, RZ, 0x10 ;  /* 0x0000000300ba7211 */ /* 0x000fe200078f80ff */
[----:B--2---:R-:W-:Y:S06]  /*1790*/  @P1 BRA `(.L_x_1450) ;  /* 0x0000000000241947 */ /* 0x004fec0003800000 */
        /* <DEDUP_REMOVED lines=9> */
.L_x_1450:
[----:B------:R-:W-:Y:S02]  /*1830*/  IMAD.U32 R25, RZ, RZ, UR7 ;  /* 0x00000007ff197e24 */ /* 0x000fe4000f8e00ff */
[----:B------:R-:W-:Y:S01]  /*1840*/  IMAD.U32 R27, RZ, RZ, UR6 ;  /* 0x00000006ff1b7e24 */ /* 0x000fe2000f8e00ff */
[----:B------:R-:W-:Y:S06]  /*1850*/  @!P2 BRA `(.L_x_1451) ;  /* 0x000000000010a947 */ /* 0x000fec0003800000 */
[----:B------:R-:W0:Y:S02]  /*1860*/  LDC.64 R4, c[0x0][0xa20] ;  /* 0x00028800ff047b82 */ /* 0x000e240000000a00 */
[----:B0-----:R-:W-:-:S05]  /*1870*/  IMAD.WIDE R4, R31, 0x4, R4 ;  /* 0x000000041f047825 */ /* 0x001fca00078e0204 */
[----:B------:R0:W5:Y:S01]  /*1880*/  LDG.E R27, desc[UR46][R4.64] ;  /* 0x0000002e041b7981 */ /* 0x000162000c1e1900 */
[----:B------:R-:W-:Y:S05]  /*1890*/  BRA `(.L_x_1452) ;  /* 0x0000000000107947 */ /* 0x000fea0003800000 */
.L_x_1451:
[----:B------:R-:W-:Y:S05]  /*18a0*/  @!P3 BRA `(.L_x_1452) ;  /* 0x00000000000cb947 */ /* 0x000fea0003800000 */
[----:B------:R-:W2:Y:S04]  /*18b0*/  LDG.E R0, desc[UR46][R10.64] ;  /* 0x0000002e0a007981 */ /* 0x000ea8000c1e1900 */
[----:B------:R-:W2:Y:S02]  /*18c0*/  LDG.E R27, desc[UR46][R10.64+0x4] ;  /* 0x0000042e0a1b7981 */ /* 0x000ea4000c1e1900 */
[----:B--2---:R-:W-:-:S07]  /*18d0*/  IMAD.IADD R27, R27, 0x1, -R0 ;  /* 0x000000011b1b7824 */ /* 0x004fce00078e0a00 */
.L_x_1452:
[----:B------:R-:W-:Y:S01]  /*18e0*/  ULDC.64 UR4, c[0x0][0xa10] ;  /* 0x0002840000047ab9 */ /* 0x000fe20000000a00 */
[----:B0-----:R-:W0:Y:S01]  /*18f0*/  LDC R4, c[0x0][0x448] ;  /* 0x00011200ff047b82 */ /* 0x001e220000000800 */
[----:B------:R-:W-:-:S04]  /*1900*/  ISETP.NE.U32.AND P0, PT, RZ, UR4, PT ;  /* 0x00000004ff007c0c */ /* 0x000fc8000bf05070 */
[----:B------:R-:W-:Y:S01]  /*1910*/  ISETP.NE.AND.EX P0, PT, RZ, UR5, PT, P0 ;  /* 0x00000005ff007c0c */ /* 0x000fe2000bf05300 */
[----:B------:R-:W-:Y:S02]  /*1920*/  ULDC.64 UR4, c[0x0][0xa30] ;  /* 0x00028c0000047ab9 */ /* 0x000fe40000000a00 */
[----:B------:R-:W-:-:S04]  /*1930*/  ISETP.NE.U32.AND P1, PT, RZ, UR4, PT ;  /* 0x00000004ff007c0c */ /* 0x000fc8000bf25070 */
[----:B------:R-:W-:-:S06]  /*1940*/  ISETP.NE.AND.EX P1, PT, RZ, UR5, PT, P1 ;  /* 0x00000005ff007c0c */ /* 0x000fcc000bf25310 */
[----:B------:R-:W1:Y:S08]  /*1950*/  @P0 LDC.64 R6, c[0x0][0xa10] ;  /* 0x00028400ff060b82 */ /* 0x000e700000000a00 */
[----:B------:R-:W2:Y:S01]  /*1960*/  @P1 LDC.64 R8, c[0x0][0xa30] ;  /* 0x00028c00ff081b82 */ /* 0x000ea20000000a00 */
[----:B-1----:R-:W-:-:S05]  /*1970*/  @P0 IMAD.WIDE R6, R31, 0x4, R6 ;  /* 0x000000041f060825 */ /* 0x002fca00078e0206 */
[----:B------:R-:W3:Y:S04]  /*1980*/  @P0 LDG.E R0, desc[UR46][R6.64] ;  /* 0x0000002e06000981 */ /* 0x000ee8000c1e1900 */
[----:B------:R-:W3:Y:S01]  /*1990*/  @P0 LDG.E R3, desc[UR46][R6.64+0x4] ;  /* 0x0000042e06030981 */ /* 0x000ee2000c1e1900 */
[----:B-----5:R-:W-:Y:S02]  /*19a0*/  IMAD.MOV.U32 R144, RZ, RZ, R27 ;  /* 0x000000ffff907224 */ /* 0x020fe400078e001b */
[----:B--2---:R-:W-:-:S05]  /*19b0*/  @P1 IMAD.WIDE R8, R31, 0x4, R8 ;  /* 0x000000041f081825 */ /* 0x004fca00078e0208 */
[----:B------:R1:W5:Y:S01]  /*19c0*/  @P1 LDG.E R144, desc[UR46][R8.64] ;  /* 0x0000002e08901981 */ /* 0x000362000c1e1900 */
[----:B0-----:R-:W-:Y:S01]  /*19d0*/  ISETP.NE.AND P1, PT, R4, 0x1, PT ;  /* 0x000000010400780c */ /* 0x001fe20003f25270 */
[----:B------:R-:W-:Y:S01]  /*19e0*/  IMAD.SHL.U32 R178, R29, 0x80, RZ ;  /* 0x000000801db27824 */ /* 0x000fe200078e00ff */
[----:B------:R-:W0:Y:S01]  /*19f0*/  LDC.64 R4, c[0x0][0x9e0] ;  /* 0x00027800ff047b82 */ /* 0x000e220000000a00 */
[----:B------:R-:W-:-:S10]  /*1a00*/  IMAD.IADD R12, R27, 0x1, -R12 ;  /* 0x000000011b0c7824 */ /* 0x000fd400078e0a0c */
[----:B------:R-:W2:Y:S08]  /*1a10*/  @P1 LDC R10, c[0x0][0x44c] ;  /* 0x00011300ff0a1b82 */ /* 0x000eb00000000800 */
[----:B------:R-:W4:Y:S01]  /*1a20*/  @P1 LDC R11, c[0x0][0x450] ;  /* 0x00011400ff0b1b82 */ /* 0x000f220000000800 */
[----:B0-----:R-:W-:Y:S01]  /*1a30*/  ISETP.GE.AND P2, PT, R5, 0x1, PT ;  /* 0x000000010500780c */ /* 0x001fe20003f46270 */
[----:B---3--:R-:W-:-:S02]  /*1a40*/  @P0 IMAD.IADD R25, R3, 0x1, -R0 ;  /* 0x0000000103190824 */ /* 0x008fc400078e0a00 */
[----:B------:R-:W-:Y:S02]  /*1a50*/  VIADD R3, R178, 0x7f ;  /* 0x0000007fb2037836 */ /* 0x000fe40000000000 */
[----:B------:R-:W-:Y:S02]  /*1a60*/  IMAD.IADD R164, R12, 0x1, R25 ;  /* 0x000000010ca47824 */ /* 0x000fe400078e0219 */
[----:B--2---:R-:W-:-:S04]  /*1a70*/  @P1 IMAD.HI.U32 R6, R3, R10, RZ ;  /* 0x0000000a03061227 */ /* 0x004fc800078e00ff */
[C---:B------:R-:W-:Y:S01]  /*1a80*/  VIADD R0, R164.reuse, 0x5f ;  /* 0x0000005fa4007836 */ /* 0x040fe20000000000 */
[----:B----4-:R-:W-:Y:S02]  /*1a90*/  @P1 SHF.R.U32.HI R3, RZ, R11, R6 ;  /* 0x0000000bff031219 */ /* 0x010fe40000011606 */
[----:B------:R-:W-:Y:S01]  /*1aa0*/  IADD3 R6, R164, 0x1, -R163 ;  /* 0x00000001a4067810 */ /* 0x000fe20007ffe8a3 */
[----:B------:R-:W-:-:S04]  /*1ab0*/  IMAD.HI R0, R0, 0x2aaaaaab, RZ ;  /* 0x2aaaaaab00007827 */ /* 0x000fc800078e02ff */
[----:B------:R-:W-:Y:S01]  /*1ac0*/  IMAD.IADD R3, R6, 0x1, R3 ;  /* 0x0000000106037824 */ /* 0x000fe200078e0203 */
[----:B------:R-:W-:-:S03]  /*1ad0*/  SHF.R.U32.HI R149, RZ, 0x1f, R0 ;  /* 0x0000001fff957819 */ /* 0x000fc60000011600 */
[----:B------:R-:W-:Y:S01]  /*1ae0*/  IMAD.IADD R4, R3, 0x1, R4 ;  /* 0x0000000103047824 */ /* 0x000fe200078e0204 */
[----:B------:R-:W-:Y:S01]  /*1af0*/  LEA.HI.SX32 R149, R0, R149, 0x1c ;  /* 0x0000009500957211 */ /* 0x000fe200078fe2ff */
[----:B-1----:R-:W-:Y:S06]  /*1b00*/  @!P2 BRA `(.L_x_1453) ;  /* 0x000000000048a947 */ /* 0x002fec0003800000 */
[C---:B------:R-:W-:Y:S01]  /*1b10*/  ISETP.GT.AND P0, PT, R3.reuse, RZ, PT ;  /* 0x000000ff0300720c */ /* 0x040fe20003f04270 */
[----:B------:R-:W-:Y:S01]  /*1b20*/  BSSY B0, `(.L_x_1454) ;  /* 0x000000e000007945 */ /* 0x000fe20003800000 */
[----:B------:R-:W-:-:S11]  /*1b30*/  VIADD R0, R3, 0xffffffff ;  /* 0xffffffff03007836 */ /* 0x000fd60000000000 */
        /* <DEDUP_REMOVED lines=8> */
.L_x_1455:
[----:B------:R-:W-:-:S13]  /*1bc0*/  ISETP.NE.AND P0, PT, R5, 0x1, PT ;  /* 0x000000010500780c */ /* 0x000fda0003f05270 */
[----:B------:R-:W0:Y:S02]  /*1bd0*/  @P0 LDC.64 R6, c[0x0][0x9e8] ;  /* 0x00027a00ff060b82 */ /* 0x000e240000000a00 */
[----:B0-----:R-:W-:-:S05]  /*1be0*/  @P0 IMAD.HI.U32 R6, R0, R6, RZ ;  /* 0x0000000600060227 */ /* 0x001fca00078e00ff */
[----:B------:R-:W-:-:S07]  /*1bf0*/  @P0 SHF.R.U32.HI R0, RZ, R7, R6 ;  /* 0x00000007ff000219 */ /* 0x000fce0000011606 */
.L_x_1456:
[----:B------:R-:W-:Y:S05]  /*1c00*/  BSYNC B0 ;  /* 0x0000000000007941 */ /* 0x000fea0003800000 */
.L_x_1454:
[----:B------:R-:W-:-:S05]  /*1c10*/  IMAD R3, R0, R5, R5 ;  /* 0x0000000500037224 */ /* 0x000fca00078e0205 */
[----:B------:R-:W-:-:S07]  /*1c20*/  VIMNMX R4, R4, R3, PT ;  /* 0x0000000304047248 */ /* 0x000fce0003fe0100 */
.L_x_1453:
[----:B------:R-:W0:Y:S01]  /*1c30*/  @P1 LDC R3, c[0x0][0x44c] ;  /* 0x00011300ff031b82 */ /* 0x000e220000000800 */
[----:B------:R-:W-:Y:S01]  /*1c40*/  VIADD R4, R4, 0x5f ;  /* 0x0000005f04047836 */ /* 0x000fe20000000000 */
[----:B------:R-:W-:Y:S01]  /*1c50*/  ULDC UR4, c[0x0][0x9dc] ;  /* 0x0002770000047ab9 */ /* 0x000fe20000000800 */
[----:B------:R-:W-:Y:S02]  /*1c60*/  IMAD.MOV.U32 R7, RZ, RZ, R178 ;  /* 0x000000ffff077224 */ /* 0x000fe400078e00b2 */
[----:B------:R-:W-:-:S03]  /*1c70*/  IMAD.HI R4, R4, 0x2aaaaaab, RZ ;  /* 0x2aaaaaab04047827 */ /* 0x000fc600078e02ff */
[----:B------:R-:W1:Y:S01]  /*1c80*/  @P1 LDC R9, c[0x0][0x450] ;  /* 0x00011400ff091b82 */ /* 0x000e620000000800 */
[----:B------:R-:W-:Y:S02]  /*1c90*/  IMAD.IADD R150, R164, 0x1, -R163 ;  /* 0x00000001a4967824 */ /* 0x000fe400078e0aa3 */
        /* <DEDUP_REMOVED lines=8> */
[----:B------:R-:W-:Y:S01]  /*1d20*/  ISETP.GT.AND P0, PT, R0, -0x1, PT ;  /* 0xffffffff0000780c */ /* 0x000fe20003f04270 */
[----:B------:R-:W-:-:S12]  /*1d30*/  BSSY B0, `(.L_x_1458) ;  /* 0x000000d000007945 */ /* 0x000fd80003800000 */
        /* <DEDUP_REMOVED lines=8> */
.L_x_1459:
[----:B------:R-:W-:-:S13]  /*1dc0*/  ISETP.NE.AND P0, PT, R5, 0x1, PT ;  /* 0x000000010500780c */ /* 0x000fda0003f05270 */
[----:B------:R-:W0:Y:S02]  /*1dd0*/  @P0 LDC.64 R6, c[0x0][0x9e8] ;  /* 0x00027a00ff060b82 */ /* 0x000e240000000a00 */
[----:B0-----:R-:W-:-:S05]  /*1de0*/  @P0 IMAD.HI.U32 R4, R0, R6, RZ ;  /* 0x0000000600040227 */ /* 0x001fca00078e00ff */
[----:B------:R-:W-:-:S07]  /*1df0*/  @P0 SHF.R.U32.HI R0, RZ, R7, R4 ;  /* 0x00000007ff000219 */ /* 0x000fce0000011604 */
.L_x_1460:
[----:B------:R-:W-:Y:S05]  /*1e00*/  BSYNC B0 ;  /* 0x0000000000007941 */ /* 0x000fea0003800000 */
.L_x_1458:
[----:B------:R-:W-:-:S05]  /*1e10*/  IMAD R0, R0, R5, RZ ;  /* 0x0000000500007224 */ /* 0x000fca00078e02ff */
[----:B------:R-:W-:-:S07]  /*1e20*/  VIMNMX R3, R3, R0, !PT ;  /* 0x0000000003037248 */ /* 0x000fce0007fe0100 */
.L_x_1457:
[----:B------:R-:W-:Y:S01]  /*1e30*/  IMAD.HI R3, R3, 0x2aaaaaab, RZ ;  /* 0x2aaaaaab03037827 */ /* 0x000fe200078e02ff */
[----:B------:R-:W-:Y:S01]  /*1e40*/  BSSY B0, `(.L_x_1461) ;  /* 0x0000028000007945 */ /* 0x000fe20003800000 */
[----:B------:R-:W-:Y:S02]  /*1e50*/  LOP3.LUT R190, R186, 0xff, RZ, 0xc0, !PT ;  /* 0x000000ffbabe7812 */ /* 0x000fe400078ec0ff */
[----:B------:R-:W-:Y:S02]  /*1e60*/  SHF.R.U32.HI R186, RZ, 0x10, R186 ;  /* 0x00000010ffba7819 */ /* 0x000fe400000116ba */
[----:B------:R-:W-:-:S04]  /*1e70*/  SHF.R.U32.HI R0, RZ, 0x1f, R3 ;  /* 0x0000001fff007819 */ /* 0x000fc80000011603 */
[----:B------:R-:W-:Y:S01]  /*1e80*/  LEA.HI.SX32 R0, R3, R0, 0x1c ;  /* 0x0000000003007211 */ /* 0x000fe200078fe2ff */
[----:B------:R-:W-:-:S03]  /*1e90*/  IMAD.MOV.U32 R3, RZ, RZ, RZ ;  /* 0x000000ffff037224 */ /* 0x000fc600078e00ff */
[----:B------:R-:W-:-:S04]  /*1ea0*/  VIMNMX R9, RZ, R0, !PT ;  /* 0x00000000ff097248 */ /* 0x000fc80007fe0100 */
[----:B------:R-:W-:-:S13]  /*1eb0*/  ISETP.GT.AND P0, PT, R8, R9, PT ;  /* 0x000000090800720c */ /* 0x000fda0003f04270 */
[----:B------:R-:W-:Y:S05]  /*1ec0*/  @!P0 BRA `(.L_x_1462) ;  /* 0x00000000007c8947 */ /* 0x000fea0003800000 */
[----:B------:R-:W-:Y:S01]  /*1ed0*/  ISETP.NE.AND P0, PT, R186, RZ, PT ;  /* 0x000000ffba00720c */ /* 0x000fe20003f05270 */
[----:B------:R-:W-:-:S03]  /*1ee0*/  ULDC UR4, c[0x0][0x9f0] ;  /* 0x00027c0000047ab9 */ /* 0x000fc60000000800 */
[----:B------:R-:W-:-:S04]  /*1ef0*/  SEL R11, R186, UR4, P0 ;  /* 0x00000004ba0b7c07 */ /* 0x000fc80008000000 */
[-C--:B------:R-:W-:Y:S02]  /*1f00*/  IABS R6, R11.reuse ;  /* 0x0000000b00067213 */ /* 0x080fe40000000000 */
[----:B------:R-:W-:Y:S02]  /*1f10*/  IADD3 R0, R11, -0x1, R8 ;  /* 0xffffffff0b007810 */ /* 0x000fe40007ffe008 */
[----:B------:R-:W0:Y:S01]  /*1f20*/  I2F.RP R3, R6 ;  /* 0x0000000600037306 */ /* 0x000e220000209400 */
[----:B------:R-:W-:Y:S02]  /*1f30*/  IABS R13, R11 ;  /* 0x0000000b000d7213 */ /* 0x000fe40000000000 */
[----:B------:R-:W-:-:S05]  /*1f40*/  IMAD.IADD R0, R0, 0x1, -R9 ;  /* 0x0000000100007824 */ /* 0x000fca00078e0a09 */
        /* <DEDUP_REMOVED lines=23> */
.L_x_1462:
[----:B------:R-:W-:Y:S05]  /*20c0*/  BSYNC B0 ;  /* 0x0000000000007941 */ /* 0x000fea0003800000 */
.L_x_1461:
[----:B------:R-:W-:Y:S01]  /*20d0*/  IMAD R0, R190, R3, R9 ;  /* 0x00000003be007224 */ /* 0x000fe200078e0209 */
[----:B------:R-:W-:-:S04]  /*20e0*/  PLOP3.LUT P2, PT, PT, PT, PT, 0x80, 0x0 ;  /* 0x000000000000781c */ /* 0x000fc80003f4f070 */
[C---:B------:R-:W-:Y:S01]  /*20f0*/  VIADDMNMX R3, R0.reuse, R3, R8, PT ;  /* 0x0000000300037246 */ /* 0x040fe20003800108 */
[----:B------:R-:W-:-:S04]  /*2100*/  IMAD R0, R0, 0x60, -R12 ;  /* 0x0000006000007824 */ /* 0x000fc800078e0a0c */
[----:B------:R-:W-:Y:S01]  /*2110*/  IMAD R4, R3, 0x60, -R12 ;  /* 0x0000006003047824 */ /* 0x000fe200078e0a0c */
[----:B------:R-:W-:-:S04]  /*2120*/  VIMNMX R0, RZ, R0, !PT ;  /* 0x00000000ff007248 */ /* 0x000fc80007fe0100 */
[----:B------:R-:W-:Y:S01]  /*2130*/  VIMNMX R3, R4, R25, PT ;  /* 0x0000001904037248 */ /* 0x000fe20003fe0100 */
[----:B------:R-:W-:-:S03]  /*2140*/  IMAD.WIDE.U32 R128, R0, -0x55555555, RZ ;  /* 0xaaaaaaab00807825 */ /* 0x000fc600078e00ff */
[----:B------:R-:W-:Y:S02]  /*2150*/  ISETP.GT.AND P0, PT, R3, R0, PT ;  /* 0x000000000300720c */ /* 0x000fe40003f04270 */
[----:B------:R-:W-:-:S05]  /*2160*/  SHF.R.U32.HI R128, RZ, 0x6, R129 ;  /* 0x00000006ff807819 */ /* 0x000fca0000011681 */
[----:B------:R-:W-:-:S06]  /*2170*/  IMAD.MOV.U32 R24, RZ, RZ, R128 ;  /* 0x000000ffff187224 */ /* 0x000fcc00078e0080 */
[----:B------:R-:W-:-:S04]  /*2180*/  @P0 VIADD R0, R3, 0x5f ;  /* 0x0000005f03000836 */ /* 0x000fc80000000000 */
[----:B------:R-:W-:-:S05]  /*2190*/  @P0 IMAD.HI R0, R0, 0x2aaaaaab, RZ ;  /* 0x2aaaaaab00000827 */ /* 0x000fca00078e02ff */
[----:B------:R-:W-:-:S04]  /*21a0*/  @P0 SHF.R.U32.HI R3, RZ, 0x1f, R0 ;  /* 0x0000001fff030819 */ /* 0x000fc80000011600 */
[----:B------:R-:W-:-:S04]  /*21b0*/  @P0 LEA.HI.SX32 R24, R0, R3, 0x1c ;  /* 0x0000000300180211 */ /* 0x000fc800078fe2ff */
        /* <DEDUP_REMOVED lines=21> */
[----:B0----5:R-:W-:Y:S05]  /*2310*/  CALL.ABS.NOINC R14 ;  /* 0x000000000e007343 */ /* 0x021fea0003c00000 */
.L_x_1465:
[----:B------:R-:W-:Y:S05]  /*2320*/  BSYNC B6 ;  /* 0x0000000000067941 */ /* 0x000fea0003800000 */
.L_x_1464:
        /* <DEDUP_REMOVED lines=20> */
.L_x_1467:
[----:B------:R-:W-:Y:S05]  /*2470*/  BSYNC B6 ;  /* 0x0000000000067941 */ /* 0x000fea0003800000 */
.L_x_1466:
[----:B------:R-:W-:Y:S01]  /*2480*/  ULDC.64 UR4, c[0x0][0x9f8] ;  /* 0x00027e0000047ab9 */ /* 0x000fe20000000a00 */
[----:B------:R-:W0:Y:S01]  /*2490*/  LDC.64 R90, c[0x0][0x300] ;  /* 0x0000c000ff5a7b82 */ /* 0x000e220000000a00 */
[----:B------:R-:W-:Y:S01]  /*24a0*/  ISETP.NE.U32.AND P0, PT, RZ, UR4, PT ;  /* 0x00000004ff007c0c */ /* 0x000fe2000bf05070 */
[----:B------:R-:W-:-:S03]  /*24b0*/  ULDC UR6, c[0x0][0x2f4] ;  /* 0x0000bd0000067ab9 */ /* 0x000fc60000000800 */
[----:B------:R-:W-:Y:S01]  /*24c0*/  ISETP.NE.AND.EX P0, PT, RZ, UR5, PT, P0 ;  /* 0x00000005ff007c0c */ /* 0x000fe2000bf05300 */
[----:B------:R-:W-:Y:S01]  /*24d0*/  IMAD.IADD R121, R26, 0x1, R27 ;  /* 0x000000011a797824 */ /* 0x000fe200078e021b */
[----:B------:R-:W-:Y:S01]  /*24e0*/  ISETP.GE.AND P1, PT, R165, UR6, PT ;  /* 0x00000006a5007c0c */ /* 0x000fe2000bf26270 */
[C---:B------:R-:W-:Y:S01]  /*24f0*/  VIADD R104, R18.reuse, 0x60 ;  /* 0x0000006012687836 */ /* 0x040fe20000000000 */
[----:B------:R-:W-:Y:S01]  /*2500*/  SHF.R.S32.HI R19, RZ, 0x1f, R18 ;  /* 0x0000001fff137819 */ /* 0x000fe20000011412 */
[C---:B------:R-:W-:Y:S01]  /*2510*/  VIADD R3, R18.reuse, 0x80 ;  /* 0x0000008012037836 */ /* 0x040fe20000000000 */
[----:B------:R-:W-:Y:S01]  /*2520*/  ULDC.64 UR4, c[0x0][0x330] ;  /* 0x0000cc0000047ab9 */ /* 0x000fe20000000a00 */
[----:B------:R-:W-:Y:S01]  /*2530*/  VIADD R8, R18, 0xa0 ;  /* 0x000000a012087836 */ /* 0x000fe20000000000 */
[----:B------:R-:W1:Y:S08]  /*2540*/  LDC.64 R96, c[0x0][0x3f8] ;  /* 0x0000fe00ff607b82 */ /* 0x000e700000000a00 */
[----:B------:R-:W2:Y:S01]  /*2550*/  @P0 LDC.64 R4, c[0x0][0x9f8] ;  /* 0x00027e00ff040b82 */ /* 0x000ea20000000a00 */
[----:B------:R-:W-:-:S07]  /*2560*/  SHF.R.S32.HI R147, RZ, 0x1f, R162 ;  /* 0x0000001fff937819 */ /* 0x000fce00000114a2 */
[----:B------:R-:W3:Y:S08]  /*2570*/  LDC R123, c[0x0][0x3f4] ;  /* 0x0000fd00ff7b7b82 */ /* 0x000ef00000000800 */
[----:B------:R-:W4:Y:S01]  /*2580*/  LDC.64 R102, c[0x0][0x408] ;  /* 0x00010200ff667b82 */ /* 0x000f220000000a00 */
[----:B--2---:R-:W-:-:S05]  /*2590*/  @P0 IMAD.WIDE R4, R31, 0x4, R4 ;  /* 0x000000041f040825 */ /* 0x004fca00078e0204 */
[----:B------:R2:W3:Y:S01]  /*25a0*/  @P0 LDG.E R31, desc[UR46][R4.64] ;  /* 0x0000002e041f0981 */ /* 0x0004e2000c1e1900 */
[----:B------:R-:W-:Y:S01]  /*25b0*/  SEL R6, RZ, 0xffffffff, P1 ;  /* 0xffffffffff067807 */ /* 0x000fe20000800000 */
[C---:B------:R-:W-:Y:S01]  /*25c0*/  IMAD.WIDE.U32 R88, R183.reuse, UR4, R18 ;  /* 0x00000004b7587c25 */ /* 0x040fe2000f8e0012 */
[----:B------:R-:W-:Y:S01]  /*25d0*/  ISETP.GE.AND P0, PT, R18, UR6, PT ;  /* 0x0000000612007c0c */ /* 0x000fe2000bf06270 */
[----:B------:R-:W3:Y:S01]  /*25e0*/  S2R R222, SR_TID.X ;  /* 0x0000000000de7919 */ /* 0x000ee20000002100 */
[----:B------:R-:W-:Y:S01]  /*25f0*/  SHF.R.S32.HI R0, RZ, 0x1f, R121 ;  /* 0x0000001fff007819 */ /* 0x000fe20000011479 */
[----:B------:R-:W-:Y:S01]  /*2600*/  IMAD R89, R183, UR5, R89 ;  /* 0x00000005b7597c24 */ /* 0x000fe2000f8e0259 */
[----:B------:R-:W-:Y:S01]  /*2610*/  ISETP.GE.AND P1, PT, R104, UR6, PT ;  /* 0x0000000668007c0c */ /* 0x000fe2000bf26270 */
[----:B------:R-:W-:Y:S01]  /*2620*/  ULDC.64 UR4, c[0x0][0xa08] ;  /* 0x0002820000047ab9 */ /* 0x000fe20000000a00 */
[----:B------:R-:W-:Y:S01]  /*2630*/  ISETP.GE.AND P3, PT, R3, UR6, PT ;  /* 0x0000000603007c0c */ /* 0x000fe2000bf66270 */
[----:B--2---:R-:W-:Y:S01]  /*2640*/  IMAD.SHL.U32 R5, R6, 0x2, RZ ;  /* 0x0000000206057824 */ /* 0x004fe200078e00ff */
[----:B------:R-:W-:Y:S01]  /*2650*/  SEL R4, RZ, 0x1, P0 ;  /* 0x00000001ff047807 */ /* 0x000fe20000000000 */
[----:B0-----:R-:W-:Y:S01]  /*2660*/  IMAD R6, R0, R90, RZ ;  /* 0x0000005a00067224 */ /* 0x001fe200078e02ff */
[----:B------:R-:W-:Y:S01]  /*2670*/  ISETP.GE.AND P0, PT, R166, UR6, PT ;  /* 0x00000006a6007c0c */ /* 0x000fe2000bf06270 */
[----:B-1----:R-:W-:Y:S01]  /*2680*/  IMAD.WIDE.U32 R94, R162, R96, R18 ;  /* 0x00000060a25e7225 */ /* 0x002fe200078e0012 */
[----:B------:R-:W-:-:S02]  /*2690*/  LOP3.LUT R3, R5, 0x2, R4, 0xe2, !PT ;  /* 0x0000000205037812 */ /* 0x000fc400078ee204 */
[----:B------:R-:W-:Y:S01]  /*26a0*/  SEL R7, RZ, 0x8, P1 ;  /* 0x00000008ff077807 */ /* 0x000fe20000800000 */
[C---:B------:R-:W-:Y:S01]  /*26b0*/  IMAD.WIDE.U32 R4, R121.reuse, R90, RZ ;  /* 0x0000005a79047225 */ /* 0x040fe200078e00ff */
[----:B------:R-:W-:Y:S01]  /*26c0*/  ISETP.GE.AND P2, PT, R8, UR6, PT ;  /* 0x0000000608007c0c */ /* 0x000fe2000bf46270 */
[----:B------:R-:W-:Y:S01]  /*26d0*/  ULDC.64 UR6, c[0x0][0x308] ;  /* 0x0000c20000067ab9 */ /* 0x000fe20000000a00 */
[----:B------:R-:W-:Y:S01]  /*26e0*/  SHF.R.S32.HI R161, RZ, 0x1f, R160 ;  /* 0x0000001fffa17819 */ /* 0x000fe200000114a0 */
[----:B------:R-:W-:Y:S01]  /*26f0*/  IMAD R9, R121, R91, R6 ;  /* 0x0000005b79097224 */ /* 0x000fe200078e0206 */
[----:B------:R-:W-:Y:S01]  /*2700*/  SEL R6, RZ, 0x4, P0 ;  /* 0x00000004ff067807 */ /* 0x000fe20000000000 */
[C---:B----4-:R-:W-:Y:S01]  /*2710*/  IMAD.WIDE.U32 R100, R162.reuse, R102, R18 ;  /* 0x00000066a2647225 */ /* 0x050fe200078e0012 */
[----:B------:R-:W-:Y:S02]  /*2720*/  ISETP.NE.U32.AND P0, PT, RZ, UR4, PT ;  /* 0x00000004ff007c0c */ /* 0x000fe4000bf05070 */
[----:B------:R-:W-:Y:S01]  /*2730*/  LOP3.LUT R3, R7, R3, R6, 0xfe, !PT ;  /* 0x0000000307037212 */ /* 0x000fe200078efe06 */
[----:B------:R-:W-:Y:S01]  /*2740*/  IMAD.IADD R5, R5, 0x1, R9 ;  /* 0x0000000105057824 */ /* 0x000fe200078e0209 */
[----:B------:R-:W-:Y:S01]  /*2750*/  SEL R6, RZ, 0x10, P3 ;  /* 0x00000010ff067807 */ /* 0x000fe20001800000 */
[----:B------:R-:W-:Y:S01]  /*2760*/  IMAD.WIDE.U32 R92, R162, R96, R160 ;  /* 0x00000060a25c7225 */ /* 0x000fe200078e00a0 */
[----:B------:R-:W-:Y:S01]  /*2770*/  ISETP.NE.AND.EX P0, PT, RZ, UR5, PT, P0 ;  /* 0x00000005ff007c0c */ /* 0x000fe2000bf05300 */
[----:B------:R-:W-:Y:S01]  /*2780*/  ULDC.64 UR4, c[0x0][0x310] ;  /* 0x0000c40000047ab9 */ /* 0x000fe20000000a00 */
[----:B------:R-:W-:Y:S01]  /*2790*/  LOP3.LUT R11, R3, R6, RZ, 0xfc, !PT ;  /* 0x00000006030b7212 */ /* 0x000fe200078efcff */
[----:B------:R-:W-:Y:S01]  /*27a0*/  IMAD.WIDE.U32 R4, R183, UR6, R4 ;  /* 0x00000006b7047c25 */ /* 0x000fe2000f8e0004 */
[----:B---3--:R-:W-:-:S02]  /*27b0*/  ISETP.GE.AND P1, PT, R165, R123, PT ;  /* 0x0000007ba500720c */ /* 0x008fc40003f26270 */
[----:B------:R-:W-:Y:S01]  /*27c0*/  ISETP.GE.AND P4, PT, R166, R123, PT ;  /* 0x0000007ba600720c */ /* 0x000fe20003f86270 */
[----:B------:R-:W-:Y:S01]  /*27d0*/  IMAD R5, R183, UR7, R5 ;  /* 0x00000007b7057c24 */ /* 0x000fe2000f8e0205 */
[----:B------:R-:W-:Y:S01]  /*27e0*/  SHF.R.U32.HI R20, RZ, 0x3, R173 ;  /* 0x00000003ff147819 */ /* 0x000fe200000116ad */
[----:B------:R-:W-:Y:S01]  /*27f0*/  IMAD R6, R147, R96, RZ ;  /* 0x0000006093067224 */ /* 0x000fe200078e02ff */
[----:B------:R-:W-:Y:S01]  /*2800*/  LOP3.LUT R17, R17, 0xfffffffe, RZ, 0xc0, !PT ;  /* 0xfffffffe11117812 */ /* 0x000fe200078ec0ff */
[----:B------:R-:W-:Y:S01]  /*2810*/  IMAD.WIDE.U32 R98, R162, R102, R160 ;  /* 0x00000066a2627225 */ /* 0x000fe200078e00a0 */
[----:B------:R-:W-:Y:S02]  /*2820*/  LOP3.LUT P3, RZ, R229, 0x4, RZ, 0xc0, !PT ;  /* 0x00000004e5ff7812 */ /* 0x000fe4000786c0ff */
[----:B------:R-:W-:Y:S01]  /*2830*/  SHF.L.U64.HI R135, R90, 0x6, R91 ;  /* 0x000000065a877819 */ /* 0x000fe2000001025b */
[----:B------:R-:W-:Y:S01]  /*2840*/  IMAD R9, R162, R97, R6 ;  /* 0x00000061a2097224 */ /* 0x000fe200078e0206 */
[----:B------:R-:W-:Y:S01]  /*2850*/  SHF.L.U64.HI R106, R102, 0x6, R103 ;  /* 0x00000006666a7819 */ /* 0x000fe20000010267 */
[----:B------:R-:W-:Y:S01]  /*2860*/  IMAD.MOV.U32 R129, RZ, RZ, 0x20 ;  /* 0x00000020ff817424 */ /* 0x000fe200078e00ff */
[----:B------:R-:W-:Y:S01]  /*2870*/  SHF.L.U64.HI R108, R96, 0x6, R97 ;  /* 0x00000006606c7819 */ /* 0x000fe20000010261 */
[----:B------:R-:W-:Y:S01]  /*2880*/  IMAD.IADD R93, R93, 0x1, R9 ;  /* 0x000000015d5d7824 */ /* 0x000fe200078e0209 */
[----:B------:R-:W-:Y:S01]  /*2890*/  @P4 LOP3.LUT R17, R17, 0x1, RZ, 0xfc, !PT ;  /* 0x0000000111114812 */ /* 0x000fe200078efcff */
[----:B------:R-:W-:Y:S01]  /*28a0*/  IMAD.IADD R95, R9, 0x1, R95 ;  /* 0x00000001095f7824 */ /* 0x000fe200078e025f */
[----:B------:R-:W-:Y:S01]  /*28b0*/  SEL R129, R129, 0xffffffe0, !P3 ;  /* 0xffffffe081817807 */ /* 0x000fe20005800000 */
[----:B------:R-:W-:Y:S01]  /*28c0*/  IMAD.SHL.U32 R136, R90, 0x40, RZ ;  /* 0x000000405a887824 */ /* 0x000fe200078e00ff */
[----:B------:R-:W-:Y:S01]  /*28d0*/  SHF.R.S32.HI R148, RZ, 0x1f, R189 ;  /* 0x0000001fff947819 */ /* 0x000fe200000114bd */
[----:B------:R-:W-:Y:S01]  /*28e0*/  IMAD.SHL.U32 R107, R102, 0x40, RZ ;  /* 0x00000040666b7824 */ /* 0x000fe200078e00ff */
[----:B------:R-:W-:Y:S01]  /*28f0*/  LEA.HI R222, R222, 0x8, RZ, 0x19 ;  /* 0x00000008dede7811 */ /* 0x000fe200078fc8ff */
[----:B------:R-:W-:-:S02]  /*2900*/  IMAD R133, R97, 0x60, RZ ;  /* 0x0000006061857824 */ /* 0x000fc400078e02ff */
[----:B------:R-:W-:Y:S02]  /*2910*/  IMAD.SHL.U32 R109, R96, 0x40, RZ ;  /* 0x00000040606d7824 */ /* 0x000fe400078e00ff */
[----:B-----5:R-:W-:-:S04]  /*2920*/  IMAD.WIDE.U32 R92, R144, R96, R92 ;  /* 0x00000060905c7225 */ /* 0x020fc800078e005c */
[----:B------:R-:W-:Y:S01]  /*2930*/  IMAD.WIDE.U32 R94, R144, R96, R94 ;  /* 0x00000060905e7225 */ /* 0x000fe200078e005e */
[----:B------:R-:W-:Y:S02]  /*2940*/  SHF.R.S32.HI R7, RZ, 0x1f, R31 ;  /* 0x0000001fff077819 */ /* 0x000fe4000001141f */
[----:B------:R-:W-:Y:S02]  /*2950*/  SEL R3, R31, RZ, !P0 ;  /* 0x000000ff1f037207 */ /* 0x000fe40004000000 */
[----:B------:R-:W-:-:S03]  /*2960*/  SEL R7, R7, RZ, !P0 ;  /* 0x000000ff07077207 */ /* 0x000fc60004000000 */
[----:B------:R-:W-:-:S04]  /*2970*/  IMAD.WIDE.U32 R86, R3, UR4, R4 ;  /* 0x0000000403567c25 */ /* 0x000fc8000f8e0004 */
[-C--:B------:R-:W-:Y:S02]  /*2980*/  IMAD R4, R147, R90.reuse, RZ ;  /* 0x0000005a93047224 */ /* 0x080fe400078e02ff */
[----:B------:R-:W-:Y:S02]  /*2990*/  IMAD R8, R7, UR4, RZ ;  /* 0x0000000407087c24 */ /* 0x000fe4000f8e02ff */
[C---:B------:R-:W-:Y:S02]  /*29a0*/  IMAD R27, R162.reuse, R91, R4 ;  /* 0x0000005ba21b7224 */ /* 0x040fe400078e0204 */
[----:B------:R-:W-:Y:S01]  /*29b0*/  IMAD R85, R3, UR5, R8 ;  /* 0x0000000503557c24 */ /* 0x000fe2000f8e0208 */
[----:B------:R-:W-:Y:S01]  /*29c0*/  ULDC.64 UR4, c[0x0][0x338] ;  /* 0x0000ce0000047ab9 */ /* 0x000fe20000000a00 */
[----:B------:R-:W-:-:S04]  /*29d0*/  IMAD.WIDE.U32 R4, R162, R90, R18 ;  /* 0x0000005aa2047225 */ /* 0x000fc800078e0012 */
[----:B------:R-:W-:Y:S01]  /*29e0*/  IMAD.IADD R85, R87, 0x1, R85 ;  /* 0x0000000157557824 */ /* 0x000fe200078e0255 */
[----:B------:R-:W-:Y:S01]  /*29f0*/  IADD3 R84, P0, R86, R4, RZ ;  /* 0x0000000456547210 */ /* 0x000fe20007f1e0ff */
[----:B------:R-:W-:Y:S02]  /*2a00*/  IMAD R4, R147, R102, RZ ;  /* 0x0000006693047224 */ /* 0x000fe400078e02ff */
[----:B------:R-:W-:Y:S01]  /*2a10*/  IMAD R6, R7, UR4, RZ ;  /* 0x0000000407067c24 */ /* 0x000fe2000f8e02ff */
[----:B------:R-:W-:Y:S01]  /*2a20*/  IADD3.X R27, R85, R5, R27, P0, !PT ;  /* 0x00000005551b7210 */ /* 0x000fe200007fe41b */
[----:B------:R-:W-:Y:S01]  /*2a30*/  IMAD R9, R162, R103, R4 ;  /* 0x00000067a2097224 */ /* 0x000fe200078e0204 */
[----:B------:R-:W-:Y:S01]  /*2a40*/  ISETP.GE.AND P0, PT, R18, R123, PT ;  /* 0x0000007b1200720c */ /* 0x000fe20003f06270 */
[----:B------:R-:W-:Y:S01]  /*2a50*/  IMAD.WIDE.U32 R88, R3, UR4, R88 ;  /* 0x0000000403587c25 */ /* 0x000fe2000f8e0058 */
[C---:B------:R-:W-:Y:S02]  /*2a60*/  SEL R4, R123.reuse, RZ, P1 ;  /* 0x000000ff7b047207 */ /* 0x040fe40000800000 */
[----:B------:R-:W-:Y:S01]  /*2a70*/  SEL R5, R123, RZ, P0 ;  /* 0x000000ff7b057207 */ /* 0x000fe20000000000 */
[----:B------:R-:W-:Y:S01]  /*2a80*/  IMAD R3, R3, UR5, R6 ;  /* 0x0000000503037c24 */ /* 0x000fe2000f8e0206 */
[----:B------:R-:W-:Y:S01]  /*2a90*/  SEL R7, R123, RZ, P4 ;  /* 0x000000ff7b077207 */ /* 0x000fe20002000000 */
[----:B------:R-:W-:Y:S01]  /*2aa0*/  IMAD.IADD R6, R165, 0x1, R4 ;  /* 0x00000001a5067824 */ /* 0x000fe200078e0204 */
[----:B------:R-:W-:Y:S01]  /*2ab0*/  IADD3 R120, P4, R162, R121, RZ ;  /* 0x00000079a2787210 */ /* 0x000fe20007f9e0ff */
[----:B------:R-:W-:-:S02]  /*2ac0*/  IMAD.IADD R5, R18, 0x1, R5 ;  /* 0x0000000112057824 */ /* 0x000fc400078e0205 */
[----:B------:R-:W-:Y:S01]  /*2ad0*/  IMAD.IADD R12, R166, 0x1, R7 ;  /* 0x00000001a60c7824 */ /* 0x000fe200078e0207 */
[----:B------:R-:W-:Y:S01]  /*2ae0*/  SHF.R.S32.HI R7, RZ, 0x1f, R6 ;  /* 0x0000001fff077819 */ /* 0x000fe20000011406 */
[----:B------:R-:W-:Y:S01]  /*2af0*/  IMAD.IADD R99, R99, 0x1, R9 ;  /* 0x0000000163637824 */ /* 0x000fe200078e0209 */
[----:B------:R-:W-:Y:S01]  /*2b00*/  SHF.R.S32.HI R4, RZ, 0x1f, R5 ;  /* 0x0000001fff047819 */ /* 0x000fe20000011405 */
[----:B------:R-:W-:Y:S01]  /*2b10*/  IMAD.IADD R101, R9, 0x1, R101 ;  /* 0x0000000109657824 */ /* 0x000fe200078e0265 */
[----:B------:R-:W-:Y:S01]  /*2b20*/  SHF.R.S32.HI R13, RZ, 0x1f, R12 ;  /* 0x0000001fff0d7819 */ /* 0x000fe2000001140c */
[----:B------:R-:W-:Y:S01]  /*2b30*/  IMAD.X R121, R0, 0x1, R147, P4 ;  /* 0x0000000100797824 */ /* 0x000fe200020e0693 */
[-C--:B------:R-:W-:Y:S01]  /*2b40*/  LEA.HI R14, R4, R5.reuse, RZ, 0x3 ;  /* 0x00000005040e7211 */ /* 0x080fe200078f18ff */
[----:B------:R-:W-:Y:S01]  /*2b50*/  IMAD.WIDE.U32 R98, R144, R102, R98 ;  /* 0x0000006690627225 */ /* 0x000fe200078e0062 */
[----:B------:R-:W-:Y:S02]  /*2b60*/  LEA.HI R4, R4, R5, RZ, 0x6 ;  /* 0x0000000504047211 */ /* 0x000fe400078f30ff */
[----:B------:R-:W-:Y:S01]  /*2b70*/  LEA.HI R5, R7, R6, RZ, 0x6 ;  /* 0x0000000607057211 */ /* 0x000fe200078f30ff */
[----:B------:R-:W-:Y:S01]  /*2b80*/  IMAD.WIDE.U32 R100, R144, R102, R100 ;  /* 0x0000006690647225 */ /* 0x000fe200078e0064 */
[----:B------:R-:W-:-:S02]  /*2b90*/  SHF.R.S32.HI R4, RZ, 0x6, R4 ;  /* 0x00000006ff047819 */ /* 0x000fc40000011404 */
[----:B------:R-:W-:Y:S01]  /*2ba0*/  SHF.R.S32.HI R8, RZ, 0x6, R5 ;  /* 0x00000006ff087819 */ /* 0x000fe20000011405 */
[----:B------:R-:W-:Y:S01]  /*2bb0*/  IMAD.SHL.U32 R123, R123, 0x2, RZ ;  /* 0x000000027b7b7824 */ /* 0x000fe200078e00ff */
[----:B------:R-:W-:Y:S01]  /*2bc0*/  LOP3.LUT R5, R175, 0x38, R14, 0xf8, !PT ;  /* 0x00000038af057812 */ /* 0x000fe200078ef80e */
[C---:B------:R-:W-:Y:S01]  /*2bd0*/  IMAD R143, R4.reuse, 0x1800, R177 ;  /* 0x00001800048f7824 */ /* 0x040fe200078e02b1 */
[----:B------:R-:W-:Y:S01]  /*2be0*/  LEA.HI R6, R7, R6, RZ, 0x3 ;  /* 0x0000000607067211 */ /* 0x000fe200078f18ff */
[----:B------:R-:W-:Y:S01]  /*2bf0*/  IMAD R141, R4, 0x1800, R179 ;  /* 0x00001800048d7824 */ /* 0x000fe200078e02b3 */
[----:B------:R-:W-:Y:S01]  /*2c00*/  LOP3.LUT R4, R5, R176, RZ, 0x3c, !PT ;  /* 0x000000b005047212 */ /* 0x000fe200078e3cff */
[C---:B------:R-:W-:Y:S01]  /*2c10*/  IMAD R142, R8.reuse, 0x1800, R177 ;  /* 0x00001800088e7824 */ /* 0x040fe200078e02b1 */
[CC--:B------:R-:W-:Y:S01]  /*2c20*/  LEA.HI R28, R13.reuse, R12.reuse, RZ, 0x3 ;  /* 0x0000000c0d1c7211 */ /* 0x0c0fe200078f18ff */
[----:B------:R-:W-:Y:S01]  /*2c30*/  IMAD R139, R8, 0x1800, R179 ;  /* 0x00001800088b7824 */ /* 0x000fe200078e02b3 */
[----:B------:R-:W-:Y:S01]  /*2c40*/  LEA.HI R12, R13, R12, RZ, 0x6 ;  /* 0x0000000c0d0c7211 */ /* 0x000fe200078f30ff */
[----:B------:R-:W-:Y:S01]  /*2c50*/  IMAD.IADD R143, R143, 0x1, R4 ;  /* 0x000000018f8f7824 */ /* 0x000fe200078e0204 */
[----:B------:R-:W-:-:S02]  /*2c60*/  LOP3.LUT R7, R175, 0x38, R6, 0xf8, !PT ;  /* 0x00000038af077812 */ /* 0x000fc400078ef806 */
[C---:B------:R-:W-:Y:S02]  /*2c70*/  LOP3.LUT R9, R173.reuse, 0x38, R14, 0xf8, !PT ;  /* 0x00000038ad097812 */ /* 0x040fe400078ef80e */
[----:B------:R-:W-:Y:S02]  /*2c80*/  LOP3.LUT R4, R173, 0x38, R6, 0xf8, !PT ;  /* 0x00000038ad047812 */ /* 0x000fe400078ef806 */
[----:B------:R-:W-:Y:S02]  /*2c90*/  SHF.R.S32.HI R12, RZ, 0x6, R12 ;  /* 0x00000006ff0c7819 */ /* 0x000fe4000001140c */
[----:B------:R-:W-:Y:S02]  /*2ca0*/  LOP3.LUT R5, R175, 0x38, R28, 0xf8, !PT ;  /* 0x00000038af057812 */ /* 0x000fe400078ef81c */
[----:B------:R-:W-:Y:S01]  /*2cb0*/  LOP3.LUT R7, R7, R176, RZ, 0x3c, !PT ;  /* 0x000000b007077212 */ /* 0x000fe200078e3cff */
[C---:B------:R-:W-:Y:S01]  /*2cc0*/  IMAD R140, R12.reuse, 0x1800, R177 ;  /* 0x000018000c8c7824 */ /* 0x040fe200078e02b1 */
[-C--:B------:R-:W-:Y:S01]  /*2cd0*/  LOP3.LUT R10, R9, R20.reuse, RZ, 0x3c, !PT ;  /* 0x00000014090a7212 */ /* 0x080fe200078e3cff */
[----:B------:R-:W-:Y:S01]  /*2ce0*/  IMAD R138, R12, 0x1800, R179 ;  /* 0x000018000c8a7824 */ /* 0x000fe200078e02b3 */
[----:B------:R-:W-:Y:S01]  /*2cf0*/  LOP3.LUT R4, R4, R20, RZ, 0x3c, !PT ;  /* 0x0000001404047212 */ /* 0x000fe200078e3cff */
[----:B------:R-:W-:Y:S01]  /*2d00*/  IMAD.IADD R142, R142, 0x1, R7 ;  /* 0x000000018e8e7824 */ /* 0x000fe200078e0207 */
[----:B------:R-:W-:Y:S01]  /*2d10*/  SHF.R.S32.HI R9, RZ, 0x1f, R144 ;  /* 0x0000001fff097819 */ /* 0x000fe20000011490 */
[----:B------:R-:W-:Y:S01]  /*2d20*/  IMAD.IADD R141, R141, 0x1, R10 ;  /* 0x000000018d8d7824 */ /* 0x000fe200078e020a */
[----:B------:R-:W-:Y:S01]  /*2d30*/  LOP3.LUT R5, R5, R176, RZ, 0x3c, !PT ;  /* 0x000000b005057212 */ /* 0x000fe200078e3cff */
[----:B------:R-:W-:Y:S01]  /*2d40*/  IMAD.IADD R139, R139, 0x1, R4 ;  /* 0x000000018b8b7824 */ /* 0x000fe200078e0204 */
[----:B------:R-:W-:Y:S01]  /*2d50*/  LOP3.LUT R7, R173, 0x38, R28, 0xf8, !PT ;  /* 0x00000038ad077812 */ /* 0x000fe200078ef81c */
[----:B------:R-:W-:Y:S01]  /*2d60*/  IMAD R4, R9, R96, RZ ;  /* 0x0000006009047224 */ /* 0x000fe200078e02ff */
[----:B------:R-:W-:Y:S01]  /*2d70*/  SEL R0, RZ, 0x20, P2 ;  /* 0x00000020ff007807 */ /* 0x000fe20001000000 */
[----:B------:R-:W-:Y:S01]  /*2d80*/  IMAD.IADD R140, R140, 0x1, R5 ;  /* 0x000000018c8c7824 */ /* 0x000fe200078e0205 */
[----:B------:R-:W-:Y:S01]  /*2d90*/  LOP3.LUT R5, R175, 0x18, R18, 0xf8, !PT ;  /* 0x00000018af057812 */ /* 0x000fe200078ef812 */
[----:B------:R-:W-:Y:S01]  /*2da0*/  IMAD R21, R144, R97, R4 ;  /* 0x0000006190157224 */ /* 0x000fe200078e0204 */
[----:B------:R-:W-:Y:S01]  /*2db0*/  LOP3.LUT R7, R7, R20, RZ, 0x3c, !PT ;  /* 0x0000001407077212 */ /* 0x000fe200078e3cff */
[----:B------:R-:W-:Y:S01]  /*2dc0*/  IMAD R4, R9, R102, RZ ;  /* 0x0000006609047224 */ /* 0x000fe200078e02ff */
[----:B------:R-:W-:Y:S01]  /*2dd0*/  LOP3.LUT R26, R5, R176, RZ, 0x3c, !PT ;  /* 0x000000b0051a7212 */ /* 0x000fe200078e3cff */
[----:B------:R-:W-:Y:S01]  /*2de0*/  IMAD R9, R103, 0x60, RZ ;  /* 0x0000006067097824 */ /* 0x000fe200078e02ff */
[----:B------:R-:W-:Y:S01]  /*2df0*/  SHF.R.S32.HI R117, RZ, 0x3, R14 ;  /* 0x00000003ff757819 */ /* 0x000fe2000001140e */
[----:B------:R-:W-:Y:S01]  /*2e00*/  IMAD.IADD R138, R138, 0x1, R7 ;  /* 0x000000018a8a7824 */ /* 0x000fe200078e0207 */
[----:B------:R-:W-:Y:S01]  /*2e10*/  LOP3.LUT R14, R14, 0xfffffff8, RZ, 0xc0, !PT ;  /* 0xfffffff80e0e7812 */ /* 0x000fe200078ec0ff */
[----:B------:R-:W-:Y:S01]  /*2e20*/  IMAD R7, R91, 0x60, RZ ;  /* 0x000000605b077824 */ /* 0x000fe200078e02ff */
[----:B------:R-:W-:Y:S01]  /*2e30*/  LOP3.LUT R13, R6, 0xfffffff8, RZ, 0xc0, !PT ;  /* 0xfffffff8060d7812 */ /* 0x000fe200078ec0ff */
[----:B------:R-:W-:Y:S01]  /*2e40*/  IMAD R15, R144, R103, R4 ;  /* 0x00000067900f7224 */ /* 0x000fe200078e0204 */
[----:B------:R-:W-:Y:S01]  /*2e50*/  LOP3.LUT R12, R28, 0xfffffff8, RZ, 0xc0, !PT ;  /* 0xfffffff81c0c7812 */ /* 0x000fe200078ec0ff */
[----:B------:R-:W-:Y:S01]  /*2e60*/  IMAD.WIDE.U32 R90, R90, 0x60, RZ ;  /* 0x000000605a5a7825 */ /* 0x000fe200078e00ff */
[----:B------:R-:W-:-:S02]  /*2e70*/  LOP3.LUT R0, R11, R0, RZ, 0xfc, !PT ;  /* 0x000000000b007212 */ /* 0x000fc400078efcff */
[----:B------:R-:W-:Y:S01]  /*2e80*/  SHF.R.S32.HI R116, RZ, 0x3, R6 ;  /* 0x00000003ff747819 */ /* 0x000fe20000011406 */
[----:B------:R-:W-:Y:S01]  /*2e90*/  IMAD.WIDE.U32 R102, R102, 0x60, RZ ;  /* 0x0000006066667825 */ /* 0x000fe200078e00ff */
[----:B------:R-:W-:Y:S02]  /*2ea0*/  SHF.R.S32.HI R113, RZ, 0x3, R28 ;  /* 0x00000003ff717819 */ /* 0x000fe4000001141c */
[----:B------:R-:W-:Y:S01]  /*2eb0*/  LOP3.LUT R11, R11, 0x1, RZ, 0xc0, !PT ;  /* 0x000000010b0b7812 */ /* 0x000fe200078ec0ff */
[----:B------:R-:W-:Y:S01]  /*2ec0*/  IMAD.WIDE.U32 R96, R96, 0x60, RZ ;  /* 0x0000006060607825 */ /* 0x000fe200078e00ff */
[----:B------:R-:W-:Y:S02]  /*2ed0*/  SHF.R.S32.HI R112, RZ, 0x1f, R14 ;  /* 0x0000001fff707819 */ /* 0x000fe4000001140e */
[----:B------:R-:W-:Y:S01]  /*2ee0*/  SHF.R.S32.HI R111, RZ, 0x1f, R13 ;  /* 0x0000001fff6f7819 */ /* 0x000fe2000001140d */
[----:B------:R-:W-:Y:S01]  /*2ef0*/  IMAD.IADD R26, R177, 0x1, R26 ;  /* 0x00000001b11a7824 */ /* 0x000fe200078e021a */
[----:B------:R-:W-:Y:S01]  /*2f00*/  SHF.R.S32.HI R110, RZ, 0x1f, R12 ;  /* 0x0000001fff6e7819 */ /* 0x000fe2000001140c */
[----:B------:R-:W-:Y:S01]  /*2f10*/  IMAD.IADD R132, R91, 0x1, R7 ;  /* 0x000000015b847824 */ /* 0x000fe200078e0207 */
[C---:B------:R-:W-:Y:S01]  /*2f20*/  LOP3.LUT R10, R0.reuse, 0x2, RZ, 0xc0, !PT ;  /* 0x00000002000a7812 */ /* 0x040fe200078ec0ff */
[----:B------:R-:W-:Y:S01]  /*2f30*/  IMAD.IADD R134, R103, 0x1, R9 ;  /* 0x0000000167867824 */ /* 0x000fe200078e0209 */
[C---:B------:R-:W-:Y:S01]  /*2f40*/  LOP3.LUT R9, R0.reuse, 0x4, RZ, 0xc0, !PT ;  /* 0x0000000400097812 */ /* 0x040fe200078ec0ff */
[----:B------:R-:W-:Y:S01]  /*2f50*/  IMAD.IADD R105, R93, 0x1, R21 ;  /* 0x000000015d697824 */ /* 0x000fe200078e0215 */
[C---:B------:R-:W-:Y:S01]  /*2f60*/  LOP3.LUT R8, R0.reuse, 0x8, RZ, 0xc0, !PT ;  /* 0x0000000800087812 */ /* 0x040fe200078ec0ff */
[----:B------:R-:W-:Y:S01]  /*2f70*/  IMAD.IADD R20, R99, 0x1, R15 ;  /* 0x0000000163147824 */ /* 0x000fe200078e020f */
[C---:B------:R-:W-:Y:S01]  /*2f80*/  LOP3.LUT R7, R0.reuse, 0x10, RZ, 0xc0, !PT ;  /* 0x0000001000077812 */ /* 0x040fe200078ec0ff */
[----:B------:R-:W-:Y:S01]  /*2f90*/  IMAD.IADD R133, R97, 0x1, R133 ;  /* 0x0000000161857824 */ /* 0x000fe200078e0285 */
[----:B------:R-:W-:Y:S01]  /*2fa0*/  LOP3.LUT R6, R0, 0x20, RZ, 0xc0, !PT ;  /* 0x0000002000067812 */ /* 0x000fe200078ec0ff */
[----:B------:R-:W-:-:S02]  /*2fb0*/  IMAD.IADD R137, R129, 0x1, R26 ;  /* 0x0000000181897824 */ /* 0x000fc400078e021a */
[----:B------:R-:W-:Y:S02]  /*2fc0*/  IMAD.IADD R21, R21, 0x1, R95 ;  /* 0x0000000115157824 */ /* 0x000fe400078e025f */
[----:B------:R-:W-:Y:S02]  /*2fd0*/  IMAD.IADD R15, R15, 0x1, R101 ;  /* 0x000000010f0f7824 */ /* 0x000fe400078e0265 */
[----:B------:R-:W-:-:S07]  /*2fe0*/  IMAD.IADD R5, R89, 0x1, R3 ;  /* 0x0000000159057824 */ /* 0x000fce00078e0203 */
.L_x_1567:
[----:B0-----:R-:W0:Y:S01]  /*2ff0*/  LDC.64 R114, c[0x0][0x2e8] ;  /* 0x0000ba00ff727b82 */ /* 0x001e220000000a00 */
[----:B--2---:R-:W-:Y:S01]  /*3000*/  VIADD R31, R24, 0xffffffff ;  /* 0xffffffff181f7836 */ /* 0x004fe20000000000 */
[----:B------:R-:W-:Y:S05]  /*3010*/  YIELD ;  /* 0x0000000000007946 */ /* 0x000fea0003800000 */
[----:B------:R-:W-:Y:S01]  /*3020*/  SHF.R.S32.HI R28, RZ, 0x1f, R31 ;  /* 0x0000001fff1c7819 */ /* 0x000fe2000001141f */
[----:B-1----:R-:W1:Y:S01]  /*3030*/  LDC R122, c[0x0][0x3f4] ;  /* 0x0000fd00ff7a7b82 */ /* 0x002e620000000800 */
[-C--:B------:R-:W-:Y:S01]  /*3040*/  IMAD R3, R132, R31.reuse, RZ ;  /* 0x0000001f84037224 */ /* 0x080fe200078e02ff */
[----:B------:R-:W-:Y:S01]  /*3050*/  LOP3.LUT R17, R17, 0xfffffffd, RZ, 0xc0, !PT ;  /* 0xfffffffd11117812 */ /* 0x000fe200078ec0ff */
[----:B------:R-:W-:Y:S01]  /*3060*/  IMAD.WIDE.U32 R124, R90, R31, RZ ;  /* 0x0000001f5a7c7225 */ /* 0x000fe200078e00ff */
[----:B------:R-:W-:Y:S03]  /*3070*/  BSSY B0, `(.L_x_1468) ;  /* 0x00007b8000007945 */ /* 0x000fe60003800000 */
[----:B------:R-:W-:Y:S01]  /*3080*/  IMAD R3, R28, R90, R3 ;  /* 0x0000005a1c037224 */ /* 0x000fe200078e0203 */
[-C--:B------:R-:W-:Y:S01]  /*3090*/  IADD3 R4, P5, R84, R124.reuse, RZ ;  /* 0x0000007c54047210 */ /* 0x080fe20007fbe0ff */
[----:B------:R-:W-:Y:S01]  /*30a0*/  IMAD R38, R16, 0x4800, R137 ;  /* 0x0000480010267824 */ /* 0x000fe200078e0289 */
[----:B------:R-:W-:Y:S01]  /*30b0*/  IADD3 R0, P3, P4, R84, R124, R136 ;  /* 0x0000007c54007210 */ /* 0x000fe20007c7e088 */
[----:B------:R-:W-:-:S02]  /*30c0*/  IMAD.IADD R80, R125, 0x1, R3 ;  /* 0x000000017d507824 */ /* 0x000fc400078e0203 */
[----:B------:R-:W-:Y:S02]  /*30d0*/  IMAD R38, R38, 0x2, R119 ;  /* 0x0000000226267824 */ /* 0x000fe400078e0277 */
[----:B------:R-:W-:Y:S01]  /*30e0*/  IMAD.X R24, R80, 0x1, R27, P5 ;  /* 0x0000000150187824 */ /* 0x000fe200028e061b */
[C---:B0-----:R-:W-:Y:S02]  /*30f0*/  LEA R40, P2, R4.reuse, R114, 0x1 ;  /* 0x0000007204287211 */ /* 0x041fe400078408ff */
[----:B------:R-:W-:Y:S02]  /*3100*/  IADD3.X R3, R27, R80, R135, P3, P4 ;  /* 0x000000501b037210 */ /* 0x000fe40001fe8487 */
[----:B------:R-:W-:Y:S01]  /*3110*/  LEA.HI.X R41, R4, R115, R24, 0x1, P2 ;  /* 0x0000007304297211 */ /* 0x000fe200010f0c18 */
[----:B------:R-:W-:Y:S01]  /*3120*/  IMAD.MOV.U32 R24, RZ, RZ, R31 ;  /* 0x000000ffff187224 */ /* 0x000fe200078e001f */
[----:B------:R-:W-:Y:S02]  /*3130*/  ISETP.GT.AND P3, PT, R31, R128, PT ;  /* 0x000000801f00720c */ /* 0x000fe40003f64270 */
[----:B-1----:R-:W-:-:S02]  /*3140*/  ISETP.GE.AND P2, PT, R122, 0x1, PT ;  /* 0x000000017a00780c */ /* 0x002fc40003f46270 */
[----:B------:R-:W-:-:S04]  /*3150*/  LEA R36, P5, R0, R114, 0x1 ;  /* 0x0000007200247211 */ /* 0x000fc800078a08ff */
[----:B------:R-:W-:Y:S01]  /*3160*/  LEA.HI.X R37, R0, R115, R3, 0x1, P5 ;  /* 0x0000007300257211 */ /* 0x000fe200028f0c03 */
[----:B------:R-:W-:-:S04]  /*3170*/  IMAD R0, R16, 0x4800, R26 ;  /* 0x0000480010007824 */ /* 0x000fc800078e021a */
[----:B------:R-:W-:Y:S01]  /*3180*/  @P3 LOP3.LUT R17, R17, 0x2, RZ, 0xfc, !PT ;  /* 0x0000000211113812 */ /* 0x000fe200078efcff */
[----:B------:R-:W-:Y:S01]  /*3190*/  IMAD R39, R0, 0x2, R119 ;  /* 0x0000000200277824 */ /* 0x000fe200078e0277 */
[----:B------:R-:W-:Y:S06]  /*31a0*/  @!P2 BRA `(.L_x_1469) ;  /* 0x0000007400b0a947 */ /* 0x000fec0003800000 */
[----:B------:R-:W-:Y:S01]  /*31b0*/  ULDC.U8 UR4, c[0x0][0x410] ;  /* 0x0001040000047ab9 */ /* 0x000fe20000000000 */
[-C--:B------:R-:W-:Y:S01]  /*31c0*/  IMAD R3, R133, R31.reuse, RZ ;  /* 0x0000001f85037224 */ /* 0x080fe200078e02ff */
[----:B------:R-:W-:Y:S01]  /*31d0*/  ISETP.NE.AND P2, PT, RZ, UR4, PT ;  /* 0x00000004ff007c0c */ /* 0x000fe2000bf45270 */
[-C--:B------:R-:W-:Y:S02]  /*31e0*/  IMAD R29, R134, R31.reuse, RZ ;  /* 0x0000001f861d7224 */ /* 0x080fe400078e02ff */
[----:B------:R-:W-:Y:S02]  /*31f0*/  IMAD R3, R28, R96, R3 ;  /* 0x000000601c037224 */ /* 0x000fe400078e0203 */
[----:B------:R-:W-:Y:S02]  /*3200*/  IMAD R4, R24, -0x60, R25 ;  /* 0xffffffa018047824 */ /* 0x000fe400078e0219 */
[----:B------:R-:W-:-:S03]  /*3210*/  IMAD.WIDE.U32 R78, R96, R31, RZ ;  /* 0x0000001f604e7225 */ /* 0x000fc600078e00ff */
[----:B------:R-:W-:Y:S01]  /*3220*/  VIMNMX R4, R4, 0x60, PT ;  /* 0x0000006004047848 */ /* 0x000fe20003fe0100 */
[----:B------:R-:W-:Y:S02]  /*3230*/  IMAD R29, R28, R102, R29 ;  /* 0x000000661c1d7224 */ /* 0x000fe400078e021d */
        /* <DEDUP_REMOVED lines=22> */
[----:B------:R-:W-:Y:S01]  /*33a0*/  IADD3 R31, P2, R98, R76, RZ ;  /* 0x0000004c621f7210 */ /* 0x000fe20007f5e0ff */
[----:B------:R-:W-:Y:S01]  /*33b0*/  ULDC.64 UR6, c[0x0][0x400] ;  /* 0x0001000000067ab9 */ /* 0x000fe20000000a00 */
[----:B------:R-:W-:Y:S01]  /*33c0*/  CS2R R124, SRZ ;  /* 0x00000000007c7805 */ /* 0x000fe2000001ff00 */
[----:B------:R-:W-:Y:S01]  /*33d0*/  IMAD.X R30, R0, 0x1, R105, P4 ;  /* 0x00000001001e7824 */ /* 0x000fe200020e0669 */
[----:B------:R-:W-:Y:S01]  /*33e0*/  LEA R28, P4, R29, UR4, 0x1 ;  /* 0x000000041d1c7c11 */ /* 0x000fe2000f8808ff */
[----:B------:R-:W-:Y:S01]  /*33f0*/  IMAD.X R34, R3, 0x1, R20, P2 ;  /* 0x0000000103227824 */ /* 0x000fe200010e0614 */
[----:B------:R-:W-:Y:S02]  /*3400*/  ISETP.GE.AND P2, PT, R160, R122, PT ;  /* 0x0000007aa000720c */ /* 0x000fe40003f46270 */
[----:B------:R-:W-:-:S02]  /*3410*/  CS2R R82, SRZ ;  /* 0x0000000000527805 */ /* 0x000fc4000001ff00 */
[----:B------:R-:W-:Y:S02]  /*3420*/  LEA.HI.X R29, R29, UR5, R30, 0x1, P4 ;  /* 0x000000051d1d7c11 */ /* 0x000fe4000a0f0c1e */
[----:B------:R-:W-:Y:S02]  /*3430*/  CS2R R126, SRZ ;  /* 0x00000000007e7805 */ /* 0x000fe4000001ff00 */
[C---:B------:R-:W-:Y:S02]  /*3440*/  LEA R30, P4, R31.reuse, UR6, 0x1 ;  /* 0x000000061f1e7c11 */ /* 0x040fe4000f8808ff */
[----:B------:R-:W-:Y:S02]  /*3450*/  CS2R R114, SRZ ;  /* 0x0000000000727805 */ /* 0x000fe4000001ff00 */
[----:B------:R-:W-:Y:S02]  /*3460*/  LEA.HI.X R31, R31, UR7, R34, 0x1, P4 ;  /* 0x000000071f1f7c11 */ /* 0x000fe4000a0f0c22 */
[-C--:B------:R-:W-:Y:S01]  /*3470*/  ISETP.GE.AND P4, PT, R171, R122.reuse, PT ;  /* 0x0000007aab00720c */ /* 0x080fe20003f86270 */
[----:B------:R0:W5:Y:S04]  /*3480*/  @!P2 LDG.E.64 R124, desc[UR46][R28.64] ;  /* 0x0000002e1c7ca981 */ /* 0x000168000c1e1b00 */
[----:B------:R0:W5:Y:S01]  /*3490*/  @!P2 LDG.E.64 R126, desc[UR46][R30.64] ;  /* 0x0000002e1e7ea981 */ /* 0x000162000c1e1b00 */
[----:B------:R-:W-:-:S07]  /*34a0*/  ISETP.GE.AND P2, PT, R169, R122, PT ;  /* 0x0000007aa900720c */ /* 0x000fce0003f46270 */
[----:B------:R0:W5:Y:S04]  /*34b0*/  @!P4 LDG.E.64 R82, desc[UR46][R28.64+0x20] ;  /* 0x0000202e1c52c981 */ /* 0x000168000c1e1b00 */
[----:B------:R0:W5:Y:S01]  /*34c0*/  @!P4 LDG.E.64 R114, desc[UR46][R30.64+0x20] ;  /* 0x0000202e1e72c981 */ /* 0x000162000c1e1b00 */
[----:B------:R-:W-:Y:S02]  /*34d0*/  ISETP.GE.AND P4, PT, R170, R122, PT ;  /* 0x0000007aaa00720c */ /* 0x000fe40003f86270 */
[----:B------:R-:W-:Y:S02]  /*34e0*/  CS2R R74, SRZ ;  /* 0x00000000004a7805 */ /* 0x000fe4000001ff00 */
[----:B------:R-:W-:Y:S02]  /*34f0*/  CS2R R80, SRZ ;  /* 0x0000000000507805 */ /* 0x000fe4000001ff00 */
[----:B------:R-:W-:-:S02]  /*3500*/  CS2R R70, SRZ ;  /* 0x0000000000467805 */ /* 0x000fc4000001ff00 */
[----:B------:R-:W-:Y:S01]  /*3510*/  CS2R R72, SRZ ;  /* 0x0000000000487805 */ /* 0x000fe2000001ff00 */
[----:B------:R0:W5:Y:S04]  /*3520*/  @!P2 LDG.E.64 R74, desc[UR46][R28.64+0x40] ;  /* 0x0000402e1c4aa981 */ /* 0x000168000c1e1b00 */
[----:B------:R0:W5:Y:S01]  /*3530*/  @!P2 LDG.E.64 R80, desc[UR46][R30.64+0x40] ;  /* 0x0000402e1e50a981 */ /* 0x000162000c1e1b00 */
[----:B------:R-:W-:-:S03]  /*3540*/  ISETP.GE.AND P2, PT, R168, R122, PT ;  /* 0x0000007aa800720c */ /* 0x000fc60003f46270 */
        /* <DEDUP_REMOVED lines=8> */
[----:B------:R0:W5:Y:S04]  /*35d0*/  @!P2 LDG.E.64 R68, desc[UR46][R30.64+0x80] ;  /* 0x0000802e1e44a981 */ /* 0x000168000c1e1b00 */
[----:B------:R0:W5:Y:S04]  /*35e0*/  @!P4 LDG.E.64 R62, desc[UR46][R28.64+0xa0] ;  /* 0x0000a02e1c3ec981 */ /* 0x000168000c1e1b00 */
[----:B------:R0:W5:Y:S02]  /*35f0*/  @!P4 LDG.E.64 R64, desc[UR46][R30.64+0xa0] ;  /* 0x0000a02e1e40c981 */ /* 0x000164000c1e1b00 */
.L_x_1472:
[----:B------:R-:W-:Y:S05]  /*3600*/  BSYNC B1 ;  /* 0x0000000000017941 */ /* 0x000fea0003800000 */
.L_x_1471:
        /* <DEDUP_REMOVED lines=16> */
[----:B------:R-:W-:Y:S01]  /*3710*/  ULDC.64 UR6, c[0x0][0x400] ;  /* 0x0001000000067ab9 */ /* 0x000fe20000000a00 */
[----:B------:R-:W-:Y:S02]  /*3720*/  CS2R R58, SRZ ;  /* 0x00000000003a7805 */ /* 0x000fe4000001ff00 */
[----:B0-----:R-:W-:Y:S02]  /*3730*/  IADD3.X R29, R105, R0, R108, P2, P5 ;  /* 0x00000000691d7210 */ /* 0x001fe400017ea46c */
[----:B------:R-:W-:Y:S02]  /*3740*/  CS2R R60, SRZ ;  /* 0x00000000003c7805 */ /* 0x000fe4000001ff00 */
[----:B------:R-:W-:-:S04]  /*3750*/  IADD3 R76, P2, P5, R98, R76, R107 ;  /* 0x0000004c624c7210 */ /* 0x000fc80007d5e06b */
[----:B------:R-:W-:Y:S02]  /*3760*/  IADD3.X R3, R20, R3, R106, P2, P5 ;  /* 0x0000000314037210 */ /* 0x000fe400017ea46a */
[----:B------:R-:W-:-:S04]  /*3770*/  LEA R28, P2, R78, UR4, 0x1 ;  /* 0x000000044e1c7c11 */ /* 0x000fc8000f8408ff */
[----:B------:R-:W-:Y:S02]  /*3780*/  LEA.HI.X R29, R78, UR5, R29, 0x1, P2 ;  /* 0x000000054e1d7c11 */ /* 0x000fe400090f0c1d */
        /* <DEDUP_REMOVED lines=30> */
.L_x_1474:
[----:B------:R-:W-:Y:S05]  /*3970*/  BSYNC B1 ;  /* 0x0000000000017941 */ /* 0x000fea0003800000 */
.L_x_1473:
[----:B------:R-:W2:Y:S01]  /*3980*/  LDL R0, [R1+0x38] ;  /* 0x0000380001007983 */ /* 0x000ea20000100800 */
[----:B-----5:R-:W-:Y:S02]  /*3990*/  IMAD.MOV.U32 R3, RZ, RZ, R62 ;  /* 0x000000ffff037224 */ /* 0x020fe400078e003e */
[----:B01----:R-:W-:Y:S02]  /*39a0*/  IMAD.MOV.U32 R29, RZ, RZ, R66 ;  /* 0x000000ffff1d7224 */ /* 0x003fe400078e0042 */
[----:B------:R-:W-:-:S03]  /*39b0*/  IMAD.MOV.U32 R28, RZ, RZ, R67 ;  /* 0x000000ffff1c7224 */ /* 0x000fc600078e0043 */
[----:B------:R-:W-:Y:S01]  /*39c0*/  PRMT R210, R210, 0x5410, R29 ;  /* 0x00005410d2d27816 */ /* 0x000fe2000000001d */
[----:B------:R-:W-:Y:S01]  /*39d0*/  IMAD.MOV.U32 R29, RZ, RZ, R83 ;  /* 0x000000ffff1d7224 */ /* 0x000fe200078e0053 */
[----:B------:R-:W-:Y:S01]  /*39e0*/  PRMT R209, R209, 0x5410, R28 ;  /* 0x00005410d1d17816 */ /* 0x000fe2000000001c */
[----:B------:R-:W-:-:S03]  /*39f0*/  IMAD.MOV.U32 R28, RZ, RZ, R82 ;  /* 0x000000ffff1c7224 */ /* 0x000fc600078e0052 */
[----:B------:R-:W-:Y:S02]  /*3a00*/  PRMT R215, R215, 0x5410, R29 ;  /* 0x00005410d7d77816 */ /* 0x000fe4000000001d */
[----:B------:R-:W-:Y:S02]  /*3a10*/  PRMT R214, R214, 0x5410, R28 ;  /* 0x00005410d6d67816 */ /* 0x000fe4000000001c */
[----:B--2---:R-:W-:Y:S01]  /*3a20*/  R2UR UR4, R0 ;  /* 0x00000000000472ca */ /* 0x004fe200000e0000 */
[----:B------:R-:W-:-:S05]  /*3a30*/  IMAD.MOV.U32 R0, RZ, RZ, R63 ;  /* 0x000000ffff007224 */ /* 0x000fca00078e003f */
[----:B------:R-:W-:Y:S01]  /*3a40*/  PRMT R180, R0, 0x5410, R3 ;  /* 0x0000541000b47816 */ /* 0x000fe20000000003 */
[----:B------:R-:W-:Y:S02]  /*3a50*/  IMAD.MOV.U32 R0, RZ, RZ, R70 ;  /* 0x000000ffff007224 */ /* 0x000fe400078e0046 */
[----:B------:R-:W-:-:S04]  /*3a60*/  IMAD.MOV.U32 R3, RZ, RZ, R71 ;  /* 0x000000ffff037224 */ /* 0x000fc800078e0047 */
[----:B------:R-:W-:Y:S01]  /*3a70*/  UISETP.NE.AND UP0, UPT, UR4, 0x3, UPT ;  /* 0x000000030400788c */ /* 0x000fe2000bf05270 */
[----:B------:R-:W-:Y:S01]  /*3a80*/  PRMT R211, R3, 0x5410, R0 ;  /* 0x0000541003d37816 */ /* 0x000fe20000000000 */
[----:B------:R-:W-:Y:S02]  /*3a90*/  IMAD.MOV.U32 R0, RZ, RZ, R74 ;  /* 0x000000ffff007224 */ /* 0x000fe400078e004a */
[----:B------:R-:W-:Y:S02]  /*3aa0*/  IMAD.MOV.U32 R3, RZ, RZ, R75 ;  /* 0x000000ffff037224 */ /* 0x000fe400078e004b */
[----:B------:R-:W-:Y:S02]  /*3ab0*/  PLOP3.LUT P2, PT, PT, PT, UP0, 0x80, 0x0 ;  /* 0x000000000000781c */ /* 0x000fe40003f4f008 */
        /* <DEDUP_REMOVED lines=69> */
.L_x_1475:
[----:B------:R-:W-:Y:S01]  /*3f10*/  IMAD R3, R16, 0x8, R2 ;  /* 0x0000000810037824 */ /* 0x000fe200078e0202 */
[----:B------:R-:W-:Y:S01]  /*3f20*/  SHF.L.U32 R0, R167, 0x1f, RZ ;  /* 0x0000001fa7007819 */ /* 0x000fe200000006ff */
[----:B------:R-:W-:Y:S03]  /*3f30*/  BSSY B1, `(.L_x_1476) ;  /* 0x0000003000017945 */ /* 0x000fe60003800000 */
[----:B------:R-:W0:Y:S02]  /*3f40*/  SYNCS.PHASECHK.TRANS64.TRYWAIT P5, [R3+URZ+0x2a890], R0 ;  /* 0x02a89000030075a7 */ /* 0x000e2400080a017f */
[----:B0-----:R-:W-:Y:S05]  /*3f50*/  @!P5 BRA `(.L_x_1477) ;  /* 0x0000027000f4d947 */ /* 0x001fea0003800000 */
.L_x_1928:
[----:B------:R-:W-:Y:S05]  /*3f60*/  BSYNC B1 ;  /* 0x0000000000017941 */ /* 0x000fea0003800000 */
.L_x_1476:
        /* <DEDUP_REMOVED lines=9> */
[----:B------:R-:W-:Y:S02]  /*4000*/  SHF.R.U64 R126, R126, 0x10, R127 ;  /* 0x000000107e7e7819 */ /* 0x000fe4000000127f */
[--C-:B------:R-:W-:Y:S02]  /*4010*/  SHF.R.U64 R124, R124, 0x10, R125.reuse ;  /* 0x000000107c7c7819 */ /* 0x100fe4000000127d */
        /* <DEDUP_REMOVED lines=10> */
[----:B------:R-:W-:Y:S01]  /*40c0*/  LOP3.LUT R130, R124, 0xffff0000, RZ, 0xc0, !PT ;  /* 0xffff00007c827812 */ /* 0x000fe200078ec0ff */
        /* <DEDUP_REMOVED lines=34> */
.L_x_1483:
[----:B------:R-:W-:Y:S05]  /*42f0*/  BSYNC B3 ;  /* 0x0000000000037941 */ /* 0x000fea0003800000 */
.L_x_1482:
[----:B--2---:R1:W-:Y:S02]  /*4300*/  STG.E.128 desc[UR46][R40.64], R28 ;  /* 0x0000001c28007986 */ /* 0x0043e4000c101d2e */
.L_x_1481:
[----:B------:R-:W-:Y:S05]  /*4310*/  BSYNC B2 ;  /* 0x0000000000027941 */ /* 0x000fea0003800000 */
.L_x_1480:
[----:B------:R-:W-:Y:S01]  /*4320*/  ISETP.NE.AND P3, PT, R10, RZ, PT ;  /* 0x000000ff0a00720c */ /* 0x000fe20003f65270 */
[----:B------:R-:W-:-:S12]  /*4330*/  BSSY B2, `(.L_x_1484) ;  /* 0x0000037000027945 */ /* 0x000fd80003800000 */
[----:B------:R-:W-:Y:S05]  /*4340*/  @!P3 BRA `(.L_x_1485) ;  /* 0x0000000000d4b947 */ /* 0x000fea0003800000 */
[----:B-1----:R1:W2:Y:S01]  /*4350*/  LDS.128 R28, [R38] ;  /* 0x00000000261c7984 */ /* 0x0022a20000000c00 */
        /* <DEDUP_REMOVED lines=14> */
[C---:B------:R-:W-:Y:S01]  /*4440*/  LOP3.LUT R29, R82.reuse, 0xffff0000, RZ, 0xc0, !PT ;  /* 0xffff0000521d7812 */ /* 0x040fe200078ec0ff */
        /* <DEDUP_REMOVED lines=35> */
.L_x_1487:
[----:B------:R-:W-:Y:S05]  /*4680*/  BSYNC B3 ;  /* 0x0000000000037941 */ /* 0x000fea0003800000 */
.L_x_1486:
[----:B--2---:R2:W-:Y:S02]  /*4690*/  STG.E.128 desc[UR46][R40.64+0x40], R28 ;  /* 0x0000401c28007986 */ /* 0x0045e4000c101d2e */
.L_x_1485:
[----:B------:R-:W-:Y:S05]  /*46a0*/  BSYNC B2 ;  /* 0x0000000000027941 */ /* 0x000fea0003800000 */
.L_x_1484:
[----:B------:R-:W-:Y:S01]  /*46b0*/  ISETP.NE.AND P3, PT, R9, RZ, PT ;  /* 0x000000ff0900720c */ /* 0x000fe20003f65270 */
[----:B------:R-:W-:-:S12]  /*46c0*/  BSSY B2, `(.L_x_1488) ;  /* 0x0000037000027945 */ /* 0x000fd80003800000 */
[----:B------:R-:W-:Y:S05]  /*46d0*/  @!P3 BRA `(.L_x_1489) ;  /* 0x0000000000d4b947 */ /* 0x000fea0003800000 */
[----:B-12---:R1:W2:Y:S01]  /*46e0*/  LDS.128 R28, [R39+0x3000] ;  /* 0x00300000271c7984 */ /* 0x0062a20000000c00 */
        /* <DEDUP_REMOVED lines=50> */
.L_x_1491:
[----:B------:R-:W-:Y:S05]  /*4a10*/  BSYNC B3 ;  /* 0x0000000000037941 */ /* 0x000fea0003800000 */
.L_x_1490:
[----:B--2---:R3:W-:Y:S02]  /*4a20*/  STG.E.128 desc[UR46][R40.64+0x80], R28 ;  /* 0x0000801c28007986 */ /* 0x0047e4000c101d2e */
.L_x_1489:
[----:B------:R-:W-:Y:S05]  /*4a30*/  BSYNC B2 ;  /* 0x0000000000027941 */ /* 0x000fea0003800000 */
.L_x_1488:
[----:B------:R-:W-:Y:S01]  /*4a40*/  ISETP.NE.AND P3, PT, R8, RZ, PT ;  /* 0x000000ff0800720c */ /* 0x000fe20003f65270 */
[----:B------:R-:W-:-:S12]  /*4a50*/  BSSY B2, `(.L_x_1492) ;  /* 0x0000038000027945 */ /* 0x000fd80003800000 */
[----:B------:R-:W-:Y:S05]  /*4a60*/  @!P3 BRA `(.L_x_1493) ;  /* 0x0000000000d8b947 */ /* 0x000fea0003800000 */
[----:B-123--:R1:W2:Y:S01]  /*4a70*/  LDS.128 R28, [R38+0x3000] ;  /* 0x00300000261c7984 */ /* 0x00e2a20000000c00 */
        /* <DEDUP_REMOVED lines=21> */
[----:B------:R-:W-:Y:S02]  /*4bd0*/  PRMT R29, R211, 0x5410, R74 ;  /* 0x00005410d31d7816 */ /* 0x000fe4000000004a */
        /* <DEDUP_REMOVED lines=29> */
.L_x_1495:
[----:B------:R-:W-:Y:S05]  /*4db0*/  BSYNC B3 ;  /* 0x0000000000037941 */ /* 0x000fea0003800000 */
.L_x_1494:
[----:B--2---:R4:W-:Y:S02]  /*4dc0*/  STG.E.128 desc[UR46][R40.64+0xc0], R28 ;  /* 0x0000c01c28007986 */ /* 0x0049e4000c101d2e */
.L_x_1493:
[----:B------:R-:W-:Y:S05]  /*4dd0*/  BSYNC B2 ;  /* 0x0000000000027941 */ /* 0x000fea0003800000 */
.L_x_1492:
        /* <DEDUP_REMOVED lines=11> */
[C---:B------:R-:W-:Y:S01]  /*4e90*/  PRMT R69, R210.reuse, 0x5410, R67 ;  /* 0x00005410d2457816 */ /* 0x040fe20000000043 */
        /* <DEDUP_REMOVED lines=43> */
.L_x_1499:
[----:B------:R-:W-:Y:S05]  /*5150*/  BSYNC B3 ;  /* 0x0000000000037941 */ /* 0x000fea0003800000 */
.L_x_1498:
[----:B--2---:R1:W-:Y:S02]  /*5160*/  STG.E.128 desc[UR46][R40.64+0x100], R28 ;  /* 0x0001001c28007986 */ /* 0x0043e4000c101d2e */
.L_x_1497:
[----:B------:R-:W-:Y:S05]  /*5170*/  BSYNC B2 ;  /* 0x0000000000027941 */ /* 0x000fea0003800000 */
.L_x_1496:
[----:B------:R-:W-:-:S13]  /*5180*/  ISETP.NE.AND P3, PT, R6, RZ, PT ;  /* 0x000000ff0600720c */ /* 0x000fda0003f65270 */
[----:B------:R-:W-:Y:S05]  /*5190*/  @!P3 BRA `(.L_x_1479) ;  /* 0x0000000000d0b947 */ /* 0x000fea0003800000 */
[----:B-1234-:R1:W2:Y:S01]  /*51a0*/  LDS.128 R28, [R38+0x6000] ;  /* 0x00600000261c7984 */ /* 0x01e2a20000000c00 */
[----:B------:R-:W-:Y:S01]  /*51b0*/  ISETP.GE.AND P3, PT, R172, R122, PT ;  /* 0x0000007aac00720c */ /* 0x000fe20003f66270 */
[----:B------:R-:W-:-:S12]  /*51c0*/  BSSY B2, `(.L_x_1500) ;  /* 0x0000030000027945 */ /* 0x000fd80003800000 */
[----:B-1----:R-:W-:Y:S05]  /*51d0*/  @P3 BRA `(.L_x_1501) ;  /* 0x0000000000b83947 */ /* 0x002fea0003800000 */
[----:B------:R-:W-:Y:S02]  /*51e0*/  SHF.R.U64 R66, R62, 0x10, R63 ;  /* 0x000000103e427819 */ /* 0x000fe4000000123f */
[--C-:B------:R-:W-:Y:S02]  /*51f0*/  SHF.R.U64 R62, R64, 0x10, R65.reuse ;  /* 0x00000010403e7819 */ /* 0x100fe40000001241 */
[----:B------:R-:W-:Y:S02]  /*5200*/  PRMT R66, R180, 0x5432, R66 ;  /* 0x00005432b4427816 */ /* 0x000fe40000000042 */
[----:B------:R-:W-:Y:S02]  /*5210*/  PRMT R62, R159, 0x5432, R62 ;  /* 0x000054329f3e7816 */ /* 0x000fe4000000003e */
[----:B------:R-:W-:Y:S02]  /*5220*/  SHF.R.U32.HI R64, RZ, 0x10, R65 ;  /* 0x00000010ff407819 */ /* 0x000fe40000011641 */
[C---:B--2---:R-:W-:Y:S01]  /*5230*/  LOP3.LUT R67, R29.reuse, 0xffff0000, RZ, 0xc0, !PT ;  /* 0xffff00001d437812 */ /* 0x044fe200078ec0ff */
[----:B------:R-:W-:Y:S01]  /*5240*/  IMAD.U32 R29, R29, 0x10000, RZ ;  /* 0x000100001d1d7824 */ /* 0x000fe200078e00ff */
[----:B------:R-:W-:-:S02]  /*5250*/  LOP3.LUT R65, R62, 0xffff0000, RZ, 0xc0, !PT ;  /* 0xffff00003e417812 */ /* 0x000fc400078ec0ff */
        /* <DEDUP_REMOVED lines=20> */
[----:B------:R-:W-:Y:S01]  /*53a0*/  LOP3.LUT R29, R31, 0xffff0000, RZ, 0xc0, !PT ;  /* 0xffff00001f1d7812 */ /* 0x000fe200078ec0ff */
[----:B------:R-:W-:Y:S02]  /*53b0*/  IMAD.U32 R69, R62, 0x10000, RZ ;  /* 0x000100003e457824 */ /* 0x000fe400078e00ff */
[C---:B------:R-:W-:Y:S01]  /*53c0*/  IMAD.U32 R67, R28.reuse, 0x10000, RZ ;  /* 0x000100001c437824 */ /* 0x040fe200078e00ff */
[----:B------:R-:W-:Y:S01]  /*53d0*/  LOP3.LUT R28, R28, 0xffff0000, RZ, 0xc0, !PT ;  /* 0xffff00001c1c7812 */ /* 0x000fe200078ec0ff */
[----:B------:R-:W-:Y:S01]  /*53e0*/  FMUL.FTZ R62, R29, R64 ;  /* 0x000000401d3e7220 */ /* 0x000fe20000410000 */
[----:B------:R-:W-:-:S02]  /*53f0*/  IMAD.U32 R31, R31, 0x10000, RZ ;  /* 0x000100001f1f7824 */ /* 0x000fc400078e00ff */
[-C--:B------:R-:W-:Y:S01]  /*5400*/  FMUL.FTZ R29, R29, R63.reuse ;  /* 0x0000003f1d1d7220 */ /* 0x080fe20000410000 */
[----:B------:R-:W-:Y:S01]  /*5410*/  F2FP.BF16.F32.PACK_AB R30, R70, R30 ;  /* 0x0000001e461e723e */ /* 0x000fe200000010ff */
[C---:B------:R-:W-:Y:S02]  /*5420*/  FFMA.FTZ R63, R31.reuse, R63, -R62 ;  /* 0x0000003f1f3f7223 */ /* 0x040fe4000001083e */
[----:B------:R-:W-:Y:S01]  /*5430*/  FFMA.FTZ R29, R31, R64, R29 ;  /* 0x000000401f1d7223 */ /* 0x000fe2000001001d */
[C---:B------:R-:W-:Y:S01]  /*5440*/  FMUL.FTZ R62, R28.reuse, R69 ;  /* 0x000000451c3e7220 */ /* 0x040fe20000410000 */
[----:B------:R-:W-:-:S03]  /*5450*/  FMUL.FTZ R28, R28, R66 ;  /* 0x000000421c1c7220 */ /* 0x000fc60000410000 */
[----:B------:R-:W-:Y:S01]  /*5460*/  F2FP.BF16.F32.PACK_AB R29, R29, R63 ;  /* 0x0000003f1d1d723e */ /* 0x000fe200000010ff */
[C---:B------:R-:W-:Y:S01]  /*5470*/  FFMA.FTZ R62, R67.reuse, R66, -R62 ;  /* 0x00000042433e7223 */ /* 0x040fe2000001083e */
[----:B------:R-:W-:-:S03]  /*5480*/  FFMA.FTZ R28, R67, R69, R28 ;  /* 0x00000045431c7223 */ /* 0x000fc6000001001c */
[----:B------:R-:W-:Y:S02]  /*5490*/  IMAD.MOV.U32 R31, RZ, RZ, R29 ;  /* 0x000000ffff1f7224 */ /* 0x000fe400078e001d */
[----:B------:R-:W-:Y:S01]  /*54a0*/  F2FP.BF16.F32.PACK_AB R28, R28, R62 ;  /* 0x0000003e1c1c723e */ /* 0x000fe200000010ff */
[----:B------:R-:W-:-:S07]  /*54b0*/  IMAD.MOV.U32 R29, RZ, RZ, R65 ;  /* 0x000000ffff1d7224 */ /* 0x000fce00078e0041 */
.L_x_1501:
[----:B------:R-:W-:Y:S05]  /*54c0*/  BSYNC B2 ;  /* 0x0000000000027941 */ /* 0x000fea0003800000 */
.L_x_1500:
[----:B--2---:R1:W-:Y:S02]  /*54d0*/  STG.E.128 desc[UR46][R40.64+0x140], R28 ;  /* 0x0001401c28007986 */ /* 0x0043e4000c101d2e */
.L_x_1479:
[----:B------:R-:W-:Y:S05]  /*54e0*/  BSYNC B1 ;  /* 0x0000000000017941 */ /* 0x000fea0003800000 */
.L_x_1478:
        /* <DEDUP_REMOVED lines=14> */
[C---:B------:R-:W-:Y:S02]  /*55d0*/  PRMT R41, R206.reuse, 0x5410, R41 ;  /* 0x00005410ce297816 */ /* 0x040fe40000000029 */
        /* <DEDUP_REMOVED lines=38> */
.L_x_1506:
[----:B------:R-:W-:Y:S05]  /*5840*/  BSYNC B2 ;  /* 0x0000000000027941 */ /* 0x000fea0003800000 */
.L_x_1505:
[----:B--2---:R1:W-:Y:S02]  /*5850*/  STG.E.128 desc[UR46][R36.64], R28 ;  /* 0x0000001c24007986 */ /* 0x0043e4000c101d2e */
.L_x_1504:
[----:B------:R-:W-:Y:S05]  /*5860*/  BSYNC B1 ;  /* 0x0000000000017941 */ /* 0x000fea0003800000 */
.L_x_1503:
        /* <DEDUP_REMOVED lines=15> */
[----:B------:R-:W-:Y:S01]  /*5960*/  PRMT R158, R158, 0x5432, R57 ;  /* 0x000054329e9e7816 */ /* 0x000fe20000000039 */
[C---:B------:R-:W-:Y:S01]  /*5970*/  IMAD.U32 R57, R29.reuse, 0x10000, RZ ;  /* 0x000100001d397824 */ /* 0x040fe200078e00ff */
[----:B------:R-:W-:Y:S02]  /*5980*/  LOP3.LUT R63, R29, 0xffff0000, RZ, 0xc0, !PT ;  /* 0xffff00001d3f7812 */ /* 0x000fe400078ec0ff */
[C---:B------:R-:W-:Y:S01]  /*5990*/  LOP3.LUT R29, R41.reuse, 0xffff0000, RZ, 0xc0, !PT ;  /* 0xffff0000291d7812 */ /* 0x040fe200078ec0ff */
[----:B------:R-:W-:Y:S01]  /*59a0*/  IMAD.U32 R60, R158, 0x10000, RZ ;  /* 0x000100009e3c7824 */ /* 0x000fe200078e00ff */
[----:B------:R-:W-:Y:S01]  /*59b0*/  LOP3.LUT R58, R40, 0xffff0000, RZ, 0xc0, !PT ;  /* 0xffff0000283a7812 */ /* 0x000fe200078ec0ff */
[----:B------:R-:W-:Y:S01]  /*59c0*/  IMAD.U32 R41, R41, 0x10000, RZ ;  /* 0x0001000029297824 */ /* 0x000fe200078e00ff */
[----:B------:R-:W-:Y:S01]  /*59d0*/  PRMT R54, R156, 0x5432, R54 ;  /* 0x000054329c367816 */ /* 0x000fe20000000036 */
[CC--:B------:R-:W-:Y:S01]  /*59e0*/  FMUL.FTZ R62, R63.reuse, R29.reuse ;  /* 0x0000001d3f3e7220 */ /* 0x0c0fe20000410000 */
[----:B------:R-:W-:Y:S01]  /*59f0*/  LOP3.LUT R30, R30, 0xffff0000, RZ, 0xc0, !PT ;  /* 0xffff00001e1e7812 */ /* 0x000fe200078ec0ff */
[----:B------:R-:W-:Y:S01]  /*5a00*/  FMUL.FTZ R63, R63, R58 ;  /* 0x0000003a3f3f7220 */ /* 0x000fe20000410000 */
[----:B------:R-:W-:Y:S01]  /*5a10*/  LOP3.LUT R28, R28, 0xffff0000, RZ, 0xc0, !PT ;  /* 0xffff00001c1c7812 */ /* 0x000fe200078ec0ff */
[----:B------:R-:W-:Y:S01]  /*5a20*/  IMAD.U32 R61, R54, 0x10000, RZ ;  /* 0x00010000363d7824 */ /* 0x000fe200078e00ff */
[----:B------:R-:W-:Y:S01]  /*5a30*/  LOP3.LUT R55, R31, 0xffff0000, RZ, 0xc0, !PT ;  /* 0xffff00001f377812 */ /* 0x000fe200078ec0ff */
[C---:B------:R-:W-:Y:S01]  /*5a40*/  FFMA.FTZ R63, R57.reuse, R29, R63 ;  /* 0x0000001d393f7223 */ /* 0x040fe2000001003f */
[CC--:B------:R-:W-:Y:S01]  /*5a50*/  FMUL.FTZ R64, R30.reuse, R60.reuse ;  /* 0x0000003c1e407220 */ /* 0x0c0fe20000410000 */
[-C--:B------:R-:W-:Y:S01]  /*5a60*/  FMUL.FTZ R29, R30, R61.reuse ;  /* 0x0000003d1e1d7220 */ /* 0x080fe20000410000 */
[----:B------:R-:W-:Y:S01]  /*5a70*/  LOP3.LUT R158, R158, 0xffff0000, RZ, 0xc0, !PT ;  /* 0xffff00009e9e7812 */ /* 0x000fe200078ec0ff */
[----:B------:R-:W-:Y:S01]  /*5a80*/  IMAD.U32 R40, R40, 0x10000, RZ ;  /* 0x0001000028287824 */ /* 0x000fe200078e00ff */
[----:B------:R-:W-:Y:S01]  /*5a90*/  LOP3.LUT R54, R54, 0xffff0000, RZ, 0xc0, !PT ;  /* 0xffff000036367812 */ /* 0x000fe200078ec0ff */
[C---:B------:R-:W-:Y:S01]  /*5aa0*/  FFMA.FTZ R64, R56.reuse, R61, -R64 ;  /* 0x0000003d38407223 */ /* 0x040fe20000010840 */
[----:B------:R-:W-:Y:S01]  /*5ab0*/  FFMA.FTZ R29, R56, R60, R29 ;  /* 0x0000003c381d7223 */ /* 0x000fe2000001001d */
[C---:B------:R-:W-:Y:S01]  /*5ac0*/  FMUL.FTZ R30, R28.reuse, R41 ;  /* 0x000000291c1e7220 */ /* 0x040fe20000410000 */
[----:B------:R-:W-:Y:S01]  /*5ad0*/  FFMA.FTZ R62, R57, R58, -R62 ;  /* 0x0000003a393e7223 */ /* 0x000fe2000001083e */
[----:B------:R-:W-:Y:S01]  /*5ae0*/  FMUL.FTZ R56, R55, R158 ;  /* 0x0000009e37387220 */ /* 0x000fe20000410000 */
[----:B------:R-:W-:Y:S01]  /*5af0*/  FMUL.FTZ R28, R28, R40 ;  /* 0x000000281c1c7220 */ /* 0x000fe20000410000 */
[----:B------:R-:W-:-:S02]  /*5b00*/  IMAD.U32 R31, R31, 0x10000, RZ ;  /* 0x000100001f1f7824 */ /* 0x000fc400078e00ff */
        /* <DEDUP_REMOVED lines=9> */
[----:B------:R-:W-:Y:S01]  /*5ba0*/  F2FP.BF16.F32.PACK_AB R31, R55, R54 ;  /* 0x00000036371f723e */ /* 0x000fe200000010ff */
[----:B------:R-:W-:-:S07]  /*5bb0*/  IMAD.MOV.U32 R30, RZ, RZ, R64 ;  /* 0x000000ffff1e7224 */ /* 0x000fce00078e0040 */
.L_x_1510:
[----:B------:R-:W-:Y:S05]  /*5bc0*/  BSYNC B2 ;  /* 0x0000000000027941 */ /* 0x000fea0003800000 */
.L_x_1509:
[----:B--2---:R1:W-:Y:S02]  /*5bd0*/  STG.E.128 desc[UR46][R36.64+0x40], R28 ;  /* 0x0000401c24007986 */ /* 0x0043e4000c101d2e */
.L_x_1508:
[----:B------:R-:W-:Y:S05]  /*5be0*/  BSYNC B1 ;  /* 0x0000000000017941 */ /* 0x000fea0003800000 */
.L_x_1507:
        /* <DEDUP_REMOVED lines=11> */
[----:B------:R-:W-:Y:S02]  /*5ca0*/  PRMT R52, R155, 0x5410, R52 ;  /* 0x000054109b347816 */ /* 0x000fe40000000034 */
[----:B------:R-:W-:Y:S01]  /*5cb0*/  PRMT R50, R154, 0x5410, R55 ;  /* 0x000054109a327816 */ /* 0x000fe20000000037 */
[----:B------:R-:W-:Y:S01]  /*5cc0*/  IMAD.U32 R55, R29, 0x10000, RZ ;  /* 0x000100001d377824 */ /* 0x000fe200078e00ff */
[----:B------:R-:W-:-:S02]  /*5cd0*/  SHF.R.U32.HI R51, RZ, 0x10, R51 ;  /* 0x00000010ff337819 */ /* 0x000fc40000011633 */
[----:B------:R-:W-:Y:S02]  /*5ce0*/  PRMT R155, R155, 0x5432, R54 ;  /* 0x000054329b9b7816 */ /* 0x000fe40000000036 */
[----:B------:R-:W-:Y:S01]  /*5cf0*/  LOP3.LUT R53, R29, 0xffff0000, RZ, 0xc0, !PT ;  /* 0xffff00001d357812 */ /* 0x000fe200078ec0ff */
[----:B------:R-:W-:Y:S01]  /*5d00*/  IMAD.U32 R29, R28, 0x10000, RZ ;  /* 0x000100001c1d7824 */ /* 0x000fe200078e00ff */
[C---:B------:R-:W-:Y:S01]  /*5d10*/  LOP3.LUT R58, R52.reuse, 0xffff0000, RZ, 0xc0, !PT ;  /* 0xffff0000343a7812 */ /* 0x040fe200078ec0ff */
[----:B------:R-:W-:Y:S01]  /*5d20*/  IMAD.U32 R52, R52, 0x10000, RZ ;  /* 0x0001000034347824 */ /* 0x000fe200078e00ff */
[C---:B------:R-:W-:Y:S01]  /*5d30*/  LOP3.LUT R54, R50.reuse, 0xffff0000, RZ, 0xc0, !PT ;  /* 0xffff000032367812 */ /* 0x040fe200078ec0ff */
[----:B------:R-:W-:Y:S01]  /*5d40*/  IMAD.U32 R50, R50, 0x10000, RZ ;  /* 0x0001000032327824 */ /* 0x000fe200078e00ff */
[----:B------:R-:W-:Y:S01]  /*5d50*/  PRMT R154, R154, 0x5432, R51 ;  /* 0x000054329a9a7816 */ /* 0x000fe20000000033 */
[----:B------:R-:W-:Y:S01]  /*5d60*/  IMAD.U32 R51, R155, 0x10000, RZ ;  /* 0x000100009b337824 */ /* 0x000fe200078e00ff */
[----:B------:R-:W-:Y:S01]  /*5d70*/  LOP3.LUT R41, R30, 0xffff0000, RZ, 0xc0, !PT ;  /* 0xffff00001e297812 */ /* 0x000fe200078ec0ff */
[C---:B------:R-:W-:Y:S01]  /*5d80*/  FMUL.FTZ R60, R53.reuse, R58 ;  /* 0x0000003a353c7220 */ /* 0x040fe20000410000 */
[-C--:B------:R-:W-:Y:S01]  /*5d90*/  FMUL.FTZ R57, R53, R54.reuse ;  /* 0x0000003635397220 */ /* 0x080fe20000410000 */
[----:B------:R-:W-:Y:S01]  /*5da0*/  IMAD.U32 R56, R154, 0x10000, RZ ;  /* 0x000100009a387824 */ /* 0x000fe200078e00ff */
[----:B------:R-:W-:Y:S01]  /*5db0*/  LOP3.LUT R30, R31, 0xffff0000, RZ, 0xc0, !PT ;  /* 0xffff00001f1e7812 */ /* 0x000fe200078ec0ff */
[----:B------:R-:W-:Y:S01]  /*5dc0*/  FMUL.FTZ R59, R41, R51 ;  /* 0x00000033293b7220 */ /* 0x000fe20000410000 */
[----:B------:R-:W-:Y:S01]  /*5dd0*/  LOP3.LUT R53, R28, 0xffff0000, RZ, 0xc0, !PT ;  /* 0xffff00001c357812 */ /* 0x000fe200078ec0ff */
[----:B------:R-:W-:Y:S01]  /*5de0*/  FFMA.FTZ R28, R55, R54, -R60 ;  /* 0x00000036371c7223 */ /* 0x000fe2000001083c */
[----:B------:R-:W-:Y:S01]  /*5df0*/  LOP3.LUT R155, R155, 0xffff0000, RZ, 0xc0, !PT ;  /* 0xffff00009b9b7812 */ /* 0x000fe200078ec0ff */
[----:B------:R-:W-:Y:S01]  /*5e00*/  FFMA.FTZ R55, R55, R58, R57 ;  /* 0x0000003a37377223 */ /* 0x000fe20000010039 */
[----:B------:R-:W-:Y:S01]  /*5e10*/  LOP3.LUT R154, R154, 0xffff0000, RZ, 0xc0, !PT ;  /* 0xffff00009a9a7812 */ /* 0x000fe200078ec0ff */
[-C--:B------:R-:W-:Y:S01]  /*5e20*/  FMUL.FTZ R57, R41, R56.reuse ;  /* 0x0000003829397220 */ /* 0x080fe20000410000 */
[----:B------:R-:W-:Y:S01]  /*5e30*/  FFMA.FTZ R41, R40, R56, -R59 ;  /* 0x0000003828297223 */ /* 0x000fe2000001083b */
[----:B------:R-:W-:Y:S01]  /*5e40*/  FMUL.FTZ R54, R30, R155 ;  /* 0x0000009b1e367220 */ /* 0x000fe20000410000 */
[----:B------:R-:W-:-:S02]  /*5e50*/  IMAD.U32 R31, R31, 0x10000, RZ ;  /* 0x000100001f1f7824 */ /* 0x000fc400078e00ff */
[----:B------:R-:W-:Y:S01]  /*5e60*/  FMUL.FTZ R56, R30, R154 ;  /* 0x0000009a1e387220 */ /* 0x000fe20000410000 */
[C---:B------:R-:W-:Y:S01]  /*5e70*/  FMUL.FTZ R30, R53.reuse, R52 ;  /* 0x00000034351e7220 */ /* 0x040fe20000410000 */
[----:B------:R-:W-:Y:S01]  /*5e80*/  FFMA.FTZ R40, R40, R51, R57 ;  /* 0x0000003328287223 */ /* 0x000fe20000010039 */
[----:B------:R-:W-:Y:S01]  /*5e90*/  FMUL.FTZ R53, R53, R50 ;  /* 0x0000003235357220 */ /* 0x000fe20000410000 */
[----:B------:R-:W-:Y:S01]  /*5ea0*/  FFMA.FTZ R54, R31, R154, -R54 ;  /* 0x0000009a1f367223 */ /* 0x000fe20000010836 */
[----:B------:R-:W-:Y:S01]  /*5eb0*/  FFMA.FTZ R30, R29, R50, -R30 ;  /* 0x000000321d1e7223 */ /* 0x000fe2000001081e */
[----:B------:R-:W-:Y:S01]  /*5ec0*/  FFMA.FTZ R31, R31, R155, R56 ;  /* 0x0000009b1f1f7223 */ /* 0x000fe20000010038 */
[----:B------:R-:W-:Y:S01]  /*5ed0*/  FFMA.FTZ R53, R29, R52, R53 ;  /* 0x000000341d357223 */ /* 0x000fe20000010035 */
[----:B------:R-:W-:Y:S02]  /*5ee0*/  F2FP.BF16.F32.PACK_AB R40, R40, R41 ;  /* 0x000000292828723e */ /* 0x000fe400000010ff */
[----:B------:R-:W-:-:S02]  /*5ef0*/  F2FP.BF16.F32.PACK_AB R29, R55, R28 ;  /* 0x0000001c371d723e */ /* 0x000fc400000010ff */
[----:B------:R-:W-:Y:S01]  /*5f00*/  F2FP.BF16.F32.PACK_AB R28, R53, R30 ;  /* 0x0000001e351c723e */ /* 0x000fe200000010ff */
[----:B------:R-:W-:Y:S01]  /*5f10*/  IMAD.MOV.U32 R30, RZ, RZ, R40 ;  /* 0x000000ffff1e7224 */ /* 0x000fe200078e0028 */
[----:B------:R-:W-:-:S07]  /*5f20*/  F2FP.BF16.F32.PACK_AB R31, R31, R54 ;  /* 0x000000361f1f723e */ /* 0x000fce00000010ff */
.L_x_1514:
[----:B------:R-:W-:Y:S05]  /*5f30*/  BSYNC B2 ;  /* 0x0000000000027941 */ /* 0x000fea0003800000 */
.L_x_1513:
[----:B--2---:R1:W-:Y:S02]  /*5f40*/  STG.E.128 desc[UR46][R36.64+0x80], R28 ;  /* 0x0000801c24007986 */ /* 0x0043e4000c101d2e */
.L_x_1512:
[----:B------:R-:W-:Y:S05]  /*5f50*/  BSYNC B1 ;  /* 0x0000000000017941 */ /* 0x000fea0003800000 */
.L_x_1511:
        /* <DEDUP_REMOVED lines=9> */
[--C-:B------:R-:W-:Y:S02]  /*5ff0*/  SHF.R.U64 R41, R46, 0x10, R47.reuse ;  /* 0x000000102e297819 */ /* 0x100fe4000000122f */
[----:B------:R-:W-:Y:S02]  /*6000*/  SHF.R.U32.HI R47, RZ, 0x10, R47 ;  /* 0x00000010ff2f7819 */ /* 0x000fe4000001162f */
[----:B------:R-:W-:Y:S02]  /*6010*/  PRMT R50, R153, 0x5410, R50 ;  /* 0x0000541099327816 */ /* 0x000fe40000000032 */
[----:B------:R-:W-:Y:S02]  /*6020*/  SHF.R.U32.HI R48, RZ, 0x10, R49 ;  /* 0x00000010ff307819 */ /* 0x000fe40000011631 */
[----:B------:R-:W-:-:S02]  /*6030*/  PRMT R41, R152, 0x5410, R41 ;  /* 0x0000541098297816 */ /* 0x000fc40000000029 */
[----:B------:R-:W-:Y:S02]  /*6040*/  PRMT R152, R152, 0x5432, R47 ;  /* 0x0000543298987816 */ /* 0x000fe4000000002f */
[----:B------:R-:W-:Y:S02]  /*6050*/  LOP3.LUT R47, R29, 0xffff0000, RZ, 0xc0, !PT ;  /* 0xffff00001d2f7812 */ /* 0x000fe400078ec0ff */
[----:B------:R-:W-:Y:S01]  /*6060*/  LOP3.LUT R52, R50, 0xffff0000, RZ, 0xc0, !PT ;  /* 0xffff000032347812 */ /* 0x000fe200078ec0ff */
[----:B------:R-:W-:Y:S01]  /*6070*/  IMAD.U32 R51, R152, 0x10000, RZ ;  /* 0x0001000098337824 */ /* 0x000fe200078e00ff */
[----:B------:R-:W-:Y:S01]  /*6080*/  PRMT R153, R153, 0x5432, R48 ;  /* 0x0000543299997816 */ /* 0x000fe20000000030 */
[----:B------:R-:W-:Y:S01]  /*6090*/  IMAD.U32 R48, R29, 0x10000, RZ ;  /* 0x000100001d307824 */ /* 0x000fe200078e00ff */
[----:B------:R-:W-:Y:S01]  /*60a0*/  LOP3.LUT R49, R41, 0xffff0000, RZ, 0xc0, !PT ;  /* 0xffff000029317812 */ /* 0x000fe200078ec0ff */
[----:B------:R-:W-:Y:S01]  /*60b0*/  FMUL.FTZ R55, R47, R52 ;  /* 0x000000342f377220 */ /* 0x000fe20000410000 */
[----:B------:R-:W-:Y:S01]  /*60c0*/  LOP3.LUT R46, R30, 0xffff0000, RZ, 0xc0, !PT ;  /* 0xffff00001e2e7812 */ /* 0x000fe200078ec0ff */
[----:B------:R-:W-:Y:S01]  /*60d0*/  IMAD.U32 R53, R153, 0x10000, RZ ;  /* 0x0001000099357824 */ /* 0x000fe200078e00ff */
[----:B------:R-:W-:Y:S01]  /*60e0*/  LOP3.LUT R30, R31, 0xffff0000, RZ, 0xc0, !PT ;  /* 0xffff00001f1e7812 */ /* 0x000fe200078ec0ff */
[-C--:B------:R-:W-:Y:S01]  /*60f0*/  FMUL.FTZ R57, R47, R49.reuse ;  /* 0x000000312f397220 */ /* 0x080fe20000410000 */
[C---:B------:R-:W-:Y:S01]  /*6100*/  IMAD.U32 R29, R28.reuse, 0x10000, RZ ;  /* 0x000100001c1d7824 */ /* 0x040fe200078e00ff */
[----:B------:R-:W-:Y:S01]  /*6110*/  LOP3.LUT R47, R28, 0xffff0000, RZ, 0xc0, !PT ;  /* 0xffff00001c2f7812 */ /* 0x000fe200078ec0ff */
[----:B------:R-:W-:Y:S01]  /*6120*/  FFMA.FTZ R28, R48, R49, -R55 ;  /* 0x00000031301c7223 */ /* 0x000fe20000010837 */
[----:B------:R-:W-:Y:S01]  /*6130*/  LOP3.LUT R153, R153, 0xffff0000, RZ, 0xc0, !PT ;  /* 0xffff000099997812 */ /* 0x000fe200078ec0ff */
[----:B------:R-:W-:Y:S01]  /*6140*/  FMUL.FTZ R59, R46, R53 ;  /* 0x000000352e3b7220 */ /* 0x000fe20000410000 */
[----:B------:R-:W-:Y:S01]  /*6150*/  LOP3.LUT R152, R152, 0xffff0000, RZ, 0xc0, !PT ;  /* 0xffff000098987812 */ /* 0x000fe200078ec0ff */
[----:B------:R-:W-:Y:S01]  /*6160*/  FMUL.FTZ R49, R46, R51 ;  /* 0x000000332e317220 */ /* 0x000fe20000410000 */
[----:B------:R-:W-:-:S02]  /*6170*/  IMAD.U32 R50, R50, 0x10000, RZ ;  /* 0x0001000032327824 */ /* 0x000fc400078e00ff */
[----:B------:R-:W-:Y:S01]  /*6180*/  FFMA.FTZ R57, R48, R52, R57 ;  /* 0x0000003430397223 */ /* 0x000fe20000010039 */
[----:B------:R-:W-:Y:S02]  /*6190*/  IMAD.U32 R46, R41, 0x10000, RZ ;  /* 0x00010000292e7824 */ /* 0x000fe400078e00ff */
[C---:B------:R-:W-:Y:S01]  /*61a0*/  FMUL.FTZ R48, R30.reuse, R153 ;  /* 0x000000991e307220 */ /* 0x040fe20000410000 */
[----:B------:R-:W-:Y:S01]  /*61b0*/  FMUL.FTZ R52, R30, R152 ;  /* 0x000000981e347220 */ /* 0x000fe20000410000 */
[C---:B------:R-:W-:Y:S01]  /*61c0*/  FFMA.FTZ R59, R40.reuse, R51, -R59 ;  /* 0x00000033283b7223 */ /* 0x040fe2000001083b */
[----:B------:R-:W-:Y:S01]  /*61d0*/  FMUL.FTZ R30, R47, R50 ;  /* 0x000000322f1e7220 */ /* 0x000fe20000410000 */
[----:B------:R-:W-:Y:S02]  /*61e0*/  IMAD.U32 R31, R31, 0x10000, RZ ;  /* 0x000100001f1f7824 */ /* 0x000fe400078e00ff */
[----:B------:R-:W-:Y:S01]  /*61f0*/  FFMA.FTZ R40, R40, R53, R49 ;  /* 0x0000003528287223 */ /* 0x000fe20000010031 */
[-C--:B------:R-:W-:Y:S01]  /*6200*/  FMUL.FTZ R47, R47, R46.reuse ;  /* 0x0000002e2f2f7220 */ /* 0x080fe20000410000 */
[----:B------:R-:W-:Y:S01]  /*6210*/  FFMA.FTZ R30, R29, R46, -R30 ;  /* 0x0000002e1d1e7223 */ /* 0x000fe2000001081e */
[C---:B------:R-:W-:Y:S01]  /*6220*/  FFMA.FTZ R48, R31.reuse, R152, -R48 ;  /* 0x000000981f307223 */ /* 0x040fe20000010830 */
[----:B------:R-:W-:Y:S01]  /*6230*/  FFMA.FTZ R31, R31, R153, R52 ;  /* 0x000000991f1f7223 */ /* 0x000fe20000010034 */
[----:B------:R-:W-:Y:S01]  /*6240*/  FFMA.FTZ R47, R29, R50, R47 ;  /* 0x000000321d2f7223 */ /* 0x000fe2000001002f */
[----:B------:R-:W-:-:S02]  /*6250*/  F2FP.BF16.F32.PACK_AB R40, R40, R59 ;  /* 0x0000003b2828723e */ /* 0x000fc400000010ff */
[----:B------:R-:W-:Y:S02]  /*6260*/  F2FP.BF16.F32.PACK_AB R29, R57, R28 ;  /* 0x0000001c391d723e */ /* 0x000fe400000010ff */
[----:B------:R-:W-:Y:S01]  /*6270*/  F2FP.BF16.F32.PACK_AB R28, R47, R30 ;  /* 0x0000001e2f1c723e */ /* 0x000fe200000010ff */
[----:B------:R-:W-:Y:S01]  /*6280*/  IMAD.MOV.U32 R30, RZ, RZ, R40 ;  /* 0x000000ffff1e7224 */ /* 0x000fe200078e0028 */
[----:B------:R-:W-:-:S07]  /*6290*/  F2FP.BF16.F32.PACK_AB R31, R31, R48 ;  /* 0x000000301f1f723e */ /* 0x000fce00000010ff */
.L_x_1518:
[----:B------:R-:W-:Y:S05]  /*62a0*/  BSYNC B2 ;  /* 0x0000000000027941 */ /* 0x000fea0003800000 */
.L_x_1517:
[----:B--2---:R1:W-:Y:S02]  /*62b0*/  STG.E.128 desc[UR46][R36.64+0xc0], R28 ;  /* 0x0000c01c24007986 */ /* 0x0043e4000c101d2e */
.L_x_1516:
[----:B------:R-:W-:Y:S05]  /*62c0*/  BSYNC B1 ;  /* 0x0000000000017941 */ /* 0x000fea0003800000 */
.L_x_1515:
        /* <DEDUP_REMOVED lines=18> */
[C---:B------:R-:W-:Y:S01]  /*63f0*/  LOP3.LUT R48, R46.reuse, 0xffff0000, RZ, 0xc0, !PT ;  /* 0xffff00002e307812 */ /* 0x040fe200078ec0ff */
        /* <DEDUP_REMOVED lines=10> */
[C---:B------:R-:W-:Y:S02]  /*64a0*/  IMAD.U32 R29, R28.reuse, 0x10000, RZ ;  /* 0x000100001c1d7824 */ /* 0x040fe400078e00ff */
[C---:B------:R-:W-:Y:S01]  /*64b0*/  FFMA.FTZ R50, R31.reuse, R44, -R50 ;  /* 0x0000002c1f327223 */ /* 0x040fe20000010832 */
[----:B------:R-:W-:Y:S01]  /*64c0*/  FFMA.FTZ R49, R31, R48, R39 ;  /* 0x000000301f317223 */ /* 0x000fe20000010027 */
[----:B------:R-:W-:Y:S01]  /*64d0*/  FMUL.FTZ R41, R41, R45 ;  /* 0x0000002d29297220 */ /* 0x000fe20000410000 */
[----:B------:R-:W-:Y:S01]  /*64e0*/  LOP3.LUT R79, R79, 0xffff0000, RZ, 0xc0, !PT ;  /* 0xffff00004f4f7812 */ /* 0x000fe200078ec0ff */
[----:B------:R-:W-:Y:S01]  /*64f0*/  IMAD.U32 R43, R43, 0x10000, RZ ;  /* 0x000100002b2b7824 */ /* 0x000fe200078e00ff */
[----:B------:R-:W-:Y:S01]  /*6500*/  LOP3.LUT R28, R28, 0xffff0000, RZ, 0xc0, !PT ;  /* 0xffff00001c1c7812 */ /* 0x000fe200078ec0ff */
[----:B------:R-:W-:Y:S01]  /*6510*/  FFMA.FTZ R44, R40, R47, R41 ;  /* 0x0000002f282c7223 */ /* 0x000fe20000010029 */
[----:B------:R-:W-:Y:S01]  /*6520*/  LOP3.LUT R31, R78, 0xffff0000, RZ, 0xc0, !PT ;  /* 0xffff00004e1f7812 */ /* 0x000fe200078ec0ff */
[----:B------:R-:W-:Y:S01]  /*6530*/  FFMA.FTZ R51, R40, R45, -R51 ;  /* 0x0000002d28337223 */ /* 0x000fe20000010833 */
[----:B------:R-:W-:Y:S01]  /*6540*/  FMUL.FTZ R41, R42, R79 ;  /* 0x0000004f2a297220 */ /* 0x000fe20000410000 */
[CC--:B------:R-:W-:Y:S01]  /*6550*/  FMUL.FTZ R40, R28.reuse, R46.reuse ;  /* 0x0000002e1c287220 */ /* 0x0c0fe20000410000 */
[----:B------:R-:W-:Y:S01]  /*6560*/  FMUL.FTZ R39, R28, R43 ;  /* 0x0000002b1c277220 */ /* 0x000fe20000410000 */
[-C--:B------:R-:W-:Y:S01]  /*6570*/  FMUL.FTZ R42, R42, R31.reuse ;  /* 0x0000001f2a2a7220 */ /* 0x080fe20000410000 */
[C---:B------:R-:W-:Y:S01]  /*6580*/  FFMA.FTZ R41, R30.reuse, R31, -R41 ;  /* 0x0000001f1e297223 */ /* 0x040fe20000010829 */
[C---:B------:R-:W-:Y:S01]  /*6590*/  FFMA.FTZ R40, R29.reuse, R43, -R40 ;  /* 0x0000002b1d287223 */ /* 0x040fe20000010828 */
[----:B------:R-:W-:Y:S01]  /*65a0*/  FFMA.FTZ R39, R29, R46, R39 ;  /* 0x0000002e1d277223 */ /* 0x000fe20000010027 */
[----:B------:R-:W-:Y:S01]  /*65b0*/  FFMA.FTZ R42, R30, R79, R42 ;  /* 0x0000004f1e2a7223 */ /* 0x000fe2000001002a */
[----:B------:R-:W-:-:S02]  /*65c0*/  F2FP.BF16.F32.PACK_AB R29, R49, R50 ;  /* 0x00000032311d723e */ /* 0x000fc400000010ff */
[----:B------:R-:W-:Y:S02]  /*65d0*/  F2FP.BF16.F32.PACK_AB R30, R44, R51 ;  /* 0x000000332c1e723e */ /* 0x000fe400000010ff */
[----:B------:R-:W-:Y:S02]  /*65e0*/  F2FP.BF16.F32.PACK_AB R31, R42, R41 ;  /* 0x000000292a1f723e */ /* 0x000fe400000010ff */
[----:B------:R-:W-:-:S07]  /*65f0*/  F2FP.BF16.F32.PACK_AB R28, R39, R40 ;  /* 0x00000028271c723e */ /* 0x000fce00000010ff */
.L_x_1522:
[----:B------:R-:W-:Y:S05]  /*6600*/  BSYNC B2 ;  /* 0x0000000000027941 */ /* 0x000fea0003800000 */
.L_x_1521:
[----:B--2---:R1:W-:Y:S02]  /*6610*/  STG.E.128 desc[UR46][R36.64+0x100], R28 ;  /* 0x0001001c24007986 */ /* 0x0043e4000c101d2e */
.L_x_1520:
[----:B------:R-:W-:Y:S05]  /*6620*/  BSYNC B1 ;  /* 0x0000000000017941 */ /* 0x000fea0003800000 */
.L_x_1519:
        /* <DEDUP_REMOVED lines=8> */
[--C-:B------:R-:W-:Y:S01]  /*66b0*/  SHF.R.U64 R42, R34, 0x10, R35.reuse ;  /* 0x00000010222a7819 */ /* 0x100fe20000001223 */
        /* <DEDUP_REMOVED lines=43> */
.L_x_1524:
[----:B------:R-:W-:Y:S05]  /*6970*/  BSYNC B1 ;  /* 0x0000000000017941 */ /* 0x000fea0003800000 */
.L_x_1523:
[----:B--2---:R1:W-:Y:S01]  /*6980*/  STG.E.128 desc[UR46][R36.64+0x140], R28 ;  /* 0x0001401c24007986 */ /* 0x0043e2000c101d2e */
[----:B------:R-:W-:Y:S05]  /*6990*/  BRA `(.L_x_1502) ;  /* 0x0000004000947947 */ /* 0x000fea0003800000 */
.L_x_1470:
        /* <DEDUP_REMOVED lines=18> */
[----:B------:R-:W-:Y:S02]  /*6ac0*/  IADD3 R28, P3, R100, R76, RZ ;  /* 0x0000004c641c7210 */ /* 0x000fe40007f7e0ff */
[----:B------:R-:W-:Y:S02]  /*6ad0*/  CS2R R38, SRZ ;  /* 0x0000000000267805 */ /* 0x000fe4000001ff00 */
[----:B------:R-:W-:Y:S01]  /*6ae0*/  CS2R R36, SRZ ;  /* 0x0000000000247805 */ /* 0x000fe2000001ff00 */
[----:B------:R-:W-:Y:S01]  /*6af0*/  IMAD.X R30, R0, 0x1, R21, P2 ;  /* 0x00000001001e7824 */ /* 0x000fe200010e0615 */
[----:B------:R-:W-:Y:S02]  /*6b00*/  LEA R52, P2, R29, UR4, 0x1 ;  /* 0x000000041d347c11 */ /* 0x000fe4000f8408ff */
[----:B------:R-:W-:-:S02]  /*6b10*/  CS2R R50, SRZ ;  /* 0x0000000000327805 */ /* 0x000fc4000001ff00 */
[----:B------:R-:W-:Y:S02]  /*6b20*/  CS2R R48, SRZ ;  /* 0x0000000000307805 */ /* 0x000fe4000001ff00 */
[----:B------:R-:W-:Y:S01]  /*6b30*/  LEA.HI.X R53, R29, UR5, R30, 0x1, P2 ;  /* 0x000000051d357c11 */ /* 0x000fe200090f0c1e */
[----:B------:R-:W-:Y:S01]  /*6b40*/  ULDC.64 UR4, c[0x0][0x400] ;  /* 0x0001000000047ab9 */ /* 0x000fe20000000a00 */
[----:B------:R-:W-:Y:S01]  /*6b50*/  ISETP.GE.AND P2, PT, R18, R122, PT ;  /* 0x0000007a1200720c */ /* 0x000fe20003f46270 */
[----:B------:R-:W-:Y:S01]  /*6b60*/  IMAD.X R29, R3, 0x1, R15, P3 ;  /* 0x00000001031d7824 */ /* 0x000fe200018e060f */
[----:B------:R-:W-:-:S04]  /*6b70*/  LEA R56, P3, R28, UR4, 0x1 ;  /* 0x000000041c387c11 */ /* 0x000fc8000f8608ff */
[----:B------:R-:W-:Y:S02]  /*6b80*/  LEA.HI.X R57, R28, UR5, R29, 0x1, P3 ;  /* 0x000000051c397c11 */ /* 0x000fe400098f0c1d */
[----:B------:R-:W-:-:S05]  /*6b90*/  ISETP.GE.AND P3, PT, R165, R122, PT ;  /* 0x0000007aa500720c */ /* 0x000fca0003f66270 */
[----:B------:R0:W5:Y:S04]  /*6ba0*/  @!P2 LDG.E.128 R36, desc[UR46][R52.64] ;  /* 0x0000002e3424a981 */ /* 0x000168000c1e1d00 */
[----:B------:R0:W5:Y:S01]  /*6bb0*/  @!P2 LDG.E.128 R48, desc[UR46][R56.64] ;  /* 0x0000002e3830a981 */ /* 0x000162000c1e1d00 */
[----:B------:R-:W-:Y:S02]  /*6bc0*/  ISETP.GE.AND P2, PT, R166, R122, PT ;  /* 0x0000007aa600720c */ /* 0x000fe40003f46270 */
        /* <DEDUP_REMOVED lines=8> */
[----:B------:R0:W5:Y:S04]  /*6c50*/  @!P3 LDG.E.128 R32, desc[UR46][R52.64+0x40] ;  /* 0x0000402e3420b981 */ /* 0x000168000c1e1d00 */
[----:B------:R0:W5:Y:S04]  /*6c60*/  @!P2 LDG.E.128 R28, desc[UR46][R52.64+0x80] ;  /* 0x0000802e341ca981 */ /* 0x000168000c1e1d00 */
[----:B------:R0:W5:Y:S04]  /*6c70*/  @!P3 LDG.E.128 R44, desc[UR46][R56.64+0x40] ;  /* 0x0000402e382cb981 */ /* 0x000168000c1e1d00 */
[----:B------:R0:W5:Y:S02]  /*6c80*/  @!P2 LDG.E.128 R40, desc[UR46][R56.64+0x80] ;  /* 0x0000802e3828a981 */ /* 0x000164000c1e1d00 */
.L_x_1526:
[----:B------:R-:W-:Y:S05]  /*6c90*/  BSYNC B1 ;  /* 0x0000000000017941 */ /* 0x000fea0003800000 */
.L_x_1525:
        /* <DEDUP_REMOVED lines=18> */
[----:B------:R-:W-:Y:S02]  /*6dc0*/  IADD3.X R53, R21, R0, R108, P2, P5 ;  /* 0x0000000015357210 */ /* 0x000fe400017ea46c */
[----:B------:R-:W-:Y:S02]  /*6dd0*/  CS2R R60, SRZ ;  /* 0x00000000003c7805 */ /* 0x000fe4000001ff00 */
[----:B------:R-:W-:Y:S02]  /*6de0*/  IADD3 R0, P2, P5, R100, R76, R107 ;  /* 0x0000004c64007210 */ /* 0x000fe40007d5e06b */
[----:B------:R-:W-:-:S02]  /*6df0*/  CS2R R74, SRZ ;  /* 0x00000000004a7805 */ /* 0x000fc4000001ff00 */
[----:B------:R-:W-:Y:S02]  /*6e00*/  CS2R R72, SRZ ;  /* 0x0000000000487805 */ /* 0x000fe4000001ff00 */
[----:B------:R-:W-:Y:S02]  /*6e10*/  IADD3.X R3, R15, R3, R106, P2, P5 ;  /* 0x000000030f037210 */ /* 0x000fe400017ea46a */
[----:B------:R-:W-:-:S04]  /*6e20*/  LEA R76, P2, R78, UR4, 0x1 ;  /* 0x000000044e4c7c11 */ /* 0x000fc8000f8408ff */
[----:B------:R-:W-:Y:S02]  /*6e30*/  LEA.HI.X R77, R78, UR5, R53, 0x1, P2 ;  /* 0x000000054e4d7c11 */ /* 0x000fe400090f0c35 */
        /* <DEDUP_REMOVED lines=19> */
.L_x_1528:
[----:B------:R-:W-:Y:S05]  /*6f70*/  BSYNC B1 ;  /* 0x0000000000017941 */ /* 0x000fea0003800000 */
.L_x_1527:
[----:B------:R-:W2:Y:S01]  /*6f80*/  LDL R0, [R1+0x38] ;  /* 0x0000380001007983 */ /* 0x000ea20000100800 */
[----:B-----5:R-:W-:Y:S02]  /*6f90*/  IMAD.MOV.U32 R3, RZ, RZ, R30 ;  /* 0x000000ffff037224 */ /* 0x020fe400078e001e */
[----:B0-----:R-:W-:Y:S02]  /*6fa0*/  IMAD.MOV.U32 R77, RZ, RZ, R28 ;  /* 0x000000ffff4d7224 */ /* 0x001fe400078e001c */
[----:B------:R-:W-:-:S05]  /*6fb0*/  IMAD.MOV.U32 R76, RZ, RZ, R29 ;  /* 0x000000ffff4c7224 */ /* 0x000fca00078e001d */
[----:B------:R-:W-:Y:S01]  /*6fc0*/  PRMT R218, R77, 0x5410, R76 ;  /* 0x000054104dda7816 */ /* 0x000fe2000000004c */
[----:B------:R-:W-:Y:S02]  /*6fd0*/  IMAD.MOV.U32 R76, RZ, RZ, R38 ;  /* 0x000000ffff4c7224 */ /* 0x000fe400078e0026 */
[----:B------:R-:W-:-:S05]  /*6fe0*/  IMAD.MOV.U32 R77, RZ, RZ, R39 ;  /* 0x000000ffff4d7224 */ /* 0x000fca00078e0027 */
[----:B------:R-:W-:Y:S02]  /*6ff0*/  PRMT R209, R77, 0x5410, R76 ;  /* 0x000054104dd17816 */ /* 0x000fe4000000004c */
[----:B--2---:R-:W-:Y:S01]  /*7000*/  R2UR UR4, R0 ;  /* 0x00000000000472ca */ /* 0x004fe200000e0000 */
[----:B------:R-:W-:-:S05]  /*7010*/  IMAD.MOV.U32 R0, RZ, RZ, R31 ;  /* 0x000000ffff007224 */ /* 0x000fca00078e001f */
[----:B------:R-:W-:Y:S01]  /*7020*/  PRMT R217, R3, 0x5410, R0 ;  /* 0x0000541003d97816 */ /* 0x000fe20000000000 */
[----:B------:R-:W-:Y:S02]  /*7030*/  IMAD.MOV.U32 R3, RZ, RZ, R34 ;  /* 0x000000ffff037224 */ /* 0x000fe400078e0022 */
[----:B------:R-:W-:-:S03]  /*7040*/  IMAD.MOV.U32 R0, RZ, RZ, R35 ;  /* 0x000000ffff007224 */ /* 0x000fc600078e0023 */
[----:B------:R0:W-:Y:S01]  /*7050*/  STL.S16 [R1+0x7a], R3 ;  /* 0x00007a0301007387 */ /* 0x0001e20000100600 */
[----:B------:R-:W-:-:S03]  /*7060*/  UISETP.NE.AND UP0, UPT, UR4, 0x3, UPT ;  /* 0x000000030400788c */ /* 0x000fc6000bf05270 */
[----:B------:R1:W-:Y:S03]  /*7070*/  STL.S16 [R1+0x78], R0 ;  /* 0x0000780001007387 */ /* 0x0003e60000100600 */
[----:B------:R-:W-:Y:S01]  /*7080*/  PLOP3.LUT P2, PT, PT, PT, UP0, 0x80, 0x0 ;  /* 0x000000000000781c */ /* 0x000fe20003f4f008 */
[----:B0-----:R-:W-:Y:S02]  /*7090*/  IMAD.MOV.U32 R3, RZ, RZ, R33 ;  /* 0x000000ffff037224 */ /* 0x001fe400078e0021 */
[----:B-1----:R-:W-:-:S05]  /*70a0*/  IMAD.MOV.U32 R0, RZ, RZ, R32 ;  /* 0x000000ffff007224 */ /* 0x002fca00078e0020 */
[----:B------:R0:W-:Y:S04]  /*70b0*/  STL.S16 [R1+0x8e], R0 ;  /* 0x00008e0001007387 */ /* 0x0001e80000100600 */
[----:B------:R1:W-:Y:S01]  /*70c0*/  STL.S16 [R1+0x8c], R3 ;  /* 0x00008c0301007387 */ /* 0x0003e20000100600 */
[----:B0-----:R-:W-:Y:S02]  /*70d0*/  IMAD.MOV.U32 R0, RZ, RZ, R36 ;  /* 0x000000ffff007224 */ /* 0x001fe400078e0024 */
[----:B-1----:R-:W-:-:S05]  /*70e0*/  IMAD.MOV.U32 R3, RZ, RZ, R37 ;  /* 0x000000ffff037224 */ /* 0x002fca00078e0025 */
        /* <DEDUP_REMOVED lines=9> */
[----:B------:R0:W-:Y:S04]  /*7180*/  STL.S16 [R1+0x88], R0 ;  /* 0x0000880001007387 */ /* 0x0001e80000100600 */
[----:B------:R1:W-:Y:S01]  /*7190*/  STL.S16 [R1+0x8a], R3 ;  /* 0x00008a0301007387 */ /* 0x0003e20000100600 */
[----:B0-----:R-:W-:Y:S02]  /*71a0*/  IMAD.MOV.U32 R0, RZ, RZ, R44 ;  /* 0x000000ffff007224 */ /* 0x001fe400078e002c */
[----:B-1----:R-:W-:-:S03]  /*71b0*/  IMAD.MOV.U32 R3, RZ, RZ, R45 ;  /* 0x000000ffff037224 */ /* 0x002fc600078e002d */
[----:B------:R0:W-:Y:S04]  /*71c0*/  STL.S16 [R1+0x90], R0 ;  /* 0x0000900001007387 */ /* 0x0001e80000100600 */
[----:B------:R1:W-:Y:S01]  /*71d0*/  STL.S16 [R1+0x92], R3 ;  /* 0x0000920301007387 */ /* 0x0003e20000100600 */
[----:B0-----:R-:W-:Y:S02]  /*71e0*/  IMAD.MOV.U32 R0, RZ, RZ, R50 ;  /* 0x000000ffff007224 */ /* 0x001fe400078e0032 */
[----:B-1----:R-:W-:-:S03]  /*71f0*/  IMAD.MOV.U32 R3, RZ, RZ, R51 ;  /* 0x000000ffff037224 */ /* 0x002fc600078e0033 */
        /* <DEDUP_REMOVED lines=47> */
.L_x_1529:
[----:B------:R-:W-:Y:S01]  /*74f0*/  IMAD R3, R16, 0x8, R2 ;  /* 0x0000000810037824 */ /* 0x000fe200078e0202 */
[----:B------:R-:W-:Y:S01]  /*7500*/  SHF.L.U32 R0, R167, 0x1f, RZ ;  /* 0x0000001fa7007819 */ /* 0x000fe200000006ff */
[----:B------:R-:W0:Y:S01]  /*7510*/  LDC R145, c[0x0][0x2f4] ;  /* 0x0000bd00ff917b82 */ /* 0x000e220000000800 */
[----:B------:R-:W-:Y:S01]  /*7520*/  BSSY B1, `(.L_x_1530) ;  /* 0x0000004000017945 */ /* 0x000fe20003800000 */
[----:B------:R-:W-:Y:S01]  /*7530*/  IMAD.MOV.U32 R125, RZ, RZ, R80 ;  /* 0x000000ffff7d7224 */ /* 0x000fe200078e0050 */
[----:B------:R-:W1:Y:S02]  /*7540*/  SYNCS.PHASECHK.TRANS64.TRYWAIT P5, [R3+URZ+0x2a890], R0 ;  /* 0x02a89000030075a7 */ /* 0x000e6400080a017f */
[----:B-1----:R-:W-:Y:S05]  /*7550*/  @!P5 BRA `(.L_x_1531) ;  /* 0x0000023c0088d947 */ /* 0x002fea0003800000 */
.L_x_1929:
[----:B------:R-:W-:Y:S05]  /*7560*/  BSYNC B1 ;  /* 0x0000000000017941 */ /* 0x000fea0003800000 */
.L_x_1530:
        /* <DEDUP_REMOVED lines=19> */
[----:B------:R-:W-:-:S03]  /*76a0*/  IMAD.SHL.U32 R180, R180, 0x8, RZ ;  /* 0x00000008b4b47824 */ /* 0x000fc600078e00ff */
[----:B------:R-:W-:Y:S02]  /*76b0*/  SHF.R.S32.HI R77, RZ, 0x3, R77 ;  /* 0x00000003ff4d7819 */ /* 0x000fe4000001144d */
[----:B------:R-:W-:-:S03]  /*76c0*/  LOP3.LUT R76, R175, 0x38, R180, 0xf8, !PT ;  /* 0x00000038af4c7812 */ /* 0x000fc600078ef8b4 */
[----:B------:R-:W-:Y:S01]  /*76d0*/  IMAD R77, R77, 0x1800, R177 ;  /* 0x000018004d4d7824 */ /* 0x000fe200078e02b1 */
[----:B------:R-:W-:-:S05]  /*76e0*/  LOP3.LUT R76, R76, R176, RZ, 0x3c, !PT ;  /* 0x000000b04c4c7212 */ /* 0x000fca00078e3cff */
        /* <DEDUP_REMOVED lines=101> */
.L_x_1537:
[----:B------:R-:W-:Y:S05]  /*7d40*/  BSYNC B3 ;  /* 0x0000000000037941 */ /* 0x000fea0003800000 */
.L_x_1536:
        /* <DEDUP_REMOVED lines=12> */
.L_x_1535:
[----:B------:R-:W-:Y:S05]  /*7e10*/  BSYNC B2 ;  /* 0x0000000000027941 */ /* 0x000fea0003800000 */
.L_x_1534:
        /* <DEDUP_REMOVED lines=24> */
[----:B------:R-:W3:Y:S04]  /*7fa0*/  LDL.S16 R180, [R1+0x8e] ;  /* 0x00008e0001b47983 */ /* 0x000ee80000100600 */
[----:B------:R-:W4:Y:S04]  /*7fb0*/  LDL.LU.S16 R77, [R1+0x8c] ;  /* 0x00008c00014d7983 */ /* 0x000f280000300600 */
[----:B------:R-:W5:Y:S04]  /*7fc0*/  LDL.S16 R83, [R1+0x7a] ;  /* 0x00007a0001537983 */ /* 0x000f680000100600 */
[----:B------:R-:W2:Y:S04]  /*7fd0*/  LDL.LU.S16 R82, [R1+0x78] ;  /* 0x0000780001527983 */ /* 0x000ea80000300600 */
[----:B------:R-:W2:Y:S04]  /*7fe0*/  LDL.S16 R81, [R1+0x90] ;  /* 0x0000900001517983 */ /* 0x000ea80000100600 */
[----:B------:R-:W2:Y:S04]  /*7ff0*/  LDL.LU.S16 R80, [R1+0x92] ;  /* 0x0000920001507983 */ /* 0x000ea80000300600 */
[----:B------:R-:W2:Y:S04]  /*8000*/  LDL.S16 R79, [R1+0x88] ;  /* 0x00008800014f7983 */ /* 0x000ea80000100600 */
[----:B------:R-:W2:Y:S01]  /*8010*/  LDL.LU.S16 R78, [R1+0x8a] ;  /* 0x00008a00014e7983 */ /* 0x000ea20000300600 */
[----:B------:R-:W-:-:S02]  /*8020*/  SHF.R.U64 R32, R32, 0x10, R33 ;  /* 0x0000001020207819 */ /* 0x000fc40000001221 */
[----:B------:R-:W-:Y:S02]  /*8030*/  SHF.R.U32.HI R33, RZ, 0x10, R33 ;  /* 0x00000010ff217819 */ /* 0x000fe40000011621 */
[----:B------:R-:W-:Y:S02]  /*8040*/  SHF.R.U64 R34, R34, 0x10, R35 ;  /* 0x0000001022227819 */ /* 0x000fe40000001223 */
[----:B------:R-:W-:Y:S02]  /*8050*/  SHF.R.U64 R44, R44, 0x10, R45 ;  /* 0x000000102c2c7819 */ /* 0x000fe4000000122d */
[----:B------:R-:W-:Y:S02]  /*8060*/  SHF.R.U32.HI R35, RZ, 0x10, R35 ;  /* 0x00000010ff237819 */ /* 0x000fe40000011623 */
[----:B---3--:R-:W-:Y:S02]  /*8070*/  PRMT R32, R180, 0x5410, R32 ;  /* 0x00005410b4207816 */ /* 0x008fe40000000020 */
[----:B----4-:R-:W-:-:S02]  /*8080*/  PRMT R33, R77, 0x5410, R33 ;  /* 0x000054104d217816 */ /* 0x010fc40000000021 */
[----:B------:R-:W-:Y:S02]  /*8090*/  SHF.R.U32.HI R77, RZ, 0x10, R45 ;  /* 0x00000010ff4d7819 */ /* 0x000fe4000001162d */
[--C-:B------:R-:W-:Y:S02]  /*80a0*/  SHF.R.U64 R45, R46, 0x10, R47.reuse ;  /* 0x000000102e2d7819 */ /* 0x100fe4000000122f */
[----:B-----5:R-:W-:Y:S02]  /*80b0*/  PRMT R46, R83, 0x5410, R34 ;  /* 0x00005410532e7816 */ /* 0x020fe40000000022 */
[----:B------:R-:W-:Y:S02]  /*80c0*/  SHF.R.U32.HI R47, RZ, 0x10, R47 ;  /* 0x00000010ff2f7819 */ /* 0x000fe4000001162f */
[----:B--2---:R-:W-:Y:S02]  /*80d0*/  PRMT R35, R82, 0x5410, R35 ;  /* 0x0000541052237816 */ /* 0x004fe40000000023 */
[----:B------:R-:W-:Y:S01]  /*80e0*/  PRMT R44, R81, 0x5410, R44 ;  /* 0x00005410512c7816 */ /* 0x000fe2000000002c */
[C---:B0-----:R-:W-:Y:S01]  /*80f0*/  IMAD.U32 R81, R49.reuse, 0x10000, RZ ;  /* 0x0001000031517824 */ /* 0x041fe200078e00ff */
[----:B------:R-:W-:-:S02]  /*8100*/  LOP3.LUT R49, R49, 0xffff0000, RZ, 0xc0, !PT ;  /* 0xffff000031317812 */ /* 0x000fc400078ec0ff */
[----:B------:R-:W-:Y:S01]  /*8110*/  PRMT R34, R80, 0x5410, R77 ;  /* 0x0000541050227816 */ /* 0x000fe2000000004d */
[----:B------:R-:W-:Y:S01]  /*8120*/  IMAD.U32 R77, R33, 0x10000, RZ ;  /* 0x00010000214d7824 */ /* 0x000fe200078e00ff */
[----:B------:R-:W-:-:S03]  /*8130*/  PRMT R45, R79, 0x5410, R45 ;  /* 0x000054104f2d7816 */ /* 0x000fc6000000002d */
[C---:B------:R-:W-:Y:S01]  /*8140*/  IMAD.U32 R80, R34.reuse, 0x10000, RZ ;  /* 0x0001000022507824 */ /* 0x040fe200078e00ff */
[----:B------:R-:W-:Y:S01]  /*8150*/  LOP3.LUT R34, R34, 0xffff0000, RZ, 0xc0, !PT ;  /* 0xffff000022227812 */ /* 0x000fe200078ec0ff */
[----:B------:R-:W-:Y:S01]  /*8160*/  IMAD.U32 R79, R37, 0x10000, RZ ;  /* 0x00010000254f7824 */ /* 0x000fe200078e00ff */
[----:B------:R-:W-:Y:S01]  /*8170*/  PRMT R47, R78, 0x5410, R47 ;  /* 0x000054104e2f7816 */ /* 0x000fe2000000002f */
[----:B------:R-:W-:Y:S01]  /*8180*/  FMUL.FTZ R78, R81, R80 ;  /* 0x00000050514e7220 */ /* 0x000fe20000410000 */
[----:B------:R-:W-:-:S03]  /*8190*/  LOP3.LUT R37, R37, 0xffff0000, RZ, 0xc0, !PT ;  /* 0xffff000025257812 */ /* 0x000fc600078ec0ff */
[-C--:B------:R-:W-:Y:S01]  /*81a0*/  FFMA.FTZ R78, R79, R77.reuse, -R78 ;  /* 0x0000004d4f4e7223 */ /* 0x080fe2000001084e */
[----:B------:R-:W-:Y:S01]  /*81b0*/  FMUL.FTZ R77, R81, R77 ;  /* 0x0000004d514d7220 */ /* 0x000fe20000410000 */
[C---:B------:R-:W-:Y:S01]  /*81c0*/  IMAD.U32 R81, R51.reuse, 0x10000, RZ ;  /* 0x0001000033517824 */ /* 0x040fe200078e00ff */
[----:B------:R-:W-:Y:S02]  /*81d0*/  LOP3.LUT R51, R51, 0xffff0000, RZ, 0xc0, !PT ;  /* 0xffff000033337812 */ /* 0x000fe400078ec0ff */
[----:B------:R-:W-:Y:S01]  /*81e0*/  FFMA.FTZ R77, R79, R80, R77 ;  /* 0x000000504f4d7223 */ /* 0x000fe2000001004d */
[----:B------:R-:W-:Y:S01]  /*81f0*/  LOP3.LUT R79, R33, 0xffff0000, RZ, 0xc0, !PT ;  /* 0xffff0000214f7812 */ /* 0x000fe200078ec0ff */
[----:B------:R-:W-:Y:S01]  /*8200*/  FMUL.FTZ R33, R49, R34 ;  /* 0x0000002231217220 */ /* 0x000fe20000410000 */
[C---:B------:R-:W-:Y:S01]  /*8210*/  IMAD.U32 R80, R47.reuse, 0x10000, RZ ;  /* 0x000100002f507824 */ /* 0x040fe200078e00ff */
[----:B------:R-:W-:Y:S02]  /*8220*/  LOP3.LUT R47, R47, 0xffff0000, RZ, 0xc0, !PT ;  /* 0xffff00002f2f7812 */ /* 0x000fe400078ec0ff */
[-C--:B------:R-:W-:Y:S01]  /*8230*/  FMUL.FTZ R49, R49, R79.reuse ;  /* 0x0000004f31317220 */ /* 0x080fe20000410000 */
[----:B------:R-:W-:Y:S01]  /*8240*/  FFMA.FTZ R33, R37, R79, -R33 ;  /* 0x0000004f25217223 */ /* 0x000fe20000010821 */
[----:B------:R-:W-:-:S02]  /*8250*/  IMAD.U32 R79, R39, 0x10000, RZ ;  /* 0x00010000274f7824 */ /* 0x000fc400078e00ff */
        /* <DEDUP_REMOVED lines=10> */
[C---:B------:R-:W-:Y:S02]  /*8300*/  FMUL.FTZ R39, R51.reuse, R47 ;  /* 0x0000002f33277220 */ /* 0x040fe40000410000 */
        /* <DEDUP_REMOVED lines=45> */
.L_x_1541:
[----:B------:R-:W-:Y:S05]  /*85e0*/  BSYNC B3 ;  /* 0x0000000000037941 */ /* 0x000fea0003800000 */
.L_x_1540:
        /* <DEDUP_REMOVED lines=12> */
.L_x_1539:
[----:B------:R-:W-:Y:S05]  /*86b0*/  BSYNC B2 ;  /* 0x0000000000027941 */ /* 0x000fea0003800000 */
.L_x_1538:
[----:B------:R-:W-:-:S13]  /*86c0*/  ISETP.NE.AND P4, PT, R9, RZ, PT ;  /* 0x000000ff0900720c */ /* 0x000fda0003f85270 */
[----:B------:R-:W-:Y:S05]  /*86d0*/  @!P4 BRA `(.L_x_1533) ;  /* 0x000000080004c947 */ /* 0x000fea0003800000 */
[----:B------:R-:W-:Y:S01]  /*86e0*/  LOP3.LUT P5, RZ, R17, 0x1, RZ, 0xc0, !PT ;  /* 0x0000000111ff7812 */ /* 0x000fe200078ac0ff */
[----:B------:R-:W-:Y:S03]  /*86f0*/  BSSY B2, `(.L_x_1542) ;  /* 0x000007d000027945 */ /* 0x000fe60003800000 */
[----:B---3--:R-:W-:-:S04]  /*8700*/  SEL R32, R123, R146, !P5 ;  /* 0x000000927b207207 */ /* 0x008fc80006800000 */
[----:B------:R-:W-:-:S04]  /*8710*/  SHF.R.S32.HI R33, RZ, 0x1f, R32 ;  /* 0x0000001fff217819 */ /* 0x000fc80000011420 */
[----:B------:R-:W-:-:S04]  /*8720*/  LEA.HI R32, R33, R32, RZ, 0x4 ;  /* 0x0000002021207211 */ /* 0x000fc800078f20ff */
[----:B------:R-:W-:-:S05]  /*8730*/  LEA.HI.SX32 R32, R32, R113, 0x1c ;  /* 0x0000007120207211 */ /* 0x000fca00078fe2ff */
[----:B------:R-:W-:-:S05]  /*8740*/  IMAD.SHL.U32 R33, R32, 0x8, RZ ;  /* 0x0000000820217824 */ /* 0x000fca00078e00ff */
[----:B------:R-:W-:-:S13]  /*8750*/  ISETP.GE.AND P4, PT, R33, R145, PT ;  /* 0x000000912100720c */ /* 0x000fda0003f86270 */
[--C-:B------:R-:W-:Y:S02]  /*8760*/  @!P4 SHF.R.S32.HI R35, RZ, 0x1f, R33.reuse ;  /* 0x0000001fff23c819 */ /* 0x100fe40000011421 */
[CCC-:B------:R-:W-:Y:S02]  /*8770*/  @!P4 IADD3 R34, P5, P6, R86.reuse, R130.reuse, R33.reuse ;  /* 0x000000825622c210 */ /* 0x1c0fe40007ebe021 */
[----:B------:R-:W-:Y:S02]  /*8780*/  LOP3.LUT R33, R175, 0x38, R33, 0xf8, !PT ;  /* 0x00000038af217812 */ /* 0x000fe400078ef821 */
[----:B------:R-:W-:Y:S02]  /*8790*/  @!P4 IADD3.X R35, R85, R155, R35, P5, P6 ;  /* 0x0000009b5523c210 */ /* 0x000fe40002fec423 */
[----:B------:R-:W-:Y:S02]  /*87a0*/  IADD3 R130, P5, P6, R86, R130, R12 ;  /* 0x0000008256827210 */ /* 0x000fe40007ebe00c */
[----:B------:R-:W-:-:S02]  /*87b0*/  LOP3.LUT R33, R33, R176, RZ, 0x3c, !PT ;  /* 0x000000b021217212 */ /* 0x000fc400078e3cff */
[----:B------:R-:W-:Y:S02]  /*87c0*/  IADD3.X R155, R85, R155, R110, P5, P6 ;  /* 0x0000009b559b7210 */ /* 0x000fe40002fec46e */
[----:B------:R-:W-:-:S04]  /*87d0*/  LEA R44, P5, R130, R114, 0x1 ;  /* 0x00000072822c7211 */ /* 0x000fc800078a08ff */
[----:B------:R-:W-:Y:S02]  /*87e0*/  LEA.HI.X R45, R130, R115, R155, 0x1, P5 ;  /* 0x00000073822d7211 */ /* 0x000fe400028f0c9b */
[----:B------:R-:W-:-:S04]  /*87f0*/  @!P4 LEA R46, P5, R34, R114, 0x1 ;  /* 0x00000072222ec211 */ /* 0x000fc800078a08ff */
[----:B------:R-:W-:Y:S02]  /*8800*/  @!P4 LEA.HI.X R47, R34, R115, R35, 0x1, P5 ;  /* 0x00000073222fc211 */ /* 0x000fe400028f0c23 */
[----:B------:R-:W-:Y:S02]  /*8810*/  SHF.R.S32.HI R34, RZ, 0x1f, R32 ;  /* 0x0000001fff227819 */ /* 0x000fe40000011420 */
[----:B------:R-:W-:Y:S02]  /*8820*/  ISETP.GE.AND P5, PT, R166, R122, PT ;  /* 0x0000007aa600720c */ /* 0x000fe40003fa6270 */
[----:B------:R-:W-:-:S04]  /*8830*/  LEA.HI R32, R34, R32, RZ, 0x3 ;  /* 0x0000002022207211 */ /* 0x000fc800078f18ff */
[----:B------:R-:W-:-:S05]  /*8840*/  SHF.R.S32.HI R32, RZ, 0x3, R32 ;  /* 0x00000003ff207819 */ /* 0x000fca0000011420 */
        /* <DEDUP_REMOVED lines=12> */
[----:B------:R-:W-:Y:S01]  /*8910*/  IMAD.U32 R51, R39, 0x10000, RZ ;  /* 0x0001000027337824 */ /* 0x000fe200078e00ff */
[----:B------:R-:W-:Y:S02]  /*8920*/  SHF.R.U64 R29, R30, 0x10, R31 ;  /* 0x000000101e1d7819 */ /* 0x000fe4000000121f */
[--C-:B------:R-:W-:Y:S02]  /*8930*/  SHF.R.U64 R30, R40, 0x10, R41.reuse ;  /* 0x00000010281e7819 */ /* 0x100fe40000001229 */
[----:B------:R-:W-:Y:S02]  /*8940*/  SHF.R.U32.HI R40, RZ, 0x10, R41 ;  /* 0x00000010ff287819 */ /* 0x000fe40000011629 */
[----:B------:R-:W-:-:S02]  /*8950*/  PRMT R30, R220, 0x5410, R30 ;  /* 0x00005410dc1e7816 */ /* 0x000fc4000000001e */
[--C-:B------:R-:W-:Y:S02]  /*8960*/  SHF.R.U64 R41, R42, 0x10, R43.reuse ;  /* 0x000000102a297819 */ /* 0x100fe4000000122b */
[----:B------:R-:W-:Y:S01]  /*8970*/  PRMT R220, R220, 0x5432, R40 ;  /* 0x00005432dcdc7816 */ /* 0x000fe20000000028 */
[----:B--2---:R-:W-:Y:S01]  /*8980*/  IMAD.U32 R40, R33, 0x10000, RZ ;  /* 0x0001000021287824 */ /* 0x004fe200078e00ff */
[----:B------:R-:W-:Y:S02]  /*8990*/  SHF.R.U32.HI R42, RZ, 0x10, R43 ;  /* 0x00000010ff2a7819 */ /* 0x000fe4000001162b */
[----:B------:R-:W-:Y:S01]  /*89a0*/  PRMT R48, R218, 0x5432, R48 ;  /* 0x00005432da307816 */ /* 0x000fe20000000030 */
[----:B------:R-:W-:Y:S01]  /*89b0*/  IMAD.U32 R43, R220, 0x10000, RZ ;  /* 0x00010000dc2b7824 */ /* 0x000fe200078e00ff */
[C---:B------:R-:W-:Y:S02]  /*89c0*/  PRMT R41, R219.reuse, 0x5410, R41 ;  /* 0x00005410db297816 */ /* 0x040fe40000000029 */
[----:B------:R-:W-:Y:S01]  /*89d0*/  PRMT R219, R219, 0x5432, R42 ;  /* 0x00005432dbdb7816 */ /* 0x000fe2000000002a */
[----:B------:R-:W-:-:S02]  /*89e0*/  IMAD.U32 R42, R48, 0x10000, RZ ;  /* 0x00010000302a7824 */ /* 0x000fc400078e00ff */
[CC--:B------:R-:W-:Y:S01]  /*89f0*/  FMUL.FTZ R50, R49.reuse, R43.reuse ;  /* 0x0000002b31327220 */ /* 0x0c0fe20000410000 */
[----:B------:R-:W-:Y:S01]  /*8a00*/  LOP3.LUT R220, R220, 0xffff0000, RZ, 0xc0, !PT ;  /* 0xffff0000dcdc7812 */ /* 0x000fe200078ec0ff */
[-C--:B------:R-:W-:Y:S02]  /*8a10*/  FMUL.FTZ R49, R49, R42.reuse ;  /* 0x0000002a31317220 */ /* 0x080fe40000410000 */
[----:B------:R-:W-:Y:S01]  /*8a20*/  FFMA.FTZ R42, R40, R42, -R50 ;  /* 0x0000002a282a7223 */ /* 0x000fe20000010832 */
[----:B------:R-:W-:Y:S01]  /*8a30*/  LOP3.LUT R48, R48, 0xffff0000, RZ, 0xc0, !PT ;  /* 0xffff000030307812 */ /* 0x000fe200078ec0ff */
[----:B------:R-:W-:Y:S02]  /*8a40*/  IMAD.U32 R50, R219, 0x10000, RZ ;  /* 0x00010000db327824 */ /* 0x000fe400078e00ff */
[----:B------:R-:W-:Y:S01]  /*8a50*/  FFMA.FTZ R40, R40, R43, R49 ;  /* 0x0000002b28287223 */ /* 0x000fe20000010031 */
[----:B------:R-:W-:Y:S01]  /*8a60*/  LOP3.LUT R43, R37, 0xffff0000, RZ, 0xc0, !PT ;  /* 0xffff0000252b7812 */ /* 0x000fe200078ec0ff */
[----:B------:R-:W-:Y:S01]  /*8a70*/  IMAD.U32 R49, R35, 0x10000, RZ ;  /* 0x0001000023317824 */ /* 0x000fe200078e00ff */
[----:B------:R-:W-:-:S02]  /*8a80*/  SHF.R.U32.HI R31, RZ, 0x10, R31 ;  /* 0x00000010ff1f7819 */ /* 0x000fc4000001161f */
[----:B------:R-:W-:Y:S01]  /*8a90*/  LOP3.LUT R33, R33, 0xffff0000, RZ, 0xc0, !PT ;  /* 0xffff000021217812 */ /* 0x000fe200078ec0ff */
[----:B------:R-:W-:Y:S01]  /*8aa0*/  FMUL.FTZ R37, R43, R220 ;  /* 0x000000dc2b257220 */ /* 0x000fe20000410000 */
[----:B------:R-:W-:Y:S01]  /*8ab0*/  PRMT R31, R217, 0x5432, R31 ;  /* 0x00005432d91f7816 */ /* 0x000fe2000000001f */
[-C--:B------:R-:W-:Y:S01]  /*8ac0*/  FMUL.FTZ R43, R43, R48.reuse ;  /* 0x000000302b2b7220 */ /* 0x080fe20000410000 */
[----:B------:R-:W-:Y:S01]  /*8ad0*/  LOP3.LUT R219, R219, 0xffff0000, RZ, 0xc0, !PT ;  /* 0xffff0000dbdb7812 */ /* 0x000fe200078ec0ff */
[----:B------:R-:W-:Y:S01]  /*8ae0*/  FFMA.FTZ R37, R33, R48, -R37 ;  /* 0x0000003021257223 */ /* 0x000fe20000010825 */
[----:B------:R-:W-:Y:S01]  /*8af0*/  FMUL.FTZ R48, R51, R50 ;  /* 0x0000003233307220 */ /* 0x000fe20000410000 */
[----:B------:R-:W-:Y:S01]  /*8b00*/  FFMA.FTZ R33, R33, R220, R43 ;  /* 0x000000dc21217223 */ /* 0x000fe2000001002b */
[----:B------:R-:W-:Y:S01]  /*8b10*/  IMAD.U32 R43, R31, 0x10000, RZ ;  /* 0x000100001f2b7824 */ /* 0x000fe200078e00ff */
[----:B------:R-:W-:Y:S02]  /*8b20*/  LOP3.LUT R39, R39, 0xffff0000, RZ, 0xc0, !PT ;  /* 0xffff000027277812 */ /* 0x000fe400078ec0ff */
[----:B------:R-:W-:Y:S01]  /*8b30*/  LOP3.LUT R31, R31, 0xffff0000, RZ, 0xc0, !PT ;  /* 0xffff00001f1f7812 */ /* 0x000fe200078ec0ff */
[-C--:B------:R-:W-:Y:S01]  /*8b40*/  FFMA.FTZ R48, R49, R43.reuse, -R48 ;  /* 0x0000002b31307223 */ /* 0x080fe20000010830 */
[----:B------:R-:W-:Y:S01]  /*8b50*/  FMUL.FTZ R43, R51, R43 ;  /* 0x0000002b332b7220 */ /* 0x000fe20000410000 */
[----:B------:R-:W-:-:S02]  /*8b60*/  PRMT R28, R218, 0x5410, R28 ;  /* 0x00005410da1c7816 */ /* 0x000fc4000000001c */
[----:B------:R-:W-:Y:S01]  /*8b70*/  PRMT R29, R217, 0x5410, R29 ;  /* 0x00005410d91d7816 */ /* 0x000fe2000000001d */
[----:B------:R-:W-:Y:S01]  /*8b80*/  FFMA.FTZ R43, R49, R50, R43 ;  /* 0x00000032312b7223 */ /* 0x000fe2000001002b */
[----:B------:R-:W-:Y:S01]  /*8b90*/  LOP3.LUT R49, R35, 0xffff0000, RZ, 0xc0, !PT ;  /* 0xffff000023317812 */ /* 0x000fe200078ec0ff */
[----:B------:R-:W-:Y:S01]  /*8ba0*/  FMUL.FTZ R35, R39, R219 ;  /* 0x000000db27237220 */ /* 0x000fe20000410000 */
[C---:B------:R-:W-:Y:S01]  /*8bb0*/  IMAD.U32 R50, R36.reuse, 0x10000, RZ ;  /* 0x0001000024327824 */ /* 0x040fe200078e00ff */
[----:B------:R-:W-:Y:S01]  /*8bc0*/  LOP3.LUT R36, R36, 0xffff0000, RZ, 0xc0, !PT ;  /* 0xffff000024247812 */ /* 0x000fe200078ec0ff */
[----:B------:R-:W-:Y:S02]  /*8bd0*/  IMAD.U32 R51, R28, 0x10000, RZ ;  /* 0x000100001c337824 */ /* 0x000fe400078e00ff */
[-C--:B------:R-:W-:Y:S01]  /*8be0*/  FFMA.FTZ R35, R49, R31.reuse, -R35 ;  /* 0x0000001f31237223 */ /* 0x080fe20000010823 */
[----:B------:R-:W-:Y:S01]  /*8bf0*/  FMUL.FTZ R31, R39, R31 ;  /* 0x0000001f271f7220 */ /* 0x000fe20000410000 */
[----:B------:R-:W-:Y:S01]  /*8c00*/  IMAD.U32 R39, R32, 0x10000, RZ ;  /* 0x0001000020277824 */ /* 0x000fe200078e00ff */
[----:B------:R-:W-:-:S02]  /*8c10*/  LOP3.LUT R28, R28, 0xffff0000, RZ, 0xc0, !PT ;  /* 0xffff00001c1c7812 */ /* 0x000fc400078ec0ff */
[----:B------:R-:W-:Y:S01]  /*8c20*/  FFMA.FTZ R31, R49, R219, R31 ;  /* 0x000000db311f7223 */ /* 0x000fe2000001001f */
[C---:B------:R-:W-:Y:S01]  /*8c30*/  IMAD.U32 R49, R30.reuse, 0x10000, RZ ;  /* 0x000100001e317824 */ /* 0x040fe200078e00ff */
[----:B------:R-:W-:Y:S02]  /*8c40*/  LOP3.LUT R30, R30, 0xffff0000, RZ, 0xc0, !PT ;  /* 0xffff00001e1e7812 */ /* 0x000fe400078ec0ff */
[----:B------:R-:W-:Y:S01]  /*8c50*/  LOP3.LUT R32, R32, 0xffff0000, RZ, 0xc0, !PT ;  /* 0xffff000020207812 */ /* 0x000fe200078ec0ff */
[C---:B------:R-:W-:Y:S01]  /*8c60*/  FMUL.FTZ R76, R50.reuse, R49 ;  /* 0x00000031324c7220 */ /* 0x040fe20000410000 */
[-C--:B------:R-:W-:Y:S01]  /*8c70*/  FMUL.FTZ R50, R50, R51.reuse ;  /* 0x0000003332327220 */ /* 0x080fe20000410000 */
[----:B------:R-:W-:Y:S02]  /*8c80*/  F2FP.BF16.F32.PACK_AB R37, R37, R42 ;  /* 0x0000002a2525723e */ /* 0x000fe400000010ff */
[C---:B------:R-:W-:Y:S01]  /*8c90*/  FFMA.FTZ R76, R39.reuse, R51, -R76 ;  /* 0x00000033274c7223 */ /* 0x040fe2000001084c */
[----:B------:R-:W-:Y:S01]  /*8ca0*/  FFMA.FTZ R50, R39, R49, R50 ;  /* 0x0000003127327223 */ /* 0x000fe20000010032 */
[C---:B------:R-:W-:Y:S01]  /*8cb0*/  FMUL.FTZ R39, R36.reuse, R30 ;  /* 0x0000001e24277220 */ /* 0x040fe20000410000 */
[-C--:B------:R-:W-:Y:S01]  /*8cc0*/  FMUL.FTZ R36, R36, R28.reuse ;  /* 0x0000001c24247220 */ /* 0x080fe20000410000 */
[C---:B------:R-:W-:Y:S01]  /*8cd0*/  IMAD.U32 R49, R29.reuse, 0x10000, RZ ;  /* 0x000100001d317824 */ /* 0x040fe200078e00ff */
[----:B------:R-:W-:Y:S01]  /*8ce0*/  LOP3.LUT R29, R29, 0xffff0000, RZ, 0xc0, !PT ;  /* 0xffff00001d1d7812 */ /* 0x000fe200078ec0ff */
[C---:B------:R-:W-:Y:S01]  /*8cf0*/  FFMA.FTZ R28, R32.reuse, R28, -R39 ;  /* 0x0000001c201c7223 */ /* 0x040fe20000010827 */
[----:B------:R-:W-:Y:S01]  /*8d00*/  FFMA.FTZ R30, R32, R30, R36 ;  /* 0x0000001e201e7223 */ /* 0x000fe20000010024 */
[C---:B------:R-:W-:Y:S01]  /*8d10*/  IMAD.U32 R39, R38.reuse, 0x10000, RZ ;  /* 0x0001000026277824 */ /* 0x040fe200078e00ff */
[----:B------:R-:W-:Y:S01]  /*8d20*/  LOP3.LUT R38, R38, 0xffff0000, RZ, 0xc0, !PT ;  /* 0xffff000026267812 */ /* 0x000fe200078ec0ff */
[C---:B------:R-:W-:Y:S01]  /*8d30*/  IMAD.U32 R36, R41.reuse, 0x10000, RZ ;  /* 0x0001000029247824 */ /* 0x040fe200078e00ff */
[----:B------:R-:W-:Y:S01]  /*8d40*/  LOP3.LUT R41, R41, 0xffff0000, RZ, 0xc0, !PT ;  /* 0xffff000029297812 */ /* 0x000fe200078ec0ff */
[C---:B------:R-:W-:Y:S01]  /*8d50*/  IMAD.U32 R32, R34.reuse, 0x10000, RZ ;  /* 0x0001000022207824 */ /* 0x040fe200078e00ff */
[----:B------:R-:W-:Y:S01]  /*8d60*/  LOP3.LUT R34, R34, 0xffff0000, RZ, 0xc0, !PT ;  /* 0xffff000022227812 */ /* 0x000fe200078ec0ff */
[C---:B------:R-:W-:Y:S01]  /*8d70*/  FMUL.FTZ R51, R39.reuse, R36 ;  /* 0x0000002427337220 */ /* 0x040fe20000410000 */
[----:B------:R-:W-:Y:S01]  /*8d80*/  FMUL.FTZ R39, R39, R49 ;  /* 0x0000003127277220 */ /* 0x000fe20000410000 */
[----:B------:R-:W-:Y:S01]  /*8d90*/  F2FP.BF16.F32.PACK_AB R40, R33, R40 ;  /* 0x000000282128723e */ /* 0x000fe200000010ff */
[----:B------:R-:W-:-:S02]  /*8da0*/  IMAD.MOV.U32 R33, RZ, RZ, R37 ;  /* 0x000000ffff217224 */ /* 0x000fc400078e0025 */
[C---:B------:R-:W-:Y:S01]  /*8db0*/  FFMA.FTZ R51, R32.reuse, R49, -R51 ;  /* 0x0000003120337223 */ /* 0x040fe20000010833 */
[----:B------:R-:W-:Y:S01]  /*8dc0*/  FFMA.FTZ R39, R32, R36, R39 ;  /* 0x0000002420277223 */ /* 0x000fe20000010027 */
[C---:B------:R-:W-:Y:S01]  /*8dd0*/  FMUL.FTZ R32, R38.reuse, R41 ;  /* 0x0000002926207220 */ /* 0x040fe20000410000 */
[----:B------:R-:W-:Y:S01]  /*8de0*/  FMUL.FTZ R38, R38, R29 ;  /* 0x0000001d26267220 */ /* 0x000fe20000410000 */
[----:B------:R-:W-:Y:S01]  /*8df0*/  F2FP.BF16.F32.PACK_AB R31, R31, R43 ;  /* 0x0000002b1f1f723e */ /* 0x000fe200000010ff */
[----:B------:R-:W-:Y:S02]  /*8e00*/  IMAD.MOV.U32 R37, RZ, RZ, R40 ;  /* 0x000000ffff257224 */ /* 0x000fe400078e0028 */
[C---:B------:R-:W-:Y:S01]  /*8e10*/  FFMA.FTZ R32, R34.reuse, R29, -R32 ;  /* 0x0000001d22207223 */ /* 0x040fe20000010820 */
[----:B------:R-:W-:Y:S01]  /*8e20*/  FFMA.FTZ R38, R34, R41, R38 ;  /* 0x0000002922267223 */ /* 0x000fe20000010026 */
[----:B------:R-:W-:Y:S02]  /*8e30*/  F2FP.BF16.F32.PACK_AB R28, R28, R76 ;  /* 0x0000004c1c1c723e */ /* 0x000fe400000010ff */
[----:B------:R-:W-:-:S02]  /*8e40*/  F2FP.BF16.F32.PACK_AB R30, R30, R50 ;  /* 0x000000321e1e723e */ /* 0x000fc400000010ff */
[----:B------:R-:W-:Y:S01]  /*8e50*/  F2FP.BF16.F32.PACK_AB R51, R32, R51 ;  /* 0x000000332033723e */ /* 0x000fe200000010ff */
[----:B------:R-:W-:Y:S01]  /*8e60*/  IMAD.MOV.U32 R32, RZ, RZ, R28 ;  /* 0x000000ffff207224 */ /* 0x000fe200078e001c */
[----:B------:R-:W-:Y:S01]  /*8e70*/  F2FP.BF16.F32.PACK_AB R38, R38, R39 ;  /* 0x000000272626723e */ /* 0x000fe200000010ff */
[----:B------:R-:W-:Y:S01]  /*8e80*/  IMAD.MOV.U32 R36, RZ, RZ, R30 ;  /* 0x000000ffff247224 */ /* 0x000fe200078e001e */
[----:B------:R-:W-:Y:S01]  /*8e90*/  F2FP.BF16.F32.PACK_AB R35, R35, R48 ;  /* 0x000000302323723e */ /* 0x000fe200000010ff */
[----:B------:R-:W-:Y:S02]  /*8ea0*/  IMAD.MOV.U32 R34, RZ, RZ, R51 ;  /* 0x000000ffff227224 */ /* 0x000fe400078e0033 */
[----:B------:R-:W-:-:S07]  /*8eb0*/  IMAD.MOV.U32 R39, RZ, RZ, R31 ;  /* 0x000000ffff277224 */ /* 0x000fce00078e001f */
.L_x_1543:
[----:B------:R-:W-:Y:S05]  /*8ec0*/  BSYNC B2 ;  /* 0x0000000000027941 */ /* 0x000fea0003800000 */
.L_x_1542:
[----:B--2---:R4:W-:Y:S04]  /*8ed0*/  STG.E.128 desc[UR46][R44.64], R32 ;  /* 0x000000202c007986 */ /* 0x0049e8000c101d2e */
[----:B0-----:R4:W-:Y:S02]  /*8ee0*/  @!P4 STG.E.128 desc[UR46][R46.64], R36 ;  /* 0x000000242e00c986 */ /* 0x0019e4000c101d2e */
.L_x_1533:
[----:B------:R-:W-:Y:S05]  /*8ef0*/  BSYNC B1 ;  /* 0x0000000000017941 */ /* 0x000fea0003800000 */
.L_x_1532:
[-C--:B--2---:R-:W-:Y:S02]  /*8f00*/  IMAD R28, R148, R126.reuse, RZ ;  /* 0x0000007e941c7224 */ /* 0x084fe400078e02ff */
        /* <DEDUP_REMOVED lines=9> */
[----:B------:R-:W-:Y:S02]  /*8fa0*/  IADD3 R31, P3, P4, R86, R124, R14 ;  /* 0x0000007c561f7210 */ /* 0x000fe40007c7e00e */
[----:B------:R-:W-:Y:S02]  /*8fb0*/  SHF.R.S32.HI R29, RZ, 0x1f, R28 ;  /* 0x0000001fff1d7819 */ /* 0x000fe4000001141c */
[----:B---34-:R-:W-:Y:S02]  /*8fc0*/  IADD3.X R33, R85, R40, R112, P3, P4 ;  /* 0x0000002855217210 */ /* 0x018fe40001fe8470 */
[----:B------:R-:W-:Y:S02]  /*8fd0*/  LEA.HI R29, R29, R28, RZ, 0x4 ;  /* 0x0000001c1d1d7211 */ /* 0x000fe400078f20ff */
[----:B------:R-:W-:-:S02]  /*8fe0*/  SHF.R.U32.HI R35, RZ, 0x3, R173 ;  /* 0x00000003ff237819 */ /* 0x000fc400000116ad */
[----:B------:R-:W-:-:S04]  /*8ff0*/  LEA.HI.SX32 R30, R29, R117, 0x1c ;  /* 0x000000751d1e7211 */ /* 0x000fc800078fe2ff */
[----:B------:R-:W-:Y:S01]  /*9000*/  SHF.R.S32.HI R34, RZ, 0x1f, R30 ;  /* 0x0000001fff227819 */ /* 0x000fe2000001141e */
[----:B------:R-:W-:-:S03]  /*9010*/  IMAD.SHL.U32 R32, R30, 0x8, RZ ;  /* 0x000000081e207824 */ /* 0x000fc600078e00ff */
[----:B------:R-:W-:Y:S02]  /*9020*/  LEA.HI R30, R34, R30, RZ, 0x3 ;  /* 0x0000001e221e7211 */ /* 0x000fe400078f18ff */
[----:B------:R-:W-:Y:S02]  /*9030*/  ISETP.GE.AND P3, PT, R32, R145, PT ;  /* 0x000000912000720c */ /* 0x000fe40003f66270 */
[----:B------:R-:W-:-:S05]  /*9040*/  SHF.R.S32.HI R30, RZ, 0x3, R30 ;  /* 0x00000003ff1e7819 */ /* 0x000fca000001141e */
[----:B------:R-:W-:-:S06]  /*9050*/  IMAD R30, R30, 0x1800, R179 ;  /* 0x000018001e1e7824 */ /* 0x000fcc00078e02b3 */
[--C-:B------:R-:W-:Y:S02]  /*9060*/  @!P3 SHF.R.S32.HI R28, RZ, 0x1f, R32.reuse ;  /* 0x0000001fff1cb819 */ /* 0x100fe40000011420 */
[--C-:B------:R-:W-:Y:S02]  /*9070*/  @!P3 IADD3 R29, P4, P5, R86, R124, R32.reuse ;  /* 0x0000007c561db210 */ /* 0x100fe40007d9e020 */
[----:B------:R-:W-:Y:S02]  /*9080*/  LOP3.LUT R32, R173, 0x38, R32, 0xf8, !PT ;  /* 0x00000038ad207812 */ /* 0x000fe400078ef820 */
[----:B------:R-:W-:Y:S02]  /*9090*/  @!P3 IADD3.X R28, R85, R40, R28, P4, P5 ;  /* 0x00000028551cb210 */ /* 0x000fe400027ea41c */
[----:B------:R-:W-:Y:S02]  /*90a0*/  LOP3.LUT R32, R32, R35, RZ, 0x3c, !PT ;  /* 0x0000002320207212 */ /* 0x000fe400078e3cff */
[----:B------:R-:W-:-:S03]  /*90b0*/  LEA R36, P4, R31, R114, 0x1 ;  /* 0x000000721f247211 */ /* 0x000fc600078808ff */
[----:B------:R-:W-:Y:S01]  /*90c0*/  IMAD.IADD R32, R30, 0x1, R32 ;  /* 0x000000011e207824 */ /* 0x000fe200078e0220 */
[-C--:B------:R-:W-:Y:S01]  /*90d0*/  LEA.HI.X R37, R31, R115.reuse, R33, 0x1, P4 ;  /* 0x000000731f257211 */ /* 0x080fe200020f0c21 */
[C---:B------:R-:W-:Y:S01]  /*90e0*/  IMAD R30, R16.reuse, 0x4800, R141 ;  /* 0x00004800101e7824 */ /* 0x040fe200078e028d */
[C---:B------:R-:W-:Y:S01]  /*90f0*/  @!P3 LEA R38, P4, R29.reuse, R114, 0x1 ;  /* 0x000000721d26b211 */ /* 0x040fe200078808ff */
[----:B------:R-:W-:Y:S02]  /*9100*/  IMAD R32, R16, 0x4800, R32 ;  /* 0x0000480010207824 */ /* 0x000fe400078e0220 */
[----:B------:R-:W-:Y:S01]  /*9110*/  IMAD R30, R30, 0x2, R2 ;  /* 0x000000021e1e7824 */ /* 0x000fe200078e0202 */
[----:B------:R-:W-:Y:S01]  /*9120*/  @!P3 LEA.HI.X R39, R29, R115, R28, 0x1, P4 ;  /* 0x000000731d27b211 */ /* 0x000fe200020f0c1c */
[----:B------:R-:W-:Y:S01]  /*9130*/  IMAD R32, R32, 0x2, R2 ;  /* 0x0000000220207824 */ /* 0x000fe200078e0202 */
[----:B------:R-:W-:-:S03]  /*9140*/  ISETP.GE.AND P4, PT, R18, R122, PT ;  /* 0x0000007a1200720c */ /* 0x000fc60003f86270 */
[----:B------:R-:W0:Y:S04]  /*9150*/  LDS.128 R28, [R30+0x18400] ;  /* 0x018400001e1c7984 */ /* 0x000e280000000c00 */
[----:B------:R-:W2:Y:S06]  /*9160*/  LDS.128 R32, [R32+0x18400] ;  /* 0x0184000020207984 */ /* 0x000eac0000000c00 */
        /* <DEDUP_REMOVED lines=18> */
[C---:B------:R-:W-:Y:S01]  /*9290*/  FFMA.FTZ R42, R41.reuse, R42, -R47 ;  /* 0x0000002a292a7223 */ /* 0x040fe2000001082f */
        /* <DEDUP_REMOVED lines=20> */
[----:B------:R-:W-:Y:S01]  /*93e0*/  FMUL.FTZ R48, R49, R46 ;  /* 0x0000002e31307220 */ /* 0x000fe20000410000 */
        /* <DEDUP_REMOVED lines=55> */
.L_x_1547:
[----:B------:R-:W-:Y:S05]  /*9760*/  BSYNC B2 ;  /* 0x0000000000027941 */ /* 0x000fea0003800000 */
.L_x_1546:
[----:B0-----:R0:W-:Y:S04]  /*9770*/  STG.E.128 desc[UR46][R36.64], R28 ;  /* 0x0000001c24007986 */ /* 0x0011e8000c101d2e */
[----:B--2---:R0:W-:Y:S02]  /*9780*/  @!P3 STG.E.128 desc[UR46][R38.64], R32 ;  /* 0x000000202600b986 */ /* 0x0041e4000c101d2e */
.L_x_1545:
[----:B------:R-:W-:Y:S05]  /*9790*/  BSYNC B1 ;  /* 0x0000000000017941 */ /* 0x000fea0003800000 */
.L_x_1544:
[----:B------:R-:W-:Y:S01]  /*97a0*/  ISETP.NE.AND P3, PT, R10, RZ, PT ;  /* 0x000000ff0a00720c */ /* 0x000fe20003f65270 */
[----:B------:R-:W-:-:S12]  /*97b0*/  BSSY B1, `(.L_x_1548) ;  /* 0x0000084000017945 */ /* 0x000fd80003800000 */
[----:B------:R-:W-:Y:S05]  /*97c0*/  @!P3 BRA `(.L_x_1549) ;  /* 0x000000080008b947 */ /* 0x000fea0003800000 */
[----:B0-----:R-:W-:Y:S01]  /*97d0*/  SEL R28, R123, R146, !P1 ;  /* 0x000000927b1c7207 */ /* 0x001fe20004800000 */
[----:B------:R-:W-:Y:S01]  /*97e0*/  BSSY B2, `(.L_x_1550) ;  /* 0x000007e000027945 */ /* 0x000fe20003800000 */
[----:B------:R-:W-:Y:S02]  /*97f0*/  IADD3 R30, P3, P4, R86, R124, R13 ;  /* 0x0000007c561e7210 */ /* 0x000fe40007c7e00d */
[----:B------:R-:W-:Y:S02]  /*9800*/  SHF.R.S32.HI R29, RZ, 0x1f, R28 ;  /* 0x0000001fff1d7819 */ /* 0x000fe4000001141c */
[----:B------:R-:W-:Y:S02]  /*9810*/  IADD3.X R31, R85, R40, R111, P3, P4 ;  /* 0x00000028551f7210 */ /* 0x000fe40001fe846f */
[----:B------:R-:W-:Y:S02]  /*9820*/  LEA.HI R29, R29, R28, RZ, 0x4 ;  /* 0x0000001c1d1d7211 */ /* 0x000fe400078f20ff */
[----:B---34-:R-:W-:-:S02]  /*9830*/  SHF.R.U32.HI R36, RZ, 0x3, R173 ;  /* 0x00000003ff247819 */ /* 0x018fc400000116ad */
[----:B------:R-:W-:-:S04]  /*9840*/  LEA.HI.SX32 R32, R29, R116, 0x1c ;  /* 0x000000741d207211 */ /* 0x000fc800078fe2ff */
[----:B------:R-:W-:Y:S01]  /*9850*/  SHF.R.S32.HI R35, RZ, 0x1f, R32 ;  /* 0x0000001fff237819 */ /* 0x000fe20000011420 */
[----:B------:R-:W-:-:S03]  /*9860*/  IMAD.SHL.U32 R33, R32, 0x8, RZ ;  /* 0x0000000820217824 */ /* 0x000fc600078e00ff */
[----:B------:R-:W-:Y:S02]  /*9870*/  LEA.HI R35, R35, R32, RZ, 0x3 ;  /* 0x0000002023237211 */ /* 0x000fe400078f18ff */
[----:B------:R-:W-:Y:S02]  /*9880*/  ISETP.GE.AND P3, PT, R33, R145, PT ;  /* 0x000000912100720c */ /* 0x000fe40003f66270 */
[----:B------:R-:W-:Y:S02]  /*9890*/  SHF.R.S32.HI R34, RZ, 0x3, R35 ;  /* 0x00000003ff227819 */ /* 0x000fe40000011423 */
[----:B------:R-:W-:-:S04]  /*98a0*/  LOP3.LUT R32, R173, 0x38, R33, 0xf8, !PT ;  /* 0x00000038ad207812 */ /* 0x000fc800078ef821 */
[----:B------:R-:W-:-:S05]  /*98b0*/  LOP3.LUT R32, R32, R36, RZ, 0x3c, !PT ;  /* 0x0000002420207212 */ /* 0x000fca00078e3cff */
[--C-:B------:R-:W-:Y:S02]  /*98c0*/  @!P3 SHF.R.S32.HI R28, RZ, 0x1f, R33.reuse ;  /* 0x0000001fff1cb819 */ /* 0x100fe40000011421 */
[----:B------:R-:W-:Y:S01]  /*98d0*/  @!P3 IADD3 R29, P4, P5, R86, R124, R33 ;  /* 0x0000007c561db210 */ /* 0x000fe20007d9e021 */
[----:B------:R-:W-:-:S03]  /*98e0*/  IMAD R33, R34, 0x1800, R179 ;  /* 0x0000180022217824 */ /* 0x000fc600078e02b3 */
[----:B------:R-:W-:Y:S01]  /*98f0*/  @!P3 IADD3.X R28, R85, R40, R28, P4, P5 ;  /* 0x00000028551cb210 */ /* 0x000fe200027ea41c */
[----:B------:R-:W-:Y:S01]  /*9900*/  IMAD.IADD R35, R33, 0x1, R32 ;  /* 0x0000000121237824 */ /* 0x000fe200078e0220 */
[-C--:B------:R-:W-:Y:S01]  /*9910*/  LEA R36, P4, R30, R114.reuse, 0x1 ;  /* 0x000000721e247211 */ /* 0x080fe200078808ff */
[C---:B------:R-:W-:Y:S02]  /*9920*/  IMAD R33, R16.reuse, 0x4800, R139 ;  /* 0x0000480010217824 */ /* 0x040fe400078e028b */
[----:B------:R-:W-:Y:S01]  /*9930*/  IMAD R35, R16, 0x4800, R35 ;  /* 0x0000480010237824 */ /* 0x000fe200078e0223 */
[----:B------:R-:W-:Y:S01]  /*9940*/  LEA.HI.X R37, R30, R115, R31, 0x1, P4 ;  /* 0x000000731e257211 */ /* 0x000fe200020f0c1f */
[--C-:B------:R-:W-:Y:S01]  /*9950*/  IMAD R30, R33, 0x2, R2.reuse ;  /* 0x00000002211e7824 */ /* 0x100fe200078e0202 */
[----:B------:R-:W-:Y:S01]  /*9960*/  @!P3 LEA R38, P4, R29, R114, 0x1 ;  /* 0x000000721d26b211 */ /* 0x000fe200078808ff */
[----:B------:R-:W-:-:S03]  /*9970*/  IMAD R35, R35, 0x2, R2 ;  /* 0x0000000223237824 */ /* 0x000fc600078e0202 */
[----:B------:R-:W-:Y:S02]  /*9980*/  @!P3 LEA.HI.X R39, R29, R115, R28, 0x1, P4 ;  /* 0x000000731d27b211 */ /* 0x000fe400020f0c1c */
[----:B------:R-:W0:Y:S01]  /*9990*/  LDS.128 R28, [R30+0x18400] ;  /* 0x018400001e1c7984 */ /* 0x000e220000000c00 */
[----:B------:R-:W-:-:S03]  /*99a0*/  ISETP.GE.AND P4, PT, R165, R122, PT ;  /* 0x0000007aa500720c */ /* 0x000fc60003f86270 */
[----:B------:R-:W2:Y:S10]  /*99b0*/  LDS.128 R32, [R35+0x18400] ;  /* 0x0184000023207984 */ /* 0x000eb40000000c00 */
[----:B------:R-:W-:Y:S05]  /*99c0*/  @P4 BRA `(.L_x_1551) ;  /* 0x00000004007c4947 */ /* 0x000fea0003800000 */
[----:B------:R-:W-:Y:S01]  /*99d0*/  SHF.R.U64 R43, R68, 0x10, R69 ;  /* 0x00000010442b7819 */ /* 0x000fe20000001245 */
[----:B--2---:R-:W-:Y:S01]  /*99e0*/  IMAD.U32 R47, R33, 0x10000, RZ ;  /* 0x00010000212f7824 */ /* 0x004fe200078e00ff */
[----:B------:R-:W-:Y:S01]  /*99f0*/  SHF.R.U64 R41, R56, 0x10, R57 ;  /* 0x0000001038297819 */ /* 0x000fe20000001239 */
[----:B0-----:R-:W-:Y:S01]  /*9a00*/  IMAD.U32 R45, R29, 0x10000, RZ ;  /* 0x000100001d2d7824 */ /* 0x001fe200078e00ff */
[----:B------:R-:W-:Y:S01]  /*9a10*/  SHF.R.U32.HI R68, RZ, 0x10, R69 ;  /* 0x00000010ff447819 */ /* 0x000fe20000011645 */
[----:B------:R-:W-:Y:S01]  /*9a20*/  IMAD.U32 R51, R35, 0x10000, RZ ;  /* 0x0001000023337824 */ /* 0x000fe200078e00ff */
[----:B------:R-:W-:Y:S01]  /*9a30*/  SHF.R.U32.HI R56, RZ, 0x10, R57 ;  /* 0x00000010ff387819 */ /* 0x000fe20000011639 */
[----:B------:R-:W-:Y:S01]  /*9a40*/  IMAD.U32 R50, R31, 0x10000, RZ ;  /* 0x000100001f327824 */ /* 0x000fe200078e00ff */
[----:B------:R-:W-:Y:S01]  /*9a50*/  PRMT R68, R159, 0x5432, R68 ;  /* 0x000054329f447816 */ /* 0x000fe20000000044 */
[----:B------:R-:W-:Y:S01]  /*9a60*/  IMAD.U32 R57, R34, 0x10000, RZ ;  /* 0x0001000022397824 */ /* 0x000fe200078e00ff */
[----:B------:R-:W-:Y:S01]  /*9a70*/  PRMT R56, R157, 0x5432, R56 ;  /* 0x000054329d387816 */ /* 0x000fe20000000038 */
[----:B------:R-:W-:Y:S01]  /*9a80*/  IMAD.U32 R49, R30, 0x10000, RZ ;  /* 0x000100001e317824 */ /* 0x000fe200078e00ff */
[----:B------:R-:W-:-:S02]  /*9a90*/  SHF.R.U64 R42, R58, 0x10, R59 ;  /* 0x000000103a2a7819 */ /* 0x000fc4000000123b */
[----:B------:R-:W-:Y:S01]  /*9aa0*/  SHF.R.U32.HI R58, RZ, 0x10, R59 ;  /* 0x00000010ff3a7819 */ /* 0x000fe2000001163b */
[----:B------:R-:W-:Y:S01]  /*9ab0*/  IMAD.U32 R59, R68, 0x10000, RZ ;  /* 0x00010000443b7824 */ /* 0x000fe200078e00ff */
[--C-:B------:R-:W-:Y:S01]  /*9ac0*/  SHF.R.U64 R44, R70, 0x10, R71.reuse ;  /* 0x00000010462c7819 */ /* 0x100fe20000001247 */
[----:B------:R-:W-:Y:S01]  /*9ad0*/  IMAD.U32 R60, R56, 0x10000, RZ ;  /* 0x00010000383c7824 */ /* 0x000fe200078e00ff */
[----:B------:R-:W-:Y:S02]  /*9ae0*/  SHF.R.U32.HI R70, RZ, 0x10, R71 ;  /* 0x00000010ff467819 */ /* 0x000fe40000011647 */
[----:B------:R-:W-:Y:S01]  /*9af0*/  LOP3.LUT R48, R33, 0xffff0000, RZ, 0xc0, !PT ;  /* 0xffff000021307812 */ /* 0x000fe200078ec0ff */
[----:B------:R-:W-:Y:S01]  /*9b00*/  IMAD.U32 R33, R32, 0x10000, RZ ;  /* 0x0001000020217824 */ /* 0x000fe200078e00ff */
[----:B------:R-:W-:Y:S01]  /*9b10*/  PRMT R61, R158, 0x5410, R44 ;  /* 0x000054109e3d7816 */ /* 0x000fe2000000002c */
[CC--:B------:R-:W-:Y:S01]  /*9b20*/  FMUL.FTZ R44, R47.reuse, R59.reuse ;  /* 0x0000003b2f2c7220 */ /* 0x0c0fe20000410000 */
[----:B------:R-:W-:Y:S01]  /*9b30*/  LOP3.LUT R68, R68, 0xffff0000, RZ, 0xc0, !PT ;  /* 0xffff000044447812 */ /* 0x000fe200078ec0ff */
[-C--:B------:R-:W-:Y:S01]  /*9b40*/  FMUL.FTZ R47, R47, R60.reuse ;  /* 0x0000003c2f2f7220 */ /* 0x080fe20000410000 */
[----:B------:R-:W-:Y:S01]  /*9b50*/  PRMT R70, R158, 0x5432, R70 ;  /* 0x000054329e467816 */ /* 0x000fe20000000046 */
[----:B------:R-:W-:Y:S01]  /*9b60*/  FFMA.FTZ R44, R45, R60, -R44 ;  /* 0x0000003c2d2c7223 */ /* 0x000fe2000001082c */
[----:B------:R-:W-:Y:S01]  /*9b70*/  PRMT R58, R156, 0x5432, R58 ;  /* 0x000054329c3a7816 */ /* 0x000fe2000000003a */
[----:B------:R-:W-:Y:S01]  /*9b80*/  FMUL.FTZ R62, R48, R68 ;  /* 0x00000044303e7220 */ /* 0x000fe20000410000 */
[----:B------:R-:W-:Y:S01]  /*9b90*/  LOP3.LUT R46, R29, 0xffff0000, RZ, 0xc0, !PT ;  /* 0xffff00001d2e7812 */ /* 0x000fe200078ec0ff */
[----:B------:R-:W-:Y:S01]  /*9ba0*/  IMAD.U32 R60, R70, 0x10000, RZ ;  /* 0x00010000463c7824 */ /* 0x000fe200078e00ff */
[----:B------:R-:W-:Y:S01]  /*9bb0*/  LOP3.LUT R56, R56, 0xffff0000, RZ, 0xc0, !PT ;  /* 0xffff000038387812 */ /* 0x000fe200078ec0ff */
[----:B------:R-:W-:Y:S01]  /*9bc0*/  FFMA.FTZ R47, R45, R59, R47 ;  /* 0x0000003b2d2f7223 */ /* 0x000fe2000001002f */
[----:B------:R-:W-:Y:S01]  /*9bd0*/  IMAD.U32 R45, R58, 0x10000, RZ ;  /* 0x000100003a2d7824 */ /* 0x000fe200078e00ff */
[----:B------:R-:W-:Y:S01]  /*9be0*/  LOP3.LUT R35, R35, 0xffff0000, RZ, 0xc0, !PT ;  /* 0xffff000023237812 */ /* 0x000fe200078ec0ff */
[----:B------:R-:W-:-:S02]  /*9bf0*/  IMAD.U32 R29, R28, 0x10000, RZ ;  /* 0x000100001c1d7824 */ /* 0x000fc400078e00ff */
[-C--:B------:R-:W-:Y:S01]  /*9c00*/  FMUL.FTZ R48, R48, R56.reuse ;  /* 0x0000003830307220 */ /* 0x080fe20000410000 */
[----:B------:R-:W-:Y:S01]  /*9c10*/  FFMA.FTZ R62, R46, R56, -R62 ;  /* 0x000000382e3e7223 */ /* 0x000fe2000001083e */
[CC--:B------:R-:W-:Y:S01]  /*9c20*/  FMUL.FTZ R56, R51.reuse, R60.reuse ;  /* 0x0000003c33387220 */ /* 0x0c0fe20000410000 */
        /* <DEDUP_REMOVED lines=9> */
[----:B------:R-:W-:Y:S01]  /*9cc0*/  FFMA.FTZ R48, R46, R68, R48 ;  /* 0x000000442e307223 */ /* 0x000fe20000010030 */
[----:B------:R-:W-:-:S02]  /*9cd0*/  IMAD.U32 R50, R43, 0x10000, RZ ;  /* 0x000100002b327824 */ /* 0x000fc400078e00ff */
[-C--:B------:R-:W-:Y:S01]  /*9ce0*/  FMUL.FTZ R68, R35, R58.reuse ;  /* 0x0000003a23447220 */ /* 0x080fe20000410000 */
[----:B------:R-:W-:Y:S01]  /*9cf0*/  IMAD.U32 R46, R41, 0x10000, RZ ;  /* 0x00010000292e7824 */ /* 0x000fe200078e00ff */
[----:B------:R-:W-:Y:S01]  /*9d00*/  LOP3.LUT R32, R32, 0xffff0000, RZ, 0xc0, !PT ;  /* 0xffff000020207812 */ /* 0x000fe200078ec0ff */
[----:B------:R-:W-:Y:S01]  /*9d10*/  FFMA.FTZ R35, R31, R58, -R60 ;  /* 0x0000003a1f237223 */ /* 0x000fe2000001083c */
[----:B------:R-:W-:Y:S01]  /*9d20*/  LOP3.LUT R43, R43, 0xffff0000, RZ, 0xc0, !PT ;  /* 0xffff00002b2b7812 */ /* 0x000fe200078ec0ff */
[----:B------:R-:W-:Y:S01]  /*9d30*/  FMUL.FTZ R58, R33, R50 ;  /* 0x00000032213a7220 */ /* 0x000fe20000410000 */
[----:B------:R-:W-:Y:S01]  /*9d40*/  LOP3.LUT R41, R41, 0xffff0000, RZ, 0xc0, !PT ;  /* 0xffff000029297812 */ /* 0x000fe200078ec0ff */
[----:B------:R-:W-:Y:S01]  /*9d50*/  FMUL.FTZ R33, R33, R46 ;  /* 0x0000002e21217220 */ /* 0x000fe20000410000 */
[----:B------:R-:W-:Y:S01]  /*9d60*/  LOP3.LUT R28, R28, 0xffff0000, RZ, 0xc0, !PT ;  /* 0xffff00001c1c7812 */ /* 0x000fe200078ec0ff */
[----:B------:R-:W-:Y:S01]  /*9d70*/  FFMA.FTZ R68, R31, R70, R68 ;  /* 0x000000461f447223 */ /* 0x000fe20000010044 */
[----:B------:R-:W-:Y:S01]  /*9d80*/  FMUL.FTZ R31, R32, R43 ;  /* 0x0000002b201f7220 */ /* 0x000fe20000410000 */
[----:B------:R-:W-:Y:S01]  /*9d90*/  PRMT R42, R156, 0x5410, R42 ;  /* 0x000054109c2a7816 */ /* 0x000fe2000000002a */
[C---:B------:R-:W-:Y:S01]  /*9da0*/  FFMA.FTZ R58, R29.reuse, R46, -R58 ;  /* 0x0000002e1d3a7223 */ /* 0x040fe2000001083a */
[----:B------:R-:W-:Y:S01]  /*9db0*/  FFMA.FTZ R33, R29, R50, R33 ;  /* 0x000000321d217223 */ /* 0x000fe20000010021 */
[-C--:B------:R-:W-:Y:S01]  /*9dc0*/  FMUL.FTZ R29, R32, R41.reuse ;  /* 0x00000029201d7220 */ /* 0x080fe20000410000 */
[C---:B------:R-:W-:Y:S01]  /*9dd0*/  IMAD.U32 R32, R61.reuse, 0x10000, RZ ;  /* 0x000100003d207824 */ /* 0x040fe200078e00ff */
[----:B------:R-:W-:Y:S01]  /*9de0*/  LOP3.LUT R34, R34, 0xffff0000, RZ, 0xc0, !PT ;  /* 0xffff000022227812 */ /* 0x000fe200078ec0ff */
[----:B------:R-:W-:Y:S01]  /*9df0*/  FFMA.FTZ R31, R28, R41, -R31 ;  /* 0x000000291c1f7223 */ /* 0x000fe2000001081f */
[----:B------:R-:W-:Y:S01]  /*9e00*/  LOP3.LUT R61, R61, 0xffff0000, RZ, 0xc0, !PT ;  /* 0xffff00003d3d7812 */ /* 0x000fe200078ec0ff */
[C---:B------:R-:W-:Y:S01]  /*9e10*/  IMAD.U32 R46, R42.reuse, 0x10000, RZ ;  /* 0x000100002a2e7824 */ /* 0x040fe200078e00ff */
[----:B------:R-:W-:Y:S01]  /*9e20*/  LOP3.LUT R41, R42, 0xffff0000, RZ, 0xc0, !PT ;  /* 0xffff00002a297812 */ /* 0x000fe200078ec0ff */
[----:B------:R-:W-:Y:S01]  /*9e30*/  FFMA.FTZ R28, R28, R43, R29 ;  /* 0x0000002b1c1c7223 */ /* 0x000fe2000001001d */
[----:B------:R-:W-:Y:S01]  /*9e40*/  LOP3.LUT R30, R30, 0xffff0000, RZ, 0xc0, !PT ;  /* 0xffff00001e1e7812 */ /* 0x000fe200078ec0ff */
[C---:B------:R-:W-:Y:S01]  /*9e50*/  FMUL.FTZ R42, R57.reuse, R32 ;  /* 0x00000020392a7220 */ /* 0x040fe20000410000 */
[C---:B------:R-:W-:Y:S01]  /*9e60*/  FMUL.FTZ R29, R34.reuse, R61 ;  /* 0x0000003d221d7220 */ /* 0x040fe20000410000 */
[----:B------:R-:W-:Y:S01]  /*9e70*/  FMUL.FTZ R57, R57, R46 ;  /* 0x0000002e39397220 */ /* 0x000fe20000410000 */
[----:B------:R-:W-:Y:S01]  /*9e80*/  FMUL.FTZ R34, R34, R41 ;  /* 0x0000002922227220 */ /* 0x000fe20000410000 */
[----:B------:R-:W-:Y:S01]  /*9e90*/  F2FP.BF16.F32.PACK_AB R31, R31, R58 ;  /* 0x0000003a1f1f723e */ /* 0x000fe200000010ff */
[C---:B------:R-:W-:Y:S01]  /*9ea0*/  FFMA.FTZ R46, R49.reuse, R46, -R42 ;  /* 0x0000002e312e7223 */ /* 0x040fe2000001082a */
[----:B------:R-:W-:Y:S01]  /*9eb0*/  FFMA.FTZ R32, R49, R32, R57 ;  /* 0x0000002031207223 */ /* 0x000fe20000010039 */
[C---:B------:R-:W-:Y:S01]  /*9ec0*/  FFMA.FTZ R61, R30.reuse, R61, R34 ;  /* 0x0000003d1e3d7223 */ /* 0x040fe20000010022 */
[----:B------:R-:W-:Y:S01]  /*9ed0*/  FFMA.FTZ R29, R30, R41, -R29 ;  /* 0x000000291e1d7223 */ /* 0x000fe2000001081d */
[----:B------:R-:W-:-:S02]  /*9ee0*/  F2FP.BF16.F32.PACK_AB R35, R35, R56 ;  /* 0x000000382323723e */ /* 0x000fc400000010ff */
[----:B------:R-:W-:Y:S01]  /*9ef0*/  F2FP.BF16.F32.PACK_AB R34, R28, R33 ;  /* 0x000000211c22723e */ /* 0x000fe200000010ff */
[----:B------:R-:W-:Y:S01]  /*9f00*/  IMAD.MOV.U32 R28, RZ, RZ, R31 ;  /* 0x000000ffff1c7224 */ /* 0x000fe200078e001f */
[----:B------:R-:W-:Y:S01]  /*9f10*/  F2FP.BF16.F32.PACK_AB R44, R62, R44 ;  /* 0x0000002c3e2c723e */ /* 0x000fe200000010ff */
[----:B------:R-:W-:Y:S01]  /*9f20*/  IMAD.MOV.U32 R31, RZ, RZ, R35 ;  /* 0x000000ffff1f7224 */ /* 0x000fe200078e0023 */
[----:B------:R-:W-:Y:S02]  /*9f30*/  F2FP.BF16.F32.PACK_AB R47, R48, R47 ;  /* 0x0000002f302f723e */ /* 0x000fe400000010ff */
[----:B------:R-:W-:Y:S02]  /*9f40*/  F2FP.BF16.F32.PACK_AB R51, R68, R51 ;  /* 0x000000334433723e */ /* 0x000fe400000010ff */
[----:B------:R-:W-:Y:S01]  /*9f50*/  F2FP.BF16.F32.PACK_AB R50, R61, R32 ;  /* 0x000000203d32723e */ /* 0x000fe200000010ff */
[----:B------:R-:W-:Y:S01]  /*9f60*/  IMAD.MOV.U32 R32, RZ, RZ, R34 ;  /* 0x000000ffff207224 */ /* 0x000fe200078e0022 */
[----:B------:R-:W-:Y:S01]  /*9f70*/  F2FP.BF16.F32.PACK_AB R30, R29, R46 ;  /* 0x0000002e1d1e723e */ /* 0x000fe200000010ff */
[----:B------:R-:W-:-:S02]  /*9f80*/  IMAD.MOV.U32 R29, RZ, RZ, R44 ;  /* 0x000000ffff1d7224 */ /* 0x000fc400078e002c */
[----:B------:R-:W-:Y:S02]  /*9f90*/  IMAD.MOV.U32 R33, RZ, RZ, R47 ;  /* 0x000000ffff217224 */ /* 0x000fe400078e002f */
[----:B------:R-:W-:Y:S02]  /*9fa0*/  IMAD.MOV.U32 R34, RZ, RZ, R50 ;  /* 0x000000ffff227224 */ /* 0x000fe400078e0032 */
[----:B------:R-:W-:-:S07]  /*9fb0*/  IMAD.MOV.U32 R35, RZ, RZ, R51 ;  /* 0x000000ffff237224 */ /* 0x000fce00078e0033 */
.L_x_1551:
[----:B------:R-:W-:Y:S05]  /*9fc0*/  BSYNC B2 ;  /* 0x0000000000027941 */ /* 0x000fea0003800000 */
.L_x_1550:
[----:B0-----:R0:W-:Y:S04]  /*9fd0*/  STG.E.128 desc[UR46][R36.64], R28 ;  /* 0x0000001c24007986 */ /* 0x0011e8000c101d2e */
[----:B--2---:R0:W-:Y:S02]  /*9fe0*/  @!P3 STG.E.128 desc[UR46][R38.64], R32 ;  /* 0x000000202600b986 */ /* 0x0041e4000c101d2e */
.L_x_1549:
[----:B------:R-:W-:Y:S05]  /*9ff0*/  BSYNC B1 ;  /* 0x0000000000017941 */ /* 0x000fea0003800000 */
.L_x_1548:
[----:B------:R-:W-:-:S13]  /*a000*/  ISETP.NE.AND P3, PT, R9, RZ, PT ;  /* 0x000000ff0900720c */ /* 0x000fda0003f65270 */
[----:B------:R-:W-:Y:S05]  /*a010*/  @!P3 BRA `(.L_x_1502) ;  /* 0x0000000800f4b947 */ /* 0x000fea0003800000 */
[----:B------:R-:W-:Y:S01]  /*a020*/  LOP3.LUT P4, RZ, R17, 0x1, RZ, 0xc0, !PT ;  /* 0x0000000111ff7812 */ /* 0x000fe2000788c0ff */
[----:B------:R-:W-:Y:S01]  /*a030*/  BSSY B1, `(.L_x_1552) ;  /* 0x0000079000017945 */ /* 0x000fe20003800000 */
[----:B0-----:R-:W-:Y:S02]  /*a040*/  SHF.R.U32.HI R31, RZ, 0x3, R173 ;  /* 0x00000003ff1f7819 */ /* 0x001fe400000116ad */
[----:B------:R-:W-:Y:S02]  /*a050*/  SEL R146, R123, R146, !P4 ;  /* 0x000000927b927207 */ /* 0x000fe40006000000 */
[----:B---34-:R-:W-:Y:S02]  /*a060*/  IADD3 R37, P3, P4, R86, R124, R12 ;  /* 0x0000007c56257210 */ /* 0x018fe40007c7e00c */
[----:B------:R-:W-:Y:S02]  /*a070*/  SHF.R.S32.HI R29, RZ, 0x1f, R146 ;  /* 0x0000001fff1d7819 */ /* 0x000fe40000011492 */
[----:B------:R-:W-:-:S02]  /*a080*/  IADD3.X R42, R85, R40, R110, P3, P4 ;  /* 0x00000028552a7210 */ /* 0x000fc40001fe846e */
[----:B------:R-:W-:Y:S02]  /*a090*/  LEA.HI R146, R29, R146, RZ, 0x4 ;  /* 0x000000921d927211 */ /* 0x000fe400078f20ff */
[----:B------:R-:W-:Y:S02]  /*a0a0*/  ISETP.GE.AND P4, PT, R166, R122, PT ;  /* 0x0000007aa600720c */ /* 0x000fe40003f86270 */
[----:B------:R-:W-:Y:S02]  /*a0b0*/  LEA.HI.SX32 R146, R146, R113, 0x1c ;  /* 0x0000007192927211 */ /* 0x000fe400078fe2ff */
[C---:B------:R-:W-:Y:S02]  /*a0c0*/  LEA R36, P3, R37.reuse, R114, 0x1 ;  /* 0x0000007225247211 */ /* 0x040fe400078608ff */
[----:B------:R-:W-:Y:S01]  /*a0d0*/  SHF.R.S32.HI R29, RZ, 0x1f, R146 ;  /* 0x0000001fff1d7819 */ /* 0x000fe20000011492 */
[----:B------:R-:W-:Y:S01]  /*a0e0*/  IMAD.SHL.U32 R38, R146, 0x8, RZ ;  /* 0x0000000892267824 */ /* 0x000fe200078e00ff */
[----:B------:R-:W-:-:S02]  /*a0f0*/  LEA.HI.X R37, R37, R115, R42, 0x1, P3 ;  /* 0x0000007325257211 */ /* 0x000fc400018f0c2a */
[----:B------:R-:W-:Y:S02]  /*a100*/  LEA.HI R29, R29, R146, RZ, 0x3 ;  /* 0x000000921d1d7211 */ /* 0x000fe400078f18ff */
[----:B------:R-:W-:Y:S02]  /*a110*/  LOP3.LUT R28, R173, 0x38, R38, 0xf8, !PT ;  /* 0x00000038ad1c7812 */ /* 0x000fe400078ef826 */
[----:B------:R-:W-:Y:S02]  /*a120*/  SHF.R.S32.HI R30, RZ, 0x3, R29 ;  /* 0x00000003ff1e7819 */ /* 0x000fe4000001141d */
[----:B------:R-:W-:-:S03]  /*a130*/  LOP3.LUT R28, R28, R31, RZ, 0x3c, !PT ;  /* 0x0000001f1c1c7212 */ /* 0x000fc600078e3cff */
[----:B------:R-:W-:-:S04]  /*a140*/  IMAD R29, R30, 0x1800, R179 ;  /* 0x000018001e1d7824 */ /* 0x000fc800078e02b3 */
[----:B------:R-:W-:Y:S02]  /*a150*/  IMAD.IADD R31, R29, 0x1, R28 ;  /* 0x000000011d1f7824 */ /* 0x000fe400078e021c */
        /* <DEDUP_REMOVED lines=8> */
[----:B--2---:R-:W-:Y:S01]  /*a1e0*/  IMAD.U32 R50, R33, 0x10000, RZ ;  /* 0x0001000021327824 */ /* 0x004fe200078e00ff */
[----:B------:R-:W-:Y:S01]  /*a1f0*/  SHF.R.U32.HI R65, RZ, 0x10, R65 ;  /* 0x00000010ff417819 */ /* 0x000fe20000011641 */
[----:B0-----:R-:W-:Y:S01]  /*a200*/  IMAD.U32 R43, R29, 0x10000, RZ ;  /* 0x000100001d2b7824 */ /* 0x001fe200078e00ff */
[--C-:B------:R-:W-:Y:S01]  /*a210*/  SHF.R.U64 R39, R52, 0x10, R53.reuse ;  /* 0x0000001034277819 */ /* 0x100fe20000001235 */
[----:B------:R-:W-:Y:S01]  /*a220*/  IMAD.U32 R51, R35, 0x10000, RZ ;  /* 0x0001000023337824 */ /* 0x000fe200078e00ff */
[----:B------:R-:W-:Y:S01]  /*a230*/  SHF.R.U32.HI R53, RZ, 0x10, R53 ;  /* 0x00000010ff357819 */ /* 0x000fe20000011635 */
[----:B------:R-:W-:Y:S01]  /*a240*/  IMAD.U32 R48, R31, 0x10000, RZ ;  /* 0x000100001f307824 */ /* 0x000fe200078e00ff */
[----:B------:R-:W-:Y:S01]  /*a250*/  PRMT R65, R154, 0x5432, R65 ;  /* 0x000054329a417816 */ /* 0x000fe20000000041 */
[----:B------:R-:W-:Y:S01]  /*a260*/  IMAD.U32 R47, R30, 0x10000, RZ ;  /* 0x000100001e2f7824 */ /* 0x000fe200078e00ff */
[----:B------:R-:W-:-:S02]  /*a270*/  PRMT R53, R152, 0x5432, R53 ;  /* 0x0000543298357816 */ /* 0x000fc40000000035 */
[--C-:B------:R-:W-:Y:S01]  /*a280*/  SHF.R.U64 R44, R66, 0x10, R67.reuse ;  /* 0x00000010422c7819 */ /* 0x100fe20000001243 */
[----:B------:R-:W-:Y:S01]  /*a290*/  IMAD.U32 R52, R65, 0x10000, RZ ;  /* 0x0001000041347824 */ /* 0x000fe200078e00ff */
[----:B------:R-:W-:Y:S02]  /*a2a0*/  SHF.R.U32.HI R66, RZ, 0x10, R67 ;  /* 0x00000010ff427819 */ /* 0x000fe40000011643 */
[----:B------:R-:W-:Y:S01]  /*a2b0*/  PRMT R154, R154, 0x5410, R41 ;  /* 0x000054109a9a7816 */ /* 0x000fe20000000029 */
[----:B------:R-:W-:Y:S01]  /*a2c0*/  IMAD.U32 R41, R53, 0x10000, RZ ;  /* 0x0001000035297824 */ /* 0x000fe200078e00ff */
[--C-:B------:R-:W-:Y:S01]  /*a2d0*/  SHF.R.U64 R42, R54, 0x10, R55.reuse ;  /* 0x00000010362a7819 */ /* 0x100fe20000001237 */
[CC--:B------:R-:W-:Y:S01]  /*a2e0*/  FMUL.FTZ R56, R50.reuse, R52.reuse ;  /* 0x0000003432387220 */ /* 0x0c0fe20000410000 */
[----:B------:R-:W-:Y:S01]  /*a2f0*/  LOP3.LUT R46, R33, 0xffff0000, RZ, 0xc0, !PT ;  /* 0xffff0000212e7812 */ /* 0x000fe200078ec0ff */
[-C--:B------:R-:W-:Y:S01]  /*a300*/  FMUL.FTZ R50, R50, R41.reuse ;  /* 0x0000002932327220 */ /* 0x080fe20000410000 */
[----:B------:R-:W-:Y:S01]  /*a310*/  LOP3.LUT R65, R65, 0xffff0000, RZ, 0xc0, !PT ;  /* 0xffff000041417812 */ /* 0x000fe200078ec0ff */
[C---:B------:R-:W-:Y:S01]  /*a320*/  FFMA.FTZ R41, R43.reuse, R41, -R56 ;  /* 0x000000292b297223 */ /* 0x040fe20000010838 */
[----:B------:R-:W-:Y:S01]  /*a330*/  SHF.R.U32.HI R54, RZ, 0x10, R55 ;  /* 0x00000010ff367819 */ /* 0x000fe20000011637 */
[----:B------:R-:W-:Y:S01]  /*a340*/  FFMA.FTZ R43, R43, R52, R50 ;  /* 0x000000342b2b7223 */ /* 0x000fe20000010032 */
[----:B------:R-:W-:Y:S01]  /*a350*/  PRMT R66, R153, 0x5432, R66 ;  /* 0x0000543299427816 */ /* 0x000fe20000000042 */
[----:B------:R-:W-:Y:S01]  /*a360*/  FMUL.FTZ R56, R46, R65 ;  /* 0x000000412e387220 */ /* 0x000fe20000410000 */
[----:B------:R-:W-:Y:S01]  /*a370*/  LOP3.LUT R53, R53, 0xffff0000, RZ, 0xc0, !PT ;  /* 0xffff000035357812 */ /* 0x000fe200078ec0ff */
[----:B------:R-:W-:Y:S01]  /*a380*/  IMAD.U32 R33, R32, 0x10000, RZ ;  /* 0x0001000020217824 */ /* 0x000fe200078e00ff */
[----:B------:R-:W-:Y:S01]  /*a390*/  LOP3.LUT R45, R29, 0xffff0000, RZ, 0xc0, !PT ;  /* 0xffff00001d2d7812 */ /* 0x000fe200078ec0ff */
[----:B------:R-:W-:Y:S01]  /*a3a0*/  IMAD.U32 R55, R66, 0x10000, RZ ;  /* 0x0001000042377824 */ /* 0x000fe200078e00ff */
[----:B------:R-:W-:Y:S01]  /*a3b0*/  PRMT R54, R151, 0x5432, R54 ;  /* 0x0000543297367816 */ /* 0x000fe20000000036 */
[-C--:B------:R-:W-:Y:S01]  /*a3c0*/  FMUL.FTZ R50, R46, R53.reuse ;  /* 0x000000352e327220 */ /* 0x080fe20000410000 */
[----:B------:R-:W-:Y:S01]  /*a3d0*/  LOP3.LUT R35, R35, 0xffff0000, RZ, 0xc0, !PT ;  /* 0xffff000023237812 */ /* 0x000fe200078ec0ff */
[----:B------:R-:W-:Y:S01]  /*a3e0*/  FFMA.FTZ R46, R45, R53, -R56 ;  /* 0x000000352d2e7223 */ /* 0x000fe20000010838 */
[----:B------:R-:W-:Y:S01]  /*a3f0*/  FMUL.FTZ R53, R51, R55 ;  /* 0x0000003733357220 */ /* 0x000fe20000410000 */
[----:B------:R-:W-:-:S02]  /*a400*/  IMAD.U32 R52, R54, 0x10000, RZ ;  /* 0x0001000036347824 */ /* 0x000fc400078e00ff */
[----:B------:R-:W-:Y:S01]  /*a410*/  FFMA.FTZ R50, R45, R65, R50 ;  /* 0x000000412d327223 */ /* 0x000fe20000010032 */
[----:B------:R-:W-:Y:S01]  /*a420*/  LOP3.LUT R66, R66, 0xffff0000, RZ, 0xc0, !PT ;  /* 0xffff000042427812 */ /* 0x000fe200078ec0ff */
[----:B------:R-:W-:Y:S02]  /*a430*/  IMAD.U32 R29, R28, 0x10000, RZ ;  /* 0x000100001c1d7824 */ /* 0x000fe400078e00ff */
[-C--:B------:R-:W-:Y:S01]  /*a440*/  FMUL.FTZ R56, R51, R52.reuse ;  /* 0x0000003433387220 */ /* 0x080fe20000410000 */
[----:B------:R-:W-:Y:S01]  /*a450*/  FFMA.FTZ R45, R48, R52, -R53 ;  /* 0x00000034302d7223 */ /* 0x000fe20000010835 */
[----:B------:R-:W-:Y:S01]  /*a460*/  LOP3.LUT R52, R54, 0xffff0000, RZ, 0xc0, !PT ;  /* 0xffff000036347812 */ /* 0x000fe200078ec0ff */
[----:B------:R-:W-:Y:S01]  /*a470*/  FMUL.FTZ R58, R35, R66 ;  /* 0x00000042233a7220 */ /* 0x000fe20000410000 */
[----:B------:R-:W-:Y:S01]  /*a480*/  PRMT R39, R152, 0x5410, R39 ;  /* 0x0000541098277816 */ /* 0x000fe20000000027 */
[----:B------:R-:W-:Y:S01]  /*a490*/  FFMA.FTZ R48, R48, R55, R56 ;  /* 0x0000003730307223 */ /* 0x000fe20000010038 */
[----:B------:R-:W-:Y:S01]  /*a4a0*/  LOP3.LUT R31, R31, 0xffff0000, RZ, 0xc0, !PT ;  /* 0xffff00001f1f7812 */ /* 0x000fe200078ec0ff */
[-C--:B------:R-:W-:Y:S01]  /*a4b0*/  FMUL.FTZ R60, R35, R52.reuse ;  /* 0x00000034233c7220 */ /* 0x080fe20000410000 */
[----:B------:R-:W-:Y:S01]  /*a4c0*/  LOP3.LUT R32, R32, 0xffff0000, RZ, 0xc0, !PT ;  /* 0xffff000020207812 */ /* 0x000fe200078ec0ff */
[C---:B------:R-:W-:Y:S01]  /*a4d0*/  IMAD.U32 R56, R154.reuse, 0x10000, RZ ;  /* 0x000100009a387824 */ /* 0x040fe200078e00ff */
[----:B------:R-:W-:Y:S01]  /*a4e0*/  LOP3.LUT R35, R154, 0xffff0000, RZ, 0xc0, !PT ;  /* 0xffff00009a237812 */ /* 0x000fe200078ec0ff */
[C---:B------:R-:W-:Y:S01]  /*a4f0*/  IMAD.U32 R54, R39.reuse, 0x10000, RZ ;  /* 0x0001000027367824 */ /* 0x040fe200078e00ff */
[----:B------:R-:W-:Y:S01]  /*a500*/  LOP3.LUT R39, R39, 0xffff0000, RZ, 0xc0, !PT ;  /* 0xffff000027277812 */ /* 0x000fe200078ec0ff */
[C---:B------:R-:W-:Y:S01]  /*a510*/  FFMA.FTZ R52, R31.reuse, R52, -R58 ;  /* 0x000000341f347223 */ /* 0x040fe2000001083a */
[----:B------:R-:W-:Y:S01]  /*a520*/  LOP3.LUT R28, R28, 0xffff0000, RZ, 0xc0, !PT ;  /* 0xffff00001c1c7812 */ /* 0x000fe200078ec0ff */
[----:B------:R-:W-:Y:S01]  /*a530*/  FFMA.FTZ R53, R31, R66, R60 ;  /* 0x000000421f357223 */ /* 0x000fe2000001003c */
[----:B------:R-:W-:Y:S01]  /*a540*/  PRMT R44, R153, 0x5410, R44 ;  /* 0x00005410992c7816 */ /* 0x000fe2000000002c */
[----:B------:R-:W-:Y:S01]  /*a550*/  FMUL.FTZ R58, R33, R56 ;  /* 0x00000038213a7220 */ /* 0x000fe20000410000 */
[C---:B------:R-:W-:Y:S01]  /*a560*/  FMUL.FTZ R31, R32.reuse, R35 ;  /* 0x00000023201f7220 */ /* 0x040fe20000410000 */
[----:B------:R-:W-:Y:S01]  /*a570*/  PRMT R42, R151, 0x5410, R42 ;  /* 0x00005410972a7816 */ /* 0x000fe2000000002a */
[----:B------:R-:W-:Y:S01]  /*a580*/  FMUL.FTZ R33, R33, R54 ;  /* 0x0000003621217220 */ /* 0x000fe20000410000 */
[-C--:B------:R-:W-:Y:S01]  /*a590*/  FMUL.FTZ R51, R32, R39.reuse ;  /* 0x0000002720337220 */ /* 0x080fe20000410000 */
[----:B------:R-:W-:Y:S01]  /*a5a0*/  LOP3.LUT R49, R30, 0xffff0000, RZ, 0xc0, !PT ;  /* 0xffff00001e317812 */ /* 0x000fe200078ec0ff */
[----:B------:R-:W-:Y:S01]  /*a5b0*/  FFMA.FTZ R39, R28, R39, -R31 ;  /* 0x000000271c277223 */ /* 0x000fe2000001081f */
[----:B------:R-:W-:-:S02]  /*a5c0*/  IMAD.U32 R30, R34, 0x10000, RZ ;  /* 0x00010000221e7824 */ /* 0x000fc400078e00ff */
[C---:B------:R-:W-:Y:S01]  /*a5d0*/  FFMA.FTZ R58, R29.reuse, R54, -R58 ;  /* 0x000000361d3a7223 */ /* 0x040fe2000001083a */
[----:B------:R-:W-:Y:S01]  /*a5e0*/  FFMA.FTZ R33, R29, R56, R33 ;  /* 0x000000381d217223 */ /* 0x000fe20000010021 */
[----:B------:R-:W-:Y:S01]  /*a5f0*/  IMAD.U32 R31, R44, 0x10000, RZ ;  /* 0x000100002c1f7824 */ /* 0x000fe200078e00ff */
[----:B------:R-:W-:Y:S01]  /*a600*/  LOP3.LUT R34, R34, 0xffff0000, RZ, 0xc0, !PT ;  /* 0xffff000022227812 */ /* 0x000fe200078ec0ff */
[----:B------:R-:W-:Y:S01]  /*a610*/  IMAD.U32 R29, R42, 0x10000, RZ ;  /* 0x000100002a1d7824 */ /* 0x000fe200078e00ff */
[----:B------:R-:W-:Y:S01]  /*a620*/  LOP3.LUT R44, R44, 0xffff0000, RZ, 0xc0, !PT ;  /* 0xffff00002c2c7812 */ /* 0x000fe200078ec0ff */
[----:B------:R-:W-:Y:S01]  /*a630*/  FMUL.FTZ R32, R30, R31 ;  /* 0x0000001f1e207220 */ /* 0x000fe20000410000 */
[----:B------:R-:W-:Y:S01]  /*a640*/  LOP3.LUT R42, R42, 0xffff0000, RZ, 0xc0, !PT ;  /* 0xffff00002a2a7812 */ /* 0x000fe200078ec0ff */
[----:B------:R-:W-:Y:S01]  /*a650*/  FFMA.FTZ R28, R28, R35, R51 ;  /* 0x000000231c1c7223 */ /* 0x000fe20000010033 */
[-C--:B------:R-:W-:Y:S01]  /*a660*/  FMUL.FTZ R30, R30, R29.reuse ;  /* 0x0000001d1e1e7220 */ /* 0x080fe20000410000 */
[C---:B------:R-:W-:Y:S01]  /*a670*/  FMUL.FTZ R54, R34.reuse, R44 ;  /* 0x0000002c22367220 */ /* 0x040fe20000410000 */
[C---:B------:R-:W-:Y:S01]  /*a680*/  FFMA.FTZ R32, R47.reuse, R29, -R32 ;  /* 0x0000001d2f207223 */ /* 0x040fe20000010820 */
[-C--:B------:R-:W-:Y:S01]  /*a690*/  FMUL.FTZ R35, R34, R42.reuse ;  /* 0x0000002a22237220 */ /* 0x080fe20000410000 */
[----:B------:R-:W-:Y:S01]  /*a6a0*/  FFMA.FTZ R30, R47, R31, R30 ;  /* 0x0000001f2f1e7223 */ /* 0x000fe2000001001e */
[----:B------:R-:W-:Y:S01]  /*a6b0*/  FFMA.FTZ R29, R49, R42, -R54 ;  /* 0x0000002a311d7223 */ /* 0x000fe20000010836 */
[----:B------:R-:W-:Y:S01]  /*a6c0*/  F2FP.BF16.F32.PACK_AB R58, R39, R58 ;  /* 0x0000003a273a723e */ /* 0x000fe200000010ff */
[----:B------:R-:W-:Y:S01]  /*a6d0*/  FFMA.FTZ R35, R49, R44, R35 ;  /* 0x0000002c31237223 */ /* 0x000fe20000010023 */
[----:B------:R-:W-:-:S02]  /*a6e0*/  F2FP.BF16.F32.PACK_AB R41, R46, R41 ;  /* 0x000000292e29723e */ /* 0x000fc400000010ff */
[----:B------:R-:W-:Y:S02]  /*a6f0*/  F2FP.BF16.F32.PACK_AB R34, R29, R32 ;  /* 0x000000201d22723e */ /* 0x000fe400000010ff */
[----:B------:R-:W-:Y:S01]  /*a700*/  F2FP.BF16.F32.PACK_AB R43, R50, R43 ;  /* 0x0000002b322b723e */ /* 0x000fe200000010ff */
[----:B------:R-:W-:Y:S01]  /*a710*/  IMAD.MOV.U32 R29, RZ, RZ, R41 ;  /* 0x000000ffff1d7224 */ /* 0x000fe200078e0029 */
        /* <DEDUP_REMOVED lines=10> */
.L_x_1553:
[----:B------:R-:W-:Y:S05]  /*a7c0*/  BSYNC B1 ;  /* 0x0000000000017941 */ /* 0x000fea0003800000 */
.L_x_1552:
[----:B0-----:R0:W-:Y:S01]  /*a7d0*/  STG.E.128 desc[UR46][R36.64], R28 ;  /* 0x0000001c24007986 */ /* 0x0011e2000c101d2e */
[----:B------:R-:W-:-:S13]  /*a7e0*/  ISETP.GE.AND P3, PT, R38, R145, PT ;  /* 0x000000912600720c */ /* 0x000fda0003f66270 */
[----:B------:R-:W-:Y:S05]  /*a7f0*/  @P3 BRA `(.L_x_1502) ;  /* 0x0000000000fc3947 */ /* 0x000fea0003800000 */
[--C-:B------:R-:W-:Y:S02]  /*a800*/  IADD3 R124, P3, P4, R86, R124, R38.reuse ;  /* 0x0000007c567c7210 */ /* 0x100fe40007c7e026 */
[----:B------:R-:W-:-:S04]  /*a810*/  SHF.R.S32.HI R38, RZ, 0x1f, R38 ;  /* 0x0000001fff267819 */ /* 0x000fc80000011426 */
[----:B------:R-:W-:Y:S02]  /*a820*/  IADD3.X R40, R85, R40, R38, P3, P4 ;  /* 0x0000002855287210 */ /* 0x000fe40001fe8426 */
[----:B------:R-:W-:-:S04]  /*a830*/  LEA R114, P3, R124, R114, 0x1 ;  /* 0x000000727c727211 */ /* 0x000fc800078608ff */
[----:B------:R-:W-:-:S05]  /*a840*/  LEA.HI.X R115, R124, R115, R40, 0x1, P3 ;  /* 0x000000737c737211 */ /* 0x000fca00018f0c28 */
[----:B--2---:R2:W-:Y:S01]  /*a850*/  STG.E.128 desc[UR46][R114.64], R32 ;  /* 0x0000002072007986 */ /* 0x0045e2000c101d2e */
[----:B------:R-:W-:Y:S05]  /*a860*/  BRA `(.L_x_1502) ;  /* 0x0000000000e07947 */ /* 0x000fea0003800000 */
.L_x_1469:
[----:B------:R-:W2:Y:S02]  /*a870*/  LDL R28, [R1+0x38] ;  /* 0x00003800011c7983 */ /* 0x000ea40000100800 */
[----:B--2---:R-:W-:-:S13]  /*a880*/  R2UR UR4, R28 ;  /* 0x000000001c0472ca */ /* 0x004fda00000e0000 */
[----:B------:R-:W-:-:S06]  /*a890*/  UISETP.NE.AND UP0, UPT, UR4, 0x3, UPT ;  /* 0x000000030400788c */ /* 0x000fcc000bf05270 */
[----:B------:R-:W-:-:S13]  /*a8a0*/  PLOP3.LUT P2, PT, PT, PT, UP0, 0x80, 0x0 ;  /* 0x000000000000781c */ /* 0x000fda0003f4f008 */
[----:B------:R-:W-:Y:S05]  /*a8b0*/  @!P2 BRA `(.L_x_1554) ;  /* 0x000000000004a947 */ /* 0x000fea0003800000 */
[----:B------:R-:W-:Y:S01]  /*a8c0*/  BPT.TRAP 0x1 ;  /* 0x000000040000795c */ /* 0x000fe20000300000 */
.L_x_1554:
[----:B------:R-:W-:Y:S01]  /*a8d0*/  IMAD R3, R16, 0x8, R2 ;  /* 0x0000000810037824 */ /* 0x000fe200078e0202 */
[----:B------:R-:W-:Y:S01]  /*a8e0*/  SHF.L.U32 R0, R167, 0x1f, RZ ;  /* 0x0000001fa7007819 */ /* 0x000fe200000006ff */
[----:B------:R-:W-:Y:S01]  /*a8f0*/  IMAD R4, R24, -0x60, R25 ;  /* 0xffffffa018047824 */ /* 0x000fe200078e0219 */
[----:B------:R-:W-:Y:S02]  /*a900*/  BSSY B1, `(.L_x_1555) ;  /* 0x0000005000017945 */ /* 0x000fe40003800000 */
[----:B------:R-:W0:Y:S02]  /*a910*/  SYNCS.PHASECHK.TRANS64.TRYWAIT P4, [R3+URZ+0x2a890], R0 ;  /* 0x02a89000030075a7 */ /* 0x000e24000808017f */
[----:B------:R-:W-:-:S04]  /*a920*/  VIMNMX R4, R4, 0x60, PT ;  /* 0x0000006004047848 */ /* 0x000fc80003fe0100 */
[----:B------:R-:W-:Y:S01]  /*a930*/  ISETP.GE.AND P3, PT, R162, R4, PT ;  /* 0x00000004a200720c */ /* 0x000fe20003f66270 */
[----:B0-----:R-:W-:-:S12]  /*a940*/  @!P4 BRA `(.L_x_1556) ;  /* 0x0000020800a0c947 */ /* 0x001fd80003800000 */
.L_x_1930:
[----:B------:R-:W-:Y:S05]  /*a950*/  BSYNC B1 ;  /* 0x0000000000017941 */ /* 0x000fea0003800000 */
.L_x_1555:
[----:B------:R-:W-:Y:S04]  /*a960*/  BSSY B1, `(.L_x_1557) ;  /* 0x0000014000017945 */ /* 0x000fe80003800000 */
[----:B------:R-:W-:Y:S05]  /*a970*/  @P3 BRA `(.L_x_1558) ;  /* 0x0000000000483947 */ /* 0x000fea0003800000 */
[----:B------:R-:W-:Y:S02]  /*a980*/  ISETP.NE.AND P4, PT, R11, RZ, PT ;  /* 0x000000ff0b00720c */ /* 0x000fe40003f85270 */
[----:B------:R-:W-:-:S11]  /*a990*/  ISETP.NE.AND P3, PT, R10, RZ, PT ;  /* 0x000000ff0a00720c */ /* 0x000fd60003f65270 */
[----:B------:R-:W1:Y:S04]  /*a9a0*/  @P4 LDS.128 R28, [R39] ;  /* 0x00000000271c4984 */ /* 0x000e680000000c00 */
[----:B------:R-:W2:Y:S04]  /*a9b0*/  @P3 LDS.128 R32, [R38] ;  /* 0x0000000026203984 */ /* 0x000ea80000000c00 */
[----:B-1----:R-:W-:Y:S01]  /*a9c0*/  @P4 STG.E.128 desc[UR46][R40.64], R28 ;  /* 0x0000001c28004986 */ /* 0x002fe2000c101d2e */
[----:B------:R-:W-:-:S03]  /*a9d0*/  ISETP.NE.AND P4, PT, R9, RZ, PT ;  /* 0x000000ff0900720c */ /* 0x000fc60003f85270 */
[----:B--2---:R-:W-:Y:S01]  /*a9e0*/  @P3 STG.E.128 desc[UR46][R40.64+0x40], R32 ;  /* 0x0000402028003986 */ /* 0x004fe2000c101d2e */
[----:B------:R-:W-:-:S09]  /*a9f0*/  ISETP.NE.AND P3, PT, R8, RZ, PT ;  /* 0x000000ff0800720c */ /* 0x000fd20003f65270 */
[----:B------:R-:W1:Y:S04]  /*aa00*/  @P4 LDS.128 R28, [R39+0x3000] ;  /* 0x00300000271c4984 */ /* 0x000e680000000c00 */
[----:B------:R-:W2:Y:S04]  /*aa10*/  @P3 LDS.128 R32, [R38+0x3000] ;  /* 0x0030000026203984 */ /* 0x000ea80000000c00 */
[----:B-1----:R-:W-:Y:S01]  /*aa20*/  @P4 STG.E.128 desc[UR46][R40.64+0x80], R28 ;  /* 0x0000801c28004986 */ /* 0x002fe2000c101d2e */
[----:B------:R-:W-:-:S03]  /*aa30*/  ISETP.NE.AND P4, PT, R6, RZ, PT ;  /* 0x000000ff0600720c */ /* 0x000fc60003f85270 */
[----:B--2---:R-:W-:Y:S01]  /*aa40*/  @P3 STG.E.128 desc[UR46][R40.64+0xc0], R32 ;  /* 0x0000c02028003986 */ /* 0x004fe2000c101d2e */
[----:B------:R-:W-:-:S09]  /*aa50*/  ISETP.NE.AND P3, PT, R7, RZ, PT ;  /* 0x000000ff0700720c */ /* 0x000fd20003f65270 */
[----:B------:R-:W1:Y:S04]  /*aa60*/  @P4 LDS.128 R32, [R38+0x6000] ;  /* 0x0060000026204984 */ /* 0x000e680000000c00 */
[----:B------:R-:W2:Y:S04]  /*aa70*/  @P3 LDS.128 R28, [R39+0x6000] ;  /* 0x00600000271c3984 */ /* 0x000ea80000000c00 */
[----:B-1----:R1:W-:Y:S04]  /*aa80*/  @P4 STG.E.128 desc[UR46][R40.64+0x140], R32 ;  /* 0x0001402028004986 */ /* 0x0023e8000c101d2e */
[----:B--2---:R1:W-:Y:S02]  /*aa90*/  @P3 STG.E.128 desc[UR46][R40.64+0x100], R28 ;  /* 0x0001001c28003986 */ /* 0x0043e4000c101d2e */
.L_x_1558:
[----:B------:R-:W-:Y:S05]  /*aaa0*/  BSYNC B1 ;  /* 0x0000000000017941 */ /* 0x000fea0003800000 */
.L_x_1557:
[----:B------:R-:W-:-:S13]  /*aab0*/  ISETP.GE.AND P3, PT, R189, R4, PT ;  /* 0x00000004bd00720c */ /* 0x000fda0003f66270 */
[----:B------:R-:W-:Y:S05]  /*aac0*/  @P3 BRA `(.L_x_1502) ;  /* 0x0000000000483947 */ /* 0x000fea0003800000 */
[----:B------:R-:W-:Y:S02]  /*aad0*/  ISETP.NE.AND P4, PT, R11, RZ, PT ;  /* 0x000000ff0b00720c */ /* 0x000fe40003f85270 */
[----:B------:R-:W-:-:S11]  /*aae0*/  ISETP.NE.AND P3, PT, R9, RZ, PT ;  /* 0x000000ff0900720c */ /* 0x000fd60003f65270 */
[----:B-1----:R-:W1:Y:S04]  /*aaf0*/  @P4 LDS.128 R28, [R39+0x2000] ;  /* 0x00200000271c4984 */ /* 0x002e680000000c00 */
[----:B------:R-:W2:Y:S04]  /*ab00*/  @P3 LDS.128 R32, [R39+0x5000] ;  /* 0x0050000027203984 */ /* 0x000ea80000000c00 */
        /* <DEDUP_REMOVED lines=14> */
.L_x_1502:
[----:B------:R-:W-:Y:S05]  /*abf0*/  BSYNC B0 ;  /* 0x0000000000007941 */ /* 0x000fea0003800000 */
.L_x_1468:
        /* <DEDUP_REMOVED lines=17> */
.L_x_1560:
[----:B------:R-:W-:Y:S05]  /*ad10*/  BSYNC B0 ;  /* 0x0000000000007941 */ /* 0x000fea0003800000 */
.L_x_1559:
[----:B------:R-:W1:Y:S01]  /*ad20*/  SYNCS.PHASECHK.TRANS64.TRYWAIT P4, [R3+URZ+0x2a8b0], R0 ;  /* 0x02a8b000030075a7 */ /* 0x000e62000808017f */
[----:B0-----:R-:W-:Y:S01]  /*ad30*/  IMAD R28, R16, 0x3000, R26 ;  /* 0x00003000101c7824 */ /* 0x001fe200078e021a */
[----:B------:R-:W-:Y:S01]  /*ad40*/  ULDC.64 UR44, c[0x0][0x328] ;  /* 0x0000ca00002c7ab9 */ /* 0x000fe20000000a00 */
[----:B------:R-:W-:Y:S01]  /*ad50*/  ULDC.64 UR60, c[0x0][0x318] ;  /* 0x0000c600003c7ab9 */ /* 0x000fe20000000a00 */
[----:B------:R-:W-:Y:S01]  /*ad60*/  BSSY B0, `(.L_x_1561) ;  /* 0x0000004000007945 */ /* 0x000fe20003800000 */
[----:B------:R-:W-:Y:S01]  /*ad70*/  ISETP.GE.AND P2, PT, R162, R4, PT ;  /* 0x00000004a200720c */ /* 0x000fe20003f46270 */
[----:B------:R-:W-:Y:S02]  /*ad80*/  IMAD.IADD R29, R129, 0x1, R28 ;  /* 0x00000001811d7824 */ /* 0x000fe400078e021c */
[----:B-1----:R-:W-:Y:S10]  /*ad90*/  @!P4 BRA `(.L_x_1562) ;  /* 0x0000020400a0c947 */ /* 0x002ff40003800000 */
.L_x_1931:
[----:B------:R-:W-:Y:S05]  /*ada0*/  BSYNC B0 ;  /* 0x0000000000007941 */ /* 0x000fea0003800000 */
.L_x_1561:
[----:B------:R-:W-:Y:S01]  /*adb0*/  BSSY B0, `(.L_x_1563) ;  /* 0x000001a000007945 */ /* 0x000fe20003800000 */
[----:B0-----:R-:W-:Y:S02]  /*adc0*/  IMAD R0, R28, 0x2, R118 ;  /* 0x000000021c007824 */ /* 0x001fe400078e0276 */
[----:B------:R-:W-:-:S04]  /*add0*/  IMAD.WIDE R36, R24, 0x60, R120 ;  /* 0x0000006018247825 */ /* 0x000fc800078e0278 */
[----:B------:R-:W-:Y:S01]  /*ade0*/  IMAD R40, R29, 0x2, R118 ;  /* 0x000000021d287824 */ /* 0x000fe200078e0276 */
[----:B------:R-:W-:Y:S06]  /*adf0*/  @P2 BRA `(.L_x_1564) ;  /* 0x0000000000542947 */ /* 0x000fec0003800000 */
[----:B------:R-:W-:Y:S01]  /*ae00*/  IMAD R31, R37, UR44, RZ ;  /* 0x0000002c251f7c24 */ /* 0x000fe2000f8e02ff */
[----:B------:R-:W-:Y:S01]  /*ae10*/  ULDC UR4, c[0x0][0x320] ;  /* 0x0000c80000047ab9 */ /* 0x000fe20000000800 */
[----:B------:R-:W-:Y:S01]  /*ae20*/  IMAD.MOV.U32 R28, RZ, RZ, R88 ;  /* 0x000000ffff1c7224 */ /* 0x000fe200078e0058 */
[----:B------:R-:W-:Y:S01]  /*ae30*/  ISETP.GE.AND P4, PT, R18, UR4, PT ;  /* 0x0000000412007c0c */ /* 0x000fe2000bf86270 */
[----:B------:R-:W-:Y:S02]  /*ae40*/  IMAD.MOV.U32 R29, RZ, RZ, R5 ;  /* 0x000000ffff1d7224 */ /* 0x000fe400078e0005 */
[C---:B------:R-:W-:Y:S02]  /*ae50*/  IMAD R31, R36.reuse, UR45, R31 ;  /* 0x0000002d241f7c24 */ /* 0x040fe4000f8e021f */
[----:B------:R-:W-:-:S04]  /*ae60*/  IMAD.WIDE.U32 R28, R36, UR44, R28 ;  /* 0x0000002c241c7c25 */ /* 0x000fc8000f8e001c */
[----:B------:R-:W-:Y:S01]  /*ae70*/  IMAD.IADD R29, R29, 0x1, R31 ;  /* 0x000000011d1d7824 */ /* 0x000fe200078e021f */
[----:B------:R-:W-:-:S04]  /*ae80*/  LEA R38, P2, R28, UR60, 0x1 ;  /* 0x0000003c1c267c11 */ /* 0x000fc8000f8408ff */
[----:B------:R-:W-:Y:S02]  /*ae90*/  LEA.HI.X R39, R28, UR61, R29, 0x1, P2 ;  /* 0x0000003d1c277c11 */ /* 0x000fe400090f0c1d */
[----:B------:R-:W-:Y:S01]  /*aea0*/  ISETP.GE.AND P2, PT, R165, UR4, PT ;  /* 0x00000004a5007c0c */ /* 0x000fe2000bf46270 */
[----:B------:R-:W0:-:S12]  /*aeb0*/  @!P4 LDS.128 R28, [R0] ;  /* 0x00000000001cc984 */ /* 0x000e180000000c00 */
[----:B------:R-:W1:Y:S04]  /*aec0*/  @!P2 LDS.128 R32, [R40] ;  /* 0x000000002820a984 */ /* 0x000e680000000c00 */
[----:B0-----:R-:W-:Y:S01]  /*aed0*/  @!P4 STG.E.128 desc[UR46][R38.64], R28 ;  /* 0x0000001c2600c986 */ /* 0x001fe2000c101d2e */
[----:B------:R-:W-:-:S03]  /*aee0*/  ISETP.GE.AND P4, PT, R166, UR4, PT ;  /* 0x00000004a6007c0c */ /* 0x000fc6000bf86270 */
[----:B-1----:R-:W-:Y:S01]  /*aef0*/  @!P2 STG.E.128 desc[UR46][R38.64+0x40], R32 ;  /* 0x000040202600a986 */ /* 0x002fe2000c101d2e */
[----:B------:R-:W-:-:S09]  /*af00*/  ISETP.GE.AND P2, PT, R104, UR4, PT ;  /* 0x0000000468007c0c */ /* 0x000fd2000bf46270 */
[----:B------:R-:W0:Y:S04]  /*af10*/  @!P4 LDS.128 R28, [R0+0x3000] ;  /* 0x00300000001cc984 */ /* 0x000e280000000c00 */
[----:B------:R-:W1:Y:S04]  /*af20*/  @!P2 LDS.128 R32, [R40+0x3000] ;  /* 0x003000002820a984 */ /* 0x000e680000000c00 */
[----:B0-----:R0:W-:Y:S04]  /*af30*/  @!P4 STG.E.128 desc[UR46][R38.64+0x80], R28 ;  /* 0x0000801c2600c986 */ /* 0x0011e8000c101d2e */
[----:B-1----:R0:W-:Y:S02]  /*af40*/  @!P2 STG.E.128 desc[UR46][R38.64+0xc0], R32 ;  /* 0x0000c0202600a986 */ /* 0x0021e4000c101d2e */
.L_x_1564:
[----:B------:R-:W-:Y:S05]  /*af50*/  BSYNC B0 ;  /* 0x0000000000007941 */ /* 0x000fea0003800000 */
.L_x_1563:
[----:B------:R-:W-:Y:S01]  /*af60*/  ISETP.GE.AND P2, PT, R189, R4, PT ;  /* 0x00000004bd00720c */ /* 0x000fe20003f46270 */
[----:B------:R-:W-:-:S12]  /*af70*/  BSSY B0, `(.L_x_1565) ;  /* 0x0000018000007945 */ /* 0x000fd80003800000 */
[----:B------:R-:W-:Y:S05]  /*af80*/  @P2 BRA `(.L_x_1566) ;  /* 0x0000000000582947 */ /* 0x000fea0003800000 */
[----:B0-----:R-:W-:Y:S01]  /*af90*/  IADD3 R31, P2, R36, 0x40, RZ ;  /* 0x00000040241f7810 */ /* 0x001fe20007f5e0ff */
[----:B------:R-:W-:Y:S01]  /*afa0*/  IMAD.MOV.U32 R4, RZ, RZ, R88 ;  /* 0x000000ffff047224 */ /* 0x000fe200078e0058 */
[----:B------:R-:W-:Y:S02]  /*afb0*/  ULDC UR4, c[0x0][0x320] ;  /* 0x0000c80000047ab9 */ /* 0x000fe40000000800 */
[----:B------:R-:W-:Y:S01]  /*afc0*/  ISETP.GE.AND P4, PT, R18, UR4, PT ;  /* 0x0000000412007c0c */ /* 0x000fe2000bf86270 */
[----:B------:R-:W-:Y:S02]  /*afd0*/  IMAD.X R36, RZ, RZ, R37, P2 ;  /* 0x000000ffff247224 */ /* 0x000fe400010e0625 */
[----:B------:R-:W-:-:S04]  /*afe0*/  IMAD.WIDE.U32 R28, R31, UR44, R4 ;  /* 0x0000002c1f1c7c25 */ /* 0x000fc8000f8e0004 */
[----:B------:R-:W-:-:S04]  /*aff0*/  IMAD R36, R36, UR44, RZ ;  /* 0x0000002c24247c24 */ /* 0x000fc8000f8e02ff */
[----:B------:R-:W-:Y:S01]  /*b000*/  IMAD R31, R31, UR45, R36 ;  /* 0x0000002d1f1f7c24 */ /* 0x000fe2000f8e0224 */
[----:B------:R-:W-:-:S03]  /*b010*/  LEA R36, P2, R28, UR60, 0x1 ;  /* 0x0000003c1c247c11 */ /* 0x000fc6000f8408ff */
[----:B------:R-:W-:-:S05]  /*b020*/  IMAD.IADD R29, R29, 0x1, R31 ;  /* 0x000000011d1d7824 */ /* 0x000fca00078e021f */
[----:B------:R-:W-:Y:S02]  /*b030*/  LEA.HI.X R37, R28, UR61, R29, 0x1, P2 ;  /* 0x0000003d1c257c11 */ /* 0x000fe400090f0c1d */
[----:B------:R-:W-:Y:S01]  /*b040*/  ISETP.GE.AND P2, PT, R166, UR4, PT ;  /* 0x00000004a6007c0c */ /* 0x000fe2000bf46270 */
[----:B------:R-:W0:-:S12]  /*b050*/  @!P4 LDS.128 R28, [R0+0x2000] ;  /* 0x00200000001cc984 */ /* 0x000e180000000c00 */
[----:B------:R-:W1:Y:S04]  /*b060*/  @!P2 LDS.128 R32, [R0+0x5000] ;  /* 0x005000000020a984 */ /* 0x000e680000000c00 */
        /* <DEDUP_REMOVED lines=8> */
.L_x_1566:
[----:B------:R-:W-:Y:S05]  /*b0f0*/  BSYNC B0 ;  /* 0x0000000000007941 */ /* 0x000fea0003800000 */
.L_x_1565:
[----:B------:R-:W-:Y:S01]  /*b100*/  @!PT LDS RZ, [RZ] ;  /* 0x00000000fffff984 */ /* 0x000fe20000000800 */
[----:B------:R-:W-:Y:S01]  /*b110*/  @!PT LDS RZ, [RZ] ;  /* 0x00000000fffff984 */ /* 0x000fe20000000800 */
[----:B------:R-:W-:Y:S01]  /*b120*/  @!PT LDS RZ, [RZ] ;  /* 0x00000000fffff984 */ /* 0x000fe20000000800 */
[----:B------:R-:W-:Y:S01]  /*b130*/  @!PT LDS RZ, [RZ] ;  /* 0x00000000fffff984 */ /* 0x000fe20000000800 */
[----:B------:R1:W-:Y:S06]  /*b140*/  MEMBAR.ALL.CTA ;  /* 0x0000000000007992 */ /* 0x0003ec0000008000 */
[----:B-1----:R-:W1:Y:S01]  /*b150*/  FENCE.VIEW.ASYNC.S ;  /* 0x00000000000073c6 */ /* 0x002e620000000000 */
[----:B------:R-:W-:Y:S01]  /*b160*/  @!P3 VIADD R3, R3, 0x2a8c0 ;  /* 0x0002a8c00303b836 */ /* 0x000fe20000000000 */
[----:B-1----:R1:W-:Y:S01]  /*b170*/  BAR.SYNC.DEFER_BLOCKING R222, 0x80 ;  /* 0x000200de0000751d */ /* 0x0023e20000010000 */
[----:B------:R-:W-:Y:S01]  /*b180*/  LOP3.LUT P4, RZ, R17, 0x2, RZ, 0xc0, !PT ;  /* 0x0000000211ff7812 */ /* 0x000fe2000788c0ff */
[----:B------:R-:W-:-:S02]  /*b190*/  VIADD R16, R16, 0x1 ;  /* 0x0000000110107836 */ /* 0x000fc40000000000 */
[----:B------:R-:W-:Y:S02]  /*b1a0*/  @!P3 PRMT R3, RZ, 0x654, R3 ;  /* 0x00000654ff03b816 */ /* 0x000fe40000000003 */
[----:B------:R-:W-:Y:S02]  /*b1b0*/  PLOP3.LUT P2, PT, PT, PT, PT, 0x8, 0x0 ;  /* 0x000000000000781c */ /* 0x000fe40003f4e170 */
[----:B------:R1:W-:Y:S01]  /*b1c0*/  @!P3 SYNCS.ARRIVE.TRANS64.RED.A1T0 RZ, [R3+URZ], RZ ;  /* 0x000000ff03ffb9a7 */ /* 0x0003e2000810043f */
[----:B------:R-:W-:-:S04]  /*b1d0*/  ISETP.NE.AND P3, PT, R16, 0x2, PT ;  /* 0x000000021000780c */ /* 0x000fc80003f65270 */
[----:B------:R-:W-:Y:S02]  /*b1e0*/  SEL R0, RZ, 0x1, P3 ;  /* 0x00000001ff007807 */ /* 0x000fe40001800000 */
[----:B------:R-:W-:Y:S02]  /*b1f0*/  SEL R16, R16, RZ, P3 ;  /* 0x000000ff10107207 */ /* 0x000fe40001800000 */
[----:B------:R-:W-:Y:S01]  /*b200*/  LOP3.LUT R167, R167, R0, RZ, 0x3c, !PT ;  /* 0x00000000a7a77212 */ /* 0x000fe200078e3cff */
[----:B------:R-:W-:Y:S06]  /*b210*/  @P4 BRA `(.L_x_1567) ;  /* 0xffffff7c00744947 */ /* 0x000fec000383ffff */
.L_x_1463:
[----:B------:R-:W3:Y:S01]  /*b220*/  LDC R0, c[0x0][0x448] ;  /* 0x00011200ff007b82 */ /* 0x000ee20000000800 */
[----:B------:R-:W-:Y:S01]  /*b230*/  IADD3 R7, R164, 0x1, -R163 ;  /* 0x00000001a4077810 */ /* 0x000fe20007ffe8a3 */
[----:B------:R-:W-:Y:S06]  /*b240*/  BSSY B0, `(.L_x_1568) ;  /* 0x000000d000007945 */ /* 0x000fec0003800000 */
[----:B------:R-:W4:Y:S01]  /*b250*/  LDC.64 R4, c[0x0][0x9e0] ;  /* 0x00027800ff047b82 */ /* 0x000f220000000a00 */
[----:B---3--:R-:W-:Y:S01]  /*b260*/  ISETP.NE.AND P1, PT, R0, 0x1, PT ;  /* 0x000000010000780c */ /* 0x008fe20003f25270 */
[----:B------:R-:W-:Y:S01]  /*b270*/  VIADD R0, R178, 0x7f ;  /* 0x0000007fb2007836 */ /* 0x000fe20000000000 */
[----:B----4-:R-:W-:-:S11]  /*b280*/  ISETP.GE.AND P3, PT, R5, 0x1, PT ;  /* 0x000000010500780c */ /* 0x010fd60003f66270 */
[----:B-1----:R-:W1:Y:S08]  /*b290*/  @P1 LDC R3, c[0x0][0x44c] ;  /* 0x00011300ff031b82 */ /* 0x002e700000000800 */
[----:B------:R-:W3:Y:S01]  /*b2a0*/  @P1 LDC R6, c[0x0][0x450] ;  /* 0x00011400ff061b82 */ /* 0x000ee20000000800 */
[----:B-1----:R-:W-:-:S05]  /*b2b0*/  @P1 IMAD.HI.U32 R3, R0, R3, RZ ;  /* 0x0000000300031227 */ /* 0x002fca00078e00ff */
[----:B---3--:R-:W-:-:S05]  /*b2c0*/  @P1 SHF.R.U32.HI R0, RZ, R6, R3 ;  /* 0x00000006ff001219 */ /* 0x008fca0000011603 */
[----:B------:R-:W-:Y:S01]  /*b2d0*/  IMAD.IADD R3, R7, 0x1, R0 ;  /* 0x0000000107037824 */ /* 0x000fe200078e0200 */
[----:B------:R-:W-:Y:S06]  /*b2e0*/  @P2 BRA `(.L_x_1569) ;  /* 0x0000000000082947 */ /* 0x000fec0003800000 */
[----:B------:R-:W1:Y:S02]  /*b2f0*/  FENCE.VIEW.ASYNC.G ;  /* 0x00000000000073c6 */ /* 0x000e640000000100 */
[----:B-1----:R-:W-:Y:S06]  /*b300*/  BAR.ARV 0xc, 0x180 ;  /* 0x0306000000007b1d */ /* 0x002fec0000002000 */
.L_x_1569:
[----:B------:R-:W-:Y:S05]  /*b310*/  BSYNC B0 ;  /* 0x0000000000007941 */ /* 0x000fea0003800000 */
.L_x_1568:
[----:B------:R-:W-:Y:S01]  /*b320*/  IMAD.IADD R4, R3, 0x1, R4 ;  /* 0x0000000103047824 */ /* 0x000fe200078e0204 */
[----:B------:R-:W-:Y:S06]  /*b330*/  @!P3 BRA `(.L_x_1570) ;  /* 0x000000000048b947 */ /* 0x000fec0003800000 */
[C---:B------:R-:W-:Y:S01]  /*b340*/  ISETP.GT.AND P0, PT, R3.reuse, RZ, PT ;  /* 0x000000ff0300720c */ /* 0x040fe20003f04270 */
[----:B------:R-:W-:Y:S01]  /*b350*/  BSSY B0, `(.L_x_1571) ;  /* 0x000000e000007945 */ /* 0x000fe20003800000 */
[----:B------:R-:W-:-:S11]  /*b360*/  VIADD R0, R3, 0xffffffff ;  /* 0xffffffff03007836 */ /* 0x000fd60000000000 */
[----:B------:R-:W-:Y:S05]  /*b370*/  @P0 BRA `(.L_x_1572) ;  /* 0x00000000001c0947 */ /* 0x000fea0003800000 */
[----:B------:R-:W-:Y:S01]  /*b380*/  ISETP.NE.AND P0, PT, R5, 0x1, PT ;  /* 0x000000010500780c */ /* 0x000fe20003f05270 */
[----:B------:R-:W-:-:S12]  /*b390*/  IMAD.MOV R3, RZ, RZ, -R3 ;  /* 0x000000ffff037224 */ /* 0x000fd800078e0a03 */
[----:B------:R-:W1:Y:S02]  /*b3a0*/  @P0 LDC.64 R6, c[0x0][0x9e8] ;  /* 0x00027a00ff060b82 */ /* 0x000e640000000a00 */
[----:B-1----:R-:W-:-:S05]  /*b3b0*/  @P0 IMAD.HI.U32 R0, R3, R6, RZ ;  /* 0x0000000603000227 */ /* 0x002fca00078e00ff */
[----:B------:R-:W-:-:S04]  /*b3c0*/  @P0 SHF.R.U32.HI R3, RZ, R7, R0 ;  /* 0x00000007ff030219 */ /* 0x000fc80000011600 */
[----:B------:R-:W-:Y:S01]  /*b3d0*/  LOP3.LUT R0, RZ, R3, RZ, 0x33, !PT ;  /* 0x00000003ff007212 */ /* 0x000fe200078e33ff */
[----:B------:R-:W-:Y:S06]  /*b3e0*/  BRA `(.L_x_1573) ;  /* 0x0000000000107947 */ /* 0x000fec0003800000 */
.L_x_1572:
[----:B------:R-:W-:-:S13]  /*b3f0*/  ISETP.NE.AND P0, PT, R5, 0x1, PT ;  /* 0x000000010500780c */ /* 0x000fda0003f05270 */
[----:B------:R-:W1:Y:S02]  /*b400*/  @P0 LDC.64 R6, c[0x0][0x9e8] ;  /* 0x00027a00ff060b82 */ /* 0x000e640000000a00 */
[----:B-1----:R-:W-:-:S05]  /*b410*/  @P0 IMAD.HI.U32 R6, R0, R6, RZ ;  /* 0x0000000600060227 */ /* 0x002fca00078e00ff */
[----:B------:R-:W-:-:S07]  /*b420*/  @P0 SHF.R.U32.HI R0, RZ, R7, R6 ;  /* 0x00000007ff000219 */ /* 0x000fce0000011606 */
.L_x_1573:
[----:B------:R-:W-:Y:S05]  /*b430*/  BSYNC B0 ;  /* 0x0000000000007941 */ /* 0x000fea0003800000 */
.L_x_1571:
[----:B------:R-:W-:-:S05]  /*b440*/  IMAD R3, R0, R5, R5 ;  /* 0x0000000500037224 */ /* 0x000fca00078e0205 */
[----:B------:R-:W-:-:S07]  /*b450*/  VIMNMX R4, R4, R3, PT ;  /* 0x0000000304047248 */ /* 0x000fce0003fe0100 */
.L_x_1570:
[----:B------:R-:W1:Y:S01]  /*b460*/  @P1 LDC R3, c[0x0][0x44c] ;  /* 0x00011300ff031b82 */ /* 0x000e620000000800 */
[----:B------:R-:W-:Y:S01]  /*b470*/  VIADD R4, R4, 0x5f ;  /* 0x0000005f04047836 */ /* 0x000fe20000000000 */
[----:B------:R-:W-:Y:S01]  /*b480*/  ULDC UR4, c[0x0][0x9dc] ;  /* 0x0002770000047ab9 */ /* 0x000fe20000000800 */
[----:B------:R-:W-:Y:S02]  /*b490*/  IMAD.MOV.U32 R7, RZ, RZ, R178 ;  /* 0x000000ffff077224 */ /* 0x000fe400078e00b2 */
[----:B------:R-:W-:-:S03]  /*b4a0*/  IMAD.HI R4, R4, 0x2aaaaaab, RZ ;  /* 0x2aaaaaab04047827 */ /* 0x000fc600078e02ff */
[----:B------:R-:W3:Y:S01]  /*b4b0*/  @P1 LDC R9, c[0x0][0x450] ;  /* 0x00011400ff091b82 */ /* 0x000ee20000000800 */
[----:B-1----:R-:W-:Y:S01]  /*b4c0*/  @P1 IMAD.HI.U32 R0, R178, R3, RZ ;  /* 0x00000003b2001227 */ /* 0x002fe200078e00ff */
[----:B------:R-:W-:-:S04]  /*b4d0*/  SHF.R.U32.HI R3, RZ, 0x1f, R4 ;  /* 0x0000001fff037819 */ /* 0x000fc80000011604 */
[----:B------:R-:W-:Y:S02]  /*b4e0*/  LEA.HI.SX32 R4, R4, R3, 0x1c ;  /* 0x0000000304047211 */ /* 0x000fe400078fe2ff */
[----:B---3--:R-:W-:Y:S02]  /*b4f0*/  @P1 SHF.R.U32.HI R7, RZ, R9, R0 ;  /* 0x00000009ff071219 */ /* 0x008fe40000011600 */
        /* <DEDUP_REMOVED lines=9> */
[----:B------:R-:W1:Y:S02]  /*b590*/  @P0 LDC.64 R8, c[0x0][0x9e8] ;  /* 0x00027a00ff080b82 */ /* 0x000e640000000a00 */
[----:B-1----:R-:W-:-:S05]  /*b5a0*/  @P0 IMAD.HI.U32 R0, R7, R8, RZ ;  /* 0x0000000807000227 */ /* 0x002fca00078e00ff */
[----:B------:R-:W-:-:S04]  /*b5b0*/  @P0 SHF.R.U32.HI R7, RZ, R9, R0 ;  /* 0x00000009ff070219 */ /* 0x000fc80000011600 */
[----:B------:R-:W-:Y:S01]  /*b5c0*/  LOP3.LUT R0, RZ, R7, RZ, 0x33, !PT ;  /* 0x00000007ff007212 */ /* 0x000fe200078e33ff */
[----:B------:R-:W-:Y:S06]  /*b5d0*/  BRA `(.L_x_1577) ;  /* 0x0000000000107947 */ /* 0x000fec0003800000 */
.L_x_1576:
[----:B------:R-:W-:-:S13]  /*b5e0*/  ISETP.NE.AND P0, PT, R5, 0x1, PT ;  /* 0x000000010500780c */ /* 0x000fda0003f05270 */
[----:B------:R-:W1:Y:S02]  /*b5f0*/  @P0 LDC.64 R6, c[0x0][0x9e8] ;  /* 0x00027a00ff060b82 */ /* 0x000e640000000a00 */
[----:B-1----:R-:W-:-:S05]  /*b600*/  @P0 IMAD.HI.U32 R4, R0, R6, RZ ;  /* 0x0000000600040227 */ /* 0x002fca00078e00ff */
[----:B------:R-:W-:-:S07]  /*b610*/  @P0 SHF.R.U32.HI R0, RZ, R7, R4 ;  /* 0x00000007ff000219 */ /* 0x000fce0000011604 */
.L_x_1577:
[----:B------:R-:W-:Y:S05]  /*b620*/  BSYNC B0 ;  /* 0x0000000000007941 */ /* 0x000fea0003800000 */
.L_x_1575:
[----:B------:R-:W-:-:S05]  /*b630*/  IMAD R0, R0, R5, RZ ;  /* 0x0000000500007224 */ /* 0x000fca00078e02ff */
[----:B------:R-:W-:-:S07]  /*b640*/  VIMNMX R3, R3, R0, !PT ;  /* 0x0000000003037248 */ /* 0x000fce0007fe0100 */
.L_x_1574:
[----:B------:R-:W-:Y:S01]  /*b650*/  IMAD.HI R3, R3, 0x2aaaaaab, RZ ;  /* 0x2aaaaaab03037827 */ /* 0x000fe200078e02ff */
[----:B------:R-:W-:Y:S04]  /*b660*/  BSSY B0, `(.L_x_1578) ;  /* 0x0000026000007945 */ /* 0x000fe80003800000 */
        /* <DEDUP_REMOVED lines=11> */
[----:B------:R-:W1:Y:S01]  /*b720*/  I2F.RP R3, R6 ;  /* 0x0000000600037306 */ /* 0x000e620000209400 */
[----:B------:R-:W-:Y:S02]  /*b730*/  IABS R10, R11 ;  /* 0x0000000b000a7213 */ /* 0x000fe40000000000 */
[----:B------:R-:W-:-:S05]  /*b740*/  IMAD.IADD R0, R0, 0x1, -R9 ;  /* 0x0000000100007824 */ /* 0x000fca00078e0a09 */
[----:B------:R-:W-:Y:S02]  /*b750*/  IABS R8, R0 ;  /* 0x0000000000087213 */ /* 0x000fe40000000000 */
[----:B------:R-:W-:-:S04]  /*b760*/  LOP3.LUT R0, R0, R11, RZ, 0x3c, !PT ;  /* 0x0000000b00007212 */ /* 0x000fc800078e3cff */
[----:B------:R-:W-:Y:S01]  /*b770*/  ISETP.GE.AND P2, PT, R0, RZ, PT ;  /* 0x000000ff0000720c */ /* 0x000fe20003f46270 */
[----:B-1----:R-:W1:Y:S02]  /*b780*/  MUFU.RCP R3, R3 ;  /* 0x0000000300037308 */ /* 0x002e640000001000 */
[----:B-1----:R-:W-:Y:S02]  /*b790*/  VIADD R4, R3, 0xffffffe ;  /* 0x0ffffffe03047836 */ /* 0x002fe40000000000 */
[----:B------:R-:W-:-:S04]  /*b7a0*/  IMAD.MOV R3, RZ, RZ, -R10 ;  /* 0x000000ffff037224 */ /* 0x000fc800078e0a0a */
[----:B------:R1:W3:Y:S02]  /*b7b0*/  F2I.FTZ.U32.TRUNC.NTZ R5, R4 ;  /* 0x0000000400057305 */ /* 0x0002e4000021f000 */
[----:B-1----:R-:W-:Y:S02]  /*b7c0*/  IMAD.MOV.U32 R4, RZ, RZ, RZ ;  /* 0x000000ffff047224 */ /* 0x002fe400078e00ff */
[----:B---3--:R-:W-:-:S04]  /*b7d0*/  IMAD.MOV R7, RZ, RZ, -R5 ;  /* 0x000000ffff077224 */ /* 0x008fc800078e0a05 */
        /* <DEDUP_REMOVED lines=14> */
.L_x_1579:
[----:B------:R-:W-:Y:S05]  /*b8c0*/  BSYNC B0 ;  /* 0x0000000000007941 */ /* 0x000fea0003800000 */
.L_x_1578:
[-C--:B------:R-:W-:Y:S01]  /*b8d0*/  IMAD R180, R190, R3.reuse, R9 ;  /* 0x00000003beb47224 */ /* 0x080fe200078e0209 */
        /* <DEDUP_REMOVED lines=28> */
[----:B0-----:R-:W-:Y:S02]  /*baa0*/  CS2R R38, SRZ ;  /* 0x0000000000267805 */ /* 0x001fe4000001ff00 */
[----:B--2---:R-:W-:-:S02]  /*bab0*/  CS2R R36, SRZ ;  /* 0x0000000000247805 */ /* 0x004fc4000001ff00 */
[----:B------:R-:W-:Y:S02]  /*bac0*/  CS2R R100, SRZ ;  /* 0x0000000000647805 */ /* 0x000fe4000001ff00 */
[----:B------:R-:W-:Y:S02]  /*bad0*/  CS2R R92, SRZ ;  /* 0x00000000005c7805 */ /* 0x000fe4000001ff00 */
[----:B------:R-:W-:Y:S02]  /*bae0*/  CS2R R98, SRZ ;  /* 0x0000000000627805 */ /* 0x000fe4000001ff00 */
[----:B------:R-:W-:Y:S02]  /*baf0*/  CS2R R90, SRZ ;  /* 0x00000000005a7805 */ /* 0x000fe4000001ff00 */
[----:B------:R-:W-:Y:S02]  /*bb00*/  CS2R R96, SRZ ;  /* 0x0000000000607805 */ /* 0x000fe4000001ff00 */
[----:B------:R-:W-:Y:S01]  /*bb10*/  CS2R R88, SRZ ;  /* 0x0000000000587805 */ /* 0x000fe2000001ff00 */
[----:B------:R-:W-:Y:S06]  /*bb20*/  @!P1 BRA `(.L_x_1580) ;  /* 0x0000013800709947 */ /* 0x000fec0003800000 */
[----:B------:R-:W2:Y:S04]  /*bb30*/  LDL R0, [R1+0x74] ;  /* 0x0000740001007983 */ /* 0x000ea80000100800 */
[----:B------:R-:W3:Y:S04]  /*bb40*/  LDL R4, [R1+0x70] ;  /* 0x0000700001047983 */ /* 0x000ee80000100800 */
[----:B--2---:R-:W0:Y:S01]  /*bb50*/  SHFL.IDX PT, R0, R0, RZ, 0x1f ;  /* 0x00001fff00007589 */ /* 0x004e2200000e0000 */
[----:B---3--:R-:W-:-:S13]  /*bb60*/  R2UR UR4, R4 ;  /* 0x00000000040472ca */ /* 0x008fda00000e0000 */
[----:B------:R-:W-:Y:S01]  /*bb70*/  ULOP3.LUT UP0, URZ, UR4, 0x1bf, URZ, 0xc0, !UPT ;  /* 0x000001bf043f7892 */ /* 0x000fe2000f80c03f */
[----:B0-----:R-:W-:-:S04]  /*bb80*/  LEA.HI R3, R0, R0, RZ, 0x1 ;  /* 0x0000000000037211 */ /* 0x001fc800078f08ff */
[----:B------:R-:W-:Y:S02]  /*bb90*/  LOP3.LUT R3, R3, 0x1e, RZ, 0xc0, !PT ;  /* 0x0000001e03037812 */ /* 0x000fe400078ec0ff */
[----:B------:R-:W-:-:S03]  /*bba0*/  PLOP3.LUT P0, PT, PT, PT, UP0, 0x80, 0x0 ;  /* 0x000000000000781c */ /* 0x000fc60003f0f008 */
[----:B------:R-:W-:-:S05]  /*bbb0*/  IMAD.IADD R3, R0, 0x1, -R3 ;  /* 0x0000000100037824 */ /* 0x000fca00078e0a03 */
[----:B------:R-:W-:-:S04]  /*bbc0*/  LEA R3, R3, UR4, 0xd ;  /* 0x0000000403037c11 */ /* 0x000fc8000f8e68ff */
[----:B------:R-:W-:-:S04]  /*bbd0*/  SHF.R.U32.HI R3, RZ, 0x4, R3 ;  /* 0x00000004ff037819 */ /* 0x000fc80000011603 */
[----:B------:R-:W-:Y:S01]  /*bbe0*/  LOP3.LUT R68, R3, 0x3fff, RZ, 0xc0, !PT ;  /* 0x00003fff03447812 */ /* 0x000fe200078ec0ff */
[----:B------:R-:W-:Y:S06]  /*bbf0*/  @!P0 BRA `(.L_x_1581) ;  /* 0x0000000000408947 */ /* 0x000fec0003800000 */
        /* <DEDUP_REMOVED lines=15> */
[----:B-1---5:R-:W-:Y:S05]  /*bcf0*/  CALL.ABS.NOINC R14 ;  /* 0x000000000e007343 */ /* 0x022fea0003c00000 */
.L_x_1581:
[----:B------:R-:W-:Y:S02]  /*bd00*/  ULDC UR4, c[0x0][0x3f4] ;  /* 0x0000fd0000047ab9 */ /* 0x000fe40000000800 */
[----:B------:R-:W-:-:S13]  /*bd10*/  ISETP.LT.AND P0, PT, RZ, UR4, PT ;  /* 0x00000004ff007c0c */ /* 0x000fda000bf01270 */
[----:B------:R-:W-:Y:S05]  /*bd20*/  @P0 BRA `(.L_x_1582) ;  /* 0x00000000003c0947 */ /* 0x000fea0003800000 */
[----:B------:R-:W-:-:S04]  /*bd30*/  LEA.HI R0, R188, R188, RZ, 0x1 ;  /* 0x000000bcbc007211 */ /* 0x000fc800078f08ff */
[----:B------:R-:W-:-:S05]  /*bd40*/  LOP3.LUT R3, R0, 0xfffffffe, RZ, 0xc0, !PT ;  /* 0xfffffffe00037812 */ /* 0x000fca00078ec0ff */
[----:B------:R-:W-:-:S05]  /*bd50*/  IMAD.IADD R3, R188, 0x1, -R3 ;  /* 0x00000001bc037824 */ /* 0x000fca00078e0a03 */
[----:B------:R-:W-:-:S04]  /*bd60*/  SHF.L.U32 R3, R3, 0x1f, RZ ;  /* 0x0000001f03037819 */ /* 0x000fc800000006ff */
[----:B------:R0:W1:Y:S03]  /*bd70*/  SYNCS.PHASECHK.TRANS64.TRYWAIT P0, [R2+URZ+0x2a800], R3 ;  /* 0x02a80003020075a7 */ /* 0x000066000800017f */
[----:B-1----:R-:W-:Y:S05]  /*bd80*/  @!P0 NANOSLEEP.SYNCS 0x989680 ;  /* 0x009896800000895d */ /* 0x002fea0003900000 */
[----:B------:R-:W1:Y:S01]  /*bd90*/  @!P0 SYNCS.PHASECHK.TRANS64 P0, [R2+URZ+0x2a800], R3 ;  /* 0x02a80003020085a7 */ /* 0x000e62000800007f */
[----:B------:R-:W-:Y:S04]  /*bda0*/  BSSY B0, `(.L_x_1583) ;  /* 0x0000006000007945 */ /* 0x000fe80003800000 */
[----:B-1----:R-:W-:Y:S05]  /*bdb0*/  @P0 BRA `(.L_x_1584) ;  /* 0x0000000000100947 */ /* 0x002fea0003800000 */
.L_x_1585:
[----:B-1----:R1:W2:Y:S02]  /*bdc0*/  SYNCS.PHASECHK.TRANS64.TRYWAIT P0, [R2+URZ+0x2a800], R3 ;  /* 0x02a80003020075a7 */ /* 0x0022a4000800017f */
[----:B--2---:R-:W-:Y:S05]  /*bdd0*/  @!P0 NANOSLEEP.SYNCS 0x989680 ;  /* 0x009896800000895d */ /* 0x004fea0003900000 */
[----:B------:R-:W2:Y:S02]  /*bde0*/  @!P0 SYNCS.PHASECHK.TRANS64 P0, [R2+URZ+0x2a800], R3 ;  /* 0x02a80003020085a7 */ /* 0x000ea4000800007f */
[----:B--2---:R-:W-:Y:S05]  /*bdf0*/  @!P0 BRA `(.L_x_1585) ;  /* 0xfffffffc00f08947 */ /* 0x004fea000383ffff */
.L_x_1584:
[----:B------:R-:W-:Y:S05]  /*be00*/  BSYNC B0 ;  /* 0x0000000000007941 */ /* 0x000fea0003800000 */
.L_x_1583:
[----:B------:R-:W-:Y:S05]  /*be10*/  BRA `(.L_x_1586) ;  /* 0x0000007400147947 */ /* 0x000fea0003800000 */
.L_x_1582:
[----:B------:R-:W2:Y:S01]  /*be20*/  LDL R0, [R1+0x70] ;  /* 0x0000700001007983 */ /* 0x000ea20000100800 */
[----:B------:R-:W-:Y:S01]  /*be30*/  ULDC.64 UR6, c[0x0][0x408] ;  /* 0x0001020000067ab9 */ /* 0x000fe20000000a00 */
[----:B--2---:R-:W-:Y:S02]  /*be40*/  R2UR UR4, R0 ;  /* 0x00000000000472ca */ /* 0x004fe400000e0000 */
[----:B-----5:R-:W-:-:S05]  /*be50*/  SHF.R.S32.HI R0, RZ, 0x1f, R144 ;  /* 0x0000001fff007819 */ /* 0x020fca0000011490 */
[----:B------:R-:W-:-:S04]  /*be60*/  IMAD R5, R0, UR6, RZ ;  /* 0x0000000600057c24 */ /* 0x000fc8000f8e02ff */
[----:B------:R-:W-:Y:S02]  /*be70*/  IMAD R5, R144, UR7, R5 ;  /* 0x0000000790057c24 */ /* 0x000fe4000f8e0205 */
[----:B------:R-:W-:-:S03]  /*be80*/  ULOP3.LUT UP0, URZ, UR4, 0x3ff, URZ, 0xc0, !UPT ;  /* 0x000003ff043f7892 */ /* 0x000fc6000f80c03f */
[----:B------:R-:W-:Y:S02]  /*be90*/  ULDC.64 UR4, c[0x0][0x3f8] ;  /* 0x0000fe0000047ab9 */ /* 0x000fe40000000a00 */
[----:B------:R-:W-:Y:S01]  /*bea0*/  IMAD R3, R0, UR4, RZ ;  /* 0x0000000400037c24 */ /* 0x000fe2000f8e02ff */
[----:B------:R-:W-:Y:S01]  /*beb0*/  PLOP3.LUT P0, PT, PT, PT, UP0, 0x80, 0x0 ;  /* 0x000000000000781c */ /* 0x000fe20003f0f008 */
[----:B------:R-:W-:-:S04]  /*bec0*/  IMAD.WIDE.U32 R24, R144, UR4, RZ ;  /* 0x0000000490187c25 */ /* 0x000fc8000f8e00ff */
[C---:B------:R-:W-:Y:S02]  /*bed0*/  IMAD R3, R144.reuse, UR5, R3 ;  /* 0x0000000590037c24 */ /* 0x040fe4000f8e0203 */
[----:B------:R-:W-:-:S04]  /*bee0*/  IMAD.WIDE.U32 R144, R144, UR6, RZ ;  /* 0x0000000690907c25 */ /* 0x000fc8000f8e00ff */
[----:B------:R-:W-:Y:S02]  /*bef0*/  IMAD.IADD R27, R3, 0x1, R25 ;  /* 0x00000001031b7824 */ /* 0x000fe400078e0219 */
[----:B------:R-:W-:Y:S01]  /*bf00*/  IMAD.IADD R29, R5, 0x1, R145 ;  /* 0x00000001051d7824 */ /* 0x000fe200078e0291 */
        /* <DEDUP_REMOVED lines=17> */
.L_x_1587:
[----:B------:R-:W-:Y:S01]  /*c020*/  ULDC.U8 UR4, c[0x0][0x410] ;  /* 0x0001040000047ab9 */ /* 0x000fe20000000000 */
[----:B------:R-:W-:Y:S01]  /*c030*/  BSSY B0, `(.L_x_1588) ;  /* 0x000071b000007945 */ /* 0x000fe20003800000 */
[----:B------:R-:W-:Y:S01]  /*c040*/  ISETP.NE.AND P0, PT, RZ, UR4, PT ;  /* 0x00000004ff007c0c */ /* 0x000fe2000bf05270 */
[----:B------:R-:W-:-:S12]  /*c050*/  IMAD.IADD R64, R162, 0x1, R178 ;  /* 0x00000001a2407824 */ /* 0x000fd800078e02b2 */
[----:B------:R-:W-:Y:S05]  /*c060*/  @!P0 BRA `(.L_x_1589) ;  /* 0x00000038006c8947 */ /* 0x000fea0003800000 */
[----:B------:R-:W0:Y:S01]  /*c070*/  LDC R20, c[0x0][0x448] ;  /* 0x00011200ff147b82 */ /* 0x000e220000000800 */
[----:B------:R-:W-:Y:S01]  /*c080*/  IMAD R3, R191, 0x40, R64 ;  /* 0x00000040bf037824 */ /* 0x000fe200078e0240 */
[----:B------:R-:W-:Y:S01]  /*c090*/  ULDC.64 UR4, c[0x0][0x3f8] ;  /* 0x0000fe0000047ab9 */ /* 0x000fe20000000a00 */
[----:B------:R-:W-:Y:S01]  /*c0a0*/  ULDC.64 UR6, c[0x0][0x408] ;  /* 0x0001020000067ab9 */ /* 0x000fe20000000a00 */
[----:B------:R-:W-:Y:S02]  /*c0b0*/  IMAD.MOV.U32 R4, RZ, RZ, R24 ;  /* 0x000000ffff047224 */ /* 0x000fe400078e0018 */
[----:B------:R-:W-:Y:S02]  /*c0c0*/  IMAD.MOV.U32 R6, RZ, RZ, R144 ;  /* 0x000000ffff067224 */ /* 0x000fe400078e0090 */
[----:B------:R-:W-:Y:S01]  /*c0d0*/  IMAD.MOV.U32 R7, RZ, RZ, R29 ;  /* 0x000000ffff077224 */ /* 0x000fe200078e001d */
[----:B0-----:R-:W-:-:S13]  /*c0e0*/  ISETP.NE.AND P0, PT, R20, 0x1, PT ;  /* 0x000000011400780c */ /* 0x001fda0003f05270 */
[----:B------:R-:W0:Y:S08]  /*c0f0*/  @P0 LDC R0, c[0x0][0x44c] ;  /* 0x00011300ff000b82 */ /* 0x000e300000000800 */
[----:B------:R-:W1:Y:S01]  /*c100*/  @P0 LDC R5, c[0x0][0x450] ;  /* 0x00011400ff050b82 */ /* 0x000e620000000800 */
[----:B0-----:R-:W-:-:S05]  /*c110*/  @P0 IMAD.HI.U32 R0, R3, R0, RZ ;  /* 0x0000000003000227 */ /* 0x001fca00078e00ff */
[----:B-1----:R-:W-:Y:S01]  /*c120*/  @P0 SHF.R.U32.HI R3, RZ, R5, R0 ;  /* 0x00000005ff030219 */ /* 0x002fe20000011600 */
[----:B------:R-:W-:-:S03]  /*c130*/  IMAD.MOV.U32 R5, RZ, RZ, R27 ;  /* 0x000000ffff057224 */ /* 0x000fc600078e001b */
[----:B------:R-:W-:Y:S01]  /*c140*/  SHF.R.S32.HI R0, RZ, 0x1f, R3 ;  /* 0x0000001fff007819 */ /* 0x000fe20000011403 */
[----:B------:R-:W-:-:S04]  /*c150*/  IMAD.WIDE.U32 R4, R3, UR4, R4 ;  /* 0x0000000403047c25 */ /* 0x000fc8000f8e0004 */
[C---:B------:R-:W-:Y:S02]  /*c160*/  IMAD R8, R0.reuse, UR4, RZ ;  /* 0x0000000400087c24 */ /* 0x040fe4000f8e02ff */
[----:B------:R-:W-:Y:S02]  /*c170*/  IMAD R0, R0, UR6, RZ ;  /* 0x0000000600007c24 */ /* 0x000fe4000f8e02ff */
[C---:B------:R-:W-:Y:S01]  /*c180*/  IMAD R9, R3.reuse, UR5, R8 ;  /* 0x0000000503097c24 */ /* 0x040fe2000f8e0208 */
[----:B------:R-:W-:Y:S01]  /*c190*/  ULDC.64 UR4, c[0x0][0x3e8] ;  /* 0x0000fa0000047ab9 */ /* 0x000fe20000000a00 */
[C---:B------:R-:W-:Y:S01]  /*c1a0*/  IMAD.WIDE.U32 R6, R3.reuse, UR6, R6 ;  /* 0x0000000603067c25 */ /* 0x040fe2000f8e0006 */
[----:B------:R-:W-:Y:S01]  /*c1b0*/  LEA R10, P0, R4, UR4, 0x1 ;  /* 0x00000004040a7c11 */ /* 0x000fe2000f8008ff */
[----:B------:R-:W-:Y:S02]  /*c1c0*/  UMOV UR4, 0xffffffff ;  /* 0xffffffff00047882 */ /* 0x000fe40000000000 */
[----:B------:R-:W-:Y:S01]  /*c1d0*/  IMAD R63, R3, UR7, R0 ;  /* 0x00000007033f7c24 */ /* 0x000fe2000f8e0200 */
[----:B------:R-:W-:Y:S01]  /*c1e0*/  ULDC.64 UR6, c[0x0][0x400] ;  /* 0x0001000000067ab9 */ /* 0x000fe20000000a00 */
[----:B------:R-:W-:Y:S01]  /*c1f0*/  IMAD.IADD R5, R5, 0x1, R9 ;  /* 0x0000000105057824 */ /* 0x000fe200078e0209 */
[----:B------:R-:W-:Y:S01]  /*c200*/  LEA R3, P1, R6, UR6, 0x1 ;  /* 0x0000000606037c11 */ /* 0x000fe2000f8208ff */
[----:B------:R-:W-:-:S03]  /*c210*/  IMAD.IADD R63, R7, 0x1, R63 ;  /* 0x00000001073f7824 */ /* 0x000fc600078e023f */
[----:B------:R-:W-:Y:S02]  /*c220*/  LEA.HI.X R0, R4, UR5, R5, 0x1, P0 ;  /* 0x0000000504007c11 */ /* 0x000fe400080f0c05 */
[----:B------:R-:W-:Y:S01]  /*c230*/  LEA.HI.X R63, R6, UR7, R63, 0x1, P1 ;  /* 0x00000007063f7c11 */ /* 0x000fe200088f0c3f */
[----:B------:R-:W-:Y:S06]  /*c240*/  BRA.DIV UR4, `(.L_x_1590) ;  /* 0x000001f204887947 */ /* 0x000fec000b800000 */
[----:B------:R0:W1:Y:S04]  /*c250*/  SHFL.IDX PT, R7, R0, RZ, 0x1c1f ;  /* 0x001c1fff00077589 */ /* 0x00006800000e0000 */
[----:B------:R0:W2:Y:S04]  /*c260*/  SHFL.IDX PT, R6, R10, RZ, 0x1c1f ;  /* 0x001c1fff0a067589 */ /* 0x0000a800000e0000 */
[----:B------:R0:W3:Y:S04]  /*c270*/  SHFL.IDX PT, R9, R63, RZ, 0x1c1f ;  /* 0x001c1fff3f097589 */ /* 0x0000e800000e0000 */
[----:B------:R0:W4:Y:S02]  /*c280*/  SHFL.IDX PT, R8, R3, RZ, 0x1c1f ;  /* 0x001c1fff03087589 */ /* 0x00012400000e0000 */
.L_x_1937:
[----:B------:R-:W-:Y:S01]  /*c290*/  IMAD R67, R163, R20, RZ ;  /* 0x00000014a3437224 */ /* 0x000fe200078e02ff */
[----:B------:R-:W-:Y:S01]  /*c2a0*/  BSSY B1, `(.L_x_1591) ;  /* 0x0000050000017945 */ /* 0x000fe20003800000 */
[----:B------:R-:W-:Y:S02]  /*c2b0*/  CS2R R58, SRZ ;  /* 0x00000000003a7805 */ /* 0x000fe4000001ff00 */
[----:B------:R-:W-:Y:S02]  /*c2c0*/  CS2R R54, SRZ ;  /* 0x0000000000367805 */ /* 0x000fe4000001ff00 */
[----:B------:R-:W-:Y:S02]  /*c2d0*/  CS2R R50, SRZ ;  /* 0x0000000000327805 */ /* 0x000fe4000001ff00 */
[----:B------:R-:W-:Y:S02]  /*c2e0*/  ISETP.GE.AND P0, PT, R64, R67, PT ;  /* 0x000000434000720c */ /* 0x000fe40003f06270 */
        /* <DEDUP_REMOVED lines=10> */
[----:B------:R-:W-:Y:S01]  /*c390*/  ULDC UR4, c[0x0][0x3f4] ;  /* 0x0000fd0000047ab9 */ /* 0x000fe20000000800 */
[----:B------:R-:W-:Y:S02]  /*c3a0*/  CS2R R60, SRZ ;  /* 0x00000000003c7805 */ /* 0x000fe4000001ff00 */
[----:B------:R-:W-:Y:S02]  /*c3b0*/  ISETP.GE.AND P3, PT, R171, UR4, PT ;  /* 0x00000004ab007c0c */ /* 0x000fe4000bf66270 */
[----:B------:R-:W-:Y:S02]  /*c3c0*/  CS2R R58, SRZ ;  /* 0x00000000003a7805 */ /* 0x000fe4000001ff00 */
[----:B------:R-:W-:Y:S02]  /*c3d0*/  ISETP.GE.AND P2, PT, R169, UR4, PT ;  /* 0x00000004a9007c0c */ /* 0x000fe4000bf46270 */
[----:B------:R-:W-:Y:S02]  /*c3e0*/  ISETP.GE.AND P1, PT, R170, UR4, PT ;  /* 0x00000004aa007c0c */ /* 0x000fe4000bf26270 */
[----:B------:R-:W-:-:S02]  /*c3f0*/  ISETP.GE.AND P0, PT, R168, UR4, PT ;  /* 0x00000004a8007c0c */ /* 0x000fc4000bf06270 */
[----:B------:R-:W-:-:S03]  /*c400*/  ISETP.GE.AND P4, PT, R160, UR4, PT ;  /* 0x00000004a0007c0c */ /* 0x000fc6000bf86270 */
[C---:B------:R-:W-:Y:S01]  /*c410*/  @!P3 IMAD.SHL.U32 R29, R171.reuse, 0x2, RZ ;  /* 0x00000002ab1db824 */ /* 0x040fe200078e00ff */
[----:B------:R-:W-:-:S03]  /*c420*/  @!P3 SHF.L.U64.HI R4, R171, 0x1, R228 ;  /* 0x00000001ab04b819 */ /* 0x000fc600000102e4 */
[C---:B------:R-:W-:Y:S01]  /*c430*/  @!P2 IMAD.SHL.U32 R25, R169.reuse, 0x2, RZ ;  /* 0x00000002a919a824 */ /* 0x040fe200078e00ff */
[----:B------:R-:W-:Y:S01]  /*c440*/  @!P2 SHF.L.U64.HI R12, R169, 0x1, R227 ;  /* 0x00000001a90ca819 */ /* 0x000fe200000102e3 */
[----:B------:R-:W-:Y:S01]  /*c450*/  @!P1 IMAD.SHL.U32 R15, R170, 0x2, RZ ;  /* 0x00000002aa0f9824 */ /* 0x000fe200078e00ff */
[-C--:B--2---:R-:W-:Y:S01]  /*c460*/  @!P3 IADD3 R30, P6, R6, R29.reuse, RZ ;  /* 0x0000001d061eb210 */ /* 0x084fe20007fde0ff */
[----:B------:R-:W-:Y:S01]  /*c470*/  @!P0 IMAD.SHL.U32 R11, R168, 0x2, RZ ;  /* 0x00000002a80b8824 */ /* 0x000fe200078e00ff */
[----:B----4-:R-:W-:Y:S01]  /*c480*/  @!P3 IADD3 R28, P5, R8, R29, RZ ;  /* 0x0000001d081cb210 */ /* 0x010fe20007fbe0ff */
[----:B---3--:R-:W-:Y:S01]  /*c490*/  @!P4 IMAD.MOV.U32 R5, RZ, RZ, R9 ;  /* 0x000000ffff05c224 */ /* 0x008fe200078e0009 */
[----:B------:R-:W-:Y:S01]  /*c4a0*/  @!P0 SHF.L.U64.HI R38, R168, 0x1, R225 ;  /* 0x00000001a8268819 */ /* 0x000fe200000102e1 */
[--C-:B-1----:R-:W-:Y:S01]  /*c4b0*/  @!P3 IMAD.X R31, R7, 0x1, R4.reuse, P6 ;  /* 0x00000001071fb824 */ /* 0x102fe200030e0604 */
[-C--:B------:R-:W-:Y:S01]  /*c4c0*/  @!P2 IADD3 R26, P6, R6, R25.reuse, RZ ;  /* 0x00000019061aa210 */ /* 0x080fe20007fde0ff */
[----:B------:R-:W-:Y:S01]  /*c4d0*/  @!P3 IMAD.X R29, R9, 0x1, R4, P5 ;  /* 0x00000001091db824 */ /* 0x000fe200028e0604 */
[----:B------:R-:W-:Y:S01]  /*c4e0*/  @!P2 IADD3 R24, P5, R8, R25, RZ ;  /* 0x000000190818a210 */ /* 0x000fe20007fbe0ff */
[----:B------:R-:W-:Y:S01]  /*c4f0*/  @!P4 IMAD.WIDE R34, R160, 0x2, R6 ;  /* 0x00000002a022c825 */ /* 0x000fe200078e0206 */
[----:B------:R-:W-:-:S03]  /*c500*/  @!P1 SHF.L.U64.HI R4, R170, 0x1, R226 ;  /* 0x00000001aa049819 */ /* 0x000fc600000102e2 */
[--C-:B------:R-:W-:Y:S01]  /*c510*/  @!P2 IMAD.X R27, R7, 0x1, R12.reuse, P6 ;  /* 0x00000001071ba824 */ /* 0x100fe200030e060c */
[-C--:B------:R-:W-:Y:S01]  /*c520*/  @!P1 IADD3 R20, P6, R6, R15.reuse, RZ ;  /* 0x0000000f06149210 */ /* 0x080fe20007fde0ff */
[----:B------:R-:W-:Y:S01]  /*c530*/  @!P2 IMAD.X R25, R9, 0x1, R12, P5 ;  /* 0x000000010919a824 */ /* 0x000fe200028e060c */
[----:B------:R-:W-:Y:S01]  /*c540*/  ISETP.GE.AND P5, PT, R172, UR4, PT ;  /* 0x00000004ac007c0c */ /* 0x000fe2000bfa6270 */
[----:B------:R1:W5:Y:S02]  /*c550*/  @!P4 LD.E.64 R60, desc[UR46][R34.64] ;  /* 0x0000002e223cc980 */ /* 0x000364000c101b00 */
[----:B------:R-:W-:Y:S01]  /*c560*/  @!P1 IMAD.X R21, R7, 0x1, R4, P6 ;  /* 0x0000000107159824 */ /* 0x000fe200030e0604 */
[----:B------:R-:W-:-:S05]  /*c570*/  @!P1 IADD3 R14, P6, R8, R15, RZ ;  /* 0x0000000f080e9210 */ /* 0x000fca0007fde0ff */
[----:B------:R-:W-:Y:S01]  /*c580*/  @!P1 IMAD.X R15, R9, 0x1, R4, P6 ;  /* 0x00000001090f9824 */ /* 0x000fe200030e0604 */
[----:B------:R-:W-:Y:S01]  /*c590*/  @!P0 IADD3 R12, P6, R6, R11, RZ ;  /* 0x0000000b060c8210 */ /* 0x000fe20007fde0ff */
[----:B------:R-:W-:-:S04]  /*c5a0*/  @!P4 IMAD.MOV.U32 R4, RZ, RZ, R8 ;  /* 0x000000ffff04c224 */ /* 0x000fc800078e0008 */
[----:B------:R-:W-:-:S04]  /*c5b0*/  @!P4 IMAD.WIDE R32, R160, 0x2, R4 ;  /* 0x00000002a020c825 */ /* 0x000fc800078e0204 */
[----:B------:R-:W-:Y:S01]  /*c5c0*/  @!P0 IMAD.X R13, R7, 0x1, R38, P6 ;  /* 0x00000001070d8824 */ /* 0x000fe200030e0626 */
[----:B------:R-:W-:Y:S01]  /*c5d0*/  @!P0 IADD3 R4, P6, R8, R11, RZ ;  /* 0x0000000b08048210 */ /* 0x000fe20007fde0ff */
[C---:B------:R-:W-:Y:S01]  /*c5e0*/  @!P5 IMAD.SHL.U32 R11, R172.reuse, 0x2, RZ ;  /* 0x00000002ac0bd824 */ /* 0x040fe200078e00ff */
[----:B------:R1:W5:Y:S01]  /*c5f0*/  @!P4 LD.E.64 R58, desc[UR46][R32.64] ;  /* 0x0000002e203ac980 */ /* 0x000362000c101b00 */
[----:B------:R-:W-:Y:S02]  /*c600*/  @!P5 SHF.L.U64.HI R36, R172, 0x1, R224 ;  /* 0x00000001ac24d819 */ /* 0x000fe400000102e0 */
[----:B------:R-:W-:Y:S01]  /*c610*/  @!P0 IMAD.X R5, R9, 0x1, R38, P6 ;  /* 0x0000000109058824 */ /* 0x000fe200030e0626 */
[-C--:B------:R-:W-:Y:S02]  /*c620*/  @!P5 IADD3 R6, P4, R6, R11.reuse, RZ ;  /* 0x0000000b0606d210 */ /* 0x080fe40007f9e0ff */
[----:B------:R-:W-:Y:S02]  /*c630*/  @!P5 IADD3 R8, P6, R8, R11, RZ ;  /* 0x0000000b0808d210 */ /* 0x000fe40007fde0ff */
[----:B------:R-:W-:-:S02]  /*c640*/  CS2R R56, SRZ ;  /* 0x0000000000387805 */ /* 0x000fc4000001ff00 */
[----:B------:R-:W-:Y:S01]  /*c650*/  CS2R R54, SRZ ;  /* 0x0000000000367805 */ /* 0x000fe2000001ff00 */
[--C-:B------:R-:W-:Y:S01]  /*c660*/  @!P5 IMAD.X R7, R7, 0x1, R36.reuse, P4 ;  /* 0x000000010707d824 */ /* 0x100fe200020e0624 */
[----:B------:R-:W-:Y:S01]  /*c670*/  CS2R R52, SRZ ;  /* 0x0000000000347805 */ /* 0x000fe2000001ff00 */
[----:B------:R-:W-:Y:S01]  /*c680*/  @!P5 IMAD.X R9, R9, 0x1, R36, P6 ;  /* 0x000000010909d824 */ /* 0x000fe200030e0624 */
[----:B------:R-:W-:Y:S02]  /*c690*/  CS2R R50, SRZ ;  /* 0x0000000000327805 */ /* 0x000fe4000001ff00 */
[----:B------:R-:W-:Y:S02]  /*c6a0*/  CS2R R48, SRZ ;  /* 0x0000000000307805 */ /* 0x000fe4000001ff00 */
[----:B------:R-:W-:Y:S02]  /*c6b0*/  CS2R R46, SRZ ;  /* 0x00000000002e7805 */ /* 0x000fe4000001ff00 */
[----:B------:R-:W-:-:S02]  /*c6c0*/  CS2R R44, SRZ ;  /* 0x00000000002c7805 */ /* 0x000fc4000001ff00 */
[----:B------:R-:W-:Y:S02]  /*c6d0*/  CS2R R42, SRZ ;  /* 0x00000000002a7805 */ /* 0x000fe4000001ff00 */
[----:B------:R-:W-:Y:S02]  /*c6e0*/  CS2R R36, SRZ ;  /* 0x0000000000247805 */ /* 0x000fe4000001ff00 */
[----:B------:R-:W-:Y:S01]  /*c6f0*/  CS2R R38, SRZ ;  /* 0x0000000000267805 */ /* 0x000fe2000001ff00 */
[----:B------:R1:W5:Y:S04]  /*c700*/  @!P3 LD.E.64 R56, desc[UR46][R30.64] ;  /* 0x0000002e1e38b980 */ /* 0x000368000c101b00 */
        /* <DEDUP_REMOVED lines=8> */
[----:B------:R1:W5:Y:S02]  /*c790*/  @!P5 LD.E.64 R38, desc[UR46][R8.64] ;  /* 0x0000002e0826d980 */ /* 0x000364000c101b00 */
.L_x_1592:
[----:B------:R-:W-:Y:S05]  /*c7a0*/  BSYNC B1 ;  /* 0x0000000000017941 */ /* 0x000fea0003800000 */
.L_x_1591:
[----:B-1---5:R-:W-:Y:S01]  /*c7b0*/  IMAD.MOV.U32 R4, RZ, RZ, R58 ;  /* 0x000000ffff047224 */ /* 0x022fe200078e003a */
[----:B------:R-:W-:Y:S01]  /*c7c0*/  UMOV UR4, 0xffffffff ;  /* 0xffffffff00047882 */ /* 0x000fe20000000000 */
[----:B------:R-:W-:Y:S01]  /*c7d0*/  IMAD.MOV.U32 R5, RZ, RZ, R59 ;  /* 0x000000ffff057224 */ /* 0x000fe200078e003b */
[----:B------:R-:W-:Y:S01]  /*c7e0*/  CS2R R30, SRZ ;  /* 0x00000000001e7805 */ /* 0x000fe2000001ff00 */
[----:B--2---:R-:W-:Y:S01]  /*c7f0*/  IMAD.MOV.U32 R6, RZ, RZ, R54 ;  /* 0x000000ffff067224 */ /* 0x004fe200078e0036 */
        /* <DEDUP_REMOVED lines=23> */
[----:B------:R-:W-:-:S02]  /*c970*/  IMAD.MOV.U32 R6, RZ, RZ, R56 ;  /* 0x000000ffff067224 */ /* 0x000fc400078e0038 */
        /* <DEDUP_REMOVED lines=18> */
[----:B------:R-:W-:Y:S02]  /*caa0*/  PRMT R80, R5, 0x7610, R80 ;  /* 0x0000761005507816 */ /* 0x000fe40000000050 */
[----:B------:R-:W-:Y:S02]  /*cab0*/  PRMT R70, R6, 0x7610, R70 ;  /* 0x0000761006467816 */ /* 0x000fe40000000046 */
[----:B------:R-:W-:Y:S01]  /*cac0*/  PRMT R71, R7, 0x7610, R71 ;  /* 0x0000761007477816 */ /* 0x000fe20000000047 */
[----:B------:R-:W-:Y:S06]  /*cad0*/  BRA.DIV UR4, `(.L_x_1593) ;  /* 0x000001ea04d87947 */ /* 0x000fec000b800000 */
[----:B0-----:R-:W0:Y:S04]  /*cae0*/  SHFL.IDX PT, R0, R0, 0x1, 0x1c1f ;  /* 0x003c1f0000007f89 */ /* 0x001e2800000e0000 */
[----:B------:R1:W2:Y:S04]  /*caf0*/  SHFL.IDX PT, R65, R10, 0x1, 0x1c1f ;  /* 0x003c1f000a417f89 */ /* 0x0002a800000e0000 */
[----:B------:R-:W0:Y:S04]  /*cb00*/  SHFL.IDX PT, R63, R63, 0x1, 0x1c1f ;  /* 0x003c1f003f3f7f89 */ /* 0x000e2800000e0000 */
[----:B------:R1:W0:Y:S02]  /*cb10*/  SHFL.IDX PT, R62, R3, 0x1, 0x1c1f ;  /* 0x003c1f00033e7f89 */ /* 0x00022400000e0000 */
.L_x_1943:
[----:B------:R-:W-:Y:S01]  /*cb20*/  VIADD R64, R64, 0x40 ;  /* 0x0000004040407836 */ /* 0x000fe20000000000 */
[----:B-1----:R-:W-:Y:S01]  /*cb30*/  LOP3.LUT R3, R175, 0x18, R18, 0xf8, !PT ;  /* 0x00000018af037812 */ /* 0x002fe200078ef812 */
[----:B------:R-:W-:Y:S01]  /*cb40*/  BSSY B1, `(.L_x_1594) ;  /* 0x0000055000017945 */ /* 0x000fe20003800000 */
[----:B------:R-:W-:Y:S02]  /*cb50*/  LOP3.LUT P0, RZ, R229, 0x4, RZ, 0xc0, !PT ;  /* 0x00000004e5ff7812 */ /* 0x000fe4000780c0ff */
[----:B------:R-:W-:Y:S02]  /*cb60*/  CS2R R32, SRZ ;  /* 0x0000000000207805 */ /* 0x000fe4000001ff00 */
[----:B------:R-:W-:Y:S02]  /*cb70*/  ISETP.GE.AND P1, PT, R64, R67, PT ;  /* 0x000000434000720c */ /* 0x000fe40003f26270 */
[----:B------:R-:W-:Y:S02]  /*cb80*/  CS2R R26, SRZ ;  /* 0x00000000001a7805 */ /* 0x000fe4000001ff00 */
[----:B------:R-:W-:-:S02]  /*cb90*/  LOP3.LUT R4, R3, R176, RZ, 0x3c, !PT ;  /* 0x000000b003047212 */ /* 0x000fc400078e3cff */
[----:B------:R-:W-:Y:S02]  /*cba0*/  CS2R R20, SRZ ;  /* 0x0000000000147805 */ /* 0x000fe4000001ff00 */
[----:B------:R-:W-:Y:S02]  /*cbb0*/  CS2R R12, SRZ ;  /* 0x00000000000c7805 */ /* 0x000fe4000001ff00 */
[----:B---34-:R-:W-:Y:S02]  /*cbc0*/  CS2R R8, SRZ ;  /* 0x0000000000087805 */ /* 0x018fe4000001ff00 */
[----:B------:R-:W-:Y:S01]  /*cbd0*/  CS2R R40, SRZ ;  /* 0x0000000000287805 */ /* 0x000fe2000001ff00 */
[----:B------:R-:W-:Y:S01]  /*cbe0*/  IMAD.IADD R3, R177, 0x1, R4 ;  /* 0x00000001b1037824 */ /* 0x000fe200078e0204 */
[----:B------:R-:W-:Y:S02]  /*cbf0*/  CS2R R34, SRZ ;  /* 0x0000000000227805 */ /* 0x000fe4000001ff00 */
[----:B------:R-:W-:-:S02]  /*cc00*/  CS2R R28, SRZ ;  /* 0x00000000001c7805 */ /* 0x000fc4000001ff00 */
[----:B------:R-:W-:Y:S02]  /*cc10*/  CS2R R24, SRZ ;  /* 0x0000000000187805 */ /* 0x000fe4000001ff00 */
[----:B------:R-:W-:Y:S01]  /*cc20*/  CS2R R14, SRZ ;  /* 0x00000000000e7805 */ /* 0x000fe2000001ff00 */
[----:B------:R-:W-:Y:S01]  /*cc30*/  IMAD R3, R3, 0x2, R2 ;  /* 0x0000000203037824 */ /* 0x000fe200078e0202 */
        /* <DEDUP_REMOVED lines=8> */
[----:B------:R-:W-:-:S05]  /*ccc0*/  ISETP.GE.AND P1, PT, R168, UR4, PT ;  /* 0x00000004a8007c0c */ /* 0x000fca000bf26270 */
[C---:B------:R-:W-:Y:S01]  /*ccd0*/  @!P4 IMAD.SHL.U32 R24, R171.reuse, 0x2, RZ ;  /* 0x00000002ab18c824 */ /* 0x040fe200078e00ff */
[----:B------:R-:W-:-:S03]  /*cce0*/  @!P4 SHF.L.U64.HI R4, R171, 0x1, R228 ;  /* 0x00000001ab04c819 */ /* 0x000fc600000102e4 */
[C---:B------:R-:W-:Y:S01]  /*ccf0*/  @!P3 IMAD.SHL.U32 R14, R169.reuse, 0x2, RZ ;  /* 0x00000002a90eb824 */ /* 0x040fe200078e00ff */
[----:B------:R-:W-:Y:S01]  /*cd00*/  @!P3 SHF.L.U64.HI R5, R169, 0x1, R227 ;  /* 0x00000001a905b819 */ /* 0x000fe200000102e3 */
[----:B------:R-:W-:Y:S01]  /*cd10*/  @!P2 IMAD.SHL.U32 R10, R170, 0x2, RZ ;  /* 0x00000002aa0aa824 */ /* 0x000fe200078e00ff */
[CC--:B--2---:R-:W-:Y:S02]  /*cd20*/  @!P4 IADD3 R26, P5, R65.reuse, R24.reuse, RZ ;  /* 0x00000018411ac210 */ /* 0x0c4fe40007fbe0ff */
[----:B0-----:R-:W-:Y:S02]  /*cd30*/  @!P4 IADD3 R24, P6, R62, R24, RZ ;  /* 0x000000183e18c210 */ /* 0x001fe40007fde0ff */
[----:B------:R-:W-:Y:S01]  /*cd40*/  @!P2 SHF.L.U64.HI R6, R170, 0x1, R226 ;  /* 0x00000001aa06a819 */ /* 0x000fe200000102e2 */
[--C-:B------:R-:W-:Y:S01]  /*cd50*/  @!P4 IMAD.X R27, R0, 0x1, R4.reuse, P5 ;  /* 0x00000001001bc824 */ /* 0x100fe200028e0604 */
[-C--:B------:R-:W-:Y:S01]  /*cd60*/  @!P3 IADD3 R20, P5, R65, R14.reuse, RZ ;  /* 0x0000000e4114b210 */ /* 0x080fe20007fbe0ff */
[----:B------:R-:W-:Y:S01]  /*cd70*/  @!P4 IMAD.X R25, R63, 0x1, R4, P6 ;  /* 0x000000013f19c824 */ /* 0x000fe200030e0604 */
[----:B------:R-:W-:Y:S01]  /*cd80*/  @!P3 IADD3 R14, P6, R62, R14, RZ ;  /* 0x0000000e3e0eb210 */ /* 0x000fe20007fde0ff */
[C---:B------:R-:W-:Y:S01]  /*cd90*/  @!P1 IMAD.SHL.U32 R4, R168.reuse, 0x2, RZ ;  /* 0x00000002a8049824 */ /* 0x040fe200078e00ff */
[----:B------:R-:W-:Y:S01]  /*cda0*/  @!P1 SHF.L.U64.HI R7, R168, 0x1, R225 ;  /* 0x00000001a8079819 */ /* 0x000fe200000102e1 */
[--C-:B------:R-:W-:Y:S01]  /*cdb0*/  @!P3 IMAD.X R21, R0, 0x1, R5.reuse, P5 ;  /* 0x000000010015b824 */ /* 0x100fe200028e0605 */
[-C--:B------:R-:W-:Y:S01]  /*cdc0*/  @!P2 IADD3 R12, P5, R65, R10.reuse, RZ ;  /* 0x0000000a410ca210 */ /* 0x080fe20007fbe0ff */
[----:B------:R-:W-:Y:S01]  /*cdd0*/  @!P3 IMAD.X R15, R63, 0x1, R5, P6 ;  /* 0x000000013f0fb824 */ /* 0x000fe200030e0605 */
[----:B------:R-:W-:-:S03]  /*cde0*/  @!P2 IADD3 R10, P6, R62, R10, RZ ;  /* 0x0000000a3e0aa210 */ /* 0x000fc60007fde0ff */
[--C-:B------:R-:W-:Y:S01]  /*cdf0*/  @!P2 IMAD.X R13, R0, 0x1, R6.reuse, P5 ;  /* 0x00000001000da824 */ /* 0x100fe200028e0606 */
[----:B------:R-:W-:Y:S01]  /*ce00*/  @!P1 IADD3 R8, P5, R65, R4, RZ ;  /* 0x0000000441089210 */ /* 0x000fe20007fbe0ff */
[----:B------:R-:W-:Y:S01]  /*ce10*/  @!P2 IMAD.X R11, R63, 0x1, R6, P6 ;  /* 0x000000013f0ba824 */ /* 0x000fe200030e0606 */
[----:B------:R-:W-:-:S03]  /*ce20*/  ISETP.GE.AND P6, PT, R160, UR4, PT ;  /* 0x00000004a0007c0c */ /* 0x000fc6000bfc6270 */
[----:B------:R-:W-:Y:S01]  /*ce30*/  @!P1 IMAD.X R9, R0, 0x1, R7, P5 ;  /* 0x0000000100099824 */ /* 0x000fe200028e0607 */
[----:B------:R-:W-:-:S05]  /*ce40*/  @!P1 IADD3 R4, P5, R62, R4, RZ ;  /* 0x000000043e049210 */ /* 0x000fca0007fbe0ff */
[----:B------:R-:W-:Y:S01]  /*ce50*/  @!P1 IMAD.X R5, R63, 0x1, R7, P5 ;  /* 0x000000013f059824 */ /* 0x000fe200028e0607 */
[----:B------:R-:W-:-:S03]  /*ce60*/  ISETP.GE.AND P5, PT, R172, UR4, PT ;  /* 0x00000004ac007c0c */ /* 0x000fc6000bfa6270 */
[----:B------:R-:W-:Y:S02]  /*ce70*/  @!P6 IMAD.MOV.U32 R28, RZ, RZ, R65 ;  /* 0x000000ffff1ce224 */ /* 0x000fe400078e0041 */
[----:B------:R-:W-:Y:S02]  /*ce80*/  @!P6 IMAD.MOV.U32 R29, RZ, RZ, R0 ;  /* 0x000000ffff1de224 */ /* 0x000fe400078e0000 */
[----:B------:R-:W-:Y:S02]  /*ce90*/  @!P6 IMAD.MOV.U32 R6, RZ, RZ, R62 ;  /* 0x000000ffff06e224 */ /* 0x000fe400078e003e */
[----:B------:R-:W-:Y:S02]  /*cea0*/  @!P6 IMAD.MOV.U32 R7, RZ, RZ, R63 ;  /* 0x000000ffff07e224 */ /* 0x000fe400078e003f */
[----:B------:R-:W-:-:S04]  /*ceb0*/  @!P6 IMAD.WIDE R28, R160, 0x2, R28 ;  /* 0x00000002a01ce825 */ /* 0x000fc800078e021c */
[----:B------:R-:W-:Y:S01]  /*cec0*/  @!P6 IMAD.WIDE R6, R160, 0x2, R6 ;  /* 0x00000002a006e825 */ /* 0x000fe200078e0206 */
[----:B------:R0:W5:Y:S03]  /*ced0*/  @!P6 LD.E.64 R40, desc[UR46][R28.64] ;  /* 0x0000002e1c28e980 */ /* 0x000166000c101b00 */
[C---:B------:R-:W-:Y:S01]  /*cee0*/  @!P5 IMAD.SHL.U32 R33, R172.reuse, 0x2, RZ ;  /* 0x00000002ac21d824 */ /* 0x040fe200078e00ff */
[----:B------:R1:W5:Y:S01]  /*cef0*/  @!P6 LD.E.64 R30, desc[UR46][R6.64] ;  /* 0x0000002e061ee980 */ /* 0x000362000c101b00 */
[----:B------:R-:W-:Y:S02]  /*cf00*/  @!P5 SHF.L.U64.HI R32, R172, 0x1, R224 ;  /* 0x00000001ac20d819 */ /* 0x000fe400000102e0 */
[----:B------:R-:W-:Y:S02]  /*cf10*/  CS2R R34, SRZ ;  /* 0x0000000000227805 */ /* 0x000fe4000001ff00 */
[----:B0-----:R-:W-:-:S04]  /*cf20*/  CS2R R28, SRZ ;  /* 0x00000000001c7805 */ /* 0x001fc8000001ff00 */
[----:B------:R0:W5:Y:S01]  /*cf30*/  @!P4 LD.E.64 R34, desc[UR46][R26.64] ;  /* 0x0000002e1a22c980 */ /* 0x000162000c101b00 */
[----:B-1----:R-:W-:-:S03]  /*cf40*/  @!P5 IADD3 R6, P6, R65, R33, RZ ;  /* 0x000000214106d210 */ /* 0x002fc60007fde0ff */
[----:B------:R1:W5:Y:S02]  /*cf50*/  @!P3 LD.E.64 R28, desc[UR46][R20.64] ;  /* 0x0000002e141cb980 */ /* 0x000364000c101b00 */
[----:B------:R-:W-:Y:S01]  /*cf60*/  @!P5 IMAD.X R7, R0, 0x1, R32, P6 ;  /* 0x000000010007d824 */ /* 0x000fe200030e0620 */
[----:B------:R-:W-:Y:S02]  /*cf70*/  @!P5 IADD3 R62, P6, R62, R33, RZ ;  /* 0x000000213e3ed210 */ /* 0x000fe40007fde0ff */
[----:B0-----:R-:W-:-:S03]  /*cf80*/  CS2R R26, SRZ ;  /* 0x00000000001a7805 */ /* 0x001fc6000001ff00 */
[----:B------:R-:W-:Y:S01]  /*cf90*/  @!P5 IMAD.X R63, R63, 0x1, R32, P6 ;  /* 0x000000013f3fd824 */ /* 0x000fe200030e0620 */
[----:B------:R-:W-:Y:S02]  /*cfa0*/  CS2R R32, SRZ ;  /* 0x0000000000207805 */ /* 0x000fe4000001ff00 */
[----:B-1----:R-:W-:Y:S01]  /*cfb0*/  CS2R R20, SRZ ;  /* 0x0000000000147805 */ /* 0x002fe2000001ff00 */
[----:B------:R0:W5:Y:S04]  /*cfc0*/  @!P3 LD.E.64 R26, desc[UR46][R14.64] ;  /* 0x0000002e0e1ab980 */ /* 0x000168000c101b00 */
[----:B------:R1:W5:Y:S04]  /*cfd0*/  @!P4 LD.E.64 R32, desc[UR46][R24.64] ;  /* 0x0000002e1820c980 */ /* 0x000368000c101b00 */
[----:B------:R2:W5:Y:S01]  /*cfe0*/  @!P2 LD.E.64 R20, desc[UR46][R10.64] ;  /* 0x0000002e0a14a980 */ /* 0x000562000c101b00 */
[----:B0-----:R-:W-:-:S02]  /*cff0*/  CS2R R14, SRZ ;  /* 0x00000000000e7805 */ /* 0x001fc4000001ff00 */
[----:B-1----:R-:W-:-:S04]  /*d000*/  CS2R R24, SRZ ;  /* 0x0000000000187805 */ /* 0x002fc8000001ff00 */
[----:B------:R0:W5:Y:S01]  /*d010*/  @!P1 LD.E.64 R14, desc[UR46][R8.64] ;  /* 0x0000002e080e9980 */ /* 0x000162000c101b00 */
[----:B--2---:R-:W-:-:S03]  /*d020*/  CS2R R10, SRZ ;  /* 0x00000000000a7805 */ /* 0x004fc6000001ff00 */
[----:B------:R1:W5:Y:S04]  /*d030*/  @!P2 LD.E.64 R24, desc[UR46][R12.64] ;  /* 0x0000002e0c18a980 */ /* 0x000368000c101b00 */
[----:B------:R3:W5:Y:S01]  /*d040*/  @!P5 LD.E.64 R10, desc[UR46][R6.64] ;  /* 0x0000002e060ad980 */ /* 0x000762000c101b00 */
[----:B0-----:R-:W-:Y:S02]  /*d050*/  CS2R R8, SRZ ;  /* 0x0000000000087805 */ /* 0x001fe4000001ff00 */
[----:B-1----:R-:W-:-:S04]  /*d060*/  CS2R R12, SRZ ;  /* 0x00000000000c7805 */ /* 0x002fc8000001ff00 */
[----:B------:R3:W5:Y:S04]  /*d070*/  @!P5 LD.E.64 R8, desc[UR46][R62.64] ;  /* 0x0000002e3e08d980 */ /* 0x000768000c101b00 */
[----:B------:R3:W5:Y:S02]  /*d080*/  @!P1 LD.E.64 R12, desc[UR46][R4.64] ;  /* 0x0000002e040c9980 */ /* 0x000764000c101b00 */
.L_x_1595:
[----:B------:R-:W-:Y:S05]  /*d090*/  BSYNC B1 ;  /* 0x0000000000017941 */ /* 0x000fea0003800000 */
.L_x_1594:
[----:B---3-5:R-:W-:Y:S01]  /*d0a0*/  IMAD.MOV.U32 R5, RZ, RZ, R30 ;  /* 0x000000ffff057224 */ /* 0x028fe200078e001e */
[----:B------:R-:W-:Y:S01]  /*d0b0*/  LEA.HI R4, R188, R188, RZ, 0x1 ;  /* 0x000000bcbc047211 */ /* 0x000fe200078f08ff */
[----:B------:R-:W-:Y:S01]  /*d0c0*/  VIADD R6, R3, 0xc400 ;  /* 0x0000c40003067836 */ /* 0x000fe20000000000 */
[----:B------:R-:W-:Y:S01]  /*d0d0*/  VIADDMNMX R67, R67, -R178, 0x80, PT ;  /* 0x0000008043437446 */ /* 0x000fe200038009b2 */
[----:B0-----:R-:W-:Y:S01]  /*d0e0*/  VIADD R0, R3, 0xc440 ;  /* 0x0000c44003007836 */ /* 0x001fe20000000000 */
[----:B------:R-:W-:Y:S01]  /*d0f0*/  PRMT R105, R5, 0x7610, R105 ;  /* 0x0000761005697816 */ /* 0x000fe20000000069 */
[----:B------:R-:W-:Y:S01]  /*d100*/  @P0 VIADD R0, R6, 0xffffffc0 ;  /* 0xffffffc006000836 */ /* 0x000fe20000000000 */
[----:B------:R-:W-:Y:S01]  /*d110*/  LOP3.LUT R5, R4, 0xfffffffe, RZ, 0xc0, !PT ;  /* 0xfffffffe04057812 */ /* 0x000fe200078ec0ff */
[----:B------:R-:W-:Y:S01]  /*d120*/  IMAD.MOV.U32 R6, RZ, RZ, R31 ;  /* 0x000000ffff067224 */ /* 0x000fe200078e001f */
[----:B------:R-:W-:Y:S01]  /*d130*/  BSSY B1, `(.L_x_1596) ;  /* 0x0000030000017945 */ /* 0x000fe20003800000 */
[----:B------:R-:W-:Y:S01]  /*d140*/  IMAD.MOV.U32 R7, RZ, RZ, R32 ;  /* 0x000000ffff077224 */ /* 0x000fe200078e0020 */
[----:B------:R-:W-:Y:S01]  /*d150*/  ISETP.GE.AND P1, PT, R162, R67, PT ;  /* 0x00000043a200720c */ /* 0x000fe20003f26270 */
[----:B------:R-:W-:Y:S01]  /*d160*/  IMAD.IADD R5, R188, 0x1, -R5 ;  /* 0x00000001bc057824 */ /* 0x000fe200078e0a05 */
[----:B------:R-:W-:Y:S01]  /*d170*/  PRMT R106, R6, 0x7610, R106 ;  /* 0x00007610066a7816 */ /* 0x000fe2000000006a */
[----:B------:R-:W-:Y:S01]  /*d180*/  IMAD.MOV.U32 R4, RZ, RZ, R26 ;  /* 0x000000ffff047224 */ /* 0x000fe200078e001a */
[----:B------:R-:W-:Y:S01]  /*d190*/  PRMT R97, R7, 0x7610, R97 ;  /* 0x0000761007617816 */ /* 0x000fe20000000061 */
[----:B------:R-:W-:Y:S01]  /*d1a0*/  IMAD.MOV.U32 R6, RZ, RZ, R27 ;  /* 0x000000ffff067224 */ /* 0x000fe200078e001b */
[----:B------:R-:W-:Y:S01]  /*d1b0*/  SHF.L.U32 R5, R5, 0x1f, RZ ;  /* 0x0000001f05057819 */ /* 0x000fe200000006ff */
[----:B------:R-:W-:Y:S01]  /*d1c0*/  IMAD.MOV.U32 R7, RZ, RZ, R20 ;  /* 0x000000ffff077224 */ /* 0x000fe200078e0014 */
[----:B------:R-:W-:Y:S01]  /*d1d0*/  PRMT R89, R4, 0x7610, R89 ;  /* 0x0000761004597816 */ /* 0x000fe20000000059 */
[----:B------:R-:W-:Y:S01]  /*d1e0*/  IMAD.MOV.U32 R4, RZ, RZ, R21 ;  /* 0x000000ffff047224 */ /* 0x000fe200078e0015 */
[----:B------:R-:W0:Y:S01]  /*d1f0*/  SYNCS.PHASECHK.TRANS64.TRYWAIT P0, [R2+URZ+0x2a800], R5 ;  /* 0x02a80005020075a7 */ /* 0x000e22000800017f */
        /* <DEDUP_REMOVED lines=34> */
[----:B0-----:R-:W-:Y:S06]  /*d420*/  @!P0 BRA `(.L_x_1597) ;  /* 0x000001e000f88947 */ /* 0x001fec0003800000 */
.L_x_1944:
[----:B------:R-:W-:Y:S05]  /*d430*/  BSYNC B1 ;  /* 0x0000000000017941 */ /* 0x000fea0003800000 */
.L_x_1596:
[----:B------:R-:W-:Y:S01]  /*d440*/  BSSY B1, `(.L_x_1598) ;  /* 0x000012f000017945 */ /* 0x000fe20003800000 */
[----:B------:R-:W-:Y:S02]  /*d450*/  PRMT R64, R4, 0x7610, R64 ;  /* 0x0000761004407816 */ /* 0x000fe40000000040 */
[----:B--2---:R-:W-:Y:S01]  /*d460*/  PRMT R65, R6, 0x7610, R65 ;  /* 0x0000761006417816 */ /* 0x004fe20000000041 */
        /* <DEDUP_REMOVED lines=11> */
[----:B------:R-:W-:Y:S02]  /*d520*/  SHF.R.U64 R115, R60, 0x10, R61 ;  /* 0x000000103c737819 */ /* 0x000fe4000000123d */
[----:B------:R-:W-:Y:S02]  /*d530*/  SHF.R.U32.HI R112, RZ, 0x10, R59 ;  /* 0x00000010ff707819 */ /* 0x000fe4000001163b */
[----:B------:R-:W-:Y:S02]  /*d540*/  SHF.R.U32.HI R60, RZ, 0x10, R61 ;  /* 0x00000010ff3c7819 */ /* 0x000fe4000001163d */
[----:B------:R-:W-:Y:S02]  /*d550*/  PRMT R112, R109, 0x5410, R112 ;  /* 0x000054106d707816 */ /* 0x000fe40000000070 */
[----:B------:R-:W-:Y:S02]  /*d560*/  SHF.R.U64 R113, R58, 0x10, R59 ;  /* 0x000000103a717819 */ /* 0x000fe4000000123b */
[----:B------:R-:W-:Y:S01]  /*d570*/  PRMT R111, R111, 0x5410, R60 ;  /* 0x000054106f6f7816 */ /* 0x000fe2000000003c */
[----:B------:R-:W-:Y:S01]  /*d580*/  IMAD.U32 R114, R112, 0x10000, RZ ;  /* 0x0001000070727824 */ /* 0x000fe200078e00ff */
[----:B------:R-:W-:-:S02]  /*d590*/  PRMT R113, R110, 0x5410, R113 ;  /* 0x000054106e717816 */ /* 0x000fc40000000071 */
[----:B------:R-:W-:Y:S01]  /*d5a0*/  LOP3.LUT R116, R112, 0xffff0000, RZ, 0xc0, !PT ;  /* 0xffff000070747812 */ /* 0x000fe200078ec0ff */
[C---:B------:R-:W-:Y:S01]  /*d5b0*/  IMAD.U32 R110, R111.reuse, 0x10000, RZ ;  /* 0x000100006f6e7824 */ /* 0x040fe200078e00ff */
[----:B------:R-:W-:Y:S02]  /*d5c0*/  LOP3.LUT R112, R111, 0xffff0000, RZ, 0xc0, !PT ;  /* 0xffff00006f707812 */ /* 0x000fe400078ec0ff */
[----:B------:R-:W-:Y:S02]  /*d5d0*/  PRMT R58, R66, 0x5432, R115 ;  /* 0x00005432423a7816 */ /* 0x000fe40000000073 */
[C---:B0-----:R-:W-:Y:S01]  /*d5e0*/  LOP3.LUT R60, R6.reuse, 0xffff0000, RZ, 0xc0, !PT ;  /* 0xffff0000063c7812 */ /* 0x041fe200078ec0ff */
[----:B------:R-:W-:Y:S01]  /*d5f0*/  IMAD.U32 R59, R6, 0x10000, RZ ;  /* 0x00010000063b7824 */ /* 0x000fe200078e00ff */
[C---:B------:R-:W-:Y:S01]  /*d600*/  LOP3.LUT R109, R7.reuse, 0xffff0000, RZ, 0xc0, !PT ;  /* 0xffff0000076d7812 */ /* 0x040fe200078ec0ff */
[----:B------:R-:W-:Y:S01]  /*d610*/  IMAD.U32 R61, R7, 0x10000, RZ ;  /* 0x00010000073d7824 */ /* 0x000fe200078e00ff */
[----:B------:R-:W-:Y:S01]  /*d620*/  LOP3.LUT R7, R4, 0xffff0000, RZ, 0xc0, !PT ;  /* 0xffff000004077812 */ /* 0x000fe200078ec0ff */
[C---:B------:R-:W-:Y:S01]  /*d630*/  FMUL.FTZ R118, R60.reuse, R114 ;  /* 0x000000723c767220 */ /* 0x040fe20000410000 */
[----:B------:R-:W-:Y:S01]  /*d640*/  FMUL.FTZ R111, R60, R110 ;  /* 0x0000006e3c6f7220 */ /* 0x000fe20000410000 */
[----:B------:R-:W-:Y:S01]  /*d650*/  FMUL.FTZ R60, R109, R116 ;  /* 0x000000746d3c7220 */ /* 0x000fe20000410000 */
[----:B------:R-:W-:-:S02]  /*d660*/  IMAD.U32 R6, R4, 0x10000, RZ ;  /* 0x0001000004067824 */ /* 0x000fc400078e00ff */
[----:B------:R-:W-:Y:S01]  /*d670*/  FFMA.FTZ R118, R59, R110, -R118 ;  /* 0x0000006e3b767223 */ /* 0x000fe20000010876 */
[----:B------:R-:W-:Y:S01]  /*d680*/  FMUL.FTZ R110, R109, R112 ;  /* 0x000000706d6e7220 */ /* 0x000fe20000410000 */
[----:B------:R-:W-:Y:S01]  /*d690*/  FFMA.FTZ R111, R59, R114, R111 ;  /* 0x000000723b6f7223 */ /* 0x000fe2000001006f */
[----:B------:R-:W-:Y:S01]  /*d6a0*/  FFMA.FTZ R112, R61, R112, -R60 ;  /* 0x000000703d707223 */ /* 0x000fe2000001083c */
[C---:B------:R-:W-:Y:S01]  /*d6b0*/  IMAD.U32 R4, R5.reuse, 0x10000, RZ ;  /* 0x0001000005047824 */ /* 0x040fe200078e00ff */
[----:B------:R-:W-:Y:S01]  /*d6c0*/  LOP3.LUT R5, R5, 0xffff0000, RZ, 0xc0, !PT ;  /* 0xffff000005057812 */ /* 0x000fe200078ec0ff */
[C---:B------:R-:W-:Y:S01]  /*d6d0*/  IMAD.U32 R60, R113.reuse, 0x10000, RZ ;  /* 0x00010000713c7824 */ /* 0x040fe200078e00ff */
[----:B------:R-:W-:Y:S01]  /*d6e0*/  LOP3.LUT R113, R113, 0xffff0000, RZ, 0xc0, !PT ;  /* 0xffff000071717812 */ /* 0x000fe200078ec0ff */
[C---:B------:R-:W-:Y:S01]  /*d6f0*/  IMAD.U32 R59, R58.reuse, 0x10000, RZ ;  /* 0x000100003a3b7824 */ /* 0x040fe200078e00ff */
[----:B------:R-:W-:Y:S01]  /*d700*/  LOP3.LUT R58, R58, 0xffff0000, RZ, 0xc0, !PT ;  /* 0xffff00003a3a7812 */ /* 0x000fe200078ec0ff */
[----:B------:R-:W-:Y:S01]  /*d710*/  FFMA.FTZ R115, R61, R116, R110 ;  /* 0x000000743d737223 */ /* 0x000fe2000001006e */
[C---:B------:R-:W-:Y:S01]  /*d720*/  FMUL.FTZ R61, R7.reuse, R60 ;  /* 0x0000003c073d7220 */ /* 0x040fe20000410000 */
        /* <DEDUP_REMOVED lines=12> */
.L_x_1601:
[----:B------:R-:W-:Y:S05]  /*d7f0*/  BSYNC B2 ;  /* 0x0000000000027941 */ /* 0x000fea0003800000 */
.L_x_1600:
[----:B------:R-:W-:Y:S04]  /*d800*/  BSSY B2, `(.L_x_1602) ;  /* 0x0000030000027945 */ /* 0x000fe80003800000 */
[----:B------:R-:W-:Y:S05]  /*d810*/  @P1 BRA `(.L_x_1603) ;  /* 0x0000000000b81947 */ /* 0x000fea0003800000 */
[----:B0-----:R-:W0:Y:S01]  /*d820*/  LDS.128 R4, [R0] ;  /* 0x0000000000047984 */ /* 0x001e220000000c00 */
[----:B------:R-:W-:Y:S02]  /*d830*/  SHF.R.U64 R56, R56, 0x10, R57 ;  /* 0x0000001038387819 */ /* 0x000fe40000001239 */
[----:B------:R-:W-:Y:S02]  /*d840*/  SHF.R.U64 R54, R54, 0x10, R55 ;  /* 0x0000001036367819 */ /* 0x000fe40000001237 */
[----:B------:R-:W-:Y:S02]  /*d850*/  SHF.R.U32.HI R57, RZ, 0x10, R57 ;  /* 0x00000010ff397819 */ /* 0x000fe40000011639 */
[----:B------:R-:W-:Y:S02]  /*d860*/  SHF.R.U32.HI R55, RZ, 0x10, R55 ;  /* 0x00000010ff377819 */ /* 0x000fe40000011637 */
[----:B------:R-:W-:Y:S02]  /*d870*/  PRMT R104, R104, 0x5410, R57 ;  /* 0x0000541068687816 */ /* 0x000fe40000000039 */
[----:B------:R-:W-:-:S02]  /*d880*/  PRMT R102, R102, 0x5410, R55 ;  /* 0x0000541066667816 */ /* 0x000fc40000000037 */
[----:B------:R-:W-:Y:S01]  /*d890*/  PRMT R101, R101, 0x5410, R54 ;  /* 0x0000541065657816 */ /* 0x000fe20000000036 */
[C---:B------:R-:W-:Y:S01]  /*d8a0*/  IMAD.U32 R58, R104.reuse, 0x10000, RZ ;  /* 0x00010000683a7824 */ /* 0x040fe200078e00ff */
[----:B------:R-:W-:Y:S01]  /*d8b0*/  LOP3.LUT R104, R104, 0xffff0000, RZ, 0xc0, !PT ;  /* 0xffff000068687812 */ /* 0x000fe200078ec0ff */
[C---:B------:R-:W-:Y:S01]  /*d8c0*/  IMAD.U32 R59, R102.reuse, 0x10000, RZ ;  /* 0x00010000663b7824 */ /* 0x040fe200078e00ff */
[----:B------:R-:W-:Y:S02]  /*d8d0*/  LOP3.LUT R102, R102, 0xffff0000, RZ, 0xc0, !PT ;  /* 0xffff000066667812 */ /* 0x000fe400078ec0ff */
[----:B------:R-:W-:Y:S02]  /*d8e0*/  PRMT R103, R103, 0x5410, R56 ;  /* 0x0000541067677816 */ /* 0x000fe40000000038 */
[C---:B0-----:R-:W-:Y:S01]  /*d8f0*/  LOP3.LUT R55, R6.reuse, 0xffff0000, RZ, 0xc0, !PT ;  /* 0xffff000006377812 */ /* 0x041fe200078ec0ff */
[----:B------:R-:W-:Y:S01]  /*d900*/  IMAD.U32 R54, R6, 0x10000, RZ ;  /* 0x0001000006367824 */ /* 0x000fe200078e00ff */
[C---:B------:R-:W-:Y:S01]  /*d910*/  LOP3.LUT R57, R7.reuse, 0xffff0000, RZ, 0xc0, !PT ;  /* 0xffff000007397812 */ /* 0x040fe200078ec0ff */
[----:B------:R-:W-:-:S02]  /*d920*/  IMAD.U32 R56, R7, 0x10000, RZ ;  /* 0x0001000007387824 */ /* 0x000fc400078e00ff */
[C---:B------:R-:W-:Y:S01]  /*d930*/  FMUL.FTZ R60, R55.reuse, R58 ;  /* 0x0000003a373c7220 */ /* 0x040fe20000410000 */
[-C--:B------:R-:W-:Y:S01]  /*d940*/  FMUL.FTZ R61, R55, R59.reuse ;  /* 0x0000003b373d7220 */ /* 0x080fe20000410000 */
[----:B------:R-:W-:Y:S01]  /*d950*/  FMUL.FTZ R55, R57, R102 ;  /* 0x0000006639377220 */ /* 0x000fe20000410000 */
[----:B------:R-:W-:Y:S02]  /*d960*/  IMAD.U32 R6, R4, 0x10000, RZ ;  /* 0x0001000004067824 */ /* 0x000fe400078e00ff */
[C---:B------:R-:W-:Y:S01]  /*d970*/  FFMA.FTZ R110, R54.reuse, R59, R60 ;  /* 0x0000003b366e7223 */ /* 0x040fe2000001003c */
[----:B------:R-:W-:Y:S02]  /*d980*/  IMAD.U32 R7, R5, 0x10000, RZ ;  /* 0x0001000005077824 */ /* 0x000fe400078e00ff */
[----:B------:R-:W-:Y:S01]  /*d990*/  FFMA.FTZ R109, R54, R58, -R61 ;  /* 0x0000003a366d7223 */ /* 0x000fe2000001083d */
[-C--:B------:R-:W-:Y:S01]  /*d9a0*/  FMUL.FTZ R59, R57, R104.reuse ;  /* 0x00000068393b7220 */ /* 0x080fe20000410000 */
[----:B------:R-:W-:Y:S01]  /*d9b0*/  LOP3.LUT R4, R4, 0xffff0000, RZ, 0xc0, !PT ;  /* 0xffff000004047812 */ /* 0x000fe200078ec0ff */
[C---:B------:R-:W-:Y:S01]  /*d9c0*/  FFMA.FTZ R104, R56.reuse, R104, -R55 ;  /* 0x0000006838687223 */ /* 0x040fe20000010837 */
[----:B------:R-:W-:Y:S01]  /*d9d0*/  LOP3.LUT R5, R5, 0xffff0000, RZ, 0xc0, !PT ;  /* 0xffff000005057812 */ /* 0x000fe200078ec0ff */
[C---:B------:R-:W-:Y:S01]  /*d9e0*/  IMAD.U32 R57, R101.reuse, 0x10000, RZ ;  /* 0x0001000065397824 */ /* 0x040fe200078e00ff */
[----:B------:R-:W-:Y:S01]  /*d9f0*/  LOP3.LUT R58, R101, 0xffff0000, RZ, 0xc0, !PT ;  /* 0xffff0000653a7812 */ /* 0x000fe200078ec0ff */
[C---:B------:R-:W-:Y:S01]  /*da00*/  IMAD.U32 R55, R103.reuse, 0x10000, RZ ;  /* 0x0001000067377824 */ /* 0x040fe200078e00ff */
[----:B------:R-:W-:Y:S01]  /*da10*/  LOP3.LUT R54, R103, 0xffff0000, RZ, 0xc0, !PT ;  /* 0xffff000067367812 */ /* 0x000fe200078ec0ff */
        /* <DEDUP_REMOVED lines=14> */
.L_x_1603:
[----:B------:R-:W-:Y:S05]  /*db00*/  BSYNC B2 ;  /* 0x0000000000027941 */ /* 0x000fea0003800000 */
.L_x_1602:
[----:B------:R-:W-:Y:S04]  /*db10*/  BSSY B2, `(.L_x_1604) ;  /* 0x0000030000027945 */ /* 0x000fe80003800000 */
[----:B------:R-:W-:Y:S05]  /*db20*/  @P2 BRA `(.L_x_1605) ;  /* 0x0000000000b82947 */ /* 0x000fea0003800000 */
[----:B01----:R-:W0:Y:S01]  /*db30*/  LDS.128 R4, [R3+0x10400] ;  /* 0x0104000003047984 */ /* 0x003e220000000c00 */
        /* <DEDUP_REMOVED lines=45> */
.L_x_1605:
[----:B------:R-:W-:Y:S05]  /*de10*/  BSYNC B2 ;  /* 0x0000000000027941 */ /* 0x000fea0003800000 */
.L_x_1604:
[----:B------:R-:W-:Y:S04]  /*de20*/  BSSY B2, `(.L_x_1606) ;  /* 0x0000030000027945 */ /* 0x000fe80003800000 */
[----:B------:R-:W-:Y:S05]  /*de30*/  @P3 BRA `(.L_x_1607) ;  /* 0x0000000000b83947 */ /* 0x000fea0003800000 */
[----:B012---:R-:W0:Y:S01]  /*de40*/  LDS.128 R4, [R0+0x4000] ;  /* 0x0040000000047984 */ /* 0x007e220000000c00 */
        /* <DEDUP_REMOVED lines=45> */
.L_x_1607:
[----:B------:R-:W-:Y:S05]  /*e120*/  BSYNC B2 ;  /* 0x0000000000027941 */ /* 0x000fea0003800000 */
.L_x_1606:
[----:B------:R-:W-:Y:S04]  /*e130*/  BSSY B2, `(.L_x_1608) ;  /* 0x0000030000027945 */ /* 0x000fe80003800000 */
[----:B------:R-:W-:Y:S05]  /*e140*/  @P4 BRA `(.L_x_1609) ;  /* 0x0000000000b84947 */ /* 0x000fea0003800000 */
[----:B0123--:R-:W0:Y:S01]  /*e150*/  LDS.128 R4, [R3+0x14400] ;  /* 0x0144000003047984 */ /* 0x00fe220000000c00 */
[--C-:B------:R-:W-:Y:S02]  /*e160*/  SHF.R.U64 R44, R44, 0x10, R45.reuse ;  /* 0x000000102c2c7819 */ /* 0x100fe4000000122d */
[----:B------:R-:W-:Y:S02]  /*e170*/  SHF.R.U32.HI R47, RZ, 0x10, R45 ;  /* 0x00000010ff2f7819 */ /* 0x000fe4000001162d */
[--C-:B------:R-:W-:Y:S02]  /*e180*/  SHF.R.U64 R45, R42, 0x10, R43.reuse ;  /* 0x000000102a2d7819 */ /* 0x100fe4000000122b */
        /* <DEDUP_REMOVED lines=14> */
[----:B------:R-:W-:Y:S01]  /*e270*/  FMUL.FTZ R49, R43, R47 ;  /* 0x0000002f2b317220 */ /* 0x000fe20000410000 */
[C---:B------:R-:W-:Y:S01]  /*e280*/  FMUL.FTZ R43, R45.reuse, R77 ;  /* 0x0000004d2d2b7220 */ /* 0x040fe20000410000 */
[----:B------:R-:W-:Y:S02]  /*e290*/  IMAD.U32 R6, R4, 0x10000, RZ ;  /* 0x0001000004067824 */ /* 0x000fe400078e00ff */
[C---:B------:R-:W-:Y:S01]  /*e2a0*/  FFMA.FTZ R51, R42.reuse, R47, R50 ;  /* 0x0000002f2a337223 */ /* 0x040fe20000010032 */
[----:B------:R-:W-:Y:S01]  /*e2b0*/  FMUL.FTZ R47, R45, R80 ;  /* 0x000000502d2f7220 */ /* 0x000fe20000410000 */
[C---:B------:R-:W-:Y:S02]  /*e2c0*/  IMAD.U32 R7, R5.reuse, 0x10000, RZ ;  /* 0x0001000005077824 */ /* 0x040fe400078e00ff */
[----:B------:R-:W-:Y:S01]  /*e2d0*/  FFMA.FTZ R48, R42, R46, -R49 ;  /* 0x0000002e2a307223 */ /* 0x000fe20000010831 */
[----:B------:R-:W-:Y:S01]  /*e2e0*/  IMAD.U32 R45, R78, 0x10000, RZ ;  /* 0x000100004e2d7824 */ /* 0x000fe200078e00ff */
        /* <DEDUP_REMOVED lines=8> */
[----:B------:R-:W-:Y:S01]  /*e370*/  FMUL.FTZ R44, R4, R43 ;  /* 0x0000002b042c7220 */ /* 0x000fe20000410000 */
[----:B------:R-:W-:-:S02]  /*e380*/  FMUL.FTZ R46, R5, R78 ;  /* 0x0000004e052e7220 */ /* 0x000fc40000410000 */
[-C--:B------:R-:W-:Y:S01]  /*e390*/  FMUL.FTZ R49, R5, R42.reuse ;  /* 0x0000002a05317220 */ /* 0x080fe20000410000 */
[C---:B------:R-:W-:Y:S01]  /*e3a0*/  FFMA.FTZ R4, R6.reuse, R43, -R47 ;  /* 0x0000002b06047223 */ /* 0x040fe2000001082f */
[----:B------:R-:W-:Y:S01]  /*e3b0*/  FFMA.FTZ R45, R6, R45, R44 ;  /* 0x0000002d062d7223 */ /* 0x000fe2000001002c */
[C---:B------:R-:W-:Y:S01]  /*e3c0*/  FFMA.FTZ R5, R7.reuse, R42, -R46 ;  /* 0x0000002a07057223 */ /* 0x040fe2000001082e */
[----:B------:R-:W-:Y:S01]  /*e3d0*/  FFMA.FTZ R78, R7, R78, R49 ;  /* 0x0000004e074e7223 */ /* 0x000fe20000010031 */
[----:B------:R-:W-:Y:S02]  /*e3e0*/  F2FP.BF16.F32.PACK_AB R6, R51, R48 ;  /* 0x000000303306723e */ /* 0x000fe400000010ff */
[----:B------:R-:W-:Y:S02]  /*e3f0*/  F2FP.BF16.F32.PACK_AB R7, R77, R80 ;  /* 0x000000504d07723e */ /* 0x000fe400000010ff */
[----:B------:R-:W-:Y:S02]  /*e400*/  F2FP.BF16.F32.PACK_AB R4, R45, R4 ;  /* 0x000000042d04723e */ /* 0x000fe400000010ff */
[----:B------:R-:W-:-:S05]  /*e410*/  F2FP.BF16.F32.PACK_AB R5, R78, R5 ;  /* 0x000000054e05723e */ /* 0x000fca00000010ff */
[----:B------:R4:W-:Y:S02]  /*e420*/  STS.128 [R3+0x14400], R4 ;  /* 0x0144000403007388 */ /* 0x0009e40000000c00 */
.L_x_1609:
[----:B------:R-:W-:Y:S05]  /*e430*/  BSYNC B2 ;  /* 0x0000000000027941 */ /* 0x000fea0003800000 */
.L_x_1608:
[----:B------:R-:W-:Y:S05]  /*e440*/  @P5 BRA `(.L_x_1599) ;  /* 0x0000000000b85947 */ /* 0x000fea0003800000 */
[----:B01234-:R-:W0:Y:S01]  /*e450*/  LDS.128 R4, [R0+0x8000] ;  /* 0x0080000000047984 */ /* 0x01fe220000000c00 */
[----:B------:R-:W-:Y:S02]  /*e460*/  SHF.R.U64 R43, R36, 0x10, R37 ;  /* 0x00000010242b7819 */ /* 0x000fe40000001225 */
[----:B------:R-:W-:Y:S02]  /*e470*/  SHF.R.U64 R36, R38, 0x10, R39 ;  /* 0x0000001026247819 */ /* 0x000fe40000001227 */
[----:B------:R-:W-:Y:S02]  /*e480*/  SHF.R.U32.HI R42, RZ, 0x10, R37 ;  /* 0x00000010ff2a7819 */ /* 0x000fe40000011625 */
[----:B------:R-:W-:Y:S02]  /*e490*/  SHF.R.U32.HI R39, RZ, 0x10, R39 ;  /* 0x00000010ff277819 */ /* 0x000fe40000011627 */
[----:B------:R-:W-:Y:S02]  /*e4a0*/  PRMT R71, R71, 0x5410, R42 ;  /* 0x0000541047477816 */ /* 0x000fe4000000002a */
[----:B------:R-:W-:-:S02]  /*e4b0*/  PRMT R66, R66, 0x5410, R39 ;  /* 0x0000541042427816 */ /* 0x000fc40000000027 */
[----:B------:R-:W-:Y:S01]  /*e4c0*/  PRMT R70, R70, 0x5410, R43 ;  /* 0x0000541046467816 */ /* 0x000fe2000000002b */
[----:B------:R-:W-:Y:S01]  /*e4d0*/  IMAD.U32 R42, R71, 0x10000, RZ ;  /* 0x00010000472a7824 */ /* 0x000fe200078e00ff */
[----:B------:R-:W-:Y:S01]  /*e4e0*/  PRMT R69, R69, 0x5410, R36 ;  /* 0x0000541045457816 */ /* 0x000fe20000000024 */
[C---:B------:R-:W-:Y:S01]  /*e4f0*/  IMAD.U32 R43, R66.reuse, 0x10000, RZ ;  /* 0x00010000422b7824 */ /* 0x040fe200078e00ff */
[----:B------:R-:W-:Y:S02]  /*e500*/  LOP3.LUT R66, R66, 0xffff0000, RZ, 0xc0, !PT ;  /* 0xffff000042427812 */ /* 0x000fe400078ec0ff */
[----:B------:R-:W-:Y:S02]  /*e510*/  LOP3.LUT R71, R71, 0xffff0000, RZ, 0xc0, !PT ;  /* 0xffff000047477812 */ /* 0x000fe400078ec0ff */
[C---:B0-----:R-:W-:Y:S01]  /*e520*/  LOP3.LUT R37, R6.reuse, 0xffff0000, RZ, 0xc0, !PT ;  /* 0xffff000006257812 */ /* 0x041fe200078ec0ff */
[----:B------:R-:W-:Y:S01]  /*e530*/  IMAD.U32 R36, R6, 0x10000, RZ ;  /* 0x0001000006247824 */ /* 0x000fe200078e00ff */
[C---:B------:R-:W-:Y:S01]  /*e540*/  LOP3.LUT R39, R7.reuse, 0xffff0000, RZ, 0xc0, !PT ;  /* 0xffff000007277812 */ /* 0x040fe200078ec0ff */
[----:B------:R-:W-:-:S02]  /*e550*/  IMAD.U32 R38, R7, 0x10000, RZ ;  /* 0x0001000007267824 */ /* 0x000fc400078e00ff */
[C---:B------:R-:W-:Y:S01]  /*e560*/  FMUL.FTZ R46, R37.reuse, R42 ;  /* 0x0000002a252e7220 */ /* 0x040fe20000410000 */
[-C--:B------:R-:W-:Y:S01]  /*e570*/  FMUL.FTZ R45, R37, R43.reuse ;  /* 0x0000002b252d7220 */ /* 0x080fe20000410000 */
[C---:B------:R-:W-:Y:S01]  /*e580*/  FMUL.FTZ R37, R39.reuse, R66 ;  /* 0x0000004227257220 */ /* 0x040fe20000410000 */
[----:B------:R-:W-:Y:S02]  /*e590*/  IMAD.U32 R6, R4, 0x10000, RZ ;  /* 0x0001000004067824 */ /* 0x000fe400078e00ff */
[----:B------:R-:W-:Y:S01]  /*e5a0*/  FFMA.FTZ R47, R36, R43, R46 ;  /* 0x0000002b242f7223 */ /* 0x000fe2000001002e */
[-C--:B------:R-:W-:Y:S01]  /*e5b0*/  FMUL.FTZ R43, R39, R71.reuse ;  /* 0x00000047272b7220 */ /* 0x080fe20000410000 */
[----:B------:R-:W-:Y:S01]  /*e5c0*/  FFMA.FTZ R71, R38, R71, -R37 ;  /* 0x0000004726477223 */ /* 0x000fe20000010825 */
[----:B------:R-:W-:Y:S02]  /*e5d0*/  IMAD.U32 R7, R5, 0x10000, RZ ;  /* 0x0001000005077824 */ /* 0x000fe400078e00ff */
[----:B------:R-:W-:Y:S01]  /*e5e0*/  FFMA.FTZ R44, R36, R42, -R45 ;  /* 0x0000002a242c7223 */ /* 0x000fe2000001082d */
[----:B------:R-:W-:Y:S01]  /*e5f0*/  IMAD.U32 R37, R70, 0x10000, RZ ;  /* 0x0001000046257824 */ /* 0x000fe200078e00ff */
[----:B------:R-:W-:Y:S01]  /*e600*/  LOP3.LUT R4, R4, 0xffff0000, RZ, 0xc0, !PT ;  /* 0xffff000004047812 */ /* 0x000fe200078ec0ff */
[----:B------:R-:W-:Y:S01]  /*e610*/  IMAD.U32 R39, R69, 0x10000, RZ ;  /* 0x0001000045277824 */ /* 0x000fe200078e00ff */
[----:B------:R-:W-:Y:S01]  /*e620*/  LOP3.LUT R5, R5, 0xffff0000, RZ, 0xc0, !PT ;  /* 0xffff000005057812 */ /* 0x000fe200078ec0ff */
[----:B------:R-:W-:Y:S01]  /*e630*/  FFMA.FTZ R66, R38, R66, R43 ;  /* 0x0000004226427223 */ /* 0x000fe2000001002b */
[----:B------:R-:W-:Y:S01]  /*e640*/  LOP3.LUT R36, R69, 0xffff0000, RZ, 0xc0, !PT ;  /* 0xffff000045247812 */ /* 0x000fe200078ec0ff */
[----:B------:R-:W-:Y:S01]  /*e650*/  FMUL.FTZ R43, R4, R39 ;  /* 0x00000027042b7220 */ /* 0x000fe20000410000 */
[----:B------:R-:W-:Y:S01]  /*e660*/  LOP3.LUT R70, R70, 0xffff0000, RZ, 0xc0, !PT ;  /* 0xffff000046467812 */ /* 0x000fe200078ec0ff */
[----:B------:R-:W-:-:S02]  /*e670*/  FMUL.FTZ R38, R4, R37 ;  /* 0x0000002504267220 */ /* 0x000fc40000410000 */
[C---:B------:R-:W-:Y:S01]  /*e680*/  FMUL.FTZ R42, R5.reuse, R36 ;  /* 0x00000024052a7220 */ /* 0x040fe20000410000 */
[C---:B------:R-:W-:Y:S01]  /*e690*/  FFMA.FTZ R4, R6.reuse, R37, -R43 ;  /* 0x0000002506047223 */ /* 0x040fe2000001082b */
[-C--:B------:R-:W-:Y:S01]  /*e6a0*/  FMUL.FTZ R45, R5, R70.reuse ;  /* 0x00000046052d7220 */ /* 0x080fe20000410000 */
[----:B------:R-:W-:Y:S01]  /*e6b0*/  FFMA.FTZ R39, R6, R39, R38 ;  /* 0x0000002706277223 */ /* 0x000fe20000010026 */
[----:B------:R-:W-:Y:S01]  /*e6c0*/  FFMA.FTZ R5, R7, R70, -R42 ;  /* 0x0000004607057223 */ /* 0x000fe2000001082a */
[----:B------:R-:W-:Y:S01]  /*e6d0*/  F2FP.BF16.F32.PACK_AB R6, R47, R44 ;  /* 0x0000002c2f06723e */ /* 0x000fe200000010ff */
[----:B------:R-:W-:Y:S01]  /*e6e0*/  FFMA.FTZ R36, R7, R36, R45 ;  /* 0x0000002407247223 */ /* 0x000fe2000001002d */
[----:B------:R-:W-:Y:S02]  /*e6f0*/  F2FP.BF16.F32.PACK_AB R7, R66, R71 ;  /* 0x000000474207723e */ /* 0x000fe400000010ff */
[----:B------:R-:W-:Y:S02]  /*e700*/  F2FP.BF16.F32.PACK_AB R4, R39, R4 ;  /* 0x000000042704723e */ /* 0x000fe400000010ff */
[----:B------:R-:W-:-:S05]  /*e710*/  F2FP.BF16.F32.PACK_AB R5, R36, R5 ;  /* 0x000000052405723e */ /* 0x000fca00000010ff */
[----:B------:R0:W-:Y:S02]  /*e720*/  STS.128 [R0+0x8000], R4 ;  /* 0x0080000400007388 */ /* 0x0001e40000000c00 */
.L_x_1599:
[----:B------:R-:W-:Y:S05]  /*e730*/  BSYNC B1 ;  /* 0x0000000000017941 */ /* 0x000fea0003800000 */
.L_x_1598:
        /* <DEDUP_REMOVED lines=57> */
.L_x_1612:
[----:B------:R-:W-:Y:S05]  /*ead0*/  BSYNC B1 ;  /* 0x0000000000017941 */ /* 0x000fea0003800000 */
.L_x_1611:
[----:B------:R-:W-:Y:S04]  /*eae0*/  BSSY B1, `(.L_x_1613) ;  /* 0x0000030000017945 */ /* 0x000fe80003800000 */
[----:B------:R-:W-:Y:S05]  /*eaf0*/  @P1 BRA `(.L_x_1614) ;  /* 0x0000000000b81947 */ /* 0x000fea0003800000 */
[----:B0-----:R-:W0:Y:S01]  /*eb00*/  LDS.128 R4, [R0+0x2000] ;  /* 0x0020000000047984 */ /* 0x001e220000000c00 */
        /* <DEDUP_REMOVED lines=45> */
.L_x_1614:
[----:B------:R-:W-:Y:S05]  /*ede0*/  BSYNC B1 ;  /* 0x0000000000017941 */ /* 0x000fea0003800000 */
.L_x_1613:
        /* <DEDUP_REMOVED lines=48> */
.L_x_1616:
[----:B------:R-:W-:Y:S05]  /*f0f0*/  BSYNC B1 ;  /* 0x0000000000017941 */ /* 0x000fea0003800000 */
.L_x_1615:
        /* <DEDUP_REMOVED lines=48> */
.L_x_1618:
[----:B------:R-:W-:Y:S05]  /*f400*/  BSYNC B1 ;  /* 0x0000000000017941 */ /* 0x000fea0003800000 */
.L_x_1617:
[----:B------:R-:W-:Y:S04]  /*f410*/  BSSY B1, `(.L_x_1619) ;  /* 0x0000030000017945 */ /* 0x000fe80003800000 */
[----:B------:R-:W-:Y:S05]  /*f420*/  @P4 BRA `(.L_x_1620) ;  /* 0x0000000000b84947 */ /* 0x000fea0003800000 */
[----:B0123--:R-:W0:Y:S01]  /*f430*/  LDS.128 R4, [R3+0x16400] ;  /* 0x0164000003047984 */ /* 0x00fe220000000c00 */
        /* <DEDUP_REMOVED lines=45> */
.L_x_1620:
[----:B------:R-:W-:Y:S05]  /*f710*/  BSYNC B1 ;  /* 0x0000000000017941 */ /* 0x000fea0003800000 */
.L_x_1619:
        /* <DEDUP_REMOVED lines=15> */
[C---:B------:R-:W-:Y:S01]  /*f810*/  IMAD.U32 R10, R7.reuse, 0x10000, RZ ;  /* 0x00010000070a7824 */ /* 0x040fe200078e00ff */
[----:B------:R-:W-:Y:S01]  /*f820*/  LOP3.LUT R7, R7, 0xffff0000, RZ, 0xc0, !PT ;  /* 0xffff000007077812 */ /* 0x000fe200078ec0ff */
[----:B------:R-:W-:-:S02]  /*f830*/  IMAD.U32 R8, R6, 0x10000, RZ ;  /* 0x0001000006087824 */ /* 0x000fc400078e00ff */
[CC--:B------:R-:W-:Y:S01]  /*f840*/  FMUL.FTZ R13, R9.reuse, R12.reuse ;  /* 0x0000000c090d7220 */ /* 0x0c0fe20000410000 */
[----:B------:R-:W-:Y:S01]  /*f850*/  FMUL.FTZ R9, R9, R11 ;  /* 0x0000000b09097220 */ /* 0x000fe20000410000 */
[C---:B------:R-:W-:Y:S01]  /*f860*/  FMUL.FTZ R21, R7.reuse, R63 ;  /* 0x0000003f07157220 */ /* 0x040fe20000410000 */
[----:B------:R-:W-:Y:S02]  /*f870*/  IMAD.U32 R3, R4, 0x10000, RZ ;  /* 0x0001000004037824 */ /* 0x000fe400078e00ff */
[C---:B------:R-:W-:Y:S01]  /*f880*/  FFMA.FTZ R14, R8.reuse, R11, -R13 ;  /* 0x0000000b080e7223 */ /* 0x040fe2000001080d */
[----:B------:R-:W-:Y:S01]  /*f890*/  FFMA.FTZ R15, R8, R12, R9 ;  /* 0x0000000c080f7223 */ /* 0x000fe20000010009 */
[-C--:B------:R-:W-:Y:S01]  /*f8a0*/  FMUL.FTZ R9, R7, R65.reuse ;  /* 0x0000004107097220 */ /* 0x080fe20000410000 */
[C---:B------:R-:W-:Y:S01]  /*f8b0*/  IMAD.U32 R6, R5.reuse, 0x10000, RZ ;  /* 0x0001000005067824 */ /* 0x040fe200078e00ff */
[----:B------:R-:W-:Y:S01]  /*f8c0*/  LOP3.LUT R4, R4, 0xffff0000, RZ, 0xc0, !PT ;  /* 0xffff000004047812 */ /* 0x000fe200078ec0ff */
[----:B------:R-:W-:Y:S01]  /*f8d0*/  IMAD.U32 R8, R62, 0x10000, RZ ;  /* 0x000100003e087824 */ /* 0x000fe200078e00ff */
[----:B------:R-:W-:Y:S01]  /*f8e0*/  LOP3.LUT R5, R5, 0xffff0000, RZ, 0xc0, !PT ;  /* 0xffff000005057812 */ /* 0x000fe200078ec0ff */
[----:B------:R-:W-:Y:S01]  /*f8f0*/  IMAD.U32 R7, R64, 0x10000, RZ ;  /* 0x0001000040077824 */ /* 0x000fe200078e00ff */
[----:B------:R-:W-:Y:S01]  /*f900*/  LOP3.LUT R62, R62, 0xffff0000, RZ, 0xc0, !PT ;  /* 0xffff00003e3e7812 */ /* 0x000fe200078ec0ff */
[----:B------:R-:W-:Y:S01]  /*f910*/  FFMA.FTZ R21, R10, R65, -R21 ;  /* 0x000000410a157223 */ /* 0x000fe20000010815 */
[----:B------:R-:W-:Y:S01]  /*f920*/  LOP3.LUT R64, R64, 0xffff0000, RZ, 0xc0, !PT ;  /* 0xffff000040407812 */ /* 0x000fe200078ec0ff */
[----:B------:R-:W-:Y:S01]  /*f930*/  FFMA.FTZ R12, R10, R63, R9 ;  /* 0x0000003f0a0c7223 */ /* 0x000fe20000010009 */
        /* <DEDUP_REMOVED lines=12> */
[----:B------:R0:W-:Y:S01]  /*fa00*/  STS.128 [R0+0xa000], R4 ;  /* 0x00a0000400007388 */ /* 0x0001e20000000c00 */
[----:B------:R-:W-:Y:S05]  /*fa10*/  BRA `(.L_x_1610) ;  /* 0x0000003400f07947 */ /* 0x000fea0003800000 */
.L_x_1589:
        /* <DEDUP_REMOVED lines=30> */
[----:B------:R-:W0:Y:S04]  /*fc00*/  SHFL.IDX PT, R3, R61, RZ, 0x1c1f ;  /* 0x001c1fff3d037589 */ /* 0x000e2800000e0000 */
[----:B------:R-:W1:Y:S04]  /*fc10*/  SHFL.IDX PT, R0, R60, RZ, 0x1c1f ;  /* 0x001c1fff3c007589 */ /* 0x000e6800000e0000 */
[----:B------:R2:W3:Y:S04]  /*fc20*/  SHFL.IDX PT, R4, R67, RZ, 0x1c1f ;  /* 0x001c1fff43047589 */ /* 0x0004e800000e0000 */
[----:B------:R2:W4:Y:S01]  /*fc30*/  SHFL.IDX PT, R14, R66, RZ, 0x1c1f ;  /* 0x001c1fff420e7589 */ /* 0x00052200000e0000 */
[----:B0-----:R-:W-:-:S02]  /*fc40*/  IMAD.MOV.U32 R7, RZ, RZ, R3 ;  /* 0x000000ffff077224 */ /* 0x001fc400078e0003 */
[----:B-12---:R-:W-:-:S07]  /*fc50*/  IMAD.MOV.U32 R6, RZ, RZ, R0 ;  /* 0x000000ffff067224 */ /* 0x006fce00078e0000 */
.L_x_1950:
[----:B------:R-:W-:Y:S01]  /*fc60*/  IMAD R71, R163, R10, RZ ;  /* 0x0000000aa3477224 */ /* 0x000fe200078e02ff */
[----:B------:R-:W-:Y:S01]  /*fc70*/  BSSY B1, `(.L_x_1622) ;  /* 0x000002f000017945 */ /* 0x000fe20003800000 */
[----:B----4-:R-:W-:Y:S01]  /*fc80*/  IMAD.MOV.U32 R12, RZ, RZ, R14 ;  /* 0x000000ffff0c7224 */ /* 0x010fe200078e000e */
[----:B------:R-:W-:Y:S01]  /*fc90*/  CS2R R44, SRZ ;  /* 0x00000000002c7805 */ /* 0x000fe2000001ff00 */
[----:B---3--:R-:W-:Y:S01]  /*fca0*/  IMAD.MOV.U32 R13, RZ, RZ, R4 ;  /* 0x000000ffff0d7224 */ /* 0x008fe200078e0004 */
        /* <DEDUP_REMOVED lines=19> */
[----:B------:R-:W-:-:S02]  /*fde0*/  CS2R R44, SRZ ;  /* 0x00000000002c7805 */ /* 0x000fc4000001ff00 */
[----:B------:R-:W-:Y:S02]  /*fdf0*/  CS2R R46, SRZ ;  /* 0x00000000002e7805 */ /* 0x000fe4000001ff00 */
[----:B------:R-:W-:Y:S01]  /*fe00*/  CS2R R28, SRZ ;  /* 0x00000000001c7805 */ /* 0x000fe2000001ff00 */
[----:B------:R-:W-:-:S04]  /*fe10*/  @!P0 IMAD.WIDE R8, R18, 0x2, R6 ;  /* 0x0000000212088825 */ /* 0x000fc800078e0206 */
        /* <DEDUP_REMOVED lines=11> */
[----:B------:R-:W-:Y:S01]  /*fed0*/  CS2R R38, SRZ ;  /* 0x0000000000267805 */ /* 0x000fe2000001ff00 */
[--C-:B0-----:R-:W-:Y:S01]  /*fee0*/  @!P1 IMAD.WIDE R8, R3, 0x2, R12.reuse ;  /* 0x0000000203089825 */ /* 0x101fe200078e020c */
[----:B------:R0:W5:Y:S03]  /*fef0*/  @!P1 LD.E.128 R28, desc[UR46][R4.64] ;  /* 0x0000002e041c9980 */ /* 0x000166000c101d00 */
[--C-:B------:R-:W-:Y:S01]  /*ff00*/  @!P2 IMAD.WIDE R10, R11, 0x2, R12.reuse ;  /* 0x000000020b0aa825 */ /* 0x100fe200078e020c */
[----:B------:R0:W5:Y:S03]  /*ff10*/  @!P1 LD.E.128 R40, desc[UR46][R8.64] ;  /* 0x0000002e08289980 */ /* 0x000166000c101d00 */
[----:B------:R-:W-:Y:S01]  /*ff20*/  @!P0 IMAD.WIDE R12, R18, 0x2, R12 ;  /* 0x00000002120c8825 */ /* 0x000fe200078e020c */
[----:B------:R0:W5:Y:S04]  /*ff30*/  @!P2 LD.E.128 R24, desc[UR46][R6.64] ;  /* 0x0000002e0618a980 */ /* 0x000168000c101d00 */
[----:B------:R0:W5:Y:S04]  /*ff40*/  @!P0 LD.E.128 R44, desc[UR46][R12.64] ;  /* 0x0000002e0c2c8980 */ /* 0x000168000c101d00 */
[----:B------:R0:W5:Y:S02]  /*ff50*/  @!P2 LD.E.128 R36, desc[UR46][R10.64] ;  /* 0x0000002e0a24a980 */ /* 0x000164000c101d00 */
.L_x_1623:
[----:B------:R-:W-:Y:S05]  /*ff60*/  BSYNC B1 ;  /* 0x0000000000017941 */ /* 0x000fea0003800000 */
.L_x_1622:
[----:B-----5:R-:W-:Y:S01]  /*ff70*/  IMAD.MOV.U32 R3, RZ, RZ, R45 ;  /* 0x000000ffff037224 */ /* 0x020fe200078e002d */
[----:B------:R-:W-:Y:S01]  /*ff80*/  UMOV UR4, 0xffffffff ;  /* 0xffffffff00047882 */ /* 0x000fe20000000000 */
[----:B0-----:R-:W-:Y:S02]  /*ff90*/  IMAD.MOV.U32 R4, RZ, RZ, R46 ;  /* 0x000000ffff047224 */ /* 0x001fe400078e002e */
        /* <DEDUP_REMOVED lines=44> */
[----:B------:R-:W-:Y:S02]  /*10260*/  CS2R R4, SRZ ;  /* 0x0000000000047805 */ /* 0x000fe4000001ff00 */
[----:B------:R-:W-:Y:S02]  /*10270*/  PRMT R88, R0, 0x7610, R88 ;  /* 0x0000761000587816 */ /* 0x000fe40000000058 */
[----:B------:R-:W-:Y:S01]  /*10280*/  PRMT R91, R6, 0x7610, R91 ;  /* 0x00007610065b7816 */ /* 0x000fe2000000005b */
[----:B------:R-:W-:Y:S06]  /*10290*/  BRA.DIV UR4, `(.L_x_1624) ;  /* 0x000001b604e87947 */ /* 0x000fec000b800000 */
[----:B------:R-:W0:Y:S04]  /*102a0*/  SHFL.IDX PT, R61, R61, 0x1, 0x1c1f ;  /* 0x003c1f003d3d7f89 */ /* 0x000e2800000e0000 */
[----:B------:R-:W1:Y:S04]  /*102b0*/  SHFL.IDX PT, R60, R60, 0x1, 0x1c1f ;  /* 0x003c1f003c3c7f89 */ /* 0x000e6800000e0000 */
[----:B------:R-:W2:Y:S04]  /*102c0*/  SHFL.IDX PT, R67, R67, 0x1, 0x1c1f ;  /* 0x003c1f0043437f89 */ /* 0x000ea800000e0000 */
[----:B------:R-:W3:Y:S02]  /*102d0*/  SHFL.IDX PT, R66, R66, 0x1, 0x1c1f ;  /* 0x003c1f0042427f89 */ /* 0x000ee400000e0000 */
.L_x_1956:
[----:B------:R-:W-:Y:S01]  /*102e0*/  VIADD R64, R64, 0x40 ;  /* 0x0000004040407836 */ /* 0x000fe20000000000 */
        /* <DEDUP_REMOVED lines=23> */
[----:B01----:R-:W-:-:S04]  /*10460*/  @!P0 IMAD.WIDE R4, R18, 0x2, R60 ;  /* 0x0000000212048825 */ /* 0x003fc800078e023c */
        /* <DEDUP_REMOVED lines=12> */
[--C-:B--23--:R-:W-:Y:S01]  /*10530*/  @!P1 IMAD.WIDE R62, R63, 0x2, R66.reuse ;  /* 0x000000023f3e9825 */ /* 0x10cfe200078e0242 */
[----:B------:R4:W5:Y:S03]  /*10540*/  @!P1 LD.E.128 R52, desc[UR46][R20.64] ;  /* 0x0000002e14349980 */ /* 0x000966000c101d00 */
[--C-:B------:R-:W-:Y:S01]  /*10550*/  @!P2 IMAD.WIDE R64, R65, 0x2, R66.reuse ;  /* 0x000000024140a825 */ /* 0x100fe200078e0242 */
[----:B------:R4:W5:Y:S03]  /*10560*/  @!P1 LD.E.128 R8, desc[UR46][R62.64] ;  /* 0x0000002e3e089980 */ /* 0x000966000c101d00 */
[----:B------:R-:W-:Y:S01]  /*10570*/  @!P0 IMAD.WIDE R66, R18, 0x2, R66 ;  /* 0x0000000212428825 */ /* 0x000fe200078e0242 */
[----:B------:R4:W5:Y:S04]  /*10580*/  @!P2 LD.E.128 R56, desc[UR46][R60.64] ;  /* 0x0000002e3c38a980 */ /* 0x000968000c101d00 */
[----:B------:R4:W5:Y:S04]  /*10590*/  @!P0 LD.E.128 R4, desc[UR46][R66.64] ;  /* 0x0000002e42048980 */ /* 0x000968000c101d00 */
[----:B------:R4:W5:Y:S02]  /*105a0*/  @!P2 LD.E.128 R12, desc[UR46][R64.64] ;  /* 0x0000002e400ca980 */ /* 0x000964000c101d00 */
.L_x_1626:
[----:B------:R-:W-:Y:S05]  /*105b0*/  BSYNC B1 ;  /* 0x0000000000017941 */ /* 0x000fea0003800000 */
.L_x_1625:
[----:B------:R-:W-:Y:S01]  /*105c0*/  LEA.HI R0, R188, R188, RZ, 0x1 ;  /* 0x000000bcbc007211 */ /* 0x000fe200078f08ff */
[----:B0---45:R-:W-:Y:S01]  /*105d0*/  IMAD.MOV.U32 R61, RZ, RZ, R7 ;  /* 0x000000ffff3d7224 */ /* 0x031fe200078e0007 */
[----:B------:R-:W-:Y:S01]  /*105e0*/  BSSY B1, `(.L_x_1627) ;  /* 0x0000034000017945 */ /* 0x000fe20003800000 */
[----:B------:R-:W-:Y:S01]  /*105f0*/  IMAD.MOV.U32 R20, RZ, RZ, R4 ;  /* 0x000000ffff147224 */ /* 0x000fe200078e0004 */
[----:B------:R-:W-:Y:S01]  /*10600*/  LOP3.LUT R21, R0, 0xfffffffe, RZ, 0xc0, !PT ;  /* 0xfffffffe00157812 */ /* 0x000fe200078ec0ff */
[----:B-1----:R-:W-:Y:S01]  /*10610*/  IMAD.MOV.U32 R60, RZ, RZ, R5 ;  /* 0x000000ffff3c7224 */ /* 0x002fe200078e0005 */
[----:B------:R-:W-:Y:S01]  /*10620*/  PRMT R97, R61, 0x7610, R97 ;  /* 0x000076103d617816 */ /* 0x000fe20000000061 */
[----:B------:R-:W-:Y:S01]  /*10630*/  IMAD.MOV.U32 R0, RZ, RZ, R8 ;  /* 0x000000ffff007224 */ /* 0x000fe200078e0008 */
[----:B------:R-:W-:Y:S01]  /*10640*/  PRMT R94, R20, 0x7610, R94 ;  /* 0x00007610145e7816 */ /* 0x000fe2000000005e */
        /* <DEDUP_REMOVED lines=35> */
[----:B------:R-:W-:Y:S01]  /*10880*/  VIADDMNMX R0, R71, -R178, 0x80, PT ;  /* 0x0000008047007446 */ /* 0x000fe200038009b2 */
[----:B------:R-:W-:Y:S01]  /*10890*/  IMAD.MOV.U32 R21, RZ, RZ, R13 ;  /* 0x000000ffff157224 */ /* 0x000fe200078e000d */
[----:B------:R-:W-:Y:S01]  /*108a0*/  PRMT R83, R62, 0x7610, R83 ;  /* 0x000076103e537816 */ /* 0x000fe20000000053 */
[----:B------:R-:W-:Y:S01]  /*108b0*/  IMAD.MOV.U32 R62, RZ, RZ, R59 ;  /* 0x000000ffff3e7224 */ /* 0x000fe200078e003b */
[----:B------:R-:W-:Y:S01]  /*108c0*/  PRMT R82, R60, 0x7610, R82 ;  /* 0x000076103c527816 */ /* 0x000fe20000000052 */
[----:B------:R-:W-:Y:S01]  /*108d0*/  IMAD.MOV.U32 R60, RZ, RZ, R58 ;  /* 0x000000ffff3c7224 */ /* 0x000fe200078e003a */
[----:B------:R-:W-:-:S02]  /*108e0*/  ISETP.GE.AND P1, PT, R162, R0, PT ;  /* 0x00000000a200720c */ /* 0x000fc40003f26270 */
[----:B------:R-:W-:Y:S02]  /*108f0*/  PRMT R70, R63, 0x7610, R70 ;  /* 0x000076103f467816 */ /* 0x000fe40000000046 */
[----:B------:R-:W-:Y:S01]  /*10900*/  PRMT R71, R64, 0x7610, R71 ;  /* 0x0000761040477816 */ /* 0x000fe20000000047 */
[----:B0-----:R-:W-:Y:S08]  /*10910*/  @!P0 BRA `(.L_x_1628) ;  /* 0x000001b000bc8947 */ /* 0x001ff00003800000 */
.L_x_1957:
[----:B------:R-:W-:Y:S05]  /*10920*/  BSYNC B1 ;  /* 0x0000000000017941 */ /* 0x000fea0003800000 */
.L_x_1627:
[----:B------:R-:W-:Y:S01]  /*10930*/  BSSY B1, `(.L_x_1629) ;  /* 0x0000147000017945 */ /* 0x000fe20003800000 */
[----:B------:R-:W-:Y:S02]  /*10940*/  PRMT R73, R60, 0x7610, R73 ;  /* 0x000076103c497816 */ /* 0x000fe40000000049 */
[----:B------:R-:W-:Y:S01]  /*10950*/  PRMT R74, R62, 0x7610, R74 ;  /* 0x000076103e4a7816 */ /* 0x000fe2000000004a */
[----:B------:R-:W-:Y:S06]  /*10960*/  @P1 BRA `(.L_x_1630) ;  /* 0x00000014000c1947 */ /* 0x000fec0003800000 */
[----:B------:R-:W1:Y:S01]  /*10970*/  LDC R76, c[0x0][0x3f4] ;  /* 0x0000fd00ff4c7b82 */ /* 0x000e620000000800 */
[----:B------:R-:W-:Y:S01]  /*10980*/  BSSY B2, `(.L_x_1631) ;  /* 0x000006f000027945 */ /* 0x000fe20003800000 */
[-C--:B-1----:R-:W-:Y:S02]  /*10990*/  ISETP.GE.AND P0, PT, R18, R76.reuse, PT ;  /* 0x0000004c1200720c */ /* 0x082fe40003f06270 */
[-C--:B------:R-:W-:Y:S02]  /*109a0*/  ISETP.GE.AND P1, PT, R165, R76.reuse, PT ;  /* 0x0000004ca500720c */ /* 0x080fe40003f26270 */
[----:B------:R-:W-:-:S09]  /*109b0*/  ISETP.GE.AND P2, PT, R166, R76, PT ;  /* 0x0000004ca600720c */ /* 0x000fd20003f46270 */
[----:B------:R-:W-:Y:S05]  /*109c0*/  @P0 BRA `(.L_x_1632) ;  /* 0x0000000400a80947 */ /* 0x000fea0003800000 */
[----:B------:R-:W-:Y:S02]  /*109d0*/  LEA.HI R62, R76, R191, RZ, 0x1d ;  /* 0x000000bf4c3e7211 */ /* 0x000fe400078fe8ff */
[----:B0-----:R-:W-:Y:S02]  /*109e0*/  LOP3.LUT R61, R175, 0x38, R18, 0xf8, !PT ;  /* 0x00000038af3d7812 */ /* 0x001fe400078ef812 */
[----:B------:R-:W-:Y:S01]  /*109f0*/  SHF.R.S32.HI R63, RZ, 0x1f, R62 ;  /* 0x0000001fff3f7819 */ /* 0x000fe2000001143e */
[----:B------:R-:W-:Y:S01]  /*10a00*/  IMAD.SHL.U32 R64, R62, 0x8, RZ ;  /* 0x000000083e407824 */ /* 0x000fe200078e00ff */
[----:B------:R-:W-:Y:S02]  /*10a10*/  LOP3.LUT R60, R61, R176, RZ, 0x3c, !PT ;  /* 0x000000b03d3c7212 */ /* 0x000fe400078e3cff */
[----:B------:R-:W-:Y:S02]  /*10a20*/  LEA.HI R62, R63, R62, RZ, 0x3 ;  /* 0x0000003e3f3e7211 */ /* 0x000fe400078f18ff */
[----:B------:R-:W-:Y:S01]  /*10a30*/  LOP3.LUT R63, R175, 0x38, R64, 0xf8, !PT ;  /* 0x00000038af3f7812 */ /* 0x000fe200078ef840 */
[----:B------:R-:W-:Y:S01]  /*10a40*/  IMAD.IADD R61, R177, 0x1, R60 ;  /* 0x00000001b13d7824 */ /* 0x000fe200078e023c */
[----:B------:R-:W-:Y:S01]  /*10a50*/  SHF.R.U64 R112, R44, 0x10, R45 ;  /* 0x000000102c707819 */ /* 0x000fe2000000122d */
[----:B------:R-:W-:Y:S01]  /*10a60*/  IMAD.SHL.U32 R62, R62, 0x400, RZ ;  /* 0x000004003e3e7824 */ /* 0x000fe200078e00ff */
[----:B------:R-:W-:Y:S01]  /*10a70*/  LOP3.LUT R63, R63, R176, RZ, 0x3c, !PT ;  /* 0x000000b03f3f7212 */ /* 0x000fe200078e3cff */
[----:B------:R-:W-:Y:S01]  /*10a80*/  IMAD R92, R61, 0x2, R2 ;  /* 0x000000023d5c7824 */ /* 0x000fe200078e0202 */
[----:B------:R-:W-:-:S02]  /*10a90*/  SHF.R.U64 R116, R32, 0x10, R33 ;  /* 0x0000001020747819 */ /* 0x000fc40000001221 */
[----:B------:R-:W-:Y:S02]  /*10aa0*/  LOP3.LUT R62, R62, 0x7fffe000, RZ, 0xc0, !PT ;  /* 0x7fffe0003e3e7812 */ /* 0x000fe400078ec0ff */
[----:B------:R-:W-:Y:S02]  /*10ab0*/  SHF.R.U32.HI R32, RZ, 0x10, R33 ;  /* 0x00000010ff207819 */ /* 0x000fe40000011621 */
[----:B------:R-:W-:Y:S02]  /*10ac0*/  IADD3 R93, R63, R62, R177 ;  /* 0x0000003e3f5d7210 */ /* 0x000fe40007ffe0b1 */
[----:B------:R-:W0:Y:S01]  /*10ad0*/  LDS.128 R60, [R92+0xc400] ;  /* 0x00c400005c3c7984 */ /* 0x000e220000000c00 */
[----:B------:R-:W-:Y:S02]  /*10ae0*/  SHF.R.U64 R33, R34, 0x10, R35 ;  /* 0x0000001022217819 */ /* 0x000fe40000001223 */
[----:B------:R-:W-:Y:S01]  /*10af0*/  IMAD R93, R93, 0x2, R2 ;  /* 0x000000025d5d7824 */ /* 0x000fe200078e0202 */
[----:B------:R-:W-:-:S02]  /*10b00*/  SHF.R.U32.HI R45, RZ, 0x10, R45 ;  /* 0x00000010ff2d7819 */ /* 0x000fc4000001162d */
[----:B------:R-:W-:Y:S02]  /*10b10*/  SHF.R.U32.HI R114, RZ, 0x10, R35 ;  /* 0x00000010ff727819 */ /* 0x000fe40000011623 */
[----:B--23--:R-:W1:Y:S01]  /*10b20*/  LDS.128 R64, [R93+0xc400] ;  /* 0x00c400005d407984 */ /* 0x00ce620000000c00 */
[--C-:B------:R-:W-:Y:S02]  /*10b30*/  SHF.R.U32.HI R110, RZ, 0x10, R47.reuse ;  /* 0x00000010ff6e7819 */ /* 0x100fe4000001162f */
[----:B------:R-:W-:Y:S02]  /*10b40*/  PRMT R111, R111, 0x5410, R112 ;  /* 0x000054106f6f7816 */ /* 0x000fe40000000070 */
[----:B------:R-:W-:Y:S02]  /*10b50*/  PRMT R35, R77, 0x5432, R116 ;  /* 0x000054324d237816 */ /* 0x000fe40000000074 */
[----:B------:R-:W-:Y:S01]  /*10b60*/  SHF.R.U64 R44, R46, 0x10, R47 ;  /* 0x000000102e2c7819 */ /* 0x000fe2000000122f */
[----:B------:R-:W-:Y:S01]  /*10b70*/  IMAD.U32 R120, R111, 0x10000, RZ ;  /* 0x000100006f787824 */ /* 0x000fe200078e00ff */
[----:B------:R-:W-:-:S02]  /*10b80*/  PRMT R34, R75, 0x5432, R32 ;  /* 0x000054324b227816 */ /* 0x000fc40000000020 */
[----:B------:R-:W-:Y:S02]  /*10b90*/  PRMT R32, R74, 0x5432, R33 ;  /* 0x000054324a207816 */ /* 0x000fe40000000021 */
[----:B------:R-:W-:Y:S02]  /*10ba0*/  PRMT R46, R70, 0x5432, R45 ;  /* 0x00005432462e7816 */ /* 0x000fe4000000002d */
[----:B------:R-:W-:Y:S02]  /*10bb0*/  PRMT R33, R73, 0x5432, R114 ;  /* 0x0000543249217816 */ /* 0x000fe40000000072 */
[----:B------:R-:W-:Y:S01]  /*10bc0*/  PRMT R45, R3, 0x5432, R110 ;  /* 0x00005432032d7816 */ /* 0x000fe2000000006e */
[C---:B------:R-:W-:Y:S01]  /*10bd0*/  IMAD.U32 R121, R46.reuse, 0x10000, RZ ;  /* 0x000100002e797824 */ /* 0x040fe200078e00ff */
[----:B------:R-:W-:Y:S02]  /*10be0*/  LOP3.LUT R46, R46, 0xffff0000, RZ, 0xc0, !PT ;  /* 0xffff00002e2e7812 */ /* 0x000fe400078ec0ff */
[----:B------:R-:W-:Y:S01]  /*10bf0*/  PRMT R44, R69, 0x5432, R44 ;  /* 0x00005432452c7816 */ /* 0x000fe2000000002c */
        /* <DEDUP_REMOVED lines=11> */
[C---:B------:R-:W-:Y:S01]  /*10cb0*/  LOP3.LUT R112, R65.reuse, 0xffff0000, RZ, 0xc0, !PT ;  /* 0xffff000041707812 */ /* 0x040fe200078ec0ff */
[----:B------:R-:W-:Y:S01]  /*10cc0*/  IMAD.U32 R118, R65, 0x10000, RZ ;  /* 0x0001000041767824 */ /* 0x000fe200078e00ff */
[----:B------:R-:W-:Y:S01]  /*10cd0*/  LOP3.LUT R113, R64, 0xffff0000, RZ, 0xc0, !PT ;  /* 0xffff000040717812 */ /* 0x000fe200078ec0ff */
[----:B------:R-:W-:Y:S01]  /*10ce0*/  IMAD.U32 R65, R35, 0x10000, RZ ;  /* 0x0001000023417824 */ /* 0x000fe200078e00ff */
[C---:B------:R-:W-:Y:S01]  /*10cf0*/  LOP3.LUT R63, R66.reuse, 0xffff0000, RZ, 0xc0, !PT ;  /* 0xffff0000423f7812 */ /* 0x040fe200078ec0ff */
[----:B------:R-:W-:-:S02]  /*10d00*/  IMAD.U32 R64, R66, 0x10000, RZ ;  /* 0x0001000042407824 */ /* 0x000fc400078e00ff */
[-C--:B------:R-:W-:Y:S01]  /*10d10*/  FMUL.FTZ R123, R117, R120.reuse ;  /* 0x00000078757b7220 */ /* 0x080fe20000410000 */
[C---:B------:R-:W-:Y:S01]  /*10d20*/  IMAD.U32 R119, R67.reuse, 0x10000, RZ ;  /* 0x0001000043777824 */ /* 0x040fe200078e00ff */
[----:B------:R-:W-:Y:S01]  /*10d30*/  LOP3.LUT R66, R67, 0xffff0000, RZ, 0xc0, !PT ;  /* 0xffff000043427812 */ /* 0x000fe200078ec0ff */
[-C--:B------:R-:W-:Y:S01]  /*10d40*/  FMUL.FTZ R67, R117, R65.reuse ;  /* 0x0000004175437220 */ /* 0x080fe20000410000 */
[----:B------:R-:W-:Y:S01]  /*10d50*/  FFMA.FTZ R65, R114, R65, -R123 ;  /* 0x0000004172417223 */ /* 0x000fe2000001087b */
[----:B------:R-:W-:Y:S02]  /*10d60*/  IMAD.U32 R117, R34, 0x10000, RZ ;  /* 0x0001000022757824 */ /* 0x000fe400078e00ff */
[----:B------:R-:W-:Y:S01]  /*10d70*/  FMUL.FTZ R123, R118, R121 ;  /* 0x00000079767b7220 */ /* 0x000fe20000410000 */
[----:B------:R-:W-:Y:S01]  /*10d80*/  FFMA.FTZ R67, R114, R120, R67 ;  /* 0x0000007872437223 */ /* 0x000fe20000010043 */
[----:B------:R-:W-:Y:S02]  /*10d90*/  IMAD.U32 R120, R33, 0x10000, RZ ;  /* 0x0001000021787824 */ /* 0x000fe400078e00ff */
[-C--:B------:R-:W-:Y:S01]  /*10da0*/  FMUL.FTZ R125, R118, R117.reuse ;  /* 0x00000075767d7220 */ /* 0x080fe20000410000 */
[----:B------:R-:W-:Y:S01]  /*10db0*/  FFMA.FTZ R114, R116, R117, -R123 ;  /* 0x0000007574727223 */ /* 0x000fe2000001087b */
[----:B------:R-:W-:Y:S01]  /*10dc0*/  FMUL.FTZ R118, R119, R122 ;  /* 0x0000007a77767220 */ /* 0x000fe20000410000 */
[----:B------:R-:W-:Y:S01]  /*10dd0*/  LOP3.LUT R117, R111, 0xffff0000, RZ, 0xc0, !PT ;  /* 0xffff00006f757812 */ /* 0x000fe200078ec0ff */
[-C--:B------:R-:W-:Y:S01]  /*10de0*/  FMUL.FTZ R119, R119, R120.reuse ;  /* 0x0000007877777220 */ /* 0x080fe20000410000 */
[----:B------:R-:W-:Y:S01]  /*10df0*/  LOP3.LUT R35, R35, 0xffff0000, RZ, 0xc0, !PT ;  /* 0xffff000023237812 */ /* 0x000fe200078ec0ff */
[C---:B------:R-:W-:Y:S01]  /*10e00*/  FFMA.FTZ R111, R115.reuse, R120, -R118 ;  /* 0x00000078736f7223 */ /* 0x040fe20000010876 */
[----:B------:R-:W-:Y:S01]  /*10e10*/  LOP3.LUT R118, R34, 0xffff0000, RZ, 0xc0, !PT ;  /* 0xffff000022767812 */ /* 0x000fe200078ec0ff */
[----:B------:R-:W-:Y:S01]  /*10e20*/  FFMA.FTZ R115, R115, R122, R119 ;  /* 0x0000007a73737223 */ /* 0x000fe20000010077 */
[C---:B------:R-:W-:Y:S01]  /*10e30*/  FMUL.FTZ R119, R113.reuse, R117 ;  /* 0x0000007571777220 */ /* 0x040fe20000410000 */
[----:B------:R-:W-:Y:S01]  /*10e40*/  FFMA.FTZ R116, R116, R121, R125 ;  /* 0x0000007974747223 */ /* 0x000fe2000001007d */
[-C--:B------:R-:W-:Y:S01]  /*10e50*/  FMUL.FTZ R121, R113, R35.reuse ;  /* 0x0000002371797220 */ /* 0x080fe20000410000 */
[----:B------:R-:W-:Y:S01]  /*10e60*/  FMUL.FTZ R120, R112, R46 ;  /* 0x0000002e70787220 */ /* 0x000fe20000410000 */
[----:B------:R-:W-:Y:S01]  /*10e70*/  FFMA.FTZ R34, R110, R35, -R119 ;  /* 0x000000236e227223 */ /* 0x000fe20000010877 */
[----:B------:R-:W-:Y:S01]  /*10e80*/  FMUL.FTZ R123, R112, R118 ;  /* 0x00000076707b7220 */ /* 0x000fe20000410000 */
[----:B------:R-:W-:-:S02]  /*10e90*/  IMAD.U32 R119, R44, 0x10000, RZ ;  /* 0x000100002c777824 */ /* 0x000fc400078e00ff */
[----:B------:R-:W-:Y:S01]  /*10ea0*/  FFMA.FTZ R110, R110, R117, R121 ;  /* 0x000000756e6e7223 */ /* 0x000fe20000010079 */
[----:B------:R-:W-:Y:S02]  /*10eb0*/  IMAD.U32 R113, R32, 0x10000, RZ ;  /* 0x0001000020717824 */ /* 0x000fe400078e00ff */
[C---:B------:R-:W-:Y:S01]  /*10ec0*/  FFMA.FTZ R35, R61.reuse, R118, -R120 ;  /* 0x000000763d237223 */ /* 0x040fe20000010878 */
[----:B------:R-:W-:Y:S01]  /*10ed0*/  FFMA.FTZ R123, R61, R46, R123 ;  /* 0x0000002e3d7b7223 */ /* 0x000fe2000001007b */
[C---:B------:R-:W-:Y:S01]  /*10ee0*/  FMUL.FTZ R117, R64.reuse, R119 ;  /* 0x0000007740757220 */ /* 0x040fe20000410000 */
[-C--:B------:R-:W-:Y:S01]  /*10ef0*/  FMUL.FTZ R61, R64, R113.reuse ;  /* 0x00000071403d7220 */ /* 0x080fe20000410000 */
[----:B------:R-:W-:Y:S02]  /*10f00*/  LOP3.LUT R44, R44, 0xffff0000, RZ, 0xc0, !PT ;  /* 0xffff00002c2c7812 */ /* 0x000fe400078ec0ff */
[----:B------:R-:W-:Y:S01]  /*10f10*/  LOP3.LUT R32, R32, 0xffff0000, RZ, 0xc0, !PT ;  /* 0xffff000020207812 */ /* 0x000fe200078ec0ff */
[C---:B------:R-:W-:Y:S01]  /*10f20*/  FFMA.FTZ R117, R60.reuse, R113, -R117 ;  /* 0x000000713c757223 */ /* 0x040fe20000010875 */
[----:B------:R-:W-:Y:S01]  /*10f30*/  LOP3.LUT R33, R33, 0xffff0000, RZ, 0xc0, !PT ;  /* 0xffff000021217812 */ /* 0x000fe200078ec0ff */
[----:B------:R-:W-:Y:S01]  /*10f40*/  FFMA.FTZ R46, R60, R119, R61 ;  /* 0x000000773c2e7223 */ /* 0x000fe2000001003d */
[C---:B------:R-:W-:Y:S01]  /*10f50*/  FMUL.FTZ R60, R63.reuse, R44 ;  /* 0x0000002c3f3c7220 */ /* 0x040fe20000410000 */
[C---:B------:R-:W-:Y:S01]  /*10f60*/  FMUL.FTZ R61, R66.reuse, R45 ;  /* 0x0000002d423d7220 */ /* 0x040fe20000410000 */
[-C--:B------:R-:W-:Y:S01]  /*10f70*/  FMUL.FTZ R63, R63, R32.reuse ;  /* 0x000000203f3f7220 */ /* 0x080fe20000410000 */
        /* <DEDUP_REMOVED lines=11> */
[----:B------:R1:W-:Y:S01]  /*11030*/  STS.128 [R92+0xc400], R32 ;  /* 0x00c400205c007388 */ /* 0x0003e20000000c00 */
[----:B------:R-:W-:-:S02]  /*11040*/  F2FP.BF16.F32.PACK_AB R46, R63, R46 ;  /* 0x0000002e3f2e723e */ /* 0x000fc400000010ff */
[----:B------:R-:W-:-:S05]  /*11050*/  F2FP.BF16.F32.PACK_AB R47, R66, R115 ;  /* 0x00000073422f723e */ /* 0x000fca00000010ff */
[----:B------:R1:W-:Y:S02]  /*11060*/  STS.128 [R93+0xc400], R44 ;  /* 0x00c4002c5d007388 */ /* 0x0003e40000000c00 */
.L_x_1632:
[----:B------:R-:W-:Y:S05]  /*11070*/  BSYNC B2 ;  /* 0x0000000000027941 */ /* 0x000fea0003800000 */
.L_x_1631:
[----:B------:R-:W-:Y:S04]  /*11080*/  BSSY B2, `(.L_x_1633) ;  /* 0x0000069000027945 */ /* 0x000fe80003800000 */
[----:B------:R-:W-:Y:S05]  /*11090*/  @P1 BRA `(.L_x_1634) ;  /* 0x00000004009c1947 */ /* 0x000fea0003800000 */
[----:B------:R-:W4:Y:S01]  /*110a0*/  LDL R110, [R1+0x6c] ;  /* 0x00006c00016e7983 */ /* 0x000f220000100800 */
[----:B-1----:R-:W-:Y:S02]  /*110b0*/  LEA.HI R32, R76, R221, RZ, 0x1d ;  /* 0x000000dd4c207211 */ /* 0x002fe400078fe8ff */
[--C-:B0-----:R-:W-:Y:S02]  /*110c0*/  SHF.R.U64 R61, R30, 0x10, R31.reuse ;  /* 0x000000101e3d7819 */ /* 0x101fe4000000121f */
[----:B------:R-:W-:Y:S01]  /*110d0*/  SHF.R.S32.HI R33, RZ, 0x1f, R32 ;  /* 0x0000001fff217819 */ /* 0x000fe20000011420 */
[----:B------:R-:W-:Y:S01]  /*110e0*/  IMAD.SHL.U32 R34, R32, 0x8, RZ ;  /* 0x0000000820227824 */ /* 0x000fe200078e00ff */
[----:B------:R-:W-:Y:S02]  /*110f0*/  SHF.R.U32.HI R30, RZ, 0x10, R31 ;  /* 0x00000010ff1e7819 */ /* 0x000fe4000001161f */
[----:B------:R-:W-:Y:S02]  /*11100*/  LEA.HI R32, R33, R32, RZ, 0x3 ;  /* 0x0000002021207211 */ /* 0x000fe400078f18ff */
[----:B------:R-:W-:-:S02]  /*11110*/  LOP3.LUT R33, R175, 0x38, R34, 0xf8, !PT ;  /* 0x00000038af217812 */ /* 0x000fc400078ef822 */
[----:B------:R-:W-:Y:S01]  /*11120*/  SHF.R.U64 R31, R40, 0x10, R41 ;  /* 0x00000010281f7819 */ /* 0x000fe20000001229 */
[----:B------:R-:W-:Y:S01]  /*11130*/  IMAD.SHL.U32 R32, R32, 0x400, RZ ;  /* 0x0000040020207824 */ /* 0x000fe200078e00ff */
[----:B------:R-:W-:Y:S02]  /*11140*/  LOP3.LUT R33, R33, R176, RZ, 0x3c, !PT ;  /* 0x000000b021217212 */ /* 0x000fe400078e3cff */
[----:B------:R-:W-:Y:S02]  /*11150*/  SHF.R.U64 R63, R28, 0x10, R29 ;  /* 0x000000101c3f7819 */ /* 0x000fe4000000121d */
[----:B------:R-:W-:Y:S02]  /*11160*/  LOP3.LUT R32, R32, 0x7fffe000, RZ, 0xc0, !PT ;  /* 0x7fffe00020207812 */ /* 0x000fe400078ec0ff */
[----:B------:R-:W-:Y:S02]  /*11170*/  PRMT R102, R102, 0x5410, R31 ;  /* 0x0000541066667816 */ /* 0x000fe4000000001f */
[----:B------:R-:W-:-:S02]  /*11180*/  IADD3 R45, R33, R32, R177 ;  /* 0x00000020212d7210 */ /* 0x000fc40007ffe0b1 */
[----:B------:R-:W-:Y:S01]  /*11190*/  SHF.R.U32.HI R40, RZ, 0x10, R41 ;  /* 0x00000010ff287819 */ /* 0x000fe20000011629 */
[----:B------:R-:W-:Y:S01]  /*111a0*/  IMAD.U32 R64, R102, 0x10000, RZ ;  /* 0x0001000066407824 */ /* 0x000fe200078e00ff */
[----:B------:R-:W-:Y:S01]  /*111b0*/  SHF.R.U32.HI R28, RZ, 0x10, R29 ;  /* 0x00000010ff1c7819 */ /* 0x000fe2000001161d */
[----:B------:R-:W-:Y:S01]  /*111c0*/  IMAD R60, R45, 0x2, R2 ;  /* 0x000000022d3c7824 */ /* 0x000fe200078e0202 */
[----:B------:R-:W-:Y:S02]  /*111d0*/  PRMT R106, R106, 0x5410, R63 ;  /* 0x000054106a6a7816 */ /* 0x000fe4000000003f */
[--C-:B------:R-:W-:Y:S02]  /*111e0*/  SHF.R.U64 R29, R42, 0x10, R43.reuse ;  /* 0x000000102a1d7819 */ /* 0x100fe4000000122b */
[----:B------:R-:W0:Y:S01]  /*111f0*/  LDS.128 R44, [R60+0xc400] ;  /* 0x00c400003c2c7984 */ /* 0x000e220000000c00 */
[----:B------:R-:W-:Y:S02]  /*11200*/  SHF.R.U32.HI R42, RZ, 0x10, R43 ;  /* 0x00000010ff2a7819 */ /* 0x000fe4000001162b */
[----:B------:R-:W-:-:S02]  /*11210*/  PRMT R103, R103, 0x5410, R40 ;  /* 0x0000541067677816 */ /* 0x000fc40000000028 */
[----:B------:R-:W-:Y:S02]  /*11220*/  PRMT R105, R105, 0x5410, R42 ;  /* 0x0000541069697816 */ /* 0x000fe4000000002a */
[----:B------:R-:W-:Y:S01]  /*11230*/  PRMT R107, R107, 0x5410, R28 ;  /* 0x000054106b6b7816 */ /* 0x000fe2000000001c */
[----:B------:R-:W-:Y:S01]  /*11240*/  IMAD.U32 R65, R103, 0x10000, RZ ;  /* 0x0001000067417824 */ /* 0x000fe200078e00ff */
[----:B------:R-:W-:Y:S02]  /*11250*/  PRMT R104, R104, 0x5410, R29 ;  /* 0x0000541068687816 */ /* 0x000fe4000000001d */
[----:B------:R-:W-:Y:S02]  /*11260*/  PRMT R109, R109, 0x5410, R30 ;  /* 0x000054106d6d7816 */ /* 0x000fe4000000001e */
[----:B------:R-:W-:Y:S01]  /*11270*/  PRMT R108, R108, 0x5410, R61 ;  /* 0x000054106c6c7816 */ /* 0x000fe2000000003d */
[----:B0-----:R-:W-:Y:S01]  /*11280*/  IMAD.U32 R31, R44, 0x10000, RZ ;  /* 0x000100002c1f7824 */ /* 0x001fe200078e00ff */
[----:B------:R-:W-:Y:S01]  /*11290*/  LOP3.LUT R30, R46, 0xffff0000, RZ, 0xc0, !PT ;  /* 0xffff00002e1e7812 */ /* 0x000fe200078ec0ff */
[----:B------:R-:W-:Y:S01]  /*112a0*/  IMAD.U32 R62, R47, 0x10000, RZ ;  /* 0x000100002f3e7824 */ /* 0x000fe200078e00ff */
[----:B------:R-:W-:Y:S01]  /*112b0*/  LOP3.LUT R44, R44, 0xffff0000, RZ, 0xc0, !PT ;  /* 0xffff00002c2c7812 */ /* 0x000fe200078ec0ff */
[----:B---3--:R-:W-:Y:S01]  /*112c0*/  FMUL.FTZ R66, R31, R64 ;  /* 0x000000401f427220 */ /* 0x008fe20000410000 */
[----:B------:R-:W-:Y:S01]  /*112d0*/  IMAD.U32 R61, R46, 0x10000, RZ ;  /* 0x000100002e3d7824 */ /* 0x000fe200078e00ff */
[----:B------:R-:W-:Y:S01]  /*112e0*/  LOP3.LUT R46, R47, 0xffff0000, RZ, 0xc0, !PT ;  /* 0xffff00002f2e7812 */ /* 0x000fe200078ec0ff */
[----:B------:R-:W-:Y:S01]  /*112f0*/  IMAD.U32 R47, R107, 0x10000, RZ ;  /* 0x000100006b2f7824 */ /* 0x000fe200078e00ff */
[----:B----4-:R-:W0:Y:S02]  /*11300*/  LDS.128 R32, [R110] ;  /* 0x000000006e207984 */ /* 0x010e240000000c00 */
[C---:B0-----:R-:W-:Y:S01]  /*11310*/  IMAD.U32 R41, R32.reuse, 0x10000, RZ ;  /* 0x0001000020297824 */ /* 0x041fe200078e00ff */
[----:B------:R-:W-:Y:S01]  /*11320*/  LOP3.LUT R40, R32, 0xffff0000, RZ, 0xc0, !PT ;  /* 0xffff000020287812 */ /* 0x000fe200078ec0ff */
[----:B------:R-:W-:Y:S01]  /*11330*/  IMAD.U32 R32, R106, 0x10000, RZ ;  /* 0x000100006a207824 */ /* 0x000fe200078e00ff */
[C---:B------:R-:W-:Y:S01]  /*11340*/  LOP3.LUT R28, R34.reuse, 0xffff0000, RZ, 0xc0, !PT ;  /* 0xffff0000221c7812 */ /* 0x040fe200078ec0ff */
[----:B------:R-:W-:Y:S01]  /*11350*/  IMAD.U32 R29, R34, 0x10000, RZ ;  /* 0x00010000221d7824 */ /* 0x000fe200078e00ff */
[----:B------:R-:W-:Y:S01]  /*11360*/  LOP3.LUT R34, R35, 0xffff0000, RZ, 0xc0, !PT ;  /* 0xffff000023227812 */ /* 0x000fe200078ec0ff */
[----:B------:R-:W-:Y:S01]  /*11370*/  FMUL.FTZ R92, R31, R32 ;  /* 0x000000201f5c7220 */ /* 0x000fe20000410000 */
[----:B------:R-:W-:-:S02]  /*11380*/  IMAD.U32 R43, R35, 0x10000, RZ ;  /* 0x00010000232b7824 */ /* 0x000fc400078e00ff */
[----:B------:R-:W-:Y:S01]  /*11390*/  FFMA.FTZ R31, R41, R32, -R66 ;  /* 0x00000020291f7223 */ /* 0x000fe20000010842 */
[----:B------:R-:W-:Y:S02]  /*113a0*/  IMAD.U32 R35, R45, 0x10000, RZ ;  /* 0x000100002d237824 */ /* 0x000fe400078e00ff */
[----:B------:R-:W-:Y:S01]  /*113b0*/  FFMA.FTZ R32, R41, R64, R92 ;  /* 0x0000004029207223 */ /* 0x000fe2000001005c */
[----:B------:R-:W-:Y:S01]  /*113c0*/  IMAD.U32 R66, R105, 0x10000, RZ ;  /* 0x0001000069427824 */ /* 0x000fe200078e00ff */
[----:B------:R-:W-:Y:S01]  /*113d0*/  LOP3.LUT R45, R45, 0xffff0000, RZ, 0xc0, !PT ;  /* 0xffff00002d2d7812 */ /* 0x000fe200078ec0ff */
[----:B------:R-:W-:Y:S02]  /*113e0*/  IMAD.U32 R41, R109, 0x10000, RZ ;  /* 0x000100006d297824 */ /* 0x000fe400078e00ff */
[----:B------:R-:W-:Y:S01]  /*113f0*/  FMUL.FTZ R63, R35, R65 ;  /* 0x00000041233f7220 */ /* 0x000fe20000410000 */
[----:B------:R-:W-:Y:S02]  /*11400*/  IMAD.U32 R42, R33, 0x10000, RZ ;  /* 0x00010000212a7824 */ /* 0x000fe400078e00ff */
[CC--:B------:R-:W-:Y:S01]  /*11410*/  FMUL.FTZ R64, R62.reuse, R66.reuse ;  /* 0x000000423e407220 */ /* 0x0c0fe20000410000 */
[----:B--2---:R-:W-:Y:S01]  /*11420*/  FMUL.FTZ R67, R35, R47 ;  /* 0x0000002f23437220 */ /* 0x004fe20000410000 */
[----:B------:R-:W-:Y:S01]  /*11430*/  FMUL.FTZ R93, R62, R41 ;  /* 0x000000293e5d7220 */ /* 0x000fe20000410000 */
[----:B------:R-:W-:Y:S01]  /*11440*/  FFMA.FTZ R35, R42, R47, -R63 ;  /* 0x0000002f2a237223 */ /* 0x000fe2000001083f */
[C---:B------:R-:W-:Y:S01]  /*11450*/  FFMA.FTZ R41, R43.reuse, R41, -R64 ;  /* 0x000000292b297223 */ /* 0x040fe20000010840 */
[----:B------:R-:W-:Y:S01]  /*11460*/  LOP3.LUT R63, R102, 0xffff0000, RZ, 0xc0, !PT ;  /* 0xffff0000663f7812 */ /* 0x000fe200078ec0ff */
[----:B------:R-:W-:Y:S01]  /*11470*/  FFMA.FTZ R42, R42, R65, R67 ;  /* 0x000000412a2a7223 */ /* 0x000fe20000010043 */
[----:B------:R-:W-:Y:S01]  /*11480*/  LOP3.LUT R47, R106, 0xffff0000, RZ, 0xc0, !PT ;  /* 0xffff00006a2f7812 */ /* 0x000fe200078ec0ff */
[----:B------:R-:W-:Y:S01]  /*11490*/  FFMA.FTZ R93, R43, R66, R93 ;  /* 0x000000422b5d7223 */ /* 0x000fe2000001005d */
[----:B------:R-:W-:Y:S01]  /*114a0*/  LOP3.LUT R64, R103, 0xffff0000, RZ, 0xc0, !PT ;  /* 0xffff000067407812 */ /* 0x000fe200078ec0ff */
[C---:B------:R-:W-:Y:S01]  /*114b0*/  FMUL.FTZ R43, R44.reuse, R63 ;  /* 0x0000003f2c2b7220 */ /* 0x040fe20000410000 */
[----:B------:R-:W-:Y:S01]  /*114c0*/  LOP3.LUT R62, R107, 0xffff0000, RZ, 0xc0, !PT ;  /* 0xffff00006b3e7812 */ /* 0x000fe200078ec0ff */
[----:B------:R-:W-:Y:S01]  /*114d0*/  FMUL.FTZ R65, R44, R47 ;  /* 0x0000002f2c417220 */ /* 0x000fe20000410000 */
[----:B------:R-:W-:Y:S01]  /*114e0*/  LOP3.LUT R33, R33, 0xffff0000, RZ, 0xc0, !PT ;  /* 0xffff000021217812 */ /* 0x000fe200078ec0ff */
[----:B------:R-:W-:Y:S01]  /*114f0*/  FMUL.FTZ R102, R45, R64 ;  /* 0x000000402d667220 */ /* 0x000fe20000410000 */
[----:B------:R-:W-:-:S02]  /*11500*/  IMAD.U32 R66, R104, 0x10000, RZ ;  /* 0x0001000068427824 */ /* 0x000fc400078e00ff */
[-C--:B------:R-:W-:Y:S01]  /*11510*/  FMUL.FTZ R45, R45, R62.reuse ;  /* 0x0000003e2d2d7220 */ /* 0x080fe20000410000 */
[----:B------:R-:W-:Y:S02]  /*11520*/  IMAD.U32 R44, R108, 0x10000, RZ ;  /* 0x000100006c2c7824 */ /* 0x000fe400078e00ff */
[C---:B------:R-:W-:Y:S01]  /*11530*/  FFMA.FTZ R92, R40.reuse, R47, -R43 ;  /* 0x0000002f285c7223 */ /* 0x040fe2000001082b */
[----:B------:R-:W-:Y:S01]  /*11540*/  FFMA.FTZ R65, R40, R63, R65 ;  /* 0x0000003f28417223 */ /* 0x000fe20000010041 */
[----:B------:R-:W-:Y:S01]  /*11550*/  FFMA.FTZ R102, R33, R62, -R102 ;  /* 0x0000003e21667223 */ /* 0x000fe20000010866 */
[----:B------:R-:W-:Y:S01]  /*11560*/  FMUL.FTZ R40, R61, R66 ;  /* 0x000000423d287220 */ /* 0x000fe20000410000 */
[----:B------:R-:W-:Y:S01]  /*11570*/  FFMA.FTZ R45, R33, R64, R45 ;  /* 0x00000040212d7223 */ /* 0x000fe2000001002d */
[-C--:B------:R-:W-:Y:S01]  /*11580*/  FMUL.FTZ R62, R61, R44.reuse ;  /* 0x0000002c3d3e7220 */ /* 0x080fe20000410000 */
[----:B------:R-:W-:Y:S01]  /*11590*/  LOP3.LUT R43, R104, 0xffff0000, RZ, 0xc0, !PT ;  /* 0xffff0000682b7812 */ /* 0x000fe200078ec0ff */
[----:B------:R-:W-:Y:S01]  /*115a0*/  FFMA.FTZ R40, R29, R44, -R40 ;  /* 0x0000002c1d287223 */ /* 0x000fe20000010828 */
[----:B------:R-:W-:Y:S01]  /*115b0*/  LOP3.LUT R105, R105, 0xffff0000, RZ, 0xc0, !PT ;  /* 0xffff000069697812 */ /* 0x000fe200078ec0ff */
[----:B------:R-:W-:Y:S01]  /*115c0*/  FFMA.FTZ R62, R29, R66, R62 ;  /* 0x000000421d3e7223 */ /* 0x000fe2000001003e */
[----:B------:R-:W-:Y:S01]  /*115d0*/  LOP3.LUT R33, R108, 0xffff0000, RZ, 0xc0, !PT ;  /* 0xffff00006c217812 */ /* 0x000fe200078ec0ff */
[----:B------:R-:W-:Y:S01]  /*115e0*/  FMUL.FTZ R29, R30, R43 ;  /* 0x0000002b1e1d7220 */ /* 0x000fe20000410000 */
[----:B------:R-:W-:Y:S01]  /*115f0*/  LOP3.LUT R109, R109, 0xffff0000, RZ, 0xc0, !PT ;  /* 0xffff00006d6d7812 */ /* 0x000fe200078ec0ff */
[----:B------:R-:W-:Y:S01]  /*11600*/  FMUL.FTZ R61, R46, R105 ;  /* 0x000000692e3d7220 */ /* 0x000fe20000410000 */
[----:B------:R-:W-:Y:S01]  /*11610*/  F2FP.BF16.F32.PACK_AB R32, R65, R32 ;  /* 0x000000204120723e */ /* 0x000fe200000010ff */
[-C--:B------:R-:W-:Y:S01]  /*11620*/  FMUL.FTZ R30, R30, R33.reuse ;  /* 0x000000211e1e7220 */ /* 0x080fe20000410000 */
[----:B------:R-:W-:Y:S01]  /*11630*/  FFMA.FTZ R47, R28, R33, -R29 ;  /* 0x000000211c2f7223 */ /* 0x000fe2000001081d */
[-C--:B------:R-:W-:Y:S01]  /*11640*/  FMUL.FTZ R46, R46, R109.reuse ;  /* 0x0000006d2e2e7220 */ /* 0x080fe20000410000 */
[----:B------:R-:W-:Y:S01]  /*11650*/  FFMA.FTZ R44, R34, R109, -R61 ;  /* 0x0000006d222c7223 */ /* 0x000fe2000001083d */
[----:B------:R-:W-:Y:S01]  /*11660*/  FFMA.FTZ R43, R28, R43, R30 ;  /* 0x0000002b1c2b7223 */ /* 0x000fe2000001001e */
[----:B------:R-:W-:Y:S01]  /*11670*/  F2FP.BF16.F32.PACK_AB R28, R92, R31 ;  /* 0x0000001f5c1c723e */ /* 0x000fe200000010ff */
[----:B------:R-:W-:Y:S01]  /*11680*/  FFMA.FTZ R46, R34, R105, R46 ;  /* 0x00000069222e7223 */ /* 0x000fe2000001002e */
[----:B------:R-:W-:-:S02]  /*11690*/  F2FP.BF16.F32.PACK_AB R29, R102, R35 ;  /* 0x00000023661d723e */ /* 0x000fc400000010ff */
[----:B------:R-:W-:Y:S02]  /*116a0*/  F2FP.BF16.F32.PACK_AB R30, R47, R40 ;  /* 0x000000282f1e723e */ /* 0x000fe400000010ff */
[----:B------:R-:W-:Y:S02]  /*116b0*/  F2FP.BF16.F32.PACK_AB R31, R44, R41 ;  /* 0x000000292c1f723e */ /* 0x000fe400000010ff */
[----:B------:R-:W-:Y:S02]  /*116c0*/  F2FP.BF16.F32.PACK_AB R33, R45, R42 ;  /* 0x0000002a2d21723e */ /* 0x000fe400000010ff */
[----:B------:R-:W-:Y:S01]  /*116d0*/  F2FP.BF16.F32.PACK_AB R34, R43, R62 ;  /* 0x0000003e2b22723e */ /* 0x000fe200000010ff */
[----:B------:R4:W-:Y:S01]  /*116e0*/  STS.128 [R110], R28 ;  /* 0x0000001c6e007388 */ /* 0x0009e20000000c00 */
[----:B------:R-:W-:-:S05]  /*116f0*/  F2FP.BF16.F32.PACK_AB R35, R46, R93 ;  /* 0x0000005d2e23723e */ /* 0x000fca00000010ff */
[----:B------:R4:W-:Y:S02]  /*11700*/  STS.128 [R60+0xc400], R32 ;  /* 0x00c400203c007388 */ /* 0x0009e40000000c00 */
.L_x_1634:
[----:B------:R-:W-:Y:S05]  /*11710*/  BSYNC B2 ;  /* 0x0000000000027941 */ /* 0x000fea0003800000 */
.L_x_1633:
[----:B------:R-:W-:Y:S05]  /*11720*/  @P2 BRA `(.L_x_1630) ;  /* 0x00000004009c2947 */ /* 0x000fea0003800000 */
[----:B----4-:R-:W4:Y:S01]  /*11730*/  LDL R60, [R1+0x64] ;  /* 0x00006400013c7983 */ /* 0x010f220000100800 */
[----:B------:R-:W-:Y:S02]  /*11740*/  LEA.HI R76, R76, R223, RZ, 0x1d ;  /* 0x000000df4c4c7211 */ /* 0x000fe400078fe8ff */
[----:B------:R-:W-:Y:S02]  /*11750*/  SHF.R.U64 R43, R24, 0x10, R25 ;  /* 0x00000010182b7819 */ /* 0x000fe40000001219 */
[----:B------:R-:W-:Y:S01]  /*11760*/  SHF.R.S32.HI R29, RZ, 0x1f, R76 ;  /* 0x0000001fff1d7819 */ /* 0x000fe2000001144c */
[----:B------:R-:W-:Y:S01]  /*11770*/  IMAD.SHL.U32 R28, R76, 0x8, RZ ;  /* 0x000000084c1c7824 */ /* 0x000fe200078e00ff */
[----:B------:R-:W-:Y:S02]  /*11780*/  SHF.R.U64 R41, R26, 0x10, R27 ;  /* 0x000000101a297819 */ /* 0x000fe4000000121b */
[----:B------:R-:W-:Y:S02]  /*11790*/  LEA.HI R76, R29, R76, RZ, 0x3 ;  /* 0x0000004c1d4c7211 */ /* 0x000fe400078f18ff */
[----:B------:R-:W-:-:S02]  /*117a0*/  LOP3.LUT R29, R175, 0x38, R28, 0xf8, !PT ;  /* 0x00000038af1d7812 */ /* 0x000fc400078ef81c */
[----:B------:R-:W-:Y:S01]  /*117b0*/  SHF.R.U32.HI R24, RZ, 0x10, R25 ;  /* 0x00000010ff187819 */ /* 0x000fe20000011619 */
[----:B------:R-:W-:Y:S01]  /*117c0*/  IMAD.SHL.U32 R76, R76, 0x400, RZ ;  /* 0x000004004c4c7824 */ /* 0x000fe200078e00ff */
[----:B------:R-:W-:Y:S02]  /*117d0*/  LOP3.LUT R29, R29, R176, RZ, 0x3c, !PT ;  /* 0x000000b01d1d7212 */ /* 0x000fe400078e3cff */
[----:B------:R-:W-:Y:S02]  /*117e0*/  SHF.R.U32.HI R26, RZ, 0x10, R27 ;  /* 0x00000010ff1a7819 */ /* 0x000fe4000001161b */
[----:B------:R-:W-:Y:S02]  /*117f0*/  LOP3.LUT R76, R76, 0x7fffe000, RZ, 0xc0, !PT ;  /* 0x7fffe0004c4c7812 */ /* 0x000fe400078ec0ff */
[----:B------:R-:W-:Y:S02]  /*11800*/  SHF.R.U64 R27, R36, 0x10, R37 ;  /* 0x00000010241b7819 */ /* 0x000fe40000001225 */
[----:B-1----:R-:W-:-:S02]  /*11810*/  IADD3 R33, R29, R76, R177 ;  /* 0x0000004c1d217210 */ /* 0x002fc40007ffe0b1 */
[----:B------:R-:W-:Y:S02]  /*11820*/  SHF.R.U64 R25, R38, 0x10, R39 ;  /* 0x0000001026197819 */ /* 0x000fe40000001227 */
[----:B------:R-:W-:Y:S01]  /*11830*/  SHF.R.U32.HI R36, RZ, 0x10, R37 ;  /* 0x00000010ff247819 */ /* 0x000fe20000011625 */
[----:B------:R-:W-:Y:S01]  /*11840*/  IMAD R40, R33, 0x2, R2 ;  /* 0x0000000221287824 */ /* 0x000fe200078e0202 */
[----:B------:R-:W-:Y:S02]  /*11850*/  PRMT R89, R89, 0x5410, R24 ;  /* 0x0000541059597816 */ /* 0x000fe40000000018 */
[----:B------:R-:W-:Y:S02]  /*11860*/  PRMT R84, R84, 0x5410, R27 ;  /* 0x0000541054547816 */ /* 0x000fe4000000001b */
[----:B------:R-:W1:Y:S01]  /*11870*/  LDS.128 R32, [R40+0xc400] ;  /* 0x00c4000028207984 */ /* 0x000e620000000c00 */
[----:B------:R-:W-:Y:S02]  /*11880*/  PRMT R86, R86, 0x5410, R25 ;  /* 0x0000541056567816 */ /* 0x000fe40000000019 */
[----:B------:R-:W-:Y:S01]  /*11890*/  PRMT R91, R91, 0x5410, R26 ;  /* 0x000054105b5b7816 */ /* 0x000fe2000000001a */
[----:B------:R-:W-:Y:S01]  /*118a0*/  IMAD.U32 R42, R84, 0x10000, RZ ;  /* 0x00010000542a7824 */ /* 0x000fe200078e00ff */
[----:B------:R-:W-:-:S02]  /*118b0*/  PRMT R88, R88, 0x5410, R43 ;  /* 0x0000541058587816 */ /* 0x000fc4000000002b */
[----:B------:R-:W-:Y:S02]  /*118c0*/  PRMT R85, R85, 0x5410, R36 ;  /* 0x0000541055557816 */ /* 0x000fe40000000024 */
[----:B------:R-:W-:Y:S02]  /*118d0*/  SHF.R.U32.HI R38, RZ, 0x10, R39 ;  /* 0x00000010ff267819 */ /* 0x000fe40000011627 */
[----:B------:R-:W-:Y:S01]  /*118e0*/  PRMT R90, R90, 0x5410, R41 ;  /* 0x000054105a5a7816 */ /* 0x000fe20000000029 */
[----:B------:R-:W-:Y:S01]  /*118f0*/  IMAD.U32 R41, R88, 0x10000, RZ ;  /* 0x0001000058297824 */ /* 0x000fe200078e00ff */
[----:B------:R-:W-:Y:S01]  /*11900*/  PRMT R87, R87, 0x5410, R38 ;  /* 0x0000541057577816 */ /* 0x000fe20000000026 */
[----:B------:R-:W-:Y:S01]  /*11910*/  IMAD.U32 R43, R85, 0x10000, RZ ;  /* 0x00010000552b7824 */ /* 0x000fe200078e00ff */
[----:B------:R-:W-:Y:S02]  /*11920*/  LOP3.LUT R84, R84, 0xffff0000, RZ, 0xc0, !PT ;  /* 0xffff000054547812 */ /* 0x000fe400078ec0ff */
[----:B------:R-:W-:-:S02]  /*11930*/  LOP3.LUT R88, R88, 0xffff0000, RZ, 0xc0, !PT ;  /* 0xffff000058587812 */ /* 0x000fc400078ec0ff */
[----:B------:R-:W-:Y:S01]  /*11940*/  LOP3.LUT R85, R85, 0xffff0000, RZ, 0xc0, !PT ;  /* 0xffff000055557812 */ /* 0x000fe200078ec0ff */
[C---:B-1----:R-:W-:Y:S01]  /*11950*/  IMAD.U32 R37, R33.reuse, 0x10000, RZ ;  /* 0x0001000021257824 */ /* 0x042fe200078e00ff */
[----:B------:R-:W-:Y:S01]  /*11960*/  LOP3.LUT R33, R33, 0xffff0000, RZ, 0xc0, !PT ;  /* 0xffff000021217812 */ /* 0x000fe200078ec0ff */
[C---:B------:R-:W-:Y:S01]  /*11970*/  IMAD.U32 R39, R35.reuse, 0x10000, RZ ;  /* 0x0001000023277824 */ /* 0x040fe200078e00ff */
[----:B------:R-:W-:Y:S01]  /*11980*/  LOP3.LUT R35, R35, 0xffff0000, RZ, 0xc0, !PT ;  /* 0xffff000023237812 */ /* 0x000fe200078ec0ff */
[----:B0-----:R-:W-:Y:S01]  /*11990*/  FMUL.FTZ R61, R37, R43 ;  /* 0x0000002b253d7220 */ /* 0x001fe20000410000 */
[C---:B------:R-:W-:Y:S01]  /*119a0*/  IMAD.U32 R38, R34.reuse, 0x10000, RZ ;  /* 0x0001000022267824 */ /* 0x040fe200078e00ff */
[----:B------:R-:W-:Y:S01]  /*119b0*/  LOP3.LUT R34, R34, 0xffff0000, RZ, 0xc0, !PT ;  /* 0xffff000022227812 */ /* 0x000fe200078ec0ff */
[----:B----4-:R-:W0:Y:S02]  /*119c0*/  LDS.128 R28, [R60] ;  /* 0x000000003c1c7984 */ /* 0x010e240000000c00 */
        /* <DEDUP_REMOVED lines=8> */
[C---:B------:R-:W-:Y:S01]  /*11a50*/  IMAD.U32 R31, R32.reuse, 0x10000, RZ ;  /* 0x00010000201f7824 */ /* 0x040fe200078e00ff */
[----:B------:R-:W-:-:S03]  /*11a60*/  LOP3.LUT R32, R32, 0xffff0000, RZ, 0xc0, !PT ;  /* 0xffff000020207812 */ /* 0x000fc600078ec0ff */
[CC--:B------:R-:W-:Y:S01]  /*11a70*/  FMUL.FTZ R45, R31.reuse, R42.reuse ;  /* 0x0000002a1f2d7220 */ /* 0x0c0fe20000410000 */
[-C--:B------:R-:W-:Y:S01]  /*11a80*/  FMUL.FTZ R47, R31, R41.reuse ;  /* 0x000000291f2f7220 */ /* 0x080fe20000410000 */
[C---:B------:R-:W-:Y:S01]  /*11a90*/  IMAD.U32 R31, R89.reuse, 0x10000, RZ ;  /* 0x00010000591f7824 */ /* 0x040fe200078e00ff */
[----:B------:R-:W-:Y:S01]  /*11aa0*/  LOP3.LUT R89, R89, 0xffff0000, RZ, 0xc0, !PT ;  /* 0xffff000059597812 */ /* 0x000fe200078ec0ff */
[C---:B------:R-:W-:Y:S01]  /*11ab0*/  FFMA.FTZ R45, R24.reuse, R41, -R45 ;  /* 0x00000029182d7223 */ /* 0x040fe2000001082d */
[----:B------:R-:W-:Y:S02]  /*11ac0*/  IMAD.U32 R41, R87, 0x10000, RZ ;  /* 0x0001000057297824 */ /* 0x000fe400078e00ff */
[----:B------:R-:W-:Y:S01]  /*11ad0*/  FFMA.FTZ R47, R24, R42, R47 ;  /* 0x0000002a182f7223 */ /* 0x000fe2000001002f */
[----:B------:R-:W-:Y:S02]  /*11ae0*/  IMAD.U32 R24, R91, 0x10000, RZ ;  /* 0x000100005b187824 */ /* 0x000fe400078e00ff */
[-C--:B------:R-:W-:Y:S01]  /*11af0*/  FMUL.FTZ R37, R37, R31.reuse ;  /* 0x0000001f25257220 */ /* 0x080fe20000410000 */
[C---:B------:R-:W-:Y:S01]  /*11b00*/  FFMA.FTZ R61, R26.reuse, R31, -R61 ;  /* 0x0000001f1a3d7223 */ /* 0x040fe2000001083d */
[C---:B------:R-:W-:Y:S01]  /*11b10*/  FMUL.FTZ R31, R39.reuse, R41 ;  /* 0x00000029271f7220 */ /* 0x040fe20000410000 */
[----:B------:R-:W-:Y:S01]  /*11b20*/  FMUL.FTZ R42, R39, R24 ;  /* 0x00000018272a7220 */ /* 0x000fe20000410000 */
[----:B------:R-:W-:Y:S01]  /*11b30*/  FFMA.FTZ R37, R26, R43, R37 ;  /* 0x0000002b1a257223 */ /* 0x000fe20000010025 */
[----:B------:R-:W-:-:S02]  /*11b40*/  IMAD.U32 R26, R86, 0x10000, RZ ;  /* 0x00010000561a7824 */ /* 0x000fc400078e00ff */
[----:B------:R-:W-:Y:S01]  /*11b50*/  FFMA.FTZ R39, R36, R24, -R31 ;  /* 0x0000001824277223 */ /* 0x000fe2000001081f */
[C---:B------:R-:W-:Y:S01]  /*11b60*/  FMUL.FTZ R24, R32.reuse, R84 ;  /* 0x0000005420187220 */ /* 0x040fe20000410000 */
[----:B------:R-:W-:Y:S01]  /*11b70*/  FMUL.FTZ R32, R32, R88 ;  /* 0x0000005820207220 */ /* 0x000fe20000410000 */
[----:B------:R-:W-:Y:S01]  /*11b80*/  FMUL.FTZ R44, R38, R26 ;  /* 0x0000001a262c7220 */ /* 0x000fe20000410000 */
[----:B------:R-:W-:Y:S01]  /*11b90*/  LOP3.LUT R86, R86, 0xffff0000, RZ, 0xc0, !PT ;  /* 0xffff000056567812 */ /* 0x000fe200078ec0ff */
[----:B------:R-:W-:Y:S01]  /*11ba0*/  FFMA.FTZ R88, R25, R88, -R24 ;  /* 0x0000005819587223 */ /* 0x000fe20000010818 */
[C---:B------:R-:W-:Y:S01]  /*11bb0*/  IMAD.U32 R24, R90.reuse, 0x10000, RZ ;  /* 0x000100005a187824 */ /* 0x040fe200078e00ff */
[----:B------:R-:W-:Y:S01]  /*11bc0*/  LOP3.LUT R90, R90, 0xffff0000, RZ, 0xc0, !PT ;  /* 0xffff00005a5a7812 */ /* 0x000fe200078ec0ff */
[----:B------:R-:W-:Y:S01]  /*11bd0*/  FFMA.FTZ R41, R36, R41, R42 ;  /* 0x0000002924297223 */ /* 0x000fe2000001002a */
[----:B------:R-:W-:Y:S01]  /*11be0*/  LOP3.LUT R87, R87, 0xffff0000, RZ, 0xc0, !PT ;  /* 0xffff000057577812 */ /* 0x000fe200078ec0ff */
[-C--:B------:R-:W-:Y:S01]  /*11bf0*/  FMUL.FTZ R38, R38, R24.reuse ;  /* 0x0000001826267220 */ /* 0x080fe20000410000 */
[----:B------:R-:W-:Y:S01]  /*11c00*/  LOP3.LUT R91, R91, 0xffff0000, RZ, 0xc0, !PT ;  /* 0xffff00005b5b7812 */ /* 0x000fe200078ec0ff */
[----:B------:R-:W-:Y:S01]  /*11c10*/  FFMA.FTZ R44, R27, R24, -R44 ;  /* 0x000000181b2c7223 */ /* 0x000fe2000001082c */
[C---:B------:R-:W-:Y:S01]  /*11c20*/  FMUL.FTZ R31, R33.reuse, R85 ;  /* 0x00000055211f7220 */ /* 0x040fe20000410000 */
[----:B------:R-:W-:Y:S01]  /*11c30*/  FMUL.FTZ R42, R33, R89 ;  /* 0x00000059212a7220 */ /* 0x000fe20000410000 */
[----:B------:R-:W-:Y:S01]  /*11c40*/  FFMA.FTZ R32, R25, R84, R32 ;  /* 0x0000005419207223 */ /* 0x000fe20000010020 */
[C---:B------:R-:W-:Y:S01]  /*11c50*/  FMUL.FTZ R24, R34.reuse, R86 ;  /* 0x0000005622187220 */ /* 0x040fe20000410000 */
[----:B------:R-:W-:Y:S01]  /*11c60*/  FFMA.FTZ R38, R27, R26, R38 ;  /* 0x0000001a1b267223 */ /* 0x000fe20000010026 */
[-C--:B------:R-:W-:Y:S01]  /*11c70*/  FMUL.FTZ R25, R34, R90.reuse ;  /* 0x0000005a22197220 */ /* 0x080fe20000410000 */
[C---:B------:R-:W-:Y:S01]  /*11c80*/  FMUL.FTZ R33, R35.reuse, R87 ;  /* 0x0000005723217220 */ /* 0x040fe20000410000 */
[----:B------:R-:W-:Y:S01]  /*11c90*/  FMUL.FTZ R26, R35, R91 ;  /* 0x0000005b231a7220 */ /* 0x000fe20000410000 */
[----:B------:R-:W-:Y:S01]  /*11ca0*/  FFMA.FTZ R36, R28, R89, -R31 ;  /* 0x000000591c247223 */ /* 0x000fe2000001081f */
[C---:B------:R-:W-:Y:S01]  /*11cb0*/  FFMA.FTZ R27, R29.reuse, R90, -R24 ;  /* 0x0000005a1d1b7223 */ /* 0x040fe20000010818 */
[----:B------:R-:W-:Y:S01]  /*11cc0*/  FFMA.FTZ R31, R29, R86, R25 ;  /* 0x000000561d1f7223 */ /* 0x000fe20000010019 */
        /* <DEDUP_REMOVED lines=8> */
[----:B------:R-:W-:Y:S02]  /*11d50*/  F2FP.BF16.F32.PACK_AB R28, R32, R47 ;  /* 0x0000002f201c723e */ /* 0x000fe400000010ff */
[----:B------:R-:W-:Y:S01]  /*11d60*/  F2FP.BF16.F32.PACK_AB R29, R42, R37 ;  /* 0x000000252a1d723e */ /* 0x000fe200000010ff */
[----:B------:R0:W-:Y:S01]  /*11d70*/  STS.128 [R60], R24 ;  /* 0x000000183c007388 */ /* 0x0001e20000000c00 */
[----:B------:R-:W-:-:S05]  /*11d80*/  F2FP.BF16.F32.PACK_AB R31, R46, R41 ;  /* 0x000000292e1f723e */ /* 0x000fca00000010ff */
[----:B------:R0:W-:Y:S02]  /*11d90*/  STS.128 [R40+0xc400], R28 ;  /* 0x00c4001c28007388 */ /* 0x0001e40000000c00 */
.L_x_1630:
[----:B------:R-:W-:Y:S05]  /*11da0*/  BSYNC B1 ;  /* 0x0000000000017941 */ /* 0x000fea0003800000 */
.L_x_1629:
[----:B------:R-:W-:-:S13]  /*11db0*/  ISETP.GE.AND P0, PT, R189, R0, PT ;  /* 0x00000000bd00720c */ /* 0x000fda0003f06270 */
[----:B------:R-:W-:Y:S05]  /*11dc0*/  @P0 BRA `(.L_x_1610) ;  /* 0x0000001400040947 */ /* 0x000fea0003800000 */
[----:B------:R-:W5:Y:S01]  /*11dd0*/  LDC R0, c[0x0][0x3f4] ;  /* 0x0000fd00ff007b82 */ /* 0x000f620000000800 */
[----:B------:R-:W-:Y:S01]  /*11de0*/  BSSY B1, `(.L_x_1635) ;  /* 0x000006d000017945 */ /* 0x000fe20003800000 */
[----:B-1----:R-:W-:Y:S02]  /*11df0*/  SHF.R.U32.HI R44, RZ, 0x3, R173 ;  /* 0x00000003ff2c7819 */ /* 0x002fe400000116ad */
[-C--:B-----5:R-:W-:Y:S02]  /*11e00*/  ISETP.GE.AND P0, PT, R18, R0.reuse, PT ;  /* 0x000000001200720c */ /* 0x0a0fe40003f06270 */
[-C--:B------:R-:W-:Y:S02]  /*11e10*/  ISETP.GE.AND P1, PT, R165, R0.reuse, PT ;  /* 0x00000000a500720c */ /* 0x080fe40003f26270 */
[----:B------:R-:W-:-:S09]  /*11e20*/  ISETP.GE.AND P2, PT, R166, R0, PT ;  /* 0x00000000a600720c */ /* 0x000fd20003f46270 */
[----:B------:R-:W-:Y:S05]  /*11e30*/  @P0 BRA `(.L_x_1636) ;  /* 0x00000004009c0947 */ /* 0x000fea0003800000 */
[----:B------:R-:W5:Y:S01]  /*11e40*/  LDL R42, [R1+0x68] ;  /* 0x00006800012a7983 */ /* 0x000f620000100800 */
[----:B0-----:R-:W-:Y:S02]  /*11e50*/  LEA.HI R24, R0, R191, RZ, 0x1d ;  /* 0x000000bf00187211 */ /* 0x001fe400078fe8ff */
[--C-:B----4-:R-:W-:Y:S02]  /*11e60*/  SHF.R.U64 R33, R4, 0x10, R5.reuse ;  /* 0x0000001004217819 */ /* 0x110fe40000001205 */
[----:B------:R-:W-:Y:S01]  /*11e70*/  SHF.R.S32.HI R25, RZ, 0x1f, R24 ;  /* 0x0000001fff197819 */ /* 0x000fe20000011418 */
[----:B------:R-:W-:Y:S01]  /*11e80*/  IMAD.SHL.U32 R26, R24, 0x8, RZ ;  /* 0x00000008181a7824 */ /* 0x000fe200078e00ff */
[----:B------:R-:W-:Y:S02]  /*11e90*/  SHF.R.U32.HI R4, RZ, 0x10, R5 ;  /* 0x00000010ff047819 */ /* 0x000fe40000011605 */
[----:B------:R-:W-:Y:S02]  /*11ea0*/  LEA.HI R25, R25, R24, RZ, 0x3 ;  /* 0x0000001819197211 */ /* 0x000fe400078f18ff */
[----:B------:R-:W-:-:S02]  /*11eb0*/  LOP3.LUT R24, R173, 0x38, R26, 0xf8, !PT ;  /* 0x00000038ad187812 */ /* 0x000fc400078ef81a */
[--C-:B------:R-:W-:Y:S01]  /*11ec0*/  SHF.R.U64 R5, R6, 0x10, R7.reuse ;  /* 0x0000001006057819 */ /* 0x100fe20000001207 */
[----:B------:R-:W-:Y:S01]  /*11ed0*/  IMAD.SHL.U32 R25, R25, 0x400, RZ ;  /* 0x0000040019197824 */ /* 0x000fe200078e00ff */
[----:B------:R-:W-:Y:S02]  /*11ee0*/  LOP3.LUT R24, R24, R44, RZ, 0x3c, !PT ;  /* 0x0000002c18187212 */ /* 0x000fe400078e3cff */
[----:B------:R-:W-:Y:S02]  /*11ef0*/  SHF.R.U32.HI R6, RZ, 0x10, R7 ;  /* 0x00000010ff067819 */ /* 0x000fe40000011607 */
[----:B------:R-:W-:Y:S02]  /*11f00*/  LOP3.LUT R25, R25, 0x7fffe000, RZ, 0xc0, !PT ;  /* 0x7fffe00019197812 */ /* 0x000fe400078ec0ff */
[----:B------:R-:W-:Y:S02]  /*11f10*/  SHF.R.U64 R37, R48, 0x10, R49 ;  /* 0x0000001030257819 */ /* 0x000fe40000001231 */
[----:B------:R-:W-:-:S02]  /*11f20*/  IADD3 R29, R24, R25, R179 ;  /* 0x00000019181d7210 */ /* 0x000fc40007ffe0b3 */
[----:B------:R-:W-:Y:S02]  /*11f30*/  PRMT R94, R94, 0x5410, R33 ;  /* 0x000054105e5e7816 */ /* 0x000fe40000000021 */
[----:B------:R-:W-:Y:S01]  /*11f40*/  PRMT R95, R95, 0x5410, R4 ;  /* 0x000054105f5f7816 */ /* 0x000fe20000000004 */
[----:B------:R-:W-:Y:S01]  /*11f50*/  IMAD R32, R29, 0x2, R2 ;  /* 0x000000021d207824 */ /* 0x000fe200078e0202 */
[----:B------:R-:W-:Y:S01]  /*11f60*/  PRMT R96, R96, 0x5410, R5 ;  /* 0x0000541060607816 */ /* 0x000fe20000000005 */
[----:B------:R-:W-:Y:S01]  /*11f70*/  IMAD.U32 R38, R94, 0x10000, RZ ;  /* 0x000100005e267824 */ /* 0x000fe200078e00ff */
[----:B------:R-:W-:Y:S01]  /*11f80*/  PRMT R97, R97, 0x5410, R6 ;  /* 0x0000541061617816 */ /* 0x000fe20000000006 */
[----:B------:R-:W-:Y:S01]  /*11f90*/  IMAD.U32 R39, R95, 0x10000, RZ ;  /* 0x000100005f277824 */ /* 0x000fe200078e00ff */
[----:B------:R-:W0:Y:S01]  /*11fa0*/  LDS.128 R28, [R32+0xc400] ;  /* 0x00c40000201c7984 */ /* 0x000e220000000c00 */
[----:B------:R-:W-:Y:S02]  /*11fb0*/  PRMT R98, R98, 0x5410, R37 ;  /* 0x0000541062627816 */ /* 0x000fe40000000025 */
[----:B------:R-:W-:-:S02]  /*11fc0*/  SHF.R.U32.HI R48, RZ, 0x10, R49 ;  /* 0x00000010ff307819 */ /* 0x000fc40000011631 */
[--C-:B------:R-:W-:Y:S01]  /*11fd0*/  SHF.R.U64 R35, R50, 0x10, R51.reuse ;  /* 0x0000001032237819 */ /* 0x100fe20000001233 */
[----:B------:R-:W-:Y:S01]  /*11fe0*/  IMAD.U32 R37, R98, 0x10000, RZ ;  /* 0x0001000062257824 */ /* 0x000fe200078e00ff */
[----:B------:R-:W-:Y:S02]  /*11ff0*/  PRMT R99, R99, 0x5410, R48 ;  /* 0x0000541063637816 */ /* 0x000fe40000000030 */
[----:B------:R-:W-:Y:S02]  /*12000*/  SHF.R.U32.HI R50, RZ, 0x10, R51 ;  /* 0x00000010ff327819 */ /* 0x000fe40000011633 */
[----:B------:R-:W-:Y:S02]  /*12010*/  LOP3.LUT R94, R94, 0xffff0000, RZ, 0xc0, !PT ;  /* 0xffff00005e5e7812 */ /* 0x000fe400078ec0ff */
[----:B------:R-:W-:Y:S02]  /*12020*/  PRMT R101, R101, 0x5410, R50 ;  /* 0x0000541065657816 */ /* 0x000fe40000000032 */
[----:B------:R-:W-:-:S02]  /*12030*/  LOP3.LUT R98, R98, 0xffff0000, RZ, 0xc0, !PT ;  /* 0xffff000062627812 */ /* 0x000fc400078ec0ff */
[----:B------:R-:W-:Y:S02]  /*12040*/  LOP3.LUT R95, R95, 0xffff0000, RZ, 0xc0, !PT ;  /* 0xffff00005f5f7812 */ /* 0x000fe400078ec0ff */
[----:B------:R-:W-:Y:S01]  /*12050*/  PRMT R100, R100, 0x5410, R35 ;  /* 0x0000541064647816 */ /* 0x000fe20000000023 */
[C---:B0-----:R-:W-:Y:S01]  /*12060*/  IMAD.U32 R34, R29.reuse, 0x10000, RZ ;  /* 0x000100001d227824 */ /* 0x041fe200078e00ff */
[----:B------:R-:W-:Y:S01]  /*12070*/  LOP3.LUT R29, R29, 0xffff0000, RZ, 0xc0, !PT ;  /* 0xffff00001d1d7812 */ /* 0x000fe200078ec0ff */
[C---:B------:R-:W-:Y:S01]  /*12080*/  IMAD.U32 R36, R31.reuse, 0x10000, RZ ;  /* 0x000100001f247824 */ /* 0x040fe200078e00ff */
[----:B------:R-:W-:Y:S01]  /*12090*/  LOP3.LUT R31, R31, 0xffff0000, RZ, 0xc0, !PT ;  /* 0xffff00001f1f7812 */ /* 0x000fe200078ec0ff */
[----:B------:R-:W-:Y:S01]  /*120a0*/  FMUL.FTZ R45, R34, R39 ;  /* 0x00000027222d7220 */ /* 0x000fe20000410000 */
[C---:B------:R-:W-:Y:S01]  /*120b0*/  IMAD.U32 R35, R30.reuse, 0x10000, RZ ;  /* 0x000100001e237824 */ /* 0x040fe200078e00ff */
[----:B------:R-:W-:Y:S01]  /*120c0*/  LOP3.LUT R30, R30, 0xffff0000, RZ, 0xc0, !PT ;  /* 0xffff00001e1e7812 */ /* 0x000fe200078ec0ff */
[----:B-----5:R-:W0:Y:S02]  /*120d0*/  LDS.128 R24, [R42] ;  /* 0x000000002a187984 */ /* 0x020e240000000c00 */
        /* <DEDUP_REMOVED lines=17> */
[----:B------:R-:W-:Y:S01]  /*121f0*/  FMUL.FTZ R47, R34, R27 ;  /* 0x0000001b222f7220 */ /* 0x000fe20000410000 */
[----:B------:R-:W-:Y:S02]  /*12200*/  IMAD.U32 R4, R101, 0x10000, RZ ;  /* 0x0001000065047824 */ /* 0x000fe400078e00ff */
[----:B------:R-:W-:Y:S01]  /*12210*/  FMUL.FTZ R34, R36, R37 ;  /* 0x0000002524227220 */ /* 0x000fe20000410000 */
[C---:B------:R-:W-:Y:S01]  /*12220*/  FFMA.FTZ R45, R6.reuse, R27, -R45 ;  /* 0x0000001b062d7223 */ /* 0x040fe2000001082d */
[----:B------:R-:W-:Y:S01]  /*12230*/  FFMA.FTZ R47, R6, R39, R47 ;  /* 0x00000027062f7223 */ /* 0x000fe2000001002f */
        /* <DEDUP_REMOVED lines=8> */
[-C--:B------:R-:W-:Y:S01]  /*122c0*/  FMUL.FTZ R36, R29, R99.reuse ;  /* 0x000000631d247220 */ /* 0x080fe20000410000 */
[C---:B------:R-:W-:Y:S01]  /*122d0*/  IMAD.U32 R4, R100.reuse, 0x10000, RZ ;  /* 0x0001000064047824 */ /* 0x040fe200078e00ff */
[----:B------:R-:W-:Y:S01]  /*122e0*/  LOP3.LUT R100, R100, 0xffff0000, RZ, 0xc0, !PT ;  /* 0xffff000064647812 */ /* 0x000fe200078ec0ff */
[C---:B------:R-:W-:Y:S01]  /*122f0*/  FMUL.FTZ R38, R35.reuse, R6 ;  /* 0x0000000623267220 */ /* 0x040fe20000410000 */
[C---:B------:R-:W-:Y:S01]  /*12300*/  FFMA.FTZ R34, R24.reuse, R99, -R27 ;  /* 0x0000006318227223 */ /* 0x040fe2000001081b */
[----:B------:R-:W-:Y:S01]  /*12310*/  FFMA.FTZ R36, R24, R95, R36 ;  /* 0x0000005f18247223 */ /* 0x000fe20000010024 */
[----:B------:R-:W-:Y:S01]  /*12320*/  LOP3.LUT R96, R96, 0xffff0000, RZ, 0xc0, !PT ;  /* 0xffff000060607812 */ /* 0x000fe200078ec0ff */
[----:B------:R-:W-:Y:S01]  /*12330*/  FMUL.FTZ R24, R35, R4 ;  /* 0x0000000423187220 */ /* 0x000fe20000410000 */
[----:B------:R-:W-:Y:S01]  /*12340*/  LOP3.LUT R97, R97, 0xffff0000, RZ, 0xc0, !PT ;  /* 0xffff000061617812 */ /* 0x000fe200078ec0ff */
[----:B------:R-:W-:Y:S01]  /*12350*/  FFMA.FTZ R28, R5, R94, R28 ;  /* 0x0000005e051c7223 */ /* 0x000fe2000001001c */
[----:B------:R-:W-:Y:S01]  /*12360*/  LOP3.LUT R101, R101, 0xffff0000, RZ, 0xc0, !PT ;  /* 0xffff000065657812 */ /* 0x000fe200078ec0ff */
[C---:B------:R-:W-:Y:S01]  /*12370*/  FFMA.FTZ R38, R7.reuse, R4, -R38 ;  /* 0x0000000407267223 */ /* 0x040fe20000010826 */
[C---:B------:R-:W-:Y:S01]  /*12380*/  FMUL.FTZ R5, R30.reuse, R100 ;  /* 0x000000641e057220 */ /* 0x040fe20000410000 */
[----:B------:R-:W-:Y:S01]  /*12390*/  FFMA.FTZ R7, R7, R6, R24 ;  /* 0x0000000607077223 */ /* 0x000fe20000010018 */
[-C--:B------:R-:W-:Y:S01]  /*123a0*/  FMUL.FTZ R4, R30, R96.reuse ;  /* 0x000000601e047220 */ /* 0x080fe20000410000 */
[C---:B------:R-:W-:Y:S01]  /*123b0*/  FMUL.FTZ R29, R31.reuse, R97 ;  /* 0x000000611f1d7220 */ /* 0x040fe20000410000 */
[-C--:B------:R-:W-:Y:S01]  /*123c0*/  FMUL.FTZ R6, R31, R101.reuse ;  /* 0x000000651f067220 */ /* 0x080fe20000410000 */
[C---:B------:R-:W-:Y:S01]  /*123d0*/  FFMA.FTZ R96, R25.reuse, R96, R5 ;  /* 0x0000006019607223 */ /* 0x040fe20000010005 */
[----:B------:R-:W-:Y:S01]  /*123e0*/  FFMA.FTZ R27, R25, R100, -R4 ;  /* 0x00000064191b7223 */ /* 0x000fe20000010804 */
[C---:B------:R-:W-:Y:S01]  /*123f0*/  FFMA.FTZ R30, R26.reuse, R101, -R29 ;  /* 0x000000651a1e7223 */ /* 0x040fe2000001081d */
        /* <DEDUP_REMOVED lines=11> */
.L_x_1636:
[----:B------:R-:W-:Y:S05]  /*124b0*/  BSYNC B1 ;  /* 0x0000000000017941 */ /* 0x000fea0003800000 */
.L_x_1635:
[----:B------:R-:W-:Y:S04]  /*124c0*/  BSSY B1, `(.L_x_1637) ;  /* 0x0000069000017945 */ /* 0x000fe80003800000 */
[----:B------:R-:W-:Y:S05]  /*124d0*/  @P1 BRA `(.L_x_1638) ;  /* 0x00000004009c1947 */ /* 0x000fea0003800000 */
[----:B------:R-:W5:Y:S01]  /*124e0*/  LDL R41, [R1+0x60] ;  /* 0x0000600001297983 */ /* 0x000f620000100800 */
[----:B-1----:R-:W-:Y:S02]  /*124f0*/  LEA.HI R4, R0, R221, RZ, 0x1d ;  /* 0x000000dd00047211 */ /* 0x002fe400078fe8ff */
[----:B0---4-:R-:W-:Y:S02]  /*12500*/  SHF.R.U64 R30, R8, 0x10, R9 ;  /* 0x00000010081e7819 */ /* 0x011fe40000001209 */
[----:B------:R-:W-:Y:S01]  /*12510*/  SHF.R.S32.HI R5, RZ, 0x1f, R4 ;  /* 0x0000001fff057819 */ /* 0x000fe20000011404 */
[----:B------:R-:W-:Y:S01]  /*12520*/  IMAD.SHL.U32 R6, R4, 0x8, RZ ;  /* 0x0000000804067824 */ /* 0x000fe200078e00ff */
[----:B------:R-:W-:Y:S02]  /*12530*/  SHF.R.U64 R31, R52, 0x10, R53 ;  /* 0x00000010341f7819 */ /* 0x000fe40000001235 */
[----:B------:R-:W-:Y:S02]  /*12540*/  LEA.HI R5, R5, R4, RZ, 0x3 ;  /* 0x0000000405057211 */ /* 0x000fe400078f18ff */
[----:B------:R-:W-:-:S02]  /*12550*/  LOP3.LUT R4, R173, 0x38, R6, 0xf8, !PT ;  /* 0x00000038ad047812 */ /* 0x000fc400078ef806 */
[----:B------:R-:W-:Y:S01]  /*12560*/  SHF.R.U64 R29, R54, 0x10, R55 ;  /* 0x00000010361d7819 */ /* 0x000fe20000001237 */
[----:B------:R-:W-:Y:S01]  /*12570*/  IMAD.SHL.U32 R5, R5, 0x400, RZ ;  /* 0x0000040005057824 */ /* 0x000fe200078e00ff */
[----:B------:R-:W-:Y:S02]  /*12580*/  LOP3.LUT R4, R4, R44, RZ, 0x3c, !PT ;  /* 0x0000002c04047212 */ /* 0x000fe400078e3cff */
[----:B------:R-:W-:Y:S02]  /*12590*/  PRMT R75, R75, 0x5410, R30 ;  /* 0x000054104b4b7816 */ /* 0x000fe4000000001e */
[----:B------:R-:W-:Y:S02]  /*125a0*/  LOP3.LUT R5, R5, 0x7fffe000, RZ, 0xc0, !PT ;  /* 0x7fffe00005057812 */ /* 0x000fe400078ec0ff */
[----:B------:R-:W-:Y:S01]  /*125b0*/  PRMT R80, R80, 0x5410, R31 ;  /* 0x0000541050507816 */ /* 0x000fe2000000001f */
[----:B------:R-:W-:Y:S01]  /*125c0*/  IMAD.U32 R34, R75, 0x10000, RZ ;  /* 0x000100004b227824 */ /* 0x000fe200078e00ff */
[----:B------:R-:W-:-:S02]  /*125d0*/  IADD3 R25, R4, R5, R179 ;  /* 0x0000000504197210 */ /* 0x000fc40007ffe0b3 */
[----:B------:R-:W-:Y:S01]  /*125e0*/  SHF.R.U32.HI R8, RZ, 0x10, R9 ;  /* 0x00000010ff087819 */ /* 0x000fe20000011609 */
[----:B------:R-:W-:Y:S01]  /*125f0*/  IMAD.U32 R33, R80, 0x10000, RZ ;  /* 0x0001000050217824 */ /* 0x000fe200078e00ff */
[----:B------:R-:W-:Y:S01]  /*12600*/  SHF.R.U32.HI R52, RZ, 0x10, R53 ;  /* 0x00000010ff347819 */ /* 0x000fe20000011635 */
[----:B------:R-:W-:Y:S01]  /*12610*/  IMAD R28, R25, 0x2, R2 ;  /* 0x00000002191c7824 */ /* 0x000fe200078e0202 */
[----:B------:R-:W-:Y:S02]  /*12620*/  SHF.R.U64 R9, R10, 0x10, R11 ;  /* 0x000000100a097819 */ /* 0x000fe4000000120b */
[----:B------:R-:W-:Y:S02]  /*12630*/  PRMT R82, R82, 0x5410, R29 ;  /* 0x0000541052527816 */ /* 0x000fe4000000001d */
[----:B------:R-:W0:Y:S01]  /*12640*/  LDS.128 R24, [R28+0xc400] ;  /* 0x00c400001c187984 */ /* 0x000e220000000c00 */
[----:B------:R-:W-:Y:S02]  /*12650*/  SHF.R.U32.HI R10, RZ, 0x10, R11 ;  /* 0x00000010ff0a7819 */ /* 0x000fe4000001160b */
[----:B------:R-:W-:-:S02]  /*12660*/  SHF.R.U32.HI R54, RZ, 0x10, R55 ;  /* 0x00000010ff367819 */ /* 0x000fc40000011637 */
[----:B------:R-:W-:Y:S02]  /*12670*/  PRMT R77, R77, 0x5410, R8 ;  /* 0x000054104d4d7816 */ /* 0x000fe40000000008 */
[----:B------:R-:W-:Y:S02]  /*12680*/  PRMT R81, R81, 0x5410, R52 ;  /* 0x0000541051517816 */ /* 0x000fe40000000034 */
[----:B------:R-:W-:Y:S01]  /*12690*/  PRMT R79, R79, 0x5410, R10 ;  /* 0x000054104f4f7816 */ /* 0x000fe2000000000a */
[----:B------:R-:W-:Y:S01]  /*126a0*/  IMAD.U32 R35, R77, 0x10000, RZ ;  /* 0x000100004d237824 */ /* 0x000fe200078e00ff */
[----:B------:R-:W-:Y:S02]  /*126b0*/  PRMT R83, R83, 0x5410, R54 ;  /* 0x0000541053537816 */ /* 0x000fe40000000036 */
[----:B------:R-:W-:Y:S02]  /*126c0*/  PRMT R78, R78, 0x5410, R9 ;  /* 0x000054104e4e7816 */ /* 0x000fe40000000009 */
[----:B------:R-:W-:Y:S01]  /*126d0*/  LOP3.LUT R75, R75, 0xffff0000, RZ, 0xc0, !PT ;  /* 0xffff00004b4b7812 */ /* 0x000fe200078ec0ff */
[C---:B0-----:R-:W-:Y:S01]  /*126e0*/  IMAD.U32 R29, R24.reuse, 0x10000, RZ ;  /* 0x00010000181d7824 */ /* 0x041fe200078e00ff */
[----:B------:R-:W-:Y:S01]  /*126f0*/  LOP3.LUT R24, R24, 0xffff0000, RZ, 0xc0, !PT ;  /* 0xffff000018187812 */ /* 0x000fe200078ec0ff */
[C---:B------:R-:W-:Y:S01]  /*12700*/  IMAD.U32 R30, R25.reuse, 0x10000, RZ ;  /* 0x00010000191e7824 */ /* 0x040fe200078e00ff */
[----:B------:R-:W-:Y:S01]  /*12710*/  LOP3.LUT R25, R25, 0xffff0000, RZ, 0xc0, !PT ;  /* 0xffff000019197812 */ /* 0x000fe200078ec0ff */
[C---:B------:R-:W-:Y:S01]  /*12720*/  FMUL.FTZ R37, R29.reuse, R34 ;  /* 0x000000221d257220 */ /* 0x040fe20000410000 */
[----:B------:R-:W-:Y:S01]  /*12730*/  FMUL.FTZ R39, R29, R33 ;  /* 0x000000211d277220 */ /* 0x000fe20000410000 */
[----:B------:R-:W-:-:S02]  /*12740*/  IMAD.U32 R29, R81, 0x10000, RZ ;  /* 0x00010000511d7824 */ /* 0x000fc400078e00ff */
[C---:B------:R-:W-:Y:S01]  /*12750*/  FMUL.FTZ R36, R30.reuse, R35 ;  /* 0x000000231e247220 */ /* 0x040fe20000410000 */
        /* <DEDUP_REMOVED lines=10> */
[----:B------:R-:W-:Y:S01]  /*12800*/  FFMA.FTZ R37, R8, R33, -R37 ;  /* 0x0000002108257223 */ /* 0x000fe20000010825 */
[----:B------:R-:W-:-:S02]  /*12810*/  IMAD.U32 R33, R79, 0x10000, RZ ;  /* 0x000100004f217824 */ /* 0x000fc400078e00ff */
[----:B------:R-:W-:Y:S01]  /*12820*/  FFMA.FTZ R39, R8, R34, R39 ;  /* 0x0000002208277223 */ /* 0x000fe20000010027 */
[----:B------:R-:W-:Y:S02]  /*12830*/  IMAD.U32 R8, R83, 0x10000, RZ ;  /* 0x0001000053087824 */ /* 0x000fe400078e00ff */
[----:B------:R-:W-:Y:S01]  /*12840*/  FFMA.FTZ R36, R9, R29, -R36 ;  /* 0x0000001d09247223 */ /* 0x000fe20000010824 */
[C---:B------:R-:W-:Y:S01]  /*12850*/  FMUL.FTZ R34, R32.reuse, R33 ;  /* 0x0000002120227220 */ /* 0x040fe20000410000 */
[----:B------:R-:W-:Y:S02]  /*12860*/  IMAD.U32 R11, R7, 0x10000, RZ ;  /* 0x00010000070b7824 */ /* 0x000fe400078e00ff */
[-C--:B------:R-:W-:Y:S01]  /*12870*/  FMUL.FTZ R32, R32, R8.reuse ;  /* 0x0000000820207220 */ /* 0x080fe20000410000 */
[----:B------:R-:W-:Y:S01]  /*12880*/  FFMA.FTZ R35, R9, R35, R30 ;  /* 0x0000002309237223 */ /* 0x000fe2000001001e */
[----:B------:R-:W-:Y:S01]  /*12890*/  LOP3.LUT R9, R80, 0xffff0000, RZ, 0xc0, !PT ;  /* 0xffff000050097812 */ /* 0x000fe200078ec0ff */
[C---:B------:R-:W-:Y:S01]  /*128a0*/  FFMA.FTZ R38, R11.reuse, R8, -R34 ;  /* 0x000000080b267223 */ /* 0x040fe20000010822 */
[----:B------:R-:W-:Y:S01]  /*128b0*/  FFMA.FTZ R40, R11, R33, R32 ;  /* 0x000000210b287223 */ /* 0x000fe20000010020 */
[C---:B------:R-:W-:Y:S01]  /*128c0*/  FMUL.FTZ R11, R24.reuse, R75 ;  /* 0x0000004b180b7220 */ /* 0x040fe20000410000 */
[----:B------:R-:W-:Y:S01]  /*128d0*/  LOP3.LUT R8, R81, 0xffff0000, RZ, 0xc0, !PT ;  /* 0xffff000051087812 */ /* 0x000fe200078ec0ff */
[-C--:B------:R-:W-:Y:S01]  /*128e0*/  FMUL.FTZ R29, R24, R9.reuse ;  /* 0x00000009181d7220 */ /* 0x080fe20000410000 */
[----:B------:R-:W-:Y:S01]  /*128f0*/  LOP3.LUT R30, R77, 0xffff0000, RZ, 0xc0, !PT ;  /* 0xffff00004d1e7812 */ /* 0x000fe200078ec0ff */
[----:B------:R-:W-:Y:S01]  /*12900*/  FFMA.FTZ R24, R4, R9, -R11 ;  /* 0x0000000904187223 */ /* 0x000fe2000001080b */
[----:B------:R-:W-:-:S02]  /*12910*/  IMAD.U32 R11, R78, 0x10000, RZ ;  /* 0x000100004e0b7824 */ /* 0x000fc400078e00ff */
[----:B------:R-:W-:Y:S01]  /*12920*/  FFMA.FTZ R32, R4, R75, R29 ;  /* 0x0000004b04207223 */ /* 0x000fe2000001001d */
[----:B------:R-:W-:Y:S02]  /*12930*/  IMAD.U32 R10, R6, 0x10000, RZ ;  /* 0x00010000060a7824 */ /* 0x000fe400078e00ff */
[----:B------:R-:W-:Y:S01]  /*12940*/  FMUL.FTZ R34, R25, R30 ;  /* 0x0000001e19227220 */ /* 0x000fe20000410000 */
[----:B------:R-:W-:Y:S02]  /*12950*/  IMAD.U32 R9, R82, 0x10000, RZ ;  /* 0x0001000052097824 */ /* 0x000fe400078e00ff */
[----:B------:R-:W-:Y:S01]  /*12960*/  FMUL.FTZ R29, R31, R11 ;  /* 0x0000000b1f1d7220 */ /* 0x000fe20000410000 */
[-C--:B------:R-:W-:Y:S01]  /*12970*/  FMUL.FTZ R33, R25, R8.reuse ;  /* 0x0000000819217220 */ /* 0x080fe20000410000 */
[----:B------:R-:W-:Y:S01]  /*12980*/  FFMA.FTZ R25, R5, R8, -R34 ;  /* 0x0000000805197223 */ /* 0x000fe20000010822 */
[-C--:B------:R-:W-:Y:S01]  /*12990*/  FMUL.FTZ R31, R31, R9.reuse ;  /* 0x000000091f1f7220 */ /* 0x080fe20000410000 */
[----:B------:R-:W-:Y:S01]  /*129a0*/  FFMA.FTZ R29, R10, R9, -R29 ;  /* 0x000000090a1d7223 */ /* 0x000fe2000001081d */
[----:B------:R-:W-:Y:S01]  /*129b0*/  FFMA.FTZ R30, R5, R30, R33 ;  /* 0x0000001e051e7223 */ /* 0x000fe20000010021 */
[----:B------:R-:W-:Y:S01]  /*129c0*/  LOP3.LUT R9, R78, 0xffff0000, RZ, 0xc0, !PT ;  /* 0xffff00004e097812 */ /* 0x000fe200078ec0ff */
[----:B------:R-:W-:Y:S01]  /*129d0*/  FFMA.FTZ R10, R10, R11, R31 ;  /* 0x0000000b0a0a7223 */ /* 0x000fe2000001001f */
[----:B------:R-:W-:-:S02]  /*129e0*/  LOP3.LUT R5, R82, 0xffff0000, RZ, 0xc0, !PT ;  /* 0xffff000052057812 */ /* 0x000fc400078ec0ff */
[----:B------:R-:W-:Y:S01]  /*129f0*/  LOP3.LUT R8, R79, 0xffff0000, RZ, 0xc0, !PT ;  /* 0xffff00004f087812 */ /* 0x000fe200078ec0ff */
[C---:B------:R-:W-:Y:S01]  /*12a00*/  FMUL.FTZ R11, R26.reuse, R9 ;  /* 0x000000091a0b7220 */ /* 0x040fe20000410000 */
[----:B------:R-:W-:Y:S01]  /*12a10*/  LOP3.LUT R4, R83, 0xffff0000, RZ, 0xc0, !PT ;  /* 0xffff000053047812 */ /* 0x000fe200078ec0ff */
[-C--:B------:R-:W-:Y:S01]  /*12a20*/  FMUL.FTZ R34, R26, R5.reuse ;  /* 0x000000051a227220 */ /* 0x080fe20000410000 */
[----:B------:R-:W-:Y:S01]  /*12a30*/  LOP3.LUT R6, R6, 0xffff0000, RZ, 0xc0, !PT ;  /* 0xffff000006067812 */ /* 0x000fe200078ec0ff */
[----:B------:R-:W-:Y:S01]  /*12a40*/  FMUL.FTZ R42, R27, R8 ;  /* 0x000000081b2a7220 */ /* 0x000fe20000410000 */
[----:B------:R-:W-:Y:S01]  /*12a50*/  LOP3.LUT R7, R7, 0xffff0000, RZ, 0xc0, !PT ;  /* 0xffff000007077812 */ /* 0x000fe200078ec0ff */
[-C--:B------:R-:W-:Y:S02]  /*12a60*/  FMUL.FTZ R31, R27, R4.reuse ;  /* 0x000000041b1f7220 */ /* 0x080fe40000410000 */
[C---:B------:R-:W-:Y:S01]  /*12a70*/  FFMA.FTZ R26, R6.reuse, R5, -R11 ;  /* 0x00000005061a7223 */ /* 0x040fe2000001080b */
[----:B------:R-:W-:Y:S01]  /*12a80*/  FFMA.FTZ R11, R6, R9, R34 ;  /* 0x00000009060b7223 */ /* 0x000fe20000010022 */
        /* <DEDUP_REMOVED lines=12> */
.L_x_1638:
[----:B------:R-:W-:Y:S05]  /*12b50*/  BSYNC B1 ;  /* 0x0000000000017941 */ /* 0x000fea0003800000 */
.L_x_1637:
[----:B------:R-:W-:Y:S05]  /*12b60*/  @P2 BRA `(.L_x_1610) ;  /* 0x00000004009c2947 */ /* 0x000fea0003800000 */
[----:B------:R-:W5:Y:S01]  /*12b70*/  LDL R36, [R1+0x5c] ;  /* 0x00005c0001247983 */ /* 0x000f620000100800 */
[----:B------:R-:W-:Y:S02]  /*12b80*/  LEA.HI R0, R0, R223, RZ, 0x1d ;  /* 0x000000df00007211 */ /* 0x000fe400078fe8ff */
[----:B01----:R-:W-:Y:S02]  /*12b90*/  SHF.R.U64 R25, R56, 0x10, R57 ;  /* 0x0000001038197819 */ /* 0x003fe40000001239 */
        /* <DEDUP_REMOVED lines=8> */
[----:B------:R-:W-:Y:S02]  /*12c20*/  SHF.R.U64 R26, R58, 0x10, R59 ;  /* 0x000000103a1a7819 */ /* 0x000fe4000000123b */
[----:B------:R-:W-:Y:S02]  /*12c30*/  LOP3.LUT R5, R5, 0x7fffe000, RZ, 0xc0, !PT ;  /* 0x7fffe00005057812 */ /* 0x000fe400078ec0ff */
[----:B------:R-:W-:Y:S02]  /*12c40*/  PRMT R70, R70, 0x5410, R25 ;  /* 0x0000541046467816 */ /* 0x000fe40000000019 */
[----:B------:R-:W-:-:S02]  /*12c50*/  IADD3 R9, R0, R5, R179 ;  /* 0x0000000500097210 */ /* 0x000fc40007ffe0b3 */
[----:B------:R-:W-:Y:S02]  /*12c60*/  PRMT R69, R69, 0x5410, R24 ;  /* 0x0000541045457816 */ /* 0x000fe40000000018 */
[----:B------:R-:W-:Y:S01]  /*12c70*/  SHF.R.U32.HI R56, RZ, 0x10, R57 ;  /* 0x00000010ff387819 */ /* 0x000fe20000011639 */
[----:B------:R-:W-:Y:S01]  /*12c80*/  IMAD R0, R9, 0x2, R2 ;  /* 0x0000000209007824 */ /* 0x000fe200078e0202 */
[--C-:B----4-:R-:W-:Y:S01]  /*12c90*/  SHF.R.U64 R29, R14, 0x10, R15.reuse ;  /* 0x000000100e1d7819 */ /* 0x110fe2000000120f */
[----:B------:R-:W-:Y:S01]  /*12ca0*/  IMAD.U32 R28, R69, 0x10000, RZ ;  /* 0x00010000451c7824 */ /* 0x000fe200078e00ff */
[----:B------:R-:W-:Y:S02]  /*12cb0*/  PRMT R25, R21, 0x5410, R12 ;  /* 0x0000541015197816 */ /* 0x000fe4000000000c */
[----:B------:R-:W0:Y:S01]  /*12cc0*/  LDS.128 R8, [R0+0xc400] ;  /* 0x00c4000000087984 */ /* 0x000e220000000c00 */
[----:B------:R-:W-:Y:S02]  /*12cd0*/  SHF.R.U32.HI R30, RZ, 0x10, R15 ;  /* 0x00000010ff1e7819 */ /* 0x000fe4000001160f */
[----:B------:R-:W-:Y:S01]  /*12ce0*/  PRMT R73, R73, 0x5410, R26 ;  /* 0x0000541049497816 */ /* 0x000fe2000000001a */
[----:B------:R-:W-:Y:S01]  /*12cf0*/  IMAD.U32 R26, R70, 0x10000, RZ ;  /* 0x00010000461a7824 */ /* 0x000fe200078e00ff */
[----:B------:R-:W-:Y:S01]  /*12d00*/  PRMT R71, R71, 0x5410, R56 ;  /* 0x0000541047477816 */ /* 0x000fe20000000038 */
[----:B------:R-:W-:Y:S01]  /*12d10*/  IMAD.U32 R27, R25, 0x10000, RZ ;  /* 0x00010000191b7824 */ /* 0x000fe200078e00ff */
[----:B------:R-:W-:-:S02]  /*12d20*/  PRMT R29, R20, 0x5410, R29 ;  /* 0x00005410141d7816 */ /* 0x000fc4000000001d */
[----:B------:R-:W-:Y:S02]  /*12d30*/  SHF.R.U32.HI R59, RZ, 0x10, R59 ;  /* 0x00000010ff3b7819 */ /* 0x000fe4000001163b */
[----:B------:R-:W-:Y:S02]  /*12d40*/  PRMT R30, R3, 0x5410, R30 ;  /* 0x00005410031e7816 */ /* 0x000fe4000000001e */
[----:B------:R-:W-:Y:S02]  /*12d50*/  PRMT R74, R74, 0x5410, R59 ;  /* 0x000054104a4a7816 */ /* 0x000fe4000000003b */
[----:B------:R-:W-:Y:S01]  /*12d60*/  LOP3.LUT R69, R69, 0xffff0000, RZ, 0xc0, !PT ;  /* 0xffff000045457812 */ /* 0x000fe200078ec0ff */
[C---:B------:R-:W-:Y:S01]  /*12d70*/  IMAD.U32 R31, R30.reuse, 0x10000, RZ ;  /* 0x000100001e1f7824 */ /* 0x040fe200078e00ff */
        /* <DEDUP_REMOVED lines=11> */
[-C--:B------:R-:W-:Y:S01]  /*12e30*/  FMUL.FTZ R35, R20, R15.reuse ;  /* 0x0000000f14237220 */ /* 0x080fe20000410000 */
[C---:B------:R-:W-:Y:S01]  /*12e40*/  IMAD.U32 R21, R10.reuse, 0x10000, RZ ;  /* 0x000100000a157824 */ /* 0x040fe200078e00ff */
[----:B------:R-:W-:Y:S01]  /*12e50*/  LOP3.LUT R10, R10, 0xffff0000, RZ, 0xc0, !PT ;  /* 0xffff00000a0a7812 */ /* 0x000fe200078ec0ff */
[C---:B------:R-:W-:Y:S01]  /*12e60*/  IMAD.U32 R20, R29.reuse, 0x10000, RZ ;  /* 0x000100001d147824 */ /* 0x040fe200078e00ff */
[----:B------:R-:W-:Y:S01]  /*12e70*/  LOP3.LUT R29, R29, 0xffff0000, RZ, 0xc0, !PT ;  /* 0xffff00001d1d7812 */ /* 0x000fe200078ec0ff */
[----:B-----5:R-:W0:Y:S02]  /*12e80*/  LDS.128 R4, [R36] ;  /* 0x0000000024047984 */ /* 0x020e240000000c00 */
[C---:B0-----:R-:W-:Y:S01]  /*12e90*/  IMAD.U32 R3, R4.reuse, 0x10000, RZ ;  /* 0x0001000004037824 */ /* 0x041fe200078e00ff */
[----:B------:R-:W-:Y:S01]  /*12ea0*/  LOP3.LUT R4, R4, 0xffff0000, RZ, 0xc0, !PT ;  /* 0xffff000004047812 */ /* 0x000fe200078ec0ff */
[C---:B------:R-:W-:Y:S01]  /*12eb0*/  IMAD.U32 R12, R5.reuse, 0x10000, RZ ;  /* 0x00010000050c7824 */ /* 0x040fe200078e00ff */
[----:B------:R-:W-:Y:S01]  /*12ec0*/  LOP3.LUT R5, R5, 0xffff0000, RZ, 0xc0, !PT ;  /* 0xffff000005057812 */ /* 0x000fe200078ec0ff */
[C---:B------:R-:W-:Y:S01]  /*12ed0*/  FFMA.FTZ R32, R3.reuse, R26, -R32 ;  /* 0x0000001a03207223 */ /* 0x040fe20000010820 */
[----:B------:R-:W-:Y:S01]  /*12ee0*/  FFMA.FTZ R34, R3, R28, R34 ;  /* 0x0000001c03227223 */ /* 0x000fe20000010022 */
[----:B------:R-:W-:Y:S01]  /*12ef0*/  FFMA.FTZ R33, R12, R15, -R33 ;  /* 0x0000000f0c217223 */ /* 0x000fe20000010821 */
[----:B------:R-:W-:-:S02]  /*12f00*/  IMAD.U32 R14, R7, 0x10000, RZ ;  /* 0x00010000070e7824 */ /* 0x000fc400078e00ff */
[----:B------:R-:W-:Y:S01]  /*12f10*/  FMUL.FTZ R15, R24, R31 ;  /* 0x0000001f180f7220 */ /* 0x000fe20000410000 */
[----:B------:R-:W-:Y:S02]  /*12f20*/  IMAD.U32 R3, R74, 0x10000, RZ ;  /* 0x000100004a037824 */ /* 0x000fe400078e00ff */
[----:B------:R-:W-:Y:S01]  /*12f30*/  FFMA.FTZ R35, R12, R27, R35 ;  /* 0x0000001b0c237223 */ /* 0x000fe20000010023 */
[----:B------:R-:W-:Y:S01]  /*12f40*/  LOP3.LUT R12, R71, 0xffff0000, RZ, 0xc0, !PT ;  /* 0xffff0000470c7812 */ /* 0x000fe200078ec0ff */
[----:B------:R-:W-:Y:S02]  /*12f50*/  IMAD.U32 R13, R6, 0x10000, RZ ;  /* 0x00010000060d7824 */ /* 0x000fe400078e00ff */
[-C--:B------:R-:W-:Y:S01]  /*12f60*/  FMUL.FTZ R24, R24, R3.reuse ;  /* 0x0000000318187220 */ /* 0x080fe20000410000 */
[----:B------:R-:W-:Y:S01]  /*12f70*/  FFMA.FTZ R26, R14, R3, -R15 ;  /* 0x000000030e1a7223 */ /* 0x000fe2000001080f */
[----:B------:R-:W-:Y:S01]  /*12f80*/  LOP3.LUT R3, R70, 0xffff0000, RZ, 0xc0, !PT ;  /* 0xffff000046037812 */ /* 0x000fe200078ec0ff */
[----:B------:R-:W-:Y:S01]  /*12f90*/  FMUL.FTZ R15, R8, R69 ;  /* 0x00000045080f7220 */ /* 0x000fe20000410000 */
[----:B------:R-:W-:Y:S01]  /*12fa0*/  FFMA.FTZ R31, R14, R31, R24 ;  /* 0x0000001f0e1f7223 */ /* 0x000fe20000010018 */
[----:B------:R-:W-:-:S02]  /*12fb0*/  LOP3.LUT R14, R25, 0xffff0000, RZ, 0xc0, !PT ;  /* 0xffff0000190e7812 */ /* 0x000fc400078ec0ff */
[-C--:B------:R-:W-:Y:S01]  /*12fc0*/  FMUL.FTZ R25, R8, R3.reuse ;  /* 0x0000000308197220 */ /* 0x080fe20000410000 */
[C---:B------:R-:W-:Y:S01]  /*12fd0*/  FFMA.FTZ R15, R4.reuse, R3, -R15 ;  /* 0x00000003040f7223 */ /* 0x040fe2000001080f */
[----:B------:R-:W-:Y:S02]  /*12fe0*/  IMAD.U32 R8, R73, 0x10000, RZ ;  /* 0x0001000049087824 */ /* 0x000fe400078e00ff */
[C---:B------:R-:W-:Y:S01]  /*12ff0*/  FMUL.FTZ R24, R9.reuse, R14 ;  /* 0x0000000e09187220 */ /* 0x040fe20000410000 */
[----:B------:R-:W-:Y:S01]  /*13000*/  FFMA.FTZ R25, R4, R69, R25 ;  /* 0x0000004504197223 */ /* 0x000fe20000010019 */
[----:B------:R-:W-:Y:S01]  /*13010*/  FMUL.FTZ R9, R9, R12 ;  /* 0x0000000c09097220 */ /* 0x000fe20000410000 */
[----:B------:R-:W-:Y:S01]  /*13020*/  FMUL.FTZ R4, R21, R20 ;  /* 0x0000001415047220 */ /* 0x000fe20000410000 */
[----:B------:R-:W-:Y:S01]  /*13030*/  LOP3.LUT R73, R73, 0xffff0000, RZ, 0xc0, !PT ;  /* 0xffff000049497812 */ /* 0x000fe200078ec0ff */
[C---:B------:R-:W-:Y:S01]  /*13040*/  FFMA.FTZ R24, R5.reuse, R12, -R24 ;  /* 0x0000000c05187223 */ /* 0x040fe20000010818 */
[----:B------:R-:W-:Y:S01]  /*13050*/  LOP3.LUT R74, R74, 0xffff0000, RZ, 0xc0, !PT ;  /* 0xffff00004a4a7812 */ /* 0x000fe200078ec0ff */
[----:B------:R-:W-:Y:S01]  /*13060*/  FFMA.FTZ R14, R5, R14, R9 ;  /* 0x0000000e050e7223 */ /* 0x000fe20000010009 */
[----:B------:R-:W-:Y:S01]  /*13070*/  LOP3.LUT R6, R6, 0xffff0000, RZ, 0xc0, !PT ;  /* 0xffff000006067812 */ /* 0x000fe200078ec0ff */
[-C--:B------:R-:W-:Y:S01]  /*13080*/  FMUL.FTZ R12, R21, R8.reuse ;  /* 0x00000008150c7220 */ /* 0x080fe20000410000 */
[----:B------:R-:W-:Y:S01]  /*13090*/  LOP3.LUT R7, R7, 0xffff0000, RZ, 0xc0, !PT ;  /* 0xffff000007077812 */ /* 0x000fe200078ec0ff */
[----:B------:R-:W-:Y:S01]  /*130a0*/  FFMA.FTZ R3, R13, R8, -R4 ;  /* 0x000000080d037223 */ /* 0x000fe20000010804 */
[C---:B------:R-:W-:Y:S01]  /*130b0*/  FMUL.FTZ R5, R10.reuse, R29 ;  /* 0x0000001d0a057220 */ /* 0x040fe20000410000 */
[C---:B------:R-:W-:Y:S01]  /*130c0*/  FMUL.FTZ R8, R11.reuse, R30 ;  /* 0x0000001e0b087220 */ /* 0x040fe20000410000 */
[-C--:B------:R-:W-:Y:S01]  /*130d0*/  FMUL.FTZ R4, R10, R73.reuse ;  /* 0x000000490a047220 */ /* 0x080fe20000410000 */
[-C--:B------:R-:W-:Y:S01]  /*130e0*/  FMUL.FTZ R9, R11, R74.reuse ;  /* 0x0000004a0b097220 */ /* 0x080fe20000410000 */
[C---:B------:R-:W-:Y:S01]  /*130f0*/  FFMA.FTZ R10, R6.reuse, R73, -R5 ;  /* 0x00000049060a7223 */ /* 0x040fe20000010805 */
        /* <DEDUP_REMOVED lines=14> */
.L_x_1610:
[----:B------:R-:W-:Y:S05]  /*131e0*/  BSYNC B0 ;  /* 0x0000000000007941 */ /* 0x000fea0003800000 */
.L_x_1588:
        /* <DEDUP_REMOVED lines=8> */
.L_x_1586:
[----:B01-3--:R-:W3:Y:S02]  /*13270*/  LDL R0, [R1+0x38] ;  /* 0x0000380001007983 */ /* 0x00bee40000100800 */
[----:B---3--:R-:W-:-:S13]  /*13280*/  R2UR UR4, R0 ;  /* 0x00000000000472ca */ /* 0x008fda00000e0000 */
[----:B------:R-:W-:-:S05]  /*13290*/  IMAD.U32 R0, RZ, RZ, UR4 ;  /* 0x00000004ff007e24 */ /* 0x000fca000f8e00ff */
[----:B------:R-:W-:-:S13]  /*132a0*/  ISETP.NE.AND P0, PT, R0, 0x3, PT ;  /* 0x000000030000780c */ /* 0x000fda0003f05270 */
[----:B------:R-:W-:Y:S05]  /*132b0*/  @!P0 BRA `(.L_x_1639) ;  /* 0x0000000000048947 */ /* 0x000fea0003800000 */
[----:B------:R-:W-:Y:S01]  /*132c0*/  BPT.TRAP 0x1 ;  /* 0x000000040000795c */ /* 0x000fe20000300000 */
.L_x_1639:
[----:B------:R-:W-:Y:S01]  /*132d0*/  IMAD R9, R22, 0x8, R2 ;  /* 0x0000000816097824 */ /* 0x000fe200078e0202 */
[----:B------:R-:W-:-:S04]  /*132e0*/  SHF.L.U32 R0, R23, 0x1f, RZ ;  /* 0x0000001f17007819 */ /* 0x000fc800000006ff */
[----:B------:R0:W1:Y:S01]  /*132f0*/  SYNCS.PHASECHK.TRANS64.TRYWAIT P2, [R9+URZ+0x2a830], R0 ;  /* 0x02a83000090075a7 */ /* 0x000062000804017f */
[----:B------:R-:W-:Y:S05]  /*13300*/  @!P0 BRA `(.L_x_1640) ;  /* 0x0000000000048947 */ /* 0x000fea0003800000 */
[----:B------:R-:W-:Y:S01]  /*13310*/  BPT.TRAP 0x1 ;  /* 0x000000040000795c */ /* 0x000fe20000300000 */
.L_x_1640:
[----:B--2-4-:R-:W2:Y:S02]  /*13320*/  S2R R3, SR_TID.X ;  /* 0x0000000000037919 */ /* 0x014ea40000002100 */
[----:B--2---:R-:W-:-:S04]  /*13330*/  LOP3.LUT R3, R3, 0x7f, RZ, 0xc0, !PT ;  /* 0x0000007f03037812 */ /* 0x004fc800078ec0ff */
[----:B------:R-:W-:Y:S01]  /*13340*/  ISETP.NE.AND P1, PT, R3, RZ, PT ;  /* 0x000000ff0300720c */ /* 0x000fe20003f25270 */
[----:B-1----:R-:W-:-:S12]  /*13350*/  @P2 BRA `(.L_x_1641) ;  /* 0x0000000000082947 */ /* 0x002fd80003800000 */
[----:B------:R-:W1:Y:S02]  /*13360*/  SYNCS.PHASECHK.TRANS64.TRYWAIT P2, [R9+URZ+0x2a830], R0 ;  /* 0x02a83000090075a7 */ /* 0x000e64000804017f */
[----:B-1----:R-:W-:Y:S05]  /*13370*/  @!P2 BRA `(.L_x_1642) ;  /* 0x000001880038a947 */ /* 0x002fea0003800000 */
.L_x_1641:
[----:B------:R-:W-:Y:S05]  /*13380*/  WARPSYNC.ALL ;  /* 0x0000000000007948 */ /* 0x000fea0003800000 */
[----:B01----:R-:W-:Y:S01]  /*13390*/  VIADD R0, R2, 0x18400 ;  /* 0x0001840002007836 */ /* 0x003fe20000000000 */
[----:B------:R-:W-:Y:S01]  /*133a0*/  R2UR UR52, R68 ;  /* 0x00000000443472ca */ /* 0x000fe200000e0000 */
[----:B------:R-:W-:Y:S01]  /*133b0*/  IMAD.MOV.U32 R5, RZ, RZ, 0x40000040 ;  /* 0x40000040ff057424 */ /* 0x000fe200078e00ff */
[----:B------:R-:W-:Y:S01]  /*133c0*/  WARPGROUP.ARRIVE ;  /* 0x00000000000079c5 */ /* 0x000fe20000000000 */
[----:B------:R-:W-:Y:S01]  /*133d0*/  UMOV UR53, 0x40000040 ;  /* 0x4000004000357882 */ /* 0x000fe20000000000 */
[----:B------:R-:W-:Y:S01]  /*133e0*/  SHF.R.U32.HI R0, RZ, 0x4, R0 ;  /* 0x00000004ff007819 */ /* 0x000fe20000011600 */
[----:B------:R-:W-:Y:S01]  /*133f0*/  IMAD.MOV.U32 R7, RZ, RZ, 0x40000040 ;  /* 0x40000040ff077424 */ /* 0x000fe200078e00ff */
[----:B------:R-:W-:Y:S01]  /*13400*/  R2UR UR55, R5 ;  /* 0x00000000053772ca */ /* 0x000fe200000e0000 */
[----:B------:R-:W-:Y:S01]  /*13410*/  UMOV UR49, 0x40000040 ;  /* 0x4000004000317882 */ /* 0x000fe20000000000 */
[----:B------:R-:W-:Y:S01]  /*13420*/  LOP3.LUT R0, R0, 0x3fff, RZ, 0xc0, !PT ;  /* 0x00003fff00007812 */ /* 0x000fe200078ec0ff */
[----:B------:R-:W-:Y:S01]  /*13430*/  UMOV UR9, 0x40000040 ;  /* 0x4000004000097882 */ /* 0x000fe20000000000 */
[----:B------:R-:W-:Y:S01]  /*13440*/  R2UR UR51, R7 ;  /* 0x00000000073372ca */ /* 0x000fe200000e0000 */
[----:B------:R-:W-:Y:S01]  /*13450*/  IMAD.MOV.U32 R7, RZ, RZ, 0x40000040 ;  /* 0x40000040ff077424 */ /* 0x000fe200078e00ff */
[----:B------:R-:W-:Y:S01]  /*13460*/  LOP3.LUT R8, R0, 0x10000, RZ, 0xfc, !PT ;  /* 0x0001000000087812 */ /* 0x000fe200078efcff */
[----:B------:R-:W-:Y:S01]  /*13470*/  ULOP3.LUT UR52, UR52, 0x10000, URZ, 0xfc, !UPT ;  /* 0x0001000034347892 */ /* 0x000fe2000f8efc3f */
[----:B------:R-:W-:Y:S01]  /*13480*/  IMAD.U32 R11, RZ, RZ, UR9 ;  /* 0x00000009ff0b7e24 */ /* 0x000fe2000f8e00ff */
[----:B------:R-:W-:Y:S01]  /*13490*/  UMOV UR57, 0x40000040 ;  /* 0x4000004000397882 */ /* 0x000fe20000000000 */
[----:B------:R-:W-:Y:S01]  /*134a0*/  R2UR UR11, R7 ;  /* 0x00000000070b72ca */ /* 0x000fe200000e0000 */
[----:B------:R-:W-:Y:S01]  /*134b0*/  IMAD R4, R22, 0x900, R8 ;  /* 0x0000090016047824 */ /* 0x000fe200078e0208 */
[----:B------:R-:W-:Y:S01]  /*134c0*/  UIADD3 UR48, UR52, 0x2, URZ ;  /* 0x0000000234307890 */ /* 0x000fe2000fffe03f */
[----:B------:R-:W-:Y:S01]  /*134d0*/  IMAD.MOV.U32 R7, RZ, RZ, 0x40000040 ;  /* 0x40000040ff077424 */ /* 0x000fe200078e00ff */
[----:B------:R-:W-:Y:S01]  /*134e0*/  UIADD3 UR4, UR52, 0x4, URZ ;  /* 0x0000000434047890 */ /* 0x000fe2000fffe03f */
[C---:B------:R-:W-:Y:S01]  /*134f0*/  VIADD R6, R4.reuse, 0x2 ;  /* 0x0000000204067836 */ /* 0x040fe20000000000 */
[----:B------:R-:W-:Y:S01]  /*13500*/  R2UR UR54, R4 ;  /* 0x00000000043672ca */ /* 0x000fe200000e0000 */
[----:B------:R-:W-:Y:S01]  /*13510*/  UIADD3 UR56, UR52, 0x802, URZ ;  /* 0x0000080234387890 */ /* 0x000fe2000fffe03f */
[----:B------:R-:W-:Y:S01]  /*13520*/  IMAD.MOV.U32 R5, RZ, RZ, 0x40000040 ;  /* 0x40000040ff057424 */ /* 0x000fe200078e00ff */
[----:B------:R-:W-:Y:S01]  /*13530*/  UIADD3 UR40, UR52, 0x804, URZ ;  /* 0x0000080434287890 */ /* 0x000fe2000fffe03f */
[----:B------:R-:W-:Y:S01]  /*13540*/  R2UR UR50, R6 ;  /* 0x00000000063272ca */ /* 0x000fe200000e0000 */
[----:B------:R-:W-:Y:S01]  /*13550*/  VIADD R6, R4, 0x4 ;  /* 0x0000000404067836 */ /* 0x000fe20000000000 */
[----:B------:R-:W-:Y:S01]  /*13560*/  UMOV UR8, UR4 ;  /* 0x0000000400087c82 */ /* 0x000fe20008000000 */
[----:B------:R-:W-:Y:S01]  /*13570*/  UIADD3 UR4, UR52, 0x6, URZ ;  /* 0x0000000634047890 */ /* 0x000fe2000fffe03f */
[----:B------:R-:W-:Y:S01]  /*13580*/  IMAD.U32 R10, RZ, RZ, UR8 ;  /* 0x00000008ff0a7e24 */ /* 0x000fe2000f8e00ff */
[----:B------:R-:W-:Y:S01]  /*13590*/  UMOV UR41, 0x40000040 ;  /* 0x4000004000297882 */ /* 0x000fe20000000000 */
[----:B------:R-:W-:Y:S01]  /*135a0*/  R2UR UR10, R6 ;  /* 0x00000000060a72ca */ /* 0x000fe200000e0000 */
[----:B------:R-:W-:Y:S01]  /*135b0*/  VIADD R6, R4, 0x6 ;  /* 0x0000000604067836 */ /* 0x000fe20000000000 */
[----:B------:R-:W-:Y:S01]  /*135c0*/  R2UR UR39, R5 ;  /* 0x00000000052772ca */ /* 0x000fe200000e0000 */
[----:B------:R-:W-:Y:S01]  /*135d0*/  HGMMA.64x96x16.F32.BF16 R24, gdesc[UR52], RZ, !UPT, gsb0 ;  /* 0x01600000341879f0 */ /* 0x000fe2000c0018ff */
[----:B------:R0:W-:Y:S01]  /*135e0*/  STL.64 [R1+0x30], R10 ;  /* 0x0000300a01007387 */ /* 0x0001e20000100a00 */
[----:B------:R-:W-:Y:S01]  /*135f0*/  UIADD3 UR36, UR52, 0x806, URZ ;  /* 0x0000080634247890 */ /* 0x000fe2000fffe03f */
[----:B------:R-:W1:Y:S01]  /*13600*/  LDC R209, c[0x0][0x448] ;  /* 0x00011200ffd17b82 */ /* 0x000e620000000800 */
[----:B------:R-:W-:Y:S01]  /*13610*/  UMOV UR37, 0x40000040 ;  /* 0x4000004000257882 */ /* 0x000fe20000000000 */
[----:B------:R-:W-:Y:S01]  /*13620*/  IMAD.IADD R0, R181, 0x1, R178 ;  /* 0x00000001b5007824 */ /* 0x000fe200078e02b2 */
[----:B------:R-:W-:Y:S01]  /*13630*/  LOP3.LUT R17, R17, 0xffdfffff, RZ, 0xc0, !PT ;  /* 0xffdfffff11117812 */ /* 0x000fe200078ec0ff */
[----:B------:R-:W-:-:S04]  /*13640*/  IMAD.MOV.U32 R5, RZ, RZ, -0x60 ;  /* 0xffffffa0ff057424 */ /* 0x000fc800078e00ff */
[----:B------:R-:W2:Y:S01]  /*13650*/  LDC.64 R12, c[0x0][0x9e0] ;  /* 0x00027800ff0c7b82 */ /* 0x000ea20000000a00 */
[----:B------:R-:W-:-:S04]  /*13660*/  IMAD R5, R72, R5, 0x61 ;  /* 0x0000006148057424 */ /* 0x000fc800078e0205 */
[----:B------:R-:W-:-:S04]  /*13670*/  VIADD R73, R5, 0xffffffff ;  /* 0xffffffff05497836 */ /* 0x000fc80000000000 */
[----:B------:R-:W-:Y:S01]  /*13680*/  IMAD.IADD R75, R73, 0x1, -R174 ;  /* 0x00000001494b7824 */ /* 0x000fe200078e0aae */
[----:B-1----:R-:W-:-:S13]  /*13690*/  ISETP.NE.AND P2, PT, R209, 0x1, PT ;  /* 0x00000001d100780c */ /* 0x002fda0003f45270 */
[----:B------:R-:W1:Y:S01]  /*136a0*/  @P2 LDC R3, c[0x0][0x44c] ;  /* 0x00011300ff032b82 */ /* 0x000e620000000800 */
[----:B------:R-:W-:-:S04]  /*136b0*/  @P2 LOP3.LUT R17, R17, 0x200000, RZ, 0xfc, !PT ;  /* 0x0020000011112812 */ /* 0x000fc800078efcff */
[----:B------:R-:W-:Y:S01]  /*136c0*/  LOP3.LUT R17, R17, 0xffefffff, RZ, 0xc0, !PT ;  /* 0xffefffff11117812 */ /* 0x000fe200078ec0ff */
[----:B-1----:R-:W-:Y:S01]  /*136d0*/  @P2 IMAD.HI.U32 R3, R0, R3, RZ ;  /* 0x0000000300032227 */ /* 0x002fe200078e00ff */
[----:B------:R-:W-:Y:S02]  /*136e0*/  WARPGROUP.DEPBAR.LE gsb0, 0x0 ;  /* 0x00008000000079c5 */ /* 0x000fe40000010000 */
[----:B------:R-:W-:-:S06]  /*136f0*/  WARPGROUP.ARRIVE ;  /* 0x00000000000079c5 */ /* 0x000fcc0000000000 */
[----:B------:R-:W-:Y:S03]  /*13700*/  HGMMA.64x96x16.F32.BF16 R24, gdesc[UR48], R24, gsb0 ;  /* 0x01600000301879f0 */ /* 0x000fe60008001818 */
[----:B------:R-:W-:Y:S02]  /*13710*/  WARPGROUP.DEPBAR.LE gsb0, 0x0 ;  /* 0x00008000000079c5 */ /* 0x000fe40000010000 */
[----:B------:R-:W-:-:S06]  /*13720*/  WARPGROUP.ARRIVE ;  /* 0x00000000000079c5 */ /* 0x000fcc0000000000 */
[----:B------:R-:W-:Y:S01]  /*13730*/  HGMMA.64x96x16.F32.BF16 R24, gdesc[UR8], R24, gsb0 ;  /* 0x01600000081879f0 */ /* 0x000fe20008001818 */
[----:B------:R-:W-:Y:S01]  /*13740*/  R2UR UR10, R6 ;  /* 0x00000000060a72ca */ /* 0x000fe200000e0000 */
[----:B------:R-:W-:Y:S01]  /*13750*/  UMOV UR8, UR4 ;  /* 0x0000000400087c82 */ /* 0x000fe20008000000 */
[----:B------:R-:W-:Y:S01]  /*13760*/  R2UR UR11, R7 ;  /* 0x00000000070b72ca */ /* 0x000fe200000e0000 */
[----:B------:R-:W-:Y:S01]  /*13770*/  UMOV UR9, 0x40000040 ;  /* 0x4000004000097882 */ /* 0x000fe20000000000 */
[----:B------:R-:W-:Y:S01]  /*13780*/  VIADD R6, R4, 0x300 ;  /* 0x0000030004067836 */ /* 0x000fe20000000000 */
[----:B------:R-:W-:Y:S01]  /*13790*/  UIADD3 UR4, UR52, 0x400, URZ ;  /* 0x0000040034047890 */ /* 0x000fe2000fffe03f */
[----:B------:R-:W-:Y:S02]  /*137a0*/  IMAD.MOV.U32 R7, RZ, RZ, 0x40000040 ;  /* 0x40000040ff077424 */ /* 0x000fe400078e00ff */
[----:B0-----:R-:W-:Y:S02]  /*137b0*/  IMAD.U32 R10, RZ, RZ, UR8 ;  /* 0x00000008ff0a7e24 */ /* 0x001fe4000f8e00ff */
[----:B------:R-:W-:-:S05]  /*137c0*/  IMAD.U32 R11, RZ, RZ, UR9 ;  /* 0x00000009ff0b7e24 */ /* 0x000fca000f8e00ff */
[----:B------:R0:W-:Y:S01]  /*137d0*/  STL.64 [R1+0x28], R10 ;  /* 0x0000280a01007387 */ /* 0x0001e20000100a00 */
        /* <DEDUP_REMOVED lines=60> */
[----:B------:R-:W-:Y:S01]  /*13ba0*/  ULDC UR4, c[0x0][0x9dc] ;  /* 0x0002770000047ab9 */ /* 0x000fe20000000800 */
[----:B------:R-:W-:Y:S02]  /*13bb0*/  IMAD.MOV.U32 R7, RZ, RZ, 0x40000040 ;  /* 0x40000040ff077424 */ /* 0x000fe400078e00ff */
[----:B0-----:R-:W-:Y:S01]  /*13bc0*/  IMAD.U32 R10, RZ, RZ, UR8 ;  /* 0x00000008ff0a7e24 */ /* 0x001fe2000f8e00ff */
[----:B------:R-:W-:Y:S01]  /*13bd0*/  R2UR UR58, R6 ;  /* 0x00000000063a72ca */ /* 0x000fe200000e0000 */
[----:B------:R-:W-:Y:S01]  /*13be0*/  VIADD R6, R4, 0x604 ;  /* 0x0000060404067836 */ /* 0x000fe20000000000 */
[----:B------:R-:W-:Y:S01]  /*13bf0*/  R2UR UR59, R7 ;  /* 0x00000000073b72ca */ /* 0x000fe200000e0000 */
[----:B------:R-:W-:-:S02]  /*13c00*/  IMAD.MOV.U32 R7, RZ, RZ, 0x40000040 ;  /* 0x40000040ff077424 */ /* 0x000fc400078e00ff */
[----:B------:R-:W-:Y:S01]  /*13c10*/  VIADD R4, R4, 0x606 ;  /* 0x0000060604047836 */ /* 0x000fe20000000000 */
[----:B------:R-:W-:Y:S01]  /*13c20*/  R2UR UR42, R6 ;  /* 0x00000000062a72ca */ /* 0x000fe200000e0000 */
[----:B------:R-:W-:Y:S01]  /*13c30*/  IMAD.U32 R11, RZ, RZ, UR9 ;  /* 0x00000009ff0b7e24 */ /* 0x000fe2000f8e00ff */
[----:B------:R-:W-:Y:S01]  /*13c40*/  R2UR UR43, R7 ;  /* 0x00000000072b72ca */ /* 0x000fe200000e0000 */
[----:B------:R-:W-:Y:S01]  /*13c50*/  IMAD.MOV.U32 R7, RZ, RZ, R0 ;  /* 0x000000ffff077224 */ /* 0x000fe200078e0000 */
[----:B------:R-:W-:Y:S01]  /*13c60*/  R2UR UR38, R4 ;  /* 0x00000000042672ca */ /* 0x000fe200000e0000 */
[----:B------:R-:W-:Y:S01]  /*13c70*/  @!P1 VIADD R0, R9, 0x2a840 ;  /* 0x0002a84009009836 */ /* 0x000fe20000000000 */
[----:B------:R-:W0:Y:S01]  /*13c80*/  @P2 LDC R4, c[0x0][0x450] ;  /* 0x00011400ff042b82 */ /* 0x000e220000000800 */
[----:B------:R-:W-:Y:S01]  /*13c90*/  IMAD.U32 R9, RZ, RZ, UR4 ;  /* 0x00000004ff097e24 */ /* 0x000fe2000f8e00ff */
[----:B------:R1:W-:Y:S02]  /*13ca0*/  STL.64 [R1], R10 ;  /* 0x0000000a01007387 */ /* 0x0003e40000100a00 */
[----:B------:R-:W-:-:S02]  /*13cb0*/  @!P1 PRMT R0, RZ, 0x654, R0 ;  /* 0x00000654ff009816 */ /* 0x000fc40000000000 */
[----:B0-----:R-:W-:Y:S01]  /*13cc0*/  @P2 SHF.R.U32.HI R7, RZ, R4, R3 ;  /* 0x00000004ff072219 */ /* 0x001fe20000011603 */
[----:B------:R-:W-:Y:S01]  /*13cd0*/  IMAD R3, R72, -0x60, R164 ;  /* 0xffffffa048037824 */ /* 0x000fe200078e02a4 */
[----:B--2---:R-:W-:Y:S02]  /*13ce0*/  ISETP.GE.AND P2, PT, R13, 0x1, PT ;  /* 0x000000010d00780c */ /* 0x004fe40003f46270 */
[----:B------:R-:W-:Y:S01]  /*13cf0*/  LOP3.LUT R4, RZ, R9, RZ, 0x33, !PT ;  /* 0x00000009ff047212 */ /* 0x000fe200078e33ff */
[----:B------:R-:W0:Y:S01]  /*13d00*/  SHFL.IDX PT, R6, R7, RZ, 0x1c1f ;  /* 0x001c1fff07067589 */ /* 0x000e2200000e0000 */
[----:B------:R-:W-:-:S09]  /*13d10*/  IADD3 R106, -R174, 0x60, R3 ;  /* 0x00000060ae6a7810 */ /* 0x000fd20007ffe103 */
[----:B------:R-:W-:Y:S01]  /*13d20*/  @P2 LOP3.LUT R17, R17, 0x100000, RZ, 0xfc, !PT ;  /* 0x0010000011112812 */ /* 0x000fe200078efcff */
        /* <DEDUP_REMOVED lines=14> */
[----:B--2---:R-:W-:-:S05]  /*13e10*/  IADD3 R0, R164, R5, -R174 ;  /* 0x00000005a4007210 */ /* 0x004fca0007ffe8ae */
[----:B-1----:R-:W-:-:S04]  /*13e20*/  IMAD.IADD R11, R0, 0x1, -R163 ;  /* 0x00000001000b7824 */ /* 0x002fc800078e0aa3 */
[C---:B------:R-:W-:Y:S02]  /*13e30*/  IMAD.IADD R15, R11.reuse, 0x1, R12 ;  /* 0x000000010b0f7824 */ /* 0x040fe400078e020c */
[----:B------:R-:W-:-:S03]  /*13e40*/  IMAD.IADD R21, R11, 0x1, R4 ;  /* 0x000000010b157824 */ /* 0x000fc600078e0204 */
[----:B0-----:R-:W-:Y:S01]  /*13e50*/  VIADDMNMX R0, R6, R15, R106, PT ;  /* 0x0000000f06007246 */ /* 0x001fe2000380016a */
[----:B------:R-:W-:Y:S01]  /*13e60*/  IMAD.IADD R3, R21, 0x1, R6 ;  /* 0x0000000115037824 */ /* 0x000fe200078e0206 */
[----:B------:R-:W-:Y:S06]  /*13e70*/  @!P2 BRA `(.L_x_1643) ;  /* 0x00000000004ca947 */ /* 0x000fec0003800000 */
[----:B------:R-:W-:Y:S01]  /*13e80*/  IADD3 R6, -R163, R164, R6 ;  /* 0x000000a4a3067210 */ /* 0x000fe20007ffe106 */
        /* <DEDUP_REMOVED lines=10> */
.L_x_1645:
[----:B------:R-:W-:-:S13]  /*13f30*/  ISETP.NE.AND P2, PT, R13, 0x1, PT ;  /* 0x000000010d00780c */ /* 0x000fda0003f45270 */
[----:B------:R-:W0:Y:S02]  /*13f40*/  @P2 LDC.64 R4, c[0x0][0x9e8] ;  /* 0x00027a00ff042b82 */ /* 0x000e240000000a00 */
[----:B0-----:R-:W-:-:S05]  /*13f50*/  @P2 IMAD.HI.U32 R4, R6, R4, RZ ;  /* 0x0000000406042227 */ /* 0x001fca00078e00ff */
[----:B------:R-:W-:-:S07]  /*13f60*/  @P2 SHF.R.U32.HI R6, RZ, R5, R4 ;  /* 0x00000005ff062219 */ /* 0x000fce0000011604 */
.L_x_1646:
[----:B------:R-:W-:Y:S05]  /*13f70*/  BSYNC B0 ;  /* 0x0000000000007941 */ /* 0x000fea0003800000 */
.L_x_1644:
[----:B------:R-:W-:-:S05]  /*13f80*/  IMAD R6, R6, R13, R75 ;  /* 0x0000000d06067224 */ /* 0x000fca00078e024b */
[----:B------:R-:W-:Y:S02]  /*13f90*/  VIMNMX R3, R3, R6, !PT ;  /* 0x0000000603037248 */ /* 0x000fe40007fe0100 */
[----:B------:R-:W-:-:S07]  /*13fa0*/  VIADDMNMX R0, R6, R13, R0, PT ;  /* 0x0000000d06007246 */ /* 0x000fce0003800100 */
.L_x_1643:
[C---:B------:R-:W-:Y:S02]  /*13fb0*/  ISETP.GE.AND P2, PT, R73.reuse, 0x2, PT ;  /* 0x000000024900780c */ /* 0x040fe40003f46270 */
[----:B------:R-:W-:Y:S02]  /*13fc0*/  ISETP.GE.AND P6, PT, R73, 0x9, PT ;  /* 0x000000094900780c */ /* 0x000fe40003fc6270 */
        /* <DEDUP_REMOVED lines=115> */
[----:B------:R-:W-:Y:S02]  /*14700*/  ISETP.GE.AND P5, PT, R13, 0x1, PT ;  /* 0x000000010d00780c */ /* 0x000fe40003fa6270 */
[----:B0-----:R-:W-:Y:S01]  /*14710*/  VIADDMNMX R106, R0, R15, R106, PT ;  /* 0x0000000f006a7246 */ /* 0x001fe2000380016a */
[----:B------:R-:W-:-:S10]  /*14720*/  IMAD.IADD R3, R21, 0x1, R0 ;  /* 0x0000000115037824 */ /* 0x000fd400078e0200 */
[----:B------:R-:W-:Y:S05]  /*14730*/  @!P5 BRA `(.L_x_1647) ;  /* 0x00000000004cd947 */ /* 0x000fea0003800000 */
        /* <DEDUP_REMOVED lines=11> */
.L_x_1649:
[----:B------:R-:W-:-:S13]  /*147f0*/  ISETP.NE.AND P5, PT, R13, 0x1, PT ;  /* 0x000000010d00780c */ /* 0x000fda0003fa5270 */
[----:B------:R-:W0:Y:S02]  /*14800*/  @P5 LDC.64 R4, c[0x0][0x9e8] ;  /* 0x00027a00ff045b82 */ /* 0x000e240000000a00 */
[----:B0-----:R-:W-:-:S05]  /*14810*/  @P5 IMAD.HI.U32 R4, R0, R4, RZ ;  /* 0x0000000400045227 */ /* 0x001fca00078e00ff */
[----:B------:R-:W-:-:S07]  /*14820*/  @P5 SHF.R.U32.HI R0, RZ, R5, R4 ;  /* 0x00000005ff005219 */ /* 0x000fce0000011604 */
.L_x_1650:
[----:B------:R-:W-:Y:S05]  /*14830*/  BSYNC B0 ;  /* 0x0000000000007941 */ /* 0x000fea0003800000 */
.L_x_1648:
[----:B------:R-:W-:-:S05]  /*14840*/  IMAD R0, R0, R13, R75 ;  /* 0x0000000d00007224 */ /* 0x000fca00078e024b */
[----:B------:R-:W-:Y:S02]  /*14850*/  VIMNMX R3, R3, R0, !PT ;  /* 0x0000000003037248 */ /* 0x000fe40007fe0100 */
[----:B------:R-:W-:-:S07]  /*14860*/  VIADDMNMX R106, R0, R13, R106, PT ;  /* 0x0000000d006a7246 */ /* 0x000fce000380016a */
.L_x_1647:
        /* <DEDUP_REMOVED lines=16> */
[C---:B------:R-:W-:Y:S02]  /*14970*/  ISETP.GT.AND P2, PT, R3.reuse, 0x10, !P2 ;  /* 0x000000100300780c */ /* 0x040fe40005744270 */
[----:B------:R-:W-:Y:S02]  /*14980*/  ISETP.GT.AND P6, PT, R3, 0x8, !P6 ;  /* 0x000000080300780c */ /* 0x000fe400077c4270 */
[----:B------:R-:W-:Y:S02]  /*14990*/  ISETP.LT.OR P2, PT, R106, 0x11, P2 ;  /* 0x000000116a00780c */ /* 0x000fe40001741670 */
[----:B------:R-:W-:-:S02]  /*149a0*/  FMNMX.FTZ R5, R74, R5, !PT ;  /* 0x000000054a057209 */ /* 0x000fc40007810000 */
[----:B------:R-:W-:Y:S02]  /*149b0*/  FSEL R34, R34, -INF , !P2 ;  /* 0xff80000022227808 */ /* 0x000fe40005000000 */
[----:B------:R-:W-:Y:S02]  /*149c0*/  ISETP.NE.AND P2, PT, R79, RZ, PT ;  /* 0x000000ff4f00720c */ /* 0x000fe40003f45270 */
[----:B------:R-:W-:Y:S02]  /*149d0*/  ISETP.LT.OR P6, PT, R106, 0x9, P6 ;  /* 0x000000096a00780c */ /* 0x000fe400037c1670 */
[----:B------:R-:W-:Y:S02]  /*149e0*/  ISETP.GT.AND P2, PT, R3, 0x11, !P2 ;  /* 0x000000110300780c */ /* 0x000fe40005744270 */
[----:B------:R-:W-:Y:S02]  /*149f0*/  FMNMX.FTZ R5, R40, R5, !PT ;  /* 0x0000000528057209 */ /* 0x000fe40007810000 */
[----:B------:R-:W-:-:S02]  /*14a00*/  ISETP.LT.OR P2, PT, R106, 0x12, P2 ;  /* 0x000000126a00780c */ /* 0x000fc40001741670 */
[----:B------:R-:W-:Y:S02]  /*14a10*/  FSEL R30, R30, -INF , !P6 ;  /* 0xff8000001e1e7808 */ /* 0x000fe40007000000 */
[----:B------:R-:W-:Y:S02]  /*14a20*/  FSEL R98, R35, -INF , !P2 ;  /* 0xff80000023627808 */ /* 0x000fe40005000000 */
[----:B------:R-:W-:Y:S02]  /*14a30*/  ISETP.NE.AND P2, PT, R33, RZ, PT ;  /* 0x000000ff2100720c */ /* 0x000fe40003f45270 */
[----:B------:R-:W-:Y:S02]  /*14a40*/  ISETP.NE.AND P6, PT, R81, RZ, PT ;  /* 0x000000ff5100720c */ /* 0x000fe40003fc5270 */
        /* <DEDUP_REMOVED lines=8> */
[----:B------:R-:W-:Y:S02]  /*14ad0*/  ISETP.NE.AND P5, PT, R37, RZ, PT ;  /* 0x000000ff2500720c */ /* 0x000fe40003fa5270 */
[----:B------:R-:W-:Y:S02]  /*14ae0*/  FSEL R96, R39, -INF , !P2 ;  /* 0xff80000027607808 */ /* 0x000fe40005000000 */
        /* <DEDUP_REMOVED lines=27> */
[----:B------:R-:W-:Y:S01]  /*14ca0*/  IMAD.MOV.U32 R47, RZ, RZ, R178 ;  /* 0x000000ffff2f7224 */ /* 0x000fe200078e00b2 */
[----:B------:R-:W-:Y:S01]  /*14cb0*/  ISETP.NE.AND P2, PT, R45, RZ, PT ;  /* 0x000000ff2d00720c */ /* 0x000fe20003f45270 */
[----:B------:R-:W0:Y:S01]  /*14cc0*/  SHFL.BFLY PT, R0, R5, 0x2, 0x1f ;  /* 0x0c401f0005007f89 */ /* 0x000e2200000e0000 */
[----:B------:R-:W-:-:S02]  /*14cd0*/  ISETP.NE.AND P5, PT, R88, RZ, PT ;  /* 0x000000ff5800720c */ /* 0x000fc40003fa5270 */
[C---:B------:R-:W-:Y:S02]  /*14ce0*/  ISETP.GT.AND P2, PT, R3.reuse, 0x30, !P2 ;  /* 0x000000300300780c */ /* 0x040fe40005744270 */
[----:B------:R-:W-:Y:S02]  /*14cf0*/  ISETP.GT.AND P4, PT, R3, RZ, !P4 ;  /* 0x000000ff0300720c */ /* 0x000fe40006784270 */
        /* <DEDUP_REMOVED lines=8> */
[----:B------:R-:W-:Y:S02]  /*14d80*/  ISETP.GT.AND P3, PT, R3, 0x58, !P3 ;  /* 0x000000580300780c */ /* 0x000fe40005f64270 */
[----:B0-----:R-:W-:-:S02]  /*14d90*/  FMNMX.FTZ R11, R5, R0, !PT ;  /* 0x00000000050b7209 */ /* 0x001fc40007810000 */
[----:B------:R-:W-:Y:S02]  /*14da0*/  FSEL R4, R51, -INF , !P2 ;  /* 0xff80000033047808 */ /* 0x000fe40005000000 */
[----:B------:R-:W-:Y:S01]  /*14db0*/  ISETP.NE.AND P2, PT, R49, RZ, PT ;  /* 0x000000ff3100720c */ /* 0x000fe20003f45270 */
[----:B------:R-:W0:Y:S01]  /*14dc0*/  SHFL.BFLY PT, R0, R11, 0x1, 0x1f ;  /* 0x0c201f000b007f89 */ /* 0x000e2200000e0000 */
[----:B------:R-:W-:Y:S02]  /*14dd0*/  FMNMX.FTZ R5, R26, R102, !PT ;  /* 0x000000661a057209 */ /* 0x000fe40007810000 */
[----:B------:R-:W-:Y:S02]  /*14de0*/  ISETP.GT.AND P2, PT, R3, 0x38, !P2 ;  /* 0x000000380300780c */ /* 0x000fe40005744270 */
[----:B------:R-:W-:Y:S02]  /*14df0*/  FMNMX.FTZ R5, R30, R5, !PT ;  /* 0x000000051e057209 */ /* 0x000fe40007810000 */
[----:B------:R-:W-:-:S02]  /*14e00*/  ISETP.LT.OR P2, PT, R106, 0x39, P2 ;  /* 0x000000396a00780c */ /* 0x000fc40001741670 */
[----:B------:R-:W-:Y:S02]  /*14e10*/  FMNMX.FTZ R5, R100, R5, !PT ;  /* 0x0000000564057209 */ /* 0x000fe40007810000 */
[----:B------:R-:W-:Y:S02]  /*14e20*/  FSEL R54, R54, -INF , !P2 ;  /* 0xff80000036367808 */ /* 0x000fe40005000000 */
[----:B------:R-:W-:Y:S02]  /*14e30*/  ISETP.NE.AND P2, PT, R89, RZ, PT ;  /* 0x000000ff5900720c */ /* 0x000fe40003f45270 */
[----:B------:R-:W-:Y:S02]  /*14e40*/  ISETP.LT.OR P3, PT, R106, 0x59, P3 ;  /* 0x000000596a00780c */ /* 0x000fe40001f61670 */
[----:B------:R-:W-:Y:S02]  /*14e50*/  ISETP.GT.AND P2, PT, R3, 0x39, !P2 ;  /* 0x000000390300780c */ /* 0x000fe40005744270 */
[----:B------:R-:W-:-:S02]  /*14e60*/  FSEL R70, R70, -INF , !P3 ;  /* 0xff80000046467808 */ /* 0x000fc40005800000 */
[----:B------:R-:W-:Y:S02]  /*14e70*/  ISETP.LT.OR P2, PT, R106, 0x3a, P2 ;  /* 0x0000003a6a00780c */ /* 0x000fe40001741670 */
[----:B0-----:R-:W-:Y:S02]  /*14e80*/  FMNMX.FTZ R0, R11, R0, !PT ;  /* 0x000000000b007209 */ /* 0x001fe40007810000 */
[----:B------:R-:W-:Y:S02]  /*14e90*/  FSEL R50, R55, -INF , !P2 ;  /* 0xff80000037327808 */ /* 0x000fe40005000000 */
[----:B------:R-:W-:Y:S01]  /*14ea0*/  ISETP.NE.AND P2, PT, R53, RZ, PT ;  /* 0x000000ff3500720c */ /* 0x000fe20003f45270 */
[----:B------:R-:W-:Y:S01]  /*14eb0*/  FMUL.FTZ R15, R0, R7 ;  /* 0x00000007000f7220 */ /* 0x000fe20000410000 */
        /* <DEDUP_REMOVED lines=17> */
[----:B------:R-:W-:Y:S02]  /*14fd0*/  ISETP.NE.AND P6, PT, R25, RZ, PT ;  /* 0x000000ff1900720c */ /* 0x000fe40003fc5270 */
[----:B------:R-:W-:Y:S02]  /*14fe0*/  FSEL R62, R62, -INF , !P2 ;  /* 0xff8000003e3e7808 */ /* 0x000fe40005000000 */
[----:B------:R-:W-:-:S02]  /*14ff0*/  FMNMX.FTZ R25, R88, R21, !PT ;  /* 0x0000001558197209 */ /* 0x000fc40007810000 */
[----:B------:R-:W-:Y:S02]  /*15000*/  ISETP.GT.AND P2, PT, R3, 0x49, !P5 ;  /* 0x000000490300780c */ /* 0x000fe40006f44270 */
[----:B------:R-:W-:Y:S02]  /*15010*/  FMNMX.FTZ R25, R4, R25, !PT ;  /* 0x0000001904197209 */ /* 0x000fe40007810000 */
[----:B------:R-:W-:Y:S02]  /*15020*/  ISETP.LT.OR P2, PT, R106, 0x4a, P2 ;  /* 0x0000004a6a00780c */ /* 0x000fe40001741670 */
[----:B------:R-:W-:Y:S02]  /*15030*/  FMNMX.FTZ R25, R54, R25, !PT ;  /* 0x0000001936197209 */ /* 0x000fe40007810000 */
[----:B------:R-:W-:Y:S02]  /*15040*/  FSEL R104, R63, -INF , !P2 ;  /* 0xff8000003f687808 */ /* 0x000fe40005000000 */
[----:B------:R-:W-:-:S02]  /*15050*/  FSETP.NEU.FTZ.AND P2, PT, R0, -INF , PT ;  /* 0xff8000000000780b */ /* 0x000fc40003f5d000 */
[----:B------:R-:W-:Y:S02]  /*15060*/  ISETP.NE.AND P5, PT, R61, RZ, PT ;  /* 0x000000ff3d00720c */ /* 0x000fe40003fa5270 */
[----:B------:R-:W-:Y:S02]  /*15070*/  FMNMX.FTZ R25, R50, R25, !PT ;  /* 0x0000001932197209 */ /* 0x000fe40007810000 */
[----:B------:R-:W-:Y:S02]  /*15080*/  FSEL R15, R15, RZ, P2 ;  /* 0x000000ff0f0f7208 */ /* 0x000fe40001000000 */
[C---:B------:R-:W-:Y:S02]  /*15090*/  ISETP.GT.AND P2, PT, R3.reuse, 0x50, !P5 ;  /* 0x000000500300780c */ /* 0x040fe40006f44270 */
[----:B------:R-:W-:Y:S01]  /*150a0*/  FMNMX.FTZ R27, R58, R25, !PT ;  /* 0x000000193a1b7209 */ /* 0x000fe20007810000 */
[-CC-:B------:R-:W-:Y:S01]  /*150b0*/  FFMA.FTZ R148, R40, R7.reuse, -R15.reuse ;  /* 0x0000000728947223 */ /* 0x180fe2000001080f */
[----:B------:R-:W-:Y:S01]  /*150c0*/  ISETP.LT.OR P2, PT, R106, 0x51, P2 ;  /* 0x000000516a00780c */ /* 0x000fe20001741670 */
[--C-:B------:R-:W-:Y:S01]  /*150d0*/  FFMA.FTZ R31, R36, R7, -R15.reuse ;  /* 0x00000007241f7223 */ /* 0x100fe2000001080f */
[----:B------:R-:W-:Y:S01]  /*150e0*/  FMNMX.FTZ R27, R90, R27, !PT ;  /* 0x0000001b5a1b7209 */ /* 0x000fe20007810000 */
[-CC-:B------:R-:W-:Y:S01]  /*150f0*/  FFMA.FTZ R156, R108, R7.reuse, -R15.reuse ;  /* 0x000000076c9c7223 */ /* 0x180fe2000001080f */
[----:B------:R-:W-:Y:S01]  /*15100*/  FSEL R66, R66, -INF , !P2 ;  /* 0xff80000042427808 */ /* 0x000fe20005000000 */
[-CC-:B------:R-:W-:Y:S01]  /*15110*/  FFMA.FTZ R86, R86, R7.reuse, -R15.reuse ;  /* 0x0000000756567223 */ /* 0x180fe2000001080f */
[----:B------:R-:W-:Y:S01]  /*15120*/  ISETP.GT.AND P2, PT, R3, 0x51, !P6 ;  /* 0x000000510300780c */ /* 0x000fe20007744270 */
[--C-:B------:R-:W-:Y:S01]  /*15130*/  FFMA.FTZ R39, R10, R7, -R15.reuse ;  /* 0x000000070a277223 */ /* 0x100fe2000001080f */
[----:B------:R-:W-:Y:S01]  /*15140*/  FMNMX.FTZ R27, R62, R27, !PT ;  /* 0x0000001b3e1b7209 */ /* 0x000fe20007810000 */
[-CC-:B------:R-:W-:Y:S01]  /*15150*/  FFMA.FTZ R158, R84, R7.reuse, -R15.reuse ;  /* 0x00000007549e7223 */ /* 0x180fe2000001080f */
[----:B------:R-:W-:Y:S01]  /*15160*/  ISETP.NE.AND P5, PT, R29, RZ, PT ;  /* 0x000000ff1d00720c */ /* 0x000fe20003fa5270 */
[--C-:B------:R-:W-:Y:S01]  /*15170*/  FFMA.FTZ R29, R44, R7, -R15.reuse ;  /* 0x000000072c1d7223 */ /* 0x100fe2000001080f */
[----:B------:R-:W-:Y:S01]  /*15180*/  ISETP.LT.OR P2, PT, R106, 0x52, P2 ;  /* 0x000000526a00780c */ /* 0x000fe20001741670 */
[----:B------:R-:W-:Y:S01]  /*15190*/  MUFU.EX2 R156, R156 ;  /* 0x0000009c009c7308 */ /* 0x000fe20000000800 */
[----:B------:R-:W-:Y:S01]  /*151a0*/  FMNMX.FTZ R27, R104, R27, !PT ;  /* 0x0000001b681b7209 */ /* 0x000fe20007810000 */
[-CC-:B------:R-:W-:Y:S01]  /*151b0*/  FFMA.FTZ R76, R76, R7.reuse, -R15.reuse ;  /* 0x000000074c4c7223 */ /* 0x180fe2000001080f */
[----:B------:R-:W-:Y:S01]  /*151c0*/  ISETP.GT.AND P4, PT, R3, 0x59, !P5 ;  /* 0x000000590300780c */ /* 0x000fe20006f84270 */
[-CC-:B------:R-:W-:Y:S01]  /*151d0*/  FFMA.FTZ R152, R82, R7.reuse, -R15.reuse ;  /* 0x0000000752987223 */ /* 0x180fe2000001080f */
[----:B------:R-:W-:Y:S01]  /*151e0*/  FSEL R40, R67, -INF , !P2 ;  /* 0xff80000043287808 */ /* 0x000fe20005000000 */
[--C-:B------:R-:W-:Y:S01]  /*151f0*/  FFMA.FTZ R78, R78, R7, -R15.reuse ;  /* 0x000000074e4e7223 */ /* 0x100fe2000001080f */
[----:B------:R-:W-:Y:S01]  /*15200*/  FMNMX.FTZ R3, R66, R27, !PT ;  /* 0x0000001b42037209 */ /* 0x000fe20007810000 */
[----:B------:R-:W0:Y:S01]  /*15210*/  MUFU.EX2 R5, R86 ;  /* 0x0000005600057308 */ /* 0x000e220000000800 */
[----:B------:R-:W-:Y:S01]  /*15220*/  ISETP.LT.OR P4, PT, R106, 0x5a, P4 ;  /* 0x0000005a6a00780c */ /* 0x000fe20002781670 */
[--C-:B------:R-:W-:Y:S01]  /*15230*/  FFMA.FTZ R154, R80, R7, -R15.reuse ;  /* 0x00000007509a7223 */ /* 0x100fe2000001080f */
[----:B------:R-:W-:Y:S01]  /*15240*/  FMNMX.FTZ R3, R40, R3, !PT ;  /* 0x0000000328037209 */ /* 0x000fe20007810000 */
[-CC-:B------:R-:W-:Y:S01]  /*15250*/  FFMA.FTZ R37, R14, R7.reuse, -R15.reuse ;  /* 0x000000070e257223 */ /* 0x180fe2000001080f */
[----:B------:R-:W-:Y:S01]  /*15260*/  FSEL R36, R71, -INF , !P4 ;  /* 0xff80000047247808 */ /* 0x000fe20006000000 */
[--C-:B------:R-:W-:Y:S01]  /*15270*/  FFMA.FTZ R74, R74, R7, -R15.reuse ;  /* 0x000000074a4a7223 */ /* 0x100fe2000001080f */
[----:B------:R-:W-:Y:S01]  /*15280*/  FMNMX.FTZ R3, R70, R3, !PT ;  /* 0x0000000346037209 */ /* 0x000fe20007810000 */
[----:B------:R-:W1:Y:S01]  /*15290*/  MUFU.EX2 R158, R158 ;  /* 0x0000009e009e7308 */ /* 0x000e620000000800 */
[-CC-:B------:R-:W-:Y:S01]  /*152a0*/  FFMA.FTZ R35, R20, R7.reuse, -R15.reuse ;  /* 0x0000000714237223 */ /* 0x180fe2000001080f */
[--C-:B------:R-:W-:Y:S01]  /*152b0*/  FFMA.FTZ R6, R6, R7, -R15.reuse ;  /* 0x0000000706067223 */ /* 0x100fe2000001080f */
[----:B------:R-:W-:Y:S01]  /*152c0*/  FMNMX.FTZ R3, R36, R3, !PT ;  /* 0x0000000324037209 */ /* 0x000fe20007810000 */
[-CC-:B-----5:R-:W-:Y:S01]  /*152d0*/  FFMA.FTZ R144, R48, R7.reuse, -R15.reuse ;  /* 0x0000000730907223 */ /* 0x1a0fe2000001080f */
[-CC-:B------:R-:W-:Y:S01]  /*152e0*/  FFMA.FTZ R146, R52, R7.reuse, -R15.reuse ;  /* 0x0000000734927223 */ /* 0x180fe2000001080f */
[-CC-:B------:R-:W-:Y:S01]  /*152f0*/  FFMA.FTZ R33, R28, R7.reuse, -R15.reuse ;  /* 0x000000071c217223 */ /* 0x180fe2000001080f */
[-C--:B------:R-:W-:Y:S01]  /*15300*/  FFMA.FTZ R140, R56, R7.reuse, -R15 ;  /* 0x00000007388c7223 */ /* 0x080fe2000001080f */
[----:B------:R-:W2:Y:S01]  /*15310*/  SHFL.BFLY PT, R44, R3, 0x2, 0x1f ;  /* 0x0c401f00032c7f89 */ /* 0x000ea200000e0000 */
[----:B------:R-:W3:Y:S01]  /*15320*/  MUFU.EX2 R11, R76 ;  /* 0x0000004c000b7308 */ /* 0x000ee20000000800 */
[----:B0-----:R-:W-:Y:S01]  /*15330*/  FADD.FTZ R43, R156, R5 ;  /* 0x000000059c2b7221 */ /* 0x001fe20000010000 */
[-CC-:B------:R-:W-:Y:S01]  /*15340*/  FFMA.FTZ R142, R60, R7.reuse, -R15.reuse ;  /* 0x000000073c8e7223 */ /* 0x180fe2000001080f */
[-CC-:B------:R-:W-:Y:S01]  /*15350*/  FFMA.FTZ R136, R64, R7.reuse, -R15.reuse ;  /* 0x0000000740887223 */ /* 0x180fe2000001080f */
[----:B------:R-:W-:Y:S01]  /*15360*/  FFMA.FTZ R138, R68, R7, -R15 ;  /* 0x00000007448a7223 */ /* 0x000fe2000001080f */
[----:B------:R-:W-:-:S02]  /*15370*/  ISETP.NE.AND P5, PT, R209, 0x1, PT ;  /* 0x00000001d100780c */ /* 0x000fc40003fa5270 */
[----:B------:R-:W-:Y:S01]  /*15380*/  F2FP.BF16.F32.PACK_AB R156, R5, R156 ;  /* 0x0000009c059c723e */ /* 0x000fe200000010ff */
[----:B------:R-:W0:Y:S08]  /*15390*/  MUFU.EX2 R152, R152 ;  /* 0x0000009800987308 */ /* 0x000e300000000800 */
[----:B------:R-:W4:Y:S02]  /*153a0*/  MUFU.EX2 R21, R78 ;  /* 0x0000004e00157308 */ /* 0x000f240000000800 */
[----:B------:R-:W1:Y:S01]  /*153b0*/  @P5 LDC R49, c[0x0][0x44c] ;  /* 0x00011300ff315b82 */ /* 0x000e620000000800 */
[----:B--2---:R-:W-:-:S05]  /*153c0*/  FMNMX.FTZ R44, R3, R44, !PT ;  /* 0x0000002c032c7209 */ /* 0x004fca0007810000 */
[----:B------:R-:W2:Y:S01]  /*153d0*/  MUFU.EX2 R154, R154 ;  /* 0x0000009a009a7308 */ /* 0x000ea20000000800 */
[----:B------:R-:W3:Y:S07]  /*153e0*/  SHFL.BFLY PT, R3, R44, 0x1, 0x1f ;  /* 0x0c201f002c037f89 */ /* 0x000eee00000e0000 */
[----:B------:R-:W2:Y:S08]  /*153f0*/  MUFU.EX2 R25, R74 ;  /* 0x0000004a00197308 */ /* 0x000eb00000000800 */
[----:B------:R-:W2:Y:S01]  /*15400*/  MUFU.EX2 R148, R148 ;  /* 0x0000009400947308 */ /* 0x000ea20000000800 */
[----:B-1----:R-:W-:-:S07]  /*15410*/  @P5 IMAD.HI.U32 R49, R178, R49, RZ ;  /* 0x00000031b2315227 */ /* 0x002fce00078e00ff */
[----:B------:R1:W-:Y:S01]  /*15420*/  MUFU.EX2 R27, R31 ;  /* 0x0000001f001b7308 */ /* 0x0003e20000000800 */
[----:B---3--:R-:W-:-:S04]  /*15430*/  FMNMX.FTZ R3, R44, R3, !PT ;  /* 0x000000032c037209 */ /* 0x008fc80007810000 */
[C---:B------:R-:W-:Y:S01]  /*15440*/  FSETP.NEU.FTZ.AND P2, PT, R3.reuse, -INF , PT ;  /* 0xff8000000300780b */ /* 0x040fe20003f5d000 */
[-C--:B------:R-:W-:Y:S01]  /*15450*/  FMUL.FTZ R10, R3, R7.reuse ;  /* 0x00000007030a7220 */ /* 0x080fe20000410000 */
[-CC-:B-1----:R-:W-:Y:S01]  /*15460*/  FFMA.FTZ R31, R32, R7.reuse, -R15.reuse ;  /* 0x00000007201f7223 */ /* 0x182fe2000001080f */
[----:B------:R-:W-:Y:S01]  /*15470*/  FFMA.FTZ R15, R24, R7, -R15 ;  /* 0x00000007180f7223 */ /* 0x000fe2000001080f */
[----:B------:R-:W-:Y:S02]  /*15480*/  MUFU.EX2 R29, R29 ;  /* 0x0000001d001d7308 */ /* 0x000fe40000000800 */
[----:B------:R-:W-:-:S05]  /*15490*/  FSEL R41, R10, RZ, P2 ;  /* 0x000000ff0a297208 */ /* 0x000fca0001000000 */
[-CC-:B------:R-:W-:Y:S01]  /*154a0*/  FFMA.FTZ R157, R26, R7.reuse, -R41.reuse ;  /* 0x000000071a9d7223 */ /* 0x180fe20000010829 */
[-CC-:B------:R-:W-:Y:S01]  /*154b0*/  FFMA.FTZ R10, R102, R7.reuse, -R41.reuse ;  /* 0x00000007660a7223 */ /* 0x180fe20000010829 */
[-CC-:B------:R-:W-:Y:S01]  /*154c0*/  FFMA.FTZ R159, R30, R7.reuse, -R41.reuse ;  /* 0x000000071e9f7223 */ /* 0x180fe20000010829 */
[-CC-:B------:R-:W-:Y:S01]  /*154d0*/  FFMA.FTZ R14, R100, R7.reuse, -R41.reuse ;  /* 0x00000007640e7223 */ /* 0x180fe20000010829 */
[-C--:B------:R-:W-:Y:S01]  /*154e0*/  FFMA.FTZ R153, R34, R7.reuse, -R41 ;  /* 0x0000000722997223 */ /* 0x080fe20000010829 */
[----:B------:R-:W-:Y:S01]  /*154f0*/  FADD.FTZ R30, R158, R43 ;  /* 0x0000002b9e1e7221 */ /* 0x000fe20000010000 */
[----:B------:R-:W-:Y:S01]  /*15500*/  MUFU.EX2 R157, R157 ;  /* 0x0000009d009d7308 */ /* 0x000fe20000000800 */
[-CC-:B------:R-:W-:Y:S01]  /*15510*/  FFMA.FTZ R20, R98, R7.reuse, -R41.reuse ;  /* 0x0000000762147223 */ /* 0x180fe20000010829 */
[-CC-:B------:R-:W-:Y:S01]  /*15520*/  FFMA.FTZ R155, R38, R7.reuse, -R41.reuse ;  /* 0x00000007269b7223 */ /* 0x180fe20000010829 */
[----:B------:R-:W-:Y:S01]  /*15530*/  FADD.FTZ R43, R11, R30 ;  /* 0x0000001e0b2b7221 */ /* 0x000fe20000010000 */
[-CC-:B------:R-:W-:Y:S01]  /*15540*/  FFMA.FTZ R24, R96, R7.reuse, -R41.reuse ;  /* 0x0000000760187223 */ /* 0x180fe20000010829 */
[-CC-:B------:R-:W-:Y:S01]  /*15550*/  FFMA.FTZ R149, R42, R7.reuse, -R41.reuse ;  /* 0x000000072a957223 */ /* 0x180fe20000010829 */
[-C--:B------:R-:W-:Y:S01]  /*15560*/  FFMA.FTZ R26, R94, R7.reuse, -R41 ;  /* 0x000000075e1a7223 */ /* 0x080fe20000010829 */
[----:B0-----:R-:W-:Y:S01]  /*15570*/  FADD.FTZ R30, R152, R43 ;  /* 0x0000002b981e7221 */ /* 0x001fe20000010000 */
[----:B------:R-:W0:Y:S01]  /*15580*/  MUFU.EX2 R10, R10 ;  /* 0x0000000a000a7308 */ /* 0x000e220000000800 */
[-CC-:B------:R-:W-:Y:S01]  /*15590*/  FFMA.FTZ R151, R46, R7.reuse, -R41.reuse ;  /* 0x000000072e977223 */ /* 0x180fe20000010829 */
[-CC-:B------:R-:W-:Y:S01]  /*155a0*/  FFMA.FTZ R28, R92, R7.reuse, -R41.reuse ;  /* 0x000000075c1c7223 */ /* 0x180fe20000010829 */
[----:B----4-:R-:W-:Y:S01]  /*155b0*/  FADD.FTZ R45, R21, R30 ;  /* 0x0000001e152d7221 */ /* 0x010fe20000010000 */
[-CC-:B------:R-:W-:Y:S01]  /*155c0*/  FFMA.FTZ R145, R88, R7.reuse, -R41.reuse ;  /* 0x0000000758917223 */ /* 0x180fe20000010829 */
[-CC-:B------:R-:W-:Y:S01]  /*155d0*/  FFMA.FTZ R4, R4, R7.reuse, -R41.reuse ;  /* 0x0000000704047223 */ /* 0x180fe20000010829 */
[-C--:B------:R-:W-:Y:S01]  /*155e0*/  FFMA.FTZ R147, R54, R7.reuse, -R41 ;  /* 0x0000000736937223 */ /* 0x080fe20000010829 */
[----:B--2---:R-:W-:Y:S01]  /*155f0*/  FADD.FTZ R34, R154, R45 ;  /* 0x0000002d9a227221 */ /* 0x004fe20000010000 */
[----:B------:R-:W1:Y:S01]  /*15600*/  MUFU.EX2 R159, R159 ;  /* 0x0000009f009f7308 */ /* 0x000e620000000800 */
[----:B------:R-:W2:Y:S01]  /*15610*/  @P5 LDC R38, c[0x0][0x450] ;  /* 0x00011400ff265b82 */ /* 0x000ea20000000800 */
[-CC-:B------:R-:W-:Y:S01]  /*15620*/  FFMA.FTZ R30, R50, R7.reuse, -R41.reuse ;  /* 0x00000007321e7223 */ /* 0x180fe20000010829 */
[----:B------:R-:W-:Y:S01]  /*15630*/  FADD.FTZ R45, R25, R34 ;  /* 0x00000022192d7221 */ /* 0x000fe20000010000 */
[-CC-:B------:R-:W-:Y:S01]  /*15640*/  FFMA.FTZ R141, R58, R7.reuse, -R41.reuse ;  /* 0x000000073a8d7223 */ /* 0x180fe20000010829 */
[-CC-:B------:R-:W-:Y:S01]  /*15650*/  FFMA.FTZ R90, R90, R7.reuse, -R41.reuse ;  /* 0x000000075a5a7223 */ /* 0x180fe20000010829 */
[-C--:B------:R-:W-:Y:S01]  /*15660*/  FFMA.FTZ R62, R62, R7.reuse, -R41 ;  /* 0x000000073e3e7223 */ /* 0x080fe20000010829 */
[----:B------:R-:W-:Y:S01]  /*15670*/  FADD.FTZ R34, R148, R45 ;  /* 0x0000002d94227221 */ /* 0x000fe20000010000 */
[----:B------:R-:W3:Y:S01]  /*15680*/  MUFU.EX2 R14, R14 ;  /* 0x0000000e000e7308 */ /* 0x000ee20000000800 */
[----:B0-----:R-:W-:Y:S01]  /*15690*/  FADD.FTZ R32, R157, R10 ;  /* 0x0000000a9d207221 */ /* 0x001fe20000010000 */
[-CC-:B------:R-:W-:Y:S01]  /*156a0*/  FFMA.FTZ R104, R104, R7.reuse, -R41.reuse ;  /* 0x0000000768687223 */ /* 0x180fe20000010829 */
[----:B------:R-:W-:Y:S01]  /*156b0*/  FADD.FTZ R34, R27, R34 ;  /* 0x000000221b227221 */ /* 0x000fe20000010000 */
[-CC-:B------:R-:W-:Y:S01]  /*156c0*/  FFMA.FTZ R66, R66, R7.reuse, -R41.reuse ;  /* 0x0000000742427223 */ /* 0x180fe20000010829 */
[-CC-:B------:R-:W-:Y:S01]  /*156d0*/  FFMA.FTZ R40, R40, R7.reuse, -R41.reuse ;  /* 0x0000000728287223 */ /* 0x180fe20000010829 */
[-CC-:B------:R-:W-:Y:S01]  /*156e0*/  FFMA.FTZ R70, R70, R7.reuse, -R41.reuse ;  /* 0x0000000746467223 */ /* 0x180fe20000010829 */
[----:B------:R-:W-:Y:S01]  /*156f0*/  FADD.FTZ R45, R29, R34 ;  /* 0x000000221d2d7221 */ /* 0x000fe20000010000 */
[----:B------:R-:W0:Y:S01]  /*15700*/  MUFU.EX2 R153, R153 ;  /* 0x0000009900997308 */ /* 0x000e220000000800 */
[----:B-1----:R-:W-:Y:S01]  /*15710*/  FADD.FTZ R43, R159, R32 ;  /* 0x000000209f2b7221 */ /* 0x002fe20000010000 */
[----:B------:R-:W-:Y:S01]  /*15720*/  FFMA.FTZ R36, R36, R7, -R41 ;  /* 0x0000000724247223 */ /* 0x000fe20000010829 */
[----:B------:R-:W-:-:S02]  /*15730*/  F2FP.BF16.F32.PACK_AB R158, R11, R158 ;  /* 0x0000009e0b9e723e */ /* 0x000fc400000010ff */
[----:B------:R-:W-:Y:S02]  /*15740*/  F2FP.BF16.F32.PACK_AB R157, R10, R157 ;  /* 0x0000009d0a9d723e */ /* 0x000fe400000010ff */
[----:B------:R-:W-:Y:S01]  /*15750*/  F2FP.BF16.F32.PACK_AB R152, R21, R152 ;  /* 0x000000981598723e */ /* 0x000fe200000010ff */
[----:B------:R-:W1:Y:S01]  /*15760*/  MUFU.EX2 R20, R20 ;  /* 0x0000001400147308 */ /* 0x000e620000000800 */
[----:B---3--:R-:W-:Y:S01]  /*15770*/  FADD.FTZ R32, R14, R43 ;  /* 0x0000002b0e207221 */ /* 0x008fe20000010000 */
[----:B--2---:R-:W-:Y:S02]  /*15780*/  @P5 SHF.R.U32.HI R47, RZ, R38, R49 ;  /* 0x00000026ff2f5219 */ /* 0x004fe40000011631 */
[----:B------:R-:W-:Y:S02]  /*15790*/  ISETP.GE.AND P5, PT, R13, 0x1, PT ;  /* 0x000000010d00780c */ /* 0x000fe40003fa6270 */
[----:B------:R-:W-:Y:S02]  /*157a0*/  F2FP.BF16.F32.PACK_AB R154, R25, R154 ;  /* 0x0000009a199a723e */ /* 0x000fe400000010ff */
[----:B------:R-:W2:Y:S01]  /*157b0*/  MUFU.EX2 R155, R155 ;  /* 0x0000009b009b7308 */ /* 0x000ea20000000800 */
[----:B0-----:R-:W-:Y:S01]  /*157c0*/  FADD.FTZ R43, R153, R32 ;  /* 0x00000020992b7221 */ /* 0x001fe20000010000 */
[----:B------:R-:W-:-:S02]  /*157d0*/  F2FP.BF16.F32.PACK_AB R148, R27, R148 ;  /* 0x000000941b94723e */ /* 0x000fc400000010ff */
[----:B------:R-:W-:-:S04]  /*157e0*/  F2FP.BF16.F32.PACK_AB R159, R14, R159 ;  /* 0x0000009f0e9f723e */ /* 0x000fc800000010ff */
[----:B------:R-:W0:Y:S01]  /*157f0*/  MUFU.EX2 R24, R24 ;  /* 0x0000001800187308 */ /* 0x000e220000000800 */
[C---:B-1----:R-:W-:Y:S01]  /*15800*/  FADD.FTZ R32, R20.reuse, R43 ;  /* 0x0000002b14207221 */ /* 0x042fe20000010000 */
        /* <DEDUP_REMOVED lines=22> */
[----:B------:R-:W-:Y:S01]  /*15970*/  IMAD.IADD R43, R150, 0x1, R47 ;  /* 0x00000001962b7824 */ /* 0x000fe200078e022f */
[----:B------:R-:W-:-:S03]  /*15980*/  F2FP.BF16.F32.PACK_AB R150, R6, R29 ;  /* 0x0000001d0696723e */ /* 0x000fc600000010ff */
[----:B------:R-:W-:Y:S02]  /*15990*/  IMAD.IADD R12, R43, 0x1, R12 ;  /* 0x000000012b0c7824 */ /* 0x000fe400078e020c */
        /* <DEDUP_REMOVED lines=45> */
[----:B------:R-:W-:Y:S01]  /*15c70*/  F2FP.BF16.F32.PACK_AB R137, R137, R66 ;  /* 0x000000428989723e */ /* 0x000fe200000010ff */
[----:B------:R-:W-:-:S05]  /*15c80*/  VIADD R10, R72, 0xfffffffe ;  /* 0xfffffffe480a7836 */ /* 0x000fca0000000000 */
[----:B------:R-:W1:Y:S01]  /*15c90*/  MUFU.EX2 R139, R36 ;  /* 0x00000024008b7308 */ /* 0x000e620000000800 */
[----:B--2---:R-:W-:-:S07]  /*15ca0*/  FADD.FTZ R4, R70, R5 ;  /* 0x0000000546047221 */ /* 0x004fce0000010000 */
[----:B------:R-:W2:Y:S01]  /*15cb0*/  MUFU.EX2 R15, R15 ;  /* 0x0000000f000f7308 */ /* 0x000ea20000000800 */
[----:B0-----:R-:W-:Y:S01]  /*15cc0*/  FADD.FTZ R32, R138, R11 ;  /* 0x0000000b8a207221 */ /* 0x001fe20000010000 */
[C---:B-1----:R-:W-:Y:S01]  /*15cd0*/  FADD.FTZ R5, R139.reuse, R4 ;  /* 0x000000048b057221 */ /* 0x042fe20000010000 */
[----:B------:R-:W-:Y:S02]  /*15ce0*/  F2FP.BF16.F32.PACK_AB R139, R139, R70 ;  /* 0x000000468b8b723e */ /* 0x000fe400000010ff */
[C---:B--2---:R-:W-:Y:S01]  /*15cf0*/  FADD.FTZ R6, R15.reuse, R32 ;  /* 0x000000200f067221 */ /* 0x044fe20000010000 */
[----:B------:R-:W-:Y:S01]  /*15d00*/  F2FP.BF16.F32.PACK_AB R138, R15, R138 ;  /* 0x0000008a0f8a723e */ /* 0x000fe200000010ff */
[----:B------:R-:W-:Y:S06]  /*15d10*/  @!P5 BRA `(.L_x_1651) ;  /* 0x000000000048d947 */ /* 0x000fec0003800000 */
        /* <DEDUP_REMOVED lines=11> */
.L_x_1653:
[----:B------:R-:W-:-:S13]  /*15dd0*/  ISETP.NE.AND P2, PT, R13, 0x1, PT ;  /* 0x000000010d00780c */ /* 0x000fda0003f45270 */
[----:B------:R-:W0:Y:S02]  /*15de0*/  @P2 LDC.64 R14, c[0x0][0x9e8] ;  /* 0x00027a00ff0e2b82 */ /* 0x000e240000000a00 */
[----:B0-----:R-:W-:-:S05]  /*15df0*/  @P2 IMAD.HI.U32 R14, R4, R14, RZ ;  /* 0x0000000e040e2227 */ /* 0x001fca00078e00ff */
[----:B------:R-:W-:-:S07]  /*15e00*/  @P2 SHF.R.U32.HI R4, RZ, R15, R14 ;  /* 0x0000000fff042219 */ /* 0x000fce000001160e */
.L_x_1654:
[----:B------:R-:W-:Y:S05]  /*15e10*/  BSYNC B0 ;  /* 0x0000000000007941 */ /* 0x000fea0003800000 */
.L_x_1652:
[----:B------:R-:W-:-:S05]  /*15e20*/  IMAD R13, R4, R13, R13 ;  /* 0x0000000d040d7224 */ /* 0x000fca00078e020d */
[----:B------:R-:W-:-:S07]  /*15e30*/  VIMNMX R12, R12, R13, PT ;  /* 0x0000000d0c0c7248 */ /* 0x000fce0003fe0100 */
.L_x_1651:
[----:B------:R-:W-:Y:S01]  /*15e40*/  IMAD.HI R12, R12, 0x2aaaaaab, RZ ;  /* 0x2aaaaaab0c0c7827 */ /* 0x000fe200078e02ff */
[----:B------:R-:W-:Y:S01]  /*15e50*/  ULDC UR59, c[0x0][0x9e4] ;  /* 0x00027900003b7ab9 */ /* 0x000fe20000000800 */
[----:B------:R-:W-:Y:S01]  /*15e60*/  ULDC UR58, c[0x0][0x9e4] ;  /* 0x00027900003a7ab9 */ /* 0x000fe20000000800 */
[----:B------:R-:W-:Y:S01]  /*15e70*/  BSSY B0, `(.L_x_1655) ;  /* 0x0000346000007945 */ /* 0x000fe20003800000 */
[----:B------:R-:W-:Y:S01]  /*15e80*/  IMAD.MOV.U32 R4, RZ, RZ, 0x3f800000 ;  /* 0x3f800000ff047424 */ /* 0x000fe200078e00ff */
[----:B------:R-:W-:Y:S02]  /*15e90*/  SHF.R.U32.HI R11, RZ, 0x1f, R12 ;  /* 0x0000001fff0b7819 */ /* 0x000fe4000001160c */
[----:B------:R-:W-:Y:S02]  /*15ea0*/  CS2R R86, SRZ ;  /* 0x0000000000567805 */ /* 0x000fe4000001ff00 */
[----:B------:R-:W-:Y:S02]  /*15eb0*/  CS2R R84, SRZ ;  /* 0x0000000000547805 */ /* 0x000fe4000001ff00 */
[----:B------:R-:W-:-:S02]  /*15ec0*/  CS2R R82, SRZ ;  /* 0x0000000000527805 */ /* 0x000fc4000001ff00 */
[----:B------:R-:W-:Y:S01]  /*15ed0*/  LEA.HI.SX32 R13, R12, R11, 0x1c ;  /* 0x0000000b0c0d7211 */ /* 0x000fe200078fe2ff */
[----:B------:R-:W-:Y:S01]  /*15ee0*/  IMAD.MOV.U32 R11, RZ, RZ, 0x3f800000 ;  /* 0x3f800000ff0b7424 */ /* 0x000fe200078e00ff */
        /* <DEDUP_REMOVED lines=31> */
[----:B------:R-:W-:Y:S06]  /*160e0*/  @!P2 BRA `(.L_x_1656) ;  /* 0x000000300078a947 */ /* 0x000fec0003800000 */
[----:B------:R-:W-:Y:S01]  /*160f0*/  BSSY B1, `(.L_x_1657) ;  /* 0x0000319000017945 */ /* 0x000fe20003800000 */
[----:B------:R-:W-:Y:S02]  /*16100*/  IMAD.MOV.U32 R4, RZ, RZ, 0x3f800000 ;  /* 0x3f800000ff047424 */ /* 0x000fe400078e00ff */
[----:B------:R-:W-:-:S07]  /*16110*/  IMAD.MOV.U32 R87, RZ, RZ, RZ ;  /* 0x000000ffff577224 */ /* 0x000fce00078e00ff */
.L_x_1676:
[----:B------:R-:W-:-:S05]  /*16120*/  VIADD R21, R22, 0x1 ;  /* 0x0000000116157836 */ /* 0x000fca0000000000 */
[----:B------:R-:W-:-:S04]  /*16130*/  ISETP.NE.AND P2, PT, R21, 0x2, PT ;  /* 0x000000021500780c */ /* 0x000fc80003f45270 */
[----:B------:R-:W-:Y:S02]  /*16140*/  SEL R206, RZ, 0x1, P2 ;  /* 0x00000001ffce7807 */ /* 0x000fe40001000000 */
[----:B------:R-:W-:Y:S02]  /*16150*/  SEL R21, R21, RZ, P2 ;  /* 0x000000ff15157207 */ /* 0x000fe40001000000 */
[----:B------:R-:W-:Y:S01]  /*16160*/  LOP3.LUT R206, R23, R206, RZ, 0x3c, !PT ;  /* 0x000000ce17ce7212 */ /* 0x000fe200078e3cff */
[----:B------:R-:W-:Y:S06]  /*16170*/  @!P0 BRA `(.L_x_1658) ;  /* 0x0000000000048947 */ /* 0x000fec0003800000 */
[----:B------:R-:W-:Y:S01]  /*16180*/  BPT.TRAP 0x1 ;  /* 0x000000040000795c */ /* 0x000fe20000300000 */
.L_x_1658:
[----:B------:R-:W-:Y:S01]  /*16190*/  IMAD R7, R21, 0x8, R2 ;  /* 0x0000000815077824 */ /* 0x000fe200078e0202 */
[----:B------:R-:W-:-:S04]  /*161a0*/  SHF.L.U32 R12, R206, 0x1f, RZ ;  /* 0x0000001fce0c7819 */ /* 0x000fc800000006ff */
[----:B------:R0:W1:Y:S01]  /*161b0*/  SYNCS.PHASECHK.TRANS64.TRYWAIT P2, [R7+URZ+0x2a830], R12 ;  /* 0x02a8300c070075a7 */ /* 0x000062000804017f */
[----:B------:R-:W-:Y:S05]  /*161c0*/  @!P0 BRA `(.L_x_1659) ;  /* 0x0000000000048947 */ /* 0x000fea0003800000 */
[----:B------:R-:W-:Y:S01]  /*161d0*/  BPT.TRAP 0x1 ;  /* 0x000000040000795c */ /* 0x000fe20000300000 */
.L_x_1659:
[----:B------:R-:W-:Y:S01]  /*161e0*/  IMAD R92, R21, 0x900, R8 ;  /* 0x00000900155c7824 */ /* 0x000fe200078e0208 */
[----:B------:R-:W-:Y:S03]  /*161f0*/  BSSY B2, `(.L_x_1660) ;  /* 0x0000006000027945 */ /* 0x000fe60003800000 */
[C---:B------:R-:W-:Y:S02]  /*16200*/  VIADD R14, R92.reuse, 0x2 ;  /* 0x000000025c0e7836 */ /* 0x040fe40000000000 */
[----:B------:R-:W-:Y:S01]  /*16210*/  VIADD R9, R92, 0x4 ;  /* 0x000000045c097836 */ /* 0x000fe20000000000 */
[----:B-1----:R-:W-:Y:S06]  /*16220*/  @P2 BRA `(.L_x_1661) ;  /* 0x0000000000082947 */ /* 0x002fec0003800000 */
[----:B------:R-:W1:Y:S02]  /*16230*/  SYNCS.PHASECHK.TRANS64.TRYWAIT P2, [R7+URZ+0x2a830], R12 ;  /* 0x02a8300c070075a7 */ /* 0x000e64000804017f */
[----:B-1----:R-:W-:Y:S05]  /*16240*/  @!P2 BRA `(.L_x_1662) ;  /* 0x000001580098a947 */ /* 0x002fea0003800000 */
.L_x_1661:
[----:B------:R-:W-:Y:S05]  /*16250*/  BSYNC B2 ;  /* 0x0000000000027941 */ /* 0x000fea0003800000 */
.L_x_1660:
[----:B------:R-:W-:Y:S01]  /*16260*/  R2UR UR50, R14 ;  /* 0x000000000e3272ca */ /* 0x000fe200000e0000 */
[----:B------:R-:W-:Y:S01]  /*16270*/  VIADD R14, R92, 0x300 ;  /* 0x000003005c0e7836 */ /* 0x000fe20000000000 */
[----:B------:R-:W2:Y:S01]  /*16280*/  LDL.64 R218, [R1+0x20] ;  /* 0x0000200001da7983 */ /* 0x000ea20000100a00 */
[----:B------:R-:W-:-:S03]  /*16290*/  IMAD.MOV.U32 R15, RZ, RZ, 0x40000040 ;  /* 0x40000040ff0f7424 */ /* 0x000fc600078e00ff */
[----:B------:R-:W-:Y:S01]  /*162a0*/  R2UR UR26, R14 ;  /* 0x000000000e1a72ca */ /* 0x000fe200000e0000 */
[----:B------:R-:W-:Y:S01]  /*162b0*/  VIADD R14, R92, 0x600 ;  /* 0x000006005c0e7836 */ /* 0x000fe20000000000 */
[C---:B------:R-:W-:Y:S01]  /*162c0*/  R2UR UR51, R15.reuse ;  /* 0x000000000f3372ca */ /* 0x040fe200000e0000 */
[----:B------:R-:W3:Y:S01]  /*162d0*/  LDL.64 R216, [R1+0x18] ;  /* 0x0000180001d87983 */ /* 0x000ee20000100a00 */
[C---:B------:R-:W-:Y:S02]  /*162e0*/  R2UR UR27, R15.reuse ;  /* 0x000000000f1b72ca */ /* 0x040fe400000e0000 */
[----:B------:R-:W-:Y:S01]  /*162f0*/  R2UR UR10, R14 ;  /* 0x000000000e0a72ca */ /* 0x000fe200000e0000 */
[----:B------:R-:W4:Y:S01]  /*16300*/  LDL.64 R214, [R1+0x10] ;  /* 0x0000100001d67983 */ /* 0x000f220000100a00 */
[----:B------:R-:W-:-:S03]  /*16310*/  R2UR UR11, R15 ;  /* 0x000000000f0b72ca */ /* 0x000fc600000e0000 */
[----:B------:R-:W5:Y:S01]  /*16320*/  LDL.64 R14, [R1+0x30] ;  /* 0x00003000010e7983 */ /* 0x000f620000100a00 */
[----:B01----:R-:W-:-:S03]  /*16330*/  IMAD.MOV.U32 R12, RZ, RZ, R92 ;  /* 0x000000ffff0c7224 */ /* 0x003fc600078e005c */
[----:B------:R-:W4:Y:S02]  /*16340*/  LDL.64 R212, [R1+0x8] ;  /* 0x0000080001d47983 */ /* 0x000f240000100a00 */
[----:B------:R-:W-:Y:S01]  /*16350*/  R2UR UR54, R12 ;  /* 0x000000000c3672ca */ /* 0x000fe200000e0000 */
[----:B------:R-:W-:Y:S01]  /*16360*/  IMAD.MOV.U32 R12, RZ, RZ, R9 ;  /* 0x000000ffff0c7224 */ /* 0x000fe200078e0009 */
[----:B------:R-:W4:Y:S01]  /*16370*/  LDL.64 R210, [R1] ;  /* 0x0000000001d27983 */ /* 0x000f220000100a00 */
[----:B------:R-:W-:Y:S02]  /*16380*/  VIADD R88, R92, 0x6 ;  /* 0x000000065c587836 */ /* 0x000fe40000000000 */
[-C--:B------:R-:W-:Y:S01]  /*16390*/  FMUL.FTZ R24, R24, R11.reuse ;  /* 0x0000000b18187220 */ /* 0x080fe20000410000 */
[----:B------:R-:W-:Y:S01]  /*163a0*/  IMAD.MOV.U32 R13, RZ, RZ, 0x40000040 ;  /* 0x40000040ff0d7424 */ /* 0x000fe200078e00ff */
[----:B------:R-:W-:Y:S01]  /*163b0*/  R2UR UR34, R12 ;  /* 0x000000000c2272ca */ /* 0x000fe200000e0000 */
[----:B------:R-:W-:Y:S01]  /*163c0*/  VIADD R12, R92, 0x302 ;  /* 0x000003025c0c7836 */ /* 0x000fe20000000000 */
[----:B------:R-:W-:Y:S01]  /*163d0*/  R2UR UR30, R88 ;  /* 0x00000000581e72ca */ /* 0x000fe200000e0000 */
[C---:B------:R-:W-:Y:S01]  /*163e0*/  VIADD R88, R92.reuse, 0x304 ;  /* 0x000003045c587836 */ /* 0x040fe20000000000 */
[C---:B------:R-:W-:Y:S01]  /*163f0*/  R2UR UR55, R13.reuse ;  /* 0x000000000d3772ca */ /* 0x040fe200000e0000 */
[----:B------:R-:W-:Y:S01]  /*16400*/  VIADD R90, R92, 0x604 ;  /* 0x000006045c5a7836 */ /* 0x000fe20000000000 */
[----:B------:R-:W-:Y:S01]  /*16410*/  R2UR UR22, R12 ;  /* 0x000000000c1672ca */ /* 0x000fe200000e0000 */
[----:B------:R-:W-:Y:S01]  /*16420*/  VIADD R12, R92, 0x306 ;  /* 0x000003065c0c7836 */ /* 0x000fe20000000000 */
[C---:B------:R-:W-:Y:S01]  /*16430*/  R2UR UR35, R13.reuse ;  /* 0x000000000d2372ca */ /* 0x040fe200000e0000 */
[----:B------:R-:W-:Y:S01]  /*16440*/  IMAD.MOV.U32 R89, RZ, RZ, 0x40000040 ;  /* 0x40000040ff597424 */ /* 0x000fe200078e00ff */
[C---:B------:R-:W-:Y:S01]  /*16450*/  R2UR UR23, R13.reuse ;  /* 0x000000000d1772ca */ /* 0x040fe200000e0000 */
[----:B------:R-:W-:Y:S01]  /*16460*/  IMAD.MOV.U32 R91, RZ, RZ, 0x40000040 ;  /* 0x40000040ff5b7424 */ /* 0x000fe200078e00ff */
[----:B------:R-:W-:Y:S01]  /*16470*/  R2UR UR14, R12 ;  /* 0x000000000c0e72ca */ /* 0x000fe200000e0000 */
[----:B------:R-:W-:Y:S01]  /*16480*/  IMAD.MOV.U32 R93, RZ, RZ, 0x40000040 ;  /* 0x40000040ff5d7424 */ /* 0x000fe200078e00ff */
[----:B------:R-:W-:Y:S01]  /*16490*/  R2UR UR15, R13 ;  /* 0x000000000d0f72ca */ /* 0x000fe200000e0000 */
[-C--:B------:R-:W-:Y:S01]  /*164a0*/  FMUL.FTZ R25, R25, R11.reuse ;  /* 0x0000000b19197220 */ /* 0x080fe20000410000 */
[----:B------:R-:W2:Y:S01]  /*164b0*/  LDL.64 R12, [R1+0x28] ;  /* 0x00002800010c7983 */ /* 0x000ea20000100a00 */
[----:B------:R-:W-:Y:S01]  /*164c0*/  R2UR UR18, R88 ;  /* 0x00000000581272ca */ /* 0x000fe200000e0000 */
[C---:B------:R-:W-:Y:S01]  /*164d0*/  VIADD R88, R92.reuse, 0x602 ;  /* 0x000006025c587836 */ /* 0x040fe20000000000 */
[C---:B------:R-:W-:Y:S01]  /*164e0*/  R2UR UR31, R89.reuse ;  /* 0x00000000591f72ca */ /* 0x040fe200000e0000 */
[----:B------:R-:W-:Y:S01]  /*164f0*/  VIADD R92, R92, 0x606 ;  /* 0x000006065c5c7836 */ /* 0x000fe20000000000 */
[----:B------:R-:W-:Y:S01]  /*16500*/  R2UR UR19, R89 ;  /* 0x00000000591372ca */ /* 0x000fe200000e0000 */
[-C--:B------:R-:W-:Y:S01]  /*16510*/  FMUL.FTZ R28, R28, R11.reuse ;  /* 0x0000000b1c1c7220 */ /* 0x080fe20000410000 */
        /* <DEDUP_REMOVED lines=12> */
[----:B------:R-:W-:Y:S01]  /*165e0*/  WARPGROUP.ARRIVE ;  /* 0x00000000000079c5 */ /* 0x000fe20000000000 */
[-C--:B------:R-:W-:Y:S01]  /*165f0*/  FMUL.FTZ R41, R41, R11.reuse ;  /* 0x0000000b29297220 */ /* 0x080fe20000410000 */
[-C--:B------:R-:W-:Y:S01]  /*16600*/  FMUL.FTZ R44, R44, R11.reuse ;  /* 0x0000000b2c2c7220 */ /* 0x080fe20000410000 */
[-C--:B------:R-:W-:Y:S01]  /*16610*/  FMUL.FTZ R45, R45, R11.reuse ;  /* 0x0000000b2d2d7220 */ /* 0x080fe20000410000 */
[-C--:B------:R-:W-:Y:S01]  /*16620*/  FMUL.FTZ R48, R48, R11.reuse ;  /* 0x0000000b30307220 */ /* 0x080fe20000410000 */
[-C--:B------:R-:W-:Y:S01]  /*16630*/  FMUL.FTZ R49, R49, R11.reuse ;  /* 0x0000000b31317220 */ /* 0x080fe20000410000 */
[----:B------:R-:W-:Y:S01]  /*16640*/  HGMMA.64x96x16.F32.BF16 R88, gdesc[UR52], RZ, !UPT, gsb0 ;  /* 0x01600000345879f0 */ /* 0x000fe2000c0018ff */
        /* <DEDUP_REMOVED lines=54> */
[----:B------:R-:W-:Y:S01]  /*169b0*/  WARPGROUP.ARRIVE ;  /* 0x00000000000079c5 */ /* 0x000fe20000000000 */
[----:B-----5:R-:W-:Y:S02]  /*169c0*/  R2UR UR32, R14 ;  /* 0x000000000e2072ca */ /* 0x020fe400000e0000 */
[----:B------:R-:W-:-:S13]  /*169d0*/  R2UR UR33, R15 ;  /* 0x000000000f2172ca */ /* 0x000fda00000e0000 */
[----:B------:R-:W-:Y:S01]  /*169e0*/  HGMMA.64x96x16.F32.BF16 R88, gdesc[UR32], R88, gsb0 ;  /* 0x01600000205879f0 */ /* 0x000fe20008001858 */
[----:B--2---:R-:W-:Y:S02]  /*169f0*/  R2UR UR28, R12 ;  /* 0x000000000c1c72ca */ /* 0x004fe400000e0000 */
[----:B------:R-:W-:Y:S01]  /*16a00*/  R2UR UR29, R13 ;  /* 0x000000000d1d72ca */ /* 0x000fe200000e0000 */
[----:B------:R-:W-:Y:S02]  /*16a10*/  WARPGROUP.DEPBAR.LE gsb0, 0x0 ;  /* 0x00008000000079c5 */ /* 0x000fe40000010000 */
[----:B------:R-:W-:-:S10]  /*16a20*/  WARPGROUP.ARRIVE ;  /* 0x00000000000079c5 */ /* 0x000fd40000000000 */
[----:B------:R-:W-:Y:S01]  /*16a30*/  HGMMA.64x96x16.F32.BF16 R88, gdesc[UR28], R88, gsb0 ;  /* 0x016000001c5879f0 */ /* 0x000fe20008001858 */
[----:B------:R-:W-:Y:S02]  /*16a40*/  R2UR UR24, R218 ;  /* 0x00000000da1872ca */ /* 0x000fe400000e0000 */
[----:B------:R-:W-:Y:S02]  /*16a50*/  R2UR UR25, R219 ;  /* 0x00000000db1972ca */ /* 0x000fe400000e0000 */
[----:B---3--:R-:W-:Y:S02]  /*16a60*/  R2UR UR20, R216 ;  /* 0x00000000d81472ca */ /* 0x008fe400000e0000 */
[----:B------:R-:W-:Y:S01]  /*16a70*/  R2UR UR21, R217 ;  /* 0x00000000d91572ca */ /* 0x000fe200000e0000 */
[----:B------:R-:W-:Y:S02]  /*16a80*/  WARPGROUP.DEPBAR.LE gsb0, 0x0 ;  /* 0x00008000000079c5 */ /* 0x000fe40000010000 */
[----:B------:R-:W-:-:S06]  /*16a90*/  WARPGROUP.ARRIVE ;  /* 0x00000000000079c5 */ /* 0x000fcc0000000000 */
[----:B------:R-:W-:Y:S01]  /*16aa0*/  HGMMA.64x96x16.F32.BF16 R88, gdesc[UR24], R88, gsb0 ;  /* 0x01600000185879f0 */ /* 0x000fe20008001858 */
[----:B----4-:R-:W-:Y:S02]  /*16ab0*/  R2UR UR16, R214 ;  /* 0x00000000d61072ca */ /* 0x010fe400000e0000 */
[----:B------:R-:W-:Y:S01]  /*16ac0*/  R2UR UR17, R215 ;  /* 0x00000000d71172ca */ /* 0x000fe200000e0000 */
[----:B------:R-:W-:Y:S02]  /*16ad0*/  WARPGROUP.DEPBAR.LE gsb0, 0x0 ;  /* 0x00008000000079c5 */ /* 0x000fe40000010000 */
[----:B------:R-:W-:-:S06]  /*16ae0*/  WARPGROUP.ARRIVE ;  /* 0x00000000000079c5 */ /* 0x000fcc0000000000 */
[----:B------:R-:W-:Y:S01]  /*16af0*/  HGMMA.64x96x16.F32.BF16 R88, gdesc[UR20], R88, gsb0 ;  /* 0x01600000145879f0 */ /* 0x000fe20008001858 */
[----:B------:R-:W-:Y:S02]  /*16b00*/  R2UR UR12, R212 ;  /* 0x00000000d40c72ca */ /* 0x000fe400000e0000 */
        /* <DEDUP_REMOVED lines=8> */
[----:B------:R-:W-:Y:S03]  /*16b90*/  HGMMA.64x96x16.F32.BF16 R88, gdesc[UR12], R88, gsb0 ;  /* 0x016000000c5879f0 */ /* 0x000fe60008001858 */
[----:B------:R-:W-:Y:S02]  /*16ba0*/  WARPGROUP.DEPBAR.LE gsb0, 0x0 ;  /* 0x00008000000079c5 */ /* 0x000fe40000010000 */
[----:B------:R-:W-:-:S06]  /*16bb0*/  WARPGROUP.ARRIVE ;  /* 0x00000000000079c5 */ /* 0x000fcc0000000000 */
[----:B------:R-:W-:Y:S01]  /*16bc0*/  HGMMA.64x96x16.F32.BF16 R88, gdesc[UR8], R88, gsb0 ;  /* 0x01600000085879f0 */ /* 0x000fe20008001858 */
[----:B------:R-:W-:Y:S01]  /*16bd0*/  UMOV UR4, UR56 ;  /* 0x0000003800047c82 */ /* 0x000fe20008000000 */
[----:B------:R-:W-:Y:S01]  /*16be0*/  UMOV UR5, UR57 ;  /* 0x0000003900057c82 */ /* 0x000fe20008000000 */
        /* <DEDUP_REMOVED lines=12> */
.L_x_1663:
[----:B------:R-:W-:Y:S01]  /*16cb0*/  SHF.L.U32 R4, R23, 0x1f, RZ ;  /* 0x0000001f17047819 */ /* 0x000fe200000006ff */
[----:B------:R-:W-:-:S04]  /*16cc0*/  IMAD R23, R22, 0x8, R2 ;  /* 0x0000000816177824 */ /* 0x000fc800078e0202 */
[----:B------:R0:W1:Y:S01]  /*16cd0*/  SYNCS.PHASECHK.TRANS64.TRYWAIT P2, [R23+URZ+0x2a850], R4 ;  /* 0x02a85004170075a7 */ /* 0x000062000804017f */
[----:B------:R-:W-:Y:S05]  /*16ce0*/  @!P0 BRA `(.L_x_1664) ;  /* 0x0000000000048947 */ /* 0x000fea0003800000 */
[----:B------:R-:W-:Y:S01]  /*16cf0*/  BPT.TRAP 0x1 ;  /* 0x000000040000795c */ /* 0x000fe20000300000 */
.L_x_1664:
[----:B------:R-:W-:Y:S04]  /*16d00*/  BSSY B2, `(.L_x_1665) ;  /* 0x0000004000027945 */ /* 0x000fe80003800000 */
[----:B-1----:R-:W-:Y:S05]  /*16d10*/  @P2 BRA `(.L_x_1666) ;  /* 0x0000000000082947 */ /* 0x002fea0003800000 */
[----:B------:R-:W1:Y:S02]  /*16d20*/  SYNCS.PHASECHK.TRANS64.TRYWAIT P2, [R23+URZ+0x2a850], R4 ;  /* 0x02a85004170075a7 */ /* 0x000e64000804017f */
[----:B-1----:R-:W-:Y:S05]  /*16d30*/  @!P2 BRA `(.L_x_1667) ;  /* 0x0000014c00f0a947 */ /* 0x002fea0003800000 */
.L_x_1666:
[----:B------:R-:W-:Y:S05]  /*16d40*/  BSYNC B2 ;  /* 0x0000000000027941 */ /* 0x000fea0003800000 */
.L_x_1665:
[----:B01----:R-:W-:Y:S01]  /*16d50*/  VIADD R4, R2, 0x400 ;  /* 0x0000040002047836 */ /* 0x003fe20000000000 */
[----:B------:R-:W-:Y:S01]  /*16d60*/  WARPGROUP.ARRIVE ;  /* 0x00000000000079c5 */ /* 0x000fe20000000000 */
[----:B------:R-:W-:Y:S01]  /*16d70*/  IMAD.MOV.U32 R13, RZ, RZ, 0x40000040 ;  /* 0x40000040ff0d7424 */ /* 0x000fe200078e00ff */
[----:B------:R-:W-:Y:S01]  /*16d80*/  ISETP.NE.AND P3, PT, R209, 0x1, PT ;  /* 0x00000001d100780c */ /* 0x000fe20003f65270 */
[----:B------:R-:W-:Y:S01]  /*16d90*/  IMAD.MOV.U32 R15, RZ, RZ, 0x40000040 ;  /* 0x40000040ff0f7424 */ /* 0x000fe200078e00ff */
[----:B------:R-:W-:Y:S01]  /*16da0*/  SHF.R.U32.HI R4, RZ, 0x4, R4 ;  /* 0x00000004ff047819 */ /* 0x000fe20000011604 */
[----:B------:R-:W-:Y:S01]  /*16db0*/  IMAD.IADD R11, R181, 0x1, R178 ;  /* 0x00000001b50b7824 */ /* 0x000fe200078e02b2 */
[----:B------:R-:W-:Y:S01]  /*16dc0*/  R2UR UR7, R13 ;  /* 0x000000000d0772ca */ /* 0x000fe200000e0000 */
[----:B------:R-:W-:Y:S01]  /*16dd0*/  IMAD.MOV.U32 R13, RZ, RZ, 0x40000040 ;  /* 0x40000040ff0d7424 */ /* 0x000fe200078e00ff */
[----:B------:R-:W-:Y:S01]  /*16de0*/  LOP3.LUT R4, R4, 0x3fff, RZ, 0xc0, !PT ;  /* 0x00003fff04047812 */ /* 0x000fe200078ec0ff */
[----:B------:R-:W-:Y:S01]  /*16df0*/  ULDC UR5, c[0x0][0x9dc] ;  /* 0x0002770000057ab9 */ /* 0x000fe20000000800 */
[----:B------:R-:W-:Y:S01]  /*16e00*/  LOP3.LUT P2, RZ, R17, 0x100000, RZ, 0xc0, !PT ;  /* 0x0010000011ff7812 */ /* 0x000fe2000784c0ff */
[----:B------:R-:W-:Y:S01]  /*16e10*/  @!P1 VIADD R7, R7, 0x2a840 ;  /* 0x0002a84007079836 */ /* 0x000fe20000000000 */
[----:B------:R-:W-:Y:S01]  /*16e20*/  LOP3.LUT R4, R4, 0x3000000, RZ, 0xfc, !PT ;  /* 0x0300000004047812 */ /* 0x000fe200078efcff */
[----:B------:R-:W-:-:S02]  /*16e30*/  ULDC UR4, c[0x0][0x9e0] ;  /* 0x0002780000047ab9 */ /* 0x000fc40000000800 */
[----:B------:R-:W0:Y:S01]  /*16e40*/  @P3 LDC R9, c[0x0][0x450] ;  /* 0x00011400ff093b82 */ /* 0x000e220000000800 */
[----:B------:R-:W-:Y:S01]  /*16e50*/  @!P1 PRMT R7, RZ, 0x654, R7 ;  /* 0x00000654ff079816 */ /* 0x000fe20000000007 */
[----:B------:R-:W-:-:S04]  /*16e60*/  IMAD R12, R22, 0x600, R4 ;  /* 0x00000600160c7824 */ /* 0x000fc800078e0204 */
[C---:B------:R-:W-:Y:S01]  /*16e70*/  VIADD R14, R12.reuse, 0x80 ;  /* 0x000000800c0e7836 */ /* 0x040fe20000000000 */
[----:B------:R-:W-:Y:S01]  /*16e80*/  R2UR UR6, R12 ;  /* 0x000000000c0672ca */ /* 0x000fe200000e0000 */
[----:B------:R-:W1:-:S12]  /*16e90*/  @P3 LDC R4, c[0x0][0x44c] ;  /* 0x00011300ff043b82 */ /* 0x000e580000000800 */
[----:B------:R-:W-:Y:S01]  /*16ea0*/  HGMMA.64x128x16.F32.BF16 R24, R156, gdesc[UR4].tnspB, R24, gsb0 ;  /* 0x41e000049c187df0 */ /* 0x000fe20008001818 */
[----:B------:R-:W-:Y:S01]  /*16eb0*/  R2UR UR6, R14 ;  /* 0x000000000e0672ca */ /* 0x000fe200000e0000 */
[----:B------:R-:W-:Y:S01]  /*16ec0*/  VIADD R14, R12, 0x100 ;  /* 0x000001000c0e7836 */ /* 0x000fe20000000000 */
[----:B------:R-:W-:Y:S01]  /*16ed0*/  R2UR UR7, R15 ;  /* 0x000000000f0772ca */ /* 0x000fe200000e0000 */
[----:B------:R-:W-:Y:S02]  /*16ee0*/  IMAD.MOV.U32 R15, RZ, RZ, 0x40000040 ;  /* 0x40000040ff0f7424 */ /* 0x000fe400078e00ff */
[----:B-1----:R-:W-:-:S05]  /*16ef0*/  @P3 IMAD.HI.U32 R4, R11, R4, RZ ;  /* 0x000000040b043227 */ /* 0x002fca00078e00ff */
[----:B0-----:R-:W-:Y:S01]  /*16f00*/  @P3 SHF.R.U32.HI R11, RZ, R9, R4 ;  /* 0x00000009ff0b3219 */ /* 0x001fe20000011604 */
[----:B------:R-:W-:Y:S01]  /*16f10*/  IMAD.U32 R9, RZ, RZ, UR5 ;  /* 0x00000005ff097e24 */ /* 0x000fe2000f8e00ff */
        /* <DEDUP_REMOVED lines=18> */
[----:B------:R-:W-:Y:S02]  /*17040*/  R2UR UR6, R14 ;  /* 0x000000000e0672ca */ /* 0x000fe400000e0000 */
[----:B------:R-:W-:Y:S02]  /*17050*/  R2UR UR7, R15 ;  /* 0x000000000f0772ca */ /* 0x000fe400000e0000 */
[----:B------:R-:W-:Y:S01]  /*17060*/  LOP3.LUT R15, RZ, R9, RZ, 0x33, !PT ;  /* 0x00000009ff0f7212 */ /* 0x000fe200078e33ff */
[----:B------:R-:W-:Y:S02]  /*17070*/  WARPGROUP.DEPBAR.LE gsb0, 0x0 ;  /* 0x00008000000079c5 */ /* 0x000fe40000010000 */
[----:B------:R-:W-:-:S08]  /*17080*/  WARPGROUP.ARRIVE ;  /* 0x00000000000079c5 */ /* 0x000fd00000000000 */
[----:B------:R-:W-:Y:S01]  /*17090*/  HGMMA.64x128x16.F32.BF16 R24, R140, gdesc[UR4].tnspB, R24, gsb0 ;  /* 0x41e000048c187df0 */ /* 0x000fe20008001818 */
[----:B------:R-:W-:Y:S02]  /*170a0*/  R2UR UR6, R12 ;  /* 0x000000000c0672ca */ /* 0x000fe400000e0000 */
[----:B------:R-:W-:Y:S01]  /*170b0*/  R2UR UR7, R13 ;  /* 0x000000000d0772ca */ /* 0x000fe200000e0000 */
[----:B------:R-:W-:Y:S02]  /*170c0*/  WARPGROUP.DEPBAR.LE gsb0, 0x0 ;  /* 0x00008000000079c5 */ /* 0x000fe40000010000 */
[----:B------:R-:W-:-:S10]  /*170d0*/  WARPGROUP.ARRIVE ;  /* 0x00000000000079c5 */ /* 0x000fd40000000000 */
[----:B------:R-:W-:Y:S03]  /*170e0*/  HGMMA.64x128x16.F32.BF16 R24, R136, gdesc[UR4].tnspB, R24, gsb0 ;  /* 0x41e0000488187df0 */ /* 0x000fe60008001818 */
[----:B------:R-:W-:Y:S02]  /*170f0*/  WARPGROUP.DEPBAR.LE gsb0, 0x0 ;  /* 0x00008000000079c5 */ /* 0x000fe40000010000 */
[----:B------:R-:W0:Y:S01]  /*17100*/  SHFL.IDX PT, R137, R11, RZ, 0x1c1f ;  /* 0x001c1fff0b897589 */ /* 0x000e2200000e0000 */
[----:B------:R-:W-:Y:S01]  /*17110*/  IMAD R136, R10, -0x60, RZ ;  /* 0xffffffa00a887824 */ /* 0x000fe200078e02ff */
[----:B------:R1:W-:Y:S04]  /*17120*/  @!P1 SYNCS.ARRIVE.TRANS64.RED.A1T0 RZ, [R7+URZ], RZ ;  /* 0x000000ff07ff99a7 */ /* 0x0003e8000810043f */
[----:B------:R-:W-:-:S04]  /*17130*/  IADD3 R4, -R174, 0x1, R136 ;  /* 0x00000001ae047810 */ /* 0x000fc80007ffe188 */
[----:B------:R-:W-:-:S05]  /*17140*/  IADD3 R4, -R163, R4, R164 ;  /* 0x00000004a3047210 */ /* 0x000fca0007ffe1a4 */
[----:B------:R-:W-:Y:S02]  /*17150*/  VIADD R22, R4, UR4 ;  /* 0x0000000404167c36 */ /* 0x000fe40008000000 */
[----:B------:R-:W-:Y:S02]  /*17160*/  IMAD.IADD R15, R15, 0x1, R4 ;  /* 0x000000010f0f7824 */ /* 0x000fe400078e0204 */
[----:B------:R-:W-:Y:S02]  /*17170*/  IMAD.IADD R4, R136, 0x1, -R174 ;  /* 0x0000000188047824 */ /* 0x000fe400078e0aae */
[--C-:B0-----:R-:W-:Y:S02]  /*17180*/  IMAD.IADD R14, R22, 0x1, R137.reuse ;  /* 0x00000001160e7824 */ /* 0x101fe400078e0289 */
[----:B-1----:R-:W-:Y:S01]  /*17190*/  IMAD.IADD R7, R15, 0x1, R137 ;  /* 0x000000010f077824 */ /* 0x002fe200078e0289 */
[----:B------:R-:W-:Y:S06]  /*171a0*/  @!P2 BRA `(.L_x_1668) ;  /* 0x000000000054a947 */ /* 0x000fec0003800000 */
        /* <DEDUP_REMOVED lines=12> */
.L_x_1670:
[----:B------:R-:W-:-:S05]  /*17270*/  IMAD.U32 R138, RZ, RZ, UR59 ;  /* 0x0000003bff8a7e24 */ /* 0x000fca000f8e00ff */
[----:B------:R-:W-:-:S13]  /*17280*/  ISETP.NE.AND P2, PT, R138, 0x1, PT ;  /* 0x000000018a00780c */ /* 0x000fda0003f45270 */
[----:B------:R-:W0:Y:S02]  /*17290*/  @P2 LDC.64 R12, c[0x0][0x9e8] ;  /* 0x00027a00ff0c2b82 */ /* 0x000e240000000a00 */
[----:B0-----:R-:W-:-:S05]  /*172a0*/  @P2 IMAD.HI.U32 R12, R137, R12, RZ ;  /* 0x0000000c890c2227 */ /* 0x001fca00078e00ff */
[----:B------:R-:W-:-:S07]  /*172b0*/  @P2 SHF.R.U32.HI R137, RZ, R13, R12 ;  /* 0x0000000dff892219 */ /* 0x000fce000001160c */
.L_x_1671:
[----:B------:R-:W-:Y:S05]  /*172c0*/  BSYNC B2 ;  /* 0x0000000000027941 */ /* 0x000fea0003800000 */
.L_x_1669:
[----:B------:R-:W-:-:S05]  /*172d0*/  IMAD R137, R137, R138, R4 ;  /* 0x0000008a89897224 */ /* 0x000fca00078e0204 */
[----:B------:R-:W-:Y:S02]  /*172e0*/  VIADDMNMX R14, R137, R138, R14, PT ;  /* 0x0000008a890e7246 */ /* 0x000fe4000380010e */
[----:B------:R-:W-:-:S07]  /*172f0*/  VIMNMX R7, R7, R137, !PT ;  /* 0x0000008907077248 */ /* 0x000fce0007fe0100 */
.L_x_1668:
[C---:B------:R-:W-:Y:S02]  /*17300*/  ISETP.GE.AND P2, PT, R136.reuse, 0x2, PT ;  /* 0x000000028800780c */ /* 0x040fe40003f46270 */
[----:B------:R-:W-:Y:S02]  /*17310*/  ISETP.GE.AND P5, PT, R136, 0xa, PT ;  /* 0x0000000a8800780c */ /* 0x000fe40003fa6270 */
[----:B------:R-:W-:Y:S02]  /*17320*/  ISETP.GT.AND P3, PT, R7, 0x1, !P2 ;  /* 0x000000010700780c */ /* 0x000fe40005764270 */
[----:B------:R-:W-:Y:S02]  /*17330*/  LOP3.LUT R17, R17, 0xfffffffb, RZ, 0xc0, !PT ;  /* 0xfffffffb11117812 */ /* 0x000fe400078ec0ff */
[----:B------:R-:W-:Y:S02]  /*17340*/  ISETP.LT.OR P4, PT, R14, 0x2, P3 ;  /* 0x000000020e00780c */ /* 0x000fe40001f81670 */
[----:B------:R-:W-:-:S02]  /*17350*/  ISETP.GE.AND P3, PT, R136, 0x9, PT ;  /* 0x000000098800780c */ /* 0x000fc40003f66270 */
[----:B------:R-:W-:Y:S02]  /*17360*/  FSEL R89, R89, -INF , !P4 ;  /* 0xff80000059597808 */ /* 0x000fe40006000000 */
[----:B------:R-:W-:Y:S02]  /*17370*/  ISETP.GT.AND P4, PT, R7, 0x8, !P3 ;  /* 0x000000080700780c */ /* 0x000fe40005f84270 */
[----:B------:R-:W-:Y:S02]  /*17380*/  @P5 LOP3.LUT R17, R17, 0x4, RZ, 0xfc, !PT ;  /* 0x0000000411115812 */ /* 0x000fe400078efcff */
[----:B------:R-:W-:Y:S02]  /*17390*/  ISETP.LT.OR P4, PT, R14, 0x9, P4 ;  /* 0x000000090e00780c */ /* 0x000fe40002781670 */
[----:B------:R-:W-:Y:S02]  /*173a0*/  LOP3.LUT R17, R17, 0xfffffff7, RZ, 0xc0, !PT ;  /* 0xfffffff711117812 */ /* 0x000fe400078ec0ff */
[----:B------:R-:W-:-:S02]  /*173b0*/  FSEL R92, R92, -INF , !P4 ;  /* 0xff8000005c5c7808 */ /* 0x000fc40006000000 */
[----:B------:R-:W-:Y:S02]  /*173c0*/  ISETP.GT.AND P4, PT, R7, 0x9, !P5 ;  /* 0x000000090700780c */ /* 0x000fe40006f84270 */
[----:B------:R-:W-:Y:S02]  /*173d0*/  ISETP.GE.AND P5, PT, R136, 0x11, PT ;  /* 0x000000118800780c */ /* 0x000fe40003fa6270 */
[----:B------:R-:W-:-:S04]  /*173e0*/  ISETP.LT.OR P4, PT, R14, 0xa, P4 ;  /* 0x0000000a0e00780c */ /* 0x000fc80002781670 */
[----:B------:R-:W-:Y:S02]  /*173f0*/  FSEL R93, R93, -INF , !P4 ;  /* 0xff8000005d5d7808 */ /* 0x000fe40006000000 */
[----:B------:R-:W-:-:S04]  /*17400*/  ISETP.GT.AND P4, PT, R7, 0x10, !P5 ;  /* 0x000000100700780c */ /* 0x000fc80006f84270 */
[----:B------:R-:W-:Y:S02]  /*17410*/  ISETP.LT.OR P4, PT, R14, 0x11, P4 ;  /* 0x000000110e00780c */ /* 0x000fe40002781670 */
[----:B------:R-:W-:Y:S02]  /*17420*/  @P5 LOP3.LUT R17, R17, 0x8, RZ, 0xfc, !PT ;  /* 0x0000000811115812 */ /* 0x000fe400078efcff */
[----:B------:R-:W-:Y:S02]  /*17430*/  ISETP.GE.AND P5, PT, R136, 0x12, PT ;  /* 0x000000128800780c */ /* 0x000fe40003fa6270 */
[----:B------:R-:W-:Y:S02]  /*17440*/  LOP3.LUT R17, R17, 0xfff7ffff, RZ, 0xc0, !PT ;  /* 0xfff7ffff11117812 */ /* 0x000fe400078ec0ff */
[----:B------:R-:W-:Y:S02]  /*17450*/  FSEL R96, R96, -INF , !P4 ;  /* 0xff80000060607808 */ /* 0x000fe40006000000 */
[----:B------:R-:W-:-:S04]  /*17460*/  ISETP.GT.AND P4, PT, R7, 0x11, !P5 ;  /* 0x000000110700780c */ /* 0x000fc80006f84270 */
[----:B------:R-:W-:-:S03]  /*17470*/  ISETP.LT.OR P4, PT, R14, 0x12, P4 ;  /* 0x000000120e00780c */ /* 0x000fc60002781670 */
        /* <DEDUP_REMOVED lines=80> */
[----:B------:R-:W-:Y:S02]  /*17980*/  FSEL R124, R124, -INF , !P4 ;  /* 0xff8000007c7c7808 */ /* 0x000fe40006000000 */
[----:B------:R-:W-:Y:S02]  /*17990*/  LOP3.LUT R17, R17, 0xffffffdf, RZ, 0xc0, !PT ;  /* 0xffffffdf11117812 */ /* 0x000fe400078ec0ff */
[----:B------:R-:W-:-:S04]  /*179a0*/  ISETP.GT.AND P4, PT, R7, 0x49, !P5 ;  /* 0x000000490700780c */ /* 0x000fc80006f84270 */
[----:B------:R-:W-:-:S03]  /*179b0*/  ISETP.LT.OR P4, PT, R14, 0x4a, P4 ;  /* 0x0000004a0e00780c */ /* 0x000fc60002781670 */
[----:B------:R-:W-:Y:S02]  /*179c0*/  @P5 LOP3.LUT R17, R17, 0x20, RZ, 0xfc, !PT ;  /* 0x0000002011115812 */ /* 0x000fe400078efcff */
[----:B------:R-:W-:Y:S02]  /*179d0*/  ISETP.GE.AND P5, PT, R136, 0x51, PT ;  /* 0x000000518800780c */ /* 0x000fe40003fa6270 */
[----:B------:R-:W-:Y:S02]  /*179e0*/  FSEL R125, R125, -INF , !P4 ;  /* 0xff8000007d7d7808 */ /* 0x000fe40006000000 */
[----:B------:R-:W-:Y:S02]  /*179f0*/  ISETP.GT.AND P4, PT, R7, 0x50, !P5 ;  /* 0x000000500700780c */ /* 0x000fe40006f84270 */
[----:B------:R-:W-:Y:S02]  /*17a00*/  LOP3.LUT R17, R17, 0xffffffef, RZ, 0xc0, !PT ;  /* 0xffffffef11117812 */ /* 0x000fe400078ec0ff */
[----:B------:R-:W-:-:S04]  /*17a10*/  ISETP.LT.OR P4, PT, R14, 0x51, P4 ;  /* 0x000000510e00780c */ /* 0x000fc80002781670 */
[----:B------:R-:W-:Y:S02]  /*17a20*/  FSEL R128, R128, -INF , !P4 ;  /* 0xff80000080807808 */ /* 0x000fe40006000000 */
[----:B------:R-:W-:Y:S02]  /*17a30*/  ISETP.GE.AND P4, PT, R136, 0x52, PT ;  /* 0x000000528800780c */ /* 0x000fe40003f86270 */
[----:B------:R-:W-:Y:S02]  /*17a40*/  @P5 LOP3.LUT R17, R17, 0x10, RZ, 0xfc, !PT ;  /* 0x0000001011115812 */ /* 0x000fe400078efcff */
[----:B------:R-:W-:Y:S02]  /*17a50*/  ISETP.GT.AND P5, PT, R7, 0x51, !P4 ;  /* 0x000000510700780c */ /* 0x000fe400067a4270 */
[----:B------:R-:W-:Y:S02]  /*17a60*/  LOP3.LUT R17, R17, 0xfffffffd, RZ, 0xc0, !PT ;  /* 0xfffffffd11117812 */ /* 0x000fe400078ec0ff */
[----:B------:R-:W-:-:S04]  /*17a70*/  ISETP.LT.OR P5, PT, R14, 0x52, P5 ;  /* 0x000000520e00780c */ /* 0x000fc80002fa1670 */
[----:B------:R-:W-:Y:S02]  /*17a80*/  FSEL R129, R129, -INF , !P5 ;  /* 0xff80000081817808 */ /* 0x000fe40006800000 */
[----:B------:R-:W-:-:S04]  /*17a90*/  ISETP.GE.AND P5, PT, R136, 0x59, PT ;  /* 0x000000598800780c */ /* 0x000fc80003fa6270 */
[----:B------:R-:W-:-:S04]  /*17aa0*/  ISETP.GT.AND P6, PT, R7, 0x58, !P5 ;  /* 0x000000580700780c */ /* 0x000fc80006fc4270 */
[----:B------:R-:W-:-:S04]  /*17ab0*/  ISETP.LT.OR P6, PT, R14, 0x59, P6 ;  /* 0x000000590e00780c */ /* 0x000fc800037c1670 */
[----:B------:R-:W-:Y:S02]  /*17ac0*/  FSEL R132, R132, -INF , !P6 ;  /* 0xff80000084847808 */ /* 0x000fe40007000000 */
[----:B------:R-:W-:-:S13]  /*17ad0*/  ISETP.GE.AND P6, PT, R136, 0x1, PT ;  /* 0x000000018800780c */ /* 0x000fda0003fc6270 */
[----:B------:R-:W-:Y:S02]  /*17ae0*/  @P6 LOP3.LUT R17, R17, 0x2, RZ, 0xfc, !PT ;  /* 0x0000000211116812 */ /* 0x000fe400078efcff */
[----:B------:R-:W-:Y:S02]  /*17af0*/  ISETP.GT.AND P6, PT, R7, RZ, !P6 ;  /* 0x000000ff0700720c */ /* 0x000fe400077c4270 */
[----:B------:R-:W-:Y:S02]  /*17b00*/  LOP3.LUT R17, R17, 0xfffffffe, RZ, 0xc0, !PT ;  /* 0xfffffffe11117812 */ /* 0x000fe400078ec0ff */
[----:B------:R-:W-:-:S04]  /*17b10*/  ISETP.LT.OR P6, PT, R14, 0x1, P6 ;  /* 0x000000010e00780c */ /* 0x000fc800037c1670 */
[----:B------:R-:W-:Y:S02]  /*17b20*/  FSEL R88, R88, -INF , !P6 ;  /* 0xff80000058587808 */ /* 0x000fe40007000000 */
[----:B------:R-:W-:-:S13]  /*17b30*/  ISETP.GE.AND P6, PT, R136, 0x5a, PT ;  /* 0x0000005a8800780c */ /* 0x000fda0003fc6270 */
[----:B------:R-:W-:Y:S02]  /*17b40*/  @P6 LOP3.LUT R17, R17, 0x1, RZ, 0xfc, !PT ;  /* 0x0000000111116812 */ /* 0x000fe400078efcff */
[----:B------:R-:W-:Y:S02]  /*17b50*/  ISETP.GT.AND P6, PT, R7, 0x59, !P6 ;  /* 0x000000590700780c */ /* 0x000fe400077c4270 */
[----:B------:R-:W0:Y:S02]  /*17b60*/  SHFL.IDX PT, R7, R11, 0x1, 0x1c1f ;  /* 0x003c1f000b077f89 */ /* 0x000e2400000e0000 */
[----:B------:R-:W-:-:S04]  /*17b70*/  ISETP.LT.OR P6, PT, R14, 0x5a, P6 ;  /* 0x0000005a0e00780c */ /* 0x000fc800037c1670 */
[----:B------:R-:W-:Y:S02]  /*17b80*/  FSEL R133, R133, -INF , !P6 ;  /* 0xff80000085857808 */ /* 0x000fe40007000000 */
[----:B------:R-:W-:Y:S01]  /*17b90*/  LOP3.LUT P6, RZ, R17, 0x100000, RZ, 0xc0, !PT ;  /* 0x0010000011ff7812 */ /* 0x000fe200078cc0ff */
[--C-:B0-----:R-:W-:Y:S02]  /*17ba0*/  IMAD.IADD R22, R22, 0x1, R7.reuse ;  /* 0x0000000116167824 */ /* 0x101fe400078e0207 */
[----:B------:R-:W-:-:S10]  /*17bb0*/  IMAD.IADD R15, R15, 0x1, R7 ;  /* 0x000000010f0f7824 */ /* 0x000fd400078e0207 */
[----:B------:R-:W-:Y:S05]  /*17bc0*/  @!P6 BRA `(.L_x_1672) ;  /* 0x000000000054e947 */ /* 0x000fea0003800000 */
        /* <DEDUP_REMOVED lines=12> */
.L_x_1674:
[----:B------:R-:W-:-:S05]  /*17c90*/  IMAD.U32 R11, RZ, RZ, UR59 ;  /* 0x0000003bff0b7e24 */ /* 0x000fca000f8e00ff */
[----:B------:R-:W-:-:S13]  /*17ca0*/  ISETP.NE.AND P6, PT, R11, 0x1, PT ;  /* 0x000000010b00780c */ /* 0x000fda0003fc5270 */
[----:B------:R-:W0:Y:S02]  /*17cb0*/  @P6 LDC.64 R12, c[0x0][0x9e8] ;  /* 0x00027a00ff0c6b82 */ /* 0x000e240000000a00 */
[----:B0-----:R-:W-:-:S05]  /*17cc0*/  @P6 IMAD.HI.U32 R12, R7, R12, RZ ;  /* 0x0000000c070c6227 */ /* 0x001fca00078e00ff */
[----:B------:R-:W-:-:S07]  /*17cd0*/  @P6 SHF.R.U32.HI R7, RZ, R13, R12 ;  /* 0x0000000dff076219 */ /* 0x000fce000001160c */
.L_x_1675:
[----:B------:R-:W-:Y:S05]  /*17ce0*/  BSYNC B2 ;  /* 0x0000000000027941 */ /* 0x000fea0003800000 */
.L_x_1673:
[----:B------:R-:W-:-:S05]  /*17cf0*/  IMAD R4, R7, R11, R4 ;  /* 0x0000000b07047224 */ /* 0x000fca00078e0204 */
[----:B------:R-:W-:Y:S02]  /*17d00*/  VIADDMNMX R22, R4, R11, R22, PT ;  /* 0x0000000b04167246 */ /* 0x000fe40003800116 */
[----:B------:R-:W-:-:S07]  /*17d10*/  VIMNMX R15, R15, R4, !PT ;  /* 0x000000040f0f7248 */ /* 0x000fce0007fe0100 */
.L_x_1672:
[C---:B------:R-:W-:Y:S01]  /*17d20*/  ISETP.GT.AND P2, PT, R15.reuse, 0x1, !P2 ;  /* 0x000000010f00780c */ /* 0x040fe20005744270 */
[----:B------:R-:W-:Y:S01]  /*17d30*/  ULDC UR4, c[0x0][0x988] ;  /* 0x0002620000047ab9 */ /* 0x000fe20000000800 */
[----:B------:R-:W-:Y:S01]  /*17d40*/  ISETP.GT.AND P3, PT, R15, 0x8, !P3 ;  /* 0x000000080f00780c */ /* 0x000fe20005f64270 */
[----:B------:R-:W-:Y:S01]  /*17d50*/  @!P1 VIADD R23, R23, 0x2a860 ;  /* 0x0002a86017179836 */ /* 0x000fe20000000000 */
[C---:B------:R-:W-:Y:S02]  /*17d60*/  ISETP.LT.OR P2, PT, R22.reuse, 0x2, P2 ;  /* 0x000000021600780c */ /* 0x040fe40001741670 */
[----:B------:R-:W-:Y:S02]  /*17d70*/  ISETP.LT.OR P3, PT, R22, 0x9, P3 ;  /* 0x000000091600780c */ /* 0x000fe40001f61670 */
[----:B------:R-:W-:Y:S02]  /*17d80*/  FSEL R91, R91, -INF , !P2 ;  /* 0xff8000005b5b7808 */ /* 0x000fe40005000000 */
[----:B------:R-:W-:-:S02]  /*17d90*/  LOP3.LUT P2, RZ, R17, 0x4, RZ, 0xc0, !PT ;  /* 0x0000000411ff7812 */ /* 0x000fc4000784c0ff */
[----:B------:R-:W-:Y:S02]  /*17da0*/  FSEL R94, R94, -INF , !P3 ;  /* 0xff8000005e5e7808 */ /* 0x000fe40005800000 */
[----:B------:R-:W-:Y:S02]  /*17db0*/  ISETP.GT.AND P2, PT, R15, 0x9, !P2 ;  /* 0x000000090f00780c */ /* 0x000fe40005744270 */
[C---:B------:R-:W-:Y:S02]  /*17dc0*/  LOP3.LUT P3, RZ, R17.reuse, 0x10000, RZ, 0xc0, !PT ;  /* 0x0001000011ff7812 */ /* 0x040fe4000786c0ff */
[----:B------:R-:W-:Y:S02]  /*17dd0*/  ISETP.LT.OR P2, PT, R22, 0xa, P2 ;  /* 0x0000000a1600780c */ /* 0x000fe40001741670 */
[----:B------:R-:W-:Y:S02]  /*17de0*/  LOP3.LUT P6, RZ, R17, 0x8000, RZ, 0xc0, !PT ;  /* 0x0000800011ff7812 */ /* 0x000fe400078cc0ff */
[----:B------:R-:W-:-:S02]  /*17df0*/  FSEL R95, R95, -INF , !P2 ;  /* 0xff8000005f5f7808 */ /* 0x000fc40005000000 */
[----:B------:R-:W-:Y:S02]  /*17e00*/  LOP3.LUT P2, RZ, R17, 0x8, RZ, 0xc0, !PT ;  /* 0x0000000811ff7812 */ /* 0x000fe4000784c0ff */
[----:B------:R-:W-:Y:S02]  /*17e10*/  FMNMX.FTZ R4, R88, R0, !PT ;  /* 0x0000000058047209 */ /* 0x000fe40007810000 */
[----:B------:R-:W-:Y:S02]  /*17e20*/  ISETP.GT.AND P2, PT, R15, 0x10, !P2 ;  /* 0x000000100f00780c */ /* 0x000fe40005744270 */
[----:B------:R-:W-:Y:S02]  /*17e30*/  FMNMX.FTZ R7, R89, R4, !PT ;  /* 0x0000000459077209 */ /* 0x000fe40007810000 */
[----:B------:R-:W-:Y:S02]  /*17e40*/  ISETP.LT.OR P2, PT, R22, 0x11, P2 ;  /* 0x000000111600780c */ /* 0x000fe40001741670 */
[----:B------:R-:W-:-:S02]  /*17e50*/  FMNMX.FTZ R4, R92, R7, !PT ;  /* 0x000000075c047209 */ /* 0x000fc40007810000 */
[----:B------:R-:W-:Y:S02]  /*17e60*/  FSEL R98, R98, -INF , !P2 ;  /* 0xff80000062627808 */ /* 0x000fe40005000000 */
[----:B------:R-:W-:Y:S02]  /*17e70*/  LOP3.LUT P2, RZ, R17, 0x80000, RZ, 0xc0, !PT ;  /* 0x0008000011ff7812 */ /* 0x000fe4000784c0ff */
[----:B------:R-:W-:Y:S02]  /*17e80*/  FMNMX.FTZ R7, R93, R4, !PT ;  /* 0x000000045d077209 */ /* 0x000fe40007810000 */
[----:B------:R-:W-:Y:S02]  /*17e90*/  ISETP.GT.AND P2, PT, R15, 0x11, !P2 ;  /* 0x000000110f00780c */ /* 0x000fe40005744270 */
[----:B------:R-:W-:Y:S02]  /*17ea0*/  FMNMX.FTZ R4, R96, R7, !PT ;  /* 0x0000000760047209 */ /* 0x000fe40007810000 */
[----:B------:R-:W-:-:S02]  /*17eb0*/  ISETP.LT.OR P2, PT, R22, 0x12, P2 ;  /* 0x000000121600780c */ /* 0x000fc40001741670 */
[----:B------:R-:W-:Y:S02]  /*17ec0*/  FMNMX.FTZ R7, R97, R4, !PT ;  /* 0x0000000461077209 */ /* 0x000fe40007810000 */
[----:B------:R-:W-:Y:S02]  /*17ed0*/  FSEL R99, R99, -INF , !P2 ;  /* 0xff80000063637808 */ /* 0x000fe40005000000 */
[----:B------:R-:W-:Y:S02]  /*17ee0*/  LOP3.LUT P2, RZ, R17, 0x40000, RZ, 0xc0, !PT ;  /* 0x0004000011ff7812 */ /* 0x000fe4000784c0ff */
[----:B------:R-:W-:Y:S02]  /*17ef0*/  FMNMX.FTZ R4, R100, R7, !PT ;  /* 0x0000000764047209 */ /* 0x000fe40007810000 */
[----:B------:R-:W-:Y:S02]  /*17f00*/  ISETP.GT.AND P2, PT, R15, 0x18, !P2 ;  /* 0x000000180f00780c */ /* 0x000fe40005744270 */
[----:B------:R-:W-:-:S02]  /*17f10*/  FMNMX.FTZ R7, R101, R4, !PT ;  /* 0x0000000465077209 */ /* 0x000fc40007810000 */
[----:B------:R-:W-:Y:S02]  /*17f20*/  ISETP.LT.OR P2, PT, R22, 0x19, P2 ;  /* 0x000000191600780c */ /* 0x000fe40001741670 */
[----:B------:R-:W-:Y:S02]  /*17f30*/  FMNMX.FTZ R4, R104, R7, !PT ;  /* 0x0000000768047209 */ /* 0x000fe40007810000 */
[----:B------:R-:W-:Y:S02]  /*17f40*/  FSEL R102, R102, -INF , !P2 ;  /* 0xff80000066667808 */ /* 0x000fe40005000000 */
[----:B------:R-:W-:Y:S02]  /*17f50*/  LOP3.LUT P2, RZ, R17, 0x20000, RZ, 0xc0, !PT ;  /* 0x0002000011ff7812 */ /* 0x000fe4000784c0ff */
        /* <DEDUP_REMOVED lines=28> */
[----:B------:R-:W-:Y:S02]  /*18120*/  LOP3.LUT P3, RZ, R17, 0x20, RZ, 0xc0, !PT ;  /* 0x0000002011ff7812 */ /* 0x000fe4000786c0ff */
[----:B------:R-:W-:Y:S02]  /*18130*/  FSEL R111, R111, -INF , !P2 ;  /* 0xff8000006f6f7808 */ /* 0x000fe40005000000 */
[----:B------:R-:W-:Y:S02]  /*18140*/  LOP3.LUT P2, RZ, R17, 0x1000, RZ, 0xc0, !PT ;  /* 0x0000100011ff7812 */ /* 0x000fe4000784c0ff */
[----:B------:R-:W-:-:S02]  /*18150*/  FMNMX.FTZ R7, R129, R4, !PT ;  /* 0x0000000481077209 */ /* 0x000fc40007810000 */
[----:B------:R-:W-:Y:S02]  /*18160*/  ISETP.GT.AND P2, PT, R15, 0x30, !P2 ;  /* 0x000000300f00780c */ /* 0x000fe40005744270 */
[----:B------:R-:W-:Y:S01]  /*18170*/  FMNMX.FTZ R4, R132, R7, !PT ;  /* 0x0000000784047209 */ /* 0x000fe20007810000 */
[----:B------:R-:W-:Y:S01]  /*18180*/  IMAD.U32 R7, RZ, RZ, UR4 ;  /* 0x00000004ff077e24 */ /* 0x000fe2000f8e00ff */
[----:B------:R-:W-:Y:S02]  /*18190*/  ISETP.LT.OR P2, PT, R22, 0x31, P2 ;  /* 0x000000311600780c */ /* 0x000fe40001741670 */
[----:B------:R-:W-:Y:S02]  /*181a0*/  FMNMX.FTZ R11, R133, R4, !PT ;  /* 0x00000004850b7209 */ /* 0x000fe40007810000 */
[----:B------:R-:W-:Y:S02]  /*181b0*/  FSEL R114, R114, -INF , !P2 ;  /* 0xff80000072727808 */ /* 0x000fe40005000000 */
[C---:B------:R-:W-:Y:S01]  /*181c0*/  LOP3.LUT P2, RZ, R17.reuse, 0x800, RZ, 0xc0, !PT ;  /* 0x0000080011ff7812 */ /* 0x040fe2000784c0ff */
[----:B------:R-:W0:Y:S01]  /*181d0*/  SHFL.BFLY PT, R4, R11, 0x2, 0x1f ;  /* 0x0c401f000b047f89 */ /* 0x000e2200000e0000 */
[----:B------:R-:W-:-:S02]  /*181e0*/  LOP3.LUT P6, RZ, R17, 0x10, RZ, 0xc0, !PT ;  /* 0x0000001011ff7812 */ /* 0x000fc400078cc0ff */
[C---:B------:R-:W-:Y:S02]  /*181f0*/  ISETP.GT.AND P2, PT, R15.reuse, 0x31, !P2 ;  /* 0x000000310f00780c */ /* 0x040fe40005744270 */
[----:B------:R-:W-:Y:S02]  /*18200*/  ISETP.GT.AND P4, PT, R15, 0x51, !P4 ;  /* 0x000000510f00780c */ /* 0x000fe40006784270 */
[C---:B------:R-:W-:Y:S02]  /*18210*/  ISETP.LT.OR P2, PT, R22.reuse, 0x32, P2 ;  /* 0x000000321600780c */ /* 0x040fe40001741670 */
[----:B------:R-:W-:Y:S02]  /*18220*/  ISETP.LT.OR P4, PT, R22, 0x52, P4 ;  /* 0x000000521600780c */ /* 0x000fe40002781670 */
[----:B------:R-:W-:Y:S02]  /*18230*/  FSEL R115, R115, -INF , !P2 ;  /* 0xff80000073737808 */ /* 0x000fe40005000000 */
[----:B------:R-:W-:-:S02]  /*18240*/  LOP3.LUT P2, RZ, R17, 0x400, RZ, 0xc0, !PT ;  /* 0x0000040011ff7812 */ /* 0x000fc4000784c0ff */
[C---:B------:R-:W-:Y:S02]  /*18250*/  ISETP.GT.AND P5, PT, R15.reuse, 0x58, !P5 ;  /* 0x000000580f00780c */ /* 0x040fe40006fa4270 */
[----:B------:R-:W-:Y:S02]  /*18260*/  ISETP.GT.AND P2, PT, R15, 0x38, !P2 ;  /* 0x000000380f00780c */ /* 0x000fe40005744270 */
[----:B------:R-:W-:Y:S02]  /*18270*/  FSEL R131, R131, -INF , !P4 ;  /* 0xff80000083837808 */ /* 0x000fe40006000000 */
[C---:B------:R-:W-:Y:S02]  /*18280*/  ISETP.LT.OR P2, PT, R22.reuse, 0x39, P2 ;  /* 0x000000391600780c */ /* 0x040fe40001741670 */
[----:B------:R-:W-:Y:S02]  /*18290*/  ISETP.LT.OR P5, PT, R22, 0x59, P5 ;  /* 0x000000591600780c */ /* 0x000fe40002fa1670 */
[----:B------:R-:W-:-:S02]  /*182a0*/  FSEL R118, R118, -INF , !P2 ;  /* 0xff80000076767808 */ /* 0x000fc40005000000 */
[----:B------:R-:W-:Y:S02]  /*182b0*/  LOP3.LUT P2, RZ, R17, 0x200, RZ, 0xc0, !PT ;  /* 0x0000020011ff7812 */ /* 0x000fe4000784c0ff */
[----:B0-----:R-:W-:Y:S02]  /*182c0*/  FMNMX.FTZ R13, R11, R4, !PT ;  /* 0x000000040b0d7209 */ /* 0x001fe40007810000 */
[----:B------:R-:W-:Y:S02]  /*182d0*/  ISETP.GT.AND P2, PT, R15, 0x39, !P2 ;  /* 0x000000390f00780c */ /* 0x000fe40005744270 */
[----:B------:R-:W-:Y:S01]  /*182e0*/  FSEL R134, R134, -INF , !P5 ;  /* 0xff80000086867808 */ /* 0x000fe20006800000 */
[----:B------:R-:W0:Y:S01]  /*182f0*/  SHFL.BFLY PT, R12, R13, 0x1, 0x1f ;  /* 0x0c201f000d0c7f89 */ /* 0x000e2200000e0000 */
[----:B------:R-:W-:-:S04]  /*18300*/  ISETP.LT.OR P2, PT, R22, 0x3a, P2 ;  /* 0x0000003a1600780c */ /* 0x000fc80001741670 */
[----:B------:R-:W-:Y:S02]  /*18310*/  FSEL R119, R119, -INF , !P2 ;  /* 0xff80000077777808 */ /* 0x000fe40005000000 */
[----:B------:R-:W-:-:S04]  /*18320*/  LOP3.LUT P2, RZ, R17, 0x100, RZ, 0xc0, !PT ;  /* 0x0000010011ff7812 */ /* 0x000fc8000784c0ff */
[----:B------:R-:W-:-:S04]  /*18330*/  ISETP.GT.AND P2, PT, R15, 0x40, !P2 ;  /* 0x000000400f00780c */ /* 0x000fc80005744270 */
[----:B------:R-:W-:-:S04]  /*18340*/  ISETP.LT.OR P2, PT, R22, 0x41, P2 ;  /* 0x000000411600780c */ /* 0x000fc80001741670 */
[----:B------:R-:W-:Y:S02]  /*18350*/  FSEL R122, R122, -INF , !P2 ;  /* 0xff8000007a7a7808 */ /* 0x000fe40005000000 */
[----:B------:R-:W-:Y:S02]  /*18360*/  LOP3.LUT P2, RZ, R17, 0x80, RZ, 0xc0, !PT ;  /* 0x0000008011ff7812 */ /* 0x000fe4000784c0ff */
[----:B0-----:R-:W-:Y:S02]  /*18370*/  FMNMX.FTZ R12, R13, R12, !PT ;  /* 0x0000000c0d0c7209 */ /* 0x001fe40007810000 */
[----:B------:R-:W-:-:S03]  /*18380*/  ISETP.GT.AND P2, PT, R15, 0x41, !P2 ;  /* 0x000000410f00780c */ /* 0x000fc60005744270 */
[----:B------:R-:W-:Y:S01]  /*18390*/  FMUL.FTZ R4, R12, R7 ;  /* 0x000000070c047220 */ /* 0x000fe20000410000 */
[----:B------:R-:W-:-:S04]  /*183a0*/  ISETP.LT.OR P2, PT, R22, 0x42, P2 ;  /* 0x000000421600780c */ /* 0x000fc80001741670 */
[----:B------:R-:W-:Y:S02]  /*183b0*/  FSEL R123, R123, -INF , !P2 ;  /* 0xff8000007b7b7808 */ /* 0x000fe40005000000 */
[----:B------:R-:W-:-:S04]  /*183c0*/  LOP3.LUT P2, RZ, R17, 0x40, RZ, 0xc0, !PT ;  /* 0x0000004011ff7812 */ /* 0x000fc8000784c0ff */
[----:B------:R-:W-:-:S04]  /*183d0*/  ISETP.GT.AND P2, PT, R15, 0x48, !P2 ;  /* 0x000000480f00780c */ /* 0x000fc80005744270 */
[----:B------:R-:W-:-:S04]  /*183e0*/  ISETP.LT.OR P2, PT, R22, 0x49, P2 ;  /* 0x000000491600780c */ /* 0x000fc80001741670 */
[----:B------:R-:W-:Y:S02]  /*183f0*/  FSEL R126, R126, -INF , !P2 ;  /* 0xff8000007e7e7808 */ /* 0x000fe40005000000 */
[----:B------:R-:W-:-:S04]  /*18400*/  ISETP.GT.AND P2, PT, R15, 0x49, !P3 ;  /* 0x000000490f00780c */ /* 0x000fc80005f44270 */
[----:B------:R-:W-:-:S04]  /*18410*/  ISETP.LT.OR P2, PT, R22, 0x4a, P2 ;  /* 0x0000004a1600780c */ /* 0x000fc80001741670 */
[----:B------:R-:W-:Y:S02]  /*18420*/  FSEL R127, R127, -INF , !P2 ;  /* 0xff8000007f7f7808 */ /* 0x000fe40005000000 */
[----:B------:R-:W-:Y:S02]  /*18430*/  ISETP.GT.AND P2, PT, R15, 0x50, !P6 ;  /* 0x000000500f00780c */ /* 0x000fe40007744270 */
[----:B------:R-:W-:Y:S02]  /*18440*/  LOP3.LUT P6, RZ, R17, 0x2, RZ, 0xc0, !PT ;  /* 0x0000000211ff7812 */ /* 0x000fe400078cc0ff */
[----:B------:R-:W-:-:S04]  /*18450*/  ISETP.LT.OR P2, PT, R22, 0x51, P2 ;  /* 0x000000511600780c */ /* 0x000fc80001741670 */
[----:B------:R-:W-:Y:S02]  /*18460*/  FSEL R130, R130, -INF , !P2 ;  /* 0xff80000082827808 */ /* 0x000fe40005000000 */
[----:B------:R-:W-:Y:S02]  /*18470*/  ISETP.GT.AND P2, PT, R15, RZ, !P6 ;  /* 0x000000ff0f00720c */ /* 0x000fe40007744270 */
[----:B------:R-:W-:Y:S02]  /*18480*/  LOP3.LUT P6, RZ, R17, 0x1, RZ, 0xc0, !PT ;  /* 0x0000000111ff7812 */ /* 0x000fe400078cc0ff */
[----:B------:R-:W-:Y:S02]  /*18490*/  ISETP.LT.OR P2, PT, R22, 0x1, P2 ;  /* 0x000000011600780c */ /* 0x000fe40001741670 */
[----:B------:R-:W-:Y:S02]  /*184a0*/  ISETP.GT.AND P3, PT, R15, 0x59, !P6 ;  /* 0x000000590f00780c */ /* 0x000fe40007764270 */
[----:B------:R-:W-:-:S02]  /*184b0*/  FSEL R90, R90, -INF , !P2 ;  /* 0xff8000005a5a7808 */ /* 0x000fc40005000000 */
[----:B------:R-:W-:Y:S02]  /*184c0*/  ISETP.LT.OR P3, PT, R22, 0x5a, P3 ;  /* 0x0000005a1600780c */ /* 0x000fe40001f61670 */
[----:B------:R-:W-:Y:S02]  /*184d0*/  FMNMX.FTZ R14, R90, R3, !PT ;  /* 0x000000035a0e7209 */ /* 0x000fe40007810000 */
[----:B------:R-:W-:Y:S02]  /*184e0*/  FSEL R135, R135, -INF , !P3 ;  /* 0xff80000087877808 */ /* 0x000fe40005800000 */
[----:B------:R-:W-:Y:S02]  /*184f0*/  FMNMX.FTZ R11, R91, R14, !PT ;  /* 0x0000000e5b0b7209 */ /* 0x000fe40007810000 */
[----:B------:R-:W-:Y:S02]  /*18500*/  FSETP.NEU.FTZ.AND P2, PT, R12, -INF , PT ;  /* 0xff8000000c00780b */ /* 0x000fe40003f5d000 */
[----:B------:R-:W-:-:S02]  /*18510*/  FMNMX.FTZ R14, R94, R11, !PT ;  /* 0x0000000b5e0e7209 */ /* 0x000fc40007810000 */
[----:B------:R-:W-:Y:S02]  /*18520*/  FSEL R4, R4, RZ, P2 ;  /* 0x000000ff04047208 */ /* 0x000fe40001000000 */
[----:B------:R-:W-:-:S03]  /*18530*/  FMNMX.FTZ R11, R95, R14, !PT ;  /* 0x0000000e5f0b7209 */ /* 0x000fc60007810000 */
[--C-:B------:R-:W-:Y:S01]  /*18540*/  FFMA.FTZ R156, R88, R7, -R4.reuse ;  /* 0x00000007589c7223 */ /* 0x100fe20000010804 */
[----:B------:R-:W-:Y:S01]  /*18550*/  FMNMX.FTZ R14, R98, R11, !PT ;  /* 0x0000000b620e7209 */ /* 0x000fe20007810000 */
[-CC-:B------:R-:W-:Y:S01]  /*18560*/  FFMA.FTZ R88, R93, R7.reuse, -R4.reuse ;  /* 0x000000075d587223 */ /* 0x180fe20000010804 */
[-CC-:B------:R-:W-:Y:S01]  /*18570*/  FFMA.FTZ R93, R105, R7.reuse, -R4.reuse ;  /* 0x00000007695d7223 */ /* 0x180fe20000010804 */
[----:B------:R-:W-:Y:S01]  /*18580*/  FSEL R105, R12, RZ, P2 ;  /* 0x000000ff0c697208 */ /* 0x000fe20001000000 */
        /* <DEDUP_REMOVED lines=27> */
[----:B------:R-:W-:Y:S01]  /*18740*/  FFMA.FTZ R133, R133, R7, -R4 ;  /* 0x0000000785857223 */ /* 0x000fe20000010804 */
[----:B------:R-:W-:Y:S01]  /*18750*/  FADD.FTZ R4, -R105, R0 ;  /* 0x0000000069047221 */ /* 0x000fe20000010100 */
[----:B------:R-:W-:Y:S01]  /*18760*/  FMNMX.FTZ R14, R114, R11, !PT ;  /* 0x0000000b720e7209 */ /* 0x000fe20007810000 */
[----:B------:R-:W-:Y:S02]  /*18770*/  MUFU.EX2 R156, R156 ;  /* 0x0000009c009c7308 */ /* 0x000fe40000000800 */
[----:B------:R-:W-:Y:S01]  /*18780*/  FMUL.FTZ R4, R4, R7 ;  /* 0x0000000704047220 */ /* 0x000fe20000410000 */
        /* <DEDUP_REMOVED lines=27> */
[----:B------:R-:W-:-:S03]  /*18940*/  FSETP.NEU.FTZ.AND P2, PT, R14, -INF , PT ;  /* 0xff8000000e00780b */ /* 0x000fc60003f5d000 */
[----:B------:R0:W1:Y:S01]  /*18950*/  MUFU.EX2 R11, R4 ;  /* 0x00000004000b7308 */ /* 0x0000620000000800 */
[----:B------:R-:W-:-:S05]  /*18960*/  FMUL.FTZ R104, R14, R7 ;  /* 0x000000070e687220 */ /* 0x000fca0000410000 */
[----:B------:R-:W-:Y:S02]  /*18970*/  FSEL R104, R104, RZ, P2 ;  /* 0x000000ff68687208 */ /* 0x000fe40001000000 */
[----:B------:R-:W-:Y:S01]  /*18980*/  MUFU.EX2 R22, R22 ;  /* 0x0000001600167308 */ /* 0x000fe20000000800 */
[----:B0-----:R-:W-:Y:S02]  /*18990*/  FSEL R4, R14, RZ, P2 ;  /* 0x000000ff0e047208 */ /* 0x001fe40001000000 */
[-CC-:B------:R-:W-:Y:S01]  /*189a0*/  FFMA.FTZ R157, R90, R7.reuse, -R104.reuse ;  /* 0x000000075a9d7223 */ /* 0x180fe20000010868 */
[-CC-:B------:R-:W-:Y:S01]  /*189b0*/  FFMA.FTZ R90, R91, R7.reuse, -R104.reuse ;  /* 0x000000075b5a7223 */ /* 0x180fe20000010868 */
[-CC-:B------:R-:W-:Y:S01]  /*189c0*/  FFMA.FTZ R159, R94, R7.reuse, -R104.reuse ;  /* 0x000000075e9f7223 */ /* 0x180fe20000010868 */
[----:B------:R-:W-:Y:S01]  /*189d0*/  FADD.FTZ R4, -R4, R3 ;  /* 0x0000000304047221 */ /* 0x000fe20000010100 */
[-CC-:B------:R-:W-:Y:S01]  /*189e0*/  FFMA.FTZ R94, R99, R7.reuse, -R104.reuse ;  /* 0x00000007635e7223 */ /* 0x180fe20000010868 */
[-C--:B------:R-:W-:Y:S01]  /*189f0*/  FFMA.FTZ R91, R95, R7.reuse, -R104 ;  /* 0x000000075f5b7223 */ /* 0x080fe20000010868 */
[----:B------:R-:W-:Y:S01]  /*18a00*/  MUFU.EX2 R157, R157 ;  /* 0x0000009d009d7308 */ /* 0x000fe20000000800 */
[-C--:B------:R-:W-:Y:S01]  /*18a10*/  FMUL.FTZ R4, R4, R7.reuse ;  /* 0x0000000704047220 */ /* 0x080fe20000410000 */
[----:B-1----:R-:W-:Y:S01]  /*18a20*/  FFMA.FTZ R6, R11, R6, R156 ;  /* 0x000000060b067223 */ /* 0x002fe2000001009c */
[-CC-:B------:R-:W-:Y:S01]  /*18a30*/  FFMA.FTZ R95, R103, R7.reuse, -R104.reuse ;  /* 0x00000007675f7223 */ /* 0x180fe20000010868 */
[-CC-:B------:R-:W-:Y:S01]  /*18a40*/  FFMA.FTZ R153, R98, R7.reuse, -R104.reuse ;  /* 0x0000000762997223 */ /* 0x180fe20000010868 */
[-C--:B------:R-:W-:Y:S01]  /*18a50*/  FFMA.FTZ R155, R102, R7.reuse, -R104 ;  /* 0x00000007669b7223 */ /* 0x080fe20000010868 */
[----:B------:R-:W-:Y:S01]  /*18a60*/  FADD.FTZ R99, R13, R6 ;  /* 0x000000060d637221 */ /* 0x000fe20000010000 */
[-CC-:B------:R-:W-:Y:S01]  /*18a70*/  FFMA.FTZ R149, R106, R7.reuse, -R104.reuse ;  /* 0x000000076a957223 */ /* 0x180fe20000010868 */
[----:B------:R-:W0:Y:S01]  /*18a80*/  MUFU.EX2 R4, R4 ;  /* 0x0000000400047308 */ /* 0x000e220000000800 */
[-CC-:B------:R-:W-:Y:S01]  /*18a90*/  FFMA.FTZ R98, R107, R7.reuse, -R104.reuse ;  /* 0x000000076b627223 */ /* 0x180fe20000010868 */
[----:B------:R-:W-:Y:S01]  /*18aa0*/  FADD.FTZ R103, R158, R99 ;  /* 0x000000639e677221 */ /* 0x000fe20000010000 */
[-CC-:B------:R-:W-:Y:S01]  /*18ab0*/  FFMA.FTZ R151, R110, R7.reuse, -R104.reuse ;  /* 0x000000076e977223 */ /* 0x180fe20000010868 */
[-CC-:B------:R-:W-:Y:S01]  /*18ac0*/  FFMA.FTZ R111, R111, R7.reuse, -R104.reuse ;  /* 0x000000076f6f7223 */ /* 0x180fe20000010868 */
[-CC-:B------:R-:W-:Y:S01]  /*18ad0*/  FFMA.FTZ R145, R114, R7.reuse, -R104.reuse ;  /* 0x0000000772917223 */ /* 0x180fe20000010868 */
[----:B------:R-:W-:Y:S01]  /*18ae0*/  FADD.FTZ R103, R88, R103 ;  /* 0x0000006758677221 */ /* 0x000fe20000010000 */
[-CC-:B------:R-:W-:Y:S01]  /*18af0*/  FFMA.FTZ R99, R115, R7.reuse, -R104.reuse ;  /* 0x0000000773637223 */ /* 0x180fe20000010868 */
[----:B------:R-:W1:Y:S01]  /*18b00*/  MUFU.EX2 R90, R90 ;  /* 0x0000005a005a7308 */ /* 0x000e620000000800 */
[-CC-:B------:R-:W-:Y:S01]  /*18b10*/  FFMA.FTZ R147, R118, R7.reuse, -R104.reuse ;  /* 0x0000000776937223 */ /* 0x180fe20000010868 */
[----:B------:R-:W-:Y:S01]  /*18b20*/  FADD.FTZ R6, R152, R103 ;  /* 0x0000006798067221 */ /* 0x000fe20000010000 */
[-CC-:B------:R-:W-:Y:S01]  /*18b30*/  FFMA.FTZ R141, R122, R7.reuse, -R104.reuse ;  /* 0x000000077a8d7223 */ /* 0x180fe20000010868 */
[-C--:B------:R-:W-:Y:S01]  /*18b40*/  FFMA.FTZ R143, R126, R7.reuse, -R104 ;  /* 0x000000077e8f7223 */ /* 0x080fe20000010868 */
[----:B------:R-:W-:Y:S01]  /*18b50*/  F2FP.BF16.F32.PACK_AB R156, R13, R156 ;  /* 0x0000009c0d9c723e */ /* 0x000fe200000010ff */
[C---:B------:R-:W-:Y:S01]  /*18b60*/  FADD.FTZ R103, R89.reuse, R6 ;  /* 0x0000000659677221 */ /* 0x040fe20000010000 */
[--C-:B------:R-:W-:Y:S01]  /*18b70*/  FFMA.FTZ R137, R130, R7, -R104.reuse ;  /* 0x0000000782897223 */ /* 0x100fe20000010868 */
[----:B------:R-:W2:Y:S01]  /*18b80*/  MUFU.EX2 R159, R159 ;  /* 0x0000009f009f7308 */ /* 0x000ea20000000800 */
[----:B0-----:R-:W-:Y:S01]  /*18b90*/  FFMA.FTZ R5, R4, R5, R157 ;  /* 0x0000000504057223 */ /* 0x001fe2000001009d */
[----:B------:R-:W-:Y:S01]  /*18ba0*/  FADD.FTZ R103, R154, R103 ;  /* 0x000000679a677221 */ /* 0x000fe20000010000 */
[----:B------:R-:W-:Y:S01]  /*18bb0*/  F2FP.BF16.F32.PACK_AB R152, R89, R152 ;  /* 0x000000985998723e */ /* 0x000fe200000010ff */
[-CC-:B------:R-:W-:Y:S01]  /*18bc0*/  FFMA.FTZ R131, R131, R7.reuse, -R104.reuse ;  /* 0x0000000783837223 */ /* 0x180fe20000010868 */
[----:B------:R-:W-:Y:S01]  /*18bd0*/  F2FP.BF16.F32.PACK_AB R158, R88, R158 ;  /* 0x0000009e589e723e */ /* 0x000fe200000010ff */
[----:B------:R-:W-:Y:S01]  /*18be0*/  FADD.FTZ R103, R92, R103 ;  /* 0x000000675c677221 */ /* 0x000fe20000010000 */
[-CC-:B------:R-:W-:Y:S01]  /*18bf0*/  FFMA.FTZ R134, R134, R7.reuse, -R104.reuse ;  /* 0x0000000786867223 */ /* 0x180fe20000010868 */
[----:B------:R-:W0:Y:S01]  /*18c00*/  MUFU.EX2 R91, R91 ;  /* 0x0000005b005b7308 */ /* 0x000e220000000800 */
[----:B-1----:R-:W-:Y:S01]  /*18c10*/  FADD.FTZ R6, R90, R5 ;  /* 0x000000055a067221 */ /* 0x002fe20000010000 */
[----:B------:R-:W-:Y:S01]  /*18c20*/  FADD.FTZ R102, R148, R103 ;  /* 0x0000006794667221 */ /* 0x000fe20000010000 */
[----:B------:R-:W-:Y:S01]  /*18c30*/  FFMA.FTZ R5, R119, R7, -R104 ;  /* 0x0000000777057223 */ /* 0x000fe20000010868 */
[C---:B------:R-:W-:Y:S01]  /*18c40*/  ISETP.GT.AND P2, PT, R10.reuse, R20, PT ;  /* 0x000000140a00720c */ /* 0x040fe20003f44270 */
[----:B------:R-:W-:-:S02]  /*18c50*/  VIADD R10, R10, 0xffffffff ;  /* 0xffffffff0a0a7836 */ /* 0x000fc40000000000 */
[----:B------:R-:W-:Y:S01]  /*18c60*/  FADD.FTZ R105, R93, R102 ;  /* 0x000000665d697221 */ /* 0x000fe20000010000 */
[----:B------:R-:W-:Y:S01]  /*18c70*/  F2FP.BF16.F32.PACK_AB R154, R92, R154 ;  /* 0x0000009a5c9a723e */ /* 0x000fe200000010ff */
[----:B------:R-:W1:Y:S01]  /*18c80*/  MUFU.EX2 R153, R153 ;  /* 0x0000009900997308 */ /* 0x000e620000000800 */
[----:B--2---:R-:W-:Y:S01]  /*18c90*/  FADD.FTZ R6, R159, R6 ;  /* 0x000000069f067221 */ /* 0x004fe20000010000 */
[----:B------:R-:W-:Y:S01]  /*18ca0*/  FADD.FTZ R102, R150, R105 ;  /* 0x0000006996667221 */ /* 0x000fe20000010000 */
[----:B------:R-:W-:Y:S01]  /*18cb0*/  @!P1 PRMT R105, RZ, 0x654, R23 ;  /* 0x00000654ff699816 */ /* 0x000fe20000000017 */
[----:B------:R-:W-:Y:S01]  /*18cc0*/  FFMA.FTZ R23, R123, R7, -R104 ;  /* 0x000000077b177223 */ /* 0x000fe20000010868 */
[----:B------:R-:W-:Y:S02]  /*18cd0*/  F2FP.BF16.F32.PACK_AB R150, R15, R150 ;  /* 0x000000960f96723e */ /* 0x000fe400000010ff */
[----:B------:R2:W-:Y:S01]  /*18ce0*/  @!P1 SYNCS.ARRIVE.TRANS64.RED.A1T0 RZ, [R105+URZ], RZ ;  /* 0x000000ff69ff99a7 */ /* 0x0005e2000810043f */
[----:B------:R-:W3:Y:S01]  /*18cf0*/  MUFU.EX2 R94, R94 ;  /* 0x0000005e005e7308 */ /* 0x000ee20000000800 */
[----:B0-----:R-:W-:Y:S01]  /*18d00*/  FADD.FTZ R6, R91, R6 ;  /* 0x000000065b067221 */ /* 0x001fe20000010000 */
[----:B------:R-:W-:-:S02]  /*18d10*/  F2FP.BF16.F32.PACK_AB R148, R93, R148 ;  /* 0x000000945d94723e */ /* 0x000fc400000010ff */
[----:B------:R-:W-:Y:S02]  /*18d20*/  F2FP.BF16.F32.PACK_AB R157, R90, R157 ;  /* 0x0000009d5a9d723e */ /* 0x000fe400000010ff */
[----:B------:R-:W-:Y:S02]  /*18d30*/  F2FP.BF16.F32.PACK_AB R159, R91, R159 ;  /* 0x0000009f5b9f723e */ /* 0x000fe400000010ff */
[----:B------:R-:W0:Y:S01]  /*18d40*/  MUFU.EX2 R155, R155 ;  /* 0x0000009b009b7308 */ /* 0x000e220000000800 */
[----:B-1----:R-:W-:-:S07]  /*18d50*/  FADD.FTZ R103, R153, R6 ;  /* 0x0000000699677221 */ /* 0x002fce0000010000 */
[----:B------:R-:W1:Y:S01]  /*18d60*/  MUFU.EX2 R95, R95 ;  /* 0x0000005f005f7308 */ /* 0x000e620000000800 */
[C---:B---3--:R-:W-:Y:S01]  /*18d70*/  FADD.FTZ R6, R94.reuse, R103 ;  /* 0x000000675e067221 */ /* 0x048fe20000010000 */
[----:B------:R-:W-:Y:S01]  /*18d80*/  FADD.FTZ R103, R15, R102 ;  /* 0x000000660f677221 */ /* 0x000fe20000010000 */
[-CC-:B------:R-:W-:Y:S01]  /*18d90*/  FFMA.FTZ R102, R127, R7.reuse, -R104.reuse ;  /* 0x000000077f667223 */ /* 0x180fe20000010868 */
[----:B------:R-:W-:Y:S01]  /*18da0*/  FFMA.FTZ R104, R135, R7, -R104 ;  /* 0x0000000787687223 */ /* 0x000fe20000010868 */
[----:B------:R-:W-:Y:S01]  /*18db0*/  F2FP.BF16.F32.PACK_AB R153, R94, R153 ;  /* 0x000000995e99723e */ /* 0x000fe200000010ff */
[----:B--2---:R-:W-:Y:S01]  /*18dc0*/  FADD.FTZ R105, R144, R103 ;  /* 0x0000006790697221 */ /* 0x004fe20000010000 */
[C---:B------:R-:W-:Y:S01]  /*18dd0*/  F2FP.BF16.F32.PACK_AB R144, R22.reuse, R144 ;  /* 0x000000901690723e */ /* 0x040fe200000010ff */
[----:B------:R-:W2:Y:S01]  /*18de0*/  MUFU.EX2 R149, R149 ;  /* 0x0000009500957308 */ /* 0x000ea20000000800 */
[----:B0-----:R-:W-:Y:S01]  /*18df0*/  FADD.FTZ R6, R155, R6 ;  /* 0x000000069b067221 */ /* 0x001fe20000010000 */
[----:B------:R-:W-:Y:S01]  /*18e00*/  FADD.FTZ R105, R22, R105 ;  /* 0x0000006916697221 */ /* 0x000fe20000010000 */
[----:B------:R-:W-:-:S05]  /*18e10*/  IMAD.MOV.U32 R22, RZ, RZ, R21 ;  /* 0x000000ffff167224 */ /* 0x000fca00078e0015 */
        /* <DEDUP_REMOVED lines=47> */
[----:B------:R-:W-:Y:S01]  /*19110*/  F2FP.BF16.F32.PACK_AB R141, R23, R141 ;  /* 0x0000008d178d723e */ /* 0x000fe200000010ff */
[----:B------:R-:W-:-:S05]  /*19120*/  IMAD.MOV.U32 R23, RZ, RZ, R206 ;  /* 0x000000ffff177224 */ /* 0x000fca00078e00ce */
        /* <DEDUP_REMOVED lines=15> */
[----:B------:R-:W-:Y:S02]  /*19220*/  IMAD.MOV.U32 R0, RZ, RZ, R12 ;  /* 0x000000ffff007224 */ /* 0x000fe400078e000c */
[----:B--2---:R-:W-:-:S04]  /*19230*/  FADD.FTZ R3, R134, R3 ;  /* 0x0000000386037221 */ /* 0x004fc80000010000 */
[C---:B0-----:R-:W-:Y:S01]  /*19240*/  FADD.FTZ R5, R104.reuse, R3 ;  /* 0x0000000368057221 */ /* 0x041fe20000010000 */
[----:B------:R-:W-:Y:S01]  /*19250*/  F2FP.BF16.F32.PACK_AB R139, R104, R134 ;  /* 0x00000086688b723e */ /* 0x000fe200000010ff */
[----:B------:R-:W-:Y:S01]  /*19260*/  IMAD.MOV.U32 R3, RZ, RZ, R14 ;  /* 0x000000ffff037224 */ /* 0x000fe200078e000e */
[----:B------:R-:W-:Y:S06]  /*19270*/  @P2 BRA `(.L_x_1676) ;  /* 0xffffffcc00a82947 */ /* 0x000fec000383ffff */
[----:B------:R-:W-:Y:S05]  /*19280*/  BSYNC B1 ;  /* 0x0000000000017941 */ /* 0x000fea0003800000 */
.L_x_1657:
[----:B------:R-:W-:Y:S02]  /*19290*/  IMAD.MOV.U32 R3, RZ, RZ, R14 ;  /* 0x000000ffff037224 */ /* 0x000fe400078e000e */
[----:B------:R-:W-:Y:S02]  /*192a0*/  IMAD.MOV.U32 R0, RZ, RZ, R12 ;  /* 0x000000ffff007224 */ /* 0x000fe400078e000c */
[----:B------:R-:W-:Y:S02]  /*192b0*/  IMAD.MOV.U32 R22, RZ, RZ, R21 ;  /* 0x000000ffff167224 */ /* 0x000fe400078e0015 */
[----:B------:R-:W-:-:S07]  /*192c0*/  IMAD.MOV.U32 R23, RZ, RZ, R206 ;  /* 0x000000ffff177224 */ /* 0x000fce00078e00ce */
.L_x_1656:
[----:B------:R-:W-:Y:S05]  /*192d0*/  BSYNC B0 ;  /* 0x0000000000007941 */ /* 0x000fea0003800000 */
.L_x_1655:
[----:B------:R-:W0:Y:S01]  /*192e0*/  LDC R210, c[0x0][0x448] ;  /* 0x00011200ffd27b82 */ /* 0x000e220000000800 */
[----:B------:R-:W-:Y:S01]  /*192f0*/  VIADD R12, R178, 0x7f ;  /* 0x0000007fb20c7836 */ /* 0x000fe20000000000 */
[----:B------:R-:W-:Y:S02]  /*19300*/  LOP3.LUT R17, R17, 0xffefffff, RZ, 0xc0, !PT ;  /* 0xffefffff11117812 */ /* 0x000fe400078ec0ff */
[----:B------:R-:W-:-:S04]  /*19310*/  IADD3 R15, R164, 0x1, -R163 ;  /* 0x00000001a40f7810 */ /* 0x000fc80007ffe8a3 */
[----:B------:R-:W1:Y:S01]  /*19320*/  LDC R206, c[0x0][0x9e4] ;  /* 0x00027900ffce7b82 */ /* 0x000e620000000800 */
[----:B0-----:R-:W-:-:S13]  /*19330*/  ISETP.NE.AND P2, PT, R210, 0x1, PT ;  /* 0x00000001d200780c */ /* 0x001fda0003f45270 */
[----:B------:R-:W0:Y:S01]  /*19340*/  @P2 LDC R13, c[0x0][0x44c] ;  /* 0x00011300ff0d2b82 */ /* 0x000e220000000800 */
[----:B------:R-:W-:-:S04]  /*19350*/  @P2 LOP3.LUT R17, R17, 0x100000, RZ, 0xfc, !PT ;  /* 0x0010000011112812 */ /* 0x000fc800078efcff */
[----:B------:R-:W-:-:S03]  /*19360*/  LOP3.LUT R17, R17, 0xffdfffff, RZ, 0xc0, !PT ;  /* 0xffdfffff11117812 */ /* 0x000fc600078ec0ff */
[----:B------:R-:W2:Y:S01]  /*19370*/  @P2 LDC R14, c[0x0][0x450] ;  /* 0x00011400ff0e2b82 */ /* 0x000ea20000000800 */
[----:B0-----:R-:W-:-:S05]  /*19380*/  @P2 IMAD.HI.U32 R13, R12, R13, RZ ;  /* 0x0000000d0c0d2227 */ /* 0x001fca00078e00ff */
[----:B--2---:R-:W-:Y:S02]  /*19390*/  @P2 SHF.R.U32.HI R12, RZ, R14, R13 ;  /* 0x0000000eff0c2219 */ /* 0x004fe4000001160d */
[----:B-1----:R-:W-:-:S03]  /*193a0*/  ISETP.GE.AND P2, PT, R206, 0x1, PT ;  /* 0x00000001ce00780c */ /* 0x002fc60003f46270 */
[----:B------:R-:W-:-:S04]  /*193b0*/  IMAD.IADD R12, R15, 0x1, R12 ;  /* 0x000000010f0c7824 */ /* 0x000fc800078e020c */
[----:B------:R-:W-:-:S06]  /*193c0*/  IMAD.IADD R14, R12, 0x1, -R9 ;  /* 0x000000010c0e7824 */ /* 0x000fcc00078e0a09 */
[----:B------:R-:W-:Y:S01]  /*193d0*/  @P2 LOP3.LUT R17, R17, 0x200000, RZ, 0xfc, !PT ;  /* 0x0020000011112812 */ /* 0x000fe200078efcff */
[----:B------:R-:W-:Y:S06]  /*193e0*/  @!P2 BRA `(.L_x_1677) ;  /* 0x000000000048a947 */ /* 0x000fec0003800000 */
[----:B------:R-:W-:Y:S01]  /*193f0*/  IMAD.MOV.U32 R9, RZ, RZ, R12 ;  /* 0x000000ffff097224 */ /* 0x000fe200078e000c */
[----:B------:R-:W-:Y:S04]  /*19400*/  BSSY B0, `(.L_x_1678) ;  /* 0x000000e000007945 */ /* 0x000fe80003800000 */
        /* <DEDUP_REMOVED lines=9> */
.L_x_1679:
[----:B------:R-:W-:-:S13]  /*194a0*/  ISETP.NE.AND P2, PT, R206, 0x1, PT ;  /* 0x00000001ce00780c */ /* 0x000fda0003f45270 */
[----:B------:R-:W0:Y:S02]  /*194b0*/  @P2 LDC.64 R12, c[0x0][0x9e8] ;  /* 0x00027a00ff0c2b82 */ /* 0x000e240000000a00 */
[----:B0-----:R-:W-:-:S05]  /*194c0*/  @P2 IMAD.HI.U32 R12, R9, R12, RZ ;  /* 0x0000000c090c2227 */ /* 0x001fca00078e00ff */
[----:B------:R-:W-:-:S07]  /*194d0*/  @P2 SHF.R.U32.HI R9, RZ, R13, R12 ;  /* 0x0000000dff092219 */ /* 0x000fce000001160c */
.L_x_1680:
[----:B------:R-:W-:Y:S05]  /*194e0*/  BSYNC B0 ;  /* 0x0000000000007941 */ /* 0x000fea0003800000 */
.L_x_1678:
[----:B------:R-:W-:-:S05]  /*194f0*/  IMAD R9, R9, R206, RZ ;  /* 0x000000ce09097224 */ /* 0x000fca00078e02ff */
[----:B------:R-:W-:-:S07]  /*19500*/  VIMNMX R14, R14, R9, !PT ;  /* 0x000000090e0e7248 */ /* 0x000fce0007fe0100 */
.L_x_1677:
[----:B------:R-:W-:Y:S01]  /*19510*/  VIADD R14, R14, 0x5f ;  /* 0x0000005f0e0e7836 */ /* 0x000fe20000000000 */
[----:B------:R-:W-:Y:S03]  /*19520*/  BSSY B0, `(.L_x_1681) ;  /* 0x00001fd000007945 */ /* 0x000fe60003800000 */
[----:B------:R-:W-:-:S05]  /*19530*/  IMAD.HI R14, R14, 0x2aaaaaab, RZ ;  /* 0x2aaaaaab0e0e7827 */ /* 0x000fca00078e02ff */
[----:B------:R-:W-:-:S04]  /*19540*/  SHF.R.U32.HI R9, RZ, 0x1f, R14 ;  /* 0x0000001fff097819 */ /* 0x000fc8000001160e */
[----:B------:R-:W-:-:S04]  /*19550*/  LEA.HI.SX32 R9, R14, R9, 0x1c ;  /* 0x000000090e097211 */ /* 0x000fc800078fe2ff */
[----:B------:R-:W-:-:S04]  /*19560*/  VIMNMX R9, R180, R9, !PT ;  /* 0x00000009b4097248 */ /* 0x000fc80007fe0100 */
[----:B------:R-:W-:-:S13]  /*19570*/  ISETP.GE.AND P2, PT, R10, R9, PT ;  /* 0x000000090a00720c */ /* 0x000fda0003f46270 */
[----:B------:R-:W-:Y:S05]  /*19580*/  @!P2 BRA `(.L_x_1682) ;  /* 0x0000001c00d8a947 */ /* 0x000fea0003800000 */
[----:B------:R-:W-:Y:S01]  /*19590*/  BSSY B1, `(.L_x_1683) ;  /* 0x00001f4000017945 */ /* 0x000fe20003800000 */
[----:B------:R-:W-:Y:S02]  /*195a0*/  IMAD.MOV.U32 R20, RZ, RZ, R10 ;  /* 0x000000ffff147224 */ /* 0x000fe400078e000a */
[----:B------:R-:W-:Y:S02]  /*195b0*/  IMAD.MOV.U32 R14, RZ, RZ, R3 ;  /* 0x000000ffff0e7224 */ /* 0x000fe400078e0003 */
[----:B------:R-:W-:Y:S02]  /*195c0*/  IMAD.MOV.U32 R15, RZ, RZ, R0 ;  /* 0x000000ffff0f7224 */ /* 0x000fe400078e0000 */
[----:B------:R-:W-:Y:S02]  /*195d0*/  IMAD.MOV.U32 R10, RZ, RZ, R23 ;  /* 0x000000ffff0a7224 */ /* 0x000fe400078e0017 */
[----:B------:R-:W-:-:S07]  /*195e0*/  IMAD.MOV.U32 R12, RZ, RZ, R22 ;  /* 0x000000ffff0c7224 */ /* 0x000fce00078e0016 */
.L_x_1694:
[----:B------:R-:W-:-:S05]  /*195f0*/  VIADD R21, R12, 0x1 ;  /* 0x000000010c157836 */ /* 0x000fca0000000000 */
[----:B------:R-:W-:-:S04]  /*19600*/  ISETP.NE.AND P2, PT, R21, 0x2, PT ;  /* 0x000000021500780c */ /* 0x000fc80003f45270 */
[----:B------:R-:W-:Y:S02]  /*19610*/  SEL R21, R21, RZ, P2 ;  /* 0x000000ff15157207 */ /* 0x000fe40001000000 */
[----:B------:R-:W-:-:S03]  /*19620*/  SEL R23, RZ, 0x1, P2 ;  /* 0x00000001ff177807 */ /* 0x000fc60001000000 */
[----:B------:R-:W-:Y:S01]  /*19630*/  IMAD.MOV.U32 R22, RZ, RZ, R21 ;  /* 0x000000ffff167224 */ /* 0x000fe200078e0015 */
[----:B------:R-:W-:Y:S01]  /*19640*/  LOP3.LUT R23, R10, R23, RZ, 0x3c, !PT ;  /* 0x000000170a177212 */ /* 0x000fe200078e3cff */
[----:B------:R-:W-:Y:S06]  /*19650*/  @!P0 BRA `(.L_x_1684) ;  /* 0x0000000000048947 */ /* 0x000fec0003800000 */
[----:B------:R-:W-:Y:S01]  /*19660*/  BPT.TRAP 0x1 ;  /* 0x000000040000795c */ /* 0x000fe20000300000 */
.L_x_1684:
[----:B------:R-:W-:Y:S01]  /*19670*/  IMAD R0, R22, 0x8, R2 ;  /* 0x0000000816007824 */ /* 0x000fe200078e0202 */
[----:B------:R-:W-:-:S04]  /*19680*/  SHF.L.U32 R3, R23, 0x1f, RZ ;  /* 0x0000001f17037819 */ /* 0x000fc800000006ff */
[----:B------:R0:W1:Y:S01]  /*19690*/  SYNCS.PHASECHK.TRANS64.TRYWAIT P2, [R0+URZ+0x2a830], R3 ;  /* 0x02a83003000075a7 */ /* 0x000062000804017f */
[----:B------:R-:W-:Y:S05]  /*196a0*/  @!P0 BRA `(.L_x_1685) ;  /* 0x0000000000048947 */ /* 0x000fea0003800000 */
[----:B------:R-:W-:Y:S01]  /*196b0*/  BPT.TRAP 0x1 ;  /* 0x000000040000795c */ /* 0x000fe20000300000 */
.L_x_1685:
[----:B------:R-:W-:Y:S01]  /*196c0*/  IMAD R96, R22, 0x900, R8 ;  /* 0x0000090016607824 */ /* 0x000fe200078e0208 */
[----:B------:R-:W-:Y:S03]  /*196d0*/  BSSY B2, `(.L_x_1686) ;  /* 0x0000006000027945 */ /* 0x000fe60003800000 */
[C---:B------:R-:W-:Y:S02]  /*196e0*/  VIADD R90, R96.reuse, 0x2 ;  /* 0x00000002605a7836 */ /* 0x040fe40000000000 */
[----:B------:R-:W-:Y:S01]  /*196f0*/  VIADD R7, R96, 0x4 ;  /* 0x0000000460077836 */ /* 0x000fe20000000000 */
[----:B-1----:R-:W-:Y:S06]  /*19700*/  @P2 BRA `(.L_x_1687) ;  /* 0x0000000000082947 */ /* 0x002fec0003800000 */
[----:B------:R-:W1:Y:S02]  /*19710*/  SYNCS.PHASECHK.TRANS64.TRYWAIT P2, [R0+URZ+0x2a830], R3 ;  /* 0x02a83003000075a7 */ /* 0x000e64000804017f */
[----:B-1----:R-:W-:Y:S05]  /*19720*/  @!P2 BRA `(.L_x_1688) ;  /* 0x000001240088a947 */ /* 0x002fea0003800000 */
.L_x_1687:
[----:B------:R-:W-:Y:S05]  /*19730*/  BSYNC B2 ;  /* 0x0000000000027941 */ /* 0x000fea0003800000 */
.L_x_1686:
[----:B------:R-:W2:Y:S01]  /*19740*/  LDL.64 R212, [R1+0x30] ;  /* 0x0000300001d47983 */ /* 0x000ea20000100a00 */
[----:B------:R-:W-:Y:S02]  /*19750*/  IMAD.MOV.U32 R88, RZ, RZ, R96 ;  /* 0x000000ffff587224 */ /* 0x000fe400078e0060 */
[----:B------:R-:W-:Y:S01]  /*19760*/  VIADD R92, R96, 0x6 ;  /* 0x00000006605c7836 */ /* 0x000fe20000000000 */
[----:B------:R-:W-:Y:S01]  /*19770*/  R2UR UR50, R90 ;  /* 0x000000005a3272ca */ /* 0x000fe200000e0000 */
[----:B------:R-:W-:Y:S01]  /*19780*/  IMAD.MOV.U32 R89, RZ, RZ, 0x40000040 ;  /* 0x40000040ff597424 */ /* 0x000fe200078e00ff */
[----:B------:R-:W-:Y:S01]  /*19790*/  R2UR UR54, R88 ;  /* 0x00000000583672ca */ /* 0x000fe200000e0000 */
[----:B------:R-:W-:Y:S01]  /*197a0*/  IMAD.MOV.U32 R88, RZ, RZ, R7 ;  /* 0x000000ffff587224 */ /* 0x000fe200078e0007 */
[----:B------:R-:W-:Y:S01]  /*197b0*/  R2UR UR30, R92 ;  /* 0x000000005c1e72ca */ /* 0x000fe200000e0000 */
[C---:B------:R-:W-:Y:S01]  /*197c0*/  VIADD R90, R96.reuse, 0x300 ;  /* 0x00000300605a7836 */ /* 0x040fe20000000000 */
[----:B------:R3:W-:Y:S01]  /*197d0*/  STL.64 [R1+0x98], R8 ;  /* 0x0000980801007387 */ /* 0x0007e20000100a00 */
[----:B------:R-:W-:Y:S01]  /*197e0*/  VIADD R92, R96, 0x304 ;  /* 0x00000304605c7836 */ /* 0x000fe20000000000 */
[----:B------:R-:W-:Y:S01]  /*197f0*/  R2UR UR34, R88 ;  /* 0x00000000582272ca */ /* 0x000fe200000e0000 */
[----:B------:R-:W-:Y:S01]  /*19800*/  VIADD R88, R96, 0x302 ;  /* 0x0000030260587836 */ /* 0x000fe20000000000 */
[----:B------:R-:W-:Y:S01]  /*19810*/  R2UR UR26, R90 ;  /* 0x000000005a1a72ca */ /* 0x000fe200000e0000 */
[----:B------:R-:W-:Y:S01]  /*19820*/  VIADD R90, R96, 0x600 ;  /* 0x00000600605a7836 */ /* 0x000fe20000000000 */
[----:B------:R-:W-:Y:S01]  /*19830*/  R2UR UR18, R92 ;  /* 0x000000005c1272ca */ /* 0x000fe200000e0000 */
[----:B------:R-:W-:Y:S01]  /*19840*/  VIADD R92, R96, 0x602 ;  /* 0x00000602605c7836 */ /* 0x000fe20000000000 */
[----:B------:R-:W-:Y:S01]  /*19850*/  R2UR UR22, R88 ;  /* 0x00000000581672ca */ /* 0x000fe200000e0000 */
[C---:B------:R-:W-:Y:S01]  /*19860*/  VIADD R88, R96.reuse, 0x306 ;  /* 0x0000030660587836 */ /* 0x040fe20000000000 */
[----:B---3--:R-:W3:Y:S01]  /*19870*/  LDL.64 R8, [R1+0x28] ;  /* 0x0000280001087983 */ /* 0x008ee20000100a00 */
[----:B------:R-:W-:Y:S01]  /*19880*/  R2UR UR55, R89 ;  /* 0x00000000593772ca */ /* 0x000fe200000e0000 */
[----:B------:R-:W-:-:S02]  /*19890*/  VIADD R94, R96, 0x604 ;  /* 0x00000604605e7836 */ /* 0x000fc40000000000 */
[----:B------:R-:W-:Y:S02]  /*198a0*/  IMAD.MOV.U32 R91, RZ, RZ, 0x40000040 ;  /* 0x40000040ff5b7424 */ /* 0x000fe400078e00ff */
[----:B------:R-:W-:Y:S02]  /*198b0*/  IMAD.MOV.U32 R93, RZ, RZ, 0x40000040 ;  /* 0x40000040ff5d7424 */ /* 0x000fe400078e00ff */
[----:B------:R-:W-:Y:S02]  /*198c0*/  IMAD.MOV.U32 R95, RZ, RZ, 0x40000040 ;  /* 0x40000040ff5f7424 */ /* 0x000fe400078e00ff */
[----:B------:R-:W-:Y:S01]  /*198d0*/  IMAD.MOV.U32 R97, RZ, RZ, 0x40000040 ;  /* 0x40000040ff617424 */ /* 0x000fe200078e00ff */
[----:B------:R-:W-:Y:S01]  /*198e0*/  R2UR UR35, R89 ;  /* 0x00000000592372ca */ /* 0x000fe200000e0000 */
[----:B------:R-:W-:Y:S01]  /*198f0*/  VIADD R96, R96, 0x606 ;  /* 0x0000060660607836 */ /* 0x000fe20000000000 */
[----:B------:R-:W-:Y:S01]  /*19900*/  R2UR UR51, R91 ;  /* 0x000000005b3372ca */ /* 0x000fe200000e0000 */
[----:B------:R0:W-:Y:S01]  /*19910*/  STL [R1+0x94], R2 ;  /* 0x0000940201007387 */ /* 0x0001e20000100800 */
[----:B------:R-:W-:-:S02]  /*19920*/  R2UR UR31, R93 ;  /* 0x000000005d1f72ca */ /* 0x000fc400000e0000 */
[----:B------:R-:W-:Y:S01]  /*19930*/  R2UR UR27, R91 ;  /* 0x000000005b1b72ca */ /* 0x000fe200000e0000 */
[----:B------:R-:W4:Y:S01]  /*19940*/  LDL.64 R218, [R1+0x18] ;  /* 0x0000180001da7983 */ /* 0x000f220000100a00 */
[----:B------:R-:W-:Y:S02]  /*19950*/  R2UR UR23, R89 ;  /* 0x00000000591772ca */ /* 0x000fe400000e0000 */
[----:B------:R-:W-:Y:S01]  /*19960*/  R2UR UR19, R93 ;  /* 0x000000005d1372ca */ /* 0x000fe200000e0000 */
[----:B------:R-:W4:Y:S01]  /*19970*/  LDL.64 R216, [R1+0x10] ;  /* 0x0000100001d87983 */ /* 0x000f220000100a00 */
[----:B------:R-:W-:Y:S02]  /*19980*/  R2UR UR14, R88 ;  /* 0x00000000580e72ca */ /* 0x000fe400000e0000 */
[----:B------:R-:W-:Y:S01]  /*19990*/  R2UR UR15, R89 ;  /* 0x00000000590f72ca */ /* 0x000fe200000e0000 */
[----:B01----:R-:W4:Y:S01]  /*199a0*/  LDL.64 R2, [R1+0x20] ;  /* 0x0000200001027983 */ /* 0x003f220000100a00 */
[----:B------:R-:W-:-:S02]  /*199b0*/  R2UR UR10, R90 ;  /* 0x000000005a0a72ca */ /* 0x000fc400000e0000 */
[----:B------:R-:W-:Y:S01]  /*199c0*/  R2UR UR11, R91 ;  /* 0x000000005b0b72ca */ /* 0x000fe200000e0000 */
[----:B------:R-:W4:Y:S01]  /*199d0*/  LDL.64 R214, [R1+0x8] ;  /* 0x0000080001d67983 */ /* 0x000f220000100a00 */
[----:B------:R-:W-:Y:S02]  /*199e0*/  R2UR UR6, R92 ;  /* 0x000000005c0672ca */ /* 0x000fe400000e0000 */
[----:B------:R-:W-:Y:S02]  /*199f0*/  R2UR UR7, R93 ;  /* 0x000000005d0772ca */ /* 0x000fe400000e0000 */
[----:B------:R-:W-:Y:S02]  /*19a00*/  R2UR UR42, R94 ;  /* 0x000000005e2a72ca */ /* 0x000fe400000e0000 */
[----:B------:R-:W-:Y:S02]  /*19a10*/  R2UR UR43, R95 ;  /* 0x000000005f2b72ca */ /* 0x000fe400000e0000 */
[----:B------:R-:W-:-:S02]  /*19a20*/  R2UR UR38, R96 ;  /* 0x00000000602672ca */ /* 0x000fc400000e0000 */
[----:B------:R-:W-:Y:S02]  /*19a30*/  R2UR UR39, R97 ;  /* 0x00000000612772ca */ /* 0x000fe400000e0000 */
[----:B------:R-:W-:-:S06]  /*19a40*/  WARPGROUP.ARRIVE ;  /* 0x00000000000079c5 */ /* 0x000fcc0000000000 */
[----:B------:R-:W-:Y:S03]  /*19a50*/  HGMMA.64x96x16.F32.BF16 R88, gdesc[UR52], RZ, !UPT, gsb0 ;  /* 0x01600000345879f0 */ /* 0x000fe6000c0018ff */
[----:B------:R-:W-:Y:S02]  /*19a60*/  WARPGROUP.DEPBAR.LE gsb0, 0x0 ;  /* 0x00008000000079c5 */ /* 0x000fe40000010000 */
[----:B------:R-:W-:-:S06]  /*19a70*/  WARPGROUP.ARRIVE ;  /* 0x00000000000079c5 */ /* 0x000fcc0000000000 */
[----:B------:R-:W-:Y:S03]  /*19a80*/  HGMMA.64x96x16.F32.BF16 R88, gdesc[UR48], R88, gsb0 ;  /* 0x01600000305879f0 */ /* 0x000fe60008001858 */
[----:B------:R-:W-:Y:S02]  /*19a90*/  WARPGROUP.DEPBAR.LE gsb0, 0x0 ;  /* 0x00008000000079c5 */ /* 0x000fe40000010000 */
[----:B------:R-:W-:Y:S01]  /*19aa0*/  WARPGROUP.ARRIVE ;  /* 0x00000000000079c5 */ /* 0x000fe20000000000 */
[----:B--2---:R-:W-:Y:S02]  /*19ab0*/  R2UR UR32, R212 ;  /* 0x00000000d42072ca */ /* 0x004fe400000e0000 */
[----:B------:R-:W-:Y:S02]  /*19ac0*/  R2UR UR33, R213 ;  /* 0x00000000d52172ca */ /* 0x000fe400000e0000 */
[----:B------:R-:W2:Y:S11]  /*19ad0*/  LDL.64 R212, [R1] ;  /* 0x0000000001d47983 */ /* 0x000eb60000100a00 */
[----:B------:R-:W-:Y:S01]  /*19ae0*/  HGMMA.64x96x16.F32.BF16 R88, gdesc[UR32], R88, gsb0 ;  /* 0x01600000205879f0 */ /* 0x000fe20008001858 */
[----:B---3--:R-:W-:-:S02]  /*19af0*/  R2UR UR28, R8 ;  /* 0x00000000081c72ca */ /* 0x008fc400000e0000 */
[----:B------:R-:W-:Y:S02]  /*19b00*/  R2UR UR29, R9 ;  /* 0x00000000091d72ca */ /* 0x000fe400000e0000 */
[----:B------:R0:W5:Y:S01]  /*19b10*/  LDL.LU.64 R8, [R1+0x98] ;  /* 0x0000980001087983 */ /* 0x0001620000300a00 */
[----:B------:R-:W-:Y:S02]  /*19b20*/  WARPGROUP.DEPBAR.LE gsb0, 0x0 ;  /* 0x00008000000079c5 */ /* 0x000fe40000010000 */
[----:B------:R-:W-:-:S08]  /*19b30*/  WARPGROUP.ARRIVE ;  /* 0x00000000000079c5 */ /* 0x000fd00000000000 */
[----:B------:R-:W-:Y:S01]  /*19b40*/  HGMMA.64x96x16.F32.BF16 R88, gdesc[UR28], R88, gsb0 ;  /* 0x016000001c5879f0 */ /* 0x000fe20008001858 */
[----:B----4-:R-:W-:Y:S02]  /*19b50*/  R2UR UR24, R2 ;  /* 0x00000000021872ca */ /* 0x010fe400000e0000 */
[----:B------:R-:W-:Y:S01]  /*19b60*/  R2UR UR25, R3 ;  /* 0x00000000031972ca */ /* 0x000fe200000e0000 */
[----:B------:R0:W5:Y:S01]  /*19b70*/  LDL.LU R2, [R1+0x94] ;  /* 0x0000940001027983 */ /* 0x0001620000300800 */
        /* <DEDUP_REMOVED lines=15> */
[----:B--2---:R-:W-:Y:S02]  /*19c70*/  R2UR UR8, R212 ;  /* 0x00000000d40872ca */ /* 0x004fe400000e0000 */
        /* <DEDUP_REMOVED lines=17> */
[----:B------:R-:W-:Y:S01]  /*19d90*/  HGMMA.64x96x16.F32.BF16 R88, gdesc[UR36], R88, gsb0 ;  /* 0x01600000245879f0 */ /* 0x000fe20008001858 */
        /* <DEDUP_REMOVED lines=65> */
[----:B0-----:R-:W-:Y:S05]  /*1a1b0*/  @!P0 BRA `(.L_x_1689) ;  /* 0x0000000000048947 */ /* 0x001fea0003800000 */
[----:B------:R-:W-:Y:S01]  /*1a1c0*/  BPT.TRAP 0x1 ;  /* 0x000000040000795c */ /* 0x000fe20000300000 */
.L_x_1689:
[----:B------:R-:W-:Y:S01]  /*1a1d0*/  SHF.L.U32 R0, R10, 0x1f, RZ ;  /* 0x0000001f0a007819 */ /* 0x000fe200000006ff */
[----:B-----5:R-:W-:-:S04]  /*1a1e0*/  IMAD R209, R12, 0x8, R2 ;  /* 0x000000080cd17824 */ /* 0x020fc800078e0202 */
[----:B------:R0:W1:Y:S01]  /*1a1f0*/  SYNCS.PHASECHK.TRANS64.TRYWAIT P2, [R209+URZ+0x2a850], R0 ;  /* 0x02a85000d10075a7 */ /* 0x000062000804017f */
[----:B------:R-:W-:Y:S05]  /*1a200*/  @!P0 BRA `(.L_x_1690) ;  /* 0x0000000000048947 */ /* 0x000fea0003800000 */
[----:B------:R-:W-:Y:S01]  /*1a210*/  BPT.TRAP 0x1 ;  /* 0x000000040000795c */ /* 0x000fe20000300000 */
.L_x_1690:
[----:B------:R-:W-:Y:S04]  /*1a220*/  BSSY B2, `(.L_x_1691) ;  /* 0x0000004000027945 */ /* 0x000fe80003800000 */
[----:B-1----:R-:W-:Y:S05]  /*1a230*/  @P2 BRA `(.L_x_1692) ;  /* 0x0000000000082947 */ /* 0x002fea0003800000 */
[----:B------:R-:W1:Y:S02]  /*1a240*/  SYNCS.PHASECHK.TRANS64.TRYWAIT P2, [R209+URZ+0x2a850], R0 ;  /* 0x02a85000d10075a7 */ /* 0x000e64000804017f */
[----:B-1----:R-:W-:Y:S05]  /*1a250*/  @!P2 BRA `(.L_x_1693) ;  /* 0x0000011800d0a947 */ /* 0x002fea0003800000 */
.L_x_1692:
[----:B------:R-:W-:Y:S05]  /*1a260*/  BSYNC B2 ;  /* 0x0000000000027941 */ /* 0x000fea0003800000 */
.L_x_1691:
[----:B01----:R-:W-:Y:S01]  /*1a270*/  VIADD R0, R2, 0x400 ;  /* 0x0000040002007836 */ /* 0x003fe20000000000 */
[----:B------:R-:W-:Y:S01]  /*1a280*/  WARPGROUP.ARRIVE ;  /* 0x00000000000079c5 */ /* 0x000fe20000000000 */
[----:B------:R-:W-:Y:S01]  /*1a290*/  IMAD.MOV.U32 R11, RZ, RZ, 0x40000040 ;  /* 0x40000040ff0b7424 */ /* 0x000fe200078e00ff */
[----:B------:R-:W-:Y:S01]  /*1a2a0*/  ULDC UR4, c[0x0][0x988] ;  /* 0x0002620000047ab9 */ /* 0x000fe20000000800 */
[----:B------:R-:W-:Y:S01]  /*1a2b0*/  IMAD.MOV.U32 R13, RZ, RZ, 0x40000040 ;  /* 0x40000040ff0d7424 */ /* 0x000fe200078e00ff */
[----:B------:R-:W-:Y:S01]  /*1a2c0*/  SHF.R.U32.HI R0, RZ, 0x4, R0 ;  /* 0x00000004ff007819 */ /* 0x000fe20000011600 */
[----:B------:R-:W-:Y:S01]  /*1a2d0*/  IMAD.U32 R7, RZ, RZ, UR4 ;  /* 0x00000004ff077e24 */ /* 0x000fe2000f8e00ff */
[----:B------:R-:W-:Y:S01]  /*1a2e0*/  R2UR UR7, R11 ;  /* 0x000000000b0772ca */ /* 0x000fe200000e0000 */
[----:B------:R-:W-:Y:S01]  /*1a2f0*/  @!P1 VIADD R209, R209, 0x2a860 ;  /* 0x0002a860d1d19836 */ /* 0x000fe20000000000 */
[----:B------:R-:W-:Y:S02]  /*1a300*/  LOP3.LUT R0, R0, 0x3fff, RZ, 0xc0, !PT ;  /* 0x00003fff00007812 */ /* 0x000fe400078ec0ff */
[C---:B------:R-:W-:Y:S01]  /*1a310*/  ISETP.GT.AND P2, PT, R20.reuse, R9, PT ;  /* 0x000000091400720c */ /* 0x040fe20003f44270 */
[----:B------:R-:W-:Y:S01]  /*1a320*/  VIADD R20, R20, 0xffffffff ;  /* 0xffffffff14147836 */ /* 0x000fe20000000000 */
[----:B------:R-:W-:-:S02]  /*1a330*/  LOP3.LUT R0, R0, 0x3000000, RZ, 0xfc, !PT ;  /* 0x0300000000007812 */ /* 0x000fc400078efcff */
        /* <DEDUP_REMOVED lines=34> */
[----:B0-----:R-:W-:-:S05]  /*1a560*/  FMNMX.FTZ R0, R0, R3, !PT ;  /* 0x0000000300007209 */ /* 0x001fca0007810000 */
[----:B------:R-:W0:Y:S02]  /*1a570*/  SHFL.BFLY PT, R3, R0, 0x1, 0x1f ;  /* 0x0c201f0000037f89 */ /* 0x000e2400000e0000 */
[----:B0-----:R-:W-:Y:S02]  /*1a580*/  FMNMX.FTZ R0, R0, R3, !PT ;  /* 0x0000000300007209 */ /* 0x001fe40007810000 */
[----:B------:R-:W-:Y:S01]  /*1a590*/  FMNMX.FTZ R3, R90, R14, !PT ;  /* 0x0000000e5a037209 */ /* 0x000fe20007810000 */
[----:B------:R-:W-:Y:S02]  /*1a5a0*/  WARPGROUP.DEPBAR.LE gsb0, 0x0 ;  /* 0x00008000000079c5 */ /* 0x000fe40000010000 */
[----:B------:R-:W-:Y:S01]  /*1a5b0*/  WARPGROUP.ARRIVE ;  /* 0x00000000000079c5 */ /* 0x000fe20000000000 */
[----:B------:R-:W-:Y:S01]  /*1a5c0*/  FMNMX.FTZ R3, R91, R3, !PT ;  /* 0x000000035b037209 */ /* 0x000fe20007810000 */
[C---:B------:R-:W-:Y:S01]  /*1a5d0*/  FMUL.FTZ R4, R0.reuse, R7 ;  /* 0x0000000700047220 */ /* 0x040fe20000410000 */
[----:B------:R-:W-:-:S02]  /*1a5e0*/  FADD.FTZ R11, -R0, R15 ;  /* 0x0000000f000b7221 */ /* 0x000fc40000010100 */
[----:B------:R-:W-:Y:S01]  /*1a5f0*/  FMNMX.FTZ R3, R94, R3, !PT ;  /* 0x000000035e037209 */ /* 0x000fe20007810000 */
[----:B------:R-:W-:Y:S01]  /*1a600*/  HGMMA.64x128x16.F32.BF16 R24, R152, gdesc[UR4].tnspB, R24, gsb0 ;  /* 0x41e0000498187df0 */ /* 0x000fe20008001818 */
[----:B------:R-:W-:Y:S01]  /*1a610*/  R2UR UR6, R12 ;  /* 0x000000000c0672ca */ /* 0x000fe200000e0000 */
[----:B------:R-:W-:Y:S01]  /*1a620*/  VIADD R12, R10, 0x180 ;  /* 0x000001800a0c7836 */ /* 0x000fe20000000000 */
[----:B------:R-:W-:Y:S01]  /*1a630*/  R2UR UR7, R13 ;  /* 0x000000000d0772ca */ /* 0x000fe200000e0000 */
[----:B------:R-:W-:Y:S01]  /*1a640*/  IMAD.MOV.U32 R13, RZ, RZ, 0x40000040 ;  /* 0x40000040ff0d7424 */ /* 0x000fe200078e00ff */
        /* <DEDUP_REMOVED lines=9> */
[----:B------:R-:W-:Y:S01]  /*1a6e0*/  FMUL.FTZ R11, R11, R7 ;  /* 0x000000070b0b7220 */ /* 0x000fe20000410000 */
[----:B------:R-:W-:Y:S02]  /*1a6f0*/  MUFU.EX2 R156, R156 ;  /* 0x0000009c009c7308 */ /* 0x000fe40000000800 */
[----:B------:R-:W-:-:S04]  /*1a700*/  FMNMX.FTZ R3, R102, R3, !PT ;  /* 0x0000000366037209 */ /* 0x000fc80007810000 */
[----:B------:R-:W-:Y:S02]  /*1a710*/  FMNMX.FTZ R3, R103, R3, !PT ;  /* 0x0000000367037209 */ /* 0x000fe40007810000 */
[----:B------:R-:W0:Y:S02]  /*1a720*/  MUFU.EX2 R11, R11 ;  /* 0x0000000b000b7308 */ /* 0x000e240000000800 */
[----:B------:R-:W-:-:S04]  /*1a730*/  FMNMX.FTZ R3, R106, R3, !PT ;  /* 0x000000036a037209 */ /* 0x000fc80007810000 */
[----:B------:R-:W-:Y:S02]  /*1a740*/  FMNMX.FTZ R3, R107, R3, !PT ;  /* 0x000000036b037209 */ /* 0x000fe40007810000 */
[----:B------:R-:W-:Y:S02]  /*1a750*/  MUFU.EX2 R158, R158 ;  /* 0x0000009e009e7308 */ /* 0x000fe40000000800 */
[----:B------:R-:W-:-:S04]  /*1a760*/  FMNMX.FTZ R3, R110, R3, !PT ;  /* 0x000000036e037209 */ /* 0x000fc80007810000 */
[----:B------:R-:W-:Y:S02]  /*1a770*/  FMNMX.FTZ R3, R111, R3, !PT ;  /* 0x000000036f037209 */ /* 0x000fe40007810000 */
[----:B------:R-:W-:Y:S01]  /*1a780*/  MUFU.EX2 R88, R88 ;  /* 0x0000005800587308 */ /* 0x000fe20000000800 */
[----:B0-----:R-:W-:Y:S01]  /*1a790*/  FFMA.FTZ R6, R11, R6, R156 ;  /* 0x000000060b067223 */ /* 0x001fe2000001009c */
[----:B------:R-:W-:-:S04]  /*1a7a0*/  FMNMX.FTZ R3, R114, R3, !PT ;  /* 0x0000000372037209 */ /* 0x000fc80007810000 */
[----:B------:R-:W-:Y:S02]  /*1a7b0*/  FMNMX.FTZ R3, R115, R3, !PT ;  /* 0x0000000373037209 */ /* 0x000fe40007810000 */
[----:B------:R-:W-:Y:S02]  /*1a7c0*/  MUFU.EX2 R92, R92 ;  /* 0x0000005c005c7308 */ /* 0x000fe40000000800 */
[----:B------:R-:W-:-:S04]  /*1a7d0*/  FMNMX.FTZ R3, R118, R3, !PT ;  /* 0x0000000376037209 */ /* 0x000fc80007810000 */
[----:B------:R-:W-:Y:S02]  /*1a7e0*/  FMNMX.FTZ R3, R119, R3, !PT ;  /* 0x0000000377037209 */ /* 0x000fe40007810000 */
[----:B------:R-:W-:Y:S02]  /*1a7f0*/  MUFU.EX2 R101, R101 ;  /* 0x0000006500657308 */ /* 0x000fe40000000800 */
[----:B------:R-:W-:-:S04]  /*1a800*/  FMNMX.FTZ R3, R122, R3, !PT ;  /* 0x000000037a037209 */ /* 0x000fc80007810000 */
[----:B------:R-:W-:Y:S02]  /*1a810*/  FMNMX.FTZ R3, R123, R3, !PT ;  /* 0x000000037b037209 */ /* 0x000fe40007810000 */
[----:B------:R-:W-:Y:S02]  /*1a820*/  MUFU.EX2 R15, R15 ;  /* 0x0000000f000f7308 */ /* 0x000fe40000000800 */
        /* <DEDUP_REMOVED lines=8> */
[-CC-:B------:R-:W-:Y:S01]  /*1a8b0*/  FFMA.FTZ R152, R96, R7.reuse, -R4.reuse ;  /* 0x0000000760987223 */ /* 0x180fe20000010804 */
[-CC-:B------:R-:W-:Y:S01]  /*1a8c0*/  FFMA.FTZ R154, R100, R7.reuse, -R4.reuse ;  /* 0x00000007649a7223 */ /* 0x180fe20000010804 */
[-CC-:B------:R-:W-:Y:S01]  /*1a8d0*/  FFMA.FTZ R96, R121, R7.reuse, -R4.reuse ;  /* 0x0000000779607223 */ /* 0x180fe20000010804 */
[----:B------:R-:W-:Y:S02]  /*1a8e0*/  FFMA.FTZ R100, R129, R7, -R4 ;  /* 0x0000000781647223 */ /* 0x000fe40000010804 */
[----:B------:R-:W-:Y:S01]  /*1a8f0*/  HGMMA.64x128x16.F32.BF16 R24, R148, gdesc[UR4].tnspB, R24, gsb0 ;  /* 0x41e0000494187df0 */ /* 0x000fe20008001818 */
[----:B------:R-:W-:Y:S01]  /*1a900*/  R2UR UR6, R12 ;  /* 0x000000000c0672ca */ /* 0x000fe200000e0000 */
[----:B------:R-:W-:Y:S01]  /*1a910*/  VIADD R12, R10, 0x200 ;  /* 0x000002000a0c7836 */ /* 0x000fe20000000000 */
[----:B------:R-:W-:Y:S01]  /*1a920*/  R2UR UR7, R13 ;  /* 0x000000000d0772ca */ /* 0x000fe200000e0000 */
[----:B------:R-:W-:Y:S01]  /*1a930*/  IMAD.MOV.U32 R13, RZ, RZ, 0x40000040 ;  /* 0x40000040ff0d7424 */ /* 0x000fe200078e00ff */
        /* <DEDUP_REMOVED lines=8> */
[----:B------:R-:W-:-:S03]  /*1a9c0*/  FFMA.FTZ R104, R132, R7, -R4 ;  /* 0x0000000784687223 */ /* 0x000fc60000010804 */
[----:B------:R-:W-:Y:S01]  /*1a9d0*/  HGMMA.64x128x16.F32.BF16 R24, R144, gdesc[UR4].tnspB, R24, gsb0 ;  /* 0x41e0000490187df0 */ /* 0x000fe20008001818 */
[----:B------:R-:W-:Y:S01]  /*1a9e0*/  R2UR UR6, R12 ;  /* 0x000000000c0672ca */ /* 0x000fe200000e0000 */
[----:B------:R-:W-:Y:S01]  /*1a9f0*/  MUFU.EX2 R148, R148 ;  /* 0x0000009400947308 */ /* 0x000fe20000000800 */
[----:B------:R-:W-:Y:S01]  /*1aa00*/  R2UR UR7, R13 ;  /* 0x000000000d0772ca */ /* 0x000fe200000e0000 */
[----:B------:R-:W0:Y:S01]  /*1aa10*/  SHFL.BFLY PT, R12, R3, 0x2, 0x1f ;  /* 0x0c401f00030c7f89 */ /* 0x000e2200000e0000 */
[----:B------:R-:W-:-:S05]  /*1aa20*/  IMAD.MOV.U32 R13, RZ, RZ, 0x40000040 ;  /* 0x40000040ff0d7424 */ /* 0x000fca00078e00ff */
[----:B------:R-:W-:Y:S08]  /*1aa30*/  MUFU.EX2 R150, R150 ;  /* 0x0000009600967308 */ /* 0x000ff00000000800 */
[----:B------:R-:W-:Y:S01]  /*1aa40*/  MUFU.EX2 R104, R104 ;  /* 0x0000006800687308 */ /* 0x000fe20000000800 */
[----:B0-----:R-:W-:-:S05]  /*1aa50*/  FMNMX.FTZ R3, R3, R12, !PT ;  /* 0x0000000c03037209 */ /* 0x001fca0007810000 */
[----:B------:R-:W0:Y:S02]  /*1aa60*/  SHFL.BFLY PT, R12, R3, 0x1, 0x1f ;  /* 0x0c201f00030c7f89 */ /* 0x000e2400000e0000 */
[----:B0-----:R-:W-:-:S05]  /*1aa70*/  FMNMX.FTZ R3, R3, R12, !PT ;  /* 0x0000000c03037209 */ /* 0x001fca0007810000 */
        /* <DEDUP_REMOVED lines=21> */
[----:B------:R-:W-:-:S04]  /*1abd0*/  FFMA.FTZ R134, R134, R7, -R108 ;  /* 0x0000000786867223 */ /* 0x000fc8000001086c */
        /* <DEDUP_REMOVED lines=12> */
[-C--:B------:R-:W-:Y:S01]  /*1aca0*/  FFMA.FTZ R93, R117, R7.reuse, -R4 ;  /* 0x00000007755d7223 */ /* 0x080fe20000010804 */
[----:B------:R-:W-:Y:S01]  /*1acb0*/  MUFU.EX2 R98, R98 ;  /* 0x0000006200627308 */ /* 0x000fe20000000800 */
[----:B------:R-:W-:Y:S01]  /*1acc0*/  HGMMA.64x128x16.F32.BF16 R24, R140, gdesc[UR4].tnspB, R24, gsb0 ;  /* 0x41e000048c187df0 */ /* 0x000fe20008001818 */
[----:B------:R-:W-:Y:S01]  /*1acd0*/  R2UR UR7, R13 ;  /* 0x000000000d0772ca */ /* 0x000fe200000e0000 */
[----:B------:R-:W-:Y:S02]  /*1ace0*/  @!P1 IMAD R13, R21, 0x8, R2 ;  /* 0x00000008150d9824 */ /* 0x000fe400078e0202 */
[----:B------:R-:W-:-:S02]  /*1acf0*/  FFMA.FTZ R147, R118, R7, -R108 ;  /* 0x0000000776937223 */ /* 0x000fc4000001086c */
[----:B------:R-:W-:Y:S01]  /*1ad00*/  @!P1 VIADD R13, R13, 0x2a840 ;  /* 0x0002a8400d0d9836 */ /* 0x000fe20000000000 */
[----:B------:R-:W-:Y:S04]  /*1ad10*/  MUFU.EX2 R145, R145 ;  /* 0x0000009100917308 */ /* 0x000fe80000000800 */
[----:B------:R-:W-:-:S04]  /*1ad20*/  @!P1 PRMT R21, RZ, 0x654, R13 ;  /* 0x00000654ff159816 */ /* 0x000fc8000000000d */
        /* <DEDUP_REMOVED lines=11> */
[-CC-:B------:R-:W-:Y:S01]  /*1ade0*/  FFMA.FTZ R141, R89, R7.reuse, -R4.reuse ;  /* 0x00000007598d7223 */ /* 0x180fe20000010804 */
[-CC-:B------:R-:W-:Y:S01]  /*1adf0*/  FFMA.FTZ R143, R97, R7.reuse, -R4.reuse ;  /* 0x00000007618f7223 */ /* 0x180fe20000010804 */
[-CC-:B------:R-:W-:Y:S01]  /*1ae00*/  FFMA.FTZ R89, R113, R7.reuse, -R4.reuse ;  /* 0x0000000771597223 */ /* 0x180fe20000010804 */
[-CC-:B------:R-:W-:Y:S01]  /*1ae10*/  FFMA.FTZ R140, R120, R7.reuse, -R4.reuse ;  /* 0x00000007788c7223 */ /* 0x180fe20000010804 */
[-CC-:B------:R-:W-:Y:S01]  /*1ae20*/  FFMA.FTZ R142, R124, R7.reuse, -R4.reuse ;  /* 0x000000077c8e7223 */ /* 0x180fe20000010804 */
[-CC-:B------:R-:W-:Y:S01]  /*1ae30*/  FFMA.FTZ R97, R125, R7.reuse, -R4.reuse ;  /* 0x000000077d617223 */ /* 0x180fe20000010804 */
[----:B------:R-:W-:Y:S01]  /*1ae40*/  FFMA.FTZ R4, R133, R7, -R4 ;  /* 0x0000000785047223 */ /* 0x000fe20000010804 */
[----:B------:R-:W-:Y:S01]  /*1ae50*/  WARPGROUP.ARRIVE ;  /* 0x00000000000079c5 */ /* 0x000fe20000000000 */
[----:B------:R-:W0:Y:S08]  /*1ae60*/  MUFU.EX2 R141, R141 ;  /* 0x0000008d008d7308 */ /* 0x000e300000000800 */
[----:B------:R-:W-:Y:S08]  /*1ae70*/  MUFU.EX2 R14, R4 ;  /* 0x00000004000e7308 */ /* 0x000ff00000000800 */
[----:B------:R1:W2:Y:S01]  /*1ae80*/  MUFU.EX2 R4, R12 ;  /* 0x0000000c00047308 */ /* 0x0002a20000000800 */
[----:B0-----:R-:W-:-:S07]  /*1ae90*/  F2FP.BF16.F32.PACK_AB R156, R141, R156 ;  /* 0x0000009c8d9c723e */ /* 0x001fce00000010ff */
[----:B------:R-:W0:Y:S01]  /*1aea0*/  MUFU.EX2 R143, R143 ;  /* 0x0000008f008f7308 */ /* 0x000e220000000800 */
[----:B-1----:R-:W-:Y:S02]  /*1aeb0*/  VIADD R12, R10, 0x280 ;  /* 0x000002800a0c7836 */ /* 0x002fe40000000000 */
[----:B------:R-:W-:-:S03]  /*1aec0*/  FFMA.FTZ R10, R111, R7, -R108 ;  /* 0x000000076f0a7223 */ /* 0x000fc6000001086c */
[----:B------:R-:W-:Y:S01]  /*1aed0*/  R2UR UR6, R12 ;  /* 0x000000000c0672ca */ /* 0x000fe200000e0000 */
[----:B------:R-:W-:Y:S02]  /*1aee0*/  FFMA.FTZ R12, R114, R7, -R108 ;  /* 0x00000007720c7223 */ /* 0x000fe4000001086c */
[----:B------:R-:W-:Y:S01]  /*1aef0*/  MUFU.EX2 R10, R10 ;  /* 0x0000000a000a7308 */ /* 0x000fe20000000800 */
[----:B--2---:R-:W-:Y:S01]  /*1af00*/  FFMA.FTZ R5, R4, R5, R157 ;  /* 0x0000000504057223 */ /* 0x004fe2000001009d */
[----:B------:R-:W-:-:S06]  /*1af10*/  F2FP.BF16.F32.PACK_AB R157, R90, R157 ;  /* 0x0000009d5a9d723e */ /* 0x000fcc00000010ff */
[----:B------:R-:W1:Y:S02]  /*1af20*/  MUFU.EX2 R12, R12 ;  /* 0x0000000c000c7308 */ /* 0x000e640000000800 */
[----:B------:R-:W-:Y:S06]  /*1af30*/  HGMMA.64x128x16.F32.BF16 R24, R136, gdesc[UR4].tnspB, R24, gsb0 ;  /* 0x41e0000488187df0 */ /* 0x000fec0008001818 */
[----:B------:R-:W-:Y:S08]  /*1af40*/  MUFU.EX2 R89, R89 ;  /* 0x0000005900597308 */ /* 0x000ff00000000800 */
[----:B------:R-:W-:Y:S08]  /*1af50*/  MUFU.EX2 R140, R140 ;  /* 0x0000008c008c7308 */ /* 0x000ff00000000800 */
[----:B------:R-:W-:Y:S08]  /*1af60*/  MUFU.EX2 R142, R142 ;  /* 0x0000008e008e7308 */ /* 0x000ff00000000800 */
[----:B------:R-:W-:Y:S01]  /*1af70*/  MUFU.EX2 R97, R97 ;  /* 0x0000006100617308 */ /* 0x000fe20000000800 */
[----:B------:R-:W-:-:S02]  /*1af80*/  WARPGROUP.DEPBAR.LE gsb0, 0x0 ;  /* 0x00008000000079c5 */ /* 0x000fc40000010000 */
[----:B------:R2:W-:Y:S01]  /*1af90*/  @!P1 SYNCS.ARRIVE.TRANS64.RED.A1T0 RZ, [R21+URZ], RZ ;  /* 0x000000ff15ff99a7 */ /* 0x0005e2000810043f */
[----:B------:R-:W-:Y:S02]  /*1afa0*/  F2FP.BF16.F32.PACK_AB R136, R100, R15 ;  /* 0x0000000f6488723e */ /* 0x000fe400000010ff */
[----:B------:R-:W-:Y:S02]  /*1afb0*/  F2FP.BF16.F32.PACK_AB R138, R14, R104 ;  /* 0x000000680e8a723e */ /* 0x000fe400000010ff */
[----:B------:R-:W-:Y:S01]  /*1afc0*/  F2FP.BF16.F32.PACK_AB R137, R131, R130 ;  /* 0x000000828389723e */ /* 0x000fe200000010ff */
[----:B--2---:R-:W-:Y:S01]  /*1afd0*/  FADD.FTZ R21, R141, R6 ;  /* 0x000000068d157221 */ /* 0x004fe20000010000 */
[----:B------:R-:W-:Y:S01]  /*1afe0*/  FADD.FTZ R6, R90, R5 ;  /* 0x000000055a067221 */ /* 0x000fe20000010000 */
[----:B------:R-:W-:Y:S01]  /*1aff0*/  FFMA.FTZ R5, R119, R7, -R108 ;  /* 0x0000000777057223 */ /* 0x000fe2000001086c */
[----:B------:R-:W-:Y:S01]  /*1b000*/  MUFU.EX2 R90, R127 ;  /* 0x0000007f005a7308 */ /* 0x000fe20000000800 */
[----:B------:R-:W-:Y:S01]  /*1b010*/  FADD.FTZ R102, R158, R21 ;  /* 0x000000159e667221 */ /* 0x000fe20000010000 */
[----:B------:R-:W-:Y:S01]  /*1b020*/  FADD.FTZ R6, R159, R6 ;  /* 0x000000069f067221 */ /* 0x000fe20000010000 */
[----:B------:R-:W-:Y:S01]  /*1b030*/  F2FP.BF16.F32.PACK_AB R159, R91, R159 ;  /* 0x0000009f5b9f723e */ /* 0x000fe200000010ff */
[----:B------:R2:W-:Y:S01]  /*1b040*/  @!P1 SYNCS.ARRIVE.TRANS64.RED.A1T0 RZ, [R209+URZ], RZ ;  /* 0x000000ffd1ff99a7 */ /* 0x0005e2000810043f */
[----:B------:R-:W-:Y:S01]  /*1b050*/  FADD.FTZ R21, R145, R102 ;  /* 0x0000006691157221 */ /* 0x000fe20000010000 */
[----:B------:R-:W-:Y:S01]  /*1b060*/  FADD.FTZ R102, R91, R6 ;  /* 0x000000065b667221 */ /* 0x000fe20000010000 */
[-C--:B------:R-:W-:Y:S01]  /*1b070*/  FFMA.FTZ R6, R122, R7.reuse, -R108 ;  /* 0x000000077a067223 */ /* 0x080fe2000001086c */
[----:B------:R-:W-:Y:S01]  /*1b080*/  MUFU.EX2 R5, R5 ;  /* 0x0000000500057308 */ /* 0x000fe20000000800 */
[----:B------:R-:W-:Y:S01]  /*1b090*/  FADD.FTZ R106, R152, R21 ;  /* 0x00000015986a7221 */ /* 0x000fe20000010000 */
[----:B------:R-:W-:Y:S01]  /*1b0a0*/  FADD.FTZ R103, R153, R102 ;  /* 0x0000006699677221 */ /* 0x000fe20000010000 */
[----:B------:R-:W-:Y:S01]  /*1b0b0*/  FFMA.FTZ R21, R123, R7, -R108 ;  /* 0x000000077b157223 */ /* 0x000fe2000001086c */
[C---:B------:R-:W-:Y:S01]  /*1b0c0*/  F2FP.BF16.F32.PACK_AB R153, R94.reuse, R153 ;  /* 0x000000995e99723e */ /* 0x040fe200000010ff */
[----:B0-----:R-:W-:Y:S01]  /*1b0d0*/  FADD.FTZ R105, R143, R106 ;  /* 0x0000006a8f697221 */ /* 0x001fe20000010000 */
[----:B------:R-:W-:Y:S01]  /*1b0e0*/  FADD.FTZ R102, R94, R103 ;  /* 0x000000675e667221 */ /* 0x000fe20000010000 */
[----:B------:R-:W-:Y:S01]  /*1b0f0*/  FFMA.FTZ R108, R135, R7, -R108 ;  /* 0x00000007876c7223 */ /* 0x000fe2000001086c */
[----:B------:R-:W-:Y:S01]  /*1b100*/  MUFU.EX2 R6, R6 ;  /* 0x0000000600067308 */ /* 0x000fe20000000800 */
[----:B------:R-:W-:Y:S01]  /*1b110*/  FADD.FTZ R105, R154, R105 ;  /* 0x000000699a697221 */ /* 0x000fe20000010000 */
[----:B------:R-:W-:Y:S01]  /*1b120*/  FADD.FTZ R102, R155, R102 ;  /* 0x000000669b667221 */ /* 0x000fe20000010000 */
[----:B------:R-:W-:-:S02]  /*1b130*/  F2FP.BF16.F32.PACK_AB R154, R88, R154 ;  /* 0x0000009a589a723e */ /* 0x000fc400000010ff */
[----:B------:R-:W-:Y:S01]  /*1b140*/  FADD.FTZ R105, R88, R105 ;  /* 0x0000006958697221 */ /* 0x000fe20000010000 */
[C---:B------:R-:W-:Y:S01]  /*1b150*/  FADD.FTZ R102, R95.reuse, R102 ;  /* 0x000000665f667221 */ /* 0x040fe20000010000 */
[----:B------:R-:W-:Y:S01]  /*1b160*/  F2FP.BF16.F32.PACK_AB R155, R95, R155 ;  /* 0x0000009b5f9b723e */ /* 0x000fe200000010ff */
[----:B------:R-:W0:Y:S01]  /*1b170*/  MUFU.EX2 R21, R21 ;  /* 0x0000001500157308 */ /* 0x000e220000000800 */
[----:B------:R-:W-:Y:S01]  /*1b180*/  FADD.FTZ R105, R148, R105 ;  /* 0x0000006994697221 */ /* 0x000fe20000010000 */
[----:B------:R-:W-:Y:S01]  /*1b190*/  FADD.FTZ R103, R149, R102 ;  /* 0x0000006695677221 */ /* 0x000fe20000010000 */
[----:B------:R-:W-:Y:S02]  /*1b1a0*/  F2FP.BF16.F32.PACK_AB R158, R145, R158 ;  /* 0x0000009e919e723e */ /* 0x000fe400000010ff */
[----:B------:R-:W-:Y:S01]  /*1b1b0*/  FADD.FTZ R105, R92, R105 ;  /* 0x000000695c697221 */ /* 0x000fe20000010000 */
[----:B------:R-:W-:Y:S01]  /*1b1c0*/  FADD.FTZ R102, R98, R103 ;  /* 0x0000006762667221 */ /* 0x000fe20000010000 */
[----:B-1----:R-:W-:Y:S01]  /*1b1d0*/  F2FP.BF16.F32.PACK_AB R145, R13, R12 ;  /* 0x0000000c0d91723e */ /* 0x002fe200000010ff */
[----:B------:R-:W1:Y:S01]  /*1b1e0*/  MUFU.EX2 R108, R108 ;  /* 0x0000006c006c7308 */ /* 0x000e620000000800 */
        /* <DEDUP_REMOVED lines=8> */
[----:B0-----:R-:W-:Y:S01]  /*1b270*/  F2FP.BF16.F32.PACK_AB R141, R21, R6 ;  /* 0x00000006158d723e */ /* 0x001fe200000010ff */
[----:B------:R-:W-:Y:S02]  /*1b280*/  IMAD.MOV.U32 R12, RZ, RZ, R22 ;  /* 0x000000ffff0c7224 */ /* 0x000fe400078e0016 */
        /* <DEDUP_REMOVED lines=17> */
[----:B------:R-:W-:Y:S01]  /*1b3a0*/  F2FP.BF16.F32.PACK_AB R146, R93, R146 ;  /* 0x000000925d92723e */ /* 0x000fe200000010ff */
[----:B------:R-:W-:Y:S02]  /*1b3b0*/  IMAD.MOV.U32 R10, RZ, RZ, R23 ;  /* 0x000000ffff0a7224 */ /* 0x000fe400078e0017 */
[----:B------:R-:W-:Y:S01]  /*1b3c0*/  FADD.FTZ R88, R97, R88 ;  /* 0x0000005861587221 */ /* 0x000fe20000010000 */
[----:B------:R-:W-:Y:S01]  /*1b3d0*/  FADD.FTZ R13, R90, R13 ;  /* 0x0000000d5a0d7221 */ /* 0x000fe20000010000 */
[----:B------:R-:W-:-:S02]  /*1b3e0*/  F2FP.BF16.F32.PACK_AB R140, R96, R140 ;  /* 0x0000008c608c723e */ /* 0x000fc400000010ff */
[----:B------:R-:W-:Y:S01]  /*1b3f0*/  FADD.FTZ R5, R15, R88 ;  /* 0x000000580f057221 */ /* 0x000fe20000010000 */
[----:B------:R-:W-:Y:S01]  /*1b400*/  FADD.FTZ R6, R130, R13 ;  /* 0x0000000d82067221 */ /* 0x000fe20000010000 */
[----:B------:R-:W-:Y:S01]  /*1b410*/  F2FP.BF16.F32.PACK_AB R142, R97, R142 ;  /* 0x0000008e618e723e */ /* 0x000fe200000010ff */
[----:B------:R-:W-:Y:S02]  /*1b420*/  IMAD.MOV.U32 R15, RZ, RZ, R0 ;  /* 0x000000ffff0f7224 */ /* 0x000fe400078e0000 */
[----:B------:R-:W-:Y:S01]  /*1b430*/  FADD.FTZ R5, R100, R5 ;  /* 0x0000000564057221 */ /* 0x000fe20000010000 */
[----:B------:R-:W-:Y:S01]  /*1b440*/  FADD.FTZ R13, R131, R6 ;  /* 0x00000006830d7221 */ /* 0x000fe20000010000 */
[----:B------:R-:W-:Y:S02]  /*1b450*/  F2FP.BF16.F32.PACK_AB R143, R90, R99 ;  /* 0x000000635a8f723e */ /* 0x000fe400000010ff */
[----:B------:R-:W-:Y:S01]  /*1b460*/  FADD.FTZ R5, R104, R5 ;  /* 0x0000000568057221 */ /* 0x000fe20000010000 */
[----:B------:R-:W-:Y:S01]  /*1b470*/  FADD.FTZ R13, R134, R13 ;  /* 0x0000000d860d7221 */ /* 0x000fe20000010000 */
[----:B-1----:R-:W-:-:S02]  /*1b480*/  F2FP.BF16.F32.PACK_AB R139, R108, R134 ;  /* 0x000000866c8b723e */ /* 0x002fc400000010ff */
[----:B------:R-:W-:Y:S01]  /*1b490*/  FADD.FTZ R6, R14, R5 ;  /* 0x000000050e067221 */ /* 0x000fe20000010000 */
[----:B------:R-:W-:Y:S01]  /*1b4a0*/  FADD.FTZ R5, R108, R13 ;  /* 0x0000000d6c057221 */ /* 0x000fe20000010000 */
[----:B------:R-:W-:Y:S01]  /*1b4b0*/  IMAD.MOV.U32 R14, RZ, RZ, R3 ;  /* 0x000000ffff0e7224 */ /* 0x000fe200078e0003 */
[----:B--2---:R-:W-:Y:S06]  /*1b4c0*/  @P2 BRA `(.L_x_1694) ;  /* 0xffffffe000482947 */ /* 0x004fec000383ffff */
[----:B------:R-:W-:Y:S05]  /*1b4d0*/  BSYNC B1 ;  /* 0x0000000000017941 */ /* 0x000fea0003800000 */
.L_x_1683:
[----:B------:R-:W-:-:S07]  /*1b4e0*/  IMAD.MOV.U32 R10, RZ, RZ, R20 ;  /* 0x000000ffff0a7224 */ /* 0x000fce00078e0014 */
.L_x_1682:
[----:B------:R-:W-:Y:S05]  /*1b4f0*/  BSYNC B0 ;  /* 0x0000000000007941 */ /* 0x000fea0003800000 */
.L_x_1681:
[----:B------:R-:W-:Y:S01]  /*1b500*/  ISETP.GE.AND P2, PT, R10, R180, PT ;  /* 0x000000b40a00720c */ /* 0x000fe20003f46270 */
[----:B------:R-:W-:-:S12]  /*1b510*/  BSSY B0, `(.L_x_1695) ;  /* 0x000031f000007945 */ /* 0x000fd80003800000 */
[----:B------:R-:W-:Y:S05]  /*1b520*/  @!P2 BRA `(.L_x_1696) ;  /* 0x000000300074a947 */ /* 0x000fea0003800000 */
[----:B------:R-:W-:Y:S02]  /*1b530*/  IMAD.MOV.U32 R9, RZ, RZ, R3 ;  /* 0x000000ffff097224 */ /* 0x000fe400078e0003 */
[----:B------:R-:W-:Y:S02]  /*1b540*/  IMAD.MOV.U32 R20, RZ, RZ, R0 ;  /* 0x000000ffff147224 */ /* 0x000fe400078e0000 */
[----:B------:R-:W-:Y:S02]  /*1b550*/  IMAD.MOV.U32 R12, RZ, RZ, R23 ;  /* 0x000000ffff0c7224 */ /* 0x000fe400078e0017 */
[----:B------:R-:W-:-:S07]  /*1b560*/  IMAD.MOV.U32 R13, RZ, RZ, R22 ;  /* 0x000000ffff0d7224 */ /* 0x000fce00078e0016 */
.L_x_1715:
        /* <DEDUP_REMOVED lines=8> */
.L_x_1697:
[----:B------:R-:W-:Y:S01]  /*1b5f0*/  IMAD R3, R22, 0x8, R2 ;  /* 0x0000000816037824 */ /* 0x000fe200078e0202 */
[----:B------:R-:W-:-:S04]  /*1b600*/  SHF.L.U32 R14, R23, 0x1f, RZ ;  /* 0x0000001f170e7819 */ /* 0x000fc800000006ff */
[----:B------:R0:W1:Y:S01]  /*1b610*/  SYNCS.PHASECHK.TRANS64.TRYWAIT P2, [R3+URZ+0x2a830], R14 ;  /* 0x02a8300e030075a7 */ /* 0x000062000804017f */
[----:B------:R-:W-:Y:S05]  /*1b620*/  @!P0 BRA `(.L_x_1698) ;  /* 0x0000000000048947 */ /* 0x000fea0003800000 */
[----:B------:R-:W-:Y:S01]  /*1b630*/  BPT.TRAP 0x1 ;  /* 0x000000040000795c */ /* 0x000fe20000300000 */
.L_x_1698:
[----:B------:R-:W-:Y:S01]  /*1b640*/  IMAD R94, R22, 0x900, R8 ;  /* 0x00000900165e7824 */ /* 0x000fe200078e0208 */
[----:B------:R-:W-:Y:S03]  /*1b650*/  BSSY B1, `(.L_x_1699) ;  /* 0x0000006000017945 */ /* 0x000fe60003800000 */
[C---:B------:R-:W-:Y:S02]  /*1b660*/  VIADD R88, R94.reuse, 0x2 ;  /* 0x000000025e587836 */ /* 0x040fe40000000000 */
[----:B------:R-:W-:Y:S01]  /*1b670*/  VIADD R7, R94, 0x4 ;  /* 0x000000045e077836 */ /* 0x000fe20000000000 */
[----:B-1----:R-:W-:Y:S06]  /*1b680*/  @P2 BRA `(.L_x_1700) ;  /* 0x0000000000082947 */ /* 0x002fec0003800000 */
[----:B------:R-:W1:Y:S02]  /*1b690*/  SYNCS.PHASECHK.TRANS64.TRYWAIT P2, [R3+URZ+0x2a830], R14 ;  /* 0x02a8300e030075a7 */ /* 0x000e64000804017f */
[----:B-1----:R-:W-:Y:S05]  /*1b6a0*/  @!P2 BRA `(.L_x_1701) ;  /* 0x0000010400d0a947 */ /* 0x002fea0003800000 */
.L_x_1700:
[----:B------:R-:W-:Y:S05]  /*1b6b0*/  BSYNC B1 ;  /* 0x0000000000017941 */ /* 0x000fea0003800000 */
.L_x_1699:
[----:B01----:R-:W-:Y:S01]  /*1b6c0*/  IMAD.MOV.U32 R14, RZ, RZ, R94 ;  /* 0x000000ffff0e7224 */ /* 0x003fe200078e005e */
[----:B------:R0:W-:Y:S04]  /*1b6d0*/  STL [R1+0x94], R2 ;  /* 0x0000940201007387 */ /* 0x0001e80000100800 */
[----:B------:R-:W-:Y:S01]  /*1b6e0*/  R2UR UR54, R14 ;  /* 0x000000000e3672ca */ /* 0x000fe200000e0000 */
[----:B------:R-:W-:Y:S02]  /*1b6f0*/  IMAD.MOV.U32 R14, RZ, RZ, R7 ;  /* 0x000000ffff0e7224 */ /* 0x000fe400078e0007 */
[----:B------:R-:W-:Y:S01]  /*1b700*/  IMAD.MOV.U32 R15, RZ, RZ, 0x40000040 ;  /* 0x40000040ff0f7424 */ /* 0x000fe200078e00ff */
[----:B------:R-:W-:Y:S01]  /*1b710*/  R2UR UR50, R88 ;  /* 0x00000000583272ca */ /* 0x000fe200000e0000 */
[----:B------:R-:W-:Y:S01]  /*1b720*/  VIADD R90, R94, 0x6 ;  /* 0x000000065e5a7836 */ /* 0x000fe20000000000 */
[----:B------:R-:W-:Y:S01]  /*1b730*/  R2UR UR34, R14 ;  /* 0x000000000e2272ca */ /* 0x000fe200000e0000 */
[----:B------:R-:W-:Y:S01]  /*1b740*/  VIADD R14, R94, 0x302 ;  /* 0x000003025e0e7836 */ /* 0x000fe20000000000 */
[----:B0-----:R-:W2:Y:S04]  /*1b750*/  LDL.64 R2, [R1+0x28] ;  /* 0x0000280001027983 */ /* 0x001ea80000100a00 */
[----:B------:R-:W-:Y:S01]  /*1b760*/  R2UR UR22, R14 ;  /* 0x000000000e1672ca */ /* 0x000fe200000e0000 */
[C---:B------:R-:W-:Y:S01]  /*1b770*/  VIADD R14, R94.reuse, 0x306 ;  /* 0x000003065e0e7836 */ /* 0x040fe20000000000 */
[C---:B------:R-:W-:Y:S01]  /*1b780*/  R2UR UR55, R15.reuse ;  /* 0x000000000f3772ca */ /* 0x040fe200000e0000 */
        /* <DEDUP_REMOVED lines=8> */
[----:B------:R-:W-:Y:S01]  /*1b810*/  IMAD.MOV.U32 R95, RZ, RZ, 0x40000040 ;  /* 0x40000040ff5f7424 */ /* 0x000fe200078e00ff */
[----:B------:R-:W3:Y:S01]  /*1b820*/  LDL.64 R14, [R1+0x30] ;  /* 0x00003000010e7983 */ /* 0x000ee20000100a00 */
[----:B------:R-:W-:Y:S01]  /*1b830*/  R2UR UR30, R90 ;  /* 0x000000005a1e72ca */ /* 0x000fe200000e0000 */
[----:B------:R-:W-:-:S02]  /*1b840*/  VIADD R88, R94, 0x300 ;  /* 0x000003005e587836 */ /* 0x000fc40000000000 */
[----:B------:R-:W-:Y:S01]  /*1b850*/  VIADD R90, R94, 0x304 ;  /* 0x000003045e5a7836 */ /* 0x000fe20000000000 */
[----:B------:R-:W4:Y:S02]  /*1b860*/  LDL.64 R218, [R1+0x20] ;  /* 0x0000200001da7983 */ /* 0x000f240000100a00 */
[----:B------:R-:W-:Y:S01]  /*1b870*/  R2UR UR26, R88 ;  /* 0x00000000581a72ca */ /* 0x000fe200000e0000 */
[----:B------:R-:W-:Y:S01]  /*1b880*/  VIADD R88, R94, 0x600 ;  /* 0x000006005e587836 */ /* 0x000fe20000000000 */
[----:B------:R-:W-:Y:S01]  /*1b890*/  R2UR UR18, R90 ;  /* 0x000000005a1272ca */ /* 0x000fe200000e0000 */
[C---:B------:R-:W-:Y:S01]  /*1b8a0*/  VIADD R90, R94.reuse, 0x602 ;  /* 0x000006025e5a7836 */ /* 0x040fe20000000000 */
[----:B------:R-:W4:Y:S01]  /*1b8b0*/  LDL.64 R216, [R1+0x18] ;  /* 0x0000180001d87983 */ /* 0x000f220000100a00 */
[----:B------:R-:W-:Y:S01]  /*1b8c0*/  VIADD R94, R94, 0x606 ;  /* 0x000006065e5e7836 */ /* 0x000fe20000000000 */
[----:B------:R-:W-:Y:S02]  /*1b8d0*/  R2UR UR51, R89 ;  /* 0x00000000593372ca */ /* 0x000fe400000e0000 */
[----:B------:R-:W-:Y:S01]  /*1b8e0*/  R2UR UR31, R91 ;  /* 0x000000005b1f72ca */ /* 0x000fe200000e0000 */
[----:B------:R-:W4:Y:S01]  /*1b8f0*/  LDL.64 R214, [R1+0x10] ;  /* 0x0000100001d67983 */ /* 0x000f220000100a00 */
[----:B------:R-:W-:-:S02]  /*1b900*/  R2UR UR27, R89 ;  /* 0x00000000591b72ca */ /* 0x000fc400000e0000 */
[----:B------:R-:W-:Y:S01]  /*1b910*/  R2UR UR19, R91 ;  /* 0x000000005b1372ca */ /* 0x000fe200000e0000 */
[----:B------:R-:W4:Y:S01]  /*1b920*/  LDL.64 R212, [R1+0x8] ;  /* 0x0000080001d47983 */ /* 0x000f220000100a00 */
        /* <DEDUP_REMOVED lines=47> */
[----:B---3--:R-:W-:Y:S02]  /*1bc20*/  R2UR UR32, R14 ;  /* 0x000000000e2072ca */ /* 0x008fe400000e0000 */
[----:B------:R-:W-:Y:S02]  /*1bc30*/  R2UR UR33, R15 ;  /* 0x000000000f2172ca */ /* 0x000fe400000e0000 */
[----:B--2---:R-:W-:Y:S01]  /*1bc40*/  R2UR UR28, R2 ;  /* 0x00000000021c72ca */ /* 0x004fe200000e0000 */
[----:B------:R-:W2:Y:S01]  /*1bc50*/  LDL.64 R14, [R1] ;  /* 0x00000000010e7983 */ /* 0x000ea20000100a00 */
[----:B------:R-:W-:-:S02]  /*1bc60*/  R2UR UR29, R3 ;  /* 0x00000000031d72ca */ /* 0x000fc400000e0000 */
[----:B----4-:R-:W-:Y:S01]  /*1bc70*/  R2UR UR24, R218 ;  /* 0x00000000da1872ca */ /* 0x010fe200000e0000 */
[----:B------:R0:W5:Y:S06]  /*1bc80*/  LDL.LU R2, [R1+0x94] ;  /* 0x0000940001027983 */ /* 0x00016c0000300800 */
[----:B------:R-:W-:Y:S01]  /*1bc90*/  HGMMA.64x96x16.F32.BF16 R88, gdesc[UR32], R88, gsb0 ;  /* 0x01600000205879f0 */ /* 0x000fe20008001858 */
[----:B------:R-:W-:Y:S02]  /*1bca0*/  R2UR UR25, R219 ;  /* 0x00000000db1972ca */ /* 0x000fe400000e0000 */
[----:B------:R-:W-:-:S02]  /*1bcb0*/  WARPGROUP.DEPBAR.LE gsb0, 0x0 ;  /* 0x00008000000079c5 */ /* 0x000fc40000010000 */
        /* <DEDUP_REMOVED lines=71> */
.L_x_1702:
[----:B------:R-:W-:Y:S01]  /*1c130*/  SHF.L.U32 R3, R12, 0x1f, RZ ;  /* 0x0000001f0c037819 */ /* 0x000fe200000006ff */
[----:B-----5:R-:W-:-:S04]  /*1c140*/  IMAD R21, R13, 0x8, R2 ;  /* 0x000000080d157824 */ /* 0x020fc800078e0202 */
[----:B------:R0:W1:Y:S01]  /*1c150*/  SYNCS.PHASECHK.TRANS64.TRYWAIT P2, [R21+URZ+0x2a850], R3 ;  /* 0x02a85003150075a7 */ /* 0x000062000804017f */
[----:B------:R-:W-:Y:S05]  /*1c160*/  @!P0 BRA `(.L_x_1703) ;  /* 0x0000000000048947 */ /* 0x000fea0003800000 */
[----:B------:R-:W-:Y:S01]  /*1c170*/  BPT.TRAP 0x1 ;  /* 0x000000040000795c */ /* 0x000fe20000300000 */
.L_x_1703:
[----:B------:R-:W-:Y:S04]  /*1c180*/  BSSY B1, `(.L_x_1704) ;  /* 0x0000004000017945 */ /* 0x000fe80003800000 */
[----:B-1----:R-:W-:Y:S05]  /*1c190*/  @P2 BRA `(.L_x_1705) ;  /* 0x0000000000082947 */ /* 0x002fea0003800000 */
[----:B------:R-:W1:Y:S02]  /*1c1a0*/  SYNCS.PHASECHK.TRANS64.TRYWAIT P2, [R21+URZ+0x2a850], R3 ;  /* 0x02a85003150075a7 */ /* 0x000e64000804017f */
[----:B-1----:R-:W-:Y:S05]  /*1c1b0*/  @!P2 BRA `(.L_x_1706) ;  /* 0x000000fc0020a947 */ /* 0x002fea0003800000 */
.L_x_1705:
[----:B------:R-:W-:Y:S05]  /*1c1c0*/  BSYNC B1 ;  /* 0x0000000000017941 */ /* 0x000fea0003800000 */
.L_x_1704:
[----:B01----:R-:W-:Y:S01]  /*1c1d0*/  VIADD R3, R2, 0x400 ;  /* 0x0000040002037836 */ /* 0x003fe20000000000 */
[----:B------:R-:W-:Y:S01]  /*1c1e0*/  WARPGROUP.ARRIVE ;  /* 0x00000000000079c5 */ /* 0x000fe20000000000 */
[----:B------:R-:W-:Y:S01]  /*1c1f0*/  IMAD.MOV.U32 R15, RZ, RZ, 0x40000040 ;  /* 0x40000040ff0f7424 */ /* 0x000fe200078e00ff */
[----:B------:R-:W-:Y:S01]  /*1c200*/  ISETP.NE.AND P2, PT, R210, 0x1, PT ;  /* 0x00000001d200780c */ /* 0x000fe20003f45270 */
[----:B------:R-:W-:Y:S01]  /*1c210*/  @!P1 IMAD R0, R0, 0x8, R2 ;  /* 0x0000000800009824 */ /* 0x000fe200078e0202 */
[----:B------:R-:W-:Y:S01]  /*1c220*/  SHF.R.U32.HI R3, RZ, 0x4, R3 ;  /* 0x00000004ff037819 */ /* 0x000fe20000011603 */
[----:B------:R-:W-:Y:S01]  /*1c230*/  ULDC UR4, c[0x0][0x9dc] ;  /* 0x0002770000047ab9 */ /* 0x000fe20000000800 */
[----:B------:R-:W-:Y:S01]  /*1c240*/  ULDC UR5, c[0x0][0x9e0] ;  /* 0x0002780000057ab9 */ /* 0x000fe20000000800 */
[----:B------:R-:W-:Y:S01]  /*1c250*/  @!P1 VIADD R0, R0, 0x2a840 ;  /* 0x0002a84000009836 */ /* 0x000fe20000000000 */
[----:B------:R-:W-:Y:S01]  /*1c260*/  LOP3.LUT R3, R3, 0x3fff, RZ, 0xc0, !PT ;  /* 0x00003fff03037812 */ /* 0x000fe200078ec0ff */
[----:B------:R-:W-:-:S03]  /*1c270*/  ULOP3.LUT UR4, URZ, UR4, URZ, 0x33, !UPT ;  /* 0x000000043f047292 */ /* 0x000fc6000f8e333f */
[----:B------:R-:W-:Y:S02]  /*1c280*/  LOP3.LUT R3, R3, 0x3000000, RZ, 0xfc, !PT ;  /* 0x0300000003037812 */ /* 0x000fe400078efcff */
[----:B------:R-:W-:Y:S01]  /*1c290*/  @!P1 PRMT R0, RZ, 0x654, R0 ;  /* 0x00000654ff009816 */ /* 0x000fe20000000000 */
[----:B------:R-:W0:Y:S02]  /*1c2a0*/  @P2 LDC R4, c[0x0][0x44c] ;  /* 0x00011300ff042b82 */ /* 0x000e240000000800 */
[----:B------:R-:W-:Y:S02]  /*1c2b0*/  IMAD R12, R13, 0x600, R3 ;  /* 0x000006000d0c7824 */ /* 0x000fe400078e0203 */
[----:B------:R-:W-:Y:S02]  /*1c2c0*/  IMAD.MOV.U32 R13, RZ, RZ, 0x40000040 ;  /* 0x40000040ff0d7424 */ /* 0x000fe400078e00ff */
[C---:B------:R-:W-:Y:S01]  /*1c2d0*/  VIADD R14, R12.reuse, 0x80 ;  /* 0x000000800c0e7836 */ /* 0x040fe20000000000 */
[----:B------:R-:W-:Y:S01]  /*1c2e0*/  R2UR UR6, R12 ;  /* 0x000000000c0672ca */ /* 0x000fe200000e0000 */
[----:B------:R-:W1:Y:S01]  /*1c2f0*/  @P2 LDC R7, c[0x0][0x450] ;  /* 0x00011400ff072b82 */ /* 0x000e620000000800 */
[----:B------:R-:W-:Y:S01]  /*1c300*/  R2UR UR7, R13 ;  /* 0x000000000d0772ca */ /* 0x000fe200000e0000 */
[----:B------:R-:W-:-:S02]  /*1c310*/  IMAD.MOV.U32 R13, RZ, RZ, 0x40000040 ;  /* 0x40000040ff0d7424 */ /* 0x000fc400078e00ff */
[----:B------:R-:W-:-:S10]  /*1c320*/  IMAD.IADD R3, R181, 0x1, R178 ;  /* 0x00000001b5037824 */ /* 0x000fd400078e02b2 */
[----:B------:R-:W-:Y:S01]  /*1c330*/  HGMMA.64x128x16.F32.BF16 R24, R156, gdesc[UR4].tnspB, R24, gsb0 ;  /* 0x41e000049c187df0 */ /* 0x000fe20008001818 */
[----:B------:R-:W-:Y:S01]  /*1c340*/  R2UR UR6, R14 ;  /* 0x000000000e0672ca */ /* 0x000fe200000e0000 */
[----:B------:R-:W-:Y:S01]  /*1c350*/  VIADD R14, R12, 0x100 ;  /* 0x000001000c0e7836 */ /* 0x000fe20000000000 */
[----:B------:R-:W-:Y:S01]  /*1c360*/  R2UR UR7, R15 ;  /* 0x000000000f0772ca */ /* 0x000fe200000e0000 */
[----:B------:R-:W-:Y:S02]  /*1c370*/  IMAD.MOV.U32 R15, RZ, RZ, 0x40000040 ;  /* 0x40000040ff0f7424 */ /* 0x000fe400078e00ff */
[----:B0-----:R-:W-:-:S05]  /*1c380*/  @P2 IMAD.HI.U32 R4, R3, R4, RZ ;  /* 0x0000000403042227 */ /* 0x001fca00078e00ff */
[----:B-1----:R-:W-:Y:S02]  /*1c390*/  @P2 SHF.R.U32.HI R3, RZ, R7, R4 ;  /* 0x00000007ff032219 */ /* 0x002fe40000011604 */
[----:B------:R-:W-:Y:S01]  /*1c3a0*/  ISETP.GE.AND P2, PT, R206, 0x1, PT ;  /* 0x00000001ce00780c */ /* 0x000fe20003f46270 */
        /* <DEDUP_REMOVED lines=19> */
[----:B------:R-:W-:Y:S01]  /*1c4e0*/  R2UR UR7, R15 ;  /* 0x000000000f0772ca */ /* 0x000fe200000e0000 */
[----:B------:R-:W-:Y:S01]  /*1c4f0*/  IMAD R15, R10, -0x60, RZ ;  /* 0xffffffa00a0f7824 */ /* 0x000fe200078e02ff */
[----:B------:R-:W-:Y:S02]  /*1c500*/  WARPGROUP.DEPBAR.LE gsb0, 0x0 ;  /* 0x00008000000079c5 */ /* 0x000fe40000010000 */
[----:B------:R-:W-:-:S09]  /*1c510*/  WARPGROUP.ARRIVE ;  /* 0x00000000000079c5 */ /* 0x000fd20000000000 */
        /* <DEDUP_REMOVED lines=8> */
[----:B------:R1:W-:Y:S02]  /*1c5a0*/  @!P1 SYNCS.ARRIVE.TRANS64.RED.A1T0 RZ, [R0+URZ], RZ ;  /* 0x000000ff00ff99a7 */ /* 0x0003e4000810043f */
[----:B-1----:R-:W-:-:S04]  /*1c5b0*/  IADD3 R0, -R174, 0x1, R15 ;  /* 0x00000001ae007810 */ /* 0x002fc80007ffe10f */
[----:B------:R-:W-:-:S05]  /*1c5c0*/  IADD3 R0, -R163, R0, R164 ;  /* 0x00000000a3007210 */ /* 0x000fca0007ffe1a4 */
[C---:B------:R-:W-:Y:S02]  /*1c5d0*/  VIADD R14, R0.reuse, UR5 ;  /* 0x00000005000e7c36 */ /* 0x040fe40008000000 */
[----:B------:R-:W-:Y:S02]  /*1c5e0*/  VIADD R11, R0, UR4 ;  /* 0x00000004000b7c36 */ /* 0x000fe40008000000 */
[----:B------:R-:W-:Y:S02]  /*1c5f0*/  IMAD.IADD R0, R15, 0x1, -R174 ;  /* 0x000000010f007824 */ /* 0x000fe400078e0aae */
[--C-:B0-----:R-:W-:Y:S02]  /*1c600*/  IMAD.IADD R7, R14, 0x1, R136.reuse ;  /* 0x000000010e077824 */ /* 0x101fe400078e0288 */
[----:B------:R-:W-:Y:S01]  /*1c610*/  IMAD.IADD R4, R11, 0x1, R136 ;  /* 0x000000010b047824 */ /* 0x000fe200078e0288 */
        /* <DEDUP_REMOVED lines=13> */
.L_x_1709:
[----:B------:R-:W-:-:S05]  /*1c6f0*/  IMAD.U32 R137, RZ, RZ, UR58 ;  /* 0x0000003aff897e24 */ /* 0x000fca000f8e00ff */
[----:B------:R-:W-:-:S13]  /*1c700*/  ISETP.NE.AND P2, PT, R137, 0x1, PT ;  /* 0x000000018900780c */ /* 0x000fda0003f45270 */
[----:B------:R-:W0:Y:S02]  /*1c710*/  @P2 LDC.64 R12, c[0x0][0x9e8] ;  /* 0x00027a00ff0c2b82 */ /* 0x000e240000000a00 */
[----:B0-----:R-:W-:-:S05]  /*1c720*/  @P2 IMAD.HI.U32 R12, R136, R12, RZ ;  /* 0x0000000c880c2227 */ /* 0x001fca00078e00ff */
[----:B------:R-:W-:-:S07]  /*1c730*/  @P2 SHF.R.U32.HI R136, RZ, R13, R12 ;  /* 0x0000000dff882219 */ /* 0x000fce000001160c */
.L_x_1710:
[----:B------:R-:W-:Y:S05]  /*1c740*/  BSYNC B1 ;  /* 0x0000000000017941 */ /* 0x000fea0003800000 */
.L_x_1708:
[----:B------:R-:W-:-:S05]  /*1c750*/  IMAD R136, R136, R137, R0 ;  /* 0x0000008988887224 */ /* 0x000fca00078e0200 */
[----:B------:R-:W-:Y:S02]  /*1c760*/  VIADDMNMX R7, R136, R137, R7, PT ;  /* 0x0000008988077246 */ /* 0x000fe40003800107 */
[----:B------:R-:W-:-:S07]  /*1c770*/  VIMNMX R4, R4, R136, !PT ;  /* 0x0000008804047248 */ /* 0x000fce0007fe0100 */
.L_x_1707:
[C---:B------:R-:W-:Y:S01]  /*1c780*/  ISETP.GE.AND P2, PT, R15.reuse, 0x2, PT ;  /* 0x000000020f00780c */ /* 0x040fe20003f46270 */
[----:B------:R-:W0:Y:S01]  /*1c790*/  SHFL.IDX PT, R3, R3, 0x1, 0x1c1f ;  /* 0x003c1f0003037f89 */ /* 0x000e2200000e0000 */
        /* <DEDUP_REMOVED lines=11> */
[----:B------:R-:W-:Y:S01]  /*1c850*/  ISETP.GT.AND P4, PT, R4, 0x9, !P5 ;  /* 0x000000090400780c */ /* 0x000fe20006f84270 */
[--C-:B0-----:R-:W-:Y:S01]  /*1c860*/  IMAD.IADD R14, R14, 0x1, R3.reuse ;  /* 0x000000010e0e7824 */ /* 0x101fe200078e0203 */
[----:B------:R-:W-:Y:S01]  /*1c870*/  ISETP.GE.AND P5, PT, R15, 0x11, PT ;  /* 0x000000110f00780c */ /* 0x000fe20003fa6270 */
[----:B------:R-:W-:Y:S01]  /*1c880*/  IMAD.IADD R11, R11, 0x1, R3 ;  /* 0x000000010b0b7824 */ /* 0x000fe200078e0203 */
        /* <DEDUP_REMOVED lines=119> */
[----:B------:R-:W-:-:S04]  /*1d000*/  ISETP.GT.AND P6, PT, R4, 0x59, !P6 ;  /* 0x000000590400780c */ /* 0x000fc800077c4270 */
[----:B------:R-:W-:-:S04]  /*1d010*/  ISETP.LT.OR P6, PT, R7, 0x5a, P6 ;  /* 0x0000005a0700780c */ /* 0x000fc800037c1670 */
[----:B------:R-:W-:Y:S02]  /*1d020*/  FSEL R133, R133, -INF , !P6 ;  /* 0xff80000085857808 */ /* 0x000fe40007000000 */
[----:B------:R-:W-:-:S13]  /*1d030*/  ISETP.GE.AND P6, PT, R206, 0x1, PT ;  /* 0x00000001ce00780c */ /* 0x000fda0003fc6270 */
        /* <DEDUP_REMOVED lines=13> */
.L_x_1713:
[----:B------:R-:W-:-:S05]  /*1d110*/  IMAD.U32 R4, RZ, RZ, UR58 ;  /* 0x0000003aff047e24 */ /* 0x000fca000f8e00ff */
[----:B------:R-:W-:-:S13]  /*1d120*/  ISETP.NE.AND P6, PT, R4, 0x1, PT ;  /* 0x000000010400780c */ /* 0x000fda0003fc5270 */
[----:B------:R-:W0:Y:S02]  /*1d130*/  @P6 LDC.64 R12, c[0x0][0x9e8] ;  /* 0x00027a00ff0c6b82 */ /* 0x000e240000000a00 */
[----:B0-----:R-:W-:-:S05]  /*1d140*/  @P6 IMAD.HI.U32 R12, R3, R12, RZ ;  /* 0x0000000c030c6227 */ /* 0x001fca00078e00ff */
[----:B------:R-:W-:-:S07]  /*1d150*/  @P6 SHF.R.U32.HI R3, RZ, R13, R12 ;  /* 0x0000000dff036219 */ /* 0x000fce000001160c */
.L_x_1714:
[----:B------:R-:W-:Y:S05]  /*1d160*/  BSYNC B1 ;  /* 0x0000000000017941 */ /* 0x000fea0003800000 */
.L_x_1712:
[----:B------:R-:W-:-:S05]  /*1d170*/  IMAD R3, R3, R4, R0 ;  /* 0x0000000403037224 */ /* 0x000fca00078e0200 */
[----:B------:R-:W-:Y:S02]  /*1d180*/  VIADDMNMX R14, R3, R4, R14, PT ;  /* 0x00000004030e7246 */ /* 0x000fe4000380010e */
[----:B------:R-:W-:-:S07]  /*1d190*/  VIMNMX R11, R11, R3, !PT ;  /* 0x000000030b0b7248 */ /* 0x000fce0007fe0100 */
.L_x_1711:
        /* <DEDUP_REMOVED lines=66> */
[----:B------:R-:W-:Y:S02]  /*1d5c0*/  LOP3.LUT P2, RZ, R17, 0x1000, RZ, 0xc0, !PT ;  /* 0x0000100011ff7812 */ /* 0x000fe4000784c0ff */
[----:B------:R-:W-:-:S02]  /*1d5d0*/  FMNMX.FTZ R0, R132, R3, !PT ;  /* 0x0000000384007209 */ /* 0x000fc40007810000 */
[----:B------:R-:W-:Y:S02]  /*1d5e0*/  ISETP.GT.AND P2, PT, R11, 0x30, !P2 ;  /* 0x000000300b00780c */ /* 0x000fe40005744270 */
[----:B------:R-:W-:Y:S02]  /*1d5f0*/  FMNMX.FTZ R3, R133, R0, !PT ;  /* 0x0000000085037209 */ /* 0x000fe40007810000 */
[----:B------:R-:W-:Y:S02]  /*1d600*/  ISETP.LT.OR P2, PT, R14, 0x31, P2 ;  /* 0x000000310e00780c */ /* 0x000fe40001741670 */
[C---:B------:R-:W-:Y:S01]  /*1d610*/  LOP3.LUT P3, RZ, R17.reuse, 0x20, RZ, 0xc0, !PT ;  /* 0x0000002011ff7812 */ /* 0x040fe2000786c0ff */
[----:B------:R-:W0:Y:S01]  /*1d620*/  SHFL.BFLY PT, R0, R3, 0x2, 0x1f ;  /* 0x0c401f0003007f89 */ /* 0x000e2200000e0000 */
[----:B------:R-:W-:Y:S02]  /*1d630*/  FSEL R114, R114, -INF , !P2 ;  /* 0xff80000072727808 */ /* 0x000fe40005000000 */
[----:B------:R-:W-:-:S02]  /*1d640*/  LOP3.LUT P2, RZ, R17, 0x800, RZ, 0xc0, !PT ;  /* 0x0000080011ff7812 */ /* 0x000fc4000784c0ff */
[----:B------:R-:W-:Y:S02]  /*1d650*/  LOP3.LUT P6, RZ, R17, 0x10, RZ, 0xc0, !PT ;  /* 0x0000001011ff7812 */ /* 0x000fe400078cc0ff */
[C---:B------:R-:W-:Y:S02]  /*1d660*/  ISETP.GT.AND P2, PT, R11.reuse, 0x31, !P2 ;  /* 0x000000310b00780c */ /* 0x040fe40005744270 */
[----:B------:R-:W-:Y:S02]  /*1d670*/  ISETP.GT.AND P4, PT, R11, 0x51, !P4 ;  /* 0x000000510b00780c */ /* 0x000fe40006784270 */
[C---:B------:R-:W-:Y:S02]  /*1d680*/  ISETP.LT.OR P2, PT, R14.reuse, 0x32, P2 ;  /* 0x000000320e00780c */ /* 0x040fe40001741670 */
[----:B------:R-:W-:Y:S02]  /*1d690*/  ISETP.LT.OR P4, PT, R14, 0x52, P4 ;  /* 0x000000520e00780c */ /* 0x000fe40002781670 */
[----:B------:R-:W-:-:S02]  /*1d6a0*/  FSEL R115, R115, -INF , !P2 ;  /* 0xff80000073737808 */ /* 0x000fc40005000000 */
[----:B------:R-:W-:Y:S02]  /*1d6b0*/  LOP3.LUT P2, RZ, R17, 0x400, RZ, 0xc0, !PT ;  /* 0x0000040011ff7812 */ /* 0x000fe4000784c0ff */
[C---:B------:R-:W-:Y:S02]  /*1d6c0*/  ISETP.GT.AND P5, PT, R11.reuse, 0x58, !P5 ;  /* 0x000000580b00780c */ /* 0x040fe40006fa4270 */
[----:B------:R-:W-:Y:S02]  /*1d6d0*/  ISETP.GT.AND P2, PT, R11, 0x38, !P2 ;  /* 0x000000380b00780c */ /* 0x000fe40005744270 */
[----:B------:R-:W-:Y:S02]  /*1d6e0*/  FSEL R131, R131, -INF , !P4 ;  /* 0xff80000083837808 */ /* 0x000fe40006000000 */
[----:B------:R-:W-:Y:S02]  /*1d6f0*/  ISETP.LT.OR P2, PT, R14, 0x39, P2 ;  /* 0x000000390e00780c */ /* 0x000fe40001741670 */
[----:B0-----:R-:W-:-:S02]  /*1d700*/  FMNMX.FTZ R12, R3, R0, !PT ;  /* 0x00000000030c7209 */ /* 0x001fc40007810000 */
[----:B------:R-:W-:Y:S02]  /*1d710*/  FSEL R118, R118, -INF , !P2 ;  /* 0xff80000076767808 */ /* 0x000fe40005000000 */
[----:B------:R-:W-:Y:S01]  /*1d720*/  LOP3.LUT P2, RZ, R17, 0x200, RZ, 0xc0, !PT ;  /* 0x0000020011ff7812 */ /* 0x000fe2000784c0ff */
[----:B------:R-:W0:Y:S01]  /*1d730*/  SHFL.BFLY PT, R7, R12, 0x1, 0x1f ;  /* 0x0c201f000c077f89 */ /* 0x000e2200000e0000 */
[----:B------:R-:W-:Y:S02]  /*1d740*/  ISETP.LT.OR P5, PT, R14, 0x59, P5 ;  /* 0x000000590e00780c */ /* 0x000fe40002fa1670 */
[----:B------:R-:W-:Y:S02]  /*1d750*/  ISETP.GT.AND P2, PT, R11, 0x39, !P2 ;  /* 0x000000390b00780c */ /* 0x000fe40005744270 */
[----:B------:R-:W-:Y:S02]  /*1d760*/  FSEL R134, R134, -INF , !P5 ;  /* 0xff80000086867808 */ /* 0x000fe40006800000 */
[----:B------:R-:W-:-:S04]  /*1d770*/  ISETP.LT.OR P2, PT, R14, 0x3a, P2 ;  /* 0x0000003a0e00780c */ /* 0x000fc80001741670 */
[----:B------:R-:W-:Y:S02]  /*1d780*/  FSEL R119, R119, -INF , !P2 ;  /* 0xff80000077777808 */ /* 0x000fe40005000000 */
[----:B------:R-:W-:-:S04]  /*1d790*/  LOP3.LUT P2, RZ, R17, 0x100, RZ, 0xc0, !PT ;  /* 0x0000010011ff7812 */ /* 0x000fc8000784c0ff */
[----:B------:R-:W-:-:S04]  /*1d7a0*/  ISETP.GT.AND P2, PT, R11, 0x40, !P2 ;  /* 0x000000400b00780c */ /* 0x000fc80005744270 */
[----:B------:R-:W-:Y:S02]  /*1d7b0*/  ISETP.LT.OR P2, PT, R14, 0x41, P2 ;  /* 0x000000410e00780c */ /* 0x000fe40001741670 */
[----:B0-----:R-:W-:Y:S01]  /*1d7c0*/  FMNMX.FTZ R0, R12, R7, !PT ;  /* 0x000000070c007209 */ /* 0x001fe20007810000 */
[----:B------:R-:W-:Y:S01]  /*1d7d0*/  IMAD.U32 R7, RZ, RZ, UR4 ;  /* 0x00000004ff077e24 */ /* 0x000fe2000f8e00ff */
[----:B------:R-:W-:Y:S02]  /*1d7e0*/  FSEL R122, R122, -INF , !P2 ;  /* 0xff8000007a7a7808 */ /* 0x000fe40005000000 */
[----:B------:R-:W-:Y:S01]  /*1d7f0*/  LOP3.LUT P2, RZ, R17, 0x80, RZ, 0xc0, !PT ;  /* 0x0000008011ff7812 */ /* 0x000fe2000784c0ff */
[----:B------:R-:W-:-:S03]  /*1d800*/  FMUL.FTZ R4, R0, R7 ;  /* 0x0000000700047220 */ /* 0x000fc60000410000 */
[----:B------:R-:W-:-:S04]  /*1d810*/  ISETP.GT.AND P2, PT, R11, 0x41, !P2 ;  /* 0x000000410b00780c */ /* 0x000fc80005744270 */
        /* <DEDUP_REMOVED lines=42> */
[-CC-:B0-----:R-:W-:Y:S01]  /*1dac0*/  FFMA.FTZ R89, R105, R7.reuse, -R4.reuse ;  /* 0x0000000769597223 */ /* 0x181fe20000010804 */
        /* <DEDUP_REMOVED lines=24> */
[----:B0-----:R-:W-:Y:S02]  /*1dc50*/  FSEL R101, R0, RZ, P2 ;  /* 0x000000ff00657208 */ /* 0x001fe40001000000 */
        /* <DEDUP_REMOVED lines=10> */
[----:B------:R-:W-:Y:S01]  /*1dd00*/  FFMA.FTZ R92, R113, R7, -R4 ;  /* 0x00000007715c7223 */ /* 0x000fe20000010804 */
[----:B------:R-:W-:-:S03]  /*1dd10*/  FADD.FTZ R4, -R101, R20 ;  /* 0x0000001465047221 */ /* 0x000fc60000010100 */
[----:B------:R-:W0:Y:S01]  /*1dd20*/  SHFL.BFLY PT, R11, R3, 0x2, 0x1f ;  /* 0x0c401f00030b7f89 */ /* 0x000e2200000e0000 */
[----:B------:R-:W-:Y:S01]  /*1dd30*/  FMUL.FTZ R4, R4, R7 ;  /* 0x0000000704047220 */ /* 0x000fe20000410000 */
        /* <DEDUP_REMOVED lines=27> */
[-CC-:B------:R-:W-:Y:S01]  /*1def0*/  FFMA.FTZ R95, R103, R7.reuse, -R104.reuse ;  /* 0x00000007675f7223 */ /* 0x180fe20000010868 */
[----:B------:R-:W-:Y:S01]  /*1df00*/  FADD.FTZ R99, R12, R99 ;  /* 0x000000630c637221 */ /* 0x000fe20000010000 */
[-CC-:B------:R-:W-:Y:S01]  /*1df10*/  FFMA.FTZ R149, R106, R7.reuse, -R104.reuse ;  /* 0x000000076a957223 */ /* 0x180fe20000010868 */
[----:B------:R-:W0:Y:S01]  /*1df20*/  MUFU.EX2 R4, R4 ;  /* 0x0000000400047308 */ /* 0x000e220000000800 */
[-CC-:B------:R-:W-:Y:S01]  /*1df30*/  FFMA.FTZ R98, R107, R7.reuse, -R104.reuse ;  /* 0x000000076b627223 */ /* 0x180fe20000010868 */
[----:B------:R-:W-:Y:S01]  /*1df40*/  FADD.FTZ R6, R158, R99 ;  /* 0x000000639e067221 */ /* 0x000fe20000010000 */
[-CC-:B------:R-:W-:Y:S01]  /*1df50*/  FFMA.FTZ R151, R110, R7.reuse, -R104.reuse ;  /* 0x000000076e977223 */ /* 0x180fe20000010868 */
[-CC-:B------:R-:W-:Y:S01]  /*1df60*/  FFMA.FTZ R111, R111, R7.reuse, -R104.reuse ;  /* 0x000000076f6f7223 */ /* 0x180fe20000010868 */
[-C--:B------:R-:W-:Y:S01]  /*1df70*/  FFMA.FTZ R145, R114, R7.reuse, -R104 ;  /* 0x0000000772917223 */ /* 0x080fe20000010868 */
[----:B------:R-:W-:Y:S01]  /*1df80*/  FADD.FTZ R101, R13, R6 ;  /* 0x000000060d657221 */ /* 0x000fe20000010000 */
[-CC-:B------:R-:W-:Y:S01]  /*1df90*/  FFMA.FTZ R99, R115, R7.reuse, -R104.reuse ;  /* 0x0000000773637223 */ /* 0x180fe20000010868 */
[----:B------:R-:W1:Y:S01]  /*1dfa0*/  MUFU.EX2 R90, R90 ;  /* 0x0000005a005a7308 */ /* 0x000e620000000800 */
[-CC-:B------:R-:W-:Y:S01]  /*1dfb0*/  FFMA.FTZ R147, R118, R7.reuse, -R104.reuse ;  /* 0x0000000776937223 */ /* 0x180fe20000010868 */
[----:B------:R-:W-:Y:S01]  /*1dfc0*/  FADD.FTZ R6, R152, R101 ;  /* 0x0000006598067221 */ /* 0x000fe20000010000 */
[-CC-:B------:R-:W-:Y:S01]  /*1dfd0*/  FFMA.FTZ R141, R122, R7.reuse, -R104.reuse ;  /* 0x000000077a8d7223 */ /* 0x180fe20000010868 */
[-CC-:B------:R-:W-:Y:S01]  /*1dfe0*/  FFMA.FTZ R143, R126, R7.reuse, -R104.reuse ;  /* 0x000000077e8f7223 */ /* 0x180fe20000010868 */
[----:B------:R-:W-:Y:S01]  /*1dff0*/  FFMA.FTZ R137, R130, R7, -R104 ;  /* 0x0000000782897223 */ /* 0x000fe20000010868 */
[----:B------:R-:W-:Y:S01]  /*1e000*/  FADD.FTZ R101, R15, R6 ;  /* 0x000000060f657221 */ /* 0x000fe20000010000 */
[----:B------:R-:W-:Y:S01]  /*1e010*/  F2FP.BF16.F32.PACK_AB R156, R12, R156 ;  /* 0x0000009c0c9c723e */ /* 0x000fe200000010ff */
[----:B------:R-:W2:Y:S01]  /*1e020*/  MUFU.EX2 R159, R159 ;  /* 0x0000009f009f7308 */ /* 0x000ea20000000800 */
[----:B0-----:R-:W-:Y:S01]  /*1e030*/  FFMA.FTZ R5, R4, R5, R157 ;  /* 0x0000000504057223 */ /* 0x001fe2000001009d */
[----:B------:R-:W-:Y:S01]  /*1e040*/  FADD.FTZ R101, R154, R101 ;  /* 0x000000659a657221 */ /* 0x000fe20000010000 */
[----:B------:R-:W-:Y:S01]  /*1e050*/  F2FP.BF16.F32.PACK_AB R158, R13, R158 ;  /* 0x0000009e0d9e723e */ /* 0x000fe200000010ff */
[-CC-:B------:R-:W-:Y:S01]  /*1e060*/  FFMA.FTZ R131, R131, R7.reuse, -R104.reuse ;  /* 0x0000000783837223 */ /* 0x180fe20000010868 */
[-CC-:B------:R-:W-:Y:S01]  /*1e070*/  FFMA.FTZ R134, R134, R7.reuse, -R104.reuse ;  /* 0x0000000786867223 */ /* 0x180fe20000010868 */
[----:B------:R-:W-:Y:S01]  /*1e080*/  FADD.FTZ R101, R88, R101 ;  /* 0x0000006558657221 */ /* 0x000fe20000010000 */
[----:B------:R-:W-:Y:S01]  /*1e090*/  ISETP.GT.AND P2, PT, R10, R180, PT ;  /* 0x000000b40a00720c */ /* 0x000fe20003f44270 */
[----:B------:R-:W0:Y:S01]  /*1e0a0*/  MUFU.EX2 R91, R91 ;  /* 0x0000005b005b7308 */ /* 0x000e220000000800 */
[----:B-1----:R-:W-:Y:S01]  /*1e0b0*/  FADD.FTZ R6, R90, R5 ;  /* 0x000000055a067221 */ /* 0x002fe20000010000 */
[----:B------:R-:W-:Y:S01]  /*1e0c0*/  FADD.FTZ R102, R148, R101 ;  /* 0x0000006594667221 */ /* 0x000fe20000010000 */
[----:B------:R-:W-:Y:S01]  /*1e0d0*/  FFMA.FTZ R5, R119, R7, -R104 ;  /* 0x0000000777057223 */ /* 0x000fe20000010868 */
[----:B------:R-:W-:Y:S01]  /*1e0e0*/  F2FP.BF16.F32.PACK_AB R152, R15, R152 ;  /* 0x000000980f98723e */ /* 0x000fe200000010ff */
[----:B------:R-:W-:-:S02]  /*1e0f0*/  VIADD R10, R10, 0xffffffff ;  /* 0xffffffff0a0a7836 */ /* 0x000fc40000000000 */
[----:B------:R-:W-:Y:S01]  /*1e100*/  FADD.FTZ R103, R89, R102 ;  /* 0x0000006659677221 */ /* 0x000fe20000010000 */
[----:B------:R-:W-:Y:S01]  /*1e110*/  F2FP.BF16.F32.PACK_AB R154, R88, R154 ;  /* 0x0000009a589a723e */ /* 0x000fe200000010ff */
[----:B------:R-:W1:Y:S01]  /*1e120*/  MUFU.EX2 R153, R153 ;  /* 0x0000009900997308 */ /* 0x000e620000000800 */
[----:B--2---:R-:W-:Y:S01]  /*1e130*/  FADD.FTZ R6, R159, R6 ;  /* 0x000000069f067221 */ /* 0x004fe20000010000 */
[----:B------:R-:W-:Y:S01]  /*1e140*/  FADD.FTZ R103, R150, R103 ;  /* 0x0000006796677221 */ /* 0x000fe20000010000 */
[C---:B------:R-:W-:Y:S02]  /*1e150*/  F2FP.BF16.F32.PACK_AB R150, R14.reuse, R150 ;  /* 0x000000960e96723e */ /* 0x040fe400000010ff */
[----:B------:R-:W-:Y:S01]  /*1e160*/  F2FP.BF16.F32.PACK_AB R148, R89, R148 ;  /* 0x000000945994723e */ /* 0x000fe200000010ff */
[----:B------:R-:W-:Y:S01]  /*1e170*/  FADD.FTZ R103, R14, R103 ;  /* 0x000000670e677221 */ /* 0x000fe20000010000 */
[----:B------:R-:W-:Y:S01]  /*1e180*/  F2FP.BF16.F32.PACK_AB R157, R90, R157 ;  /* 0x0000009d5a9d723e */ /* 0x000fe200000010ff */
[----:B------:R-:W2:Y:S01]  /*1e190*/  MUFU.EX2 R94, R94 ;  /* 0x0000005e005e7308 */ /* 0x000ea20000000800 */
[----:B0-----:R-:W-:Y:S01]  /*1e1a0*/  FADD.FTZ R6, R91, R6 ;  /* 0x000000065b067221 */ /* 0x001fe20000010000 */
[----:B------:R-:W-:Y:S01]  /*1e1b0*/  FADD.FTZ R105, R144, R103 ;  /* 0x0000006790697221 */ /* 0x000fe20000010000 */
[----:B------:R-:W-:-:S02]  /*1e1c0*/  F2FP.BF16.F32.PACK_AB R144, R92, R144 ;  /* 0x000000905c90723e */ /* 0x000fc400000010ff */
[----:B------:R-:W-:Y:S01]  /*1e1d0*/  F2FP.BF16.F32.PACK_AB R159, R91, R159 ;  /* 0x0000009f5b9f723e */ /* 0x000fe200000010ff */
[----:B------:R-:W-:Y:S02]  /*1e1e0*/  FADD.FTZ R105, R92, R105 ;  /* 0x000000695c697221 */ /* 0x000fe40000010000 */
[----:B------:R-:W0:Y:S01]  /*1e1f0*/  MUFU.EX2 R155, R155 ;  /* 0x0000009b009b7308 */ /* 0x000e220000000800 */
[----:B-1----:R-:W-:Y:S01]  /*1e200*/  FADD.FTZ R101, R153, R6 ;  /* 0x0000000699657221 */ /* 0x002fe20000010000 */
[----:B------:R-:W-:Y:S01]  /*1e210*/  FADD.FTZ R102, R146, R105 ;  /* 0x0000006992667221 */ /* 0x000fe20000010000 */
[----:B------:R-:W-:-:S05]  /*1e220*/  F2FP.BF16.F32.PACK_AB R146, R93, R146 ;  /* 0x000000925d92723e */ /* 0x000fca00000010ff */
[----:B------:R-:W1:Y:S01]  /*1e230*/  MUFU.EX2 R95, R95 ;  /* 0x0000005f005f7308 */ /* 0x000e620000000800 */
[C---:B--2---:R-:W-:Y:S01]  /*1e240*/  FADD.FTZ R6, R94.reuse, R101 ;  /* 0x000000655e067221 */ /* 0x044fe20000010000 */
[----:B------:R-:W-:Y:S01]  /*1e250*/  @!P1 PRMT R101, RZ, 0x654, R21 ;  /* 0x00000654ff659816 */ /* 0x000fe20000000015 */
[----:B------:R-:W-:Y:S01]  /*1e260*/  FFMA.FTZ R21, R123, R7, -R104 ;  /* 0x000000077b157223 */ /* 0x000fe20000010868 */
[----:B------:R-:W-:Y:S02]  /*1e270*/  F2FP.BF16.F32.PACK_AB R153, R94, R153 ;  /* 0x000000995e99723e */ /* 0x000fe400000010ff */
[----:B------:R2:W-:Y:S02]  /*1e280*/  @!P1 SYNCS.ARRIVE.TRANS64.RED.A1T0 RZ, [R101+URZ], RZ ;  /* 0x000000ff65ff99a7 */ /* 0x0005e4000810043f */
[----:B------:R-:W3:Y:S01]  /*1e290*/  MUFU.EX2 R149, R149 ;  /* 0x0000009500957308 */ /* 0x000ee20000000800 */
[----:B0-----:R-:W-:Y:S01]  /*1e2a0*/  FADD.FTZ R6, R155, R6 ;  /* 0x000000069b067221 */ /* 0x001fe20000010000 */
[-CC-:B--2---:R-:W-:Y:S01]  /*1e2b0*/  FFMA.FTZ R101, R127, R7.reuse, -R104.reuse ;  /* 0x000000077f657223 */ /* 0x184fe20000010868 */
[----:B------:R-:W-:-:S05]  /*1e2c0*/  FFMA.FTZ R104, R135, R7, -R104 ;  /* 0x0000000787687223 */ /* 0x000fca0000010868 */
[----:B------:R-:W0:Y:S01]  /*1e2d0*/  MUFU.EX2 R98, R98 ;  /* 0x0000006200627308 */ /* 0x000e220000000800 */
[C---:B-1----:R-:W-:Y:S01]  /*1e2e0*/  FADD.FTZ R6, R95.reuse, R6 ;  /* 0x000000065f067221 */ /* 0x042fe20000010000 */
[----:B------:R-:W-:-:S06]  /*1e2f0*/  F2FP.BF16.F32.PACK_AB R155, R95, R155 ;  /* 0x0000009b5f9b723e */ /* 0x000fcc00000010ff */
[----:B------:R-:W1:Y:S01]  /*1e300*/  MUFU.EX2 R151, R151 ;  /* 0x0000009700977308 */ /* 0x000e620000000800 */
[----:B---3--:R-:W-:-:S07]  /*1e310*/  FADD.FTZ R103, R149, R6 ;  /* 0x0000000695677221 */ /* 0x008fce0000010000 */
[----:B------:R-:W2:Y:S01]  /*1e320*/  MUFU.EX2 R9, R111 ;  /* 0x0000006f00097308 */ /* 0x000ea20000000800 */
[C---:B0-----:R-:W-:Y:S01]  /*1e330*/  FADD.FTZ R6, R98.reuse, R103 ;  /* 0x0000006762067221 */ /* 0x041fe20000010000 */
[----:B------:R-:W-:Y:S01]  /*1e340*/  FADD.FTZ R103, R93, R102 ;  /* 0x000000665d677221 */ /* 0x000fe20000010000 */
[----:B------:R-:W-:-:S05]  /*1e350*/  F2FP.BF16.F32.PACK_AB R149, R98, R149 ;  /* 0x000000956295723e */ /* 0x000fca00000010ff */
[----:B------:R-:W0:Y:S01]  /*1e360*/  MUFU.EX2 R145, R145 ;  /* 0x0000009100917308 */ /* 0x000e220000000800 */
[----:B-1----:R-:W-:-:S07]  /*1e370*/  FADD.FTZ R6, R151, R6 ;  /* 0x0000000697067221 */ /* 0x002fce0000010000 */
[----:B------:R-:W1:Y:S01]  /*1e380*/  MUFU.EX2 R140, R140 ;  /* 0x0000008c008c7308 */ /* 0x000e620000000800 */
[C---:B--2---:R-:W-:Y:S01]  /*1e390*/  FADD.FTZ R6, R9.reuse, R6 ;  /* 0x0000000609067221 */ /* 0x044fe20000010000 */
        /* <DEDUP_REMOVED lines=41> */
[----:B------:R-:W-:Y:S01]  /*1e630*/  F2FP.BF16.F32.PACK_AB R138, R20, R138 ;  /* 0x0000008a148a723e */ /* 0x000fe200000010ff */
[----:B------:R-:W-:-:S05]  /*1e640*/  IMAD.MOV.U32 R20, RZ, RZ, R0 ;  /* 0x000000ffff147224 */ /* 0x000fca00078e0000 */
[----:B------:R-:W0:Y:S01]  /*1e650*/  MUFU.EX2 R134, R134 ;  /* 0x0000008600867308 */ /* 0x000e220000000800 */
[----:B-1----:R-:W-:-:S07]  /*1e660*/  FADD.FTZ R13, R137, R14 ;  /* 0x0000000e890d7221 */ /* 0x002fce0000010000 */
[----:B------:R-:W1:Y:S01]  /*1e670*/  MUFU.EX2 R104, R104 ;  /* 0x0000006800687308 */ /* 0x000e620000000800 */
[C---:B--2---:R-:W-:Y:S01]  /*1e680*/  FADD.FTZ R13, R12.reuse, R13 ;  /* 0x0000000d0c0d7221 */ /* 0x044fe20000010000 */
[----:B------:R-:W-:Y:S01]  /*1e690*/  F2FP.BF16.F32.PACK_AB R137, R12, R137 ;  /* 0x000000890c89723e */ /* 0x000fe200000010ff */
[----:B------:R-:W-:Y:S02]  /*1e6a0*/  IMAD.MOV.U32 R12, RZ, RZ, R23 ;  /* 0x000000ffff0c7224 */ /* 0x000fe400078e0017 */
[----:B0-----:R-:W-:-:S04]  /*1e6b0*/  FADD.FTZ R13, R134, R13 ;  /* 0x0000000d860d7221 */ /* 0x001fc80000010000 */
[C---:B-1----:R-:W-:Y:S01]  /*1e6c0*/  FADD.FTZ R5, R104.reuse, R13 ;  /* 0x0000000d68057221 */ /* 0x042fe20000010000 */
[----:B------:R-:W-:Y:S01]  /*1e6d0*/  F2FP.BF16.F32.PACK_AB R139, R104, R134 ;  /* 0x00000086688b723e */ /* 0x000fe200000010ff */
[----:B------:R-:W-:Y:S01]  /*1e6e0*/  IMAD.MOV.U32 R13, RZ, RZ, R22 ;  /* 0x000000ffff0d7224 */ /* 0x000fe200078e0016 */
[----:B------:R-:W-:Y:S06]  /*1e6f0*/  @P2 BRA `(.L_x_1715) ;  /* 0xffffffcc009c2947 */ /* 0x000fec000383ffff */
.L_x_1696:
[----:B------:R-:W-:Y:S05]  /*1e700*/  BSYNC B0 ;  /* 0x0000000000007941 */ /* 0x000fea0003800000 */
.L_x_1695:
        /* <DEDUP_REMOVED lines=67> */
.L_x_1716:
[----:B------:R-:W-:Y:S01]  /*1eb40*/  IMAD R13, R22, 0x8, R2 ;  /* 0x00000008160d7824 */ /* 0x000fe200078e0202 */
[----:B------:R-:W-:-:S04]  /*1eb50*/  SHF.L.U32 R4, R23, 0x1f, RZ ;  /* 0x0000001f17047819 */ /* 0x000fc800000006ff */
[----:B------:R0:W1:Y:S01]  /*1eb60*/  SYNCS.PHASECHK.TRANS64.TRYWAIT P2, [R13+URZ+0x2a850], R4 ;  /* 0x02a850040d0075a7 */ /* 0x000062000804017f */
[----:B------:R-:W-:Y:S05]  /*1eb70*/  @!P0 BRA `(.L_x_1717) ;  /* 0x0000000000048947 */ /* 0x000fea0003800000 */
[----:B------:R-:W-:Y:S01]  /*1eb80*/  BPT.TRAP 0x1 ;  /* 0x000000040000795c */ /* 0x000fe20000300000 */
.L_x_1717:
        /* <DEDUP_REMOVED lines=9> */
.L_x_1719:
[----:B------:R-:W-:Y:S05]  /*1ec20*/  BSYNC B0 ;  /* 0x0000000000007941 */ /* 0x000fea0003800000 */
.L_x_1718:
[----:B------:R-:W-:Y:S01]  /*1ec30*/  IMAD.MOV.U32 R8, RZ, RZ, R2 ;  /* 0x000000ffff087224 */ /* 0x000fe200078e0002 */
[----:B------:R-:W-:Y:S01]  /*1ec40*/  WARPGROUP.ARRIVE ;  /* 0x00000000000079c5 */ /* 0x000fe20000000000 */
[----:B------:R-:W-:Y:S02]  /*1ec50*/  IMAD.MOV.U32 R9, RZ, RZ, 0x40000040 ;  /* 0x40000040ff097424 */ /* 0x000fe400078e00ff */
        /* <DEDUP_REMOVED lines=37> */
[----:B01----:R-:W-:Y:S01]  /*1eeb0*/  FADD.FTZ R4, R2, R5 ;  /* 0x0000000502047221 */ /* 0x003fe20000010000 */
[----:B------:R-:W-:-:S04]  /*1eec0*/  IMAD.MOV.U32 R5, RZ, RZ, RZ ;  /* 0x000000ffff057224 */ /* 0x000fc800078e00ff */
[----:B------:R-:W0:Y:S02]  /*1eed0*/  SHFL.BFLY PT, R11, R4, 0x1, 0x1f ;  /* 0x0c201f00040b7f89 */ /* 0x000e2400000e0000 */
[----:B0-----:R-:W-:Y:S01]  /*1eee0*/  FADD.FTZ R11, R4, R11 ;  /* 0x0000000b040b7221 */ /* 0x001fe20000010000 */
[----:B------:R-:W-:-:S04]  /*1eef0*/  @!P1 VIADD R4, R13, 0x2a860 ;  /* 0x0002a8600d049836 */ /* 0x000fc80000000000 */
[----:B------:R-:W-:Y:S02]  /*1ef00*/  FSETP.NE.FTZ.AND P3, PT, R11, RZ, PT ;  /* 0x000000ff0b00720b */ /* 0x000fe40003f75000 */
[----:B------:R-:W-:Y:S01]  /*1ef10*/  @!P1 PRMT R4, RZ, 0x654, R4 ;  /* 0x00000654ff049816 */ /* 0x000fe20000000004 */
[----:B------:R-:W-:Y:S02]  /*1ef20*/  WARPGROUP.DEPBAR.LE gsb0, 0x0 ;  /* 0x00008000000079c5 */ /* 0x000fe40000010000 */
[----:B------:R-:W-:-:S06]  /*1ef30*/  WARPGROUP.ARRIVE ;  /* 0x00000000000079c5 */ /* 0x000fcc0000000000 */
[----:B------:R-:W-:Y:S01]  /*1ef40*/  HGMMA.64x128x16.F32.BF16 R24, R140, gdesc[UR4].tnspB, R24, gsb0 ;  /* 0x41e000048c187df0 */ /* 0x000fe20008001818 */
[----:B------:R-:W-:Y:S02]  /*1ef50*/  R2UR UR6, R8 ;  /* 0x00000000080672ca */ /* 0x000fe400000e0000 */
[----:B------:R-:W-:Y:S01]  /*1ef60*/  R2UR UR7, R9 ;  /* 0x00000000090772ca */ /* 0x000fe200000e0000 */
[----:B------:R-:W0:Y:S01]  /*1ef70*/  @P3 MUFU.LG2 R8, R11 ;  /* 0x0000000b00083308 */ /* 0x000e220000000c00 */
[----:B------:R-:W1:Y:S01]  /*1ef80*/  SHFL.BFLY PT, R9, R6, 0x2, 0x1f ;  /* 0x0c401f0006097f89 */ /* 0x000e6200000e0000 */
[----:B0-----:R-:W-:Y:S01]  /*1ef90*/  @P3 FMUL.FTZ R8, R8, 0.69314718246459960938 ;  /* 0x3f31721808083820 */ /* 0x001fe20000410000 */
[----:B-1----:R-:W-:-:S05]  /*1efa0*/  FADD.FTZ R9, R9, R6 ;  /* 0x0000000609097221 */ /* 0x002fca0000010000 */
[----:B------:R-:W0:Y:S02]  /*1efb0*/  SHFL.BFLY PT, R2, R9, 0x1, 0x1f ;  /* 0x0c201f0009027f89 */ /* 0x000e2400000e0000 */
[----:B0-----:R-:W-:Y:S01]  /*1efc0*/  FADD.FTZ R10, R9, R2 ;  /* 0x00000002090a7221 */ /* 0x001fe20000010000 */
[----:B------:R-:W-:-:S04]  /*1efd0*/  SEL R2, RZ, 0x1, P2 ;  /* 0x00000001ff027807 */ /* 0x000fc80001000000 */
[----:B------:R-:W-:Y:S02]  /*1efe0*/  FSETP.NE.FTZ.AND P0, PT, R10, RZ, PT ;  /* 0x000000ff0a00720b */ /* 0x000fe40003f15000 */
[----:B------:R-:W-:Y:S01]  /*1eff0*/  LOP3.LUT R23, R23, R2, RZ, 0x3c, !PT ;  /* 0x0000000217177212 */ /* 0x000fe200078e3cff */
[----:B------:R-:W-:-:S06]  /*1f000*/  IMAD.MOV.U32 R2, RZ, RZ, RZ ;  /* 0x000000ffff027224 */ /* 0x000fcc00078e00ff */
[----:B------:R-:W-:Y:S04]  /*1f010*/  @P3 MUFU.RCP R2, R11 ;  /* 0x0000000b00023308 */ /* 0x000fe80000001000 */
[C---:B------:R-:W-:Y:S01]  /*1f020*/  @P0 FMUL.FTZ R9, R7.reuse, 0.69314718246459960938 ;  /* 0x3f31721807090820 */ /* 0x040fe20000410000 */
[----:B------:R-:W-:-:S03]  /*1f030*/  @P3 FMUL.FTZ R7, R7, 0.69314718246459960938 ;  /* 0x3f31721807073820 */ /* 0x000fc60000410000 */
[----:B------:R-:W0:Y:S01]  /*1f040*/  @P0 MUFU.LG2 R6, R10 ;  /* 0x0000000a00060308 */ /* 0x000e220000000c00 */
[----:B------:R-:W-:-:S07]  /*1f050*/  @P3 FFMA.FTZ R21, R7, R3, R8 ;  /* 0x0000000307153223 */ /* 0x000fce0000010008 */
[----:B------:R-:W1:Y:S01]  /*1f060*/  @P0 MUFU.RCP R5, R10 ;  /* 0x0000000a00050308 */ /* 0x000e620000001000 */
[----:B0-----:R-:W-:-:S04]  /*1f070*/  @P0 FMUL.FTZ R6, R6, 0.69314718246459960938 ;  /* 0x3f31721806060820 */ /* 0x001fc80000410000 */
[----:B------:R-:W-:Y:S01]  /*1f080*/  @P0 FFMA.FTZ R20, R9, R0, R6 ;  /* 0x0000000009140223 */ /* 0x000fe20000010006 */
[----:B------:R-:W-:Y:S01]  /*1f090*/  PLOP3.LUT P0, PT, PT, PT, PT, 0x8, 0x0 ;  /* 0x000000000000781c */ /* 0x000fe20003f0e170 */
[----:B------:R-:W-:Y:S02]  /*1f0a0*/  WARPGROUP.DEPBAR.LE gsb0, 0x0 ;  /* 0x00008000000079c5 */ /* 0x000fe40000010000 */
[----:B------:R-:W-:-:S06]  /*1f0b0*/  WARPGROUP.ARRIVE ;  /* 0x00000000000079c5 */ /* 0x000fcc0000000000 */
[----:B------:R-:W-:Y:S03]  /*1f0c0*/  HGMMA.64x128x16.F32.BF16 R24, R136, gdesc[UR4].tnspB, R24, gsb0 ;  /* 0x41e0000488187df0 */ /* 0x000fe60008001818 */
[----:B------:R-:W-:Y:S02]  /*1f0d0*/  WARPGROUP.DEPBAR.LE gsb0, 0x0 ;  /* 0x00008000000079c5 */ /* 0x000fe40000010000 */
[----:B------:R0:W-:Y:S01]  /*1f0e0*/  @!P1 SYNCS.ARRIVE.TRANS64.RED.A1T0 RZ, [R4+URZ], RZ ;  /* 0x000000ff04ff99a7 */ /* 0x0001e2000810043f */
        /* <DEDUP_REMOVED lines=63> */
[----:B0-----:R-:W-:-:S07]  /*1f4e0*/  FMUL.FTZ R87, R87, R2 ;  /* 0x0000000257577220 */ /* 0x001fce0000410000 */
.L_x_1580:
[----:B------:R-:W0:Y:S08]  /*1f4f0*/  S2UR UR5, SR_CgaCtaId ;  /* 0x00000000000579c3 */ /* 0x000e300000008800 */
[----:B------:R-:W-:Y:S06]  /*1f500*/  BAR.SYNC.DEFER_BLOCKING 0x5, 0x180 ;  /* 0x0146000000007b1d */ /* 0x000fec0000010000 */
[----:B------:R-:W-:Y:S01]  /*1f510*/  UMOV UR4, 0x400 ;  /* 0x0000040000047882 */ /* 0x000fe20000000000 */
[----:B------:R-:W-:Y:S01]  /*1f520*/  BSSY B0, `(.L_x_1721) ;  /* 0x00002d2000007945 */ /* 0x000fe20003800000 */
[----:B0-----:R-:W-:-:S06]  /*1f530*/  ULEA UR4, UR5, UR4, 0x18 ;  /* 0x0000000405047291 */ /* 0x001fcc000f8ec03f */
[----:B------:R-:W-:-:S05]  /*1f540*/  IMAD.U32 R2, RZ, RZ, UR4 ;  /* 0x00000004ff027e24 */ /* 0x000fca000f8e00ff */
[----:B------:R0:W1:Y:S01]  /*1f550*/  LDS.128 R28, [R2+0x2a8d0] ;  /* 0x02a8d000021c7984 */ /* 0x0000620000000c00 */
[----:B------:R-:W-:Y:S06]  /*1f560*/  BAR.ARV 0x4, 0x180 ;  /* 0x0106000000007b1d */ /* 0x000fec0000002000 */
[----:B------:R-:W-:Y:S05]  /*1f570*/  @P0 BRA `(.L_x_1722) ;  /* 0x0000002000480947 */ /* 0x000fea0003800000 */
[----:B------:R-:W2:Y:S01]  /*1f580*/  LDL R0, [R1+0x80] ;  /* 0x0000800001007983 */ /* 0x000ea20000100800 */
[----:B------:R-:W-:Y:S01]  /*1f590*/  F2FP.BF16.F32.PACK_AB R34, R69, R68 ;  /* 0x000000444522723e */ /* 0x000fe200000010ff */
[----:B------:R-:W-:Y:S01]  /*1f5a0*/  ULDC.64 UR4, c[0x0][0xc00] ;  /* 0x0003000000047ab9 */ /* 0x000fe20000000a00 */
[----:B------:R-:W-:Y:S01]  /*1f5b0*/  ULDC.64 UR6, c[0x0][0xc08] ;  /* 0x0003020000067ab9 */ /* 0x000fe20000000a00 */
[----:B------:R-:W3:Y:S01]  /*1f5c0*/  S2R R3, SR_SWINHI ;  /* 0x0000000000037919 */ /* 0x000ee20000002f00 */
[----:B------:R-:W-:Y:S02]  /*1f5d0*/  MOV R72, R2 ;  /* 0x0000000200487202 */ /* 0x000fe40000000f00 */
[----:B---3--:R-:W-:Y:S01]  /*1f5e0*/  MOV R73, R3 ;  /* 0x0000000300497202 */ /* 0x008fe20000000f00 */
[----:B------:R-:W-:Y:S02]  /*1f5f0*/  BAR.SYNC.DEFER_BLOCKING 0x1, 0x100 ;  /* 0x0044000000007b1d */ /* 0x000fe40000010000 */
[----:B--2---:R-:W-:-:S03]  /*1f600*/  IMAD.WIDE R4, R0, 0x2, R72 ;  /* 0x0000000200047825 */ /* 0x004fc600078e0248 */
        /* <DEDUP_REMOVED lines=12> */
[----:B------:R-:W-:Y:S01]  /*1f6d0*/  IADD3 R107, P0, R4, 0x4060, RZ ;  /* 0x00004060046b7810 */ /* 0x000fe20007f1e0ff */
[--C-:B------:R-:W-:Y:S01]  /*1f6e0*/  IMAD.X R25, RZ, RZ, R5.reuse, P2 ;  /* 0x000000ffff197224 */ /* 0x100fe200010e0605 */
[----:B------:R-:W-:Y:S01]  /*1f6f0*/  LOP3.LUT R4, R3, R4, RZ, 0x3c, !PT ;  /* 0x0000000403047212 */ /* 0x000fe200078e3cff */
[--C-:B------:R-:W-:Y:S01]  /*1f700*/  IMAD.X R27, RZ, RZ, R5.reuse, P1 ;  /* 0x000000ffff1b7224 */ /* 0x100fe200008e0605 */
[----:B------:R-:W-:Y:S01]  /*1f710*/  LOP3.LUT R0, R7, 0x380, RZ, 0xc0, !PT ;  /* 0x0000038007007812 */ /* 0x000fe200078ec0ff */
[----:B------:R-:W-:Y:S01]  /*1f720*/  IMAD.X R33, RZ, RZ, R5, P0 ;  /* 0x000000ffff217224 */ /* 0x000fe200000e0605 */
[----:B------:R-:W-:-:S02]  /*1f730*/  LOP3.LUT R3, R6, 0x380, RZ, 0xc0, !PT ;  /* 0x0000038006037812 */ /* 0x000fc400078ec0ff */
[----:B------:R-:W-:Y:S02]  /*1f740*/  SHF.R.U64 R0, R0, 0x3, RZ ;  /* 0x0000000300007819 */ /* 0x000fe400000012ff */
[----:B------:R-:W-:Y:S02]  /*1f750*/  SHF.R.U64 R3, R3, 0x3, RZ ;  /* 0x0000000303037819 */ /* 0x000fe400000012ff */
[----:B------:R-:W-:Y:S02]  /*1f760*/  LOP3.LUT R12, R35, 0x380, RZ, 0xc0, !PT ;  /* 0x00000380230c7812 */ /* 0x000fe400078ec0ff */
[----:B------:R-:W-:Y:S02]  /*1f770*/  LOP3.LUT R14, R103, 0x380, RZ, 0xc0, !PT ;  /* 0x00000380670e7812 */ /* 0x000fe400078ec0ff */
[----:B------:R-:W-:Y:S02]  /*1f780*/  LOP3.LUT R8, R0, R7, RZ, 0x3c, !PT ;  /* 0x0000000700087212 */ /* 0x000fe400078e3cff */
[----:B------:R-:W-:-:S02]  /*1f790*/  LOP3.LUT R10, R3, R6, RZ, 0x3c, !PT ;  /* 0x00000006030a7212 */ /* 0x000fc400078e3cff */
[----:B------:R-:W-:Y:S02]  /*1f7a0*/  LOP3.LUT R0, R105, 0x380, RZ, 0xc0, !PT ;  /* 0x0000038069007812 */ /* 0x000fe400078ec0ff */
[----:B------:R-:W-:Y:S02]  /*1f7b0*/  LOP3.LUT R3, R26, 0x380, RZ, 0xc0, !PT ;  /* 0x000003801a037812 */ /* 0x000fe400078ec0ff */
[----:B------:R-:W-:Y:S02]  /*1f7c0*/  LOP3.LUT R32, R107, 0x380, RZ, 0xc0, !PT ;  /* 0x000003806b207812 */ /* 0x000fe400078ec0ff */
[----:B-1----:R-:W-:Y:S02]  /*1f7d0*/  MOV R28, R4 ;  /* 0x00000004001c7202 */ /* 0x002fe40000000f00 */
[----:B------:R-:W-:Y:S02]  /*1f7e0*/  SHF.R.U64 R12, R12, 0x3, RZ ;  /* 0x000000030c0c7819 */ /* 0x000fe400000012ff */
[----:B------:R-:W-:-:S02]  /*1f7f0*/  SHF.R.U64 R14, R14, 0x3, RZ ;  /* 0x000000030e0e7819 */ /* 0x000fc400000012ff */
[----:B------:R-:W-:Y:S02]  /*1f800*/  F2FP.BF16.F32.PACK_AB R4, R89, R88 ;  /* 0x000000585904723e */ /* 0x000fe400000010ff */
[----:B------:R-:W-:Y:S02]  /*1f810*/  F2FP.BF16.F32.PACK_AB R5, R97, R96 ;  /* 0x000000606105723e */ /* 0x000fe400000010ff */
[----:B------:R-:W-:Y:S02]  /*1f820*/  F2FP.BF16.F32.PACK_AB R6, R91, R90 ;  /* 0x0000005a5b06723e */ /* 0x000fe400000010ff */
[----:B------:R-:W-:Y:S02]  /*1f830*/  F2FP.BF16.F32.PACK_AB R7, R99, R98 ;  /* 0x000000626307723e */ /* 0x000fe400000010ff */
[----:B------:R-:W-:Y:S02]  /*1f840*/  SHF.R.U64 R0, R0, 0x3, RZ ;  /* 0x0000000300007819 */ /* 0x000fe400000012ff */
[----:B------:R-:W-:Y:S01]  /*1f850*/  SHF.R.U64 R3, R3, 0x3, RZ ;  /* 0x0000000303037819 */ /* 0x000fe200000012ff */
[----:B------:R1:W-:Y:S01]  /*1f860*/  STSM.16.M88.4 [R28], R4 ;  /* 0x000000041c007844 */ /* 0x0003e20000000200 */
[----:B------:R-:W-:-:S02]  /*1f870*/  SHF.R.U64 R32, R32, 0x3, RZ ;  /* 0x0000000320207819 */ /* 0x000fc400000012ff */
[----:B------:R-:W-:Y:S02]  /*1f880*/  LOP3.LUT R12, R12, R35, RZ, 0x3c, !PT ;  /* 0x000000230c0c7212 */ /* 0x000fe400078e3cff */
[----:B------:R-:W-:Y:S02]  /*1f890*/  LOP3.LUT R14, R14, R103, RZ, 0x3c, !PT ;  /* 0x000000670e0e7212 */ /* 0x000fe400078e3cff */
[----:B------:R-:W-:Y:S01]  /*1f8a0*/  LOP3.LUT R24, R0, R105, RZ, 0x3c, !PT ;  /* 0x0000006900187212 */ /* 0x000fe200078e3cff */
[----:B------:R-:W2:Y:S01]  /*1f8b0*/  LDC.64 R102, c[0x0][0xc00] ;  /* 0x00030000ff667b82 */ /* 0x000ea20000000a00 */
[----:B------:R-:W-:Y:S02]  /*1f8c0*/  LOP3.LUT R26, R3, R26, RZ, 0x3c, !PT ;  /* 0x0000001a031a7212 */ /* 0x000fe400078e3cff */
[----:B------:R-:W-:Y:S02]  /*1f8d0*/  LOP3.LUT R32, R32, R107, RZ, 0x3c, !PT ;  /* 0x0000006b20207212 */ /* 0x000fe400078e3cff */
[----:B------:R-:W-:-:S02]  /*1f8e0*/  MOV R107, R8 ;  /* 0x00000008006b7202 */ /* 0x000fc40000000f00 */
[----:B------:R-:W-:Y:S02]  /*1f8f0*/  MOV R106, R10 ;  /* 0x0000000a006a7202 */ /* 0x000fe40000000f00 */
[----:B-1----:R-:W-:Y:S02]  /*1f900*/  F2FP.BF16.F32.PACK_AB R4, R93, R92 ;  /* 0x0000005c5d04723e */ /* 0x002fe400000010ff */
[----:B------:R-:W-:Y:S02]  /*1f910*/  F2FP.BF16.F32.PACK_AB R5, R101, R100 ;  /* 0x000000646505723e */ /* 0x000fe400000010ff */
[----:B------:R-:W-:Y:S02]  /*1f920*/  F2FP.BF16.F32.PACK_AB R6, R37, R36 ;  /* 0x000000242506723e */ /* 0x000fe400000010ff */
[----:B------:R-:W-:Y:S02]  /*1f930*/  F2FP.BF16.F32.PACK_AB R7, R39, R38 ;  /* 0x000000262707723e */ /* 0x000fe400000010ff */
[----:B------:R-:W-:-:S02]  /*1f940*/  F2FP.BF16.F32.PACK_AB R8, R41, R40 ;  /* 0x000000282908723e */ /* 0x000fc400000010ff */
[----:B------:R-:W-:Y:S01]  /*1f950*/  F2FP.BF16.F32.PACK_AB R9, R43, R42 ;  /* 0x0000002a2b09723e */ /* 0x000fe200000010ff */
[----:B------:R1:W-:Y:S01]  /*1f960*/  STSM.16.M88.4 [R107], R4 ;  /* 0x000000046b007844 */ /* 0x0003e20000000200 */
[----:B------:R-:W-:Y:S02]  /*1f970*/  F2FP.BF16.F32.PACK_AB R10, R45, R44 ;  /* 0x0000002c2d0a723e */ /* 0x000fe400000010ff */
[----:B------:R-:W-:Y:S02]  /*1f980*/  F2FP.BF16.F32.PACK_AB R11, R47, R46 ;  /* 0x0000002e2f0b723e */ /* 0x000fe400000010ff */
[----:B------:R-:W-:Y:S02]  /*1f990*/  MOV R3, R12 ;  /* 0x0000000c00037202 */ /* 0x000fe40000000f00 */
[----:B------:R-:W-:Y:S01]  /*1f9a0*/  MOV R0, R14 ;  /* 0x0000000e00007202 */ /* 0x000fe20000000f00 */
[----:B------:R-:W-:Y:S01]  /*1f9b0*/  STSM.16.M88.4 [R106], R8 ;  /* 0x000000086a007844 */ /* 0x000fe20000000200 */
[----:B------:R-:W-:-:S02]  /*1f9c0*/  MOV R105, R24 ;  /* 0x0000001800697202 */ /* 0x000fc40000000f00 */
[----:B------:R-:W-:Y:S02]  /*1f9d0*/  MOV R104, R26 ;  /* 0x0000001a00687202 */ /* 0x000fe40000000f00 */
[----:B------:R-:W-:Y:S02]  /*1f9e0*/  F2FP.BF16.F32.PACK_AB R12, R49, R48 ;  /* 0x00000030310c723e */ /* 0x000fe400000010ff */
        /* <DEDUP_REMOVED lines=13> */
[----:B-1----:R-:W-:Y:S02]  /*1fac0*/  F2FP.BF16.F32.PACK_AB R4, R95, R94 ;  /* 0x0000005e5f04723e */ /* 0x002fe400000010ff */
[----:B------:R-:W-:Y:S01]  /*1fad0*/  F2FP.BF16.F32.PACK_AB R5, R75, R74 ;  /* 0x0000004a4b05723e */ /* 0x000fe200000010ff */
[----:B------:R-:W-:Y:S01]  /*1fae0*/  STSM.16.M88.4 [R105], R32 ;  /* 0x0000002069007844 */ /* 0x000fe20000000200 */
[----:B------:R-:W-:Y:S01]  /*1faf0*/  F2FP.BF16.F32.PACK_AB R6, R77, R76 ;  /* 0x0000004c4d06723e */ /* 0x000fe200000010ff */
[----:B--2---:R-:W-:Y:S01]  /*1fb00*/  IMAD.WIDE R12, R187, 0x4, R102 ;  /* 0x00000004bb0c7825 */ /* 0x004fe200078e0266 */
[----:B------:R-:W-:Y:S01]  /*1fb10*/  F2FP.BF16.F32.PACK_AB R7, R79, R78 ;  /* 0x0000004e4f07723e */ /* 0x000fe200000010ff */
[----:B------:R-:W1:Y:S01]  /*1fb20*/  LDC R102, c[0x0][0xbe8] ;  /* 0x0002fa00ff667b82 */ /* 0x000e620000000800 */
[----:B------:R-:W-:-:S02]  /*1fb30*/  F2FP.BF16.F32.PACK_AB R8, R81, R80 ;  /* 0x000000505108723e */ /* 0x000fc400000010ff */
[----:B------:R-:W-:Y:S01]  /*1fb40*/  F2FP.BF16.F32.PACK_AB R9, R83, R82 ;  /* 0x000000525309723e */ /* 0x000fe200000010ff */
[----:B------:R2:W-:Y:S01]  /*1fb50*/  STSM.16.M88.4 [R104], R4 ;  /* 0x0000000468007844 */ /* 0x0005e20000000200 */
[----:B------:R-:W-:Y:S01]  /*1fb60*/  F2FP.BF16.F32.PACK_AB R10, R85, R84 ;  /* 0x00000054550a723e */ /* 0x000fe200000010ff */
[----:B---3--:R-:W-:Y:S01]  /*1fb70*/  IMAD.MOV.U32 R0, RZ, RZ, RZ ;  /* 0x000000ffff007224 */ /* 0x008fe200078e00ff */
[----:B------:R-:W-:Y:S01]  /*1fb80*/  F2FP.BF16.F32.PACK_AB R11, R87, R86 ;  /* 0x00000056570b723e */ /* 0x000fe200000010ff */
[----:B------:R-:W3:Y:S01]  /*1fb90*/  LDC.64 R14, c[0x0][0xba8] ;  /* 0x0002ea00ff0e7b82 */ /* 0x000ee20000000a00 */
[----:B------:R-:W-:-:S03]  /*1fba0*/  ISETP.NE.U32.AND P0, PT, RZ, UR4, PT ;  /* 0x00000004ff007c0c */ /* 0x000fc6000bf05070 */
[----:B------:R4:W-:Y:S04]  /*1fbb0*/  STSM.16.M88.4 [R28], R8 ;  /* 0x000000081c007844 */ /* 0x0009e80000000200 */
[----:B------:R-:W-:Y:S01]  /*1fbc0*/  BAR.SYNC.DEFER_BLOCKING 0x1, 0x100 ;  /* 0x0044000000007b1d */ /* 0x000fe20000010000 */
[----:B------:R-:W-:-:S13]  /*1fbd0*/  ISETP.NE.AND.EX P0, PT, RZ, UR5, PT, P0 ;  /* 0x00000005ff007c0c */ /* 0x000fda000bf05300 */
[----:B------:R-:W3:Y:S01]  /*1fbe0*/  @P0 LDG.E R0, desc[UR46][R12.64] ;  /* 0x0000002e0c000981 */ /* 0x000ee2000c1e1900 */
[----:B------:R-:W-:Y:S01]  /*1fbf0*/  ISETP.NE.U32.AND P1, PT, RZ, UR6, PT ;  /* 0x00000006ff007c0c */ /* 0x000fe2000bf25070 */
[----:B------:R-:W-:Y:S01]  /*1fc00*/  ULDC UR6, c[0x0][0xa88] ;  /* 0x0002a20000067ab9 */ /* 0x000fe20000000800 */
[C---:B------:R-:W-:Y:S01]  /*1fc10*/  ISETP.NE.AND P2, PT, R186.reuse, RZ, PT ;  /* 0x000000ffba00720c */ /* 0x040fe20003f45270 */
[----:B------:R-:W-:Y:S01]  /*1fc20*/  IMAD.U32 R3, RZ, RZ, UR6 ;  /* 0x00000006ff037e24 */ /* 0x000fe2000f8e00ff */
[----:B------:R-:W-:Y:S01]  /*1fc30*/  ULDC UR6, c[0x0][0xad4] ;  /* 0x0002b50000067ab9 */ /* 0x000fe20000000800 */
[----:B------:R-:W-:Y:S02]  /*1fc40*/  ISETP.NE.AND.EX P1, PT, RZ, UR7, PT, P1 ;  /* 0x00000007ff007c0c */ /* 0x000fe4000bf25310 */
[----:B------:R-:W-:Y:S01]  /*1fc50*/  SEL R186, R186, UR6, P2 ;  /* 0x00000006baba7c07 */ /* 0x000fe20009000000 */
[----:B------:R-:W-:-:S03]  /*1fc60*/  IMAD.MOV.U32 R26, RZ, RZ, 0x9b8 ;  /* 0x000009b8ff1a7424 */ /* 0x000fc600078e00ff */
[----:B------:R-:W-:-:S04]  /*1fc70*/  ISETP.GT.AND P3, PT, R186, 0x1, PT ;  /* 0x00000001ba00780c */ /* 0x000fc80003f64270 */
[----:B------:R-:W-:-:S03]  /*1fc80*/  SEL R26, R26, 0x978, P3 ;  /* 0x000009781a1a7807 */ /* 0x000fc60001800000 */
[----:B--2---:R-:W2:Y:S08]  /*1fc90*/  @P1 LDC.64 R4, c[0x0][0xc08] ;  /* 0x00030200ff041b82 */ /* 0x004eb00000000a00 */
[----:B------:R-:W0:Y:S08]  /*1fca0*/  LDC.64 R6, c[0x0][R26+0x220] ;  /* 0x000088001a067b82 */ /* 0x000e300000000a00 */
[----:B----4-:R-:W4:Y:S01]  /*1fcb0*/  LDC.64 R8, c[0x0][R26+0x218] ;  /* 0x000086001a087b82 */ /* 0x010f220000000a00 */
[----:B-1----:R-:W-:-:S07]  /*1fcc0*/  ISETP.NE.AND P4, PT, R102, 0x1, PT ;  /* 0x000000016600780c */ /* 0x002fce0003f85270 */
[----:B------:R-:W1:Y:S01]  /*1fcd0*/  LDC.64 R10, c[0x0][R26+0x228] ;  /* 0x00008a001a0a7b82 */ /* 0x000e620000000a00 */
[----:B--2---:R-:W-:-:S05]  /*1fce0*/  @P1 IMAD.WIDE R4, R187, 0x4, R4 ;  /* 0x00000004bb041825 */ /* 0x004fca00078e0204 */
[----:B------:R2:W5:Y:S01]  /*1fcf0*/  @P1 LDG.E R3, desc[UR46][R4.64] ;  /* 0x0000002e04031981 */ /* 0x000562000c1e1900 */
[----:B------:R-:W-:Y:S01]  /*1fd00*/  ISETP.NE.U32.AND P2, PT, RZ, UR4, PT ;  /* 0x00000004ff007c0c */ /* 0x000fe2000bf45070 */
[----:B------:R-:W1:Y:S01]  /*1fd10*/  @P4 LDC R32, c[0x0][0xbec] ;  /* 0x0002fb00ff204b82 */ /* 0x000e620000000800 */
[----:B------:R-:W-:Y:S02]  /*1fd20*/  SHF.R.S32.HI R24, RZ, 0x1f, R187 ;  /* 0x0000001fff187819 */ /* 0x000fe400000114bb */
[----:B------:R-:W-:Y:S02]  /*1fd30*/  ISETP.NE.AND.EX P2, PT, RZ, UR5, PT, P2 ;  /* 0x00000005ff007c0c */ /* 0x000fe4000bf45320 */
[----:B------:R-:W-:Y:S02]  /*1fd40*/  SEL R27, R190, RZ, P3 ;  /* 0x000000ffbe1b7207 */ /* 0x000fe40001800000 */
[----:B------:R-:W-:Y:S01]  /*1fd50*/  SEL R28, R187, RZ, !P2 ;  /* 0x000000ffbb1c7207 */ /* 0x000fe20005000000 */
[----:B--2---:R-:W2:Y:S01]  /*1fd60*/  LDC.64 R4, c[0x0][R26+0x210] ;  /* 0x000084001a047b82 */ /* 0x004ea20000000a00 */
[----:B------:R-:W-:-:S07]  /*1fd70*/  SEL R25, R24, RZ, !P2 ;  /* 0x000000ff18197207 */ /* 0x000fce0005000000 */
[----:B------:R-:W2:Y:S01]  /*1fd80*/  @P4 LDC R105, c[0x0][0xbf0] ;  /* 0x0002fc00ff694b82 */ /* 0x000ea20000000800 */
[----:B0-----:R-:W-:-:S07]  /*1fd90*/  IMAD R7, R7, R28, RZ ;  /* 0x0000001c07077224 */ /* 0x001fce00078e02ff */
[----:B---3--:R-:W0:Y:S01]  /*1fda0*/  @!P3 LDC R14, c[0x0][0xb50] ;  /* 0x0002d400ff0ebb82 */ /* 0x008e220000000800 */
[C---:B------:R-:W-:Y:S02]  /*1fdb0*/  IMAD R35, R6.reuse, R25, R7 ;  /* 0x0000001906237224 */ /* 0x040fe400078e0207 */
[----:B------:R-:W-:-:S05]  /*1fdc0*/  IMAD.WIDE.U32 R6, R6, R28, RZ ;  /* 0x0000001c06067225 */ /* 0x000fca00078e00ff */
[----:B------:R-:W3:Y:S01]  /*1fdd0*/  @!P3 LDC R15, c[0x0][0xb54] ;  /* 0x0002d500ff0fbb82 */ /* 0x000ee20000000800 */
[-C--:B----4-:R-:W-:Y:S02]  /*1fde0*/  IMAD R33, R9, R183.reuse, RZ ;  /* 0x000000b709217224 */ /* 0x090fe400078e02ff */
[----:B------:R-:W-:-:S04]  /*1fdf0*/  IMAD.WIDE.U32 R8, R8, R183, RZ ;  /* 0x000000b708087225 */ /* 0x000fc800078e00ff */
[----:B------:R-:W-:Y:S02]  /*1fe00*/  IMAD.IADD R25, R181, 0x1, R178 ;  /* 0x00000001b5197824 */ /* 0x000fe400078e02b2 */
[----:B------:R-:W-:Y:S02]  /*1fe10*/  IMAD.IADD R24, R9, 0x1, R33 ;  /* 0x0000000109187824 */ /* 0x000fe400078e0221 */
[----:B------:R-:W-:Y:S02]  /*1fe20*/  IMAD.IADD R9, R7, 0x1, R35 ;  /* 0x0000000107097824 */ /* 0x000fe400078e0223 */
[----:B------:R-:W-:Y:S02]  /*1fe30*/  IMAD.MOV.U32 R7, RZ, RZ, R25 ;  /* 0x000000ffff077224 */ /* 0x000fe400078e0019 */
[-C--:B-1----:R-:W-:Y:S02]  /*1fe40*/  IMAD R33, R11, R27.reuse, RZ ;  /* 0x0000001b0b217224 */ /* 0x082fe400078e02ff */
[----:B------:R-:W-:-:S04]  /*1fe50*/  IMAD.WIDE.U32 R10, R10, R27, RZ ;  /* 0x0000001b0a0a7225 */ /* 0x000fc800078e00ff */
[----:B------:R-:W-:Y:S01]  /*1fe60*/  IMAD.IADD R33, R11, 0x1, R33 ;  /* 0x000000010b217824 */ /* 0x000fe200078e0221 */
[--C-:B------:R-:W-:Y:S01]  /*1fe70*/  IADD3 R8, P2, P5, R6, R8, R0.reuse ;  /* 0x0000000806087210 */ /* 0x100fe20007d5e000 */
[----:B------:R-:W-:Y:S01]  /*1fe80*/  @P4 IMAD.HI.U32 R6, R25, R32, RZ ;  /* 0x0000002019064227 */ /* 0x000fe200078e00ff */
[----:B------:R-:W-:-:S04]  /*1fe90*/  SHF.R.S32.HI R103, RZ, 0x1f, R0 ;  /* 0x0000001fff677819 */ /* 0x000fc80000011400 */
[----:B--2---:R-:W-:Y:S02]  /*1fea0*/  @P4 SHF.R.U32.HI R7, RZ, R105, R6 ;  /* 0x00000069ff074219 */ /* 0x004fe40000011606 */
[----:B------:R-:W-:Y:S02]  /*1feb0*/  IADD3.X R9, R9, R24, R103, P2, P5 ;  /* 0x0000001809097210 */ /* 0x000fe400017ea467 */
[----:B------:R-:W-:Y:S01]  /*1fec0*/  IADD3 R10, P2, P5, R7, R8, R10 ;  /* 0x00000008070a7210 */ /* 0x000fe20007d5e00a */
[--C-:B------:R-:W-:Y:S01]  /*1fed0*/  IMAD.MOV R24, RZ, RZ, -R7.reuse ;  /* 0x000000ffff187224 */ /* 0x100fe200078e0a07 */
[----:B------:R-:W-:-:S03]  /*1fee0*/  SHF.R.S32.HI R6, RZ, 0x1f, R7 ;  /* 0x0000001fff067819 */ /* 0x000fc60000011407 */
[----:B------:R-:W-:Y:S01]  /*1fef0*/  IMAD R7, R102, R24, R25 ;  /* 0x0000001866077224 */ /* 0x000fe200078e0219 */
[----:B------:R-:W-:-:S03]  /*1ff00*/  IADD3.X R11, R6, R9, R33, P2, P5 ;  /* 0x00000009060b7210 */ /* 0x000fc600017ea421 */
[-C--:B------:R-:W-:Y:S01]  /*1ff10*/  IMAD R5, R5, R7.reuse, RZ ;  /* 0x0000000705057224 */ /* 0x080fe200078e02ff */
[----:B------:R-:W-:Y:S01]  /*1ff20*/  SHF.R.S32.HI R9, RZ, 0x1f, R7 ;  /* 0x0000001fff097819 */ /* 0x000fe20000011407 */
[----:B------:R-:W-:-:S04]  /*1ff30*/  IMAD.WIDE.U32 R10, R4, R7, R10 ;  /* 0x00000007040a7225 */ /* 0x000fc800078e000a */
[----:B------:R-:W-:Y:S01]  /*1ff40*/  IMAD R5, R4, R9, R5 ;  /* 0x0000000904057224 */ /* 0x000fe200078e0205 */
[----:B0-----:R-:W-:-:S03]  /*1ff50*/  LEA R14, P2, R10, R14, 0x2 ;  /* 0x0000000e0a0e7211 */ /* 0x001fc600078410ff */
[----:B------:R-:W-:-:S05]  /*1ff60*/  IMAD.IADD R4, R11, 0x1, R5 ;  /* 0x000000010b047824 */ /* 0x000fca00078e0205 */
[----:B---3--:R-:W-:Y:S01]  /*1ff70*/  LEA.HI.X R15, R10, R15, R4, 0x2, P2 ;  /* 0x0000000f0a0f7211 */ /* 0x008fe200010f1404 */
[----:B------:R-:W-:Y:S06]  /*1ff80*/  @P1 BRA `(.L_x_1723) ;  /* 0x0000000000101947 */ /* 0x000fec0003800000 */
[----:B------:R-:W-:Y:S05]  /*1ff90*/  @!P0 BRA `(.L_x_1723) ;  /* 0x00000000000c8947 */ /* 0x000fea0003800000 */
[----:B------:R-:W2:Y:S04]  /*1ffa0*/  LDG.E R4, desc[UR46][R12.64] ;  /* 0x0000002e0c047981 */ /* 0x000ea8000c1e1900 */
[----:B-----5:R-:W2:Y:S02]  /*1ffb0*/  LDG.E R3, desc[UR46][R12.64+0x4] ;  /* 0x0000042e0c037981 */ /* 0x020ea4000c1e1900 */
[----:B--2---:R-:W-:-:S07]  /*1ffc0*/  IMAD.IADD R3, R3, 0x1, -R4 ;  /* 0x0000000103037824 */ /* 0x004fce00078e0a04 */
.L_x_1723:
[----:B------:R-:W2:Y:S01]  /*1ffd0*/  LDL R8, [R1+0x7c] ;  /* 0x00007c0001087983 */ /* 0x000ea20000100800 */
[----:B-----5:R-:W-:Y:S01]  /*1ffe0*/  IMAD R3, R3, R102, RZ ;  /* 0x0000006603037224 */ /* 0x020fe200078e02ff */
[----:B------:R-:W-:Y:S02]  /*1fff0*/  LOP3.LUT P0, RZ, R230, 0x3, RZ, 0xc0, !PT ;  /* 0x00000003e6ff7812 */ /* 0x000fe4000780c0ff */
[----:B------:R-:W-:Y:S04]  /*20000*/  SHFL.IDX PT, R4, R14, RZ, 0x1c1f ;  /* 0x001c1fff0e047589 */ /* 0x000fe800000e0000 */
[----:B------:R-:W0:Y:S04]  /*20010*/  SHFL.IDX PT, R5, R15, RZ, 0x1c1f ;  /* 0x001c1fff0f057589 */ /* 0x000e2800000e0000 */
[----:B------:R-:W-:Y:S04]  /*20020*/  SHFL.IDX PT, R6, R14, 0x1, 0x1c1f ;  /* 0x003c1f000e067f89 */ /* 0x000fe800000e0000 */
[----:B------:R-:W1:Y:S01]  /*20030*/  SHFL.IDX PT, R7, R15, 0x1, 0x1c1f ;  /* 0x003c1f000f077f89 */ /* 0x000e6200000e0000 */
[----:B--2---:R-:W-:-:S04]  /*20040*/  IMAD.IADD R8, R8, 0x1, R178 ;  /* 0x0000000108087824 */ /* 0x004fc800078e02b2 */
        /* <DEDUP_REMOVED lines=23> */
[----:B------:R-:W-:Y:S01]  /*201c0*/  IMAD.IADD R48, R178, 0x1, R49 ;  /* 0x00000001b2307824 */ /* 0x000fe200078e0231 */
        /* <DEDUP_REMOVED lines=28> */
[C---:B------:R-:W-:Y:S01]  /*20390*/  IMAD R51, R28.reuse, UR5, R51 ;  /* 0x000000051c337c24 */ /* 0x040fe2000f8e0233 */
        /* <DEDUP_REMOVED lines=37> */
[----:B------:R-:W-:-:S02]  /*205f0*/  IMAD.IADD R178, R208, 0x1, R178 ;  /* 0x00000001d0b27824 */ /* 0x000fc400078e02b2 */
        /* <DEDUP_REMOVED lines=8> */
[----:B------:R-:W-:Y:S01]  /*20680*/  VIADD R28, R178, 0x40 ;  /* 0x00000040b21c7836 */ /* 0x000fe20000000000 */
[----:B------:R-:W-:Y:S01]  /*20690*/  LEA R50, P3, R20, UR4, 0x1 ;  /* 0x0000000414327c11 */ /* 0x000fe2000f8608ff */
[----:B------:R-:W-:-:S02]  /*206a0*/  IMAD.IADD R21, R21, 0x1, R49 ;  /* 0x0000000115157824 */ /* 0x000fc400078e0231 */
[----:B------:R-:W-:Y:S01]  /*206b0*/  VIADD R0, R2, 0x2a820 ;  /* 0x0002a82002007836 */ /* 0x000fe20000000000 */
[----:B------:R-:W-:Y:S02]  /*206c0*/  ISETP.GE.AND P1, PT, R28, R3, PT ;  /* 0x000000031c00720c */ /* 0x000fe40003f26270 */
[----:B------:R-:W-:Y:S02]  /*206d0*/  LEA.HI.X R28, R20, UR5, R21, 0x1, P3 ;  /* 0x00000005141c7c11 */ /* 0x000fe400098f0c15 */
[----:B------:R-:W-:Y:S01]  /*206e0*/  PRMT R0, RZ, 0x654, R0 ;  /* 0x00000654ff007816 */ /* 0x000fe20000000000 */
[----:B-1----:R0:W1:Y:S01]  /*206f0*/  SHFL.IDX PT, R21, R50, RZ, 0x181f ;  /* 0x00181fff32157589 */ /* 0x00206200000e0000 */
[----:B------:R-:W-:Y:S02]  /*20700*/  BSSY B1, `(.L_x_1725) ;  /* 0x000000f000017945 */ /* 0x000fe40003800000 */
[----:B------:R0:W-:Y:S01]  /*20710*/  SYNCS.ARRIVE.TRANS64.RED.A1T0 RZ, [R0+URZ], RZ ;  /* 0x000000ff00ff79a7 */ /* 0x0001e2000810043f */
[----:B------:R0:W2:Y:S01]  /*20720*/  SHFL.IDX PT, R49, R28, RZ, 0x181f ;  /* 0x00181fff1c317589 */ /* 0x0000a200000e0000 */
[----:B------:R-:W-:-:S02]  /*20730*/  SHF.R.S32.HI R104, RZ, 0x1f, R184 ;  /* 0x0000001fff687819 */ /* 0x000fc400000114b8 */
[----:B------:R-:W-:Y:S01]  /*20740*/  SHF.R.S32.HI R105, RZ, 0x1f, R182 ;  /* 0x0000001fff697819 */ /* 0x000fe200000114b6 */
[----:B------:R-:W-:Y:S06]  /*20750*/  @P2 BRA `(.L_x_1726) ;  /* 0x0000000000242947 */ /* 0x000fec0003800000 */
        /* <DEDUP_REMOVED lines=9> */
.L_x_1726:
[----:B------:R-:W-:Y:S05]  /*207f0*/  BSYNC B1 ;  /* 0x0000000000017941 */ /* 0x000fea0003800000 */
.L_x_1725:
        /* <DEDUP_REMOVED lines=13> */
.L_x_1728:
[----:B------:R-:W-:Y:S05]  /*208d0*/  BSYNC B1 ;  /* 0x0000000000017941 */ /* 0x000fea0003800000 */
.L_x_1727:
        /* <DEDUP_REMOVED lines=13> */
.L_x_1730:
[----:B------:R-:W-:Y:S05]  /*209b0*/  BSYNC B1 ;  /* 0x0000000000017941 */ /* 0x000fea0003800000 */
.L_x_1729:
[----:B------:R-:W-:Y:S01]  /*209c0*/  VIADD R0, R178, 0x60 ;  /* 0x00000060b2007836 */ /* 0x000fe20000000000 */
[----:B0---4-:R0:W4:Y:S04]  /*209d0*/  SHFL.IDX PT, R7, R28, 0x3, 0x181f ;  /* 0x00781f001c077f89 */ /* 0x01112800000e0000 */
[----:B------:R-:W-:Y:S01]  /*209e0*/  ISETP.GE.AND P0, PT, R0, R3, PT ;  /* 0x000000030000720c */ /* 0x000fe20003f06270 */
[----:B------:R0:W0:-:S12]  /*209f0*/  SHFL.IDX PT, R9, R50, 0x3, 0x181f ;  /* 0x00781f0032097f89 */ /* 0x00001800000e0000 */
[----:B------:R-:W-:Y:S05]  /*20a00*/  @P0 BRA `(.L_x_1731) ;  /* 0x00000018000c0947 */ /* 0x000fea0003800000 */
[----:B------:R-:W-:Y:S02]  /*20a10*/  ULDC UR4, c[0x0][0xac8] ;  /* 0x0002b20000047ab9 */ /* 0x000fe40000000800 */
[----:B------:R-:W-:-:S13]  /*20a20*/  ISETP.GE.AND P1, PT, R182, UR4, PT ;  /* 0x00000004b6007c0c */ /* 0x000fda000bf26270 */
[----:B0-----:R-:W-:-:S04]  /*20a30*/  @!P1 LEA R4, P0, R182, R9, 0x1 ;  /* 0x00000009b6049211 */ /* 0x001fc800078008ff */
[----:B----4-:R-:W-:Y:S02]  /*20a40*/  @!P1 LEA.HI.X R5, R182, R7, R105, 0x1, P0 ;  /* 0x00000007b6059211 */ /* 0x010fe400000f0c69 */
[----:B------:R-:W-:-:S03]  /*20a50*/  ISETP.GE.AND P0, PT, R184, UR4, PT ;  /* 0x00000004b8007c0c */ /* 0x000fc6000bf06270 */
[----:B------:R0:W-:Y:S10]  /*20a60*/  @!P1 ST.E.128 desc[UR46][R4.64], R24 ;  /* 0x0000001804009985 */ /* 0x0001f4000c101d2e */
[----:B------:R-:W-:Y:S05]  /*20a70*/  @P0 BRA `(.L_x_1731) ;  /* 0x0000001400f00947 */ /* 0x000fea0003800000 */
[----:B0-----:R-:W-:-:S04]  /*20a80*/  LEA R4, P0, R184, R9, 0x1 ;  /* 0x00000009b8047211 */ /* 0x001fc800078008ff */
[----:B------:R-:W-:-:S05]  /*20a90*/  LEA.HI.X R5, R184, R7, R104, 0x1, P0 ;  /* 0x00000007b8057211 */ /* 0x000fca00000f0c68 */
[----:B------:R0:W-:Y:S01]  /*20aa0*/  ST.E.128 desc[UR46][R4.64], R44 ;  /* 0x0000002c04007985 */ /* 0x0001e2000c101d2e */
[----:B------:R-:W-:Y:S05]  /*20ab0*/  BRA `(.L_x_1731) ;  /* 0x0000001400e07947 */ /* 0x000fea0003800000 */
.L_x_1724:
[----:B0-----:R-:W0:Y:S01]  /*20ac0*/  @P4 LDC R6, c[0x0][0xbec] ;  /* 0x0002fb00ff064b82 */ /* 0x001e220000000800 */
[----:B------:R-:W-:Y:S01]  /*20ad0*/  ULDC.64 UR4, c[0x0][0xb08] ;  /* 0x0002c20000047ab9 */ /* 0x000fe20000000a00 */
[----:B------:R-:W-:Y:S01]  /*20ae0*/  SHF.R.S32.HI R7, RZ, 0x1f, R28 ;  /* 0x0000001fff077819 */ /* 0x000fe2000001141c */
[----:B------:R-:W-:Y:S01]  /*20af0*/  IMAD R103, R103, UR4, RZ ;  /* 0x0000000467677c24 */ /* 0x000fe2000f8e02ff */
[----:B------:R-:W-:Y:S01]  /*20b00*/  ULDC.64 UR6, c[0x0][0xb30] ;  /* 0x0002cc0000067ab9 */ /* 0x000fe20000000a00 */
[----:B------:R-:W-:Y:S01]  /*20b10*/  IMAD.WIDE.U32 R4, R0, UR4, RZ ;  /* 0x0000000400047c25 */ /* 0x000fe2000f8e00ff */
[----:B------:R-:W-:Y:S01]  /*20b20*/  ISETP.GE.AND P0, PT, R8, R3, PT ;  /* 0x000000030800720c */ /* 0x000fe20003f06270 */
[----:B------:R-:W-:Y:S01]  /*20b30*/  BSSY B1, `(.L_x_1732) ;  /* 0x0000070000017945 */ /* 0x000fe20003800000 */
[----:B------:R-:W1:Y:S01]  /*20b40*/  @P4 LDC R11, c[0x0][0xbf0] ;  /* 0x0002fc00ff0b4b82 */ /* 0x000e620000000800 */
        /* <DEDUP_REMOVED lines=11> */
[----:B------:R-:W-:Y:S01]  /*20c00*/  SHF.R.S32.HI R20, RZ, 0x1f, R204 ;  /* 0x0000001fff147819 */ /* 0x000fe200000114cc */
[----:B------:R-:W-:Y:S01]  /*20c10*/  IMAD R7, R7, UR4, RZ ;  /* 0x0000000407077c24 */ /* 0x000fe2000f8e02ff */
[----:B------:R-:W-:Y:S01]  /*20c20*/  SHF.R.S32.HI R14, RZ, 0x1f, R205 ;  /* 0x0000001fff0e7819 */ /* 0x000fe200000114cd */
[----:B0-----:R-:W-:Y:S01]  /*20c30*/  @P4 IMAD.HI.U32 R6, R25, R6, RZ ;  /* 0x0000000619064227 */ /* 0x001fe200078e00ff */
[----:B------:R-:W-:-:S03]  /*20c40*/  SHF.R.S32.HI R15, RZ, 0x1f, R207 ;  /* 0x0000001fff0f7819 */ /* 0x000fc600000114cf */
[C---:B------:R-:W-:Y:S02]  /*20c50*/  IMAD R9, R28.reuse, UR5, R7 ;  /* 0x000000051c097c24 */ /* 0x040fe4000f8e0207 */
[----:B------:R-:W-:Y:S01]  /*20c60*/  IMAD.WIDE.U32 R4, R28, UR4, R4 ;  /* 0x000000041c047c25 */ /* 0x000fe2000f8e0004 */
[----:B------:R-:W-:-:S03]  /*20c70*/  ULDC.64 UR4, c[0x0][0xb48] ;  /* 0x0002d20000047ab9 */ /* 0x000fc60000000a00 */
[----:B------:R-:W-:Y:S01]  /*20c80*/  IMAD.MOV.U32 R7, RZ, RZ, R25 ;  /* 0x000000ffff077224 */ /* 0x000fe200078e0019 */
[----:B-1----:R-:W-:Y:S01]  /*20c90*/  @P4 SHF.R.U32.HI R7, RZ, R11, R6 ;  /* 0x0000000bff074219 */ /* 0x002fe20000011606 */
[----:B------:R-:W-:Y:S02]  /*20ca0*/  IMAD.IADD R5, R5, 0x1, R9 ;  /* 0x0000000105057824 */ /* 0x000fe400078e0209 */
[----:B------:R-:W-:Y:S01]  /*20cb0*/  VIADD R6, R2, 0x2a820 ;  /* 0x0002a82002067836 */ /* 0x000fe20000000000 */
[--C-:B------:R-:W-:Y:S01]  /*20cc0*/  SHF.R.S32.HI R0, RZ, 0x1f, R7.reuse ;  /* 0x0000001fff007819 */ /* 0x100fe20000011407 */
[----:B------:R-:W-:Y:S02]  /*20cd0*/  IMAD.MOV R9, RZ, RZ, -R7 ;  /* 0x000000ffff097224 */ /* 0x000fe400078e0a07 */
[----:B------:R-:W-:Y:S01]  /*20ce0*/  IMAD.WIDE.U32 R4, R190, UR4, R4 ;  /* 0x00000004be047c25 */ /* 0x000fe2000f8e0004 */
[----:B------:R-:W-:-:S03]  /*20cf0*/  PRMT R6, RZ, 0x654, R6 ;  /* 0x00000654ff067816 */ /* 0x000fc60000000006 */
[----:B------:R-:W-:Y:S01]  /*20d00*/  IMAD R9, R102, R9, R25 ;  /* 0x0000000966097224 */ /* 0x000fe200078e0219 */
[----:B------:R0:W-:Y:S01]  /*20d10*/  SYNCS.ARRIVE.TRANS64.RED.A1T0 RZ, [R6+URZ], RZ ;  /* 0x000000ff06ff79a7 */ /* 0x0001e2000810043f */
        /* <DEDUP_REMOVED lines=81> */
.L_x_1733:
[----:B------:R-:W-:Y:S05]  /*21230*/  BSYNC B1 ;  /* 0x0000000000017941 */ /* 0x000fea0003800000 */
.L_x_1732:
        /* <DEDUP_REMOVED lines=70> */
.L_x_1722:
[----:B------:R-:W-:Y:S01]  /*216a0*/  ULDC.64 UR4, c[0x0][0xc08] ;  /* 0x0003020000047ab9 */ /* 0x000fe20000000a00 */
[----:B------:R-:W2:Y:S01]  /*216b0*/  LDC.64 R4, c[0x0][0xc00] ;  /* 0x00030000ff047b82 */ /* 0x000ea20000000a00 */
[----:B------:R-:W-:Y:S01]  /*216c0*/  ISETP.NE.U32.AND P0, PT, RZ, UR4, PT ;  /* 0x00000004ff007c0c */ /* 0x000fe2000bf05070 */
[----:B------:R-:W-:-:S03]  /*216d0*/  IMAD.MOV.U32 R3, RZ, RZ, RZ ;  /* 0x000000ffff037224 */ /* 0x000fc600078e00ff */
[----:B------:R-:W-:Y:S01]  /*216e0*/  ISETP.NE.AND.EX P1, PT, RZ, UR5, PT, P0 ;  /* 0x00000005ff007c0c */ /* 0x000fe2000bf25300 */
[----:B------:R-:W-:Y:S02]  /*216f0*/  ULDC.64 UR4, c[0x0][0xc00] ;  /* 0x0003000000047ab9 */ /* 0x000fe40000000a00 */
[----:B------:R-:W-:-:S04]  /*21700*/  ISETP.NE.U32.AND P0, PT, RZ, UR4, PT ;  /* 0x00000004ff007c0c */ /* 0x000fc8000bf05070 */
[----:B------:R-:W-:-:S06]  /*21710*/  ISETP.NE.AND.EX P0, PT, RZ, UR5, PT, P0 ;  /* 0x00000005ff007c0c */ /* 0x000fcc000bf05300 */
[----:B------:R-:W3:Y:S01]  /*21720*/  @P1 LDC.64 R6, c[0x0][0xc08] ;  /* 0x00030200ff061b82 */ /* 0x000ee20000000a00 */
[----:B------:R-:W-:Y:S02]  /*21730*/  ULDC UR4, c[0x0][0xa88] ;  /* 0x0002a20000047ab9 */ /* 0x000fe40000000800 */
[----:B------:R-:W-:Y:S02]  /*21740*/  IMAD.U32 R0, RZ, RZ, UR4 ;  /* 0x00000004ff007e24 */ /* 0x000fe4000f8e00ff */
[----:B--2---:R-:W-:-:S05]  /*21750*/  IMAD.WIDE R4, R187, 0x4, R4 ;  /* 0x00000004bb047825 */ /* 0x004fca00078e0204 */
[----:B------:R2:W5:Y:S01]  /*21760*/  @P0 LDG.E R3, desc[UR46][R4.64] ;  /* 0x0000002e04030981 */ /* 0x000562000c1e1900 */
[----:B---3--:R-:W-:-:S05]  /*21770*/  @P1 IMAD.WIDE R6, R187, 0x4, R6 ;  /* 0x00000004bb061825 */ /* 0x008fca00078e0206 */
[----:B------:R2:W5:Y:S01]  /*21780*/  @P1 LDG.E R0, desc[UR46][R6.64] ;  /* 0x0000002e06001981 */ /* 0x000562000c1e1900 */
[----:B------:R-:W-:Y:S02]  /*21790*/  ISETP.NE.AND P2, PT, R186, RZ, PT ;  /* 0x000000ffba00720c */ /* 0x000fe40003f45270 */
[----:B-1----:R-:W-:Y:S01]  /*217a0*/  SHF.R.S32.HI R28, RZ, 0x1f, R187 ;  /* 0x0000001fff1c7819 */ /* 0x002fe200000114bb */
[----:B------:R-:W1:Y:S10]  /*217b0*/  S2R R35, SR_TID.X ;  /* 0x0000000000237919 */ /* 0x000e740000002100 */
[----:B------:R-:W3:Y:S01]  /*217c0*/  @!P2 LDC R186, c[0x0][0xad4] ;  /* 0x0002b500ffbaab82 */ /* 0x000ee20000000800 */
[----:B-1----:R-:W-:Y:S01]  /*217d0*/  VIADD R8, R35, 0xffffff80 ;  /* 0xffffff8023087836 */ /* 0x002fe20000000000 */
[----:B---3--:R-:W-:-:S04]  /*217e0*/  ISETP.GT.AND P2, PT, R186, 0x1, PT ;  /* 0x00000001ba00780c */ /* 0x008fc80003f44270 */
[----:B------:R-:W-:Y:S01]  /*217f0*/  ISETP.GT.AND P3, PT, R8, 0x7f, PT ;  /* 0x0000007f0800780c */ /* 0x000fe20003f64270 */
[----:B--2---:R-:W-:-:S12]  /*21800*/  @P1 BRA `(.L_x_1734) ;  /* 0x0000000000101947 */ /* 0x004fd80003800000 */
[----:B------:R-:W-:Y:S05]  /*21810*/  @!P0 BRA `(.L_x_1734) ;  /* 0x00000000000c8947 */ /* 0x000fea0003800000 */
[----:B------:R-:W2:Y:S04]  /*21820*/  LDG.E R7, desc[UR46][R4.64] ;  /* 0x0000002e04077981 */ /* 0x000ea8000c1e1900 */
[----:B-----5:R-:W2:Y:S02]  /*21830*/  LDG.E R0, desc[UR46][R4.64+0x4] ;  /* 0x0000042e04007981 */ /* 0x020ea4000c1e1900 */
[----:B--2---:R-:W-:-:S07]  /*21840*/  IMAD.IADD R0, R0, 0x1, -R7 ;  /* 0x0000000100007824 */ /* 0x004fce00078e0a07 */
.L_x_1734:
[----:B------:R-:W-:Y:S01]  /*21850*/  BSSY B1, `(.L_x_1735) ;  /* 0x0000035000017945 */ /* 0x000fe20003800000 */
[----:B------:R-:W-:Y:S02]  /*21860*/  SEL R33, R187, RZ, !P0 ;  /* 0x000000ffbb217207 */ /* 0x000fe40004000000 */
[----:B------:R-:W-:Y:S02]  /*21870*/  SEL R28, R28, RZ, !P0 ;  /* 0x000000ff1c1c7207 */ /* 0x000fe40004000000 */
[----:B-----5:R-:W-:Y:S01]  /*21880*/  SHF.R.S32.HI R26, RZ, 0x1f, R3 ;  /* 0x0000001fff1a7819 */ /* 0x020fe20000011403 */
[----:B------:R-:W-:Y:S06]  /*21890*/  @P3 BRA `(.L_x_1736) ;  /* 0x0000000000c03947 */ /* 0x000fec0003800000 */
[----:B------:R-:W1:Y:S01]  /*218a0*/  LDC R37, c[0x0][0xbe8] ;  /* 0x0002fa00ff257b82 */ /* 0x000e620000000800 */
[----:B------:R-:W-:Y:S01]  /*218b0*/  IADD3 R35, R178, -0x80, R35 ;  /* 0xffffff80b2237810 */ /* 0x000fe20007ffe023 */
[----:B-1----:R-:W-:-:S05]  /*218c0*/  IMAD R4, R0, R37, RZ ;  /* 0x0000002500047224 */ /* 0x002fca00078e02ff */
[----:B------:R-:W-:-:S13]  /*218d0*/  ISETP.GE.AND P0, PT, R35, R4, PT ;  /* 0x000000042300720c */ /* 0x000fda0003f06270 */
[----:B------:R-:W-:Y:S05]  /*218e0*/  @P0 BRA `(.L_x_1736) ;  /* 0x0000000000ac0947 */ /* 0x000fea0003800000 */
[----:B------:R-:W-:Y:S01]  /*218f0*/  IMAD.MOV.U32 R24, RZ, RZ, 0x9b8 ;  /* 0x000009b8ff187424 */ /* 0x000fe200078e00ff */
[----:B------:R-:W-:Y:S01]  /*21900*/  ISETP.GT.AND P0, PT, R186, 0x1, PT ;  /* 0x00000001ba00780c */ /* 0x000fe20003f04270 */
[----:B------:R-:W1:Y:S01]  /*21910*/  LDC.64 R4, c[0x0][0xba8] ;  /* 0x0002ea00ff047b82 */ /* 0x000e620000000a00 */
[----:B------:R-:W-:Y:S01]  /*21920*/  ISETP.NE.AND P1, PT, R37, 0x1, PT ;  /* 0x000000012500780c */ /* 0x000fe20003f25270 */
[----:B------:R-:W-:Y:S01]  /*21930*/  IMAD.MOV.U32 R21, RZ, RZ, R35 ;  /* 0x000000ffff157224 */ /* 0x000fe200078e0023 */
[----:B------:R-:W-:-:S05]  /*21940*/  SEL R24, R24, 0x978, P0 ;  /* 0x0000097818187807 */ /* 0x000fca0000000000 */
[----:B------:R-:W2:Y:S08]  /*21950*/  LDC.64 R12, c[0x0][R24+0x220] ;  /* 0x00008800180c7b82 */ /* 0x000eb00000000a00 */
[----:B------:R-:W3:Y:S08]  /*21960*/  LDC.64 R10, c[0x0][R24+0x218] ;  /* 0x00008600180a7b82 */ /* 0x000ef00000000a00 */
[----:B------:R-:W4:Y:S08]  /*21970*/  LDC.64 R8, c[0x0][R24+0x228] ;  /* 0x00008a0018087b82 */ /* 0x000f300000000a00 */
[----:B------:R-:W5:Y:S08]  /*21980*/  LDC.64 R6, c[0x0][R24+0x210] ;  /* 0x0000840018067b82 */ /* 0x000f700000000a00 */
[----:B------:R-:W0:Y:S08]  /*21990*/  @P1 LDC R20, c[0x0][0xbec] ;  /* 0x0002fb00ff141b82 */ /* 0x000e300000000800 */
[----:B------:R-:W4:Y:S01]  /*219a0*/  @P1 LDC R27, c[0x0][0xbf0] ;  /* 0x0002fc00ff1b1b82 */ /* 0x000f220000000800 */
[----:B--2---:R-:W-:-:S07]  /*219b0*/  IMAD R13, R13, R33, RZ ;  /* 0x000000210d0d7224 */ /* 0x004fce00078e02ff */
[----:B-1----:R-:W1:Y:S01]  /*219c0*/  @!P0 LDC R4, c[0x0][0xb50] ;  /* 0x0002d400ff048b82 */ /* 0x002e620000000800 */
[----:B0-----:R-:W-:-:S07]  /*219d0*/  @P1 IMAD.HI.U32 R20, R35, R20, RZ ;  /* 0x0000001423141227 */ /* 0x001fce00078e00ff */
[----:B------:R-:W0:Y:S01]  /*219e0*/  @!P0 LDC R5, c[0x0][0xb54] ;  /* 0x0002d500ff058b82 */ /* 0x000e220000000800 */
[-C--:B---3--:R-:W-:Y:S02]  /*219f0*/  IMAD R25, R11, R183.reuse, RZ ;  /* 0x000000b70b197224 */ /* 0x088fe400078e02ff */
[----:B------:R-:W-:Y:S01]  /*21a00*/  IMAD.WIDE.U32 R14, R10, R183, RZ ;  /* 0x000000b70a0e7225 */ /* 0x000fe200078e00ff */
[----:B----4-:R-:W-:-:S03]  /*21a10*/  @P1 SHF.R.U32.HI R21, RZ, R27, R20 ;  /* 0x0000001bff151219 */ /* 0x010fc60000011614 */
[----:B------:R-:W-:-:S04]  /*21a20*/  IMAD.WIDE.U32 R10, R12, R33, RZ ;  /* 0x000000210c0a7225 */ /* 0x000fc800078e00ff */
[----:B------:R-:W-:Y:S01]  /*21a30*/  IMAD R27, R12, R28, R13 ;  /* 0x0000001c0c1b7224 */ /* 0x000fe200078e020d */
[----:B------:R-:W-:Y:S01]  /*21a40*/  SEL R13, R190, RZ, P0 ;  /* 0x000000ffbe0d7207 */ /* 0x000fe20000000000 */
[----:B------:R-:W-:Y:S01]  /*21a50*/  IMAD.IADD R25, R15, 0x1, R25 ;  /* 0x000000010f197824 */ /* 0x000fe200078e0219 */
[----:B------:R-:W-:Y:S01]  /*21a60*/  IADD3 R14, P1, P3, R10, R14, R3 ;  /* 0x0000000e0a0e7210 */ /* 0x000fe20007b3e003 */
[----:B------:R-:W-:Y:S02]  /*21a70*/  IMAD.MOV R10, RZ, RZ, -R21 ;  /* 0x000000ffff0a7224 */ /* 0x000fe400078e0a15 */
[----:B------:R-:W-:Y:S02]  /*21a80*/  IMAD.IADD R27, R11, 0x1, R27 ;  /* 0x000000010b1b7824 */ /* 0x000fe400078e021b */
[-C--:B------:R-:W-:Y:S02]  /*21a90*/  IMAD R15, R9, R13.reuse, RZ ;  /* 0x0000000d090f7224 */ /* 0x080fe400078e02ff */
[----:B------:R-:W-:-:S04]  /*21aa0*/  IMAD.WIDE.U32 R8, R8, R13, RZ ;  /* 0x0000000d08087225 */ /* 0x000fc800078e00ff */
[----:B------:R-:W-:Y:S01]  /*21ab0*/  IMAD R11, R37, R10, R35 ;  /* 0x0000000a250b7224 */ /* 0x000fe200078e0223 */
[----:B------:R-:W-:Y:S01]  /*21ac0*/  IADD3.X R10, R27, R25, R26, P1, P3 ;  /* 0x000000191b0a7210 */ /* 0x000fe20000fe641a */
[----:B------:R-:W-:Y:S01]  /*21ad0*/  IMAD.IADD R15, R9, 0x1, R15 ;  /* 0x00000001090f7824 */ /* 0x000fe200078e020f */
[----:B------:R-:W-:Y:S01]  /*21ae0*/  IADD3 R8, P0, P1, R21, R14, R8 ;  /* 0x0000000e15087210 */ /* 0x000fe2000791e008 */
[----:B-----5:R-:W-:Y:S01]  /*21af0*/  IMAD R7, R7, R11, RZ ;  /* 0x0000000b07077224 */ /* 0x020fe200078e02ff */
[----:B------:R-:W-:Y:S02]  /*21b00*/  SHF.R.S32.HI R21, RZ, 0x1f, R21 ;  /* 0x0000001fff157819 */ /* 0x000fe40000011415 */
[----:B------:R-:W-:Y:S02]  /*21b10*/  SHF.R.S32.HI R13, RZ, 0x1f, R11 ;  /* 0x0000001fff0d7819 */ /* 0x000fe4000001140b */
[----:B------:R-:W-:-:S03]  /*21b20*/  IADD3.X R9, R21, R10, R15, P0, P1 ;  /* 0x0000000a15097210 */ /* 0x000fc600007e240f */
[C---:B------:R-:W-:Y:S02]  /*21b30*/  IMAD R13, R6.reuse, R13, R7 ;  /* 0x0000000d060d7224 */ /* 0x040fe400078e0207 */
[----:B------:R-:W-:-:S04]  /*21b40*/  IMAD.WIDE.U32 R6, R6, R11, R8 ;  /* 0x0000000b06067225 */ /* 0x000fc800078e0008 */
[----:B------:R-:W-:Y:S01]  /*21b50*/  IMAD.IADD R7, R7, 0x1, R13 ;  /* 0x0000000107077824 */ /* 0x000fe200078e020d */
[----:B-1----:R-:W-:-:S04]  /*21b60*/  LEA R4, P0, R6, R4, 0x2 ;  /* 0x0000000406047211 */ /* 0x002fc800078010ff */
[----:B0-----:R-:W-:Y:S01]  /*21b70*/  LEA.HI.X R5, R6, R5, R7, 0x2, P0 ;  /* 0x0000000506057211 */ /* 0x001fe200000f1407 */
[----:B------:R-:W-:-:S05]  /*21b80*/  IMAD.MOV.U32 R7, RZ, RZ, -0x800000 ;  /* 0xff800000ff077424 */ /* 0x000fca00078e00ff */
[----:B------:R1:W-:Y:S03]  /*21b90*/  STG.E desc[UR46][R4.64], R7 ;  /* 0x0000000704007986 */ /* 0x0003e6000c10192e */
.L_x_1736:
[----:B------:R-:W-:Y:S05]  /*21ba0*/  BSYNC B1 ;  /* 0x0000000000017941 */ /* 0x000fea0003800000 */
.L_x_1735:
[----:B------:R-:W-:Y:S05]  /*21bb0*/  @P2 BRA `(.L_x_1731) ;  /* 0x0000000400a02947 */ /* 0x000fea0003800000 */
[----:B------:R-:W2:Y:S01]  /*21bc0*/  LDC R11, c[0x0][0xbe8] ;  /* 0x0002fa00ff0b7b82 */ /* 0x000ea20000000800 */
[----:B------:R-:W-:Y:S01]  /*21bd0*/  ULDC.64 UR4, c[0x0][0xaa0] ;  /* 0x0002a80000047ab9 */ /* 0x000fe20000000a00 */
[----:B------:R-:W-:Y:S01]  /*21be0*/  ULDC.64 UR6, c[0x0][0xaf0] ;  /* 0x0002bc0000067ab9 */ /* 0x000fe20000000a00 */
[----:B-1----:R-:W-:Y:S01]  /*21bf0*/  IMAD R4, R26, UR4, RZ ;  /* 0x000000041a047c24 */ /* 0x002fe2000f8e02ff */
        /* <DEDUP_REMOVED lines=8> */
[----:B------:R-:W-:Y:S02]  /*21c80*/  IMAD.IADD R9, R178, 0x1, R3 ;  /* 0x00000001b2097824 */ /* 0x000fe400078e0203 */
[----:B------:R-:W-:-:S04]  /*21c90*/  IMAD.WIDE.U32 R4, R183, UR4, R4 ;  /* 0x00000004b7047c25 */ /* 0x000fc8000f8e0004 */
[----:B------:R-:W-:Y:S01]  /*21ca0*/  IMAD.MOV.U32 R3, RZ, RZ, R9 ;  /* 0x000000ffff037224 */ /* 0x000fe200078e0009 */
[----:B--2---:R-:W-:Y:S01]  /*21cb0*/  ISETP.NE.AND P0, PT, R11, 0x1, PT ;  /* 0x000000010b00780c */ /* 0x004fe20003f05270 */
[----:B------:R-:W-:Y:S02]  /*21cc0*/  IMAD R7, R28, UR6, RZ ;  /* 0x000000061c077c24 */ /* 0x000fe4000f8e02ff */
[----:B------:R-:W-:Y:S01]  /*21cd0*/  IMAD R5, R183, UR5, R5 ;  /* 0x00000005b7057c24 */ /* 0x000fe2000f8e0205 */
[----:B------:R-:W-:Y:S01]  /*21ce0*/  ULDC.64 UR4, c[0x0][0xae0] ;  /* 0x0002b80000047ab9 */ /* 0x000fe20000000a00 */
[C---:B------:R-:W-:Y:S02]  /*21cf0*/  IMAD R7, R33.reuse, UR7, R7 ;  /* 0x0000000721077c24 */ /* 0x040fe4000f8e0207 */
[----:B------:R-:W-:-:S04]  /*21d00*/  IMAD.WIDE.U32 R4, R33, UR6, R4 ;  /* 0x0000000621047c25 */ /* 0x000fc8000f8e0004 */
[----:B------:R-:W-:Y:S02]  /*21d10*/  IMAD.IADD R5, R5, 0x1, R7 ;  /* 0x0000000105057824 */ /* 0x000fe400078e0207 */
[----:B------:R-:W1:Y:S01]  /*21d20*/  @P0 LDC R6, c[0x0][0xbec] ;  /* 0x0002fb00ff060b82 */ /* 0x000e620000000800 */
[----:B------:R-:W-:-:S07]  /*21d30*/  IMAD.IADD R178, R208, 0x1, R178 ;  /* 0x00000001d0b27824 */ /* 0x000fce00078e02b2 */
[----:B------:R-:W2:Y:S01]  /*21d40*/  @P0 LDC R13, c[0x0][0xbf0] ;  /* 0x0002fc00ff0d0b82 */ /* 0x000ea20000000800 */
[----:B-1----:R-:W-:-:S05]  /*21d50*/  @P0 IMAD.HI.U32 R6, R9, R6, RZ ;  /* 0x0000000609060227 */ /* 0x002fca00078e00ff */
[----:B--2---:R-:W-:-:S04]  /*21d60*/  @P0 SHF.R.U32.HI R3, RZ, R13, R6 ;  /* 0x0000000dff030219 */ /* 0x004fc80000011606 */
[--C-:B------:R-:W-:Y:S01]  /*21d70*/  SHF.R.S32.HI R6, RZ, 0x1f, R3.reuse ;  /* 0x0000001fff067819 */ /* 0x100fe20000011403 */
[----:B------:R-:W-:Y:S02]  /*21d80*/  IMAD.MOV R8, RZ, RZ, -R3 ;  /* 0x000000ffff087224 */ /* 0x000fe400078e0a03 */
[----:B------:R-:W-:-:S04]  /*21d90*/  IMAD.WIDE.U32 R4, R3, UR4, R4 ;  /* 0x0000000403047c25 */ /* 0x000fc8000f8e0004 */
[----:B------:R-:W-:Y:S02]  /*21da0*/  IMAD R6, R6, UR4, RZ ;  /* 0x0000000406067c24 */ /* 0x000fe4000f8e02ff */
[----:B------:R-:W-:Y:S02]  /*21db0*/  IMAD R7, R11, R8, R9 ;  /* 0x000000080b077224 */ /* 0x000fe400078e0209 */
[----:B------:R-:W-:Y:S01]  /*21dc0*/  IMAD R9, R3, UR5, R6 ;  /* 0x0000000503097c24 */ /* 0x000fe2000f8e0206 */
[----:B------:R-:W-:Y:S01]  /*21dd0*/  ULDC.64 UR4, c[0x0][0xad8] ;  /* 0x0002b60000047ab9 */ /* 0x000fe20000000a00 */
[----:B------:R-:W-:Y:S01]  /*21de0*/  IMAD R11, R0, R11, RZ ;  /* 0x0000000b000b7224 */ /* 0x000fe200078e02ff */
[----:B------:R-:W-:Y:S01]  /*21df0*/  SHF.R.S32.HI R3, RZ, 0x1f, R7 ;  /* 0x0000001fff037819 */ /* 0x000fe20000011407 */
[----:B------:R-:W-:Y:S02]  /*21e00*/  IMAD.IADD R5, R5, 0x1, R9 ;  /* 0x0000000105057824 */ /* 0x000fe400078e0209 */
[C---:B------:R-:W-:Y:S01]  /*21e10*/  VIADD R0, R178.reuse, 0x20 ;  /* 0x00000020b2007836 */ /* 0x040fe20000000000 */
[----:B------:R-:W-:Y:S01]  /*21e20*/  ISETP.GE.AND P2, PT, R178, R11, PT ;  /* 0x0000000bb200720c */ /* 0x000fe20003f46270 */
[----:B------:R-:W-:-:S02]  /*21e30*/  IMAD R6, R3, UR4, RZ ;  /* 0x0000000403067c24 */ /* 0x000fc4000f8e02ff */
[----:B------:R-:W-:Y:S01]  /*21e40*/  IMAD.WIDE.U32 R4, R7, UR4, R4 ;  /* 0x0000000407047c25 */ /* 0x000fe2000f8e0004 */
[----:B------:R-:W-:-:S03]  /*21e50*/  ISETP.GE.AND P1, PT, R0, R11, PT ;  /* 0x0000000b0000720c */ /* 0x000fc60003f26270 */
[----:B------:R-:W-:Y:S01]  /*21e60*/  IMAD R3, R7, UR5, R6 ;  /* 0x0000000507037c24 */ /* 0x000fe2000f8e0206 */
[----:B------:R-:W-:Y:S01]  /*21e70*/  ULDC.64 UR4, c[0x0][0xa80] ;  /* 0x0002a00000047ab9 */ /* 0x000fe20000000a00 */
[----:B------:R-:W-:Y:S01]  /*21e80*/  VIADD R0, R178, 0x40 ;  /* 0x00000040b2007836 */ /* 0x000fe20000000000 */
[----:B------:R-:W-:Y:S01]  /*21e90*/  LEA R6, P3, R4, UR4, 0x1 ;  /* 0x0000000404067c11 */ /* 0x000fe2000f8608ff */
[----:B------:R-:W-:-:S03]  /*21ea0*/  IMAD.IADD R3, R5, 0x1, R3 ;  /* 0x0000000105037824 */ /* 0x000fc600078e0203 */
[----:B------:R-:W-:Y:S01]  /*21eb0*/  ISETP.GE.AND P0, PT, R0, R11, PT ;  /* 0x0000000b0000720c */ /* 0x000fe20003f06270 */
[----:B------:R1:W2:Y:S01]  /*21ec0*/  SHFL.IDX PT, R7, R6, RZ, 0x181f ;  /* 0x00181fff06077589 */ /* 0x0002a200000e0000 */
[----:B------:R-:W-:-:S05]  /*21ed0*/  LEA.HI.X R3, R4, UR5, R3, 0x1, P3 ;  /* 0x0000000504037c11 */ /* 0x000fca00098f0c03 */
[----:B------:R1:W3:Y:S01]  /*21ee0*/  SHFL.IDX PT, R5, R3, RZ, 0x181f ;  /* 0x00181fff03057589 */ /* 0x0002e200000e0000 */
[----:B------:R-:W-:Y:S05]  /*21ef0*/  @P2 BRA `(.L_x_1738) ;  /* 0x0000000000242947 */ /* 0x000fea0003800000 */
[----:B------:R-:W-:Y:S02]  /*21f00*/  ULDC UR4, c[0x0][0xac8] ;  /* 0x0002b20000047ab9 */ /* 0x000fe40000000800 */
[----:B------:R-:W-:Y:S02]  /*21f10*/  ISETP.GE.AND P4, PT, R182, UR4, PT ;  /* 0x00000004b6007c0c */ /* 0x000fe4000bf86270 */
[----:B------:R-:W-:-:S11]  /*21f20*/  ISETP.GE.AND P5, PT, R184, UR4, PT ;  /* 0x00000004b8007c0c */ /* 0x000fd6000bfa6270 */
[-C--:B--2---:R-:W-:Y:S02]  /*21f30*/  @!P4 LEA R8, P2, R182, R7.reuse, 0x1 ;  /* 0x00000007b608c211 */ /* 0x084fe400078408ff */
[----:B------:R-:W-:Y:S02]  /*21f40*/  @!P5 LEA R4, P3, R184, R7, 0x1 ;  /* 0x00000007b804d211 */ /* 0x000fe400078608ff */
[-C--:B---3--:R-:W-:Y:S02]  /*21f50*/  @!P4 LEA.HI.X R9, R182, R5.reuse, R12, 0x1, P2 ;  /* 0x00000005b609c211 */ /* 0x088fe400010f0c0c */
[----:B------:R-:W-:-:S03]  /*21f60*/  @!P5 LEA.HI.X R5, R184, R5, R10, 0x1, P3 ;  /* 0x00000005b805d211 */ /* 0x000fc600018f0c0a */
[----:B------:R4:W-:Y:S04]  /*21f70*/  @!P4 ST.E.128 desc[UR46][R8.64], RZ ;  /* 0x000000ff0800c985 */ /* 0x0009e8000c101d2e */
[----:B------:R4:W-:Y:S02]  /*21f80*/  @!P5 ST.E.128 desc[UR46][R4.64], RZ ;  /* 0x000000ff0400d985 */ /* 0x0009e4000c101d2e */
.L_x_1738:
[----:B------:R-:W-:Y:S05]  /*21f90*/  BSYNC B1 ;  /* 0x0000000000017941 */ /* 0x000fea0003800000 */
.L_x_1737:
[----:B---34-:R3:W4:Y:S01]  /*21fa0*/  SHFL.IDX PT, R5, R3, 0x1, 0x181f ;  /* 0x00381f0003057f89 */ /* 0x01872200000e0000 */
[----:B------:R-:W-:Y:S03]  /*21fb0*/  BSSY B1, `(.L_x_1739) ;  /* 0x000000c000017945 */ /* 0x000fe60003800000 */
[----:B--2---:R3:W2:Y:S01]  /*21fc0*/  SHFL.IDX PT, R7, R6, 0x1, 0x181f ;  /* 0x00381f0006077f89 */ /* 0x0046a200000e0000 */
[----:B------:R-:W-:Y:S05]  /*21fd0*/  @P1 BRA `(.L_x_1740) ;  /* 0x0000000000241947 */ /* 0x000fea0003800000 */
[----:B------:R-:W-:Y:S02]  /*21fe0*/  ULDC UR4, c[0x0][0xac8] ;  /* 0x0002b20000047ab9 */ /* 0x000fe40000000800 */
[----:B------:R-:W-:Y:S02]  /*21ff0*/  ISETP.GE.AND P3, PT, R182, UR4, PT ;  /* 0x00000004b6007c0c */ /* 0x000fe4000bf66270 */
[----:B------:R-:W-:-:S11]  /*22000*/  ISETP.GE.AND P4, PT, R184, UR4, PT ;  /* 0x00000004b8007c0c */ /* 0x000fd6000bf86270 */
[-C--:B--2---:R-:W-:Y:S02]  /*22010*/  @!P3 LEA R8, P1, R182, R7.reuse, 0x1 ;  /* 0x00000007b608b211 */ /* 0x084fe400078208ff */
[----:B------:R-:W-:Y:S02]  /*22020*/  @!P4 LEA R4, P2, R184, R7, 0x1 ;  /* 0x00000007b804c211 */ /* 0x000fe400078408ff */
[-C--:B----4-:R-:W-:Y:S02]  /*22030*/  @!P3 LEA.HI.X R9, R182, R5.reuse, R12, 0x1, P1 ;  /* 0x00000005b609b211 */ /* 0x090fe400008f0c0c */
[----:B------:R-:W-:-:S03]  /*22040*/  @!P4 LEA.HI.X R5, R184, R5, R10, 0x1, P2 ;  /* 0x00000005b805c211 */ /* 0x000fc600010f0c0a */
[----:B------:R2:W-:Y:S04]  /*22050*/  @!P3 ST.E.128 desc[UR46][R8.64], RZ ;  /* 0x000000ff0800b985 */ /* 0x0005e8000c101d2e */
[----:B------:R2:W-:Y:S02]  /*22060*/  @!P4 ST.E.128 desc[UR46][R4.64], RZ ;  /* 0x000000ff0400c985 */ /* 0x0005e4000c101d2e */
.L_x_1740:
[----:B------:R-:W-:Y:S05]  /*22070*/  BSYNC B1 ;  /* 0x0000000000017941 */ /* 0x000fea0003800000 */
.L_x_1739:
[----:B--2-4-:R2:W4:Y:S01]  /*22080*/  SHFL.IDX PT, R5, R3, 0x2, 0x181f ;  /* 0x00581f0003057f89 */ /* 0x01452200000e0000 */
        /* <DEDUP_REMOVED lines=12> */
.L_x_1742:
[----:B------:R-:W-:Y:S05]  /*22150*/  BSYNC B1 ;  /* 0x0000000000017941 */ /* 0x000fea0003800000 */
.L_x_1741:
[----:B------:R-:W-:Y:S01]  /*22160*/  VIADD R0, R178, 0x60 ;  /* 0x00000060b2007836 */ /* 0x000fe20000000000 */
[----:B-123--:R-:W1:Y:S04]  /*22170*/  SHFL.IDX PT, R3, R3, 0x3, 0x181f ;  /* 0x00781f0003037f89 */ /* 0x00ee6800000e0000 */
[----:B------:R-:W-:Y:S01]  /*22180*/  ISETP.GE.AND P0, PT, R0, R11, PT ;  /* 0x0000000b0000720c */ /* 0x000fe20003f06270 */
[----:B0---4-:R0:W2:-:S12]  /*22190*/  SHFL.IDX PT, R5, R6, 0x3, 0x181f ;  /* 0x00781f0006057f89 */ /* 0x01109800000e0000 */
[----:B0-----:R-:W-:Y:S05]  /*221a0*/  @P0 BRA `(.L_x_1731) ;  /* 0x0000000000240947 */ /* 0x001fea0003800000 */
[----:B------:R-:W-:Y:S02]  /*221b0*/  ULDC UR4, c[0x0][0xac8] ;  /* 0x0002b20000047ab9 */ /* 0x000fe40000000800 */
[----:B------:R-:W-:Y:S02]  /*221c0*/  ISETP.GE.AND P2, PT, R182, UR4, PT ;  /* 0x00000004b6007c0c */ /* 0x000fe4000bf46270 */
[----:B------:R-:W-:-:S11]  /*221d0*/  ISETP.GE.AND P3, PT, R184, UR4, PT ;  /* 0x00000004b8007c0c */ /* 0x000fd6000bf66270 */
[-C--:B--2---:R-:W-:Y:S02]  /*221e0*/  @!P2 LEA R6, P0, R182, R5.reuse, 0x1 ;  /* 0x00000005b606a211 */ /* 0x084fe400078008ff */
[----:B------:R-:W-:Y:S02]  /*221f0*/  @!P3 LEA R4, P1, R184, R5, 0x1 ;  /* 0x00000005b804b211 */ /* 0x000fe400078208ff */
[-C--:B-1----:R-:W-:Y:S02]  /*22200*/  @!P2 LEA.HI.X R7, R182, R3.reuse, R12, 0x1, P0 ;  /* 0x00000003b607a211 */ /* 0x082fe400000f0c0c */
[----:B------:R-:W-:-:S03]  /*22210*/  @!P3 LEA.HI.X R5, R184, R3, R10, 0x1, P1 ;  /* 0x00000003b805b211 */ /* 0x000fc600008f0c0a */
[----:B------:R0:W-:Y:S04]  /*22220*/  @!P2 ST.E.128 desc[UR46][R6.64], RZ ;  /* 0x000000ff0600a985 */ /* 0x0001e8000c101d2e */
[----:B------:R0:W-:Y:S02]  /*22230*/  @!P3 ST.E.128 desc[UR46][R4.64], RZ ;  /* 0x000000ff0400b985 */ /* 0x0001e4000c101d2e */
.L_x_1731:
[----:B------:R-:W-:Y:S05]  /*22240*/  BSYNC B0 ;  /* 0x0000000000007941 */ /* 0x000fea0003800000 */
.L_x_1721:
[----:B------:R-:W-:Y:S02]  /*22250*/  ULDC UR4, c[0x0][0xc3c] ;  /* 0x00030f0000047ab9 */ /* 0x000fe40000000800 */
[----:B------:R-:W-:-:S13]  /*22260*/  ISETP.GE.AND P0, PT, R31, UR4, PT ;  /* 0x000000041f007c0c */ /* 0x000fda000bf06270 */
[----:B------:R-:W-:Y:S05]  /*22270*/  @!P0 BRA `(.L_x_1743) ;  /* 0xfffffdf000a88947 */ /* 0x000fea000383ffff */
[----:B------:R-:W-:Y:S05]  /*22280*/  BRA `(.L_x_1449) ;  /* 0x0000009000207947 */ /* 0x000fea0003800000 */
.L_x_1447:
[----:B------:R-:W-:-:S08]  /*22290*/  NOP ;  /* 0x0000000000007918 */ /* 0x000fd00000000000 */
[----:B0-----:R-:W0:-:S00]  /*222a0*/  USETMAXREG.DEALLOC.CTAPOOL 0x18 ;  /* 0x00000018000079c8 */ /* 0x001e0000080e0500 */
[----:B0-----:R-:W-:Y:S01]  /*222b0*/  LOP3.LUT R0, R0, 0x3, RZ, 0xc0, !PT ;  /* 0x0000000300007812 */ /* 0x001fe200078ec0ff */
[----:B------:R-:W-:Y:S01]  /*222c0*/  IMAD.MOV.U32 R7, RZ, RZ, RZ ;  /* 0x000000ffff077224 */ /* 0x000fe200078e00ff */
[----:B------:R-:W-:-:S04]  /*222d0*/  LOP3.LUT R17, R17, 0xffffffef, RZ, 0xc0, !PT ;  /* 0xffffffef11117812 */ /* 0x000fc800078ec0ff */
[----:B------:R-:W0:Y:S02]  /*222e0*/  SHFL.IDX PT, R0, R0, RZ, 0x1f ;  /* 0x00001fff00007589 */ /* 0x000e2400000e0000 */
[----:B0-----:R-:W-:-:S13]  /*222f0*/  ISETP.NE.AND P0, PT, R0, RZ, PT ;  /* 0x000000ff0000720c */ /* 0x001fda0003f05270 */
[----:B------:R-:W-:Y:S01]  /*22300*/  @P0 LOP3.LUT R17, R17, 0x10, RZ, 0xfc, !PT ;  /* 0x0000001011110812 */ /* 0x000fe200078efcff */
[----:B------:R-:W-:Y:S06]  /*22310*/  @!P0 BRA `(.L_x_1744) ;  /* 0x0000000000248947 */ /* 0x000fec0003800000 */
[----:B------:R-:W0:Y:S08]  /*22320*/  S2UR UR5, SR_CgaCtaId ;  /* 0x00000000000579c3 */ /* 0x000e300000008800 */
[----:B------:R-:W-:Y:S06]  /*22330*/  BAR.SYNC.DEFER_BLOCKING 0x5, 0x180 ;  /* 0x0146000000007b1d */ /* 0x000fec0000010000 */
[----:B------:R-:W-:-:S02]  /*22340*/  UMOV UR4, 0x400 ;  /* 0x0000040000047882 */ /* 0x000fc40000000000 */
[----:B0-----:R-:W-:-:S09]  /*22350*/  ULEA UR4, UR5, UR4, 0x18 ;  /* 0x0000000405047291 */ /* 0x001fd2000f8ec03f */
[----:B------:R-:W0:Y:S04]  /*22360*/  LDS.128 R8, [UR4+0x2a8d0] ;  /* 0x02a8d004ff087984 */ /* 0x000e280008000c00 */
[----:B0-----:R0:W-:Y:S04]  /*22370*/  STL.64 [R1], R8 ;  /* 0x0000000801007387 */ /* 0x0011e80000100a00 */
[----:B------:R0:W-:Y:S01]  /*22380*/  STL.64 [R1+0x8], R10 ;  /* 0x0000080a01007387 */ /* 0x0001e20000100a00 */
[----:B------:R-:W-:Y:S06]  /*22390*/  BAR.ARV 0x4, 0x180 ;  /* 0x0106000000007b1d */ /* 0x000fec0000002000 */
[----:B------:R-:W-:Y:S05]  /*223a0*/  BRA `(.L_x_1745) ;  /* 0x0000000c00b07947 */ /* 0x000fea0003800000 */
.L_x_1744:
[----:B------:R-:W-:Y:S01]  /*223b0*/  LOP3.LUT R0, R6, 0x1f, RZ, 0xc0, !PT ;  /* 0x0000001f06007812 */ /* 0x000fe200078ec0ff */
[----:B------:R-:W-:Y:S01]  /*223c0*/  ULDC UR4, c[0x0][0xc3c] ;  /* 0x00030f0000047ab9 */ /* 0x000fe20000000800 */
[----:B------:R-:W-:Y:S01]  /*223d0*/  IMAD.MOV.U32 R8, RZ, RZ, RZ ;  /* 0x000000ffff087224 */ /* 0x000fe200078e00ff */
[----:B------:R-:W0:Y:S01]  /*223e0*/  S2UR UR6, SR_CTAID.X ;  /* 0x00000000000679c3 */ /* 0x000e220000002500 */
[----:B------:R-:W-:Y:S01]  /*223f0*/  ISETP.NE.AND P0, PT, R0, 0x1f, PT ;  /* 0x0000001f0000780c */ /* 0x000fe20003f05270 */
[----:B------:R-:W-:-:S03]  /*22400*/  ULDC UR5, c[0x0][0xc38] ;  /* 0x00030e0000057ab9 */ /* 0x000fc60000000800 */
[----:B------:R-:W-:-:S13]  /*22410*/  ISETP.GE.OR P1, PT, R0, UR4, !P0 ;  /* 0x0000000400007c0c */ /* 0x000fda000c726670 */
[----:B------:R-:W1:Y:S08]  /*22420*/  @!P1 LDC.64 R2, c[0x0][0xc80] ;  /* 0x00032000ff029b82 */ /* 0x000e700000000a00 */
[----:B------:R-:W2:Y:S01]  /*22430*/  @!P1 LDC.64 R4, c[0x0][0xc78] ;  /* 0x00031e00ff049b82 */ /* 0x000ea20000000a00 */
[----:B-1----:R-:W-:-:S05]  /*22440*/  @!P1 IMAD.WIDE.U32 R2, R0, 0x4, R2 ;  /* 0x0000000400029825 */ /* 0x002fca00078e0002 */
        /* <DEDUP_REMOVED lines=33> */
.L_x_1748:
        /* <DEDUP_REMOVED lines=39> */
.L_x_1746:
        /* <DEDUP_REMOVED lines=12> */
.L_x_1749:
        /* <DEDUP_REMOVED lines=63> */
.L_x_1750:
[----:B-1----:R-:W1:Y:S02]  /*22d80*/  LDC.64 R2, c[0x0][0xc90] ;  /* 0x00032400ff027b82 */ /* 0x002e640000000a00 */
        /* <DEDUP_REMOVED lines=60> */
.L_x_1751:
[----:B01----:R-:W-:-:S05]  /*23150*/  LOP3.LUT R3, RZ, R2, RZ, 0x33, !PT ;  /* 0x00000002ff037212 */ /* 0x003fca00078e33ff */
[----:B------:R-:W-:-:S05]  /*23160*/  IMAD.IADD R2, R4, 0x1, R3 ;  /* 0x0000000104027824 */ /* 0x000fca00078e0203 */
[----:B------:R1:W-:Y:S01]  /*23170*/  STL [R1+0x4], R2 ;  /* 0x0000040201007387 */ /* 0x0003e20000100800 */
[----:B------:R-:W-:Y:S05]  /*23180*/  BRA `(.L_x_1752) ;  /* 0x0000000000107947 */ /* 0x000fea0003800000 */
.L_x_1747:
[----:B------:R-:W-:Y:S01]  /*23190*/  IMAD.U32 R2, RZ, RZ, UR6 ;  /* 0x00000006ff027e24 */ /* 0x000fe2000f8e00ff */
[----:B------:R0:W-:Y:S04]  /*231a0*/  STL [R1+0x4], RZ ;  /* 0x000004ff01007387 */ /* 0x0001e80000100800 */
[----:B------:R0:W-:Y:S04]  /*231b0*/  STL [R1+0x8], RZ ;  /* 0x000008ff01007387 */ /* 0x0001e80000100800 */
[----:B------:R0:W-:Y:S02]  /*231c0*/  STL [R1], R2 ;  /* 0x0000000201007387 */ /* 0x0001e40000100800 */
.L_x_1752:
        /* <DEDUP_REMOVED lines=10> */
.L_x_1745:
[----:B--2---:R-:W2:Y:S01]  /*23270*/  LDL R0, [R1+0xc] ;  /* 0x00000c0001007983 */ /* 0x004ea20000100800 */
[----:B------:R-:W-:-:S03]  /*23280*/  ULDC UR4, c[0x0][0xc3c] ;  /* 0x00030f0000047ab9 */ /* 0x000fc60000000800 */
[----:B------:R3:W-:Y:S01]  /*23290*/  STL [R1+0x10], RZ ;  /* 0x000010ff01007387 */ /* 0x0007e20000100800 */
[----:B--2---:R-:W-:Y:S01]  /*232a0*/  ISETP.GE.AND P0, PT, R0, UR4, PT ;  /* 0x0000000400007c0c */ /* 0x004fe2000bf06270 */
[----:B------:R-:W-:-:S05]  /*232b0*/  IMAD.MOV.U32 R0, RZ, RZ, 0x1 ;  /* 0x00000001ff007424 */ /* 0x000fca00078e00ff */
[----:B------:R3:W-:Y:S04]  /*232c0*/  STL [R1+0x18], R0 ;  /* 0x0000180001007387 */ /* 0x0007e80000100800 */
[----:B------:R3:W-:Y:S03]  /*232d0*/  STL [R1+0x58], RZ ;  /* 0x000058ff01007387 */ /* 0x0007e60000100800 */
[----:B------:R-:W-:Y:S05]  /*232e0*/  @P0 BRA `(.L_x_1753) ;  /* 0x0000007c00180947 */ /* 0x000fea0003800000 */
[----:B---3--:R-:W2:Y:S01]  /*232f0*/  LDL R0, [R1+0x84] ;  /* 0x0000840001007983 */ /* 0x008ea20000100800 */
[----:B------:R-:W3:Y:S01]  /*23300*/  S2UR UR5, SR_CgaCtaId ;  /* 0x00000000000579c3 */ /* 0x000ee20000008800 */
[----:B------:R-:W-:Y:S01]  /*23310*/  LOP3.LUT R4, R6, 0x7f, RZ, 0xc0, !PT ;  /* 0x0000007f06047812 */ /* 0x000fe200078ec0ff */
[----:B------:R-:W-:Y:S01]  /*23320*/  UMOV UR4, 0x400 ;  /* 0x0000040000047882 */ /* 0x000fe20000000000 */
[----:B------:R-:W-:Y:S01]  /*23330*/  LOP3.LUT R17, R17, 0xfffffffd, RZ, 0xc0, !PT ;  /* 0xfffffffd11117812 */ /* 0x000fe200078ec0ff */
[----:B------:R-:W-:Y:S01]  /*23340*/  BSSY B8, `(.L_x_1753) ;  /* 0x00007c0000087945 */ /* 0x000fe20003800000 */
[C---:B------:R-:W-:Y:S01]  /*23350*/  ISETP.NE.AND P1, PT, R4.reuse, RZ, PT ;  /* 0x000000ff0400720c */ /* 0x040fe20003f25270 */
[----:B01----:R-:W-:Y:S01]  /*23360*/  IMAD.SHL.U32 R2, R4, 0x8, RZ ;  /* 0x0000000804027824 */ /* 0x003fe200078e00ff */
[----:B------:R-:W-:Y:S01]  /*23370*/  ULDC.64 UR36, c[0x0][0x198] ;  /* 0x0000660000247ab9 */ /* 0x000fe20000000a00 */
[----:B------:R-:W-:-:S10]  /*23380*/  ULDC UR39, c[0x0][0xc] ;  /* 0x0000030000277ab9 */ /* 0x000fd40000000800 */
[----:B------:R-:W-:-:S04]  /*23390*/  @P1 LOP3.LUT R17, R17, 0x2, RZ, 0xfc, !PT ;  /* 0x0000000211111812 */ /* 0x000fc800078efcff */
[----:B------:R-:W-:Y:S01]  /*233a0*/  LOP3.LUT R17, R17, 0xfffffffe, RZ, 0xc0, !PT ;  /* 0xfffffffe11117812 */ /* 0x000fe200078ec0ff */
[----:B---3--:R-:W-:-:S06]  /*233b0*/  ULEA UR4, UR5, UR4, 0x18 ;  /* 0x0000000405047291 */ /* 0x008fcc000f8ec03f */
[----:B------:R-:W-:Y:S01]  /*233c0*/  IMAD.U32 R19, RZ, RZ, UR4 ;  /* 0x00000004ff137e24 */ /* 0x000fe2000f8e00ff */
[----:B--2---:R-:W-:Y:S01]  /*233d0*/  R2UR UR6, R0 ;  /* 0x00000000000672ca */ /* 0x004fe200000e0000 */
[----:B------:R-:W-:-:S05]  /*233e0*/  IMAD.SHL.U32 R0, R6, 0x8, RZ ;  /* 0x0000000806007824 */ /* 0x000fca00078e00ff */
[C---:B------:R-:W-:Y:S02]  /*233f0*/  LOP3.LUT R3, R0.reuse, 0x1f8, RZ, 0xc0, !PT ;  /* 0x000001f800037812 */ /* 0x040fe400078ec0ff */
[----:B------:R-:W-:Y:S02]  /*23400*/  LOP3.LUT R0, R0, 0x38, RZ, 0xc0, !PT ;  /* 0x0000003800007812 */ /* 0x000fe400078ec0ff */
[----:B------:R-:W-:-:S03]  /*23410*/  LOP3.LUT R3, R3, 0x38, R6, 0x78, !PT ;  /* 0x0000003803037812 */ /* 0x000fc600078e7806 */
[----:B------:R-:W-:Y:S01]  /*23420*/  ULOP3.LUT UR38, UR6, 0x2, URZ, 0xfc, !UPT ;  /* 0x0000000206267892 */ /* 0x000fe2000f8efc3f */
[----:B------:R-:W-:Y:S02]  /*23430*/  LOP3.LUT R2, R3, 0x200, R2, 0xf8, !PT ;  /* 0x0000020003027812 */ /* 0x000fe400078ef802 */
[C---:B------:R-:W-:Y:S01]  /*23440*/  LOP3.LUT P0, R3, R6.reuse, 0x1f, RZ, 0xc0, !PT ;  /* 0x0000001f06037812 */ /* 0x040fe2000780c0ff */
[----:B------:R-:W-:Y:S02]  /*23450*/  IMAD.SHL.U32 R6, R6, 0x10, RZ ;  /* 0x0000001006067824 */ /* 0x000fe400078e00ff */
[----:B------:R-:W-:Y:S02]  /*23460*/  IMAD R2, R2, 0x2, R19 ;  /* 0x0000000202027824 */ /* 0x000fe400078e0213 */
[----:B------:R0:W-:Y:S04]  /*23470*/  STL [R1+0x28], R3 ;  /* 0x0000280301007387 */ /* 0x0001e80000100800 */
[----:B------:R1:W-:Y:S04]  /*23480*/  STL [R1+0x2c], R2 ;  /* 0x00002c0201007387 */ /* 0x0003e80000100800 */
[----:B------:R-:W-:Y:S01]  /*23490*/  STL [R1+0x58], RZ ;  /* 0x000058ff01007387 */ /* 0x000fe20000100800 */
[----:B------:R-:W-:-:S02]  /*234a0*/  @P0 LOP3.LUT R17, R17, 0x1, RZ, 0xfc, !PT ;  /* 0x0000000111110812 */ /* 0x000fc400078efcff */
[----:B0-----:R-:W-:Y:S02]  /*234b0*/  SHF.R.U32.HI R3, RZ, 0x3, R4 ;  /* 0x00000003ff037819 */ /* 0x001fe40000011604 */
[----:B------:R-:W-:Y:S01]  /*234c0*/  ISETP.NE.OR P0, PT, R4, RZ, !P0 ;  /* 0x000000ff0400720c */ /* 0x000fe20004705670 */
[----:B-1----:R-:W-:Y:S01]  /*234d0*/  IMAD.MOV.U32 R2, RZ, RZ, 0x1 ;  /* 0x00000001ff027424 */ /* 0x002fe200078e00ff */
[----:B------:R-:W-:Y:S01]  /*234e0*/  LOP3.LUT R3, R3, 0x70, R6, 0xf8, !PT ;  /* 0x0000007003037812 */ /* 0x000fe200078ef806 */
[----:B------:R-:W-:Y:S01]  /*234f0*/  IMAD.MOV.U32 R3, RZ, RZ, 0x1 ;  /* 0x00000001ff037424 */ /* 0x000fe200078e00ff */
[----:B------:R-:W-:Y:S02]  /*23500*/  LOP3.LUT R17, R17, 0xfffffff7, RZ, 0xc0, !PT ;  /* 0xfffffff711117812 */ /* 0x000fe400078ec0ff */
[----:B------:R0:W-:Y:S04]  /*23510*/  STL [R1+0x20], R2 ;  /* 0x0000200201007387 */ /* 0x0001e80000100800 */
[----:B------:R1:W-:Y:S03]  /*23520*/  STL [R1+0x14], RZ ;  /* 0x000014ff01007387 */ /* 0x0003e60000100800 */
[----:B------:R-:W-:Y:S01]  /*23530*/  @P0 LOP3.LUT R17, R17, 0x8, RZ, 0xfc, !PT ;  /* 0x0000000811110812 */ /* 0x000fe200078efcff */
[----:B------:R1:W-:Y:S01]  /*23540*/  STL [R1+0x10], RZ ;  /* 0x000010ff01007387 */ /* 0x0003e20000100800 */
[----:B0-----:R-:W-:-:S03]  /*23550*/  LOP3.LUT R2, R0, 0x40, RZ, 0xfc, !PT ;  /* 0x0000004000027812 */ /* 0x001fc600078efcff */
[----:B------:R1:W-:Y:S01]  /*23560*/  STL [R1+0x18], R3 ;  /* 0x0000180301007387 */ /* 0x0003e20000100800 */
[----:B------:R-:W-:-:S07]  /*23570*/  LOP3.LUT R0, R0, 0x80, RZ, 0xfc, !PT ;  /* 0x0000008000007812 */ /* 0x000fce00078efcff */
.L_x_1917:
[----:B------:R-:W2:Y:S01]  /*23580*/  LDL R14, [R1+0xc] ;  /* 0x00000c00010e7983 */ /* 0x000ea20000100800 */
[----:B------:R-:W2:Y:S01]  /*23590*/  LDC.64 R12, c[0x0][0xa00] ;  /* 0x00028000ff0c7b82 */ /* 0x000ea20000000a00 */
[----:B------:R-:W-:Y:S05]  /*235a0*/  YIELD ;  /* 0x0000000000007946 */ /* 0x000fea0003800000 */
[----:B------:R-:W-:Y:S01]  /*235b0*/  ULDC.64 UR4, c[0x0][0xa28] ;  /* 0x00028a0000047ab9 */ /* 0x000fe20000000a00 */
[----:B01----:R-:W-:Y:S02]  /*235c0*/  CS2R R6, SRZ ;  /* 0x0000000000067805 */ /* 0x003fe4000001ff00 */
[----:B------:R-:W-:Y:S01]  /*235d0*/  ISETP.NE.U32.AND P0, PT, RZ, UR4, PT ;  /* 0x00000004ff007c0c */ /* 0x000fe2000bf05070 */
[----:B------:R-:W-:Y:S01]  /*235e0*/  ULDC.64 UR8, c[0x0][0xa18] ;  /* 0x0002860000087ab9 */ /* 0x000fe20000000a00 */
[----:B------:R-:W0:Y:S01]  /*235f0*/  LDC.64 R4, c[0x0][0xa08] ;  /* 0x00028200ff047b82 */ /* 0x000e220000000a00 */
[----:B------:R-:W-:Y:S01]  /*23600*/  ULDC.64 UR6, c[0x0][0xa08] ;  /* 0x0002820000067ab9 */ /* 0x000fe20000000a00 */
[----:B------:R-:W-:Y:S01]  /*23610*/  ISETP.NE.AND.EX P0, PT, RZ, UR5, PT, P0 ;  /* 0x00000005ff007c0c */ /* 0x000fe2000bf05300 */
[----:B------:R-:W-:-:S02]  /*23620*/  ULDC.64 UR4, c[0x0][0xa00] ;  /* 0x0002800000047ab9 */ /* 0x000fc40000000a00 */
[----:B------:R-:W-:-:S04]  /*23630*/  ISETP.NE.U32.AND P1, PT, RZ, UR4, PT ;  /* 0x00000004ff007c0c */ /* 0x000fc8000bf25070 */
[----:B------:R-:W-:Y:S01]  /*23640*/  ISETP.NE.AND.EX P1, PT, RZ, UR5, PT, P1 ;  /* 0x00000005ff007c0c */ /* 0x000fe2000bf25310 */
[----:B------:R-:W-:Y:S01]  /*23650*/  ULDC.64 UR4, c[0x0][0xa10] ;  /* 0x0002840000047ab9 */ /* 0x000fe20000000a00 */
[----:B------:R-:W-:-:S04]  /*23660*/  ISETP.NE.U32.AND P3, PT, RZ, UR8, PT ;  /* 0x00000008ff007c0c */ /* 0x000fc8000bf65070 */
[----:B------:R-:W-:Y:S01]  /*23670*/  ISETP.NE.AND.EX P3, PT, RZ, UR9, PT, P3 ;  /* 0x00000009ff007c0c */ /* 0x000fe2000bf65330 */
[----:B-1-3--:R-:W1:-:S12]  /*23680*/  @P0 LDC.64 R2, c[0x0][0xa28] ;  /* 0x00028a00ff020b82 */ /* 0x00ae580000000a00 */
[----:B------:R-:W3:Y:S01]  /*23690*/  @P3 LDC.64 R10, c[0x0][0xa18] ;  /* 0x00028600ff0a3b82 */ /* 0x000ee20000000a00 */
[----:B--2---:R-:W-:-:S04]  /*236a0*/  IMAD.WIDE R12, R14, 0x4, R12 ;  /* 0x000000040e0c7825 */ /* 0x004fc800078e020c */
[C---:B-1----:R-:W-:Y:S01]  /*236b0*/  @P0 IMAD.WIDE R2, R14.reuse, 0x4, R2 ;  /* 0x000000040e020825 */ /* 0x042fe200078e0202 */
[----:B------:R-:W2:Y:S04]  /*236c0*/  @P1 LDG.E R7, desc[UR46][R12.64] ;  /* 0x0000002e0c071981 */ /* 0x000ea8000c1e1900 */
[----:B------:R1:W5:Y:S01]  /*236d0*/  @P0 LDG.E R6, desc[UR46][R2.64] ;  /* 0x0000002e02060981 */ /* 0x000362000c1e1900 */
[----:B------:R-:W-:Y:S01]  /*236e0*/  ISETP.NE.U32.AND P0, PT, RZ, UR4, PT ;  /* 0x00000004ff007c0c */ /* 0x000fe2000bf05070 */
[----:B------:R-:W-:Y:S01]  /*236f0*/  ULDC UR4, c[0x0][0x288] ;  /* 0x0000a20000047ab9 */ /* 0x000fe20000000800 */
[C---:B---3--:R-:W-:Y:S01]  /*23700*/  @P3 IMAD.WIDE R10, R14.reuse, 0x4, R10 ;  /* 0x000000040e0a3825 */ /* 0x048fe200078e020a */
[----:B------:R-:W-:Y:S02]  /*23710*/  ISETP.NE.U32.AND P2, PT, RZ, UR6, PT ;  /* 0x00000006ff007c0c */ /* 0x000fe4000bf45070 */
[----:B------:R-:W-:Y:S01]  /*23720*/  ISETP.NE.AND.EX P0, PT, RZ, UR5, PT, P0 ;  /* 0x00000005ff007c0c */ /* 0x000fe2000bf05300 */
[----:B------:R-:W-:Y:S01]  /*23730*/  IMAD.MOV.U32 R8, RZ, RZ, RZ ;  /* 0x000000ffff087224 */ /* 0x000fe200078e00ff */
[----:B------:R-:W-:Y:S01]  /*23740*/  ISETP.NE.AND.EX P2, PT, RZ, UR7, PT, P2 ;  /* 0x00000007ff007c0c */ /* 0x000fe2000bf45320 */
[----:B------:R-:W-:Y:S01]  /*23750*/  IMAD.MOV.U32 R0, RZ, RZ, RZ ;  /* 0x000000ffff007224 */ /* 0x000fe200078e00ff */
[----:B-1----:R-:W1:Y:S01]  /*23760*/  LDC.64 R2, c[0x0][0xa10] ;  /* 0x00028400ff027b82 */ /* 0x002e620000000a00 */
[----:B0-----:R-:W-:-:S10]  /*23770*/  IMAD.WIDE R4, R14, 0x4, R4 ;  /* 0x000000040e047825 */ /* 0x001fd400078e0204 */
[----:B------:R0:W5:Y:S01]  /*23780*/  @P2 LDG.E R8, desc[UR46][R4.64] ;  /* 0x0000002e04082981 */ /* 0x000162000c1e1900 */
[----:B-1----:R-:W-:-:S05]  /*23790*/  IMAD.WIDE R2, R14, 0x4, R2 ;  /* 0x000000040e027825 */ /* 0x002fca00078e0202 */
[----:B------:R0:W5:Y:S04]  /*237a0*/  @P0 LDG.E R0, desc[UR46][R2.64] ;  /* 0x0000002e02000981 */ /* 0x000168000c1e1900 */
[----:B--2---:R1:W-:Y:S02]  /*237b0*/  STL [R1+0x48], R7 ;  /* 0x0000480701007387 */ /* 0x0043e40000100800 */
[----:B-1----:R-:W-:Y:S01]  /*237c0*/  IMAD.U32 R7, RZ, RZ, UR4 ;  /* 0x00000004ff077e24 */ /* 0x002fe2000f8e00ff */
[----:B------:R-:W-:-:S05]  /*237d0*/  ULDC.64 UR4, c[0x0][0x418] ;  /* 0x0001060000047ab9 */ /* 0x000fca0000000a00 */
[----:B------:R-:W2:Y:S01]  /*237e0*/  @P3 LDG.E R7, desc[UR46][R10.64] ;  /* 0x0000002e0a073981 */ /* 0x000ea2000c1e1900 */
[----:B------:R-:W-:-:S03]  /*237f0*/  UISETP.NE.U32.AND UP0, UPT, UR4, URZ, UPT ;  /* 0x0000003f0400728c */ /* 0x000fc6000bf05070 */
[----:B------:R-:W-:Y:S01]  /*23800*/  ULDC UR4, c[0x0][0x424] ;  /* 0x0001090000047ab9 */ /* 0x000fe20000000800 */
[----:B------:R-:W-:-:S03]  /*23810*/  UISETP.NE.AND.EX UP0, UPT, UR5, URZ, UPT, UP0 ;  /* 0x0000003f0500728c */ /* 0x000fc6000bf05300 */
[----:B------:R-:W-:Y:S01]  /*23820*/  ULDC UR5, c[0x0][0x2f0] ;  /* 0x0000bc0000057ab9 */ /* 0x000fe20000000800 */
[----:B------:R-:W-:Y:S01]  /*23830*/  USEL UR4, UR4, 0x1, UP0 ;  /* 0x0000000104047887 */ /* 0x000fe20008000000 */
[----:B--2---:R1:W-:Y:S04]  /*23840*/  STL [R1+0x38], R7 ;  /* 0x0000380701007387 */ /* 0x0043e80000100800 */
[----:B------:R0:W5:Y:S01]  /*23850*/  LDL R15, [R1+0x38] ;  /* 0x00003800010f7983 */ /* 0x0001620000100800 */
[----:B------:R-:W-:-:S03]  /*23860*/  UIMAD UR4, UR4, UR5, URZ ;  /* 0x00000005040472a4 */ /* 0x000fc6000f8e023f */
[----:B------:R-:W-:Y:S02]  /*23870*/  ULDC UR5, c[0x0][0x348] ;  /* 0x0000d20000057ab9 */ /* 0x000fe40000000800 */
[----:B------:R-:W-:Y:S02]  /*23880*/  IMAD.U32 R10, RZ, RZ, UR5 ;  /* 0x00000005ff0a7e24 */ /* 0x000fe4000f8e00ff */
[----:B-1----:R-:W-:Y:S01]  /*23890*/  IMAD.U32 R7, RZ, RZ, UR4 ;  /* 0x00000004ff077e24 */ /* 0x002fe2000f8e00ff */
[----:B0-----:R-:W-:Y:S06]  /*238a0*/  @P3 BRA `(.L_x_1754) ;  /* 0x0000000000143947 */ /* 0x001fec0003800000 */
[----:B------:R-:W-:Y:S05]  /*238b0*/  @!P1 BRA `(.L_x_1754) ;  /* 0x0000000000109947 */ /* 0x000fea0003800000 */
[----:B------:R-:W2:Y:S04]  /*238c0*/  LDG.E R9, desc[UR46][R12.64] ;  /* 0x0000002e0c097981 */ /* 0x000ea8000c1e1900 */
[----:B------:R-:W2:Y:S02]  /*238d0*/  LDG.E R12, desc[UR46][R12.64+0x4] ;  /* 0x0000042e0c0c7981 */ /* 0x000ea4000c1e1900 */
[----:B--2--5:R-:W-:-:S05]  /*238e0*/  IMAD.IADD R15, R12, 0x1, -R9 ;  /* 0x000000010c0f7824 */ /* 0x024fca00078e0a09 */
[----:B------:R0:W-:Y:S02]  /*238f0*/  STL [R1+0x38], R15 ;  /* 0x0000380f01007387 */ /* 0x0001e40000100800 */
.L_x_1754:
[----:B------:R-:W2:Y:S01]  /*23900*/  LDL.LU R11, [R1+0x8] ;  /* 0x00000800010b7983 */ /* 0x000ea20000300800 */
[----:B-----5:R-:W-:Y:S01]  /*23910*/  IMAD.IADD R8, R8, 0x1, R6 ;  /* 0x0000000108087824 */ /* 0x020fe200078e0206 */
[----:B------:R-:W-:Y:S02]  /*23920*/  ULDC.64 UR4, c[0x0][0xa20] ;  /* 0x0002880000047ab9 */ /* 0x000fe40000000a00 */
[----:B------:R-:W-:Y:S02]  /*23930*/  ISETP.NE.U32.AND P1, PT, RZ, UR4, PT ;  /* 0x00000004ff007c0c */ /* 0x000fe4000bf25070 */
[----:B------:R1:W-:Y:S02]  /*23940*/  STL [R1+0x1c], R8 ;  /* 0x00001c0801007387 */ /* 0x0003e40000100800 */
[----:B------:R-:W-:Y:S02]  /*23950*/  ISETP.NE.AND.EX P1, PT, RZ, UR5, PT, P1 ;  /* 0x00000005ff007c0c */ /* 0x000fe4000bf25310 */
[----:B--2---:R-:W-:-:S02]  /*23960*/  LOP3.LUT R18, R11, 0xff000000, RZ, 0xc0, !PT ;  /* 0xff0000000b127812 */ /* 0x004fc400078ec0ff */
[C---:B------:R-:W-:Y:S02]  /*23970*/  LOP3.LUT R9, R11.reuse, 0xff0000, RZ, 0xc0, !PT ;  /* 0x00ff00000b097812 */ /* 0x040fe400078ec0ff */
[----:B------:R-:W-:Y:S02]  /*23980*/  SHF.R.U32.HI R18, RZ, 0x8, R18 ;  /* 0x00000008ff127819 */ /* 0x000fe40000011612 */
[----:B------:R-:W-:Y:S02]  /*23990*/  LOP3.LUT R16, R11, 0xffff, RZ, 0xc0, !PT ;  /* 0x0000ffff0b107812 */ /* 0x000fe400078ec0ff */
[----:B------:R-:W-:-:S03]  /*239a0*/  LEA.HI R18, R9, R18, RZ, 0x10 ;  /* 0x0000001209127211 */ /* 0x000fc600078f80ff */
[----:B-1----:R-:W-:Y:S05]  /*239b0*/  @!P1 BRA `(.L_x_1755) ;  /* 0x0000000000109947 */ /* 0x002fea0003800000 */
[----:B------:R-:W1:Y:S02]  /*239c0*/  LDC.64 R4, c[0x0][0xa20] ;  /* 0x00028800ff047b82 */ /* 0x000e640000000a00 */
[----:B-1----:R-:W-:-:S05]  /*239d0*/  IMAD.WIDE R4, R14, 0x4, R4 ;  /* 0x000000040e047825 */ /* 0x002fca00078e0204 */
[----:B------:R1:W5:Y:S01]  /*239e0*/  LDG.E R7, desc[UR46][R4.64] ;  /* 0x0000002e04077981 */ /* 0x000362000c1e1900 */
[----:B------:R-:W-:Y:S05]  /*239f0*/  BRA `(.L_x_1756) ;  /* 0x0000000000107947 */ /* 0x000fea0003800000 */
.L_x_1755:
[----:B------:R-:W-:Y:S05]  /*23a00*/  @!P2 BRA `(.L_x_1756) ;  /* 0x00000000000ca947 */ /* 0x000fea0003800000 */
[----:B------:R-:W2:Y:S04]  /*23a10*/  LDG.E R7, desc[UR46][R4.64] ;  /* 0x0000002e04077981 */ /* 0x000ea8000c1e1900 */
[----:B------:R-:W2:Y:S02]  /*23a20*/  LDG.E R4, desc[UR46][R4.64+0x4] ;  /* 0x0000042e04047981 */ /* 0x000ea4000c1e1900 */
[----:B--2---:R-:W-:-:S07]  /*23a30*/  IMAD.IADD R7, R4, 0x1, -R7 ;  /* 0x0000000104077824 */ /* 0x004fce00078e0a07 */
.L_x_1756:
[----:B------:R-:W2:Y:S04]  /*23a40*/  LDL.LU R8, [R1+0x4] ;  /* 0x0000040001087983 */ /* 0x000ea80000300800 */
[----:B-1----:R-:W3:Y:S04]  /*23a50*/  @P0 LDG.E R4, desc[UR46][R2.64] ;  /* 0x0000002e02040981 */ /* 0x002ee8000c1e1900 */
[----:B------:R1:W3:Y:S01]  /*23a60*/  @P0 LDG.E R2, desc[UR46][R2.64+0x4] ;  /* 0x0000042e02020981 */ /* 0x0002e2000c1e1900 */
[----:B-----5:R-:W-:Y:S01]  /*23a70*/  IMAD.IADD R9, R7, 0x1, -R6 ;  /* 0x0000000107097824 */ /* 0x020fe200078e0a06 */
[----:B-1----:R-:W1:Y:S02]  /*23a80*/  LDC R3, c[0x0][0x448] ;  /* 0x00011200ff037b82 */ /* 0x002e640000000800 */
[----:B-1----:R-:W-:-:S13]  /*23a90*/  ISETP.NE.AND P1, PT, R3, 0x1, PT ;  /* 0x000000010300780c */ /* 0x002fda0003f25270 */
[----:B------:R-:W1:Y:S08]  /*23aa0*/  @P1 LDC R3, c[0x0][0x44c] ;  /* 0x00011300ff031b82 */ /* 0x000e700000000800 */
[----:B------:R-:W4:Y:S01]  /*23ab0*/  @P1 LDC R5, c[0x0][0x450] ;  /* 0x00011400ff051b82 */ /* 0x000f220000000800 */
[----:B--2---:R-:W-:-:S04]  /*23ac0*/  IMAD.SHL.U32 R12, R8, 0x80, RZ ;  /* 0x00000080080c7824 */ /* 0x004fc800078e00ff */
[----:B------:R-:W-:Y:S01]  /*23ad0*/  VIADD R7, R12, 0x7f ;  /* 0x0000007f0c077836 */ /* 0x000fe20000000000 */
[----:B------:R2:W-:Y:S01]  /*23ae0*/  STL [R1+0x34], R12 ;  /* 0x0000340c01007387 */ /* 0x0005e20000100800 */
[----:B---3--:R-:W-:Y:S02]  /*23af0*/  @P0 IMAD.IADD R10, R2, 0x1, -R4 ;  /* 0x00000001020a0824 */ /* 0x008fe400078e0a04 */
[----:B-1----:R-:W-:-:S04]  /*23b00*/  @P1 IMAD.HI.U32 R2, R7, R3, RZ ;  /* 0x0000000307021227 */ /* 0x002fc800078e00ff */
[----:B------:R-:W-:Y:S01]  /*23b10*/  IMAD.IADD R6, R9, 0x1, R10 ;  /* 0x0000000109067824 */ /* 0x000fe200078e020a */
[----:B----4-:R-:W-:-:S03]  /*23b20*/  @P1 SHF.R.U32.HI R7, RZ, R5, R2 ;  /* 0x00000005ff071219 */ /* 0x010fc60000011602 */
[C---:B------:R-:W-:Y:S01]  /*23b30*/  VIADD R2, R6.reuse, 0x5f ;  /* 0x0000005f06027836 */ /* 0x040fe20000000000 */
[----:B------:R-:W-:-:S03]  /*23b40*/  IADD3 R21, R6, 0x1, -R15 ;  /* 0x0000000106157810 */ /* 0x000fc60007ffe80f */
[----:B------:R-:W-:-:S04]  /*23b50*/  IMAD.HI R2, R2, 0x2aaaaaab, RZ ;  /* 0x2aaaaaab02027827 */ /* 0x000fc800078e02ff */
[----:B------:R-:W-:Y:S01]  /*23b60*/  IMAD.IADD R7, R21, 0x1, R7 ;  /* 0x0000000115077824 */ /* 0x000fe200078e0207 */
[----:B------:R-:W-:-:S04]  /*23b70*/  SHF.R.U32.HI R3, RZ, 0x1f, R2 ;  /* 0x0000001fff037819 */ /* 0x000fc80000011602 */
[----:B------:R-:W-:Y:S02]  /*23b80*/  LEA.HI.SX32 R11, R2, R3, 0x1c ;  /* 0x00000003020b7211 */ /* 0x000fe400078fe2ff */
[----:B------:R-:W1:Y:S03]  /*23b90*/  LDC.64 R2, c[0x0][0x9e0] ;  /* 0x00027800ff027b82 */ /* 0x000e660000000a00 */
[----:B------:R2:W-:Y:S01]  /*23ba0*/  STL [R1+0x5c], R11 ;  /* 0x00005c0b01007387 */ /* 0x0005e20000100800 */
[----:B-1----:R-:W-:Y:S01]  /*23bb0*/  ISETP.GE.AND P2, PT, R3, 0x1, PT ;  /* 0x000000010300780c */ /* 0x002fe20003f46270 */
        /* <DEDUP_REMOVED lines=13> */
.L_x_1759:
[----:B------:R-:W-:-:S13]  /*23c90*/  ISETP.NE.AND P3, PT, R3, 0x1, PT ;  /* 0x000000010300780c */ /* 0x000fda0003f65270 */
[----:B------:R-:W1:Y:S02]  /*23ca0*/  @P3 LDC.64 R4, c[0x0][0x9e8] ;  /* 0x00027a00ff043b82 */ /* 0x000e640000000a00 */
[----:B-1----:R-:W-:-:S05]  /*23cb0*/  @P3 IMAD.HI.U32 R4, R2, R4, RZ ;  /* 0x0000000402043227 */ /* 0x002fca00078e00ff */
[----:B------:R-:W-:-:S07]  /*23cc0*/  @P3 SHF.R.U32.HI R2, RZ, R5, R4 ;  /* 0x00000005ff023219 */ /* 0x000fce0000011604 */
.L_x_1760:
[----:B------:R-:W-:Y:S05]  /*23cd0*/  BSYNC B0 ;  /* 0x0000000000007941 */ /* 0x000fea0003800000 */
.L_x_1758:
[----:B------:R-:W-:-:S05]  /*23ce0*/  IMAD R2, R2, R3, R3 ;  /* 0x0000000302027224 */ /* 0x000fca00078e0203 */
[----:B------:R-:W-:-:S07]  /*23cf0*/  VIMNMX R8, R8, R2, PT ;  /* 0x0000000208087248 */ /* 0x000fce0003fe0100 */
.L_x_1757:
[----:B------:R-:W1:Y:S01]  /*23d00*/  @P1 LDC R4, c[0x0][0x44c] ;  /* 0x00011300ff041b82 */ /* 0x000e620000000800 */
[----:B------:R-:W-:Y:S01]  /*23d10*/  VIADD R8, R8, 0x5f ;  /* 0x0000005f08087836 */ /* 0x000fe20000000000 */
[----:B------:R-:W-:Y:S01]  /*23d20*/  ULDC UR4, c[0x0][0x9dc] ;  /* 0x0002770000047ab9 */ /* 0x000fe20000000800 */
[----:B------:R-:W-:Y:S02]  /*23d30*/  IMAD.MOV.U32 R2, RZ, RZ, R12 ;  /* 0x000000ffff027224 */ /* 0x000fe400078e000c */
[----:B------:R-:W-:-:S03]  /*23d40*/  IMAD.HI R8, R8, 0x2aaaaaab, RZ ;  /* 0x2aaaaaab08087827 */ /* 0x000fc600078e02ff */
[----:B------:R-:W2:Y:S01]  /*23d50*/  @P1 LDC R5, c[0x0][0x450] ;  /* 0x00011400ff051b82 */ /* 0x000ea20000000800 */
[----:B------:R-:W-:Y:S01]  /*23d60*/  IMAD.IADD R20, R6, 0x1, -R15 ;  /* 0x0000000106147824 */ /* 0x000fe200078e0a0f */
[----:B------:R-:W-:-:S04]  /*23d70*/  SHF.R.U32.HI R7, RZ, 0x1f, R8 ;  /* 0x0000001fff077819 */ /* 0x000fc80000011608 */
[----:B------:R-:W-:-:S04]  /*23d80*/  LEA.HI.SX32 R7, R8, R7, 0x1c ;  /* 0x0000000708077211 */ /* 0x000fc800078fe2ff */
[----:B------:R-:W-:Y:S01]  /*23d90*/  VIMNMX R7, R11, R7, PT ;  /* 0x000000070b077248 */ /* 0x000fe20003fe0100 */
[----:B-1----:R-:W-:-:S05]  /*23da0*/  @P1 IMAD.HI.U32 R4, R12, R4, RZ ;  /* 0x000000040c041227 */ /* 0x002fca00078e00ff */
[----:B--2---:R-:W-:-:S05]  /*23db0*/  @P1 SHF.R.U32.HI R2, RZ, R5, R4 ;  /* 0x00000005ff021219 */ /* 0x004fca0000011604 */
        /* <DEDUP_REMOVED lines=13> */
.L_x_1763:
[----:B------:R-:W-:-:S13]  /*23e90*/  ISETP.NE.AND P1, PT, R3, 0x1, PT ;  /* 0x000000010300780c */ /* 0x000fda0003f25270 */
[----:B------:R-:W1:Y:S02]  /*23ea0*/  @P1 LDC.64 R4, c[0x0][0x9e8] ;  /* 0x00027a00ff041b82 */ /* 0x000e640000000a00 */
[----:B-1----:R-:W-:-:S05]  /*23eb0*/  @P1 IMAD.HI.U32 R4, R2, R4, RZ ;  /* 0x0000000402041227 */ /* 0x002fca00078e00ff */
[----:B------:R-:W-:-:S07]  /*23ec0*/  @P1 SHF.R.U32.HI R2, RZ, R5, R4 ;  /* 0x00000005ff021219 */ /* 0x000fce0000011604 */
.L_x_1764:
[----:B------:R-:W-:Y:S05]  /*23ed0*/  BSYNC B0 ;  /* 0x0000000000007941 */ /* 0x000fea0003800000 */
.L_x_1762:
[----:B------:R-:W-:-:S05]  /*23ee0*/  IMAD R2, R2, R3, RZ ;  /* 0x0000000302027224 */ /* 0x000fca00078e02ff */
[----:B------:R-:W-:-:S07]  /*23ef0*/  VIMNMX R6, R6, R2, !PT ;  /* 0x0000000206067248 */ /* 0x000fce0007fe0100 */
.L_x_1761:
[----:B------:R-:W-:Y:S01]  /*23f00*/  IMAD.HI R6, R6, 0x2aaaaaab, RZ ;  /* 0x2aaaaaab06067827 */ /* 0x000fe200078e02ff */
[----:B------:R-:W-:Y:S01]  /*23f10*/  LOP3.LUT R12, R18, 0xff, RZ, 0xc0, !PT ;  /* 0x000000ff120c7812 */ /* 0x000fe200078ec0ff */
[----:B------:R-:W-:Y:S01]  /*23f20*/  BSSY B0, `(.L_x_1765) ;  /* 0x0000027000007945 */ /* 0x000fe20003800000 */
[----:B------:R-:W-:Y:S01]  /*23f30*/  SHF.R.U32.HI R18, RZ, 0x10, R18 ;  /* 0x00000010ff127819 */ /* 0x000fe20000011612 */
[----:B------:R-:W-:Y:S01]  /*23f40*/  IMAD.MOV.U32 R2, RZ, RZ, RZ ;  /* 0x000000ffff027224 */ /* 0x000fe200078e00ff */
[----:B------:R-:W-:Y:S01]  /*23f50*/  SHF.R.U32.HI R4, RZ, 0x1f, R6 ;  /* 0x0000001fff047819 */ /* 0x000fe20000011606 */
[----:B------:R1:W-:Y:S03]  /*23f60*/  STL [R1+0x50], R12 ;  /* 0x0000500c01007387 */ /* 0x0003e60000100800 */
[----:B------:R-:W-:-:S04]  /*23f70*/  LEA.HI.SX32 R4, R6, R4, 0x1c ;  /* 0x0000000406047211 */ /* 0x000fc800078fe2ff */
[----:B------:R-:W-:-:S04]  /*23f80*/  VIMNMX R4, RZ, R4, !PT ;  /* 0x00000004ff047248 */ /* 0x000fc80007fe0100 */
[----:B------:R-:W-:-:S13]  /*23f90*/  ISETP.GT.AND P1, PT, R7, R4, PT ;  /* 0x000000040700720c */ /* 0x000fda0003f24270 */
[----:B-1----:R-:W-:Y:S05]  /*23fa0*/  @!P1 BRA `(.L_x_1766) ;  /* 0x0000000000789947 */ /* 0x002fea0003800000 */
[----:B------:R-:W-:Y:S01]  /*23fb0*/  ISETP.NE.AND P1, PT, R18, RZ, PT ;  /* 0x000000ff1200720c */ /* 0x000fe20003f25270 */
[----:B------:R-:W-:-:S03]  /*23fc0*/  ULDC UR4, c[0x0][0x9f0] ;  /* 0x00027c0000047ab9 */ /* 0x000fc60000000800 */
[----:B------:R-:W-:-:S04]  /*23fd0*/  SEL R5, R18, UR4, P1 ;  /* 0x0000000412057c07 */ /* 0x000fc80008800000 */
[----:B------:R-:W-:Y:S02]  /*23fe0*/  IABS R6, R5 ;  /* 0x0000000500067213 */ /* 0x000fe40000000000 */
[----:B------:R-:W-:Y:S02]  /*23ff0*/  IADD3 R8, R5, -0x1, R7 ;  /* 0xffffffff05087810 */ /* 0x000fe40007ffe007 */
[----:B------:R-:W1:Y:S03]  /*24000*/  I2F.RP R2, R6 ;  /* 0x0000000600027306 */ /* 0x000e660000209400 */
[----:B------:R-:W-:-:S05]  /*24010*/  IMAD.IADD R8, R8, 0x1, -R4 ;  /* 0x0000000108087824 */ /* 0x000fca00078e0a04 */
[----:B-1----:R-:W1:Y:S02]  /*24020*/  MUFU.RCP R2, R2 ;  /* 0x0000000200027308 */ /* 0x002e640000001000 */
[----:B-1----:R-:W-:-:S06]  /*24030*/  VIADD R2, R2, 0xffffffe ;  /* 0x0ffffffe02027836 */ /* 0x002fcc0000000000 */
[----:B------:R1:W2:Y:S02]  /*24040*/  F2I.FTZ.U32.TRUNC.NTZ R3, R2 ;  /* 0x0000000200037305 */ /* 0x0002a4000021f000 */
[----:B-1----:R-:W-:-:S04]  /*24050*/  LOP3.LUT R2, R8, R5, RZ, 0x3c, !PT ;  /* 0x0000000508027212 */ /* 0x002fc800078e3cff */
[----:B------:R-:W-:Y:S01]  /*24060*/  ISETP.GE.AND P1, PT, R2, RZ, PT ;  /* 0x000000ff0200720c */ /* 0x000fe20003f26270 */
[----:B--2---:R-:W-:-:S04]  /*24070*/  IMAD.MOV R2, RZ, RZ, -R3 ;  /* 0x000000ffff027224 */ /* 0x004fc800078e0a03 */
[----:B------:R-:W-:Y:S02]  /*24080*/  IMAD R11, R2, R6, RZ ;  /* 0x00000006020b7224 */ /* 0x000fe400078e02ff */
[----:B------:R-:W-:-:S04]  /*24090*/  IMAD.MOV.U32 R2, RZ, RZ, RZ ;  /* 0x000000ffff027224 */ /* 0x000fc800078e00ff */
[----:B------:R-:W-:Y:S01]  /*240a0*/  IMAD.HI.U32 R11, R3, R11, R2 ;  /* 0x0000000b030b7227 */ /* 0x000fe200078e0002 */
[----:B------:R-:W-:Y:S02]  /*240b0*/  IABS R2, R5 ;  /* 0x0000000500027213 */ /* 0x000fe40000000000 */
[----:B------:R-:W-:-:S03]  /*240c0*/  IABS R3, R8 ;  /* 0x0000000800037213 */ /* 0x000fc60000000000 */
[----:B------:R-:W-:-:S04]  /*240d0*/  IMAD.MOV R2, RZ, RZ, -R2 ;  /* 0x000000ffff027224 */ /* 0x000fc800078e0a02 */
        /* <DEDUP_REMOVED lines=8> */
[----:B------:R-:W-:-:S03]  /*24160*/  ISETP.NE.AND P2, PT, R5, RZ, PT ;  /* 0x000000ff0500720c */ /* 0x000fc60003f45270 */
[----:B------:R-:W-:-:S10]  /*24170*/  @!P1 IMAD.MOV R2, RZ, RZ, -R2 ;  /* 0x000000ffff029224 */ /* 0x000fd400078e0a02 */
[----:B------:R-:W-:-:S07]  /*24180*/  @!P2 LOP3.LUT R2, RZ, R5, RZ, 0x33, !PT ;  /* 0x00000005ff02a212 */ /* 0x000fce00078e33ff */
.L_x_1766:
[----:B------:R-:W-:Y:S05]  /*24190*/  BSYNC B0 ;  /* 0x0000000000007941 */ /* 0x000fea0003800000 */
.L_x_1765:
[----:B------:R-:W-:Y:S01]  /*241a0*/  IMAD R4, R12, R2, R4 ;  /* 0x000000020c047224 */ /* 0x000fe200078e0204 */
[----:B------:R-:W-:Y:S01]  /*241b0*/  BSSY B0, `(.L_x_1767) ;  /* 0x000013b000007945 */ /* 0x000fe20003800000 */
[----:B------:R-:W-:-:S03]  /*241c0*/  PLOP3.LUT P5, PT, PT, PT, PT, 0x80, 0x0 ;  /* 0x000000000000781c */ /* 0x000fc60003faf070 */
        /* <DEDUP_REMOVED lines=22> */
.L_x_1960:
[----:B--2---:R-:W-:Y:S02]  /*24330*/  ISETP.NE.AND P0, PT, R14, RZ, PT ;  /* 0x000000ff0e00720c */ /* 0x004fe40003f05270 */
[----:B------:R-:W-:-:S11]  /*24340*/  PLOP3.LUT P2, PT, PT, PT, PT, 0x8, 0x0 ;  /* 0x000000000000781c */ /* 0x000fd60003f4e170 */
[----:B------:R-:W-:Y:S05]  /*24350*/  @P0 BRA `(.L_x_1770) ;  /* 0x00000000000c0947 */ /* 0x000fea0003800000 */
[----:B------:R-:W-:-:S03]  /*24360*/  UMOV UR4, 0xffffffff ;  /* 0xffffffff00047882 */ /* 0x000fc60000000000 */
[----:B------:R-:W-:Y:S05]  /*24370*/  BRA.DIV UR4, `(.L_x_1771) ;  /* 0x0000007e040c7947 */ /* 0x000fea000b800000 */
[----:B------:R-:W-:-:S13]  /*24380*/  ELECT P2, URZ, PT ;  /* 0x00000000003f782f */ /* 0x000fda0003840000 */
.L_x_1770:
[----:B-1----:R-:W2:Y:S01]  /*24390*/  LDL R4, [R1+0x58] ;  /* 0x0000580001047983 */ /* 0x002ea20000100800 */
[----:B------:R-:W-:Y:S01]  /*243a0*/  BSSY B1, `(.L_x_1772) ;  /* 0x0000008000017945 */ /* 0x000fe20003800000 */
[----:B--2---:R-:W-:-:S05]  /*243b0*/  VIADD R4, R4, 0x1 ;  /* 0x0000000104047836 */ /* 0x004fca0000000000 */
[----:B------:R-:W-:-:S04]  /*243c0*/  LEA.HI R5, R4, R4, RZ, 0x1 ;  /* 0x0000000404057211 */ /* 0x000fc800078f08ff */
[----:B------:R-:W-:-:S05]  /*243d0*/  LOP3.LUT R5, R5, 0xfffffffe, RZ, 0xc0, !PT ;  /* 0xfffffffe05057812 */ /* 0x000fca00078ec0ff */
[----:B------:R-:W-:-:S05]  /*243e0*/  IMAD.IADD R4, R4, 0x1, -R5 ;  /* 0x0000000104047824 */ /* 0x000fca00078e0a05 */
[----:B------:R-:W-:-:S04]  /*243f0*/  SHF.L.U32 R4, R4, 0x1f, RZ ;  /* 0x0000001f04047819 */ /* 0x000fc800000006ff */
[----:B------:R-:W1:Y:S02]  /*24400*/  SYNCS.PHASECHK.TRANS64.TRYWAIT P0, [R19+URZ+0x2a820], R4 ;  /* 0x02a82004130075a7 */ /* 0x000e64000800017f */
[----:B-1----:R-:W-:Y:S05]  /*24410*/  @!P0 BRA `(.L_x_1773) ;  /* 0x0000007c00088947 */ /* 0x002fea0003800000 */
.L_x_1963:
[----:B------:R-:W-:Y:S05]  /*24420*/  BSYNC B1 ;  /* 0x0000000000017941 */ /* 0x000fea0003800000 */
.L_x_1772:
[----:B------:R-:W-:Y:S04]  /*24430*/  BSSY B1, `(.L_x_1774) ;  /* 0x000007c000017945 */ /* 0x000fe80003800000 */
[----:B------:R-:W-:Y:S05]  /*24440*/  @!P2 BRA `(.L_x_1775) ;  /* 0x0000000400e8a947 */ /* 0x000fea0003800000 */
[----:B------:R-:W2:Y:S04]  /*24450*/  LDL R6, [R1+0x14] ;  /* 0x0000140001067983 */ /* 0x000ea80000100800 */
[----:B------:R-:W3:Y:S01]  /*24460*/  LDL R7, [R1+0x20] ;  /* 0x0000200001077983 */ /* 0x000ee20000100800 */
[----:B------:R-:W-:Y:S01]  /*24470*/  BSSY B2, `(.L_x_1776) ;  /* 0x0000008000027945 */ /* 0x000fe20003800000 */
[----:B------:R-:W4:Y:S02]  /*24480*/  S2R R5, SR_TID.X ;  /* 0x0000000000057919 */ /* 0x000f240000002100 */
[----:B----4-:R-:W-:-:S04]  /*24490*/  LOP3.LUT R5, R5, 0x7f, RZ, 0xc0, !PT ;  /* 0x0000007f05057812 */ /* 0x010fc800078ec0ff */
[----:B------:R-:W-:Y:S01]  /*244a0*/  ISETP.NE.AND P4, PT, R5, RZ, PT ;  /* 0x000000ff0500720c */ /* 0x000fe20003f85270 */
[----:B--2---:R-:W-:Y:S01]  /*244b0*/  IMAD R6, R6, 0x8, R19 ;  /* 0x0000000806067824 */ /* 0x004fe200078e0213 */
[----:B---3--:R-:W-:-:S04]  /*244c0*/  SHF.L.U32 R10, R7, 0x1f, RZ ;  /* 0x0000001f070a7819 */ /* 0x008fc800000006ff */
[----:B------:R-:W2:Y:S02]  /*244d0*/  SYNCS.PHASECHK.TRANS64.TRYWAIT P0, [R6+URZ+0x2a8a0], R10 ;  /* 0x02a8a00a060075a7 */ /* 0x000ea4000800017f */
[----:B--2---:R-:W-:Y:S05]  /*244e0*/  @!P0 BRA `(.L_x_1777) ;  /* 0x0000007800e88947 */ /* 0x004fea0003800000 */
.L_x_1964:
[----:B------:R-:W-:Y:S05]  /*244f0*/  BSYNC B2 ;  /* 0x0000000000027941 */ /* 0x000fea0003800000 */
.L_x_1776:
[----:B------:R-:W-:Y:S04]  /*24500*/  BSSY B2, `(.L_x_1778) ;  /* 0x0000007000027945 */ /* 0x000fe80003800000 */
[----:B------:R-:W-:Y:S05]  /*24510*/  @P4 BRA `(.L_x_1779) ;  /* 0x0000000000144947 */ /* 0x000fea0003800000 */
[----:B------:R-:W-:Y:S01]  /*24520*/  LOP3.LUT P0, RZ, R17, 0x1, RZ, 0xc0, !PT ;  /* 0x0000000111ff7812 */ /* 0x000fe2000780c0ff */
[----:B-1----:R-:W-:-:S04]  /*24530*/  IMAD.MOV.U32 R4, RZ, RZ, 0x9000 ;  /* 0x00009000ff047424 */ /* 0x002fc800078e00ff */
[----:B------:R3:W-:Y:S08]  /*24540*/  SYNCS.ARRIVE.TRANS64 RZ, [R6+URZ+0x2a890], R4 ;  /* 0x02a8900406ff79a7 */ /* 0x0007f0000800003f */
[----:B------:R-:W-:Y:S05]  /*24550*/  @!P0 BRA `(.L_x_1779) ;  /* 0x0000000000048947 */ /* 0x000fea0003800000 */
[----:B------:R-:W-:Y:S01]  /*24560*/  BPT.TRAP 0x1 ;  /* 0x000000040000795c */ /* 0x000fe20000300000 */
.L_x_1779:
[----:B------:R-:W-:Y:S05]  /*24570*/  BSYNC B2 ;  /* 0x0000000000027941 */ /* 0x000fea0003800000 */
.L_x_1778:
[----:B-1-3--:R-:W3:Y:S01]  /*24580*/  LDL R4, [R1+0x14] ;  /* 0x0000140001047983 */ /* 0x00aee20000100800 */
[----:B------:R-:W-:Y:S01]  /*24590*/  IMAD.MOV.U32 R12, RZ, RZ, RZ ;  /* 0x000000ffff0c7224 */ /* 0x000fe200078e00ff */
[----:B------:R-:W-:Y:S01]  /*245a0*/  UIADD3 UR4, UP0, UR36, 0x570, URZ ;  /* 0x0000057024047890 */ /* 0x000fe2000ff1e03f */
[----:B------:R-:W-:Y:S01]  /*245b0*/  IMAD R5, R8, 0x60, R0 ;  /* 0x0000006008057824 */ /* 0x000fe200078e0200 */
[----:B------:R-:W-:Y:S01]  /*245c0*/  PLOP3.LUT P0, PT, PT, PT, PT, 0x80, 0x0 ;  /* 0x000000000000781c */ /* 0x000fe20003f0f070 */
[----:B------:R-:W-:Y:S01]  /*245d0*/  UMOV UR6, 0x0 ;  /* 0x0000000000067882 */ /* 0x000fe20000000000 */
[----:B------:R-:W-:Y:S01]  /*245e0*/  R2UR UR10, R12 ;  /* 0x000000000c0a72ca */ /* 0x000fe200000e0000 */
[----:B------:R-:W-:Y:S01]  /*245f0*/  VIADD R5, R5, 0xffffffa0 ;  /* 0xffffffa005057836 */ /* 0x000fe20000000000 */
[----:B------:R-:W-:Y:S01]  /*24600*/  UIADD3.X UR5, URZ, UR37, URZ, UP0, !UPT ;  /* 0x000000253f057290 */ /* 0x000fe200087fe43f */
[----:B------:R-:W-:Y:S01]  /*24610*/  UMOV UR7, 0x12f00000 ;  /* 0x12f0000000077882 */ /* 0x000fe20000000000 */
[----:B---3--:R-:W-:-:S02]  /*24620*/  IMAD R9, R4, 0x9000, R19 ;  /* 0x0000900004097824 */ /* 0x008fc400078e0213 */
[----:B------:R-:W-:Y:S02]  /*24630*/  VIADD R4, R6, 0x2a890 ;  /* 0x0002a89006047836 */ /* 0x000fe40000000000 */
[----:B------:R-:W-:-:S07]  /*24640*/  VIADD R7, R9, 0x18400 ;  /* 0x0001840009077836 */ /* 0x000fce0000000000 */
.L_x_1780:
        /* <DEDUP_REMOVED lines=16> */
.L_x_1781:
        /* <DEDUP_REMOVED lines=15> */
.L_x_1782:
        /* <DEDUP_REMOVED lines=13> */
.L_x_1965:
[----:B------:R-:W-:Y:S05]  /*24910*/  BSYNC B2 ;  /* 0x0000000000027941 */ /* 0x000fea0003800000 */
.L_x_1783:
[----:B------:R-:W-:Y:S01]  /*24920*/  BSSY B2, `(.L_x_1785) ;  /* 0x0000009000027945 */ /* 0x000fe20003800000 */
[----:B-12---:R-:W-:Y:S02]  /*24930*/  IMAD.MOV.U32 R10, RZ, RZ, 0x0 ;  /* 0x00000000ff0a7424 */ /* 0x006fe400078e00ff */
[----:B------:R-:W-:Y:S01]  /*24940*/  IMAD.MOV.U32 R11, RZ, RZ, 0x12f00000 ;  /* 0x12f00000ff0b7424 */ /* 0x000fe200078e00ff */
[----:B------:R-:W-:Y:S06]  /*24950*/  @P4 BRA `(.L_x_1786) ;  /* 0x0000000000144947 */ /* 0x000fec0003800000 */
[----:B------:R-:W-:Y:S01]  /*24960*/  LOP3.LUT P0, RZ, R17, 0x1, RZ, 0xc0, !PT ;  /* 0x0000000111ff7812 */ /* 0x000fe2000780c0ff */
[----:B------:R-:W-:-:S04]  /*24970*/  IMAD.MOV.U32 R4, RZ, RZ, 0x6000 ;  /* 0x00006000ff047424 */ /* 0x000fc800078e00ff */
[----:B------:R1:W-:Y:S08]  /*24980*/  SYNCS.ARRIVE.TRANS64 RZ, [R6+URZ+0x2a8b0], R4 ;  /* 0x02a8b00406ff79a7 */ /* 0x0003f0000800003f */
[----:B------:R-:W-:Y:S05]  /*24990*/  @!P0 BRA `(.L_x_1786) ;  /* 0x0000000000048947 */ /* 0x000fea0003800000 */
[----:B------:R-:W-:Y:S01]  /*249a0*/  BPT.TRAP 0x1 ;  /* 0x000000040000795c */ /* 0x000fe20000300000 */
.L_x_1786:
[----:B------:R-:W-:Y:S05]  /*249b0*/  BSYNC B2 ;  /* 0x0000000000027941 */ /* 0x000fea0003800000 */
.L_x_1785:
[----:B-1----:R-:W2:Y:S01]  /*249c0*/  LDL R4, [R1+0x14] ;  /* 0x0000140001047983 */ /* 0x002ea20000100800 */
[----:B------:R-:W-:Y:S01]  /*249d0*/  R2UR UR10, R12 ;  /* 0x000000000c0a72ca */ /* 0x000fe200000e0000 */
[----:B------:R-:W-:Y:S01]  /*249e0*/  UIADD3 UR4, UP0, UR36, 0x670, URZ ;  /* 0x0000067024047890 */ /* 0x000fe2000ff1e03f */
[----:B------:R-:W-:Y:S01]  /*249f0*/  R2UR UR6, R10 ;  /* 0x000000000a0672ca */ /* 0x000fe200000e0000 */
[----:B------:R-:W-:Y:S01]  /*24a00*/  VIADD R6, R6, 0x2a8b0 ;  /* 0x0002a8b006067836 */ /* 0x000fe20000000000 */
[----:B------:R-:W-:Y:S01]  /*24a10*/  R2UR UR7, R11 ;  /* 0x000000000b0772ca */ /* 0x000fe200000e0000 */
[----:B------:R-:W-:Y:S01]  /*24a20*/  UIADD3.X UR5, URZ, UR37, URZ, UP0, !UPT ;  /* 0x000000253f057290 */ /* 0x000fe200087fe43f */
[----:B------:R-:W-:Y:S01]  /*24a30*/  PLOP3.LUT P0, PT, PT, PT, PT, 0x80, 0x0 ;  /* 0x000000000000781c */ /* 0x000fe20003f0f070 */
[----:B--2---:R-:W-:-:S04]  /*24a40*/  IMAD R7, R4, 0x6000, R19 ;  /* 0x0000600004077824 */ /* 0x004fc800078e0213 */
[----:B------:R-:W-:-:S08]  /*24a50*/  VIADD R4, R7, 0x400 ;  /* 0x0000040007047836 */ /* 0x000fd00000000000 */
.L_x_1787:
        /* <DEDUP_REMOVED lines=10> */
[----:B------:R-:W-:Y:S01]  /*24b00*/  R2UR UR10, R13 ;  /* 0x000000000d0a72ca */ /* 0x000fe200000e0000 */
[----:B------:R-:W-:Y:S01]  /*24b10*/  VIADD R4, R7, 0x3400 ;  /* 0x0000340007047836 */ /* 0x000fe20000000000 */
[----:B------:R-:W-:Y:S02]  /*24b20*/  R2UR UR6, R10 ;  /* 0x000000000a0672ca */ /* 0x000fe400000e0000 */
[----:B------:R-:W-:Y:S02]  /*24b30*/  R2UR UR7, R11 ;  /* 0x000000000b0772ca */ /* 0x000fe400000e0000 */
[----:B------:R-:W-:-:S13]  /*24b40*/  PLOP3.LUT P0, PT, PT, PT, PT, 0x80, 0x0 ;  /* 0x000000000000781c */ /* 0x000fda0003f0f070 */
.L_x_1788:
        /* <DEDUP_REMOVED lines=10> */
.L_x_1775:
[----:B------:R-:W-:Y:S05]  /*24bf0*/  BSYNC B1 ;  /* 0x0000000000017941 */ /* 0x000fea0003800000 */
.L_x_1774:
[----:B------:R-:W1:Y:S04]  /*24c00*/  LDL.LU R9, [R1+0x14] ;  /* 0x0000140001097983 */ /* 0x000e680000300800 */
[----:B------:R-:W2:Y:S01]  /*24c10*/  LDL.LU R7, [R1+0x20] ;  /* 0x0000200001077983 */ /* 0x000ea20000300800 */
[----:B------:R-:W-:Y:S01]  /*24c20*/  PLOP3.LUT P5, PT, PT, PT, PT, 0x8, 0x0 ;  /* 0x000000000000781c */ /* 0x000fe20003fae170 */
[----:B-1----:R-:W-:Y:S02]  /*24c30*/  VIADD R4, R9, 0x1 ;  /* 0x0000000109047836 */ /* 0x002fe40000000000 */
        /* <DEDUP_REMOVED lines=9> */
.L_x_1804:
[----:B------:R-:W-:Y:S05]  /*24cd0*/  YIELD ;  /* 0x0000000000007946 */ /* 0x000fea0003800000 */
[----:B------:R-:W-:Y:S04]  /*24ce0*/  BSSY B1, `(.L_x_1789) ;  /* 0x000007b000017945 */ /* 0x000fe80003800000 */
[----:B--2---:R-:W-:Y:S05]  /*24cf0*/  @!P2 BRA `(.L_x_1790) ;  /* 0x0000000400e4a947 */ /* 0x004fea0003800000 */
[----:B------:R-:W2:Y:S04]  /*24d00*/  LDL R6, [R1+0x14] ;  /* 0x0000140001067983 */ /* 0x000ea80000100800 */
[----:B------:R-:W3:Y:S01]  /*24d10*/  LDL R5, [R1+0x20] ;  /* 0x0000200001057983 */ /* 0x000ee20000100800 */
[----:B------:R-:W-:Y:S01]  /*24d20*/  BSSY B2, `(.L_x_1791) ;  /* 0x0000008000027945 */ /* 0x000fe20003800000 */
[----:B-1----:R-:W1:Y:S02]  /*24d30*/  S2R R4, SR_TID.X ;  /* 0x0000000000047919 */ /* 0x002e640000002100 */
[----:B-1----:R-:W-:-:S04]  /*24d40*/  LOP3.LUT R4, R4, 0x7f, RZ, 0xc0, !PT ;  /* 0x0000007f04047812 */ /* 0x002fc800078ec0ff */
[----:B------:R-:W-:Y:S01]  /*24d50*/  ISETP.NE.AND P1, PT, R4, RZ, PT ;  /* 0x000000ff0400720c */ /* 0x000fe20003f25270 */
[----:B--2---:R-:W-:Y:S01]  /*24d60*/  IMAD R8, R6, 0x8, R19 ;  /* 0x0000000806087824 */ /* 0x004fe200078e0213 */
[----:B---3--:R-:W-:-:S04]  /*24d70*/  SHF.L.U32 R7, R5, 0x1f, RZ ;  /* 0x0000001f05077819 */ /* 0x008fc800000006ff */
[----:B------:R-:W1:Y:S02]  /*24d80*/  SYNCS.PHASECHK.TRANS64.TRYWAIT P0, [R8+URZ+0x2a8a0], R7 ;  /* 0x02a8a007080075a7 */ /* 0x000e64000800017f */
[----:B-1----:R-:W-:Y:S05]  /*24d90*/  @!P0 BRA `(.L_x_1792) ;  /* 0x0000007000e48947 */ /* 0x002fea0003800000 */
.L_x_1966:
[----:B------:R-:W-:Y:S05]  /*24da0*/  BSYNC B2 ;  /* 0x0000000000027941 */ /* 0x000fea0003800000 */
.L_x_1791:
[----:B------:R-:W-:Y:S04]  /*24db0*/  BSSY B2, `(.L_x_1793) ;  /* 0x0000007000027945 */ /* 0x000fe80003800000 */
[----:B------:R-:W-:Y:S05]  /*24dc0*/  @P1 BRA `(.L_x_1794) ;  /* 0x0000000000141947 */ /* 0x000fea0003800000 */
[----:B------:R-:W-:Y:S01]  /*24dd0*/  LOP3.LUT P0, RZ, R17, 0x1, RZ, 0xc0, !PT ;  /* 0x0000000111ff7812 */ /* 0x000fe2000780c0ff */
[----:B------:R-:W-:-:S04]  /*24de0*/  IMAD.MOV.U32 R4, RZ, RZ, 0x9000 ;  /* 0x00009000ff047424 */ /* 0x000fc800078e00ff */
[----:B------:R2:W-:Y:S08]  /*24df0*/  SYNCS.ARRIVE.TRANS64 RZ, [R8+URZ+0x2a890], R4 ;  /* 0x02a8900408ff79a7 */ /* 0x0005f0000800003f */
[----:B------:R-:W-:Y:S05]  /*24e00*/  @!P0 BRA `(.L_x_1794) ;  /* 0x0000000000048947 */ /* 0x000fea0003800000 */
[----:B------:R-:W-:Y:S01]  /*24e10*/  BPT.TRAP 0x1 ;  /* 0x000000040000795c */ /* 0x000fe20000300000 */
.L_x_1794:
[----:B------:R-:W-:Y:S05]  /*24e20*/  BSYNC B2 ;  /* 0x0000000000027941 */ /* 0x000fea0003800000 */
.L_x_1793:
[----:B--2---:R-:W2:Y:S01]  /*24e30*/  LDL R4, [R1+0x14] ;  /* 0x0000140001047983 */ /* 0x004ea20000100800 */
        /* <DEDUP_REMOVED lines=11> */
.L_x_1795:
        /* <DEDUP_REMOVED lines=10> */
[----:B------:R-:W-:Y:S01]  /*24f90*/  IMAD.MOV.U32 R13, RZ, RZ, 0x40 ;  /* 0x00000040ff0d7424 */ /* 0x000fe200078e00ff */
[----:B------:R-:W-:Y:S01]  /*24fa0*/  PLOP3.LUT P0, PT, PT, PT, PT, 0x80, 0x0 ;  /* 0x000000000000781c */ /* 0x000fe20003f0f070 */
[----:B------:R-:W-:Y:S01]  /*24fb0*/  VIADD R10, R6, 0x1b400 ;  /* 0x0001b400060a7836 */ /* 0x000fe20000000000 */
[----:B------:R-:W-:Y:S01]  /*24fc0*/  UMOV UR6, 0x0 ;  /* 0x0000000000067882 */ /* 0x000fe20000000000 */
[----:B------:R-:W-:Y:S01]  /*24fd0*/  UMOV UR7, 0x12f00000 ;  /* 0x12f0000000077882 */ /* 0x000fe20000000000 */
[----:B------:R-:W-:-:S15]  /*24fe0*/  R2UR UR10, R13 ;  /* 0x000000000d0a72ca */ /* 0x000fde00000e0000 */
.L_x_1796:
        /* <DEDUP_REMOVED lines=10> */
[----:B------:R-:W-:Y:S01]  /*25090*/  VIADD R6, R6, 0x1e400 ;  /* 0x0001e40006067836 */ /* 0x000fe20000000000 */
[----:B------:R-:W-:Y:S01]  /*250a0*/  PLOP3.LUT P0, PT, PT, PT, PT, 0x80, 0x0 ;  /* 0x000000000000781c */ /* 0x000fe20003f0f070 */
[----:B------:R-:W-:Y:S01]  /*250b0*/  UMOV UR6, 0x0 ;  /* 0x0000000000067882 */ /* 0x000fe20000000000 */
[----:B------:R-:W-:Y:S01]  /*250c0*/  UMOV UR7, 0x12f00000 ;  /* 0x12f0000000077882 */ /* 0x000fe20000000000 */
[----:B------:R-:W-:-:S10]  /*250d0*/  UMOV UR10, 0x80 ;  /* 0x00000080000a7882 */ /* 0x000fd40000000000 */
.L_x_1797:
        /* <DEDUP_REMOVED lines=10> */
[----:B------:R-:W2:Y:S01]  /*25180*/  SYNCS.PHASECHK.TRANS64.TRYWAIT P0, [R8+URZ+0x2a8c0], R7 ;  /* 0x02a8c007080075a7 */ /* 0x000ea2000800017f */
[----:B------:R-:W-:Y:S04]  /*25190*/  BSSY B2, `(.L_x_1798) ;  /* 0x0000002000027945 */ /* 0x000fe80003800000 */
[----:B--2---:R-:W-:Y:S05]  /*251a0*/  @!P0 BRA `(.L_x_1799) ;  /* 0x0000006c00f48947 */ /* 0x004fea0003800000 */
.L_x_1967:
[----:B------:R-:W-:Y:S05]  /*251b0*/  BSYNC B2 ;  /* 0x0000000000027941 */ /* 0x000fea0003800000 */
.L_x_1798:
[----:B------:R-:W-:Y:S01]  /*251c0*/  BSSY B2, `(.L_x_1800) ;  /* 0x0000009000027945 */ /* 0x000fe20003800000 */
[----:B------:R-:W-:Y:S02]  /*251d0*/  IMAD.MOV.U32 R10, RZ, RZ, 0x0 ;  /* 0x00000000ff0a7424 */ /* 0x000fe400078e00ff */
[----:B------:R-:W-:Y:S01]  /*251e0*/  IMAD.MOV.U32 R11, RZ, RZ, 0x12f00000 ;  /* 0x12f00000ff0b7424 */ /* 0x000fe200078e00ff */
[----:B------:R-:W-:Y:S06]  /*251f0*/  @P1 BRA `(.L_x_1801) ;  /* 0x0000000000141947 */ /* 0x000fec0003800000 */
[----:B------:R-:W-:Y:S01]  /*25200*/  LOP3.LUT P0, RZ, R17, 0x1, RZ, 0xc0, !PT ;  /* 0x0000000111ff7812 */ /* 0x000fe2000780c0ff */
[----:B------:R-:W-:-:S04]  /*25210*/  IMAD.MOV.U32 R4, RZ, RZ, 0x6000 ;  /* 0x00006000ff047424 */ /* 0x000fc800078e00ff */
[----:B------:R3:W-:Y:S08]  /*25220*/  SYNCS.ARRIVE.TRANS64 RZ, [R8+URZ+0x2a8b0], R4 ;  /* 0x02a8b00408ff79a7 */ /* 0x0007f0000800003f */
[----:B------:R-:W-:Y:S05]  /*25230*/  @!P0 BRA `(.L_x_1801) ;  /* 0x0000000000048947 */ /* 0x000fea0003800000 */
[----:B------:R-:W-:Y:S01]  /*25240*/  BPT.TRAP 0x1 ;  /* 0x000000040000795c */ /* 0x000fe20000300000 */
.L_x_1801:
[----:B------:R-:W-:Y:S05]  /*25250*/  BSYNC B2 ;  /* 0x0000000000027941 */ /* 0x000fea0003800000 */
.L_x_1800:
[----:B---3--:R-:W3:Y:S01]  /*25260*/  LDL R4, [R1+0x14] ;  /* 0x0000140001047983 */ /* 0x008ee20000100800 */
[----:B------:R-:W-:Y:S01]  /*25270*/  R2UR UR10, R12 ;  /* 0x000000000c0a72ca */ /* 0x000fe200000e0000 */
[----:B------:R-:W-:Y:S01]  /*25280*/  UIADD3 UR4, UP0, UR36, 0x670, URZ ;  /* 0x0000067024047890 */ /* 0x000fe2000ff1e03f */
[----:B------:R-:W-:Y:S01]  /*25290*/  R2UR UR6, R10 ;  /* 0x000000000a0672ca */ /* 0x000fe200000e0000 */
[----:B-12---:R-:W-:Y:S01]  /*252a0*/  VIADD R8, R8, 0x2a8b0 ;  /* 0x0002a8b008087836 */ /* 0x006fe20000000000 */
[----:B------:R-:W-:Y:S01]  /*252b0*/  R2UR UR7, R11 ;  /* 0x000000000b0772ca */ /* 0x000fe200000e0000 */
[----:B------:R-:W-:Y:S01]  /*252c0*/  UIADD3.X UR5, URZ, UR37, URZ, UP0, !UPT ;  /* 0x000000253f057290 */ /* 0x000fe200087fe43f */
[----:B------:R-:W-:Y:S01]  /*252d0*/  PLOP3.LUT P0, PT, PT, PT, PT, 0x80, 0x0 ;  /* 0x000000000000781c */ /* 0x000fe20003f0f070 */
[----:B---3--:R-:W-:-:S04]  /*252e0*/  IMAD R4, R4, 0x6000, R19 ;  /* 0x0000600004047824 */ /* 0x008fc800078e0213 */
[----:B------:R-:W-:-:S08]  /*252f0*/  VIADD R6, R4, 0x400 ;  /* 0x0000040004067836 */ /* 0x000fd00000000000 */
.L_x_1802:
        /* <DEDUP_REMOVED lines=15> */
.L_x_1803:
        /* <DEDUP_REMOVED lines=10> */
.L_x_1790:
[----:B------:R-:W-:Y:S05]  /*25490*/  BSYNC B1 ;  /* 0x0000000000017941 */ /* 0x000fea0003800000 */
.L_x_1789:
[----:B-1----:R-:W2:Y:S04]  /*254a0*/  LDL.LU R7, [R1+0x14] ;  /* 0x0000140001077983 */ /* 0x002ea80000300800 */
[----:B------:R-:W3:Y:S01]  /*254b0*/  LDL.LU R6, [R1+0x20] ;  /* 0x0000200001067983 */ /* 0x000ee20000300800 */
        /* <DEDUP_REMOVED lines=10> */
.L_x_1768:
[----:B------:R-:W-:Y:S05]  /*25560*/  BSYNC B0 ;  /* 0x0000000000007941 */ /* 0x000fea0003800000 */
.L_x_1767:
[----:B-1----:R-:W3:Y:S01]  /*25570*/  LDL R7, [R1+0x34] ;  /* 0x0000340001077983 */ /* 0x002ee20000100800 */
[----:B------:R-:W1:Y:S01]  /*25580*/  LDC R0, c[0x0][0x448] ;  /* 0x00011200ff007b82 */ /* 0x000e620000000800 */
[----:B------:R-:W-:Y:S07]  /*25590*/  @!P5 WARPSYNC.ALL ;  /* 0x000000000000d948 */ /* 0x000fee0003800000 */
[----:B------:R-:W-:Y:S01]  /*255a0*/  @!P5 BAR.SYNC.DEFER_BLOCKING 0xc, 0x180 ;  /* 0x030600000000db1d */ /* 0x000fe20000010000 */
[----:B-1----:R-:W-:-:S13]  /*255b0*/  ISETP.NE.AND P0, PT, R0, 0x1, PT ;  /* 0x000000010000780c */ /* 0x002fda0003f05270 */
[----:B------:R-:W1:Y:S08]  /*255c0*/  @P0 LDC R0, c[0x0][0x44c] ;  /* 0x00011300ff000b82 */ /* 0x000e700000000800 */
[----:B------:R-:W4:Y:S01]  /*255d0*/  @P0 LDC R3, c[0x0][0x450] ;  /* 0x00011400ff030b82 */ /* 0x000f220000000800 */
[----:B---3--:R-:W-:-:S04]  /*255e0*/  VIADD R2, R7, 0x7f ;  /* 0x0000007f07027836 */ /* 0x008fc80000000000 */
[----:B-1----:R-:W-:-:S05]  /*255f0*/  @P0 IMAD.HI.U32 R0, R2, R0, RZ ;  /* 0x0000000002000227 */ /* 0x002fca00078e00ff */
[----:B----4-:R-:W-:-:S05]  /*25600*/  @P0 SHF.R.U32.HI R2, RZ, R3, R0 ;  /* 0x00000003ff020219 */ /* 0x010fca0000011600 */
[----:B------:R-:W-:Y:S02]  /*25610*/  IMAD.IADD R0, R21, 0x1, R2 ;  /* 0x0000000115007824 */ /* 0x000fe400078e0202 */
[----:B------:R-:W1:Y:S02]  /*25620*/  LDC.64 R2, c[0x0][0x9e0] ;  /* 0x00027800ff027b82 */ /* 0x000e640000000a00 */
[----:B-1----:R-:W-:Y:S01]  /*25630*/  ISETP.GE.AND P1, PT, R3, 0x1, PT ;  /* 0x000000010300780c */ /* 0x002fe20003f26270 */
[----:B------:R-:W-:-:S12]  /*25640*/  IMAD.IADD R2, R0, 0x1, R2 ;  /* 0x0000000100027824 */ /* 0x000fd800078e0202 */
[----:B------:R-:W-:Y:S05]  /*25650*/  @!P1 BRA `(.L_x_1805) ;  /* 0x0000000000489947 */ /* 0x000fea0003800000 */
[C---:B------:R-:W-:Y:S01]  /*25660*/  ISETP.GT.AND P2, PT, R0.reuse, RZ, PT ;  /* 0x000000ff0000720c */ /* 0x040fe20003f44270 */
[----:B------:R-:W-:Y:S01]  /*25670*/  BSSY B0, `(.L_x_1806) ;  /* 0x000000e000007945 */ /* 0x000fe20003800000 */
[----:B--2---:R-:W-:-:S11]  /*25680*/  VIADD R6, R0, 0xffffffff ;  /* 0xffffffff00067836 */ /* 0x004fd60000000000 */
        /* <DEDUP_REMOVED lines=8> */
.L_x_1807:
[----:B------:R-:W-:-:S13]  /*25710*/  ISETP.NE.AND P2, PT, R3, 0x1, PT ;  /* 0x000000010300780c */ /* 0x000fda0003f45270 */
[----:B------:R-:W1:Y:S02]  /*25720*/  @P2 LDC.64 R4, c[0x0][0x9e8] ;  /* 0x00027a00ff042b82 */ /* 0x000e640000000a00 */
[----:B-1----:R-:W-:-:S05]  /*25730*/  @P2 IMAD.HI.U32 R4, R6, R4, RZ ;  /* 0x0000000406042227 */ /* 0x002fca00078e00ff */
[----:B------:R-:W-:-:S07]  /*25740*/  @P2 SHF.R.U32.HI R6, RZ, R5, R4 ;  /* 0x00000005ff062219 */ /* 0x000fce0000011604 */
.L_x_1808:
[----:B------:R-:W-:Y:S05]  /*25750*/  BSYNC B0 ;  /* 0x0000000000007941 */ /* 0x000fea0003800000 */
.L_x_1806:
[----:B------:R-:W-:-:S05]  /*25760*/  IMAD R6, R6, R3, R3 ;  /* 0x0000000306067224 */ /* 0x000fca00078e0203 */
[----:B------:R-:W-:-:S07]  /*25770*/  VIMNMX R2, R2, R6, PT ;  /* 0x0000000602027248 */ /* 0x000fce0003fe0100 */
.L_x_1805:
[----:B--2---:R-:W2:Y:S01]  /*25780*/  LDL R6, [R1+0x5c] ;  /* 0x00005c0001067983 */ /* 0x004ea20000100800 */
[----:B------:R-:W1:Y:S01]  /*25790*/  @P0 LDC R0, c[0x0][0x44c] ;  /* 0x00011300ff000b82 */ /* 0x000e620000000800 */
[----:B------:R-:W-:Y:S01]  /*257a0*/  VIADD R2, R2, 0x5f ;  /* 0x0000005f02027836 */ /* 0x000fe20000000000 */
[----:B------:R-:W-:Y:S01]  /*257b0*/  ULDC UR4, c[0x0][0x9dc] ;  /* 0x0002770000047ab9 */ /* 0x000fe20000000800 */
[----:B------:R-:W-:Y:S02]  /*257c0*/  IMAD.MOV.U32 R4, RZ, RZ, R7 ;  /* 0x000000ffff047224 */ /* 0x000fe400078e0007 */
[----:B------:R-:W-:-:S03]  /*257d0*/  IMAD.HI R2, R2, 0x2aaaaaab, RZ ;  /* 0x2aaaaaab02027827 */ /* 0x000fc600078e02ff */
[----:B------:R-:W3:Y:S01]  /*257e0*/  @P0 LDC R5, c[0x0][0x450] ;  /* 0x00011400ff050b82 */ /* 0x000ee20000000800 */
[----:B-1----:R-:W-:-:S05]  /*257f0*/  @P0 IMAD.HI.U32 R0, R7, R0, RZ ;  /* 0x0000000007000227 */ /* 0x002fca00078e00ff */
[----:B---3--:R-:W-:-:S05]  /*25800*/  @P0 SHF.R.U32.HI R4, RZ, R5, R0 ;  /* 0x00000005ff040219 */ /* 0x008fca0000011600 */
[----:B------:R-:W-:Y:S01]  /*25810*/  IMAD.IADD R0, R20, 0x1, R4 ;  /* 0x0000000114007824 */ /* 0x000fe200078e0204 */
[----:B------:R-:W-:-:S04]  /*25820*/  SHF.R.U32.HI R4, RZ, 0x1f, R2 ;  /* 0x0000001fff047819 */ /* 0x000fc80000011602 */
[----:B------:R-:W-:Y:S01]  /*25830*/  LEA.HI.SX32 R7, R2, R4, 0x1c ;  /* 0x0000000402077211 */ /* 0x000fe200078fe2ff */
[----:B------:R-:W-:-:S04]  /*25840*/  VIADD R2, R0, -UR4 ;  /* 0x8000000400027c36 */ /* 0x000fc80008000000 */
[----:B------:R1:W-:Y:S01]  /*25850*/  STL [R1+0x60], R7 ;  /* 0x0000600701007387 */ /* 0x0003e20000100800 */
[----:B--2---:R-:W-:Y:S01]  /*25860*/  VIMNMX R6, R6, R7, PT ;  /* 0x0000000706067248 */ /* 0x004fe20003fe0100 */
[----:B-1----:R-:W-:Y:S06]  /*25870*/  @!P1 BRA `(.L_x_1809) ;  /* 0x0000000000449947 */ /* 0x002fec0003800000 */
        /* <DEDUP_REMOVED lines=10> */
.L_x_1811:
[----:B------:R-:W-:-:S13]  /*25920*/  ISETP.NE.AND P0, PT, R3, 0x1, PT ;  /* 0x000000010300780c */ /* 0x000fda0003f05270 */
[----:B------:R-:W1:Y:S02]  /*25930*/  @P0 LDC.64 R4, c[0x0][0x9e8] ;  /* 0x00027a00ff040b82 */ /* 0x000e640000000a00 */
[----:B-1----:R-:W-:-:S05]  /*25940*/  @P0 IMAD.HI.U32 R4, R0, R4, RZ ;  /* 0x0000000400040227 */ /* 0x002fca00078e00ff */
[----:B------:R-:W-:-:S07]  /*25950*/  @P0 SHF.R.U32.HI R0, RZ, R5, R4 ;  /* 0x00000005ff000219 */ /* 0x000fce0000011604 */
.L_x_1812:
[----:B------:R-:W-:Y:S05]  /*25960*/  BSYNC B0 ;  /* 0x0000000000007941 */ /* 0x000fea0003800000 */
.L_x_1810:
[----:B------:R-:W-:-:S05]  /*25970*/  IMAD R0, R0, R3, RZ ;  /* 0x0000000300007224 */ /* 0x000fca00078e02ff */
[----:B------:R-:W-:-:S07]  /*25980*/  VIMNMX R2, R2, R0, !PT ;  /* 0x0000000002027248 */ /* 0x000fce0007fe0100 */
.L_x_1809:
[----:B------:R-:W-:Y:S01]  /*25990*/  IMAD.HI R2, R2, 0x2aaaaaab, RZ ;  /* 0x2aaaaaab02027827 */ /* 0x000fe200078e02ff */
[----:B------:R-:W-:Y:S01]  /*259a0*/  ISETP.NE.AND P1, PT, R18, RZ, PT ;  /* 0x000000ff1200720c */ /* 0x000fe20003f25270 */
[----:B------:R-:W-:Y:S03]  /*259b0*/  BSSY B0, `(.L_x_1813) ;  /* 0x0000025000007945 */ /* 0x000fe60003800000 */
[----:B------:R-:W-:-:S04]  /*259c0*/  SHF.R.U32.HI R0, RZ, 0x1f, R2 ;  /* 0x0000001fff007819 */ /* 0x000fc80000011602 */
[----:B------:R-:W-:-:S04]  /*259d0*/  LEA.HI.SX32 R0, R2, R0, 0x1c ;  /* 0x0000000002007211 */ /* 0x000fc800078fe2ff */
[----:B------:R-:W-:Y:S01]  /*259e0*/  VIMNMX R8, RZ, R0, !PT ;  /* 0x00000000ff087248 */ /* 0x000fe20007fe0100 */
[----:B------:R-:W1:Y:S03]  /*259f0*/  @!P1 LDC R18, c[0x0][0x9f0] ;  /* 0x00027c00ff129b82 */ /* 0x000e660000000800 */
[----:B------:R-:W-:Y:S01]  /*25a00*/  ISETP.GT.AND P0, PT, R6, R8, PT ;  /* 0x000000080600720c */ /* 0x000fe20003f04270 */
[----:B------:R2:W-:Y:S04]  /*25a10*/  STL [R1+0x3c], R8 ;  /* 0x00003c0801007387 */ /* 0x0005e80000100800 */
[----:B------:R2:W-:Y:S08]  /*25a20*/  STL [R1+0x40], RZ ;  /* 0x000040ff01007387 */ /* 0x0005f00000100800 */
[----:B--2---:R-:W-:Y:S05]  /*25a30*/  @!P0 BRA `(.L_x_1814) ;  /* 0x0000000000708947 */ /* 0x004fea0003800000 */
[----:B-1----:R-:W-:-:S04]  /*25a40*/  IABS R0, R18 ;  /* 0x0000001200007213 */ /* 0x002fc80000000000 */
[----:B------:R-:W1:Y:S08]  /*25a50*/  I2F.RP R2, R0 ;  /* 0x0000000000027306 */ /* 0x000e700000209400 */
[----:B-1----:R-:W1:Y:S02]  /*25a60*/  MUFU.RCP R2, R2 ;  /* 0x0000000200027308 */ /* 0x002e640000001000 */
[----:B-1----:R-:W-:-:S06]  /*25a70*/  VIADD R2, R2, 0xffffffe ;  /* 0x0ffffffe02027836 */ /* 0x002fcc0000000000 */
[----:B------:R-:W1:Y:S02]  /*25a80*/  F2I.FTZ.U32.TRUNC.NTZ R3, R2 ;  /* 0x0000000200037305 */ /* 0x000e64000021f000 */
[----:B-1----:R-:W-:-:S04]  /*25a90*/  IMAD.MOV R2, RZ, RZ, -R3 ;  /* 0x000000ffff027224 */ /* 0x002fc800078e0a03 */
[----:B------:R-:W-:Y:S02]  /*25aa0*/  IMAD R4, R2, R0, RZ ;  /* 0x0000000002047224 */ /* 0x000fe400078e02ff */
[----:B------:R-:W-:-:S04]  /*25ab0*/  IMAD.MOV.U32 R2, RZ, RZ, RZ ;  /* 0x000000ffff027224 */ /* 0x000fc800078e00ff */
[----:B------:R-:W-:Y:S01]  /*25ac0*/  IMAD.HI.U32 R7, R3, R4, R2 ;  /* 0x0000000403077227 */ /* 0x000fe200078e0002 */
[----:B------:R-:W-:Y:S02]  /*25ad0*/  IADD3 R4, R18, -0x1, R6 ;  /* 0xffffffff12047810 */ /* 0x000fe40007ffe006 */
[----:B------:R-:W-:-:S03]  /*25ae0*/  IABS R2, R18 ;  /* 0x0000001200027213 */ /* 0x000fc60000000000 */
[----:B------:R-:W-:Y:S02]  /*25af0*/  IMAD.IADD R4, R4, 0x1, -R8 ;  /* 0x0000000104047824 */ /* 0x000fe400078e0a08 */
[----:B------:R-:W-:-:S03]  /*25b00*/  IMAD.MOV R2, RZ, RZ, -R2 ;  /* 0x000000ffff027224 */ /* 0x000fc600078e0a02 */
[----:B------:R-:W-:Y:S01]  /*25b10*/  IABS R3, R4 ;  /* 0x0000000400037213 */ /* 0x000fe20000000000 */
[----:B------:R-:W-:Y:S01]  /*25b20*/  IMAD.MOV.U32 R5, RZ, RZ, R2 ;  /* 0x000000ffff057224 */ /* 0x000fe200078e0002 */
        /* <DEDUP_REMOVED lines=13> */
.L_x_1814:
[----:B------:R-:W-:Y:S05]  /*25c00*/  BSYNC B0 ;  /* 0x0000000000007941 */ /* 0x000fea0003800000 */
.L_x_1813:
[----:B------:R-:W3:Y:S04]  /*25c10*/  LDL R0, [R1+0x40] ;  /* 0x0000400001007983 */ /* 0x000ee80000100800 */
[----:B--2---:R-:W3:Y:S01]  /*25c20*/  LDL R2, [R1+0x50] ;  /* 0x0000500001027983 */ /* 0x004ee20000100800 */
[----:B------:R-:W-:Y:S01]  /*25c30*/  BSSY B7, `(.L_x_1815) ;  /* 0x0000414000077945 */ /* 0x000fe20003800000 */
[----:B---3--:R-:W-:-:S05]  /*25c40*/  IMAD R2, R2, R0, R8 ;  /* 0x0000000002027224 */ /* 0x008fca00078e0208 */
[----:B------:R-:W-:Y:S01]  /*25c50*/  VIADDMNMX R0, R2, R0, R6, PT ;  /* 0x0000000002007246 */ /* 0x000fe20003800106 */
[----:B------:R2:W-:Y:S03]  /*25c60*/  STL [R1+0x30], R2 ;  /* 0x0000300201007387 */ /* 0x0005e60000100800 */
[----:B------:R-:W-:Y:S01]  /*25c70*/  ISETP.GT.AND P0, PT, R0, R2, PT ;  /* 0x000000020000720c */ /* 0x000fe20003f04270 */
[----:B------:R2:W-:-:S12]  /*25c80*/  STL [R1+0x44], R0 ;  /* 0x0000440001007387 */ /* 0x0005d80000100800 */
[----:B--2---:R-:W-:Y:S05]  /*25c90*/  @P0 BRA `(.L_x_1816) ;  /* 0x0000000000480947 */ /* 0x004fea0003800000 */
[----:B------:R-:W2:Y:S02]  /*25ca0*/  S2R R0, SR_TID.X ;  /* 0x0000000000007919 */ /* 0x000ea40000002100 */
[----:B--2---:R-:W-:-:S04]  /*25cb0*/  LOP3.LUT R0, R0, 0x7f, RZ, 0xc0, !PT ;  /* 0x0000007f00007812 */ /* 0x004fc800078ec0ff */
[----:B------:R-:W-:-:S13]  /*25cc0*/  ISETP.NE.AND P1, PT, R0, RZ, PT ;  /* 0x000000ff0000720c */ /* 0x000fda0003f25270 */
[----:B------:R-:W-:Y:S05]  /*25cd0*/  @P1 BRA `(.L_x_1817) ;  /* 0x0000004000241947 */ /* 0x000fea0003800000 */
[----:B------:R-:W2:Y:S01]  /*25ce0*/  S2R R3, SR_LANEID ;  /* 0x0000000000037919 */ /* 0x000ea20000000000 */
[----:B------:R-:W-:Y:S02]  /*25cf0*/  VOTEU.ANY UR4, UPT, PT ;  /* 0x0000000000047886 */ /* 0x000fe400038e0100 */
[----:B------:R-:W2:Y:S08]  /*25d00*/  FLO.U32 R0, UR4 ;  /* 0x0000000400007d00 */ /* 0x000eb000080e0000 */
[----:B------:R-:W3:Y:S01]  /*25d10*/  POPC R4, UR4 ;  /* 0x0000000400047d09 */ /* 0x000ee20008000000 */
[----:B--2---:R-:W-:-:S02]  /*25d20*/  ISETP.EQ.U32.AND P0, PT, R0, R3, PT ;  /* 0x000000030000720c */ /* 0x004fc40003f02070 */
[----:B------:R-:W3:Y:S11]  /*25d30*/  LDC.64 R2, c[0x0][0xc60] ;  /* 0x00031800ff027b82 */ /* 0x000ef60000000a00 */
[----:B---3--:R-:W2:Y:S01]  /*25d40*/  @P0 ATOMG.E.ADD.STRONG.GPU PT, R3, desc[UR46][R2.64], R4 ;  /* 0x00000004020309a8 */ /* 0x008ea200081ee1ee */
[----:B------:R-:W3:Y:S02]  /*25d50*/  S2R R5, SR_LTMASK ;  /* 0x0000000000057919 */ /* 0x000ee40000003900 */
[----:B---3--:R-:W-:-:S06]  /*25d60*/  LOP3.LUT R5, R5, UR4, RZ, 0xc0, !PT ;  /* 0x0000000405057c12 */ /* 0x008fcc000f8ec0ff */
[----:B------:R-:W3:Y:S01]  /*25d70*/  POPC R5, R5 ;  /* 0x0000000500057309 */ /* 0x000ee20000000000 */
[----:B--2---:R-:W3:Y:S02]  /*25d80*/  SHFL.IDX PT, R0, R3, R0, 0x1f ;  /* 0x00001f0003007589 */ /* 0x004ee400000e0000 */
[----:B---3--:R-:W-:-:S05]  /*25d90*/  IADD3 R0, R0, UR39, R5 ;  /* 0x0000002700007c10 */ /* 0x008fca000fffe005 */
[----:B------:R2:W-:Y:S01]  /*25da0*/  STL [R1], R0 ;  /* 0x0000000001007387 */ /* 0x0005e20000100800 */
[----:B------:R-:W-:Y:S05]  /*25db0*/  BRA `(.L_x_1817) ;  /* 0x0000003c00ec7947 */ /* 0x000fea0003800000 */
.L_x_1816:
        /* <DEDUP_REMOVED lines=19> */
[----:B012---:R-:W-:Y:S05]  /*25ef0*/  CALL.ABS.NOINC R2 ;  /* 0x0000000002007343 */ /* 0x007fea0003c00000 */
.L_x_1819:
[----:B------:R-:W-:Y:S05]  /*25f00*/  BSYNC B6 ;  /* 0x0000000000067941 */ /* 0x000fea0003800000 */
.L_x_1818:
[----:B------:R-:W-:Y:S01]  /*25f10*/  VIADD R0, R19, 0x400 ;  /* 0x0000040013007836 */ /* 0x000fe20000000000 */
[----:B------:R-:W-:Y:S04]  /*25f20*/  BSSY B6, `(.L_x_1820) ;  /* 0x0000022000067945 */ /* 0x000fe80003800000 */
[----:B------:R-:W-:-:S13]  /*25f30*/  LOP3.LUT P0, RZ, R0, 0x3ff, RZ, 0xc0, !PT ;  /* 0x000003ff00ff7812 */ /* 0x000fda000780c0ff */
[----:B------:R-:W-:Y:S05]  /*25f40*/  @!P0 BRA `(.L_x_1821) ;  /* 0x00000000007c8947 */ /* 0x000fea0003800000 */
[----:B-1----:R-:W-:Y:S01]  /*25f50*/  MOV R18, 0x0 ;  /* 0x0000000000127802 */ /* 0x002fe20000000f00 */
[----:B------:R-:W-:Y:S01]  /*25f60*/  ULDC.64 UR6, c[0x4][0x118] ;  /* 0x0100460000067ab9 */ /* 0x000fe20000000a00 */
[----:B------:R-:W-:Y:S01]  /*25f70*/  ULDC.64 UR8, c[0x4][0x120] ;  /* 0x0100480000087ab9 */ /* 0x000fe20000000a00 */
[----:B------:R-:W-:Y:S01]  /*25f80*/  ULDC.64 UR4, c[0x4][0xa8] ;  /* 0x01002a0000047ab9 */ /* 0x000fe20000000a00 */
[----:B------:R1:W2:Y:S01]  /*25f90*/  LDC.64 R2, c[0x4][R18] ;  /* 0x0100000012027b82 */ /* 0x0002a20000000a00 */
        /* <DEDUP_REMOVED lines=10> */
[----:B0-2---:R-:W-:Y:S05]  /*26040*/  CALL.ABS.NOINC R2 ;  /* 0x0000000002007343 */ /* 0x005fea0003c00000 */
.L_x_1822:
        /* <DEDUP_REMOVED lines=15> */
.L_x_1821:
[----:B------:R-:W-:Y:S05]  /*26140*/  BSYNC B6 ;  /* 0x0000000000067941 */ /* 0x000fea0003800000 */
.L_x_1820:
[----:B------:R-:W2:Y:S01]  /*26150*/  LDL R0, [R1+0xc] ;  /* 0x00000c0001007983 */ /* 0x000ea20000100800 */
[----:B------:R-:W-:Y:S02]  /*26160*/  ULDC.64 UR4, c[0x0][0x9f8] ;  /* 0x00027e0000047ab9 */ /* 0x000fe40000000a00 */
[----:B------:R-:W-:Y:S01]  /*26170*/  ISETP.NE.U32.AND P0, PT, RZ, UR4, PT ;  /* 0x00000004ff007c0c */ /* 0x000fe2000bf05070 */
[----:B-1----:R-:W3:Y:S03]  /*26180*/  LDL R18, [R1+0x44] ;  /* 0x0000440001127983 */ /* 0x002ee60000100800 */
[----:B------:R-:W-:Y:S01]  /*26190*/  ISETP.NE.AND.EX P0, PT, RZ, UR5, PT, P0 ;  /* 0x00000005ff007c0c */ /* 0x000fe2000bf05300 */
[----:B------:R-:W-:-:S12]  /*261a0*/  ULDC.64 UR4, c[0x0][0xa08] ;  /* 0x0002820000047ab9 */ /* 0x000fd80000000a00 */
[----:B------:R-:W1:Y:S01]  /*261b0*/  @P0 LDC.64 R2, c[0x0][0x9f8] ;  /* 0x00027e00ff020b82 */ /* 0x000e620000000a00 */
[----:B--2---:R-:W-:Y:S02]  /*261c0*/  IMAD.MOV.U32 R7, RZ, RZ, R0 ;  /* 0x000000ffff077224 */ /* 0x004fe400078e0000 */
[----:B-1----:R-:W-:-:S05]  /*261d0*/  @P0 IMAD.WIDE R2, R0, 0x4, R2 ;  /* 0x0000000400020825 */ /* 0x002fca00078e0202 */
[----:B------:R1:W2:Y:S01]  /*261e0*/  @P0 LDG.E R7, desc[UR46][R2.64] ;  /* 0x0000002e02070981 */ /* 0x0002a2000c1e1900 */
[----:B---3--:R-:W-:Y:S01]  /*261f0*/  VIADD R0, R18, 0xffffffff ;  /* 0xffffffff12007836 */ /* 0x008fe20000000000 */
[----:B-1----:R-:W1:Y:S02]  /*26200*/  LDC.64 R2, c[0x0][0x418] ;  /* 0x00010600ff027b82 */ /* 0x002e640000000a00 */
[----:B-1----:R-:W-:Y:S01]  /*26210*/  LOP3.LUT P0, RZ, R2, UR4, RZ, 0xfc, !PT ;  /* 0x0000000402ff7c12 */ /* 0x002fe2000f80fcff */
[----:B------:R-:W-:-:S03]  /*26220*/  UMOV UR4, 0xffffffff ;  /* 0xffffffff00047882 */ /* 0x000fc60000000000 */
[----:B------:R-:W-:Y:S02]  /*26230*/  LOP3.LUT P0, RZ, R3, UR5, RZ, 0xfc, P0 ;  /* 0x0000000503ff7c12 */ /* 0x000fe4000800fcff */
[----:B--2---:R-:W-:Y:S01]  /*26240*/  SHF.R.S32.HI R8, RZ, 0x1f, R7 ;  /* 0x0000001fff087819 */ /* 0x004fe20000011407 */
[----:B------:R1:W-:Y:S01]  /*26250*/  STL [R1+0x8], R7 ;  /* 0x0000080701007387 */ /* 0x0003e20000100800 */
[----:B------:R-:W-:-:S03]  /*26260*/  SEL R18, R7, RZ, !P0 ;  /* 0x000000ff07127207 */ /* 0x000fc60004000000 */
[----:B------:R1:W-:Y:S01]  /*26270*/  STL [R1+0x24], R8 ;  /* 0x0000240801007387 */ /* 0x0003e20000100800 */
[----:B------:R-:W-:Y:S05]  /*26280*/  BRA.DIV UR4, `(.L_x_1823) ;  /* 0x0000005e04d07947 */ /* 0x000fea000b800000 */
[----:B------:R-:W2:Y:S02]  /*26290*/  S2R R4, SR_TID.X ;  /* 0x0000000000047919 */ /* 0x000ea40000002100 */
[----:B--2---:R-:W-:-:S04]  /*262a0*/  SHF.R.U32.HI R4, RZ, 0x5, R4 ;  /* 0x00000005ff047819 */ /* 0x004fc80000011604 */
[----:B------:R-:W-:-:S05]  /*262b0*/  LOP3.LUT R4, R4, 0x3, RZ, 0xc0, !PT ;  /* 0x0000000304047812 */ /* 0x000fca00078ec0ff */
[----:B------:R2:W3:Y:S02]  /*262c0*/  SHFL.IDX PT, R14, R4, RZ, 0x1f ;  /* 0x00001fff040e7589 */ /* 0x0004e400000e0000 */
.L_x_1970:
[----:B------:R4:W-:Y:S01]  /*262d0*/  STL [R1+0x4], R0 ;  /* 0x0000040001007387 */ /* 0x0009e20000100800 */
[----:B---3--:R-:W-:Y:S02]  /*262e0*/  ISETP.NE.AND P0, PT, R14, RZ, PT ;  /* 0x000000ff0e00720c */ /* 0x008fe40003f05270 */
[----:B------:R-:W-:Y:S02]  /*262f0*/  PLOP3.LUT P1, PT, PT, PT, PT, 0x8, 0x0 ;  /* 0x000000000000781c */ /* 0x000fe40003f2e170 */
[----:B------:R-:W-:-:S11]  /*26300*/  LOP3.LUT R17, R17, 0xfffffffb, RZ, 0xc0, !PT ;  /* 0xfffffffb11117812 */ /* 0x000fd600078ec0ff */
[----:B------:R-:W-:Y:S01]  /*26310*/  @P1 LOP3.LUT R17, R17, 0x4, RZ, 0xfc, !PT ;  /* 0x0000000411111812 */ /* 0x000fe200078efcff */
[----:B----4-:R-:W-:Y:S06]  /*26320*/  @P0 BRA `(.L_x_1824) ;  /* 0x0000000400300947 */ /* 0x010fec0003800000 */
[----:B------:R-:W-:-:S03]  /*26330*/  UMOV UR4, 0xffffffff ;  /* 0xffffffff00047882 */ /* 0x000fc60000000000 */
[----:B------:R-:W-:Y:S05]  /*26340*/  BRA.DIV UR4, `(.L_x_1825) ;  /* 0x0000005e04d47947 */ /* 0x000fea000b800000 */
[----:B------:R-:W-:-:S13]  /*26350*/  ELECT P6, URZ, PT ;  /* 0x00000000003f782f */ /* 0x000fda00038c0000 */
.L_x_1973:
[----:B------:R-:W-:Y:S05]  /*26360*/  @!P6 BRA `(.L_x_1824) ;  /* 0x000000040020e947 */ /* 0x000fea0003800000 */
[----:B------:R-:W-:-:S04]  /*26370*/  ISETP.NE.U32.AND P0, PT, R2, RZ, PT ;  /* 0x000000ff0200720c */ /* 0x000fc80003f05070 */
[----:B------:R-:W-:-:S13]  /*26380*/  ISETP.NE.AND.EX P0, PT, R3, RZ, PT, P0 ;  /* 0x000000ff0300720c */ /* 0x000fda0003f05300 */
[----:B------:R-:W-:Y:S05]  /*26390*/  @!P0 BRA `(.L_x_1826) ;  /* 0x0000000000508947 */ /* 0x000fea0003800000 */
[----:B------:R-:W3:Y:S01]  /*263a0*/  LDC R6, c[0x0][0x43c] ;  /* 0x00010f00ff067b82 */ /* 0x000ee20000000800 */
[----:B------:R-:W-:Y:S01]  /*263b0*/  IMAD.MOV.U32 R9, RZ, RZ, R0 ;  /* 0x000000ffff097224 */ /* 0x000fe200078e0000 */
[----:B------:R-:W-:-:S03]  /*263c0*/  ULDC.64 UR4, c[0x0][0x428] ;  /* 0x00010a0000047ab9 */ /* 0x000fc60000000a00 */
[----:B------:R-:W-:Y:S01]  /*263d0*/  IMAD.MOV.U32 R0, RZ, RZ, R9 ;  /* 0x000000ffff007224 */ /* 0x000fe200078e0009 */
[----:B---3--:R-:W-:-:S13]  /*263e0*/  ISETP.NE.AND P0, PT, R6, 0x1, PT ;  /* 0x000000010600780c */ /* 0x008fda0003f05270 */
[----:B--2---:R-:W2:Y:S02]  /*263f0*/  @P0 LDC.64 R4, c[0x0][0x440] ;  /* 0x00011000ff040b82 */ /* 0x004ea40000000a00 */
        /* <DEDUP_REMOVED lines=14> */
.L_x_1826:
[----:B------:R-:W4:Y:S04]  /*264e0*/  LDL R0, [R1+0x10] ;  /* 0x0000100001007983 */ /* 0x000f280000100800 */
[----:B---3--:R-:W3:Y:S01]  /*264f0*/  LDL R2, [R1+0x18] ;  /* 0x0000180001027983 */ /* 0x008ee20000100800 */
[----:B----4-:R-:W-:Y:S01]  /*26500*/  IMAD R0, R0, 0x8, R19 ;  /* 0x0000000800007824 */ /* 0x010fe200078e0213 */
[----:B---3--:R-:W-:-:S04]  /*26510*/  SHF.L.U32 R2, R2, 0x1f, RZ ;  /* 0x0000001f02027819 */ /* 0x008fc800000006ff */
[----:B------:R-:W3:Y:S02]  /*26520*/  SYNCS.PHASECHK.TRANS64.TRYWAIT P0, [R0+URZ+0x2a840], R2 ;  /* 0x02a84002000075a7 */ /* 0x000ee4000800017f */
[----:B---3--:R-:W-:Y:S05]  /*26530*/  @!P0 BRA `(.L_x_1827) ;  /* 0x0000005c00788947 */ /* 0x008fea0003800000 */
.L_x_1974:
[----:B------:R-:W4:Y:S02]  /*26540*/  S2R R3, SR_TID.X ;  /* 0x0000000000037919 */ /* 0x000f240000002100 */
[----:B----4-:R-:W-:-:S04]  /*26550*/  LOP3.LUT R3, R3, 0x7f, RZ, 0xc0, !PT ;  /* 0x0000007f03037812 */ /* 0x010fc800078ec0ff */
[----:B------:R-:W-:-:S13]  /*26560*/  ISETP.NE.AND P0, PT, R3, RZ, PT ;  /* 0x000000ff0300720c */ /* 0x000fda0003f05270 */
[----:B------:R-:W-:Y:S05]  /*26570*/  @P0 BRA `(.L_x_1828) ;  /* 0x0000000000140947 */ /* 0x000fea0003800000 */
[----:B------:R-:W-:Y:S01]  /*26580*/  LOP3.LUT P1, RZ, R17, 0x1, RZ, 0xc0, !PT ;  /* 0x0000000111ff7812 */ /* 0x000fe2000782c0ff */
[----:B---3--:R-:W-:-:S04]  /*26590*/  IMAD.MOV.U32 R2, RZ, RZ, 0x9000 ;  /* 0x00009000ff027424 */ /* 0x008fc800078e00ff */
[----:B------:R4:W-:Y:S08]  /*265a0*/  SYNCS.ARRIVE.TRANS64 RZ, [R0+URZ+0x2a830], R2 ;  /* 0x02a8300200ff79a7 */ /* 0x0009f0000800003f */
[----:B------:R-:W-:Y:S05]  /*265b0*/  @!P1 BRA `(.L_x_1828) ;  /* 0x0000000000049947 */ /* 0x000fea0003800000 */
[----:B------:R-:W-:Y:S01]  /*265c0*/  BPT.TRAP 0x1 ;  /* 0x000000040000795c */ /* 0x000fe20000300000 */
.L_x_1828:
[----:B--2---:R-:W2:Y:S04]  /*265d0*/  LDL R4, [R1+0x10] ;  /* 0x0000100001047983 */ /* 0x004ea80000100800 */
[----:B------:R-:W2:Y:S04]  /*265e0*/  LDL R3, [R1+0x4] ;  /* 0x0000040001037983 */ /* 0x000ea80000100800 */
[----:B---34-:R-:W3:Y:S01]  /*265f0*/  LDL R2, [R1+0x1c] ;  /* 0x00001c0001027983 */ /* 0x018ee20000100800 */
[----:B------:R-:W-:Y:S01]  /*26600*/  R2UR UR9, R0 ;  /* 0x00000000000972ca */ /* 0x000fe200000e0000 */
[----:B------:R-:W-:Y:S01]  /*26610*/  UIADD3 UR4, UP0, UR36, 0x370, URZ ;  /* 0x0000037024047890 */ /* 0x000fe2000ff1e03f */
[----:B------:R-:W-:Y:S01]  /*26620*/  R2UR UR12, R16 ;  /* 0x00000000100c72ca */ /* 0x000fe200000e0000 */
[----:B------:R-:W-:Y:S01]  /*26630*/  UMOV UR10, URZ ;  /* 0x0000003f000a7c82 */ /* 0x000fe20008000000 */
[----:B-----5:R-:W-:Y:S01]  /*26640*/  R2UR UR13, R18 ;  /* 0x00000000120d72ca */ /* 0x020fe200000e0000 */
[----:B------:R-:W-:Y:S01]  /*26650*/  UMOV UR6, 0x0 ;  /* 0x0000000000067882 */ /* 0x000fe20000000000 */
[----:B------:R-:W-:Y:S01]  /*26660*/  UMOV UR7, 0x14f00000 ;  /* 0x14f0000000077882 */ /* 0x000fe20000000000 */
[----:B------:R-:W-:Y:S01]  /*26670*/  UMOV UR17, 0x40 ;  /* 0x0000004000117882 */ /* 0x000fe20000000000 */
[----:B------:R-:W-:-:S02]  /*26680*/  PLOP3.LUT P0, PT, PT, PT, PT, 0x80, 0x0 ;  /* 0x000000000000781c */ /* 0x000fc40003f0f070 */
[----:B------:R-:W-:-:S03]  /*26690*/  LOP3.LUT R17, R17, 0xfffffffb, RZ, 0xc0, !PT ;  /* 0xfffffffb11117812 */ /* 0x000fc600078ec0ff */
[----:B------:R-:W-:-:S08]  /*266a0*/  UIADD3 UR9, UR9, 0x2a830, URZ ;  /* 0x0002a83009097890 */ /* 0x000fd0000fffe03f */
[----:B------:R-:W-:Y:S01]  /*266b0*/  @P0 LOP3.LUT R17, R17, 0x4, RZ, 0xfc, !PT ;  /* 0x0000000411110812 */ /* 0x000fe200078efcff */
[----:B--2---:R-:W-:Y:S01]  /*266c0*/  IMAD R0, R4, 0x9000, R19 ;  /* 0x0000900004007824 */ /* 0x004fe200078e0213 */
[----:B------:R-:W-:-:S04]  /*266d0*/  R2UR UR11, R3 ;  /* 0x00000000030b72ca */ /* 0x000fc800000e0000 */
[----:B------:R-:W-:Y:S02]  /*266e0*/  R2UR UR8, R0 ;  /* 0x00000000000872ca */ /* 0x000fe400000e0000 */
[----:B---3--:R-:W-:-:S11]  /*266f0*/  R2UR UR5, R2 ;  /* 0x00000000020572ca */ /* 0x008fd600000e0000 */
[----:B------:R-:W-:Y:S02]  /*26700*/  UIADD3 UR14, UR8, 0x18400, URZ ;  /* 0x00018400080e7890 */ /* 0x000fe4000fffe03f */
[----:B------:R-:W-:Y:S02]  /*26710*/  UIMAD UR11, UR11, 0x60, UR5 ;  /* 0x000000600b0b78a4 */ /* 0x000fe4000f8e0205 */
[----:B------:R-:W-:Y:S02]  /*26720*/  UIADD3.X UR5, URZ, UR37, URZ, UP0, !UPT ;  /* 0x000000253f057290 */ /* 0x000fe400087fe43f */
[----:B------:R-:W-:Y:S02]  /*26730*/  UIADD3 UR15, UR8, 0x1b400, URZ ;  /* 0x0001b400080f7890 */ /* 0x000fe4000fffe03f */
[----:B------:R-:W-:-:S03]  /*26740*/  UIADD3 UR16, UR8, 0x1e400, URZ ;  /* 0x0001e40008107890 */ /* 0x000fc6000fffe03f */
[----:B------:R-:W-:Y:S01]  /*26750*/  UMOV UR8, UR14 ;  /* 0x0000000e00087c82 */ /* 0x000fe20008000000 */
[----:B------:R-:W-:Y:S01]  /*26760*/  UMOV UR14, 0x80 ;  /* 0x00000080000e7882 */ /* 0x000fe20000000000 */
[----:B------:R2:W-:Y:S02]  /*26770*/  UTMALDG.4D [UR8], [UR4], desc[UR6] ;  /* 0x00000608040075b4 */ /* 0x0005e40008019000 */
[----:B--2---:R-:W-:Y:S01]  /*26780*/  UMOV UR8, UR15 ;  /* 0x0000000f00087c82 */ /* 0x004fe20008000000 */
[----:B------:R-:W-:Y:S02]  /*26790*/  UMOV UR10, UR17 ;  /* 0x00000011000a7c82 */ /* 0x000fe40008000000 */
[----:B------:R2:W-:Y:S02]  /*267a0*/  UTMALDG.4D [UR8], [UR4], desc[UR6] ;  /* 0x00000608040075b4 */ /* 0x0005e40008019000 */
[----:B--2---:R-:W-:Y:S01]  /*267b0*/  UMOV UR8, UR16 ;  /* 0x0000001000087c82 */ /* 0x004fe20008000000 */
[----:B------:R-:W-:-:S02]  /*267c0*/  UMOV UR10, UR14 ;  /* 0x0000000e000a7c82 */ /* 0x000fc40008000000 */
[----:B------:R3:W-:Y:S02]  /*267d0*/  UTMALDG.4D [UR8], [UR4], desc[UR6] ;  /* 0x00000608040075b4 */ /* 0x0007e40008019000 */
[----:B---3--:R-:W-:Y:S01]  /*267e0*/  NOP ;  /* 0x0000000000007918 */ /* 0x008fe20000000000 */
.L_x_1824:
[----:B------:R-:W3:Y:S01]  /*267f0*/  LDL.LU R3, [R1+0x48] ;  /* 0x0000480001037983 */ /* 0x000ee20000300800 */
[----:B------:R-:W-:Y:S05]  /*26800*/  WARPSYNC.ALL ;  /* 0x0000000000007948 */ /* 0x000fea0003800000 */
[----:B------:R-:W-:Y:S01]  /*26810*/  ULDC.64 UR4, c[0x0][0x298] ;  /* 0x0000a60000047ab9 */ /* 0x000fe20000000a00 */
[----:B------:R-:W-:Y:S01]  /*26820*/  BSSY B6, `(.L_x_1829) ;  /* 0x000001c000067945 */ /* 0x000fe20003800000 */
[----:B------:R-:W-:Y:S01]  /*26830*/  BAR.SYNC.DEFER_BLOCKING 0x8, 0x180 ;  /* 0x0206000000007b1d */ /* 0x000fe20000010000 */
[----:B---3--:R-:W-:Y:S01]  /*26840*/  SHF.R.S32.HI R0, RZ, 0x1f, R3 ;  /* 0x0000001fff007819 */ /* 0x008fe20000011403 */
[----:B--2---:R-:W-:-:S04]  /*26850*/  IMAD.WIDE.U32 R4, R3, UR4, RZ ;  /* 0x0000000403047c25 */ /* 0x004fc8000f8e00ff */
        /* <DEDUP_REMOVED lines=12> */
[----:B--2---:R-:W-:Y:S02]  /*26920*/  IMAD.U32 R4, RZ, RZ, UR4 ;  /* 0x00000004ff047e24 */ /* 0x004fe4000f8e00ff */
[----:B------:R-:W2:Y:S01]  /*26930*/  LDC.64 R2, c[0x4][R2] ;  /* 0x0100000002027b82 */ /* 0x000ea20000000a00 */
[----:B------:R-:W-:Y:S02]  /*26940*/  IMAD.U32 R5, RZ, RZ, UR5 ;  /* 0x00000005ff057e24 */ /* 0x000fe4000f8e00ff */
[----:B------:R-:W-:Y:S02]  /*26950*/  IMAD.U32 R6, RZ, RZ, UR6 ;  /* 0x00000006ff067e24 */ /* 0x000fe4000f8e00ff */
[----:B-1----:R-:W-:-:S02]  /*26960*/  IMAD.U32 R7, RZ, RZ, UR7 ;  /* 0x00000007ff077e24 */ /* 0x002fc4000f8e00ff */
[----:B------:R-:W-:Y:S02]  /*26970*/  IMAD.U32 R10, RZ, RZ, UR8 ;  /* 0x00000008ff0a7e24 */ /* 0x000fe4000f8e00ff */
[----:B------:R-:W-:Y:S02]  /*26980*/  IMAD.U32 R11, RZ, RZ, UR9 ;  /* 0x00000009ff0b7e24 */ /* 0x000fe4000f8e00ff */
[----:B------:R-:W-:Y:S02]  /*26990*/  IMAD.MOV.U32 R8, RZ, RZ, 0x70 ;  /* 0x00000070ff087424 */ /* 0x000fe400078e00ff */
[----:B------:R-:W-:Y:S02]  /*269a0*/  IMAD.MOV.U32 R12, RZ, RZ, 0x1 ;  /* 0x00000001ff0c7424 */ /* 0x000fe400078e00ff */
[----:B------:R-:W-:-:S07]  /*269b0*/  IMAD.MOV.U32 R13, RZ, RZ, RZ ;  /* 0x000000ffff0d7224 */ /* 0x000fce00078e00ff */
[----:B------:R-:W-:-:S07]  /*269c0*/  LEPC R20, `(.L_x_1830) ;  /* 0x000000001014794e */ /* 0x000fce0000000000 */
[----:B0-2---:R-:W-:Y:S05]  /*269d0*/  CALL.ABS.NOINC R2 ;  /* 0x0000000002007343 */ /* 0x005fea0003c00000 */
.L_x_1830:
[----:B------:R-:W-:Y:S05]  /*269e0*/  BSYNC B6 ;  /* 0x0000000000067941 */ /* 0x000fea0003800000 */
.L_x_1829:
[----:B--2---:R-:W2:Y:S01]  /*269f0*/  LDL.LU R0, [R1+0x54] ;  /* 0x0000540001007983 */ /* 0x004ea20000300800 */
[----:B------:R-:W-:Y:S01]  /*26a00*/  ULDC.64 UR6, c[0x0][0xa00] ;  /* 0x0002800000067ab9 */ /* 0x000fe20000000a00 */
[----:B-1----:R-:W1:Y:S01]  /*26a10*/  LDC R7, c[0x0][0x448] ;  /* 0x00011200ff077b82 */ /* 0x002e620000000800 */
[----:B------:R-:W-:Y:S01]  /*26a20*/  ULDC.64 UR4, c[0x0][0x2d8] ;  /* 0x0000b60000047ab9 */ /* 0x000fe20000000a00 */
[----:B------:R-:W2:Y:S04]  /*26a30*/  LDL.LU.64 R2, [R1+0x48] ;  /* 0x0000480001027983 */ /* 0x000ea80000300a00 */
[----:B------:R-:W3:Y:S04]  /*26a40*/  LDL R5, [R1+0xc] ;  /* 0x00000c0001057983 */ /* 0x000ee80000100800 */
[----:B------:R-:W4:Y:S01]  /*26a50*/  LDL R11, [R1+0x34] ;  /* 0x00003400010b7983 */ /* 0x000f220000100800 */
[----:B------:R-:W-:-:S04]  /*26a60*/  ISETP.NE.U32.AND P0, PT, RZ, UR6, PT ;  /* 0x00000006ff007c0c */ /* 0x000fc8000bf05070 */
[----:B------:R-:W-:Y:S01]  /*26a70*/  ISETP.NE.AND.EX P0, PT, RZ, UR7, PT, P0 ;  /* 0x00000007ff007c0c */ /* 0x000fe2000bf05300 */
[----:B------:R-:W5:Y:S02]  /*26a80*/  S2R R8, SR_TID.X ;  /* 0x0000000000087919 */ /* 0x000f640000002100 */
[----:B-----5:R-:W-:Y:S01]  /*26a90*/  IMAD.SHL.U32 R8, R8, 0x10, RZ ;  /* 0x0000001008087824 */ /* 0x020fe200078e00ff */
[----:B------:R-:W5:Y:S01]  /*26aa0*/  S2R R9, SR_TID.X ;  /* 0x0000000000097919 */ /* 0x000f620000002100 */
[----:B------:R-:W0:Y:S01]  /*26ab0*/  S2R R10, SR_TID.X ;  /* 0x00000000000a7919 */ /* 0x000e220000002100 */
[----:B-----5:R-:W-:-:S05]  /*26ac0*/  IMAD.SHL.U32 R9, R9, 0x8, RZ ;  /* 0x0000000809097824 */ /* 0x020fca00078e00ff */
[----:B------:R-:W-:-:S04]  /*26ad0*/  LOP3.LUT R9, R9, 0x38, RZ, 0xc0, !PT ;  /* 0x0000003809097812 */ /* 0x000fc800078ec0ff */
[C---:B------:R-:W-:Y:S02]  /*26ae0*/  LOP3.LUT R12, R9.reuse, 0x40, RZ, 0xfc, !PT ;  /* 0x00000040090c7812 */ /* 0x040fe400078efcff */
[----:B------:R-:W-:Y:S02]  /*26af0*/  LOP3.LUT R9, R9, 0x80, RZ, 0xfc, !PT ;  /* 0x0000008009097812 */ /* 0x000fe400078efcff */
[----:B0-----:R-:W-:-:S04]  /*26b00*/  LOP3.LUT R10, R10, 0x7f, RZ, 0xc0, !PT ;  /* 0x0000007f0a0a7812 */ /* 0x001fc800078ec0ff */
[----:B------:R-:W-:Y:S01]  /*26b10*/  SHF.R.U32.HI R10, RZ, 0x3, R10 ;  /* 0x00000003ff0a7819 */ /* 0x000fe2000001160a */
[----:B--2---:R-:W-:Y:S01]  /*26b20*/  IMAD.MOV.U32 R3, RZ, RZ, R0 ;  /* 0x000000ffff037224 */ /* 0x004fe200078e0000 */
[----:B---3--:R-:W-:-:S04]  /*26b30*/  SHF.R.S32.HI R0, RZ, 0x1f, R5 ;  /* 0x0000001fff007819 */ /* 0x008fc80000011405 */
[----:B------:R-:W-:Y:S02]  /*26b40*/  SEL R4, R0, RZ, !P0 ;  /* 0x000000ff00047207 */ /* 0x000fe40004000000 */
[----:B------:R-:W-:Y:S02]  /*26b50*/  SEL R0, R5, RZ, !P0 ;  /* 0x000000ff05007207 */ /* 0x000fe40004000000 */
[----:B------:R-:W0:Y:S01]  /*26b60*/  S2R R5, SR_TID.X ;  /* 0x0000000000057919 */ /* 0x000e220000002100 */
[----:B-1----:R-:W-:Y:S01]  /*26b70*/  ISETP.NE.AND P0, PT, R7, 0x1, PT ;  /* 0x000000010700780c */ /* 0x002fe20003f05270 */
[----:B------:R-:W-:-:S04]  /*26b80*/  IMAD.WIDE.U32 R2, R16, UR4, R2 ;  /* 0x0000000410027c25 */ /* 0x000fc8000f8e0002 */
[----:B------:R-:W-:Y:S01]  /*26b90*/  IMAD R3, R16, UR5, R3 ;  /* 0x0000000510037c24 */ /* 0x000fe2000f8e0203 */
[----:B------:R-:W-:-:S07]  /*26ba0*/  ULDC.64 UR4, c[0x0][0x2e0] ;  /* 0x0000b80000047ab9 */ /* 0x000fce0000000a00 */
[----:B------:R-:W1:Y:S01]  /*26bb0*/  @P0 LDC R6, c[0x0][0x450] ;  /* 0x00011400ff060b82 */ /* 0x000e620000000800 */
[----:B0-----:R-:W-:-:S04]  /*26bc0*/  LOP3.LUT R5, R5, 0x7f, RZ, 0xc0, !PT ;  /* 0x0000007f05057812 */ /* 0x001fc800078ec0ff */
[----:B------:R-:W-:-:S04]  /*26bd0*/  SHF.R.U32.HI R5, RZ, 0x3, R5 ;  /* 0x00000003ff057819 */ /* 0x000fc80000011605 */
[----:B------:R-:W-:Y:S02]  /*26be0*/  LOP3.LUT R8, R5, 0x70, R8, 0xf8, !PT ;  /* 0x0000007005087812 */ /* 0x000fe400078ef808 */
[----:B------:R-:W0:Y:S01]  /*26bf0*/  @P0 LDC R5, c[0x0][0x44c] ;  /* 0x00011300ff050b82 */ /* 0x000e220000000800 */
[----:B------:R-:W-:Y:S02]  /*26c00*/  IMAD R4, R4, UR4, RZ ;  /* 0x0000000404047c24 */ /* 0x000fe4000f8e02ff */
[----:B------:R-:W-:-:S04]  /*26c10*/  IMAD.WIDE.U32 R2, R0, UR4, R2 ;  /* 0x0000000400027c25 */ /* 0x000fc8000f8e0002 */
[----:B------:R-:W-:Y:S01]  /*26c20*/  IMAD R0, R0, UR5, R4 ;  /* 0x0000000500007c24 */ /* 0x000fe2000f8e0204 */
[----:B------:R-:W-:Y:S01]  /*26c30*/  ULDC.64 UR4, c[0x0][0x2d0] ;  /* 0x0000b40000047ab9 */ /* 0x000fe20000000a00 */
[----:B----4-:R-:W-:Y:S02]  /*26c40*/  IMAD.IADD R4, R8, 0x1, R11 ;  /* 0x0000000108047824 */ /* 0x010fe400078e020b */
[----:B------:R-:W-:Y:S02]  /*26c50*/  IMAD.IADD R3, R3, 0x1, R0 ;  /* 0x0000000103037824 */ /* 0x000fe400078e0200 */
[----:B------:R-:W-:Y:S01]  /*26c60*/  IMAD.MOV.U32 R0, RZ, RZ, R4 ;  /* 0x000000ffff007224 */ /* 0x000fe200078e0004 */
[----:B------:R-:W2:Y:S01]  /*26c70*/  S2R R8, SR_TID.X ;  /* 0x0000000000087919 */ /* 0x000ea20000002100 */
[----:B0-----:R-:W-:-:S05]  /*26c80*/  @P0 IMAD.HI.U32 R5, R4, R5, RZ ;  /* 0x0000000504050227 */ /* 0x001fca00078e00ff */
[----:B-1----:R-:W-:-:S05]  /*26c90*/  @P0 SHF.R.U32.HI R0, RZ, R6, R5 ;  /* 0x00000006ff000219 */ /* 0x002fca0000011605 */
        /* <DEDUP_REMOVED lines=8> */
[----:B------:R-:W-:-:S05]  /*26d20*/  SHF.R.S32.HI R0, RZ, 0x1f, R4 ;  /* 0x0000001fff007819 */ /* 0x000fca0000011404 */
[----:B------:R-:W-:Y:S02]  /*26d30*/  IMAD R0, R0, UR4, RZ ;  /* 0x0000000400007c24 */ /* 0x000fe4000f8e02ff */
[----:B------:R-:W-:-:S04]  /*26d40*/  IMAD.WIDE.U32 R2, R4, UR4, R2 ;  /* 0x0000000404027c25 */ /* 0x000fc8000f8e0002 */
[----:B------:R-:W-:Y:S01]  /*26d50*/  IMAD R4, R4, UR5, R0 ;  /* 0x0000000504047c24 */ /* 0x000fe2000f8e0200 */
[----:B------:R-:W-:Y:S01]  /*26d60*/  ULDC.64 UR4, c[0x0][0x280] ;  /* 0x0000a00000047ab9 */ /* 0x000fe20000000a00 */
[----:B--2---:R-:W-:Y:S02]  /*26d70*/  IMAD.SHL.U32 R8, R8, 0x8, RZ ;  /* 0x0000000808087824 */ /* 0x004fe400078e00ff */
[----:B------:R-:W-:Y:S01]  /*26d80*/  IMAD.IADD R3, R3, 0x1, R4 ;  /* 0x0000000103037824 */ /* 0x000fe200078e0204 */
[----:B------:R-:W-:Y:S01]  /*26d90*/  LEA R4, P0, R2, UR4, 0x1 ;  /* 0x0000000402047c11 */ /* 0x000fe2000f8008ff */
[----:B------:R-:W-:Y:S01]  /*26da0*/  ULDC UR4, c[0x0][0x2b8] ;  /* 0x0000ae0000047ab9 */ /* 0x000fe20000000800 */
[----:B------:R-:W-:Y:S02]  /*26db0*/  LOP3.LUT R8, R8, 0x38, RZ, 0xc0, !PT ;  /* 0x0000003808087812 */ /* 0x000fe400078ec0ff */
[----:B------:R-:W-:Y:S01]  /*26dc0*/  LEA.HI.X R3, R2, UR5, R3, 0x1, P0 ;  /* 0x0000000502037c11 */ /* 0x000fe200080f0c03 */
[----:B------:R-:W-:Y:S01]  /*26dd0*/  UMOV UR5, 0xffffffff ;  /* 0xffffffff00057882 */ /* 0x000fe20000000000 */
[----:B------:R-:W-:-:S02]  /*26de0*/  ISETP.GE.AND P3, PT, R8, UR4, PT ;  /* 0x0000000408007c0c */ /* 0x000fc4000bf66270 */
[----:B------:R-:W-:Y:S02]  /*26df0*/  ISETP.GE.AND P0, PT, R12, UR4, PT ;  /* 0x000000040c007c0c */ /* 0x000fe4000bf06270 */
[----:B------:R-:W-:Y:S01]  /*26e00*/  ISETP.GE.AND P1, PT, R9, UR4, PT ;  /* 0x0000000409007c0c */ /* 0x000fe2000bf26270 */
[----:B------:R-:W-:-:S12]  /*26e10*/  BRA.DIV UR5, `(.L_x_1831) ;  /* 0x0000005605547947 */ /* 0x000fd8000b800000 */
[----:B------:R-:W2:Y:S04]  /*26e20*/  LDL.LU R6, [R1+0x38] ;  /* 0x0000380001067983 */ /* 0x000ea80000300800 */
[----:B------:R-:W3:Y:S04]  /*26e30*/  LDL.LU R11, [R1+0x34] ;  /* 0x00003400010b7983 */ /* 0x000ee80000300800 */
[----:B------:R-:W4:Y:S01]  /*26e40*/  LDL R9, [R1+0x2c] ;  /* 0x00002c0001097983 */ /* 0x000f220000100800 */
[----:B--2---:R-:W-:-:S03]  /*26e50*/  IMAD R2, R6, R7, RZ ;  /* 0x0000000706027224 */ /* 0x004fc600078e02ff */
[----:B------:R-:W0:Y:S01]  /*26e60*/  SHFL.IDX PT, R7, R4, RZ, 0x181f ;  /* 0x00181fff04077589 */ /* 0x000e2200000e0000 */
[----:B---3--:R-:W-:-:S03]  /*26e70*/  IMAD.IADD R0, R10, 0x1, R11 ;  /* 0x000000010a007824 */ /* 0x008fc600078e020b */
[----:B------:R-:W1:Y:S01]  /*26e80*/  SHFL.IDX PT, R6, R3, RZ, 0x181f ;  /* 0x00181fff03067589 */ /* 0x000e6200000e0000 */
[C---:B------:R-:W-:Y:S01]  /*26e90*/  VIADD R5, R0.reuse, 0x10 ;  /* 0x0000001000057836 */ /* 0x040fe20000000000 */
[----:B------:R-:W-:-:S13]  /*26ea0*/  ISETP.GE.AND P2, PT, R0, R2, PT ;  /* 0x000000020000720c */ /* 0x000fda0003f46270 */
[----:B0-----:R-:W-:-:S05]  /*26eb0*/  @!P2 LEA R7, P4, R8, R7, 0x1 ;  /* 0x000000070807a211 */ /* 0x001fca00078808ff */
[----:B-1----:R-:W-:-:S05]  /*26ec0*/  @!P2 IMAD.X R6, RZ, RZ, R6, P4 ;  /* 0x000000ffff06a224 */ /* 0x002fca00020e0606 */
[----:B------:R-:W-:-:S04]  /*26ed0*/  @!P2 LOP3.LUT R7, R7, R6, RZ, 0x3c, !PT ;  /* 0x000000060707a212 */ /* 0x000fc800078e3cff */
[----:B------:R-:W-:-:S04]  /*26ee0*/  @!P2 LOP3.LUT R6, R7, R6, RZ, 0x3c, !PT ;  /* 0x000000060706a212 */ /* 0x000fc800078e3cff */
[----:B------:R-:W-:-:S05]  /*26ef0*/  @!P2 LOP3.LUT R7, R7, R6, RZ, 0x3c, !PT ;  /* 0x000000060707a212 */ /* 0x000fca00078e3cff */
[----:B------:R-:W-:Y:S01]  /*26f00*/  @!PT LDS RZ, [RZ] ;  /* 0x00000000fffff984 */ /* 0x000fe20000000800 */
[----:B----4-:R-:W-:Y:S04]  /*26f10*/  @!P2 LDGSTS.E.BYPASS.LTC128B.128 [R9+0xc400], desc[UR46][R6.64], !P3 ;  /* 0x0c4000000609afae */ /* 0x010fe8000d901d6e */
        /* <DEDUP_REMOVED lines=69> */
.L_x_1991:
        /* <DEDUP_REMOVED lines=13> */
.L_x_1833:
[----:B------:R-:W-:Y:S05]  /*27440*/  BSYNC B0 ;  /* 0x0000000000007941 */ /* 0x000fea0003800000 */
.L_x_1832:
[----:B------:R-:W-:Y:S01]  /*27450*/  NOP ;  /* 0x0000000000007918 */ /* 0x000fe20000000000 */
[----:B------:R-:W-:-:S13]  /*27460*/  PLOP3.LUT P0, PT, PT, PT, PT, 0x80, 0x0 ;  /* 0x000000000000781c */ /* 0x000fda0003f0f070 */
.L_x_1834:
        /* <DEDUP_REMOVED lines=18> */
.L_x_1992:
[----:B------:R-:W-:Y:S05]  /*27590*/  BSYNC B0 ;  /* 0x0000000000007941 */ /* 0x000fea0003800000 */
.L_x_1835:
[----:B------:R-:W4:Y:S04]  /*275a0*/  LDL R2, [R1+0x44] ;  /* 0x0000440001027983 */ /* 0x000f280000100800 */
[----:B-1----:R-:W5:Y:S01]  /*275b0*/  LDL R4, [R1+0x30] ;  /* 0x0000300001047983 */ /* 0x002f620000100800 */
[----:B------:R-:W-:Y:S01]  /*275c0*/  BSSY B0, `(.L_x_1837) ;  /* 0x000021d000007945 */ /* 0x000fe20003800000 */
[----:B----4-:R-:W-:-:S05]  /*275d0*/  VIADD R0, R2, 0xfffffffe ;  /* 0xfffffffe02007836 */ /* 0x010fca0000000000 */
[----:B-----5:R-:W-:-:S13]  /*275e0*/  ISETP.GE.AND P0, PT, R0, R4, PT ;  /* 0x000000040000720c */ /* 0x020fda0003f06270 */
[----:B------:R-:W-:Y:S05]  /*275f0*/  @!P0 BRA `(.L_x_1838) ;  /* 0x0000002000648947 */ /* 0x000fea0003800000 */
[----:B---3--:R-:W3:Y:S04]  /*27600*/  LDL.LU R3, [R1+0x50] ;  /* 0x0000500001037983 */ /* 0x008ee80000300800 */
[----:B0-----:R-:W4:Y:S04]  /*27610*/  LDL.LU R7, [R1+0x40] ;  /* 0x0000400001077983 */ /* 0x001f280000300800 */
[----:B------:R-:W5:Y:S04]  /*27620*/  LDL.LU R2, [R1+0x60] ;  /* 0x0000600001027983 */ /* 0x000f680000300800 */
[----:B------:R-:W5:Y:S04]  /*27630*/  LDL.LU R6, [R1+0x3c] ;  /* 0x00003c0001067983 */ /* 0x000f680000300800 */
[----:B--2---:R-:W2:Y:S01]  /*27640*/  LDL.LU R5, [R1+0x5c] ;  /* 0x00005c0001057983 */ /* 0x004ea20000300800 */
[----:B------:R-:W-:Y:S01]  /*27650*/  LOP3.LUT R10, RZ, R4, RZ, 0x33, !PT ;  /* 0x00000004ff0a7212 */ /* 0x000fe200078e33ff */
[----:B------:R-:W-:Y:S01]  /*27660*/  BSSY B2, `(.L_x_1839) ;  /* 0x00000ba000027945 */ /* 0x000fe20003800000 */
[----:B---3--:R-:W-:-:S04]  /*27670*/  VIADD R3, R3, 0x1 ;  /* 0x0000000103037836 */ /* 0x008fc80000000000 */
[----:B----4-:R-:W-:Y:S01]  /*27680*/  IMAD R3, R3, R7, RZ ;  /* 0x0000000703037224 */ /* 0x010fe200078e02ff */
[----:B-----5:R-:W-:-:S04]  /*27690*/  LOP3.LUT R2, RZ, R2, RZ, 0x33, !PT ;  /* 0x00000002ff027212 */ /* 0x020fc800078e33ff */
[----:B------:R-:W-:-:S04]  /*276a0*/  LOP3.LUT R3, RZ, R3, RZ, 0x33, !PT ;  /* 0x00000003ff037212 */ /* 0x000fc800078e33ff */
[----:B------:R-:W-:Y:S02]  /*276b0*/  VIADDMNMX R2, R3, -R6, R2, !PT ;  /* 0x8000000603027246 */ /* 0x000fe40007800102 */
[----:B--2---:R-:W-:-:S04]  /*276c0*/  LOP3.LUT R7, RZ, R5, RZ, 0x33, !PT ;  /* 0x00000005ff077212 */ /* 0x004fc800078e33ff */
        /* <DEDUP_REMOVED lines=9> */
[----:B------:R-:W-:Y:S01]  /*27760*/  LOP3.LUT P1, RZ, R17, 0x4, RZ, 0xc0, !PT ;  /* 0x0000000411ff7812 */ /* 0x000fe2000782c0ff */
[----:B------:R-:W-:Y:S01]  /*27770*/  BSSY B1, `(.L_x_1841) ;  /* 0x00000a4000017945 */ /* 0x000fe20003800000 */
[----:B--2---:R-:W-:-:S05]  /*27780*/  VIADD R8, R5, 0x1 ;  /* 0x0000000105087836 */ /* 0x004fca0000000000 */
[----:B------:R-:W-:-:S04]  /*27790*/  ISETP.NE.AND P0, PT, R8, 0x2, PT ;  /* 0x000000020800780c */ /* 0x000fc80003f05270 */
[----:B------:R-:W-:Y:S02]  /*277a0*/  SEL R9, RZ, 0x1, P0 ;  /* 0x00000001ff097807 */ /* 0x000fe40000000000 */
[----:B------:R-:W-:Y:S02]  /*277b0*/  SEL R8, R8, RZ, P0 ;  /* 0x000000ff08087207 */ /* 0x000fe40000000000 */
[----:B---3--:R-:W-:Y:S01]  /*277c0*/  LOP3.LUT R9, R4, R9, RZ, 0x3c, !PT ;  /* 0x0000000904097212 */ /* 0x008fe200078e3cff */
[----:B------:R-:W-:Y:S06]  /*277d0*/  @!P1 BRA `(.L_x_1842) ;  /* 0x0000000800749947 */ /* 0x000fec0003800000 */
        /* <DEDUP_REMOVED lines=24> */
.L_x_1843:
[----:B------:R-:W-:Y:S01]  /*27960*/  IMAD R3, R8, 0x8, R19 ;  /* 0x0000000808037824 */ /* 0x000fe200078e0213 */
[----:B------:R-:W-:Y:S01]  /*27970*/  SHF.L.U32 R2, R9, 0x1f, RZ ;  /* 0x0000001f09027819 */ /* 0x000fe200000006ff */
[----:B------:R-:W-:Y:S03]  /*27980*/  BSSY B3, `(.L_x_1844) ;  /* 0x0000003000037945 */ /* 0x000fe60003800000 */
[----:B------:R-:W1:Y:S02]  /*27990*/  SYNCS.PHASECHK.TRANS64.TRYWAIT P0, [R3+URZ+0x2a840], R2 ;  /* 0x02a84002030075a7 */ /* 0x000e64000800017f */
[----:B-1----:R-:W-:Y:S05]  /*279a0*/  @!P0 BRA `(.L_x_1845) ;  /* 0x0000005400608947 */ /* 0x002fea0003800000 */
.L_x_1993:
[----:B------:R-:W-:Y:S05]  /*279b0*/  BSYNC B3 ;  /* 0x0000000000037941 */ /* 0x000fea0003800000 */
.L_x_1844:
[----:B0-----:R-:W0:Y:S01]  /*279c0*/  S2R R5, SR_TID.X ;  /* 0x0000000000057919 */ /* 0x001e220000002100 */
[----:B------:R-:W-:Y:S01]  /*279d0*/  BSSY B3, `(.L_x_1846) ;  /* 0x0000009000037945 */ /* 0x000fe20003800000 */
[----:B0-----:R-:W-:-:S04]  /*279e0*/  LOP3.LUT R5, R5, 0x7f, RZ, 0xc0, !PT ;  /* 0x0000007f05057812 */ /* 0x001fc800078ec0ff */
[----:B------:R-:W-:-:S13]  /*279f0*/  ISETP.NE.AND P0, PT, R5, RZ, PT ;  /* 0x000000ff0500720c */ /* 0x000fda0003f05270 */
[----:B------:R-:W-:Y:S05]  /*27a00*/  @P0 BRA `(.L_x_1847) ;  /* 0x0000000000140947 */ /* 0x000fea0003800000 */
[----:B------:R-:W-:Y:S01]  /*27a10*/  LOP3.LUT P1, RZ, R17, 0x1, RZ, 0xc0, !PT ;  /* 0x0000000111ff7812 */ /* 0x000fe2000782c0ff */
[----:B-1----:R-:W-:-:S04]  /*27a20*/  IMAD.MOV.U32 R2, RZ, RZ, 0x9000 ;  /* 0x00009000ff027424 */ /* 0x002fc800078e00ff */
[----:B------:R0:W-:Y:S08]  /*27a30*/  SYNCS.ARRIVE.TRANS64 RZ, [R3+URZ+0x2a830], R2 ;  /* 0x02a8300203ff79a7 */ /* 0x0001f0000800003f */
[----:B------:R-:W-:Y:S05]  /*27a40*/  @!P1 BRA `(.L_x_1847) ;  /* 0x0000000000049947 */ /* 0x000fea0003800000 */
[----:B------:R-:W-:Y:S01]  /*27a50*/  BPT.TRAP 0x1 ;  /* 0x000000040000795c */ /* 0x000fe20000300000 */
.L_x_1847:
[----:B------:R-:W-:Y:S05]  /*27a60*/  BSYNC B3 ;  /* 0x0000000000037941 */ /* 0x000fea0003800000 */
.L_x_1846:
[----:B01----:R-:W2:Y:S01]  /*27a70*/  LDL R2, [R1+0x1c] ;  /* 0x00001c0001027983 */ /* 0x003ea20000100800 */
        /* <DEDUP_REMOVED lines=11> */
.L_x_1848:
        /* <DEDUP_REMOVED lines=16> */
.L_x_1849:
        /* <DEDUP_REMOVED lines=15> */
.L_x_1850:
        /* <DEDUP_REMOVED lines=10> */
[----:B------:R-:W2:Y:S04]  /*27dc0*/  LDL.LU R13, [R1+0x18] ;  /* 0x00001800010d7983 */ /* 0x000ea80000300800 */
[----:B------:R-:W3:Y:S01]  /*27dd0*/  LDL R6, [R1+0x10] ;  /* 0x0000100001067983 */ /* 0x000ee20000100800 */
[----:B------:R-:W-:Y:S01]  /*27de0*/  BSSY B3, `(.L_x_1851) ;  /* 0x0000005000037945 */ /* 0x000fe20003800000 */
[----:B--2---:R-:W-:Y:S01]  /*27df0*/  SHF.L.U32 R3, R13, 0x1f, RZ ;  /* 0x0000001f0d037819 */ /* 0x004fe200000006ff */
[----:B---3--:R-:W-:-:S04]  /*27e00*/  IMAD R2, R6, 0x8, R19 ;  /* 0x0000000806027824 */ /* 0x008fc800078e0213 */
[----:B------:R-:W0:Y:S02]  /*27e10*/  SYNCS.PHASECHK.TRANS64.TRYWAIT P0, [R2+URZ+0x2a860], R3 ;  /* 0x02a86003020075a7 */ /* 0x000e24000800017f */
[----:B0-----:R-:W-:Y:S05]  /*27e20*/  @!P0 BRA `(.L_x_1852) ;  /* 0x0000005000548947 */ /* 0x001fea0003800000 */
.L_x_1994:
[----:B------:R-:W-:Y:S05]  /*27e30*/  BSYNC B3 ;  /* 0x0000000000037941 */ /* 0x000fea0003800000 */
.L_x_1851:
        /* <DEDUP_REMOVED lines=10> */
.L_x_1853:
[----:B------:R-:W-:Y:S01]  /*27ee0*/  LOP3.LUT P0, RZ, R17, 0x8, RZ, 0xc0, !PT ;  /* 0x0000000811ff7812 */ /* 0x000fe2000780c0ff */
[----:B------:R-:W-:-:S12]  /*27ef0*/  BSSY B3, `(.L_x_1854) ;  /* 0x0000003000037945 */ /* 0x000fd80003800000 */
[----:B------:R-:W-:Y:S05]  /*27f00*/  @P0 BRA `(.L_x_1855) ;  /* 0x0000000000040947 */ /* 0x000fea0003800000 */
[----:B------:R-:W-:Y:S01]  /*27f10*/  BPT.TRAP 0x1 ;  /* 0x000000040000795c */ /* 0x000fe20000300000 */
.L_x_1855:
[----:B------:R-:W-:Y:S05]  /*27f20*/  BSYNC B3 ;  /* 0x0000000000037941 */ /* 0x000fea0003800000 */
.L_x_1854:
[----:B------:R-:W2:Y:S04]  /*27f30*/  LDL.LU R6, [R1+0x10] ;  /* 0x0000100001067983 */ /* 0x000ea80000300800 */
[----:B------:R-:W3:Y:S04]  /*27f40*/  LDL R5, [R1+0x1c] ;  /* 0x00001c0001057983 */ /* 0x000ee80000100800 */
[----:B------:R-:W3:Y:S01]  /*27f50*/  LDL.LU R3, [R1+0x4] ;  /* 0x0000040001037983 */ /* 0x000ee20000300800 */
[----:B------:R-:W-:Y:S01]  /*27f60*/  R2UR UR10, R11 ;  /* 0x000000000b0a72ca */ /* 0x000fe200000e0000 */
[----:B------:R-:W-:Y:S01]  /*27f70*/  UIADD3 UR4, UP0, UR36, 0x470, URZ ;  /* 0x0000047024047890 */ /* 0x000fe2000ff1e03f */
[----:B------:R-:W-:Y:S01]  /*27f80*/  PLOP3.LUT P0, PT, PT, PT, PT, 0x80, 0x0 ;  /* 0x000000000000781c */ /* 0x000fe20003f0f070 */
[----:B------:R-:W-:Y:S01]  /*27f90*/  VIADD R2, R2, 0x2a850 ;  /* 0x0002a85002027836 */ /* 0x000fe20000000000 */
[----:B------:R-:W-:Y:S01]  /*27fa0*/  UMOV UR6, 0x0 ;  /* 0x0000000000067882 */ /* 0x000fe20000000000 */
[----:B------:R-:W-:Y:S01]  /*27fb0*/  UIADD3.X UR5, URZ, UR37, URZ, UP0, !UPT ;  /* 0x000000253f057290 */ /* 0x000fe200087fe43f */
[----:B------:R-:W-:Y:S01]  /*27fc0*/  UMOV UR7, 0x14f00000 ;  /* 0x14f0000000077882 */ /* 0x000fe20000000000 */
[----:B--2---:R-:W-:-:S02]  /*27fd0*/  IMAD R6, R6, 0x6000, R19 ;  /* 0x0000600006067824 */ /* 0x004fc400078e0213 */
[----:B---3--:R-:W-:Y:S02]  /*27fe0*/  IMAD R3, R3, 0x60, R5 ;  /* 0x0000006003037824 */ /* 0x008fe400078e0205 */
[----:B------:R-:W-:-:S07]  /*27ff0*/  VIADD R5, R6, 0x400 ;  /* 0x0000040006057836 */ /* 0x000fce0000000000 */
.L_x_1856:
        /* <DEDUP_REMOVED lines=15> */
.L_x_1857:
        /* <DEDUP_REMOVED lines=12> */
.L_x_1842:
[----:B------:R-:W-:Y:S05]  /*281b0*/  BSYNC B1 ;  /* 0x0000000000017941 */ /* 0x000fea0003800000 */
.L_x_1841:
[----:B0-----:R-:W2:Y:S04]  /*281c0*/  LDL.LU R0, [R1+0x44] ;  /* 0x0000440001007983 */ /* 0x001ea80000300800 */
[----:B------:R0:W-:Y:S04]  /*281d0*/  STL [R1+0x10], R8 ;  /* 0x0000100801007387 */ /* 0x0001e80000100800 */
[----:B------:R0:W-:Y:S02]  /*281e0*/  STL [R1+0x18], R9 ;  /* 0x0000180901007387 */ /* 0x0001e40000100800 */
[----:B0-2---:R-:W-:-:S07]  /*281f0*/  VIADD R0, R0, 0xfffffffd ;  /* 0xfffffffd00007836 */ /* 0x005fce0000000000 */
.L_x_1840:
[----:B------:R-:W-:Y:S05]  /*28200*/  BSYNC B2 ;  /* 0x0000000000027941 */ /* 0x000fea0003800000 */
.L_x_1839:
[----:B------:R-:W-:-:S05]  /*28210*/  VIADD R10, R10, 0xfffffffe ;  /* 0xfffffffe0a0a7836 */ /* 0x000fca0000000000 */
[----:B------:R-:W-:-:S13]  /*28220*/  ISETP.NE.AND P0, PT, R10, R7, PT ;  /* 0x000000070a00720c */ /* 0x000fda0003f05270 */
[----:B------:R-:W-:Y:S05]  /*28230*/  @!P0 BRA `(.L_x_1838) ;  /* 0x0000001400548947 */ /* 0x000fea0003800000 */
[----:B------:R-:W-:-:S07]  /*28240*/  IMAD.MOV.U32 R9, RZ, RZ, R18 ;  /* 0x000000ffff097224 */ /* 0x000fce00078e0012 */
.L_x_1892:
[----:B------:R-:W2:Y:S04]  /*28250*/  LDL R3, [R1+0x10] ;  /* 0x0000100001037983 */ /* 0x000ea80000100800 */
[----:B------:R-:W3:Y:S01]  /*28260*/  LDL R2, [R1+0x18] ;  /* 0x0000180001027983 */ /* 0x000ee20000100800 */
[----:B------:R-:W-:Y:S01]  /*28270*/  LOP3.LUT P1, RZ, R17, 0x4, RZ, 0xc0, !PT ;  /* 0x0000000411ff7812 */ /* 0x000fe2000782c0ff */
[----:B------:R-:W-:Y:S05]  /*28280*/  YIELD ;  /* 0x0000000000007946 */ /* 0x000fea0003800000 */
[----:B------:R-:W-:Y:S01]  /*28290*/  BSSY B1, `(.L_x_1858) ;  /* 0x00000a4000017945 */ /* 0x000fe20003800000 */
[----:B--2---:R-:W-:-:S05]  /*282a0*/  VIADD R4, R3, 0x1 ;  /* 0x0000000103047836 */ /* 0x004fca0000000000 */
[----:B------:R-:W-:-:S04]  /*282b0*/  ISETP.NE.AND P0, PT, R4, 0x2, PT ;  /* 0x000000020400780c */ /* 0x000fc80003f05270 */
[----:B------:R-:W-:Y:S02]  /*282c0*/  SEL R5, RZ, 0x1, P0 ;  /* 0x00000001ff057807 */ /* 0x000fe40000000000 */
[----:B------:R-:W-:Y:S02]  /*282d0*/  SEL R4, R4, RZ, P0 ;  /* 0x000000ff04047207 */ /* 0x000fe40000000000 */
[----:B---3--:R-:W-:Y:S01]  /*282e0*/  LOP3.LUT R5, R2, R5, RZ, 0x3c, !PT ;  /* 0x0000000502057212 */ /* 0x008fe200078e3cff */
[----:B01----:R-:W-:Y:S06]  /*282f0*/  @!P1 BRA `(.L_x_1859) ;  /* 0x0000000800749947 */ /* 0x003fec0003800000 */
        /* <DEDUP_REMOVED lines=24> */
.L_x_1860:
[----:B------:R-:W-:Y:S01]  /*28480*/  IMAD R3, R4, 0x8, R19 ;  /* 0x0000000804037824 */ /* 0x000fe200078e0213 */
[----:B------:R-:W-:Y:S01]  /*28490*/  SHF.L.U32 R2, R5, 0x1f, RZ ;  /* 0x0000001f05027819 */ /* 0x000fe200000006ff */
[----:B------:R-:W-:Y:S03]  /*284a0*/  BSSY B2, `(.L_x_1861) ;  /* 0x0000003000027945 */ /* 0x000fe60003800000 */
[----:B------:R-:W1:Y:S02]  /*284b0*/  SYNCS.PHASECHK.TRANS64.TRYWAIT P0, [R3+URZ+0x2a840], R2 ;  /* 0x02a84002030075a7 */ /* 0x000e64000800017f */
[----:B-1----:R-:W-:Y:S05]  /*284c0*/  @!P0 BRA `(.L_x_1862) ;  /* 0x0000004800c08947 */ /* 0x002fea0003800000 */
.L_x_1995:
[----:B------:R-:W-:Y:S05]  /*284d0*/  BSYNC B2 ;  /* 0x0000000000027941 */ /* 0x000fea0003800000 */
.L_x_1861:
[----:B------:R-:W2:Y:S01]  /*284e0*/  S2R R7, SR_TID.X ;  /* 0x0000000000077919 */ /* 0x000ea20000002100 */
[----:B------:R-:W-:Y:S01]  /*284f0*/  BSSY B2, `(.L_x_1863) ;  /* 0x0000009000027945 */ /* 0x000fe20003800000 */
[----:B--2---:R-:W-:-:S04]  /*28500*/  LOP3.LUT R7, R7, 0x7f, RZ, 0xc0, !PT ;  /* 0x0000007f07077812 */ /* 0x004fc800078ec0ff */
[----:B------:R-:W-:-:S13]  /*28510*/  ISETP.NE.AND P0, PT, R7, RZ, PT ;  /* 0x000000ff0700720c */ /* 0x000fda0003f05270 */
[----:B------:R-:W-:Y:S05]  /*28520*/  @P0 BRA `(.L_x_1864) ;  /* 0x0000000000140947 */ /* 0x000fea0003800000 */
[----:B------:R-:W-:Y:S01]  /*28530*/  LOP3.LUT P1, RZ, R17, 0x1, RZ, 0xc0, !PT ;  /* 0x0000000111ff7812 */ /* 0x000fe2000782c0ff */
[----:B-1----:R-:W-:-:S04]  /*28540*/  IMAD.MOV.U32 R2, RZ, RZ, 0x9000 ;  /* 0x00009000ff027424 */ /* 0x002fc800078e00ff */
[----:B------:R2:W-:Y:S08]  /*28550*/  SYNCS.ARRIVE.TRANS64 RZ, [R3+URZ+0x2a830], R2 ;  /* 0x02a8300203ff79a7 */ /* 0x0005f0000800003f */
[----:B------:R-:W-:Y:S05]  /*28560*/  @!P1 BRA `(.L_x_1864) ;  /* 0x0000000000049947 */ /* 0x000fea0003800000 */
[----:B------:R-:W-:Y:S01]  /*28570*/  BPT.TRAP 0x1 ;  /* 0x000000040000795c */ /* 0x000fe20000300000 */
.L_x_1864:
[----:B------:R-:W-:Y:S05]  /*28580*/  BSYNC B2 ;  /* 0x0000000000027941 */ /* 0x000fea0003800000 */
.L_x_1863:
[----:B-12---:R-:W2:Y:S01]  /*28590*/  LDL R2, [R1+0x1c] ;  /* 0x00001c0001027983 */ /* 0x006ea20000100800 */
        /* <DEDUP_REMOVED lines=11> */
.L_x_1865:
        /* <DEDUP_REMOVED lines=16> */
.L_x_1866:
        /* <DEDUP_REMOVED lines=15> */
.L_x_1867:
        /* <DEDUP_REMOVED lines=17> */
.L_x_1996:
[----:B------:R-:W-:Y:S05]  /*28950*/  BSYNC B2 ;  /* 0x0000000000027941 */ /* 0x000fea0003800000 */
.L_x_1868:
        /* <DEDUP_REMOVED lines=10> */
.L_x_1870:
[----:B------:R-:W-:Y:S01]  /*28a00*/  LOP3.LUT P0, RZ, R17, 0x8, RZ, 0xc0, !PT ;  /* 0x0000000811ff7812 */ /* 0x000fe2000780c0ff */
[----:B------:R-:W-:-:S12]  /*28a10*/  BSSY B2, `(.L_x_1871) ;  /* 0x0000003000027945 */ /* 0x000fd80003800000 */
[----:B------:R-:W-:Y:S05]  /*28a20*/  @P0 BRA `(.L_x_1872) ;  /* 0x0000000000040947 */ /* 0x000fea0003800000 */
[----:B------:R-:W-:Y:S01]  /*28a30*/  BPT.TRAP 0x1 ;  /* 0x000000040000795c */ /* 0x000fe20000300000 */
.L_x_1872:
[----:B------:R-:W-:Y:S05]  /*28a40*/  BSYNC B2 ;  /* 0x0000000000027941 */ /* 0x000fea0003800000 */
.L_x_1871:
        /* <DEDUP_REMOVED lines=13> */
.L_x_1873:
        /* <DEDUP_REMOVED lines=15> */
.L_x_1874:
        /* <DEDUP_REMOVED lines=12> */
.L_x_1859:
[----:B------:R-:W-:Y:S05]  /*28cd0*/  BSYNC B1 ;  /* 0x0000000000017941 */ /* 0x000fea0003800000 */
.L_x_1858:
[----:B------:R-:W-:Y:S01]  /*28ce0*/  VIADD R3, R4, 0x1 ;  /* 0x0000000104037836 */ /* 0x000fe20000000000 */
[----:B------:R-:W-:Y:S01]  /*28cf0*/  LOP3.LUT P1, RZ, R17, 0x4, RZ, 0xc0, !PT ;  /* 0x0000000411ff7812 */ /* 0x000fe2000782c0ff */
[----:B------:R-:W-:Y:S01]  /*28d00*/  BSSY B1, `(.L_x_1875) ;  /* 0x00000a4000017945 */ /* 0x000fe20003800000 */
[----:B0-----:R-:W-:Y:S02]  /*28d10*/  VIADD R6, R0, 0xffffffff ;  /* 0xffffffff00067836 */ /* 0x001fe40000000000 */
[----:B------:R-:W-:-:S04]  /*28d20*/  ISETP.NE.AND P0, PT, R3, 0x2, PT ;  /* 0x000000020300780c */ /* 0x000fc80003f05270 */
[----:B------:R-:W-:Y:S02]  /*28d30*/  SEL R2, RZ, 0x1, P0 ;  /* 0x00000001ff027807 */ /* 0x000fe40000000000 */
[----:B------:R-:W-:Y:S02]  /*28d40*/  SEL R11, R3, RZ, P0 ;  /* 0x000000ff030b7207 */ /* 0x000fe40000000000 */
[----:B------:R-:W-:-:S05]  /*28d50*/  LOP3.LUT R10, R5, R2, RZ, 0x3c, !PT ;  /* 0x00000002050a7212 */ /* 0x000fca00078e3cff */
[----:B------:R0:W-:Y:S04]  /*28d60*/  STL [R1+0x18], R10 ;  /* 0x0000180a01007387 */ /* 0x0001e80000100800 */
[----:B------:R0:W-:Y:S01]  /*28d70*/  STL [R1+0x10], R11 ;  /* 0x0000100b01007387 */ /* 0x0001e20000100800 */
        /* <DEDUP_REMOVED lines=25> */
.L_x_1877:
[----:B------:R-:W-:Y:S01]  /*28f10*/  IMAD R3, R11, 0x8, R19 ;  /* 0x000000080b037824 */ /* 0x000fe200078e0213 */
[----:B------:R-:W-:Y:S01]  /*28f20*/  SHF.L.U32 R2, R10, 0x1f, RZ ;  /* 0x0000001f0a027819 */ /* 0x000fe200000006ff */
[----:B------:R-:W-:Y:S03]  /*28f30*/  BSSY B2, `(.L_x_1878) ;  /* 0x0000003000027945 */ /* 0x000fe60003800000 */
[----:B------:R-:W2:Y:S02]  /*28f40*/  SYNCS.PHASECHK.TRANS64.TRYWAIT P0, [R3+URZ+0x2a840], R2 ;  /* 0x02a84002030075a7 */ /* 0x000ea4000800017f */
[----:B--2---:R-:W-:Y:S05]  /*28f50*/  @!P0 BRA `(.L_x_1879) ;  /* 0x0000004000448947 */ /* 0x004fea0003800000 */
.L_x_1997:
[----:B------:R-:W-:Y:S05]  /*28f60*/  BSYNC B2 ;  /* 0x0000000000027941 */ /* 0x000fea0003800000 */
.L_x_1878:
[----:B-1----:R-:W1:Y:S01]  /*28f70*/  S2R R8, SR_TID.X ;  /* 0x0000000000087919 */ /* 0x002e620000002100 */
[----:B------:R-:W-:Y:S01]  /*28f80*/  BSSY B2, `(.L_x_1880) ;  /* 0x0000009000027945 */ /* 0x000fe20003800000 */
[----:B-1----:R-:W-:-:S04]  /*28f90*/  LOP3.LUT R8, R8, 0x7f, RZ, 0xc0, !PT ;  /* 0x0000007f08087812 */ /* 0x002fc800078ec0ff */
[----:B------:R-:W-:-:S13]  /*28fa0*/  ISETP.NE.AND P0, PT, R8, RZ, PT ;  /* 0x000000ff0800720c */ /* 0x000fda0003f05270 */
[----:B------:R-:W-:Y:S05]  /*28fb0*/  @P0 BRA `(.L_x_1881) ;  /* 0x0000000000140947 */ /* 0x000fea0003800000 */
[----:B------:R-:W-:Y:S01]  /*28fc0*/  LOP3.LUT P1, RZ, R17, 0x1, RZ, 0xc0, !PT ;  /* 0x0000000111ff7812 */ /* 0x000fe2000782c0ff */
[----:B--2---:R-:W-:-:S04]  /*28fd0*/  IMAD.MOV.U32 R2, RZ, RZ, 0x9000 ;  /* 0x00009000ff027424 */ /* 0x004fc800078e00ff */
[----:B------:R1:W-:Y:S08]  /*28fe0*/  SYNCS.ARRIVE.TRANS64 RZ, [R3+URZ+0x2a830], R2 ;  /* 0x02a8300203ff79a7 */ /* 0x0003f0000800003f */
[----:B------:R-:W-:Y:S05]  /*28ff0*/  @!P1 BRA `(.L_x_1881) ;  /* 0x0000000000049947 */ /* 0x000fea0003800000 */
[----:B------:R-:W-:Y:S01]  /*29000*/  BPT.TRAP 0x1 ;  /* 0x000000040000795c */ /* 0x000fe20000300000 */
.L_x_1881:
[----:B------:R-:W-:Y:S05]  /*29010*/  BSYNC B2 ;  /* 0x0000000000027941 */ /* 0x000fea0003800000 */
.L_x_1880:
[----:B------:R-:W3:Y:S04]  /*29020*/  LDL R8, [R1+0x10] ;  /* 0x0000100001087983 */ /* 0x000ee80000100800 */
[----:B-12---:R-:W2:Y:S01]  /*29030*/  LDL R2, [R1+0x1c] ;  /* 0x00001c0001027983 */ /* 0x006ea20000100800 */
[----:B0-----:R-:W-:Y:S01]  /*29040*/  IMAD.MOV.U32 R11, RZ, RZ, RZ ;  /* 0x000000ffff0b7224 */ /* 0x001fe200078e00ff */
[----:B------:R-:W-:Y:S01]  /*29050*/  UIADD3 UR4, UP0, UR36, 0x370, URZ ;  /* 0x0000037024047890 */ /* 0x000fe2000ff1e03f */
[----:B------:R-:W-:Y:S01]  /*29060*/  PLOP3.LUT P0, PT, PT, PT, PT, 0x80, 0x0 ;  /* 0x000000000000781c */ /* 0x000fe20003f0f070 */
[----:B------:R-:W-:Y:S01]  /*29070*/  VIADD R3, R3, 0x2a830 ;  /* 0x0002a83003037836 */ /* 0x000fe20000000000 */
[----:B------:R-:W-:Y:S01]  /*29080*/  UMOV UR6, 0x0 ;  /* 0x0000000000067882 */ /* 0x000fe20000000000 */
[----:B------:R-:W-:Y:S01]  /*29090*/  R2UR UR10, R11 ;  /* 0x000000000b0a72ca */ /* 0x000fe200000e0000 */
[----:B------:R-:W-:Y:S01]  /*290a0*/  UIADD3.X UR5, URZ, UR37, URZ, UP0, !UPT ;  /* 0x000000253f057290 */ /* 0x000fe200087fe43f */
[----:B------:R-:W-:Y:S01]  /*290b0*/  UMOV UR7, 0x14f00000 ;  /* 0x14f0000000077882 */ /* 0x000fe20000000000 */
[----:B---3--:R-:W-:-:S02]  /*290c0*/  IMAD R8, R8, 0x9000, R19 ;  /* 0x0000900008087824 */ /* 0x008fc400078e0213 */
[----:B--2---:R-:W-:Y:S02]  /*290d0*/  IMAD R2, R7, 0x60, R2 ;  /* 0x0000006007027824 */ /* 0x004fe400078e0202 */
[----:B------:R-:W-:-:S08]  /*290e0*/  VIADD R10, R8, 0x18400 ;  /* 0x00018400080a7836 */ /* 0x000fd00000000000 */
.L_x_1882:
        /* <DEDUP_REMOVED lines=16> */
.L_x_1883:
        /* <DEDUP_REMOVED lines=15> */
.L_x_1884:
        /* <DEDUP_REMOVED lines=15> */
.L_x_1998:
[----:B------:R-:W-:Y:S05]  /*293d0*/  BSYNC B2 ;  /* 0x0000000000027941 */ /* 0x000fea0003800000 */
.L_x_1885:
        /* <DEDUP_REMOVED lines=10> */
.L_x_1887:
[----:B------:R-:W-:Y:S01]  /*29480*/  LOP3.LUT P0, RZ, R17, 0x8, RZ, 0xc0, !PT ;  /* 0x0000000811ff7812 */ /* 0x000fe2000780c0ff */
[----:B------:R-:W-:-:S12]  /*29490*/  BSSY B2, `(.L_x_1888) ;  /* 0x0000003000027945 */ /* 0x000fd80003800000 */
[----:B------:R-:W-:Y:S05]  /*294a0*/  @P0 BRA `(.L_x_1889) ;  /* 0x0000000000040947 */ /* 0x000fea0003800000 */
[----:B------:R-:W-:Y:S01]  /*294b0*/  BPT.TRAP 0x1 ;  /* 0x000000040000795c */ /* 0x000fe20000300000 */
.L_x_1889:
[----:B------:R-:W-:Y:S05]  /*294c0*/  BSYNC B2 ;  /* 0x0000000000027941 */ /* 0x000fea0003800000 */
.L_x_1888:
        /* <DEDUP_REMOVED lines=12> */
.L_x_1890:
        /* <DEDUP_REMOVED lines=15> */
.L_x_1891:
        /* <DEDUP_REMOVED lines=12> */
.L_x_1876:
[----:B------:R-:W-:Y:S05]  /*29740*/  BSYNC B1 ;  /* 0x0000000000017941 */ /* 0x000fea0003800000 */
.L_x_1875:
[----:B------:R-:W2:Y:S01]  /*29750*/  LDL R2, [R1+0x30] ;  /* 0x0000300001027983 */ /* 0x000ea20000100800 */
[----:B------:R-:W-:Y:S01]  /*29760*/  VIADD R0, R0, 0xfffffffe ;  /* 0xfffffffe00007836 */ /* 0x000fe20000000000 */
[----:B--2---:R-:W-:-:S13]  /*29770*/  ISETP.GT.AND P0, PT, R6, R2, PT ;  /* 0x000000020600720c */ /* 0x004fda0003f04270 */
[----:B------:R-:W-:Y:S05]  /*29780*/  @P0 BRA `(.L_x_1892) ;  /* 0xffffffe800b00947 */ /* 0x000fea000383ffff */
.L_x_1838:
[----:B------:R-:W-:Y:S05]  /*29790*/  BSYNC B0 ;  /* 0x0000000000007941 */ /* 0x000fea0003800000 */
.L_x_1837:
[----:B------:R-:W4:Y:S01]  /*297a0*/  S2R R2, SR_TID.X ;  /* 0x0000000000027919 */ /* 0x000f220000002100 */
[----:B------:R-:W-:Y:S01]  /*297b0*/  BSSY B0, `(.L_x_1893) ;  /* 0x0000011000007945 */ /* 0x000fe20003800000 */
[----:B----4-:R-:W-:-:S04]  /*297c0*/  LOP3.LUT R2, R2, 0x7f, RZ, 0xc0, !PT ;  /* 0x0000007f02027812 */ /* 0x010fc800078ec0ff */
[----:B------:R-:W-:-:S13]  /*297d0*/  ISETP.NE.AND P0, PT, R2, RZ, PT ;  /* 0x000000ff0200720c */ /* 0x000fda0003f05270 */
[----:B------:R-:W-:Y:S05]  /*297e0*/  @P0 BRA `(.L_x_1894) ;  /* 0x0000000000340947 */ /* 0x000fea0003800000 */
[----:B------:R-:W4:Y:S01]  /*297f0*/  S2R R2, SR_LANEID ;  /* 0x0000000000027919 */ /* 0x000f220000000000 */
[----:B------:R-:W-:Y:S01]  /*29800*/  VOTEU.ANY UR4, UPT, PT ;  /* 0x0000000000047886 */ /* 0x000fe200038e0100 */
[----:B--2---:R-:W2:Y:S01]  /*29810*/  LDC.64 R4, c[0x0][0xc60] ;  /* 0x00031800ff047b82 */ /* 0x004ea20000000a00 */
[----:B------:R-:W4:Y:S02]  /*29820*/  FLO.U32 R0, UR4 ;  /* 0x0000000400007d00 */ /* 0x000f2400080e0000 */
[----:B----4-:R-:W-:-:S06]  /*29830*/  ISETP.EQ.U32.AND P0, PT, R0, R2, PT ;  /* 0x000000020000720c */ /* 0x010fcc0003f02070 */
[----:B------:R-:W2:Y:S07]  /*29840*/  POPC R2, UR4 ;  /* 0x0000000400027d09 */ /* 0x000eae0008000000 */
[----:B--2---:R-:W2:Y:S04]  /*29850*/  @P0 ATOMG.E.ADD.STRONG.GPU PT, R2, desc[UR46][R4.64], R2 ;  /* 0x00000002040209a8 */ /* 0x004ea800081ee1ee */
[----:B--2---:R2:W4:Y:S02]  /*29860*/  SHFL.IDX PT, R2, R2, R0, 0x1f ;  /* 0x00001f0002027589 */ /* 0x00452400000e0000 */
[----:B--2---:R-:W2:Y:S02]  /*29870*/  S2R R0, SR_LTMASK ;  /* 0x0000000000007919 */ /* 0x004ea40000003900 */
[----:B--2---:R-:W-:-:S06]  /*29880*/  LOP3.LUT R0, R0, UR4, RZ, 0xc0, !PT ;  /* 0x0000000400007c12 */ /* 0x004fcc000f8ec0ff */
[----:B------:R-:W4:Y:S02]  /*29890*/  POPC R0, R0 ;  /* 0x0000000000007309 */ /* 0x000f240000000000 */
[----:B----4-:R-:W-:-:S05]  /*298a0*/  IADD3 R0, R2, UR39, R0 ;  /* 0x0000002702007c10 */ /* 0x010fca000fffe000 */
[----:B------:R4:W-:Y:S02]  /*298b0*/  STL [R1], R0 ;  /* 0x0000000001007387 */ /* 0x0009e40000100800 */
.L_x_1894:
[----:B------:R-:W-:Y:S05]  /*298c0*/  BSYNC B0 ;  /* 0x0000000000007941 */ /* 0x000fea0003800000 */
.L_x_1893:
[----:B------:R-:W-:Y:S01]  /*298d0*/  LOP3.LUT P0, RZ, R17, 0x4, RZ, 0xc0, !PT ;  /* 0x0000000411ff7812 */ /* 0x000fe2000780c0ff */
[----:B------:R-:W-:-:S12]  /*298e0*/  BSSY B0, `(.L_x_1895) ;  /* 0x000003f000007945 */ /* 0x000fd80003800000 */
[----:B------:R-:W-:Y:S05]  /*298f0*/  @!P0 BRA `(.L_x_1896) ;  /* 0x0000000000f48947 */ /* 0x000fea0003800000 */
[----:B----4-:R-:W4:Y:S04]  /*29900*/  LDL R0, [R1+0x10] ;  /* 0x0000100001007983 */ /* 0x010f280000100800 */
[----:B------:R-:W5:Y:S01]  /*29910*/  LDL R2, [R1+0x18] ;  /* 0x0000180001027983 */ /* 0x000f620000100800 */
[----:B------:R-:W-:Y:S01]  /*29920*/  BSSY B1, `(.L_x_1897) ;  /* 0x0000005000017945 */ /* 0x000fe20003800000 */
[----:B----4-:R-:W-:Y:S01]  /*29930*/  IMAD R0, R0, 0x8, R19 ;  /* 0x0000000800007824 */ /* 0x010fe200078e0213 */
[----:B-----5:R-:W-:-:S04]  /*29940*/  SHF.L.U32 R2, R2, 0x1f, RZ ;  /* 0x0000001f02027819 */ /* 0x020fc800000006ff */
[----:B------:R-:W4:Y:S02]  /*29950*/  SYNCS.PHASECHK.TRANS64.TRYWAIT P0, [R0+URZ+0x2a860], R2 ;  /* 0x02a86002000075a7 */ /* 0x000f24000800017f */
[----:B----4-:R-:W-:Y:S05]  /*29960*/  @!P0 BRA `(.L_x_1898) ;  /* 0x0000003400e88947 */ /* 0x010fea0003800000 */
.L_x_1999:
[----:B------:R-:W-:Y:S05]  /*29970*/  BSYNC B1 ;  /* 0x0000000000017941 */ /* 0x000fea0003800000 */
.L_x_1897:
[----:B---3--:R-:W3:Y:S01]  /*29980*/  S2R R3, SR_TID.X ;  /* 0x0000000000037919 */ /* 0x008ee20000002100 */
[----:B------:R-:W-:-:S04]  /*29990*/  UPRMT UR4, UR38, 0x9910, URZ ;  /* 0x0000991026047896 */ /* 0x000fc8000800003f */
[----:B------:R-:W-:Y:S01]  /*299a0*/  UISETP.NE.AND UP0, UPT, UR4, 0x2, UPT ;  /* 0x000000020400788c */ /* 0x000fe2000bf05270 */
[----:B---3--:R-:W-:-:S04]  /*299b0*/  LOP3.LUT R3, R3, 0x7f, RZ, 0xc0, !PT ;  /* 0x0000007f03037812 */ /* 0x008fc800078ec0ff */
[----:B------:R-:W-:-:S13]  /*299c0*/  ISETP.NE.AND P0, PT, R3, RZ, PT ;  /* 0x000000ff0300720c */ /* 0x000fda0003f05270 */
[----:B----4-:R-:W-:-:S04]  /*299d0*/  @!P0 IMAD.MOV.U32 R2, RZ, RZ, 0x6000 ;  /* 0x00006000ff028424 */ /* 0x010fc800078e00ff */
[----:B------:R3:W-:Y:S01]  /*299e0*/  @!P0 SYNCS.ARRIVE.TRANS64 RZ, [R0+URZ+0x2a850], R2 ;  /* 0x02a8500200ff89a7 */ /* 0x0007e2000800003f */
[----:B------:R-:W-:-:S13]  /*299f0*/  PLOP3.LUT P0, PT, PT, PT, UP0, 0x80, 0x0 ;  /* 0x000000000000781c */ /* 0x000fda0003f0f008 */
[----:B---3--:R-:W-:Y:S05]  /*29a00*/  @P0 BRA `(.L_x_1899) ;  /* 0x0000000000040947 */ /* 0x008fea0003800000 */
[----:B------:R-:W-:Y:S01]  /*29a10*/  BPT.TRAP 0x1 ;  /* 0x000000040000795c */ /* 0x000fe20000300000 */
.L_x_1899:
[----:B------:R-:W-:Y:S01]  /*29a20*/  LOP3.LUT P0, RZ, R17, 0x8, RZ, 0xc0, !PT ;  /* 0x0000000811ff7812 */ /* 0x000fe2000780c0ff */
[----:B------:R-:W-:-:S12]  /*29a30*/  BSSY B1, `(.L_x_1900) ;  /* 0x0000003000017945 */ /* 0x000fd80003800000 */
[----:B------:R-:W-:Y:S05]  /*29a40*/  @P0 BRA `(.L_x_1901) ;  /* 0x0000000000040947 */ /* 0x000fea0003800000 */
[----:B------:R-:W-:Y:S01]  /*29a50*/  BPT.TRAP 0x1 ;  /* 0x000000040000795c */ /* 0x000fe20000300000 */
.L_x_1901:
[----:B------:R-:W-:Y:S05]  /*29a60*/  BSYNC B1 ;  /* 0x0000000000017941 */ /* 0x000fea0003800000 */
.L_x_1900:
[----:B------:R-:W3:Y:S04]  /*29a70*/  LDL.LU R4, [R1+0x1c] ;  /* 0x00001c0001047983 */ /* 0x000ee80000300800 */
[----:B------:R-:W3:Y:S04]  /*29a80*/  LDL.LU R3, [R1+0x4] ;  /* 0x0000040001037983 */ /* 0x000ee80000300800 */
[----:B------:R-:W4:Y:S01]  /*29a90*/  LDL R2, [R1+0x10] ;  /* 0x0000100001027983 */ /* 0x000f220000100800 */
        /* <DEDUP_REMOVED lines=8> */
[----:B----4-:R-:W-:-:S04]  /*29b20*/  IMAD R2, R2, 0x6000, R19 ;  /* 0x0000600002027824 */ /* 0x010fc800078e0213 */
[----:B------:R-:W-:-:S07]  /*29b30*/  VIADD R4, R2, 0x400 ;  /* 0x0000040002047836 */ /* 0x000fce0000000000 */
.L_x_1902:
        /* <DEDUP_REMOVED lines=15> */
.L_x_1903:
        /* <DEDUP_REMOVED lines=10> */
.L_x_1896:
[----:B------:R-:W-:Y:S05]  /*29cd0*/  BSYNC B0 ;  /* 0x0000000000007941 */ /* 0x000fea0003800000 */
.L_x_1895:
[----:B--2---:R-:W4:Y:S04]  /*29ce0*/  LDL.LU R5, [R1+0x10] ;  /* 0x0000100001057983 */ /* 0x004f280000300800 */
[----:B------:R-:W2:Y:S01]  /*29cf0*/  LDL.LU R4, [R1+0x18] ;  /* 0x0000180001047983 */ /* 0x000ea20000300800 */
[----:B----4-:R-:W-:-:S05]  /*29d00*/  VIADD R0, R5, 0x1 ;  /* 0x0000000105007836 */ /* 0x010fca0000000000 */
[----:B------:R-:W-:-:S04]  /*29d10*/  ISETP.NE.AND P0, PT, R0, 0x2, PT ;  /* 0x000000020000780c */ /* 0x000fc80003f05270 */
[----:B------:R-:W-:Y:S02]  /*29d20*/  SEL R2, RZ, 0x1, P0 ;  /* 0x00000001ff027807 */ /* 0x000fe40000000000 */
[----:B------:R-:W-:Y:S02]  /*29d30*/  SEL R0, R0, RZ, P0 ;  /* 0x000000ff00007207 */ /* 0x000fe40000000000 */
[----:B--2---:R-:W-:-:S03]  /*29d40*/  LOP3.LUT R4, R4, R2, RZ, 0x3c, !PT ;  /* 0x0000000204047212 */ /* 0x004fc600078e3cff */
[----:B------:R4:W-:Y:S04]  /*29d50*/  STL [R1+0x10], R0 ;  /* 0x0000100001007387 */ /* 0x0009e80000100800 */
[----:B------:R4:W-:Y:S02]  /*29d60*/  STL [R1+0x18], R4 ;  /* 0x0000180401007387 */ /* 0x0009e40000100800 */
.L_x_1817:
[----:B------:R-:W-:Y:S05]  /*29d70*/  BSYNC B7 ;  /* 0x0000000000077941 */ /* 0x000fea0003800000 */
.L_x_1815:
[----:B------:R-:W-:-:S13]  /*29d80*/  LOP3.LUT P0, RZ, R17, 0x10, RZ, 0xc0, !PT ;  /* 0x0000001011ff7812 */ /* 0x000fda000780c0ff */
[----:B------:R-:W-:Y:S05]  /*29d90*/  @!P0 BRA `(.L_x_1904) ;  /* 0x00000000002c8947 */ /* 0x000fea0003800000 */
[----:B------:R-:W-:Y:S05]  /*29da0*/  WARPSYNC.ALL ;  /* 0x0000000000007948 */ /* 0x000fea0003800000 */
[----:B------:R-:W5:Y:S08]  /*29db0*/  S2UR UR5, SR_CgaCtaId ;  /* 0x00000000000579c3 */ /* 0x000f700000008800 */
[----:B------:R-:W-:Y:S06]  /*29dc0*/  BAR.SYNC.DEFER_BLOCKING 0x5, 0x180 ;  /* 0x0146000000007b1d */ /* 0x000fec0000010000 */
[----:B------:R-:W-:-:S02]  /*29dd0*/  UMOV UR4, 0x400 ;  /* 0x0000040000047882 */ /* 0x000fc40000000000 */
[----:B-----5:R-:W-:-:S06]  /*29de0*/  ULEA UR4, UR5, UR4, 0x18 ;  /* 0x0000000405047291 */ /* 0x020fcc000f8ec03f */
[----:B------:R-:W-:-:S05]  /*29df0*/  IMAD.U32 R19, RZ, RZ, UR4 ;  /* 0x00000004ff137e24 */ /* 0x000fca000f8e00ff */
[----:B01--4-:R-:W0:Y:S04]  /*29e00*/  LDS.128 R4, [R19+0x2a8d0] ;  /* 0x02a8d00013047984 */ /* 0x013e280000000c00 */
[----:B0-----:R1:W-:Y:S04]  /*29e10*/  STL.64 [R1], R4 ;  /* 0x0000000401007387 */ /* 0x0013e80000100a00 */
[----:B------:R1:W-:Y:S01]  /*29e20*/  STL.64 [R1+0x8], R6 ;  /* 0x0000080601007387 */ /* 0x0003e20000100a00 */
[----:B------:R-:W-:Y:S06]  /*29e30*/  BAR.ARV 0x4, 0x180 ;  /* 0x0106000000007b1d */ /* 0x000fec0000002000 */
[----:B------:R-:W-:Y:S05]  /*29e40*/  BRA `(.L_x_1905) ;  /* 0x00000010002c7947 */ /* 0x000fea0003800000 */
.L_x_1904:
[----:B------:R-:W5:Y:S01]  /*29e50*/  LDL R16, [R1+0x28] ;  /* 0x0000280001107983 */ /* 0x000f620000100800 */
[----:B------:R-:W-:Y:S01]  /*29e60*/  UMOV UR4, 0xffffffff ;  /* 0xffffffff00047882 */ /* 0x000fe20000000000 */
[----:B-----5:R-:W-:Y:S02]  /*29e70*/  ISETP.NE.AND P5, PT, R16, 0x1f, PT ;  /* 0x0000001f1000780c */ /* 0x020fe40003fa5270 */
[----:B------:R-:W-:Y:S11]  /*29e80*/  BRA.DIV UR4, `(.L_x_1906) ;  /* 0x0000003204b47947 */ /* 0x000ff6000b800000 */
[----:B---3--:R-:W2:Y:S01]  /*29e90*/  LDL R3, [R1+0xc] ;  /* 0x00000c0001037983 */ /* 0x008ea20000100800 */
[----:B------:R-:W-:-:S03]  /*29ea0*/  ULDC UR4, c[0x0][0xc3c] ;  /* 0x00030f0000047ab9 */ /* 0x000fc60000000800 */
[----:B------:R-:W0:Y:S01]  /*29eb0*/  LDL.LU R2, [R1] ;  /* 0x0000000001027983 */ /* 0x000e220000300800 */
[----:B------:R-:W-:Y:S01]  /*29ec0*/  LOP3.LUT P4, RZ, R17, 0x1, RZ, 0xc0, !PT ;  /* 0x0000000111ff7812 */ /* 0x000fe2000788c0ff */
[----:B--2-4-:R-:W-:Y:S02]  /*29ed0*/  IMAD.IADD R0, R3, 0x1, R16 ;  /* 0x0000000103007824 */ /* 0x014fe400078e0210 */
[----:B0-----:R-:W-:-:S03]  /*29ee0*/  IMAD.MOV.U32 R10, RZ, RZ, R2 ;  /* 0x000000ffff0a7224 */ /* 0x001fc600078e0002 */
[----:B------:R-:W-:-:S13]  /*29ef0*/  ISETP.GE.OR P0, PT, R0, UR4, !P5 ;  /* 0x0000000400007c0c */ /* 0x000fda000ef06670 */
[----:B------:R-:W0:Y:S08]  /*29f00*/  @!P0 LDC.64 R2, c[0x0][0xc80] ;  /* 0x00032000ff028b82 */ /* 0x000e300000000a00 */
[----:B-1----:R-:W1:Y:S01]  /*29f10*/  @!P0 LDC.64 R6, c[0x0][0xc78] ;  /* 0x00031e00ff068b82 */ /* 0x002e620000000a00 */
        /* <DEDUP_REMOVED lines=8> */
[----:B------:R-:W-:Y:S01]  /*29fa0*/  SHFL.IDX PT, R5, R10, RZ, 0x1f ;  /* 0x00001fff0a057589 */ /* 0x000fe200000e0000 */
[----:B------:R-:W-:-:S03]  /*29fb0*/  ISETP.GE.U32.AND P3, PT, R16, 0x10, PT ;  /* 0x000000101000780c */ /* 0x000fc60003f66070 */
[----:B------:R-:W-:Y:S01]  /*29fc0*/  SHFL.IDX PT, R0, R10, 0x1, 0x1f ;  /* 0x00201f000a007f89 */ /* 0x000fe200000e0000 */
[----:B--2---:R-:W-:Y:S02]  /*29fd0*/  @!P0 IMAD.MOV.U32 R4, RZ, RZ, R8 ;  /* 0x000000ffff048224 */ /* 0x004fe400078e0008 */
[----:B------:R-:W-:Y:S02]  /*29fe0*/  IMAD.MOV.U32 R8, RZ, RZ, RZ ;  /* 0x000000ffff087224 */ /* 0x000fe400078e00ff */
[----:B---3--:R-:W-:Y:S01]  /*29ff0*/  @!P0 IMAD.MOV.U32 R6, RZ, RZ, R2 ;  /* 0x000000ffff068224 */ /* 0x008fe200078e0002 */
        /* <DEDUP_REMOVED lines=18> */
.L_x_2009:
[----:B------:R-:W-:Y:S02]  /*2a120*/  ULDC UR4, c[0x0][0xc38] ;  /* 0x00030e0000047ab9 */ /* 0x000fe40000000800 */
[----:B------:R-:W-:-:S04]  /*2a130*/  IMAD.U32 R2, RZ, RZ, UR4 ;  /* 0x00000004ff027e24 */ /* 0x000fc8000f8e00ff */
[----:B-1----:R-:W-:-:S04]  /*2a140*/  IMAD R9, R9, R2, RZ ;  /* 0x0000000209097224 */ /* 0x002fc800078e02ff */
[----:B------:R-:W-:-:S05]  /*2a150*/  IMAD.IADD R0, R0, 0x1, R9 ;  /* 0x0000000100007824 */ /* 0x000fca00078e0209 */
[----:B------:R-:W-:-:S13]  /*2a160*/  ISETP.GT.AND P4, PT, R0, R5, PT ;  /* 0x000000050000720c */ /* 0x000fda0003f84270 */
[----:B------:R-:W-:Y:S05]  /*2a170*/  @P4 BRA `(.L_x_1907) ;  /* 0x0000000000ac4947 */ /* 0x000fea0003800000 */
.L_x_1910:
        /* <DEDUP_REMOVED lines=20> */
[----:B------:R-:W1:Y:S01]  /*2a2c0*/  SHFL.UP PT, R3, R2, 0x1, RZ ;  /* 0x0420000002037989 */ /* 0x000e6200000e00ff */
[----:B------:R-:W-:-:S04]  /*2a2d0*/  LOP3.LUT P4, RZ, R17, 0x1, RZ, 0xc0, !PT ;  /* 0x0000000111ff7812 */ /* 0x000fc8000788c0ff */
        /* <DEDUP_REMOVED lines=15> */
.L_x_2017:
[----:B------:R-:W-:Y:S02]  /*2a3d0*/  ULDC UR4, c[0x0][0xc38] ;  /* 0x00030e0000047ab9 */ /* 0x000fe40000000800 */
[----:B------:R-:W-:-:S04]  /*2a3e0*/  IMAD.U32 R2, RZ, RZ, UR4 ;  /* 0x00000004ff027e24 */ /* 0x000fc8000f8e00ff */
[----:B-1----:R-:W-:-:S04]  /*2a3f0*/  IMAD R9, R9, R2, RZ ;  /* 0x0000000209097224 */ /* 0x002fc800078e02ff */
[----:B------:R-:W-:-:S05]  /*2a400*/  IMAD.IADD R0, R9, 0x1, R0 ;  /* 0x0000000109007824 */ /* 0x000fca00078e0200 */
[----:B------:R-:W-:-:S13]  /*2a410*/  ISETP.GT.AND P4, PT, R0, R5, PT ;  /* 0x000000050000720c */ /* 0x000fda0003f84270 */
[----:B------:R-:W-:Y:S05]  /*2a420*/  @!P4 BRA `(.L_x_1910) ;  /* 0xfffffffc0054c947 */ /* 0x000fea000383ffff */
.L_x_1907:
        /* <DEDUP_REMOVED lines=8> */
[----:B-1----:R1:W3:Y:S04]  /*2a4b0*/  SHFL.IDX PT, R4, R4, R3, 0x1f ;  /* 0x00001f0304047589 */ /* 0x0022e800000e0000 */
[----:B------:R1:W4:Y:S01]  /*2a4c0*/  SHFL.IDX PT, R6, R6, R3, 0x1f ;  /* 0x00001f0306067589 */ /* 0x00032200000e0000 */
[----:B--2---:R-:W-:-:S05]  /*2a4d0*/  IMAD.IADD R10, R3, 0x1, R10 ;  /* 0x00000001030a7824 */ /* 0x004fca00078e020a */
[----:B---34-:R1:W-:Y:S02]  /*2a4e0*/  STL [R1+0xc], R10 ;  /* 0x00000c0a01007387 */ /* 0x0183e40000100800 */
.L_x_2022:
[----:B------:R-:W-:-:S13]  /*2a4f0*/  ISETP.NE.AND P0, PT, R0, RZ, PT ;  /* 0x000000ff0000720c */ /* 0x000fda0003f05270 */
[----:B------:R-:W-:Y:S05]  /*2a500*/  @!P0 BRA `(.L_x_1912) ;  /* 0x0000000000148947 */ /* 0x000fea0003800000 */
[----:B------:R-:W-:Y:S01]  /*2a510*/  UMOV UR4, 0xffffffff ;  /* 0xffffffff00047882 */ /* 0x000fe20000000000 */
[----:B-1----:R-:W-:Y:S02]  /*2a520*/  VIADD R3, R3, 0xffffffff ;  /* 0xffffffff03037836 */ /* 0x002fe40000000000 */
[----:B------:R-:W-:Y:S05]  /*2a530*/  BRA.DIV UR4, `(.L_x_1913) ;  /* 0x0000003604ac7947 */ /* 0x000fea000b800000 */
[----:B------:R1:W3:Y:S02]  /*2a540*/  SHFL.IDX PT, R3, R7, R3, 0x1f ;  /* 0x00001f0307037589 */ /* 0x0002e400000e0000 */
.L_x_2025:
[----:B---3--:R-:W-:-:S07]  /*2a550*/  IMAD.MOV.U32 R8, RZ, RZ, R3 ;  /* 0x000000ffff087224 */ /* 0x008fce00078e0003 */
.L_x_1912:
[----:B------:R-:W-:Y:S01]  /*2a560*/  ISETP.NE.AND P0, PT, R6, 0x1, PT ;  /* 0x000000010600780c */ /* 0x000fe20003f05270 */
[----:B------:R-:W-:-:S05]  /*2a570*/  IMAD R0, R8, R2, R9 ;  /* 0x0000000208007224 */ /* 0x000fca00078e0209 */
[----:B------:R3:W-:Y:S02]  /*2a580*/  STL [R1], R0 ;  /* 0x0000000001007387 */ /* 0x0007e40000100800 */
[----:B---3--:R-:W-:-:S05]  /*2a590*/  IMAD.IADD R0, R5, 0x1, -R0 ;  /* 0x0000000105007824 */ /* 0x008fca00078e0a00 */
[----:B------:R-:W-:Y:S05]  /*2a5a0*/  @!P0 BRA `(.L_x_1914) ;  /* 0x0000000000e48947 */ /* 0x000fea0003800000 */
[----:B------:R-:W-:-:S04]  /*2a5b0*/  IABS R5, R4 ;  /* 0x0000000400057213 */ /* 0x000fc80000000000 */
[----:B------:R-:W3:Y:S08]  /*2a5c0*/  I2F.RP R2, R5 ;  /* 0x0000000500027306 */ /* 0x000ef00000209400 */
[----:B---3--:R-:W3:Y:S02]  /*2a5d0*/  MUFU.RCP R2, R2 ;  /* 0x0000000200027308 */ /* 0x008ee40000001000 */
[----:B---3--:R-:W-:-:S06]  /*2a5e0*/  VIADD R2, R2, 0xffffffe ;  /* 0x0ffffffe02027836 */ /* 0x008fcc0000000000 */
[----:B-1----:R-:W1:Y:S02]  /*2a5f0*/  F2I.FTZ.U32.TRUNC.NTZ R3, R2 ;  /* 0x0000000200037305 */ /* 0x002e64000021f000 */
[----:B-1----:R-:W-:-:S04]  /*2a600*/  IMAD.MOV R2, RZ, RZ, -R3 ;  /* 0x000000ffff027224 */ /* 0x002fc800078e0a03 */
        /* <DEDUP_REMOVED lines=14> */
[----:B------:R-:W1:Y:S07]  /*2a6f0*/  I2F.RP R2, R5 ;  /* 0x0000000500027306 */ /* 0x000e6e0000209400 */
[----:B------:R-:W-:Y:S01]  /*2a700*/  @P0 VIADD R8, R8, 0x1 ;  /* 0x0000000108080836 */ /* 0x000fe20000000000 */
[----:B-1----:R-:W1:Y:S02]  /*2a710*/  MUFU.RCP R2, R2 ;  /* 0x0000000200027308 */ /* 0x002e640000001000 */
[----:B-1----:R-:W-:-:S06]  /*2a720*/  VIADD R2, R2, 0xffffffe ;  /* 0x0ffffffe02027836 */ /* 0x002fcc0000000000 */
[----:B------:R-:W1:Y:S02]  /*2a730*/  F2I.FTZ.U32.TRUNC.NTZ R3, R2 ;  /* 0x0000000200037305 */ /* 0x000e64000021f000 */
[----:B-1----:R-:W-:-:S04]  /*2a740*/  IMAD.MOV R2, RZ, RZ, -R3 ;  /* 0x000000ffff027224 */ /* 0x002fc800078e0a03 */
[----:B0-----:R-:W-:Y:S02]  /*2a750*/  IMAD R7, R2, R5, RZ ;  /* 0x0000000502077224 */ /* 0x001fe400078e02ff */
        /* <DEDUP_REMOVED lines=30> */
.L_x_1914:
[----:B-1----:R-:W3:Y:S01]  /*2a940*/  LDL R3, [R1+0xc] ;  /* 0x00000c0001037983 */ /* 0x002ee20000100800 */
[----:B0-----:R-:W3:Y:S02]  /*2a950*/  LDC.64 R6, c[0x0][0xc90] ;  /* 0x00032400ff067b82 */ /* 0x001ee40000000a00 */
[----:B---3--:R-:W-:-:S05]  /*2a960*/  IMAD.WIDE R6, R3, 0x4, R6 ;  /* 0x0000000403067825 */ /* 0x008fca00078e0206 */
[----:B------:R-:W3:Y:S02]  /*2a970*/  LDG.E R3, desc[UR46][R6.64] ;  /* 0x0000002e06037981 */ /* 0x000ee4000c1e1900 */
[----:B---3--:R-:W-:-:S05]  /*2a980*/  IMAD R5, R4, R3, RZ ;  /* 0x0000000304057224 */ /* 0x008fca00078e02ff */
        /* <DEDUP_REMOVED lines=28> */
[----:B------:R-:W-:-:S04]  /*2ab50*/  VIADDMNMX R8, R8, R2, R3, PT ;  /* 0x0000000208087246 */ /* 0x000fc80003800103 */
[----:B------:R-:W-:-:S04]  /*2ab60*/  IABS R9, R8 ;  /* 0x0000000800097213 */ /* 0x000fc80000000000 */
        /* <DEDUP_REMOVED lines=18> */
[----:B------:R-:W-:Y:S02]  /*2ac90*/  LOP3.LUT R0, R6, R8, RZ, 0x3c, !PT ;  /* 0x0000000806007212 */ /* 0x000fe400078e3cff */
[----:B------:R-:W-:Y:S02]  /*2aca0*/  IADD3 R6, R7, 0x1000000, R6 ;  /* 0x0100000007067810 */ /* 0x000fe40007ffe006 */
[----:B------:R-:W-:-:S07]  /*2acb0*/  ISETP.GE.AND P1, PT, R0, RZ, PT ;  /* 0x000000ff0000720c */ /* 0x000fce0003f26270 */
[----:B------:R-:W-:-:S04]  /*2acc0*/  @P0 VIADD R2, R2, 0x1 ;  /* 0x0000000102020836 */ /* 0x000fc80000000000 */
[----:B------:R-:W-:-:S04]  /*2acd0*/  IMAD.MOV.U32 R0, RZ, RZ, R2 ;  /* 0x000000ffff007224 */ /* 0x000fc800078e0002 */
[----:B------:R-:W-:Y:S01]  /*2ace0*/  @!P1 IMAD.MOV R0, RZ, RZ, -R0 ;  /* 0x000000ffff009224 */ /* 0x000fe200078e0a00 */
[----:B------:R-:W-:Y:S01]  /*2acf0*/  @!P2 LOP3.LUT R0, RZ, R8, RZ, 0x33, !PT ;  /* 0x00000008ff00a212 */ /* 0x000fe200078e33ff */
[----:B------:R-:W-:-:S04]  /*2ad00*/  IMAD.MOV R8, RZ, RZ, -R8 ;  /* 0x000000ffff087224 */ /* 0x000fc800078e0a08 */
[----:B------:R-:W-:-:S05]  /*2ad10*/  IMAD R2, R0, R8, R6 ;  /* 0x0000000800027224 */ /* 0x000fca00078e0206 */
[----:B------:R0:W-:Y:S02]  /*2ad20*/  STL [R1+0x8], R2 ;  /* 0x0000080201007387 */ /* 0x0001e40000100800 */
.L_x_1915:
[----:B------:R-:W-:-:S05]  /*2ad30*/  LOP3.LUT R0, RZ, R0, RZ, 0x33, !PT ;  /* 0x00000000ff007212 */ /* 0x000fca00078e33ff */
[----:B------:R-:W-:-:S05]  /*2ad40*/  IMAD.IADD R0, R4, 0x1, R0 ;  /* 0x0000000104007824 */ /* 0x000fca00078e0200 */
[----:B------:R3:W-:Y:S01]  /*2ad50*/  STL [R1+0x4], R0 ;  /* 0x0000040001007387 */ /* 0x0007e20000100800 */
[----:B------:R-:W-:Y:S05]  /*2ad60*/  BRA `(.L_x_1916) ;  /* 0x0000000000287947 */ /* 0x000fea0003800000 */
.L_x_1908:
        /* <DEDUP_REMOVED lines=10> */
.L_x_1916:
[----:B-1-3--:R-:W3:Y:S04]  /*2ae10*/  LDL R0, [R1+0x28] ;  /* 0x0000280001007983 */ /* 0x00aee80000100800 */
[----:B0-----:R-:W4:Y:S04]  /*2ae20*/  LDL R2, [R1+0xc] ;  /* 0x00000c0001027983 */ /* 0x001f280000100800 */
[----:B------:R-:W5:Y:S04]  /*2ae30*/  LDL R3, [R1+0x8] ;  /* 0x0000080001037983 */ /* 0x000f680000100800 */
[----:B------:R-:W2:Y:S04]  /*2ae40*/  LDL R4, [R1] ;  /* 0x0000000001047983 */ /* 0x000ea80000100800 */
[----:B------:R-:W2:Y:S01]  /*2ae50*/  LDL R5, [R1+0x4] ;  /* 0x0000040001057983 */ /* 0x000ea20000100800 */
[----:B------:R-:W-:Y:S05]  /*2ae60*/  WARPSYNC.ALL ;  /* 0x0000000000007948 */ /* 0x000fea0003800000 */
[----:B------:R-:W-:Y:S01]  /*2ae70*/  BAR.SYNC.DEFER_BLOCKING 0x4, 0x180 ;  /* 0x0106000000007b1d */ /* 0x000fe20000010000 */
[----:B---3--:R-:W-:-:S13]  /*2ae80*/  ISETP.NE.AND P0, PT, R0, RZ, PT ;  /* 0x000000ff0000720c */ /* 0x008fda0003f05270 */
[----:B------:R-:W0:Y:S01]  /*2ae90*/  @!P0 S2R R0, SR_CgaCtaId ;  /* 0x0000000000008919 */ /* 0x000e220000008800 */
[----:B----4-:R-:W-:Y:S01]  /*2aea0*/  IMAD.MOV.U32 R7, RZ, RZ, R2 ;  /* 0x000000ffff077224 */ /* 0x010fe200078e0002 */
[----:B------:R-:W-:Y:S01]  /*2aeb0*/  @!P0 MOV R2, 0x400 ;  /* 0x0000040000028802 */ /* 0x000fe20000000f00 */
[----:B-----5:R-:W-:-:S03]  /*2aec0*/  IMAD.MOV.U32 R6, RZ, RZ, R3 ;  /* 0x000000ffff067224 */ /* 0x020fc600078e0003 */
[----:B0-----:R-:W-:-:S05]  /*2aed0*/  @!P0 LEA R19, R0, R2, 0x18 ;  /* 0x0000000200138211 */ /* 0x001fca00078ec0ff */
[----:B--2---:R0:W-:Y:S01]  /*2aee0*/  @!P0 STS.128 [R19+0x2a8d0], R4 ;  /* 0x02a8d00413008388 */ /* 0x0041e20000000c00 */
[----:B------:R-:W-:Y:S06]  /*2aef0*/  BAR.ARV 0x5, 0x180 ;  /* 0x0146000000007b1d */ /* 0x000fec0000002000 */
.L_x_1905:
[----:B--2---:R-:W2:Y:S01]  /*2af00*/  LDL R0, [R1+0xc] ;  /* 0x00000c0001007983 */ /* 0x004ea20000100800 */
[----:B------:R-:W-:Y:S02]  /*2af10*/  ULDC UR4, c[0x0][0xc3c] ;  /* 0x00030f0000047ab9 */ /* 0x000fe40000000800 */
[----:B--2---:R-:W-:-:S13]  /*2af20*/  ISETP.GE.AND P0, PT, R0, UR4, PT ;  /* 0x0000000400007c0c */ /* 0x004fda000bf06270 */
[----:B------:R-:W-:Y:S05]  /*2af30*/  @!P0 BRA `(.L_x_1917) ;  /* 0xffffff8400908947 */ /* 0x000fea000383ffff */
[----:B------:R-:W-:Y:S05]  /*2af40*/  BSYNC B8 ;  /* 0x0000000000087941 */ /* 0x000fea0003800000 */
.L_x_1753:
[----:B---3--:R-:W2:Y:S01]  /*2af50*/  LDL.LU R0, [R1+0x58] ;  /* 0x0000580001007983 */ /* 0x008ea20000300800 */
        /* <DEDUP_REMOVED lines=11> */
.L_x_2026:
[----:B------:R-:W-:Y:S05]  /*2b010*/  BSYNC B0 ;  /* 0x0000000000007941 */ /* 0x000fea0003800000 */
.L_x_1918:
[----:B------:R-:W-:-:S03]  /*2b020*/  UMOV UR4, 0xffffffff ;  /* 0xffffffff00047882 */ /* 0x000fc60000000000 */
[----:B------:R-:W-:Y:S05]  /*2b030*/  BRA.DIV UR4, `(.L_x_1920) ;  /* 0x0000002e042c7947 */ /* 0x000fea000b800000 */
[----:B------:R-:W1:Y:S02]  /*2b040*/  S2R R2, SR_TID.X ;  /* 0x0000000000027919 */ /* 0x000e640000002100 */
[----:B-1----:R-:W-:-:S04]  /*2b050*/  SHF.R.U32.HI R2, RZ, 0x5, R2 ;  /* 0x00000005ff027819 */ /* 0x002fc80000011602 */
[----:B------:R-:W-:-:S05]  /*2b060*/  LOP3.LUT R2, R2, 0x3, RZ, 0xc0, !PT ;  /* 0x0000000302027812 */ /* 0x000fca00078ec0ff */
[----:B------:R1:W2:Y:S02]  /*2b070*/  SHFL.IDX PT, R14, R2, RZ, 0x1f ;  /* 0x00001fff020e7589 */ /* 0x0002a400000e0000 */
.L_x_2029:
[----:B--2---:R-:W-:-:S13]  /*2b080*/  ISETP.NE.AND P0, PT, R14, RZ, PT ;  /* 0x000000ff0e00720c */ /* 0x004fda0003f05270 */
[----:B------:R-:W-:Y:S05]  /*2b090*/  @P0 BRA `(.L_x_1449) ;  /* 0x00000000009c0947 */ /* 0x000fea0003800000 */
[----:B------:R-:W-:-:S03]  /*2b0a0*/  UMOV UR4, 0xffffffff ;  /* 0xffffffff00047882 */ /* 0x000fc60000000000 */
[----:B------:R-:W-:Y:S05]  /*2b0b0*/  BRA.DIV UR4, `(.L_x_1921) ;  /* 0x0000002e04407947 */ /* 0x000fea000b800000 */
[----:B------:R-:W-:-:S13]  /*2b0c0*/  ELECT P6, URZ, PT ;  /* 0x00000000003f782f */ /* 0x000fda00038c0000 */
.L_x_2032:
        /* <DEDUP_REMOVED lines=8> */
.L_x_1922:
[----:B0-----:R-:W2:Y:S04]  /*2b150*/  LDL R3, [R1+0x10] ;  /* 0x0000100001037983 */ /* 0x001ea80000100800 */
[----:B------:R-:W3:Y:S01]  /*2b160*/  LDL.LU R7, [R1+0x18] ;  /* 0x0000180001077983 */ /* 0x000ee20000300800 */
[----:B------:R-:W-:-:S04]  /*2b170*/  VIADD R2, R0, 0x2a840 ;  /* 0x0002a84000027836 */ /* 0x000fc80000000000 */
[C---:B--2---:R-:W-:Y:S02]  /*2b180*/  IMAD R6, R3.reuse, 0x8, R2 ;  /* 0x0000000803067824 */ /* 0x044fe400078e0202 */
[----:B------:R-:W-:Y:S01]  /*2b190*/  VIADD R3, R3, 0x1 ;  /* 0x0000000103037836 */ /* 0x000fe20000000000 */
[----:B---3--:R-:W-:-:S04]  /*2b1a0*/  SHF.L.U32 R5, R7, 0x1f, RZ ;  /* 0x0000001f07057819 */ /* 0x008fc800000006ff */
        /* <DEDUP_REMOVED lines=8> */
.L_x_2033:
[----:B------:R-:W1:Y:S02]  /*2b230*/  SYNCS.PHASECHK.TRANS64.TRYWAIT P0, [R7+URZ], R2 ;  /* 0x00000002070075a7 */ /* 0x000e64000800017f */
[----:B-1----:R-:W-:Y:S05]  /*2b240*/  @!P0 BRA `(.L_x_1924) ;  /* 0x0000002c00108947 */ /* 0x002fea0003800000 */
.L_x_2034:
[----:B------:R-:W-:Y:S05]  /*2b250*/  @!P2 BRA `(.L_x_1925) ;  /* 0x000000000004a947 */ /* 0x000fea0003800000 */
[----:B------:R-:W-:Y:S01]  /*2b260*/  BPT.TRAP 0x1 ;  /* 0x000000040000795c */ /* 0x000fe20000300000 */
.L_x_1925:
[----:B------:R-:W2:Y:S01]  /*2b270*/  LDL.LU R4, [R1+0x10] ;  /* 0x0000100001047983 */ /* 0x000ea20000300800 */
[----:B------:R-:W-:-:S04]  /*2b280*/  VIADD R0, R0, 0x2a860 ;  /* 0x0002a86000007836 */ /* 0x000fc80000000000 */
[----:B--2---:R-:W-:-:S04]  /*2b290*/  IMAD R4, R4, 0x8, R0 ;  /* 0x0000000804047824 */ /* 0x004fc800078e0200 */
[----:B------:R-:W2:Y:S02]  /*2b2a0*/  SYNCS.PHASECHK.TRANS64.TRYWAIT P0, [R4+URZ], R5 ;  /* 0x00000005040075a7 */ /* 0x000ea4000800017f */
[----:B--2---:R-:W-:Y:S05]  /*2b2b0*/  @!P0 BRA `(.L_x_1926) ;  /* 0x0000002c00088947 */ /* 0x004fea0003800000 */
.L_x_2035:
[----:B------:R-:W-:-:S07]  /*2b2c0*/  IMAD R3, R3, 0x8, R0 ;  /* 0x0000000803037824 */ /* 0x000fce00078e0200 */
.L_x_1927:
[----:B---3--:R3:W4:Y:S02]  /*2b2d0*/  SYNCS.PHASECHK.TRANS64.TRYWAIT P0, [R3+URZ], R2 ;  /* 0x00000002030075a7 */ /* 0x008724000800017f */
[----:B----4-:R-:W-:Y:S05]  /*2b2e0*/  @!P0 NANOSLEEP.SYNCS 0x989680 ;  /* 0x009896800000895d */ /* 0x010fea0003900000 */
[----:B------:R-:W4:Y:S02]  /*2b2f0*/  @!P0 SYNCS.PHASECHK.TRANS64 P0, [R3+URZ], R2 ;  /* 0x00000002030085a7 */ /* 0x000f24000800007f */
[----:B----4-:R-:W-:Y:S05]  /*2b300*/  @!P0 BRA `(.L_x_1927) ;  /* 0xfffffffc00f08947 */ /* 0x010fea000383ffff */
.L_x_1449:
[----:B------:R-:W-:Y:S05]  /*2b310*/  BSYNC B9 ;  /* 0x0000000000097941 */ /* 0x000fea0003800000 */
.L_x_1446:
[----:B------:R-:W-:Y:S05]  /*2b320*/  EXIT ;  /* 0x000000000000794d */ /* 0x000fea0003800000 */
.L_x_1477:
[----:B0-----:R0:W1:Y:S02]  /*2b330*/  SYNCS.PHASECHK.TRANS64.TRYWAIT P5, [R3+URZ+0x2a890], R0 ;  /* 0x02a89000030075a7 */ /* 0x00106400080a017f */
[----:B-1----:R-:W-:Y:S05]  /*2b340*/  @!P5 NANOSLEEP.SYNCS 0x989680 ;  /* 0x009896800000d95d */ /* 0x002fea0003900000 */
[----:B------:R-:W1:Y:S02]  /*2b350*/  @!P5 SYNCS.PHASECHK.TRANS64 P5, [R3+URZ+0x2a890], R0 ;  /* 0x02a890000300d5a7 */ /* 0x000e6400080a007f */
[----:B-1----:R-:W-:Y:S05]  /*2b360*/  @!P5 BRA `(.L_x_1477) ;  /* 0xfffffffc00f0d947 */ /* 0x002fea000383ffff */
[----:B------:R-:W-:Y:S05]  /*2b370*/  BRA `(.L_x_1928) ;  /* 0xfffffd8800f87947 */ /* 0x000fea000383ffff */
.L_x_1531:
[----:B-1----:R1:W2:Y:S02]  /*2b380*/  SYNCS.PHASECHK.TRANS64.TRYWAIT P5, [R3+URZ+0x2a890], R0 ;  /* 0x02a89000030075a7 */ /* 0x0022a400080a017f */
[----:B--2---:R-:W-:Y:S05]  /*2b390*/  @!P5 NANOSLEEP.SYNCS 0x989680 ;  /* 0x009896800000d95d */ /* 0x004fea0003900000 */
[----:B------:R-:W2:Y:S02]  /*2b3a0*/  @!P5 SYNCS.PHASECHK.TRANS64 P5, [R3+URZ+0x2a890], R0 ;  /* 0x02a890000300d5a7 */ /* 0x000ea400080a007f */
[----:B--2---:R-:W-:Y:S05]  /*2b3b0*/  @!P5 BRA `(.L_x_1531) ;  /* 0xfffffffc00f0d947 */ /* 0x004fea000383ffff */
[----:B------:R-:W-:Y:S05]  /*2b3c0*/  BRA `(.L_x_1929) ;  /* 0xfffffdc000647947 */ /* 0x000fea000383ffff */
.L_x_1556:
[----:B0-----:R0:W1:Y:S02]  /*2b3d0*/  SYNCS.PHASECHK.TRANS64.TRYWAIT P4, [R3+URZ+0x2a890], R0 ;  /* 0x02a89000030075a7 */ /* 0x001064000808017f */
[----:B-1----:R-:W-:Y:S05]  /*2b3e0*/  @!P4 NANOSLEEP.SYNCS 0x989680 ;  /* 0x009896800000c95d */ /* 0x002fea0003900000 */
[----:B------:R-:W1:Y:S02]  /*2b3f0*/  @!P4 SYNCS.PHASECHK.TRANS64 P4, [R3+URZ+0x2a890], R0 ;  /* 0x02a890000300c5a7 */ /* 0x000e64000808007f */
[----:B-1----:R-:W-:Y:S05]  /*2b400*/  @!P4 BRA `(.L_x_1556) ;  /* 0xfffffffc00f0c947 */ /* 0x002fea000383ffff */
[----:B------:R-:W-:Y:S05]  /*2b410*/  BRA `(.L_x_1930) ;  /* 0xfffffdf4004c7947 */ /* 0x000fea000383ffff */
.L_x_1562:
[----:B0-----:R0:W1:Y:S02]  /*2b420*/  SYNCS.PHASECHK.TRANS64.TRYWAIT P4, [R3+URZ+0x2a8b0], R0 ;  /* 0x02a8b000030075a7 */ /* 0x001064000808017f */
[----:B-1----:R-:W-:Y:S05]  /*2b430*/  @!P4 NANOSLEEP.SYNCS 0x989680 ;  /* 0x009896800000c95d */ /* 0x002fea0003900000 */
[----:B------:R-:W1:Y:S02]  /*2b440*/  @!P4 SYNCS.PHASECHK.TRANS64 P4, [R3+URZ+0x2a8b0], R0 ;  /* 0x02a8b0000300c5a7 */ /* 0x000e64000808007f */
[----:B-1----:R-:W-:Y:S05]  /*2b450*/  @!P4 BRA `(.L_x_1562) ;  /* 0xfffffffc00f0c947 */ /* 0x002fea000383ffff */
[----:B------:R-:W-:Y:S05]  /*2b460*/  BRA `(.L_x_1931) ;  /* 0xfffffdf8004c7947 */ /* 0x000fea000383ffff */
.L_x_1590:
        /* <DEDUP_REMOVED lines=8> */
.L_x_1933:
[----:B------:R-:W-:Y:S05]  /*2b4f0*/  BSYNC B1 ;  /* 0x0000000000017941 */ /* 0x000fea0003800000 */
.L_x_1932:
        /* <DEDUP_REMOVED lines=8> */
.L_x_1934:
[----:B------:R-:W-:Y:S02]  /*2b580*/  IMAD.MOV.U32 R13, RZ, RZ, R63 ;  /* 0x000000ffff0d7224 */ /* 0x000fe400078e003f */
[----:B------:R-:W-:-:S07]  /*2b590*/  IMAD.MOV.U32 R6, RZ, RZ, R14 ;  /* 0x000000ffff067224 */ /* 0x000fce00078e000e */
[----:B------:R-:W-:Y:S05]  /*2b5a0*/  WARPSYNC.COLLECTIVE R15, `(.L_x_1935) ;  /* 0x000000000f087348 */ /* 0x000fea0003c00000 */
[----:B------:R0:W1:Y:S02]  /*2b5b0*/  SHFL.IDX P6, R14, R13, R12, R11 ;  /* 0x0000000c0d0e7389 */ /* 0x00006400000c000b */
[----:B01----:R-:W-:Y:S01]  /*2b5c0*/  ENDCOLLECTIVE ;  /* 0x000000000000791b */ /* 0x003fe20003800000 */
.L_x_1935:
[----:B------:R-:W-:Y:S02]  /*2b5d0*/  IMAD.MOV.U32 R13, RZ, RZ, R3 ;  /* 0x000000ffff0d7224 */ /* 0x000fe400078e0003 */
[----:B------:R-:W-:-:S07]  /*2b5e0*/  IMAD.MOV.U32 R9, RZ, RZ, R14 ;  /* 0x000000ffff097224 */ /* 0x000fce00078e000e */
[----:B------:R-:W-:Y:S05]  /*2b5f0*/  WARPSYNC.COLLECTIVE R15, `(.L_x_1936) ;  /* 0x000000000f087348 */ /* 0x000fea0003c00000 */
[----:B------:R0:W1:Y:S02]  /*2b600*/  SHFL.IDX P6, R14, R13, R12, R11 ;  /* 0x0000000c0d0e7389 */ /* 0x00006400000c000b */
[----:B01----:R-:W-:Y:S01]  /*2b610*/  ENDCOLLECTIVE ;  /* 0x000000000000791b */ /* 0x003fe20003800000 */
.L_x_1936:
[----:B------:R-:W-:Y:S01]  /*2b620*/  IMAD.MOV.U32 R8, RZ, RZ, R14 ;  /* 0x000000ffff087224 */ /* 0x000fe200078e000e */
[----:B------:R-:W-:Y:S06]  /*2b630*/  BRA `(.L_x_1937) ;  /* 0xfffffe0c00147947 */ /* 0x000fec000383ffff */
.L_x_1593:
[----:B------:R-:W-:Y:S01]  /*2b640*/  BSSY B1, `(.L_x_1938) ;  /* 0x0000008000017945 */ /* 0x000fe20003800000 */
[----:B------:R-:W-:Y:S02]  /*2b650*/  IMAD.MOV.U32 R13, RZ, RZ, R0 ;  /* 0x000000ffff0d7224 */ /* 0x000fe400078e0000 */
[----:B------:R-:W-:Y:S02]  /*2b660*/  IMAD.MOV.U32 R12, RZ, RZ, 0x1 ;  /* 0x00000001ff0c7424 */ /* 0x000fe400078e00ff */
[----:B------:R-:W-:Y:S02]  /*2b670*/  IMAD.MOV.U32 R11, RZ, RZ, 0x1c1f ;  /* 0x00001c1fff0b7424 */ /* 0x000fe400078e00ff */
[----:B------:R-:W-:-:S07]  /*2b680*/  IMAD.MOV.U32 R15, RZ, RZ, -0x1 ;  /* 0xffffffffff0f7424 */ /* 0x000fce00078e00ff */
[----:B0--34-:R-:W-:Y:S05]  /*2b690*/  WARPSYNC.COLLECTIVE R15, `(.L_x_1939) ;  /* 0x000000000f087348 */ /* 0x019fea0003c00000 */
[----:B------:R1:W2:Y:S02]  /*2b6a0*/  SHFL.IDX P6, R14, R13, R12, R11 ;  /* 0x0000000c0d0e7389 */ /* 0x0002a400000c000b */
[----:B01234-:R-:W-:Y:S01]  /*2b6b0*/  ENDCOLLECTIVE ;  /* 0x000000000000791b */ /* 0x01ffe20003800000 */
.L_x_1939:
[----:B------:R-:W-:Y:S05]  /*2b6c0*/  BSYNC B1 ;  /* 0x0000000000017941 */ /* 0x000fea0003800000 */
.L_x_1938:
[----:B------:R-:W-:Y:S02]  /*2b6d0*/  IMAD.MOV.U32 R13, RZ, RZ, R10 ;  /* 0x000000ffff0d7224 */ /* 0x000fe400078e000a */
[----:B------:R-:W-:Y:S02]  /*2b6e0*/  IMAD.MOV.U32 R12, RZ, RZ, 0x1 ;  /* 0x00000001ff0c7424 */ /* 0x000fe400078e00ff */
[----:B------:R-:W-:Y:S02]  /*2b6f0*/  IMAD.MOV.U32 R11, RZ, RZ, 0x1c1f ;  /* 0x00001c1fff0b7424 */ /* 0x000fe400078e00ff */
[----:B------:R-:W-:Y:S02]  /*2b700*/  IMAD.MOV.U32 R15, RZ, RZ, -0x1 ;  /* 0xffffffffff0f7424 */ /* 0x000fe400078e00ff */
[----:B------:R-:W-:-:S07]  /*2b710*/  IMAD.MOV.U32 R0, RZ, RZ, R14 ;  /* 0x000000ffff007224 */ /* 0x000fce00078e000e */
[----:B------:R-:W-:Y:S05]  /*2b720*/  WARPSYNC.COLLECTIVE R15, `(.L_x_1940) ;  /* 0x000000000f087348 */ /* 0x000fea0003c00000 */
[----:B------:R0:W1:Y:S02]  /*2b730*/  SHFL.IDX P6, R14, R13, R12, R11 ;  /* 0x0000000c0d0e7389 */ /* 0x00006400000c000b */
[----:B01----:R-:W-:Y:S01]  /*2b740*/  ENDCOLLECTIVE ;  /* 0x000000000000791b */ /* 0x003fe20003800000 */
.L_x_1940:
[----:B------:R-:W-:Y:S02]  /*2b750*/  IMAD.MOV.U32 R13, RZ, RZ, R63 ;  /* 0x000000ffff0d7224 */ /* 0x000fe400078e003f */
[----:B------:R-:W-:-:S07]  /*2b760*/  IMAD.MOV.U32 R65, RZ, RZ, R14 ;  /* 0x000000ffff417224 */ /* 0x000fce00078e000e */
[----:B------:R-:W-:Y:S05]  /*2b770*/  WARPSYNC.COLLECTIVE R15, `(.L_x_1941) ;  /* 0x000000000f087348 */ /* 0x000fea0003c00000 */
[----:B------:R0:W1:Y:S02]  /*2b780*/  SHFL.IDX P6, R14, R13, R12, R11 ;  /* 0x0000000c0d0e7389 */ /* 0x00006400000c000b */
[----:B01----:R-:W-:Y:S01]  /*2b790*/  ENDCOLLECTIVE ;  /* 0x000000000000791b */ /* 0x003fe20003800000 */
.L_x_1941:
[----:B------:R-:W-:Y:S02]  /*2b7a0*/  IMAD.MOV.U32 R13, RZ, RZ, R3 ;  /* 0x000000ffff0d7224 */ /* 0x000fe400078e0003 */
[----:B------:R-:W-:-:S07]  /*2b7b0*/  IMAD.MOV.U32 R63, RZ, RZ, R14 ;  /* 0x000000ffff3f7224 */ /* 0x000fce00078e000e */
[----:B------:R-:W-:Y:S05]  /*2b7c0*/  WARPSYNC.COLLECTIVE R15, `(.L_x_1942) ;  /* 0x000000000f087348 */ /* 0x000fea0003c00000 */
[----:B------:R0:W1:Y:S02]  /*2b7d0*/  SHFL.IDX P6, R14, R13, R12, R11 ;  /* 0x0000000c0d0e7389 */ /* 0x00006400000c000b */
[----:B01----:R-:W-:Y:S01]  /*2b7e0*/  ENDCOLLECTIVE ;  /* 0x000000000000791b */ /* 0x003fe20003800000 */
.L_x_1942:
[----:B------:R-:W-:Y:S01]  /*2b7f0*/  IMAD.MOV.U32 R62, RZ, RZ, R14 ;  /* 0x000000ffff3e7224 */ /* 0x000fe200078e000e */
[----:B------:R-:W-:Y:S06]  /*2b800*/  BRA `(.L_x_1943) ;  /* 0xfffffe1000c47947 */ /* 0x000fec000383ffff */
.L_x_1597:
[----:B0-----:R0:W1:Y:S02]  /*2b810*/  SYNCS.PHASECHK.TRANS64.TRYWAIT P0, [R2+URZ+0x2a800], R5 ;  /* 0x02a80005020075a7 */ /* 0x001064000800017f */
[----:B-1----:R-:W-:Y:S05]  /*2b820*/  @!P0 NANOSLEEP.SYNCS 0x989680 ;  /* 0x009896800000895d */ /* 0x002fea0003900000 */
[----:B------:R-:W1:Y:S02]  /*2b830*/  @!P0 SYNCS.PHASECHK.TRANS64 P0, [R2+URZ+0x2a800], R5 ;  /* 0x02a80005020085a7 */ /* 0x000e64000800007f */
[----:B-1----:R-:W-:Y:S05]  /*2b840*/  @!P0 BRA `(.L_x_1597) ;  /* 0xfffffffc00f08947 */ /* 0x002fea000383ffff */
[----:B------:R-:W-:Y:S05]  /*2b850*/  BRA `(.L_x_1944) ;  /* 0xfffffe1800f47947 */ /* 0x000fea000383ffff */
.L_x_1621:
        /* <DEDUP_REMOVED lines=8> */
.L_x_1946:
[----:B------:R-:W-:Y:S05]  /*2b8e0*/  BSYNC B1 ;  /* 0x0000000000017941 */ /* 0x000fea0003800000 */
.L_x_1945:
        /* <DEDUP_REMOVED lines=8> */
.L_x_1947:
[----:B------:R-:W-:Y:S02]  /*2b970*/  IMAD.MOV.U32 R7, RZ, RZ, R3 ;  /* 0x000000ffff077224 */ /* 0x000fe400078e0003 */
[----:B------:R-:W-:Y:S02]  /*2b980*/  IMAD.MOV.U32 R13, RZ, RZ, R67 ;  /* 0x000000ffff0d7224 */ /* 0x000fe400078e0043 */
[----:B------:R-:W-:-:S07]  /*2b990*/  IMAD.MOV.U32 R0, RZ, RZ, R14 ;  /* 0x000000ffff007224 */ /* 0x000fce00078e000e */
[----:B------:R-:W-:Y:S05]  /*2b9a0*/  WARPSYNC.COLLECTIVE R15, `(.L_x_1948) ;  /* 0x000000000f087348 */ /* 0x000fea0003c00000 */
[----:B------:R0:W1:Y:S02]  /*2b9b0*/  SHFL.IDX P6, R14, R13, R12, R11 ;  /* 0x0000000c0d0e7389 */ /* 0x00006400000c000b */
[----:B01----:R-:W-:Y:S01]  /*2b9c0*/  ENDCOLLECTIVE ;  /* 0x000000000000791b */ /* 0x003fe20003800000 */
.L_x_1948:
[----:B------:R-:W-:Y:S02]  /*2b9d0*/  IMAD.MOV.U32 R6, RZ, RZ, R0 ;  /* 0x000000ffff067224 */ /* 0x000fe400078e0000 */
[----:B------:R-:W-:Y:S02]  /*2b9e0*/  IMAD.MOV.U32 R13, RZ, RZ, R66 ;  /* 0x000000ffff0d7224 */ /* 0x000fe400078e0042 */
[----:B------:R-:W-:-:S07]  /*2b9f0*/  IMAD.MOV.U32 R4, RZ, RZ, R14 ;  /* 0x000000ffff047224 */ /* 0x000fce00078e000e */
[----:B------:R-:W-:Y:S05]  /*2ba00*/  WARPSYNC.COLLECTIVE R15, `(.L_x_1949) ;  /* 0x000000000f087348 */ /* 0x000fea0003c00000 */
[----:B------:R0:W1:Y:S02]  /*2ba10*/  SHFL.IDX P6, R14, R13, R12, R11 ;  /* 0x0000000c0d0e7389 */ /* 0x00006400000c000b */
[----:B01----:R-:W-:Y:S01]  /*2ba20*/  ENDCOLLECTIVE ;  /* 0x000000000000791b */ /* 0x003fe20003800000 */
.L_x_1949:
[----:B------:R-:W-:Y:S05]  /*2ba30*/  BRA `(.L_x_1950) ;  /* 0xfffffe4000887947 */ /* 0x000fea000383ffff */
.L_x_1624:
[----:B------:R-:W-:Y:S01]  /*2ba40*/  BSSY B1, `(.L_x_1951) ;  /* 0x0000008000017945 */ /* 0x000fe20003800000 */
[----:B------:R-:W-:Y:S02]  /*2ba50*/  IMAD.MOV.U32 R13, RZ, RZ, R61 ;  /* 0x000000ffff0d7224 */ /* 0x000fe400078e003d */
[----:B------:R-:W-:Y:S02]  /*2ba60*/  IMAD.MOV.U32 R12, RZ, RZ, 0x1 ;  /* 0x00000001ff0c7424 */ /* 0x000fe400078e00ff */
[----:B------:R-:W-:Y:S02]  /*2ba70*/  IMAD.MOV.U32 R11, RZ, RZ, 0x1c1f ;  /* 0x00001c1fff0b7424 */ /* 0x000fe400078e00ff */
[----:B------:R-:W-:-:S07]  /*2ba80*/  IMAD.MOV.U32 R15, RZ, RZ, -0x1 ;  /* 0xffffffffff0f7424 */ /* 0x000fce00078e00ff */
[----:B------:R-:W-:Y:S05]  /*2ba90*/  WARPSYNC.COLLECTIVE R15, `(.L_x_1952) ;  /* 0x000000000f087348 */ /* 0x000fea0003c00000 */
[----:B------:R0:W1:Y:S02]  /*2baa0*/  SHFL.IDX P6, R14, R13, R12, R11 ;  /* 0x0000000c0d0e7389 */ /* 0x00006400000c000b */
[----:B01----:R-:W-:Y:S01]  /*2bab0*/  ENDCOLLECTIVE ;  /* 0x000000000000791b */ /* 0x003fe20003800000 */
.L_x_1952:
[----:B------:R-:W-:Y:S05]  /*2bac0*/  BSYNC B1 ;  /* 0x0000000000017941 */ /* 0x000fea0003800000 */
.L_x_1951:
        /* <DEDUP_REMOVED lines=8> */
.L_x_1953:
[----:B------:R-:W-:Y:S02]  /*2bb50*/  IMAD.MOV.U32 R13, RZ, RZ, R67 ;  /* 0x000000ffff0d7224 */ /* 0x000fe400078e0043 */
[----:B------:R-:W-:-:S07]  /*2bb60*/  IMAD.MOV.U32 R60, RZ, RZ, R14 ;  /* 0x000000ffff3c7224 */ /* 0x000fce00078e000e */
[----:B------:R-:W-:Y:S05]  /*2bb70*/  WARPSYNC.COLLECTIVE R15, `(.L_x_1954) ;  /* 0x000000000f087348 */ /* 0x000fea0003c00000 */
[----:B------:R0:W1:Y:S02]  /*2bb80*/  SHFL.IDX P6, R14, R13, R12, R11 ;  /* 0x0000000c0d0e7389 */ /* 0x00006400000c000b */
[----:B01----:R-:W-:Y:S01]  /*2bb90*/  ENDCOLLECTIVE ;  /* 0x000000000000791b */ /* 0x003fe20003800000 */
.L_x_1954:
[----:B------:R-:W-:Y:S02]  /*2bba0*/  IMAD.MOV.U32 R13, RZ, RZ, R66 ;  /* 0x000000ffff0d7224 */ /* 0x000fe400078e0042 */
[----:B------:R-:W-:-:S07]  /*2bbb0*/  IMAD.MOV.U32 R67, RZ, RZ, R14 ;  /* 0x000000ffff437224 */ /* 0x000fce00078e000e */
[----:B------:R-:W-:Y:S05]  /*2bbc0*/  WARPSYNC.COLLECTIVE R15, `(.L_x_1955) ;  /* 0x000000000f087348 */ /* 0x000fea0003c00000 */
[----:B------:R0:W1:Y:S02]  /*2bbd0*/  SHFL.IDX P6, R14, R13, R12, R11 ;  /* 0x0000000c0d0e7389 */ /* 0x00006400000c000b */
[----:B01----:R-:W-:Y:S01]  /*2bbe0*/  ENDCOLLECTIVE ;  /* 0x000000000000791b */ /* 0x003fe20003800000 */
.L_x_1955:
[----:B------:R-:W-:Y:S01]  /*2bbf0*/  IMAD.MOV.U32 R66, RZ, RZ, R14 ;  /* 0x000000ffff427224 */ /* 0x000fe200078e000e */
[----:B------:R-:W-:Y:S06]  /*2bc00*/  BRA `(.L_x_1956) ;  /* 0xfffffe4400b47947 */ /* 0x000fec000383ffff */
.L_x_1628:
[----:B0-----:R0:W1:Y:S02]  /*2bc10*/  SYNCS.PHASECHK.TRANS64.TRYWAIT P0, [R2+URZ+0x2a800], R61 ;  /* 0x02a8003d020075a7 */ /* 0x001064000800017f */
[----:B-1----:R-:W-:Y:S05]  /*2bc20*/  @!P0 NANOSLEEP.SYNCS 0x989680 ;  /* 0x009896800000895d */ /* 0x002fea0003900000 */
[----:B------:R-:W1:Y:S02]  /*2bc30*/  @!P0 SYNCS.PHASECHK.TRANS64 P0, [R2+URZ+0x2a800], R61 ;  /* 0x02a8003d020085a7 */ /* 0x000e64000800007f */
[----:B-1----:R-:W-:Y:S05]  /*2bc40*/  @!P0 BRA `(.L_x_1628) ;  /* 0xfffffffc00f08947 */ /* 0x002fea000383ffff */
[----:B------:R-:W-:Y:S05]  /*2bc50*/  BRA `(.L_x_1957) ;  /* 0xfffffe4c00307947 */ /* 0x000fea000383ffff */
.L_x_1642:
[----:B-1----:R1:W2:Y:S02]  /*2bc60*/  SYNCS.PHASECHK.TRANS64.TRYWAIT P2, [R9+URZ+0x2a830], R0 ;  /* 0x02a83000090075a7 */ /* 0x0022a4000804017f */
[----:B--2---:R-:W-:Y:S05]  /*2bc70*/  @!P2 NANOSLEEP.SYNCS 0x989680 ;  /* 0x009896800000a95d */ /* 0x004fea0003900000 */
[----:B------:R-:W2:Y:S02]  /*2bc80*/  @!P2 SYNCS.PHASECHK.TRANS64 P2, [R9+URZ+0x2a830], R0 ;  /* 0x02a830000900a5a7 */ /* 0x000ea4000804007f */
[----:B--2---:R-:W-:Y:S05]  /*2bc90*/  @!P2 BRA `(.L_x_1642) ;  /* 0xfffffffc00f0a947 */ /* 0x004fea000383ffff */
[----:B------:R-:W-:Y:S05]  /*2bca0*/  BRA `(.L_x_1641) ;  /* 0xfffffe7400b47947 */ /* 0x000fea000383ffff */
.L_x_1662:
[----:B-1----:R1:W2:Y:S02]  /*2bcb0*/  SYNCS.PHASECHK.TRANS64.TRYWAIT P2, [R7+URZ+0x2a830], R12 ;  /* 0x02a8300c070075a7 */ /* 0x0022a4000804017f */
[----:B--2---:R-:W-:Y:S05]  /*2bcc0*/  @!P2 NANOSLEEP.SYNCS 0x989680 ;  /* 0x009896800000a95d */ /* 0x004fea0003900000 */
[----:B------:R-:W2:Y:S02]  /*2bcd0*/  @!P2 SYNCS.PHASECHK.TRANS64 P2, [R7+URZ+0x2a830], R12 ;  /* 0x02a8300c0700a5a7 */ /* 0x000ea4000804007f */
[----:B--2---:R-:W-:Y:S05]  /*2bce0*/  @!P2 BRA `(.L_x_1662) ;  /* 0xfffffffc00f0a947 */ /* 0x004fea000383ffff */
[----:B------:R-:W-:Y:S05]  /*2bcf0*/  BRA `(.L_x_1661) ;  /* 0xfffffea400547947 */ /* 0x000fea000383ffff */
.L_x_1667:
[----:B-1----:R1:W2:Y:S02]  /*2bd00*/  SYNCS.PHASECHK.TRANS64.TRYWAIT P2, [R23+URZ+0x2a850], R4 ;  /* 0x02a85004170075a7 */ /* 0x0022a4000804017f */
[----:B--2---:R-:W-:Y:S05]  /*2bd10*/  @!P2 NANOSLEEP.SYNCS 0x989680 ;  /* 0x009896800000a95d */ /* 0x004fea0003900000 */
[----:B------:R-:W2:Y:S02]  /*2bd20*/  @!P2 SYNCS.PHASECHK.TRANS64 P2, [R23+URZ+0x2a850], R4 ;  /* 0x02a850041700a5a7 */ /* 0x000ea4000804007f */
[----:B--2---:R-:W-:Y:S05]  /*2bd30*/  @!P2 BRA `(.L_x_1667) ;  /* 0xfffffffc00f0a947 */ /* 0x004fea000383ffff */
[----:B------:R-:W-:Y:S05]  /*2bd40*/  BRA `(.L_x_1666) ;  /* 0xfffffeac00fc7947 */ /* 0x000fea000383ffff */
.L_x_1688:
[----:B-1----:R1:W2:Y:S02]  /*2bd50*/  SYNCS.PHASECHK.TRANS64.TRYWAIT P2, [R0+URZ+0x2a830], R3 ;  /* 0x02a83003000075a7 */ /* 0x0022a4000804017f */
[----:B--2---:R-:W-:Y:S05]  /*2bd60*/  @!P2 NANOSLEEP.SYNCS 0x989680 ;  /* 0x009896800000a95d */ /* 0x004fea0003900000 */
[----:B------:R-:W2:Y:S02]  /*2bd70*/  @!P2 SYNCS.PHASECHK.TRANS64 P2, [R0+URZ+0x2a830], R3 ;  /* 0x02a830030000a5a7 */ /* 0x000ea4000804007f */
[----:B--2---:R-:W-:Y:S05]  /*2bd80*/  @!P2 BRA `(.L_x_1688) ;  /* 0xfffffffc00f0a947 */ /* 0x004fea000383ffff */
[----:B------:R-:W-:Y:S05]  /*2bd90*/  BRA `(.L_x_1687) ;  /* 0xfffffed800647947 */ /* 0x000fea000383ffff */
.L_x_1693:
[----:B-1----:R1:W2:Y:S02]  /*2bda0*/  SYNCS.PHASECHK.TRANS64.TRYWAIT P2, [R209+URZ+0x2a850], R0 ;  /* 0x02a85000d10075a7 */ /* 0x0022a4000804017f */
[----:B--2---:R-:W-:Y:S05]  /*2bdb0*/  @!P2 NANOSLEEP.SYNCS 0x989680 ;  /* 0x009896800000a95d */ /* 0x004fea0003900000 */
[----:B------:R-:W2:Y:S02]  /*2bdc0*/  @!P2 SYNCS.PHASECHK.TRANS64 P2, [R209+URZ+0x2a850], R0 ;  /* 0x02a85000d100a5a7 */ /* 0x000ea4000804007f */
[----:B--2---:R-:W-:Y:S05]  /*2bdd0*/  @!P2 BRA `(.L_x_1693) ;  /* 0xfffffffc00f0a947 */ /* 0x004fea000383ffff */
[----:B------:R-:W-:Y:S05]  /*2bde0*/  BRA `(.L_x_1692) ;  /* 0xfffffee4001c7947 */ /* 0x000fea000383ffff */
.L_x_1701:
[----:B-1----:R1:W2:Y:S02]  /*2bdf0*/  SYNCS.PHASECHK.TRANS64.TRYWAIT P2, [R3+URZ+0x2a830], R14 ;  /* 0x02a8300e030075a7 */ /* 0x0022a4000804017f */
[----:B--2---:R-:W-:Y:S05]  /*2be00*/  @!P2 NANOSLEEP.SYNCS 0x989680 ;  /* 0x009896800000a95d */ /* 0x004fea0003900000 */
[----:B------:R-:W2:Y:S02]  /*2be10*/  @!P2 SYNCS.PHASECHK.TRANS64 P2, [R3+URZ+0x2a830], R14 ;  /* 0x02a8300e0300a5a7 */ /* 0x000ea4000804007f */
[----:B--2---:R-:W-:Y:S05]  /*2be20*/  @!P2 BRA `(.L_x_1701) ;  /* 0xfffffffc00f0a947 */ /* 0x004fea000383ffff */
[----:B------:R-:W-:Y:S05]  /*2be30*/  BRA `(.L_x_1700) ;  /* 0xfffffef8001c7947 */ /* 0x000fea000383ffff */
.L_x_1706:
[----:B-1----:R1:W2:Y:S02]  /*2be40*/  SYNCS.PHASECHK.TRANS64.TRYWAIT P2, [R21+URZ+0x2a850], R3 ;  /* 0x02a85003150075a7 */ /* 0x0022a4000804017f */
[----:B--2---:R-:W-:Y:S05]  /*2be50*/  @!P2 NANOSLEEP.SYNCS 0x989680 ;  /* 0x009896800000a95d */ /* 0x004fea0003900000 */
[----:B------:R-:W2:Y:S02]  /*2be60*/  @!P2 SYNCS.PHASECHK.TRANS64 P2, [R21+URZ+0x2a850], R3 ;  /* 0x02a850031500a5a7 */ /* 0x000ea4000804007f */
[----:B--2---:R-:W-:Y:S05]  /*2be70*/  @!P2 BRA `(.L_x_1706) ;  /* 0xfffffffc00f0a947 */ /* 0x004fea000383ffff */
[----:B------:R-:W-:Y:S05]  /*2be80*/  BRA `(.L_x_1705) ;  /* 0xffffff0000cc7947 */ /* 0x000fea000383ffff */
.L_x_1720:
[----:B-1----:R1:W2:Y:S02]  /*2be90*/  SYNCS.PHASECHK.TRANS64.TRYWAIT P0, [R13+URZ+0x2a850], R4 ;  /* 0x02a850040d0075a7 */ /* 0x0022a4000800017f */
[----:B--2---:R-:W-:Y:S05]  /*2bea0*/  @!P0 NANOSLEEP.SYNCS 0x989680 ;  /* 0x009896800000895d */ /* 0x004fea0003900000 */
[----:B------:R-:W2:Y:S02]  /*2beb0*/  @!P0 SYNCS.PHASECHK.TRANS64 P0, [R13+URZ+0x2a850], R4 ;  /* 0x02a850040d0085a7 */ /* 0x000ea4000800007f */
[----:B--2---:R-:W-:Y:S05]  /*2bec0*/  @!P0 BRA `(.L_x_1720) ;  /* 0xfffffffc00f08947 */ /* 0x004fea000383ffff */
[----:B------:R-:W-:Y:S05]  /*2bed0*/  BRA `(.L_x_1719) ;  /* 0xffffff2c00507947 */ /* 0x000fea000383ffff */
.L_x_1769:
[----:B------:R-:W1:Y:S01]  /*2bee0*/  S2R R6, SR_TID.X ;  /* 0x0000000000067919 */ /* 0x000e620000002100 */
[----:B------:R-:W-:Y:S01]  /*2bef0*/  BSSY B1, `(.L_x_1958) ;  /* 0x000000a000017945 */ /* 0x000fe20003800000 */
[----:B------:R-:W-:Y:S02]  /*2bf00*/  IMAD.MOV.U32 R12, RZ, RZ, RZ ;  /* 0x000000ffff0c7224 */ /* 0x000fe400078e00ff */
[----:B------:R-:W-:Y:S02]  /*2bf10*/  IMAD.MOV.U32 R11, RZ, RZ, 0x1f ;  /* 0x0000001fff0b7424 */ /* 0x000fe400078e00ff */
[----:B0-----:R-:W-:Y:S01]  /*2bf20*/  IMAD.MOV.U32 R15, RZ, RZ, -0x1 ;  /* 0xffffffffff0f7424 */ /* 0x001fe200078e00ff */
[----:B-1----:R-:W-:-:S04]  /*2bf30*/  SHF.R.U32.HI R6, RZ, 0x5, R6 ;  /* 0x00000005ff067819 */ /* 0x002fc80000011606 */
[----:B------:R-:W-:-:S05]  /*2bf40*/  LOP3.LUT R6, R6, 0x3, RZ, 0xc0, !PT ;  /* 0x0000000306067812 */ /* 0x000fca00078ec0ff */
[----:B------:R-:W-:-:S07]  /*2bf50*/  IMAD.MOV.U32 R13, RZ, RZ, R6 ;  /* 0x000000ffff0d7224 */ /* 0x000fce00078e0006 */
[----:B------:R-:W-:Y:S05]  /*2bf60*/  WARPSYNC.COLLECTIVE R15, `(.L_x_1959) ;  /* 0x000000000f087348 */ /* 0x000fea0003c00000 */
[----:B------:R0:W1:Y:S02]  /*2bf70*/  SHFL.IDX P6, R14, R13, R12, R11 ;  /* 0x0000000c0d0e7389 */ /* 0x00006400000c000b */
[----:B01----:R-:W-:Y:S01]  /*2bf80*/  ENDCOLLECTIVE ;  /* 0x000000000000791b */ /* 0x003fe20003800000 */
.L_x_1959:
[----:B------:R-:W-:Y:S05]  /*2bf90*/  BSYNC B1 ;  /* 0x0000000000017941 */ /* 0x000fea0003800000 */
.L_x_1958:
[----:B------:R-:W-:Y:S05]  /*2bfa0*/  BRA `(.L_x_1960) ;  /* 0xffffff8000e07947 */ /* 0x000fea000383ffff */
.L_x_1771:
[----:B------:R-:W-:Y:S01]  /*2bfb0*/  BSSY B1, `(.L_x_1961) ;  /* 0x0000006000017945 */ /* 0x000fe20003800000 */
[----:B0-----:R-:W-:-:S07]  /*2bfc0*/  IMAD.MOV.U32 R15, RZ, RZ, -0x1 ;  /* 0xffffffffff0f7424 */ /* 0x001fce00078e00ff */
[----:B-1----:R-:W-:Y:S05]  /*2bfd0*/  WARPSYNC.COLLECTIVE R15, `(.L_x_1962) ;  /* 0x000000000f0c7348 */ /* 0x002fea0003c00000 */
[----:B------:R-:W-:Y:S02]  /*2bfe0*/  ELECT P6, UR62, PT ;  /* 0x00000000003e782f */ /* 0x000fe400038c0000 */
[----:B------:R-:W-:Y:S01]  /*2bff0*/  MOV R14, UR62 ;  /* 0x0000003e000e7c02 */ /* 0x000fe20008000f00 */
[----:B-1----:R-:W-:Y:S10]  /*2c000*/  ENDCOLLECTIVE ;  /* 0x000000000000791b */ /* 0x002ff40003800000 */
.L_x_1962:
[----:B------:R-:W-:Y:S05]  /*2c010*/  BSYNC B1 ;  /* 0x0000000000017941 */ /* 0x000fea0003800000 */
.L_x_1961:
[----:B------:R-:W-:Y:S01]  /*2c020*/  PLOP3.LUT P2, PT, P6, PT, PT, 0x80, 0x0 ;  /* 0x000000000000781c */ /* 0x000fe2000374f070 */
[----:B------:R-:W-:-:S12]  /*2c030*/  BRA `(.L_x_1770) ;  /* 0xffffff8000d47947 */ /* 0x000fd8000383ffff */
.L_x_1773:
[----:B-1----:R1:W2:Y:S02]  /*2c040*/  SYNCS.PHASECHK.TRANS64.TRYWAIT P0, [R19+URZ+0x2a820], R4 ;  /* 0x02a82004130075a7 */ /* 0x0022a4000800017f */
[----:B--2---:R-:W-:Y:S05]  /*2c050*/  @!P0 NANOSLEEP.SYNCS 0x989680 ;  /* 0x009896800000895d */ /* 0x004fea0003900000 */
[----:B------:R-:W2:Y:S02]  /*2c060*/  @!P0 SYNCS.PHASECHK.TRANS64 P0, [R19+URZ+0x2a820], R4 ;  /* 0x02a82004130085a7 */ /* 0x000ea4000800007f */
[----:B--2---:R-:W-:Y:S05]  /*2c070*/  @!P0 BRA `(.L_x_1773) ;  /* 0xfffffffc00f08947 */ /* 0x004fea000383ffff */
[----:B------:R-:W-:Y:S05]  /*2c080*/  BRA `(.L_x_1963) ;  /* 0xffffff8000e47947 */ /* 0x000fea000383ffff */
.L_x_1777:
[----:B--2---:R2:W3:Y:S02]  /*2c090*/  SYNCS.PHASECHK.TRANS64.TRYWAIT P0, [R6+URZ+0x2a8a0], R10 ;  /* 0x02a8a00a060075a7 */ /* 0x0044e4000800017f */
[----:B---3--:R-:W-:Y:S05]  /*2c0a0*/  @!P0 NANOSLEEP.SYNCS 0x989680 ;  /* 0x009896800000895d */ /* 0x008fea0003900000 */
[----:B------:R-:W3:Y:S02]  /*2c0b0*/  @!P0 SYNCS.PHASECHK.TRANS64 P0, [R6+URZ+0x2a8a0], R10 ;  /* 0x02a8a00a060085a7 */ /* 0x000ee4000800007f */
[----:B---3--:R-:W-:Y:S05]  /*2c0c0*/  @!P0 BRA `(.L_x_1777) ;  /* 0xfffffffc00f08947 */ /* 0x008fea000383ffff */
[----:B------:R-:W-:Y:S05]  /*2c0d0*/  BRA `(.L_x_1964) ;  /* 0xffffff8400047947 */ /* 0x000fea000383ffff */
.L_x_1784:
[----:B-1----:R1:W3:Y:S02]  /*2c0e0*/  SYNCS.PHASECHK.TRANS64.TRYWAIT P0, [R6+URZ+0x2a8c0], R10 ;  /* 0x02a8c00a060075a7 */ /* 0x0022e4000800017f */
[----:B---3--:R-:W-:Y:S05]  /*2c0f0*/  @!P0 NANOSLEEP.SYNCS 0x989680 ;  /* 0x009896800000895d */ /* 0x008fea0003900000 */
[----:B------:R-:W3:Y:S02]  /*2c100*/  @!P0 SYNCS.PHASECHK.TRANS64 P0, [R6+URZ+0x2a8c0], R10 ;  /* 0x02a8c00a060085a7 */ /* 0x000ee4000800007f */
[----:B---3--:R-:W-:Y:S05]  /*2c110*/  @!P0 BRA `(.L_x_1784) ;  /* 0xfffffffc00f08947 */ /* 0x008fea000383ffff */
[----:B------:R-:W-:Y:S05]  /*2c120*/  BRA `(.L_x_1965) ;  /* 0xffffff8400f87947 */ /* 0x000fea000383ffff */
.L_x_1792:
[----:B-1----:R1:W2:Y:S02]  /*2c130*/  SYNCS.PHASECHK.TRANS64.TRYWAIT P0, [R8+URZ+0x2a8a0], R7 ;  /* 0x02a8a007080075a7 */ /* 0x0022a4000800017f */
[----:B--2---:R-:W-:Y:S05]  /*2c140*/  @!P0 NANOSLEEP.SYNCS 0x989680 ;  /* 0x009896800000895d */ /* 0x004fea0003900000 */
[----:B------:R-:W2:Y:S02]  /*2c150*/  @!P0 SYNCS.PHASECHK.TRANS64 P0, [R8+URZ+0x2a8a0], R7 ;  /* 0x02a8a007080085a7 */ /* 0x000ea4000800007f */
[----:B--2---:R-:W-:Y:S05]  /*2c160*/  @!P0 BRA `(.L_x_1792) ;  /* 0xfffffffc00f08947 */ /* 0x004fea000383ffff */
[----:B------:R-:W-:Y:S05]  /*2c170*/  BRA `(.L_x_1966) ;  /* 0xffffff8c00087947 */ /* 0x000fea000383ffff */
.L_x_1799:
[----:B--2---:R2:W3:Y:S02]  /*2c180*/  SYNCS.PHASECHK.TRANS64.TRYWAIT P0, [R8+URZ+0x2a8c0], R7 ;  /* 0x02a8c007080075a7 */ /* 0x0044e4000800017f */
[----:B---3--:R-:W-:Y:S05]  /*2c190*/  @!P0 NANOSLEEP.SYNCS 0x989680 ;  /* 0x009896800000895d */ /* 0x008fea0003900000 */
[----:B------:R-:W3:Y:S02]  /*2c1a0*/  @!P0 SYNCS.PHASECHK.TRANS64 P0, [R8+URZ+0x2a8c0], R7 ;  /* 0x02a8c007080085a7 */ /* 0x000ee4000800007f */
[----:B---3--:R-:W-:Y:S05]  /*2c1b0*/  @!P0 BRA `(.L_x_1799) ;  /* 0xfffffffc00f08947 */ /* 0x008fea000383ffff */
[----:B------:R-:W-:Y:S05]  /*2c1c0*/  BRA `(.L_x_1967) ;  /* 0xffffff8c00f87947 */ /* 0x000fea000383ffff */
.L_x_1823:
[----:B------:R-:W2:Y:S01]  /*2c1d0*/  S2R R4, SR_TID.X ;  /* 0x0000000000047919 */ /* 0x000ea20000002100 */
[----:B------:R-:W-:Y:S01]  /*2c1e0*/  BSSY B0, `(.L_x_1968) ;  /* 0x000000a000007945 */ /* 0x000fe20003800000 */
[----:B------:R-:W-:Y:S02]  /*2c1f0*/  IMAD.MOV.U32 R12, RZ, RZ, RZ ;  /* 0x000000ffff0c7224 */ /* 0x000fe400078e00ff */
[----:B------:R-:W-:Y:S02]  /*2c200*/  IMAD.MOV.U32 R11, RZ, RZ, 0x1f ;  /* 0x0000001fff0b7424 */ /* 0x000fe400078e00ff */
[----:B0-----:R-:W-:Y:S01]  /*2c210*/  IMAD.MOV.U32 R15, RZ, RZ, -0x1 ;  /* 0xffffffffff0f7424 */ /* 0x001fe200078e00ff */
[----:B--2---:R-:W-:-:S04]  /*2c220*/  SHF.R.U32.HI R4, RZ, 0x5, R4 ;  /* 0x00000005ff047819 */ /* 0x004fc80000011604 */
[----:B------:R-:W-:-:S05]  /*2c230*/  LOP3.LUT R4, R4, 0x3, RZ, 0xc0, !PT ;  /* 0x0000000304047812 */ /* 0x000fca00078ec0ff */
[----:B------:R-:W-:-:S07]  /*2c240*/  IMAD.MOV.U32 R13, RZ, RZ, R4 ;  /* 0x000000ffff0d7224 */ /* 0x000fce00078e0004 */
[----:B-1----:R-:W-:Y:S05]  /*2c250*/  WARPSYNC.COLLECTIVE R15, `(.L_x_1969) ;  /* 0x000000000f087348 */ /* 0x002fea0003c00000 */
[----:B------:R0:W2:Y:S02]  /*2c260*/  SHFL.IDX P6, R14, R13, R12, R11 ;  /* 0x0000000c0d0e7389 */ /* 0x0000a400000c000b */
[----:B012---:R-:W-:Y:S01]  /*2c270*/  ENDCOLLECTIVE ;  /* 0x000000000000791b */ /* 0x007fe20003800000 */
.L_x_1969:
[----:B------:R-:W-:Y:S05]  /*2c280*/  BSYNC B0 ;  /* 0x0000000000007941 */ /* 0x000fea0003800000 */
.L_x_1968:
[----:B------:R-:W-:Y:S05]  /*2c290*/  BRA `(.L_x_1970) ;  /* 0xffffffa0000c7947 */ /* 0x000fea000383ffff */
.L_x_1825:
[----:B------:R-:W-:Y:S01]  /*2c2a0*/  BSSY B0, `(.L_x_1971) ;  /* 0x0000006000007945 */ /* 0x000fe20003800000 */
[----:B0-----:R-:W-:-:S07]  /*2c2b0*/  IMAD.MOV.U32 R15, RZ, RZ, -0x1 ;  /* 0xffffffffff0f7424 */ /* 0x001fce00078e00ff */
[----:B-12---:R-:W-:Y:S05]  /*2c2c0*/  WARPSYNC.COLLECTIVE R15, `(.L_x_1972) ;  /* 0x000000000f0c7348 */ /* 0x006fea0003c00000 */
[----:B------:R-:W-:Y:S02]  /*2c2d0*/  ELECT P6, UR62, PT ;  /* 0x00000000003e782f */ /* 0x000fe400038c0000 */
[----:B------:R-:W-:Y:S01]  /*2c2e0*/  MOV R14, UR62 ;  /* 0x0000003e000e7c02 */ /* 0x000fe20008000f00 */
[----:B-12---:R-:W-:Y:S10]  /*2c2f0*/  ENDCOLLECTIVE ;  /* 0x000000000000791b */ /* 0x006ff40003800000 */
.L_x_1972:
[----:B------:R-:W-:Y:S05]  /*2c300*/  BSYNC B0 ;  /* 0x0000000000007941 */ /* 0x000fea0003800000 */
.L_x_1971:
[----:B------:R-:W-:Y:S05]  /*2c310*/  BRA `(.L_x_1973) ;  /* 0xffffffa000107947 */ /* 0x000fea000383ffff */
.L_x_1827:
[----:B---3--:R3:W4:Y:S02]  /*2c320*/  SYNCS.PHASECHK.TRANS64.TRYWAIT P0, [R0+URZ+0x2a840], R2 ;  /* 0x02a84002000075a7 */ /* 0x008724000800017f */
[----:B----4-:R-:W-:Y:S05]  /*2c330*/  @!P0 NANOSLEEP.SYNCS 0x989680 ;  /* 0x009896800000895d */ /* 0x010fea0003900000 */
[----:B------:R-:W4:Y:S02]  /*2c340*/  @!P0 SYNCS.PHASECHK.TRANS64 P0, [R0+URZ+0x2a840], R2 ;  /* 0x02a84002000085a7 */ /* 0x000f24000800007f */
[----:B----4-:R-:W-:Y:S05]  /*2c350*/  @!P0 BRA `(.L_x_1827) ;  /* 0xfffffffc00f08947 */ /* 0x010fea000383ffff */
[----:B------:R-:W-:Y:S05]  /*2c360*/  BRA `(.L_x_1974) ;  /* 0xffffffa000747947 */ /* 0x000fea000383ffff */
.L_x_1831:
[----:B------:R0:W5:Y:S01]  /*2c370*/  LDL.LU R9, [R1+0x38] ;  /* 0x0000380001097983 */ /* 0x0001620000300800 */
[----:B------:R-:W-:Y:S02]  /*2c380*/  IMAD.MOV.U32 R5, RZ, RZ, R11 ;  /* 0x000000ffff057224 */ /* 0x000fe400078e000b */
[----:B------:R-:W-:Y:S02]  /*2c390*/  IMAD.MOV.U32 R13, RZ, RZ, R3 ;  /* 0x000000ffff0d7224 */ /* 0x000fe400078e0003 */
[----:B------:R-:W-:Y:S02]  /*2c3a0*/  IMAD.MOV.U32 R12, RZ, RZ, RZ ;  /* 0x000000ffff0c7224 */ /* 0x000fe400078e00ff */
[----:B------:R-:W-:Y:S02]  /*2c3b0*/  IMAD.MOV.U32 R11, RZ, RZ, 0x181f ;  /* 0x0000181fff0b7424 */ /* 0x000fe400078e00ff */
[----:B0-----:R-:W-:-:S07]  /*2c3c0*/  IMAD.MOV.U32 R15, RZ, RZ, -0x1 ;  /* 0xffffffffff0f7424 */ /* 0x001fce00078e00ff */
[----:B-----5:R-:W-:Y:S05]  /*2c3d0*/  WARPSYNC.COLLECTIVE R15, `(.L_x_1975) ;  /* 0x000000000f087348 */ /* 0x020fea0003c00000 */
[----:B------:R0:W1:Y:S02]  /*2c3e0*/  SHFL.IDX P6, R14, R13, R12, R11 ;  /* 0x0000000c0d0e7389 */ /* 0x00006400000c000b */
[----:B01---5:R-:W-:Y:S01]  /*2c3f0*/  ENDCOLLECTIVE ;  /* 0x000000000000791b */ /* 0x023fe20003800000 */
.L_x_1975:
[----:B------:R-:W-:Y:S02]  /*2c400*/  IMAD.MOV.U32 R13, RZ, RZ, R4 ;  /* 0x000000ffff0d7224 */ /* 0x000fe400078e0004 */
[----:B------:R-:W-:-:S07]  /*2c410*/  IMAD.MOV.U32 R6, RZ, RZ, R14 ;  /* 0x000000ffff067224 */ /* 0x000fce00078e000e */
[----:B------:R-:W-:Y:S05]  /*2c420*/  WARPSYNC.COLLECTIVE R15, `(.L_x_1976) ;  /* 0x000000000f087348 */ /* 0x000fea0003c00000 */
[----:B------:R0:W1:Y:S02]  /*2c430*/  SHFL.IDX P6, R14, R13, R12, R11 ;  /* 0x0000000c0d0e7389 */ /* 0x00006400000c000b */
[----:B01----:R-:W-:Y:S01]  /*2c440*/  ENDCOLLECTIVE ;  /* 0x000000000000791b */ /* 0x003fe20003800000 */
.L_x_1976:
[----:B------:R-:W-:Y:S02]  /*2c450*/  IMAD R2, R9, R7, RZ ;  /* 0x0000000709027224 */ /* 0x000fe400078e02ff */
[----:B------:R0:W5:Y:S01]  /*2c460*/  LDL R9, [R1+0x2c] ;  /* 0x00002c0001097983 */ /* 0x0001620000100800 */
[----:B------:R-:W-:Y:S02]  /*2c470*/  IMAD.IADD R0, R10, 0x1, R5 ;  /* 0x000000010a007824 */ /* 0x000fe400078e0205 */
[----:B------:R-:W-:Y:S02]  /*2c480*/  IMAD.MOV.U32 R7, RZ, RZ, R14 ;  /* 0x000000ffff077224 */ /* 0x000fe400078e000e */
[----:B------:R-:W-:Y:S01]  /*2c490*/  IMAD.MOV.U32 R13, RZ, RZ, R3 ;  /* 0x000000ffff0d7224 */ /* 0x000fe200078e0003 */
[C---:B------:R-:W-:Y:S01]  /*2c4a0*/  ISETP.GE.AND P2, PT, R0.reuse, R2, PT ;  /* 0x000000020000720c */ /* 0x040fe20003f46270 */
[----:B------:R-:W-:Y:S02]  /*2c4b0*/  IMAD.MOV.U32 R12, RZ, RZ, 0x1 ;  /* 0x00000001ff0c7424 */ /* 0x000fe400078e00ff */
[----:B0-----:R-:W-:-:S10]  /*2c4c0*/  VIADD R5, R0, 0x10 ;  /* 0x0000001000057836 */ /* 0x001fd40000000000 */
[----:B-----5:R-:W-:Y:S05]  /*2c4d0*/  WARPSYNC.COLLECTIVE R15, `(.L_x_1977) ;  /* 0x000000000f087348 */ /* 0x020fea0003c00000 */
[----:B------:R0:W1:Y:S02]  /*2c4e0*/  SHFL.IDX P6, R14, R13, R12, R11 ;  /* 0x0000000c0d0e7389 */ /* 0x00006400000c000b */
[----:B01---5:R-:W-:Y:S01]  /*2c4f0*/  ENDCOLLECTIVE ;  /* 0x000000000000791b */ /* 0x023fe20003800000 */
.L_x_1977:
        /* <DEDUP_REMOVED lines=17> */
.L_x_1978:
[----:B------:R-:W-:Y:S02]  /*2c610*/  IMAD.MOV.U32 R13, RZ, RZ, R3 ;  /* 0x000000ffff0d7224 */ /* 0x000fe400078e0003 */
[----:B------:R-:W-:Y:S02]  /*2c620*/  IMAD.MOV.U32 R12, RZ, RZ, 0x2 ;  /* 0x00000002ff0c7424 */ /* 0x000fe400078e00ff */
[----:B------:R-:W-:-:S07]  /*2c630*/  IMAD.MOV.U32 R5, RZ, RZ, R14 ;  /* 0x000000ffff057224 */ /* 0x000fce00078e000e */
[----:B------:R-:W-:Y:S05]  /*2c640*/  WARPSYNC.COLLECTIVE R15, `(.L_x_1979) ;  /* 0x000000000f087348 */ /* 0x000fea0003c00000 */
[----:B------:R0:W1:Y:S02]  /*2c650*/  SHFL.IDX P6, R14, R13, R12, R11 ;  /* 0x0000000c0d0e7389 */ /* 0x00006400000c000b */
[----:B01----:R-:W-:Y:S01]  /*2c660*/  ENDCOLLECTIVE ;  /* 0x000000000000791b */ /* 0x003fe20003800000 */
.L_x_1979:
        /* <DEDUP_REMOVED lines=17> */
.L_x_1980:
[----:B------:R-:W-:Y:S02]  /*2c780*/  IMAD.MOV.U32 R13, RZ, RZ, R3 ;  /* 0x000000ffff0d7224 */ /* 0x000fe400078e0003 */
[----:B------:R-:W-:Y:S02]  /*2c790*/  IMAD.MOV.U32 R12, RZ, RZ, 0x3 ;  /* 0x00000003ff0c7424 */ /* 0x000fe400078e00ff */
[----:B------:R-:W-:-:S07]  /*2c7a0*/  IMAD.MOV.U32 R5, RZ, RZ, R14 ;  /* 0x000000ffff057224 */ /* 0x000fce00078e000e */
[----:B------:R-:W-:Y:S05]  /*2c7b0*/  WARPSYNC.COLLECTIVE R15, `(.L_x_1981) ;  /* 0x000000000f087348 */ /* 0x000fea0003c00000 */
[----:B------:R0:W1:Y:S02]  /*2c7c0*/  SHFL.IDX P6, R14, R13, R12, R11 ;  /* 0x0000000c0d0e7389 */ /* 0x00006400000c000b */
[----:B01----:R-:W-:Y:S01]  /*2c7d0*/  ENDCOLLECTIVE ;  /* 0x000000000000791b */ /* 0x003fe20003800000 */
.L_x_1981:
        /* <DEDUP_REMOVED lines=17> */
.L_x_1982:
[----:B------:R-:W-:Y:S02]  /*2c8f0*/  IMAD.MOV.U32 R13, RZ, RZ, R3 ;  /* 0x000000ffff0d7224 */ /* 0x000fe400078e0003 */
[----:B------:R-:W-:Y:S02]  /*2c900*/  IMAD.MOV.U32 R12, RZ, RZ, 0x4 ;  /* 0x00000004ff0c7424 */ /* 0x000fe400078e00ff */
[----:B------:R-:W-:-:S07]  /*2c910*/  IMAD.MOV.U32 R5, RZ, RZ, R14 ;  /* 0x000000ffff057224 */ /* 0x000fce00078e000e */
[----:B------:R-:W-:Y:S05]  /*2c920*/  WARPSYNC.COLLECTIVE R15, `(.L_x_1983) ;  /* 0x000000000f087348 */ /* 0x000fea0003c00000 */
[----:B------:R0:W1:Y:S02]  /*2c930*/  SHFL.IDX P6, R14, R13, R12, R11 ;  /* 0x0000000c0d0e7389 */ /* 0x00006400000c000b */
[----:B01----:R-:W-:Y:S01]  /*2c940*/  ENDCOLLECTIVE ;  /* 0x000000000000791b */ /* 0x003fe20003800000 */
.L_x_1983:
        /* <DEDUP_REMOVED lines=17> */
.L_x_1984:
[----:B------:R-:W-:Y:S02]  /*2ca60*/  IMAD.MOV.U32 R13, RZ, RZ, R3 ;  /* 0x000000ffff0d7224 */ /* 0x000fe400078e0003 */
[----:B------:R-:W-:Y:S02]  /*2ca70*/  IMAD.MOV.U32 R12, RZ, RZ, 0x5 ;  /* 0x00000005ff0c7424 */ /* 0x000fe400078e00ff */
[----:B------:R-:W-:-:S07]  /*2ca80*/  IMAD.MOV.U32 R5, RZ, RZ, R14 ;  /* 0x000000ffff057224 */ /* 0x000fce00078e000e */
[----:B------:R-:W-:Y:S05]  /*2ca90*/  WARPSYNC.COLLECTIVE R15, `(.L_x_1985) ;  /* 0x000000000f087348 */ /* 0x000fea0003c00000 */
[----:B------:R0:W1:Y:S02]  /*2caa0*/  SHFL.IDX P6, R14, R13, R12, R11 ;  /* 0x0000000c0d0e7389 */ /* 0x00006400000c000b */
[----:B01----:R-:W-:Y:S01]  /*2cab0*/  ENDCOLLECTIVE ;  /* 0x000000000000791b */ /* 0x003fe20003800000 */
.L_x_1985:
        /* <DEDUP_REMOVED lines=17> */
.L_x_1986:
[----:B------:R-:W-:Y:S02]  /*2cbd0*/  IMAD.MOV.U32 R13, RZ, RZ, R3 ;  /* 0x000000ffff0d7224 */ /* 0x000fe400078e0003 */
[----:B------:R-:W-:Y:S02]  /*2cbe0*/  IMAD.MOV.U32 R12, RZ, RZ, 0x6 ;  /* 0x00000006ff0c7424 */ /* 0x000fe400078e00ff */
[----:B------:R-:W-:-:S07]  /*2cbf0*/  IMAD.MOV.U32 R5, RZ, RZ, R14 ;  /* 0x000000ffff057224 */ /* 0x000fce00078e000e */
[----:B------:R-:W-:Y:S05]  /*2cc00*/  WARPSYNC.COLLECTIVE R15, `(.L_x_1987) ;  /* 0x000000000f087348 */ /* 0x000fea0003c00000 */
[----:B------:R0:W1:Y:S02]  /*2cc10*/  SHFL.IDX P6, R14, R13, R12, R11 ;  /* 0x0000000c0d0e7389 */ /* 0x00006400000c000b */
[----:B01----:R-:W-:Y:S01]  /*2cc20*/  ENDCOLLECTIVE ;  /* 0x000000000000791b */ /* 0x003fe20003800000 */
.L_x_1987:
        /* <DEDUP_REMOVED lines=17> */
.L_x_1988:
[----:B------:R-:W-:Y:S02]  /*2cd40*/  IMAD.MOV.U32 R13, RZ, RZ, R3 ;  /* 0x000000ffff0d7224 */ /* 0x000fe400078e0003 */
[----:B------:R-:W-:Y:S02]  /*2cd50*/  IMAD.MOV.U32 R12, RZ, RZ, 0x7 ;  /* 0x00000007ff0c7424 */ /* 0x000fe400078e00ff */
[----:B------:R-:W-:-:S07]  /*2cd60*/  IMAD.MOV.U32 R5, RZ, RZ, R14 ;  /* 0x000000ffff057224 */ /* 0x000fce00078e000e */
[----:B------:R-:W-:Y:S05]  /*2cd70*/  WARPSYNC.COLLECTIVE R15, `(.L_x_1989) ;  /* 0x000000000f087348 */ /* 0x000fea0003c00000 */
[----:B------:R0:W1:Y:S02]  /*2cd80*/  SHFL.IDX P6, R14, R13, R12, R11 ;  /* 0x0000000c0d0e7389 */ /* 0x00006400000c000b */
[----:B01----:R-:W-:Y:S01]  /*2cd90*/  ENDCOLLECTIVE ;  /* 0x000000000000791b */ /* 0x003fe20003800000 */
.L_x_1989:
        /* <DEDUP_REMOVED lines=14> */
.L_x_1990:
[----:B------:R-:W-:Y:S01]  /*2ce80*/  @!PT LDS RZ, [RZ] ;  /* 0x00000000fffff984 */ /* 0x000fe20000000800 */
[----:B------:R-:W-:Y:S01]  /*2ce90*/  @!PT LDS RZ, [RZ] ;  /* 0x00000000fffff984 */ /* 0x000fe20000000800 */
[----:B------:R-:W-:Y:S01]  /*2cea0*/  @!PT LDS RZ, [RZ] ;  /* 0x00000000fffff984 */ /* 0x000fe20000000800 */
[----:B------:R0:W-:Y:S01]  /*2ceb0*/  @!P2 LDGSTS.E.BYPASS.LTC128B.128 [R9+0x17400], desc[UR46][R6.64+0x100], !P1 ;  /* 0x174001000609afae */ /* 0x0001e2000c901d6e */
[----:B------:R-:W-:Y:S01]  /*2cec0*/  IMAD.MOV.U32 R3, RZ, RZ, R14 ;  /* 0x000000ffff037224 */ /* 0x000fe200078e000e */
[----:B------:R-:W-:Y:S06]  /*2ced0*/  BRA `(.L_x_1991) ;  /* 0xffffffa400247947 */ /* 0x000fec000383ffff */
.L_x_1836:
[----:B----4-:R4:W0:Y:S02]  /*2cee0*/  SYNCS.PHASECHK.TRANS64.TRYWAIT P0, [R19+URZ+0x2a820], R0 ;  /* 0x02a82000130075a7 */ /* 0x010824000800017f */
[----:B0-----:R-:W-:Y:S05]  /*2cef0*/  @!P0 NANOSLEEP.SYNCS 0x989680 ;  /* 0x009896800000895d */ /* 0x001fea0003900000 */
[----:B------:R-:W0:Y:S02]  /*2cf00*/  @!P0 SYNCS.PHASECHK.TRANS64 P0, [R19+URZ+0x2a820], R0 ;  /* 0x02a82000130085a7 */ /* 0x000e24000800007f */
[----:B0-----:R-:W-:Y:S05]  /*2cf10*/  @!P0 BRA `(.L_x_1836) ;  /* 0xfffffffc00f08947 */ /* 0x001fea000383ffff */
[----:B------:R-:W-:Y:S05]  /*2cf20*/  BRA `(.L_x_1992) ;  /* 0xffffffa400987947 */ /* 0x000fea000383ffff */
.L_x_1845:
[----:B-1----:R1:W2:Y:S02]  /*2cf30*/  SYNCS.PHASECHK.TRANS64.TRYWAIT P0, [R3+URZ+0x2a840], R2 ;  /* 0x02a84002030075a7 */ /* 0x0022a4000800017f */
[----:B--2---:R-:W-:Y:S05]  /*2cf40*/  @!P0 NANOSLEEP.SYNCS 0x989680 ;  /* 0x009896800000895d */ /* 0x004fea0003900000 */
[----:B------:R-:W2:Y:S02]  /*2cf50*/  @!P0 SYNCS.PHASECHK.TRANS64 P0, [R3+URZ+0x2a840], R2 ;  /* 0x02a84002030085a7 */ /* 0x000ea4000800007f */
[----:B--2---:R-:W-:Y:S05]  /*2cf60*/  @!P0 BRA `(.L_x_1845) ;  /* 0xfffffffc00f08947 */ /* 0x004fea000383ffff */
[----:B------:R-:W-:Y:S05]  /*2cf70*/  BRA `(.L_x_1993) ;  /* 0xffffffa8008c7947 */ /* 0x000fea000383ffff */
.L_x_1852:
[----:B0-----:R0:W1:Y:S02]  /*2cf80*/  SYNCS.PHASECHK.TRANS64.TRYWAIT P0, [R2+URZ+0x2a860], R3 ;  /* 0x02a86003020075a7 */ /* 0x001064000800017f */
[----:B-1----:R-:W-:Y:S05]  /*2cf90*/  @!P0 NANOSLEEP.SYNCS 0x989680 ;  /* 0x009896800000895d */ /* 0x002fea0003900000 */
[----:B------:R-:W1:Y:S02]  /*2cfa0*/  @!P0 SYNCS.PHASECHK.TRANS64 P0, [R2+URZ+0x2a860], R3 ;  /* 0x02a86003020085a7 */ /* 0x000e64000800007f */
[----:B-1----:R-:W-:Y:S05]  /*2cfb0*/  @!P0 BRA `(.L_x_1852) ;  /* 0xfffffffc00f08947 */ /* 0x002fea000383ffff */
[----:B------:R-:W-:Y:S05]  /*2cfc0*/  BRA `(.L_x_1994) ;  /* 0xffffffac00987947 */ /* 0x000fea000383ffff */
.L_x_1862:
[----:B-1----:R1:W2:Y:S02]  /*2cfd0*/  SYNCS.PHASECHK.TRANS64.TRYWAIT P0, [R3+URZ+0x2a840], R2 ;  /* 0x02a84002030075a7 */ /* 0x0022a4000800017f */
[----:B--2---:R-:W-:Y:S05]  /*2cfe0*/  @!P0 NANOSLEEP.SYNCS 0x989680 ;  /* 0x009896800000895d */ /* 0x004fea0003900000 */
[----:B------:R-:W2:Y:S02]  /*2cff0*/  @!P0 SYNCS.PHASECHK.TRANS64 P0, [R3+URZ+0x2a840], R2 ;  /* 0x02a84002030085a7 */ /* 0x000ea4000800007f */
[----:B--2---:R-:W-:Y:S05]  /*2d000*/  @!P0 BRA `(.L_x_1862) ;  /* 0xfffffffc00f08947 */ /* 0x004fea000383ffff */
[----:B------:R-:W-:Y:S05]  /*2d010*/  BRA `(.L_x_1995) ;  /* 0xffffffb4002c7947 */ /* 0x000fea000383ffff */
.L_x_1869:
[----:B0-----:R0:W1:Y:S02]  /*2d020*/  SYNCS.PHASECHK.TRANS64.TRYWAIT P0, [R2+URZ+0x2a860], R3 ;  /* 0x02a86003020075a7 */ /* 0x001064000800017f */
[----:B-1----:R-:W-:Y:S05]  /*2d030*/  @!P0 NANOSLEEP.SYNCS 0x989680 ;  /* 0x009896800000895d */ /* 0x002fea0003900000 */
[----:B------:R-:W1:Y:S02]  /*2d040*/  @!P0 SYNCS.PHASECHK.TRANS64 P0, [R2+URZ+0x2a860], R3 ;  /* 0x02a86003020085a7 */ /* 0x000e64000800007f */
[----:B-1----:R-:W-:Y:S05]  /*2d050*/  @!P0 BRA `(.L_x_1869) ;  /* 0xfffffffc00f08947 */ /* 0x002fea000383ffff */
[----:B------:R-:W-:Y:S05]  /*2d060*/  BRA `(.L_x_1996) ;  /* 0xffffffb800387947 */ /* 0x000fea000383ffff */
.L_x_1879:
[----:B--2---:R2:W3:Y:S02]  /*2d070*/  SYNCS.PHASECHK.TRANS64.TRYWAIT P0, [R3+URZ+0x2a840], R2 ;  /* 0x02a84002030075a7 */ /* 0x0044e4000800017f */
[----:B---3--:R-:W-:Y:S05]  /*2d080*/  @!P0 NANOSLEEP.SYNCS 0x989680 ;  /* 0x009896800000895d */ /* 0x008fea0003900000 */
[----:B------:R-:W3:Y:S02]  /*2d090*/  @!P0 SYNCS.PHASECHK.TRANS64 P0, [R3+URZ+0x2a840], R2 ;  /* 0x02a84002030085a7 */ /* 0x000ee4000800007f */
[----:B---3--:R-:W-:Y:S05]  /*2d0a0*/  @!P0 BRA `(.L_x_1879) ;  /* 0xfffffffc00f08947 */ /* 0x008fea000383ffff */
[----:B------:R-:W-:Y:S05]  /*2d0b0*/  BRA `(.L_x_1997) ;  /* 0xffffffbc00a87947 */ /* 0x000fea000383ffff */
.L_x_1886:
[----:B0-----:R0:W1:Y:S02]  /*2d0c0*/  SYNCS.PHASECHK.TRANS64.TRYWAIT P0, [R2+URZ+0x2a860], R5 ;  /* 0x02a86005020075a7 */ /* 0x001064000800017f */
[----:B-1----:R-:W-:Y:S05]  /*2d0d0*/  @!P0 NANOSLEEP.SYNCS 0x989680 ;  /* 0x009896800000895d */ /* 0x002fea0003900000 */
[----:B------:R-:W1:Y:S02]  /*2d0e0*/  @!P0 SYNCS.PHASECHK.TRANS64 P0, [R2+URZ+0x2a860], R5 ;  /* 0x02a86005020085a7 */ /* 0x000e64000800007f */
[----:B-1----:R-:W-:Y:S05]  /*2d0f0*/  @!P0 BRA `(.L_x_1886) ;  /* 0xfffffffc00f08947 */ /* 0x002fea000383ffff */
[----:B------:R-:W-:Y:S05]  /*2d100*/  BRA `(.L_x_1998) ;  /* 0xffffffc000b07947 */ /* 0x000fea000383ffff */
.L_x_1898:
[----:B----4-:R4:W0:Y:S02]  /*2d110*/  SYNCS.PHASECHK.TRANS64.TRYWAIT P0, [R0+URZ+0x2a860], R2 ;  /* 0x02a86002000075a7 */ /* 0x010824000800017f */
[----:B0-----:R-:W-:Y:S05]  /*2d120*/  @!P0 NANOSLEEP.SYNCS 0x989680 ;  /* 0x009896800000895d */ /* 0x001fea0003900000 */
[----:B------:R-:W0:Y:S02]  /*2d130*/  @!P0 SYNCS.PHASECHK.TRANS64 P0, [R0+URZ+0x2a860], R2 ;  /* 0x02a86002000085a7 */ /* 0x000e24000800007f */
[----:B0-----:R-:W-:Y:S05]  /*2d140*/  @!P0 BRA `(.L_x_1898) ;  /* 0xfffffffc00f08947 */ /* 0x001fea000383ffff */
[----:B------:R-:W-:Y:S05]  /*2d150*/  BRA `(.L_x_1999) ;  /* 0xffffffc800047947 */ /* 0x000fea000383ffff */
.L_x_1906:
[----:B--2-4-:R-:W2:Y:S01]  /*2d160*/  LDL R0, [R1] ;  /* 0x0000000001007983 */ /* 0x014ea20000100800 */
[----:B------:R-:W-:Y:S01]  /*2d170*/  BSSY B0, `(.L_x_2000) ;  /* 0x0000008000007945 */ /* 0x000fe20003800000 */
[----:B------:R-:W-:Y:S02]  /*2d180*/  IMAD.MOV.U32 R12, RZ, RZ, RZ ;  /* 0x000000ffff0c7224 */ /* 0x000fe400078e00ff */
[----:B0-----:R-:W-:Y:S02]  /*2d190*/  IMAD.MOV.U32 R11, RZ, RZ, 0x1f ;  /* 0x0000001fff0b7424 */ /* 0x001fe400078e00ff */
[----:B------:R-:W-:Y:S02]  /*2d1a0*/  IMAD.MOV.U32 R15, RZ, RZ, -0x1 ;  /* 0xffffffffff0f7424 */ /* 0x000fe400078e00ff */
[----:B--2---:R-:W-:-:S07]  /*2d1b0*/  IMAD.MOV.U32 R13, RZ, RZ, R0 ;  /* 0x000000ffff0d7224 */ /* 0x004fce00078e0000 */
[----:B-1-3--:R-:W-:Y:S05]  /*2d1c0*/  WARPSYNC.COLLECTIVE R15, `(.L_x_2001) ;  /* 0x000000000f087348 */ /* 0x00afea0003c00000 */
[----:B------:R0:W2:Y:S02]  /*2d1d0*/  SHFL.IDX P6, R14, R13, R12, R11 ;  /* 0x0000000c0d0e7389 */ /* 0x0000a400000c000b */
[----:B0123--:R-:W-:Y:S01]  /*2d1e0*/  ENDCOLLECTIVE ;  /* 0x000000000000791b */ /* 0x00ffe20003800000 */
.L_x_2001:
[----:B------:R-:W-:Y:S05]  /*2d1f0*/  BSYNC B0 ;  /* 0x0000000000007941 */ /* 0x000fea0003800000 */
.L_x_2000:
        /* <DEDUP_REMOVED lines=10> */
.L_x_2002:
        /* <DEDUP_REMOVED lines=16> */
[----:B------:R-:W-:Y:S02]  /*2d3a0*/  IMAD.MOV.U32 R8, RZ, RZ, RZ ;  /* 0x000000ffff087224 */ /* 0x000fe400078e00ff */
[----:B---3--:R-:W-:Y:S01]  /*2d3b0*/  @!P0 IMAD.MOV.U32 R6, RZ, RZ, R2 ;  /* 0x000000ffff068224 */ /* 0x008fe200078e0002 */
[----:B------:R-:W-:-:S03]  /*2d3c0*/  ISETP.GE.U32.AND P0, PT, R16, 0x2, PT ;  /* 0x000000021000780c */ /* 0x000fc60003f06070 */
[----:B------:R-:W-:-:S04]  /*2d3d0*/  IMAD R2, R6, R4, RZ ;  /* 0x0000000406027224 */ /* 0x000fc800078e02ff */
[----:B------:R-:W-:-:S07]  /*2d3e0*/  IMAD.MOV.U32 R13, RZ, RZ, R2 ;  /* 0x000000ffff0d7224 */ /* 0x000fce00078e0002 */
[----:B------:R-:W-:Y:S05]  /*2d3f0*/  WARPSYNC.COLLECTIVE R15, `(.L_x_2003) ;  /* 0x000000000f087348 */ /* 0x000fea0003c00000 */
[----:B------:R0:W1:Y:S02]  /*2d400*/  SHFL.UP P6, R14, R13, R12, R11 ;  /* 0x0400000c0d0e7389 */ /* 0x00006400000c000b */
[----:B01----:R-:W-:Y:S01]  /*2d410*/  ENDCOLLECTIVE ;  /* 0x000000000000791b */ /* 0x003fe20003800000 */
.L_x_2003:
        /* <DEDUP_REMOVED lines=9> */
.L_x_2004:
        /* <DEDUP_REMOVED lines=8> */
.L_x_2005:
        /* <DEDUP_REMOVED lines=8> */
.L_x_2006:
        /* <DEDUP_REMOVED lines=8> */
.L_x_2007:
        /* <DEDUP_REMOVED lines=9> */
.L_x_2008:
[----:B------:R-:W-:Y:S01]  /*2d6c0*/  IMAD.MOV.U32 R9, RZ, RZ, R14 ;  /* 0x000000ffff097224 */ /* 0x000fe200078e000e */
[----:B------:R-:W-:Y:S06]  /*2d6d0*/  BRA `(.L_x_2009) ;  /* 0xffffffc800907947 */ /* 0x000fec000383ffff */
.L_x_1909:
        /* <DEDUP_REMOVED lines=8> */
.L_x_2011:
[----:B------:R-:W-:Y:S05]  /*2d760*/  BSYNC B0 ;  /* 0x0000000000007941 */ /* 0x000fea0003800000 */
.L_x_2010:
[----:B------:R-:W-:Y:S01]  /*2d770*/  IMAD.MOV.U32 R3, RZ, RZ, R14 ;  /* 0x000000ffff037224 */ /* 0x000fe200078e000e */
[----:B------:R-:W-:Y:S01]  /*2d780*/  LOP3.LUT P4, RZ, R17, 0x1, RZ, 0xc0, !PT ;  /* 0x0000000111ff7812 */ /* 0x000fe2000788c0ff */
        /* <DEDUP_REMOVED lines=9> */
.L_x_2012:
        /* <DEDUP_REMOVED lines=8> */
.L_x_2013:
        /* <DEDUP_REMOVED lines=8> */
.L_x_2014:
        /* <DEDUP_REMOVED lines=8> */
.L_x_2015:
        /* <DEDUP_REMOVED lines=9> */
.L_x_2016:
[----:B------:R-:W-:Y:S01]  /*2da30*/  IMAD.MOV.U32 R9, RZ, RZ, R14 ;  /* 0x000000ffff097224 */ /* 0x000fe200078e000e */
[----:B------:R-:W-:Y:S06]  /*2da40*/  BRA `(.L_x_2017) ;  /* 0xffffffc800607947 */ /* 0x000fec000383ffff */
.L_x_1911:
[----:B------:R-:W-:Y:S01]  /*2da50*/  BSSY B0, `(.L_x_2018) ;  /* 0x0000006000007945 */ /* 0x000fe20003800000 */
[----:B------:R-:W-:Y:S01]  /*2da60*/  PLOP3.LUT P6, PT, P6, PT, PT, 0x8, 0x0 ;  /* 0x000000000000781c */ /* 0x000fe200037ce170 */
[----:B------:R-:W-:-:S12]  /*2da70*/  IMAD.MOV.U32 R15, RZ, RZ, -0x1 ;  /* 0xffffffffff0f7424 */ /* 0x000fd800078e00ff */
[----:B0-----:R-:W-:Y:S05]  /*2da80*/  WARPSYNC.COLLECTIVE R15, `(.L_x_2019) ;  /* 0x000000000f087348 */ /* 0x001fea0003c00000 */
[----:B------:R-:W-:Y:S01]  /*2da90*/  VOTE.ANY R14, PT, P6 ;  /* 0x00000000000e7806 */ /* 0x000fe200030e0100 */
[----:B0-----:R-:W-:Y:S06]  /*2daa0*/  ENDCOLLECTIVE ;  /* 0x000000000000791b */ /* 0x001fec0003800000 */
.L_x_2019:
[----:B------:R-:W-:Y:S05]  /*2dab0*/  BSYNC B0 ;  /* 0x0000000000007941 */ /* 0x000fea0003800000 */
.L_x_2018:
        /* <DEDUP_REMOVED lines=10> */
.L_x_2020:
[----:B------:R-:W-:Y:S02]  /*2db60*/  IMAD.MOV.U32 R13, RZ, RZ, R6 ;  /* 0x000000ffff0d7224 */ /* 0x000fe400078e0006 */
[----:B------:R-:W-:-:S07]  /*2db70*/  IMAD.MOV.U32 R4, RZ, RZ, R14 ;  /* 0x000000ffff047224 */ /* 0x000fce00078e000e */
[----:B------:R-:W-:Y:S05]  /*2db80*/  WARPSYNC.COLLECTIVE R15, `(.L_x_2021) ;  /* 0x000000000f087348 */ /* 0x000fea0003c00000 */
[----:B------:R0:W1:Y:S02]  /*2db90*/  SHFL.IDX P6, R14, R13, R12, R11 ;  /* 0x0000000c0d0e7389 */ /* 0x00006400000c000b */
[----:B01----:R-:W-:Y:S01]  /*2dba0*/  ENDCOLLECTIVE ;  /* 0x000000000000791b */ /* 0x003fe20003800000 */
.L_x_2021:
[----:B------:R-:W-:Y:S02]  /*2dbb0*/  IMAD.MOV.U32 R6, RZ, RZ, R14 ;  /* 0x000000ffff067224 */ /* 0x000fe400078e000e */
[----:B------:R-:W-:-:S05]  /*2dbc0*/  IMAD.IADD R10, R3, 0x1, R10 ;  /* 0x00000001030a7824 */ /* 0x000fca00078e020a */
[----:B------:R2:W-:Y:S01]  /*2dbd0*/  STL [R1+0xc], R10 ;  /* 0x00000c0a01007387 */ /* 0x0005e20000100800 */
[----:B------:R-:W-:Y:S05]  /*2dbe0*/  BRA `(.L_x_2022) ;  /* 0xffffffc800407947 */ /* 0x000fea000383ffff */
.L_x_1913:
[----:B------:R-:W-:Y:S01]  /*2dbf0*/  BSSY B0, `(.L_x_2023) ;  /* 0x0000008000007945 */ /* 0x000fe20003800000 */
[----:B------:R-:W-:Y:S02]  /*2dc00*/  IMAD.MOV.U32 R13, RZ, RZ, R7 ;  /* 0x000000ffff0d7224 */ /* 0x000fe400078e0007 */
[----:B------:R-:W-:Y:S02]  /*2dc10*/  IMAD.MOV.U32 R12, RZ, RZ, R3 ;  /* 0x000000ffff0c7224 */ /* 0x000fe400078e0003 */
[----:B------:R-:W-:Y:S02]  /*2dc20*/  IMAD.MOV.U32 R11, RZ, RZ, 0x1f ;  /* 0x0000001fff0b7424 */ /* 0x000fe400078e00ff */
[----:B------:R-:W-:-:S07]  /*2dc30*/  IMAD.MOV.U32 R15, RZ, RZ, -0x1 ;  /* 0xffffffffff0f7424 */ /* 0x000fce00078e00ff */
[----:B0-2---:R-:W-:Y:S05]  /*2dc40*/  WARPSYNC.COLLECTIVE R15, `(.L_x_2024) ;  /* 0x000000000f087348 */ /* 0x005fea0003c00000 */
[----:B------:R1:W3:Y:S02]  /*2dc50*/  SHFL.IDX P6, R14, R13, R12, R11 ;  /* 0x0000000c0d0e7389 */ /* 0x0002e400000c000b */
[----:B0123--:R-:W-:Y:S01]  /*2dc60*/  ENDCOLLECTIVE ;  /* 0x000000000000791b */ /* 0x00ffe20003800000 */
.L_x_2024:
[----:B------:R-:W-:Y:S05]  /*2dc70*/  BSYNC B0 ;  /* 0x0000000000007941 */ /* 0x000fea0003800000 */
.L_x_2023:
[----:B------:R-:W-:Y:S01]  /*2dc80*/  IMAD.MOV.U32 R3, RZ, RZ, R14 ;  /* 0x000000ffff037224 */ /* 0x000fe200078e000e */
[----:B------:R-:W-:Y:S06]  /*2dc90*/  BRA `(.L_x_2025) ;  /* 0xffffffc8002c7947 */ /* 0x000fec000383ffff */
.L_x_1919:
[----:B0-----:R0:W1:Y:S02]  /*2dca0*/  SYNCS.PHASECHK.TRANS64.TRYWAIT P0, [R0+URZ+0x2a820], R3 ;  /* 0x02a82003000075a7 */ /* 0x001064000800017f */
[----:B-1----:R-:W-:Y:S05]  /*2dcb0*/  @!P0 NANOSLEEP.SYNCS 0x989680 ;  /* 0x009896800000895d */ /* 0x002fea0003900000 */
[----:B------:R-:W1:Y:S02]  /*2dcc0*/  @!P0 SYNCS.PHASECHK.TRANS64 P0, [R0+URZ+0x2a820], R3 ;  /* 0x02a82003000085a7 */ /* 0x000e64000800007f */
[----:B-1----:R-:W-:Y:S05]  /*2dcd0*/  @!P0 BRA `(.L_x_1919) ;  /* 0xfffffffc00f08947 */ /* 0x002fea000383ffff */
[----:B------:R-:W-:Y:S05]  /*2dce0*/  BRA `(.L_x_2026) ;  /* 0xffffffd000c87947 */ /* 0x000fea000383ffff */
.L_x_1920:
        /* <DEDUP_REMOVED lines=11> */
.L_x_2028:
[----:B------:R-:W-:Y:S05]  /*2dda0*/  BSYNC B0 ;  /* 0x0000000000007941 */ /* 0x000fea0003800000 */
.L_x_2027:
[----:B------:R-:W-:Y:S05]  /*2ddb0*/  BRA `(.L_x_2029) ;  /* 0xffffffd000b07947 */ /* 0x000fea000383ffff */
.L_x_1921:
[----:B------:R-:W-:Y:S01]  /*2ddc0*/  BSSY B0, `(.L_x_2030) ;  /* 0x0000006000007945 */ /* 0x000fe20003800000 */
[----:B------:R-:W-:-:S07]  /*2ddd0*/  IMAD.MOV.U32 R15, RZ, RZ, -0x1 ;  /* 0xffffffffff0f7424 */ /* 0x000fce00078e00ff */
[----:B01----:R-:W-:Y:S05]  /*2dde0*/  WARPSYNC.COLLECTIVE R15, `(.L_x_2031) ;  /* 0x000000000f0c7348 */ /* 0x003fea0003c00000 */
[----:B------:R-:W-:Y:S02]  /*2ddf0*/  ELECT P6, UR62, PT ;  /* 0x00000000003e782f */ /* 0x000fe400038c0000 */
[----:B------:R-:W-:Y:S01]  /*2de00*/  MOV R14, UR62 ;  /* 0x0000003e000e7c02 */ /* 0x000fe20008000f00 */
[----:B01----:R-:W-:Y:S10]  /*2de10*/  ENDCOLLECTIVE ;  /* 0x000000000000791b */ /* 0x003ff40003800000 */
.L_x_2031:
[----:B------:R-:W-:Y:S05]  /*2de20*/  BSYNC B0 ;  /* 0x0000000000007941 */ /* 0x000fea0003800000 */
.L_x_2030:
[----:B------:R-:W-:Y:S05]  /*2de30*/  BRA `(.L_x_2032) ;  /* 0xffffffd000a47947 */ /* 0x000fea000383ffff */
.L_x_1923:
[----:B0-----:R0:W1:Y:S02]  /*2de40*/  SYNCS.PHASECHK.TRANS64.TRYWAIT P0, [R6+URZ], R5 ;  /* 0x00000005060075a7 */ /* 0x001064000800017f */
[----:B-1----:R-:W-:Y:S05]  /*2de50*/  @!P0 NANOSLEEP.SYNCS 0x989680 ;  /* 0x009896800000895d */ /* 0x002fea0003900000 */
[----:B------:R-:W1:Y:S02]  /*2de60*/  @!P0 SYNCS.PHASECHK.TRANS64 P0, [R6+URZ], R5 ;  /* 0x00000005060085a7 */ /* 0x000e64000800007f */
[----:B-1----:R-:W-:Y:S05]  /*2de70*/  @!P0 BRA `(.L_x_1923) ;  /* 0xfffffffc00f08947 */ /* 0x002fea000383ffff */
[----:B------:R-:W-:Y:S05]  /*2de80*/  BRA `(.L_x_2033) ;  /* 0xffffffd000e87947 */ /* 0x000fea000383ffff */
.L_x_1924:
[----:B-1----:R1:W2:Y:S02]  /*2de90*/  SYNCS.PHASECHK.TRANS64.TRYWAIT P0, [R7+URZ], R2 ;  /* 0x00000002070075a7 */ /* 0x0022a4000800017f */
[----:B--2---:R-:W-:Y:S05]  /*2dea0*/  @!P0 NANOSLEEP.SYNCS 0x989680 ;  /* 0x009896800000895d */ /* 0x004fea0003900000 */
[----:B------:R-:W2:Y:S02]  /*2deb0*/  @!P0 SYNCS.PHASECHK.TRANS64 P0, [R7+URZ], R2 ;  /* 0x00000002070085a7 */ /* 0x000ea4000800007f */
[----:B--2---:R-:W-:Y:S05]  /*2dec0*/  @!P0 BRA `(.L_x_1924) ;  /* 0xfffffffc00f08947 */ /* 0x004fea000383ffff */
[----:B------:R-:W-:Y:S05]  /*2ded0*/  BRA `(.L_x_2034) ;  /* 0xffffffd000dc7947 */ /* 0x000fea000383ffff */
.L_x_1926:
[----:B--2---:R2:W3:Y:S02]  /*2dee0*/  SYNCS.PHASECHK.TRANS64.TRYWAIT P0, [R4+URZ], R5 ;  /* 0x00000005040075a7 */ /* 0x0044e4000800017f */
[----:B---3--:R-:W-:Y:S05]  /*2def0*/  @!P0 NANOSLEEP.SYNCS 0x989680 ;  /* 0x009896800000895d */ /* 0x008fea0003900000 */
[----:B------:R-:W3:Y:S02]  /*2df00*/  @!P0 SYNCS.PHASECHK.TRANS64 P0, [R4+URZ], R5 ;  /* 0x00000005040085a7 */ /* 0x000ee4000800007f */
[----:B---3--:R-:W-:Y:S05]  /*2df10*/  @!P0 BRA `(.L_x_1926) ;  /* 0xfffffffc00f08947 */ /* 0x008fea000383ffff */
[----:B------:R-:W-:Y:S05]  /*2df20*/  BRA `(.L_x_2035) ;  /* 0xffffffd000e47947 */ /* 0x000fea000383ffff */
.L_x_2036:
        /* <DEDUP_REMOVED lines=13> */
.L_x_14992:


//--------------------- .text._ZN7cutlass13device_kernelIN5flash11enable_sm90INS1_16FlashAttnFwdSm90INS1_25CollectiveMainloopFwdSm90ILi2EN4cute5tupleIJNS5_1CILi1EEES8_S8_EEENS6_IJNS7_ILi128EEESA_NS7_ILi192EEEEEELi128ENS_10bfloat16_tEfNS_4arch4Sm90ELb1ELb0ELb0ELb0ELb0ELb0ELb0ELb1ELb1ELb1ELb1ELb0EEENS1_21CollectiveEpilogueFwdINS6_IJSA_SA_SA_EEES9_SD_SF_Li256ELb0ELb1ELb1ELb0EEENS1_19SingleTileSchedulerILb0ELb1ELb1ELi128EEEEEEEEEvNT_6ParamsE --------------------------
	.section	.text._ZN7cutlass13device_kernelIN5flash11enable_sm90INS1_16FlashAttnFwdSm90INS1_25CollectiveMainloopFwdSm90ILi2EN4cute5tupleIJNS5_1CILi1EEES8_S8_EEENS6_IJNS7_ILi128EEESA_NS7_ILi192EEEEEELi128ENS_10bfloat16_tEfNS_4arch4Sm90ELb1ELb0ELb0ELb0ELb0ELb0ELb0ELb1ELb1ELb1ELb1ELb0EEENS1_21CollectiveEpilogueFwdINS6_IJSA_SA_SA_EEES9_SD_SF_Li256ELb0ELb1ELb1ELb0EEENS1_19SingleTileSchedulerILb0ELb1ELb1ELi128EEEEEEEEEvNT_6ParamsE,"ax",@progbits
	.align	128
.text._ZN7cutlass13device_kernelIN5flash11enable_sm90INS1_16FlashAttnFwdSm90INS1_25CollectiveMainloopFwdSm90ILi2EN4cute5tupleIJNS5_1CILi1EEES8_S8_EEENS6_IJNS7_ILi128EEESA_NS7_ILi192EEEEEELi128ENS_10bfloat16_tEfNS_4arch4Sm90ELb1ELb0ELb0ELb0ELb0ELb0ELb0ELb1ELb1ELb1ELb1ELb0EEENS1_21CollectiveEpilogueFwdINS6_IJSA_SA_SA_EEES9_SD_SF_Li256ELb0ELb1ELb1ELb0EEENS1_19SingleTileSchedulerILb0ELb1ELb1ELi128EEEEEEEEEvNT_6ParamsE:
        .type           _ZN7cutlass13device_kernelIN5flash11enable_sm90INS1_16FlashAttnFwdSm90INS1_25CollectiveMainloopFwdSm90ILi2EN4cute5tupleIJNS5_1CILi1EEES8_S8_EEENS6_IJNS7_ILi128EEESA_NS7_ILi192EEEEEELi128ENS_10bfloat16_tEfNS_4arch4Sm90ELb1ELb0ELb0ELb0ELb0ELb0ELb0ELb1ELb1ELb1ELb1ELb0EEENS1_21CollectiveEpilogueFwdINS6_IJSA_SA_SA_EEES9_SD_SF_Li256ELb0ELb1ELb1ELb0EEENS1_19SingleTileSchedulerILb0ELb1ELb1ELi128EEEEEEEEEvNT_6ParamsE,@function
        .size           _ZN7cutlass13device_kernelIN5flash11enable_sm90INS1_16FlashAttnFwdSm90INS1_25CollectiveMainloopFwdSm90ILi2EN4cute5tupleIJNS5_1CILi1EEES8_S8_EEENS6_IJNS7_ILi128EEESA_NS7_ILi192EEEEEELi128ENS_10bfloat16_tEfNS_4arch4Sm90ELb1ELb0ELb0ELb0ELb0ELb0ELb0ELb1ELb1ELb1ELb1ELb0EEENS1_21CollectiveEpilogueFwdINS6_IJSA_SA_SA_EEES9_SD_SF_Li256ELb0ELb1ELb1ELb0EEENS1_19SingleTileSchedulerILb0ELb1ELb1ELi128EEEEEEEEEvNT_6ParamsE,(.L_x_14993 - _ZN7cutlass13device_kernelIN5flash11enable_sm90INS1_16FlashAttnFwdSm90INS1_25CollectiveMainloopFwdSm90ILi2EN4cute5tupleIJNS5_1CILi1EEES8_S8_EEENS6_IJNS7_ILi128EEESA_NS7_ILi192EEEEEELi128ENS_10bfloat16_tEfNS_4arch4Sm90ELb1ELb0ELb0ELb0ELb0ELb0ELb0ELb1ELb1ELb1ELb1ELb0EEENS1_21CollectiveEpilogueFwdINS6_IJSA_SA_SA_EEES9_SD_SF_Li256ELb0ELb1ELb1ELb0EEENS1_19SingleTileSchedulerILb0ELb1ELb1ELi128EEEEEEEEEvNT_6ParamsE)
        .other          _ZN7cutlass13device_kernelIN5flash11enable_sm90INS1_16FlashAttnFwdSm90INS1_25CollectiveMainloopFwdSm90ILi2EN4cute5tupleIJNS5_1CILi1EEES8_S8_EEENS6_IJNS7_ILi128EEESA_NS7_ILi192EEEEEELi128ENS_10bfloat16_tEfNS_4arch4Sm90ELb1ELb0ELb0ELb0ELb0ELb0ELb0ELb1ELb1ELb1ELb1ELb0EEENS1_21CollectiveEpilogueFwdINS6_IJSA_SA_SA_EEES9_SD_SF_Li256ELb0ELb1ELb1ELb0EEENS1_19SingleTileSchedulerILb0ELb1ELb1ELi128EEEEEEEEEvNT_6ParamsE,@"STO_CUDA_ENTRY STV_DEFAULT"
_ZN7cutlass13device_kernelIN5flash11enable_sm90INS1_16FlashAttnFwdSm90INS1_25CollectiveMainloopFwdSm90ILi2EN4cute5tupleIJNS5_1CILi1EEES8_S8_EEENS6_IJNS7_ILi128EEESA_NS7_ILi192EEEEEELi128ENS_10bfloat16_tEfNS_4arch4Sm90ELb1ELb0ELb0ELb0ELb0ELb0ELb0ELb1ELb1ELb1ELb1ELb0EEENS1_21CollectiveEpilogueFwdINS6_IJSA_SA_SA_EEES9_SD_SF_Li256ELb0ELb1ELb1ELb0EEENS1_19SingleTileSchedulerILb0ELb1ELb1ELi128EEEEEEEEEvNT_6ParamsE:
        /* <DEDUP_REMOVED lines=17> */
.L_x_2038:
[----:B------:R-:W-:Y:S05]  /*0110*/  BSYNC B0 ;  /* 0x0000000000007941 */ /* 0x000fea0003800000 */
.L_x_2037:
        /* <DEDUP_REMOVED lines=40> */
.L_x_2039:
        /* <DEDUP_REMOVED lines=22> */
.L_x_2040:
        /* <DEDUP_REMOVED lines=18> */
.L_x_2041:
        /* <DEDUP_REMOVED lines=22> */
.L_x_2042:
        /* <DEDUP_REMOVED lines=22> */
.L_x_2043:
        /* <DEDUP_REMOVED lines=9> */
.L_x_2046:
        /* <DEDUP_REMOVED lines=20> */
[----:B------:R-:W-:Y:S01]  /*0ab0*/  SHF.R.U32.HI R4, RZ, 0x10, R17 ;  /* 0x00000010ff047819 */ /* 0x000fe20000011611 */
[----:B------:R-:W-:Y:S01]  /*0ac0*/  IMAD.MOV.U32 R22, RZ, RZ, RZ ;  /* 0x000000ffff167224 */ /* 0x000fe200078e00ff */
[----:B------:R-:W-:-:S04]  /*0ad0*/  LOP3.LUT R17, R17, 0xffff, RZ, 0xc0, !PT ;  /* 0x0000ffff11117812 */ /* 0x000fc800078ec0ff */
[----:B------:R-:W2:Y:S08]  /*0ae0*/  LDC.64 R10, c[0x0][0x418] ;  /* 0x00010600ff0a7b82 */ /* 0x000eb00000000a00 */
[----:B------:R-:W3:Y:S01]  /*0af0*/  LDC R3, c[0x0][0x288] ;  /* 0x0000a200ff037b82 */ /* 0x000ee20000000800 */
[----:B0-----:R-:W-:-:S07]  /*0b00*/  ISETP.NE.AND P1, PT, R0, 0x1, PT ;  /* 0x000000010000780c */ /* 0x001fce0003f25270 */
[----:B------:R-:W0:Y:S01]  /*0b10*/  LDC R16, c[0x0][0x424] ;  /* 0x00010900ff107b82 */ /* 0x000e220000000800 */
[----:B--2---:R-:W-:-:S07]  /*0b20*/  ISETP.NE.U32.AND P0, PT, R10, RZ, PT ;  /* 0x000000ff0a00720c */ /* 0x004fce0003f05070 */
[----:B------:R-:W2:Y:S01]  /*0b30*/  LDC R9, c[0x0][0x2f0] ;  /* 0x0000bc00ff097b82 */ /* 0x000ea20000000800 */
[----:B-1----:R-:W-:Y:S01]  /*0b40*/  IMAD.SHL.U32 R19, R19, 0x80, RZ ;  /* 0x0000008013137824 */ /* 0x002fe200078e00ff */
[----:B------:R-:W-:-:S03]  /*0b50*/  ISETP.NE.AND.EX P0, PT, R11, RZ, PT, P0 ;  /* 0x000000ff0b00720c */ /* 0x000fc60003f05300 */
[----:B------:R-:W-:Y:S01]  /*0b60*/  @P1 VIADD R0, R19, 0x7f ;  /* 0x0000007f13001836 */ /* 0x000fe20000000000 */
[----:B---3--:R-:W-:Y:S02]  /*0b70*/  IADD3 R3, -R3, 0x80, RZ ;  /* 0x0000008003037810 */ /* 0x008fe40007ffe1ff */
[----:B------:R-:W1:Y:S08]  /*0b80*/  @P1 LDC R5, c[0x0][0x44c] ;  /* 0x00011300ff051b82 */ /* 0x000e700000000800 */
[----:B------:R-:W3:Y:S01]  /*0b90*/  @P1 LDC R7, c[0x0][0x450] ;  /* 0x00011400ff071b82 */ /* 0x000ee20000000800 */
[----:B0-----:R-:W-:-:S02]  /*0ba0*/  SEL R16, R16, 0x1, P0 ;  /* 0x0000000110107807 */ /* 0x001fc40000000000 */
[----:B------:R-:W-:-:S03]  /*0bb0*/  ISETP.NE.AND P0, PT, R4, RZ, PT ;  /* 0x000000ff0400720c */ /* 0x000fc60003f05270 */
[----:B--2---:R-:W-:Y:S02]  /*0bc0*/  IMAD R3, R16, R9, R3 ;  /* 0x0000000910037224 */ /* 0x004fe400078e0203 */
[----:B-1----:R-:W-:-:S08]  /*0bd0*/  @P1 IMAD.HI.U32 R2, R0, R5, RZ ;  /* 0x0000000500021227 */ /* 0x002fd000078e00ff */
[----:B------:R-:W0:Y:S01]  /*0be0*/  @!P0 LDC R4, c[0x0][0x9f0] ;  /* 0x00027c00ff048b82 */ /* 0x000e220000000800 */
[----:B------:R-:W-:Y:S01]  /*0bf0*/  VIADD R0, R19, 0x7f ;  /* 0x0000007f13007836 */ /* 0x000fe20000000000 */
[----:B---3--:R-:W-:Y:S01]  /*0c00*/  @P1 SHF.R.U32.HI R0, RZ, R7, R2 ;  /* 0x00000007ff001219 */ /* 0x008fe20000011602 */
[----:B------:R-:W-:-:S04]  /*0c10*/  IMAD R2, R16, R9, 0x7f ;  /* 0x0000007f10027424 */ /* 0x000fc800078e0209 */
[----:B------:R-:W-:Y:S01]  /*0c20*/  IMAD.IADD R0, R3, 0x1, R0 ;  /* 0x0000000103007824 */ /* 0x000fe200078e0200 */
[----:B------:R-:W-:-:S04]  /*0c30*/  SHF.R.S32.HI R3, RZ, 0x1f, R2 ;  /* 0x0000001fff037819 */ /* 0x000fc80000011402 */
[----:B------:R-:W-:Y:S02]  /*0c40*/  SHF.R.S32.HI R5, RZ, 0x1f, R0 ;  /* 0x0000001fff057819 */ /* 0x000fe40000011400 */
[----:B------:R-:W-:Y:S02]  /*0c50*/  LEA.HI R3, R3, R2, RZ, 0x7 ;  /* 0x0000000203037211 */ /* 0x000fe400078f38ff */
[----:B------:R-:W-:Y:S02]  /*0c60*/  LEA.HI R5, R5, R0, RZ, 0x7 ;  /* 0x0000000005057211 */ /* 0x000fe400078f38ff */
[----:B------:R-:W-:Y:S02]  /*0c70*/  SHF.R.S32.HI R3, RZ, 0x7, R3 ;  /* 0x00000007ff037819 */ /* 0x000fe40000011403 */
[----:B------:R-:W-:-:S04]  /*0c80*/  SHF.R.S32.HI R0, RZ, 0x7, R5 ;  /* 0x00000007ff007819 */ /* 0x000fc80000011405 */
[----:B------:R-:W-:-:S04]  /*0c90*/  VIMNMX R11, R3, R0, PT ;  /* 0x00000000030b7248 */ /* 0x000fc80003fe0100 */
[----:B------:R-:W-:-:S13]  /*0ca0*/  ISETP.GE.AND P1, PT, R11, 0x1, PT ;  /* 0x000000010b00780c */ /* 0x000fda0003f26270 */
[----:B------:R-:W-:Y:S05]  /*0cb0*/  @!P1 BRA `(.L_x_2048) ;  /* 0x00000000006c9947 */ /* 0x000fea0003800000 */
[-C--:B0-----:R-:W-:Y:S02]  /*0cc0*/  IABS R7, R4.reuse ;  /* 0x0000000400077213 */ /* 0x081fe40000000000 */
[----:B------:R-:W-:Y:S02]  /*0cd0*/  IADD3 R5, R4, -0x1, R11 ;  /* 0xffffffff04057810 */ /* 0x000fe40007ffe00b */
[----:B------:R-:W0:Y:S01]  /*0ce0*/  I2F.RP R0, R7 ;  /* 0x0000000700007306 */ /* 0x000e220000209400 */
[----:B------:R-:W-:-:S05]  /*0cf0*/  IABS R8, R4 ;  /* 0x0000000400087213 */ /* 0x000fca0000000000 */
[----:B------:R-:W-:Y:S02]  /*0d00*/  IMAD.MOV R8, RZ, RZ, -R8 ;  /* 0x000000ffff087224 */ /* 0x000fe400078e0a08 */
[----:B0-----:R-:W0:Y:S02]  /*0d10*/  MUFU.RCP R0, R0 ;  /* 0x0000000000007308 */ /* 0x001e240000001000 */
[----:B0-----:R-:W-:Y:S01]  /*0d20*/  VIADD R2, R0, 0xffffffe ;  /* 0x0ffffffe00027836 */ /* 0x001fe20000000000 */
[----:B------:R-:W-:Y:S02]  /*0d30*/  IABS R0, R5 ;  /* 0x0000000500007213 */ /* 0x000fe40000000000 */
[----:B------:R-:W-:-:S03]  /*0d40*/  LOP3.LUT R5, R5, R4, RZ, 0x3c, !PT ;  /* 0x0000000405057212 */ /* 0x000fc600078e3cff */
[----:B------:R0:W1:Y:S01]  /*0d50*/  F2I.FTZ.U32.TRUNC.NTZ R3, R2 ;  /* 0x0000000200037305 */ /* 0x000062000021f000 */
        /* <DEDUP_REMOVED lines=17> */
.L_x_2048:
[----:B------:R-:W1:Y:S01]  /*0e70*/  S2R R0, SR_TID.X ;  /* 0x0000000000007919 */ /* 0x000e620000002100 */
[-C--:B------:R-:W-:Y:S01]  /*0e80*/  IMAD R17, R17, R22.reuse, RZ ;  /* 0x0000001611117224 */ /* 0x080fe200078e02ff */
[----:B------:R-:W-:Y:S02]  /*0e90*/  PLOP3.LUT P0, PT, PT, PT, PT, 0x80, 0x0 ;  /* 0x000000000000781c */ /* 0x000fe40003f0f070 */
[----:B------:R-:W-:Y:S02]  /*0ea0*/  CS2R R2, SRZ ;  /* 0x0000000000027805 */ /* 0x000fe4000001ff00 */
[----:B------:R-:W-:Y:S02]  /*0eb0*/  CS2R R86, SRZ ;  /* 0x0000000000567805 */ /* 0x000fe4000001ff00 */
[----:B------:R-:W-:Y:S02]  /*0ec0*/  CS2R R84, SRZ ;  /* 0x0000000000547805 */ /* 0x000fe4000001ff00 */
[----:B------:R-:W-:-:S02]  /*0ed0*/  VIADDMNMX R22, R17, R22, R11, PT ;  /* 0x0000001611167246 */ /* 0x000fc4000380010b */
[----:B------:R-:W-:Y:S02]  /*0ee0*/  CS2R R82, SRZ ;  /* 0x0000000000527805 */ /* 0x000fe4000001ff00 */
[----:B------:R-:W-:Y:S02]  /*0ef0*/  CS2R R80, SRZ ;  /* 0x0000000000507805 */ /* 0x000fe4000001ff00 */
[----:B------:R-:W-:Y:S02]  /*0f00*/  CS2R R78, SRZ ;  /* 0x00000000004e7805 */ /* 0x000fe4000001ff00 */
[----:B------:R-:W-:Y:S02]  /*0f10*/  ISETP.GT.AND P1, PT, R22, R17, PT ;  /* 0x000000111600720c */ /* 0x000fe40003f24270 */
        /* <DEDUP_REMOVED lines=21> */
[----:B-1----:R-:W-:Y:S01]  /*1070*/  VIADD R23, R0, 0xffffff80 ;  /* 0xffffff8000177836 */ /* 0x002fe20000000000 */
[----:B------:R-:W-:Y:S02]  /*1080*/  CS2R R34, SRZ ;  /* 0x0000000000227805 */ /* 0x000fe4000001ff00 */
[----:B------:R-:W-:Y:S02]  /*1090*/  CS2R R32, SRZ ;  /* 0x0000000000207805 */ /* 0x000fe4000001ff00 */
[----:B------:R-:W-:Y:S02]  /*10a0*/  CS2R R30, SRZ ;  /* 0x00000000001e7805 */ /* 0x000fe4000001ff00 */
[----:B------:R-:W-:Y:S02]  /*10b0*/  CS2R R28, SRZ ;  /* 0x00000000001c7805 */ /* 0x000fe4000001ff00 */
[----:B------:R-:W-:-:S02]  /*10c0*/  CS2R R26, SRZ ;  /* 0x00000000001a7805 */ /* 0x000fc4000001ff00 */
[----:B------:R-:W-:Y:S01]  /*10d0*/  CS2R R24, SRZ ;  /* 0x0000000000187805 */ /* 0x000fe2000001ff00 */
[----:B------:R-:W-:Y:S06]  /*10e0*/  @!P1 BRA `(.L_x_2049) ;  /* 0x00000080008c9947 */ /* 0x000fec0003800000 */
[----:B------:R-:W-:Y:S01]  /*10f0*/  SHF.R.S32.HI R88, RZ, 0x1f, R23 ;  /* 0x0000001fff587819 */ /* 0x000fe20000011417 */
[----:B------:R-:W1:Y:S01]  /*1100*/  S2UR UR6, SR_CgaCtaId ;  /* 0x00000000000679c3 */ /* 0x000e620000008800 */
[----:B------:R-:W-:Y:S02]  /*1110*/  UMOV UR36, 0x400 ;  /* 0x0000040000247882 */ /* 0x000fe40000000000 */
[----:B------:R-:W-:-:S04]  /*1120*/  LEA.HI R89, R88, R23, RZ, 0x7 ;  /* 0x0000001758597211 */ /* 0x000fc800078f38ff */
[----:B------:R-:W-:-:S05]  /*1130*/  SHF.R.S32.HI R90, RZ, 0x7, R89 ;  /* 0x00000007ff5a7819 */ /* 0x000fca0000011459 */
[----:B------:R-:W2:Y:S01]  /*1140*/  SHFL.IDX PT, R0, R90, RZ, 0x1f ;  /* 0x00001fff5a007589 */ /* 0x000ea200000e0000 */
[----:B-1----:R-:W-:-:S04]  /*1150*/  ULEA UR36, UR6, UR36, 0x18 ;  /* 0x0000002406247291 */ /* 0x002fc8000f8ec03f */
[----:B------:R-:W-:-:S04]  /*1160*/  UIADD3 UR6, UR36, 0x10400, URZ ;  /* 0x0001040024067890 */ /* 0x000fc8000fffe03f */
[----:B------:R-:W-:Y:S01]  /*1170*/  ULOP3.LUT UP0, URZ, UR6, 0x3ff, URZ, 0xc0, !UPT ;  /* 0x000003ff063f7892 */ /* 0x000fe2000f80c03f */
[----:B--2---:R-:W-:-:S05]  /*1180*/  R2UR UR4, R0 ;  /* 0x00000000000472ca */ /* 0x004fca00000e0000 */
        /* <DEDUP_REMOVED lines=11> */
[----:B0-----:R-:W-:Y:S01]  /*1240*/  IMAD.U32 R4, RZ, RZ, UR4 ;  /* 0x00000004ff047e24 */ /* 0x001fe2000f8e00ff */
        /* <DEDUP_REMOVED lines=12> */
.L_x_2050:
[----:B------:R-:W2:Y:S01]  /*1310*/  LDL.LU R20, [R1+0x14] ;  /* 0x0000140001147983 */ /* 0x000ea20000300800 */
[----:B------:R-:W-:-:S04]  /*1320*/  SHF.L.U32 R2, RZ, 0x1f, RZ ;  /* 0x0000001fff027819 */ /* 0x000fc800000006ff */
[----:B------:R-:W1:Y:S01]  /*1330*/  SYNCS.PHASECHK.TRANS64.TRYWAIT P1, [UR36+0x34800], R2 ;  /* 0x03480002ff0075a7 */ /* 0x000e620008020164 */
[----:B--2---:R-:W-:-:S04]  /*1340*/  LOP3.LUT R0, R20, 0x1, RZ, 0xfc, !PT ;  /* 0x0000000114007812 */ /* 0x004fc800078efcff */
[----:B------:R-:W-:Y:S01]  /*1350*/  ISETP.NE.AND P0, PT, R0, 0x3, PT ;  /* 0x000000030000780c */ /* 0x000fe20003f05270 */
[----:B-1----:R-:W-:-:S12]  /*1360*/  @!P1 BRA `(.L_x_2051) ;  /* 0x000000d400bc9947 */ /* 0x002fd80003800000 */
.L_x_2168:
[----:B------:R-:W-:Y:S05]  /*1370*/  @!P0 BRA `(.L_x_2052) ;  /* 0x0000000000048947 */ /* 0x000fea0003800000 */
[----:B------:R-:W-:Y:S01]  /*1380*/  BPT.TRAP 0x1 ;  /* 0x000000040000795c */ /* 0x000fe20000300000 */
.L_x_2052:
[----:B------:R2:W3:Y:S01]  /*1390*/  SYNCS.PHASECHK.TRANS64.TRYWAIT P2, [UR36+0x34830], R2 ;  /* 0x03483002ff0075a7 */ /* 0x0004e20008040164 */
[----:B------:R-:W-:Y:S05]  /*13a0*/  @!P0 BRA `(.L_x_2053) ;  /* 0x0000000000048947 */ /* 0x000fea0003800000 */
[----:B------:R-:W-:Y:S01]  /*13b0*/  BPT.TRAP 0x1 ;  /* 0x000000040000795c */ /* 0x000fe20000300000 */
.L_x_2053:
[----:B------:R-:W4:Y:S01]  /*13c0*/  S2R R0, SR_TID.X ;  /* 0x0000000000007919 */ /* 0x000f220000002100 */
[----:B------:R-:W-:-:S05]  /*13d0*/  IMAD.U32 R6, RZ, RZ, UR37 ;  /* 0x00000025ff067e24 */ /* 0x000fca000f8e00ff */
[----:B------:R-:W-:Y:S02]  /*13e0*/  LOP3.LUT R6, R6, 0x10000, RZ, 0xfc, !PT ;  /* 0x0001000006067812 */ /* 0x000fe400078efcff */
[----:B----4-:R-:W-:-:S04]  /*13f0*/  LOP3.LUT R0, R0, 0x7f, RZ, 0xc0, !PT ;  /* 0x0000007f00007812 */ /* 0x010fc800078ec0ff */
[----:B------:R-:W-:Y:S01]  /*1400*/  ISETP.NE.AND P1, PT, R0, RZ, PT ;  /* 0x000000ff0000720c */ /* 0x000fe20003f25270 */
[----:B---3--:R-:W-:-:S12]  /*1410*/  @P2 BRA `(.L_x_2054) ;  /* 0x0000000000082947 */ /* 0x008fd80003800000 */
[----:B------:R-:W3:Y:S02]  /*1420*/  SYNCS.PHASECHK.TRANS64.TRYWAIT P2, [UR36+0x34830], R2 ;  /* 0x03483002ff0075a7 */ /* 0x000ee40008040164 */
[----:B---3--:R-:W-:Y:S05]  /*1430*/  @!P2 BRA `(.L_x_2055) ;  /* 0x000000d400a0a947 */ /* 0x008fea0003800000 */
.L_x_2054:
[----:B------:R-:W-:Y:S05]  /*1440*/  WARPSYNC.ALL ;  /* 0x0000000000007948 */ /* 0x000fea0003800000 */
[----:B------:R-:W-:Y:S01]  /*1450*/  IMAD.MOV.U32 R7, RZ, RZ, 0x40000040 ;  /* 0x40000040ff077424 */ /* 0x000fe200078e00ff */
[----:B------:R-:W-:Y:S01]  /*1460*/  UIADD3 UR4, UR36, 0x1c400, URZ ;  /* 0x0001c40024047890 */ /* 0x000fe2000fffe03f */
[C---:B------:R-:W-:Y:S01]  /*1470*/  R2UR UR8, R6.reuse ;  /* 0x00000000060872ca */ /* 0x040fe200000e0000 */
[----:B------:R-:W-:Y:S02]  /*1480*/  WARPGROUP.ARRIVE ;  /* 0x00000000000079c5 */ /* 0x000fe40000000000 */
[----:B------:R-:W-:Y:S01]  /*1490*/  R2UR UR9, R7 ;  /* 0x00000000070972ca */ /* 0x000fe200000e0000 */
[----:B------:R-:W-:Y:S01]  /*14a0*/  USHF.R.U32.HI UR4, URZ, 0x4, UR4 ;  /* 0x000000043f047899 */ /* 0x000fe20008011604 */
[----:B------:R-:W-:Y:S01]  /*14b0*/  R2UR UR6, R6 ;  /* 0x00000000060672ca */ /* 0x000fe200000e0000 */
[----:B------:R-:W-:Y:S01]  /*14c0*/  UMOV UR11, 0x40000040 ;  /* 0x40000040000b7882 */ /* 0x000fe20000000000 */
[----:B------:R-:W-:Y:S01]  /*14d0*/  UMOV UR5, 0x40000040 ;  /* 0x4000004000057882 */ /* 0x000fe20000000000 */
[----:B------:R-:W-:Y:S01]  /*14e0*/  ULOP3.LUT UR4, UR4, 0x3fff, URZ, 0xc0, !UPT ;  /* 0x00003fff04047892 */ /* 0x000fe2000f8ec03f */
[----:B-12---:R-:W1:Y:S01]  /*14f0*/  LDC R2, c[0x0][0x448] ;  /* 0x00011200ff027b82 */ /* 0x006e620000000800 */
[----:B------:R-:W-:Y:S01]  /*1500*/  UMOV UR13, 0x40000040 ;  /* 0x40000040000d7882 */ /* 0x000fe20000000000 */
[----:B------:R-:W-:Y:S01]  /*1510*/  UMOV UR15, 0x40000040 ;  /* 0x40000040000f7882 */ /* 0x000fe20000000000 */
[----:B------:R-:W-:Y:S01]  /*1520*/  ULOP3.LUT UR38, UR4, 0x10000, URZ, 0xfc, !UPT ;  /* 0x0001000004267892 */ /* 0x000fe2000f8efc3f */
[----:B------:R-:W-:Y:S01]  /*1530*/  LOP3.LUT R0, R89, 0xffffff80, RZ, 0xc0, !PT ;  /* 0xffffff8059007812 */ /* 0x000fe200078ec0ff */
[----:B------:R-:W-:Y:S01]  /*1540*/  UMOV UR17, 0x40000040 ;  /* 0x4000004000117882 */ /* 0x000fe20000000000 */
[----:B------:R-:W-:Y:S01]  /*1550*/  UMOV UR19, 0x40000040 ;  /* 0x4000004000137882 */ /* 0x000fe20000000000 */
[----:B------:R-:W-:Y:S01]  /*1560*/  UIADD3 UR14, UR38, 0x6, URZ ;  /* 0x00000006260e7890 */ /* 0x000fe2000fffe03f */
[----:B------:R-:W-:Y:S01]  /*1570*/  LEA.HI R88, R88, R23, RZ, 0x2 ;  /* 0x0000001758587211 */ /* 0x000fe200078f10ff */
[----:B------:R-:W-:Y:S01]  /*1580*/  UIADD3 UR4, UR6, 0x2, URZ ;  /* 0x0000000206047890 */ /* 0x000fe2000fffe03f */
[----:B------:R-:W-:Y:S01]  /*1590*/  IMAD.IADD R0, R23, 0x1, -R0 ;  /* 0x0000000117007824 */ /* 0x000fe200078e0a00 */
[----:B------:R-:W-:Y:S01]  /*15a0*/  UMOV UR10, UR38 ;  /* 0x00000026000a7c82 */ /* 0x000fe20008000000 */
[----:B------:R-:W-:Y:S01]  /*15b0*/  UIADD3 UR12, UR6, 0x6, URZ ;  /* 0x00000006060c7890 */ /* 0x000fe2000fffe03f */
[----:B------:R-:W-:Y:S01]  /*15c0*/  HGMMA.64x128x16.F32.BF16 R24, gdesc[UR8], RZ, !UPT, gsb0 ;  /* 0x01e00000081879f0 */ /* 0x000fe2000c0018ff */
[----:B------:R-:W-:Y:S01]  /*15d0*/  UIADD3 UR10, UR38, 0x2, URZ ;  /* 0x00000002260a7890 */ /* 0x000fe2000fffe03f */
[----:B------:R-:W-:Y:S01]  /*15e0*/  SHF.R.S32.HI R3, RZ, 0x1f, R0 ;  /* 0x0000001fff037819 */ /* 0x000fe20000011400 */
[----:B------:R-:W-:Y:S01]  /*15f0*/  UMOV UR8, UR4 ;  /* 0x0000000400087c82 */ /* 0x000fe20008000000 */
[----:B------:R-:W-:Y:S01]  /*1600*/  UMOV UR9, UR5 ;  /* 0x0000000500097c82 */ /* 0x000fe20008000000 */
[----:B------:R-:W-:Y:S01]  /*1610*/  UMOV UR11, 0x40000040 ;  /* 0x40000040000b7882 */ /* 0x000fe20000000000 */
[----:B------:R-:W-:Y:S01]  /*1620*/  UIADD3 UR16, UR6, 0x400, URZ ;  /* 0x0000040006107890 */ /* 0x000fe2000fffe03f */
[----:B------:R-:W-:Y:S01]  /*1630*/  LOP3.LUT R88, R88, 0xfffffffc, RZ, 0xc0, !PT ;  /* 0xfffffffc58587812 */ /* 0x000fe200078ec0ff */
[----:B------:R-:W-:Y:S01]  /*1640*/  UIADD3 UR18, UR38, 0x400, URZ ;  /* 0x0000040026127890 */ /* 0x000fe2000fffe03f */
[CC--:B0-----:R-:W-:Y:S01]  /*1650*/  LEA.HI R4, R3.reuse, R0.reuse, RZ, 0x5 ;  /* 0x0000000003047211 */ /* 0x0c1fe200078f28ff */
[----:B------:R-:W-:Y:S01]  /*1660*/  UIADD3 UR20, UR6, 0x402, URZ ;  /* 0x0000040206147890 */ /* 0x000fe2000fffe03f */
[----:B-1----:R-:W-:Y:S01]  /*1670*/  ISETP.NE.AND P2, PT, R2, 0x1, PT ;  /* 0x000000010200780c */ /* 0x002fe20003f45270 */
[----:B------:R-:W-:Y:S01]  /*1680*/  UIADD3 UR22, UR38, 0x402, URZ ;  /* 0x0000040226167890 */ /* 0x000fe2000fffe03f */
[----:B------:R-:W-:Y:S01]  /*1690*/  LEA.HI R2, R3, R0, RZ, 0x2 ;  /* 0x0000000003027211 */ /* 0x000fe200078f10ff */
[----:B------:R-:W-:Y:S01]  /*16a0*/  UMOV UR21, 0x40000040 ;  /* 0x4000004000157882 */ /* 0x000fe20000000000 */
[----:B------:R-:W-:Y:S01]  /*16b0*/  UMOV UR23, 0x40000040 ;  /* 0x4000004000177882 */ /* 0x000fe20000000000 */
[----:B------:R-:W-:Y:S01]  /*16c0*/  UIADD3 UR24, UR6, 0x404, URZ ;  /* 0x0000040406187890 */ /* 0x000fe2000fffe03f */
[--C-:B------:R-:W-:Y:S01]  /*16d0*/  SHF.R.S32.HI R3, RZ, 0x2, R2.reuse ;  /* 0x00000002ff037819 */ /* 0x100fe20000011402 */
[----:B------:R-:W-:Y:S01]  /*16e0*/  UIADD3 UR26, UR38, 0x404, URZ ;  /* 0x00000404261a7890 */ /* 0x000fe2000fffe03f */
[----:B------:R-:W-:Y:S01]  /*16f0*/  SHF.R.S32.HI R8, RZ, 0x1f, R2 ;  /* 0x0000001fff087819 */ /* 0x000fe20000011402 */
[----:B------:R-:W-:Y:S01]  /*1700*/  UMOV UR25, 0x40000040 ;  /* 0x4000004000197882 */ /* 0x000fe20000000000 */
[----:B------:R-:W-:Y:S01]  /*1710*/  UMOV UR27, 0x40000040 ;  /* 0x40000040001b7882 */ /* 0x000fe20000000000 */
[----:B------:R-:W-:Y:S01]  /*1720*/  UIADD3 UR28, UR6, 0x406, URZ ;  /* 0x00000406061c7890 */ /* 0x000fe2000fffe03f */
[----:B------:R-:W-:Y:S01]  /*1730*/  SHF.R.S32.HI R4, RZ, 0x5, R4 ;  /* 0x00000005ff047819 */ /* 0x000fe20000011404 */
[----:B------:R-:W-:Y:S01]  /*1740*/  UIADD3 UR30, UR38, 0x406, URZ ;  /* 0x00000406261e7890 */ /* 0x000fe2000fffe03f */
[----:B------:R-:W0:Y:S01]  /*1750*/  @P2 LDC R11, c[0x0][0x44c] ;  /* 0x00011300ff0b2b82 */ /* 0x000e220000000800 */
[----:B------:R-:W-:Y:S01]  /*1760*/  UMOV UR29, 0x40000040 ;  /* 0x40000040001d7882 */ /* 0x000fe20000000000 */
[----:B------:R-:W-:Y:S01]  /*1770*/  UMOV UR31, 0x40000040 ;  /* 0x40000040001f7882 */ /* 0x000fe20000000000 */
[----:B------:R-:W-:Y:S01]  /*1780*/  UIADD3 UR32, UR6, 0x800, URZ ;  /* 0x0000080006207890 */ /* 0x000fe2000fffe03f */
[----:B------:R-:W-:Y:S01]  /*1790*/  IMAD.IADD R88, R23, 0x1, -R88 ;  /* 0x0000000117587824 */ /* 0x000fe200078e0a58 */
[----:B------:R-:W-:Y:S01]  /*17a0*/  UIADD3 UR34, UR38, 0x800, URZ ;  /* 0x0000080026227890 */ /* 0x000fe2000fffe03f */
[----:B------:R-:W-:Y:S01]  /*17b0*/  LEA.HI R5, R90, R90, RZ, 0x1 ;  /* 0x0000005a5a057211 */ /* 0x000fe200078f08ff */
[----:B------:R-:W-:Y:S01]  /*17c0*/  UMOV UR33, 0x40000040 ;  /* 0x4000004000217882 */ /* 0x000fe20000000000 */
[----:B------:R-:W-:Y:S01]  /*17d0*/  UMOV UR35, 0x40000040 ;  /* 0x4000004000237882 */ /* 0x000fe20000000000 */
[----:B------:R-:W-:Y:S01]  /*17e0*/  UIADD3 UR44, UR6, 0x802, URZ ;  /* 0x00000802062c7890 */ /* 0x000fe2000fffe03f */
[-C--:B------:R-:W-:Y:S01]  /*17f0*/  LEA.HI R8, R8, R3.reuse, RZ, 0x3 ;  /* 0x0000000308087211 */ /* 0x080fe200078f18ff */
[----:B------:R-:W-:Y:S01]  /*1800*/  UIADD3 UR46, UR38, 0x802, URZ ;  /* 0x00000802262e7890 */ /* 0x000fe2000fffe03f */
[----:B------:R-:W1:Y:S01]  /*1810*/  @P2 LDC R12, c[0x0][0x450] ;  /* 0x00011400ff0c2b82 */ /* 0x000e620000000800 */
[----:B------:R-:W-:Y:S01]  /*1820*/  UMOV UR45, 0x40000040 ;  /* 0x40000040002d7882 */ /* 0x000fe20000000000 */
[----:B------:R-:W-:Y:S01]  /*1830*/  UMOV UR47, 0x40000040 ;  /* 0x40000040002f7882 */ /* 0x000fe20000000000 */
[----:B------:R-:W-:Y:S01]  /*1840*/  UIADD3 UR48, UR6, 0x804, URZ ;  /* 0x0000080406307890 */ /* 0x000fe2000fffe03f */
[----:B------:R-:W-:Y:S01]  /*1850*/  IMAD R4, R4, 0x10, R19 ;  /* 0x0000001004047824 */ /* 0x000fe200078e0213 */
[----:B------:R-:W-:Y:S01]  /*1860*/  UIADD3 UR50, UR38, 0x804, URZ ;  /* 0x0000080426327890 */ /* 0x000fe2000fffe03f */
[----:B------:R-:W-:Y:S01]  /*1870*/  LOP3.LUT R5, R5, 0x3fffffe, RZ, 0xc0, !PT ;  /* 0x03fffffe05057812 */ /* 0x000fe200078ec0ff */
[----:B------:R-:W-:Y:S01]  /*1880*/  UMOV UR49, 0x40000040 ;  /* 0x4000004000317882 */ /* 0x000fe20000000000 */
[----:B------:R-:W-:Y:S01]  /*1890*/  UMOV UR51, 0x40000040 ;  /* 0x4000004000337882 */ /* 0x000fe20000000000 */
[----:B------:R-:W-:Y:S01]  /*18a0*/  UIADD3 UR52, UR6, 0x806, URZ ;  /* 0x0000080606347890 */ /* 0x000fe2000fffe03f */
[----:B------:R-:W-:Y:S01]  /*18b0*/  LEA.HI R9, R88, R88, RZ, 0x1 ;  /* 0x0000005858097211 */ /* 0x000fe200078f08ff */
[----:B------:R-:W-:Y:S01]  /*18c0*/  UIADD3 UR54, UR38, 0x806, URZ ;  /* 0x0000080626367890 */ /* 0x000fe2000fffe03f */
[----:B------:R-:W-:Y:S01]  /*18d0*/  LOP3.LUT R8, R8, 0xfffffff8, RZ, 0xc0, !PT ;  /* 0xfffffff808087812 */ /* 0x000fe200078ec0ff */
[----:B------:R-:W-:Y:S01]  /*18e0*/  UMOV UR53, 0x40000040 ;  /* 0x4000004000357882 */ /* 0x000fe20000000000 */
[----:B------:R-:W-:Y:S01]  /*18f0*/  UMOV UR55, 0x40000040 ;  /* 0x4000004000377882 */ /* 0x000fe20000000000 */
[----:B------:R-:W-:Y:S01]  /*1900*/  LOP3.LUT R9, R9, 0x1ffffffe, RZ, 0xc0, !PT ;  /* 0x1ffffffe09097812 */ /* 0x000fe200078ec0ff */
[----:B------:R-:W-:Y:S01]  /*1910*/  IMAD.IADD R5, R90, 0x1, -R5 ;  /* 0x000000015a057824 */ /* 0x000fe200078e0a05 */
[----:B------:R-:W-:Y:S01]  /*1920*/  IADD3 R4, R4, R3, -R8 ;  /* 0x0000000304047210 */ /* 0x000fe20007ffe808 */
[----:B------:R-:W-:Y:S01]  /*1930*/  ULDC UR7, c[0x0][0x988] ;  /* 0x0002620000077ab9 */ /* 0x000fe20000000800 */
[----:B------:R-:W-:Y:S01]  /*1940*/  UMOV UR37, URZ ;  /* 0x0000003f00257c82 */ /* 0x000fe20008000000 */
[----:B------:R-:W-:Y:S01]  /*1950*/  IMAD.IADD R9, R88, 0x1, -R9 ;  /* 0x0000000158097824 */ /* 0x000fe200078e0a09 */
[----:B------:R-:W-:Y:S01]  /*1960*/  CS2R R150, SRZ ;  /* 0x0000000000967805 */ /* 0x000fe2000001ff00 */
[----:B------:R-:W-:Y:S01]  /*1970*/  IMAD R4, R5, 0x40, R4 ;  /* 0x0000004005047824 */ /* 0x000fe200078e0204 */
[----:B------:R-:W-:-:S02]  /*1980*/  CS2R R148, SRZ ;  /* 0x0000000000947805 */ /* 0x000fc4000001ff00 */
[----:B------:R-:W-:Y:S02]  /*1990*/  CS2R R146, SRZ ;  /* 0x0000000000927805 */ /* 0x000fe4000001ff00 */
[----:B------:R-:W-:Y:S01]  /*19a0*/  CS2R R144, SRZ ;  /* 0x0000000000907805 */ /* 0x000fe2000001ff00 */
[----:B------:R-:W-:Y:S01]  /*19b0*/  IMAD R10, R9, 0x8, R4 ;  /* 0x00000008090a7824 */ /* 0x000fe200078e0204 */
[----:B------:R-:W-:Y:S01]  /*19c0*/  CS2R R142, SRZ ;  /* 0x00000000008e7805 */ /* 0x000fe2000001ff00 */
[----:B------:R-:W-:Y:S01]  /*19d0*/  IMAD.MOV.U32 R9, RZ, RZ, -0x80 ;  /* 0xffffff80ff097424 */ /* 0x000fe200078e00ff */
[----:B------:R-:W-:Y:S01]  /*19e0*/  CS2R R140, SRZ ;  /* 0x00000000008c7805 */ /* 0x000fe2000001ff00 */
[----:B0-----:R-:W-:Y:S01]  /*19f0*/  @P2 IMAD.HI.U32 R3, R10, R11, RZ ;  /* 0x0000000b0a032227 */ /* 0x001fe200078e00ff */
[----:B------:R-:W-:Y:S02]  /*1a00*/  LOP3.LUT R11, R2, 0x7ffffffc, RZ, 0xc0, !PT ;  /* 0x7ffffffc020b7812 */ /* 0x000fe400078ec0ff */
[----:B------:R-:W-:-:S02]  /*1a10*/  CS2R R138, SRZ ;  /* 0x00000000008a7805 */ /* 0x000fc4000001ff00 */
[----:B------:R-:W-:Y:S01]  /*1a20*/  CS2R R136, SRZ ;  /* 0x0000000000887805 */ /* 0x000fe2000001ff00 */
[----:B------:R-:W-:Y:S01]  /*1a30*/  IMAD.MOV.U32 R5, RZ, RZ, R10 ;  /* 0x000000ffff057224 */ /* 0x000fe200078e000a */
[----:B-1----:R-:W-:Y:S01]  /*1a40*/  @P2 SHF.R.U32.HI R5, RZ, R12, R3 ;  /* 0x0000000cff052219 */ /* 0x002fe20000011603 */
[----:B------:R-:W-:Y:S01]  /*1a50*/  IMAD R9, R22, R9, 0x80 ;  /* 0x0000008016097424 */ /* 0x000fe200078e0209 */
[----:B------:R-:W0:Y:S01]  /*1a60*/  LDC R3, c[0x0][0x288] ;  /* 0x0000a200ff037b82 */ /* 0x000e220000000800 */
[----:B------:R-:W-:Y:S01]  /*1a70*/  IMAD.IADD R11, R0, 0x1, -R11 ;  /* 0x00000001000b7824 */ /* 0x000fe200078e0a0b */
[----:B------:R-:W-:Y:S01]  /*1a80*/  CS2R R134, SRZ ;  /* 0x0000000000867805 */ /* 0x000fe2000001ff00 */
[----:B------:R-:W0:Y:S01]  /*1a90*/  SHFL.IDX PT, R4, R5, 0x1, 0x1c1f ;  /* 0x003c1f0005047f89 */ /* 0x000e2200000e0000 */
[----:B------:R-:W-:Y:S01]  /*1aa0*/  VIADD R0, R9, 0x1 ;  /* 0x0000000109007836 */ /* 0x000fe20000000000 */
[----:B------:R-:W-:Y:S02]  /*1ab0*/  CS2R R132, SRZ ;  /* 0x0000000000847805 */ /* 0x000fe4000001ff00 */
[----:B------:R-:W-:Y:S01]  /*1ac0*/  CS2R R130, SRZ ;  /* 0x0000000000827805 */ /* 0x000fe2000001ff00 */
[----:B------:R-:W-:Y:S01]  /*1ad0*/  SHFL.IDX PT, R5, R5, RZ, 0x1c1f ;  /* 0x001c1fff05057589 */ /* 0x000fe200000e0000 */
[----:B------:R-:W-:Y:S01]  /*1ae0*/  IMAD R13, R11, -0x2, R0 ;  /* 0xfffffffe0b0d7824 */ /* 0x000fe200078e0200 */
[----:B------:R-:W-:-:S02]  /*1af0*/  CS2R R128, SRZ ;  /* 0x0000000000807805 */ /* 0x000fc4000001ff00 */
[----:B------:R-:W-:Y:S02]  /*1b00*/  CS2R R126, SRZ ;  /* 0x00000000007e7805 */ /* 0x000fe4000001ff00 */
[----:B------:R-:W-:Y:S02]  /*1b10*/  CS2R R124, SRZ ;  /* 0x00000000007c7805 */ /* 0x000fe4000001ff00 */
[----:B------:R-:W-:Y:S01]  /*1b20*/  CS2R R122, SRZ ;  /* 0x00000000007a7805 */ /* 0x000fe2000001ff00 */
[----:B------:R-:W-:Y:S02]  /*1b30*/  WARPGROUP.DEPBAR.LE gsb0, 0x0 ;  /* 0x00008000000079c5 */ /* 0x000fe40000010000 */
[----:B------:R-:W-:-:S06]  /*1b40*/  WARPGROUP.ARRIVE ;  /* 0x00000000000079c5 */ /* 0x000fcc0000000000 */
[----:B------:R-:W-:Y:S01]  /*1b50*/  HGMMA.64x128x16.F32.BF16 R24, gdesc[UR8], R24, gsb0 ;  /* 0x01e00000081879f0 */ /* 0x000fe20008001818 */
[----:B------:R-:W-:Y:S02]  /*1b60*/  UIADD3 UR8, UR6, 0x4, URZ ;  /* 0x0000000406087890 */ /* 0x000fe4000fffe03f */
[----:B------:R-:W-:Y:S01]  /*1b70*/  UIADD3 UR10, UR38, 0x4, URZ ;  /* 0x00000004260a7890 */ /* 0x000fe2000fffe03f */
[----:B------:R-:W-:Y:S01]  /*1b80*/  UMOV UR9, 0x40000040 ;  /* 0x4000004000097882 */ /* 0x000fe20000000000 */
[----:B------:R-:W-:Y:S01]  /*1b90*/  UMOV UR11, 0x40000040 ;  /* 0x40000040000b7882 */ /* 0x000fe20000000000 */
[----:B------:R-:W-:Y:S02]  /*1ba0*/  ULDC UR6, c[0x0][0x2f0] ;  /* 0x0000bc0000067ab9 */ /* 0x000fe40000000800 */
[C---:B------:R-:W-:Y:S02]  /*1bb0*/  IMAD R0, R16.reuse, UR6, R9 ;  /* 0x0000000610007c24 */ /* 0x040fe4000f8e0209 */
[----:B------:R-:W-:-:S02]  /*1bc0*/  IMAD R8, R16, UR6, R13 ;  /* 0x0000000610087c24 */ /* 0x000fc4000f8e020d */
[----:B------:R-:W-:-:S03]  /*1bd0*/  IMAD R2, R11, -0x2, R0 ;  /* 0xfffffffe0b027824 */ /* 0x000fc600078e0200 */
[----:B0-----:R-:W-:-:S04]  /*1be0*/  IADD3 R9, R4, -R3, R8 ;  /* 0x8000000304097210 */ /* 0x001fc80007ffe008 */
[----:B------:R-:W-:-:S04]  /*1bf0*/  VIMNMX R9, R2, R9, PT ;  /* 0x0000000902097248 */ /* 0x000fc80003fe0100 */
[C---:B------:R-:W-:Y:S02]  /*1c00*/  ISETP.GT.AND P3, PT, R9.reuse, RZ, PT ;  /* 0x000000ff0900720c */ /* 0x040fe40003f64270 */
[C---:B------:R-:W-:Y:S02]  /*1c10*/  ISETP.GT.AND P4, PT, R9.reuse, 0x1, PT ;  /* 0x000000010900780c */ /* 0x040fe40003f84270 */
        /* <DEDUP_REMOVED lines=34> */
[----:B------:R-:W-:Y:S02]  /*1e40*/  ISETP.GT.AND P3, PT, R9, 0x9, PT ;  /* 0x000000090900780c */ /* 0x000fe40003f64270 */
[----:B------:R-:W-:-:S02]  /*1e50*/  FSEL R15, R30, -INF , P5 ;  /* 0xff8000001e0f7808 */ /* 0x000fc40002800000 */
[----:B------:R-:W-:Y:S02]  /*1e60*/  FMNMX.FTZ R0, R13, R27, !PT ;  /* 0x0000001b0d007209 */ /* 0x000fe40007810000 */
[----:B------:R-:W-:Y:S02]  /*1e70*/  ISETP.GT.AND P4, PT, R9, 0x10, PT ;  /* 0x000000100900780c */ /* 0x000fe40003f84270 */
[----:B------:R-:W-:Y:S02]  /*1e80*/  FSEL R31, R31, -INF , P3 ;  /* 0xff8000001f1f7808 */ /* 0x000fe40001800000 */
[----:B------:R-:W-:Y:S02]  /*1e90*/  FMNMX.FTZ R0, R15, R0, !PT ;  /* 0x000000000f007209 */ /* 0x000fe40007810000 */
        /* <DEDUP_REMOVED lines=32> */
[----:B------:R-:W-:Y:S01]  /*20a0*/  FMNMX.FTZ R0, R97, R0, !PT ;  /* 0x0000000061007209 */ /* 0x000fe20007810000 */
[----:B------:R-:W0:Y:S01]  /*20b0*/  @P2 LDC R54, c[0x0][0x44c] ;  /* 0x00011300ff362b82 */ /* 0x000e220000000800 */
        /* <DEDUP_REMOVED lines=48> */
[----:B------:R-:W-:Y:S02]  /*23c0*/  FSEL R87, R87, -INF , P3 ;  /* 0xff80000057577808 */ /* 0x000fe40001800000 */
[----:B------:R-:W-:-:S04]  /*23d0*/  FMNMX.FTZ R0, R121, R0, !PT ;  /* 0x0000000079007209 */ /* 0x000fc80007810000 */
[----:B------:R-:W-:-:S05]  /*23e0*/  FMNMX.FTZ R9, R87, R0, !PT ;  /* 0x0000000057097209 */ /* 0x000fca0007810000 */
[----:B------:R-:W1:Y:S02]  /*23f0*/  SHFL.BFLY PT, R0, R9, 0x2, 0x1f ;  /* 0x0c401f0009007f89 */ /* 0x000e6400000e0000 */
[----:B-1----:R-:W-:Y:S01]  /*2400*/  FMNMX.FTZ R12, R9, R0, !PT ;  /* 0x00000000090c7209 */ /* 0x002fe20007810000 */
[----:B------:R-:W-:Y:S02]  /*2410*/  IMAD.U32 R0, RZ, RZ, UR7 ;  /* 0x00000007ff007e24 */ /* 0x000fe4000f8e00ff */
[----:B------:R-:W-:Y:S02]  /*2420*/  IMAD.IADD R9, R8, 0x1, -R3 ;  /* 0x0000000108097824 */ /* 0x000fe400078e0a03 */
[----:B------:R-:W1:Y:S03]  /*2430*/  SHFL.BFLY PT, R23, R12, 0x1, 0x1f ;  /* 0x0c201f000c177f89 */ /* 0x000e6600000e0000 */
[----:B------:R-:W-:-:S04]  /*2440*/  VIADDMNMX R9, R5, R9, R2, PT ;  /* 0x0000000905097246 */ /* 0x000fc80003800102 */
[C---:B------:R-:W-:Y:S02]  /*2450*/  ISETP.GT.AND P4, PT, R9.reuse, 0x1, PT ;  /* 0x000000010900780c */ /* 0x040fe40003f84270 */
[----:B------:R-:W-:Y:S02]  /*2460*/  ISETP.GT.AND P5, PT, R9, 0x8, PT ;  /* 0x000000080900780c */ /* 0x000fe40003fa4270 */
[----:B------:R-:W-:Y:S02]  /*2470*/  FSEL R25, R25, -INF , P4 ;  /* 0xff80000019197808 */ /* 0x000fe40002000000 */
[----:B------:R-:W-:Y:S02]  /*2480*/  ISETP.GT.AND P4, PT, R9, 0x10, PT ;  /* 0x000000100900780c */ /* 0x000fe40003f84270 */
[----:B-1----:R-:W-:-:S04]  /*2490*/  FMNMX.FTZ R4, R12, R23, !PT ;  /* 0x000000170c047209 */ /* 0x002fc80007810000 */
[C---:B------:R-:W-:Y:S01]  /*24a0*/  FSETP.NEU.FTZ.AND P3, PT, R4.reuse, -INF , PT ;  /* 0xff8000000400780b */ /* 0x040fe20003f7d000 */
[----:B------:R-:W-:-:S05]  /*24b0*/  FMUL.FTZ R14, R4, R0 ;  /* 0x00000000040e7220 */ /* 0x000fca0000410000 */
[----:B------:R-:W-:Y:S02]  /*24c0*/  FSEL R38, R14, RZ, P3 ;  /* 0x000000ff0e267208 */ /* 0x000fe40001800000 */
[----:B------:R-:W-:-:S03]  /*24d0*/  ISETP.GT.AND P3, PT, R9, RZ, PT ;  /* 0x000000ff0900720c */ /* 0x000fc60003f64270 */
[-CC-:B------:R-:W-:Y:S01]  /*24e0*/  FFMA.FTZ R181, R13, R0.reuse, -R38.reuse ;  /* 0x000000000db57223 */ /* 0x180fe20000010826 */
[----:B------:R-:W-:Y:S01]  /*24f0*/  FSEL R5, R24, -INF , P3 ;  /* 0xff80000018057808 */ /* 0x000fe20001800000 */
[-CC-:B------:R-:W-:Y:S01]  /*2500*/  FFMA.FTZ R183, R15, R0.reuse, -R38.reuse ;  /* 0x000000000fb77223 */ /* 0x180fe20000010826 */
[----:B------:R-:W-:Y:S01]  /*2510*/  ISETP.GT.AND P3, PT, R9, 0x9, PT ;  /* 0x000000090900780c */ /* 0x000fe20003f64270 */
[-CC-:B------:R-:W-:Y:S01]  /*2520*/  FFMA.FTZ R177, R21, R0.reuse, -R38.reuse ;  /* 0x0000000015b17223 */ /* 0x180fe20000010826 */
[----:B------:R-:W-:Y:S01]  /*2530*/  FSEL R13, R28, -INF , P5 ;  /* 0xff8000001c0d7808 */ /* 0x000fe20002800000 */
[-CC-:B------:R-:W-:Y:S01]  /*2540*/  FFMA.FTZ R27, R27, R0.reuse, -R38.reuse ;  /* 0x000000001b1b7223 */ /* 0x180fe20000010826 */
[----:B------:R-:W-:Y:S01]  /*2550*/  FMNMX.FTZ R12, R5, R25, !PT ;  /* 0x00000019050c7209 */ /* 0x000fe20007810000 */
[--C-:B------:R-:W-:Y:S01]  /*2560*/  FFMA.FTZ R8, R31, R0, -R38.reuse ;  /* 0x000000001f087223 */ /* 0x100fe20000010826 */
[----:B------:R-:W-:Y:S01]  /*2570*/  FSEL R29, R29, -INF , P3 ;  /* 0xff8000001d1d7808 */ /* 0x000fe20001800000 */
[----:B------:R-:W-:Y:S01]  /*2580*/  MUFU.EX2 R2, R27 ;  /* 0x0000001b00027308 */ /* 0x000fe20000000800 */
[----:B------:R-:W-:Y:S01]  /*2590*/  FMNMX.FTZ R12, R13, R12, !PT ;  /* 0x0000000c0d0c7209 */ /* 0x000fe20007810000 */
[-CC-:B------:R-:W-:Y:S01]  /*25a0*/  FFMA.FTZ R14, R35, R0.reuse, -R38.reuse ;  /* 0x00000000230e7223 */ /* 0x180fe20000010826 */
[----:B------:R-:W-:Y:S01]  /*25b0*/  ISETP.GT.AND P3, PT, R9, 0x11, PT ;  /* 0x000000110900780c */ /* 0x000fe20003f64270 */
[-CC-:B------:R-:W-:Y:S01]  /*25c0*/  FFMA.FTZ R20, R39, R0.reuse, -R38.reuse ;  /* 0x0000000027147223 */ /* 0x180fe20000010826 */
[----:B------:R-:W-:Y:S01]  /*25d0*/  FSEL R15, R32, -INF , P4 ;  /* 0xff800000200f7808 */ /* 0x000fe20002000000 */
[--C-:B------:R-:W-:Y:S01]  /*25e0*/  FFMA.FTZ R24, R43, R0, -R38.reuse ;  /* 0x000000002b187223 */ /* 0x100fe20000010826 */
[----:B------:R-:W-:Y:S01]  /*25f0*/  FMNMX.FTZ R12, R29, R12, !PT ;  /* 0x0000000c1d0c7209 */ /* 0x000fe20007810000 */
[-CC-:B------:R-:W-:Y:S01]  /*2600*/  FFMA.FTZ R26, R47, R0.reuse, -R38.reuse ;  /* 0x000000002f1a7223 */ /* 0x180fe20000010826 */
[----:B------:R-:W-:Y:S01]  /*2610*/  ISETP.GT.AND P4, PT, R9, 0x18, PT ;  /* 0x000000180900780c */ /* 0x000fe20003f84270 */
[--C-:B------:R-:W-:Y:S01]  /*2620*/  FFMA.FTZ R179, R89, R0, -R38.reuse ;  /* 0x0000000059b37223 */ /* 0x100fe20000010826 */
[----:B------:R-:W-:Y:S01]  /*2630*/  FSEL R33, R33, -INF , P3 ;  /* 0xff80000021217808 */ /* 0x000fe20001800000 */
[----:B------:R-:W1:Y:S01]  /*2640*/  MUFU.EX2 R181, R181 ;  /* 0x000000b500b57308 */ /* 0x000e620000000800 */
[----:B------:R-:W-:Y:S01]  /*2650*/  FMNMX.FTZ R12, R15, R12, !PT ;  /* 0x0000000c0f0c7209 */ /* 0x000fe20007810000 */
[-CC-:B------:R-:W-:Y:S01]  /*2660*/  FFMA.FTZ R173, R91, R0.reuse, -R38.reuse ;  /* 0x000000005bad7223 */ /* 0x180fe20000010826 */
[----:B------:R-:W-:Y:S01]  /*2670*/  ISETP.GT.AND P3, PT, R9, 0x19, PT ;  /* 0x000000190900780c */ /* 0x000fe20003f64270 */
[-CC-:B------:R-:W-:Y:S01]  /*2680*/  FFMA.FTZ R175, R93, R0.reuse, -R38.reuse ;  /* 0x000000005daf7223 */ /* 0x180fe20000010826 */
[----:B------:R-:W-:Y:S01]  /*2690*/  FSEL R21, R36, -INF , P4 ;  /* 0xff80000024157808 */ /* 0x000fe20002000000 */
[--C-:B------:R-:W-:Y:S01]  /*26a0*/  FFMA.FTZ R169, R95, R0, -R38.reuse ;  /* 0x000000005fa97223 */ /* 0x100fe20000010826 */
[----:B------:R-:W-:Y:S01]  /*26b0*/  FMNMX.FTZ R12, R33, R12, !PT ;  /* 0x0000000c210c7209 */ /* 0x000fe20007810000 */
[----:B------:R-:W-:Y:S01]  /*26c0*/  MUFU.EX2 R183, R183 ;  /* 0x000000b700b77308 */ /* 0x000fe20000000800 */
[----:B------:R-:W-:Y:S01]  /*26d0*/  ISETP.GT.AND P4, PT, R9, 0x20, PT ;  /* 0x000000200900780c */ /* 0x000fe20003f84270 */
[-CC-:B------:R-:W-:Y:S01]  /*26e0*/  FFMA.FTZ R28, R97, R0.reuse, -R38.reuse ;  /* 0x00000000611c7223 */ /* 0x180fe20000010826 */
[----:B------:R-:W-:Y:S01]  /*26f0*/  FSEL R37, R37, -INF , P3 ;  /* 0xff80000025257808 */ /* 0x000fe20001800000 */
[--C-:B------:R-:W-:Y:S01]  /*2700*/  FFMA.FTZ R171, R99, R0, -R38.reuse ;  /* 0x0000000063ab7223 */ /* 0x100fe20000010826 */
[----:B------:R-:W-:Y:S01]  /*2710*/  FMNMX.FTZ R12, R21, R12, !PT ;  /* 0x0000000c150c7209 */ /* 0x000fe20007810000 */
[----:B------:R-:W-:Y:S01]  /*2720*/  FFMA.FTZ R30, R101, R0, -R38 ;  /* 0x00000000651e7223 */ /* 0x000fe20000010826 */
[----:B------:R-:W-:Y:S01]  /*2730*/  ISETP.GT.AND P3, PT, R9, 0x21, PT ;  /* 0x000000210900780c */ /* 0x000fe20003f64270 */
[----:B------:R-:W-:Y:S01]  /*2740*/  MUFU.EX2 R8, R8 ;  /* 0x0000000800087308 */ /* 0x000fe20000000800 */
[----:B------:R-:W-:Y:S01]  /*2750*/  FSEL R23, R40, -INF , P4 ;  /* 0xff80000028177808 */ /* 0x000fe20002000000 */
[----:B-1----:R-:W-:Y:S01]  /*2760*/  FADD.FTZ R50, R181, R2 ;  /* 0x00000002b5327221 */ /* 0x002fe20000010000 */
[----:B------:R-:W-:Y:S01]  /*2770*/  FMNMX.FTZ R12, R37, R12, !PT ;  /* 0x0000000c250c7209 */ /* 0x000fe20007810000 */
[-CC-:B------:R-:W-:Y:S01]  /*2780*/  FFMA.FTZ R165, R103, R0.reuse, -R38.reuse ;  /* 0x0000000067a57223 */ /* 0x180fe20000010826 */
[----:B------:R-:W-:Y:S01]  /*2790*/  ISETP.GT.AND P4, PT, R9, 0x28, PT ;  /* 0x000000280900780c */ /* 0x000fe20003f84270 */
        /* <DEDUP_REMOVED lines=16> */
[-CC-:B------:R-:W-:Y:S01]  /*28a0*/  FFMA.FTZ R71, R71, R0.reuse, -R38.reuse ;  /* 0x0000000047477223 */ /* 0x180fe20000010826 */
[----:B------:R-:W-:Y:S01]  /*28b0*/  ISETP.GT.AND P3, PT, R9, 0x31, PT ;  /* 0x000000310900780c */ /* 0x000fe20003f64270 */
[----:B------:R-:W-:Y:S01]  /*28c0*/  MUFU.EX2 R179, R179 ;  /* 0x000000b300b37308 */ /* 0x000fe20000000800 */
[----:B------:R-:W-:Y:S01]  /*28d0*/  FSEL R31, R48, -INF , P4 ;  /* 0xff800000301f7808 */ /* 0x000fe20002000000 */
[--C-:B------:R-:W-:Y:S01]  /*28e0*/  FFMA.FTZ R115, R115, R0, -R38.reuse ;  /* 0x0000000073737223 */ /* 0x100fe20000010826 */
        /* <DEDUP_REMOVED lines=17> */
[----:B------:R-:W-:Y:S01]  /*2a00*/  FFMA.FTZ R38, R87, R0, -R38 ;  /* 0x0000000057267223 */ /* 0x000fe20000010826 */
[----:B------:R-:W-:-:S02]  /*2a10*/  FMNMX.FTZ R12, R35, R12, !PT ;  /* 0x0000000c230c7209 */ /* 0x000fc40007810000 */
[----:B------:R-:W-:Y:S02]  /*2a20*/  CS2R R106, SRZ ;  /* 0x00000000006a7805 */ /* 0x000fe4000001ff00 */
[----:B------:R-:W-:Y:S01]  /*2a30*/  ISETP.GT.AND P3, PT, R9, 0x41, PT ;  /* 0x000000410900780c */ /* 0x000fe20003f64270 */
[----:B------:R-:W-:Y:S01]  /*2a40*/  MUFU.EX2 R24, R24 ;  /* 0x0000001800187308 */ /* 0x000fe20000000800 */
[----:B------:R-:W-:Y:S02]  /*2a50*/  FSEL R39, R56, -INF , P4 ;  /* 0xff80000038277808 */ /* 0x000fe40002000000 */
[----:B------:R-:W-:Y:S02]  /*2a60*/  CS2R R104, SRZ ;  /* 0x0000000000687805 */ /* 0x000fe4000001ff00 */
[----:B------:R-:W-:Y:S01]  /*2a70*/  FMNMX.FTZ R12, R53, R12, !PT ;  /* 0x0000000c350c7209 */ /* 0x000fe20007810000 */
[----:B------:R-:W1:Y:S01]  /*2a80*/  @P2 LDC R56, c[0x0][0x450] ;  /* 0x00011400ff382b82 */ /* 0x000e620000000800 */
[----:B------:R-:W-:-:S02]  /*2a90*/  ISETP.GT.AND P4, PT, R9, 0x48, PT ;  /* 0x000000480900780c */ /* 0x000fc40003f84270 */
[----:B------:R-:W-:Y:S02]  /*2aa0*/  CS2R R102, SRZ ;  /* 0x0000000000667805 */ /* 0x000fe4000001ff00 */
[----:B------:R-:W-:Y:S01]  /*2ab0*/  FSEL R57, R57, -INF , P3 ;  /* 0xff80000039397808 */ /* 0x000fe20001800000 */
[----:B------:R-:W-:Y:S01]  /*2ac0*/  MUFU.EX2 R175, R175 ;  /* 0x000000af00af7308 */ /* 0x000fe20000000800 */
[----:B------:R-:W-:Y:S02]  /*2ad0*/  FMNMX.FTZ R12, R39, R12, !PT ;  /* 0x0000000c270c7209 */ /* 0x000fe40007810000 */
[----:B------:R-:W-:Y:S02]  /*2ae0*/  CS2R R100, SRZ ;  /* 0x0000000000647805 */ /* 0x000fe4000001ff00 */
[----:B------:R-:W-:Y:S02]  /*2af0*/  ISETP.GT.AND P3, PT, R9, 0x49, PT ;  /* 0x000000490900780c */ /* 0x000fe40003f64270 */
[----:B------:R-:W-:-:S02]  /*2b00*/  CS2R R98, SRZ ;  /* 0x0000000000627805 */ /* 0x000fc4000001ff00 */
[----:B------:R-:W-:Y:S02]  /*2b10*/  FSEL R43, R60, -INF , P4 ;  /* 0xff8000003c2b7808 */ /* 0x000fe40002000000 */
[----:B------:R-:W-:Y:S02]  /*2b20*/  CS2R R96, SRZ ;  /* 0x0000000000607805 */ /* 0x000fe4000001ff00 */
[----:B------:R-:W-:Y:S01]  /*2b30*/  FMNMX.FTZ R12, R57, R12, !PT ;  /* 0x0000000c390c7209 */ /* 0x000fe20007810000 */
[----:B------:R-:W-:Y:S01]  /*2b40*/  MUFU.EX2 R26, R26 ;  /* 0x0000001a001a7308 */ /* 0x000fe20000000800 */
[----:B------:R-:W-:Y:S02]  /*2b50*/  ISETP.GT.AND P4, PT, R9, 0x50, PT ;  /* 0x000000500900780c */ /* 0x000fe40003f84270 */
[----:B------:R-:W-:Y:S02]  /*2b60*/  CS2R R94, SRZ ;  /* 0x00000000005e7805 */ /* 0x000fe4000001ff00 */
[----:B------:R-:W-:-:S02]  /*2b70*/  FSEL R61, R61, -INF , P3 ;  /* 0xff8000003d3d7808 */ /* 0x000fc40001800000 */
[----:B------:R-:W-:Y:S02]  /*2b80*/  CS2R R92, SRZ ;  /* 0x00000000005c7805 */ /* 0x000fe4000001ff00 */
[----:B------:R-:W-:Y:S02]  /*2b90*/  FMNMX.FTZ R12, R43, R12, !PT ;  /* 0x0000000c2b0c7209 */ /* 0x000fe40007810000 */
[----:B------:R-:W-:Y:S02]  /*2ba0*/  CS2R R90, SRZ ;  /* 0x00000000005a7805 */ /* 0x000fe4000001ff00 */
[----:B------:R-:W-:Y:S01]  /*2bb0*/  ISETP.GT.AND P3, PT, R9, 0x51, PT ;  /* 0x000000510900780c */ /* 0x000fe20003f64270 */
[----:B------:R-:W-:Y:S01]  /*2bc0*/  MUFU.EX2 R169, R169 ;  /* 0x000000a900a97308 */ /* 0x000fe20000000800 */
[----:B------:R-:W-:Y:S02]  /*2bd0*/  FSEL R47, R64, -INF , P4 ;  /* 0xff800000402f7808 */ /* 0x000fe40002000000 */
[----:B------:R-:W-:-:S02]  /*2be0*/  FMNMX.FTZ R12, R61, R12, !PT ;  /* 0x0000000c3d0c7209 */ /* 0x000fc40007810000 */
[----:B------:R-:W-:Y:S02]  /*2bf0*/  ISETP.GT.AND P4, PT, R9, 0x58, PT ;  /* 0x000000580900780c */ /* 0x000fe40003f84270 */
[----:B------:R-:W-:Y:S01]  /*2c00*/  FSEL R65, R65, -INF , P3 ;  /* 0xff80000041417808 */ /* 0x000fe20001800000 */
[----:B------:R-:W-:Y:S01]  /*2c10*/  MUFU.EX2 R28, R28 ;  /* 0x0000001c001c7308 */ /* 0x000fe20000000800 */
[----:B------:R-:W-:Y:S02]  /*2c20*/  FMNMX.FTZ R12, R47, R12, !PT ;  /* 0x0000000c2f0c7209 */ /* 0x000fe40007810000 */
[----:B------:R-:W-:Y:S02]  /*2c30*/  ISETP.GT.AND P3, PT, R9, 0x59, PT ;  /* 0x000000590900780c */ /* 0x000fe40003f64270 */
[----:B------:R-:W-:Y:S02]  /*2c40*/  FSEL R51, R68, -INF , P4 ;  /* 0xff80000044337808 */ /* 0x000fe40002000000 */
[----:B------:R-:W-:Y:S01]  /*2c50*/  FMNMX.FTZ R12, R65, R12, !PT ;  /* 0x0000000c410c7209 */ /* 0x000fe20007810000 */
[----:B------:R-:W-:Y:S01]  /*2c60*/  MUFU.EX2 R171, R171 ;  /* 0x000000ab00ab7308 */ /* 0x000fe20000000800 */
[----:B------:R-:W-:-:S02]  /*2c70*/  ISETP.GT.AND P4, PT, R9, 0x60, PT ;  /* 0x000000600900780c */ /* 0x000fc40003f84270 */
[----:B------:R-:W-:Y:S02]  /*2c80*/  FSEL R69, R69, -INF , P3 ;  /* 0xff80000045457808 */ /* 0x000fe40001800000 */
[----:B------:R-:W-:Y:S02]  /*2c90*/  FMNMX.FTZ R12, R51, R12, !PT ;  /* 0x0000000c330c7209 */ /* 0x000fe40007810000 */
[----:B------:R-:W-:Y:S01]  /*2ca0*/  ISETP.GT.AND P3, PT, R9, 0x61, PT ;  /* 0x000000610900780c */ /* 0x000fe20003f64270 */
[----:B------:R-:W-:Y:S01]  /*2cb0*/  MUFU.EX2 R30, R30 ;  /* 0x0000001e001e7308 */ /* 0x000fe20000000800 */
[----:B------:R-:W-:Y:S02]  /*2cc0*/  FSEL R55, R72, -INF , P4 ;  /* 0xff80000048377808 */ /* 0x000fe40002000000 */
[----:B------:R-:W-:Y:S02]  /*2cd0*/  FMNMX.FTZ R12, R69, R12, !PT ;  /* 0x0000000c450c7209 */ /* 0x000fe40007810000 */
[----:B------:R-:W-:-:S02]  /*2ce0*/  ISETP.GT.AND P4, PT, R9, 0x68, PT ;  /* 0x000000680900780c */ /* 0x000fc40003f84270 */
        /* <DEDUP_REMOVED lines=16> */
[----:B------:R2:W-:Y:S01]  /*2df0*/  MUFU.EX2 R36, R109 ;  /* 0x0000006d00247308 */ /* 0x0005e20000000800 */
[----:B------:R-:W-:Y:S02]  /*2e00*/  FMNMX.FTZ R12, R63, R12, !PT ;  /* 0x0000000c3f0c7209 */ /* 0x000fe40007810000 */
[----:B------:R-:W-:Y:S02]  /*2e10*/  ISETP.GT.AND P3, PT, R9, 0x79, PT ;  /* 0x000000790900780c */ /* 0x000fe40003f64270 */
[----:B------:R-:W-:Y:S02]  /*2e20*/  FSEL R9, R84, -INF , P4 ;  /* 0xff80000054097808 */ /* 0x000fe40002000000 */
[----:B------:R-:W-:Y:S01]  /*2e30*/  FMNMX.FTZ R12, R81, R12, !PT ;  /* 0x0000000c510c7209 */ /* 0x000fe20007810000 */
[----:B------:R-:W-:Y:S01]  /*2e40*/  MUFU.EX2 R111, R111 ;  /* 0x0000006f006f7308 */ /* 0x000fe20000000800 */
[----:B------:R-:W-:-:S02]  /*2e50*/  FSEL R85, R85, -INF , P3 ;  /* 0xff80000055557808 */ /* 0x000fc40001800000 */
[----:B--2---:R-:W-:Y:S02]  /*2e60*/  CS2R R108, SRZ ;  /* 0x00000000006c7805 */ /* 0x004fe4000001ff00 */
[----:B------:R-:W-:Y:S02]  /*2e70*/  FMNMX.FTZ R12, R9, R12, !PT ;  /* 0x0000000c090c7209 */ /* 0x000fe40007810000 */
[----:B------:R-:W-:Y:S02]  /*2e80*/  F2FP.BF16.F32.PACK_AB R181, R2, R181 ;  /* 0x000000b502b5723e */ /* 0x000fe400000010ff */
[----:B------:R-:W-:Y:S01]  /*2e90*/  FMNMX.FTZ R12, R85, R12, !PT ;  /* 0x0000000c550c7209 */ /* 0x000fe20007810000 */
[----:B------:R-:W2:Y:S04]  /*2ea0*/  MUFU.EX2 R40, R67 ;  /* 0x0000004300287308 */ /* 0x000ea80000000800 */
[----:B------:R-:W3:Y:S04]  /*2eb0*/  SHFL.BFLY PT, R89, R12, 0x2, 0x1f ;  /* 0x0c401f000c597f89 */ /* 0x000ee800000e0000 */
[----:B------:R-:W-:Y:S08]  /*2ec0*/  MUFU.EX2 R113, R113 ;  /* 0x0000007100717308 */ /* 0x000ff00000000800 */
[----:B------:R-:W4:Y:S01]  /*2ed0*/  MUFU.EX2 R42, R71 ;  /* 0x00000047002a7308 */ /* 0x000f220000000800 */
[----:B--2---:R-:W-:-:S07]  /*2ee0*/  F2FP.BF16.F32.PACK_AB R161, R40, R111 ;  /* 0x0000006f28a1723e */ /* 0x004fce00000010ff */
[----:B------:R-:W-:Y:S01]  /*2ef0*/  MUFU.EX2 R115, R115 ;  /* 0x0000007300737308 */ /* 0x000fe20000000800 */
[----:B---3--:R-:W-:-:S07]  /*2f00*/  FMNMX.FTZ R89, R12, R89, !PT ;  /* 0x000000590c597209 */ /* 0x008fce0007810000 */
[----:B------:R-:W2:Y:S01]  /*2f10*/  MUFU.EX2 R44, R75 ;  /* 0x0000004b002c7308 */ /* 0x000ea20000000800 */
[----:B------:R-:W3:Y:S01]  /*2f20*/  SHFL.BFLY PT, R12, R89, 0x1, 0x1f ;  /* 0x0c201f00590c7f89 */ /* 0x000ee200000e0000 */
[----:B----4-:R-:W-:-:S06]  /*2f30*/  F2FP.BF16.F32.PACK_AB R163, R42, R113 ;  /* 0x000000712aa3723e */ /* 0x010fcc00000010ff */
[----:B------:R-:W-:Y:S08]  /*2f40*/  MUFU.EX2 R117, R117 ;  /* 0x0000007500757308 */ /* 0x000ff00000000800 */
[----:B------:R-:W4:Y:S01]  /*2f50*/  MUFU.EX2 R46, R79 ;  /* 0x0000004f002e7308 */ /* 0x000f220000000800 */
[----:B--2---:R-:W-:-:S07]  /*2f60*/  F2FP.BF16.F32.PACK_AB R157, R44, R115 ;  /* 0x000000732c9d723e */ /* 0x004fce00000010ff */
[----:B------:R-:W-:Y:S01]  /*2f70*/  MUFU.EX2 R119, R119 ;  /* 0x0000007700777308 */ /* 0x000fe20000000800 */
[----:B---3--:R-:W-:Y:S02]  /*2f80*/  FMNMX.FTZ R12, R89, R12, !PT ;  /* 0x0000000c590c7209 */ /* 0x008fe40007810000 */
[----:B------:R-:W-:Y:S02]  /*2f90*/  CS2R R88, SRZ ;  /* 0x0000000000587805 */ /* 0x000fe4000001ff00 */
[C---:B------:R-:W-:Y:S01]  /*2fa0*/  FSETP.NEU.FTZ.AND P3, PT, R12.reuse, -INF , PT ;  /* 0xff8000000c00780b */ /* 0x040fe20003f7d000 */
[----:B------:R-:W-:Y:S02]  /*2fb0*/  FMUL.FTZ R34, R12, R0 ;  /* 0x000000000c227220 */ /* 0x000fe40000410000 */
[----:B------:R-:W-:Y:S01]  /*2fc0*/  MUFU.EX2 R48, R83 ;  /* 0x0000005300307308 */ /* 0x000fe20000000800 */
[----:B----4-:R-:W-:Y:S02]  /*2fd0*/  F2FP.BF16.F32.PACK_AB R159, R46, R117 ;  /* 0x000000752e9f723e */ /* 0x010fe400000010ff */
[----:B------:R-:W-:-:S05]  /*2fe0*/  FSEL R34, R34, RZ, P3 ;  /* 0x000000ff22227208 */ /* 0x000fca0001800000 */
        /* <DEDUP_REMOVED lines=13> */
[----:B------:R-:W3:Y:S01]  /*30c0*/  MUFU.EX2 R25, R25 ;  /* 0x0000001900197308 */ /* 0x000ee20000000800 */
[----:B--2---:R-:W-:Y:S01]  /*30d0*/  FADD.FTZ R5, R183, R50 ;  /* 0x00000032b7057221 */ /* 0x004fe20000010000 */
[-CC-:B------:R-:W-:Y:S01]  /*30e0*/  FFMA.FTZ R31, R31, R0.reuse, -R34.reuse ;  /* 0x000000001f1f7223 */ /* 0x180fe20000010822 */
[-CC-:B------:R-:W-:Y:S01]  /*30f0*/  FFMA.FTZ R49, R49, R0.reuse, -R34.reuse ;  /* 0x0000000031317223 */ /* 0x180fe20000010822 */
[-CC-:B------:R-:W-:Y:S01]  /*3100*/  FFMA.FTZ R35, R35, R0.reuse, -R34.reuse ;  /* 0x0000000023237223 */ /* 0x180fe20000010822 */
[----:B------:R-:W-:Y:S01]  /*3110*/  FADD.FTZ R50, R8, R5 ;  /* 0x0000000508327221 */ /* 0x000fe20000010000 */
[-CC-:B------:R-:W-:Y:S01]  /*3120*/  FFMA.FTZ R53, R53, R0.reuse, -R34.reuse ;  /* 0x0000000035357223 */ /* 0x180fe20000010822 */
[-C--:B------:R-:W-:Y:S01]  /*3130*/  FFMA.FTZ R39, R39, R0.reuse, -R34 ;  /* 0x0000000027277223 */ /* 0x080fe20000010822 */
[----:B------:R-:W2:Y:S01]  /*3140*/  MUFU.EX2 R13, R13 ;  /* 0x0000000d000d7308 */ /* 0x000ea20000000800 */
[----:B------:R-:W-:Y:S01]  /*3150*/  FADD.FTZ R5, R177, R50 ;  /* 0x00000032b1057221 */ /* 0x000fe20000010000 */
[-CC-:B------:R-:W-:Y:S01]  /*3160*/  FFMA.FTZ R57, R57, R0.reuse, -R34.reuse ;  /* 0x0000000039397223 */ /* 0x180fe20000010822 */
[-CC-:B------:R-:W-:Y:S01]  /*3170*/  FFMA.FTZ R43, R43, R0.reuse, -R34.reuse ;  /* 0x000000002b2b7223 */ /* 0x180fe20000010822 */
[-CC-:B------:R-:W-:Y:S01]  /*3180*/  FFMA.FTZ R61, R61, R0.reuse, -R34.reuse ;  /* 0x000000003d3d7223 */ /* 0x180fe20000010822 */
[----:B------:R-:W-:Y:S01]  /*3190*/  FADD.FTZ R50, R14, R5 ;  /* 0x000000050e327221 */ /* 0x000fe20000010000 */
[-CC-:B------:R-:W-:Y:S01]  /*31a0*/  FFMA.FTZ R47, R47, R0.reuse, -R34.reuse ;  /* 0x000000002f2f7223 */ /* 0x180fe20000010822 */
[-CC-:B------:R-:W-:Y:S01]  /*31b0*/  FFMA.FTZ R65, R65, R0.reuse, -R34.reuse ;  /* 0x0000000041417223 */ /* 0x180fe20000010822 */
[----:B------:R4:W5:Y:S01]  /*31c0*/  MUFU.EX2 R182, R29 ;  /* 0x0000001d00b67308 */ /* 0x0009620000000800 */
[-CC-:B------:R-:W-:Y:S01]  /*31d0*/  FFMA.FTZ R51, R51, R0.reuse, -R34.reuse ;  /* 0x0000000033337223 */ /* 0x180fe20000010822 */
[----:B------:R-:W-:Y:S01]  /*31e0*/  F2FP.BF16.F32.PACK_AB R183, R8, R183 ;  /* 0x000000b708b7723e */ /* 0x000fe200000010ff */
[-CC-:B------:R-:W-:Y:S01]  /*31f0*/  FFMA.FTZ R69, R69, R0.reuse, -R34.reuse ;  /* 0x0000000045457223 */ /* 0x180fe20000010822 */
[-CC-:B------:R-:W-:Y:S01]  /*3200*/  FFMA.FTZ R55, R55, R0.reuse, -R34.reuse ;  /* 0x0000000037377223 */ /* 0x180fe20000010822 */
[-CC-:B------:R-:W-:Y:S01]  /*3210*/  FFMA.FTZ R73, R73, R0.reuse, -R34.reuse ;  /* 0x0000000049497223 */ /* 0x180fe20000010822 */
[-CC-:B------:R-:W-:Y:S01]  /*3220*/  FFMA.FTZ R59, R59, R0.reuse, -R34.reuse ;  /* 0x000000003b3b7223 */ /* 0x180fe20000010822 */
[-C--:B------:R-:W-:Y:S01]  /*3230*/  FFMA.FTZ R77, R77, R0.reuse, -R34 ;  /* 0x000000004d4d7223 */ /* 0x080fe20000010822 */
[----:B------:R-:W1:Y:S01]  /*3240*/  MUFU.EX2 R15, R15 ;  /* 0x0000000f000f7308 */ /* 0x000e620000000800 */
[----:B----4-:R-:W-:Y:S01]  /*3250*/  FADD.FTZ R29, R179, R50 ;  /* 0x00000032b31d7221 */ /* 0x010fe20000010000 */
[----:B---3--:R-:W-:Y:S01]  /*3260*/  FADD.FTZ R50, R180, R25 ;  /* 0x00000019b4327221 */ /* 0x008fe20000010000 */
[-CC-:B------:R-:W-:Y:S01]  /*3270*/  FFMA.FTZ R63, R63, R0.reuse, -R34.reuse ;  /* 0x000000003f3f7223 */ /* 0x180fe20000010822 */
[-C--:B------:R-:W-:Y:S01]  /*3280*/  FFMA.FTZ R81, R81, R0.reuse, -R34 ;  /* 0x0000000051517223 */ /* 0x080fe20000010822 */
[C---:B------:R-:W-:Y:S01]  /*3290*/  FADD.FTZ R52, R20.reuse, R29 ;  /* 0x0000001d14347221 */ /* 0x040fe20000010000 */
[----:B--2---:R-:W-:Y:S01]  /*32a0*/  FADD.FTZ R29, R13, R50 ;  /* 0x000000320d1d7221 */ /* 0x004fe20000010000 */
[-CC-:B------:R-:W-:Y:S01]  /*32b0*/  FFMA.FTZ R9, R9, R0.reuse, -R34.reuse ;  /* 0x0000000009097223 */ /* 0x180fe20000010822 */
[----:B------:R2:W3:Y:S01]  /*32c0*/  MUFU.EX2 R176, R33 ;  /* 0x0000002100b07308 */ /* 0x0004e20000000800 */
[----:B------:R-:W-:Y:S01]  /*32d0*/  F2FP.BF16.F32.PACK_AB R179, R20, R179 ;  /* 0x000000b314b3723e */ /* 0x000fe200000010ff */
[----:B-----5:R-:W-:Y:S01]  /*32e0*/  FADD.FTZ R50, R182, R29 ;  /* 0x0000001db6327221 */ /* 0x020fe20000010000 */
[----:B------:R-:W-:Y:S01]  /*32f0*/  FFMA.FTZ R34, R85, R0, -R34 ;  /* 0x0000000055227223 */ /* 0x000fe20000010822 */
[----:B------:R-:W-:Y:S01]  /*3300*/  F2FP.BF16.F32.PACK_AB R177, R14, R177 ;  /* 0x000000b10eb1723e */ /* 0x000fe200000010ff */
[----:B------:R-:W-:Y:S01]  /*3310*/  VIADD R14, R22, 0xfffffffe ;  /* 0xfffffffe160e7836 */ /* 0x000fe20000000000 */
[----:B------:R-:W-:-:S02]  /*3320*/  F2FP.BF16.F32.PACK_AB R153, R48, R119 ;  /* 0x000000773099723e */ /* 0x000fc400000010ff */
[----:B------:R-:W4:Y:S01]  /*3330*/  MUFU.EX2 R21, R21 ;  /* 0x0000001500157308 */ /* 0x000f220000000800 */
[----:B--2---:R-:W-:Y:S01]  /*3340*/  IMAD.U32 R33, RZ, RZ, UR36 ;  /* 0x00000024ff217e24 */ /* 0x004fe2000f8e00ff */
[----:B------:R-:W-:Y:S02]  /*3350*/  F2FP.BF16.F32.PACK_AB R180, R25, R180 ;  /* 0x000000b419b4723e */ /* 0x000fe400000010ff */
[----:B------:R-:W-:Y:S01]  /*3360*/  F2FP.BF16.F32.PACK_AB R182, R182, R13 ;  /* 0x0000000db6b6723e */ /* 0x000fe200000010ff */
[----:B------:R-:W-:Y:S02]  /*3370*/  @!P1 VIADD R5, R33, 0x34840 ;  /* 0x0003484021059836 */ /* 0x000fe40000000000 */
[----:B------:R-:W-:Y:S01]  /*3380*/  FADD.FTZ R33, R173, R52 ;  /* 0x00000034ad217221 */ /* 0x000fe20000010000 */
[C---:B------:R-:W-:Y:S01]  /*3390*/  F2FP.BF16.F32.PACK_AB R173, R24.reuse, R173 ;  /* 0x000000ad18ad723e */ /* 0x040fe200000010ff */
[----:B------:R-:W2:Y:S01]  /*33a0*/  MUFU.EX2 R178, R37 ;  /* 0x0000002500b27308 */ /* 0x000ea20000000800 */
[----:B------:R-:W-:Y:S01]  /*33b0*/  @!P1 PRMT R5, RZ, 0x654, R5 ;  /* 0x00000654ff059816 */ /* 0x000fe20000000005 */
[----:B------:R-:W-:Y:S01]  /*33c0*/  FADD.FTZ R52, R24, R33 ;  /* 0x0000002118347221 */ /* 0x000fe20000010000 */
[----:B0-----:R-:W-:-:S02]  /*33d0*/  @P2 IMAD.HI.U32 R33, R19, R54, RZ ;  /* 0x0000003613212227 */ /* 0x001fc400078e00ff */
[----:B------:R0:W-:Y:S02]  /*33e0*/  @!P1 SYNCS.ARRIVE.TRANS64.RED.A1T0 RZ, [R5+URZ], RZ ;  /* 0x000000ff05ff99a7 */ /* 0x0001e4000810043f */
[----:B------:R-:W-:Y:S01]  /*33f0*/  FADD.FTZ R29, R175, R52 ;  /* 0x00000034af1d7221 */ /* 0x000fe20000010000 */
[----:B------:R-:W5:Y:S01]  /*3400*/  MUFU.EX2 R23, R23 ;  /* 0x0000001700177308 */ /* 0x000f620000000800 */
[----:B------:R-:W-:Y:S01]  /*3410*/  IMAD R54, R16, UR6, -R3 ;  /* 0x0000000610367c24 */ /* 0x000fe2000f8e0a03 */
[----:B-1----:R-:W-:Y:S01]  /*3420*/  @P2 SHF.R.U32.HI R19, RZ, R56, R33 ;  /* 0x00000038ff132219 */ /* 0x002fe20000011621 */
[C---:B------:R-:W-:Y:S01]  /*3430*/  FADD.FTZ R52, R26.reuse, R29 ;  /* 0x0000001d1a347221 */ /* 0x040fe20000010000 */
[----:B------:R-:W-:Y:S01]  /*3440*/  F2FP.BF16.F32.PACK_AB R175, R26, R175 ;  /* 0x000000af1aaf723e */ /* 0x000fe200000010ff */
[----:B0-----:R-:W-:Y:S02]  /*3450*/  FADD.FTZ R5, R15, R50 ;  /* 0x000000320f057221 */ /* 0x001fe40000010000 */
[----:B------:R-:W-:Y:S01]  /*3460*/  IMAD.IADD R54, R54, 0x1, R19 ;  /* 0x0000000136367824 */ /* 0x000fe200078e0213 */
[----:B------:R-:W0:Y:S01]  /*3470*/  MUFU.EX2 R172, R41 ;  /* 0x0000002900ac7308 */ /* 0x000e220000000800 */
[----:B---3--:R-:W-:Y:S01]  /*3480*/  FADD.FTZ R50, R176, R5 ;  /* 0x00000005b0327221 */ /* 0x008fe20000010000 */
[----:B------:R-:W-:-:S02]  /*3490*/  FADD.FTZ R5, R169, R52 ;  /* 0x00000034a9057221 */ /* 0x000fc40000010000 */
[----:B------:R-:W-:Y:S01]  /*34a0*/  SHF.R.S32.HI R19, RZ, 0x1f, R54 ;  /* 0x0000001fff137819 */ /* 0x000fe20000011436 */
[----:B----4-:R-:W-:Y:S01]  /*34b0*/  FADD.FTZ R3, R21, R50 ;  /* 0x0000003215037221 */ /* 0x010fe20000010000 */
[----:B------:R-:W-:Y:S02]  /*34c0*/  FADD.FTZ R52, R28, R5 ;  /* 0x000000051c347221 */ /* 0x000fe40000010000 */
[----:B------:R-:W1:Y:S01]  /*34d0*/  MUFU.EX2 R27, R27 ;  /* 0x0000001b001b7308 */ /* 0x000e620000000800 */
[----:B------:R-:W-:Y:S01]  /*34e0*/  LEA.HI R19, R19, R54, RZ, 0x7 ;  /* 0x0000003613137211 */ /* 0x000fe200078f38ff */
[----:B--2---:R-:W-:Y:S01]  /*34f0*/  FADD.FTZ R50, R178, R3 ;  /* 0x00000003b2327221 */ /* 0x004fe20000010000 */
[----:B------:R-:W-:Y:S01]  /*3500*/  FADD.FTZ R5, R171, R52 ;  /* 0x00000034ab057221 */ /* 0x000fe20000010000 */
[----:B------:R-:W-:Y:S02]  /*3510*/  F2FP.BF16.F32.PACK_AB R169, R28, R169 ;  /* 0x000000a91ca9723e */ /* 0x000fe400000010ff */
[----:B-----5:R-:W-:Y:S01]  /*3520*/  FADD.FTZ R3, R23, R50 ;  /* 0x0000003217037221 */ /* 0x020fe20000010000 */
[----:B------:R-:W-:Y:S01]  /*3530*/  FADD.FTZ R52, R30, R5 ;  /* 0x000000051e347221 */ /* 0x000fe20000010000 */
[----:B------:R-:W2:Y:S01]  /*3540*/  MUFU.EX2 R174, R45 ;  /* 0x0000002d00ae7308 */ /* 0x000ea20000000800 */
[----:B------:R-:W-:Y:S01]  /*3550*/  SHF.R.S32.HI R20, RZ, 0x7, R19 ;  /* 0x00000007ff147819 */ /* 0x000fe20000011413 */
[----:B0-----:R-:W-:Y:S01]  /*3560*/  FADD.FTZ R50, R172, R3 ;  /* 0x00000003ac327221 */ /* 0x001fe20000010000 */
[----:B------:R-:W-:Y:S01]  /*3570*/  FADD.FTZ R5, R165, R52 ;  /* 0x00000034a5057221 */ /* 0x000fe20000010000 */
[----:B------:R-:W-:-:S02]  /*3580*/  F2FP.BF16.F32.PACK_AB R171, R30, R171 ;  /* 0x000000ab1eab723e */ /* 0x000fc400000010ff */
[----:B------:R-:W-:Y:S01]  /*3590*/  VIMNMX R19, R17, R20, !PT ;  /* 0x0000001411137248 */ /* 0x000fe20007fe0100 */
[----:B------:R-:W-:Y:S01]  /*35a0*/  FADD.FTZ R52, R32, R5 ;  /* 0x0000000520347221 */ /* 0x000fe20000010000 */
[----:B------:R-:W0:Y:S01]  /*35b0*/  MUFU.EX2 R31, R31 ;  /* 0x0000001f001f7308 */ /* 0x000e220000000800 */
[----:B-1----:R-:W-:Y:S01]  /*35c0*/  FADD.FTZ R3, R27, R50 ;  /* 0x000000321b037221 */ /* 0x002fe20000010000 */
[----:B------:R-:W-:Y:S01]  /*35d0*/  ISETP.GE.AND P3, PT, R14, R19, PT ;  /* 0x000000130e00720c */ /* 0x000fe20003f66270 */
[----:B------:R-:W-:Y:S01]  /*35e0*/  FADD.FTZ R5, R167, R52 ;  /* 0x00000034a7057221 */ /* 0x000fe20000010000 */
[----:B------:R-:W-:Y:S02]  /*35f0*/  F2FP.BF16.F32.PACK_AB R165, R32, R165 ;  /* 0x000000a520a5723e */ /* 0x000fe400000010ff */
[C---:B------:R-:W-:Y:S01]  /*3600*/  F2FP.BF16.F32.PACK_AB R167, R36.reuse, R167 ;  /* 0x000000a724a7723e */ /* 0x040fe200000010ff */
[----:B------:R-:W-:Y:S01]  /*3610*/  FADD.FTZ R52, R36, R5 ;  /* 0x0000000524347221 */ /* 0x000fe20000010000 */
[----:B------:R-:W1:Y:S01]  /*3620*/  MUFU.EX2 R168, R49 ;  /* 0x0000003100a87308 */ /* 0x000e620000000800 */
[----:B--2---:R-:W-:Y:S01]  /*3630*/  FADD.FTZ R50, R174, R3 ;  /* 0x00000003ae327221 */ /* 0x004fe20000010000 */
[----:B------:R-:W-:Y:S01]  /*3640*/  F2FP.BF16.F32.PACK_AB R176, R176, R15 ;  /* 0x0000000fb0b0723e */ /* 0x000fe200000010ff */
[----:B------:R-:W-:Y:S01]  /*3650*/  FADD.FTZ R5, R111, R52 ;  /* 0x000000346f057221 */ /* 0x000fe20000010000 */
[----:B------:R-:W-:-:S02]  /*3660*/  F2FP.BF16.F32.PACK_AB R178, R178, R21 ;  /* 0x00000015b2b2723e */ /* 0x000fc400000010ff */
[----:B------:R-:W-:Y:S02]  /*3670*/  CS2R R110, SRZ ;  /* 0x00000000006e7805 */ /* 0x000fe4000001ff00 */
[----:B------:R-:W-:Y:S01]  /*3680*/  F2FP.BF16.F32.PACK_AB R172, R172, R23 ;  /* 0x00000017acac723e */ /* 0x000fe200000010ff */
[----:B------:R-:W-:Y:S01]  /*3690*/  FADD.FTZ R52, R40, R5 ;  /* 0x0000000528347221 */ /* 0x000fe20000010000 */
[----:B------:R-:W2:Y:S01]  /*36a0*/  MUFU.EX2 R35, R35 ;  /* 0x0000002300237308 */ /* 0x000ea20000000800 */
[----:B0-----:R-:W-:Y:S01]  /*36b0*/  FADD.FTZ R3, R31, R50 ;  /* 0x000000321f037221 */ /* 0x001fe20000010000 */
[----:B------:R-:W-:Y:S01]  /*36c0*/  F2FP.BF16.F32.PACK_AB R174, R174, R27 ;  /* 0x0000001baeae723e */ /* 0x000fe200000010ff */
[----:B------:R-:W-:Y:S01]  /*36d0*/  FADD.FTZ R5, R113, R52 ;  /* 0x0000003471057221 */ /* 0x000fe20000010000 */
[----:B------:R-:W-:-:S03]  /*36e0*/  CS2R R112, SRZ ;  /* 0x0000000000707805 */ /* 0x000fc6000001ff00 */
[----:B------:R-:W-:Y:S01]  /*36f0*/  FADD.FTZ R8, R42, R5 ;  /* 0x000000052a087221 */ /* 0x000fe20000010000 */
[----:B------:R-:W0:Y:S01]  /*3700*/  MUFU.EX2 R170, R53 ;  /* 0x0000003500aa7308 */ /* 0x000e220000000800 */
[C---:B-1----:R-:W-:Y:S01]  /*3710*/  FADD.FTZ R50, R168.reuse, R3 ;  /* 0x00000003a8327221 */ /* 0x042fe20000010000 */
[----:B------:R-:W-:Y:S01]  /*3720*/  F2FP.BF16.F32.PACK_AB R168, R168, R31 ;  /* 0x0000001fa8a8723e */ /* 0x000fe200000010ff */
[----:B------:R-:W-:Y:S01]  /*3730*/  FADD.FTZ R5, R115, R8 ;  /* 0x0000000873057221 */ /* 0x000fe20000010000 */
[----:B------:R-:W-:-:S03]  /*3740*/  CS2R R114, SRZ ;  /* 0x0000000000727805 */ /* 0x000fc6000001ff00 */
[----:B------:R-:W-:Y:S01]  /*3750*/  FADD.FTZ R8, R44, R5 ;  /* 0x000000052c087221 */ /* 0x000fe20000010000 */
[----:B------:R-:W1:Y:S01]  /*3760*/  MUFU.EX2 R39, R39 ;  /* 0x0000002700277308 */ /* 0x000e620000000800 */
[----:B--2---:R-:W-:Y:S02]  /*3770*/  FADD.FTZ R3, R35, R50 ;  /* 0x0000003223037221 */ /* 0x004fe40000010000 */
[----:B------:R-:W-:Y:S01]  /*3780*/  FADD.FTZ R5, R117, R8 ;  /* 0x0000000875057221 */ /* 0x000fe20000010000 */
[----:B------:R-:W-:-:S03]  /*3790*/  CS2R R116, SRZ ;  /* 0x0000000000747805 */ /* 0x000fc6000001ff00 */
[----:B------:R-:W-:Y:S01]  /*37a0*/  FADD.FTZ R8, R46, R5 ;  /* 0x000000052e087221 */ /* 0x000fe20000010000 */
[----:B------:R-:W2:Y:S01]  /*37b0*/  MUFU.EX2 R164, R57 ;  /* 0x0000003900a47308 */ /* 0x000ea20000000800 */
[C---:B0-----:R-:W-:Y:S01]  /*37c0*/  FADD.FTZ R50, R170.reuse, R3 ;  /* 0x00000003aa327221 */ /* 0x041fe20000010000 */
[----:B------:R-:W-:Y:S01]  /*37d0*/  F2FP.BF16.F32.PACK_AB R170, R170, R35 ;  /* 0x00000023aaaa723e */ /* 0x000fe200000010ff */
[----:B------:R-:W-:Y:S01]  /*37e0*/  FADD.FTZ R5, R119, R8 ;  /* 0x0000000877057221 */ /* 0x000fe20000010000 */
[----:B------:R-:W-:-:S03]  /*37f0*/  CS2R R118, SRZ ;  /* 0x0000000000767805 */ /* 0x000fc6000001ff00 */
[----:B------:R-:W-:Y:S01]  /*3800*/  FADD.FTZ R8, R48, R5 ;  /* 0x0000000530087221 */ /* 0x000fe20000010000 */
        /* <DEDUP_REMOVED lines=29> */
[----:B------:R-:W-:Y:S02]  /*39e0*/  F2FP.BF16.F32.PACK_AB R155, R38, R121 ;  /* 0x00000079269b723e */ /* 0x000fe400000010ff */
[----:B------:R-:W-:-:S04]  /*39f0*/  CS2R R120, SRZ ;  /* 0x0000000000787805 */ /* 0x000fc8000001ff00 */
        /* <DEDUP_REMOVED lines=10> */
[----:B--2---:R-:W-:Y:S01]  /*3aa0*/  FADD.FTZ R2, R154, R5 ;  /* 0x000000059a027221 */ /* 0x004fe20000010000 */
[----:B------:R-:W-:-:S03]  /*3ab0*/  IMAD.MOV.U32 R5, RZ, RZ, RZ ;  /* 0x000000ffff057224 */ /* 0x000fc600078e00ff */
[C---:B0-----:R-:W-:Y:S01]  /*3ac0*/  FADD.FTZ R9, R3.reuse, R2 ;  /* 0x0000000203097221 */ /* 0x041fe20000010000 */
[----:B------:R-:W-:Y:S01]  /*3ad0*/  F2FP.BF16.F32.PACK_AB R154, R3, R154 ;  /* 0x0000009a039a723e */ /* 0x000fe200000010ff */
[----:B------:R-:W-:Y:S02]  /*3ae0*/  IMAD.MOV.U32 R2, RZ, RZ, 0x3f800000 ;  /* 0x3f800000ff027424 */ /* 0x000fe400078e00ff */
[----:B------:R-:W-:Y:S01]  /*3af0*/  IMAD.MOV.U32 R3, RZ, RZ, 0x3f800000 ;  /* 0x3f800000ff037424 */ /* 0x000fe200078e00ff */
[----:B------:R-:W-:Y:S06]  /*3b00*/  @!P3 BRA `(.L_x_2056) ;  /* 0x000000280080b947 */ /* 0x000fec0003800000 */
[----:B------:R-:W-:Y:S01]  /*3b10*/  IMAD.MOV.U32 R13, RZ, RZ, R4 ;  /* 0x000000ffff0d7224 */ /* 0x000fe200078e0004 */
[----:B------:R-:W-:Y:S01]  /*3b20*/  UMOV UR39, URZ ;  /* 0x0000003f00277c82 */ /* 0x000fe20008000000 */
[----:B------:R-:W-:Y:S01]  /*3b30*/  IMAD.MOV.U32 R15, RZ, RZ, R12 ;  /* 0x000000ffff0f7224 */ /* 0x000fe200078e000c */
[----:B------:R-:W-:Y:S01]  /*3b40*/  ULDC UR41, c[0x0][0x288] ;  /* 0x0000a20000297ab9 */ /* 0x000fe20000000800 */
[----:B------:R-:W-:Y:S01]  /*3b50*/  IMAD.MOV.U32 R20, RZ, RZ, RZ ;  /* 0x000000ffff147224 */ /* 0x000fe200078e00ff */
[----:B------:R-:W-:Y:S01]  /*3b60*/  ULDC UR40, c[0x0][0x2f0] ;  /* 0x0000bc0000287ab9 */ /* 0x000fe20000000800 */
[----:B------:R-:W-:Y:S02]  /*3b70*/  IMAD.MOV.U32 R2, RZ, RZ, 0x3f800000 ;  /* 0x3f800000ff027424 */ /* 0x000fe400078e00ff */
[----:B------:R-:W-:-:S07]  /*3b80*/  IMAD.MOV.U32 R151, RZ, RZ, RZ ;  /* 0x000000ffff977224 */ /* 0x000fce00078e00ff */
.L_x_2065:
[----:B------:R-:W-:-:S04]  /*3b90*/  UIADD3 UR6, UR39, 0x1, URZ ;  /* 0x0000000127067890 */ /* 0x000fc8000fffe03f */
[----:B------:R-:W-:-:S04]  /*3ba0*/  UISETP.NE.AND UP0, UPT, UR6, 0x2, UPT ;  /* 0x000000020600788c */ /* 0x000fc8000bf05270 */
[----:B------:R-:W-:Y:S02]  /*3bb0*/  USEL UR7, URZ, 0x1, UP0 ;  /* 0x000000013f077887 */ /* 0x000fe40008000000 */
[----:B------:R-:W-:-:S04]  /*3bc0*/  USEL UR37, UR6, URZ, UP0 ;  /* 0x0000003f06257287 */ /* 0x000fc80008000000 */
[----:B------:R-:W-:Y:S01]  /*3bd0*/  LOP3.LUT R5, R20, UR7, RZ, 0x3c, !PT ;  /* 0x0000000714057c12 */ /* 0x000fe2000f8e3cff */
[----:B------:R-:W-:Y:S07]  /*3be0*/  @!P0 BRA `(.L_x_2057) ;  /* 0x0000000000048947 */ /* 0x000fee0003800000 */
[----:B------:R-:W-:Y:S01]  /*3bf0*/  BPT.TRAP 0x1 ;  /* 0x000000040000795c */ /* 0x000fe20000300000 */
.L_x_2057:
[----:B------:R-:W-:Y:S01]  /*3c00*/  ULEA UR60, UR37, UR36, 0x3 ;  /* 0x00000024253c7291 */ /* 0x000fe2000f8e183f */
[----:B------:R-:W-:-:S08]  /*3c10*/  SHF.L.U32 R0, R5, 0x1f, RZ ;  /* 0x0000001f05007819 */ /* 0x000fd000000006ff */
[----:B------:R0:W1:Y:S01]  /*3c20*/  SYNCS.PHASECHK.TRANS64.TRYWAIT P3, [UR60+0x34830], R0 ;  /* 0x03483000ff0075a7 */ /* 0x000062000806017c */
[----:B------:R-:W-:Y:S05]  /*3c30*/  @!P0 BRA `(.L_x_2058) ;  /* 0x0000000000048947 */ /* 0x000fea0003800000 */
[----:B------:R-:W-:Y:S01]  /*3c40*/  BPT.TRAP 0x1 ;  /* 0x000000040000795c */ /* 0x000fe20000300000 */
.L_x_2058:
[----:B-1----:R-:W-:Y:S05]  /*3c50*/  @P3 BRA `(.L_x_2059) ;  /* 0x0000000000083947 */ /* 0x002fea0003800000 */
[----:B------:R-:W1:Y:S02]  /*3c60*/  SYNCS.PHASECHK.TRANS64.TRYWAIT P3, [UR60+0x34830], R0 ;  /* 0x03483000ff0075a7 */ /* 0x000e64000806017c */
[----:B-1----:R-:W-:Y:S05]  /*3c70*/  @!P3 BRA `(.L_x_2060) ;  /* 0x000000ac00a8b947 */ /* 0x002fea0003800000 */
.L_x_2059:
        /* <DEDUP_REMOVED lines=12> */
[----:B------:R-:W-:Y:S01]  /*3d40*/  FMUL.FTZ R92, R92, R3 ;  /* 0x000000035c5c7220 */ /* 0x000fe20000410000 */
[----:B------:R-:W-:Y:S01]  /*3d50*/  UMOV UR15, 0x40000040 ;  /* 0x40000040000f7882 */ /* 0x000fe20000000000 */
[----:B------:R-:W-:-:S02]  /*3d60*/  UIADD3 UR18, UR58, 0x400, URZ ;  /* 0x000004003a127890 */ /* 0x000fc4000fffe03f */
[----:B------:R-:W-:Y:S01]  /*3d70*/  HGMMA.64x128x16.F32.BF16 R24, gdesc[UR56], RZ, !UPT, gsb0 ;  /* 0x01e00000381879f0 */ /* 0x000fe2000c0018ff */
        /* <DEDUP_REMOVED lines=112> */
.L_x_2061:
[----:B------:R-:W-:Y:S01]  /*4480*/  ULEA UR7, UR39, UR36, 0x3 ;  /* 0x0000002427077291 */ /* 0x000fe2000f8e183f */
[----:B01----:R-:W-:-:S08]  /*4490*/  SHF.L.U32 R0, R20, 0x1f, RZ ;  /* 0x0000001f14007819 */ /* 0x003fd000000006ff */
[----:B------:R0:W1:Y:S01]  /*44a0*/  SYNCS.PHASECHK.TRANS64.TRYWAIT P3, [UR7+0x34850], R0 ;  /* 0x03485000ff0075a7 */ /* 0x0000620008060147 */
[----:B------:R-:W-:Y:S05]  /*44b0*/  @!P0 BRA `(.L_x_2062) ;  /* 0x0000000000048947 */ /* 0x000fea0003800000 */
[----:B------:R-:W-:Y:S01]  /*44c0*/  BPT.TRAP 0x1 ;  /* 0x000000040000795c */ /* 0x000fe20000300000 */
.L_x_2062:
[----:B-1----:R-:W-:Y:S05]  /*44d0*/  @P3 BRA `(.L_x_2063) ;  /* 0x0000000000083947 */ /* 0x002fea0003800000 */
[----:B------:R-:W1:Y:S02]  /*44e0*/  SYNCS.PHASECHK.TRANS64.TRYWAIT P3, [UR7+0x34850], R0 ;  /* 0x03485000ff0075a7 */ /* 0x000e640008060147 */
[----:B-1----:R-:W-:Y:S05]  /*44f0*/  @!P3 BRA `(.L_x_2064) ;  /* 0x000000a400a0b947 */ /* 0x002fea0003800000 */
.L_x_2063:
[----:B------:R-:W-:Y:S01]  /*4500*/  UIADD3 UR6, UR36, 0x400, URZ ;  /* 0x0000040024067890 */ /* 0x000fe2000fffe03f */
[----:B------:R-:W-:Y:S01]  /*4510*/  WARPGROUP.ARRIVE ;  /* 0x00000000000079c5 */ /* 0x000fe20000000000 */
[----:B------:R-:W-:Y:S01]  /*4520*/  UMOV UR11, 0x40000040 ;  /* 0x40000040000b7882 */ /* 0x000fe20000000000 */
[----:B-1----:R-:W0:Y:S01]  /*4530*/  @P2 LDC R3, c[0x0][0x44c] ;  /* 0x00011300ff032b82 */ /* 0x002e220000000800 */
[----:B------:R-:W-:-:S04]  /*4540*/  USHF.R.U32.HI UR6, URZ, 0x4, UR6 ;  /* 0x000000043f067899 */ /* 0x000fc80008011606 */
[----:B------:R-:W-:-:S03]  /*4550*/  ULOP3.LUT UR6, UR6, 0x3fff, URZ, 0xc0, !UPT ;  /* 0x00003fff06067892 */ /* 0x000fc6000f8ec03f */
[----:B------:R-:W1:Y:S01]  /*4560*/  @P2 LDC R21, c[0x0][0x450] ;  /* 0x00011400ff152b82 */ /* 0x000e620000000800 */
[----:B------:R-:W-:-:S04]  /*4570*/  ULOP3.LUT UR6, UR6, 0x4000000, URZ, 0xfc, !UPT ;  /* 0x0400000006067892 */ /* 0x000fc8000f8efc3f */
[----:B------:R-:W-:-:S03]  /*4580*/  ULEA UR6, UR39, UR6, 0xb ;  /* 0x0000000627067291 */ /* 0x000fc6000f8e583f */
[----:B------:R-:W-:-:S04]  /*4590*/  UMOV UR39, UR37 ;  /* 0x0000002500277c82 */ /* 0x000fc80008000000 */
[----:B------:R-:W-:Y:S02]  /*45a0*/  UMOV UR10, UR6 ;  /* 0x00000006000a7c82 */ /* 0x000fe40008000000 */
[----:B------:R-:W-:Y:S01]  /*45b0*/  HGMMA.64x128x16.F32.BF16 R88, R180, gdesc[UR8].tnspB, R88, gsb0 ;  /* 0x41e00008b4587df0 */ /* 0x000fe20008001858 */
[----:B------:R-:W-:Y:S01]  /*45c0*/  UIADD3 UR10, UR6, 0x80, URZ ;  /* 0x00000080060a7890 */ /* 0x000fe2000fffe03f */
[----:B0-----:R-:W-:Y:S01]  /*45d0*/  @P2 IMAD.HI.U32 R0, R10, R3, RZ ;  /* 0x000000030a002227 */ /* 0x001fe200078e00ff */
[----:B------:R-:W-:-:S03]  /*45e0*/  UMOV UR11, 0x40000040 ;  /* 0x40000040000b7882 */ /* 0x000fc60000000000 */
[----:B------:R-:W-:Y:S01]  /*45f0*/  IMAD.MOV.U32 R3, RZ, RZ, R10 ;  /* 0x000000ffff037224 */ /* 0x000fe200078e000a */
[----:B-1----:R-:W-:Y:S01]  /*4600*/  @P2 SHF.R.U32.HI R3, RZ, R21, R0 ;  /* 0x00000015ff032219 */ /* 0x002fe20000011600 */
[----:B------:R-:W-:-:S04]  /*4610*/  IMAD.MOV.U32 R21, RZ, RZ, -0x80 ;  /* 0xffffff80ff157424 */ /* 0x000fc800078e00ff */
[----:B------:R-:W0:Y:S01]  /*4620*/  SHFL.IDX PT, R2, R3, 0x1, 0x1c1f ;  /* 0x003c1f0003027f89 */ /* 0x000e2200000e0000 */
[----:B------:R-:W-:-:S04]  /*4630*/  IMAD R0, R14, R21, 0x1 ;  /* 0x000000010e007424 */ /* 0x000fc800078e0215 */
[----:B------:R-:W-:-:S04]  /*4640*/  IMAD R21, R11, -0x2, R0 ;  /* 0xfffffffe0b157824 */ /* 0x000fc800078e0200 */
[----:B------:R-:W-:-:S05]  /*4650*/  IMAD R21, R16, UR40, R21 ;  /* 0x0000002810157c24 */ /* 0x000fca000f8e0215 */
[----:B0-----:R-:W-:-:S04]  /*4660*/  IADD3 R0, R2, -UR41, R21 ;  /* 0x8000002902007c10 */ /* 0x001fc8000fffe015 */
[C---:B------:R-:W-:Y:S02]  /*4670*/  ISETP.GT.AND P3, PT, R0.reuse, RZ, PT ;  /* 0x000000ff0000720c */ /* 0x040fe40003f64270 */
[----:B------:R-:W-:Y:S02]  /*4680*/  ISETP.GT.AND P4, PT, R0, 0x1, PT ;  /* 0x000000010000780c */ /* 0x000fe40003f84270 */
[----:B------:R-:W-:Y:S02]  /*4690*/  FSEL R20, R26, -INF , P3 ;  /* 0xff8000001a147808 */ /* 0x000fe40001800000 */
[----:B------:R-:W-:Y:S02]  /*46a0*/  ISETP.GT.AND P3, PT, R0, 0x8, PT ;  /* 0x000000080000780c */ /* 0x000fe40003f64270 */
        /* <DEDUP_REMOVED lines=15> */
[----:B------:R-:W-:Y:S01]  /*47a0*/  FMNMX.FTZ R23, R184, R23, !PT ;  /* 0x00000017b8177209 */ /* 0x000fe20007810000 */
[----:B------:R-:W-:Y:S02]  /*47b0*/  WARPGROUP.DEPBAR.LE gsb0, 0x0 ;  /* 0x00008000000079c5 */ /* 0x000fe40000010000 */
[----:B------:R-:W-:Y:S01]  /*47c0*/  WARPGROUP.ARRIVE ;  /* 0x00000000000079c5 */ /* 0x000fe20000000000 */
[----:B------:R-:W-:Y:S02]  /*47d0*/  FSEL R182, R38, -INF , P3 ;  /* 0xff80000026b67808 */ /* 0x000fe40001800000 */
[----:B------:R-:W-:Y:S02]  /*47e0*/  ISETP.GT.AND P3, PT, R0, 0x20, PT ;  /* 0x000000200000780c */ /* 0x000fe40003f64270 */
[----:B------:R-:W-:Y:S01]  /*47f0*/  FSEL R180, R39, -INF , P4 ;  /* 0xff80000027b47808 */ /* 0x000fe20002000000 */
[----:B------:R-:W-:Y:S01]  /*4800*/  HGMMA.64x128x16.F32.BF16 R88, R176, gdesc[UR8].tnspB, R88, gsb0 ;  /* 0x41e00008b0587df0 */ /* 0x000fe20008001858 */
[----:B------:R-:W-:Y:S01]  /*4810*/  UIADD3 UR10, UR6, 0x100, URZ ;  /* 0x00000100060a7890 */ /* 0x000fe2000fffe03f */
[----:B------:R-:W-:Y:S01]  /*4820*/  FMNMX.FTZ R23, R182, R23, !PT ;  /* 0x00000017b6177209 */ /* 0x000fe20007810000 */
[----:B------:R-:W-:Y:S01]  /*4830*/  UMOV UR11, 0x40000040 ;  /* 0x40000040000b7882 */ /* 0x000fe20000000000 */
[----:B------:R-:W-:-:S02]  /*4840*/  ISETP.GT.AND P4, PT, R0, 0x21, PT ;  /* 0x000000210000780c */ /* 0x000fc40003f84270 */
        /* <DEDUP_REMOVED lines=22> */
[----:B------:R-:W-:Y:S02]  /*49b0*/  FSEL R50, R50, -INF , P3 ;  /* 0xff80000032327808 */ /* 0x000fe40001800000 */
[----:B------:R-:W-:Y:S02]  /*49c0*/  FMNMX.FTZ R23, R172, R23, !PT ;  /* 0x00000017ac177209 */ /* 0x000fe40007810000 */
[----:B------:R-:W-:Y:S02]  /*49d0*/  ISETP.GT.AND P3, PT, R0, 0x38, PT ;  /* 0x000000380000780c */ /* 0x000fe40003f64270 */
[----:B------:R-:W-:Y:S02]  /*49e0*/  FSEL R46, R51, -INF , P4 ;  /* 0xff800000332e7808 */ /* 0x000fe40002000000 */
[----:B------:R-:W-:Y:S02]  /*49f0*/  FMNMX.FTZ R23, R50, R23, !PT ;  /* 0x0000001732177209 */ /* 0x000fe40007810000 */
        /* <DEDUP_REMOVED lines=51> */
[----:B------:R-:W-:Y:S02]  /*4d30*/  FSEL R87, R87, -INF , P4 ;  /* 0xff80000057577808 */ /* 0x000fe40002000000 */
[----:B------:R-:W-:-:S04]  /*4d40*/  FMNMX.FTZ R0, R86, R23, !PT ;  /* 0x0000001756007209 */ /* 0x000fc80007810000 */
[----:B------:R-:W-:-:S05]  /*4d50*/  FMNMX.FTZ R23, R87, R0, !PT ;  /* 0x0000000057177209 */ /* 0x000fca0007810000 */
[----:B------:R-:W0:Y:S01]  /*4d60*/  SHFL.BFLY PT, R0, R23, 0x2, 0x1f ;  /* 0x0c401f0017007f89 */ /* 0x000e2200000e0000 */
[----:B------:R-:W-:Y:S02]  /*4d70*/  WARPGROUP.DEPBAR.LE gsb0, 0x0 ;  /* 0x00008000000079c5 */ /* 0x000fe40000010000 */
[----:B------:R-:W-:Y:S01]  /*4d80*/  WARPGROUP.ARRIVE ;  /* 0x00000000000079c5 */ /* 0x000fe20000000000 */
[----:B------:R-:W1:Y:S05]  /*4d90*/  SHFL.IDX PT, R168, R3, RZ, 0x1c1f ;  /* 0x001c1fff03a87589 */ /* 0x000e6a00000e0000 */
[----:B------:R-:W-:Y:S01]  /*4da0*/  HGMMA.64x128x16.F32.BF16 R88, R164, gdesc[UR8].tnspB, R88, gsb0 ;  /* 0x41e00008a4587df0 */ /* 0x000fe20008001858 */
[----:B------:R-:W-:Y:S01]  /*4db0*/  UIADD3 UR10, UR6, 0x280, URZ ;  /* 0x00000280060a7890 */ /* 0x000fe2000fffe03f */
[----:B------:R-:W-:Y:S01]  /*4dc0*/  UMOV UR11, 0x40000040 ;  /* 0x40000040000b7882 */ /* 0x000fe20000000000 */
[----:B0-----:R-:W-:-:S02]  /*4dd0*/  FMNMX.FTZ R27, R23, R0, !PT ;  /* 0x00000000171b7209 */ /* 0x001fc40007810000 */
[----:B------:R-:W0:Y:S03]  /*4de0*/  LDC R0, c[0x0][0x988] ;  /* 0x00026200ff007b82 */ /* 0x000e260000000800 */
[----:B------:R-:W2:Y:S01]  /*4df0*/  SHFL.BFLY PT, R4, R27, 0x1, 0x1f ;  /* 0x0c201f001b047f89 */ /* 0x000ea200000e0000 */
[----:B-1----:R-:W-:-:S04]  /*4e00*/  IADD3 R79, R168, -UR41, R21 ;  /* 0x80000029a84f7c10 */ /* 0x002fc8000fffe015 */
[C---:B------:R-:W-:Y:S02]  /*4e10*/  ISETP.GT.AND P4, PT, R79.reuse, RZ, PT ;  /* 0x000000ff4f00720c */ /* 0x040fe40003f84270 */
[C---:B------:R-:W-:Y:S02]  /*4e20*/  ISETP.GT.AND P5, PT, R79.reuse, 0x1, PT ;  /* 0x000000014f00780c */ /* 0x040fe40003fa4270 */
        /* <DEDUP_REMOVED lines=10> */
[----:B--2---:R-:W-:Y:S02]  /*4ed0*/  FMNMX.FTZ R4, R27, R4, !PT ;  /* 0x000000041b047209 */ /* 0x004fe40007810000 */
[----:B------:R-:W-:Y:S02]  /*4ee0*/  ISETP.GT.AND P5, PT, R79, 0x11, PT ;  /* 0x000000114f00780c */ /* 0x000fe40003fa4270 */
[----:B------:R-:W-:Y:S01]  /*4ef0*/  FSEL R27, R32, -INF , P4 ;  /* 0xff800000201b7808 */ /* 0x000fe20002000000 */
[C---:B0-----:R-:W-:Y:S01]  /*4f00*/  FMUL.FTZ R31, R4.reuse, R0 ;  /* 0x00000000041f7220 */ /* 0x041fe20000410000 */
[----:B------:R-:W-:Y:S02]  /*4f10*/  FMNMX.FTZ R24, R29, R24, !PT ;  /* 0x000000181d187209 */ /* 0x000fe40007810000 */
[----:B------:R-:W-:Y:S02]  /*4f20*/  FSETP.NEU.FTZ.AND P3, PT, R4, -INF , PT ;  /* 0xff8000000400780b */ /* 0x000fe40003f7d000 */
[----:B------:R-:W-:-:S02]  /*4f30*/  ISETP.GT.AND P4, PT, R79, 0x18, PT ;  /* 0x000000184f00780c */ /* 0x000fc40003f84270 */
[----:B------:R-:W-:Y:S02]  /*4f40*/  FSEL R33, R33, -INF , P5 ;  /* 0xff80000021217808 */ /* 0x000fe40002800000 */
[----:B------:R-:W-:Y:S02]  /*4f50*/  FMNMX.FTZ R28, R27, R24, !PT ;  /* 0x000000181b1c7209 */ /* 0x000fe40007810000 */
[----:B------:R-:W-:Y:S02]  /*4f60*/  FSEL R21, R31, RZ, P3 ;  /* 0x000000ff1f157208 */ /* 0x000fe40001800000 */
[----:B------:R-:W-:Y:S02]  /*4f70*/  ISETP.GT.AND P5, PT, R79, 0x19, PT ;  /* 0x000000194f00780c */ /* 0x000fe40003fa4270 */
[----:B------:R-:W-:Y:S01]  /*4f80*/  FSEL R31, R36, -INF , P4 ;  /* 0xff800000241f7808 */ /* 0x000fe20002000000 */
[--C-:B------:R-:W-:Y:S01]  /*4f90*/  FFMA.FTZ R169, R50, R0, -R21.reuse ;  /* 0x0000000032a97223 */ /* 0x100fe20000010815 */
        /* <DEDUP_REMOVED lines=46> */
[----:B------:R-:W-:-:S02]  /*5280*/  FSEL R55, R52, -INF , P4 ;  /* 0xff80000034377808 */ /* 0x000fc40002000000 */
[----:B------:R-:W-:Y:S02]  /*5290*/  FMNMX.FTZ R36, R49, R36, !PT ;  /* 0x0000002431247209 */ /* 0x000fe40007810000 */
[----:B------:R-:W-:Y:S02]  /*52a0*/  ISETP.GT.AND P4, PT, R79, 0x40, PT ;  /* 0x000000404f00780c */ /* 0x000fe40003f84270 */
[----:B------:R-:W-:Y:S01]  /*52b0*/  FSEL R53, R53, -INF , P5 ;  /* 0xff80000035357808 */ /* 0x000fe20002800000 */
[----:B------:R-:W-:Y:S01]  /*52c0*/  MUFU.EX2 R177, R177 ;  /* 0x000000b100b17308 */ /* 0x000fe20000000800 */
[----:B------:R-:W-:Y:S02]  /*52d0*/  FMNMX.FTZ R36, R55, R36, !PT ;  /* 0x0000002437247209 */ /* 0x000fe40007810000 */
[----:B------:R-:W-:Y:S02]  /*52e0*/  ISETP.GT.AND P5, PT, R79, 0x41, PT ;  /* 0x000000414f00780c */ /* 0x000fe40003fa4270 */
[----:B------:R-:W-:-:S02]  /*52f0*/  FSEL R59, R56, -INF , P4 ;  /* 0xff800000383b7808 */ /* 0x000fc40002000000 */
[----:B------:R-:W-:Y:S01]  /*5300*/  FMNMX.FTZ R36, R53, R36, !PT ;  /* 0x0000002435247209 */ /* 0x000fe20007810000 */
[----:B------:R-:W-:Y:S01]  /*5310*/  MUFU.EX2 R28, R184 ;  /* 0x000000b8001c7308 */ /* 0x000fe20000000800 */
[----:B------:R-:W-:Y:S02]  /*5320*/  ISETP.GT.AND P4, PT, R79, 0x48, PT ;  /* 0x000000484f00780c */ /* 0x000fe40003f84270 */
[----:B------:R-:W-:Y:S02]  /*5330*/  FSEL R57, R57, -INF , P5 ;  /* 0xff80000039397808 */ /* 0x000fe40002800000 */
[----:B------:R-:W-:Y:S02]  /*5340*/  FMNMX.FTZ R40, R59, R36, !PT ;  /* 0x000000243b287209 */ /* 0x000fe40007810000 */
[----:B------:R-:W-:Y:S01]  /*5350*/  ISETP.GT.AND P5, PT, R79, 0x49, PT ;  /* 0x000000494f00780c */ /* 0x000fe20003fa4270 */
[----:B------:R-:W-:Y:S01]  /*5360*/  MUFU.EX2 R36, R176 ;  /* 0x000000b000247308 */ /* 0x000fe20000000800 */
[----:B------:R-:W-:-:S02]  /*5370*/  FSEL R47, R60, -INF , P4 ;  /* 0xff8000003c2f7808 */ /* 0x000fc40002000000 */
[----:B------:R-:W-:Y:S01]  /*5380*/  FMNMX.FTZ R40, R57, R40, !PT ;  /* 0x0000002839287209 */ /* 0x000fe20007810000 */
[----:B------:R-:W-:Y:S02]  /*5390*/  WARPGROUP.DEPBAR.LE gsb0, 0x0 ;  /* 0x00008000000079c5 */ /* 0x000fe40000010000 */
[----:B------:R-:W-:Y:S01]  /*53a0*/  WARPGROUP.ARRIVE ;  /* 0x00000000000079c5 */ /* 0x000fe20000000000 */
[----:B------:R-:W-:Y:S01]  /*53b0*/  ISETP.GT.AND P4, PT, R79, 0x50, PT ;  /* 0x000000504f00780c */ /* 0x000fe20003f84270 */
[----:B------:R-:W-:Y:S01]  /*53c0*/  MUFU.EX2 R179, R179 ;  /* 0x000000b300b37308 */ /* 0x000fe20000000800 */
[----:B------:R-:W-:Y:S01]  /*53d0*/  FSEL R61, R61, -INF , P5 ;  /* 0xff8000003d3d7808 */ /* 0x000fe20002800000 */
[--C-:B------:R-:W-:Y:S01]  /*53e0*/  FFMA.FTZ R165, R58, R0, -R21.reuse ;  /* 0x000000003aa57223 */ /* 0x100fe20000010815 */
[----:B------:R-:W-:Y:S01]  /*53f0*/  FMNMX.FTZ R40, R47, R40, !PT ;  /* 0x000000282f287209 */ /* 0x000fe20007810000 */
[----:B------:R-:W-:Y:S01]  /*5400*/  HGMMA.64x128x16.F32.BF16 R88, R160, gdesc[UR8].tnspB, R88, gsb0 ;  /* 0x41e00008a0587df0 */ /* 0x000fe20008001858 */
[----:B------:R-:W-:Y:S01]  /*5410*/  UIADD3 UR10, UR6, 0x300, URZ ;  /* 0x00000300060a7890 */ /* 0x000fe2000fffe03f */
[----:B------:R-:W-:Y:S01]  /*5420*/  ISETP.GT.AND P5, PT, R79, 0x51, PT ;  /* 0x000000514f00780c */ /* 0x000fe20003fa4270 */
[----:B------:R-:W-:Y:S01]  /*5430*/  UMOV UR11, 0x40000040 ;  /* 0x40000040000b7882 */ /* 0x000fe20000000000 */
[----:B------:R-:W-:Y:S01]  /*5440*/  FSEL R51, R64, -INF , P4 ;  /* 0xff80000040337808 */ /* 0x000fe20002000000 */
[----:B------:R-:W-:Y:S01]  /*5450*/  UIADD3 UR6, UR6, 0x380, URZ ;  /* 0x0000038006067890 */ /* 0x000fe2000fffe03f */
[----:B------:R-:W-:Y:S01]  /*5460*/  FMNMX.FTZ R40, R61, R40, !PT ;  /* 0x000000283d287209 */ /* 0x000fe20007810000 */
[----:B------:R-:W-:Y:S01]  /*5470*/  MUFU.EX2 R173, R173 ;  /* 0x000000ad00ad7308 */ /* 0x000fe20000000800 */
[----:B------:R-:W-:Y:S01]  /*5480*/  ISETP.GT.AND P4, PT, R79, 0x58, PT ;  /* 0x000000584f00780c */ /* 0x000fe20003f84270 */
[----:B------:R-:W-:Y:S01]  /*5490*/  FFMA.FTZ R167, R62, R0, -R21 ;  /* 0x000000003ea77223 */ /* 0x000fe20000010815 */
[----:B------:R-:W-:-:S02]  /*54a0*/  FSEL R65, R65, -INF , P5 ;  /* 0xff80000041417808 */ /* 0x000fc40002800000 */
[----:B------:R-:W-:Y:S02]  /*54b0*/  FMNMX.FTZ R44, R51, R40, !PT ;  /* 0x00000028332c7209 */ /* 0x000fe40007810000 */
[----:B------:R-:W-:Y:S01]  /*54c0*/  ISETP.GT.AND P5, PT, R79, 0x59, PT ;  /* 0x000000594f00780c */ /* 0x000fe20003fa4270 */
[----:B------:R-:W-:Y:S01]  /*54d0*/  MUFU.EX2 R40, R172 ;  /* 0x000000ac00287308 */ /* 0x000fe20000000800 */
[----:B------:R-:W-:Y:S02]  /*54e0*/  FSEL R63, R68, -INF , P4 ;  /* 0xff800000443f7808 */ /* 0x000fe40002000000 */
[----:B------:R-:W-:Y:S02]  /*54f0*/  FMNMX.FTZ R44, R65, R44, !PT ;  /* 0x0000002c412c7209 */ /* 0x000fe40007810000 */
[----:B------:R-:W-:Y:S02]  /*5500*/  ISETP.GT.AND P4, PT, R79, 0x60, PT ;  /* 0x000000604f00780c */ /* 0x000fe40003f84270 */
[----:B------:R-:W-:Y:S01]  /*5510*/  FSEL R69, R69, -INF , P5 ;  /* 0xff80000045457808 */ /* 0x000fe20002800000 */
[----:B------:R-:W-:Y:S01]  /*5520*/  MUFU.EX2 R175, R175 ;  /* 0x000000af00af7308 */ /* 0x000fe20000000800 */
[----:B------:R-:W-:-:S02]  /*5530*/  FMNMX.FTZ R44, R63, R44, !PT ;  /* 0x0000002c3f2c7209 */ /* 0x000fc40007810000 */
[----:B------:R-:W-:Y:S02]  /*5540*/  ISETP.GT.AND P5, PT, R79, 0x61, PT ;  /* 0x000000614f00780c */ /* 0x000fe40003fa4270 */
[----:B------:R-:W-:Y:S02]  /*5550*/  FSEL R67, R72, -INF , P4 ;  /* 0xff80000048437808 */ /* 0x000fe40002000000 */
[----:B------:R-:W-:Y:S01]  /*5560*/  FMNMX.FTZ R44, R69, R44, !PT ;  /* 0x0000002c452c7209 */ /* 0x000fe20007810000 */
[----:B------:R-:W-:Y:S01]  /*5570*/  MUFU.EX2 R169, R169 ;  /* 0x000000a900a97308 */ /* 0x000fe20000000800 */
[----:B------:R-:W-:Y:S02]  /*5580*/  ISETP.GT.AND P4, PT, R79, 0x68, PT ;  /* 0x000000684f00780c */ /* 0x000fe40003f84270 */
[----:B------:R-:W-:Y:S02]  /*5590*/  FSEL R73, R73, -INF , P5 ;  /* 0xff80000049497808 */ /* 0x000fe40002800000 */
[----:B------:R-:W-:-:S02]  /*55a0*/  FMNMX.FTZ R46, R67, R44, !PT ;  /* 0x0000002c432e7209 */ /* 0x000fc40007810000 */
[----:B------:R-:W-:Y:S01]  /*55b0*/  ISETP.GT.AND P5, PT, R79, 0x69, PT ;  /* 0x000000694f00780c */ /* 0x000fe20003fa4270 */
[----:B------:R0:W-:Y:S01]  /*55c0*/  MUFU.EX2 R44, R48 ;  /* 0x00000030002c7308 */ /* 0x0001e20000000800 */
[----:B------:R-:W-:Y:S02]  /*55d0*/  FSEL R71, R76, -INF , P4 ;  /* 0xff8000004c477808 */ /* 0x000fe40002000000 */
[----:B------:R-:W-:Y:S02]  /*55e0*/  FMNMX.FTZ R46, R73, R46, !PT ;  /* 0x0000002e492e7209 */ /* 0x000fe40007810000 */
[----:B------:R-:W-:Y:S02]  /*55f0*/  ISETP.GT.AND P4, PT, R79, 0x70, PT ;  /* 0x000000704f00780c */ /* 0x000fe40003f84270 */
[----:B------:R-:W-:Y:S01]  /*5600*/  FSEL R77, R77, -INF , P5 ;  /* 0xff8000004d4d7808 */ /* 0x000fe20002800000 */
[----:B------:R-:W-:Y:S01]  /*5610*/  MUFU.EX2 R171, R171 ;  /* 0x000000ab00ab7308 */ /* 0x000fe20000000800 */
[----:B------:R-:W-:Y:S01]  /*5620*/  FMNMX.FTZ R46, R71, R46, !PT ;  /* 0x0000002e472e7209 */ /* 0x000fe20007810000 */
[-CC-:B0-----:R-:W-:Y:S01]  /*5630*/  FFMA.FTZ R48, R22, R0.reuse, -R21.reuse ;  /* 0x0000000016307223 */ /* 0x181fe20000010815 */
[----:B------:R-:W-:Y:S01]  /*5640*/  ISETP.GT.AND P5, PT, R79, 0x71, PT ;  /* 0x000000714f00780c */ /* 0x000fe20003fa4270 */
[----:B------:R-:W-:Y:S01]  /*5650*/  FFMA.FTZ R22, R12, R0, -R21 ;  /* 0x000000000c167223 */ /* 0x000fe20000010815 */
        /* <DEDUP_REMOVED lines=9> */
[----:B------:R-:W-:Y:S02]  /*56f0*/  FMNMX.FTZ R46, R81, R46, !PT ;  /* 0x0000002e512e7209 */ /* 0x000fe40007810000 */
[----:B------:R-:W-:Y:S02]  /*5700*/  FSEL R187, R85, -INF , P5 ;  /* 0xff80000055bb7808 */ /* 0x000fe40002800000 */
        /* <DEDUP_REMOVED lines=9> */
[----:B------:R-:W-:-:S06]  /*57a0*/  FFMA.FTZ R50, R74, R0, -R21 ;  /* 0x000000004a327223 */ /* 0x000fcc0000010815 */
[----:B------:R-:W-:Y:S01]  /*57b0*/  MUFU.EX2 R30, R30 ;  /* 0x0000001e001e7308 */ /* 0x000fe20000000800 */
[-CC-:B------:R-:W-:Y:S01]  /*57c0*/  FFMA.FTZ R79, R26, R0.reuse, -R21.reuse ;  /* 0x000000001a4f7223 */ /* 0x180fe20000010815 */
[-CC-:B------:R-:W-:Y:S01]  /*57d0*/  FFMA.FTZ R26, R78, R0.reuse, -R21.reuse ;  /* 0x000000004e1a7223 */ /* 0x180fe20000010815 */
[----:B------:R-:W0:Y:S05]  /*57e0*/  SHFL.BFLY PT, R85, R2, 0x1, 0x1f ;  /* 0x0c201f0002557f89 */ /* 0x000e2a00000e0000 */
[----:B------:R-:W-:Y:S08]  /*57f0*/  MUFU.EX2 R50, R50 ;  /* 0x0000003200327308 */ /* 0x000ff00000000800 */
[----:B------:R-:W-:Y:S08]  /*5800*/  MUFU.EX2 R79, R79 ;  /* 0x0000004f004f7308 */ /* 0x000ff00000000800 */
[----:B------:R-:W-:Y:S01]  /*5810*/  MUFU.EX2 R26, R26 ;  /* 0x0000001a001a7308 */ /* 0x000fe20000000800 */
[----:B0-----:R-:W-:Y:S01]  /*5820*/  FMNMX.FTZ R12, R2, R85, !PT ;  /* 0x00000055020c7209 */ /* 0x001fe20007810000 */
[-CC-:B------:R-:W-:Y:S01]  /*5830*/  FFMA.FTZ R85, R38, R0.reuse, -R21.reuse ;  /* 0x0000000026557223 */ /* 0x180fe20000010815 */
[----:B------:R-:W-:Y:S01]  /*5840*/  FSEL R2, R4, RZ, P3 ;  /* 0x000000ff04027208 */ /* 0x000fe20001800000 */
[-C--:B------:R-:W-:Y:S01]  /*5850*/  FFMA.FTZ R38, R86, R0.reuse, -R21 ;  /* 0x0000000056267223 */ /* 0x080fe20000010815 */
[C---:B------:R-:W-:Y:S01]  /*5860*/  FSETP.NEU.FTZ.AND P4, PT, R12.reuse, -INF , PT ;  /* 0xff8000000c00780b */ /* 0x040fe20003f9d000 */
[----:B------:R-:W-:-:S02]  /*5870*/  FMUL.FTZ R52, R12, R0 ;  /* 0x000000000c347220 */ /* 0x000fc40000410000 */
[----:B------:R-:W-:Y:S01]  /*5880*/  MUFU.EX2 R83, R83 ;  /* 0x0000005300537308 */ /* 0x000fe20000000800 */
[C---:B------:R-:W-:Y:S01]  /*5890*/  ISETP.GT.AND P3, PT, R14.reuse, R19, PT ;  /* 0x000000130e00720c */ /* 0x040fe20003f64270 */
[----:B------:R-:W-:Y:S01]  /*58a0*/  VIADD R14, R14, 0xffffffff ;  /* 0xffffffff0e0e7836 */ /* 0x000fe20000000000 */
[----:B------:R-:W-:Y:S02]  /*58b0*/  WARPGROUP.DEPBAR.LE gsb0, 0x0 ;  /* 0x00008000000079c5 */ /* 0x000fe40000010000 */
[----:B------:R-:W-:Y:S01]  /*58c0*/  WARPGROUP.ARRIVE ;  /* 0x00000000000079c5 */ /* 0x000fe20000000000 */
[----:B------:R-:W-:Y:S01]  /*58d0*/  FSEL R52, R52, RZ, P4 ;  /* 0x000000ff34347208 */ /* 0x000fe20002000000 */
[-CC-:B------:R-:W-:Y:S01]  /*58e0*/  FFMA.FTZ R161, R66, R0.reuse, -R21.reuse ;  /* 0x0000000042a17223 */ /* 0x180fe20000010815 */
[-CC-:B------:R-:W-:Y:S01]  /*58f0*/  FFMA.FTZ R163, R70, R0.reuse, -R21.reuse ;  /* 0x0000000046a37223 */ /* 0x180fe20000010815 */
[----:B------:R-:W-:Y:S01]  /*5900*/  MUFU.EX2 R42, R42 ;  /* 0x0000002a002a7308 */ /* 0x000fe20000000800 */
[-C--:B------:R-:W-:Y:S01]  /*5910*/  FFMA.FTZ R21, R87, R0.reuse, -R21 ;  /* 0x0000000057157223 */ /* 0x080fe20000010815 */
[----:B------:R-:W-:Y:S01]  /*5920*/  HGMMA.64x128x16.F32.BF16 R88, R156, gdesc[UR8].tnspB, R88, gsb0 ;  /* 0x41e000089c587df0 */ /* 0x000fe20008001858 */
[----:B------:R-:W-:Y:S01]  /*5930*/  UMOV UR10, UR6 ;  /* 0x00000006000a7c82 */ /* 0x000fe20008000000 */
[----:B------:R-:W-:Y:S01]  /*5940*/  UMOV UR11, 0x40000040 ;  /* 0x40000040000b7882 */ /* 0x000fe20000000000 */
[-CC-:B------:R-:W-:Y:S01]  /*5950*/  FFMA.FTZ R180, R3, R0.reuse, -R52.reuse ;  /* 0x0000000003b47223 */ /* 0x180fe20000010834 */
[----:B------:R-:W-:Y:S01]  /*5960*/  FADD.FTZ R3, -R2, R13 ;  /* 0x0000000d02037221 */ /* 0x000fe20000010100 */
[----:B------:R-:W-:Y:S01]  /*5970*/  FSEL R2, R12, RZ, P4 ;  /* 0x000000ff0c027208 */ /* 0x000fe20002000000 */
[-CC-:B------:R-:W-:Y:S01]  /*5980*/  FFMA.FTZ R174, R39, R0.reuse, -R52.reuse ;  /* 0x0000000027ae7223 */ /* 0x180fe20000010834 */
[-CC-:B------:R-:W-:Y:S01]  /*5990*/  FFMA.FTZ R25, R25, R0.reuse, -R52.reuse ;  /* 0x0000000019197223 */ /* 0x180fe20000010834 */
[-C--:B------:R-:W-:Y:S01]  /*59a0*/  FMUL.FTZ R39, R3, R0.reuse ;  /* 0x0000000003277220 */ /* 0x080fe20000410000 */
[----:B------:R-:W-:Y:S01]  /*59b0*/  MUFU.EX2 R180, R180 ;  /* 0x000000b400b47308 */ /* 0x000fe20000000800 */
[----:B------:R-:W-:Y:S01]  /*59c0*/  FADD.FTZ R3, -R2, R15 ;  /* 0x0000000f02037221 */ /* 0x000fe20000010100 */
[-CC-:B------:R-:W-:Y:S01]  /*59d0*/  FFMA.FTZ R182, R23, R0.reuse, -R52.reuse ;  /* 0x0000000017b67223 */ /* 0x180fe20000010834 */
[----:B------:R-:W-:Y:S01]  /*59e0*/  FFMA.FTZ R23, R29, R0, -R52 ;  /* 0x000000001d177223 */ /* 0x000fe20000010834 */
[----:B------:R-:W-:-:S02]  /*59f0*/  IMAD.U32 R15, RZ, RZ, UR60 ;  /* 0x0000003cff0f7e24 */ /* 0x000fc4000f8e00ff */
[-C--:B------:R-:W-:Y:S01]  /*5a00*/  FMUL.FTZ R3, R3, R0.reuse ;  /* 0x0000000003037220 */ /* 0x080fe20000410000 */
[-CC-:B------:R-:W-:Y:S01]  /*5a10*/  FFMA.FTZ R176, R27, R0.reuse, -R52.reuse ;  /* 0x000000001bb07223 */ /* 0x180fe20000010834 */
[-CC-:B------:R-:W-:Y:S01]  /*5a20*/  FFMA.FTZ R33, R33, R0.reuse, -R52.reuse ;  /* 0x0000000021217223 */ /* 0x180fe20000010834 */
[----:B------:R-:W-:Y:S01]  /*5a30*/  MUFU.EX2 R2, R39 ;  /* 0x0000002700027308 */ /* 0x000fe20000000800 */
[----:B------:R-:W-:Y:S02]  /*5a40*/  @!P1 VIADD R15, R15, 0x34840 ;  /* 0x000348400f0f9836 */ /* 0x000fe40000000000 */
[-CC-:B------:R-:W-:Y:S01]  /*5a50*/  FFMA.FTZ R178, R31, R0.reuse, -R52.reuse ;  /* 0x000000001fb27223 */ /* 0x180fe20000010834 */
[-CC-:B------:R-:W-:Y:S01]  /*5a60*/  FFMA.FTZ R37, R37, R0.reuse, -R52.reuse ;  /* 0x0000000025257223 */ /* 0x180fe20000010834 */
[-CC-:B------:R-:W-:Y:S01]  /*5a70*/  FFMA.FTZ R172, R35, R0.reuse, -R52.reuse ;  /* 0x0000000023ac7223 */ /* 0x180fe20000010834 */
[-CC-:B------:R-:W-:Y:S01]  /*5a80*/  FFMA.FTZ R35, R41, R0.reuse, -R52.reuse ;  /* 0x0000000029237223 */ /* 0x180fe20000010834 */
[----:B------:R-:W-:Y:S01]  /*5a90*/  @!P1 PRMT R15, RZ, 0x654, R15 ;  /* 0x00000654ff0f9816 */ /* 0x000fe2000000000f */
        /* <DEDUP_REMOVED lines=12> */
[-CC-:B------:R-:W-:Y:S01]  /*5b60*/  FFMA.FTZ R65, R65, R0.reuse, -R52.reuse ;  /* 0x0000000041417223 */ /* 0x180fe20000010834 */
[-CC-:B------:R-:W-:Y:S01]  /*5b70*/  FFMA.FTZ R63, R63, R0.reuse, -R52.reuse ;  /* 0x000000003f3f7223 */ /* 0x180fe20000010834 */
[-CC-:B------:R-:W-:Y:S01]  /*5b80*/  FFMA.FTZ R69, R69, R0.reuse, -R52.reuse ;  /* 0x0000000045457223 */ /* 0x180fe20000010834 */
[-CC-:B------:R-:W-:Y:S01]  /*5b90*/  FFMA.FTZ R67, R67, R0.reuse, -R52.reuse ;  /* 0x0000000043437223 */ /* 0x180fe20000010834 */
[----:B------:R-:W-:Y:S01]  /*5ba0*/  FFMA.FTZ R73, R73, R0, -R52 ;  /* 0x0000000049497223 */ /* 0x000fe20000010834 */
[----:B------:R-:W-:Y:S01]  /*5bb0*/  MUFU.EX2 R182, R182 ;  /* 0x000000b600b67308 */ /* 0x000fe20000000800 */
[----:B0-----:R-:W-:Y:S01]  /*5bc0*/  FFMA.FTZ R54, R3, R9, R180 ;  /* 0x0000000903367223 */ /* 0x001fe200000100b4 */
[----:B------:R-:W-:Y:S01]  /*5bd0*/  FFMA.FTZ R9, R2, R8, R181 ;  /* 0x0000000802097223 */ /* 0x000fe200000100b5 */
[C---:B------:R-:W-:Y:S01]  /*5be0*/  F2FP.BF16.F32.PACK_AB R181, R20.reuse, R181 ;  /* 0x000000b514b5723e */ /* 0x040fe200000010ff */
[-CC-:B------:R-:W-:Y:S01]  /*5bf0*/  FFMA.FTZ R71, R71, R0.reuse, -R52.reuse ;  /* 0x0000000047477223 */ /* 0x180fe20000010834 */
[-CC-:B------:R-:W-:Y:S01]  /*5c00*/  FFMA.FTZ R77, R77, R0.reuse, -R52.reuse ;  /* 0x000000004d4d7223 */ /* 0x180fe20000010834 */
[----:B------:R-:W-:Y:S01]  /*5c10*/  FADD.FTZ R8, R20, R9 ;  /* 0x0000000914087221 */ /* 0x000fe20000010000 */
[-CC-:B------:R-:W-:Y:S01]  /*5c20*/  FFMA.FTZ R75, R75, R0.reuse, -R52.reuse ;  /* 0x000000004b4b7223 */ /* 0x180fe20000010834 */
[----:B------:R-:W-:Y:S01]  /*5c30*/  MUFU.EX2 R23, R23 ;  /* 0x0000001700177308 */ /* 0x000fe20000000800 */
[-C--:B------:R-:W-:Y:S01]  /*5c40*/  FFMA.FTZ R81, R81, R0.reuse, -R52 ;  /* 0x0000000051517223 */ /* 0x080fe20000010834 */
[----:B------:R-:W-:Y:S01]  /*5c50*/  FADD.FTZ R9, R183, R8 ;  /* 0x00000008b7097221 */ /* 0x000fe20000010000 */
[-CC-:B------:R-:W-:Y:S01]  /*5c60*/  FFMA.FTZ R185, R185, R0.reuse, -R52.reuse ;  /* 0x00000000b9b97223 */ /* 0x180fe20000010834 */
[----:B------:R-:W-:Y:S01]  /*5c70*/  FFMA.FTZ R52, R187, R0, -R52 ;  /* 0x00000000bb347223 */ /* 0x000fe20000010834 */
[----:B------:R-:W-:-:S02]  /*5c80*/  IMAD.U32 R39, RZ, RZ, UR7 ;  /* 0x00000007ff277e24 */ /* 0x000fc4000f8e00ff */
[C---:B------:R-:W-:Y:S01]  /*5c90*/  FADD.FTZ R8, R24.reuse, R9 ;  /* 0x0000000918087221 */ /* 0x040fe20000010000 */
[----:B------:R-:W-:Y:S01]  /*5ca0*/  F2FP.BF16.F32.PACK_AB R183, R24, R183 ;  /* 0x000000b718b7723e */ /* 0x000fe200000010ff */
[----:B------:R-:W-:Y:S01]  /*5cb0*/  MUFU.EX2 R176, R176 ;  /* 0x000000b000b07308 */ /* 0x000fe20000000800 */
[----:B------:R-:W-:Y:S02]  /*5cc0*/  @!P1 VIADD R39, R39, 0x34860 ;  /* 0x0003486027279836 */ /* 0x000fe40000000000 */
[----:B------:R-:W-:Y:S01]  /*5cd0*/  FADD.FTZ R9, R177, R8 ;  /* 0x00000008b1097221 */ /* 0x000fe20000010000 */
[C---:B------:R-:W-:Y:S02]  /*5ce0*/  F2FP.BF16.F32.PACK_AB R177, R28.reuse, R177 ;  /* 0x000000b11cb1723e */ /* 0x040fe400000010ff */
[----:B-1----:R-:W-:Y:S01]  /*5cf0*/  F2FP.BF16.F32.PACK_AB R180, R25, R180 ;  /* 0x000000b419b4723e */ /* 0x002fe200000010ff */
[----:B------:R-:W-:Y:S01]  /*5d00*/  FADD.FTZ R8, R28, R9 ;  /* 0x000000091c087221 */ /* 0x000fe20000010000 */
[----:B------:R-:W-:Y:S01]  /*5d10*/  @!P1 PRMT R39, RZ, 0x654, R39 ;  /* 0x00000654ff279816 */ /* 0x000fe20000000027 */
[----:B------:R-:W-:Y:S02]  /*5d20*/  MUFU.EX2 R33, R33 ;  /* 0x0000002100217308 */ /* 0x000fe40000000800 */
[----:B------:R-:W-:Y:S01]  /*5d30*/  FADD.FTZ R9, R179, R8 ;  /* 0x00000008b3097221 */ /* 0x000fe20000010000 */
[----:B------:R-:W-:-:S03]  /*5d40*/  F2FP.BF16.F32.PACK_AB R179, R32, R179 ;  /* 0x000000b320b3723e */ /* 0x000fc600000010ff */
[----:B------:R-:W-:Y:S02]  /*5d50*/  FADD.FTZ R8, R32, R9 ;  /* 0x0000000920087221 */ /* 0x000fe40000010000 */
        /* <DEDUP_REMOVED lines=24> */
[----:B------:R-:W-:Y:S08]  /*5ee0*/  MUFU.EX2 R168, R168 ;  /* 0x000000a800a87308 */ /* 0x000ff00000000800 */
[----:B------:R-:W-:Y:S08]  /*5ef0*/  MUFU.EX2 R27, R27 ;  /* 0x0000001b001b7308 */ /* 0x000ff00000000800 */
[----:B------:R-:W-:Y:S01]  /*5f00*/  MUFU.EX2 R170, R170 ;  /* 0x000000aa00aa7308 */ /* 0x000fe20000000800 */
[----:B------:R-:W-:-:S02]  /*5f10*/  WARPGROUP.DEPBAR.LE gsb0, 0x0 ;  /* 0x00008000000079c5 */ /* 0x000fc40000010000 */
[----:B------:R-:W-:-:S05]  /*5f20*/  WARPGROUP.ARRIVE ;  /* 0x00000000000079c5 */ /* 0x000fca0000000000 */
[----:B------:R-:W-:Y:S01]  /*5f30*/  MUFU.EX2 R29, R29 ;  /* 0x0000001d001d7308 */ /* 0x000fe20000000800 */
[----:B------:R-:W-:Y:S02]  /*5f40*/  F2FP.BF16.F32.PACK_AB R157, R79, R50 ;  /* 0x000000324f9d723e */ /* 0x000fe400000010ff */
[----:B------:R-:W-:Y:S01]  /*5f50*/  F2FP.BF16.F32.PACK_AB R159, R83, R26 ;  /* 0x0000001a539f723e */ /* 0x000fe200000010ff */
[----:B------:R-:W-:Y:S04]  /*5f60*/  HGMMA.64x128x16.F32.BF16 R88, R152, gdesc[UR8].tnspB, R88, gsb0 ;  /* 0x41e0000898587df0 */ /* 0x000fe80008001858 */
[----:B------:R-:W-:Y:S08]  /*5f70*/  MUFU.EX2 R164, R164 ;  /* 0x000000a400a47308 */ /* 0x000ff00000000800 */
[----:B------:R-:W-:Y:S08]  /*5f80*/  MUFU.EX2 R13, R13 ;  /* 0x0000000d000d7308 */ /* 0x000ff00000000800 */
[----:B------:R-:W-:Y:S08]  /*5f90*/  MUFU.EX2 R166, R166 ;  /* 0x000000a600a67308 */ /* 0x000ff00000000800 */
[----:B------:R-:W-:Y:S08]  /*5fa0*/  MUFU.EX2 R61, R61 ;  /* 0x0000003d003d7308 */ /* 0x000ff00000000800 */
[----:B------:R-:W-:Y:S08]  /*5fb0*/  MUFU.EX2 R160, R51 ;  /* 0x0000003300a07308 */ /* 0x000ff00000000800 */
[----:B------:R-:W0:Y:S08]  /*5fc0*/  MUFU.EX2 R161, R161 ;  /* 0x000000a100a17308 */ /* 0x000e300000000800 */
[----:B------:R-:W-:Y:S08]  /*5fd0*/  MUFU.EX2 R65, R65 ;  /* 0x0000004100417308 */ /* 0x000ff00000000800 */
[----:B------:R-:W-:Y:S01]  /*5fe0*/  MUFU.EX2 R162, R63 ;  /* 0x0000003f00a27308 */ /* 0x000fe20000000800 */
[----:B0-----:R-:W-:Y:S01]  /*5ff0*/  FADD.FTZ R9, R161, R8 ;  /* 0x00000008a1097221 */ /* 0x001fe20000010000 */
[----:B------:R-:W-:-:S03]  /*6000*/  F2FP.BF16.F32.PACK_AB R161, R22, R161 ;  /* 0x000000a116a1723e */ /* 0x000fc600000010ff */
[----:B------:R-:W-:-:S03]  /*6010*/  FADD.FTZ R8, R22, R9 ;  /* 0x0000000916087221 */ /* 0x000fc60000010000 */
[----:B------:R-:W0:Y:S08]  /*6020*/  MUFU.EX2 R163, R163 ;  /* 0x000000a300a37308 */ /* 0x000e300000000800 */
[----:B------:R-:W-:Y:S08]  /*6030*/  MUFU.EX2 R69, R69 ;  /* 0x0000004500457308 */ /* 0x000ff00000000800 */
[----:B------:R-:W-:Y:S01]  /*6040*/  MUFU.EX2 R156, R67 ;  /* 0x00000043009c7308 */ /* 0x000fe20000000800 */
[----:B0-----:R-:W-:Y:S01]  /*6050*/  FADD.FTZ R9, R163, R8 ;  /* 0x00000008a3097221 */ /* 0x001fe20000010000 */
[----:B------:R-:W-:-:S03]  /*6060*/  F2FP.BF16.F32.PACK_AB R163, R30, R163 ;  /* 0x000000a31ea3723e */ /* 0x000fc600000010ff */
[----:B------:R-:W-:-:S03]  /*6070*/  FADD.FTZ R9, R30, R9 ;  /* 0x000000091e097221 */ /* 0x000fc60000010000 */
[----:B------:R-:W-:Y:S01]  /*6080*/  MUFU.EX2 R73, R73 ;  /* 0x0000004900497308 */ /* 0x000fe20000000800 */
[----:B------:R-:W-:-:S04]  /*6090*/  FADD.FTZ R8, R50, R9 ;  /* 0x0000000932087221 */ /* 0x000fc80000010000 */
[----:B------:R-:W-:-:S03]  /*60a0*/  FADD.FTZ R9, R79, R8 ;  /* 0x000000084f097221 */ /* 0x000fc60000010000 */
[----:B------:R-:W-:Y:S01]  /*60b0*/  MUFU.EX2 R158, R71 ;  /* 0x00000047009e7308 */ /* 0x000fe20000000800 */
[----:B------:R-:W-:-:S04]  /*60c0*/  FADD.FTZ R8, R26, R9 ;  /* 0x000000091a087221 */ /* 0x000fc80000010000 */
[----:B------:R-:W-:-:S03]  /*60d0*/  FADD.FTZ R9, R83, R8 ;  /* 0x0000000853097221 */ /* 0x000fc60000010000 */
[----:B------:R-:W-:Y:S01]  /*60e0*/  MUFU.EX2 R77, R77 ;  /* 0x0000004d004d7308 */ /* 0x000fe20000000800 */
[----:B------:R-:W-:-:S07]  /*60f0*/  FADD.FTZ R8, R42, R9 ;  /* 0x000000092a087221 */ /* 0x000fce0000010000 */
[----:B------:R-:W-:Y:S08]  /*6100*/  MUFU.EX2 R81, R81 ;  /* 0x0000005100517308 */ /* 0x000ff00000000800 */
[----:B------:R-:W0:Y:S08]  /*6110*/  MUFU.EX2 R85, R85 ;  /* 0x0000005500557308 */ /* 0x000e300000000800 */
[----:B------:R-:W1:Y:S08]  /*6120*/  MUFU.EX2 R38, R38 ;  /* 0x0000002600267308 */ /* 0x000e700000000800 */
[----:B------:R-:W-:Y:S01]  /*6130*/  MUFU.EX2 R52, R52 ;  /* 0x0000003400347308 */ /* 0x000fe20000000800 */
[----:B0-----:R-:W-:Y:S01]  /*6140*/  FADD.FTZ R9, R85, R8 ;  /* 0x0000000855097221 */ /* 0x001fe20000010000 */
[----:B------:R-:W-:-:S02]  /*6150*/  WARPGROUP.DEPBAR.LE gsb0, 0x0 ;  /* 0x00008000000079c5 */ /* 0x000fc40000010000 */
[----:B------:R0:W-:Y:S01]  /*6160*/  @!P1 SYNCS.ARRIVE.TRANS64.RED.A1T0 RZ, [R15+URZ], RZ ;  /* 0x000000ff0fff99a7 */ /* 0x0001e2000810043f */
[----:B------:R-:W-:-:S03]  /*6170*/  F2FP.BF16.F32.PACK_AB R153, R85, R42 ;  /* 0x0000002a5599723e */ /* 0x000fc600000010ff */
[----:B------:R-:W-:Y:S01]  /*6180*/  MUFU.EX2 R152, R75 ;  /* 0x0000004b00987308 */ /* 0x000fe20000000800 */
[----:B-1----:R-:W-:Y:S01]  /*6190*/  FADD.FTZ R8, R38, R9 ;  /* 0x0000000926087221 */ /* 0x002fe20000010000 */
[----:B0-----:R-:W-:Y:S01]  /*61a0*/  FADD.FTZ R15, R25, R54 ;  /* 0x00000036190f7221 */ /* 0x001fe20000010000 */
[----:B------:R0:W-:Y:S05]  /*61b0*/  @!P1 SYNCS.ARRIVE.TRANS64.RED.A1T0 RZ, [R39+URZ], RZ ;  /* 0x000000ff27ff99a7 */ /* 0x0001ea000810043f */
[----:B------:R-:W-:Y:S01]  /*61c0*/  MUFU.EX2 R154, R185 ;  /* 0x000000b9009a7308 */ /* 0x000fe20000000800 */
[----:B------:R-:W-:Y:S01]  /*61d0*/  FADD.FTZ R54, R182, R15 ;  /* 0x0000000fb6367221 */ /* 0x000fe20000010000 */
[----:B------:R-:W-:-:S03]  /*61e0*/  F2FP.BF16.F32.PACK_AB R182, R23, R182 ;  /* 0x000000b617b6723e */ /* 0x000fc600000010ff */
[----:B------:R-:W-:-:S03]  /*61f0*/  FADD.FTZ R15, R23, R54 ;  /* 0x00000036170f7221 */ /* 0x000fc60000010000 */
[----:B------:R-:W1:Y:S01]  /*6200*/  MUFU.EX2 R21, R21 ;  /* 0x0000001500157308 */ /* 0x000e620000000800 */
[----:B------:R-:W-:Y:S01]  /*6210*/  FADD.FTZ R54, R176, R15 ;  /* 0x0000000fb0367221 */ /* 0x000fe20000010000 */
[----:B------:R-:W-:-:S03]  /*6220*/  F2FP.BF16.F32.PACK_AB R176, R33, R176 ;  /* 0x000000b021b0723e */ /* 0x000fc600000010ff */
[----:B------:R-:W-:-:S04]  /*6230*/  FADD.FTZ R15, R33, R54 ;  /* 0x00000036210f7221 */ /* 0x000fc80000010000 */
[----:B------:R-:W-:Y:S01]  /*6240*/  FADD.FTZ R54, R178, R15 ;  /* 0x0000000fb2367221 */ /* 0x000fe20000010000 */
[----:B------:R-:W-:-:S03]  /*6250*/  F2FP.BF16.F32.PACK_AB R178, R37, R178 ;  /* 0x000000b225b2723e */ /* 0x000fc600000010ff */
[----:B------:R-:W-:-:S04]  /*6260*/  FADD.FTZ R15, R37, R54 ;  /* 0x00000036250f7221 */ /* 0x000fc80000010000 */
[----:B------:R-:W-:Y:S01]  /*6270*/  FADD.FTZ R54, R172, R15 ;  /* 0x0000000fac367221 */ /* 0x000fe20000010000 */
[----:B------:R-:W-:Y:S01]  /*6280*/  F2FP.BF16.F32.PACK_AB R172, R35, R172 ;  /* 0x000000ac23ac723e */ /* 0x000fe200000010ff */
[C---:B-1----:R-:W-:Y:S01]  /*6290*/  FADD.FTZ R8, R21.reuse, R8 ;  /* 0x0000000815087221 */ /* 0x042fe20000010000 */
[----:B------:R-:W-:Y:S01]  /*62a0*/  F2FP.BF16.F32.PACK_AB R155, R21, R38 ;  /* 0x00000026159b723e */ /* 0x000fe200000010ff */
        /* <DEDUP_REMOVED lines=13> */
[----:B------:R-:W-:Y:S02]  /*6380*/  IMAD.MOV.U32 R20, RZ, RZ, R5 ;  /* 0x000000ffff147224 */ /* 0x000fe400078e0005 */
[----:B------:R-:W-:Y:S02]  /*6390*/  IMAD.MOV.U32 R13, RZ, RZ, R4 ;  /* 0x000000ffff0d7224 */ /* 0x000fe400078e0004 */
        /* <DEDUP_REMOVED lines=21> */
[----:B------:R-:W-:Y:S01]  /*64f0*/  IMAD.MOV.U32 R15, RZ, RZ, R12 ;  /* 0x000000ffff0f7224 */ /* 0x000fe200078e000c */
[----:B0-----:R-:W-:Y:S06]  /*6500*/  @P3 BRA `(.L_x_2065) ;  /* 0xffffffd400a03947 */ /* 0x001fec000383ffff */
.L_x_2056:
[----:B------:R-:W-:-:S13]  /*6510*/  ISETP.GE.AND P2, PT, R14, R17, PT ;  /* 0x000000110e00720c */ /* 0x000fda0003f46270 */
[----:B------:R-:W-:Y:S05]  /*6520*/  @!P2 BRA `(.L_x_2066) ;  /* 0x000000200024a947 */ /* 0x000fea0003800000 */
[----:B------:R-:W-:Y:S01]  /*6530*/  IMAD.MOV.U32 R11, RZ, RZ, R4 ;  /* 0x000000ffff0b7224 */ /* 0x000fe200078e0004 */
[----:B------:R-:W-:Y:S01]  /*6540*/  UMOV UR40, UR37 ;  /* 0x0000002500287c82 */ /* 0x000fe20008000000 */
[----:B------:R-:W-:Y:S02]  /*6550*/  IMAD.MOV.U32 R13, RZ, RZ, R12 ;  /* 0x000000ffff0d7224 */ /* 0x000fe400078e000c */
[----:B------:R-:W-:-:S07]  /*6560*/  IMAD.MOV.U32 R10, RZ, RZ, R5 ;  /* 0x000000ffff0a7224 */ /* 0x000fce00078e0005 */
.L_x_2075:
[----:B------:R-:W-:-:S04]  /*6570*/  UIADD3 UR37, UR40, 0x1, URZ ;  /* 0x0000000128257890 */ /* 0x000fc8000fffe03f */
[----:B------:R-:W-:-:S04]  /*6580*/  UISETP.NE.AND UP0, UPT, UR37, 0x2, UPT ;  /* 0x000000022500788c */ /* 0x000fc8000bf05270 */
[----:B------:R-:W-:Y:S02]  /*6590*/  USEL UR6, URZ, 0x1, UP0 ;  /* 0x000000013f067887 */ /* 0x000fe40008000000 */
[----:B------:R-:W-:-:S04]  /*65a0*/  USEL UR37, UR37, URZ, UP0 ;  /* 0x0000003f25257287 */ /* 0x000fc80008000000 */
[----:B------:R-:W-:Y:S01]  /*65b0*/  LOP3.LUT R5, R10, UR6, RZ, 0x3c, !PT ;  /* 0x000000060a057c12 */ /* 0x000fe2000f8e3cff */
[----:B------:R-:W-:Y:S07]  /*65c0*/  @!P0 BRA `(.L_x_2067) ;  /* 0x0000000000048947 */ /* 0x000fee0003800000 */
[----:B------:R-:W-:Y:S01]  /*65d0*/  BPT.TRAP 0x1 ;  /* 0x000000040000795c */ /* 0x000fe20000300000 */
.L_x_2067:
[----:B------:R-:W-:Y:S01]  /*65e0*/  ULEA UR39, UR37, UR36, 0x3 ;  /* 0x0000002425277291 */ /* 0x000fe2000f8e183f */
[----:B------:R-:W-:-:S08]  /*65f0*/  SHF.L.U32 R0, R5, 0x1f, RZ ;  /* 0x0000001f05007819 */ /* 0x000fd000000006ff */
[----:B------:R0:W1:Y:S01]  /*6600*/  SYNCS.PHASECHK.TRANS64.TRYWAIT P2, [UR39+0x34830], R0 ;  /* 0x03483000ff0075a7 */ /* 0x0000620008040167 */
[----:B------:R-:W-:Y:S05]  /*6610*/  @!P0 BRA `(.L_x_2068) ;  /* 0x0000000000048947 */ /* 0x000fea0003800000 */
[----:B------:R-:W-:Y:S01]  /*6620*/  BPT.TRAP 0x1 ;  /* 0x000000040000795c */ /* 0x000fe20000300000 */
.L_x_2068:
[----:B-1----:R-:W-:Y:S05]  /*6630*/  @P2 BRA `(.L_x_2069) ;  /* 0x0000000000082947 */ /* 0x002fea0003800000 */
[----:B------:R-:W1:Y:S02]  /*6640*/  SYNCS.PHASECHK.TRANS64.TRYWAIT P2, [UR39+0x34830], R0 ;  /* 0x03483000ff0075a7 */ /* 0x000e640008040167 */
[----:B-1----:R-:W-:Y:S05]  /*6650*/  @!P2 BRA `(.L_x_2070) ;  /* 0x000000840060a947 */ /* 0x002fea0003800000 */
.L_x_2069:
        /* <DEDUP_REMOVED lines=128> */
.L_x_2071:
[----:B------:R-:W-:Y:S01]  /*6e60*/  ULEA UR7, UR40, UR36, 0x3 ;  /* 0x0000002428077291 */ /* 0x000fe2000f8e183f */
[----:B01----:R-:W-:-:S08]  /*6e70*/  SHF.L.U32 R0, R10, 0x1f, RZ ;  /* 0x0000001f0a007819 */ /* 0x003fd000000006ff */
[----:B------:R0:W1:Y:S01]  /*6e80*/  SYNCS.PHASECHK.TRANS64.TRYWAIT P2, [UR7+0x34850], R0 ;  /* 0x03485000ff0075a7 */ /* 0x0000620008040147 */
[----:B------:R-:W-:Y:S05]  /*6e90*/  @!P0 BRA `(.L_x_2072) ;  /* 0x0000000000048947 */ /* 0x000fea0003800000 */
[----:B------:R-:W-:Y:S01]  /*6ea0*/  BPT.TRAP 0x1 ;  /* 0x000000040000795c */ /* 0x000fe20000300000 */
.L_x_2072:
[----:B-1----:R-:W-:Y:S05]  /*6eb0*/  @P2 BRA `(.L_x_2073) ;  /* 0x0000000000082947 */ /* 0x002fea0003800000 */
[----:B------:R-:W1:Y:S02]  /*6ec0*/  SYNCS.PHASECHK.TRANS64.TRYWAIT P2, [UR7+0x34850], R0 ;  /* 0x03485000ff0075a7 */ /* 0x000e640008040147 */
[----:B-1----:R-:W-:Y:S05]  /*6ed0*/  @!P2 BRA `(.L_x_2074) ;  /* 0x0000007c0058a947 */ /* 0x002fea0003800000 */
.L_x_2073:
[----:B------:R-:W-:Y:S01]  /*6ee0*/  UIADD3 UR6, UR36, 0x400, URZ ;  /* 0x0000040024067890 */ /* 0x000fe2000fffe03f */
[----:B------:R-:W-:Y:S01]  /*6ef0*/  WARPGROUP.ARRIVE ;  /* 0x00000000000079c5 */ /* 0x000fe20000000000 */
[----:B------:R-:W-:Y:S01]  /*6f00*/  UMOV UR11, 0x40000040 ;  /* 0x40000040000b7882 */ /* 0x000fe20000000000 */
[----:B01----:R-:W-:Y:S01]  /*6f10*/  FMNMX.FTZ R0, R24, R13, !PT ;  /* 0x0000000d18007209 */ /* 0x003fe20007810000 */
[----:B------:R-:W-:Y:S01]  /*6f20*/  USHF.R.U32.HI UR6, URZ, 0x4, UR6 ;  /* 0x000000043f067899 */ /* 0x000fe20008011606 */
[C---:B------:R-:W-:Y:S01]  /*6f30*/  ISETP.GT.AND P2, PT, R14.reuse, R17, PT ;  /* 0x000000110e00720c */ /* 0x040fe20003f44270 */
[----:B------:R-:W-:Y:S01]  /*6f40*/  VIADD R14, R14, 0xffffffff ;  /* 0xffffffff0e0e7836 */ /* 0x000fe20000000000 */
[----:B------:R-:W-:Y:S01]  /*6f50*/  FMNMX.FTZ R3, R25, R0, !PT ;  /* 0x0000000019037209 */ /* 0x000fe20007810000 */
[----:B------:R-:W-:-:S03]  /*6f60*/  ULOP3.LUT UR6, UR6, 0x3fff, URZ, 0xc0, !UPT ;  /* 0x00003fff06067892 */ /* 0x000fc6000f8ec03f */
[----:B------:R-:W-:Y:S01]  /*6f70*/  FMNMX.FTZ R0, R28, R3, !PT ;  /* 0x000000031c007209 */ /* 0x000fe20007810000 */
[----:B------:R-:W-:-:S03]  /*6f80*/  ULOP3.LUT UR6, UR6, 0x4000000, URZ, 0xfc, !UPT ;  /* 0x0400000006067892 */ /* 0x000fc6000f8efc3f */
[----:B------:R-:W-:Y:S01]  /*6f90*/  FMNMX.FTZ R3, R29, R0, !PT ;  /* 0x000000001d037209 */ /* 0x000fe20007810000 */
[----:B------:R-:W-:-:S03]  /*6fa0*/  ULEA UR6, UR40, UR6, 0xb ;  /* 0x0000000628067291 */ /* 0x000fc6000f8e583f */
[----:B------:R-:W-:Y:S01]  /*6fb0*/  FMNMX.FTZ R0, R32, R3, !PT ;  /* 0x0000000320007209 */ /* 0x000fe20007810000 */
[----:B------:R-:W-:-:S03]  /*6fc0*/  UMOV UR40, UR37 ;  /* 0x0000002500287c82 */ /* 0x000fc60008000000 */
        /* <DEDUP_REMOVED lines=36> */
[----:B------:R-:W-:Y:S01]  /*7210*/  FMNMX.FTZ R21, R27, R2, !PT ;  /* 0x000000021b157209 */ /* 0x000fe20007810000 */
[----:B------:R-:W-:Y:S02]  /*7220*/  WARPGROUP.DEPBAR.LE gsb0, 0x0 ;  /* 0x00008000000079c5 */ /* 0x000fe40000010000 */
        /* <DEDUP_REMOVED lines=10> */
[C---:B0-----:R-:W-:Y:S01]  /*72d0*/  FMUL.FTZ R19, R12.reuse, R0 ;  /* 0x000000000c137220 */ /* 0x041fe20000410000 */
[----:B------:R-:W-:-:S03]  /*72e0*/  FADD.FTZ R3, -R12, R13 ;  /* 0x0000000d0c037221 */ /* 0x000fc60000010100 */
[--C-:B------:R-:W-:Y:S01]  /*72f0*/  FFMA.FTZ R13, R25, R0, -R19.reuse ;  /* 0x00000000190d7223 */ /* 0x100fe20000010813 */
[----:B------:R-:W-:Y:S01]  /*7300*/  FMNMX.FTZ R25, R39, R2, !PT ;  /* 0x0000000227197209 */ /* 0x000fe20007810000 */
[-CC-:B------:R-:W-:Y:S01]  /*7310*/  FFMA.FTZ R15, R29, R0.reuse, -R19.reuse ;  /* 0x000000001d0f7223 */ /* 0x180fe20000010813 */
[-CC-:B------:R-:W-:Y:S01]  /*7320*/  FFMA.FTZ R33, R33, R0.reuse, -R19.reuse ;  /* 0x0000000021217223 */ /* 0x180fe20000010813 */
[-CC-:B------:R-:W-:Y:S01]  /*7330*/  FFMA.FTZ R37, R37, R0.reuse, -R19.reuse ;  /* 0x0000000025257223 */ /* 0x180fe20000010813 */
[----:B------:R-:W-:Y:S01]  /*7340*/  FMNMX.FTZ R2, R42, R25, !PT ;  /* 0x000000192a027209 */ /* 0x000fe20007810000 */
[-CC-:B------:R-:W-:Y:S01]  /*7350*/  FFMA.FTZ R41, R41, R0.reuse, -R19.reuse ;  /* 0x0000000029297223 */ /* 0x180fe20000010813 */
[----:B------:R0:W-:Y:S01]  /*7360*/  MUFU.EX2 R21, R33 ;  /* 0x0000002100157308 */ /* 0x0001e20000000800 */
        /* <DEDUP_REMOVED lines=15> */
[----:B------:R-:W-:Y:S01]  /*7460*/  MUFU.EX2 R25, R41 ;  /* 0x0000002900197308 */ /* 0x000fe20000000800 */
[--C-:B------:R-:W-:Y:S01]  /*7470*/  FFMA.FTZ R20, R80, R0, -R19.reuse ;  /* 0x0000000050147223 */ /* 0x100fe20000010813 */
[----:B------:R-:W-:Y:S01]  /*7480*/  FMNMX.FTZ R29, R51, R2, !PT ;  /* 0x00000002331d7209 */ /* 0x000fe20007810000 */
[-CC-:B------:R-:W-:Y:S01]  /*7490*/  FFMA.FTZ R22, R84, R0.reuse, -R19.reuse ;  /* 0x0000000054167223 */ /* 0x180fe20000010813 */
[-C--:B------:R-:W-:Y:S01]  /*74a0*/  FFMA.FTZ R85, R85, R0.reuse, -R19 ;  /* 0x0000000055557223 */ /* 0x080fe20000010813 */
[----:B------:R-:W-:Y:S01]  /*74b0*/  FMUL.FTZ R3, R3, R0 ;  /* 0x0000000003037220 */ /* 0x000fe20000410000 */
[----:B------:R-:W-:-:S02]  /*74c0*/  FMNMX.FTZ R2, R54, R29, !PT ;  /* 0x0000001d36027209 */ /* 0x000fc40007810000 */
[----:B------:R-:W-:Y:S02]  /*74d0*/  MUFU.EX2 R29, R45 ;  /* 0x0000002d001d7308 */ /* 0x000fe40000000800 */
[----:B0-----:R-:W-:-:S04]  /*74e0*/  FMNMX.FTZ R33, R55, R2, !PT ;  /* 0x0000000237217209 */ /* 0x001fc80007810000 */
[----:B------:R-:W-:Y:S02]  /*74f0*/  FMNMX.FTZ R2, R58, R33, !PT ;  /* 0x000000213a027209 */ /* 0x000fe40007810000 */
[----:B------:R-:W-:Y:S02]  /*7500*/  MUFU.EX2 R3, R3 ;  /* 0x0000000300037308 */ /* 0x000fe40000000800 */
[----:B------:R-:W-:-:S04]  /*7510*/  FMNMX.FTZ R33, R59, R2, !PT ;  /* 0x000000023b217209 */ /* 0x000fc80007810000 */
[----:B------:R-:W-:Y:S02]  /*7520*/  FMNMX.FTZ R2, R62, R33, !PT ;  /* 0x000000213e027209 */ /* 0x000fe40007810000 */
[----:B------:R0:W-:Y:S02]  /*7530*/  MUFU.EX2 R33, R49 ;  /* 0x0000003100217308 */ /* 0x0001e40000000800 */
[----:B-1----:R-:W-:-:S04]  /*7540*/  FMNMX.FTZ R37, R63, R2, !PT ;  /* 0x000000023f257209 */ /* 0x002fc80007810000 */
[----:B------:R-:W-:Y:S02]  /*7550*/  FMNMX.FTZ R2, R66, R37, !PT ;  /* 0x0000002542027209 */ /* 0x000fe40007810000 */
[----:B------:R-:W1:Y:S01]  /*7560*/  MUFU.EX2 R180, R180 ;  /* 0x000000b400b47308 */ /* 0x000e620000000800 */
[--C-:B0-----:R-:W-:Y:S01]  /*7570*/  FFMA.FTZ R49, R65, R0, -R19.reuse ;  /* 0x0000000041317223 */ /* 0x101fe20000010813 */
[----:B------:R-:W-:Y:S01]  /*7580*/  FMNMX.FTZ R37, R67, R2, !PT ;  /* 0x0000000243257209 */ /* 0x000fe20007810000 */
[----:B------:R-:W-:-:S03]  /*7590*/  FFMA.FTZ R65, R81, R0, -R19 ;  /* 0x0000000051417223 */ /* 0x000fc60000010813 */
[----:B------:R-:W-:Y:S02]  /*75a0*/  FMNMX.FTZ R2, R70, R37, !PT ;  /* 0x0000002546027209 */ /* 0x000fe40007810000 */
[----:B------:R0:W-:Y:S02]  /*75b0*/  MUFU.EX2 R37, R53 ;  /* 0x0000003500257308 */ /* 0x0001e40000000800 */
[----:B------:R-:W-:-:S04]  /*75c0*/  FMNMX.FTZ R41, R71, R2, !PT ;  /* 0x0000000247297209 */ /* 0x000fc80007810000 */
[----:B------:R-:W-:Y:S02]  /*75d0*/  FMNMX.FTZ R2, R74, R41, !PT ;  /* 0x000000294a027209 */ /* 0x000fe40007810000 */
[----:B------:R-:W2:Y:S01]  /*75e0*/  MUFU.EX2 R13, R13 ;  /* 0x0000000d000d7308 */ /* 0x000ea20000000800 */
[----:B0-----:R-:W-:Y:S01]  /*75f0*/  FFMA.FTZ R53, R69, R0, -R19 ;  /* 0x0000000045357223 */ /* 0x001fe20000010813 */
[----:B------:R-:W-:Y:S01]  /*7600*/  FMNMX.FTZ R41, R75, R2, !PT ;  /* 0x000000024b297209 */ /* 0x000fe20007810000 */
[----:B-1----:R-:W-:-:S03]  /*7610*/  FFMA.FTZ R28, R3, R9, R180 ;  /* 0x00000009031c7223 */ /* 0x002fc600000100b4 */
[----:B------:R-:W-:Y:S02]  /*7620*/  FMNMX.FTZ R2, R78, R41, !PT ;  /* 0x000000294e027209 */ /* 0x000fe40007810000 */
[----:B------:R0:W-:Y:S02]  /*7630*/  MUFU.EX2 R41, R57 ;  /* 0x0000003900297308 */ /* 0x0001e40000000800 */
[----:B------:R-:W-:-:S04]  /*7640*/  FMNMX.FTZ R45, R79, R2, !PT ;  /* 0x000000024f2d7209 */ /* 0x000fc80007810000 */
[----:B------:R-:W-:Y:S02]  /*7650*/  FMNMX.FTZ R2, R82, R45, !PT ;  /* 0x0000002d52027209 */ /* 0x000fe40007810000 */
[----:B------:R-:W1:Y:S01]  /*7660*/  MUFU.EX2 R182, R182 ;  /* 0x000000b600b67308 */ /* 0x000e620000000800 */
[----:B--2---:R-:W-:Y:S01]  /*7670*/  FADD.FTZ R9, R13, R28 ;  /* 0x0000001c0d097221 */ /* 0x004fe20000010000 */
[----:B------:R-:W-:Y:S02]  /*7680*/  FMNMX.FTZ R45, R83, R2, !PT ;  /* 0x00000002532d7209 */ /* 0x000fe40007810000 */
[----:B------:R-:W-:Y:S02]  /*7690*/  F2FP.BF16.F32.PACK_AB R180, R13, R180 ;  /* 0x000000b40db4723e */ /* 0x000fe400000010ff */
[----:B------:R-:W-:Y:S02]  /*76a0*/  FMNMX.FTZ R2, R86, R45, !PT ;  /* 0x0000002d56027209 */ /* 0x000fe40007810000 */
[----:B------:R2:W-:Y:S02]  /*76b0*/  MUFU.EX2 R45, R61 ;  /* 0x0000003d002d7308 */ /* 0x0005e40000000800 */
[----:B------:R-:W-:-:S05]  /*76c0*/  FMNMX.FTZ R2, R87, R2, !PT ;  /* 0x0000000257027209 */ /* 0x000fca0007810000 */
[----:B0-----:R-:W0:Y:S01]  /*76d0*/  SHFL.BFLY PT, R57, R2, 0x2, 0x1f ;  /* 0x0c401f0002397f89 */ /* 0x001e2200000e0000 */
[----:B------:R-:W3:Y:S01]  /*76e0*/  MUFU.EX2 R15, R15 ;  /* 0x0000000f000f7308 */ /* 0x000ee20000000800 */
[----:B--2---:R-:W-:Y:S01]  /*76f0*/  FFMA.FTZ R61, R77, R0, -R19 ;  /* 0x000000004d3d7223 */ /* 0x004fe20000010813 */
[----:B-1----:R-:W-:-:S06]  /*7700*/  FADD.FTZ R28, R182, R9 ;  /* 0x00000009b61c7221 */ /* 0x002fcc0000010000 */
[----:B------:R-:W-:Y:S08]  /*7710*/  MUFU.EX2 R49, R49 ;  /* 0x0000003100317308 */ /* 0x000ff00000000800 */
[----:B------:R-:W-:Y:S01]  /*7720*/  MUFU.EX2 R53, R53 ;  /* 0x0000003500357308 */ /* 0x000fe20000000800 */
[----:B---3--:R-:W-:Y:S01]  /*7730*/  FADD.FTZ R9, R15, R28 ;  /* 0x0000001c0f097221 */ /* 0x008fe20000010000 */
[----:B------:R-:W-:-:S02]  /*7740*/  WARPGROUP.DEPBAR.LE gsb0, 0x0 ;  /* 0x00008000000079c5 */ /* 0x000fc40000010000 */
[----:B------:R-:W-:Y:S01]  /*7750*/  WARPGROUP.ARRIVE ;  /* 0x00000000000079c5 */ /* 0x000fe20000000000 */
[-CC-:B------:R-:W-:Y:S01]  /*7760*/  FFMA.FTZ R176, R32, R0.reuse, -R19.reuse ;  /* 0x0000000020b07223 */ /* 0x180fe20000010813 */
[----:B------:R-:W-:Y:S01]  /*7770*/  FFMA.FTZ R178, R36, R0, -R19 ;  /* 0x0000000024b27223 */ /* 0x000fe20000010813 */
[----:B0-----:R-:W-:Y:S01]  /*7780*/  FMNMX.FTZ R24, R2, R57, !PT ;  /* 0x0000003902187209 */ /* 0x001fe20007810000 */
[----:B------:R-:W-:Y:S01]  /*7790*/  MUFU.EX2 R10, R10 ;  /* 0x0000000a000a7308 */ /* 0x000fe20000000800 */
[----:B------:R-:W-:Y:S01]  /*77a0*/  F2FP.BF16.F32.PACK_AB R182, R15, R182 ;  /* 0x000000b60fb6723e */ /* 0x000fe200000010ff */
[----:B------:R-:W-:Y:S01]  /*77b0*/  HGMMA.64x128x16.F32.BF16 R88, R172, gdesc[UR8].tnspB, R88, gsb0 ;  /* 0x41e00008ac587df0 */ /* 0x000fe20008001858 */
[----:B------:R-:W-:Y:S01]  /*77c0*/  UIADD3 UR10, UR6, 0x180, URZ ;  /* 0x00000180060a7890 */ /* 0x000fe2000fffe03f */
[----:B------:R-:W0:Y:S01]  /*77d0*/  SHFL.BFLY PT, R69, R24, 0x1, 0x1f ;  /* 0x0c201f0018457f89 */ /* 0x000e2200000e0000 */
[----:B------:R-:W-:-:S03]  /*77e0*/  UMOV UR11, 0x40000040 ;  /* 0x40000040000b7882 */ /* 0x000fc60000000000 */
[----:B------:R-:W1:Y:S08]  /*77f0*/  MUFU.EX2 R176, R176 ;  /* 0x000000b000b07308 */ /* 0x000e700000000800 */
[----:B------:R-:W2:Y:S08]  /*7800*/  MUFU.EX2 R178, R178 ;  /* 0x000000b200b27308 */ /* 0x000eb00000000800 */
[----:B------:R-:W-:Y:S01]  /*7810*/  MUFU.EX2 R57, R73 ;  /* 0x0000004900397308 */ /* 0x000fe20000000800 */
[----:B-1----:R-:W-:Y:S01]  /*7820*/  FADD.FTZ R28, R176, R9 ;  /* 0x00000009b01c7221 */ /* 0x002fe20000010000 */
[----:B------:R-:W-:-:S02]  /*7830*/  F2FP.BF16.F32.PACK_AB R176, R21, R176 ;  /* 0x000000b015b0723e */ /* 0x000fc400000010ff */
[----:B0-----:R-:W-:Y:S01]  /*7840*/  FMNMX.FTZ R4, R24, R69, !PT ;  /* 0x0000004518047209 */ /* 0x001fe20007810000 */
[----:B------:R-:W-:-:S03]  /*7850*/  FADD.FTZ R9, R21, R28 ;  /* 0x0000001c15097221 */ /* 0x000fc60000010000 */
[----:B------:R-:W-:Y:S01]  /*7860*/  MUFU.EX2 R16, R16 ;  /* 0x0000001000107308 */ /* 0x000fe20000000800 */
[----:B------:R-:W-:Y:S01]  /*7870*/  FMUL.FTZ R69, R4, R0 ;  /* 0x0000000004457220 */ /* 0x000fe20000410000 */
[----:B--2---:R-:W-:Y:S01]  /*7880*/  FADD.FTZ R28, R178, R9 ;  /* 0x00000009b21c7221 */ /* 0x004fe20000010000 */
[----:B------:R-:W-:Y:S02]  /*7890*/  F2FP.BF16.F32.PACK_AB R178, R23, R178 ;  /* 0x000000b217b2723e */ /* 0x000fe400000010ff */
        /* <DEDUP_REMOVED lines=11> */
[----:B------:R-:W-:Y:S01]  /*7950*/  FADD.FTZ R9, R23, R28 ;  /* 0x0000001c17097221 */ /* 0x000fe20000010000 */
        /* <DEDUP_REMOVED lines=33> */
[----:B------:R-:W-:Y:S01]  /*7b70*/  FFMA.FTZ R175, R46, R0, -R69 ;  /* 0x000000002eaf7223 */ /* 0x000fe20000010845 */
[----:B------:R-:W-:Y:S01]  /*7b80*/  MUFU.EX2 R63, R63 ;  /* 0x0000003f003f7308 */ /* 0x000fe20000000800 */
[----:B------:R-:W-:Y:S01]  /*7b90*/  HGMMA.64x128x16.F32.BF16 R88, R168, gdesc[UR8].tnspB, R88, gsb0 ;  /* 0x41e00008a8587df0 */ /* 0x000fe20008001858 */
[----:B------:R-:W-:Y:S01]  /*7ba0*/  UIADD3 UR10, UR6, 0x200, URZ ;  /* 0x00000200060a7890 */ /* 0x000fe2000fffe03f */
[----:B------:R-:W-:-:S05]  /*7bb0*/  UMOV UR11, 0x40000040 ;  /* 0x40000040000b7882 */ /* 0x000fca0000000000 */
[----:B------:R-:W0:Y:S08]  /*7bc0*/  MUFU.EX2 R172, R172 ;  /* 0x000000ac00ac7308 */ /* 0x000e300000000800 */
[----:B------:R-:W-:Y:S08]  /*7bd0*/  MUFU.EX2 R173, R173 ;  /* 0x000000ad00ad7308 */ /* 0x000ff00000000800 */
[----:B------:R-:W1:Y:S01]  /*7be0*/  MUFU.EX2 R174, R174 ;  /* 0x000000ae00ae7308 */ /* 0x000e620000000800 */
[----:B0-----:R-:W-:Y:S01]  /*7bf0*/  FADD.FTZ R28, R172, R9 ;  /* 0x00000009ac1c7221 */ /* 0x001fe20000010000 */
[----:B------:R-:W-:-:S03]  /*7c00*/  F2FP.BF16.F32.PACK_AB R172, R25, R172 ;  /* 0x000000ac19ac723e */ /* 0x000fc600000010ff */
[----:B------:R-:W-:-:S03]  /*7c10*/  FADD.FTZ R9, R25, R28 ;  /* 0x0000001c19097221 */ /* 0x000fc60000010000 */
[----:B------:R-:W-:Y:S08]  /*7c20*/  MUFU.EX2 R175, R175 ;  /* 0x000000af00af7308 */ /* 0x000ff00000000800 */
[----:B------:R-:W-:Y:S01]  /*7c30*/  MUFU.EX2 R67, R67 ;  /* 0x0000004300437308 */ /* 0x000fe20000000800 */
[----:B-1----:R-:W-:Y:S01]  /*7c40*/  FADD.FTZ R28, R174, R9 ;  /* 0x00000009ae1c7221 */ /* 0x002fe20000010000 */
[----:B------:R-:W-:-:S03]  /*7c50*/  F2FP.BF16.F32.PACK_AB R174, R29, R174 ;  /* 0x000000ae1dae723e */ /* 0x000fc600000010ff */
[----:B------:R-:W-:-:S03]  /*7c60*/  FADD.FTZ R9, R29, R28 ;  /* 0x0000001c1d097221 */ /* 0x000fc60000010000 */
        /* <DEDUP_REMOVED lines=16> */
[----:B------:R-:W0:Y:S01]  /*7d70*/  MUFU.EX2 R168, R168 ;  /* 0x000000a800a87308 */ /* 0x000e220000000800 */
[----:B------:R-:W-:-:S07]  /*7d80*/  UMOV UR11, 0x40000040 ;  /* 0x40000040000b7882 */ /* 0x000fce0000000000 */
[----:B------:R-:W-:Y:S08]  /*7d90*/  MUFU.EX2 R169, R169 ;  /* 0x000000a900a97308 */ /* 0x000ff00000000800 */
[----:B------:R-:W1:Y:S01]  /*7da0*/  MUFU.EX2 R170, R170 ;  /* 0x000000aa00aa7308 */ /* 0x000e620000000800 */
[----:B0-----:R-:W-:Y:S01]  /*7db0*/  FADD.FTZ R28, R168, R9 ;  /* 0x00000009a81c7221 */ /* 0x001fe20000010000 */
[----:B------:R-:W-:-:S03]  /*7dc0*/  F2FP.BF16.F32.PACK_AB R168, R33, R168 ;  /* 0x000000a821a8723e */ /* 0x000fc600000010ff */
[----:B------:R-:W-:-:S03]  /*7dd0*/  FADD.FTZ R13, R33, R28 ;  /* 0x0000001c210d7221 */ /* 0x000fc60000010000 */
[----:B------:R-:W-:Y:S01]  /*7de0*/  MUFU.EX2 R171, R171 ;  /* 0x000000ab00ab7308 */ /* 0x000fe20000000800 */
[----:B-1----:R-:W-:Y:S01]  /*7df0*/  FADD.FTZ R28, R170, R13 ;  /* 0x0000000daa1c7221 */ /* 0x002fe20000010000 */
[----:B------:R-:W-:-:S03]  /*7e00*/  F2FP.BF16.F32.PACK_AB R170, R37, R170 ;  /* 0x000000aa25aa723e */ /* 0x000fc600000010ff */
[----:B------:R-:W-:Y:S01]  /*7e10*/  FADD.FTZ R13, R37, R28 ;  /* 0x0000001c250d7221 */ /* 0x000fe20000010000 */
[----:B------:R-:W-:Y:S02]  /*7e20*/  WARPGROUP.DEPBAR.LE gsb0, 0x0 ;  /* 0x00008000000079c5 */ /* 0x000fe40000010000 */
[----:B------:R-:W-:Y:S01]  /*7e30*/  WARPGROUP.ARRIVE ;  /* 0x00000000000079c5 */ /* 0x000fe20000000000 */
[-CC-:B------:R-:W-:Y:S01]  /*7e40*/  FFMA.FTZ R164, R56, R0.reuse, -R19.reuse ;  /* 0x0000000038a47223 */ /* 0x180fe20000010813 */
[-C--:B------:R-:W-:Y:S01]  /*7e50*/  FFMA.FTZ R166, R60, R0.reuse, -R19 ;  /* 0x000000003ca67223 */ /* 0x080fe20000010813 */
[-CC-:B------:R-:W-:Y:S01]  /*7e60*/  FFMA.FTZ R165, R58, R0.reuse, -R69.reuse ;  /* 0x000000003aa57223 */ /* 0x180fe20000010845 */
[----:B------:R-:W-:Y:S01]  /*7e70*/  MUFU.EX2 R167, R62 ;  /* 0x0000003e00a77308 */ /* 0x000fe20000000800 */
[----:B------:R-:W-:Y:S01]  /*7e80*/  FFMA.FTZ R69, R87, R0, -R69 ;  /* 0x0000000057457223 */ /* 0x000fe20000010845 */
[----:B------:R-:W-:Y:S01]  /*7e90*/  HGMMA.64x128x16.F32.BF16 R88, R160, gdesc[UR8].tnspB, R88, gsb0 ;  /* 0x41e00008a0587df0 */ /* 0x000fe20008001858 */
[----:B------:R-:W-:Y:S01]  /*7ea0*/  UIADD3 UR10, UR6, 0x300, URZ ;  /* 0x00000300060a7890 */ /* 0x000fe2000fffe03f */
[----:B------:R-:W-:Y:S01]  /*7eb0*/  UMOV UR11, 0x40000040 ;  /* 0x40000040000b7882 */ /* 0x000fe20000000000 */
[----:B------:R-:W-:-:S03]  /*7ec0*/  UIADD3 UR6, UR6, 0x380, URZ ;  /* 0x0000038006067890 */ /* 0x000fc6000fffe03f */
[----:B------:R-:W0:Y:S08]  /*7ed0*/  MUFU.EX2 R164, R164 ;  /* 0x000000a400a47308 */ /* 0x000e300000000800 */
[----:B------:R-:W-:Y:S08]  /*7ee0*/  MUFU.EX2 R165, R165 ;  /* 0x000000a500a57308 */ /* 0x000ff00000000800 */
[----:B------:R-:W-:Y:S01]  /*7ef0*/  MUFU.EX2 R166, R166 ;  /* 0x000000a600a67308 */ /* 0x000fe20000000800 */
[----:B0-----:R-:W-:Y:S01]  /*7f00*/  FADD.FTZ R28, R164, R13 ;  /* 0x0000000da41c7221 */ /* 0x001fe20000010000 */
[----:B------:R-:W-:Y:S01]  /*7f10*/  F2FP.BF16.F32.PACK_AB R164, R41, R164 ;  /* 0x000000a429a4723e */ /* 0x000fe200000010ff */
[----:B------:R-:W-:-:S05]  /*7f20*/  IMAD.MOV.U32 R13, RZ, RZ, R12 ;  /* 0x000000ffff0d7224 */ /* 0x000fca00078e000c */
[----:B------:R-:W-:Y:S01]  /*7f30*/  MUFU.EX2 R69, R69 ;  /* 0x0000004500457308 */ /* 0x000fe20000000800 */
[----:B------:R-:W-:Y:S02]  /*7f40*/  WARPGROUP.DEPBAR.LE gsb0, 0x0 ;  /* 0x00008000000079c5 */ /* 0x000fe40000010000 */
[----:B------:R-:W-:Y:S01]  /*7f50*/  WARPGROUP.ARRIVE ;  /* 0x00000000000079c5 */ /* 0x000fe20000000000 */
[-CC-:B------:R-:W-:Y:S01]  /*7f60*/  FFMA.FTZ R160, R64, R0.reuse, -R19.reuse ;  /* 0x0000000040a07223 */ /* 0x180fe20000010813 */
[-C--:B------:R-:W-:Y:S01]  /*7f70*/  FFMA.FTZ R162, R68, R0.reuse, -R19 ;  /* 0x0000000044a27223 */ /* 0x080fe20000010813 */
[----:B------:R-:W-:Y:S02]  /*7f80*/  FADD.FTZ R19, -R4, R11 ;  /* 0x0000000b04137221 */ /* 0x000fe40000010100 */
[----:B------:R-:W-:Y:S01]  /*7f90*/  MUFU.EX2 R161, R66 ;  /* 0x0000004200a17308 */ /* 0x000fe20000000800 */
[----:B------:R-:W-:Y:S01]  /*7fa0*/  HGMMA.64x128x16.F32.BF16 R88, R156, gdesc[UR8].tnspB, R88, gsb0 ;  /* 0x41e000089c587df0 */ /* 0x000fe20008001858 */
[----:B------:R-:W-:Y:S01]  /*7fb0*/  FMUL.FTZ R19, R19, R0 ;  /* 0x0000000013137220 */ /* 0x000fe20000410000 */
[----:B------:R-:W-:Y:S01]  /*7fc0*/  UMOV UR10, UR6 ;  /* 0x00000006000a7c82 */ /* 0x000fe20008000000 */
[----:B------:R-:W-:-:S04]  /*7fd0*/  UMOV UR11, 0x40000040 ;  /* 0x40000040000b7882 */ /* 0x000fc80000000000 */
[----:B------:R0:W1:Y:S08]  /*7fe0*/  MUFU.EX2 R2, R19 ;  /* 0x0000001300027308 */ /* 0x0000700000000800 */
[----:B------:R-:W2:Y:S01]  /*7ff0*/  MUFU.EX2 R160, R160 ;  /* 0x000000a000a07308 */ /* 0x000ea20000000800 */
[----:B0-----:R-:W-:-:S04]  /*8000*/  IMAD.U32 R19, RZ, RZ, UR39 ;  /* 0x00000027ff137e24 */ /* 0x001fc8000f8e00ff */
[----:B------:R-:W-:-:S03]  /*8010*/  @!P1 VIADD R19, R19, 0x34840 ;  /* 0x0003484013139836 */ /* 0x000fc60000000000 */
[----:B------:R-:W0:Y:S01]  /*8020*/  MUFU.EX2 R162, R162 ;  /* 0x000000a200a27308 */ /* 0x000e220000000800 */
[----:B-1----:R-:W-:Y:S01]  /*8030*/  FFMA.FTZ R8, R2, R8, R181 ;  /* 0x0000000802087223 */ /* 0x002fe200000100b5 */
[----:B------:R-:W-:Y:S02]  /*8040*/  @!P1 PRMT R19, RZ, 0x654, R19 ;  /* 0x00000654ff139816 */ /* 0x000fe40000000013 */
[C---:B------:R-:W-:Y:S01]  /*8050*/  F2FP.BF16.F32.PACK_AB R181, R27.reuse, R181 ;  /* 0x000000b51bb5723e */ /* 0x040fe200000010ff */
[----:B------:R-:W-:-:S03]  /*8060*/  FADD.FTZ R8, R27, R8 ;  /* 0x000000081b087221 */ /* 0x000fc60000010000 */
[----:B------:R-:W1:Y:S01]  /*8070*/  MUFU.EX2 R163, R70 ;  /* 0x0000004600a37308 */ /* 0x000e620000000800 */
[----:B------:R-:W-:Y:S01]  /*8080*/  FADD.FTZ R8, R183, R8 ;  /* 0x00000008b7087221 */ /* 0x000fe20000010000 */
[----:B------:R-:W-:-:S03]  /*8090*/  F2FP.BF16.F32.PACK_AB R183, R31, R183 ;  /* 0x000000b71fb7723e */ /* 0x000fc600000010ff */
[----:B------:R-:W-:-:S03]  /*80a0*/  FADD.FTZ R8, R31, R8 ;  /* 0x000000081f087221 */ /* 0x000fc60000010000 */
[----:B------:R-:W3:Y:S01]  /*80b0*/  MUFU.EX2 R11, R85 ;  /* 0x00000055000b7308 */ /* 0x000ee20000000800 */
        /* <DEDUP_REMOVED lines=19> */
[----:B------:R-:W-:Y:S01]  /*81f0*/  FADD.FTZ R8, R165, R8 ;  /* 0x00000008a5087221 */ /* 0x000fe20000010000 */
[----:B------:R-:W-:Y:S01]  /*8200*/  FADD.FTZ R28, R166, R9 ;  /* 0x00000009a61c7221 */ /* 0x000fe20000010000 */
[C---:B------:R-:W-:Y:S02]  /*8210*/  F2FP.BF16.F32.PACK_AB R165, R59.reuse, R165 ;  /* 0x000000a53ba5723e */ /* 0x040fe400000010ff */
[----:B------:R-:W-:Y:S01]  /*8220*/  FADD.FTZ R8, R59, R8 ;  /* 0x000000083b087221 */ /* 0x000fe20000010000 */
[C---:B------:R-:W-:Y:S01]  /*8230*/  FADD.FTZ R9, R45.reuse, R28 ;  /* 0x0000001c2d097221 */ /* 0x040fe20000010000 */
[----:B------:R-:W-:Y:S02]  /*8240*/  F2FP.BF16.F32.PACK_AB R166, R45, R166 ;  /* 0x000000a62da6723e */ /* 0x000fe400000010ff */
[----:B------:R-:W-:Y:S01]  /*8250*/  FADD.FTZ R8, R167, R8 ;  /* 0x00000008a7087221 */ /* 0x000fe20000010000 */
[----:B--2---:R-:W-:Y:S01]  /*8260*/  FADD.FTZ R28, R160, R9 ;  /* 0x00000009a01c7221 */ /* 0x004fe20000010000 */
[----:B------:R-:W-:-:S02]  /*8270*/  F2FP.BF16.F32.PACK_AB R167, R63, R167 ;  /* 0x000000a73fa7723e */ /* 0x000fc400000010ff */
[----:B------:R-:W-:Y:S01]  /*8280*/  FADD.FTZ R8, R63, R8 ;  /* 0x000000083f087221 */ /* 0x000fe20000010000 */
[C---:B------:R-:W-:Y:S01]  /*8290*/  FADD.FTZ R9, R49.reuse, R28 ;  /* 0x0000001c31097221 */ /* 0x040fe20000010000 */
[----:B------:R-:W-:Y:S02]  /*82a0*/  F2FP.BF16.F32.PACK_AB R160, R49, R160 ;  /* 0x000000a031a0723e */ /* 0x000fe400000010ff */
[----:B------:R-:W-:Y:S01]  /*82b0*/  FADD.FTZ R8, R161, R8 ;  /* 0x00000008a1087221 */ /* 0x000fe20000010000 */
[----:B0-----:R-:W-:Y:S01]  /*82c0*/  FADD.FTZ R26, R162, R9 ;  /* 0x00000009a21a7221 */ /* 0x001fe20000010000 */
[C---:B------:R-:W-:Y:S02]  /*82d0*/  F2FP.BF16.F32.PACK_AB R161, R67.reuse, R161 ;  /* 0x000000a143a1723e */ /* 0x040fe400000010ff */
[----:B------:R-:W-:Y:S01]  /*82e0*/  FADD.FTZ R8, R67, R8 ;  /* 0x0000000843087221 */ /* 0x000fe20000010000 */
[C---:B------:R-:W-:Y:S01]  /*82f0*/  FADD.FTZ R9, R53.reuse, R26 ;  /* 0x0000001a35097221 */ /* 0x040fe20000010000 */
[----:B------:R-:W-:-:S02]  /*8300*/  F2FP.BF16.F32.PACK_AB R162, R53, R162 ;  /* 0x000000a235a2723e */ /* 0x000fc400000010ff */
[----:B-1----:R-:W-:Y:S01]  /*8310*/  FADD.FTZ R8, R163, R8 ;  /* 0x00000008a3087221 */ /* 0x002fe20000010000 */
[----:B------:R-:W-:Y:S01]  /*8320*/  FADD.FTZ R24, R10, R9 ;  /* 0x000000090a187221 */ /* 0x000fe20000010000 */
[C---:B------:R-:W-:Y:S02]  /*8330*/  F2FP.BF16.F32.PACK_AB R163, R71.reuse, R163 ;  /* 0x000000a347a3723e */ /* 0x040fe400000010ff */
[----:B------:R-:W-:Y:S01]  /*8340*/  FADD.FTZ R8, R71, R8 ;  /* 0x0000000847087221 */ /* 0x000fe20000010000 */
[----:B------:R-:W-:-:S04]  /*8350*/  FADD.FTZ R9, R57, R24 ;  /* 0x0000001839097221 */ /* 0x000fc80000010000 */
[----:B------:R-:W-:-:S04]  /*8360*/  FADD.FTZ R24, R16, R9 ;  /* 0x0000000910187221 */ /* 0x000fc80000010000 */
[----:B------:R-:W-:-:S04]  /*8370*/  FADD.FTZ R9, R61, R24 ;  /* 0x000000183d097221 */ /* 0x000fc80000010000 */
[----:B------:R-:W-:-:S04]  /*8380*/  FADD.FTZ R24, R20, R9 ;  /* 0x0000000914187221 */ /* 0x000fc80000010000 */
[----:B------:R-:W-:Y:S01]  /*8390*/  FADD.FTZ R9, R65, R24 ;  /* 0x0000001841097221 */ /* 0x000fe20000010000 */
[----:B------:R-:W-:Y:S02]  /*83a0*/  WARPGROUP.DEPBAR.LE gsb0, 0x0 ;  /* 0x00008000000079c5 */ /* 0x000fe40000010000 */
[----:B------:R-:W-:Y:S01]  /*83b0*/  WARPGROUP.ARRIVE ;  /* 0x00000000000079c5 */ /* 0x000fe20000000000 */
[----:B------:R-:W0:Y:S01]  /*83c0*/  MUFU.EX2 R157, R74 ;  /* 0x0000004a009d7308 */ /* 0x000e220000000800 */
[----:B------:R-:W-:Y:S01]  /*83d0*/  F2FP.BF16.F32.PACK_AB R156, R57, R10 ;  /* 0x0000000a399c723e */ /* 0x000fe200000010ff */
[----:B------:R-:W-:Y:S01]  /*83e0*/  FADD.FTZ R10, R22, R9 ;  /* 0x00000009160a7221 */ /* 0x000fe20000010000 */
[----:B------:R-:W-:Y:S02]  /*83f0*/  F2FP.BF16.F32.PACK_AB R158, R61, R16 ;  /* 0x000000103d9e723e */ /* 0x000fe400000010ff */
[----:B------:R-:W-:Y:S01]  /*8400*/  HGMMA.64x128x16.F32.BF16 R88, R152, gdesc[UR8].tnspB, R88, gsb0 ;  /* 0x41e0000898587df0 */ /* 0x000fe20008001858 */
[----:B---3--:R-:W-:Y:S01]  /*8410*/  FADD.FTZ R9, R11, R10 ;  /* 0x0000000a0b097221 */ /* 0x008fe20000010000 */
[----:B------:R-:W-:Y:S01]  /*8420*/  IMAD.MOV.U32 R10, RZ, RZ, R5 ;  /* 0x000000ffff0a7224 */ /* 0x000fe200078e0005 */
[----:B------:R-:W1:Y:S01]  /*8430*/  MUFU.EX2 R159, R78 ;  /* 0x0000004e009f7308 */ /* 0x000e620000000800 */
[----:B0-----:R-:W-:Y:S01]  /*8440*/  FADD.FTZ R8, R157, R8 ;  /* 0x000000089d087221 */ /* 0x001fe20000010000 */
[----:B------:R-:W-:-:S03]  /*8450*/  F2FP.BF16.F32.PACK_AB R157, R75, R157 ;  /* 0x0000009d4b9d723e */ /* 0x000fc600000010ff */
[----:B------:R-:W-:-:S04]  /*8460*/  FADD.FTZ R8, R75, R8 ;  /* 0x000000084b087221 */ /* 0x000fc80000010000 */
[----:B-1----:R-:W-:Y:S01]  /*8470*/  FADD.FTZ R8, R159, R8 ;  /* 0x000000089f087221 */ /* 0x002fe20000010000 */
[----:B------:R-:W-:-:S03]  /*8480*/  F2FP.BF16.F32.PACK_AB R159, R79, R159 ;  /* 0x0000009f4f9f723e */ /* 0x000fc600000010ff */
[----:B------:R-:W-:Y:S01]  /*8490*/  FADD.FTZ R8, R79, R8 ;  /* 0x000000084f087221 */ /* 0x000fe20000010000 */
[----:B------:R-:W-:Y:S02]  /*84a0*/  WARPGROUP.DEPBAR.LE gsb0, 0x0 ;  /* 0x00008000000079c5 */ /* 0x000fe40000010000 */
[----:B------:R-:W0:Y:S01]  /*84b0*/  MUFU.EX2 R153, R82 ;  /* 0x0000005200997308 */ /* 0x000e220000000800 */
[----:B------:R1:W-:Y:S01]  /*84c0*/  @!P1 SYNCS.ARRIVE.TRANS64.RED.A1T0 RZ, [R19+URZ], RZ ;  /* 0x000000ff13ff99a7 */ /* 0x0003e2000810043f */
[----:B------:R-:W-:Y:S01]  /*84d0*/  F2FP.BF16.F32.PACK_AB R154, R11, R22 ;  /* 0x000000160b9a723e */ /* 0x000fe200000010ff */
[----:B------:R-:W-:Y:S01]  /*84e0*/  IMAD.MOV.U32 R11, RZ, RZ, R4 ;  /* 0x000000ffff0b7224 */ /* 0x000fe200078e0004 */
[----:B------:R-:W-:-:S04]  /*84f0*/  F2FP.BF16.F32.PACK_AB R152, R65, R20 ;  /* 0x000000144198723e */ /* 0x000fc800000010ff */
[----:B------:R-:W2:Y:S01]  /*8500*/  MUFU.EX2 R155, R86 ;  /* 0x00000056009b7308 */ /* 0x000ea20000000800 */
[----:B-1----:R-:W-:-:S04]  /*8510*/  IMAD.U32 R19, RZ, RZ, UR7 ;  /* 0x00000007ff137e24 */ /* 0x002fc8000f8e00ff */
[----:B------:R-:W-:Y:S02]  /*8520*/  @!P1 VIADD R19, R19, 0x34860 ;  /* 0x0003486013139836 */ /* 0x000fe40000000000 */
[----:B0-----:R-:W-:-:S03]  /*8530*/  FADD.FTZ R8, R153, R8 ;  /* 0x0000000899087221 */ /* 0x001fc60000010000 */
[----:B------:R-:W-:Y:S02]  /*8540*/  @!P1 PRMT R19, RZ, 0x654, R19 ;  /* 0x00000654ff139816 */ /* 0x000fe40000000013 */
[C---:B------:R-:W-:Y:S01]  /*8550*/  F2FP.BF16.F32.PACK_AB R153, R83.reuse, R153 ;  /* 0x000000995399723e */ /* 0x040fe200000010ff */
[----:B------:R-:W-:Y:S01]  /*8560*/  FADD.FTZ R8, R83, R8 ;  /* 0x0000000853087221 */ /* 0x000fe20000010000 */
[----:B------:R0:W-:Y:S03]  /*8570*/  @!P1 SYNCS.ARRIVE.TRANS64.RED.A1T0 RZ, [R19+URZ], RZ ;  /* 0x000000ff13ff99a7 */ /* 0x0001e6000810043f */
[----:B--2---:R-:W-:Y:S01]  /*8580*/  FADD.FTZ R8, R155, R8 ;  /* 0x000000089b087221 */ /* 0x004fe20000010000 */
[----:B------:R-:W-:-:S03]  /*8590*/  F2FP.BF16.F32.PACK_AB R155, R69, R155 ;  /* 0x0000009b459b723e */ /* 0x000fc600000010ff */
[----:B------:R-:W-:Y:S01]  /*85a0*/  FADD.FTZ R8, R69, R8 ;  /* 0x0000000845087221 */ /* 0x000fe20000010000 */
[----:B0-----:R-:W-:Y:S06]  /*85b0*/  @P2 BRA `(.L_x_2075) ;  /* 0xffffffdc00ec2947 */ /* 0x001fec000383ffff */
.L_x_2066:
        /* <DEDUP_REMOVED lines=67> */
.L_x_2076:
[----:B------:R-:W-:Y:S01]  /*89f0*/  ULEA UR5, UR37, UR36, 0x3 ;  /* 0x0000002425057291 */ /* 0x000fe2000f8e183f */
[----:B------:R-:W-:-:S08]  /*8a00*/  SHF.L.U32 R5, R5, 0x1f, RZ ;  /* 0x0000001f05057819 */ /* 0x000fd000000006ff */
[----:B------:R0:W1:Y:S01]  /*8a10*/  SYNCS.PHASECHK.TRANS64.TRYWAIT P2, [UR5+0x34850], R5 ;  /* 0x03485005ff0075a7 */ /* 0x0000620008040145 */
[----:B------:R-:W-:Y:S05]  /*8a20*/  @!P0 BRA `(.L_x_2077) ;  /* 0x0000000000048947 */ /* 0x000fea0003800000 */
[----:B------:R-:W-:Y:S01]  /*8a30*/  BPT.TRAP 0x1 ;  /* 0x000000040000795c */ /* 0x000fe20000300000 */
.L_x_2077:
[----:B-1----:R-:W-:Y:S05]  /*8a40*/  @P2 BRA `(.L_x_2078) ;  /* 0x0000000000082947 */ /* 0x002fea0003800000 */
[----:B------:R-:W1:Y:S02]  /*8a50*/  SYNCS.PHASECHK.TRANS64.TRYWAIT P0, [UR5+0x34850], R5 ;  /* 0x03485005ff0075a7 */ /* 0x000e640008000145 */
[----:B-1----:R-:W-:Y:S05]  /*8a60*/  @!P0 BRA `(.L_x_2079) ;  /* 0x00000060008c8947 */ /* 0x002fea0003800000 */
.L_x_2078:
[----:B------:R-:W-:Y:S01]  /*8a70*/  UIADD3 UR36, UR36, 0x400, URZ ;  /* 0x0000040024247890 */ /* 0x000fe2000fffe03f */
[----:B------:R-:W-:Y:S01]  /*8a80*/  WARPGROUP.ARRIVE ;  /* 0x00000000000079c5 */ /* 0x000fe20000000000 */
[----:B------:R-:W-:Y:S01]  /*8a90*/  UMOV UR7, 0x40000040 ;  /* 0x4000004000077882 */ /* 0x000fe20000000000 */
[----:B-1----:R-:W1:Y:S01]  /*8aa0*/  SHFL.BFLY PT, R2, R9, 0x2, 0x1f ;  /* 0x0c401f0009027f89 */ /* 0x002e6200000e0000 */
[----:B------:R-:W-:Y:S01]  /*8ab0*/  USHF.R.U32.HI UR36, URZ, 0x4, UR36 ;  /* 0x000000043f247899 */ /* 0x000fe20008011624 */
[----:B------:R-:W-:Y:S02]  /*8ac0*/  IMAD.U32 R10, RZ, RZ, UR5 ;  /* 0x00000005ff0a7e24 */ /* 0x000fe4000f8e00ff */
[----:B------:R-:W0:Y:S01]  /*8ad0*/  SHFL.BFLY PT, R3, R8, 0x2, 0x1f ;  /* 0x0c401f0008037f89 */ /* 0x000e2200000e0000 */
[----:B------:R-:W-:Y:S01]  /*8ae0*/  ULOP3.LUT UR36, UR36, 0x3fff, URZ, 0xc0, !UPT ;  /* 0x00003fff24247892 */ /* 0x000fe2000f8ec03f */
[----:B------:R-:W-:-:S03]  /*8af0*/  @!P1 VIADD R10, R10, 0x34860 ;  /* 0x000348600a0a9836 */ /* 0x000fc60000000000 */
[----:B------:R-:W-:Y:S02]  /*8b00*/  ULOP3.LUT UR4, UR36, 0x4000000, URZ, 0xfc, !UPT ;  /* 0x0400000024047892 */ /* 0x000fe4000f8efc3f */
[----:B------:R-:W-:Y:S02]  /*8b10*/  @!P1 PRMT R10, RZ, 0x654, R10 ;  /* 0x00000654ff0a9816 */ /* 0x000fe4000000000a */
[----:B------:R-:W-:-:S07]  /*8b20*/  ULEA UR4, UR37, UR4, 0xb ;  /* 0x0000000425047291 */ /* 0x000fce000f8e583f */
[----:B------:R-:W-:Y:S02]  /*8b30*/  UMOV UR6, UR4 ;  /* 0x0000000400067c82 */ /* 0x000fe40008000000 */
[----:B------:R-:W-:Y:S01]  /*8b40*/  HGMMA.64x128x16.F32.BF16 R24, R180, gdesc[UR4].tnspB, R24, gsb0 ;  /* 0x41e00004b4187df0 */ /* 0x000fe20008001818 */
[----:B------:R-:W-:Y:S01]  /*8b50*/  UIADD3 UR6, UR4, 0x80, URZ ;  /* 0x0000008004067890 */ /* 0x000fe2000fffe03f */
[----:B-1----:R-:W-:Y:S01]  /*8b60*/  FADD.FTZ R2, R2, R9 ;  /* 0x0000000902027221 */ /* 0x002fe20000010000 */
[----:B------:R-:W-:Y:S01]  /*8b70*/  UMOV UR7, 0x40000040 ;  /* 0x4000004000077882 */ /* 0x000fe20000000000 */
[----:B0-----:R-:W-:Y:S01]  /*8b80*/  FADD.FTZ R5, R3, R8 ;  /* 0x0000000803057221 */ /* 0x001fe20000010000 */
[----:B------:R-:W-:Y:S02]  /*8b90*/  IMAD.MOV.U32 R8, RZ, RZ, RZ ;  /* 0x000000ffff087224 */ /* 0x000fe400078e00ff */
[----:B------:R-:W0:Y:S04]  /*8ba0*/  SHFL.BFLY PT, R3, R2, 0x1, 0x1f ;  /* 0x0c201f0002037f89 */ /* 0x000e2800000e0000 */
[----:B------:R-:W1:Y:S01]  /*8bb0*/  SHFL.BFLY PT, R6, R5, 0x1, 0x1f ;  /* 0x0c201f0005067f89 */ /* 0x000e6200000e0000 */
[----:B0-----:R-:W-:Y:S01]  /*8bc0*/  FADD.FTZ R11, R2, R3 ;  /* 0x00000003020b7221 */ /* 0x001fe20000010000 */
[----:B------:R-:W-:-:S02]  /*8bd0*/  IMAD.MOV.U32 R3, RZ, RZ, -0x800000 ;  /* 0xff800000ff037424 */ /* 0x000fc400078e00ff */
[----:B------:R-:W-:Y:S02]  /*8be0*/  IMAD.MOV.U32 R2, RZ, RZ, -0x800000 ;  /* 0xff800000ff027424 */ /* 0x000fe400078e00ff */
[----:B-1----:R-:W-:Y:S01]  /*8bf0*/  FADD.FTZ R13, R5, R6 ;  /* 0x00000006050d7221 */ /* 0x002fe20000010000 */
[----:B------:R-:W-:Y:S01]  /*8c00*/  FSETP.NE.FTZ.AND P0, PT, R11, RZ, PT ;  /* 0x000000ff0b00720b */ /* 0x000fe20003f15000 */
[----:B------:R-:W-:-:S03]  /*8c10*/  IMAD.MOV.U32 R6, RZ, RZ, RZ ;  /* 0x000000ffff067224 */ /* 0x000fc600078e00ff */
[----:B------:R-:W-:-:S09]  /*8c20*/  FSETP.NE.FTZ.AND P2, PT, R13, RZ, PT ;  /* 0x000000ff0d00720b */ /* 0x000fd20003f55000 */
        /* <DEDUP_REMOVED lines=111> */
.L_x_2049:
[----:B------:R-:W-:Y:S05]  /*9320*/  @P0 BRA `(.L_x_2080) ;  /* 0x0000001400340947 */ /* 0x000fea0003800000 */
[----:B------:R-:W1:Y:S01]  /*9330*/  S2R R0, SR_TID.X ;  /* 0x0000000000007919 */ /* 0x000e620000002100 */
[----:B------:R-:W2:Y:S01]  /*9340*/  LDC R17, c[0x0][0xbe8] ;  /* 0x0002fa00ff117b82 */ /* 0x000ea20000000800 */
[----:B------:R-:W-:Y:S01]  /*9350*/  ULDC.64 UR4, c[0x0][0xbd0] ;  /* 0x0002f40000047ab9 */ /* 0x000fe20000000a00 */
[----:B------:R-:W-:Y:S01]  /*9360*/  ULDC.64 UR6, c[0x0][0xb38] ;  /* 0x0002ce0000067ab9 */ /* 0x000fe20000000a00 */
[----:B------:R-:W3:Y:S01]  /*9370*/  S2R R19, SR_CTAID.X ;  /* 0x0000000000137919 */ /* 0x000ee20000002500 */
[----:B------:R-:W-:Y:S04]  /*9380*/  BSSY B0, `(.L_x_2081) ;  /* 0x00000e3000007945 */ /* 0x000fe80003800000 */
[----:B------:R-:W4:Y:S08]  /*9390*/  S2UR UR9, SR_CTAID.Z ;  /* 0x00000000000979c3 */ /* 0x000f300000002700 */
[----:B------:R-:W5:Y:S08]  /*93a0*/  LDC.64 R20, c[0x0][0xbd8] ;  /* 0x0002f600ff147b82 */ /* 0x000f700000000a00 */
[----:B------:R-:W-:Y:S01]  /*93b0*/  BAR.SYNC.DEFER_BLOCKING 0x1, 0x100 ;  /* 0x0044000000007b1d */ /* 0x000fe20000010000 */
[----:B--2---:R-:W-:-:S07]  /*93c0*/  ISETP.NE.AND P0, PT, R17, 0x1, PT ;  /* 0x000000011100780c */ /* 0x004fce0003f05270 */
[----:B------:R-:W2:Y:S01]  /*93d0*/  S2UR UR8, SR_CTAID.Y ;  /* 0x00000000000879c3 */ /* 0x000ea20000002600 */
[----:B-1----:R-:W-:-:S07]  /*93e0*/  VIADD R0, R0, 0xffffff80 ;  /* 0xffffff8000007836 */ /* 0x002fce0000000000 */
[----:B------:R-:W2:Y:S01]  /*93f0*/  LDC R89, c[0x0][0xc50] ;  /* 0x00031400ff597b82 */ /* 0x000ea20000000800 */
[----:B------:R-:W-:-:S04]  /*9400*/  SHF.R.S32.HI R5, RZ, 0x1f, R0 ;  /* 0x0000001fff057819 */ /* 0x000fc80000011400 */
[----:B------:R-:W-:-:S03]  /*9410*/  LEA.HI R6, R5, R0, RZ, 0x7 ;  /* 0x0000000005067211 */ /* 0x000fc600078f38ff */
[----:B------:R-:W1:Y:S01]  /*9420*/  LDC.64 R22, c[0x0][0xb40] ;  /* 0x0002d000ff167b82 */ /* 0x000e620000000a00 */
[----:B------:R-:W-:Y:S02]  /*9430*/  LEA.HI R5, R5, R0, RZ, 0x2 ;  /* 0x0000000005057211 */ /* 0x000fe400078f10ff */
[----:B------:R-:W-:Y:S02]  /*9440*/  LOP3.LUT R7, R6, 0xffffff80, RZ, 0xc0, !PT ;  /* 0xffffff8006077812 */ /* 0x000fe400078ec0ff */
[----:B------:R-:W-:Y:S02]  /*9450*/  LOP3.LUT R11, R5, 0xfffffffc, RZ, 0xc0, !PT ;  /* 0xfffffffc050b7812 */ /* 0x000fe400078ec0ff */
[----:B------:R-:W-:Y:S01]  /*9460*/  SHF.R.S32.HI R5, RZ, 0x7, R6 ;  /* 0x00000007ff057819 */ /* 0x000fe20000011406 */
[C---:B------:R-:W-:Y:S01]  /*9470*/  IMAD.IADD R88, R0.reuse, 0x1, -R7 ;  /* 0x0000000100587824 */ /* 0x040fe200078e0a07 */
[----:B------:R-:W2:Y:S01]  /*9480*/  @P0 LDC R13, c[0x0][0xbec] ;  /* 0x0002fb00ff0d0b82 */ /* 0x000ea20000000800 */
[----:B------:R-:W-:Y:S01]  /*9490*/  IMAD.IADD R11, R0, 0x1, -R11 ;  /* 0x00000001000b7824 */ /* 0x000fe200078e0a0b */
[----:B------:R-:W-:-:S02]  /*94a0*/  LEA.HI R0, R6, R5, RZ, 0x1 ;  /* 0x0000000506007211 */ /* 0x000fc400078f08ff */
[----:B------:R-:W-:Y:S02]  /*94b0*/  SHF.R.S32.HI R7, RZ, 0x1f, R88 ;  /* 0x0000001fff077819 */ /* 0x000fe40000011458 */
[----:B------:R-:W-:Y:S02]  /*94c0*/  LEA.HI R6, R11, R11, RZ, 0x1 ;  /* 0x0000000b0b067211 */ /* 0x000fe400078f08ff */
[-C--:B------:R-:W-:Y:S01]  /*94d0*/  LEA.HI R90, R7, R88.reuse, RZ, 0x2 ;  /* 0x00000058075a7211 */ /* 0x080fe200078f10ff */
[----:B------:R-:W2:Y:S01]  /*94e0*/  @P0 LDC R93, c[0x0][0xbec] ;  /* 0x0002fb00ff5d0b82 */ /* 0x000ea20000000800 */
[----:B------:R-:W-:Y:S02]  /*94f0*/  LOP3.LUT R6, R6, 0x1ffffffe, RZ, 0xc0, !PT ;  /* 0x1ffffffe06067812 */ /* 0x000fe400078ec0ff */
[--C-:B0-----:R-:W-:Y:S02]  /*9500*/  SHF.R.S32.HI R4, RZ, 0x2, R90.reuse ;  /* 0x00000002ff047819 */ /* 0x101fe4000001145a */
[----:B------:R-:W-:Y:S01]  /*9510*/  SHF.R.S32.HI R9, RZ, 0x1f, R90 ;  /* 0x0000001fff097819 */ /* 0x000fe2000001145a */
[----:B------:R-:W-:Y:S01]  /*9520*/  IMAD.IADD R91, R11, 0x1, -R6 ;  /* 0x000000010b5b7824 */ /* 0x000fe200078e0a06 */
[----:B------:R-:W-:Y:S01]  /*9530*/  LEA.HI R7, R7, R88, RZ, 0x5 ;  /* 0x0000005807077211 */ /* 0x000fe200078f28ff */
[----:B------:R-:W0:Y:S01]  /*9540*/  @P0 LDC R15, c[0x0][0xbf0] ;  /* 0x0002fc00ff0f0b82 */ /* 0x000e220000000800 */
[----:B------:R-:W-:-:S02]  /*9550*/  LEA.HI R9, R9, R4, RZ, 0x3 ;  /* 0x0000000409097211 */ /* 0x000fc400078f18ff */
[----:B------:R-:W-:Y:S02]  /*9560*/  LOP3.LUT R0, R0, 0x3fffffe, RZ, 0xc0, !PT ;  /* 0x03fffffe00007812 */ /* 0x000fe400078ec0ff */
[----:B------:R-:W-:Y:S02]  /*9570*/  LOP3.LUT R9, R9, 0xfffffff8, RZ, 0xc0, !PT ;  /* 0xfffffff809097812 */ /* 0x000fe400078ec0ff */
[----:B------:R-:W-:Y:S01]  /*9580*/  SHF.R.S32.HI R7, RZ, 0x5, R7 ;  /* 0x00000005ff077819 */ /* 0x000fe20000011407 */
[----:B------:R-:W-:Y:S01]  /*9590*/  IMAD.IADD R0, R5, 0x1, -R0 ;  /* 0x0000000105007824 */ /* 0x000fe200078e0a00 */
[----:B------:R-:W-:Y:S01]  /*95a0*/  SHF.R.S32.HI R11, RZ, 0x1f, R18 ;  /* 0x0000001fff0b7819 */ /* 0x000fe20000011412 */
[----:B------:R-:W-:Y:S01]  /*95b0*/  IMAD.IADD R4, R4, 0x1, -R9 ;  /* 0x0000000104047824 */ /* 0x000fe200078e0a09 */
[----:B------:R-:W0:Y:S03]  /*95c0*/  @P0 LDC R14, c[0x0][0xbf0] ;  /* 0x0002fc00ff0e0b82 */ /* 0x000e260000000800 */
[----:B------:R-:W-:-:S02]  /*95d0*/  IMAD R5, R7, 0x10, R4 ;  /* 0x0000001007057824 */ /* 0x000fc400078e0204 */
[----:B------:R-:W-:Y:S02]  /*95e0*/  IMAD R7, R11, UR4, RZ ;  /* 0x000000040b077c24 */ /* 0x000fe4000f8e02ff */
[----:B------:R-:W-:Y:S02]  /*95f0*/  IMAD R0, R0, 0x40, R5 ;  /* 0x0000004000007824 */ /* 0x000fe400078e0205 */
[----:B------:R-:W-:Y:S01]  /*9600*/  IMAD.WIDE.U32 R4, R18, UR4, RZ ;  /* 0x0000000412047c25 */ /* 0x000fe2000f8e00ff */
[----:B----4-:R-:W-:-:S03]  /*9610*/  USHF.R.S32.HI UR4, URZ, 0x1f, UR9 ;  /* 0x0000001f3f047899 */ /* 0x010fc60008011409 */
        /* <DEDUP_REMOVED lines=8> */
[----:B-----5:R-:W-:Y:S02]  /*96a0*/  IMAD R10, R20, UR4, RZ ;  /* 0x00000004140a7c24 */ /* 0x020fe4000f8e02ff */
[----:B---3--:R-:W-:Y:S02]  /*96b0*/  IMAD R8, R19, 0x80, R8 ;  /* 0x0000008013087824 */ /* 0x008fe400078e0208 */
[----:B-1----:R-:W-:Y:S01]  /*96c0*/  IMAD R12, R22, UR4, RZ ;  /* 0x00000004160c7c24 */ /* 0x002fe2000f8e02ff */
[----:B------:R-:W-:Y:S01]  /*96d0*/  ULDC.64 UR4, c[0x0][0xbe0] ;  /* 0x0002f80000047ab9 */ /* 0x000fe20000000a00 */
[----:B--2---:R-:W-:-:S02]  /*96e0*/  IMAD R89, R89, R18, UR8 ;  /* 0x0000000859597e24 */ /* 0x004fc4000f8e0212 */
[----:B------:R-:W-:Y:S02]  /*96f0*/  IMAD.IADD R7, R7, 0x1, R9 ;  /* 0x0000000107077824 */ /* 0x000fe400078e0209 */
[----:B------:R-:W-:Y:S02]  /*9700*/  IMAD R11, R21, UR9, R10 ;  /* 0x00000009150b7c24 */ /* 0x000fe4000f8e020a */
[----:B------:R-:W-:-:S04]  /*9710*/  IMAD.WIDE.U32 R4, R20, UR9, R4 ;  /* 0x0000000914047c25 */ /* 0x000fc8000f8e0004 */
[----:B------:R-:W-:-:S04]  /*9720*/  @P0 IMAD.HI.U32 R10, R8, R13, RZ ;  /* 0x0000000d080a0227 */ /* 0x000fc800078e00ff */
        /* <DEDUP_REMOVED lines=8> */
[----:B0-----:R-:W-:Y:S01]  /*97b0*/  @P0 SHF.R.U32.HI R9, RZ, R15, R10 ;  /* 0x0000000fff090219 */ /* 0x001fe2000001160a */
        /* <DEDUP_REMOVED lines=65> */
[C---:B------:R-:W-:Y:S01]  /*9bd0*/  VIADD R0, R19.reuse, 0x8 ;  /* 0x0000000813007836 */ /* 0x040fe20000000000 */
[----:B------:R-:W-:Y:S01]  /*9be0*/  ULDC UR4, c[0x0][0xac8] ;  /* 0x0002b20000047ab9 */ /* 0x000fe20000000800 */
[C---:B---3--:R-:W-:Y:S01]  /*9bf0*/  VIADD R6, R19.reuse, 0x10 ;  /* 0x0000001013067836 */ /* 0x048fe20000000000 */
        /* <DEDUP_REMOVED lines=91> */
.L_x_2082:
[----:B------:R-:W-:Y:S05]  /*a1b0*/  BSYNC B0 ;  /* 0x0000000000007941 */ /* 0x000fea0003800000 */
.L_x_2081:
[----:B------:R-:W-:Y:S01]  /*a1c0*/  ISETP.GE.AND P0, PT, R16, R17, PT ;  /* 0x000000111000720c */ /* 0x000fe20003f06270 */
[----:B0-----:R2:W0:Y:S04]  /*a1d0*/  SHFL.IDX PT, R13, R22, 0x1, 0x1c1f ;  /* 0x003c1f00160d7f89 */ /* 0x00142800000e0000 */
[----:B------:R2:W0:Y:S08]  /*a1e0*/  SHFL.IDX PT, R12, R20, 0x1, 0x1c1f ;  /* 0x003c1f00140c7f89 */ /* 0x00043000000e0000 */
[----:B--2---:R-:W-:Y:S05]  /*a1f0*/  @P0 BRA `(.L_x_2047) ;  /* 0x0000004800100947 */ /* 0x004fea0003800000 */
[----:B------:R-:W-:Y:S01]  /*a200*/  ULDC UR4, c[0x0][0xac8] ;  /* 0x0002b20000047ab9 */ /* 0x000fe20000000800 */
[C---:B------:R-:W-:Y:S01]  /*a210*/  VIADD R0, R19.reuse, 0x8 ;  /* 0x0000000813007836 */ /* 0x040fe20000000000 */
[C---:B------:R-:W-:Y:S01]  /*a220*/  ISETP.GE.AND P0, PT, R19.reuse, UR4, PT ;  /* 0x0000000413007c0c */ /* 0x040fe2000bf06270 */
[C---:B---3--:R-:W-:Y:S01]  /*a230*/  VIADD R4, R19.reuse, 0x10 ;  /* 0x0000001013047836 */ /* 0x048fe20000000000 */
[C---:B------:R-:W-:Y:S01]  /*a240*/  IADD3 R9, R19.reuse, 0x28, RZ ;  /* 0x0000002813097810 */ /* 0x040fe20007ffe0ff */
        /* <DEDUP_REMOVED lines=8> */
[C---:B------:R-:W-:Y:S01]  /*a2d0*/  VIADD R16, R19.reuse, 0x40 ;  /* 0x0000004013107836 */ /* 0x040fe20000000000 */
[----:B------:R-:W-:Y:S01]  /*a2e0*/  ISETP.GE.AND P2, PT, R10, UR4, PT ;  /* 0x000000040a007c0c */ /* 0x000fe2000bf46270 */
[----:B0-----:R-:W-:Y:S01]  /*a2f0*/  @!P0 IMAD.WIDE R2, R19, 0x4, R12 ;  /* 0x0000000413028825 */ /* 0x001fe200078e020c */
[----:B------:R-:W-:-:S03]  /*a300*/  ISETP.GE.AND P1, PT, R11, UR4, PT ;  /* 0x000000040b007c0c */ /* 0x000fc6000bf26270 */
[----:B------:R-:W-:Y:S01]  /*a310*/  @!P5 LEA.HI R0, R0, R0, RZ, 0x1 ;  /* 0x000000000000d211 */ /* 0x000fe200078f08ff */
[----:B------:R0:W-:Y:S01]  /*a320*/  @!P0 ST.E.64 desc[UR42][R2.64], R26 ;  /* 0x0000001a02008985 */ /* 0x0001e2000c101b2a */
[----:B------:R-:W-:Y:S01]  /*a330*/  ISETP.GE.AND P0, PT, R6, UR4, PT ;  /* 0x0000000406007c0c */ /* 0x000fe2000bf06270 */
[C---:B------:R-:W-:Y:S01]  /*a340*/  VIADD R18, R19.reuse, 0x48 ;  /* 0x0000004813127836 */ /* 0x040fe20000000000 */
[----:B------:R-:W-:Y:S01]  /*a350*/  @!P6 LEA.HI R4, R4, R4, RZ, 0x1 ;  /* 0x000000040404e211 */ /* 0x000fe200078f08ff */
[----:B------:R-:W-:Y:S01]  /*a360*/  VIADD R20, R19, 0x70 ;  /* 0x0000007013147836 */ /* 0x000fe20000000000 */
[----:B------:R-:W-:Y:S02]  /*a370*/  @!P5 LOP3.LUT R5, R0, 0xfffffffe, RZ, 0xc0, !PT ;  /* 0xfffffffe0005d812 */ /* 0x000fe400078ec0ff */
[----:B------:R-:W-:Y:S02]  /*a380*/  @!P6 LOP3.LUT R7, R4, 0xfffffffe, RZ, 0xc0, !PT ;  /* 0xfffffffe0407e812 */ /* 0x000fe400078ec0ff */
[----:B------:R-:W-:-:S02]  /*a390*/  @!P4 LEA.HI R8, R8, R8, RZ, 0x1 ;  /* 0x000000080808c211 */ /* 0x000fc400078f08ff */
[----:B------:R-:W-:Y:S02]  /*a3a0*/  @!P3 LEA.HI R0, R9, R9, RZ, 0x1 ;  /* 0x000000090900b211 */ /* 0x000fe400078f08ff */
[----:B------:R-:W-:Y:S01]  /*a3b0*/  @!P2 LEA.HI R10, R10, R10, RZ, 0x1 ;  /* 0x0000000a0a0aa211 */ /* 0x000fe200078f08ff */
[--C-:B0-----:R-:W-:Y:S01]  /*a3c0*/  @!P5 IMAD.WIDE R2, R5, 0x4, R12.reuse ;  /* 0x000000040502d825 */ /* 0x101fe200078e020c */
[----:B------:R-:W-:Y:S02]  /*a3d0*/  @!P0 LEA.HI R6, R6, R6, RZ, 0x1 ;  /* 0x0000000606068211 */ /* 0x000fe400078f08ff */
[----:B----4-:R-:W-:Y:S01]  /*a3e0*/  @!P1 LEA.HI R14, R11, R11, RZ, 0x1 ;  /* 0x0000000b0b0e9211 */ /* 0x010fe200078f08ff */
[----:B------:R-:W-:Y:S01]  /*a3f0*/  @!P6 IMAD.WIDE R4, R7, 0x4, R12 ;  /* 0x000000040704e825 */ /* 0x000fe200078e020c */
[----:B------:R-:W-:Y:S01]  /*a400*/  @!P0 LOP3.LUT R7, R6, 0xfffffffe, RZ, 0xc0, !PT ;  /* 0xfffffffe06078812 */ /* 0x000fe200078ec0ff */
[----:B------:R0:W-:Y:S01]  /*a410*/  @!P5 ST.E.64 desc[UR42][R2.64], R30 ;  /* 0x0000001e0200d985 */ /* 0x0001e2000c101b2a */
[----:B------:R-:W-:-:S02]  /*a420*/  @!P4 LOP3.LUT R9, R8, 0xfffffffe, RZ, 0xc0, !PT ;  /* 0xfffffffe0809c812 */ /* 0x000fc400078ec0ff */
[----:B------:R-:W-:Y:S01]  /*a430*/  @!P3 LOP3.LUT R11, R0, 0xfffffffe, RZ, 0xc0, !PT ;  /* 0xfffffffe000bb812 */ /* 0x000fe200078ec0ff */
[----:B------:R2:W-:Y:S01]  /*a440*/  @!P6 ST.E.64 desc[UR42][R4.64], R34 ;  /* 0x000000220400e985 */ /* 0x0005e2000c101b2a */
[----:B-1----:R-:W-:Y:S01]  /*a450*/  @!P2 LOP3.LUT R15, R10, 0xfffffffe, RZ, 0xc0, !PT ;  /* 0xfffffffe0a0fa812 */ /* 0x002fe200078ec0ff */
[C---:B------:R-:W-:Y:S01]  /*a460*/  VIADD R0, R19.reuse, 0x50 ;  /* 0x0000005013007836 */ /* 0x040fe20000000000 */
[----:B------:R-:W-:Y:S01]  /*a470*/  @!P1 LOP3.LUT R17, R14, 0xfffffffe, RZ, 0xc0, !PT ;  /* 0xfffffffe0e119812 */ /* 0x000fe200078ec0ff */
        /* <DEDUP_REMOVED lines=56> */
.L_x_2080:
[----:B------:R-:W1:Y:S02]  /*a800*/  S2R R0, SR_TID.X ;  /* 0x0000000000007919 */ /* 0x000e640000002100 */
[----:B-1----:R-:W-:-:S05]  /*a810*/  VIADD R2, R0, 0xffffff80 ;  /* 0xffffff8000027836 */ /* 0x002fca0000000000 */
[----:B------:R-:W-:-:S13]  /*a820*/  ISETP.GT.AND P0, PT, R2, 0x7f, PT ;  /* 0x0000007f0200780c */ /* 0x000fda0003f04270 */
[----:B------:R-:W-:Y:S05]  /*a830*/  @P0 BRA `(.L_x_2047) ;  /* 0x0000004000800947 */ /* 0x000fea0003800000 */
[----:B------:R-:W1:Y:S01]  /*a840*/  S2R R3, SR_CTAID.X ;  /* 0x0000000000037919 */ /* 0x000e620000002500 */
[----:B------:R-:W2:Y:S01]  /*a850*/  LDC R6, c[0x0][0xbe8] ;  /* 0x0002fa00ff067b82 */ /* 0x000ea20000000800 */
[----:B------:R-:W-:Y:S01]  /*a860*/  ULDC UR4, c[0x0][0xa88] ;  /* 0x0002a20000047ab9 */ /* 0x000fe20000000800 */
[----:B-1----:R-:W-:Y:S02]  /*a870*/  IMAD R0, R3, 0x80, R0 ;  /* 0x0000008003007824 */ /* 0x002fe400078e0200 */
[----:B--2---:R-:W-:Y:S02]  /*a880*/  IMAD R3, R6, UR4, RZ ;  /* 0x0000000406037c24 */ /* 0x004fe4000f8e02ff */
[----:B------:R-:W-:-:S05]  /*a890*/  VIADD R0, R0, 0xffffff80 ;  /* 0xffffff8000007836 */ /* 0x000fca0000000000 */
[----:B------:R-:W-:-:S13]  /*a8a0*/  ISETP.GE.AND P0, PT, R0, R3, PT ;  /* 0x000000030000720c */ /* 0x000fda0003f06270 */
[----:B------:R-:W-:Y:S05]  /*a8b0*/  @P0 BRA `(.L_x_2047) ;  /* 0x0000004000600947 */ /* 0x000fea0003800000 */
[----:B------:R-:W-:Y:S01]  /*a8c0*/  ISETP.NE.AND P0, PT, R6, 0x1, PT ;  /* 0x000000010600780c */ /* 0x000fe20003f05270 */
[----:B------:R-:W1:Y:S01]  /*a8d0*/  S2UR UR4, SR_CTAID.Z ;  /* 0x00000000000479c3 */ /* 0x000e620000002700 */
[----:B------:R-:W-:Y:S01]  /*a8e0*/  SHF.R.S32.HI R5, RZ, 0x1f, R18 ;  /* 0x0000001fff057819 */ /* 0x000fe20000011412 */
[----:B------:R-:W-:Y:S02]  /*a8f0*/  ULDC.64 UR6, c[0x0][0xbd0] ;  /* 0x0002f40000067ab9 */ /* 0x000fe40000000a00 */
[----:B------:R-:W-:-:S04]  /*a900*/  IMAD.WIDE.U32 R2, R18, UR6, RZ ;  /* 0x0000000612027c25 */ /* 0x000fc8000f8e00ff */
[----:B------:R-:W2:Y:S01]  /*a910*/  LDC.64 R12, c[0x0][0xbd8] ;  /* 0x0002f600ff0c7b82 */ /* 0x000ea20000000a00 */
[----:B------:R-:W-:-:S04]  /*a920*/  IMAD R5, R5, UR6, RZ ;  /* 0x0000000605057c24 */ /* 0x000fc8000f8e02ff */
[----:B------:R-:W-:Y:S02]  /*a930*/  IMAD R5, R18, UR7, R5 ;  /* 0x0000000712057c24 */ /* 0x000fe4000f8e0205 */
[----:B------:R-:W-:Y:S01]  /*a940*/  IMAD.MOV R18, RZ, RZ, -R18 ;  /* 0x000000ffff127224 */ /* 0x000fe200078e0a12 */
[----:B------:R-:W0:Y:S01]  /*a950*/  @P0 LDC R9, c[0x0][0xbec] ;  /* 0x0002fb00ff090b82 */ /* 0x000e220000000800 */
[----:B------:R-:W-:Y:S02]  /*a960*/  IMAD.IADD R3, R3, 0x1, R5 ;  /* 0x0000000103037824 */ /* 0x000fe400078e0205 */
[----:B------:R-:W-:-:S05]  /*a970*/  IMAD.MOV.U32 R5, RZ, RZ, R0 ;  /* 0x000000ffff057224 */ /* 0x000fca00078e0000 */
[----:B------:R-:W3:Y:S01]  /*a980*/  S2UR UR8, SR_CTAID.Y ;  /* 0x00000000000879c3 */ /* 0x000ee20000002600 */
[----:B-1----:R-:W-:-:S07]  /*a990*/  USHF.R.S32.HI UR5, URZ, 0x1f, UR4 ;  /* 0x0000001f3f057899 */ /* 0x002fce0008011404 */
[----:B------:R-:W3:Y:S01]  /*a9a0*/  LDC R7, c[0x0][0xc50] ;  /* 0x00031400ff077b82 */ /* 0x000ee20000000800 */
[C---:B--2---:R-:W-:Y:S02]  /*a9b0*/  IMAD R8, R12.reuse, UR5, RZ ;  /* 0x000000050c087c24 */ /* 0x044fe4000f8e02ff */
[----:B------:R-:W-:-:S04]  /*a9c0*/  IMAD.WIDE.U32 R2, R12, UR4, R2 ;  /* 0x000000040c027c25 */ /* 0x000fc8000f8e0002 */
[----:B------:R-:W-:Y:S01]  /*a9d0*/  IMAD R13, R13, UR4, R8 ;  /* 0x000000040d0d7c24 */ /* 0x000fe2000f8e0208 */
[----:B------:R-:W1:Y:S01]  /*a9e0*/  @P0 LDC R11, c[0x0][0xbf0] ;  /* 0x0002fc00ff0b0b82 */ /* 0x000e620000000800 */
[----:B0-----:R-:W-:Y:S01]  /*a9f0*/  @P0 IMAD.HI.U32 R4, R0, R9, RZ ;  /* 0x0000000900040227 */ /* 0x001fe200078e00ff */
[----:B------:R-:W-:-:S03]  /*aa00*/  ULDC.64 UR4, c[0x0][0xbe0] ;  /* 0x0002f80000047ab9 */ /* 0x000fc60000000a00 */
[----:B------:R-:W-:Y:S02]  /*aa10*/  IMAD.IADD R3, R13, 0x1, R3 ;  /* 0x000000010d037824 */ /* 0x000fe400078e0203 */
[----:B---3--:R-:W-:-:S04]  /*aa20*/  IMAD R9, R7, R18, UR8 ;  /* 0x0000000807097e24 */ /* 0x008fc8000f8e0212 */
[----:B------:R-:W-:Y:S01]  /*aa30*/  IMAD.WIDE.U32 R2, R9, UR4, R2 ;  /* 0x0000000409027c25 */ /* 0x000fe2000f8e0002 */
[----:B-1----:R-:W-:Y:S02]  /*aa40*/  @P0 SHF.R.U32.HI R5, RZ, R11, R4 ;  /* 0x0000000bff050219 */ /* 0x002fe40000011604 */
        /* <DEDUP_REMOVED lines=20> */
.L_x_2045:
        /* <DEDUP_REMOVED lines=18> */
.L_x_2083:
[----:B------:R-:W-:Y:S01]  /*acb0*/  ULDC UR39, c[0x0][0xc50] ;  /* 0x0003140000277ab9 */ /* 0x000fe20000000800 */
[----:B------:R-:W-:Y:S01]  /*acc0*/  UMOV UR36, UR6 ;  /* 0x0000000600247c82 */ /* 0x000fe20008000000 */
[----:B------:R-:W-:-:S11]  /*acd0*/  UISETP.NE.AND UP0, UPT, UR39, 0x1, UPT ;  /* 0x000000012700788c */ /* 0x000fd6000bf05270 */
[----:B------:R-:W-:Y:S01]  /*ace0*/  @UP0 ULDC UR4, c[0x0][0xc54] ;  /* 0x0003150000040ab9 */ /* 0x000fe20000000800 */
[----:B------:R-:W-:Y:S01]  /*acf0*/  @UP0 ULDC UR7, c[0x0][0xc58] ;  /* 0x0003160000070ab9 */ /* 0x000fe20000000800 */
[----:B------:R-:W-:-:S04]  /*ad00*/  UIMAD.WIDE.U32 UR4, UR6, UR4, URZ ;  /* 0x00000004060472a5 */ /* 0x000fc8000f8e003f */
[----:B------:R-:W-:-:S12]  /*ad10*/  @UP0 USHF.R.U32.HI UR36, URZ, UR7, UR5 ;  /* 0x000000073f240299 */ /* 0x000fd80008011605 */
.L_x_2084:
        /* <DEDUP_REMOVED lines=10> */
[----:B------:R-:W-:Y:S01]  /*adc0*/  UISETP.NE.AND UP1, UPT, UR5, 0x1, UPT ;  /* 0x000000010500788c */ /* 0x000fe2000bf25270 */
[----:B------:R1:W-:Y:S01]  /*add0*/  STL [R1+0xc], RZ ;  /* 0x00000cff01007387 */ /* 0x0003e20000100800 */
[----:B------:R-:W-:Y:S01]  /*ade0*/  UISETP.NE.U32.AND UP0, UPT, UR6, URZ, UPT ;  /* 0x0000003f0600728c */ /* 0x000fe2000bf05070 */
[----:B------:R-:W-:Y:S02]  /*adf0*/  ULDC UR5, c[0x0][0x288] ;  /* 0x0000a20000057ab9 */ /* 0x000fe40000000800 */
[----:B------:R-:W-:Y:S01]  /*ae00*/  ULDC UR6, c[0x0][0x424] ;  /* 0x0001090000067ab9 */ /* 0x000fe20000000800 */
[----:B------:R-:W-:Y:S02]  /*ae10*/  UISETP.NE.AND.EX UP0, UPT, UR7, URZ, UPT, UP0 ;  /* 0x0000003f0700728c */ /* 0x000fe4000bf05300 */
[----:B------:R-:W-:-:S02]  /*ae20*/  UIADD3 UR10, -UR5, 0x80, URZ ;  /* 0x00000080050a7890 */ /* 0x000fc4000fffe13f */
[----:B------:R-:W-:Y:S01]  /*ae30*/  USEL UR7, UR6, 0x1, UP0 ;  /* 0x0000000106077887 */ /* 0x000fe20008000000 */
[----:B------:R-:W-:-:S03]  /*ae40*/  ULDC UR9, c[0x0][0x2f0] ;  /* 0x0000bc0000097ab9 */ /* 0x000fc60000000800 */
[----:B------:R-:W-:Y:S02]  /*ae50*/  UIMAD UR10, UR7, UR9, UR10 ;  /* 0x00000009070a72a4 */ /* 0x000fe4000f8e020a */
[----:B------:R-:W-:Y:S02]  /*ae60*/  UIMAD UR7, UR7, UR9, 0x7f ;  /* 0x0000007f070774a4 */ /* 0x000fe4000f8e0209 */
[----:B0-----:R-:W-:-:S03]  /*ae70*/  ULEA UR8, UR4, 0x7f, 0x7 ;  /* 0x0000007f04087891 */ /* 0x001fc6000f8e383f */
[----:B------:R-:W-:Y:S02]  /*ae80*/  @UP1 ULDC UR4, c[0x0][0x44c] ;  /* 0x0001130000041ab9 */ /* 0x000fe40000000800 */
[----:B------:R-:W-:Y:S02]  /*ae90*/  UIMAD.WIDE.U32 UR4, UR8, UR4, URZ ;  /* 0x00000004080472a5 */ /* 0x000fe4000f8e003f */
[----:B------:R-:W-:Y:S01]  /*aea0*/  UMOV UR6, UR8 ;  /* 0x0000000800067c82 */ /* 0x000fe20008000000 */
[----:B------:R-:W-:Y:S02]  /*aeb0*/  @UP1 ULDC UR8, c[0x0][0x450] ;  /* 0x0001140000081ab9 */ /* 0x000fe40000000800 */
[----:B------:R-:W-:Y:S02]  /*aec0*/  @UP1 USHF.R.U32.HI UR6, URZ, UR8, UR5 ;  /* 0x000000083f061299 */ /* 0x000fe40008011605 */
[----:B------:R-:W-:Y:S02]  /*aed0*/  USHF.R.S32.HI UR5, URZ, 0x1f, UR7 ;  /* 0x0000001f3f057899 */ /* 0x000fe40008011407 */
[----:B------:R-:W-:-:S02]  /*aee0*/  UIADD3 UR6, UR10, UR6, URZ ;  /* 0x000000060a067290 */ /* 0x000fc4000fffe03f */
[----:B------:R-:W-:Y:S02]  /*aef0*/  ULEA.HI UR5, UR5, UR7, URZ, 0x7 ;  /* 0x0000000705057291 */ /* 0x000fe4000f8f383f */
[----:B------:R-:W-:Y:S02]  /*af00*/  USHF.R.S32.HI UR4, URZ, 0x1f, UR6 ;  /* 0x0000001f3f047899 */ /* 0x000fe40008011406 */
[----:B------:R-:W-:Y:S02]  /*af10*/  USHF.R.S32.HI UR5, URZ, 0x7, UR5 ;  /* 0x000000073f057899 */ /* 0x000fe40008011405 */
[----:B------:R-:W-:-:S04]  /*af20*/  ULEA.HI UR4, UR4, UR6, URZ, 0x7 ;  /* 0x0000000604047291 */ /* 0x000fc8000f8f383f */
[----:B------:R-:W-:-:S04]  /*af30*/  USHF.R.S32.HI UR4, URZ, 0x7, UR4 ;  /* 0x000000073f047899 */ /* 0x000fc80008011404 */
[----:B------:R-:W-:-:S04]  /*af40*/  UISETP.LT.AND UP0, UPT, UR5, UR4, UPT ;  /* 0x000000040500728c */ /* 0x000fc8000bf01270 */
[----:B------:R-:W-:Y:S02]  /*af50*/  USEL UR40, UR5, UR4, UP0 ;  /* 0x0000000405287287 */ /* 0x000fe40008000000 */
[----:B------:R-:W-:Y:S02]  /*af60*/  USHF.R.U32.HI UR5, URZ, 0x10, UR39 ;  /* 0x000000103f057899 */ /* 0x000fe40008011627 */
[----:B------:R-:W-:Y:S02]  /*af70*/  UISETP.GE.AND UP1, UPT, UR40, 0x1, UPT ;  /* 0x000000012800788c */ /* 0x000fe4000bf26270 */
[----:B------:R-:W-:Y:S02]  /*af80*/  UISETP.NE.AND UP0, UPT, UR5, URZ, UPT ;  /* 0x0000003f0500728c */ /* 0x000fe4000bf05270 */
[----:B------:R-:W-:Y:S02]  /*af90*/  ULOP3.LUT UR39, UR39, 0xffff, URZ, 0xc0, !UPT ;  /* 0x0000ffff27277892 */ /* 0x000fe4000f8ec03f */
[----:B------:R-:W-:-:S07]  /*afa0*/  PLOP3.LUT P0, PT, PT, PT, UP1, 0x80, 0x0 ;  /* 0x000000000000781c */ /* 0x000fce0003f0f018 */
[----:B------:R-:W-:-:S06]  /*afb0*/  @!UP0 ULDC UR5, c[0x0][0x9f0] ;  /* 0x00027c0000058ab9 */ /* 0x000fcc0000000800 */
[----:B-1----:R-:W-:Y:S05]  /*afc0*/  @!P0 BRA `(.L_x_2086) ;  /* 0x0000000000708947 */ /* 0x002fea0003800000 */
[----:B------:R-:W-:Y:S01]  /*afd0*/  IMAD.U32 R6, RZ, RZ, UR5 ;  /* 0x00000005ff067e24 */ /* 0x000fe2000f8e00ff */
[----:B------:R-:W-:-:S04]  /*afe0*/  UIADD3 UR4, UR5, -0x1, UR40 ;  /* 0xffffffff05047890 */ /* 0x000fc8000fffe028 */
[-C--:B------:R-:W-:Y:S02]  /*aff0*/  IABS R0, R6.reuse ;  /* 0x0000000600007213 */ /* 0x080fe40000000000 */
[----:B------:R-:W-:Y:S02]  /*b000*/  IABS R6, R6 ;  /* 0x0000000600067213 */ /* 0x000fe40000000000 */
[----:B------:R-:W0:Y:S08]  /*b010*/  I2F.RP R4, R0 ;  /* 0x0000000000047306 */ /* 0x000e300000209400 */
[----:B0-----:R-:W0:Y:S02]  /*b020*/  MUFU.RCP R4, R4 ;  /* 0x0000000400047308 */ /* 0x001e240000001000 */
[----:B0-----:R-:W-:-:S06]  /*b030*/  VIADD R2, R4, 0xffffffe ;  /* 0x0ffffffe04027836 */ /* 0x001fcc0000000000 */
        /* <DEDUP_REMOVED lines=21> */
.L_x_2086:
        /* <DEDUP_REMOVED lines=32> */
.L_x_2087:
        /* <DEDUP_REMOVED lines=20> */
.L_x_2089:
        /* <DEDUP_REMOVED lines=15> */
.L_x_2088:
[----:B------:R-:W0:Y:S02]  /*b5c0*/  LDC.64 R2, c[0x0][0x9f8] ;  /* 0x00027e00ff027b82 */ /* 0x000e240000000a00 */
[----:B0-----:R-:W-:-:S04]  /*b5d0*/  ISETP.NE.U32.AND P0, PT, R2, RZ, PT ;  /* 0x000000ff0200720c */ /* 0x001fc80003f05070 */
[----:B------:R-:W-:-:S13]  /*b5e0*/  ISETP.NE.AND.EX P0, PT, R3, RZ, PT, P0 ;  /* 0x000000ff0300720c */ /* 0x000fda0003f05300 */
[----:B------:R-:W0:Y:S02]  /*b5f0*/  @P0 LDC.64 R2, c[0x0][0x9f8] ;  /* 0x00027e00ff020b82 */ /* 0x000e240000000a00 */
[----:B0-----:R-:W-:-:S05]  /*b600*/  @P0 IMAD.WIDE R2, R18, 0x4, R2 ;  /* 0x0000000412020825 */ /* 0x001fca00078e0202 */
[----:B------:R0:W2:Y:S01]  /*b610*/  @P0 LDG.E R18, desc[UR42][R2.64] ;  /* 0x0000002a02120981 */ /* 0x0000a2000c1e1900 */
[----:B------:R-:W-:Y:S01]  /*b620*/  UMOV UR4, 0xffffffff ;  /* 0xffffffff00047882 */ /* 0x000fe20000000000 */
[----:B------:R-:W-:Y:S01]  /*b630*/  VIADD R17, R17, 0xffffffff ;  /* 0xffffffff11117836 */ /* 0x000fe20000000000 */
[----:B------:R-:W1:Y:S01]  /*b640*/  S2R R16, SR_TID.X ;  /* 0x0000000000107919 */ /* 0x000e620000002100 */
[----:B0-----:R-:W0:Y:S02]  /*b650*/  LDC.64 R2, c[0x0][0x418] ;  /* 0x00010600ff027b82 */ /* 0x001e240000000a00 */
[----:B0-----:R-:W-:Y:S02]  /*b660*/  ISETP.NE.U32.AND P0, PT, R2, RZ, PT ;  /* 0x000000ff0200720c */ /* 0x001fe40003f05070 */
[----:B-1----:R-:W-:Y:S02]  /*b670*/  SHF.R.U32.HI R0, RZ, 0x5, R16 ;  /* 0x00000005ff007819 */ /* 0x002fe40000011610 */
[----:B------:R-:W-:-:S02]  /*b680*/  ISETP.NE.AND.EX P1, PT, R3, RZ, PT, P0 ;  /* 0x000000ff0300720c */ /* 0x000fc40003f25300 */
[----:B------:R-:W-:Y:S02]  /*b690*/  LOP3.LUT R0, R0, 0x3, RZ, 0xc0, !PT ;  /* 0x0000000300007812 */ /* 0x000fe400078ec0ff */
[----:B------:R-:W-:-:S05]  /*b6a0*/  P2R R4, PR, RZ, 0x2 ;  /* 0x00000002ff047803 */ /* 0x000fca0000000000 */
[----:B------:R0:W-:Y:S01]  /*b6b0*/  STL [R1+0x4], R4 ;  /* 0x0000040401007387 */ /* 0x0001e20000100800 */
[----:B--2---:R-:W-:Y:S02]  /*b6c0*/  SHF.R.S32.HI R19, RZ, 0x1f, R18 ;  /* 0x0000001fff137819 */ /* 0x004fe40000011412 */
[----:B------:R-:W-:Y:S01]  /*b6d0*/  SEL R16, R18, RZ, !P1 ;  /* 0x000000ff12107207 */ /* 0x000fe20004800000 */
[----:B0-----:R-:W-:Y:S06]  /*b6e0*/  BRA.DIV UR4, `(.L_x_2090) ;  /* 0x0000003604847947 */ /* 0x001fec000b800000 */
[----:B------:R0:W1:Y:S02]  /*b6f0*/  SHFL.IDX PT, R14, R0, RZ, 0x1f ;  /* 0x00001fff000e7589 */ /* 0x00006400000e0000 */
.L_x_2170:
[----:B------:R-:W-:Y:S02]  /*b700*/  PLOP3.LUT P2, PT, PT, PT, PT, 0x8, 0x0 ;  /* 0x000000000000781c */ /* 0x000fe40003f4e170 */
[----:B-1----:R-:W-:Y:S02]  /*b710*/  ISETP.NE.AND P0, PT, R14, RZ, PT ;  /* 0x000000ff0e00720c */ /* 0x002fe40003f05270 */
[----:B0-----:R-:W-:-:S05]  /*b720*/  P2R R0, PR, RZ, 0x4 ;  /* 0x00000004ff007803 */ /* 0x001fca0000000000 */
[----:B------:R0:W-:Y:S06]  /*b730*/  STL [R1], R0 ;  /* 0x0000000001007387 */ /* 0x0001ec0000100800 */
[----:B------:R-:W-:Y:S05]  /*b740*/  @P0 BRA `(.L_x_2091) ;  /* 0x0000000400100947 */ /* 0x000fea0003800000 */
[----:B------:R-:W-:-:S03]  /*b750*/  UMOV UR4, 0xffffffff ;  /* 0xffffffff00047882 */ /* 0x000fc60000000000 */
[----:B------:R-:W-:Y:S05]  /*b760*/  BRA.DIV UR4, `(.L_x_2092) ;  /* 0x0000003604847947 */ /* 0x000fea000b800000 */
[----:B------:R-:W-:-:S13]  /*b770*/  ELECT P6, URZ, PT ;  /* 0x00000000003f782f */ /* 0x000fda00038c0000 */
.L_x_2173:
[----:B------:R-:W-:Y:S05]  /*b780*/  @!P6 BRA `(.L_x_2091) ;  /* 0x000000040000e947 */ /* 0x000fea0003800000 */
[----:B------:R-:W-:Y:S01]  /*b790*/  IMAD.MOV.U32 R16, RZ, RZ, R18 ;  /* 0x000000ffff107224 */ /* 0x000fe200078e0012 */
[----:B------:R-:W-:Y:S06]  /*b7a0*/  @!P1 BRA `(.L_x_2093) ;  /* 0x0000000000489947 */ /* 0x000fec0003800000 */
[----:B------:R-:W1:Y:S01]  /*b7b0*/  LDC R6, c[0x0][0x43c] ;  /* 0x00010f00ff067b82 */ /* 0x000e620000000800 */
[----:B0-----:R-:W-:Y:S01]  /*b7c0*/  IMAD.MOV.U32 R0, RZ, RZ, R17 ;  /* 0x000000ffff007224 */ /* 0x001fe200078e0011 */
[----:B------:R-:W-:Y:S02]  /*b7d0*/  ULDC.64 UR4, c[0x0][0x428] ;  /* 0x00010a0000047ab9 */ /* 0x000fe40000000a00 */
[----:B------:R-:W-:-:S04]  /*b7e0*/  IMAD R7, R19, UR4, RZ ;  /* 0x0000000413077c24 */ /* 0x000fc8000f8e02ff */
[----:B------:R-:W-:Y:S01]  /*b7f0*/  IMAD R7, R18, UR5, R7 ;  /* 0x0000000512077c24 */ /* 0x000fe2000f8e0207 */
[----:B-1----:R-:W-:-:S13]  /*b800*/  ISETP.NE.AND P0, PT, R6, 0x1, PT ;  /* 0x000000010600780c */ /* 0x002fda0003f05270 */
[----:B------:R-:W0:Y:S02]  /*b810*/  @P0 LDC.64 R4, c[0x0][0x440] ;  /* 0x00011000ff040b82 */ /* 0x000e240000000a00 */
[----:B0-----:R-:W-:-:S05]  /*b820*/  @P0 IMAD.HI.U32 R4, R17, R4, RZ ;  /* 0x0000000411040227 */ /* 0x001fca00078e00ff */
[----:B------:R-:W-:-:S04]  /*b830*/  @P0 SHF.R.U32.HI R0, RZ, R5, R4 ;  /* 0x00000005ff000219 */ /* 0x000fc80000011604 */
[--C-:B------:R-:W-:Y:S01]  /*b840*/  SHF.R.S32.HI R5, RZ, 0x1f, R0.reuse ;  /* 0x0000001fff057819 */ /* 0x100fe20000011400 */
[----:B------:R-:W-:-:S04]  /*b850*/  IMAD.MOV.U32 R4, RZ, RZ, R0 ;  /* 0x000000ffff047224 */ /* 0x000fc800078e0000 */
[----:B------:R-:W-:-:S04]  /*b860*/  IMAD.WIDE.U32 R4, R18, UR4, R4 ;  /* 0x0000000412047c25 */ /* 0x000fc8000f8e0004 */
[----:B------:R-:W-:Y:S01]  /*b870*/  IMAD.IADD R5, R5, 0x1, R7 ;  /* 0x0000000105057824 */ /* 0x000fe200078e0207 */
[----:B------:R-:W-:-:S04]  /*b880*/  LEA R2, P0, R4, R2, 0x2 ;  /* 0x0000000204027211 */ /* 0x000fc800078010ff */
[----:B------:R-:W-:-:S05]  /*b890*/  LEA.HI.X R3, R4, R3, R5, 0x2, P0 ;  /* 0x0000000304037211 */ /* 0x000fca00000f1405 */
[----:B------:R1:W5:Y:S01]  /*b8a0*/  LDG.E R16, desc[UR42][R2.64] ;  /* 0x0000002a02107981 */ /* 0x000362000c1e1900 */
[----:B------:R-:W-:-:S04]  /*b8b0*/  IMAD.MOV R0, RZ, RZ, -R0 ;  /* 0x000000ffff007224 */ /* 0x000fc800078e0a00 */
[----:B------:R-:W-:-:S07]  /*b8c0*/  IMAD R17, R6, R0, R17 ;  /* 0x0000000006117224 */ /* 0x000fce00078e0211 */
.L_x_2093:
[----:B0-----:R-:W-:Y:S01]  /*b8d0*/  IMAD.MOV.U32 R0, RZ, RZ, 0x1 ;  /* 0x00000001ff007424 */ /* 0x001fe200078e00ff */
[----:B------:R-:W1:Y:S04]  /*b8e0*/  S2R R8, SR_TID.X ;  /* 0x0000000000087919 */ /* 0x000e680000002100 */
[----:B------:R-:W-:-:S04]  /*b8f0*/  SHF.L.U32 R0, R0, 0x1f, RZ ;  /* 0x0000001f00007819 */ /* 0x000fc800000006ff */
[----:B------:R-:W0:Y:S01]  /*b900*/  SYNCS.PHASECHK.TRANS64.TRYWAIT P0, [UR38+0x34840], R0 ;  /* 0x03484000ff0075a7 */ /* 0x000e220008000166 */
[----:B-1----:R-:W-:-:S04]  /*b910*/  LOP3.LUT R2, R8, 0x7f, RZ, 0xc0, !PT ;  /* 0x0000007f08027812 */ /* 0x002fc800078ec0ff */
[----:B------:R-:W-:Y:S01]  /*b920*/  ISETP.NE.AND P1, PT, R2, RZ, PT ;  /* 0x000000ff0200720c */ /* 0x000fe20003f25270 */
[----:B0-----:R-:W-:-:S12]  /*b930*/  @!P0 BRA `(.L_x_2094) ;  /* 0x0000003400308947 */ /* 0x001fd80003800000 */
.L_x_2174:
[----:B------:R-:W-:Y:S05]  /*b940*/  @P1 BRA `(.L_x_2095) ;  /* 0x0000000000181947 */ /* 0x000fea0003800000 */
[----:B------:R-:W1:Y:S01]  /*b950*/  S2R R2, SR_TID.X ;  /* 0x0000000000027919 */ /* 0x000e620000002100 */
[----:B0-----:R-:W-:-:S04]  /*b960*/  IMAD.MOV.U32 R0, RZ, RZ, 0xc000 ;  /* 0x0000c000ff007424 */ /* 0x001fc800078e00ff */
[----:B------:R2:W-:Y:S01]  /*b970*/  SYNCS.ARRIVE.TRANS64 RZ, [UR38+0x34830], R0 ;  /* 0x03483000ffff79a7 */ /* 0x0005e20008000026 */
[----:B-1----:R-:W-:-:S13]  /*b980*/  LOP3.LUT P0, RZ, R2, 0x1f, RZ, 0xc0, !PT ;  /* 0x0000001f02ff7812 */ /* 0x002fda000780c0ff */
[----:B--2---:R-:W-:Y:S05]  /*b990*/  @!P0 BRA `(.L_x_2095) ;  /* 0x0000000000048947 */ /* 0x004fea0003800000 */
[----:B------:R-:W-:Y:S01]  /*b9a0*/  BPT.TRAP 0x1 ;  /* 0x000000040000795c */ /* 0x000fe20000300000 */
.L_x_2095:
[----:B------:R-:W-:Y:S01]  /*b9b0*/  R2UR UR11, R17 ;  /* 0x00000000110b72ca */ /* 0x000fe200000e0000 */
[----:B------:R-:W-:Y:S01]  /*b9c0*/  ULDC.64 UR4, c[0x0][0x198] ;  /* 0x0000660000047ab9 */ /* 0x000fe20000000a00 */
[----:B-----5:R-:W-:Y:S01]  /*b9d0*/  R2UR UR13, R16 ;  /* 0x00000000100d72ca */ /* 0x020fe200000e0000 */
[----:B------:R-:W-:Y:S01]  /*b9e0*/  UIADD3 UR4, UP0, UR4, 0x370, URZ ;  /* 0x0000037004047890 */ /* 0x000fe2000ff1e03f */
[----:B------:R-:W-:Y:S01]  /*b9f0*/  PLOP3.LUT P0, PT, PT, PT, PT, 0x80, 0x0 ;  /* 0x000000000000781c */ /* 0x000fe20003f0f070 */
[----:B------:R-:W-:Y:S02]  /*ba00*/  UIADD3 UR8, UR38, 0x1c400, URZ ;  /* 0x0001c40026087890 */ /* 0x000fe4000fffe03f */
[----:B------:R-:W-:Y:S01]  /*ba10*/  UIADD3 UR9, UR38, 0x34830, URZ ;  /* 0x0003483026097890 */ /* 0x000fe2000fffe03f */
[----:B0-----:R-:W-:Y:S01]  /*ba20*/  P2R R0, PR, RZ, 0x1 ;  /* 0x00000001ff007803 */ /* 0x001fe20000000000 */
[----:B------:R-:W-:Y:S02]  /*ba30*/  UIADD3.X UR5, URZ, UR5, URZ, UP0, !UPT ;  /* 0x000000053f057290 */ /* 0x000fe400087fe43f */
[----:B------:R-:W-:-:S02]  /*ba40*/  UIADD3 UR16, UR38, 0x20400, URZ ;  /* 0x0002040026107890 */ /* 0x000fc4000fffe03f */
[----:B------:R-:W-:Y:S01]  /*ba50*/  USHF.L.U32 UR11, UR11, 0x7, URZ ;  /* 0x000000070b0b7899 */ /* 0x000fe2000800063f */
[----:B------:R1:W-:Y:S01]  /*ba60*/  STL [R1], R0 ;  /* 0x0000000001007387 */ /* 0x0003e20000100800 */
        /* <DEDUP_REMOVED lines=15> */
[----:B------:R1:W-:Y:S01]  /*bb60*/  UTMALDG.4D [UR16], [UR4], desc[UR6] ;  /* 0x00000610040075b4 */ /* 0x0003e20008019000 */
[----:B------:R1:W-:Y:S02]  /*bb70*/  UTMALDG.4D [UR32], [UR4], desc[UR6] ;  /* 0x00000620040075b4 */ /* 0x0003e40008019000 */
[----:B-1----:R-:W-:Y:S01]  /*bb80*/  NOP ;  /* 0x0000000000007918 */ /* 0x002fe20000000000 */
.L_x_2091:
        /* <DEDUP_REMOVED lines=21> */
[----:B01----:R-:W-:Y:S05]  /*bce0*/  CALL.ABS.NOINC R2 ;  /* 0x0000000002007343 */ /* 0x003fea0003c00000 */
.L_x_2096:
[----:B------:R-:W1:Y:S01]  /*bcf0*/  S2R R4, SR_CTAID.Z ;  /* 0x0000000000047919 */ /* 0x000e620000002700 */
[----:B------:R-:W2:Y:S01]  /*bd00*/  LDC R8, c[0x0][0x448] ;  /* 0x00011200ff087b82 */ /* 0x000ea20000000800 */
[----:B------:R-:W-:Y:S01]  /*bd10*/  USHF.R.S32.HI UR4, URZ, 0x1f, UR36 ;  /* 0x0000001f3f047899 */ /* 0x000fe20008011424 */
[----:B------:R-:W3:Y:S01]  /*bd20*/  S2R R12, SR_TID.X ;  /* 0x00000000000c7919 */ /* 0x000ee20000002100 */
[----:B------:R-:W-:Y:S02]  /*bd30*/  ULDC.64 UR8, c[0x0][0x2d8] ;  /* 0x0000b60000087ab9 */ /* 0x000fe40000000a00 */
[----:B------:R-:W-:Y:S01]  /*bd40*/  UIMAD UR6, UR4, UR8, URZ ;  /* 0x00000008040672a4 */ /* 0x000fe2000f8e023f */
[----:B------:R-:W4:Y:S02]  /*bd50*/  S2R R9, SR_CTAID.X ;  /* 0x0000000000097919 */ /* 0x000f240000002500 */
[----:B------:R-:W0:Y:S01]  /*bd60*/  LDC.64 R2, c[0x0][0x2e0] ;  /* 0x0000b800ff027b82 */ /* 0x000e220000000a00 */
[----:B------:R-:W-:-:S02]  /*bd70*/  UIMAD.WIDE.U32 UR4, UR36, UR8, URZ ;  /* 0x00000008240472a5 */ /* 0x000fc4000f8e003f */
[----:B------:R-:W-:-:S04]  /*bd80*/  UIMAD UR6, UR36, UR9, UR6 ;  /* 0x00000009240672a4 */ /* 0x000fc8000f8e0206 */
[----:B------:R-:W-:Y:S01]  /*bd90*/  UIADD3 UR5, UR5, UR6, URZ ;  /* 0x0000000605057290 */ /* 0x000fe2000fffe03f */
[----:B--2---:R-:W-:Y:S02]  /*bda0*/  ISETP.NE.AND P0, PT, R8, 0x1, PT ;  /* 0x000000010800780c */ /* 0x004fe40003f05270 */
[----:B-1----:R-:W-:Y:S02]  /*bdb0*/  SHF.R.S32.HI R5, RZ, 0x1f, R4 ;  /* 0x0000001fff057819 */ /* 0x002fe40000011404 */
[----:B---3--:R-:W-:-:S03]  /*bdc0*/  LOP3.LUT R11, R12, 0x7f, RZ, 0xc0, !PT ;  /* 0x0000007f0c0b7812 */ /* 0x008fc600078ec0ff */
[----:B0-----:R-:W-:Y:S01]  /*bdd0*/  IMAD R0, R5, R2, RZ ;  /* 0x0000000205007224 */ /* 0x001fe200078e02ff */
[----:B------:R-:W-:-:S03]  /*bde0*/  SHF.R.U32.HI R6, RZ, 0x3, R11 ;  /* 0x00000003ff067819 */ /* 0x000fc6000001160b */
[C---:B------:R-:W-:Y:S02]  /*bdf0*/  IMAD R5, R4.reuse, R3, R0 ;  /* 0x0000000304057224 */ /* 0x040fe400078e0200 */
[----:B------:R-:W-:Y:S01]  /*be00*/  IMAD.WIDE.U32 R2, R4, R2, UR4 ;  /* 0x0000000404027e25 */ /* 0x000fe2000f8e0002 */
[----:B------:R-:W0:Y:S01]  /*be10*/  @P0 LDC R0, c[0x0][0x450] ;  /* 0x00011400ff000b82 */ /* 0x000e220000000800 */
[----:B------:R-:W-:Y:S02]  /*be20*/  ULDC.64 UR4, c[0x0][0x2d0] ;  /* 0x0000b40000047ab9 */ /* 0x000fe40000000a00 */
[----:B------:R-:W-:Y:S02]  /*be30*/  IMAD.IADD R3, R3, 0x1, R5 ;  /* 0x0000000103037824 */ /* 0x000fe400078e0205 */
[----:B------:R-:W-:-:S03]  /*be40*/  IMAD.SHL.U32 R5, R12, 0x10, RZ ;  /* 0x000000100c057824 */ /* 0x000fc600078e00ff */
[----:B------:R-:W1:Y:S02]  /*be50*/  @P0 LDC R4, c[0x0][0x44c] ;  /* 0x00011300ff040b82 */ /* 0x000e640000000800 */
[----:B------:R-:W-:-:S05]  /*be60*/  LOP3.LUT R10, R6, 0x70, R5, 0xf8, !PT ;  /* 0x00000070060a7812 */ /* 0x000fca00078ef805 */
[----:B----4-:R-:W-:-:S04]  /*be70*/  IMAD R5, R9, 0x80, R10 ;  /* 0x0000008009057824 */ /* 0x010fc800078e020a */
[----:B-1----:R-:W-:-:S04]  /*be80*/  @P0 IMAD.HI.U32 R7, R5, R4, RZ ;  /* 0x0000000405070227 */ /* 0x002fc800078e00ff */
[----:B------:R-:W-:Y:S01]  /*be90*/  IMAD.MOV.U32 R4, RZ, RZ, R5 ;  /* 0x000000ffff047224 */ /* 0x000fe200078e0005 */
[----:B0-----:R-:W-:Y:S01]  /*bea0*/  @P0 SHF.R.U32.HI R4, RZ, R0, R7 ;  /* 0x00000000ff040219 */ /* 0x001fe20000011607 */
[----:B------:R-:W-:-:S04]  /*beb0*/  IMAD.SHL.U32 R7, R11, 0x8, RZ ;  /* 0x000000080b077824 */ /* 0x000fc800078e00ff */
        /* <DEDUP_REMOVED lines=14> */
[----:B------:R-:W-:Y:S01]  /*bfa0*/  IMAD.IADD R5, R3, 0x1, R4 ;  /* 0x0000000103057824 */ /* 0x000fe200078e0204 */
[----:B------:R-:W-:-:S04]  /*bfb0*/  ULDC UR4, c[0x0][0x2b8] ;  /* 0x0000ae0000047ab9 */ /* 0x000fc80000000800 */
[----:B------:R-:W-:Y:S02]  /*bfc0*/  LEA.HI.X R5, R2, UR5, R5, 0x1, P0 ;  /* 0x0000000502057c11 */ /* 0x000fe400080f0c05 */
[----:B------:R-:W-:-:S04]  /*bfd0*/  SHF.L.U32 R2, R12, 0x3, RZ ;  /* 0x000000030c027819 */ /* 0x000fc800000006ff */
        /* <DEDUP_REMOVED lines=14> */
[----:B------:R-:W-:Y:S02]  /*c0c0*/  IMAD R6, R9, 0x80, R6 ;  /* 0x0000008009067824 */ /* 0x000fe400078e0206 */
[----:B------:R-:W0:Y:S01]  /*c0d0*/  SHFL.IDX PT, R3, R0, RZ, 0x181f ;  /* 0x00181fff00037589 */ /* 0x000e2200000e0000 */
[----:B------:R-:W-:Y:S02]  /*c0e0*/  IMAD R4, R8, UR4, RZ ;  /* 0x0000000408047c24 */ /* 0x000fe4000f8e02ff */
[C---:B------:R-:W-:Y:S01]  /*c0f0*/  VIADD R9, R6.reuse, 0x10 ;  /* 0x0000001006097836 */ /* 0x040fe20000000000 */
[----:B------:R-:W1:Y:S02]  /*c100*/  SHFL.IDX PT, R8, R5, 0x1, 0x181f ;  /* 0x00381f0005087f89 */ /* 0x000e6400000e0000 */
[----:B------:R-:W-:-:S02]  /*c110*/  ISETP.GE.AND P3, PT, R6, R4, PT ;  /* 0x000000040600720c */ /* 0x000fc40003f66270 */
[----:B------:R-:W2:Y:S11]  /*c120*/  SHFL.IDX PT, R14, R0, 0x1, 0x181f ;  /* 0x00381f00000e7f89 */ /* 0x000eb600000e0000 */
[----:B------:R-:W-:-:S02]  /*c130*/  @!P3 LEA R21, R7, UR38, 0x1 ;  /* 0x000000260715bc11 */ /* 0x000fc4000f8e08ff */
[----:B0-----:R-:W-:-:S04]  /*c140*/  LOP3.LUT R3, R3, R2, RZ, 0x3c, !PT ;  /* 0x0000000203037212 */ /* 0x001fc800078e3cff */
[----:B------:R-:W-:-:S04]  /*c150*/  LOP3.LUT R2, R3, R2, RZ, 0x3c, !PT ;  /* 0x0000000203027212 */ /* 0x000fc800078e3cff */
[----:B------:R-:W-:-:S03]  /*c160*/  LOP3.LUT R3, R3, R2, RZ, 0x3c, !PT ;  /* 0x0000000203037212 */ /* 0x000fc600078e3cff */
[----:B------:R-:W-:-:S05]  /*c170*/  @!P3 IMAD.WIDE.U32 R2, R10, 0x2, R2 ;  /* 0x000000020a02b825 */ /* 0x000fca00078e0002 */
[----:B------:R-:W-:Y:S04]  /*c180*/  @!P3 LDGSTS.E.BYPASS.LTC128B.128 [R21+0x10400], desc[UR42][R2.64], !P2 ;  /* 0x104000000215bfae */ /* 0x000fe8000d101d6a */
[----:B------:R-:W-:Y:S04]  /*c190*/  @!P3 LDGSTS.E.BYPASS.LTC128B.128 [R21+0x14400], desc[UR42][R2.64+0x80], !P0 ;  /* 0x144000800215bfae */ /* 0x000fe8000c101d6a */
[----:B------:R0:W-:Y:S01]  /*c1a0*/  @!P3 LDGSTS.E.BYPASS.LTC128B.128 [R21+0x18400], desc[UR42][R2.64+0x100], !P1 ;  /* 0x184001000215bfae */ /* 0x0001e2000c901d6a */
[----:B------:R-:W-:Y:S01]  /*c1b0*/  ISETP.GE.AND P3, PT, R9, R4, PT ;  /* 0x000000040900720c */ /* 0x000fe20003f66270 */
[----:B-1----:R-:W-:-:S02]  /*c1c0*/  IMAD.MOV.U32 R9, RZ, RZ, R8 ;  /* 0x000000ffff097224 */ /* 0x002fc400078e0008 */
[----:B--2---:R-:W-:Y:S02]  /*c1d0*/  IMAD.MOV.U32 R8, RZ, RZ, R14 ;  /* 0x000000ffff087224 */ /* 0x004fe400078e000e */
[----:B------:R-:W-:Y:S04]  /*c1e0*/  SHFL.IDX PT, R14, R0, 0x2, 0x181f ;  /* 0x00581f00000e7f89 */ /* 0x000fe800000e0000 */
[----:B0-----:R-:W0:Y:S01]  /*c1f0*/  SHFL.IDX PT, R2, R5, 0x2, 0x181f ;  /* 0x00581f0005027f89 */ /* 0x001e2200000e0000 */
[----:B------:R-:W-:-:S03]  /*c200*/  VIADD R3, R6, 0x20 ;  /* 0x0000002006037836 */ /* 0x000fc60000000000 */
[----:B------:R-:W-:Y:S01]  /*c210*/  @!P3 LEA R20, R7, UR38, 0x1 ;  /* 0x000000260714bc11 */ /* 0x000fe2000f8e08ff */
[----:B------:R-:W-:-:S05]  /*c220*/  @!P3 IMAD.WIDE.U32 R8, R10, 0x2, R8 ;  /* 0x000000020a08b825 */ /* 0x000fca00078e0008 */
[----:B------:R-:W-:Y:S04]  /*c230*/  @!P3 LDGSTS.E.BYPASS.LTC128B.128 [R20+0x10c00], desc[UR42][R8.64], !P2 ;  /* 0x10c000000814bfae */ /* 0x000fe8000d101d6a */
[----:B------:R-:W-:Y:S04]  /*c240*/  @!P3 LDGSTS.E.BYPASS.LTC128B.128 [R20+0x14c00], desc[UR42][R8.64+0x80], !P0 ;  /* 0x14c000800814bfae */ /* 0x000fe8000c101d6a */
[----:B------:R1:W-:Y:S01]  /*c250*/  @!P3 LDGSTS.E.BYPASS.LTC128B.128 [R20+0x18c00], desc[UR42][R8.64+0x100], !P1 ;  /* 0x18c001000814bfae */ /* 0x0003e2000c901d6a */
[----:B------:R-:W-:Y:S01]  /*c260*/  ISETP.GE.AND P3, PT, R3, R4, PT ;  /* 0x000000040300720c */ /* 0x000fe20003f66270 */
[----:B0-----:R-:W-:-:S02]  /*c270*/  IMAD.MOV.U32 R3, RZ, RZ, R2 ;  /* 0x000000ffff037224 */ /* 0x001fc400078e0002 */
[----:B------:R-:W-:Y:S01]  /*c280*/  IMAD.MOV.U32 R2, RZ, RZ, R14 ;  /* 0x000000ffff027224 */ /* 0x000fe200078e000e */
[----:B-1----:R-:W0:Y:S01]  /*c290*/  SHFL.IDX PT, R8, R5, 0x3, 0x181f ;  /* 0x00781f0005087f89 */ /* 0x002e2200000e0000 */
[----:B------:R-:W-:-:S08]  /*c2a0*/  VIADD R9, R6, 0x30 ;  /* 0x0000003006097836 */ /* 0x000fd00000000000 */
[----:B------:R-:W-:Y:S01]  /*c2b0*/  @!P3 LEA R21, R7, UR38, 0x1 ;  /* 0x000000260715bc11 */ /* 0x000fe2000f8e08ff */
[----:B------:R-:W-:Y:S01]  /*c2c0*/  @!P3 IMAD.WIDE.U32 R2, R10, 0x2, R2 ;  /* 0x000000020a02b825 */ /* 0x000fe200078e0002 */
        /* <DEDUP_REMOVED lines=47> */
.L_x_2191:
[----:B0-----:R-:W-:Y:S01]  /*c5c0*/  VIADD R3, R6, 0x70 ;  /* 0x0000007006037836 */ /* 0x001fe20000000000 */
[----:B------:R-:W-:Y:S01]  /*c5d0*/  BSSY B0, `(.L_x_2098) ;  /* 0x000000d000007945 */ /* 0x000fe20003800000 */
[----:B--2---:R-:W-:-:S03]  /*c5e0*/  IMAD.MOV.U32 R2, RZ, RZ, R14 ;  /* 0x000000ffff027224 */ /* 0x004fc600078e000e */
        /* <DEDUP_REMOVED lines=11> */
.L_x_2099:
[----:B------:R-:W-:Y:S05]  /*c6a0*/  BSYNC B0 ;  /* 0x0000000000007941 */ /* 0x000fea0003800000 */
.L_x_2098:
        /* <DEDUP_REMOVED lines=13> */
.L_x_2192:
[----:B------:R-:W-:Y:S02]  /*c780*/  IMAD.MOV.U32 R9, RZ, RZ, 0x1 ;  /* 0x00000001ff097424 */ /* 0x000fe400078e00ff */
[----:B------:R-:W-:Y:S01]  /*c790*/  IMAD.MOV.U32 R8, RZ, RZ, RZ ;  /* 0x000000ffff087224 */ /* 0x000fe200078e00ff */
[----:B------:R-:W-:Y:S06]  /*c7a0*/  @!P1 BRA `(.L_x_2101) ;  /* 0x0000001800e89947 */ /* 0x000fec0003800000 */
[----:B------:R-:W2:Y:S04]  /*c7b0*/  LDL.LU R4, [R1+0xc] ;  /* 0x00000c0001047983 */ /* 0x000ea80000300800 */
[----:B-1----:R-:W3:Y:S01]  /*c7c0*/  LDL.LU R3, [R1+0x8] ;  /* 0x0000080001037983 */ /* 0x002ee20000300800 */
        /* <DEDUP_REMOVED lines=17> */
[----:B------:R-:W-:Y:S02]  /*c8e0*/  IMAD.IADD R6, R5, 0x1, -R12 ;  /* 0x0000000105067824 */ /* 0x000fe400078e0a0c */
[----:B------:R-:W-:Y:S02]  /*c8f0*/  IMAD.MOV.U32 R7, RZ, RZ, 0x1 ;  /* 0x00000001ff077424 */ /* 0x000fe400078e00ff */
[----:B------:R-:W-:-:S07]  /*c900*/  IMAD.MOV.U32 R4, RZ, RZ, R16 ;  /* 0x000000ffff047224 */ /* 0x000fce00078e0010 */
.L_x_2135:
[----:B------:R-:W2:Y:S01]  /*c910*/  LDL R2, [R1] ;  /* 0x0000000001027983 */ /* 0x000ea20000100800 */
[----:B------:R-:W-:Y:S01]  /*c920*/  VIADD R6, R6, 0xfffffffe ;  /* 0xfffffffe06067836 */ /* 0x000fe20000000000 */
[----:B------:R-:W-:Y:S04]  /*c930*/  BSSY B1, `(.L_x_2103) ;  /* 0x0000088000017945 */ /* 0x000fe80003800000 */
[----:B------:R-:W-:Y:S02]  /*c940*/  ISETP.NE.AND P1, PT, R6, RZ, PT ;  /* 0x000000ff0600720c */ /* 0x000fe40003f25270 */
[----:B--2---:R-:W-:-:S13]  /*c950*/  ISETP.NE.AND P0, PT, R2, RZ, PT ;  /* 0x000000ff0200720c */ /* 0x004fda0003f05270 */
[----:B------:R-:W-:Y:S05]  /*c960*/  @!P0 BRA `(.L_x_2104) ;  /* 0x0000000800108947 */ /* 0x000fea0003800000 */
[----:B------:R-:W2:Y:S01]  /*c970*/  LDL R2, [R1+0x4] ;  /* 0x0000040001027983 */ /* 0x000ea20000100800 */
[----:B------:R-:W-:Y:S01]  /*c980*/  IMAD.MOV.U32 R9, RZ, RZ, R0 ;  /* 0x000000ffff097224 */ /* 0x000fe200078e0000 */
[----:B--2---:R-:W-:-:S13]  /*c990*/  ISETP.NE.AND P0, PT, R2, RZ, PT ;  /* 0x000000ff0200720c */ /* 0x004fda0003f05270 */
[----:B------:R-:W-:Y:S05]  /*c9a0*/  @!P0 BRA `(.L_x_2105) ;  /* 0x0000000000488947 */ /* 0x000fea0003800000 */
[----:B------:R-:W0:Y:S01]  /*c9b0*/  LDC R9, c[0x0][0x43c] ;  /* 0x00010f00ff097b82 */ /* 0x000e220000000800 */
[----:B------:R-:W-:Y:S02]  /*c9c0*/  ULDC.64 UR4, c[0x0][0x428] ;  /* 0x00010a0000047ab9 */ /* 0x000fe40000000a00 */
[----:B------:R-:W-:Y:S01]  /*c9d0*/  IMAD R5, R19, UR4, RZ ;  /* 0x0000000413057c24 */ /* 0x000fe2000f8e02ff */
[----:B0-----:R-:W-:-:S13]  /*c9e0*/  ISETP.NE.AND P0, PT, R9, 0x1, PT ;  /* 0x000000010900780c */ /* 0x001fda0003f05270 */
[----:B------:R-:W0:Y:S02]  /*c9f0*/  @P0 LDC.64 R2, c[0x0][0x440] ;  /* 0x00011000ff020b82 */ /* 0x000e240000000a00 */
[----:B0-----:R-:W-:-:S04]  /*ca00*/  @P0 IMAD.HI.U32 R4, R0, R2, RZ ;  /* 0x0000000200040227 */ /* 0x001fc800078e00ff */
[----:B------:R-:W-:Y:S01]  /*ca10*/  IMAD.MOV.U32 R2, RZ, RZ, R0 ;  /* 0x000000ffff027224 */ /* 0x000fe200078e0000 */
[----:B------:R-:W-:Y:S01]  /*ca20*/  @P0 SHF.R.U32.HI R2, RZ, R3, R4 ;  /* 0x00000003ff020219 */ /* 0x000fe20000011604 */
[----:B------:R-:W-:-:S04]  /*ca30*/  IMAD R4, R18, UR5, R5 ;  /* 0x0000000512047c24 */ /* 0x000fc8000f8e0205 */
[----:B------:R-:W-:-:S04]  /*ca40*/  IMAD.MOV R3, RZ, RZ, -R2 ;  /* 0x000000ffff037224 */ /* 0x000fc800078e0a02 */
[----:B------:R-:W-:Y:S01]  /*ca50*/  IMAD R9, R9, R3, R0 ;  /* 0x0000000309097224 */ /* 0x000fe200078e0200 */
[----:B------:R-:W-:-:S03]  /*ca60*/  SHF.R.S32.HI R3, RZ, 0x1f, R2 ;  /* 0x0000001fff037819 */ /* 0x000fc60000011402 */
[----:B------:R-:W-:Y:S01]  /*ca70*/  IMAD.WIDE.U32 R2, R18, UR4, R2 ;  /* 0x0000000412027c25 */ /* 0x000fe2000f8e0002 */
[----:B------:R-:W-:-:S03]  /*ca80*/  ULDC.64 UR4, c[0x0][0x418] ;  /* 0x0001060000047ab9 */ /* 0x000fc60000000a00 */
[----:B------:R-:W-:Y:S01]  /*ca90*/  IMAD.IADD R3, R4, 0x1, R3 ;  /* 0x0000000104037824 */ /* 0x000fe200078e0203 */
[----:B------:R-:W-:-:S04]  /*caa0*/  LEA R4, P0, R2, UR4, 0x2 ;  /* 0x0000000402047c11 */ /* 0x000fc8000f8010ff */
[----:B------:R-:W-:-:S05]  /*cab0*/  LEA.HI.X R5, R2, UR5, R3, 0x2, P0 ;  /* 0x0000000502057c11 */ /* 0x000fca00080f1403 */
[----:B------:R0:W5:Y:S04]  /*cac0*/  LDG.E R4, desc[UR42][R4.64] ;  /* 0x0000002a04047981 */ /* 0x000168000c1e1900 */
.L_x_2105:
[----:B------:R-:W1:Y:S01]  /*cad0*/  S2R R2, SR_TID.X ;  /* 0x0000000000027919 */ /* 0x000e620000002100 */
[----:B------:R-:W-:Y:S01]  /*cae0*/  BSSY B2, `(.L_x_2106) ;  /* 0x0000006000027945 */ /* 0x000fe20003800000 */
[----:B-1----:R-:W-:Y:S02]  /*caf0*/  LOP3.LUT R3, R2, 0x7f, RZ, 0xc0, !PT ;  /* 0x0000007f02037812 */ /* 0x002fe400078ec0ff */
[----:B------:R-:W-:Y:S02]  /*cb00*/  SHF.L.U32 R2, R7, 0x1f, RZ ;  /* 0x0000001f07027819 */ /* 0x000fe400000006ff */
[----:B------:R-:W-:Y:S02]  /*cb10*/  ISETP.NE.AND P2, PT, R3, RZ, PT ;  /* 0x000000ff0300720c */ /* 0x000fe40003f45270 */
[----:B------:R-:W1:Y:S02]  /*cb20*/  SYNCS.PHASECHK.TRANS64.TRYWAIT P0, [UR38+0x34848], R2 ;  /* 0x03484802ff0075a7 */ /* 0x000e640008000166 */
[----:B-1----:R-:W-:Y:S09]  /*cb30*/  @!P0 BRA `(.L_x_2107) ;  /* 0x0000002c00988947 */ /* 0x002ff20003800000 */
.L_x_2193:
[----:B------:R-:W-:Y:S05]  /*cb40*/  BSYNC B2 ;  /* 0x0000000000027941 */ /* 0x000fea0003800000 */
.L_x_2106:
[----:B------:R-:W-:Y:S04]  /*cb50*/  BSSY B2, `(.L_x_2108) ;  /* 0x0000007000027945 */ /* 0x000fe80003800000 */
[----:B------:R-:W-:Y:S05]  /*cb60*/  @P2 BRA `(.L_x_2109) ;  /* 0x0000000000142947 */ /* 0x000fea0003800000 */
[----:B------:R-:W-:Y:S01]  /*cb70*/  ISETP.NE.AND P0, PT, R10, RZ, PT ;  /* 0x000000ff0a00720c */ /* 0x000fe20003f05270 */
[----:B-1----:R-:W-:-:S04]  /*cb80*/  IMAD.MOV.U32 R3, RZ, RZ, 0xc000 ;  /* 0x0000c000ff037424 */ /* 0x002fc800078e00ff */
[----:B------:R2:W-:Y:S08]  /*cb90*/  SYNCS.ARRIVE.TRANS64 RZ, [UR38+0x34838], R3 ;  /* 0x03483803ffff79a7 */ /* 0x0005f00008000026 */
[----:B--2---:R-:W-:Y:S05]  /*cba0*/  @!P0 BRA `(.L_x_2109) ;  /* 0x0000000000048947 */ /* 0x004fea0003800000 */
[----:B------:R-:W-:Y:S01]  /*cbb0*/  BPT.TRAP 0x1 ;  /* 0x000000040000795c */ /* 0x000fe20000300000 */
.L_x_2109:
[----:B------:R-:W-:Y:S05]  /*cbc0*/  BSYNC B2 ;  /* 0x0000000000027941 */ /* 0x000fea0003800000 */
.L_x_2108:
        /* <DEDUP_REMOVED lines=11> */
.L_x_2110:
        /* <DEDUP_REMOVED lines=13> */
.L_x_2111:
        /* <DEDUP_REMOVED lines=14> */
.L_x_2112:
        /* <DEDUP_REMOVED lines=12> */
.L_x_2194:
[----:B------:R-:W-:Y:S05]  /*cef0*/  BSYNC B2 ;  /* 0x0000000000027941 */ /* 0x000fea0003800000 */
.L_x_2113:
        /* <DEDUP_REMOVED lines=9> */
.L_x_2116:
[----:B------:R-:W-:Y:S05]  /*cf90*/  BSYNC B2 ;  /* 0x0000000000027941 */ /* 0x000fea0003800000 */
.L_x_2115:
        /* <DEDUP_REMOVED lines=10> */
.L_x_2117:
        /* <DEDUP_REMOVED lines=13> */
.L_x_2118:
        /* <DEDUP_REMOVED lines=10> */
.L_x_2104:
[----:B------:R-:W-:Y:S05]  /*d1b0*/  BSYNC B1 ;  /* 0x0000000000017941 */ /* 0x000fea0003800000 */
.L_x_2103:
[----:B------:R-:W2:Y:S01]  /*d1c0*/  LDL R2, [R1] ;  /* 0x0000000001027983 */ /* 0x000ea20000100800 */
[----:B------:R-:W-:Y:S01]  /*d1d0*/  BSSY B1, `(.L_x_2119) ;  /* 0x0000088000017945 */ /* 0x000fe20003800000 */
[----:B------:R-:W-:Y:S02]  /*d1e0*/  LOP3.LUT R9, R7, 0x1, RZ, 0x3c, !PT ;  /* 0x0000000107097812 */ /* 0x000fe400078e3cff */
[----:B--2---:R-:W-:-:S13]  /*d1f0*/  ISETP.NE.AND P0, PT, R2, RZ, PT ;  /* 0x000000ff0200720c */ /* 0x004fda0003f05270 */
[----:B------:R-:W-:Y:S05]  /*d200*/  @!P0 BRA `(.L_x_2120) ;  /* 0x0000000800108947 */ /* 0x000fea0003800000 */
[----:B------:R-:W2:Y:S01]  /*d210*/  LDL R2, [R1+0x4] ;  /* 0x0000040001027983 */ /* 0x000ea20000100800 */
[----:B------:R-:W-:Y:S01]  /*d220*/  VIADD R11, R0, 0xffffffff ;  /* 0xffffffff000b7836 */ /* 0x000fe20000000000 */
[----:B--2---:R-:W-:-:S13]  /*d230*/  ISETP.NE.AND P0, PT, R2, RZ, PT ;  /* 0x000000ff0200720c */ /* 0x004fda0003f05270 */
[----:B------:R-:W-:Y:S05]  /*d240*/  @!P0 BRA `(.L_x_2121) ;  /* 0x0000000000488947 */ /* 0x000fea0003800000 */
        /* <DEDUP_REMOVED lines=10> */
[----:B------:R-:W-:-:S04]  /*d2f0*/  IMAD R4, R19, UR4, RZ ;  /* 0x0000000413047c24 */ /* 0x000fc8000f8e02ff */
[C---:B------:R-:W-:Y:S02]  /*d300*/  IMAD R4, R18.reuse, UR5, R4 ;  /* 0x0000000512047c24 */ /* 0x040fe4000f8e0204 */
[----:B------:R-:W-:Y:S01]  /*d310*/  IMAD.WIDE.U32 R2, R18, UR4, R2 ;  /* 0x0000000412027c25 */ /* 0x000fe2000f8e0002 */
[----:B------:R-:W-:-:S03]  /*d320*/  ULDC.64 UR4, c[0x0][0x418] ;  /* 0x0001060000047ab9 */ /* 0x000fc60000000a00 */
[----:B------:R-:W-:Y:S01]  /*d330*/  IMAD.IADD R3, R4, 0x1, R3 ;  /* 0x0000000104037824 */ /* 0x000fe200078e0203 */
[----:B------:R-:W-:-:S04]  /*d340*/  LEA R4, P0, R2, UR4, 0x2 ;  /* 0x0000000402047c11 */ /* 0x000fc8000f8010ff */
[----:B------:R-:W-:-:S05]  /*d350*/  LEA.HI.X R5, R2, UR5, R3, 0x2, P0 ;  /* 0x0000000502057c11 */ /* 0x000fca00080f1403 */
[----:B------:R0:W5:Y:S04]  /*d360*/  LDG.E R4, desc[UR42][R4.64] ;  /* 0x0000002a04047981 */ /* 0x000168000c1e1900 */
.L_x_2121:
[----:B------:R-:W1:Y:S01]  /*d370*/  S2R R2, SR_TID.X ;  /* 0x0000000000027919 */ /* 0x000e620000002100 */
[----:B------:R-:W-:Y:S01]  /*d380*/  BSSY B2, `(.L_x_2122) ;  /* 0x0000006000027945 */ /* 0x000fe20003800000 */
[----:B-1----:R-:W-:Y:S02]  /*d390*/  LOP3.LUT R3, R2, 0x7f, RZ, 0xc0, !PT ;  /* 0x0000007f02037812 */ /* 0x002fe400078ec0ff */
[----:B------:R-:W-:Y:S02]  /*d3a0*/  SHF.L.U32 R2, R9, 0x1f, RZ ;  /* 0x0000001f09027819 */ /* 0x000fe400000006ff */
[----:B------:R-:W-:Y:S02]  /*d3b0*/  ISETP.NE.AND P2, PT, R3, RZ, PT ;  /* 0x000000ff0300720c */ /* 0x000fe40003f45270 */
[----:B------:R-:W1:Y:S02]  /*d3c0*/  SYNCS.PHASECHK.TRANS64.TRYWAIT P0, [UR38+0x34840], R2 ;  /* 0x03484002ff0075a7 */ /* 0x000e640008000166 */
[----:B-1----:R-:W-:Y:S09]  /*d3d0*/  @!P0 BRA `(.L_x_2123) ;  /* 0x0000002400a08947 */ /* 0x002ff20003800000 */
.L_x_2195:
[----:B------:R-:W-:Y:S05]  /*d3e0*/  BSYNC B2 ;  /* 0x0000000000027941 */ /* 0x000fea0003800000 */
.L_x_2122:
[----:B------:R-:W-:Y:S04]  /*d3f0*/  BSSY B2, `(.L_x_2124) ;  /* 0x0000007000027945 */ /* 0x000fe80003800000 */
[----:B------:R-:W-:Y:S05]  /*d400*/  @P2 BRA `(.L_x_2125) ;  /* 0x0000000000142947 */ /* 0x000fea0003800000 */
[----:B------:R-:W-:Y:S01]  /*d410*/  ISETP.NE.AND P0, PT, R10, RZ, PT ;  /* 0x000000ff0a00720c */ /* 0x000fe20003f05270 */
[----:B-1----:R-:W-:-:S04]  /*d420*/  IMAD.MOV.U32 R2, RZ, RZ, 0xc000 ;  /* 0x0000c000ff027424 */ /* 0x002fc800078e00ff */
[----:B------:R2:W-:Y:S08]  /*d430*/  SYNCS.ARRIVE.TRANS64 RZ, [UR38+0x34830], R2 ;  /* 0x03483002ffff79a7 */ /* 0x0005f00008000026 */
[----:B--2---:R-:W-:Y:S05]  /*d440*/  @!P0 BRA `(.L_x_2125) ;  /* 0x0000000000048947 */ /* 0x004fea0003800000 */
[----:B------:R-:W-:Y:S01]  /*d450*/  BPT.TRAP 0x1 ;  /* 0x000000040000795c */ /* 0x000fe20000300000 */
.L_x_2125:
[----:B------:R-:W-:Y:S05]  /*d460*/  BSYNC B2 ;  /* 0x0000000000027941 */ /* 0x000fea0003800000 */
.L_x_2124:
        /* <DEDUP_REMOVED lines=11> */
.L_x_2126:
        /* <DEDUP_REMOVED lines=14> */
.L_x_2127:
        /* <DEDUP_REMOVED lines=13> */
.L_x_2128:
        /* <DEDUP_REMOVED lines=12> */
.L_x_2196:
[----:B------:R-:W-:Y:S05]  /*d790*/  BSYNC B2 ;  /* 0x0000000000027941 */ /* 0x000fea0003800000 */
.L_x_2129:
        /* <DEDUP_REMOVED lines=9> */
.L_x_2132:
[----:B------:R-:W-:Y:S05]  /*d830*/  BSYNC B2 ;  /* 0x0000000000027941 */ /* 0x000fea0003800000 */
.L_x_2131:
        /* <DEDUP_REMOVED lines=10> */
.L_x_2133:
        /* <DEDUP_REMOVED lines=13> */
.L_x_2134:
        /* <DEDUP_REMOVED lines=10> */
.L_x_2120:
[----:B------:R-:W-:Y:S05]  /*da50*/  BSYNC B1 ;  /* 0x0000000000017941 */ /* 0x000fea0003800000 */
.L_x_2119:
[----:B------:R-:W-:Y:S02]  /*da60*/  VIADD R0, R0, 0xfffffffe ;  /* 0xfffffffe00007836 */ /* 0x000fe40000000000 */
[----:B------:R-:W-:Y:S01]  /*da70*/  IMAD.MOV.U32 R7, RZ, RZ, R9 ;  /* 0x000000ffff077224 */ /* 0x000fe200078e0009 */
[----:B------:R-:W-:Y:S06]  /*da80*/  @P1 BRA `(.L_x_2135) ;  /* 0xffffffec00a01947 */ /* 0x000fec000383ffff */
[----:B------:R-:W-:Y:S05]  /*da90*/  BSYNC B0 ;  /* 0x0000000000007941 */ /* 0x000fea0003800000 */
.L_x_2102:
[----:B------:R-:W-:Y:S01]  /*daa0*/  ISETP.NE.AND P0, PT, R12, RZ, PT ;  /* 0x000000ff0c00720c */ /* 0x000fe20003f05270 */
[----:B------:R-:W-:-:S12]  /*dab0*/  BSSY B0, `(.L_x_2101) ;  /* 0x0000089000007945 */ /* 0x000fd80003800000 */
[----:B------:R-:W-:Y:S05]  /*dac0*/  @!P0 BRA `(.L_x_2136) ;  /* 0x00000008001c8947 */ /* 0x000fea0003800000 */
[----:B------:R-:W2:Y:S01]  /*dad0*/  LDL R2, [R1] ;  /* 0x0000000001027983 */ /* 0x000ea20000100800 */
[----:B------:R-:W-:Y:S01]  /*dae0*/  IMAD.MOV.U32 R8, RZ, RZ, 0x1 ;  /* 0x00000001ff087424 */ /* 0x000fe200078e00ff */
[----:B--2---:R-:W-:-:S13]  /*daf0*/  ISETP.NE.AND P1, PT, R2, RZ, PT ;  /* 0x000000ff0200720c */ /* 0x004fda0003f25270 */
[----:B------:R-:W-:Y:S05]  /*db00*/  @!P1 BRA `(.L_x_2136) ;  /* 0x00000008000c9947 */ /* 0x000fea0003800000 */
[----:B------:R-:W2:Y:S02]  /*db10*/  LDL.LU R2, [R1+0x4] ;  /* 0x0000040001027983 */ /* 0x000ea40000300800 */
[----:B--2---:R-:W-:-:S13]  /*db20*/  ISETP.NE.AND P1, PT, R2, RZ, PT ;  /* 0x000000ff0200720c */ /* 0x004fda0003f25270 */
[----:B------:R-:W-:Y:S05]  /*db30*/  @!P1 BRA `(.L_x_2137) ;  /* 0x00000000004c9947 */ /* 0x000fea0003800000 */
[----:B------:R-:W0:Y:S01]  /*db40*/  LDC R7, c[0x0][0x43c] ;  /* 0x00010f00ff077b82 */ /* 0x000e220000000800 */
[----:B------:R-:W-:Y:S01]  /*db50*/  IMAD.MOV.U32 R6, RZ, RZ, R0 ;  /* 0x000000ffff067224 */ /* 0x000fe200078e0000 */
[----:B------:R-:W-:Y:S02]  /*db60*/  ULDC.64 UR4, c[0x0][0x428] ;  /* 0x00010a0000047ab9 */ /* 0x000fe40000000a00 */
[----:B------:R-:W-:-:S04]  /*db70*/  IMAD R19, R19, UR4, RZ ;  /* 0x0000000413137c24 */ /* 0x000fc8000f8e02ff */
[----:B------:R-:W-:Y:S01]  /*db80*/  IMAD R19, R18, UR5, R19 ;  /* 0x0000000512137c24 */ /* 0x000fe2000f8e0213 */
[----:B0-----:R-:W-:-:S13]  /*db90*/  ISETP.NE.AND P0, PT, R7, 0x1, PT ;  /* 0x000000010700780c */ /* 0x001fda0003f05270 */
[----:B------:R-:W0:Y:S02]  /*dba0*/  @P0 LDC.64 R2, c[0x0][0x440] ;  /* 0x00011000ff020b82 */ /* 0x000e240000000a00 */
[----:B0-----:R-:W-:-:S05]  /*dbb0*/  @P0 IMAD.HI.U32 R2, R0, R2, RZ ;  /* 0x0000000200020227 */ /* 0x001fca00078e00ff */
[----:B------:R-:W-:-:S04]  /*dbc0*/  @P0 SHF.R.U32.HI R6, RZ, R3, R2 ;  /* 0x00000003ff060219 */ /* 0x000fc80000011602 */
[--C-:B------:R-:W-:Y:S01]  /*dbd0*/  SHF.R.S32.HI R3, RZ, 0x1f, R6.reuse ;  /* 0x0000001fff037819 */ /* 0x100fe20000011406 */
        /* <DEDUP_REMOVED lines=9> */
.L_x_2137:
[----:B------:R-:W1:Y:S01]  /*dc70*/  S2R R2, SR_TID.X ;  /* 0x0000000000027919 */ /* 0x000e620000002100 */
[----:B------:R-:W-:Y:S01]  /*dc80*/  BSSY B1, `(.L_x_2138) ;  /* 0x0000006000017945 */ /* 0x000fe20003800000 */
[----:B-1----:R-:W-:Y:S02]  /*dc90*/  LOP3.LUT R3, R2, 0x7f, RZ, 0xc0, !PT ;  /* 0x0000007f02037812 */ /* 0x002fe400078ec0ff */
[----:B------:R-:W-:Y:S02]  /*dca0*/  SHF.L.U32 R2, R9, 0x1f, RZ ;  /* 0x0000001f09027819 */ /* 0x000fe400000006ff */
[----:B------:R-:W-:Y:S02]  /*dcb0*/  ISETP.NE.AND P1, PT, R3, RZ, PT ;  /* 0x000000ff0300720c */ /* 0x000fe40003f25270 */
[----:B------:R-:W1:Y:S02]  /*dcc0*/  SYNCS.PHASECHK.TRANS64.TRYWAIT P0, [UR38+0x34848], R2 ;  /* 0x03484802ff0075a7 */ /* 0x000e640008000166 */
[----:B-1----:R-:W-:Y:S09]  /*dcd0*/  @!P0 BRA `(.L_x_2139) ;  /* 0x0000001c00908947 */ /* 0x002ff20003800000 */
.L_x_2197:
[----:B------:R-:W-:Y:S05]  /*dce0*/  BSYNC B1 ;  /* 0x0000000000017941 */ /* 0x000fea0003800000 */
.L_x_2138:
[----:B------:R-:W-:Y:S04]  /*dcf0*/  BSSY B1, `(.L_x_2140) ;  /* 0x0000007000017945 */ /* 0x000fe80003800000 */
[----:B------:R-:W-:Y:S05]  /*dd00*/  @P1 BRA `(.L_x_2141) ;  /* 0x0000000000141947 */ /* 0x000fea0003800000 */
[----:B------:R-:W-:Y:S01]  /*dd10*/  ISETP.NE.AND P0, PT, R10, RZ, PT ;  /* 0x000000ff0a00720c */ /* 0x000fe20003f05270 */
[----:B-1----:R-:W-:-:S04]  /*dd20*/  IMAD.MOV.U32 R3, RZ, RZ, 0xc000 ;  /* 0x0000c000ff037424 */ /* 0x002fc800078e00ff */
[----:B------:R2:W-:Y:S08]  /*dd30*/  SYNCS.ARRIVE.TRANS64 RZ, [UR38+0x34838], R3 ;  /* 0x03483803ffff79a7 */ /* 0x0005f00008000026 */
[----:B--2---:R-:W-:Y:S05]  /*dd40*/  @!P0 BRA `(.L_x_2141) ;  /* 0x0000000000048947 */ /* 0x004fea0003800000 */
[----:B------:R-:W-:Y:S01]  /*dd50*/  BPT.TRAP 0x1 ;  /* 0x000000040000795c */ /* 0x000fe20000300000 */
.L_x_2141:
[----:B------:R-:W-:Y:S05]  /*dd60*/  BSYNC B1 ;  /* 0x0000000000017941 */ /* 0x000fea0003800000 */
.L_x_2140:
        /* <DEDUP_REMOVED lines=11> */
.L_x_2142:
        /* <DEDUP_REMOVED lines=14> */
.L_x_2143:
        /* <DEDUP_REMOVED lines=13> */
.L_x_2144:
        /* <DEDUP_REMOVED lines=11> */
.L_x_2198:
[----:B------:R-:W-:Y:S05]  /*e080*/  BSYNC B1 ;  /* 0x0000000000017941 */ /* 0x000fea0003800000 */
.L_x_2145:
        /* <DEDUP_REMOVED lines=9> */
.L_x_2148:
[----:B------:R-:W-:Y:S05]  /*e120*/  BSYNC B1 ;  /* 0x0000000000017941 */ /* 0x000fea0003800000 */
.L_x_2147:
        /* <DEDUP_REMOVED lines=10> */
.L_x_2149:
        /* <DEDUP_REMOVED lines=13> */
.L_x_2150:
        /* <DEDUP_REMOVED lines=10> */
.L_x_2136:
[----:B------:R-:W-:Y:S05]  /*e340*/  BSYNC B0 ;  /* 0x0000000000007941 */ /* 0x000fea0003800000 */
.L_x_2101:
[----:B------:R-:W2:Y:S01]  /*e350*/  LDL.LU R0, [R1] ;  /* 0x0000000001007983 */ /* 0x000ea20000300800 */
[----:B------:R-:W-:Y:S01]  /*e360*/  BSSY B0, `(.L_x_2151) ;  /* 0x0000037000007945 */ /* 0x000fe20003800000 */
[----:B--2---:R-:W-:-:S13]  /*e370*/  ISETP.NE.AND P0, PT, R0, RZ, PT ;  /* 0x000000ff0000720c */ /* 0x004fda0003f05270 */
[----:B------:R-:W-:Y:S05]  /*e380*/  @!P0 BRA `(.L_x_2152) ;  /* 0x0000000000d08947 */ /* 0x000fea0003800000 */
[----:B------:R-:W2:Y:S01]  /*e390*/  S2R R0, SR_TID.X ;  /* 0x0000000000007919 */ /* 0x000ea20000002100 */
[----:B-1----:R-:W-:Y:S01]  /*e3a0*/  LEA R3, R8, UR38, 0x3 ;  /* 0x0000002608037c11 */ /* 0x002fe2000f8e18ff */
[----:B------:R-:W-:Y:S01]  /*e3b0*/  BSSY B1, `(.L_x_2153) ;  /* 0x0000006000017945 */ /* 0x000fe20003800000 */
[----:B--2---:R-:W-:Y:S02]  /*e3c0*/  LOP3.LUT R2, R0, 0x7f, RZ, 0xc0, !PT ;  /* 0x0000007f00027812 */ /* 0x004fe400078ec0ff */
[----:B------:R-:W-:Y:S02]  /*e3d0*/  SHF.L.U32 R0, R9, 0x1f, RZ ;  /* 0x0000001f09007819 */ /* 0x000fe400000006ff */
[----:B------:R-:W-:Y:S02]  /*e3e0*/  ISETP.NE.AND P1, PT, R2, RZ, PT ;  /* 0x000000ff0200720c */ /* 0x000fe40003f25270 */
[----:B------:R-:W1:Y:S02]  /*e3f0*/  SYNCS.PHASECHK.TRANS64.TRYWAIT P0, [R3+URZ+0x34860], R0 ;  /* 0x03486000030075a7 */ /* 0x000e64000800017f */
[----:B-1----:R-:W-:Y:S09]  /*e400*/  @!P0 BRA `(.L_x_2154) ;  /* 0x0000001400f48947 */ /* 0x002ff20003800000 */
.L_x_2199:
[----:B------:R-:W-:Y:S05]  /*e410*/  BSYNC B1 ;  /* 0x0000000000017941 */ /* 0x000fea0003800000 */
.L_x_2153:
        /* <DEDUP_REMOVED lines=8> */
.L_x_2156:
[----:B------:R-:W-:Y:S05]  /*e4a0*/  BSYNC B1 ;  /* 0x0000000000017941 */ /* 0x000fea0003800000 */
.L_x_2155:
        /* <DEDUP_REMOVED lines=13> */
.L_x_2157:
        /* <DEDUP_REMOVED lines=13> */
.L_x_2158:
        /* <DEDUP_REMOVED lines=8> */
.L_x_2152:
[----:B------:R-:W-:Y:S05]  /*e6d0*/  BSYNC B0 ;  /* 0x0000000000007941 */ /* 0x000fea0003800000 */
.L_x_2151:
[----:B-1----:R-:W-:Y:S02]  /*e6e0*/  VIADD R0, R8, 0x1 ;  /* 0x0000000108007836 */ /* 0x002fe40000000000 */
[----:B------:R-:W-:-:S03]  /*e6f0*/  IMAD.MOV.U32 R3, RZ, RZ, RZ ;  /* 0x000000ffff037224 */ /* 0x000fc600078e00ff */
[----:B------:R-:W-:-:S04]  /*e700*/  ISETP.NE.AND P0, PT, R0, 0x2, PT ;  /* 0x000000020000780c */ /* 0x000fc80003f05270 */
[----:B------:R-:W-:Y:S02]  /*e710*/  SEL R2, RZ, 0x1, P0 ;  /* 0x00000001ff027807 */ /* 0x000fe40000000000 */
[----:B------:R-:W-:Y:S02]  /*e720*/  SEL R0, R0, RZ, P0 ;  /* 0x000000ff00007207 */ /* 0x000fe40000000000 */
[----:B------:R-:W-:-:S07]  /*e730*/  LOP3.LUT R9, R9, R2, RZ, 0x3c, !PT ;  /* 0x0000000209097212 */ /* 0x000fce00078e3cff */
.L_x_2085:
[----:B------:R-:W1:Y:S01]  /*e740*/  S2R R5, SR_CgaCtaId ;  /* 0x0000000000057919 */ /* 0x000e620000008800 */
[----:B------:R-:W-:Y:S02]  /*e750*/  MOV R2, 0x400 ;  /* 0x0000040000027802 */ /* 0x000fe40000000f00 */
[----:B------:R-:W-:Y:S02]  /*e760*/  SHF.L.U32 R3, R3, 0x1f, RZ ;  /* 0x0000001f03037819 */ /* 0x000fe400000006ff */
[----:B-1----:R-:W-:-:S04]  /*e770*/  LEA R2, R5, R2, 0x18 ;  /* 0x0000000205027211 */ /* 0x002fc800078ec0ff */
[----:B------:R-:W1:Y:S02]  /*e780*/  SYNCS.PHASECHK.TRANS64.TRYWAIT P0, [R2+URZ+0x34820], R3 ;  /* 0x03482003020075a7 */ /* 0x000e64000800017f */
[----:B-1----:R-:W-:Y:S05]  /*e790*/  @!P0 BRA `(.L_x_2159) ;  /* 0x0000001400248947 */ /* 0x002fea0003800000 */
.L_x_2200:
[----:B------:R-:W-:-:S03]  /*e7a0*/  UMOV UR4, 0xffffffff ;  /* 0xffffffff00047882 */ /* 0x000fc60000000000 */
[----:B------:R-:W-:Y:S05]  /*e7b0*/  BRA.DIV UR4, `(.L_x_2160) ;  /* 0x0000001604307947 */ /* 0x000fea000b800000 */
[----:B-1----:R-:W1:Y:S02]  /*e7c0*/  S2R R3, SR_TID.X ;  /* 0x0000000000037919 */ /* 0x002e640000002100 */
[----:B-1----:R-:W-:-:S04]  /*e7d0*/  SHF.R.U32.HI R3, RZ, 0x5, R3 ;  /* 0x00000005ff037819 */ /* 0x002fc80000011603 */
[----:B------:R-:W-:-:S05]  /*e7e0*/  LOP3.LUT R3, R3, 0x3, RZ, 0xc0, !PT ;  /* 0x0000000303037812 */ /* 0x000fca00078ec0ff */
[----:B------:R1:W2:Y:S02]  /*e7f0*/  SHFL.IDX PT, R14, R3, RZ, 0x1f ;  /* 0x00001fff030e7589 */ /* 0x0002a400000e0000 */
.L_x_2203:
[----:B--2---:R-:W-:-:S13]  /*e800*/  ISETP.NE.AND P0, PT, R14, RZ, PT ;  /* 0x000000ff0e00720c */ /* 0x004fda0003f05270 */
[----:B------:R-:W-:Y:S05]  /*e810*/  @P0 BRA `(.L_x_2047) ;  /* 0x0000000000880947 */ /* 0x000fea0003800000 */
[----:B------:R-:W-:-:S03]  /*e820*/  UMOV UR4, 0xffffffff ;  /* 0xffffffff00047882 */ /* 0x000fc60000000000 */
[----:B------:R-:W-:Y:S05]  /*e830*/  BRA.DIV UR4, `(.L_x_2161) ;  /* 0x0000001604447947 */ /* 0x000fea000b800000 */
[----:B------:R-:W-:-:S13]  /*e840*/  ELECT P6, URZ, PT ;  /* 0x00000000003f782f */ /* 0x000fda00038c0000 */
.L_x_2206:
[----:B------:R-:W-:Y:S05]  /*e850*/  @!P6 BRA `(.L_x_2047) ;  /* 0x000000000078e947 */ /* 0x000fea0003800000 */
[----:B-1----:R-:W2:Y:S02]  /*e860*/  LDL.LU R3, [R1+0x14] ;  /* 0x0000140001037983 */ /* 0x002ea40000300800 */
[----:B--2---:R-:W-:-:S04]  /*e870*/  LOP3.LUT R3, R3, 0x2, RZ, 0xfc, !PT ;  /* 0x0000000203037812 */ /* 0x004fc800078efcff */
[----:B------:R-:W-:-:S13]  /*e880*/  ISETP.NE.AND P2, PT, R3, 0x3, PT ;  /* 0x000000030300780c */ /* 0x000fda0003f45270 */
[----:B------:R-:W-:Y:S05]  /*e890*/  @!P2 BRA `(.L_x_2162) ;  /* 0x000000000004a947 */ /* 0x000fea0003800000 */
[----:B------:R-:W-:Y:S01]  /*e8a0*/  BPT.TRAP 0x1 ;  /* 0x000000040000795c */ /* 0x000fe20000300000 */
.L_x_2162:
[----:B0-----:R-:W-:Y:S01]  /*e8b0*/  VIADD R7, R2, 0x34840 ;  /* 0x0003484002077836 */ /* 0x001fe20000000000 */
        /* <DEDUP_REMOVED lines=11> */
.L_x_2207:
[----:B------:R-:W1:Y:S02]  /*e970*/  SYNCS.PHASECHK.TRANS64.TRYWAIT P0, [R3+URZ], R4 ;  /* 0x00000004030075a7 */ /* 0x000e64000800017f */
[----:B-1----:R-:W-:Y:S05]  /*e980*/  @!P0 BRA `(.L_x_2164) ;  /* 0x0000001400248947 */ /* 0x002fea0003800000 */
.L_x_2208:
[----:B------:R-:W-:Y:S05]  /*e990*/  @!P2 BRA `(.L_x_2165) ;  /* 0x000000000004a947 */ /* 0x000fea0003800000 */
[----:B------:R-:W-:Y:S01]  /*e9a0*/  BPT.TRAP 0x1 ;  /* 0x000000040000795c */ /* 0x000fe20000300000 */
.L_x_2165:
[----:B-1----:R-:W-:-:S04]  /*e9b0*/  VIADD R3, R2, 0x34860 ;  /* 0x0003486002037836 */ /* 0x002fc80000000000 */
[----:B------:R-:W-:-:S04]  /*e9c0*/  IMAD R0, R0, 0x8, R3 ;  /* 0x0000000800007824 */ /* 0x000fc800078e0203 */
[----:B------:R-:W1:Y:S02]  /*e9d0*/  SYNCS.PHASECHK.TRANS64.TRYWAIT P0, [R0+URZ], R5 ;  /* 0x00000005000075a7 */ /* 0x000e64000800017f */
[----:B-1----:R-:W-:Y:S05]  /*e9e0*/  @!P0 BRA `(.L_x_2166) ;  /* 0x0000001400208947 */ /* 0x002fea0003800000 */
.L_x_2209:
[----:B------:R-:W-:-:S07]  /*e9f0*/  IMAD R3, R8, 0x8, R3 ;  /* 0x0000000808037824 */ /* 0x000fce00078e0203 */
.L_x_2167:
[----:B--2---:R2:W3:Y:S02]  /*ea00*/  SYNCS.PHASECHK.TRANS64.TRYWAIT P0, [R3+URZ], R4 ;  /* 0x00000004030075a7 */ /* 0x0044e4000800017f */
[----:B---3--:R-:W-:Y:S05]  /*ea10*/  @!P0 NANOSLEEP.SYNCS 0x989680 ;  /* 0x009896800000895d */ /* 0x008fea0003900000 */
[----:B------:R-:W3:Y:S02]  /*ea20*/  @!P0 SYNCS.PHASECHK.TRANS64 P0, [R3+URZ], R4 ;  /* 0x00000004030085a7 */ /* 0x000ee4000800007f */
[----:B---3--:R-:W-:Y:S05]  /*ea30*/  @!P0 BRA `(.L_x_2167) ;  /* 0xfffffffc00f08947 */ /* 0x008fea000383ffff */
.L_x_2047:
[----:B------:R-:W-:Y:S05]  /*ea40*/  BSYNC B6 ;  /* 0x0000000000067941 */ /* 0x000fea0003800000 */
.L_x_2044:
[----:B------:R-:W-:Y:S05]  /*ea50*/  EXIT ;  /* 0x000000000000794d */ /* 0x000fea0003800000 */
.L_x_2051:
[----:B-1----:R-:W-:-:S04]  /*ea60*/  IMAD.U32 R3, RZ, RZ, UR36 ;  /* 0x00000024ff037e24 */ /* 0x002fc8000f8e00ff */
[----:B------:R1:W2:Y:S03]  /*ea70*/  SYNCS.PHASECHK.TRANS64.TRYWAIT P1, [R3+URZ+0x34800], R2 ;  /* 0x03480002030075a7 */ /* 0x0002a6000802017f */
[----:B--2---:R-:W-:Y:S05]  /*ea80*/  @!P1 NANOSLEEP.SYNCS 0x989680 ;  /* 0x009896800000995d */ /* 0x004fea0003900000 */
[----:B------:R-:W2:Y:S02]  /*ea90*/  @!P1 SYNCS.PHASECHK.TRANS64 P1, [R3+URZ+0x34800], R2 ;  /* 0x03480002030095a7 */ /* 0x000ea4000802007f */
[----:B--2---:R-:W-:Y:S05]  /*eaa0*/  @!P1 BRA `(.L_x_2051) ;  /* 0xfffffffc00ec9947 */ /* 0x004fea000383ffff */
[----:B------:R-:W-:Y:S05]  /*eab0*/  BRA `(.L_x_2168) ;  /* 0xffffff28002c7947 */ /* 0x000fea000383ffff */
.L_x_2055:
[----:B-1----:R-:W-:-:S04]  /*eac0*/  IMAD.U32 R3, RZ, RZ, UR36 ;  /* 0x00000024ff037e24 */ /* 0x002fc8000f8e00ff */
[----:B------:R1:W3:Y:S03]  /*ead0*/  SYNCS.PHASECHK.TRANS64.TRYWAIT P2, [R3+URZ+0x34830], R2 ;  /* 0x03483002030075a7 */ /* 0x0002e6000804017f */
[----:B---3--:R-:W-:Y:S05]  /*eae0*/  @!P2 NANOSLEEP.SYNCS 0x989680 ;  /* 0x009896800000a95d */ /* 0x008fea0003900000 */
[----:B------:R-:W3:Y:S02]  /*eaf0*/  @!P2 SYNCS.PHASECHK.TRANS64 P2, [R3+URZ+0x34830], R2 ;  /* 0x034830020300a5a7 */ /* 0x000ee4000804007f */
[----:B---3--:R-:W-:Y:S05]  /*eb00*/  @!P2 BRA `(.L_x_2055) ;  /* 0xfffffffc00eca947 */ /* 0x008fea000383ffff */
[----:B------:R-:W-:Y:S05]  /*eb10*/  BRA `(.L_x_2054) ;  /* 0xffffff2800487947 */ /* 0x000fea000383ffff */
.L_x_2060:
[----:B-1----:R-:W-:-:S04]  /*eb20*/  IMAD.U32 R21, RZ, RZ, UR60 ;  /* 0x0000003cff157e24 */ /* 0x002fc8000f8e00ff */
[----:B------:R1:W2:Y:S03]  /*eb30*/  SYNCS.PHASECHK.TRANS64.TRYWAIT P3, [R21+URZ+0x34830], R0 ;  /* 0x03483000150075a7 */ /* 0x0002a6000806017f */
[----:B--2---:R-:W-:Y:S05]  /*eb40*/  @!P3 NANOSLEEP.SYNCS 0x989680 ;  /* 0x009896800000b95d */ /* 0x004fea0003900000 */
[----:B------:R-:W2:Y:S02]  /*eb50*/  @!P3 SYNCS.PHASECHK.TRANS64 P3, [R21+URZ+0x34830], R0 ;  /* 0x034830001500b5a7 */ /* 0x000ea4000806007f */
[----:B--2---:R-:W-:Y:S05]  /*eb60*/  @!P3 BRA `(.L_x_2060) ;  /* 0xfffffffc00ecb947 */ /* 0x004fea000383ffff */
[----:B------:R-:W-:Y:S05]  /*eb70*/  BRA `(.L_x_2059) ;  /* 0xffffff5000407947 */ /* 0x000fea000383ffff */
.L_x_2064:
[----:B-1----:R-:W-:-:S04]  /*eb80*/  IMAD.U32 R3, RZ, RZ, UR7 ;  /* 0x00000007ff037e24 */ /* 0x002fc8000f8e00ff */
[----:B------:R1:W2:Y:S03]  /*eb90*/  SYNCS.PHASECHK.TRANS64.TRYWAIT P3, [R3+URZ+0x34850], R0 ;  /* 0x03485000030075a7 */ /* 0x0002a6000806017f */
[----:B--2---:R-:W-:Y:S05]  /*eba0*/  @!P3 NANOSLEEP.SYNCS 0x989680 ;  /* 0x009896800000b95d */ /* 0x004fea0003900000 */
[----:B------:R-:W2:Y:S02]  /*ebb0*/  @!P3 SYNCS.PHASECHK.TRANS64 P3, [R3+URZ+0x34850], R0 ;  /* 0x034850000300b5a7 */ /* 0x000ea4000806007f */
[----:B--2---:R-:W-:Y:S05]  /*ebc0*/  @!P3 BRA `(.L_x_2064) ;  /* 0xfffffffc00ecb947 */ /* 0x004fea000383ffff */
[----:B------:R-:W-:Y:S05]  /*ebd0*/  BRA `(.L_x_2063) ;  /* 0xffffff5800487947 */ /* 0x000fea000383ffff */
.L_x_2070:
[----:B-1----:R-:W-:-:S04]  /*ebe0*/  IMAD.U32 R15, RZ, RZ, UR39 ;  /* 0x00000027ff0f7e24 */ /* 0x002fc8000f8e00ff */
[----:B------:R1:W2:Y:S03]  /*ebf0*/  SYNCS.PHASECHK.TRANS64.TRYWAIT P2, [R15+URZ+0x34830], R0 ;  /* 0x034830000f0075a7 */ /* 0x0002a6000804017f */
[----:B--2---:R-:W-:Y:S05]  /*ec00*/  @!P2 NANOSLEEP.SYNCS 0x989680 ;  /* 0x009896800000a95d */ /* 0x004fea0003900000 */
[----:B------:R-:W2:Y:S02]  /*ec10*/  @!P2 SYNCS.PHASECHK.TRANS64 P2, [R15+URZ+0x34830], R0 ;  /* 0x034830000f00a5a7 */ /* 0x000ea4000804007f */
[----:B--2---:R-:W-:Y:S05]  /*ec20*/  @!P2 BRA `(.L_x_2070) ;  /* 0xfffffffc00eca947 */ /* 0x004fea000383ffff */
[----:B------:R-:W-:Y:S05]  /*ec30*/  BRA `(.L_x_2069) ;  /* 0xffffff7800887947 */ /* 0x000fea000383ffff */
.L_x_2074:
[----:B-1----:R-:W-:-:S04]  /*ec40*/  IMAD.U32 R3, RZ, RZ, UR7 ;  /* 0x00000007ff037e24 */ /* 0x002fc8000f8e00ff */
[----:B------:R1:W2:Y:S03]  /*ec50*/  SYNCS.PHASECHK.TRANS64.TRYWAIT P2, [R3+URZ+0x34850], R0 ;  /* 0x03485000030075a7 */ /* 0x0002a6000804017f */
[----:B--2---:R-:W-:Y:S05]  /*ec60*/  @!P2 NANOSLEEP.SYNCS 0x989680 ;  /* 0x009896800000a95d */ /* 0x004fea0003900000 */
[----:B------:R-:W2:Y:S02]  /*ec70*/  @!P2 SYNCS.PHASECHK.TRANS64 P2, [R3+URZ+0x34850], R0 ;  /* 0x034850000300a5a7 */ /* 0x000ea4000804007f */
[----:B--2---:R-:W-:Y:S05]  /*ec80*/  @!P2 BRA `(.L_x_2074) ;  /* 0xfffffffc00eca947 */ /* 0x004fea000383ffff */
[----:B------:R-:W-:Y:S05]  /*ec90*/  BRA `(.L_x_2073) ;  /* 0xffffff8000907947 */ /* 0x000fea000383ffff */
.L_x_2079:
[----:B-1----:R-:W-:-:S04]  /*eca0*/  IMAD.U32 R2, RZ, RZ, UR5 ;  /* 0x00000005ff027e24 */ /* 0x002fc8000f8e00ff */
[----:B------:R1:W2:Y:S03]  /*ecb0*/  SYNCS.PHASECHK.TRANS64.TRYWAIT P0, [R2+URZ+0x34850], R5 ;  /* 0x03485005020075a7 */ /* 0x0002a6000800017f */
[----:B--2---:R-:W-:Y:S05]  /*ecc0*/  @!P0 NANOSLEEP.SYNCS 0x989680 ;  /* 0x009896800000895d */ /* 0x004fea0003900000 */
[----:B------:R-:W2:Y:S02]  /*ecd0*/  @!P0 SYNCS.PHASECHK.TRANS64 P0, [R2+URZ+0x34850], R5 ;  /* 0x03485005020085a7 */ /* 0x000ea4000800007f */
[----:B--2---:R-:W-:Y:S05]  /*ece0*/  @!P0 BRA `(.L_x_2079) ;  /* 0xfffffffc00ec8947 */ /* 0x004fea000383ffff */
[----:B------:R-:W-:Y:S05]  /*ecf0*/  BRA `(.L_x_2078) ;  /* 0xffffff9c005c7947 */ /* 0x000fea000383ffff */
.L_x_2090:
[----:B------:R-:W-:Y:S02]  /*ed00*/  IMAD.MOV.U32 R13, RZ, RZ, R0 ;  /* 0x000000ffff0d7224 */ /* 0x000fe400078e0000 */
[----:B------:R-:W-:Y:S02]  /*ed10*/  IMAD.MOV.U32 R12, RZ, RZ, RZ ;  /* 0x000000ffff0c7224 */ /* 0x000fe400078e00ff */
[----:B------:R-:W-:Y:S02]  /*ed20*/  IMAD.MOV.U32 R11, RZ, RZ, 0x1f ;  /* 0x0000001fff0b7424 */ /* 0x000fe400078e00ff */
[----:B------:R-:W-:-:S07]  /*ed30*/  IMAD.MOV.U32 R15, RZ, RZ, -0x1 ;  /* 0xffffffffff0f7424 */ /* 0x000fce00078e00ff */
[----:B------:R-:W-:Y:S05]  /*ed40*/  WARPSYNC.COLLECTIVE R15, `(.L_x_2169) ;  /* 0x000000000f087348 */ /* 0x000fea0003c00000 */
[----:B------:R0:W1:Y:S02]  /*ed50*/  SHFL.IDX P6, R14, R13, R12, R11 ;  /* 0x0000000c0d0e7389 */ /* 0x00006400000c000b */
[----:B01----:R-:W-:Y:S01]  /*ed60*/  ENDCOLLECTIVE ;  /* 0x000000000000791b */ /* 0x003fe20003800000 */
.L_x_2169:
[----:B------:R-:W-:Y:S05]  /*ed70*/  BRA `(.L_x_2170) ;  /* 0xffffffc800607947 */ /* 0x000fea000383ffff */
.L_x_2092:
[----:B------:R-:W-:Y:S01]  /*ed80*/  BSSY B0, `(.L_x_2171) ;  /* 0x0000006000007945 */ /* 0x000fe20003800000 */
[----:B------:R-:W-:-:S07]  /*ed90*/  IMAD.MOV.U32 R15, RZ, RZ, -0x1 ;  /* 0xffffffffff0f7424 */ /* 0x000fce00078e00ff */
[----:B0-----:R-:W-:Y:S05]  /*eda0*/  WARPSYNC.COLLECTIVE R15, `(.L_x_2172) ;  /* 0x000000000f0c7348 */ /* 0x001fea0003c00000 */
[----:B------:R-:W-:Y:S02]  /*edb0*/  ELECT P6, UR62, PT ;  /* 0x00000000003e782f */ /* 0x000fe400038c0000 */
[----:B------:R-:W-:Y:S01]  /*edc0*/  MOV R14, UR62 ;  /* 0x0000003e000e7c02 */ /* 0x000fe20008000f00 */
[----:B0-----:R-:W-:Y:S10]  /*edd0*/  ENDCOLLECTIVE ;  /* 0x000000000000791b */ /* 0x001ff40003800000 */
.L_x_2172:
[----:B------:R-:W-:Y:S05]  /*ede0*/  BSYNC B0 ;  /* 0x0000000000007941 */ /* 0x000fea0003800000 */
.L_x_2171:
[----:B------:R-:W-:Y:S05]  /*edf0*/  BRA `(.L_x_2173) ;  /* 0xffffffc800607947 */ /* 0x000fea000383ffff */
.L_x_2094:
[----:B0-----:R-:W-:-:S04]  /*ee00*/  IMAD.U32 R3, RZ, RZ, UR38 ;  /* 0x00000026ff037e24 */ /* 0x001fc8000f8e00ff */
[----:B------:R0:W1:Y:S03]  /*ee10*/  SYNCS.PHASECHK.TRANS64.TRYWAIT P0, [R3+URZ+0x34840], R0 ;  /* 0x03484000030075a7 */ /* 0x000066000800017f */
[----:B-1----:R-:W-:Y:S05]  /*ee20*/  @!P0 NANOSLEEP.SYNCS 0x989680 ;  /* 0x009896800000895d */ /* 0x002fea0003900000 */
[----:B------:R-:W1:Y:S02]  /*ee30*/  @!P0 SYNCS.PHASECHK.TRANS64 P0, [R3+URZ+0x34840], R0 ;  /* 0x03484000030085a7 */ /* 0x000e64000800007f */
[----:B-1----:R-:W-:Y:S05]  /*ee40*/  @!P0 BRA `(.L_x_2094) ;  /* 0xfffffffc00ec8947 */ /* 0x002fea000383ffff */
[----:B------:R-:W-:Y:S05]  /*ee50*/  BRA `(.L_x_2174) ;  /* 0xffffffc800b87947 */ /* 0x000fea000383ffff */
.L_x_2097:
[----:B------:R-:W-:Y:S02]  /*ee60*/  IMAD.MOV.U32 R13, RZ, RZ, R5 ;  /* 0x000000ffff0d7224 */ /* 0x000fe400078e0005 */
[----:B------:R-:W-:Y:S02]  /*ee70*/  IMAD.MOV.U32 R12, RZ, RZ, RZ ;  /* 0x000000ffff0c7224 */ /* 0x000fe400078e00ff */
[----:B------:R-:W-:Y:S02]  /*ee80*/  IMAD.MOV.U32 R11, RZ, RZ, 0x181f ;  /* 0x0000181fff0b7424 */ /* 0x000fe400078e00ff */
[----:B------:R-:W-:Y:S02]  /*ee90*/  IMAD.MOV.U32 R15, RZ, RZ, -0x1 ;  /* 0xffffffffff0f7424 */ /* 0x000fe400078e00ff */
[----:B------:R-:W-:-:S07]  /*eea0*/  IMAD R6, R9, 0x80, R6 ;  /* 0x0000008009067824 */ /* 0x000fce00078e0206 */
[----:B------:R-:W-:Y:S05]  /*eeb0*/  WARPSYNC.COLLECTIVE R15, `(.L_x_2175) ;  /* 0x000000000f087348 */ /* 0x000fea0003c00000 */
[----:B------:R0:W1:Y:S02]  /*eec0*/  SHFL.IDX P6, R14, R13, R12, R11 ;  /* 0x0000000c0d0e7389 */ /* 0x00006400000c000b */
[----:B01----:R-:W-:Y:S01]  /*eed0*/  ENDCOLLECTIVE ;  /* 0x000000000000791b */ /* 0x003fe20003800000 */
.L_x_2175:
[----:B------:R-:W-:Y:S02]  /*eee0*/  VIADD R9, R6, 0x10 ;  /* 0x0000001006097836 */ /* 0x000fe40000000000 */
[----:B------:R-:W-:Y:S02]  /*eef0*/  IMAD.MOV.U32 R13, RZ, RZ, R0 ;  /* 0x000000ffff0d7224 */ /* 0x000fe400078e0000 */
[----:B------:R-:W-:-:S07]  /*ef00*/  IMAD.MOV.U32 R2, RZ, RZ, R14 ;  /* 0x000000ffff027224 */ /* 0x000fce00078e000e */
[----:B------:R-:W-:Y:S05]  /*ef10*/  WARPSYNC.COLLECTIVE R15, `(.L_x_2176) ;  /* 0x000000000f087348 */ /* 0x000fea0003c00000 */
[----:B------:R0:W1:Y:S02]  /*ef20*/  SHFL.IDX P6, R14, R13, R12, R11 ;  /* 0x0000000c0d0e7389 */ /* 0x00006400000c000b */
[----:B01----:R-:W-:Y:S01]  /*ef30*/  ENDCOLLECTIVE ;  /* 0x000000000000791b */ /* 0x003fe20003800000 */
.L_x_2176:
[----:B------:R-:W-:Y:S02]  /*ef40*/  ULDC UR4, c[0x0][0x288] ;  /* 0x0000a20000047ab9 */ /* 0x000fe40000000800 */
[----:B------:R-:W-:-:S05]  /*ef50*/  IMAD R4, R8, UR4, RZ ;  /* 0x0000000408047c24 */ /* 0x000fca000f8e02ff */
        /* <DEDUP_REMOVED lines=8> */
.L_x_2177:
        /* <DEDUP_REMOVED lines=14> */
.L_x_2178:
[----:B------:R-:W-:Y:S01]  /*f0c0*/  @!PT LDS RZ, [RZ] ;  /* 0x00000000fffff984 */ /* 0x000fe20000000800 */
[----:B------:R-:W-:Y:S01]  /*f0d0*/  @!PT LDS RZ, [RZ] ;  /* 0x00000000fffff984 */ /* 0x000fe20000000800 */
[----:B------:R-:W-:Y:S01]  /*f0e0*/  @!PT LDS RZ, [RZ] ;  /* 0x00000000fffff984 */ /* 0x000fe20000000800 */
[----:B------:R0:W-:Y:S01]  /*f0f0*/  @!P3 LDGSTS.E.BYPASS.LTC128B.128 [R21+0x18400], desc[UR42][R2.64+0x100], !P1 ;  /* 0x184001000215bfae */ /* 0x0001e2000c901d6a */
[----:B------:R-:W-:Y:S01]  /*f100*/  ISETP.GE.AND P3, PT, R9, R4, PT ;  /* 0x000000040900720c */ /* 0x000fe20003f66270 */
[----:B------:R-:W-:Y:S02]  /*f110*/  IMAD.MOV.U32 R9, RZ, RZ, R8 ;  /* 0x000000ffff097224 */ /* 0x000fe400078e0008 */
[----:B------:R-:W-:Y:S02]  /*f120*/  IMAD.MOV.U32 R13, RZ, RZ, R5 ;  /* 0x000000ffff0d7224 */ /* 0x000fe400078e0005 */
[----:B------:R-:W-:-:S08]  /*f130*/  IMAD.MOV.U32 R12, RZ, RZ, 0x2 ;  /* 0x00000002ff0c7424 */ /* 0x000fd000078e00ff */
[----:B------:R-:W-:Y:S01]  /*f140*/  @!P3 LEA R20, R7, UR38, 0x1 ;  /* 0x000000260714bc11 */ /* 0x000fe2000f8e08ff */
[----:B0-----:R-:W-:Y:S02]  /*f150*/  VIADD R3, R6, 0x20 ;  /* 0x0000002006037836 */ /* 0x001fe40000000000 */
[----:B------:R-:W-:-:S07]  /*f160*/  IMAD.MOV.U32 R8, RZ, RZ, R14 ;  /* 0x000000ffff087224 */ /* 0x000fce00078e000e */
[----:B------:R-:W-:Y:S05]  /*f170*/  WARPSYNC.COLLECTIVE R15, `(.L_x_2179) ;  /* 0x000000000f087348 */ /* 0x000fea0003c00000 */
[----:B------:R0:W1:Y:S02]  /*f180*/  SHFL.IDX P6, R14, R13, R12, R11 ;  /* 0x0000000c0d0e7389 */ /* 0x00006400000c000b */
[----:B01----:R-:W-:Y:S01]  /*f190*/  ENDCOLLECTIVE ;  /* 0x000000000000791b */ /* 0x003fe20003800000 */
.L_x_2179:
        /* <DEDUP_REMOVED lines=13> */
.L_x_2180:
        /* <DEDUP_REMOVED lines=9> */
.L_x_2181:
        /* <DEDUP_REMOVED lines=13> */
.L_x_2182:
        /* <DEDUP_REMOVED lines=9> */
.L_x_2183:
        /* <DEDUP_REMOVED lines=13> */
.L_x_2184:
        /* <DEDUP_REMOVED lines=9> */
.L_x_2185:
        /* <DEDUP_REMOVED lines=13> */
.L_x_2186:
        /* <DEDUP_REMOVED lines=9> */
.L_x_2187:
        /* <DEDUP_REMOVED lines=13> */
.L_x_2188:
        /* <DEDUP_REMOVED lines=8> */
.L_x_2189:
        /* <DEDUP_REMOVED lines=12> */
.L_x_2190:
[----:B------:R-:W-:Y:S05]  /*f930*/  BRA `(.L_x_2191) ;  /* 0xffffffcc00207947 */ /* 0x000fea000383ffff */
.L_x_2100:
[----:B-1----:R-:W-:-:S04]  /*f940*/  IMAD.U32 R3, RZ, RZ, UR38 ;  /* 0x00000026ff037e24 */ /* 0x002fc8000f8e00ff */
[----:B------:R1:W2:Y:S03]  /*f950*/  SYNCS.PHASECHK.TRANS64.TRYWAIT P0, [R3+URZ+0x34820], R2 ;  /* 0x03482002030075a7 */ /* 0x0002a6000800017f */
[----:B--2---:R-:W-:Y:S05]  /*f960*/  @!P0 NANOSLEEP.SYNCS 0x989680 ;  /* 0x009896800000895d */ /* 0x004fea0003900000 */
[----:B------:R-:W2:Y:S02]  /*f970*/  @!P0 SYNCS.PHASECHK.TRANS64 P0, [R3+URZ+0x34820], R2 ;  /* 0x03482002030085a7 */ /* 0x000ea4000800007f */
[----:B--2---:R-:W-:Y:S05]  /*f980*/  @!P0 BRA `(.L_x_2100) ;  /* 0xfffffffc00ec8947 */ /* 0x004fea000383ffff */
[----:B------:R-:W-:Y:S05]  /*f990*/  BRA `(.L_x_2192) ;  /* 0xffffffcc00787947 */ /* 0x000fea000383ffff */
.L_x_2107:
[----:B-1----:R-:W-:-:S04]  /*f9a0*/  IMAD.U32 R3, RZ, RZ, UR38 ;  /* 0x00000026ff037e24 */ /* 0x002fc8000f8e00ff */
[----:B------:R1:W2:Y:S03]  /*f9b0*/  SYNCS.PHASECHK.TRANS64.TRYWAIT P0, [R3+URZ+0x34848], R2 ;  /* 0x03484802030075a7 */ /* 0x0002a6000800017f */
[----:B--2---:R-:W-:Y:S05]  /*f9c0*/  @!P0 NANOSLEEP.SYNCS 0x989680 ;  /* 0x009896800000895d */ /* 0x004fea0003900000 */
[----:B------:R-:W2:Y:S02]  /*f9d0*/  @!P0 SYNCS.PHASECHK.TRANS64 P0, [R3+URZ+0x34848], R2 ;  /* 0x03484802030085a7 */ /* 0x000ea4000800007f */
[----:B--2---:R-:W-:Y:S05]  /*f9e0*/  @!P0 BRA `(.L_x_2107) ;  /* 0xfffffffc00ec8947 */ /* 0x004fea000383ffff */
[----:B------:R-:W-:Y:S05]  /*f9f0*/  BRA `(.L_x_2193) ;  /* 0xffffffd000507947 */ /* 0x000fea000383ffff */
.L_x_2114:
[----:B0-----:R-:W-:-:S04]  /*fa00*/  IMAD.U32 R3, RZ, RZ, UR38 ;  /* 0x00000026ff037e24 */ /* 0x001fc8000f8e00ff */
[----:B------:R0:W1:Y:S03]  /*fa10*/  SYNCS.PHASECHK.TRANS64.TRYWAIT P0, [R3+URZ+0x34860], R2 ;  /* 0x03486002030075a7 */ /* 0x000066000800017f */
[----:B-1----:R-:W-:Y:S05]  /*fa20*/  @!P0 NANOSLEEP.SYNCS 0x989680 ;  /* 0x009896800000895d */ /* 0x002fea0003900000 */
[----:B------:R-:W1:Y:S02]  /*fa30*/  @!P0 SYNCS.PHASECHK.TRANS64 P0, [R3+URZ+0x34860], R2 ;  /* 0x03486002030085a7 */ /* 0x000e64000800007f */
[----:B-1----:R-:W-:Y:S05]  /*fa40*/  @!P0 BRA `(.L_x_2114) ;  /* 0xfffffffc00ec8947 */ /* 0x002fea000383ffff */
[----:B------:R-:W-:Y:S05]  /*fa50*/  BRA `(.L_x_2194) ;  /* 0xffffffd400247947 */ /* 0x000fea000383ffff */
.L_x_2123:
[----:B-1----:R-:W-:-:S04]  /*fa60*/  IMAD.U32 R3, RZ, RZ, UR38 ;  /* 0x00000026ff037e24 */ /* 0x002fc8000f8e00ff */
[----:B------:R1:W2:Y:S03]  /*fa70*/  SYNCS.PHASECHK.TRANS64.TRYWAIT P0, [R3+URZ+0x34840], R2 ;  /* 0x03484002030075a7 */ /* 0x0002a6000800017f */
[----:B--2---:R-:W-:Y:S05]  /*fa80*/  @!P0 NANOSLEEP.SYNCS 0x989680 ;  /* 0x009896800000895d */ /* 0x004fea0003900000 */
[----:B------:R-:W2:Y:S02]  /*fa90*/  @!P0 SYNCS.PHASECHK.TRANS64 P0, [R3+URZ+0x34840], R2 ;  /* 0x03484002030085a7 */ /* 0x000ea4000800007f */
[----:B--2---:R-:W-:Y:S05]  /*faa0*/  @!P0 BRA `(.L_x_2123) ;  /* 0xfffffffc00ec8947 */ /* 0x004fea000383ffff */
[----:B------:R-:W-:Y:S05]  /*fab0*/  BRA `(.L_x_2195) ;  /* 0xffffffd800487947 */ /* 0x000fea000383ffff */
.L_x_2130:
[----:B0-----:R-:W-:-:S04]  /*fac0*/  IMAD.U32 R3, RZ, RZ, UR38 ;  /* 0x00000026ff037e24 */ /* 0x001fc8000f8e00ff */
[----:B------:R0:W1:Y:S03]  /*fad0*/  SYNCS.PHASECHK.TRANS64.TRYWAIT P0, [R3+URZ+0x34868], R2 ;  /* 0x03486802030075a7 */ /* 0x000066000800017f */
[----:B-1----:R-:W-:Y:S05]  /*fae0*/  @!P0 NANOSLEEP.SYNCS 0x989680 ;  /* 0x009896800000895d */ /* 0x002fea0003900000 */
[----:B------:R-:W1:Y:S02]  /*faf0*/  @!P0 SYNCS.PHASECHK.TRANS64 P0, [R3+URZ+0x34868], R2 ;  /* 0x03486802030085a7 */ /* 0x000e64000800007f */
[----:B-1----:R-:W-:Y:S05]  /*fb00*/  @!P0 BRA `(.L_x_2130) ;  /* 0xfffffffc00ec8947 */ /* 0x002fea000383ffff */
[----:B------:R-:W-:Y:S05]  /*fb10*/  BRA `(.L_x_2196) ;  /* 0xffffffdc001c7947 */ /* 0x000fea000383ffff */
.L_x_2139:
[----:B-1----:R-:W-:-:S04]  /*fb20*/  IMAD.U32 R3, RZ, RZ, UR38 ;  /* 0x00000026ff037e24 */ /* 0x002fc8000f8e00ff */
[----:B------:R1:W2:Y:S03]  /*fb30*/  SYNCS.PHASECHK.TRANS64.TRYWAIT P0, [R3+URZ+0x34848], R2 ;  /* 0x03484802030075a7 */ /* 0x0002a6000800017f */
[----:B--2---:R-:W-:Y:S05]  /*fb40*/  @!P0 NANOSLEEP.SYNCS 0x989680 ;  /* 0x009896800000895d */ /* 0x004fea0003900000 */
[----:B------:R-:W2:Y:S02]  /*fb50*/  @!P0 SYNCS.PHASECHK.TRANS64 P0, [R3+URZ+0x34848], R2 ;  /* 0x03484802030085a7 */ /* 0x000ea4000800007f */
[----:B--2---:R-:W-:Y:S05]  /*fb60*/  @!P0 BRA `(.L_x_2139) ;  /* 0xfffffffc00ec8947 */ /* 0x004fea000383ffff */
[----:B------:R-:W-:Y:S05]  /*fb70*/  BRA `(.L_x_2197) ;  /* 0xffffffe000587947 */ /* 0x000fea000383ffff */
.L_x_2146:
[----:B0-----:R-:W-:-:S04]  /*fb80*/  IMAD.U32 R3, RZ, RZ, UR38 ;  /* 0x00000026ff037e24 */ /* 0x001fc8000f8e00ff */
[----:B------:R0:W1:Y:S03]  /*fb90*/  SYNCS.PHASECHK.TRANS64.TRYWAIT P0, [R3+URZ+0x34860], R2 ;  /* 0x03486002030075a7 */ /* 0x000066000800017f */
[----:B-1----:R-:W-:Y:S05]  /*fba0*/  @!P0 NANOSLEEP.SYNCS 0x989680 ;  /* 0x009896800000895d */ /* 0x002fea0003900000 */
[----:B------:R-:W1:Y:S02]  /*fbb0*/  @!P0 SYNCS.PHASECHK.TRANS64 P0, [R3+URZ+0x34860], R2 ;  /* 0x03486002030085a7 */ /* 0x000e64000800007f */
[----:B-1----:R-:W-:Y:S05]  /*fbc0*/  @!P0 BRA `(.L_x_2146) ;  /* 0xfffffffc00ec8947 */ /* 0x002fea000383ffff */
[----:B------:R-:W-:Y:S05]  /*fbd0*/  BRA `(.L_x_2198) ;  /* 0xffffffe400287947 */ /* 0x000fea000383ffff */
.L_x_2154:
[----:B-1----:R1:W2:Y:S02]  /*fbe0*/  SYNCS.PHASECHK.TRANS64.TRYWAIT P0, [R3+URZ+0x34860], R0 ;  /* 0x03486000030075a7 */ /* 0x0022a4000800017f */
[----:B--2---:R-:W-:Y:S05]  /*fbf0*/  @!P0 NANOSLEEP.SYNCS 0x989680 ;  /* 0x009896800000895d */ /* 0x004fea0003900000 */
[----:B------:R-:W2:Y:S02]  /*fc00*/  @!P0 SYNCS.PHASECHK.TRANS64 P0, [R3+URZ+0x34860], R0 ;  /* 0x03486000030085a7 */ /* 0x000ea4000800007f */
[----:B--2---:R-:W-:Y:S05]  /*fc10*/  @!P0 BRA `(.L_x_2154) ;  /* 0xfffffffc00f08947 */ /* 0x004fea000383ffff */
[----:B------:R-:W-:Y:S05]  /*fc20*/  BRA `(.L_x_2199) ;  /* 0xffffffe400f87947 */ /* 0x000fea000383ffff */
.L_x_2159:
[----:B-1----:R1:W2:Y:S02]  /*fc30*/  SYNCS.PHASECHK.TRANS64.TRYWAIT P0, [R2+URZ+0x34820], R3 ;  /* 0x03482003020075a7 */ /* 0x0022a4000800017f */
[----:B--2---:R-:W-:Y:S05]  /*fc40*/  @!P0 NANOSLEEP.SYNCS 0x989680 ;  /* 0x009896800000895d */ /* 0x004fea0003900000 */
[----:B------:R-:W2:Y:S02]  /*fc50*/  @!P0 SYNCS.PHASECHK.TRANS64 P0, [R2+URZ+0x34820], R3 ;  /* 0x03482003020085a7 */ /* 0x000ea4000800007f */
[----:B--2---:R-:W-:Y:S05]  /*fc60*/  @!P0 BRA `(.L_x_2159) ;  /* 0xfffffffc00f08947 */ /* 0x004fea000383ffff */
[----:B------:R-:W-:Y:S05]  /*fc70*/  BRA `(.L_x_2200) ;  /* 0xffffffe800c87947 */ /* 0x000fea000383ffff */
.L_x_2160:
        /* <DEDUP_REMOVED lines=11> */
.L_x_2202:
[----:B------:R-:W-:Y:S05]  /*fd30*/  BSYNC B0 ;  /* 0x0000000000007941 */ /* 0x000fea0003800000 */
.L_x_2201:
[----:B------:R-:W-:Y:S05]  /*fd40*/  BRA `(.L_x_2203) ;  /* 0xffffffe800ac7947 */ /* 0x000fea000383ffff */
.L_x_2161:
[----:B------:R-:W-:Y:S01]  /*fd50*/  BSSY B0, `(.L_x_2204) ;  /* 0x0000006000007945 */ /* 0x000fe20003800000 */
[----:B------:R-:W-:-:S07]  /*fd60*/  IMAD.MOV.U32 R15, RZ, RZ, -0x1 ;  /* 0xffffffffff0f7424 */ /* 0x000fce00078e00ff */
[----:B01----:R-:W-:Y:S05]  /*fd70*/  WARPSYNC.COLLECTIVE R15, `(.L_x_2205) ;  /* 0x000000000f0c7348 */ /* 0x003fea0003c00000 */
[----:B------:R-:W-:Y:S02]  /*fd80*/  ELECT P6, UR62, PT ;  /* 0x00000000003e782f */ /* 0x000fe400038c0000 */
[----:B------:R-:W-:Y:S01]  /*fd90*/  MOV R14, UR62 ;  /* 0x0000003e000e7c02 */ /* 0x000fe20008000f00 */
[----:B01----:R-:W-:Y:S10]  /*fda0*/  ENDCOLLECTIVE ;  /* 0x000000000000791b */ /* 0x003ff40003800000 */
.L_x_2205:
[----:B------:R-:W-:Y:S05]  /*fdb0*/  BSYNC B0 ;  /* 0x0000000000007941 */ /* 0x000fea0003800000 */
.L_x_2204:
[----:B------:R-:W-:Y:S05]  /*fdc0*/  BRA `(.L_x_2206) ;  /* 0xffffffe800a07947 */ /* 0x000fea000383ffff */
.L_x_2163:
[----:B0-----:R0:W1:Y:S02]  /*fdd0*/  SYNCS.PHASECHK.TRANS64.TRYWAIT P0, [R6+URZ], R5 ;  /* 0x00000005060075a7 */ /* 0x001064000800017f */
[----:B-1----:R-:W-:Y:S05]  /*fde0*/  @!P0 NANOSLEEP.SYNCS 0x989680 ;  /* 0x009896800000895d */ /* 0x002fea0003900000 */
[----:B------:R-:W1:Y:S02]  /*fdf0*/  @!P0 SYNCS.PHASECHK.TRANS64 P0, [R6+URZ], R5 ;  /* 0x00000005060085a7 */ /* 0x000e64000800007f */
[----:B-1----:R-:W-:Y:S05]  /*fe00*/  @!P0 BRA `(.L_x_2163) ;  /* 0xfffffffc00f08947 */ /* 0x002fea000383ffff */
[----:B------:R-:W-:Y:S05]  /*fe10*/  BRA `(.L_x_2207) ;  /* 0xffffffe800d47947 */ /* 0x000fea000383ffff */
.L_x_2164:
[----:B-1----:R1:W2:Y:S02]  /*fe20*/  SYNCS.PHASECHK.TRANS64.TRYWAIT P0, [R3+URZ], R4 ;  /* 0x00000004030075a7 */ /* 0x0022a4000800017f */
[----:B--2---:R-:W-:Y:S05]  /*fe30*/  @!P0 NANOSLEEP.SYNCS 0x989680 ;  /* 0x009896800000895d */ /* 0x004fea0003900000 */
[----:B------:R-:W2:Y:S02]  /*fe40*/  @!P0 SYNCS.PHASECHK.TRANS64 P0, [R3+URZ], R4 ;  /* 0x00000004030085a7 */ /* 0x000ea4000800007f */
[----:B--2---:R-:W-:Y:S05]  /*fe50*/  @!P0 BRA `(.L_x_2164) ;  /* 0xfffffffc00f08947 */ /* 0x004fea000383ffff */
[----:B------:R-:W-:Y:S05]  /*fe60*/  BRA `(.L_x_2208) ;  /* 0xffffffe800c87947 */ /* 0x000fea000383ffff */
.L_x_2166:
[----:B-1----:R1:W2:Y:S02]  /*fe70*/  SYNCS.PHASECHK.TRANS64.TRYWAIT P0, [R0+URZ], R5 ;  /* 0x00000005000075a7 */ /* 0x0022a4000800017f */
[----:B--2---:R-:W-:Y:S05]  /*fe80*/  @!P0 NANOSLEEP.SYNCS 0x989680 ;  /* 0x009896800000895d */ /* 0x004fea0003900000 */
[----:B------:R-:W2:Y:S02]  /*fe90*/  @!P0 SYNCS.PHASECHK.TRANS64 P0, [R0+URZ], R5 ;  /* 0x00000005000085a7 */ /* 0x000ea4000800007f */
[----:B--2---:R-:W-:Y:S05]  /*fea0*/  @!P0 BRA `(.L_x_2166) ;  /* 0xfffffffc00f08947 */ /* 0x004fea000383ffff */
[----:B------:R-:W-:Y:S05]  /*feb0*/  BRA `(.L_x_2209) ;  /* 0xffffffe800cc7947 */ /* 0x000fea000383ffff */
.L_x_2210:
        /* <DEDUP_REMOVED lines=12> */
.L_x_14993:


//--------------------- .text._ZN7cutlass13device_kernelIN5flash11enable_sm90INS1_16FlashAttnFwdSm90INS1_25CollectiveMainloopFwdSm90ILi2EN4cute5tupleIJNS5_1CILi1EEES8_S8_EEENS6_IJNS7_ILi128EEESA_NS7_ILi192EEEEEELi128ENS_10bfloat16_tEfNS_4arch4Sm90ELb1ELb0ELb0ELb1ELb0ELb0ELb0ELb1ELb1ELb1ELb1ELb0EEENS1_21CollectiveEpilogueFwdINS6_IJSA_SA_SA_EEES9_SD_SF_Li256ELb1ELb1ELb1ELb0EEENS1_36VarlenDynamicPersistentTileSchedulerILi128ELi128ELi256ELi128ELb1ELb1ELb1ELb1ELb1ELb1EEEEEEEEEvNT_6ParamsE --------------------------
	.section	.text._ZN7cutlass13device_kernelIN5flash11enable_sm90INS1_16FlashAttnFwdSm90INS1_25CollectiveMainloopFwdSm90ILi2EN4cute5tupleIJNS5_1CILi1EEES8_S8_EEENS6_IJNS7_ILi128EEESA_NS7_ILi192EEEEEELi128ENS_10bfloat16_tEfNS_4arch4Sm90ELb1ELb0ELb0ELb1ELb0ELb0ELb0ELb1ELb1ELb1ELb1ELb0EEENS1_21CollectiveEpilogueFwdINS6_IJSA_SA_SA_EEES9_SD_SF_Li256ELb1ELb1ELb1ELb0EEENS1_36VarlenDynamicPersistentTileSchedulerILi128ELi128ELi256ELi128ELb1ELb1ELb1ELb1ELb1ELb1EEEEEEEEEvNT_6ParamsE,"ax",@progbits
	.align	128
.text._ZN7cutlass13device_kernelIN5flash11enable_sm90INS1_16FlashAttnFwdSm90INS1_25CollectiveMainloopFwdSm90ILi2EN4cute5tupleIJNS5_1CILi1EEES8_S8_EEENS6_IJNS7_ILi128EEESA_NS7_ILi192EEEEEELi128ENS_10bfloat16_tEfNS_4arch4Sm90ELb1ELb0ELb0ELb1ELb0ELb0ELb0ELb1ELb1ELb1ELb1ELb0EEENS1_21CollectiveEpilogueFwdINS6_IJSA_SA_SA_EEES9_SD_SF_Li256ELb1ELb1ELb1ELb0EEENS1_36VarlenDynamicPersistentTileSchedulerILi128ELi128ELi256ELi128ELb1ELb1ELb1ELb1ELb1ELb1EEEEEEEEEvNT_6ParamsE:
        .type           _ZN7cutlass13device_kernelIN5flash11enable_sm90INS1_16FlashAttnFwdSm90INS1_25CollectiveMainloopFwdSm90ILi2EN4cute5tupleIJNS5_1CILi1EEES8_S8_EEENS6_IJNS7_ILi128EEESA_NS7_ILi192EEEEEELi128ENS_10bfloat16_tEfNS_4arch4Sm90ELb1ELb0ELb0ELb1ELb0ELb0ELb0ELb1ELb1ELb1ELb1ELb0EEENS1_21CollectiveEpilogueFwdINS6_IJSA_SA_SA_EEES9_SD_SF_Li256ELb1ELb1ELb1ELb0EEENS1_36VarlenDynamicPersistentTileSchedulerILi128ELi128ELi256ELi128ELb1ELb1ELb1ELb1ELb1ELb1EEEEEEEEEvNT_6ParamsE,@function
        .size           _ZN7cutlass13device_kernelIN5flash11enable_sm90INS1_16FlashAttnFwdSm90INS1_25CollectiveMainloopFwdSm90ILi2EN4cute5tupleIJNS5_1CILi1EEES8_S8_EEENS6_IJNS7_ILi128EEESA_NS7_ILi192EEEEEELi128ENS_10bfloat16_tEfNS_4arch4Sm90ELb1ELb0ELb0ELb1ELb0ELb0ELb0ELb1ELb1ELb1ELb1ELb0EEENS1_21CollectiveEpilogueFwdINS6_IJSA_SA_SA_EEES9_SD_SF_Li256ELb1ELb1ELb1ELb0EEENS1_36VarlenDynamicPersistentTileSchedulerILi128ELi128ELi256ELi128ELb1ELb1ELb1ELb1ELb1ELb1EEEEEEEEEvNT_6ParamsE,(.L_x_14994 - _ZN7cutlass13device_kernelIN5flash11enable_sm90INS1_16FlashAttnFwdSm90INS1_25CollectiveMainloopFwdSm90ILi2EN4cute5tupleIJNS5_1CILi1EEES8_S8_EEENS6_IJNS7_ILi128EEESA_NS7_ILi192EEEEEELi128ENS_10bfloat16_tEfNS_4arch4Sm90ELb1ELb0ELb0ELb1ELb0ELb0ELb0ELb1ELb1ELb1ELb1ELb0EEENS1_21CollectiveEpilogueFwdINS6_IJSA_SA_SA_EEES9_SD_SF_Li256ELb1ELb1ELb1ELb0EEENS1_36VarlenDynamicPersistentTileSchedulerILi128ELi128ELi256ELi128ELb1ELb1ELb1ELb1ELb1ELb1EEEEEEEEEvNT_6ParamsE)
        .other          _ZN7cutlass13device_kernelIN5flash11enable_sm90INS1_16FlashAttnFwdSm90INS1_25CollectiveMainloopFwdSm90ILi2EN4cute5tupleIJNS5_1CILi1EEES8_S8_EEENS6_IJNS7_ILi128EEESA_NS7_ILi192EEEEEELi128ENS_10bfloat16_tEfNS_4arch4Sm90ELb1ELb0ELb0ELb1ELb0ELb0ELb0ELb1ELb1ELb1ELb1ELb0EEENS1_21CollectiveEpilogueFwdINS6_IJSA_SA_SA_EEES9_SD_SF_Li256ELb1ELb1ELb1ELb0EEENS1_36VarlenDynamicPersistentTileSchedulerILi128ELi128ELi256ELi128ELb1ELb1ELb1ELb1ELb1ELb1EEEEEEEEEvNT_6ParamsE,@"STO_CUDA_ENTRY STV_DEFAULT"
_ZN7cutlass13device_kernelIN5flash11enable_sm90INS1_16FlashAttnFwdSm90INS1_25CollectiveMainloopFwdSm90ILi2EN4cute5tupleIJNS5_1CILi1EEES8_S8_EEENS6_IJNS7_ILi128EEESA_NS7_ILi192EEEEEELi128ENS_10bfloat16_tEfNS_4arch4Sm90ELb1ELb0ELb0ELb1ELb0ELb0ELb0ELb1ELb1ELb1ELb1ELb0EEENS1_21CollectiveEpilogueFwdINS6_IJSA_SA_SA_EEES9_SD_SF_Li256ELb1ELb1ELb1ELb0EEENS1_36VarlenDynamicPersistentTileSchedulerILi128ELi128ELi256ELi128ELb1ELb1ELb1ELb1ELb1ELb1EEEEEEEEEvNT_6ParamsE:
        /* <DEDUP_REMOVED lines=17> */
.L_x_2212:
[----:B------:R-:W-:Y:S05]  /*0110*/  BSYNC B0 ;  /* 0x0000000000007941 */ /* 0x000fea0003800000 */
.L_x_2211:
        /* <DEDUP_REMOVED lines=40> */
.L_x_2213:
        /* <DEDUP_REMOVED lines=22> */
.L_x_2214:
        /* <DEDUP_REMOVED lines=18> */
.L_x_2215:
        /* <DEDUP_REMOVED lines=22> */
.L_x_2216:
        /* <DEDUP_REMOVED lines=22> */
.L_x_2217:
        /* <DEDUP_REMOVED lines=8> */
.L_x_2219:
        /* <DEDUP_REMOVED lines=24> */
[----:B------:R-:W-:Y:S02]  /*0ae0*/  SHF.R.S32.HI R7, RZ, 0x1f, R6 ;  /* 0x0000001fff077819 */ /* 0x000fe40000011406 */
[----:B------:R-:W-:Y:S02]  /*0af0*/  SHF.R.S32.HI R226, RZ, 0x7, R3 ;  /* 0x00000007ffe27819 */ /* 0x000fe40000011403 */
[----:B------:R-:W-:Y:S02]  /*0b00*/  LEA.HI R10, R7, R8, RZ, 0x3 ;  /* 0x00000008070a7211 */ /* 0x000fe400078f18ff */
[----:B------:R-:W-:Y:S02]  /*0b10*/  LEA.HI R4, R0, R231, RZ, 0x5 ;  /* 0x000000e700047211 */ /* 0x000fe400078f28ff */
[----:B------:R-:W-:-:S02]  /*0b20*/  LOP3.LUT R11, R10, 0xfffffff8, RZ, 0xc0, !PT ;  /* 0xfffffff80a0b7812 */ /* 0x000fc400078ec0ff */
[----:B------:R-:W-:Y:S02]  /*0b30*/  LEA.HI R9, R9, R210, RZ, 0x5 ;  /* 0x000000d209097211 */ /* 0x000fe400078f28ff */
[----:B------:R-:W-:Y:S01]  /*0b40*/  LEA.HI R3, R3, R226, RZ, 0x1 ;  /* 0x000000e203037211 */ /* 0x000fe200078f08ff */
[----:B------:R-:W-:Y:S01]  /*0b50*/  IMAD.SHL.U32 R5, R4, 0x20, RZ ;  /* 0x0000002004057824 */ /* 0x000fe200078e00ff */
[----:B------:R-:W-:Y:S01]  /*0b60*/  SHF.R.S32.HI R9, RZ, 0x5, R9 ;  /* 0x00000005ff097819 */ /* 0x000fe20000011409 */
[----:B------:R-:W-:Y:S01]  /*0b70*/  IMAD.IADD R8, R8, 0x1, -R11 ;  /* 0x0000000108087824 */ /* 0x000fe200078e0a0b */
[----:B------:R-:W-:Y:S02]  /*0b80*/  LOP3.LUT R3, R3, 0x3fffffe, RZ, 0xc0, !PT ;  /* 0x03fffffe03037812 */ /* 0x000fe400078ec0ff */
[CC--:B0-----:R-:W-:Y:S02]  /*0b90*/  LEA.HI R2, R0.reuse, R231.reuse, RZ, 0x4 ;  /* 0x000000e700027211 */ /* 0x0c1fe400078f20ff */
[----:B------:R-:W-:Y:S01]  /*0ba0*/  LEA.HI R10, R0, R231, RZ, 0x2 ;  /* 0x000000e7000a7211 */ /* 0x000fe200078f10ff */
[----:B------:R-:W-:Y:S01]  /*0bb0*/  IMAD R8, R9, 0x10, R8 ;  /* 0x0000001009087824 */ /* 0x000fe200078e0208 */
[----:B------:R-:W-:Y:S01]  /*0bc0*/  LOP3.LUT R7, R5, 0xfffffc00, RZ, 0xc0, !PT ;  /* 0xfffffc0005077812 */ /* 0x000fe200078ec0ff */
[----:B------:R-:W-:Y:S01]  /*0bd0*/  IMAD.IADD R3, R226, 0x1, -R3 ;  /* 0x00000001e2037824 */ /* 0x000fe200078e0a03 */
[----:B------:R-:W-:-:S02]  /*0be0*/  LOP3.LUT R4, R2, 0x3fffff0, RZ, 0xc0, !PT ;  /* 0x03fffff002047812 */ /* 0x000fc400078ec0ff */
[----:B------:R-:W-:Y:S02]  /*0bf0*/  SHF.R.S32.HI R5, RZ, 0x4, R2 ;  /* 0x00000004ff057819 */ /* 0x000fe40000011402 */
[----:B------:R-:W-:Y:S02]  /*0c00*/  LOP3.LUT R10, R10, 0xfffffffc, RZ, 0xc0, !PT ;  /* 0xfffffffc0a0a7812 */ /* 0x000fe400078ec0ff */
[----:B------:R-:W-:Y:S01]  /*0c10*/  LEA.HI R0, R0, R231, RZ, 0x3 ;  /* 0x000000e700007211 */ /* 0x000fe200078f18ff */
[----:B------:R-:W-:Y:S01]  /*0c20*/  IMAD R227, R3, 0x40, R8 ;  /* 0x0000004003e37824 */ /* 0x000fe200078e0208 */
[----:B------:R-:W-:Y:S01]  /*0c30*/  LEA.HI R2, R2, R5, RZ, 0x1 ;  /* 0x0000000502027211 */ /* 0x000fe200078f08ff */
[C---:B------:R-:W-:Y:S01]  /*0c40*/  IMAD.IADD R4, R231.reuse, 0x1, -R4 ;  /* 0x00000001e7047824 */ /* 0x040fe200078e0a04 */
[----:B------:R-:W-:Y:S01]  /*0c50*/  LOP3.LUT R188, R0, 0xfffffff8, RZ, 0xc0, !PT ;  /* 0xfffffff800bc7812 */ /* 0x000fe200078ec0ff */
[C---:B------:R-:W-:Y:S01]  /*0c60*/  IMAD.IADD R10, R231.reuse, 0x1, -R10 ;  /* 0x00000001e70a7824 */ /* 0x040fe200078e0a0a */
[----:B------:R-:W-:Y:S01]  /*0c70*/  LOP3.LUT R3, R6, 0x7ffffffc, RZ, 0xc0, !PT ;  /* 0x7ffffffc06037812 */ /* 0x000fe200078ec0ff */
[----:B------:R-:W-:Y:S01]  /*0c80*/  IMAD R7, R4, 0x40, R7 ;  /* 0x0000004004077824 */ /* 0x000fe200078e0207 */
[----:B------:R-:W-:Y:S01]  /*0c90*/  LOP3.LUT R2, R2, 0x1ffffffe, RZ, 0xc0, !PT ;  /* 0x1ffffffe02027812 */ /* 0x000fe200078ec0ff */
[----:B------:R-:W-:Y:S01]  /*0ca0*/  IMAD.IADD R188, R231, 0x1, -R188 ;  /* 0x00000001e7bc7824 */ /* 0x000fe200078e0abc */
[----:B------:R-:W-:Y:S01]  /*0cb0*/  LEA.HI R4, R10, R10, RZ, 0x1 ;  /* 0x0000000a0a047211 */ /* 0x000fe200078f08ff */
[----:B------:R-:W-:-:S02]  /*0cc0*/  IMAD.IADD R3, R210, 0x1, -R3 ;  /* 0x00000001d2037824 */ /* 0x000fc400078e0a03 */
[----:B------:R-:W-:Y:S01]  /*0cd0*/  IMAD.IADD R2, R5, 0x1, -R2 ;  /* 0x0000000105027824 */ /* 0x000fe200078e0a02 */
[----:B------:R-:W-:Y:S01]  /*0ce0*/  LOP3.LUT R5, R4, 0x1ffffffe, RZ, 0xc0, !PT ;  /* 0x1ffffffe04057812 */ /* 0x000fe200078ec0ff */
[----:B------:R-:W-:Y:S02]  /*0cf0*/  IMAD.SHL.U32 R23, R188, 0x8, RZ ;  /* 0x00000008bc177824 */ /* 0x000fe400078e00ff */
[----:B------:R-:W-:Y:S02]  /*0d00*/  IMAD.SHL.U32 R184, R3, 0x2, RZ ;  /* 0x0000000203b87824 */ /* 0x000fe400078e00ff */
[----:B------:R-:W-:Y:S02]  /*0d10*/  VIADD R187, R23, 0x40 ;  /* 0x0000004017bb7836 */ /* 0x000fe40000000000 */
        /* <DEDUP_REMOVED lines=14> */
[----:B------:R-:W-:Y:S02]  /*0e00*/  VIADD R192, R184, 0x78 ;  /* 0x00000078b8c07836 */ /* 0x000fe40000000000 */
[----:B------:R-:W-:Y:S01]  /*0e10*/  IMAD.IADD R10, R10, 0x1, -R5 ;  /* 0x000000010a0a7824 */ /* 0x000fe200078e0a05 */
[----:B------:R-:W-:Y:S01]  /*0e20*/  SHF.R.S32.HI R208, RZ, 0x3, R0 ;  /* 0x00000003ffd07819 */ /* 0x000fe20000011400 */
[----:B------:R-:W-:Y:S01]  /*0e30*/  IMAD R228, R2, 0x8, R7 ;  /* 0x0000000802e47824 */ /* 0x000fe200078e0207 */
[----:B------:R-:W-:Y:S01]  /*0e40*/  SHF.R.S32.HI R230, RZ, 0x1f, R23 ;  /* 0x0000001fffe67819 */ /* 0x000fe20000011417 */
[----:B------:R-:W-:Y:S01]  /*0e50*/  IMAD.MOV.U32 R209, RZ, RZ, RZ ;  /* 0x000000ffffd17224 */ /* 0x000fe200078e00ff */
[----:B------:R-:W-:Y:S01]  /*0e60*/  SHF.R.S32.HI R229, RZ, 0x1f, R187 ;  /* 0x0000001fffe57819 */ /* 0x000fe200000114bb */
[----:B------:R-:W-:Y:S01]  /*0e70*/  IMAD R185, R10, 0x8, R227 ;  /* 0x000000080ab97824 */ /* 0x000fe200078e02e3 */
[----:B------:R-:W-:Y:S02]  /*0e80*/  SHF.R.S32.HI R225, RZ, 0x1f, R206 ;  /* 0x0000001fffe17819 */ /* 0x000fe400000114ce */
        /* <DEDUP_REMOVED lines=13> */
[----:B------:R-:W-:Y:S01]  /*0f60*/  SHF.R.S32.HI R211, RZ, 0x1f, R192 ;  /* 0x0000001fffd37819 */ /* 0x000fe200000114c0 */
[----:B------:R-:W-:Y:S01]  /*0f70*/  UMOV UR38, URZ ;  /* 0x0000003f00267c82 */ /* 0x000fe20008000000 */
[----:B------:R-:W-:Y:S01]  /*0f80*/  UMOV UR36, URZ ;  /* 0x0000003f00247c82 */ /* 0x000fe20008000000 */
[----:B--2---:R-:W-:-:S07]  /*0f90*/  LOP3.LUT R19, R12, 0x1, RZ, 0xfc, !PT ;  /* 0x000000010c137812 */ /* 0x004fce00078efcff */
.L_x_2277:
[----:B0--34-:R-:W0:Y:S01]  /*0fa0*/  LDC.64 R2, c[0x0][0xc88] ;  /* 0x00032200ff027b82 */ /* 0x019e220000000a00 */
[----:B------:R-:W-:Y:S01]  /*0fb0*/  ULDC.64 UR4, c[0x0][0xa28] ;  /* 0x00028a0000047ab9 */ /* 0x000fe20000000a00 */
[----:B------:R-:W-:-:S06]  /*0fc0*/  ULDC.64 UR6, c[0x0][0xa18] ;  /* 0x0002860000067ab9 */ /* 0x000fcc0000000a00 */
[----:B------:R-:W1:Y:S08]  /*0fd0*/  LDC R17, c[0x0][0x288] ;  /* 0x0000a200ff117b82 */ /* 0x000e700000000800 */
[----:B--2---:R-:W2:Y:S01]  /*0fe0*/  LDC.64 R8, c[0x0][0x418] ;  /* 0x00010600ff087b82 */ /* 0x004ea20000000a00 */
[----:B0-----:R-:W-:-:S07]  /*0ff0*/  IMAD.WIDE R2, R27, 0x4, R2 ;  /* 0x000000041b027825 */ /* 0x001fce00078e0202 */
[----:B------:R-:W0:Y:S01]  /*1000*/  LDC R10, c[0x0][0x424] ;  /* 0x00010900ff0a7b82 */ /* 0x000e220000000800 */
[----:B------:R-:W3:Y:S01]  /*1010*/  LDG.E R186, desc[UR56][R2.64] ;  /* 0x0000003802ba7981 */ /* 0x000ee2000c1e1900 */
[----:B------:R-:W-:Y:S01]  /*1020*/  ISETP.NE.U32.AND P1, PT, RZ, UR4, PT ;  /* 0x00000004ff007c0c */ /* 0x000fe2000bf25070 */
[----:B------:R-:W-:Y:S01]  /*1030*/  IMAD.MOV.U32 R7, RZ, RZ, RZ ;  /* 0x000000ffff077224 */ /* 0x000fe200078e00ff */
[----:B------:R-:W-:-:S04]  /*1040*/  ISETP.NE.U32.AND P0, PT, RZ, UR6, PT ;  /* 0x00000006ff007c0c */ /* 0x000fc8000bf05070 */
[----:B------:R-:W4:Y:S01]  /*1050*/  LDC R11, c[0x0][0x2f0] ;  /* 0x0000bc00ff0b7b82 */ /* 0x000f220000000800 */
[----:B------:R-:W-:Y:S02]  /*1060*/  ISETP.NE.AND.EX P1, PT, RZ, UR5, PT, P1 ;  /* 0x00000005ff007c0c */ /* 0x000fe4000bf25310 */
[----:B------:R-:W-:Y:S02]  /*1070*/  ISETP.NE.AND.EX P0, PT, RZ, UR7, PT, P0 ;  /* 0x00000007ff007c0c */ /* 0x000fe4000bf05300 */
[----:B---3--:R-:W-:-:S09]  /*1080*/  SHF.R.S32.HI R191, RZ, 0x1f, R186 ;  /* 0x0000001fffbf7819 */ /* 0x008fd200000114ba */
[----:B------:R-:W-:-:S04]  /*1090*/  @P1 LEA R4, P2, R186, UR4, 0x2 ;  /* 0x00000004ba041c11 */ /* 0x000fc8000f8410ff */
[C-C-:B------:R-:W-:Y:S02]  /*10a0*/  @P1 LEA.HI.X R5, R186.reuse, UR5, R191.reuse, 0x2, P2 ;  /* 0x00000005ba051c11 */ /* 0x140fe400090f14bf */
[----:B------:R-:W-:Y:S02]  /*10b0*/  @P0 LEA R2, P2, R186, UR6, 0x2 ;  /* 0x00000006ba020c11 */ /* 0x000fe4000f8410ff */
[----:B------:R-:W-:Y:S01]  /*10c0*/  LOP3.LUT R6, R26, 0xff000000, RZ, 0xc0, !PT ;  /* 0xff0000001a067812 */ /* 0x000fe200078ec0ff */
[----:B------:R3:W5:Y:S01]  /*10d0*/  @P1 LDG.E R7, desc[UR56][R4.64] ;  /* 0x0000003804071981 */ /* 0x000762000c1e1900 */
[----:B------:R-:W-:Y:S01]  /*10e0*/  @P0 LEA.HI.X R3, R186, UR7, R191, 0x2, P2 ;  /* 0x00000007ba030c11 */ /* 0x000fe200090f14bf */
[----:B------:R-:W-:-:S04]  /*10f0*/  ULDC.64 UR6, c[0x0][0xa20] ;  /* 0x0002880000067ab9 */ /* 0x000fc80000000a00 */
[----:B-1----:R1:W5:Y:S01]  /*1100*/  @P0 LDG.E R17, desc[UR56][R2.64] ;  /* 0x0000003802110981 */ /* 0x002362000c1e1900 */
[----:B--2---:R-:W-:Y:S02]  /*1110*/  ISETP.NE.U32.AND P1, PT, R8, RZ, PT ;  /* 0x000000ff0800720c */ /* 0x004fe40003f25070 */
[----:B------:R-:W-:Y:S02]  /*1120*/  ISETP.NE.U32.AND P2, PT, RZ, UR6, PT ;  /* 0x00000006ff007c0c */ /* 0x000fe4000bf45070 */
[----:B------:R-:W-:Y:S02]  /*1130*/  LOP3.LUT R0, R26, 0xff0000, RZ, 0xc0, !PT ;  /* 0x00ff00001a007812 */ /* 0x000fe400078ec0ff */
[----:B---3--:R-:W-:Y:S02]  /*1140*/  SHF.R.U32.HI R5, RZ, 0x8, R6 ;  /* 0x00000008ff057819 */ /* 0x008fe40000011606 */
[----:B------:R-:W-:Y:S02]  /*1150*/  ISETP.NE.AND.EX P1, PT, R9, RZ, PT, P1 ;  /* 0x000000ff0900720c */ /* 0x000fe40003f25310 */
[----:B------:R-:W-:-:S02]  /*1160*/  ISETP.NE.AND.EX P2, PT, RZ, UR7, PT, P2 ;  /* 0x00000007ff007c0c */ /* 0x000fc4000bf45320 */
[----:B------:R-:W-:Y:S02]  /*1170*/  LEA.HI R190, R0, R5, RZ, 0x10 ;  /* 0x0000000500be7211 */ /* 0x000fe400078f80ff */
[----:B0-----:R-:W-:Y:S01]  /*1180*/  SEL R0, R10, 0x1, P1 ;  /* 0x000000010a007807 */ /* 0x001fe20000800000 */
[----:B-1--4-:R-:W-:Y:S08]  /*1190*/  @P0 BRA `(.L_x_2220) ;  /* 0x0000000000240947 */ /* 0x012ff00003800000 */
        /* <DEDUP_REMOVED lines=9> */
.L_x_2220:
[----:B------:R-:W-:Y:S01]  /*1230*/  IMAD R16, R0, R11, RZ ;  /* 0x0000000b00107224 */ /* 0x000fe200078e02ff */
[----:B------:R-:W-:Y:S01]  /*1240*/  LOP3.LUT R189, R26, 0xffff, RZ, 0xc0, !PT ;  /* 0x0000ffff1abd7812 */ /* 0x000fe200078ec0ff */
[----:B------:R-:W-:Y:S06]  /*1250*/  @!P2 BRA `(.L_x_2221) ;  /* 0x000000000010a947 */ /* 0x000fec0003800000 */
[----:B------:R-:W-:-:S04]  /*1260*/  LEA R2, P0, R186, UR6, 0x2 ;  /* 0x00000006ba027c11 */ /* 0x000fc8000f8010ff */
[----:B------:R-:W-:-:S05]  /*1270*/  LEA.HI.X R3, R186, UR7, R191, 0x2, P0 ;  /* 0x00000007ba037c11 */ /* 0x000fca00080f14bf */
[----:B------:R0:W5:Y:S01]  /*1280*/  LDG.E R16, desc[UR56][R2.64] ;  /* 0x0000003802107981 */ /* 0x000162000c1e1900 */
[----:B------:R-:W-:Y:S05]  /*1290*/  BRA `(.L_x_2222) ;  /* 0x0000000000247947 */ /* 0x000fea0003800000 */
.L_x_2221:
[----:B------:R-:W-:Y:S02]  /*12a0*/  ULDC.64 UR4, c[0x0][0xa08] ;  /* 0x0002820000047ab9 */ /* 0x000fe40000000a00 */
[----:B------:R-:W-:-:S04]  /*12b0*/  ISETP.NE.U32.AND P0, PT, RZ, UR4, PT ;  /* 0x00000004ff007c0c */ /* 0x000fc8000bf05070 */
[----:B------:R-:W-:-:S13]  /*12c0*/  ISETP.NE.AND.EX P0, PT, RZ, UR5, PT, P0 ;  /* 0x00000005ff007c0c */ /* 0x000fda000bf05300 */
[----:B------:R-:W-:Y:S05]  /*12d0*/  @!P0 BRA `(.L_x_2222) ;  /* 0x0000000000148947 */ /* 0x000fea0003800000 */
[----:B------:R-:W0:Y:S02]  /*12e0*/  LDC.64 R2, c[0x0][0xa08] ;  /* 0x00028200ff027b82 */ /* 0x000e240000000a00 */
[----:B0-----:R-:W-:-:S05]  /*12f0*/  IMAD.WIDE R2, R186, 0x4, R2 ;  /* 0x00000004ba027825 */ /* 0x001fca00078e0202 */
[----:B------:R-:W2:Y:S04]  /*1300*/  LDG.E R16, desc[UR56][R2.64] ;  /* 0x0000003802107981 */ /* 0x000ea8000c1e1900 */
[----:B------:R-:W2:Y:S02]  /*1310*/  LDG.E R5, desc[UR56][R2.64+0x4] ;  /* 0x0000043802057981 */ /* 0x000ea4000c1e1900 */
[----:B--2---:R-:W-:-:S07]  /*1320*/  IMAD.IADD R16, R5, 0x1, -R16 ;  /* 0x0000000105107824 */ /* 0x004fce00078e0a10 */
.L_x_2222:
[----:B------:R-:W1:Y:S01]  /*1330*/  LDC R0, c[0x0][0x448] ;  /* 0x00011200ff007b82 */ /* 0x000e620000000800 */
[----:B------:R-:W-:Y:S01]  /*1340*/  IMAD.SHL.U32 R18, R25, 0x80, RZ ;  /* 0x0000008019127824 */ /* 0x000fe200078e00ff */
[----:B------:R-:W-:Y:S01]  /*1350*/  LOP3.LUT R207, R190, 0xff, RZ, 0xc0, !PT ;  /* 0x000000ffbecf7812 */ /* 0x000fe200078ec0ff */
[----:B-----5:R-:W-:Y:S01]  /*1360*/  IMAD.IADD R16, R16, 0x1, -R7 ;  /* 0x0000000110107824 */ /* 0x020fe200078e0a07 */
[----:B------:R-:W-:Y:S01]  /*1370*/  SHF.R.U32.HI R190, RZ, 0x10, R190 ;  /* 0x00000010ffbe7819 */ /* 0x000fe200000116be */
[----:B------:R-:W-:Y:S01]  /*1380*/  IMAD.MOV.U32 R95, RZ, RZ, RZ ;  /* 0x000000ffff5f7224 */ /* 0x000fe200078e00ff */
[----:B-1----:R-:W-:Y:S01]  /*1390*/  ISETP.NE.AND P0, PT, R0, 0x1, PT ;  /* 0x000000010000780c */ /* 0x002fe20003f05270 */
[----:B------:R-:W-:-:S12]  /*13a0*/  VIADD R0, R18, 0x7f ;  /* 0x0000007f12007836 */ /* 0x000fd80000000000 */
[----:B0-----:R-:W0:Y:S08]  /*13b0*/  @P0 LDC R3, c[0x0][0x44c] ;  /* 0x00011300ff030b82 */ /* 0x001e300000000800 */
[----:B------:R-:W1:Y:S01]  /*13c0*/  @P0 LDC R5, c[0x0][0x450] ;  /* 0x00011400ff050b82 */ /* 0x000e620000000800 */
[----:B0-----:R-:W-:Y:S01]  /*13d0*/  @P0 IMAD.HI.U32 R2, R0, R3, RZ ;  /* 0x0000000300020227 */ /* 0x001fe200078e00ff */
[----:B------:R-:W-:-:S04]  /*13e0*/  IADD3 R3, R16, 0x80, -R17 ;  /* 0x0000008010037810 */ /* 0x000fc80007ffe811 */
[----:B-1----:R-:W-:Y:S01]  /*13f0*/  @P0 SHF.R.U32.HI R0, RZ, R5, R2 ;  /* 0x00000005ff000219 */ /* 0x002fe20000011602 */
[----:B------:R-:W-:-:S04]  /*1400*/  VIADD R2, R16, 0x7f ;  /* 0x0000007f10027836 */ /* 0x000fc80000000000 */
        /* <DEDUP_REMOVED lines=10> */
[----:B------:R-:W0:Y:S01]  /*14b0*/  LDC R3, c[0x0][0x9f0] ;  /* 0x00027c00ff037b82 */ /* 0x000e220000000800 */
[----:B------:R-:W-:-:S04]  /*14c0*/  ISETP.NE.AND P0, PT, R190, RZ, PT ;  /* 0x000000ffbe00720c */ /* 0x000fc80003f05270 */
[----:B0-----:R-:W-:-:S04]  /*14d0*/  SEL R9, R190, R3, P0 ;  /* 0x00000003be097207 */ /* 0x001fc80000000000 */
[-C--:B------:R-:W-:Y:S02]  /*14e0*/  IABS R5, R9.reuse ;  /* 0x0000000900057213 */ /* 0x080fe40000000000 */
        /* <DEDUP_REMOVED lines=26> */
.L_x_2223:
[-C--:B------:R-:W-:Y:S01]  /*1690*/  IMAD R22, R207, R95.reuse, RZ ;  /* 0x0000005fcf167224 */ /* 0x080fe200078e02ff */
[----:B------:R-:W-:Y:S01]  /*16a0*/  PLOP3.LUT P0, PT, PT, PT, PT, 0x80, 0x0 ;  /* 0x000000000000781c */ /* 0x000fe20003f0f070 */
[----:B------:R-:W-:Y:S01]  /*16b0*/  IMAD.MOV.U32 R94, RZ, RZ, RZ ;  /* 0x000000ffff5e7224 */ /* 0x000fe200078e00ff */
        /* <DEDUP_REMOVED lines=67> */
.L_x_2225:
[----:B------:R-:W-:Y:S02]  /*1af0*/  LEA.HI R0, R209, R209, RZ, 0x1 ;  /* 0x000000d1d1007211 */ /* 0x000fe400078f08ff */
[----:B------:R-:W-:Y:S02]  /*1b00*/  ISETP.NE.AND P0, PT, R19, 0x3, PT ;  /* 0x000000031300780c */ /* 0x000fe40003f05270 */
[----:B------:R-:W-:-:S05]  /*1b10*/  LOP3.LUT R0, R0, 0xfffffffe, RZ, 0xc0, !PT ;  /* 0xfffffffe00007812 */ /* 0x000fca00078ec0ff */
[----:B------:R-:W-:-:S05]  /*1b20*/  IMAD.IADD R0, R209, 0x1, -R0 ;  /* 0x00000001d1007824 */ /* 0x000fca00078e0a00 */
[----:B------:R-:W-:-:S04]  /*1b30*/  SHF.L.U32 R0, R0, 0x1f, RZ ;  /* 0x0000001f00007819 */ /* 0x000fc800000006ff */
[----:B------:R-:W0:Y:S02]  /*1b40*/  SYNCS.PHASECHK.TRANS64.TRYWAIT P1, [UR37+0x34800], R0 ;  /* 0x03480000ff0075a7 */ /* 0x000e240008020165 */
[----:B0-----:R-:W-:Y:S05]  /*1b50*/  @!P1 BRA `(.L_x_2226) ;  /* 0x0000011800dc9947 */ /* 0x001fea0003800000 */
.L_x_2404:
[----:B------:R-:W-:Y:S05]  /*1b60*/  @!P0 BRA `(.L_x_2227) ;  /* 0x0000000000048947 */ /* 0x000fea0003800000 */
[----:B------:R-:W-:Y:S01]  /*1b70*/  BPT.TRAP 0x1 ;  /* 0x000000040000795c */ /* 0x000fe20000300000 */
.L_x_2227:
[----:B------:R-:W-:Y:S02]  /*1b80*/  IMAD.U32 R2, RZ, RZ, UR36 ;  /* 0x00000024ff027e24 */ /* 0x000fe4000f8e00ff */
[----:B0-----:R-:W-:-:S03]  /*1b90*/  IMAD.U32 R3, RZ, RZ, UR38 ;  /* 0x00000026ff037e24 */ /* 0x001fc6000f8e00ff */
[----:B------:R-:W-:Y:S02]  /*1ba0*/  LEA R2, R2, UR37, 0x3 ;  /* 0x0000002502027c11 */ /* 0x000fe4000f8e18ff */
[----:B------:R-:W-:-:S04]  /*1bb0*/  SHF.L.U32 R3, R3, 0x1f, RZ ;  /* 0x0000001f03037819 */ /* 0x000fc800000006ff */
[----:B------:R0:W1:Y:S01]  /*1bc0*/  SYNCS.PHASECHK.TRANS64.TRYWAIT P2, [R2+URZ+0x34830], R3 ;  /* 0x03483003020075a7 */ /* 0x000062000804017f */
[----:B------:R-:W-:Y:S05]  /*1bd0*/  @!P0 BRA `(.L_x_2228) ;  /* 0x0000000000048947 */ /* 0x000fea0003800000 */
[----:B------:R-:W-:Y:S01]  /*1be0*/  BPT.TRAP 0x1 ;  /* 0x000000040000795c */ /* 0x000fe20000300000 */
.L_x_2228:
[----:B------:R-:W2:Y:S02]  /*1bf0*/  S2R R0, SR_TID.X ;  /* 0x0000000000007919 */ /* 0x000ea40000002100 */
[----:B--2---:R-:W-:Y:S01]  /*1c00*/  LOP3.LUT P1, RZ, R0, 0x7f, RZ, 0xc0, !PT ;  /* 0x0000007f00ff7812 */ /* 0x004fe2000782c0ff */
[----:B-1----:R-:W-:-:S12]  /*1c10*/  @P2 BRA `(.L_x_2229) ;  /* 0x0000000000082947 */ /* 0x002fd80003800000 */
[----:B------:R-:W1:Y:S02]  /*1c20*/  SYNCS.PHASECHK.TRANS64.TRYWAIT P2, [R2+URZ+0x34830], R3 ;  /* 0x03483003020075a7 */ /* 0x000e64000804017f */
[----:B-1----:R-:W-:Y:S05]  /*1c30*/  @!P2 BRA `(.L_x_2230) ;  /* 0x0000011800bca947 */ /* 0x002fea0003800000 */
.L_x_2229:
[----:B------:R-:W-:Y:S05]  /*1c40*/  WARPSYNC.ALL ;  /* 0x0000000000007948 */ /* 0x000fea0003800000 */
[----:B------:R-:W-:Y:S01]  /*1c50*/  UIADD3 UR4, UR37, 0x1c400, URZ ;  /* 0x0001c40025047890 */ /* 0x000fe2000fffe03f */
[----:B------:R-:W-:Y:S01]  /*1c60*/  WARPGROUP.ARRIVE ;  /* 0x00000000000079c5 */ /* 0x000fe20000000000 */
[----:B------:R-:W-:Y:S01]  /*1c70*/  ULOP3.LUT UR52, UR52, 0x10000, URZ, 0xfc, !UPT ;  /* 0x0001000034347892 */ /* 0x000fe2000f8efc3f */
[----:B------:R-:W2:Y:S01]  /*1c80*/  LDC R0, c[0x0][0x448] ;  /* 0x00011200ff007b82 */ /* 0x000ea20000000800 */
[----:B------:R-:W-:Y:S01]  /*1c90*/  USHF.R.U32.HI UR4, URZ, 0x4, UR4 ;  /* 0x000000043f047899 */ /* 0x000fe20008011604 */
[----:B01----:R-:W-:Y:S01]  /*1ca0*/  @!P1 VIADD R2, R2, 0x34840 ;  /* 0x0003484002029836 */ /* 0x003fe20000000000 */
[----:B------:R-:W-:Y:S01]  /*1cb0*/  UMOV UR53, 0x40000040 ;  /* 0x4000004000357882 */ /* 0x000fe20000000000 */
[----:B------:R-:W-:Y:S01]  /*1cc0*/  UMOV UR55, 0x40000040 ;  /* 0x4000004000377882 */ /* 0x000fe20000000000 */
[----:B------:R-:W-:Y:S01]  /*1cd0*/  ULOP3.LUT UR4, UR4, 0x3fff, URZ, 0xc0, !UPT ;  /* 0x00003fff04047892 */ /* 0x000fe2000f8ec03f */
[----:B------:R-:W-:Y:S01]  /*1ce0*/  CS2R R150, SRZ ;  /* 0x0000000000967805 */ /* 0x000fe2000001ff00 */
[----:B------:R-:W-:Y:S01]  /*1cf0*/  UMOV UR5, 0x40000040 ;  /* 0x4000004000057882 */ /* 0x000fe20000000000 */
[----:B------:R-:W-:Y:S01]  /*1d00*/  UMOV UR7, 0x40000040 ;  /* 0x4000004000077882 */ /* 0x000fe20000000000 */
[----:B------:R-:W-:Y:S01]  /*1d10*/  ULOP3.LUT UR39, UR4, 0x10000, URZ, 0xfc, !UPT ;  /* 0x0001000004277892 */ /* 0x000fe2000f8efc3f */
[----:B------:R-:W-:Y:S01]  /*1d20*/  @!P1 PRMT R2, RZ, 0x654, R2 ;  /* 0x00000654ff029816 */ /* 0x000fe20000000002 */
[----:B------:R-:W-:Y:S01]  /*1d30*/  UIADD3 UR4, UR52, 0x2, URZ ;  /* 0x0000000234047890 */ /* 0x000fe2000fffe03f */
[----:B------:R-:W-:Y:S01]  /*1d40*/  CS2R R148, SRZ ;  /* 0x0000000000947805 */ /* 0x000fe2000001ff00 */
[----:B------:R-:W-:Y:S01]  /*1d50*/  UIMAD UR54, UR36, 0xc00, UR39 ;  /* 0x00000c00243678a4 */ /* 0x000fe2000f8e0227 */
[----:B------:R-:W-:Y:S01]  /*1d60*/  CS2R R146, SRZ ;  /* 0x0000000000927805 */ /* 0x000fe2000001ff00 */
[----:B------:R-:W-:Y:S01]  /*1d70*/  UIADD3 UR8, UR52, 0x4, URZ ;  /* 0x0000000434087890 */ /* 0x000fe2000fffe03f */
[----:B------:R-:W-:Y:S01]  /*1d80*/  CS2R R144, SRZ ;  /* 0x0000000000907805 */ /* 0x000fe2000001ff00 */
[----:B------:R-:W-:Y:S01]  /*1d90*/  UIADD3 UR6, UR54, 0x2, URZ ;  /* 0x0000000236067890 */ /* 0x000fe2000fffe03f */
[----:B------:R-:W-:Y:S01]  /*1da0*/  CS2R R142, SRZ ;  /* 0x00000000008e7805 */ /* 0x000fe2000001ff00 */
[----:B------:R-:W-:Y:S01]  /*1db0*/  UIADD3 UR10, UR54, 0x4, URZ ;  /* 0x00000004360a7890 */ /* 0x000fe2000fffe03f */
[----:B------:R-:W-:Y:S01]  /*1dc0*/  CS2R R140, SRZ ;  /* 0x00000000008c7805 */ /* 0x000fe2000001ff00 */
[----:B------:R-:W-:Y:S01]  /*1dd0*/  UMOV UR9, 0x40000040 ;  /* 0x4000004000097882 */ /* 0x000fe20000000000 */
[----:B------:R-:W-:Y:S01]  /*1de0*/  HGMMA.64x128x16.F32.BF16 R24, gdesc[UR52], RZ, !UPT, gsb0 ;  /* 0x01e00000341879f0 */ /* 0x000fe2000c0018ff */
[----:B------:R-:W-:Y:S01]  /*1df0*/  UMOV UR11, 0x40000040 ;  /* 0x40000040000b7882 */ /* 0x000fe20000000000 */
[----:B------:R-:W-:Y:S01]  /*1e00*/  UIADD3 UR12, UR52, 0x6, URZ ;  /* 0x00000006340c7890 */ /* 0x000fe2000fffe03f */
[----:B--2---:R-:W-:Y:S01]  /*1e10*/  ISETP.NE.AND P2, PT, R0, 0x1, PT ;  /* 0x000000010000780c */ /* 0x004fe20003f45270 */
[----:B------:R-:W-:Y:S01]  /*1e20*/  UIADD3 UR14, UR54, 0x6, URZ ;  /* 0x00000006360e7890 */ /* 0x000fe2000fffe03f */
[----:B------:R-:W-:Y:S01]  /*1e30*/  IMAD.IADD R0, R185, 0x1, R18 ;  /* 0x00000001b9007824 */ /* 0x000fe200078e0212 */
[----:B------:R-:W-:Y:S01]  /*1e40*/  UMOV UR13, 0x40000040 ;  /* 0x40000040000d7882 */ /* 0x000fe20000000000 */
[----:B------:R-:W-:Y:S01]  /*1e50*/  UMOV UR15, 0x40000040 ;  /* 0x40000040000f7882 */ /* 0x000fe20000000000 */
[----:B------:R-:W-:Y:S01]  /*1e60*/  UIADD3 UR16, UR52, 0x400, URZ ;  /* 0x0000040034107890 */ /* 0x000fe2000fffe03f */
[----:B------:R-:W-:Y:S01]  /*1e70*/  CS2R R138, SRZ ;  /* 0x00000000008a7805 */ /* 0x000fe2000001ff00 */
[----:B------:R-:W-:Y:S01]  /*1e80*/  UIADD3 UR18, UR54, 0x400, URZ ;  /* 0x0000040036127890 */ /* 0x000fe2000fffe03f */
[----:B------:R-:W-:Y:S01]  /*1e90*/  CS2R R136, SRZ ;  /* 0x0000000000887805 */ /* 0x000fe2000001ff00 */
[----:B------:R-:W-:Y:S01]  /*1ea0*/  UMOV UR17, 0x40000040 ;  /* 0x4000004000117882 */ /* 0x000fe20000000000 */
[----:B------:R-:W-:Y:S01]  /*1eb0*/  UMOV UR19, 0x40000040 ;  /* 0x4000004000137882 */ /* 0x000fe20000000000 */
[----:B------:R-:W-:Y:S01]  /*1ec0*/  UIADD3 UR20, UR52, 0x402, URZ ;  /* 0x0000040234147890 */ /* 0x000fe2000fffe03f */
[----:B------:R-:W-:Y:S01]  /*1ed0*/  CS2R R134, SRZ ;  /* 0x0000000000867805 */ /* 0x000fe2000001ff00 */
[----:B------:R-:W-:Y:S01]  /*1ee0*/  UIADD3 UR22, UR54, 0x402, URZ ;  /* 0x0000040236167890 */ /* 0x000fe2000fffe03f */
[----:B------:R-:W0:Y:S01]  /*1ef0*/  @P2 LDC R3, c[0x0][0x44c] ;  /* 0x00011300ff032b82 */ /* 0x000e220000000800 */
        /* <DEDUP_REMOVED lines=9> */
[----:B------:R-:W1:Y:S01]  /*1f90*/  @P2 LDC R4, c[0x0][0x450] ;  /* 0x00011400ff042b82 */ /* 0x000e620000000800 */
[----:B------:R-:W-:Y:S01]  /*1fa0*/  UIADD3 UR30, UR54, 0x406, URZ ;  /* 0x00000406361e7890 */ /* 0x000fe2000fffe03f */
[----:B------:R-:W-:Y:S01]  /*1fb0*/  CS2R R128, SRZ ;  /* 0x0000000000807805 */ /* 0x000fe2000001ff00 */
        /* <DEDUP_REMOVED lines=11> */
[----:B0-----:R-:W-:Y:S01]  /*2070*/  @P2 IMAD.HI.U32 R3, R0, R3, RZ ;  /* 0x0000000300032227 */ /* 0x001fe200078e00ff */
        /* <DEDUP_REMOVED lines=9> */
[----:B-1----:R-:W-:Y:S01]  /*2110*/  @P2 SHF.R.U32.HI R0, RZ, R4, R3 ;  /* 0x00000004ff002219 */ /* 0x002fe20000011603 */
[----:B------:R-:W-:Y:S01]  /*2120*/  UIADD3 UR50, UR54, 0x806, URZ ;  /* 0x0000080636327890 */ /* 0x000fe2000fffe03f */
[----:B------:R-:W-:Y:S01]  /*2130*/  IMAD.MOV.U32 R4, RZ, RZ, -0x80 ;  /* 0xffffff80ff047424 */ /* 0x000fe200078e00ff */
[----:B------:R-:W-:Y:S01]  /*2140*/  UMOV UR49, 0x40000040 ;  /* 0x4000004000317882 */ /* 0x000fe20000000000 */
[----:B------:R-:W-:Y:S01]  /*2150*/  UMOV UR51, 0x40000040 ;  /* 0x4000004000337882 */ /* 0x000fe20000000000 */
[----:B------:R-:W0:Y:S01]  /*2160*/  SHFL.IDX PT, R5, R0, 0x1, 0x1c1f ;  /* 0x003c1f0000057f89 */ /* 0x000e2200000e0000 */
[----:B------:R-:W-:Y:S01]  /*2170*/  IMAD R3, R95, R4, 0x80 ;  /* 0x000000805f037424 */ /* 0x000fe200078e0204 */
[----:B------:R-:W-:-:S04]  /*2180*/  CS2R R116, SRZ ;  /* 0x0000000000747805 */ /* 0x000fc8000001ff00 */
[C-C-:B------:R-:W-:Y:S02]  /*2190*/  IADD3 R4, -R184.reuse, 0x1, R3.reuse ;  /* 0x00000001b8047810 */ /* 0x140fe40007ffe103 */
[----:B------:R-:W-:Y:S02]  /*21a0*/  IADD3 R6, -R184, R16, R3 ;  /* 0x00000010b8067210 */ /* 0x000fe40007ffe103 */
[----:B------:R-:W-:-:S04]  /*21b0*/  IADD3 R89, -R17, R4, R16 ;  /* 0x0000000411597210 */ /* 0x000fc80007ffe110 */
[----:B0-----:R-:W-:-:S04]  /*21c0*/  VIADDMNMX R4, R5, R89, R6, PT ;  /* 0x0000005905047246 */ /* 0x001fc80003800106 */
[C---:B------:R-:W-:Y:S02]  /*21d0*/  ISETP.GT.AND P3, PT, R4.reuse, RZ, PT ;  /* 0x000000ff0400720c */ /* 0x040fe40003f64270 */
[C---:B------:R-:W-:Y:S02]  /*21e0*/  ISETP.GT.AND P4, PT, R4.reuse, 0x1, PT ;  /* 0x000000010400780c */ /* 0x040fe40003f84270 */
[----:B------:R-:W-:Y:S01]  /*21f0*/  ISETP.GT.AND P5, PT, R4, 0x8, PT ;  /* 0x000000080400780c */ /* 0x000fe20003fa4270 */
[----:B------:R-:W-:Y:S02]  /*2200*/  WARPGROUP.DEPBAR.LE gsb0, 0x0 ;  /* 0x00008000000079c5 */ /* 0x000fe40000010000 */
[----:B------:R-:W-:-:S06]  /*2210*/  WARPGROUP.ARRIVE ;  /* 0x00000000000079c5 */ /* 0x000fcc0000000000 */
[----:B------:R-:W-:Y:S01]  /*2220*/  HGMMA.64x128x16.F32.BF16 R24, gdesc[UR4], R24, gsb0 ;  /* 0x01e00000041879f0 */ /* 0x000fe20008001818 */
[----:B------:R-:W-:Y:S02]  /*2230*/  ULDC UR6, c[0x0][0x988] ;  /* 0x0002620000067ab9 */ /* 0x000fe40000000800 */
        /* <DEDUP_REMOVED lines=31> */
[----:B------:R-:W-:Y:S01]  /*2430*/  FSEL R91, R26, -INF , P3 ;  /* 0xff8000001a5b7808 */ /* 0x000fe20001800000 */
[----:B------:R0:W-:Y:S01]  /*2440*/  @!P1 SYNCS.ARRIVE.TRANS64.RED.A1T0 RZ, [R2+URZ], RZ ;  /* 0x000000ff02ff99a7 */ /* 0x0001e2000810043f */
[----:B------:R-:W-:Y:S02]  /*2450*/  FSEL R93, R27, -INF , P4 ;  /* 0xff8000001b5d7808 */ /* 0x000fe40002000000 */
[----:B------:R-:W-:Y:S02]  /*2460*/  ISETP.GT.AND P3, PT, R4, 0x9, PT ;  /* 0x000000090400780c */ /* 0x000fe40003f64270 */
[----:B------:R-:W-:-:S02]  /*2470*/  FSEL R97, R30, -INF , P5 ;  /* 0xff8000001e617808 */ /* 0x000fc40002800000 */
[----:B------:R-:W-:Y:S02]  /*2480*/  FMNMX.FTZ R8, R91, R93, !PT ;  /* 0x0000005d5b087209 */ /* 0x000fe40007810000 */
[C---:B------:R-:W-:Y:S02]  /*2490*/  ISETP.GT.AND P4, PT, R4.reuse, 0x10, PT ;  /* 0x000000100400780c */ /* 0x040fe40003f84270 */
[----:B------:R-:W-:Y:S02]  /*24a0*/  FSEL R99, R31, -INF , P3 ;  /* 0xff8000001f637808 */ /* 0x000fe40001800000 */
[----:B------:R-:W-:Y:S02]  /*24b0*/  FMNMX.FTZ R8, R97, R8, !PT ;  /* 0x0000000861087209 */ /* 0x000fe40007810000 */
        /* <DEDUP_REMOVED lines=26> */
[----:B------:R-:W-:Y:S01]  /*2660*/  FMNMX.FTZ R8, R115, R8, !PT ;  /* 0x0000000873087209 */ /* 0x000fe20007810000 */
[----:B------:R-:W1:Y:S01]  /*2670*/  @P2 LDC R50, c[0x0][0x450] ;  /* 0x00011400ff322b82 */ /* 0x000e620000000800 */
        /* <DEDUP_REMOVED lines=54> */
[----:B------:R-:W-:Y:S02]  /*29e0*/  FSEL R87, R87, -INF , P3 ;  /* 0xff80000057577808 */ /* 0x000fe40001800000 */
[----:B------:R-:W-:-:S04]  /*29f0*/  FMNMX.FTZ R8, R21, R8, !PT ;  /* 0x0000000815087209 */ /* 0x000fc80007810000 */
[----:B------:R-:W-:Y:S02]  /*2a00*/  FMNMX.FTZ R10, R87, R8, !PT ;  /* 0x00000008570a7209 */ /* 0x000fe40007810000 */
[----:B------:R2:W3:Y:S04]  /*2a10*/  SHFL.IDX PT, R8, R0, RZ, 0x1c1f ;  /* 0x001c1fff00087589 */ /* 0x0004e800000e0000 */
[----:B------:R-:W4:Y:S01]  /*2a20*/  SHFL.BFLY PT, R35, R10, 0x2, 0x1f ;  /* 0x0c401f000a237f89 */ /* 0x000f2200000e0000 */
[----:B--2---:R-:W-:Y:S01]  /*2a30*/  IMAD.U32 R0, RZ, RZ, UR6 ;  /* 0x00000006ff007e24 */ /* 0x004fe2000f8e00ff */
[----:B---3--:R-:W-:Y:S02]  /*2a40*/  VIADDMNMX R34, R8, R89, R6, PT ;  /* 0x0000005908227246 */ /* 0x008fe40003800106 */
[----:B----4-:R-:W-:-:S02]  /*2a50*/  FMNMX.FTZ R35, R10, R35, !PT ;  /* 0x000000230a237209 */ /* 0x010fc40007810000 */
[C---:B------:R-:W-:Y:S02]  /*2a60*/  ISETP.GT.AND P4, PT, R34.reuse, 0x1, PT ;  /* 0x000000012200780c */ /* 0x040fe40003f84270 */
[----:B------:R-:W-:Y:S01]  /*2a70*/  ISETP.GT.AND P5, PT, R34, 0x8, PT ;  /* 0x000000082200780c */ /* 0x000fe20003fa4270 */
[----:B------:R-:W2:Y:S01]  /*2a80*/  SHFL.BFLY PT, R4, R35, 0x1, 0x1f ;  /* 0x0c201f0023047f89 */ /* 0x000ea200000e0000 */
[----:B------:R-:W-:Y:S02]  /*2a90*/  FSEL R30, R25, -INF , P4 ;  /* 0xff800000191e7808 */ /* 0x000fe40002000000 */
[----:B------:R-:W-:Y:S02]  /*2aa0*/  FSEL R25, R28, -INF , P5 ;  /* 0xff8000001c197808 */ /* 0x000fe40002800000 */
[----:B------:R-:W-:-:S04]  /*2ab0*/  ISETP.GT.AND P4, PT, R34, 0x10, PT ;  /* 0x000000102200780c */ /* 0x000fc80003f84270 */
[----:B------:R-:W-:Y:S02]  /*2ac0*/  FSEL R39, R32, -INF , P4 ;  /* 0xff80000020277808 */ /* 0x000fe40002000000 */
[----:B------:R-:W-:-:S04]  /*2ad0*/  ISETP.GT.AND P4, PT, R34, 0x18, PT ;  /* 0x000000182200780c */ /* 0x000fc80003f84270 */
[----:B------:R-:W-:Y:S02]  /*2ae0*/  FSEL R43, R36, -INF , P4 ;  /* 0xff800000242b7808 */ /* 0x000fe40002000000 */
[----:B------:R-:W-:-:S04]  /*2af0*/  ISETP.GT.AND P4, PT, R34, 0x20, PT ;  /* 0x000000202200780c */ /* 0x000fc80003f84270 */
[----:B------:R-:W-:Y:S02]  /*2b00*/  FSEL R47, R40, -INF , P4 ;  /* 0xff800000282f7808 */ /* 0x000fe40002000000 */
[----:B------:R-:W-:Y:S02]  /*2b10*/  ISETP.GT.AND P4, PT, R34, 0x28, PT ;  /* 0x000000282200780c */ /* 0x000fe40003f84270 */
[----:B--2---:R-:W-:Y:S02]  /*2b20*/  FMNMX.FTZ R4, R35, R4, !PT ;  /* 0x0000000423047209 */ /* 0x004fe40007810000 */
[----:B------:R-:W-:Y:S02]  /*2b30*/  FSEL R89, R44, -INF , P4 ;  /* 0xff8000002c597808 */ /* 0x000fe40002000000 */
[C---:B------:R-:W-:Y:S01]  /*2b40*/  FSETP.NEU.FTZ.AND P3, PT, R4.reuse, -INF , PT ;  /* 0xff8000000400780b */ /* 0x040fe20003f7d000 */
[----:B------:R-:W-:Y:S01]  /*2b50*/  FMUL.FTZ R26, R4, R0 ;  /* 0x00000000041a7220 */ /* 0x000fe20000410000 */
[----:B------:R-:W-:-:S04]  /*2b60*/  ISETP.GT.AND P4, PT, R34, 0x30, PT ;  /* 0x000000302200780c */ /* 0x000fc80003f84270 */
[----:B------:R-:W-:Y:S02]  /*2b70*/  FSEL R26, R26, RZ, P3 ;  /* 0x000000ff1a1a7208 */ /* 0x000fe40001800000 */
[----:B------:R-:W-:-:S03]  /*2b80*/  ISETP.GT.AND P3, PT, R34, RZ, PT ;  /* 0x000000ff2200720c */ /* 0x000fc60003f64270 */
[-CC-:B------:R-:W-:Y:S01]  /*2b90*/  FFMA.FTZ R181, R91, R0.reuse, -R26.reuse ;  /* 0x000000005bb57223 */ /* 0x180fe2000001081a */
[----:B------:R-:W-:Y:S01]  /*2ba0*/  FSEL R35, R24, -INF , P3 ;  /* 0xff80000018237808 */ /* 0x000fe20001800000 */
[-CC-:B------:R-:W-:Y:S01]  /*2bb0*/  FFMA.FTZ R93, R93, R0.reuse, -R26.reuse ;  /* 0x000000005d5d7223 */ /* 0x180fe2000001081a */
[C---:B------:R-:W-:Y:S01]  /*2bc0*/  ISETP.GT.AND P3, PT, R34.reuse, 0x9, PT ;  /* 0x000000092200780c */ /* 0x040fe20003f64270 */
[--C-:B------:R-:W-:Y:S01]  /*2bd0*/  FFMA.FTZ R183, R97, R0, -R26.reuse ;  /* 0x0000000061b77223 */ /* 0x100fe2000001081a */
[----:B------:R-:W-:Y:S01]  /*2be0*/  FMNMX.FTZ R10, R35, R30, !PT ;  /* 0x0000001e230a7209 */ /* 0x000fe20007810000 */
[----:B------:R2:W-:Y:S01]  /*2bf0*/  MUFU.EX2 R6, R93 ;  /* 0x0000005d00067308 */ /* 0x0005e20000000800 */
[----:B------:R-:W-:Y:S01]  /*2c00*/  FSEL R29, R29, -INF , P3 ;  /* 0xff8000001d1d7808 */ /* 0x000fe20001800000 */
[--C-:B------:R-:W-:Y:S01]  /*2c10*/  FFMA.FTZ R177, R101, R0, -R26.reuse ;  /* 0x0000000065b17223 */ /* 0x100fe2000001081a */
[----:B------:R-:W-:Y:S01]  /*2c20*/  FMNMX.FTZ R10, R25, R10, !PT ;  /* 0x0000000a190a7209 */ /* 0x000fe20007810000 */
[-CC-:B------:R-:W-:Y:S01]  /*2c30*/  FFMA.FTZ R8, R99, R0.reuse, -R26.reuse ;  /* 0x0000000063087223 */ /* 0x180fe2000001081a */
[C---:B------:R-:W-:Y:S01]  /*2c40*/  ISETP.GT.AND P3, PT, R34.reuse, 0x11, PT ;  /* 0x000000112200780c */ /* 0x040fe20003f64270 */
[--C-:B------:R-:W-:Y:S01]  /*2c50*/  FFMA.FTZ R169, R31, R0, -R26.reuse ;  /* 0x000000001fa97223 */ /* 0x100fe2000001081a */
[----:B------:R-:W-:Y:S01]  /*2c60*/  FMNMX.FTZ R10, R29, R10, !PT ;  /* 0x0000000a1d0a7209 */ /* 0x000fe20007810000 */
[-CC-:B------:R-:W-:Y:S01]  /*2c70*/  FFMA.FTZ R32, R51, R0.reuse, -R26.reuse ;  /* 0x0000000033207223 */ /* 0x180fe2000001081a */
        /* <DEDUP_REMOVED lines=11> */
[--C-:B------:R-:W-:Y:S01]  /*2d30*/  FFMA.FTZ R163, R7, R0, -R26.reuse ;  /* 0x0000000007a37223 */ /* 0x100fe2000001081a */
[C---:B------:R-:W-:Y:S01]  /*2d40*/  ISETP.GT.AND P3, PT, R34.reuse, 0x21, PT ;  /* 0x000000212200780c */ /* 0x040fe20003f64270 */
[----:B------:R-:W3:Y:S01]  /*2d50*/  MUFU.EX2 R181, R181 ;  /* 0x000000b500b57308 */ /* 0x000ee20000000800 */
[----:B------:R-:W-:Y:S01]  /*2d60*/  FMNMX.FTZ R12, R37, R12, !PT ;  /* 0x0000000c250c7209 */ /* 0x000fe20007810000 */
[-CC-:B------:R-:W-:Y:S01]  /*2d70*/  FFMA.FTZ R103, R103, R0.reuse, -R26.reuse ;  /* 0x0000000067677223 */ /* 0x180fe2000001081a */
[----:B------:R-:W-:Y:S01]  /*2d80*/  FSEL R41, R41, -INF , P3 ;  /* 0xff80000029297808 */ /* 0x000fe20001800000 */
[--C-:B------:R-:W-:Y:S01]  /*2d90*/  FFMA.FTZ R179, R105, R0, -R26.reuse ;  /* 0x0000000069b37223 */ /* 0x100fe2000001081a */
[----:B------:R-:W-:Y:S01]  /*2da0*/  FMNMX.FTZ R12, R47, R12, !PT ;  /* 0x0000000c2f0c7209 */ /* 0x000fe20007810000 */
[--C-:B------:R-:W-:Y:S01]  /*2db0*/  FFMA.FTZ R107, R107, R0, -R26.reuse ;  /* 0x000000006b6b7223 */ /* 0x100fe2000001081a */
[C---:B------:R-:W-:Y:S01]  /*2dc0*/  ISETP.GT.AND P3, PT, R34.reuse, 0x29, PT ;  /* 0x000000292200780c */ /* 0x040fe20003f64270 */
[----:B------:R-:W4:Y:S01]  /*2dd0*/  MUFU.EX2 R183, R183 ;  /* 0x000000b700b77308 */ /* 0x000f220000000800 */
[----:B------:R-:W-:Y:S01]  /*2de0*/  FMNMX.FTZ R14, R41, R12, !PT ;  /* 0x0000000c290e7209 */ /* 0x000fe20007810000 */
[-CC-:B------:R-:W-:Y:S01]  /*2df0*/  FFMA.FTZ R173, R109, R0.reuse, -R26.reuse ;  /* 0x000000006dad7223 */ /* 0x180fe2000001081a */
[----:B------:R-:W-:Y:S01]  /*2e00*/  FSEL R45, R45, -INF , P3 ;  /* 0xff8000002d2d7808 */ /* 0x000fe20001800000 */
[--C-:B------:R-:W-:Y:S01]  /*2e10*/  FFMA.FTZ R157, R9, R0, -R26.reuse ;  /* 0x00000000099d7223 */ /* 0x100fe2000001081a */
[----:B------:R-:W-:Y:S01]  /*2e20*/  FMNMX.FTZ R14, R89, R14, !PT ;  /* 0x0000000e590e7209 */ /* 0x000fe20007810000 */
[-CC-:B------:R-:W-:Y:S01]  /*2e30*/  FFMA.FTZ R111, R111, R0.reuse, -R26.reuse ;  /* 0x000000006f6f7223 */ /* 0x180fe2000001081a */
[----:B------:R-:W-:Y:S01]  /*2e40*/  ISETP.GT.AND P3, PT, R34, 0x31, PT ;  /* 0x000000312200780c */ /* 0x000fe20003f64270 */
[----:B------:R-:W5:Y:S01]  /*2e50*/  MUFU.EX2 R8, R8 ;  /* 0x0000000800087308 */ /* 0x000f620000000800 */
[----:B------:R-:W-:Y:S01]  /*2e60*/  FSEL R91, R48, -INF , P4 ;  /* 0xff800000305b7808 */ /* 0x000fe20002000000 */
[--C-:B------:R-:W-:Y:S01]  /*2e70*/  FFMA.FTZ R175, R113, R0, -R26.reuse ;  /* 0x0000000071af7223 */ /* 0x100fe2000001081a */
[----:B------:R-:W-:Y:S01]  /*2e80*/  FMNMX.FTZ R14, R45, R14, !PT ;  /* 0x0000000e2d0e7209 */ /* 0x000fe20007810000 */
[-CC-:B------:R-:W-:Y:S01]  /*2e90*/  FFMA.FTZ R159, R11, R0.reuse, -R26.reuse ;  /* 0x000000000b9f7223 */ /* 0x180fe2000001081a */
[C---:B------:R-:W-:Y:S01]  /*2ea0*/  ISETP.GT.AND P4, PT, R34.reuse, 0x38, PT ;  /* 0x000000382200780c */ /* 0x040fe20003f84270 */
[--C-:B------:R-:W-:Y:S01]  /*2eb0*/  FFMA.FTZ R153, R15, R0, -R26.reuse ;  /* 0x000000000f997223 */ /* 0x100fe2000001081a */
[----:B------:R-:W-:Y:S01]  /*2ec0*/  FSEL R49, R49, -INF , P3 ;  /* 0xff80000031317808 */ /* 0x000fe20001800000 */
[----:B------:R-:W0:Y:S01]  /*2ed0*/  MUFU.EX2 R177, R177 ;  /* 0x000000b100b17308 */ /* 0x000e220000000800 */
[----:B------:R-:W-:Y:S01]  /*2ee0*/  FMNMX.FTZ R14, R91, R14, !PT ;  /* 0x0000000e5b0e7209 */ /* 0x000fe20007810000 */
[-CC-:B------:R-:W-:Y:S01]  /*2ef0*/  FFMA.FTZ R115, R115, R0.reuse, -R26.reuse ;  /* 0x0000000073737223 */ /* 0x180fe2000001081a */
[----:B------:R-:W-:Y:S01]  /*2f00*/  ISETP.GT.AND P3, PT, R34, 0x39, PT ;  /* 0x000000392200780c */ /* 0x000fe20003f64270 */
[-CC-:B------:R-:W-:Y:S01]  /*2f10*/  FFMA.FTZ R155, R21, R0.reuse, -R26.reuse ;  /* 0x00000000159b7223 */ /* 0x180fe2000001081a */
[----:B--2---:R-:W-:Y:S01]  /*2f20*/  FSEL R93, R52, -INF , P4 ;  /* 0xff800000345d7808 */ /* 0x004fe20002000000 */
[--C-:B------:R-:W-:Y:S01]  /*2f30*/  FFMA.FTZ R59, R59, R0, -R26.reuse ;  /* 0x000000003b3b7223 */ /* 0x100fe2000001081a */
[----:B------:R-:W-:Y:S01]  /*2f40*/  FMNMX.FTZ R20, R49, R14, !PT ;  /* 0x0000000e31147209 */ /* 0x000fe20007810000 */
[----:B------:R2:W1:Y:S01]  /*2f50*/  MUFU.EX2 R10, R103 ;  /* 0x00000067000a7308 */ /* 0x0004620000000800 */
[C---:B------:R-:W-:Y:S01]  /*2f60*/  ISETP.GT.AND P4, PT, R34.reuse, 0x40, PT ;  /* 0x000000402200780c */ /* 0x040fe20003f84270 */
[-CC-:B------:R-:W-:Y:S01]  /*2f70*/  FFMA.FTZ R38, R71, R0.reuse, -R26.reuse ;  /* 0x0000000047267223 */ /* 0x180fe2000001081a */
[----:B------:R-:W-:Y:S01]  /*2f80*/  FSEL R53, R53, -INF , P3 ;  /* 0xff80000035357808 */ /* 0x000fe20001800000 */
[--C-:B------:R-:W-:Y:S01]  /*2f90*/  FFMA.FTZ R42, R79, R0, -R26.reuse ;  /* 0x000000004f2a7223 */ /* 0x100fe2000001081a */
[----:B------:R-:W-:Y:S01]  /*2fa0*/  FMNMX.FTZ R20, R93, R20, !PT ;  /* 0x000000145d147209 */ /* 0x000fe20007810000 */
[----:B------:R-:W-:Y:S01]  /*2fb0*/  FFMA.FTZ R83, R83, R0, -R26 ;  /* 0x0000000053537223 */ /* 0x000fe2000001081a */
[----:B------:R-:W-:Y:S01]  /*2fc0*/  ISETP.GT.AND P3, PT, R34, 0x41, PT ;  /* 0x000000412200780c */ /* 0x000fe20003f64270 */
[----:B------:R-:W1:Y:S01]  /*2fd0*/  MUFU.EX2 R179, R179 ;  /* 0x000000b300b37308 */ /* 0x000e620000000800 */
[----:B------:R-:W-:-:S02]  /*2fe0*/  FSEL R97, R56, -INF , P4 ;  /* 0xff80000038617808 */ /* 0x000fc40002000000 */
[----:B------:R-:W-:Y:S02]  /*2ff0*/  CS2R R112, SRZ ;  /* 0x0000000000707805 */ /* 0x000fe4000001ff00 */
[----:B------:R-:W-:Y:S02]  /*3000*/  FMNMX.FTZ R20, R53, R20, !PT ;  /* 0x0000001435147209 */ /* 0x000fe40007810000 */
[----:B------:R-:W-:Y:S02]  /*3010*/  CS2R R108, SRZ ;  /* 0x00000000006c7805 */ /* 0x000fe4000001ff00 */
[----:B------:R-:W-:Y:S02]  /*3020*/  ISETP.GT.AND P4, PT, R34, 0x48, PT ;  /* 0x000000482200780c */ /* 0x000fe40003f84270 */
[----:B------:R-:W-:Y:S02]  /*3030*/  CS2R R104, SRZ ;  /* 0x0000000000687805 */ /* 0x000fe4000001ff00 */
[----:B------:R-:W-:Y:S01]  /*3040*/  FSEL R57, R57, -INF , P3 ;  /* 0xff80000039397808 */ /* 0x000fe20001800000 */
[----:B------:R3:W1:Y:S01]  /*3050*/  MUFU.EX2 R12, R107 ;  /* 0x0000006b000c7308 */ /* 0x0006620000000800 */
[----:B------:R-:W-:-:S02]  /*3060*/  FMNMX.FTZ R20, R97, R20, !PT ;  /* 0x0000001461147209 */ /* 0x000fc40007810000 */
[----:B--2---:R-:W-:Y:S02]  /*3070*/  CS2R R102, SRZ ;  /* 0x0000000000667805 */ /* 0x004fe4000001ff00 */
[----:B------:R-:W-:Y:S02]  /*3080*/  ISETP.GT.AND P3, PT, R34, 0x49, PT ;  /* 0x000000492200780c */ /* 0x000fe40003f64270 */
[----:B------:R-:W-:Y:S02]  /*3090*/  FSEL R101, R60, -INF , P4 ;  /* 0xff8000003c657808 */ /* 0x000fe40002000000 */
[----:B------:R-:W-:Y:S01]  /*30a0*/  FMNMX.FTZ R24, R57, R20, !PT ;  /* 0x0000001439187209 */ /* 0x000fe20007810000 */
[----:B------:R-:W-:Y:S01]  /*30b0*/  MUFU.EX2 R173, R173 ;  /* 0x000000ad00ad7308 */ /* 0x000fe20000000800 */
[----:B------:R-:W-:Y:S02]  /*30c0*/  ISETP.GT.AND P4, PT, R34, 0x50, PT ;  /* 0x000000502200780c */ /* 0x000fe40003f84270 */
[----:B---3--:R-:W-:-:S02]  /*30d0*/  CS2R R106, SRZ ;  /* 0x00000000006a7805 */ /* 0x008fc4000001ff00 */
[----:B------:R-:W-:Y:S02]  /*30e0*/  FSEL R61, R61, -INF , P3 ;  /* 0xff8000003d3d7808 */ /* 0x000fe40001800000 */
[----:B------:R-:W-:Y:S02]  /*30f0*/  FMNMX.FTZ R24, R101, R24, !PT ;  /* 0x0000001865187209 */ /* 0x000fe40007810000 */
[----:B------:R-:W-:Y:S01]  /*3100*/  ISETP.GT.AND P3, PT, R34, 0x51, PT ;  /* 0x000000512200780c */ /* 0x000fe20003f64270 */
[----:B------:R2:W-:Y:S01]  /*3110*/  MUFU.EX2 R14, R111 ;  /* 0x0000006f000e7308 */ /* 0x0005e20000000800 */
[----:B------:R-:W-:Y:S02]  /*3120*/  FSEL R99, R64, -INF , P4 ;  /* 0xff80000040637808 */ /* 0x000fe40002000000 */
[----:B------:R-:W-:Y:S02]  /*3130*/  FMNMX.FTZ R24, R61, R24, !PT ;  /* 0x000000183d187209 */ /* 0x000fe40007810000 */
[----:B------:R-:W-:-:S02]  /*3140*/  ISETP.GT.AND P4, PT, R34, 0x58, PT ;  /* 0x000000582200780c */ /* 0x000fc40003f84270 */
[----:B------:R-:W-:Y:S01]  /*3150*/  FSEL R65, R65, -INF , P3 ;  /* 0xff80000041417808 */ /* 0x000fe20001800000 */
[----:B------:R-:W-:Y:S01]  /*3160*/  MUFU.EX2 R175, R175 ;  /* 0x000000af00af7308 */ /* 0x000fe20000000800 */
[----:B------:R-:W-:Y:S02]  /*3170*/  FMNMX.FTZ R24, R99, R24, !PT ;  /* 0x0000001863187209 */ /* 0x000fe40007810000 */
[----:B--2---:R-:W-:Y:S02]  /*3180*/  CS2R R110, SRZ ;  /* 0x00000000006e7805 */ /* 0x004fe4000001ff00 */
[----:B------:R-:W-:Y:S02]  /*3190*/  ISETP.GT.AND P3, PT, R34, 0x59, PT ;  /* 0x000000592200780c */ /* 0x000fe40003f64270 */
[----:B------:R-:W-:Y:S02]  /*31a0*/  FSEL R31, R68, -INF , P4 ;  /* 0xff800000441f7808 */ /* 0x000fe40002000000 */
[----:B------:R-:W-:Y:S01]  /*31b0*/  FMNMX.FTZ R28, R65, R24, !PT ;  /* 0x00000018411c7209 */ /* 0x000fe20007810000 */
[----:B------:R2:W-:Y:S01]  /*31c0*/  MUFU.EX2 R20, R115 ;  /* 0x0000007300147308 */ /* 0x0005e20000000800 */
[----:B------:R-:W-:-:S02]  /*31d0*/  ISETP.GT.AND P4, PT, R34, 0x60, PT ;  /* 0x000000602200780c */ /* 0x000fc40003f84270 */
[----:B------:R-:W-:Y:S02]  /*31e0*/  FSEL R69, R69, -INF , P3 ;  /* 0xff80000045457808 */ /* 0x000fe40001800000 */
[----:B------:R-:W-:Y:S02]  /*31f0*/  FMNMX.FTZ R28, R31, R28, !PT ;  /* 0x0000001c1f1c7209 */ /* 0x000fe40007810000 */
[----:B------:R-:W-:Y:S01]  /*3200*/  ISETP.GT.AND P3, PT, R34, 0x61, PT ;  /* 0x000000612200780c */ /* 0x000fe20003f64270 */
[----:B------:R3:W-:Y:S01]  /*3210*/  MUFU.EX2 R24, R32 ;  /* 0x0000002000187308 */ /* 0x0007e20000000800 */
[----:B------:R-:W-:Y:S02]  /*3220*/  FSEL R51, R72, -INF , P4 ;  /* 0xff80000048337808 */ /* 0x000fe40002000000 */
[----:B--2---:R-:W-:Y:S02]  /*3230*/  CS2R R114, SRZ ;  /* 0x0000000000727805 */ /* 0x004fe4000001ff00 */
[----:B------:R-:W-:-:S02]  /*3240*/  FMNMX.FTZ R28, R69, R28, !PT ;  /* 0x0000001c451c7209 */ /* 0x000fc40007810000 */
[C---:B------:R-:W-:Y:S02]  /*3250*/  ISETP.GT.AND P4, PT, R34.reuse, 0x68, PT ;  /* 0x000000682200780c */ /* 0x040fe40003f84270 */
[----:B------:R-:W-:Y:S01]  /*3260*/  FSEL R73, R73, -INF , P3 ;  /* 0xff80000049497808 */ /* 0x000fe20001800000 */
[----:B------:R-:W-:Y:S01]  /*3270*/  MUFU.EX2 R169, R169 ;  /* 0x000000a900a97308 */ /* 0x000fe20000000800 */
[----:B------:R-:W-:Y:S02]  /*3280*/  FMNMX.FTZ R28, R51, R28, !PT ;  /* 0x0000001c331c7209 */ /* 0x000fe40007810000 */
[----:B------:R-:W-:Y:S02]  /*3290*/  ISETP.GT.AND P3, PT, R34, 0x69, PT ;  /* 0x000000692200780c */ /* 0x000fe40003f64270 */
[----:B------:R-:W-:Y:S02]  /*32a0*/  FSEL R27, R76, -INF , P4 ;  /* 0xff8000004c1b7808 */ /* 0x000fe40002000000 */
[----:B---3--:R-:W-:Y:S01]  /*32b0*/  FMNMX.FTZ R32, R73, R28, !PT ;  /* 0x0000001c49207209 */ /* 0x008fe20007810000 */
[----:B------:R-:W-:Y:S01]  /*32c0*/  MUFU.EX2 R171, R171 ;  /* 0x000000ab00ab7308 */ /* 0x000fe20000000800 */
[----:B------:R-:W-:-:S02]  /*32d0*/  ISETP.GT.AND P4, PT, R34, 0x70, PT ;  /* 0x000000702200780c */ /* 0x000fc40003f84270 */
        /* <DEDUP_REMOVED lines=9> */
[----:B------:R-:W-:Y:S01]  /*3370*/  FMNMX.FTZ R32, R55, R32, !PT ;  /* 0x0000002037207209 */ /* 0x000fe20007810000 */
[----:B--2---:R-:W-:Y:S01]  /*3380*/  FFMA.FTZ R36, R67, R0, -R26 ;  /* 0x0000000043247223 */ /* 0x004fe2000001081a */
[----:B------:R-:W-:Y:S02]  /*3390*/  ISETP.GT.AND P3, PT, R34, 0x79, PT ;  /* 0x000000792200780c */ /* 0x000fe40003f64270 */
[----:B------:R-:W-:Y:S02]  /*33a0*/  FSEL R13, R84, -INF , P4 ;  /* 0xff800000540d7808 */ /* 0x000fe40002000000 */
[----:B------:R-:W-:Y:S01]  /*33b0*/  FMNMX.FTZ R34, R81, R32, !PT ;  /* 0x0000002051227209 */ /* 0x000fe20007810000 */
[----:B------:R-:W-:Y:S01]  /*33c0*/  MUFU.EX2 R167, R167 ;  /* 0x000000a700a77308 */ /* 0x000fe20000000800 */
[----:B------:R-:W-:-:S02]  /*33d0*/  FSEL R85, R85, -INF , P3 ;  /* 0xff80000055557808 */ /* 0x000fc40001800000 */
[----:B------:R-:W-:-:S04]  /*33e0*/  FMNMX.FTZ R34, R13, R34, !PT ;  /* 0x000000220d227209 */ /* 0x000fc80007810000 */
[----:B------:R-:W-:Y:S01]  /*33f0*/  FMNMX.FTZ R3, R85, R34, !PT ;  /* 0x0000002255037209 */ /* 0x000fe20007810000 */
[----:B------:R-:W-:Y:S01]  /*3400*/  MUFU.EX2 R32, R59 ;  /* 0x0000003b00207308 */ /* 0x000fe20000000800 */
[----:B------:R-:W-:-:S03]  /*3410*/  FFMA.FTZ R34, R63, R0, -R26 ;  /* 0x000000003f227223 */ /* 0x000fc6000001081a */
[----:B------:R-:W2:Y:S04]  /*3420*/  SHFL.BFLY PT, R40, R3, 0x2, 0x1f ;  /* 0x0c401f0003287f89 */ /* 0x000ea800000e0000 */
[----:B------:R-:W-:Y:S08]  /*3430*/  MUFU.EX2 R34, R34 ;  /* 0x0000002200227308 */ /* 0x000ff00000000800 */
[----:B------:R-:W-:Y:S08]  /*3440*/  MUFU.EX2 R161, R161 ;  /* 0x000000a100a17308 */ /* 0x000ff00000000800 */
[----:B------:R-:W-:Y:S01]  /*3450*/  MUFU.EX2 R36, R36 ;  /* 0x0000002400247308 */ /* 0x000fe20000000800 */
[----:B--2---:R-:W-:Y:S01]  /*3460*/  FMNMX.FTZ R5, R3, R40, !PT ;  /* 0x0000002803057209 */ /* 0x004fe20007810000 */
[-CC-:B------:R-:W-:Y:S01]  /*3470*/  FFMA.FTZ R40, R75, R0.reuse, -R26.reuse ;  /* 0x000000004b287223 */ /* 0x180fe2000001081a */
[----:B------:R-:W-:-:S05]  /*3480*/  FFMA.FTZ R26, R87, R0, -R26 ;  /* 0x00000000571a7223 */ /* 0x000fca000001081a */
[----:B------:R-:W-:Y:S01]  /*3490*/  MUFU.EX2 R163, R163 ;  /* 0x000000a300a37308 */ /* 0x000fe20000000800 */
[----:B------:R-:W2:Y:S07]  /*34a0*/  SHFL.BFLY PT, R44, R5, 0x1, 0x1f ;  /* 0x0c201f00052c7f89 */ /* 0x000eae00000e0000 */
[----:B------:R-:W-:Y:S08]  /*34b0*/  MUFU.EX2 R38, R38 ;  /* 0x0000002600267308 */ /* 0x000ff00000000800 */
[----:B------:R-:W-:Y:S08]  /*34c0*/  MUFU.EX2 R157, R157 ;  /* 0x0000009d009d7308 */ /* 0x000ff00000000800 */
[----:B------:R-:W-:Y:S01]  /*34d0*/  MUFU.EX2 R40, R40 ;  /* 0x0000002800287308 */ /* 0x000fe20000000800 */
[----:B--2---:R-:W-:-:S04]  /*34e0*/  FMNMX.FTZ R7, R5, R44, !PT ;  /* 0x0000002c05077209 */ /* 0x004fc80007810000 */
[C---:B------:R-:W-:Y:S01]  /*34f0*/  FSETP.NEU.FTZ.AND P3, PT, R7.reuse, -INF , PT ;  /* 0xff8000000700780b */ /* 0x040fe20003f7d000 */
[----:B------:R-:W-:Y:S02]  /*3500*/  FMUL.FTZ R3, R7, R0 ;  /* 0x0000000007037220 */ /* 0x000fe40000410000 */
[----:B------:R-:W-:Y:S03]  /*3510*/  MUFU.EX2 R159, R159 ;  /* 0x0000009f009f7308 */ /* 0x000fe60000000800 */
[----:B------:R-:W-:-:S05]  /*3520*/  FSEL R46, R3, RZ, P3 ;  /* 0x000000ff032e7208 */ /* 0x000fca0001800000 */
[-CC-:B------:R-:W-:Y:S01]  /*3530*/  FFMA.FTZ R180, R35, R0.reuse, -R46.reuse ;  /* 0x0000000023b47223 */ /* 0x180fe2000001082e */
[-C--:B------:R-:W-:Y:S01]  /*3540*/  FFMA.FTZ R3, R30, R0.reuse, -R46 ;  /* 0x000000001e037223 */ /* 0x080fe2000001082e */
[----:B------:R-:W-:Y:S01]  /*3550*/  FADD.FTZ R30, R181, R6 ;  /* 0x00000006b51e7221 */ /* 0x000fe20000010000 */
[-CC-:B------:R-:W-:Y:S01]  /*3560*/  FFMA.FTZ R182, R25, R0.reuse, -R46.reuse ;  /* 0x0000000019b67223 */ /* 0x180fe2000001082e */
[-CC-:B------:R-:W-:Y:S01]  /*3570*/  FFMA.FTZ R9, R29, R0.reuse, -R46.reuse ;  /* 0x000000001d097223 */ /* 0x180fe2000001082e */
[-C--:B------:R-:W-:Y:S01]  /*3580*/  FFMA.FTZ R176, R39, R0.reuse, -R46 ;  /* 0x0000000027b07223 */ /* 0x080fe2000001082e */
[----:B------:R-:W-:Y:S01]  /*3590*/  MUFU.EX2 R180, R180 ;  /* 0x000000b400b47308 */ /* 0x000fe20000000800 */
        /* <DEDUP_REMOVED lines=23> */
[----:B------:R-:W1:Y:S01]  /*3710*/  MUFU.EX2 R9, R9 ;  /* 0x0000000900097308 */ /* 0x000e620000000800 */
[----:B--2---:R-:W-:Y:S01]  /*3720*/  FADD.FTZ R5, R180, R3 ;  /* 0x00000003b4057221 */ /* 0x004fe20000010000 */
[----:B------:R-:W-:Y:S01]  /*3730*/  FADD.FTZ R37, R173, R48 ;  /* 0x00000030ad257221 */ /* 0x000fe20000010000 */
[-CC-:B------:R-:W-:Y:S01]  /*3740*/  FFMA.FTZ R99, R99, R0.reuse, -R46.reuse ;  /* 0x0000000063637223 */ /* 0x180fe2000001082e */
[-CC-:B------:R-:W-:Y:S01]  /*3750*/  FFMA.FTZ R65, R65, R0.reuse, -R46.reuse ;  /* 0x0000000041417223 */ /* 0x180fe2000001082e */
[----:B------:R-:W-:Y:S01]  /*3760*/  F2FP.BF16.F32.PACK_AB R181, R6, R181 ;  /* 0x000000b506b5723e */ /* 0x000fe200000010ff */
[-CC-:B------:R-:W-:Y:S01]  /*3770*/  FFMA.FTZ R31, R31, R0.reuse, -R46.reuse ;  /* 0x000000001f1f7223 */ /* 0x180fe2000001082e */
[----:B------:R-:W-:Y:S01]  /*3780*/  F2FP.BF16.F32.PACK_AB R183, R8, R183 ;  /* 0x000000b708b7723e */ /* 0x000fe200000010ff */
[----:B------:R-:W2:Y:S01]  /*3790*/  MUFU.EX2 R176, R176 ;  /* 0x000000b000b07308 */ /* 0x000ea20000000800 */
[----:B0-----:R-:W-:Y:S01]  /*37a0*/  FADD.FTZ R30, R182, R5 ;  /* 0x00000005b61e7221 */ /* 0x001fe20000010000 */
[-CC-:B------:R-:W-:Y:S01]  /*37b0*/  FFMA.FTZ R69, R69, R0.reuse, -R46.reuse ;  /* 0x0000000045457223 */ /* 0x180fe2000001082e */
[----:B------:R-:W0:Y:S01]  /*37c0*/  @P2 LDC R41, c[0x0][0x44c] ;  /* 0x00011300ff292b82 */ /* 0x000e220000000800 */
[-CC-:B------:R-:W-:Y:S01]  /*37d0*/  FFMA.FTZ R51, R51, R0.reuse, -R46.reuse ;  /* 0x0000000033337223 */ /* 0x180fe2000001082e */
[-CC-:B------:R-:W-:Y:S01]  /*37e0*/  FFMA.FTZ R73, R73, R0.reuse, -R46.reuse ;  /* 0x0000000049497223 */ /* 0x180fe2000001082e */
[-CC-:B------:R-:W-:Y:S01]  /*37f0*/  FFMA.FTZ R27, R27, R0.reuse, -R46.reuse ;  /* 0x000000001b1b7223 */ /* 0x180fe2000001082e */
[-C--:B------:R-:W-:Y:S01]  /*3800*/  FFMA.FTZ R77, R77, R0.reuse, -R46 ;  /* 0x000000004d4d7223 */ /* 0x080fe2000001082e */
[----:B------:R-:W3:Y:S01]  /*3810*/  MUFU.EX2 R11, R11 ;  /* 0x0000000b000b7308 */ /* 0x000ee20000000800 */
[----:B-1----:R-:W-:Y:S01]  /*3820*/  FADD.FTZ R5, R9, R30 ;  /* 0x0000001e09057221 */ /* 0x002fe20000010000 */
[----:B------:R-:W-:Y:S01]  /*3830*/  FADD.FTZ R30, R14, R37 ;  /* 0x000000250e1e7221 */ /* 0x000fe20000010000 */
[-CC-:B------:R-:W-:Y:S01]  /*3840*/  FFMA.FTZ R55, R55, R0.reuse, -R46.reuse ;  /* 0x0000000037377223 */ /* 0x180fe2000001082e */
[----:B------:R-:W-:Y:S01]  /*3850*/  FFMA.FTZ R81, R81, R0, -R46 ;  /* 0x0000000051517223 */ /* 0x000fe2000001082e */
[----:B------:R-:W-:-:S02]  /*3860*/  IMAD.MOV.U32 R39, RZ, RZ, R18 ;  /* 0x000000ffff277224 */ /* 0x000fc400078e0012 */
[----:B------:R-:W-:Y:S01]  /*3870*/  FADD.FTZ R37, R175, R30 ;  /* 0x0000001eaf257221 */ /* 0x000fe20000010000 */
[----:B------:R-:W-:Y:S01]  /*3880*/  F2FP.BF16.F32.PACK_AB R182, R9, R182 ;  /* 0x000000b609b6723e */ /* 0x000fe200000010ff */
[----:B------:R-:W1:Y:S01]  /*3890*/  MUFU.EX2 R178, R178 ;  /* 0x000000b200b27308 */ /* 0x000e620000000800 */
[----:B--2---:R-:W-:Y:S01]  /*38a0*/  FADD.FTZ R2, R176, R5 ;  /* 0x00000005b0027221 */ /* 0x004fe20000010000 */
[----:B------:R-:W-:Y:S01]  /*38b0*/  FADD.FTZ R30, R20, R37 ;  /* 0x00000025141e7221 */ /* 0x000fe20000010000 */
[----:B------:R-:W-:Y:S02]  /*38c0*/  F2FP.BF16.F32.PACK_AB R179, R12, R179 ;  /* 0x000000b30cb3723e */ /* 0x000fe400000010ff */
[----:B------:R-:W-:Y:S02]  /*38d0*/  CS2R R100, SRZ ;  /* 0x0000000000647805 */ /* 0x000fe4000001ff00 */
[----:B------:R-:W-:Y:S01]  /*38e0*/  F2FP.BF16.F32.PACK_AB R180, R3, R180 ;  /* 0x000000b403b4723e */ /* 0x000fe200000010ff */
[----:B------:R-:W-:Y:S01]  /*38f0*/  FADD.FTZ R37, R169, R30 ;  /* 0x0000001ea9257221 */ /* 0x000fe20000010000 */
[----:B------:R-:W-:Y:S01]  /*3900*/  F2FP.BF16.F32.PACK_AB R177, R10, R177 ;  /* 0x000000b10ab1723e */ /* 0x000fe200000010ff */
[----:B------:R-:W2:Y:S01]  /*3910*/  MUFU.EX2 R15, R15 ;  /* 0x0000000f000f7308 */ /* 0x000ea20000000800 */
[----:B---3--:R-:W-:Y:S01]  /*3920*/  FADD.FTZ R5, R11, R2 ;  /* 0x000000020b057221 */ /* 0x008fe20000010000 */
[----:B------:R-:W-:Y:S01]  /*3930*/  FADD.FTZ R30, R24, R37 ;  /* 0x00000025181e7221 */ /* 0x000fe20000010000 */
[----:B0-----:R-:W-:Y:S01]  /*3940*/  @P2 IMAD.HI.U32 R41, R18, R41, RZ ;  /* 0x0000002912292227 */ /* 0x001fe200078e00ff */
[----:B------:R-:W-:-:S02]  /*3950*/  F2FP.BF16.F32.PACK_AB R173, R14, R173 ;  /* 0x000000ad0ead723e */ /* 0x000fc400000010ff */
[----:B------:R-:W-:Y:S01]  /*3960*/  CS2R R96, SRZ ;  /* 0x0000000000607805 */ /* 0x000fe2000001ff00 */
[----:B------:R-:W-:Y:S01]  /*3970*/  FADD.FTZ R37, R171, R30 ;  /* 0x0000001eab257221 */ /* 0x000fe20000010000 */
[----:B------:R-:W-:Y:S01]  /*3980*/  F2FP.BF16.F32.PACK_AB R175, R20, R175 ;  /* 0x000000af14af723e */ /* 0x000fe200000010ff */
[----:B------:R-:W0:Y:S01]  /*3990*/  MUFU.EX2 R172, R172 ;  /* 0x000000ac00ac7308 */ /* 0x000e220000000800 */
[----:B-1----:R-:W-:Y:S01]  /*39a0*/  FADD.FTZ R2, R178, R5 ;  /* 0x00000005b2027221 */ /* 0x002fe20000010000 */
[----:B------:R-:W-:Y:S01]  /*39b0*/  FADD.FTZ R30, R28, R37 ;  /* 0x000000251c1e7221 */ /* 0x000fe20000010000 */
[----:B------:R-:W-:Y:S02]  /*39c0*/  @P2 SHF.R.U32.HI R39, RZ, R50, R41 ;  /* 0x00000032ff272219 */ /* 0x000fe40000011629 */
[----:B------:R-:W-:Y:S02]  /*39d0*/  CS2R R92, SRZ ;  /* 0x00000000005c7805 */ /* 0x000fe4000001ff00 */
[----:B------:R-:W-:Y:S01]  /*39e0*/  F2FP.BF16.F32.PACK_AB R169, R24, R169 ;  /* 0x000000a918a9723e */ /* 0x000fe200000010ff */
[----:B------:R-:W-:Y:S01]  /*39f0*/  FADD.FTZ R37, R165, R30 ;  /* 0x0000001ea5257221 */ /* 0x000fe20000010000 */
[----:B------:R-:W-:Y:S01]  /*3a00*/  IADD3 R39, R39, R16, -R17 ;  /* 0x0000001027277210 */ /* 0x000fe20007ffe811 */
[----:B------:R-:W1:Y:S01]  /*3a10*/  MUFU.EX2 R21, R21 ;  /* 0x0000001500157308 */ /* 0x000e620000000800 */
[----:B--2---:R-:W-:Y:S01]  /*3a20*/  FADD.FTZ R5, R15, R2 ;  /* 0x000000020f057221 */ /* 0x004fe20000010000 */
[----:B------:R-:W-:Y:S01]  /*3a30*/  FADD.FTZ R30, R32, R37 ;  /* 0x00000025201e7221 */ /* 0x000fe20000010000 */
[----:B------:R-:W-:-:S02]  /*3a40*/  SHF.R.S32.HI R50, RZ, 0x1f, R39 ;  /* 0x0000001fff327819 */ /* 0x000fc40000011427 */
[----:B------:R-:W-:Y:S02]  /*3a50*/  CS2R R90, SRZ ;  /* 0x00000000005a7805 */ /* 0x000fe4000001ff00 */
[----:B------:R-:W-:Y:S01]  /*3a60*/  F2FP.BF16.F32.PACK_AB R171, R28, R171 ;  /* 0x000000ab1cab723e */ /* 0x000fe200000010ff */
[----:B------:R-:W-:Y:S01]  /*3a70*/  FADD.FTZ R37, R167, R30 ;  /* 0x0000001ea7257221 */ /* 0x000fe20000010000 */
[----:B------:R-:W-:Y:S01]  /*3a80*/  F2FP.BF16.F32.PACK_AB R165, R32, R165 ;  /* 0x000000a520a5723e */ /* 0x000fe200000010ff */
[----:B------:R-:W2:Y:S01]  /*3a90*/  MUFU.EX2 R174, R174 ;  /* 0x000000ae00ae7308 */ /* 0x000ea20000000800 */
[----:B0-----:R-:W-:Y:S01]  /*3aa0*/  FADD.FTZ R2, R172, R5 ;  /* 0x00000005ac027221 */ /* 0x001fe20000010000 */
[C---:B------:R-:W-:Y:S01]  /*3ab0*/  FADD.FTZ R48, R34.reuse, R37 ;  /* 0x0000002522307221 */ /* 0x040fe20000010000 */
[----:B------:R-:W-:Y:S02]  /*3ac0*/  F2FP.BF16.F32.PACK_AB R167, R34, R167 ;  /* 0x000000a722a7723e */ /* 0x000fe400000010ff */
[----:B------:R-:W-:-:S02]  /*3ad0*/  CS2R R88, SRZ ;  /* 0x0000000000587805 */ /* 0x000fc4000001ff00 */
[----:B------:R-:W-:Y:S01]  /*3ae0*/  F2FP.BF16.F32.PACK_AB R176, R11, R176 ;  /* 0x000000b00bb0723e */ /* 0x000fe200000010ff */
[----:B------:R-:W-:Y:S01]  /*3af0*/  FADD.FTZ R37, R161, R48 ;  /* 0x00000030a1257221 */ /* 0x000fe20000010000 */
[----:B------:R-:W-:Y:S01]  /*3b00*/  F2FP.BF16.F32.PACK_AB R161, R36, R161 ;  /* 0x000000a124a1723e */ /* 0x000fe200000010ff */
[----:B------:R-:W0:Y:S01]  /*3b10*/  MUFU.EX2 R25, R25 ;  /* 0x0000001900197308 */ /* 0x000e220000000800 */
[----:B-1----:R-:W-:Y:S01]  /*3b20*/  FADD.FTZ R5, R21, R2 ;  /* 0x0000000215057221 */ /* 0x002fe20000010000 */
[----:B------:R-:W-:Y:S02]  /*3b30*/  F2FP.BF16.F32.PACK_AB R178, R15, R178 ;  /* 0x000000b20fb2723e */ /* 0x000fe400000010ff */
[----:B------:R-:W-:-:S04]  /*3b40*/  F2FP.BF16.F32.PACK_AB R172, R21, R172 ;  /* 0x000000ac15ac723e */ /* 0x000fc800000010ff */
        /* <DEDUP_REMOVED lines=8> */
[----:B--2---:R-:W-:Y:S01]  /*3bd0*/  FADD.FTZ R5, R29, R2 ;  /* 0x000000021d057221 */ /* 0x004fe20000010000 */
[-CC-:B------:R-:W-:Y:S01]  /*3be0*/  FFMA.FTZ R2, R13, R0.reuse, -R46.reuse ;  /* 0x000000000d027223 */ /* 0x180fe2000001082e */
[----:B------:R-:W-:Y:S01]  /*3bf0*/  LEA.HI R13, R50, R39, RZ, 0x7 ;  /* 0x00000027320d7211 */ /* 0x000fe200078f38ff */
[----:B------:R-:W-:Y:S01]  /*3c00*/  FFMA.FTZ R46, R85, R0, -R46 ;  /* 0x00000000552e7223 */ /* 0x000fe2000001082e */
[----:B------:R-:W-:Y:S02]  /*3c10*/  F2FP.BF16.F32.PACK_AB R168, R29, R168 ;  /* 0x000000a81da8723e */ /* 0x000fe400000010ff */
[----:B------:R-:W-:Y:S01]  /*3c20*/  SHF.R.S32.HI R13, RZ, 0x7, R13 ;  /* 0x00000007ff0d7819 */ /* 0x000fe2000001140d */
[----:B------:R-:W2:Y:S01]  /*3c30*/  MUFU.EX2 R164, R164 ;  /* 0x000000a400a47308 */ /* 0x000ea20000000800 */
[----:B0-----:R-:W-:Y:S02]  /*3c40*/  FADD.FTZ R30, R170, R5 ;  /* 0x00000005aa1e7221 */ /* 0x001fe40000010000 */
[----:B------:R-:W-:-:S05]  /*3c50*/  VIMNMX R12, R22, R13, !PT ;  /* 0x0000000d160c7248 */ /* 0x000fca0007fe0100 */
[----:B------:R-:W0:Y:S01]  /*3c60*/  MUFU.EX2 R35, R35 ;  /* 0x0000002300237308 */ /* 0x000e220000000800 */
[C---:B-1----:R-:W-:Y:S01]  /*3c70*/  FADD.FTZ R5, R33.reuse, R30 ;  /* 0x0000001e21057221 */ /* 0x042fe20000010000 */
[----:B------:R-:W-:Y:S01]  /*3c80*/  FADD.FTZ R30, R36, R37 ;  /* 0x00000025241e7221 */ /* 0x000fe20000010000 */
[----:B------:R-:W-:-:S03]  /*3c90*/  F2FP.BF16.F32.PACK_AB R170, R33, R170 ;  /* 0x000000aa21aa723e */ /* 0x000fc600000010ff */
[----:B------:R-:W-:Y:S01]  /*3ca0*/  FADD.FTZ R37, R163, R30 ;  /* 0x0000001ea3257221 */ /* 0x000fe20000010000 */
[----:B------:R-:W-:Y:S01]  /*3cb0*/  F2FP.BF16.F32.PACK_AB R163, R38, R163 ;  /* 0x000000a326a3723e */ /* 0x000fe200000010ff */
[----:B------:R-:W1:Y:S01]  /*3cc0*/  MUFU.EX2 R166, R166 ;  /* 0x000000a600a67308 */ /* 0x000e620000000800 */
[----:B--2---:R-:W-:Y:S01]  /*3cd0*/  FADD.FTZ R6, R164, R5 ;  /* 0x00000005a4067221 */ /* 0x004fe20000010000 */
[----:B------:R-:W-:-:S06]  /*3ce0*/  FADD.FTZ R8, R38, R37 ;  /* 0x0000002526087221 */ /* 0x000fcc0000010000 */
[----:B------:R-:W2:Y:S01]  /*3cf0*/  MUFU.EX2 R61, R61 ;  /* 0x0000003d003d7308 */ /* 0x000ea20000000800 */
[C---:B0-----:R-:W-:Y:S01]  /*3d00*/  FADD.FTZ R5, R35.reuse, R6 ;  /* 0x0000000623057221 */ /* 0x041fe20000010000 */
[----:B------:R-:W-:-:S06]  /*3d10*/  F2FP.BF16.F32.PACK_AB R164, R35, R164 ;  /* 0x000000a423a4723e */ /* 0x000fcc00000010ff */
[----:B------:R-:W0:Y:S01]  /*3d20*/  MUFU.EX2 R99, R99 ;  /* 0x0000006300637308 */ /* 0x000e220000000800 */
[----:B-1----:R-:W-:Y:S01]  /*3d30*/  FADD.FTZ R6, R166, R5 ;  /* 0x00000005a6067221 */ /* 0x002fe20000010000 */
[----:B------:R-:W-:Y:S01]  /*3d40*/  FADD.FTZ R5, R157, R8 ;  /* 0x000000089d057221 */ /* 0x000fe20000010000 */
[----:B------:R-:W-:-:S03]  /*3d50*/  F2FP.BF16.F32.PACK_AB R157, R40, R157 ;  /* 0x0000009d289d723e */ /* 0x000fc600000010ff */
[----:B------:R-:W-:Y:S02]  /*3d60*/  FADD.FTZ R8, R40, R5 ;  /* 0x0000000528087221 */ /* 0x000fe40000010000 */
[----:B------:R-:W1:Y:S01]  /*3d70*/  MUFU.EX2 R160, R65 ;  /* 0x0000004100a07308 */ /* 0x000e620000000800 */
[----:B--2---:R-:W-:Y:S01]  /*3d80*/  FADD.FTZ R6, R61, R6 ;  /* 0x000000063d067221 */ /* 0x004fe20000010000 */
[----:B------:R-:W-:Y:S01]  /*3d90*/  FADD.FTZ R37, R159, R8 ;  /* 0x000000089f257221 */ /* 0x000fe20000010000 */
[----:B------:R-:W-:-:S05]  /*3da0*/  F2FP.BF16.F32.PACK_AB R166, R61, R166 ;  /* 0x000000a63da6723e */ /* 0x000fca00000010ff */
[----:B------:R-:W2:Y:S01]  /*3db0*/  MUFU.EX2 R42, R42 ;  /* 0x0000002a002a7308 */ /* 0x000ea20000000800 */
[----:B0-----:R-:W-:-:S07]  /*3dc0*/  FADD.FTZ R5, R99, R6 ;  /* 0x0000000663057221 */ /* 0x001fce0000010000 */
[----:B------:R-:W0:Y:S01]  /*3dd0*/  MUFU.EX2 R31, R31 ;  /* 0x0000001f001f7308 */ /* 0x000e220000000800 */
[C---:B-1----:R-:W-:Y:S01]  /*3de0*/  FADD.FTZ R6, R160.reuse, R5 ;  /* 0x00000005a0067221 */ /* 0x042fe20000010000 */
[----:B------:R-:W-:Y:S02]  /*3df0*/  F2FP.BF16.F32.PACK_AB R160, R160, R99 ;  /* 0x00000063a0a0723e */ /* 0x000fe400000010ff */
[----:B------:R-:W-:-:S04]  /*3e00*/  CS2R R98, SRZ ;  /* 0x0000000000627805 */ /* 0x000fc8000001ff00 */
        /* <DEDUP_REMOVED lines=32> */
[----:B------:R-:W-:-:S03]  /*4010*/  F2FP.BF16.F32.PACK_AB R152, R152, R55 ;  /* 0x000000379898723e */ /* 0x000fc600000010ff */
[----:B0-----:R-:W-:Y:S01]  /*4020*/  FADD.FTZ R6, R2, R9 ;  /* 0x0000000902067221 */ /* 0x001fe20000010000 */
[----:B------:R-:W-:Y:S01]  /*4030*/  VIADD R9, R95, 0xfffffffe ;  /* 0xfffffffe5f097836 */ /* 0x000fe20000000000 */
[----:B------:R-:W-:-:S04]  /*4040*/  CS2R R94, SRZ ;  /* 0x00000000005e7805 */ /* 0x000fc8000001ff00 */
[----:B------:R-:W-:Y:S01]  /*4050*/  ISETP.GE.AND P3, PT, R9, R12, PT ;  /* 0x0000000c0900720c */ /* 0x000fe20003f66270 */
[C---:B-1----:R-:W-:Y:S01]  /*4060*/  FADD.FTZ R6, R3.reuse, R6 ;  /* 0x0000000603067221 */ /* 0x042fe20000010000 */
[----:B------:R-:W-:Y:S01]  /*4070*/  F2FP.BF16.F32.PACK_AB R154, R3, R2 ;  /* 0x00000002039a723e */ /* 0x000fe200000010ff */
[----:B------:R-:W-:Y:S02]  /*4080*/  IMAD.MOV.U32 R2, RZ, RZ, 0x3f800000 ;  /* 0x3f800000ff027424 */ /* 0x000fe400078e00ff */
[----:B------:R-:W-:-:S08]  /*4090*/  IMAD.MOV.U32 R3, RZ, RZ, 0x3f800000 ;  /* 0x3f800000ff037424 */ /* 0x000fd000078e00ff */
[----:B------:R-:W-:Y:S05]  /*40a0*/  @!P3 BRA `(.L_x_2231) ;  /* 0x000000280074b947 */ /* 0x000fea0003800000 */
[----:B------:R-:W-:Y:S01]  /*40b0*/  IMAD.MOV.U32 R8, RZ, RZ, R4 ;  /* 0x000000ffff087224 */ /* 0x000fe200078e0004 */
[----:B------:R-:W-:Y:S01]  /*40c0*/  UMOV UR60, UR38 ;  /* 0x00000026003c7c82 */ /* 0x000fe20008000000 */
[----:B------:R-:W-:Y:S01]  /*40d0*/  IMAD.MOV.U32 R10, RZ, RZ, R7 ;  /* 0x000000ffff0a7224 */ /* 0x000fe200078e0007 */
[----:B------:R-:W-:Y:S01]  /*40e0*/  UMOV UR59, UR36 ;  /* 0x00000024003b7c82 */ /* 0x000fe20008000000 */
[----:B------:R-:W-:Y:S02]  /*40f0*/  IMAD.MOV.U32 R2, RZ, RZ, 0x3f800000 ;  /* 0x3f800000ff027424 */ /* 0x000fe400078e00ff */
[----:B------:R-:W-:-:S07]  /*4100*/  IMAD.MOV.U32 R151, RZ, RZ, RZ ;  /* 0x000000ffff977224 */ /* 0x000fce00078e00ff */
.L_x_2240:
[----:B------:R-:W-:-:S04]  /*4110*/  UIADD3 UR6, UR59, 0x1, URZ ;  /* 0x000000013b067890 */ /* 0x000fc8000fffe03f */
[----:B------:R-:W-:-:S04]  /*4120*/  UISETP.NE.AND UP0, UPT, UR6, 0x2, UPT ;  /* 0x000000020600788c */ /* 0x000fc8000bf05270 */
[----:B------:R-:W-:Y:S02]  /*4130*/  USEL UR38, URZ, 0x1, UP0 ;  /* 0x000000013f267887 */ /* 0x000fe40008000000 */
[----:B------:R-:W-:Y:S02]  /*4140*/  USEL UR36, UR6, URZ, UP0 ;  /* 0x0000003f06247287 */ /* 0x000fe40008000000 */
[----:B------:R-:W-:Y:S01]  /*4150*/  ULOP3.LUT UR38, UR60, UR38, URZ, 0x3c, !UPT ;  /* 0x000000263c267292 */ /* 0x000fe2000f8e3c3f */
[----:B------:R-:W-:Y:S11]  /*4160*/  @!P0 BRA `(.L_x_2232) ;  /* 0x0000000000048947 */ /* 0x000ff60003800000 */
[----:B------:R-:W-:Y:S01]  /*4170*/  BPT.TRAP 0x1 ;  /* 0x000000040000795c */ /* 0x000fe20000300000 */
.L_x_2232:
[----:B------:R-:W-:Y:S01]  /*4180*/  ULEA UR58, UR36, UR37, 0x3 ;  /* 0x00000025243a7291 */ /* 0x000fe2000f8e183f */
[----:B------:R-:W-:-:S05]  /*4190*/  IMAD.U32 R0, RZ, RZ, UR38 ;  /* 0x00000026ff007e24 */ /* 0x000fca000f8e00ff */
[----:B------:R-:W-:-:S04]  /*41a0*/  SHF.L.U32 R0, R0, 0x1f, RZ ;  /* 0x0000001f00007819 */ /* 0x000fc800000006ff */
[----:B------:R0:W1:Y:S01]  /*41b0*/  SYNCS.PHASECHK.TRANS64.TRYWAIT P3, [UR58+0x34830], R0 ;  /* 0x03483000ff0075a7 */ /* 0x000062000806017a */
[----:B------:R-:W-:Y:S05]  /*41c0*/  @!P0 BRA `(.L_x_2233) ;  /* 0x0000000000048947 */ /* 0x000fea0003800000 */
[----:B------:R-:W-:Y:S01]  /*41d0*/  BPT.TRAP 0x1 ;  /* 0x000000040000795c */ /* 0x000fe20000300000 */
.L_x_2233:
[----:B-1----:R-:W-:Y:S05]  /*41e0*/  @P3 BRA `(.L_x_2234) ;  /* 0x0000000000083947 */ /* 0x002fea0003800000 */
[----:B------:R-:W1:Y:S02]  /*41f0*/  SYNCS.PHASECHK.TRANS64.TRYWAIT P3, [UR58+0x34830], R0 ;  /* 0x03483000ff0075a7 */ /* 0x000e64000806017a */
[----:B-1----:R-:W-:Y:S05]  /*4200*/  @!P3 BRA `(.L_x_2235) ;  /* 0x000000f4005cb947 */ /* 0x002fea0003800000 */
.L_x_2234:
[----:B------:R-:W-:Y:S01]  /*4210*/  UIMAD UR54, UR36, 0xc00, UR39 ;  /* 0x00000c00243678a4 */ /* 0x000fe2000f8e0227 */
[----:B------:R-:W-:Y:S01]  /*4220*/  WARPGROUP.ARRIVE ;  /* 0x00000000000079c5 */ /* 0x000fe20000000000 */
[----:B------:R-:W-:Y:S01]  /*4230*/  UMOV UR55, 0x40000040 ;  /* 0x4000004000377882 */ /* 0x000fe20000000000 */
[----:B------:R-:W-:Y:S01]  /*4240*/  UMOV UR7, 0x40000040 ;  /* 0x4000004000077882 */ /* 0x000fe20000000000 */
[----:B------:R-:W-:Y:S01]  /*4250*/  UIADD3 UR6, UR54, 0x2, URZ ;  /* 0x0000000236067890 */ /* 0x000fe2000fffe03f */
[-C--:B------:R-:W-:Y:S01]  /*4260*/  FMUL.FTZ R88, R88, R3.reuse ;  /* 0x0000000358587220 */ /* 0x080fe20000410000 */
[----:B------:R-:W-:Y:S01]  /*4270*/  UIADD3 UR10, UR54, 0x4, URZ ;  /* 0x00000004360a7890 */ /* 0x000fe2000fffe03f */
[-C--:B------:R-:W-:Y:S01]  /*4280*/  FMUL.FTZ R89, R89, R3.reuse ;  /* 0x0000000359597220 */ /* 0x080fe20000410000 */
[----:B------:R-:W-:Y:S01]  /*4290*/  UMOV UR11, 0x40000040 ;  /* 0x40000040000b7882 */ /* 0x000fe20000000000 */
[----:B------:R-:W-:Y:S01]  /*42a0*/  HGMMA.64x128x16.F32.BF16 R24, gdesc[UR52], RZ, !UPT, gsb0 ;  /* 0x01e00000341879f0 */ /* 0x000fe2000c0018ff */
        /* <DEDUP_REMOVED lines=116> */
.L_x_2236:
[----:B------:R-:W-:Y:S01]  /*49f0*/  ULEA UR7, UR59, UR37, 0x3 ;  /* 0x000000253b077291 */ /* 0x000fe2000f8e183f */
[----:B01----:R-:W-:-:S05]  /*4a00*/  IMAD.U32 R0, RZ, RZ, UR60 ;  /* 0x0000003cff007e24 */ /* 0x003fca000f8e00ff */
[----:B------:R-:W-:-:S04]  /*4a10*/  SHF.L.U32 R0, R0, 0x1f, RZ ;  /* 0x0000001f00007819 */ /* 0x000fc800000006ff */
[----:B------:R0:W1:Y:S01]  /*4a20*/  SYNCS.PHASECHK.TRANS64.TRYWAIT P3, [UR7+0x34850], R0 ;  /* 0x03485000ff0075a7 */ /* 0x0000620008060147 */
[----:B------:R-:W-:Y:S05]  /*4a30*/  @!P0 BRA `(.L_x_2237) ;  /* 0x0000000000048947 */ /* 0x000fea0003800000 */
[----:B------:R-:W-:Y:S01]  /*4a40*/  BPT.TRAP 0x1 ;  /* 0x000000040000795c */ /* 0x000fe20000300000 */
.L_x_2237:
[----:B-1----:R-:W-:Y:S05]  /*4a50*/  @P3 BRA `(.L_x_2238) ;  /* 0x0000000000083947 */ /* 0x002fea0003800000 */
[----:B------:R-:W1:Y:S02]  /*4a60*/  SYNCS.PHASECHK.TRANS64.TRYWAIT P3, [UR7+0x34850], R0 ;  /* 0x03485000ff0075a7 */ /* 0x000e640008060147 */
[----:B-1----:R-:W-:Y:S05]  /*4a70*/  @!P3 BRA `(.L_x_2239) ;  /* 0x000000ec0058b947 */ /* 0x002fea0003800000 */
.L_x_2238:
[----:B------:R-:W-:Y:S01]  /*4a80*/  UIADD3 UR6, UR37, 0x400, URZ ;  /* 0x0000040025067890 */ /* 0x000fe2000fffe03f */
[----:B------:R-:W-:Y:S01]  /*4a90*/  WARPGROUP.ARRIVE ;  /* 0x00000000000079c5 */ /* 0x000fe20000000000 */
[----:B------:R-:W-:Y:S01]  /*4aa0*/  UMOV UR11, 0x40000040 ;  /* 0x40000040000b7882 */ /* 0x000fe20000000000 */
[----:B01----:R-:W0:Y:S01]  /*4ab0*/  @P2 LDC R0, c[0x0][0x44c] ;  /* 0x00011300ff002b82 */ /* 0x003e220000000800 */
[----:B------:R-:W-:Y:S01]  /*4ac0*/  USHF.R.U32.HI UR6, URZ, 0x4, UR6 ;  /* 0x000000043f067899 */ /* 0x000fe20008011606 */
[----:B------:R-:W-:Y:S01]  /*4ad0*/  IMAD.IADD R3, R185, 0x1, R18 ;  /* 0x00000001b9037824 */ /* 0x000fe200078e0212 */
[----:B------:R-:W-:Y:S02]  /*4ae0*/  UMOV UR60, UR38 ;  /* 0x00000026003c7c82 */ /* 0x000fe40008000000 */
        /* <DEDUP_REMOVED lines=9> */
[----:B------:R-:W-:-:S04]  /*4b80*/  UMOV UR11, 0x40000040 ;  /* 0x40000040000b7882 */ /* 0x000fc80000000000 */
[----:B-1----:R-:W-:Y:S01]  /*4b90*/  @P2 SHF.R.U32.HI R3, RZ, R7, R0 ;  /* 0x00000007ff032219 */ /* 0x002fe20000011600 */
[----:B------:R-:W-:-:S04]  /*4ba0*/  IMAD.MOV.U32 R0, RZ, RZ, -0x80 ;  /* 0xffffff80ff007424 */ /* 0x000fc800078e00ff */
[----:B------:R-:W0:Y:S01]  /*4bb0*/  SHFL.IDX PT, R11, R3, 0x1, 0x1c1f ;  /* 0x003c1f00030b7f89 */ /* 0x000e2200000e0000 */
[----:B------:R-:W-:-:S03]  /*4bc0*/  IMAD R7, R9, R0, 0x1 ;  /* 0x0000000109077424 */ /* 0x000fc600078e0200 */
[----:B------:R-:W1:Y:S02]  /*4bd0*/  SHFL.IDX PT, R3, R3, RZ, 0x1c1f ;  /* 0x001c1fff03037589 */ /* 0x000e6400000e0000 */
[----:B------:R-:W-:-:S05]  /*4be0*/  IADD3 R2, R16, R7, -R184 ;  /* 0x0000000710027210 */ /* 0x000fca0007ffe8b8 */
[----:B------:R-:W-:-:S04]  /*4bf0*/  IMAD.IADD R2, R2, 0x1, -R17 ;  /* 0x0000000102027824 */ /* 0x000fc800078e0a11 */
[C---:B0-----:R-:W-:Y:S02]  /*4c00*/  IMAD.IADD R0, R2.reuse, 0x1, R11 ;  /* 0x0000000102007824 */ /* 0x041fe400078e020b */
[----:B-1----:R-:W-:-:S03]  /*4c10*/  IMAD.IADD R2, R2, 0x1, R3 ;  /* 0x0000000102027824 */ /* 0x002fc600078e0203 */
        /* <DEDUP_REMOVED lines=30> */
[C---:B------:R-:W-:Y:S02]  /*4e00*/  ISETP.GT.AND P4, PT, R0.reuse, 0x29, PT ;  /* 0x000000290000780c */ /* 0x040fe40003f84270 */
[----:B------:R-:W-:Y:S02]  /*4e10*/  FMNMX.FTZ R4, R43, R4, !PT ;  /* 0x000000042b047209 */ /* 0x000fe40007810000 */
[----:B------:R-:W-:Y:S02]  /*4e20*/  FSEL R47, R47, -INF , P4 ;  /* 0xff8000002f2f7808 */ /* 0x000fe40002000000 */
[----:B------:R-:W-:Y:S02]  /*4e30*/  ISETP.GT.AND P4, PT, R0, 0x31, PT ;  /* 0x000000310000780c */ /* 0x000fe40003f84270 */
[----:B------:R-:W-:Y:S02]  /*4e40*/  ISETP.GT.AND P5, PT, R2, 0x1, PT ;  /* 0x000000010200780c */ /* 0x000fe40003fa4270 */
[----:B------:R-:W-:-:S02]  /*4e50*/  FSEL R51, R51, -INF , P4 ;  /* 0xff80000033337808 */ /* 0x000fc40002000000 */
[C---:B------:R-:W-:Y:S02]  /*4e60*/  ISETP.GT.AND P4, PT, R0.reuse, 0x39, PT ;  /* 0x000000390000780c */ /* 0x040fe40003f84270 */
[----:B------:R-:W-:Y:S02]  /*4e70*/  FSEL R25, R25, -INF , P5 ;  /* 0xff80000019197808 */ /* 0x000fe40002800000 */
        /* <DEDUP_REMOVED lines=10> */
[C---:B------:R-:W-:Y:S01]  /*4f20*/  ISETP.GT.AND P4, PT, R0.reuse, 0x59, PT ;  /* 0x000000590000780c */ /* 0x040fe20003f84270 */
[----:B------:R-:W-:Y:S02]  /*4f30*/  WARPGROUP.DEPBAR.LE gsb0, 0x0 ;  /* 0x00008000000079c5 */ /* 0x000fe40000010000 */
[----:B------:R-:W-:Y:S01]  /*4f40*/  WARPGROUP.ARRIVE ;  /* 0x00000000000079c5 */ /* 0x000fe20000000000 */
[----:B------:R-:W-:Y:S02]  /*4f50*/  FSEL R71, R71, -INF , P4 ;  /* 0xff80000047477808 */ /* 0x000fe40002000000 */
[C---:B------:R-:W-:Y:S02]  /*4f60*/  ISETP.GT.AND P4, PT, R0.reuse, 0x61, PT ;  /* 0x000000610000780c */ /* 0x040fe40003f84270 */
[----:B------:R-:W-:Y:S01]  /*4f70*/  FSEL R33, R33, -INF , P5 ;  /* 0xff80000021217808 */ /* 0x000fe20002800000 */
[----:B------:R-:W-:Y:S01]  /*4f80*/  HGMMA.64x128x16.F32.BF16 R88, R176, gdesc[UR8].tnspB, R88, gsb0 ;  /* 0x41e00008b0587df0 */ /* 0x000fe20008001858 */
[----:B------:R-:W-:Y:S01]  /*4f90*/  UIADD3 UR10, UR6, 0x100, URZ ;  /* 0x00000100060a7890 */ /* 0x000fe2000fffe03f */
[----:B------:R-:W-:Y:S01]  /*4fa0*/  FSEL R75, R75, -INF , P4 ;  /* 0xff8000004b4b7808 */ /* 0x000fe20002000000 */
[----:B------:R-:W-:Y:S01]  /*4fb0*/  UMOV UR11, 0x40000040 ;  /* 0x40000040000b7882 */ /* 0x000fe20000000000 */
[----:B------:R-:W-:-:S02]  /*4fc0*/  ISETP.GT.AND P4, PT, R0, 0x69, PT ;  /* 0x000000690000780c */ /* 0x000fc40003f84270 */
[----:B------:R-:W-:-:S04]  /*4fd0*/  ISETP.GT.AND P5, PT, R2, 0x19, PT ;  /* 0x000000190200780c */ /* 0x000fc80003fa4270 */
[----:B------:R-:W-:Y:S02]  /*4fe0*/  FSEL R37, R37, -INF , P5 ;  /* 0xff80000025257808 */ /* 0x000fe40002800000 */
        /* <DEDUP_REMOVED lines=23> */
[----:B------:R-:W-:Y:S01]  /*5160*/  FSEL R85, R85, -INF , P5 ;  /* 0xff80000055557808 */ /* 0x000fe20002800000 */
        /* <DEDUP_REMOVED lines=12> */
[----:B------:R-:W-:Y:S02]  /*5230*/  FSEL R169, R46, -INF , P3 ;  /* 0xff8000002ea97808 */ /* 0x000fe40001800000 */
[----:B------:R-:W-:Y:S02]  /*5240*/  ISETP.GT.AND P3, PT, R0, 0x30, PT ;  /* 0x000000300000780c */ /* 0x000fe40003f64270 */
[----:B------:R-:W-:-:S02]  /*5250*/  FMNMX.FTZ R4, R169, R4, !PT ;  /* 0x00000004a9047209 */ /* 0x000fc40007810000 */
[----:B------:R-:W-:Y:S01]  /*5260*/  HGMMA.64x128x16.F32.BF16 R88, R164, gdesc[UR8].tnspB, R88, gsb0 ;  /* 0x41e00008a4587df0 */ /* 0x000fe20008001858 */
[----:B------:R-:W-:Y:S01]  /*5270*/  FSEL R171, R50, -INF , P3 ;  /* 0xff80000032ab7808 */ /* 0x000fe20001800000 */
[----:B------:R-:W-:Y:S01]  /*5280*/  UIADD3 UR10, UR6, 0x280, URZ ;  /* 0x00000280060a7890 */ /* 0x000fe2000fffe03f */
[----:B------:R-:W-:Y:S01]  /*5290*/  FMNMX.FTZ R4, R47, R4, !PT ;  /* 0x000000042f047209 */ /* 0x000fe20007810000 */
[----:B------:R-:W-:Y:S01]  /*52a0*/  UMOV UR11, 0x40000040 ;  /* 0x40000040000b7882 */ /* 0x000fe20000000000 */
[----:B------:R-:W-:Y:S02]  /*52b0*/  ISETP.GT.AND P3, PT, R0, 0x38, PT ;  /* 0x000000380000780c */ /* 0x000fe40003f64270 */
[----:B------:R-:W-:Y:S02]  /*52c0*/  FMNMX.FTZ R4, R171, R4, !PT ;  /* 0x00000004ab047209 */ /* 0x000fe40007810000 */
[----:B------:R-:W-:Y:S02]  /*52d0*/  FSEL R173, R54, -INF , P3 ;  /* 0xff80000036ad7808 */ /* 0x000fe40001800000 */
[----:B------:R-:W-:-:S02]  /*52e0*/  FMNMX.FTZ R4, R51, R4, !PT ;  /* 0x0000000433047209 */ /* 0x000fc40007810000 */
[----:B------:R-:W-:Y:S02]  /*52f0*/  ISETP.GT.AND P3, PT, R0, 0x40, PT ;  /* 0x000000400000780c */ /* 0x000fe40003f64270 */
[----:B------:R-:W-:Y:S02]  /*5300*/  FMNMX.FTZ R4, R173, R4, !PT ;  /* 0x00000004ad047209 */ /* 0x000fe40007810000 */
[----:B------:R-:W-:Y:S02]  /*5310*/  FSEL R175, R58, -INF , P3 ;  /* 0xff8000003aaf7808 */ /* 0x000fe40001800000 */
[----:B------:R-:W-:Y:S02]  /*5320*/  FMNMX.FTZ R4, R55, R4, !PT ;  /* 0x0000000437047209 */ /* 0x000fe40007810000 */
[----:B------:R-:W-:Y:S02]  /*5330*/  ISETP.GT.AND P3, PT, R0, 0x48, PT ;  /* 0x000000480000780c */ /* 0x000fe40003f64270 */
[----:B------:R-:W-:-:S02]  /*5340*/  FMNMX.FTZ R4, R175, R4, !PT ;  /* 0x00000004af047209 */ /* 0x000fc40007810000 */
[----:B------:R-:W-:Y:S02]  /*5350*/  FSEL R177, R62, -INF , P3 ;  /* 0xff8000003eb17808 */ /* 0x000fe40001800000 */
[----:B------:R-:W-:Y:S02]  /*5360*/  FMNMX.FTZ R4, R59, R4, !PT ;  /* 0x000000043b047209 */ /* 0x000fe40007810000 */
        /* <DEDUP_REMOVED lines=16> */
[C---:B------:R-:W-:Y:S02]  /*5470*/  ISETP.GT.AND P3, PT, R0.reuse, 0x70, PT ;  /* 0x000000700000780c */ /* 0x040fe40003f64270 */
[----:B------:R-:W-:Y:S01]  /*5480*/  FMNMX.FTZ R4, R233, R4, !PT ;  /* 0x00000004e9047209 */ /* 0x000fe20007810000 */
[----:B------:R-:W-:Y:S02]  /*5490*/  WARPGROUP.DEPBAR.LE gsb0, 0x0 ;  /* 0x00008000000079c5 */ /* 0x000fe40000010000 */
[----:B------:R-:W-:Y:S01]  /*54a0*/  WARPGROUP.ARRIVE ;  /* 0x00000000000079c5 */ /* 0x000fe20000000000 */
[----:B------:R-:W-:Y:S02]  /*54b0*/  FSEL R165, R79, -INF , P4 ;  /* 0xff8000004fa57808 */ /* 0x000fe40002000000 */
[----:B------:R-:W-:Y:S02]  /*54c0*/  ISETP.GT.AND P4, PT, R0, 0x71, PT ;  /* 0x000000710000780c */ /* 0x000fe40003f84270 */
[----:B------:R-:W-:Y:S01]  /*54d0*/  FSEL R79, R82, -INF , P3 ;  /* 0xff800000524f7808 */ /* 0x000fe20001800000 */
[----:B------:R-:W-:Y:S01]  /*54e0*/  HGMMA.64x128x16.F32.BF16 R88, R160, gdesc[UR8].tnspB, R88, gsb0 ;  /* 0x41e00008a0587df0 */ /* 0x000fe20008001858 */
[----:B------:R-:W-:Y:S01]  /*54f0*/  FMNMX.FTZ R4, R165, R4, !PT ;  /* 0x00000004a5047209 */ /* 0x000fe20007810000 */
[----:B------:R-:W-:Y:S01]  /*5500*/  UIADD3 UR10, UR6, 0x300, URZ ;  /* 0x00000300060a7890 */ /* 0x000fe2000fffe03f */
[----:B------:R-:W-:Y:S01]  /*5510*/  ISETP.GT.AND P3, PT, R0, 0x78, PT ;  /* 0x000000780000780c */ /* 0x000fe20003f64270 */
[----:B------:R-:W-:Y:S01]  /*5520*/  UMOV UR11, 0x40000040 ;  /* 0x40000040000b7882 */ /* 0x000fe20000000000 */
[----:B------:R-:W-:Y:S01]  /*5530*/  FSEL R83, R83, -INF , P4 ;  /* 0xff80000053537808 */ /* 0x000fe20002000000 */
[----:B------:R-:W-:Y:S01]  /*5540*/  UIADD3 UR6, UR6, 0x380, URZ ;  /* 0x0000038006067890 */ /* 0x000fe2000fffe03f */
[----:B------:R-:W-:-:S02]  /*5550*/  FMNMX.FTZ R4, R79, R4, !PT ;  /* 0x000000044f047209 */ /* 0x000fc40007810000 */
[----:B------:R-:W-:Y:S02]  /*5560*/  ISETP.GT.AND P4, PT, R0, 0x79, PT ;  /* 0x000000790000780c */ /* 0x000fe40003f84270 */
[----:B------:R-:W-:Y:S01]  /*5570*/  FSEL R167, R86, -INF , P3 ;  /* 0xff80000056a77808 */ /* 0x000fe20001800000 */
[----:B------:R-:W0:Y:S01]  /*5580*/  LDC R0, c[0x0][0x988] ;  /* 0x00026200ff007b82 */ /* 0x000e220000000800 */
[----:B------:R-:W-:Y:S02]  /*5590*/  FMNMX.FTZ R4, R83, R4, !PT ;  /* 0x0000000453047209 */ /* 0x000fe40007810000 */
[----:B------:R-:W-:Y:S02]  /*55a0*/  FSEL R87, R87, -INF , P4 ;  /* 0xff80000057577808 */ /* 0x000fe40002000000 */
[----:B------:R-:W-:Y:S02]  /*55b0*/  FMNMX.FTZ R4, R167, R4, !PT ;  /* 0x00000004a7047209 */ /* 0x000fe40007810000 */
[----:B------:R-:W-:-:S02]  /*55c0*/  ISETP.GT.AND P4, PT, R2, RZ, PT ;  /* 0x000000ff0200720c */ /* 0x000fc40003f84270 */
[----:B------:R-:W-:Y:S02]  /*55d0*/  FMNMX.FTZ R20, R87, R4, !PT ;  /* 0x0000000457147209 */ /* 0x000fe40007810000 */
[----:B------:R-:W-:Y:S02]  /*55e0*/  FSEL R3, R24, -INF , P4 ;  /* 0xff80000018037808 */ /* 0x000fe40002000000 */
[----:B------:R-:W-:Y:S01]  /*55f0*/  ISETP.GT.AND P4, PT, R2, 0x8, PT ;  /* 0x000000080200780c */ /* 0x000fe20003f84270 */
[----:B------:R-:W1:Y:S01]  /*5600*/  SHFL.BFLY PT, R235, R20, 0x2, 0x1f ;  /* 0x0c401f0014eb7f89 */ /* 0x000e6200000e0000 */
[----:B------:R-:W-:-:S04]  /*5610*/  FMNMX.FTZ R24, R3, R10, !PT ;  /* 0x0000000a03187209 */ /* 0x000fc80007810000 */
[----:B------:R-:W-:Y:S02]  /*5620*/  FMNMX.FTZ R24, R25, R24, !PT ;  /* 0x0000001819187209 */ /* 0x000fe40007810000 */
[----:B-1----:R-:W-:-:S05]  /*5630*/  FMNMX.FTZ R235, R20, R235, !PT ;  /* 0x000000eb14eb7209 */ /* 0x002fca0007810000 */
[----:B------:R-:W1:Y:S02]  /*5640*/  SHFL.BFLY PT, R4, R235, 0x1, 0x1f ;  /* 0x0c201f00eb047f89 */ /* 0x000e6400000e0000 */
[----:B-1----:R-:W-:-:S04]  /*5650*/  FMNMX.FTZ R4, R235, R4, !PT ;  /* 0x00000004eb047209 */ /* 0x002fc80007810000 */
[C---:B------:R-:W-:Y:S01]  /*5660*/  FSETP.NEU.FTZ.AND P3, PT, R4.reuse, -INF , PT ;  /* 0xff8000000400780b */ /* 0x040fe20003f7d000 */
[----:B0-----:R-:W-:-:S05]  /*5670*/  FMUL.FTZ R14, R4, R0 ;  /* 0x00000000040e7220 */ /* 0x001fca0000410000 */
[----:B------:R-:W-:-:S05]  /*5680*/  FSEL R14, R14, RZ, P3 ;  /* 0x000000ff0e0e7208 */ /* 0x000fca0001800000 */
[-CC-:B------:R-:W-:Y:S01]  /*5690*/  FFMA.FTZ R20, R27, R0.reuse, -R14.reuse ;  /* 0x000000001b147223 */ /* 0x180fe2000001080e */
[----:B------:R-:W-:Y:S01]  /*56a0*/  FSEL R27, R28, -INF , P4 ;  /* 0xff8000001c1b7808 */ /* 0x000fe20002000000 */
[-CC-:B------:R-:W-:Y:S01]  /*56b0*/  FFMA.FTZ R7, R7, R0.reuse, -R14.reuse ;  /* 0x0000000007077223 */ /* 0x180fe2000001080e */
[----:B------:R-:W-:Y:S01]  /*56c0*/  ISETP.GT.AND P4, PT, R2, 0x10, PT ;  /* 0x000000100200780c */ /* 0x000fe20003f84270 */
        /* <DEDUP_REMOVED lines=8> */
[-CC-:B------:R-:W-:Y:S01]  /*5750*/  FFMA.FTZ R21, R21, R0.reuse, -R14.reuse ;  /* 0x0000000015157223 */ /* 0x180fe2000001080e */
[-CC-:B------:R-:W-:Y:S01]  /*5760*/  FFMA.FTZ R55, R55, R0.reuse, -R14.reuse ;  /* 0x0000000037377223 */ /* 0x180fe2000001080e */
[-CC-:B------:R-:W-:Y:S01]  /*5770*/  FFMA.FTZ R42, R181, R0.reuse, -R14.reuse ;  /* 0x00000000b52a7223 */ /* 0x180fe2000001080e */
[----:B------:R-:W-:Y:S01]  /*5780*/  MUFU.EX2 R11, R11 ;  /* 0x0000000b000b7308 */ /* 0x000fe20000000800 */
[-CC-:B------:R-:W-:Y:S01]  /*5790*/  FFMA.FTZ R46, R183, R0.reuse, -R14.reuse ;  /* 0x00000000b72e7223 */ /* 0x180fe2000001080e */
[----:B------:R-:W-:-:S06]  /*57a0*/  FFMA.FTZ R54, R167, R0, -R14 ;  /* 0x00000000a7367223 */ /* 0x000fcc000001080e */
[----:B------:R-:W-:Y:S08]  /*57b0*/  MUFU.EX2 R13, R13 ;  /* 0x0000000d000d7308 */ /* 0x000ff00000000800 */
[----:B------:R-:W-:Y:S08]  /*57c0*/  MUFU.EX2 R15, R15 ;  /* 0x0000000f000f7308 */ /* 0x000ff00000000800 */
[----:B------:R-:W-:Y:S08]  /*57d0*/  MUFU.EX2 R21, R21 ;  /* 0x0000001500157308 */ /* 0x000ff00000000800 */
[----:B------:R-:W-:Y:S01]  /*57e0*/  MUFU.EX2 R42, R42 ;  /* 0x0000002a002a7308 */ /* 0x000fe20000000800 */
[----:B------:R-:W-:-:S02]  /*57f0*/  WARPGROUP.DEPBAR.LE gsb0, 0x0 ;  /* 0x00008000000079c5 */ /* 0x000fc40000010000 */
[----:B------:R-:W-:Y:S01]  /*5800*/  FSEL R163, R32, -INF , P4 ;  /* 0xff80000020a37808 */ /* 0x000fe20002000000 */
[----:B------:R-:W-:Y:S01]  /*5810*/  WARPGROUP.ARRIVE ;  /* 0x00000000000079c5 */ /* 0x000fe20000000000 */
[----:B------:R-:W-:Y:S02]  /*5820*/  ISETP.GT.AND P4, PT, R2, 0x18, PT ;  /* 0x000000180200780c */ /* 0x000fe40003f84270 */
[----:B------:R-:W-:Y:S01]  /*5830*/  FMNMX.FTZ R26, R163, R24, !PT ;  /* 0x00000018a31a7209 */ /* 0x000fe20007810000 */
[----:B------:R0:W1:Y:S02]  /*5840*/  MUFU.EX2 R161, R7 ;  /* 0x0000000700a17308 */ /* 0x0000640000000800 */
[----:B------:R-:W-:Y:S01]  /*5850*/  HGMMA.64x128x16.F32.BF16 R88, R156, gdesc[UR8].tnspB, R88, gsb0 ;  /* 0x41e000089c587df0 */ /* 0x000fe20008001858 */
[----:B------:R-:W-:-:S05]  /*5860*/  FMNMX.FTZ R26, R33, R26, !PT ;  /* 0x0000001a211a7209 */ /* 0x000fca0007810000 */
[----:B------:R-:W-:Y:S01]  /*5870*/  MUFU.EX2 R46, R46 ;  /* 0x0000002e002e7308 */ /* 0x000fe20000000800 */
[--C-:B0-----:R-:W-:Y:S01]  /*5880*/  FFMA.FTZ R7, R31, R0, -R14.reuse ;  /* 0x000000001f077223 */ /* 0x101fe2000001080e */
[----:B------:R-:W-:Y:S02]  /*5890*/  FSEL R31, R36, -INF , P4 ;  /* 0xff800000241f7808 */ /* 0x000fe40002000000 */
[----:B------:R-:W-:Y:S02]  /*58a0*/  ISETP.GT.AND P4, PT, R2, 0x20, PT ;  /* 0x000000200200780c */ /* 0x000fe40003f84270 */
[----:B------:R-:W-:Y:S02]  /*58b0*/  FMNMX.FTZ R26, R31, R26, !PT ;  /* 0x0000001a1f1a7209 */ /* 0x000fe40007810000 */
[----:B------:R-:W-:Y:S01]  /*58c0*/  FSEL R235, R40, -INF , P4 ;  /* 0xff80000028eb7808 */ /* 0x000fe20002000000 */
[----:B------:R0:W-:Y:S01]  /*58d0*/  MUFU.EX2 R24, R7 ;  /* 0x0000000700187308 */ /* 0x0001e20000000800 */
[----:B------:R-:W-:Y:S01]  /*58e0*/  FMNMX.FTZ R26, R37, R26, !PT ;  /* 0x0000001a251a7209 */ /* 0x000fe20007810000 */
[----:B------:R-:W-:Y:S01]  /*58f0*/  FFMA.FTZ R40, R175, R0, -R14 ;  /* 0x00000000af287223 */ /* 0x000fe2000001080e */
[----:B------:R-:W-:-:S02]  /*5900*/  ISETP.GT.AND P4, PT, R2, 0x28, PT ;  /* 0x000000280200780c */ /* 0x000fc40003f84270 */
[----:B------:R-:W-:Y:S02]  /*5910*/  FMNMX.FTZ R28, R235, R26, !PT ;  /* 0x0000001aeb1c7209 */ /* 0x000fe40007810000 */
[----:B-1----:R-:W-:Y:S01]  /*5920*/  F2FP.BF16.F32.PACK_AB R181, R20, R161 ;  /* 0x000000a114b5723e */ /* 0x002fe200000010ff */
[----:B------:R-:W-:Y:S01]  /*5930*/  MUFU.EX2 R40, R40 ;  /* 0x0000002800287308 */ /* 0x000fe20000000800 */
[-CC-:B0-----:R-:W-:Y:S01]  /*5940*/  FFMA.FTZ R7, R35, R0.reuse, -R14.reuse ;  /* 0x0000000023077223 */ /* 0x181fe2000001080e */
[----:B------:R-:W-:Y:S01]  /*5950*/  FSEL R35, R44, -INF , P4 ;  /* 0xff8000002c237808 */ /* 0x000fe20002000000 */
[--C-:B------:R-:W-:Y:S01]  /*5960*/  FFMA.FTZ R44, R179, R0, -R14.reuse ;  /* 0x00000000b32c7223 */ /* 0x100fe2000001080e */
[----:B------:R-:W-:Y:S02]  /*5970*/  FMNMX.FTZ R28, R41, R28, !PT ;  /* 0x0000001c291c7209 */ /* 0x000fe40007810000 */
[----:B------:R-:W-:Y:S02]  /*5980*/  ISETP.GT.AND P4, PT, R2, 0x30, PT ;  /* 0x000000300200780c */ /* 0x000fe40003f84270 */
[----:B------:R-:W-:Y:S01]  /*5990*/  FMNMX.FTZ R28, R35, R28, !PT ;  /* 0x0000001c231c7209 */ /* 0x000fe20007810000 */
[----:B------:R0:W1:Y:S01]  /*59a0*/  MUFU.EX2 R26, R7 ;  /* 0x00000007001a7308 */ /* 0x0000620000000800 */
[----:B------:R-:W-:Y:S01]  /*59b0*/  FSEL R237, R48, -INF , P4 ;  /* 0xff80000030ed7808 */ /* 0x000fe20002000000 */
[----:B------:R-:W-:Y:S01]  /*59c0*/  FFMA.FTZ R48, R233, R0, -R14 ;  /* 0x00000000e9307223 */ /* 0x000fe2000001080e */
[----:B------:R-:W-:-:S02]  /*59d0*/  FMNMX.FTZ R28, R45, R28, !PT ;  /* 0x0000001c2d1c7209 */ /* 0x000fc40007810000 */
[----:B------:R-:W-:Y:S02]  /*59e0*/  ISETP.GT.AND P4, PT, R2, 0x38, PT ;  /* 0x000000380200780c */ /* 0x000fe40003f84270 */
[----:B------:R-:W-:Y:S01]  /*59f0*/  FMNMX.FTZ R30, R237, R28, !PT ;  /* 0x0000001ced1e7209 */ /* 0x000fe20007810000 */
[----:B------:R-:W-:Y:S01]  /*5a00*/  MUFU.EX2 R44, R44 ;  /* 0x0000002c002c7308 */ /* 0x000fe20000000800 */
[----:B------:R-:W-:Y:S02]  /*5a10*/  FSEL R52, R52, -INF , P4 ;  /* 0xff80000034347808 */ /* 0x000fe40002000000 */
[----:B0-----:R-:W-:Y:S02]  /*5a20*/  FMNMX.FTZ R7, R49, R30, !PT ;  /* 0x0000001e31077209 */ /* 0x001fe40007810000 */
[----:B------:R-:W-:Y:S02]  /*5a30*/  ISETP.GT.AND P4, PT, R2, 0x40, PT ;  /* 0x000000400200780c */ /* 0x000fe40003f84270 */
[----:B------:R-:W-:Y:S01]  /*5a40*/  FMNMX.FTZ R30, R52, R7, !PT ;  /* 0x00000007341e7209 */ /* 0x000fe20007810000 */
[----:B------:R0:W2:Y:S01]  /*5a50*/  MUFU.EX2 R28, R39 ;  /* 0x00000027001c7308 */ /* 0x0000a20000000800 */
[----:B------:R-:W-:-:S02]  /*5a60*/  FSEL R56, R56, -INF , P4 ;  /* 0xff80000038387808 */ /* 0x000fc40002000000 */
[----:B------:R-:W-:Y:S01]  /*5a70*/  FMNMX.FTZ R7, R53, R30, !PT ;  /* 0x0000001e35077209 */ /* 0x000fe20007810000 */
[-CC-:B------:R-:W-:Y:S01]  /*5a80*/  FFMA.FTZ R30, R43, R0.reuse, -R14.reuse ;  /* 0x000000002b1e7223 */ /* 0x180fe2000001080e */
[----:B------:R-:W-:Y:S02]  /*5a90*/  ISETP.GT.AND P4, PT, R2, 0x48, PT ;  /* 0x000000480200780c */ /* 0x000fe40003f84270 */
[----:B------:R-:W-:Y:S01]  /*5aa0*/  FMNMX.FTZ R32, R56, R7, !PT ;  /* 0x0000000738207209 */ /* 0x000fe20007810000 */
[----:B------:R-:W-:Y:S01]  /*5ab0*/  MUFU.EX2 R48, R48 ;  /* 0x0000003000307308 */ /* 0x000fe20000000800 */
[----:B------:R-:W-:Y:S01]  /*5ac0*/  FSEL R43, R60, -INF , P4 ;  /* 0xff8000003c2b7808 */ /* 0x000fe20002000000 */
[--C-:B0-----:R-:W-:Y:S01]  /*5ad0*/  FFMA.FTZ R39, R47, R0, -R14.reuse ;  /* 0x000000002f277223 */ /* 0x101fe2000001080e */
[----:B------:R-:W-:Y:S01]  /*5ae0*/  FMNMX.FTZ R32, R57, R32, !PT ;  /* 0x0000002039207209 */ /* 0x000fe20007810000 */
[-CC-:B------:R-:W-:Y:S01]  /*5af0*/  FFMA.FTZ R47, R59, R0.reuse, -R14.reuse ;  /* 0x000000003b2f7223 */ /* 0x180fe2000001080e */
[----:B------:R-:W-:Y:S01]  /*5b00*/  ISETP.GT.AND P4, PT, R2, 0x50, PT ;  /* 0x000000500200780c */ /* 0x000fe20003f84270 */
[--C-:B------:R-:W-:Y:S01]  /*5b10*/  FFMA.FTZ R59, R67, R0, -R14.reuse ;  /* 0x00000000433b7223 */ /* 0x100fe2000001080e */
[----:B------:R-:W-:Y:S01]  /*5b20*/  FMNMX.FTZ R34, R43, R32, !PT ;  /* 0x000000202b227209 */ /* 0x000fe20007810000 */
[----:B------:R-:W-:Y:S01]  /*5b30*/  MUFU.EX2 R30, R30 ;  /* 0x0000001e001e7308 */ /* 0x000fe20000000800 */
[----:B------:R-:W-:Y:S01]  /*5b40*/  FSEL R64, R64, -INF , P4 ;  /* 0xff80000040407808 */ /* 0x000fe20002000000 */
[----:B------:R-:W-:Y:S01]  /*5b50*/  FFMA.FTZ R67, R165, R0, -R14 ;  /* 0x00000000a5437223 */ /* 0x000fe2000001080e */
[----:B------:R-:W-:-:S02]  /*5b60*/  FMNMX.FTZ R7, R61, R34, !PT ;  /* 0x000000223d077209 */ /* 0x000fc40007810000 */
[----:B------:R-:W-:Y:S02]  /*5b70*/  ISETP.GT.AND P4, PT, R2, 0x58, PT ;  /* 0x000000580200780c */ /* 0x000fe40003f84270 */
[----:B------:R-:W-:Y:S01]  /*5b80*/  FMNMX.FTZ R34, R64, R7, !PT ;  /* 0x0000000740227209 */ /* 0x000fe20007810000 */
[----:B------:R0:W-:Y:S01]  /*5b90*/  MUFU.EX2 R32, R169 ;  /* 0x000000a900207308 */ /* 0x0001e20000000800 */
[----:B------:R-:W-:Y:S02]  /*5ba0*/  FSEL R68, R68, -INF , P4 ;  /* 0xff80000044447808 */ /* 0x000fe40002000000 */
[----:B------:R-:W-:Y:S02]  /*5bb0*/  FMNMX.FTZ R7, R65, R34, !PT ;  /* 0x0000002241077209 */ /* 0x000fe40007810000 */
[----:B------:R-:W-:Y:S02]  /*5bc0*/  ISETP.GT.AND P4, PT, R2, 0x60, PT ;  /* 0x000000600200780c */ /* 0x000fe40003f84270 */
[----:B------:R-:W-:Y:S01]  /*5bd0*/  FMNMX.FTZ R34, R68, R7, !PT ;  /* 0x0000000744227209 */ /* 0x000fe20007810000 */
[----:B------:R-:W3:Y:S01]  /*5be0*/  MUFU.EX2 R39, R39 ;  /* 0x0000002700277308 */ /* 0x000ee20000000800 */
[----:B------:R-:W-:Y:S01]  /*5bf0*/  FSEL R72, R72, -INF , P4 ;  /* 0xff80000048487808 */ /* 0x000fe20002000000 */
[--C-:B0-----:R-:W-:Y:S01]  /*5c00*/  FFMA.FTZ R169, R171, R0, -R14.reuse ;  /* 0x00000000aba97223 */ /* 0x101fe2000001080e */
[----:B------:R-:W-:Y:S01]  /*5c10*/  FMNMX.FTZ R7, R69, R34, !PT ;  /* 0x0000002245077209 */ /* 0x000fe20007810000 */
[-CC-:B------:R-:W-:Y:S01]  /*5c20*/  FFMA.FTZ R171, R173, R0.reuse, -R14.reuse ;  /* 0x00000000adab7223 */ /* 0x180fe2000001080e */
[----:B------:R-:W-:Y:S01]  /*5c30*/  ISETP.GT.AND P4, PT, R2, 0x68, PT ;  /* 0x000000680200780c */ /* 0x000fe20003f84270 */
[-CC-:B------:R-:W-:Y:S01]  /*5c40*/  FFMA.FTZ R34, R51, R0.reuse, -R14.reuse ;  /* 0x0000000033227223 */ /* 0x180fe2000001080e */
[----:B------:R-:W-:Y:S01]  /*5c50*/  FMNMX.FTZ R36, R72, R7, !PT ;  /* 0x0000000748247209 */ /* 0x000fe20007810000 */
[----:B------:R-:W-:Y:S01]  /*5c60*/  MUFU.EX2 R169, R169 ;  /* 0x000000a900a97308 */ /* 0x000fe20000000800 */
[----:B------:R-:W-:Y:S01]  /*5c70*/  FSEL R76, R76, -INF , P4 ;  /* 0xff8000004c4c7808 */ /* 0x000fe20002000000 */
[--C-:B------:R-:W-:Y:S01]  /*5c80*/  FFMA.FTZ R51, R63, R0, -R14.reuse ;  /* 0x000000003f337223 */ /* 0x100fe2000001080e */
[----:B------:R-:W-:Y:S01]  /*5c90*/  FMNMX.FTZ R7, R73, R36, !PT ;  /* 0x0000002449077209 */ /* 0x000fe20007810000 */
[----:B------:R-:W-:Y:S01]  /*5ca0*/  FFMA.FTZ R63, R75, R0, -R14 ;  /* 0x000000004b3f7223 */ /* 0x000fe2000001080e */
[----:B------:R-:W-:-:S02]  /*5cb0*/  ISETP.GT.AND P4, PT, R2, 0x70, PT ;  /* 0x000000700200780c */ /* 0x000fc40003f84270 */
[----:B------:R-:W-:Y:S01]  /*5cc0*/  FMNMX.FTZ R36, R76, R7, !PT ;  /* 0x000000074c247209 */ /* 0x000fe20007810000 */
[----:B------:R-:W-:Y:S01]  /*5cd0*/  MUFU.EX2 R34, R34 ;  /* 0x0000002200227308 */ /* 0x000fe20000000800 */
[----:B------:R-:W-:Y:S02]  /*5ce0*/  FSEL R173, R80, -INF , P4 ;  /* 0xff80000050ad7808 */ /* 0x000fe40002000000 */
[----:B------:R-:W-:Y:S02]  /*5cf0*/  FMNMX.FTZ R36, R77, R36, !PT ;  /* 0x000000244d247209 */ /* 0x000fe40007810000 */
[----:B------:R-:W-:Y:S02]  /*5d00*/  ISETP.GT.AND P4, PT, R2, 0x78, PT ;  /* 0x000000780200780c */ /* 0x000fe40003f84270 */
[----:B------:R-:W-:Y:S01]  /*5d10*/  FMNMX.FTZ R38, R173, R36, !PT ;  /* 0x00000024ad267209 */ /* 0x000fe20007810000 */
[----:B------:R-:W-:Y:S01]  /*5d20*/  MUFU.EX2 R171, R171 ;  /* 0x000000ab00ab7308 */ /* 0x000fe20000000800 */
[----:B------:R-:W-:-:S02]  /*5d30*/  FSEL R84, R84, -INF , P4 ;  /* 0xff80000054547808 */ /* 0x000fc40002000000 */
[----:B------:R-:W-:Y:S01]  /*5d40*/  FMNMX.FTZ R7, R81, R38, !PT ;  /* 0x0000002651077209 */ /* 0x000fe20007810000 */
[----:B------:R-:W-:Y:S01]  /*5d50*/  FFMA.FTZ R38, R177, R0, -R14 ;  /* 0x00000000b1267223 */ /* 0x000fe2000001080e */
[----:B-1----:R-:W-:Y:S02]  /*5d60*/  F2FP.BF16.F32.PACK_AB R177, R26, R13 ;  /* 0x0000000d1ab1723e */ /* 0x002fe400000010ff */
[----:B------:R-:W-:Y:S01]  /*5d70*/  FMNMX.FTZ R2, R84, R7, !PT ;  /* 0x0000000754027209 */ /* 0x000fe20007810000 */
[----:B------:R0:W-:Y:S01]  /*5d80*/  MUFU.EX2 R36, R55 ;  /* 0x0000003700247308 */ /* 0x0001e20000000800 */
[----:B--2---:R-:W-:Y:S02]  /*5d90*/  F2FP.BF16.F32.PACK_AB R179, R28, R15 ;  /* 0x0000000f1cb3723e */ /* 0x004fe400000010ff */
[----:B------:R-:W-:Y:S02]  /*5da0*/  FMNMX.FTZ R2, R85, R2, !PT ;  /* 0x0000000255027209 */ /* 0x000fe40007810000 */
[----:B------:R-:W-:-:S02]  /*5db0*/  F2FP.BF16.F32.PACK_AB R183, R24, R11 ;  /* 0x0000000b18b7723e */ /* 0x000fc400000010ff */
[----:B---3--:R-:W-:Y:S01]  /*5dc0*/  F2FP.BF16.F32.PACK_AB R175, R39, R32 ;  /* 0x0000002027af723e */ /* 0x008fe200000010ff */
[----:B------:R-:W1:Y:S01]  /*5dd0*/  SHFL.BFLY PT, R7, R2, 0x2, 0x1f ;  /* 0x0c401f0002077f89 */ /* 0x000e6200000e0000 */
[----:B------:R-:W2:Y:S01]  /*5de0*/  MUFU.EX2 R47, R47 ;  /* 0x0000002f002f7308 */ /* 0x000ea20000000800 */
[-CC-:B0-----:R-:W-:Y:S01]  /*5df0*/  FFMA.FTZ R55, R71, R0.reuse, -R14.reuse ;  /* 0x0000000047377223 */ /* 0x181fe2000001080e */
[----:B------:R-:W-:-:S06]  /*5e00*/  FFMA.FTZ R71, R83, R0, -R14 ;  /* 0x0000000053477223 */ /* 0x000fcc000001080e */
[----:B------:R-:W-:Y:S08]  /*5e10*/  MUFU.EX2 R38, R38 ;  /* 0x0000002600267308 */ /* 0x000ff00000000800 */
[----:B------:R-:W0:Y:S01]  /*5e20*/  MUFU.EX2 R51, R51 ;  /* 0x0000003300337308 */ /* 0x000e220000000800 */
[----:B--2---:R-:W-:Y:S01]  /*5e30*/  F2FP.BF16.F32.PACK_AB R165, R47, R40 ;  /* 0x000000282fa5723e */ /* 0x004fe200000010ff */
[----:B------:R-:W-:-:S02]  /*5e40*/  WARPGROUP.DEPBAR.LE gsb0, 0x0 ;  /* 0x00008000000079c5 */ /* 0x000fc40000010000 */
[----:B-1----:R-:W-:Y:S01]  /*5e50*/  FMNMX.FTZ R50, R2, R7, !PT ;  /* 0x0000000702327209 */ /* 0x002fe20007810000 */
[----:B------:R-:W-:-:S03]  /*5e60*/  WARPGROUP.ARRIVE ;  /* 0x00000000000079c5 */ /* 0x000fc60000000000 */
[----:B------:R-:W-:Y:S01]  /*5e70*/  MUFU.EX2 R59, R59 ;  /* 0x0000003b003b7308 */ /* 0x000fe20000000800 */
[----:B------:R-:W1:Y:S07]  /*5e80*/  SHFL.BFLY PT, R7, R50, 0x1, 0x1f ;  /* 0x0c201f0032077f89 */ /* 0x000e6e00000e0000 */
[----:B------:R-:W-:Y:S01]  /*5e90*/  MUFU.EX2 R55, R55 ;  /* 0x0000003700377308 */ /* 0x000fe20000000800 */
[----:B0-----:R-:W-:-:S07]  /*5ea0*/  F2FP.BF16.F32.PACK_AB R167, R51, R38 ;  /* 0x0000002633a7723e */ /* 0x001fce00000010ff */
[----:B------:R-:W0:Y:S08]  /*5eb0*/  MUFU.EX2 R63, R63 ;  /* 0x0000003f003f7308 */ /* 0x000e300000000800 */
[----:B------:R-:W-:Y:S01]  /*5ec0*/  MUFU.EX2 R67, R67 ;  /* 0x0000004300437308 */ /* 0x000fe20000000800 */
[----:B-1----:R-:W-:Y:S01]  /*5ed0*/  FMNMX.FTZ R7, R50, R7, !PT ;  /* 0x0000000732077209 */ /* 0x002fe20007810000 */
[-CC-:B------:R-:W-:Y:S01]  /*5ee0*/  FFMA.FTZ R50, R79, R0.reuse, -R14.reuse ;  /* 0x000000004f327223 */ /* 0x180fe2000001080e */
[----:B------:R-:W-:-:S02]  /*5ef0*/  FFMA.FTZ R14, R87, R0, -R14 ;  /* 0x00000000570e7223 */ /* 0x000fc4000001080e */
[C---:B------:R-:W-:Y:S01]  /*5f00*/  FSETP.NEU.FTZ.AND P4, PT, R7.reuse, -INF , PT ;  /* 0xff8000000700780b */ /* 0x040fe20003f9d000 */
[----:B------:R-:W-:Y:S02]  /*5f10*/  FMUL.FTZ R58, R7, R0 ;  /* 0x00000000073a7220 */ /* 0x000fe40000410000 */
[----:B------:R-:W-:Y:S01]  /*5f20*/  MUFU.EX2 R71, R71 ;  /* 0x0000004700477308 */ /* 0x000fe20000000800 */
[----:B0-----:R-:W-:Y:S02]  /*5f30*/  F2FP.BF16.F32.PACK_AB R157, R63, R46 ;  /* 0x0000002e3f9d723e */ /* 0x001fe400000010ff */
[----:B------:R-:W-:-:S05]  /*5f40*/  FSEL R58, R58, RZ, P4 ;  /* 0x000000ff3a3a7208 */ /* 0x000fca0002000000 */
[----:B------:R-:W-:Y:S01]  /*5f50*/  MUFU.EX2 R50, R50 ;  /* 0x0000003200327308 */ /* 0x000fe20000000800 */
[-CC-:B------:R-:W-:Y:S01]  /*5f60*/  FFMA.FTZ R180, R3, R0.reuse, -R58.reuse ;  /* 0x0000000003b47223 */ /* 0x180fe2000001083a */
[----:B------:R-:W-:Y:S01]  /*5f70*/  FSEL R3, R4, RZ, P3 ;  /* 0x000000ff04037208 */ /* 0x000fe20001800000 */
[-CC-:B------:R-:W-:Y:S01]  /*5f80*/  FFMA.FTZ R174, R35, R0.reuse, -R58.reuse ;  /* 0x0000000023ae7223 */ /* 0x180fe2000001083a */
[-CC-:B------:R-:W-:Y:S01]  /*5f90*/  FFMA.FTZ R35, R45, R0.reuse, -R58.reuse ;  /* 0x000000002d237223 */ /* 0x180fe2000001083a */
[-CC-:B------:R-:W-:Y:S01]  /*5fa0*/  FFMA.FTZ R25, R25, R0.reuse, -R58.reuse ;  /* 0x0000000019197223 */ /* 0x180fe2000001083a */
[----:B------:R-:W-:Y:S01]  /*5fb0*/  FFMA.FTZ R182, R27, R0, -R58 ;  /* 0x000000001bb67223 */ /* 0x000fe2000001083a */
[----:B------:R-:W-:Y:S01]  /*5fc0*/  FADD.FTZ R45, -R3, R8 ;  /* 0x00000008032d7221 */ /* 0x000fe20000010100 */
[----:B------:R-:W-:Y:S01]  /*5fd0*/  FSEL R3, R7, RZ, P4 ;  /* 0x000000ff07037208 */ /* 0x000fe20002000000 */
[----:B------:R-:W-:Y:S01]  /*5fe0*/  MUFU.EX2 R180, R180 ;  /* 0x000000b400b47308 */ /* 0x000fe20000000800 */
[----:B------:R-:W-:-:S02]  /*5ff0*/  IMAD.U32 R8, RZ, RZ, UR58 ;  /* 0x0000003aff087e24 */ /* 0x000fc4000f8e00ff */
[-C--:B------:R-:W-:Y:S01]  /*6000*/  FMUL.FTZ R2, R45, R0.reuse ;  /* 0x000000002d027220 */ /* 0x080fe20000410000 */
[-C--:B------:R-:W-:Y:S01]  /*6010*/  FFMA.FTZ R27, R29, R0.reuse, -R58 ;  /* 0x000000001d1b7223 */ /* 0x080fe2000001083a */
[----:B------:R-:W-:Y:S01]  /*6020*/  FADD.FTZ R3, -R3, R10 ;  /* 0x0000000a03037221 */ /* 0x000fe20000010100 */
[----:B------:R-:W-:Y:S01]  /*6030*/  IMAD.U32 R10, RZ, RZ, UR7 ;  /* 0x00000007ff0a7e24 */ /* 0x000fe2000f8e00ff */
[----:B------:R-:W-:Y:S01]  /*6040*/  UMOV UR7, 0x40000040 ;  /* 0x4000004000077882 */ /* 0x000fe20000000000 */
[----:B------:R-:W-:Y:S01]  /*6050*/  @!P1 VIADD R8, R8, 0x34840 ;  /* 0x0003484008089836 */ /* 0x000fe20000000000 */
[----:B------:R-:W-:Y:S01]  /*6060*/  HGMMA.64x128x16.F32.BF16 R88, R152, gdesc[UR4].tnspB, R88, gsb0 ;  /* 0x41e0000498587df0 */ /* 0x000fe20008001858 */
[-C--:B------:R-:W-:Y:S01]  /*6070*/  FMUL.FTZ R3, R3, R0.reuse ;  /* 0x0000000003037220 */ /* 0x080fe20000410000 */
[----:B------:R-:W0:Y:S01]  /*6080*/  MUFU.EX2 R2, R2 ;  /* 0x0000000200027308 */ /* 0x000e220000000800 */
[-C--:B------:R-:W-:Y:S01]  /*6090*/  FFMA.FTZ R176, R163, R0.reuse, -R58 ;  /* 0x00000000a3b07223 */ /* 0x080fe2000001083a */
[----:B------:R-:W-:Y:S01]  /*60a0*/  @!P1 PRMT R8, RZ, 0x654, R8 ;  /* 0x00000654ff089816 */ /* 0x000fe20000000008 */
        /* <DEDUP_REMOVED lines=12> */
[-CC-:B------:R-:W-:Y:S01]  /*6170*/  FFMA.FTZ R164, R56, R0.reuse, -R58.reuse ;  /* 0x0000000038a47223 */ /* 0x180fe2000001083a */
[----:B------:R-:W2:Y:S01]  /*6180*/  MUFU.EX2 R25, R25 ;  /* 0x0000001900197308 */ /* 0x000ea20000000800 */
[----:B0-----:R-:W-:Y:S01]  /*6190*/  FFMA.FTZ R43, R2, R5, R161 ;  /* 0x00000005022b7223 */ /* 0x001fe200000100a1 */
[-CC-:B------:R-:W-:Y:S01]  /*61a0*/  FFMA.FTZ R61, R61, R0.reuse, -R58.reuse ;  /* 0x000000003d3d7223 */ /* 0x180fe2000001083a */
[-CC-:B------:R-:W-:Y:S01]  /*61b0*/  FFMA.FTZ R160, R64, R0.reuse, -R58.reuse ;  /* 0x0000000040a07223 */ /* 0x180fe2000001083a */
[-CC-:B------:R-:W-:Y:S01]  /*61c0*/  FFMA.FTZ R162, R68, R0.reuse, -R58.reuse ;  /* 0x0000000044a27223 */ /* 0x180fe2000001083a */
[-CC-:B------:R-:W-:Y:S01]  /*61d0*/  FFMA.FTZ R156, R72, R0.reuse, -R58.reuse ;  /* 0x00000000489c7223 */ /* 0x180fe2000001083a */
[-CC-:B------:R-:W-:Y:S01]  /*61e0*/  FFMA.FTZ R73, R73, R0.reuse, -R58.reuse ;  /* 0x0000000049497223 */ /* 0x180fe2000001083a */
[----:B------:R-:W-:Y:S01]  /*61f0*/  FFMA.FTZ R76, R76, R0, -R58 ;  /* 0x000000004c4c7223 */ /* 0x000fe2000001083a */
[----:B------:R-:W0:Y:S01]  /*6200*/  MUFU.EX2 R182, R182 ;  /* 0x000000b600b67308 */ /* 0x000e220000000800 */
[----:B-1----:R-:W-:Y:S01]  /*6210*/  FFMA.FTZ R6, R3, R6, R180 ;  /* 0x0000000603067223 */ /* 0x002fe200000100b4 */
[-CC-:B------:R-:W-:Y:S01]  /*6220*/  FFMA.FTZ R77, R77, R0.reuse, -R58.reuse ;  /* 0x000000004d4d7223 */ /* 0x180fe2000001083a */
[-CC-:B------:R-:W-:Y:S01]  /*6230*/  FFMA.FTZ R81, R81, R0.reuse, -R58.reuse ;  /* 0x0000000051517223 */ /* 0x180fe2000001083a */
[----:B------:R-:W-:Y:S01]  /*6240*/  FFMA.FTZ R84, R84, R0, -R58 ;  /* 0x0000000054547223 */ /* 0x000fe2000001083a */
[C---:B------:R-:W-:Y:S01]  /*6250*/  ISETP.GT.AND P3, PT, R9.reuse, R12, PT ;  /* 0x0000000c0900720c */ /* 0x040fe20003f64270 */
[----:B------:R-:W-:Y:S01]  /*6260*/  VIADD R9, R9, 0xffffffff ;  /* 0xffffffff09097836 */ /* 0x000fe20000000000 */
[----:B------:R-:W-:Y:S01]  /*6270*/  F2FP.BF16.F32.PACK_AB R161, R59, R44 ;  /* 0x0000002c3ba1723e */ /* 0x000fe200000010ff */
[----:B------:R-:W1:Y:S01]  /*6280*/  MUFU.EX2 R27, R27 ;  /* 0x0000001b001b7308 */ /* 0x000e620000000800 */
[C---:B--2---:R-:W-:Y:S01]  /*6290*/  FADD.FTZ R49, R25.reuse, R6 ;  /* 0x0000000619317221 */ /* 0x044fe20000010000 */
[----:B------:R-:W-:Y:S01]  /*62a0*/  FADD.FTZ R6, R20, R43 ;  /* 0x0000002b14067221 */ /* 0x000fe20000010000 */
[----:B------:R-:W-:-:S02]  /*62b0*/  F2FP.BF16.F32.PACK_AB R180, R25, R180 ;  /* 0x000000b419b4723e */ /* 0x000fc400000010ff */
[----:B------:R-:W-:Y:S01]  /*62c0*/  F2FP.BF16.F32.PACK_AB R163, R55, R42 ;  /* 0x0000002a37a3723e */ /* 0x000fe200000010ff */
[----:B------:R-:W-:Y:S01]  /*62d0*/  FADD.FTZ R43, R11, R6 ;  /* 0x000000060b2b7221 */ /* 0x000fe20000010000 */
[----:B------:R-:W-:Y:S01]  /*62e0*/  F2FP.BF16.F32.PACK_AB R159, R67, R48 ;  /* 0x00000030439f723e */ /* 0x000fe200000010ff */
[----:B------:R-:W2:Y:S02]  /*62f0*/  MUFU.EX2 R176, R176 ;  /* 0x000000b000b07308 */ /* 0x000ea40000000800 */
[----:B------:R-:W-:Y:S01]  /*6300*/  FADD.FTZ R6, R24, R43 ;  /* 0x0000002b18067221 */ /* 0x000fe20000010000 */
[----:B------:R-:W-:-:S03]  /*6310*/  FFMA.FTZ R43, R65, R0, -R58 ;  /* 0x00000000412b7223 */ /* 0x000fc6000001083a */
[----:B------:R-:W-:Y:S02]  /*6320*/  FADD.FTZ R53, R13, R6 ;  /* 0x000000060d357221 */ /* 0x000fe40000010000 */
[----:B------:R-:W3:Y:S02]  /*6330*/  MUFU.EX2 R29, R29 ;  /* 0x0000001d001d7308 */ /* 0x000ee40000000800 */
[----:B------:R-:W-:-:S04]  /*6340*/  FADD.FTZ R6, R26, R53 ;  /* 0x000000351a067221 */ /* 0x000fc80000010000 */
[----:B------:R-:W-:Y:S01]  /*6350*/  FADD.FTZ R53, R15, R6 ;  /* 0x000000060f357221 */ /* 0x000fe20000010000 */
[----:B------:R-:W-:Y:S01]  /*6360*/  FFMA.FTZ R6, R173, R0, -R58 ;  /* 0x00000000ad067223 */ /* 0x000fe2000001083a */
[----:B------:R-:W4:Y:S01]  /*6370*/  MUFU.EX2 R178, R178 ;  /* 0x000000b200b27308 */ /* 0x000f220000000800 */
[----:B------:R-:W-:-:S07]  /*6380*/  F2FP.BF16.F32.PACK_AB R173, R30, R21 ;  /* 0x000000151ead723e */ /* 0x000fce00000010ff */
[----:B------:R-:W5:Y:S08]  /*6390*/  MUFU.EX2 R31, R31 ;  /* 0x0000001f001f7308 */ /* 0x000f700000000800 */
        /* <DEDUP_REMOVED lines=8> */
[----:B------:R-:W5:Y:S01]  /*6420*/  MUFU.EX2 R164, R164 ;  /* 0x000000a400a47308 */ /* 0x000f620000000800 */
[----:B------:R-:W-:-:S02]  /*6430*/  WARPGROUP.DEPBAR.LE gsb0, 0x0 ;  /* 0x00008000000079c5 */ /* 0x000fc40000010000 */
[----:B------:R0:W-:Y:S01]  /*6440*/  @!P1 SYNCS.ARRIVE.TRANS64.RED.A1T0 RZ, [R8+URZ], RZ ;  /* 0x000000ff08ff99a7 */ /* 0x0001e2000810043f */
[----:B------:R-:W-:-:S04]  /*6450*/  F2FP.BF16.F32.PACK_AB R153, R71, R50 ;  /* 0x000000324799723e */ /* 0x000fc800000010ff */
[----:B------:R-:W5:Y:S01]  /*6460*/  MUFU.EX2 R45, R45 ;  /* 0x0000002d002d7308 */ /* 0x000f620000000800 */
[----:B0-----:R-:W-:-:S07]  /*6470*/  @!P1 VIADD R8, R10, 0x34860 ;  /* 0x000348600a089836 */ /* 0x001fce0000000000 */
[----:B------:R-:W0:Y:S01]  /*6480*/  MUFU.EX2 R166, R166 ;  /* 0x000000a600a67308 */ /* 0x000e220000000800 */
[----:B------:R-:W-:-:S04]  /*6490*/  @!P1 PRMT R8, RZ, 0x654, R8 ;  /* 0x00000654ff089816 */ /* 0x000fc80000000008 */
[----:B------:R1:W-:Y:S03]  /*64a0*/  @!P1 SYNCS.ARRIVE.TRANS64.RED.A1T0 RZ, [R8+URZ], RZ ;  /* 0x000000ff08ff99a7 */ /* 0x0003e6000810043f */
[----:B------:R-:W0:Y:S01]  /*64b0*/  MUFU.EX2 R5, R61 ;  /* 0x0000003d00057308 */ /* 0x000e220000000800 */
[----:B-1----:R-:W-:-:S07]  /*64c0*/  FADD.FTZ R8, R182, R49 ;  /* 0x00000031b6087221 */ /* 0x002fce0000010000 */
[----:B------:R-:W1:Y:S01]  /*64d0*/  MUFU.EX2 R160, R160 ;  /* 0x000000a000a07308 */ /* 0x000e620000000800 */
[C---:B------:R-:W-:Y:S01]  /*64e0*/  F2FP.BF16.F32.PACK_AB R182, R27.reuse, R182 ;  /* 0x000000b61bb6723e */ /* 0x040fe200000010ff */
[----:B------:R-:W-:-:S04]  /*64f0*/  FADD.FTZ R49, R27, R8 ;  /* 0x000000081b317221 */ /* 0x000fc80000010000 */
[----:B--2---:R-:W-:Y:S02]  /*6500*/  FADD.FTZ R8, R176, R49 ;  /* 0x00000031b0087221 */ /* 0x004fe40000010000 */
[----:B------:R-:W2:Y:S01]  /*6510*/  MUFU.EX2 R43, R43 ;  /* 0x0000002b002b7308 */ /* 0x000ea20000000800 */
[-CC-:B------:R-:W-:Y:S01]  /*6520*/  FFMA.FTZ R49, R69, R0.reuse, -R58.reuse ;  /* 0x0000000045317223 */ /* 0x180fe2000001083a */
[----:B------:R-:W-:Y:S01]  /*6530*/  FFMA.FTZ R58, R85, R0, -R58 ;  /* 0x00000000553a7223 */ /* 0x000fe2000001083a */
[C---:B---3--:R-:W-:Y:S01]  /*6540*/  FADD.FTZ R57, R29.reuse, R8 ;  /* 0x000000081d397221 */ /* 0x048fe20000010000 */
[----:B------:R-:W-:-:S03]  /*6550*/  F2FP.BF16.F32.PACK_AB R176, R29, R176 ;  /* 0x000000b01db0723e */ /* 0x000fc600000010ff */
[----:B----4-:R-:W-:Y:S01]  /*6560*/  FADD.FTZ R8, R178, R57 ;  /* 0x00000039b2087221 */ /* 0x010fe20000010000 */
[----:B------:R-:W3:Y:S01]  /*6570*/  MUFU.EX2 R162, R162 ;  /* 0x000000a200a27308 */ /* 0x000ee20000000800 */
[C---:B-----5:R-:W-:Y:S02]  /*6580*/  F2FP.BF16.F32.PACK_AB R178, R31.reuse, R178 ;  /* 0x000000b21fb2723e */ /* 0x060fe400000010ff */
[----:B------:R-:W-:Y:S01]  /*6590*/  FADD.FTZ R57, R31, R8 ;  /* 0x000000081f397221 */ /* 0x000fe20000010000 */
[----:B------:R-:W-:-:S03]  /*65a0*/  FADD.FTZ R8, R28, R53 ;  /* 0x000000351c087221 */ /* 0x000fc60000010000 */
[----:B------:R-:W-:Y:S01]  /*65b0*/  FADD.FTZ R10, R172, R57 ;  /* 0x00000039ac0a7221 */ /* 0x000fe20000010000 */
[----:B------:R-:W-:Y:S01]  /*65c0*/  FADD.FTZ R53, R21, R8 ;  /* 0x0000000815357221 */ /* 0x000fe20000010000 */
[----:B------:R-:W4:Y:S01]  /*65d0*/  MUFU.EX2 R49, R49 ;  /* 0x0000003100317308 */ /* 0x000f220000000800 */
[C---:B------:R-:W-:Y:S01]  /*65e0*/  F2FP.BF16.F32.PACK_AB R172, R33.reuse, R172 ;  /* 0x000000ac21ac723e */ /* 0x040fe200000010ff */
[----:B------:R-:W-:Y:S01]  /*65f0*/  FADD.FTZ R57, R33, R10 ;  /* 0x0000000a21397221 */ /* 0x000fe20000010000 */
[----:B------:R-:W-:-:S03]  /*6600*/  FADD.FTZ R53, R30, R53 ;  /* 0x000000351e357221 */ /* 0x000fc60000010000 */
[----:B------:R-:W-:Y:S01]  /*6610*/  FADD.FTZ R8, R174, R57 ;  /* 0x00000039ae087221 */ /* 0x000fe20000010000 */
[----:B------:R-:W-:Y:S01]  /*6620*/  FADD.FTZ R10, R32, R53 ;  /* 0x00000035200a7221 */ /* 0x000fe20000010000 */
[----:B------:R-:W-:Y:S01]  /*6630*/  MUFU.EX2 R156, R156 ;  /* 0x0000009c009c7308 */ /* 0x000fe20000000800 */
        /* <DEDUP_REMOVED lines=8> */
[C---:B------:R-:W-:Y:S01]  /*66c0*/  FADD.FTZ R8, R34.reuse, R13 ;  /* 0x0000000d22087221 */ /* 0x040fe20000010000 */
[----:B------:R-:W-:Y:S02]  /*66d0*/  F2FP.BF16.F32.PACK_AB R169, R34, R169 ;  /* 0x000000a922a9723e */ /* 0x000fe400000010ff */
[----:B------:R-:W-:Y:S01]  /*66e0*/  FADD.FTZ R10, R170, R25 ;  /* 0x00000019aa0a7221 */ /* 0x000fe20000010000 */
[----:B------:R-:W-:Y:S01]  /*66f0*/  FADD.FTZ R13, R171, R8 ;  /* 0x00000008ab0d7221 */ /* 0x000fe20000010000 */
[----:B------:R-:W-:Y:S01]  /*6700*/  MUFU.EX2 R27, R76 ;  /* 0x0000004c001b7308 */ /* 0x000fe20000000800 */
[C---:B------:R-:W-:Y:S01]  /*6710*/  F2FP.BF16.F32.PACK_AB R170, R41.reuse, R170 ;  /* 0x000000aa29aa723e */ /* 0x040fe200000010ff */
[----:B------:R-:W-:Y:S01]  /*6720*/  FADD.FTZ R25, R41, R10 ;  /* 0x0000000a29197221 */ /* 0x000fe20000010000 */
[C---:B------:R-:W-:Y:S01]  /*6730*/  FADD.FTZ R13, R36.reuse, R13 ;  /* 0x0000000d240d7221 */ /* 0x040fe20000010000 */
[----:B------:R-:W-:-:S02]  /*6740*/  F2FP.BF16.F32.PACK_AB R171, R36, R171 ;  /* 0x000000ab24ab723e */ /* 0x000fc400000010ff */
[----:B------:R-:W-:Y:S01]  /*6750*/  FADD.FTZ R8, R164, R25 ;  /* 0x00000019a4087221 */ /* 0x000fe20000010000 */
[----:B------:R-:W-:Y:S01]  /*6760*/  FADD.FTZ R10, R40, R13 ;  /* 0x0000000d280a7221 */ /* 0x000fe20000010000 */
[----:B------:R3:W-:Y:S01]  /*6770*/  MUFU.EX2 R21, R6 ;  /* 0x0000000600157308 */ /* 0x0007e20000000800 */
[C---:B------:R-:W-:Y:S01]  /*6780*/  F2FP.BF16.F32.PACK_AB R164, R45.reuse, R164 ;  /* 0x000000a42da4723e */ /* 0x040fe200000010ff */
[----:B------:R-:W-:Y:S01]  /*6790*/  FADD.FTZ R13, R45, R8 ;  /* 0x000000082d0d7221 */ /* 0x000fe20000010000 */
[----:B------:R-:W-:-:S03]  /*67a0*/  FADD.FTZ R15, R47, R10 ;  /* 0x0000000a2f0f7221 */ /* 0x000fc60000010000 */
[----:B0-----:R-:W-:Y:S01]  /*67b0*/  FADD.FTZ R8, R166, R13 ;  /* 0x0000000da6087221 */ /* 0x001fe20000010000 */
[----:B------:R-:W-:Y:S01]  /*67c0*/  FADD.FTZ R10, R38, R15 ;  /* 0x0000000f260a7221 */ /* 0x000fe20000010000 */
[----:B------:R-:W0:Y:S01]  /*67d0*/  MUFU.EX2 R77, R77 ;  /* 0x0000004d004d7308 */ /* 0x000e220000000800 */
[C---:B------:R-:W-:Y:S01]  /*67e0*/  F2FP.BF16.F32.PACK_AB R166, R5.reuse, R166 ;  /* 0x000000a605a6723e */ /* 0x040fe200000010ff */
[----:B------:R-:W-:Y:S01]  /*67f0*/  FADD.FTZ R13, R5, R8 ;  /* 0x00000008050d7221 */ /* 0x000fe20000010000 */
[----:B------:R-:W-:-:S03]  /*6800*/  FADD.FTZ R15, R51, R10 ;  /* 0x0000000a330f7221 */ /* 0x000fc60000010000 */
[----:B-1----:R-:W-:Y:S01]  /*6810*/  FADD.FTZ R8, R160, R13 ;  /* 0x0000000da0087221 */ /* 0x002fe20000010000 */
[----:B------:R-:W-:Y:S01]  /*6820*/  FADD.FTZ R10, R44, R15 ;  /* 0x0000000f2c0a7221 */ /* 0x000fe20000010000 */
[----:B------:R-:W1:Y:S01]  /*6830*/  MUFU.EX2 R81, R81 ;  /* 0x0000005100517308 */ /* 0x000e620000000800 */
[C---:B--2---:R-:W-:Y:S01]  /*6840*/  F2FP.BF16.F32.PACK_AB R160, R43.reuse, R160 ;  /* 0x000000a02ba0723e */ /* 0x044fe200000010ff */
[----:B------:R-:W-:Y:S01]  /*6850*/  FADD.FTZ R13, R43, R8 ;  /* 0x000000082b0d7221 */ /* 0x000fe20000010000 */
[----:B------:R-:W-:Y:S01]  /*6860*/  FADD.FTZ R15, R59, R10 ;  /* 0x0000000a3b0f7221 */ /* 0x000fe20000010000 */
[----:B------:R-:W-:Y:S02]  /*6870*/  IMAD.MOV.U32 R10, RZ, RZ, R7 ;  /* 0x000000ffff0a7224 */ /* 0x000fe400078e0007 */
[----:B---3--:R-:W-:Y:S01]  /*6880*/  FADD.FTZ R6, R162, R13 ;  /* 0x0000000da2067221 */ /* 0x008fe20000010000 */
[----:B------:R-:W-:Y:S01]  /*6890*/  FADD.FTZ R8, R42, R15 ;  /* 0x0000000f2a087221 */ /* 0x000fe20000010000 */
[----:B------:R-:W-:Y:S01]  /*68a0*/  MUFU.EX2 R54, R54 ;  /* 0x0000003600367308 */ /* 0x000fe20000000800 */
[C---:B----4-:R-:W-:Y:S01]  /*68b0*/  F2FP.BF16.F32.PACK_AB R162, R49.reuse, R162 ;  /* 0x000000a231a2723e */ /* 0x050fe200000010ff */
[----:B------:R-:W-:Y:S01]  /*68c0*/  FADD.FTZ R5, R49, R6 ;  /* 0x0000000631057221 */ /* 0x000fe20000010000 */
[----:B------:R-:W-:Y:S01]  /*68d0*/  FADD.FTZ R13, R55, R8 ;  /* 0x00000008370d7221 */ /* 0x000fe20000010000 */
[----:B0-----:R-:W-:-:S02]  /*68e0*/  F2FP.BF16.F32.PACK_AB R158, R77, R27 ;  /* 0x0000001b4d9e723e */ /* 0x001fc400000010ff */
[----:B------:R-:W-:Y:S01]  /*68f0*/  FADD.FTZ R6, R156, R5 ;  /* 0x000000059c067221 */ /* 0x000fe20000010000 */
[----:B------:R-:W-:Y:S01]  /*6900*/  FADD.FTZ R8, R46, R13 ;  /* 0x0000000d2e087221 */ /* 0x000fe20000010000 */
[----:B------:R-:W0:Y:S01]  /*6910*/  MUFU.EX2 R15, R84 ;  /* 0x00000054000f7308 */ /* 0x000e220000000800 */
[C---:B------:R-:W-:Y:S01]  /*6920*/  F2FP.BF16.F32.PACK_AB R156, R11.reuse, R156 ;  /* 0x0000009c0b9c723e */ /* 0x040fe200000010ff */
[----:B------:R-:W-:Y:S01]  /*6930*/  FADD.FTZ R6, R11, R6 ;  /* 0x000000060b067221 */ /* 0x000fe20000010000 */
[----:B------:R-:W-:Y:S01]  /*6940*/  FADD.FTZ R5, R63, R8 ;  /* 0x000000083f057221 */ /* 0x000fe20000010000 */
[----:B-1----:R-:W-:Y:S02]  /*6950*/  F2FP.BF16.F32.PACK_AB R152, R81, R21 ;  /* 0x000000155198723e */ /* 0x002fe400000010ff */
[----:B------:R-:W-:Y:S01]  /*6960*/  FADD.FTZ R6, R27, R6 ;  /* 0x000000061b067221 */ /* 0x000fe20000010000 */
[----:B------:R-:W-:Y:S01]  /*6970*/  FADD.FTZ R8, R48, R5 ;  /* 0x0000000530087221 */ /* 0x000fe20000010000 */
[----:B------:R-:W1:Y:S02]  /*6980*/  MUFU.EX2 R58, R58 ;  /* 0x0000003a003a7308 */ /* 0x000e640000000800 */
[----:B------:R-:W-:Y:S01]  /*6990*/  FADD.FTZ R6, R77, R6 ;  /* 0x000000064d067221 */ /* 0x000fe20000010000 */
[----:B------:R-:W-:-:S03]  /*69a0*/  FADD.FTZ R5, R67, R8 ;  /* 0x0000000843057221 */ /* 0x000fc60000010000 */
[----:B------:R-:W-:Y:S01]  /*69b0*/  FADD.FTZ R6, R21, R6 ;  /* 0x0000000615067221 */ /* 0x000fe20000010000 */
[----:B------:R-:W-:Y:S01]  /*69c0*/  FADD.FTZ R8, R50, R5 ;  /* 0x0000000532087221 */ /* 0x000fe20000010000 */
[----:B------:R-:W2:Y:S02]  /*69d0*/  MUFU.EX2 R14, R14 ;  /* 0x0000000e000e7308 */ /* 0x000ea40000000800 */
[----:B------:R-:W-:Y:S01]  /*69e0*/  FADD.FTZ R6, R81, R6 ;  /* 0x0000000651067221 */ /* 0x000fe20000010000 */
[----:B------:R-:W-:Y:S01]  /*69f0*/  FADD.FTZ R5, R71, R8 ;  /* 0x0000000847057221 */ /* 0x000fe20000010000 */
[----:B------:R-:W-:Y:S02]  /*6a00*/  IMAD.MOV.U32 R8, RZ, RZ, R4 ;  /* 0x000000ffff087224 */ /* 0x000fe400078e0004 */
[----:B0-----:R-:W-:Y:S01]  /*6a10*/  FADD.FTZ R6, R15, R6 ;  /* 0x000000060f067221 */ /* 0x001fe20000010000 */
[----:B------:R-:W-:Y:S01]  /*6a20*/  FADD.FTZ R5, R54, R5 ;  /* 0x0000000536057221 */ /* 0x000fe20000010000 */
[----:B-1----:R-:W-:-:S02]  /*6a30*/  F2FP.BF16.F32.PACK_AB R154, R58, R15 ;  /* 0x0000000f3a9a723e */ /* 0x002fc400000010ff */
[----:B------:R-:W-:Y:S01]  /*6a40*/  FADD.FTZ R6, R58, R6 ;  /* 0x000000063a067221 */ /* 0x000fe20000010000 */
[C---:B--2---:R-:W-:Y:S01]  /*6a50*/  FADD.FTZ R5, R14.reuse, R5 ;  /* 0x000000050e057221 */ /* 0x044fe20000010000 */
[----:B------:R-:W-:Y:S01]  /*6a60*/  F2FP.BF16.F32.PACK_AB R155, R14, R54 ;  /* 0x000000360e9b723e */ /* 0x000fe200000010ff */
[----:B------:R-:W-:Y:S06]  /*6a70*/  @P3 BRA `(.L_x_2240) ;  /* 0xffffffd400a43947 */ /* 0x000fec000383ffff */
.L_x_2231:
[----:B------:R-:W-:-:S13]  /*6a80*/  ISETP.GE.AND P2, PT, R9, R22, PT ;  /* 0x000000160900720c */ /* 0x000fda0003f46270 */
[----:B------:R-:W-:Y:S05]  /*6a90*/  @!P2 BRA `(.L_x_2241) ;  /* 0x000000200024a947 */ /* 0x000fea0003800000 */
[----:B------:R-:W-:Y:S01]  /*6aa0*/  IMAD.MOV.U32 R11, RZ, RZ, R4 ;  /* 0x000000ffff0b7224 */ /* 0x000fe200078e0004 */
[----:B------:R-:W-:Y:S01]  /*6ab0*/  UMOV UR59, UR38 ;  /* 0x00000026003b7c82 */ /* 0x000fe20008000000 */
[----:B------:R-:W-:Y:S01]  /*6ac0*/  IMAD.MOV.U32 R8, RZ, RZ, R7 ;  /* 0x000000ffff087224 */ /* 0x000fe200078e0007 */
[----:B------:R-:W-:-:S06]  /*6ad0*/  UMOV UR58, UR36 ;  /* 0x00000024003a7c82 */ /* 0x000fcc0008000000 */
.L_x_2250:
[----:B------:R-:W-:-:S04]  /*6ae0*/  UIADD3 UR36, UR58, 0x1, URZ ;  /* 0x000000013a247890 */ /* 0x000fc8000fffe03f */
[----:B------:R-:W-:-:S04]  /*6af0*/  UISETP.NE.AND UP0, UPT, UR36, 0x2, UPT ;  /* 0x000000022400788c */ /* 0x000fc8000bf05270 */
[----:B------:R-:W-:Y:S02]  /*6b00*/  USEL UR38, URZ, 0x1, UP0 ;  /* 0x000000013f267887 */ /* 0x000fe40008000000 */
[----:B------:R-:W-:Y:S02]  /*6b10*/  USEL UR36, UR36, URZ, UP0 ;  /* 0x0000003f24247287 */ /* 0x000fe40008000000 */
[----:B------:R-:W-:Y:S01]  /*6b20*/  ULOP3.LUT UR38, UR59, UR38, URZ, 0x3c, !UPT ;  /* 0x000000263b267292 */ /* 0x000fe2000f8e3c3f */
[----:B------:R-:W-:Y:S11]  /*6b30*/  @!P0 BRA `(.L_x_2242) ;  /* 0x0000000000048947 */ /* 0x000ff60003800000 */
[----:B------:R-:W-:Y:S01]  /*6b40*/  BPT.TRAP 0x1 ;  /* 0x000000040000795c */ /* 0x000fe20000300000 */
.L_x_2242:
[----:B------:R-:W-:Y:S01]  /*6b50*/  ULEA UR6, UR36, UR37, 0x3 ;  /* 0x0000002524067291 */ /* 0x000fe2000f8e183f */
[----:B------:R-:W-:-:S05]  /*6b60*/  IMAD.U32 R0, RZ, RZ, UR38 ;  /* 0x00000026ff007e24 */ /* 0x000fca000f8e00ff */
[----:B------:R-:W-:-:S04]  /*6b70*/  SHF.L.U32 R0, R0, 0x1f, RZ ;  /* 0x0000001f00007819 */ /* 0x000fc800000006ff */
[----:B------:R0:W1:Y:S01]  /*6b80*/  SYNCS.PHASECHK.TRANS64.TRYWAIT P2, [UR6+0x34830], R0 ;  /* 0x03483000ff0075a7 */ /* 0x0000620008040146 */
[----:B------:R-:W-:Y:S05]  /*6b90*/  @!P0 BRA `(.L_x_2243) ;  /* 0x0000000000048947 */ /* 0x000fea0003800000 */
[----:B------:R-:W-:Y:S01]  /*6ba0*/  BPT.TRAP 0x1 ;  /* 0x000000040000795c */ /* 0x000fe20000300000 */
.L_x_2243:
[----:B-1----:R-:W-:Y:S05]  /*6bb0*/  @P2 BRA `(.L_x_2244) ;  /* 0x0000000000082947 */ /* 0x002fea0003800000 */
[----:B------:R-:W1:Y:S02]  /*6bc0*/  SYNCS.PHASECHK.TRANS64.TRYWAIT P2, [UR6+0x34830], R0 ;  /* 0x03483000ff0075a7 */ /* 0x000e640008040146 */
[----:B-1----:R-:W-:Y:S05]  /*6bd0*/  @!P2 BRA `(.L_x_2245) ;  /* 0x000000cc0018a947 */ /* 0x002fea0003800000 */
.L_x_2244:
        /* <DEDUP_REMOVED lines=126> */
.L_x_2246:
[----:B------:R-:W-:Y:S01]  /*73c0*/  ULEA UR7, UR58, UR37, 0x3 ;  /* 0x000000253a077291 */ /* 0x000fe2000f8e183f */
[----:B01----:R-:W-:-:S05]  /*73d0*/  IMAD.U32 R0, RZ, RZ, UR59 ;  /* 0x0000003bff007e24 */ /* 0x003fca000f8e00ff */
[----:B------:R-:W-:-:S04]  /*73e0*/  SHF.L.U32 R0, R0, 0x1f, RZ ;  /* 0x0000001f00007819 */ /* 0x000fc800000006ff */
[----:B------:R0:W1:Y:S01]  /*73f0*/  SYNCS.PHASECHK.TRANS64.TRYWAIT P2, [UR7+0x34850], R0 ;  /* 0x03485000ff0075a7 */ /* 0x0000620008040147 */
[----:B------:R-:W-:Y:S05]  /*7400*/  @!P0 BRA `(.L_x_2247) ;  /* 0x0000000000048947 */ /* 0x000fea0003800000 */
[----:B------:R-:W-:Y:S01]  /*7410*/  BPT.TRAP 0x1 ;  /* 0x000000040000795c */ /* 0x000fe20000300000 */
.L_x_2247:
[----:B-1----:R-:W-:Y:S05]  /*7420*/  @P2 BRA `(.L_x_2248) ;  /* 0x0000000000082947 */ /* 0x002fea0003800000 */
[----:B------:R-:W1:Y:S02]  /*7430*/  SYNCS.PHASECHK.TRANS64.TRYWAIT P2, [UR7+0x34850], R0 ;  /* 0x03485000ff0075a7 */ /* 0x000e640008040147 */
[----:B-1----:R-:W-:Y:S05]  /*7440*/  @!P2 BRA `(.L_x_2249) ;  /* 0x000000c40014a947 */ /* 0x002fea0003800000 */
.L_x_2248:
[----:B------:R-:W-:Y:S01]  /*7450*/  UIADD3 UR6, UR37, 0x400, URZ ;  /* 0x0000040025067890 */ /* 0x000fe2000fffe03f */
[----:B------:R-:W-:Y:S01]  /*7460*/  WARPGROUP.ARRIVE ;  /* 0x00000000000079c5 */ /* 0x000fe20000000000 */
[----:B------:R-:W-:Y:S01]  /*7470*/  UMOV UR11, 0x40000040 ;  /* 0x40000040000b7882 */ /* 0x000fe20000000000 */
[----:B01----:R-:W-:Y:S01]  /*7480*/  FMNMX.FTZ R0, R24, R8, !PT ;  /* 0x0000000818007209 */ /* 0x003fe20007810000 */
[----:B------:R-:W-:Y:S01]  /*7490*/  USHF.R.U32.HI UR6, URZ, 0x4, UR6 ;  /* 0x000000043f067899 */ /* 0x000fe20008011606 */
[----:B------:R-:W-:Y:S01]  /*74a0*/  ISETP.GT.AND P2, PT, R9, R22, PT ;  /* 0x000000160900720c */ /* 0x000fe20003f44270 */
[----:B------:R-:W-:Y:S01]  /*74b0*/  UMOV UR59, UR38 ;  /* 0x00000026003b7c82 */ /* 0x000fe20008000000 */
[----:B------:R-:W-:Y:S01]  /*74c0*/  FMNMX.FTZ R3, R25, R0, !PT ;  /* 0x0000000019037209 */ /* 0x000fe20007810000 */
[----:B------:R-:W-:Y:S01]  /*74d0*/  ULOP3.LUT UR6, UR6, 0x3fff, URZ, 0xc0, !UPT ;  /* 0x00003fff06067892 */ /* 0x000fe2000f8ec03f */
[----:B------:R-:W-:Y:S02]  /*74e0*/  VIADD R9, R9, 0xffffffff ;  /* 0xffffffff09097836 */ /* 0x000fe40000000000 */
        /* <DEDUP_REMOVED lines=51> */
[----:B------:R-:W-:-:S04]  /*7820*/  FMNMX.FTZ R15, R35, R2, !PT ;  /* 0x00000002230f7209 */ /* 0x000fc80007810000 */
[----:B------:R-:W-:Y:S02]  /*7830*/  FMNMX.FTZ R2, R38, R15, !PT ;  /* 0x0000000f26027209 */ /* 0x000fe40007810000 */
[----:B-1----:R-:W-:Y:S02]  /*7840*/  FMNMX.FTZ R7, R4, R7, !PT ;  /* 0x0000000704077209 */ /* 0x002fe40007810000 */
[----:B------:R-:W-:-:S03]  /*7850*/  FMNMX.FTZ R15, R39, R2, !PT ;  /* 0x00000002270f7209 */ /* 0x000fc60007810000 */
[----:B------:R-:W-:Y:S01]  /*7860*/  FADD.FTZ R3, -R7, R8 ;  /* 0x0000000807037221 */ /* 0x000fe20000010100 */
[----:B------:R-:W-:-:S03]  /*7870*/  FMNMX.FTZ R2, R42, R15, !PT ;  /* 0x0000000f2a027209 */ /* 0x000fc60007810000 */
[----:B0-----:R-:W-:Y:S01]  /*7880*/  FMUL.FTZ R3, R3, R0 ;  /* 0x0000000003037220 */ /* 0x001fe20000410000 */
[----:B------:R-:W-:-:S04]  /*7890*/  FMNMX.FTZ R15, R43, R2, !PT ;  /* 0x000000022b0f7209 */ /* 0x000fc80007810000 */
[----:B------:R-:W-:Y:S01]  /*78a0*/  FMNMX.FTZ R2, R46, R15, !PT ;  /* 0x0000000f2e027209 */ /* 0x000fe20007810000 */
[----:B------:R-:W-:Y:S03]  /*78b0*/  MUFU.EX2 R3, R3 ;  /* 0x0000000300037308 */ /* 0x000fe60000000800 */
        /* <DEDUP_REMOVED lines=24> */
[----:B------:R-:W-:-:S04]  /*7a40*/  FMUL.FTZ R169, R7, R0 ;  /* 0x0000000007a97220 */ /* 0x000fc80000410000 */
[-CC-:B------:R-:W-:Y:S02]  /*7a50*/  FFMA.FTZ R13, R25, R0.reuse, -R169.reuse ;  /* 0x00000000190d7223 */ /* 0x180fe400000108a9 */
[----:B------:R-:W-:Y:S01]  /*7a60*/  HGMMA.64x128x16.F32.BF16 R88, R164, gdesc[UR8].tnspB, R88, gsb0 ;  /* 0x41e00008a4587df0 */ /* 0x000fe20008001858 */
[----:B------:R-:W-:Y:S01]  /*7a70*/  UIADD3 UR10, UR6, 0x280, URZ ;  /* 0x00000280060a7890 */ /* 0x000fe2000fffe03f */
[--C-:B------:R-:W-:Y:S01]  /*7a80*/  FFMA.FTZ R25, R37, R0, -R169.reuse ;  /* 0x0000000025197223 */ /* 0x100fe200000108a9 */
[----:B------:R-:W-:Y:S01]  /*7a90*/  UMOV UR11, 0x40000040 ;  /* 0x40000040000b7882 */ /* 0x000fe20000000000 */
[----:B------:R-:W-:Y:S01]  /*7aa0*/  FMNMX.FTZ R37, R71, R2, !PT ;  /* 0x0000000247257209 */ /* 0x000fe20007810000 */
[-CC-:B------:R-:W-:Y:S01]  /*7ab0*/  FFMA.FTZ R41, R41, R0.reuse, -R169.reuse ;  /* 0x0000000029297223 */ /* 0x180fe200000108a9 */
[-CC-:B------:R-:W-:Y:S01]  /*7ac0*/  FFMA.FTZ R29, R29, R0.reuse, -R169.reuse ;  /* 0x000000001d1d7223 */ /* 0x180fe200000108a9 */
[-CC-:B------:R-:W-:Y:S01]  /*7ad0*/  FFMA.FTZ R180, R24, R0.reuse, -R169.reuse ;  /* 0x0000000018b47223 */ /* 0x180fe200000108a9 */
[----:B------:R-:W-:Y:S01]  /*7ae0*/  FMNMX.FTZ R2, R74, R37, !PT ;  /* 0x000000254a027209 */ /* 0x000fe20007810000 */
[----:B------:R0:W-:Y:S01]  /*7af0*/  MUFU.EX2 R15, R41 ;  /* 0x00000029000f7308 */ /* 0x0001e20000000800 */
[-CC-:B------:R-:W-:Y:S01]  /*7b00*/  FFMA.FTZ R182, R28, R0.reuse, -R169.reuse ;  /* 0x000000001cb67223 */ /* 0x180fe200000108a9 */
[--C-:B------:R-:W-:Y:S01]  /*7b10*/  FFMA.FTZ R176, R32, R0, -R169.reuse ;  /* 0x0000000020b07223 */ /* 0x100fe200000108a9 */
[----:B------:R-:W-:Y:S01]  /*7b20*/  FMNMX.FTZ R37, R75, R2, !PT ;  /* 0x000000024b257209 */ /* 0x000fe20007810000 */
[-CC-:B------:R-:W-:Y:S01]  /*7b30*/  FFMA.FTZ R33, R33, R0.reuse, -R169.reuse ;  /* 0x0000000021217223 */ /* 0x180fe200000108a9 */
[-CC-:B------:R-:W-:Y:S01]  /*7b40*/  FFMA.FTZ R178, R36, R0.reuse, -R169.reuse ;  /* 0x0000000024b27223 */ /* 0x180fe200000108a9 */
[-CC-:B------:R-:W-:Y:S01]  /*7b50*/  FFMA.FTZ R172, R40, R0.reuse, -R169.reuse ;  /* 0x0000000028ac7223 */ /* 0x180fe200000108a9 */
[----:B------:R-:W-:Y:S01]  /*7b60*/  FMNMX.FTZ R2, R78, R37, !PT ;  /* 0x000000254e027209 */ /* 0x000fe20007810000 */
[----:B------:R-:W1:Y:S01]  /*7b70*/  MUFU.EX2 R180, R180 ;  /* 0x000000b400b47308 */ /* 0x000e620000000800 */
[-CC-:B------:R-:W-:Y:S01]  /*7b80*/  FFMA.FTZ R174, R44, R0.reuse, -R169.reuse ;  /* 0x000000002cae7223 */ /* 0x180fe200000108a9 */
[--C-:B------:R-:W-:Y:S01]  /*7b90*/  FFMA.FTZ R53, R53, R0, -R169.reuse ;  /* 0x0000000035357223 */ /* 0x100fe200000108a9 */
[----:B0-----:R-:W-:Y:S01]  /*7ba0*/  FMNMX.FTZ R41, R79, R2, !PT ;  /* 0x000000024f297209 */ /* 0x001fe20007810000 */
[-CC-:B------:R-:W-:Y:S01]  /*7bb0*/  FFMA.FTZ R45, R45, R0.reuse, -R169.reuse ;  /* 0x000000002d2d7223 */ /* 0x180fe200000108a9 */
[-CC-:B------:R-:W-:Y:S01]  /*7bc0*/  FFMA.FTZ R57, R57, R0.reuse, -R169.reuse ;  /* 0x0000000039397223 */ /* 0x180fe200000108a9 */
[-CC-:B------:R-:W-:Y:S01]  /*7bd0*/  FFMA.FTZ R168, R48, R0.reuse, -R169.reuse ;  /* 0x0000000030a87223 */ /* 0x180fe200000108a9 */
[----:B------:R-:W-:Y:S01]  /*7be0*/  FMNMX.FTZ R2, R82, R41, !PT ;  /* 0x0000002952027209 */ /* 0x000fe20007810000 */
[----:B------:R-:W0:Y:S01]  /*7bf0*/  MUFU.EX2 R13, R13 ;  /* 0x0000000d000d7308 */ /* 0x000e220000000800 */
[-CC-:B------:R-:W-:Y:S01]  /*7c00*/  FFMA.FTZ R170, R52, R0.reuse, -R169.reuse ;  /* 0x0000000034aa7223 */ /* 0x180fe200000108a9 */
[--C-:B------:R-:W-:Y:S01]  /*7c10*/  FFMA.FTZ R8, R72, R0, -R169.reuse ;  /* 0x0000000048087223 */ /* 0x100fe200000108a9 */
[----:B------:R-:W-:Y:S01]  /*7c20*/  FMNMX.FTZ R41, R83, R2, !PT ;  /* 0x0000000253297209 */ /* 0x000fe20007810000 */
[-CC-:B------:R-:W-:Y:S01]  /*7c30*/  FFMA.FTZ R73, R73, R0.reuse, -R169.reuse ;  /* 0x0000000049497223 */ /* 0x180fe200000108a9 */
[-CC-:B------:R-:W-:Y:S01]  /*7c40*/  FFMA.FTZ R10, R76, R0.reuse, -R169.reuse ;  /* 0x000000004c0a7223 */ /* 0x180fe200000108a9 */
[-CC-:B------:R-:W-:Y:S01]  /*7c50*/  FFMA.FTZ R12, R80, R0.reuse, -R169.reuse ;  /* 0x00000000500c7223 */ /* 0x180fe200000108a9 */
[----:B------:R-:W-:Y:S01]  /*7c60*/  FMNMX.FTZ R2, R86, R41, !PT ;  /* 0x0000002956027209 */ /* 0x000fe20007810000 */
[--C-:B------:R-:W-:Y:S01]  /*7c70*/  FFMA.FTZ R41, R65, R0, -R169.reuse ;  /* 0x0000000041297223 */ /* 0x100fe200000108a9 */
[----:B------:R-:W-:Y:S01]  /*7c80*/  MUFU.EX2 R182, R182 ;  /* 0x000000b600b67308 */ /* 0x000fe20000000800 */
[----:B-1----:R-:W-:Y:S01]  /*7c90*/  FFMA.FTZ R6, R3, R6, R180 ;  /* 0x0000000603067223 */ /* 0x002fe200000100b4 */
[----:B------:R-:W-:Y:S01]  /*7ca0*/  FMNMX.FTZ R2, R87, R2, !PT ;  /* 0x0000000257027209 */ /* 0x000fe20007810000 */
[-CC-:B------:R-:W-:Y:S01]  /*7cb0*/  FFMA.FTZ R14, R84, R0.reuse, -R169.reuse ;  /* 0x00000000540e7223 */ /* 0x180fe200000108a9 */
[----:B------:R-:W-:-:S04]  /*7cc0*/  FFMA.FTZ R85, R85, R0, -R169 ;  /* 0x0000000055557223 */ /* 0x000fc800000108a9 */
[----:B------:R-:W-:Y:S01]  /*7cd0*/  MUFU.EX2 R176, R176 ;  /* 0x000000b000b07308 */ /* 0x000fe20000000800 */
[----:B0-----:R-:W-:-:S07]  /*7ce0*/  F2FP.BF16.F32.PACK_AB R180, R13, R180 ;  /* 0x000000b40db4723e */ /* 0x001fce00000010ff */
[----:B------:R-:W-:Y:S08]  /*7cf0*/  MUFU.EX2 R33, R33 ;  /* 0x0000002100217308 */ /* 0x000ff00000000800 */
[----:B------:R-:W-:Y:S08]  /*7d00*/  MUFU.EX2 R178, R178 ;  /* 0x000000b200b27308 */ /* 0x000ff00000000800 */
[----:B------:R-:W-:Y:S08]  /*7d10*/  MUFU.EX2 R25, R25 ;  /* 0x0000001900197308 */ /* 0x000ff00000000800 */
[----:B------:R-:W-:Y:S08]  /*7d20*/  MUFU.EX2 R172, R172 ;  /* 0x000000ac00ac7308 */ /* 0x000ff00000000800 */
[----:B------:R-:W-:Y:S08]  /*7d30*/  MUFU.EX2 R174, R174 ;  /* 0x000000ae00ae7308 */ /* 0x000ff00000000800 */
[----:B------:R0:W-:Y:S08]  /*7d40*/  MUFU.EX2 R21, R53 ;  /* 0x0000003500157308 */ /* 0x0001f00000000800 */
[----:B------:R1:W-:Y:S01]  /*7d50*/  MUFU.EX2 R17, R45 ;  /* 0x0000002d00117308 */ /* 0x0003e20000000800 */
[-CC-:B0-----:R-:W-:Y:S01]  /*7d60*/  FFMA.FTZ R53, R61, R0.reuse, -R169.reuse ;  /* 0x000000003d357223 */ /* 0x181fe200000108a9 */
[----:B------:R-:W-:-:S06]  /*7d70*/  FFMA.FTZ R61, R81, R0, -R169 ;  /* 0x00000000513d7223 */ /* 0x000fcc00000108a9 */
[----:B------:R0:W-:Y:S01]  /*7d80*/  MUFU.EX2 R37, R57 ;  /* 0x0000003900257308 */ /* 0x0001e20000000800 */
[----:B-1----:R-:W-:-:S07]  /*7d90*/  FFMA.FTZ R45, R69, R0, -R169 ;  /* 0x00000000452d7223 */ /* 0x002fce00000108a9 */
[----:B------:R-:W-:Y:S01]  /*7da0*/  MUFU.EX2 R168, R168 ;  /* 0x000000a800a87308 */ /* 0x000fe20000000800 */
[----:B0-----:R-:W-:-:S07]  /*7db0*/  FFMA.FTZ R57, R77, R0, -R169 ;  /* 0x000000004d397223 */ /* 0x001fce00000108a9 */
[----:B------:R-:W-:Y:S08]  /*7dc0*/  MUFU.EX2 R170, R170 ;  /* 0x000000aa00aa7308 */ /* 0x000ff00000000800 */
[----:B------:R-:W-:Y:S08]  /*7dd0*/  MUFU.EX2 R53, R53 ;  /* 0x0000003500357308 */ /* 0x000ff00000000800 */
[----:B------:R-:W-:Y:S01]  /*7de0*/  MUFU.EX2 R41, R41 ;  /* 0x0000002900297308 */ /* 0x000fe20000000800 */
[----:B------:R-:W-:-:S02]  /*7df0*/  WARPGROUP.DEPBAR.LE gsb0, 0x0 ;  /* 0x00008000000079c5 */ /* 0x000fc40000010000 */
[----:B------:R-:W-:Y:S01]  /*7e00*/  WARPGROUP.ARRIVE ;  /* 0x00000000000079c5 */ /* 0x000fe20000000000 */
[----:B------:R-:W-:-:S04]  /*7e10*/  FFMA.FTZ R164, R56, R0, -R169 ;  /* 0x0000000038a47223 */ /* 0x000fc800000108a9 */
[----:B------:R0:W-:Y:S01]  /*7e20*/  MUFU.EX2 R165, R29 ;  /* 0x0000001d00a57308 */ /* 0x0001e20000000800 */
[-CC-:B------:R-:W-:Y:S01]  /*7e30*/  FFMA.FTZ R166, R60, R0.reuse, -R169.reuse ;  /* 0x000000003ca67223 */ /* 0x180fe200000108a9 */
[----:B------:R-:W-:Y:S01]  /*7e40*/  HGMMA.64x128x16.F32.BF16 R88, R160, gdesc[UR8].tnspB, R88, gsb0 ;  /* 0x41e00008a0587df0 */ /* 0x000fe20008001858 */
[----:B------:R-:W-:Y:S01]  /*7e50*/  UIADD3 UR10, UR6, 0x300, URZ ;  /* 0x00000300060a7890 */ /* 0x000fe2000fffe03f */
[----:B------:R-:W-:Y:S01]  /*7e60*/  UMOV UR11, 0x40000040 ;  /* 0x40000040000b7882 */ /* 0x000fe20000000000 */
[----:B------:R-:W-:Y:S01]  /*7e70*/  UIADD3 UR6, UR6, 0x380, URZ ;  /* 0x0000038006067890 */ /* 0x000fe2000fffe03f */
[----:B0-----:R-:W-:Y:S02]  /*7e80*/  FFMA.FTZ R29, R49, R0, -R169 ;  /* 0x00000000311d7223 */ /* 0x001fe400000108a9 */
[----:B------:R-:W-:Y:S01]  /*7e90*/  MUFU.EX2 R164, R164 ;  /* 0x000000a400a47308 */ /* 0x000fe20000000800 */
[----:B------:R-:W0:Y:S07]  /*7ea0*/  SHFL.BFLY PT, R49, R2, 0x2, 0x1f ;  /* 0x0c401f0002317f89 */ /* 0x000e2e00000e0000 */
        /* <DEDUP_REMOVED lines=10> */
[----:B------:R-:W-:-:S04]  /*7f50*/  FADD.FTZ R65, -R4, R11 ;  /* 0x0000000b04417221 */ /* 0x000fc80000010100 */
[-C--:B------:R-:W-:Y:S01]  /*7f60*/  FMUL.FTZ R2, R65, R0.reuse ;  /* 0x0000000041027220 */ /* 0x080fe20000410000 */
[-C--:B------:R-:W-:Y:S02]  /*7f70*/  FMUL.FTZ R65, R4, R0.reuse ;  /* 0x0000000004417220 */ /* 0x080fe40000410000 */
[----:B------:R-:W-:Y:S02]  /*7f80*/  MUFU.EX2 R12, R12 ;  /* 0x0000000c000c7308 */ /* 0x000fe40000000800 */
[-CC-:B------:R-:W-:Y:S01]  /*7f90*/  FFMA.FTZ R24, R35, R0.reuse, -R65.reuse ;  /* 0x0000000023187223 */ /* 0x180fe20000010841 */
[----:B------:R-:W-:Y:S01]  /*7fa0*/  IMAD.U32 R35, RZ, RZ, UR7 ;  /* 0x00000007ff237e24 */ /* 0x000fe2000f8e00ff */
[----:B------:R-:W-:Y:S01]  /*7fb0*/  UMOV UR7, 0x40000040 ;  /* 0x4000004000077882 */ /* 0x000fe20000000000 */
[-CC-:B------:R-:W-:Y:S01]  /*7fc0*/  FFMA.FTZ R20, R31, R0.reuse, -R65.reuse ;  /* 0x000000001f147223 */ /* 0x180fe20000010841 */
[----:B------:R-:W-:Y:S01]  /*7fd0*/  FFMA.FTZ R181, R26, R0, -R65 ;  /* 0x000000001ab57223 */ /* 0x000fe20000010841 */
[----:B------:R-:W-:-:S02]  /*7fe0*/  IMAD.U32 R31, RZ, RZ, UR36 ;  /* 0x00000024ff1f7e24 */ /* 0x000fc4000f8e00ff */
[-CC-:B------:R-:W-:Y:S01]  /*7ff0*/  FFMA.FTZ R16, R27, R0.reuse, -R65.reuse ;  /* 0x000000001b107223 */ /* 0x180fe20000010841 */
[----:B------:R-:W-:Y:S01]  /*8000*/  MUFU.EX2 R2, R2 ;  /* 0x0000000200027308 */ /* 0x000fe20000000800 */
[-CC-:B------:R-:W-:Y:S01]  /*8010*/  FFMA.FTZ R183, R30, R0.reuse, -R65.reuse ;  /* 0x000000001eb77223 */ /* 0x180fe20000010841 */
[-CC-:B------:R-:W-:Y:S01]  /*8020*/  FFMA.FTZ R177, R34, R0.reuse, -R65.reuse ;  /* 0x0000000022b17223 */ /* 0x180fe20000010841 */
[----:B------:R-:W-:Y:S01]  /*8030*/  @!P1 LEA R31, R31, UR37, 0x3 ;  /* 0x000000251f1f9c11 */ /* 0x000fe2000f8e18ff */
[-CC-:B------:R-:W-:Y:S01]  /*8040*/  FFMA.FTZ R179, R38, R0.reuse, -R65.reuse ;  /* 0x0000000026b37223 */ /* 0x180fe20000010841 */
[-CC-:B------:R-:W-:Y:S01]  /*8050*/  FFMA.FTZ R26, R39, R0.reuse, -R65.reuse ;  /* 0x00000000271a7223 */ /* 0x180fe20000010841 */
[-CC-:B------:R-:W-:Y:S01]  /*8060*/  FFMA.FTZ R173, R42, R0.reuse, -R65.reuse ;  /* 0x000000002aad7223 */ /* 0x180fe20000010841 */
[----:B------:R-:W-:Y:S01]  /*8070*/  FFMA.FTZ R28, R43, R0, -R65 ;  /* 0x000000002b1c7223 */ /* 0x000fe20000010841 */
[----:B------:R-:W0:Y:S01]  /*8080*/  MUFU.EX2 R181, R181 ;  /* 0x000000b500b57308 */ /* 0x000e220000000800 */
[----:B------:R-:W-:-:S02]  /*8090*/  @!P1 VIADD R31, R31, 0x34840 ;  /* 0x000348401f1f9836 */ /* 0x000fc40000000000 */
[-CC-:B------:R-:W-:Y:S01]  /*80a0*/  FFMA.FTZ R175, R46, R0.reuse, -R65.reuse ;  /* 0x000000002eaf7223 */ /* 0x180fe20000010841 */
[-CC-:B------:R-:W-:Y:S01]  /*80b0*/  FFMA.FTZ R30, R47, R0.reuse, -R65.reuse ;  /* 0x000000002f1e7223 */ /* 0x180fe20000010841 */
[-CC-:B------:R-:W-:Y:S01]  /*80c0*/  FFMA.FTZ R32, R51, R0.reuse, -R65.reuse ;  /* 0x0000000033207223 */ /* 0x180fe20000010841 */
[-C--:B------:R-:W-:Y:S01]  /*80d0*/  FFMA.FTZ R171, R54, R0.reuse, -R65 ;  /* 0x0000000036ab7223 */ /* 0x080fe20000010841 */
[----:B------:R-:W-:Y:S01]  /*80e0*/  @!P1 PRMT R31, RZ, 0x654, R31 ;  /* 0x00000654ff1f9816 */ /* 0x000fe2000000001f */
        /* <DEDUP_REMOVED lines=8> */
[-C--:B------:R-:W-:Y:S01]  /*8170*/  FFMA.FTZ R82, R82, R0.reuse, -R65 ;  /* 0x0000000052527223 */ /* 0x080fe20000010841 */
[----:B------:R-:W2:Y:S01]  /*8180*/  MUFU.EX2 R183, R183 ;  /* 0x000000b700b77308 */ /* 0x000ea20000000800 */
[----:B0-----:R-:W-:Y:S01]  /*8190*/  FFMA.FTZ R5, R2, R5, R181 ;  /* 0x0000000502057223 */ /* 0x001fe200000100b5 */
[-CC-:B------:R-:W-:Y:S01]  /*81a0*/  FFMA.FTZ R83, R83, R0.reuse, -R65.reuse ;  /* 0x0000000053537223 */ /* 0x180fe20000010841 */
[----:B------:R-:W-:-:S05]  /*81b0*/  FFMA.FTZ R86, R86, R0, -R65 ;  /* 0x0000000056567223 */ /* 0x000fca0000010841 */
[----:B------:R-:W0:Y:S01]  /*81c0*/  MUFU.EX2 R20, R20 ;  /* 0x0000001400147308 */ /* 0x000e220000000800 */
[C---:B-1----:R-:W-:Y:S01]  /*81d0*/  FADD.FTZ R38, R16.reuse, R5 ;  /* 0x0000000510267221 */ /* 0x042fe20000010000 */
[----:B------:R-:W-:-:S06]  /*81e0*/  F2FP.BF16.F32.PACK_AB R181, R16, R181 ;  /* 0x000000b510b5723e */ /* 0x000fcc00000010ff */
[----:B------:R-:W-:Y:S01]  /*81f0*/  MUFU.EX2 R177, R177 ;  /* 0x000000b100b17308 */ /* 0x000fe20000000800 */
[----:B--2---:R-:W-:Y:S01]  /*8200*/  FADD.FTZ R5, R183, R38 ;  /* 0x00000026b7057221 */ /* 0x004fe20000010000 */
[----:B------:R-:W-:-:S06]  /*8210*/  FFMA.FTZ R38, R67, R0, -R65 ;  /* 0x0000000043267223 */ /* 0x000fcc0000010841 */
[----:B------:R-:W-:Y:S01]  /*8220*/  MUFU.EX2 R24, R24 ;  /* 0x0000001800187308 */ /* 0x000fe20000000800 */
[----:B0-----:R-:W-:-:S07]  /*8230*/  F2FP.BF16.F32.PACK_AB R183, R20, R183 ;  /* 0x000000b714b7723e */ /* 0x001fce00000010ff */
[----:B------:R-:W-:Y:S01]  /*8240*/  MUFU.EX2 R179, R179 ;  /* 0x000000b300b37308 */ /* 0x000fe20000000800 */
[----:B------:R-:W-:Y:S02]  /*8250*/  WARPGROUP.DEPBAR.LE gsb0, 0x0 ;  /* 0x00008000000079c5 */ /* 0x000fe40000010000 */
[----:B------:R-:W-:-:S05]  /*8260*/  WARPGROUP.ARRIVE ;  /* 0x00000000000079c5 */ /* 0x000fca0000000000 */
[----:B------:R-:W-:Y:S01]  /*8270*/  MUFU.EX2 R26, R26 ;  /* 0x0000001a001a7308 */ /* 0x000fe20000000800 */
[-CC-:B------:R-:W-:Y:S01]  /*8280*/  FFMA.FTZ R160, R64, R0.reuse, -R169.reuse ;  /* 0x0000000040a07223 */ /* 0x180fe200000108a9 */
[-C--:B------:R-:W-:Y:S01]  /*8290*/  FFMA.FTZ R162, R68, R0.reuse, -R169 ;  /* 0x0000000044a27223 */ /* 0x080fe200000108a9 */
[-CC-:B------:R-:W-:Y:S01]  /*82a0*/  FFMA.FTZ R169, R50, R0.reuse, -R65.reuse ;  /* 0x0000000032a97223 */ /* 0x180fe20000010841 */
[-CC-:B------:R-:W-:Y:S01]  /*82b0*/  FFMA.FTZ R161, R66, R0.reuse, -R65.reuse ;  /* 0x0000000042a17223 */ /* 0x180fe20000010841 */
[----:B------:R-:W-:Y:S01]  /*82c0*/  HGMMA.64x128x16.F32.BF16 R88, R156, gdesc[UR8].tnspB, R88, gsb0 ;  /* 0x41e000089c587df0 */ /* 0x000fe20008001858 */
[----:B------:R-:W-:Y:S02]  /*82d0*/  FFMA.FTZ R163, R70, R0, -R65 ;  /* 0x0000000046a37223 */ /* 0x000fe40000010841 */
        /* <DEDUP_REMOVED lines=20> */
[----:B------:R-:W-:Y:S01]  /*8420*/  FFMA.FTZ R157, R74, R0, -R65 ;  /* 0x000000004a9d7223 */ /* 0x000fe20000010841 */
[----:B------:R-:W-:-:S03]  /*8430*/  F2FP.BF16.F32.PACK_AB R156, R49, R8 ;  /* 0x00000008319c723e */ /* 0x000fc600000010ff */
[----:B------:R-:W-:Y:S01]  /*8440*/  MUFU.EX2 R159, R78 ;  /* 0x0000004e009f7308 */ /* 0x000fe20000000800 */
[----:B------:R-:W-:Y:S01]  /*8450*/  F2FP.BF16.F32.PACK_AB R158, R57, R10 ;  /* 0x0000000a399e723e */ /* 0x000fe200000010ff */
[----:B------:R-:W-:Y:S06]  /*8460*/  HGMMA.64x128x16.F32.BF16 R88, R152, gdesc[UR4].tnspB, R88, gsb0 ;  /* 0x41e0000498587df0 */ /* 0x000fec0008001858 */
[----:B------:R-:W-:Y:S08]  /*8470*/  MUFU.EX2 R157, R157 ;  /* 0x0000009d009d7308 */ /* 0x000ff00000000800 */
[----:B------:R-:W-:Y:S08]  /*8480*/  MUFU.EX2 R61, R61 ;  /* 0x0000003d003d7308 */ /* 0x000ff00000000800 */
[----:B------:R-:W-:Y:S08]  /*8490*/  MUFU.EX2 R83, R83 ;  /* 0x0000005300537308 */ /* 0x000ff00000000800 */
[----:B------:R-:W-:Y:S08]  /*84a0*/  MUFU.EX2 R14, R14 ;  /* 0x0000000e000e7308 */ /* 0x000ff00000000800 */
[----:B------:R-:W0:Y:S01]  /*84b0*/  MUFU.EX2 R11, R85 ;  /* 0x00000055000b7308 */ /* 0x000e220000000800 */
[----:B------:R-:W-:-:S02]  /*84c0*/  WARPGROUP.DEPBAR.LE gsb0, 0x0 ;  /* 0x00008000000079c5 */ /* 0x000fc40000010000 */
[----:B------:R1:W-:Y:S05]  /*84d0*/  @!P1 SYNCS.ARRIVE.TRANS64.RED.A1T0 RZ, [R31+URZ], RZ ;  /* 0x000000ff1fff99a7 */ /* 0x0003ea000810043f */
[----:B------:R-:W-:Y:S01]  /*84e0*/  MUFU.EX2 R153, R82 ;  /* 0x0000005200997308 */ /* 0x000fe20000000800 */
[----:B0-----:R-:W-:Y:S02]  /*84f0*/  F2FP.BF16.F32.PACK_AB R154, R11, R14 ;  /* 0x0000000e0b9a723e */ /* 0x001fe400000010ff */
[----:B------:R-:W-:Y:S01]  /*8500*/  F2FP.BF16.F32.PACK_AB R152, R61, R12 ;  /* 0x0000000c3d98723e */ /* 0x000fe200000010ff */
[----:B-1----:R-:W-:-:S04]  /*8510*/  @!P1 VIADD R31, R35, 0x34860 ;  /* 0x00034860231f9836 */ /* 0x002fc80000000000 */
[----:B------:R-:W-:Y:S01]  /*8520*/  MUFU.EX2 R155, R86 ;  /* 0x00000056009b7308 */ /* 0x000fe20000000800 */
[----:B------:R-:W-:Y:S01]  /*8530*/  @!P1 PRMT R35, RZ, 0x654, R31 ;  /* 0x00000654ff239816 */ /* 0x000fe2000000001f */
[----:B------:R-:W-:Y:S01]  /*8540*/  FADD.FTZ R31, R13, R6 ;  /* 0x000000060d1f7221 */ /* 0x000fe20000010000 */
[----:B------:R-:W-:Y:S02]  /*8550*/  FFMA.FTZ R6, R63, R0, -R65 ;  /* 0x000000003f067223 */ /* 0x000fe40000010841 */
[----:B------:R0:W-:Y:S01]  /*8560*/  @!P1 SYNCS.ARRIVE.TRANS64.RED.A1T0 RZ, [R35+URZ], RZ ;  /* 0x000000ff23ff99a7 */ /* 0x0001e2000810043f */
[----:B------:R-:W-:Y:S01]  /*8570*/  FADD.FTZ R40, R182, R31 ;  /* 0x0000001fb6287221 */ /* 0x000fe20000010000 */
[C---:B------:R-:W-:Y:S02]  /*8580*/  F2FP.BF16.F32.PACK_AB R182, R165.reuse, R182 ;  /* 0x000000b6a5b6723e */ /* 0x040fe400000010ff */
[----:B------:R-:W1:Y:S01]  /*8590*/  MUFU.EX2 R6, R6 ;  /* 0x0000000600067308 */ /* 0x000e620000000800 */
[----:B------:R-:W-:Y:S01]  /*85a0*/  FADD.FTZ R31, R165, R40 ;  /* 0x00000028a51f7221 */ /* 0x000fe20000010000 */
[----:B------:R-:W-:Y:S01]  /*85b0*/  FADD.FTZ R40, R20, R5 ;  /* 0x0000000514287221 */ /* 0x000fe20000010000 */
[----:B------:R-:W-:-:S02]  /*85c0*/  F2FP.BF16.F32.PACK_AB R165, R36, R27 ;  /* 0x0000001b24a5723e */ /* 0x000fc400000010ff */
[----:B------:R-:W-:Y:S01]  /*85d0*/  FADD.FTZ R42, R176, R31 ;  /* 0x0000001fb02a7221 */ /* 0x000fe20000010000 */
[----:B------:R-:W-:Y:S01]  /*85e0*/  FADD.FTZ R5, R177, R40 ;  /* 0x00000028b1057221 */ /* 0x000fe20000010000 */
[-CC-:B------:R-:W-:Y:S01]  /*85f0*/  FFMA.FTZ R40, R71, R0.reuse, -R65.reuse ;  /* 0x0000000047287223 */ /* 0x180fe20000010841 */
[----:B------:R-:W-:Y:S01]  /*8600*/  FFMA.FTZ R65, R87, R0, -R65 ;  /* 0x0000000057417223 */ /* 0x000fe20000010841 */
[C---:B------:R-:W-:Y:S01]  /*8610*/  FADD.FTZ R31, R33.reuse, R42 ;  /* 0x0000002a211f7221 */ /* 0x040fe20000010000 */
[----:B------:R-:W-:Y:S01]  /*8620*/  FADD.FTZ R42, R24, R5 ;  /* 0x00000005182a7221 */ /* 0x000fe20000010000 */
[----:B------:R-:W-:Y:S02]  /*8630*/  F2FP.BF16.F32.PACK_AB R176, R33, R176 ;  /* 0x000000b021b0723e */ /* 0x000fe400000010ff */
[----:B------:R-:W-:Y:S01]  /*8640*/  FADD.FTZ R44, R178, R31 ;  /* 0x0000001fb22c7221 */ /* 0x000fe20000010000 */
[----:B------:R-:W-:Y:S01]  /*8650*/  FADD.FTZ R5, R179, R42 ;  /* 0x0000002ab3057221 */ /* 0x000fe20000010000 */
[----:B------:R-:W2:Y:S01]  /*8660*/  MUFU.EX2 R40, R40 ;  /* 0x0000002800287308 */ /* 0x000ea20000000800 */
[----:B------:R-:W-:Y:S01]  /*8670*/  F2FP.BF16.F32.PACK_AB R177, R24, R177 ;  /* 0x000000b118b1723e */ /* 0x000fe200000010ff */
[C---:B------:R-:W-:Y:S01]  /*8680*/  FADD.FTZ R31, R25.reuse, R44 ;  /* 0x0000002c191f7221 */ /* 0x040fe20000010000 */
[----:B------:R-:W-:Y:S01]  /*8690*/  FADD.FTZ R42, R26, R5 ;  /* 0x000000051a2a7221 */ /* 0x000fe20000010000 */
[----:B------:R-:W-:-:S02]  /*86a0*/  F2FP.BF16.F32.PACK_AB R178, R25, R178 ;  /* 0x000000b219b2723e */ /* 0x000fc400000010ff */
[----:B------:R-:W-:Y:S01]  /*86b0*/  FADD.FTZ R44, R172, R31 ;  /* 0x0000001fac2c7221 */ /* 0x000fe20000010000 */
[----:B------:R-:W-:Y:S01]  /*86c0*/  FADD.FTZ R5, R173, R42 ;  /* 0x0000002aad057221 */ /* 0x000fe20000010000 */
[----:B------:R-:W3:Y:S01]  /*86d0*/  MUFU.EX2 R65, R65 ;  /* 0x0000004100417308 */ /* 0x000ee20000000800 */
[----:B------:R-:W-:Y:S01]  /*86e0*/  F2FP.BF16.F32.PACK_AB R179, R26, R179 ;  /* 0x000000b31ab3723e */ /* 0x000fe200000010ff */
        /* <DEDUP_REMOVED lines=29> */
[C---:B-1----:R-:W-:Y:S02]  /*88c0*/  F2FP.BF16.F32.PACK_AB R167, R6.reuse, R167 ;  /* 0x000000a706a7723e */ /* 0x042fe400000010ff */
[C---:B------:R-:W-:Y:S01]  /*88d0*/  FADD.FTZ R13, R53.reuse, R20 ;  /* 0x00000014350d7221 */ /* 0x040fe20000010000 */
[----:B------:R-:W-:Y:S01]  /*88e0*/  FADD.FTZ R16, R6, R5 ;  /* 0x0000000506107221 */ /* 0x000fe20000010000 */
        /* <DEDUP_REMOVED lines=11> */
[C---:B--2---:R-:W-:Y:S01]  /*89a0*/  FADD.FTZ R16, R40.reuse, R5 ;  /* 0x0000000528107221 */ /* 0x044fe20000010000 */
[----:B------:R-:W-:Y:S02]  /*89b0*/  F2FP.BF16.F32.PACK_AB R163, R40, R163 ;  /* 0x000000a328a3723e */ /* 0x000fe400000010ff */
[----:B------:R-:W-:Y:S01]  /*89c0*/  FADD.FTZ R6, R8, R13 ;  /* 0x0000000d08067221 */ /* 0x000fe20000010000 */
[----:B------:R-:W-:Y:S01]  /*89d0*/  FADD.FTZ R16, R157, R16 ;  /* 0x000000109d107221 */ /* 0x000fe20000010000 */
[----:B------:R-:W-:Y:S01]  /*89e0*/  F2FP.BF16.F32.PACK_AB R157, R75, R157 ;  /* 0x0000009d4b9d723e */ /* 0x000fe200000010ff */
[----:B------:R-:W-:Y:S02]  /*89f0*/  IMAD.MOV.U32 R8, RZ, RZ, R7 ;  /* 0x000000ffff087224 */ /* 0x000fe400078e0007 */
[----:B------:R-:W-:Y:S01]  /*8a00*/  FADD.FTZ R5, R49, R6 ;  /* 0x0000000631057221 */ /* 0x000fe20000010000 */
[----:B------:R-:W-:-:S03]  /*8a10*/  FADD.FTZ R16, R75, R16 ;  /* 0x000000104b107221 */ /* 0x000fc60000010000 */
[----:B------:R-:W-:Y:S01]  /*8a20*/  FADD.FTZ R6, R10, R5 ;  /* 0x000000050a067221 */ /* 0x000fe20000010000 */
[----:B------:R-:W-:Y:S01]  /*8a30*/  FADD.FTZ R16, R159, R16 ;  /* 0x000000109f107221 */ /* 0x000fe20000010000 */
[----:B------:R-:W-:Y:S02]  /*8a40*/  F2FP.BF16.F32.PACK_AB R159, R79, R159 ;  /* 0x0000009f4f9f723e */ /* 0x000fe400000010ff */
        /* <DEDUP_REMOVED lines=9> */
[----:B---3--:R-:W-:Y:S02]  /*8ae0*/  F2FP.BF16.F32.PACK_AB R155, R65, R155 ;  /* 0x0000009b419b723e */ /* 0x008fe400000010ff */
[----:B------:R-:W-:Y:S01]  /*8af0*/  FADD.FTZ R6, R11, R6 ;  /* 0x000000060b067221 */ /* 0x000fe20000010000 */
[----:B------:R-:W-:Y:S01]  /*8b00*/  FADD.FTZ R5, R65, R16 ;  /* 0x0000001041057221 */ /* 0x000fe20000010000 */
[----:B------:R-:W-:Y:S01]  /*8b10*/  IMAD.MOV.U32 R11, RZ, RZ, R4 ;  /* 0x000000ffff0b7224 */ /* 0x000fe200078e0004 */
[----:B0-----:R-:W-:Y:S06]  /*8b20*/  @P2 BRA `(.L_x_2250) ;  /* 0xffffffdc00ec2947 */ /* 0x001fec000383ffff */
.L_x_2241:
        /* <DEDUP_REMOVED lines=67> */
.L_x_2251:
[----:B------:R-:W-:Y:S01]  /*8f60*/  ULEA UR5, UR36, UR37, 0x3 ;  /* 0x0000002524057291 */ /* 0x000fe2000f8e183f */
[----:B------:R-:W-:-:S05]  /*8f70*/  IMAD.U32 R2, RZ, RZ, UR38 ;  /* 0x00000026ff027e24 */ /* 0x000fca000f8e00ff */
[----:B------:R-:W-:-:S04]  /*8f80*/  SHF.L.U32 R2, R2, 0x1f, RZ ;  /* 0x0000001f02027819 */ /* 0x000fc800000006ff */
[----:B------:R0:W1:Y:S01]  /*8f90*/  SYNCS.PHASECHK.TRANS64.TRYWAIT P2, [UR5+0x34850], R2 ;  /* 0x03485002ff0075a7 */ /* 0x0000620008040145 */
[----:B------:R-:W-:Y:S05]  /*8fa0*/  @!P0 BRA `(.L_x_2252) ;  /* 0x0000000000048947 */ /* 0x000fea0003800000 */
[----:B------:R-:W-:Y:S01]  /*8fb0*/  BPT.TRAP 0x1 ;  /* 0x000000040000795c */ /* 0x000fe20000300000 */
.L_x_2252:
[----:B-1----:R-:W-:Y:S05]  /*8fc0*/  @P2 BRA `(.L_x_2253) ;  /* 0x0000000000082947 */ /* 0x002fea0003800000 */
[----:B------:R-:W1:Y:S02]  /*8fd0*/  SYNCS.PHASECHK.TRANS64.TRYWAIT P0, [UR5+0x34850], R2 ;  /* 0x03485002ff0075a7 */ /* 0x000e640008000145 */
[----:B-1----:R-:W-:Y:S05]  /*8fe0*/  @!P0 BRA `(.L_x_2254) ;  /* 0x000000a800448947 */ /* 0x002fea0003800000 */
.L_x_2253:
[----:B------:R-:W-:Y:S01]  /*8ff0*/  UIADD3 UR37, UR37, 0x400, URZ ;  /* 0x0000040025257890 */ /* 0x000fe2000fffe03f */
[----:B------:R-:W-:Y:S01]  /*9000*/  WARPGROUP.ARRIVE ;  /* 0x00000000000079c5 */ /* 0x000fe20000000000 */
[----:B------:R-:W-:Y:S01]  /*9010*/  UMOV UR7, 0x40000040 ;  /* 0x4000004000077882 */ /* 0x000fe20000000000 */
[----:B-1----:R-:W1:Y:S01]  /*9020*/  SHFL.BFLY PT, R3, R6, 0x2, 0x1f ;  /* 0x0c401f0006037f89 */ /* 0x002e6200000e0000 */
[----:B------:R-:W-:Y:S01]  /*9030*/  USHF.R.U32.HI UR37, URZ, 0x4, UR37 ;  /* 0x000000043f257899 */ /* 0x000fe20008011625 */
[----:B------:R-:W-:Y:S02]  /*9040*/  IMAD.MOV.U32 R102, RZ, RZ, -0x800000 ;  /* 0xff800000ff667424 */ /* 0x000fe400078e00ff */
[----:B0-----:R-:W0:Y:S01]  /*9050*/  SHFL.BFLY PT, R2, R5, 0x2, 0x1f ;  /* 0x0c401f0005027f89 */ /* 0x001e2200000e0000 */
[----:B------:R-:W-:Y:S01]  /*9060*/  ULOP3.LUT UR37, UR37, 0x3fff, URZ, 0xc0, !UPT ;  /* 0x00003fff25257892 */ /* 0x000fe2000f8ec03f */
[----:B------:R-:W-:Y:S02]  /*9070*/  IMAD.MOV.U32 R94, RZ, RZ, -0x800000 ;  /* 0xff800000ff5e7424 */ /* 0x000fe400078e00ff */
[----:B------:R-:W-:Y:S01]  /*9080*/  VIADD R209, R209, 0x1 ;  /* 0x00000001d1d17836 */ /* 0x000fe20000000000 */
[----:B------:R-:W-:-:S04]  /*9090*/  ULOP3.LUT UR4, UR37, 0x4000000, URZ, 0xfc, !UPT ;  /* 0x0400000025047892 */ /* 0x000fc8000f8efc3f */
[----:B------:R-:W-:Y:S02]  /*90a0*/  ULEA UR4, UR36, UR4, 0xb ;  /* 0x0000000424047291 */ /* 0x000fe4000f8e583f */
[----:B------:R-:W-:-:S04]  /*90b0*/  UIADD3 UR36, UR36, 0x1, URZ ;  /* 0x0000000124247890 */ /* 0x000fc8000fffe03f */
[----:B------:R-:W-:Y:S01]  /*90c0*/  UISETP.NE.AND UP0, UPT, UR36, 0x2, UPT ;  /* 0x000000022400788c */ /* 0x000fe2000bf05270 */
[----:B------:R-:W-:Y:S02]  /*90d0*/  UMOV UR6, UR4 ;  /* 0x0000000400067c82 */ /* 0x000fe40008000000 */
[----:B------:R-:W-:Y:S01]  /*90e0*/  HGMMA.64x128x16.F32.BF16 R24, R180, gdesc[UR4].tnspB, R24, gsb0 ;  /* 0x41e00004b4187df0 */ /* 0x000fe20008001818 */
[----:B------:R-:W-:Y:S01]  /*90f0*/  UIADD3 UR6, UR4, 0x80, URZ ;  /* 0x0000008004067890 */ /* 0x000fe2000fffe03f */
[----:B-1----:R-:W-:Y:S01]  /*9100*/  FADD.FTZ R3, R3, R6 ;  /* 0x0000000603037221 */ /* 0x002fe20000010000 */
[----:B------:R-:W-:Y:S01]  /*9110*/  UMOV UR7, 0x40000040 ;  /* 0x4000004000077882 */ /* 0x000fe20000000000 */
[----:B------:R-:W-:Y:S02]  /*9120*/  IMAD.MOV.U32 R6, RZ, RZ, RZ ;  /* 0x000000ffff067224 */ /* 0x000fe400078e00ff */
[----:B0-----:R-:W-:Y:S01]  /*9130*/  FADD.FTZ R8, R2, R5 ;  /* 0x0000000502087221 */ /* 0x001fe20000010000 */
[----:B------:R-:W-:Y:S01]  /*9140*/  IMAD.MOV.U32 R5, RZ, RZ, RZ ;  /* 0x000000ffff057224 */ /* 0x000fe200078e00ff */
[----:B------:R-:W0:Y:S01]  /*9150*/  SHFL.BFLY PT, R2, R3, 0x1, 0x1f ;  /* 0x0c201f0003027f89 */ /* 0x000e2200000e0000 */
[----:B------:R-:W-:-:S03]  /*9160*/  USEL UR36, UR36, URZ, UP0 ;  /* 0x0000003f24247287 */ /* 0x000fc60008000000 */
[----:B------:R-:W1:Y:S01]  /*9170*/  SHFL.BFLY PT, R9, R8, 0x1, 0x1f ;  /* 0x0c201f0008097f89 */ /* 0x000e6200000e0000 */
[----:B0-----:R-:W-:Y:S01]  /*9180*/  FADD.FTZ R11, R3, R2 ;  /* 0x00000002030b7221 */ /* 0x001fe20000010000 */
[----:B------:R-:W-:Y:S02]  /*9190*/  IMAD.U32 R2, RZ, RZ, UR5 ;  /* 0x00000005ff027e24 */ /* 0x000fe4000f8e00ff */
[----:B-1----:R-:W-:Y:S02]  /*91a0*/  FADD.FTZ R12, R8, R9 ;  /* 0x00000009080c7221 */ /* 0x002fe40000010000 */
[----:B------:R-:W-:Y:S01]  /*91b0*/  FSETP.NE.FTZ.AND P0, PT, R11, RZ, PT ;  /* 0x000000ff0b00720b */ /* 0x000fe20003f15000 */
[----:B------:R-:W-:Y:S02]  /*91c0*/  @!P1 VIADD R8, R2, 0x34860 ;  /* 0x0003486002089836 */ /* 0x000fe40000000000 */
[----:B------:R-:W-:-:S03]  /*91d0*/  FSETP.NE.FTZ.AND P2, PT, R12, RZ, PT ;  /* 0x000000ff0c00720b */ /* 0x000fc60003f55000 */
[----:B------:R-:W-:-:S07]  /*91e0*/  @!P1 PRMT R8, RZ, 0x654, R8 ;  /* 0x00000654ff089816 */ /* 0x000fce0000000008 */
        /* <DEDUP_REMOVED lines=113> */
.L_x_2224:
        /* <DEDUP_REMOVED lines=8> */
[----:B------:R-:W2:Y:S01]  /*9980*/  S2R R5, SR_SWINHI ;  /* 0x0000000000057919 */ /* 0x000ea20000002f00 */
[----:B------:R-:W-:Y:S01]  /*9990*/  F2FP.BF16.F32.PACK_AB R36, R73, R72 ;  /* 0x000000484924723e */ /* 0x000fe200000010ff */
[----:B------:R-:W3:Y:S01]  /*99a0*/  LDC.64 R106, c[0x0][0xc00] ;  /* 0x00030000ff6a7b82 */ /* 0x000ee20000000a00 */
[----:B------:R-:W-:Y:S01]  /*99b0*/  ULDC.64 UR4, c[0x0][0xc08] ;  /* 0x0003020000047ab9 */ /* 0x000fe20000000a00 */
[----:B------:R-:W-:Y:S02]  /*99c0*/  MOV R16, R0 ;  /* 0x0000000000107202 */ /* 0x000fe40000000f00 */
[----:B--2---:R-:W-:-:S03]  /*99d0*/  MOV R17, R5 ;  /* 0x0000000500117202 */ /* 0x004fc60000000f00 */
        /* <DEDUP_REMOVED lines=17> */
[----:B------:R-:W-:-:S02]  /*9af0*/  IADD3 R37, P5, R8, 0x40, RZ ;  /* 0x0000004008257810 */ /* 0x000fc40007fbe0ff */
[----:B------:R-:W-:Y:S01]  /*9b00*/  LOP3.LUT R12, R105, 0x380, RZ, 0xc0, !PT ;  /* 0x00000380690c7812 */ /* 0x000fe200078ec0ff */
[----:B------:R-:W-:Y:S01]  /*9b10*/  IMAD.X R7, RZ, RZ, R9, P4 ;  /* 0x000000ffff077224 */ /* 0x000fe200020e0609 */
[----:B------:R-:W-:Y:S02]  /*9b20*/  LOP3.LUT R28, R4, R11, RZ, 0x3c, !PT ;  /* 0x0000000b041c7212 */ /* 0x000fe400078e3cff */
[----:B------:R-:W-:Y:S02]  /*9b30*/  SHF.R.U64 R5, R5, 0x3, RZ ;  /* 0x0000000305057819 */ /* 0x000fe400000012ff */
[----:B------:R-:W-:Y:S02]  /*9b40*/  LOP3.LUT R10, R103, 0x380, RZ, 0xc0, !PT ;  /* 0x00000380670a7812 */ /* 0x000fe400078ec0ff */
[----:B------:R-:W-:Y:S02]  /*9b50*/  LOP3.LUT R32, R6, R95, RZ, 0x3c, !PT ;  /* 0x0000005f06207212 */ /* 0x000fe400078e3cff */
[----:B------:R-:W-:-:S02]  /*9b60*/  LOP3.LUT R4, R35, 0x380, RZ, 0xc0, !PT ;  /* 0x0000038023047812 */ /* 0x000fc400078ec0ff */
[----:B------:R-:W-:Y:S02]  /*9b70*/  LOP3.LUT R6, R39, 0x380, RZ, 0xc0, !PT ;  /* 0x0000038027067812 */ /* 0x000fe400078ec0ff */
[----:B------:R-:W-:Y:S02]  /*9b80*/  LOP3.LUT R22, R37, 0x380, RZ, 0xc0, !PT ;  /* 0x0000038025167812 */ /* 0x000fe400078ec0ff */
[----:B------:R-:W-:Y:S02]  /*9b90*/  SHF.R.U64 R12, R12, 0x3, RZ ;  /* 0x000000030c0c7819 */ /* 0x000fe400000012ff */
[----:B------:R-:W-:Y:S01]  /*9ba0*/  LOP3.LUT R8, R5, R8, RZ, 0x3c, !PT ;  /* 0x0000000805087212 */ /* 0x000fe200078e3cff */
[----:B------:R-:W-:Y:S01]  /*9bb0*/  IMAD.X R5, RZ, RZ, R9, P5 ;  /* 0x000000ffff057224 */ /* 0x000fe200028e0609 */
[----:B------:R-:W-:Y:S02]  /*9bc0*/  SHF.R.U64 R10, R10, 0x3, RZ ;  /* 0x000000030a0a7819 */ /* 0x000fe400000012ff */
[----:B------:R-:W-:-:S02]  /*9bd0*/  SHF.R.U64 R4, R4, 0x3, RZ ;  /* 0x0000000304047819 */ /* 0x000fc400000012ff */
[----:B------:R-:W-:Y:S02]  /*9be0*/  SHF.R.U64 R6, R6, 0x3, RZ ;  /* 0x0000000306067819 */ /* 0x000fe400000012ff */
[----:B------:R-:W-:Y:S02]  /*9bf0*/  SHF.R.U64 R22, R22, 0x3, RZ ;  /* 0x0000000316167819 */ /* 0x000fe400000012ff */
[----:B------:R-:W-:Y:S02]  /*9c00*/  LOP3.LUT R30, R12, R105, RZ, 0x3c, !PT ;  /* 0x000000690c1e7212 */ /* 0x000fe400078e3cff */
[----:B------:R-:W-:Y:S01]  /*9c10*/  LOP3.LUT R14, R10, R103, RZ, 0x3c, !PT ;  /* 0x000000670a0e7212 */ /* 0x000fe200078e3cff */
[----:B------:R-:W2:Y:S01]  /*9c20*/  LDC.64 R104, c[0x0][0xc00] ;  /* 0x00030000ff687b82 */ /* 0x000ea20000000a00 */
[----:B------:R-:W-:Y:S02]  /*9c30*/  MOV R34, R8 ;  /* 0x0000000800227202 */ /* 0x000fe40000000f00 */
[----:B------:R-:W-:-:S02]  /*9c40*/  LOP3.LUT R12, R4, R35, RZ, 0x3c, !PT ;  /* 0x00000023040c7212 */ /* 0x000fc400078e3cff */
[----:B------:R-:W-:Y:S02]  /*9c50*/  F2FP.BF16.F32.PACK_AB R8, R3, R2 ;  /* 0x000000020308723e */ /* 0x000fe400000010ff */
[----:B------:R-:W-:Y:S02]  /*9c60*/  F2FP.BF16.F32.PACK_AB R9, R93, R92 ;  /* 0x0000005c5d09723e */ /* 0x000fe400000010ff */
[----:B------:R-:W-:Y:S02]  /*9c70*/  F2FP.BF16.F32.PACK_AB R10, R21, R20 ;  /* 0x00000014150a723e */ /* 0x000fe400000010ff */
[----:B------:R-:W-:Y:S01]  /*9c80*/  F2FP.BF16.F32.PACK_AB R11, R97, R96 ;  /* 0x00000060610b723e */ /* 0x000fe200000010ff */
[----:B------:R-:W-:Y:S01]  /*9c90*/  BAR.SYNC.DEFER_BLOCKING 0x1, 0x100 ;  /* 0x0044000000007b1d */ /* 0x000fe20000010000 */
[----:B------:R-:W-:Y:S02]  /*9ca0*/  LOP3.LUT R6, R6, R39, RZ, 0x3c, !PT ;  /* 0x0000002706067212 */ /* 0x000fe400078e3cff */
[----:B------:R-:W-:-:S02]  /*9cb0*/  LOP3.LUT R4, R22, R37, RZ, 0x3c, !PT ;  /* 0x0000002516047212 */ /* 0x000fc400078e3cff */
[----:B------:R-:W-:Y:S02]  /*9cc0*/  MOV R39, R6 ;  /* 0x0000000600277202 */ /* 0x000fe40000000f00 */
[----:B------:R-:W-:Y:S02]  /*9cd0*/  MOV R38, R4 ;  /* 0x0000000400267202 */ /* 0x000fe40000000f00 */
[----:B------:R-:W-:Y:S02]  /*9ce0*/  MOV R108, R12 ;  /* 0x0000000c006c7202 */ /* 0x000fe40000000f00 */
[----:B------:R-:W-:Y:S02]  /*9cf0*/  F2FP.BF16.F32.PACK_AB R4, R89, R88 ;  /* 0x000000585904723e */ /* 0x000fe400000010ff */
[----:B------:R-:W-:Y:S02]  /*9d00*/  F2FP.BF16.F32.PACK_AB R5, R99, R98 ;  /* 0x000000626305723e */ /* 0x000fe400000010ff */
[----:B------:R-:W-:-:S02]  /*9d10*/  F2FP.BF16.F32.PACK_AB R6, R91, R90 ;  /* 0x0000005a5b06723e */ /* 0x000fc400000010ff */
[----:B------:R-:W-:Y:S02]  /*9d20*/  F2FP.BF16.F32.PACK_AB R7, R101, R100 ;  /* 0x000000646507723e */ /* 0x000fe400000010ff */
[----:B-1----:R-:W-:Y:S02]  /*9d30*/  MOV R24, R14 ;  /* 0x0000000e00187202 */ /* 0x002fe40000000f00 */
[----:B------:R-:W-:Y:S02]  /*9d40*/  F2FP.BF16.F32.PACK_AB R12, R49, R48 ;  /* 0x00000030310c723e */ /* 0x000fe400000010ff */
[----:B------:R-:W-:Y:S01]  /*9d50*/  F2FP.BF16.F32.PACK_AB R13, R51, R50 ;  /* 0x00000032330d723e */ /* 0x000fe200000010ff */
[----:B------:R1:W-:Y:S01]  /*9d60*/  STSM.16.M88.4 [R34], R8 ;  /* 0x0000000822007844 */ /* 0x0003e20000000200 */
[----:B------:R-:W-:Y:S02]  /*9d70*/  F2FP.BF16.F32.PACK_AB R14, R53, R52 ;  /* 0x00000034350e723e */ /* 0x000fe400000010ff */
[----:B------:R-:W-:Y:S01]  /*9d80*/  F2FP.BF16.F32.PACK_AB R15, R55, R54 ;  /* 0x00000036370f723e */ /* 0x000fe200000010ff */
[----:B------:R4:W-:Y:S01]  /*9d90*/  STSM.16.M88.4 [R108], R4 ;  /* 0x000000046c007844 */ /* 0x0009e20000000200 */
[----:B------:R-:W-:-:S02]  /*9da0*/  MOV R22, R30 ;  /* 0x0000001e00167202 */ /* 0x000fc40000000f00 */
[----:B------:R-:W-:Y:S02]  /*9db0*/  MOV R95, R28 ;  /* 0x0000001c005f7202 */ /* 0x000fe40000000f00 */
[----:B------:R-:W-:Y:S02]  /*9dc0*/  F2FP.BF16.F32.PACK_AB R28, R57, R56 ;  /* 0x00000038391c723e */ /* 0x000fe400000010ff */
[----:B------:R-:W-:Y:S02]  /*9dd0*/  F2FP.BF16.F32.PACK_AB R29, R59, R58 ;  /* 0x0000003a3b1d723e */ /* 0x000fe400000010ff */
[----:B------:R-:W-:Y:S02]  /*9de0*/  F2FP.BF16.F32.PACK_AB R30, R61, R60 ;  /* 0x0000003c3d1e723e */ /* 0x000fe400000010ff */
[----:B------:R-:W-:Y:S02]  /*9df0*/  F2FP.BF16.F32.PACK_AB R31, R63, R62 ;  /* 0x0000003e3f1f723e */ /* 0x000fe400000010ff */
[----:B-1----:R-:W-:-:S02]  /*9e00*/  F2FP.BF16.F32.PACK_AB R8, R41, R40 ;  /* 0x000000282908723e */ /* 0x002fc400000010ff */
[----:B------:R-:W-:Y:S02]  /*9e10*/  F2FP.BF16.F32.PACK_AB R9, R43, R42 ;  /* 0x0000002a2b09723e */ /* 0x000fe400000010ff */
[----:B------:R-:W-:Y:S02]  /*9e20*/  F2FP.BF16.F32.PACK_AB R10, R45, R44 ;  /* 0x0000002c2d0a723e */ /* 0x000fe400000010ff */
[----:B------:R-:W-:Y:S02]  /*9e30*/  F2FP.BF16.F32.PACK_AB R11, R47, R46 ;  /* 0x0000002e2f0b723e */ /* 0x000fe400000010ff */
[----:B------:R-:W-:Y:S02]  /*9e40*/  MOV R103, R32 ;  /* 0x0000002000677202 */ /* 0x000fe40000000f00 */
[----:B------:R-:W-:Y:S01]  /*9e50*/  F2FP.BF16.F32.PACK_AB R32, R65, R64 ;  /* 0x000000404120723e */ /* 0x000fe200000010ff */
[----:B------:R3:W-:Y:S01]  /*9e60*/  STSM.16.M88.4 [R38], R8 ;  /* 0x0000000826007844 */ /* 0x0007e20000000200 */
[----:B------:R-:W-:-:S02]  /*9e70*/  F2FP.BF16.F32.PACK_AB R33, R67, R66 ;  /* 0x000000424321723e */ /* 0x000fc400000010ff */
[----:B------:R-:W-:Y:S01]  /*9e80*/  F2FP.BF16.F32.PACK_AB R34, R69, R68 ;  /* 0x000000444522723e */ /* 0x000fe200000010ff */
[----:B------:R1:W-:Y:S01]  /*9e90*/  STSM.16.M88.4 [R39], R12 ;  /* 0x0000000c27007844 */ /* 0x0003e20000000200 */
[----:B------:R-:W-:Y:S02]  /*9ea0*/  F2FP.BF16.F32.PACK_AB R35, R71, R70 ;  /* 0x000000464723723e */ /* 0x000fe400000010ff */
[----:B------:R-:W-:Y:S01]  /*9eb0*/  F2FP.BF16.F32.PACK_AB R37, R75, R74 ;  /* 0x0000004a4b25723e */ /* 0x000fe200000010ff */
[----:B------:R0:W-:Y:S01]  /*9ec0*/  STSM.16.M88.4 [R95], R28 ;  /* 0x0000001c5f007844 */ /* 0x0001e20000000200 */
[----:B----4-:R-:W-:Y:S02]  /*9ed0*/  F2FP.BF16.F32.PACK_AB R4, R81, R80 ;  /* 0x000000505104723e */ /* 0x010fe400000010ff */
[----:B------:R-:W-:Y:S01]  /*9ee0*/  F2FP.BF16.F32.PACK_AB R5, R83, R82 ;  /* 0x000000525305723e */ /* 0x000fe200000010ff */
[----:B------:R-:W-:Y:S01]  /*9ef0*/  STSM.16.M88.4 [R103], R32 ;  /* 0x0000002067007844 */ /* 0x000fe20000000200 */
[----:B------:R-:W-:-:S02]  /*9f00*/  F2FP.BF16.F32.PACK_AB R6, R85, R84 ;  /* 0x000000545506723e */ /* 0x000fc400000010ff */
[----:B------:R-:W-:Y:S01]  /*9f10*/  F2FP.BF16.F32.PACK_AB R7, R87, R86 ;  /* 0x000000565707723e */ /* 0x000fe200000010ff */
[----:B---3--:R-:W-:Y:S01]  /*9f20*/  IMAD.WIDE R8, R186, 0x4, R106 ;  /* 0x00000004ba087825 */ /* 0x008fe200078e026a */
[----:B------:R-:W-:Y:S02]  /*9f30*/  F2FP.BF16.F32.PACK_AB R38, R77, R76 ;  /* 0x0000004c4d26723e */ /* 0x000fe400000010ff */
[----:B--2---:R-:W-:Y:S02]  /*9f40*/  ISETP.NE.U32.AND P0, PT, R104, RZ, PT ;  /* 0x000000ff6800720c */ /* 0x004fe40003f05070 */
[----:B-1----:R-:W-:Y:S02]  /*9f50*/  F2FP.BF16.F32.PACK_AB R39, R79, R78 ;  /* 0x0000004e4f27723e */ /* 0x002fe400000010ff */
[----:B------:R-:W-:Y:S01]  /*9f60*/  ISETP.NE.AND.EX P0, PT, R105, RZ, PT, P0 ;  /* 0x000000ff6900720c */ /* 0x000fe20003f05300 */
[----:B0-----:R-:W-:Y:S02]  /*9f70*/  IMAD.MOV.U32 R95, RZ, RZ, RZ ;  /* 0x000000ffff5f7224 */ /* 0x001fe400078e00ff */
[----:B------:R0:W-:Y:S04]  /*9f80*/  STSM.16.M88.4 [R24], R36 ;  /* 0x0000002418007844 */ /* 0x0001e80000000200 */
[----:B------:R1:W-:Y:S01]  /*9f90*/  STSM.16.M88.4 [R22], R4 ;  /* 0x0000000416007844 */ /* 0x0003e20000000200 */
[----:B------:R-:W-:Y:S01]  /*9fa0*/  BAR.SYNC.DEFER_BLOCKING 0x1, 0x100 ;  /* 0x0044000000007b1d */ /* 0x000fe20000010000 */
[----:B------:R-:W-:-:S07]  /*9fb0*/  ISETP.NE.U32.AND P1, PT, RZ, UR4, PT ;  /* 0x00000004ff007c0c */ /* 0x000fce000bf25070 */
[----:B0-----:R-:W0:Y:S08]  /*9fc0*/  LDC R24, c[0x0][0xbe8] ;  /* 0x0002fa00ff187b82 */ /* 0x001e300000000800 */
[----:B-1----:R-:W1:Y:S01]  /*9fd0*/  LDC R5, c[0x0][0xad4] ;  /* 0x0002b500ff057b82 */ /* 0x002e620000000800 */
[----:B------:R-:W2:Y:S01]  /*9fe0*/  @P0 LDG.E R95, desc[UR56][R8.64] ;  /* 0x00000038085f0981 */ /* 0x000ea2000c1e1900 */
[----:B------:R-:W-:Y:S01]  /*9ff0*/  ISETP.NE.AND.EX P1, PT, RZ, UR5, PT, P1 ;  /* 0x00000005ff007c0c */ /* 0x000fe2000bf25310 */
[----:B------:R-:W-:-:S12]  /*a000*/  IMAD.MOV.U32 R28, RZ, RZ, 0x9b8 ;  /* 0x000009b8ff1c7424 */ /* 0x000fd800078e00ff */
[----:B------:R-:W-:Y:S01]  /*a010*/  @P1 LEA R12, P2, R186, UR4, 0x2 ;  /* 0x00000004ba0c1c11 */ /* 0x000fe2000f8410ff */
[----:B------:R-:W-:Y:S01]  /*a020*/  ULDC UR4, c[0x0][0xa88] ;  /* 0x0002a20000047ab9 */ /* 0x000fe20000000800 */
[----:B0-----:R-:W-:Y:S01]  /*a030*/  ISETP.NE.AND P4, PT, R24, 0x1, PT ;  /* 0x000000011800780c */ /* 0x001fe20003f85270 */
[----:B------:R-:W-:Y:S01]  /*a040*/  IMAD.U32 R29, RZ, RZ, UR4 ;  /* 0x00000004ff1d7e24 */ /* 0x000fe2000f8e00ff */
[----:B------:R-:W-:Y:S02]  /*a050*/  @P1 LEA.HI.X R13, R186, UR5, R191, 0x2, P2 ;  /* 0x00000005ba0d1c11 */ /* 0x000fe400090f14bf */
[----:B------:R-:W-:-:S03]  /*a060*/  ISETP.NE.AND P2, PT, R190, RZ, PT ;  /* 0x000000ffbe00720c */ /* 0x000fc60003f45270 */
[----:B------:R0:W5:Y:S01]  /*a070*/  @P1 LDG.E R29, desc[UR56][R12.64] ;  /* 0x000000380c1d1981 */ /* 0x000162000c1e1900 */
[----:B-1----:R-:W-:Y:S01]  /*a080*/  SEL R5, R190, R5, P2 ;  /* 0x00000005be057207 */ /* 0x002fe20001000000 */
[----:B------:R-:W-:Y:S01]  /*a090*/  IMAD.IADD R37, R185, 0x1, R18 ;  /* 0x00000001b9257824 */ /* 0x000fe200078e0212 */
[----:B------:R-:W-:Y:S02]  /*a0a0*/  ISETP.NE.U32.AND P2, PT, R104, RZ, PT ;  /* 0x000000ff6800720c */ /* 0x000fe40003f45070 */
[----:B------:R-:W-:Y:S01]  /*a0b0*/  ISETP.GT.AND P3, PT, R5, 0x1, PT ;  /* 0x000000010500780c */ /* 0x000fe20003f64270 */
[----:B------:R-:W1:Y:S01]  /*a0c0*/  @P4 LDC R30, c[0x0][0xbec] ;  /* 0x0002fb00ff1e4b82 */ /* 0x000e620000000800 */
[----:B------:R-:W-:Y:S02]  /*a0d0*/  ISETP.NE.AND.EX P2, PT, R105, RZ, PT, P2 ;  /* 0x000000ff6900720c */ /* 0x000fe40003f45320 */
[----:B------:R-:W-:Y:S02]  /*a0e0*/  SEL R28, R28, 0x978, P3 ;  /* 0x000009781c1c7807 */ /* 0x000fe40001800000 */
[----:B------:R-:W-:-:S02]  /*a0f0*/  SEL R186, R186, RZ, !P2 ;  /* 0x000000ffbaba7207 */ /* 0x000fc40005000000 */
[----:B------:R-:W-:Y:S01]  /*a100*/  SEL R191, R191, RZ, !P2 ;  /* 0x000000ffbfbf7207 */ /* 0x000fe20005000000 */
[----:B------:R-:W3:Y:S01]  /*a110*/  LDC.64 R10, c[0x0][R28+0x220] ;  /* 0x000088001c0a7b82 */ /* 0x000ee20000000a00 */
[----:B------:R-:W-:-:S07]  /*a120*/  SEL R31, R207, RZ, P3 ;  /* 0x000000ffcf1f7207 */ /* 0x000fce0001800000 */
[----:B------:R-:W4:Y:S08]  /*a130*/  LDC.64 R6, c[0x0][R28+0x218] ;  /* 0x000086001c067b82 */ /* 0x000f300000000a00 */
[----:B------:R-:W1:Y:S08]  /*a140*/  @P4 LDC R35, c[0x0][0xbf0] ;  /* 0x0002fc00ff234b82 */ /* 0x000e700000000800 */
[----:B------:R-:W1:Y:S01]  /*a150*/  LDC.64 R4, c[0x0][0xba8] ;  /* 0x0002ea00ff047b82 */ /* 0x000e620000000a00 */
[----:B---3--:R-:W-:-:S04]  /*a160*/  IMAD R11, R11, R186, RZ ;  /* 0x000000ba0b0b7224 */ /* 0x008fc800078e02ff */
[C---:B------:R-:W-:Y:S02]  /*a170*/  IMAD R191, R10.reuse, R191, R11 ;  /* 0x000000bf0abf7224 */ /* 0x040fe400078e020b */
[----:B------:R-:W-:Y:S01]  /*a180*/  IMAD.WIDE.U32 R10, R10, R186, RZ ;  /* 0x000000ba0a0a7225 */ /* 0x000fe200078e00ff */
[----:B0-----:R-:W0:Y:S03]  /*a190*/  LDC.64 R12, c[0x0][R28+0x228] ;  /* 0x00008a001c0c7b82 */ /* 0x001e260000000a00 */
[----:B----4-:R-:W-:-:S04]  /*a1a0*/  IMAD.WIDE.U32 R14, R6, R189, RZ ;  /* 0x000000bd060e7225 */ /* 0x010fc800078e00ff */
[----:B------:R-:W-:Y:S02]  /*a1b0*/  IMAD R33, R7, R189, RZ ;  /* 0x000000bd07217224 */ /* 0x000fe400078e02ff */
[----:B------:R-:W3:Y:S01]  /*a1c0*/  LDC.64 R6, c[0x0][R28+0x210] ;  /* 0x000084001c067b82 */ /* 0x000ee20000000a00 */
[----:B------:R-:W-:Y:S02]  /*a1d0*/  IMAD.IADD R191, R11, 0x1, R191 ;  /* 0x000000010bbf7824 */ /* 0x000fe400078e02bf */
[----:B------:R-:W-:Y:S02]  /*a1e0*/  IMAD.IADD R32, R15, 0x1, R33 ;  /* 0x000000010f207824 */ /* 0x000fe400078e0221 */
[----:B------:R-:W-:-:S03]  /*a1f0*/  IMAD.MOV.U32 R15, RZ, RZ, R37 ;  /* 0x000000ffff0f7224 */ /* 0x000fc600078e0025 */
[----:B-1----:R-:W1:Y:S01]  /*a200*/  @!P3 LDC R4, c[0x0][0xb50] ;  /* 0x0002d400ff04bb82 */ /* 0x002e620000000800 */
[----:B0-----:R-:W-:-:S07]  /*a210*/  IMAD R13, R13, R31, RZ ;  /* 0x0000001f0d0d7224 */ /* 0x001fce00078e02ff */
[----:B------:R-:W0:Y:S01]  /*a220*/  @!P3 LDC R5, c[0x0][0xb54] ;  /* 0x0002d500ff05bb82 */ /* 0x000e220000000800 */
[--C-:B--2---:R-:W-:Y:S01]  /*a230*/  IADD3 R22, P2, P5, R10, R14, R95.reuse ;  /* 0x0000000e0a167210 */ /* 0x104fe20007d5e05f */
[----:B------:R-:W-:Y:S01]  /*a240*/  @P4 IMAD.HI.U32 R14, R37, R30, RZ ;  /* 0x0000001e250e4227 */ /* 0x000fe200078e00ff */
[----:B------:R-:W-:-:S03]  /*a250*/  SHF.R.S32.HI R103, RZ, 0x1f, R95 ;  /* 0x0000001fff677819 */ /* 0x000fc6000001145f */
[----:B------:R-:W-:Y:S01]  /*a260*/  IMAD.WIDE.U32 R10, R12, R31, RZ ;  /* 0x0000001f0c0a7225 */ /* 0x000fe200078e00ff */
[----:B------:R-:W-:Y:S02]  /*a270*/  @P4 SHF.R.U32.HI R15, RZ, R35, R14 ;  /* 0x00000023ff0f4219 */ /* 0x000fe4000001160e */
[----:B------:R-:W-:Y:S01]  /*a280*/  IADD3.X R12, R191, R32, R103, P2, P5 ;  /* 0x00000020bf0c7210 */ /* 0x000fe200017ea467 */
[----:B------:R-:W-:Y:S01]  /*a290*/  IMAD.IADD R14, R11, 0x1, R13 ;  /* 0x000000010b0e7824 */ /* 0x000fe200078e020d */
[----:B------:R-:W-:Y:S01]  /*a2a0*/  IADD3 R10, P2, P5, R15, R22, R10 ;  /* 0x000000160f0a7210 */ /* 0x000fe20007d5e00a */
[--C-:B------:R-:W-:Y:S01]  /*a2b0*/  IMAD.MOV R31, RZ, RZ, -R15.reuse ;  /* 0x000000ffff1f7224 */ /* 0x100fe200078e0a0f */
[----:B------:R-:W-:-:S03]  /*a2c0*/  SHF.R.S32.HI R11, RZ, 0x1f, R15 ;  /* 0x0000001fff0b7819 */ /* 0x000fc6000001140f */
[----:B------:R-:W-:Y:S01]  /*a2d0*/  IMAD R13, R24, R31, R37 ;  /* 0x0000001f180d7224 */ /* 0x000fe200078e0225 */
[----:B------:R-:W-:-:S03]  /*a2e0*/  IADD3.X R11, R11, R12, R14, P2, P5 ;  /* 0x0000000c0b0b7210 */ /* 0x000fc600017ea40e */
[----:B---3--:R-:W-:Y:S01]  /*a2f0*/  IMAD R7, R7, R13, RZ ;  /* 0x0000000d07077224 */ /* 0x008fe200078e02ff */
[----:B------:R-:W-:-:S05]  /*a300*/  SHF.R.S32.HI R15, RZ, 0x1f, R13 ;  /* 0x0000001fff0f7819 */ /* 0x000fca000001140d */
[C---:B------:R-:W-:Y:S02]  /*a310*/  IMAD R15, R6.reuse, R15, R7 ;  /* 0x0000000f060f7224 */ /* 0x040fe400078e0207 */
[----:B------:R-:W-:-:S04]  /*a320*/  IMAD.WIDE.U32 R6, R6, R13, R10 ;  /* 0x0000000d06067225 */ /* 0x000fc800078e000a */
[----:B------:R-:W-:Y:S01]  /*a330*/  IMAD.IADD R7, R7, 0x1, R15 ;  /* 0x0000000107077824 */ /* 0x000fe200078e020f */
[----:B-1----:R-:W-:-:S04]  /*a340*/  LEA R10, P2, R6, R4, 0x2 ;  /* 0x00000004060a7211 */ /* 0x002fc800078410ff */
[----:B0-----:R-:W-:Y:S01]  /*a350*/  LEA.HI.X R11, R6, R5, R7, 0x2, P2 ;  /* 0x00000005060b7211 */ /* 0x001fe200010f1407 */
[----:B------:R-:W-:Y:S08]  /*a360*/  @P1 BRA `(.L_x_2257) ;  /* 0x0000000000101947 */ /* 0x000ff00003800000 */
[----:B------:R-:W-:Y:S05]  /*a370*/  @!P0 BRA `(.L_x_2257) ;  /* 0x00000000000c8947 */ /* 0x000fea0003800000 */
[----:B------:R-:W2:Y:S04]  /*a380*/  LDG.E R4, desc[UR56][R8.64] ;  /* 0x0000003808047981 */ /* 0x000ea8000c1e1900 */
[----:B-----5:R-:W2:Y:S02]  /*a390*/  LDG.E R29, desc[UR56][R8.64+0x4] ;  /* 0x00000438081d7981 */ /* 0x020ea4000c1e1900 */
[----:B--2---:R-:W-:-:S07]  /*a3a0*/  IMAD.IADD R29, R29, 0x1, -R4 ;  /* 0x000000011d1d7824 */ /* 0x004fce00078e0a04 */
.L_x_2257:
[----:B------:R-:W-:Y:S01]  /*a3b0*/  SHFL.IDX PT, R4, R10, RZ, 0x1c1f ;  /* 0x001c1fff0a047589 */ /* 0x000fe200000e0000 */
[----:B------:R-:W-:Y:S01]  /*a3c0*/  IMAD.IADD R13, R227, 0x1, R18 ;  /* 0x00000001e30d7824 */ /* 0x000fe200078e0212 */
        /* <DEDUP_REMOVED lines=11> */
[----:B------:R-:W-:Y:S01]  /*a480*/  IMAD R3, R208, 0x40, R23 ;  /* 0x00000040d0037824 */ /* 0x000fe200078e0217 */
[----:B------:R-:W1:Y:S01]  /*a490*/  @P4 LDC R49, c[0x0][0xbec] ;  /* 0x0002fb00ff314b82 */ /* 0x000e620000000800 */
[----:B------:R-:W-:Y:S02]  /*a4a0*/  ULDC.64 UR4, c[0x0][0xaa0] ;  /* 0x0002a80000047ab9 */ /* 0x000fe40000000a00 */
[----:B------:R-:W-:-:S03]  /*a4b0*/  IMAD.WIDE R16, R3, 0x2, R16 ;  /* 0x0000000203107825 */ /* 0x000fc600078e0210 */
[C---:B------:R-:W-:Y:S02]  /*a4c0*/  IADD3 R9, P6, R16.reuse, 0x1000, RZ ;  /* 0x0000100010097810 */ /* 0x040fe40007fde0ff */
[----:B------:R-:W2:Y:S01]  /*a4d0*/  @P4 LDC R51, c[0x0][0xbf0] ;  /* 0x0002fc00ff334b82 */ /* 0x000ea20000000800 */
[C---:B------:R-:W-:Y:S02]  /*a4e0*/  IADD3 R13, P5, R16.reuse, 0x2000, RZ ;  /* 0x00002000100d7810 */ /* 0x040fe40007fbe0ff */
[----:B------:R-:W-:Y:S02]  /*a4f0*/  LOP3.LUT R8, R9, 0x380, RZ, 0xc0, !PT ;  /* 0x0000038009087812 */ /* 0x000fe400078ec0ff */
[----:B------:R-:W-:Y:S02]  /*a500*/  IADD3 R29, P3, R16, 0x3000, RZ ;  /* 0x00003000101d7810 */ /* 0x000fe40007f7e0ff */
[----:B------:R-:W-:Y:S02]  /*a510*/  SHF.R.U64 R8, R8, 0x3, RZ ;  /* 0x0000000308087819 */ /* 0x000fe400000012ff */
[----:B------:R-:W-:-:S02]  /*a520*/  IADD3 R33, P2, R16, 0x4000, RZ ;  /* 0x0000400010217810 */ /* 0x000fc40007f5e0ff */
[----:B------:R-:W-:Y:S01]  /*a530*/  LOP3.LUT R8, R8, R9, RZ, 0x3c, !PT ;  /* 0x0000000908087212 */ /* 0x000fe200078e3cff */
[--C-:B------:R-:W-:Y:S01]  /*a540*/  IMAD.X R9, RZ, RZ, R17.reuse, P6 ;  /* 0x000000ffff097224 */ /* 0x100fe200030e0611 */
[C---:B------:R-:W-:Y:S02]  /*a550*/  IADD3 R3, P6, R16.reuse, 0x7000, RZ ;  /* 0x0000700010037810 */ /* 0x040fe40007fde0ff */
[C---:B------:R-:W-:Y:S02]  /*a560*/  IADD3 R37, P1, R16.reuse, 0x5000, RZ ;  /* 0x0000500010257810 */ /* 0x040fe40007f3e0ff */
[C---:B------:R-:W-:Y:S01]  /*a570*/  IADD3 R41, P0, R16.reuse, 0x6000, RZ ;  /* 0x0000600010297810 */ /* 0x040fe20007f1e0ff */
[----:B------:R-:W-:Y:S01]  /*a580*/  IMAD.X R45, RZ, RZ, R17, P6 ;  /* 0x000000ffff2d7224 */ /* 0x000fe200030e0611 */
[----:B0-----:R-:W-:Y:S01]  /*a590*/  LOP3.LUT R5, R16, 0x380, RZ, 0xc0, !PT ;  /* 0x0000038010057812 */ /* 0x001fe200078ec0ff */
[----:B------:R-:W5:Y:S01]  /*a5a0*/  LD.E.128 R8, desc[UR56][R8.64] ;  /* 0x0000003808087980 */ /* 0x000f62000c101d00 */
[----:B------:R-:W-:-:S02]  /*a5b0*/  LOP3.LUT R2, R3, 0x380, RZ, 0xc0, !PT ;  /* 0x0000038003027812 */ /* 0x000fc400078ec0ff */
[----:B------:R-:W-:Y:S02]  /*a5c0*/  LOP3.LUT R12, R13, 0x380, RZ, 0xc0, !PT ;  /* 0x000003800d0c7812 */ /* 0x000fe400078ec0ff */
[----:B------:R-:W-:Y:S02]  /*a5d0*/  LOP3.LUT R28, R29, 0x380, RZ, 0xc0, !PT ;  /* 0x000003801d1c7812 */ /* 0x000fe400078ec0ff */
[----:B------:R-:W-:Y:S02]  /*a5e0*/  LOP3.LUT R32, R33, 0x380, RZ, 0xc0, !PT ;  /* 0x0000038021207812 */ /* 0x000fe400078ec0ff */
[----:B------:R-:W-:Y:S02]  /*a5f0*/  LOP3.LUT R36, R37, 0x380, RZ, 0xc0, !PT ;  /* 0x0000038025247812 */ /* 0x000fe400078ec0ff */
[----:B------:R-:W-:Y:S02]  /*a600*/  LOP3.LUT R40, R41, 0x380, RZ, 0xc0, !PT ;  /* 0x0000038029287812 */ /* 0x000fe400078ec0ff */
[----:B------:R-:W-:-:S02]  /*a610*/  SHF.R.U64 R5, R5, 0x3, RZ ;  /* 0x0000000305057819 */ /* 0x000fc400000012ff */
[----:B------:R-:W-:Y:S02]  /*a620*/  SHF.R.U64 R2, R2, 0x3, RZ ;  /* 0x0000000302027819 */ /* 0x000fe400000012ff */
[----:B------:R-:W-:Y:S02]  /*a630*/  SHF.R.U64 R12, R12, 0x3, RZ ;  /* 0x000000030c0c7819 */ /* 0x000fe400000012ff */
[----:B------:R-:W-:Y:S02]  /*a640*/  SHF.R.U64 R28, R28, 0x3, RZ ;  /* 0x000000031c1c7819 */ /* 0x000fe400000012ff */
[----:B------:R-:W-:Y:S02]  /*a650*/  SHF.R.U64 R32, R32, 0x3, RZ ;  /* 0x0000000320207819 */ /* 0x000fe400000012ff */
[----:B------:R-:W-:Y:S02]  /*a660*/  SHF.R.U64 R36, R36, 0x3, RZ ;  /* 0x0000000324247819 */ /* 0x000fe400000012ff */
[----:B------:R-:W-:-:S02]  /*a670*/  SHF.R.U64 R40, R40, 0x3, RZ ;  /* 0x0000000328287819 */ /* 0x000fc400000012ff */
[----:B------:R-:W-:Y:S02]  /*a680*/  LOP3.LUT R16, R5, R16, RZ, 0x3c, !PT ;  /* 0x0000001005107212 */ /* 0x000fe400078e3cff */
[----:B------:R-:W-:Y:S01]  /*a690*/  LOP3.LUT R44, R2, R3, RZ, 0x3c, !PT ;  /* 0x00000003022c7212 */ /* 0x000fe200078e3cff */
[----:B------:R-:W-:Y:S01]  /*a6a0*/  IMAD R2, R103, UR4, RZ ;  /* 0x0000000467027c24 */ /* 0x000fe2000f8e02ff */
        /* <DEDUP_REMOVED lines=10> */
[----:B------:R0:W5:Y:S01]  /*a750*/  LD.E.128 R4, desc[UR56][R16.64] ;  /* 0x0000003810047980 */ /* 0x000162000c101d00 */
[----:B------:R-:W-:-:S03]  /*a760*/  SHF.R.S32.HI R21, RZ, 0x1f, R186 ;  /* 0x0000001fff157819 */ /* 0x000fc600000114ba */
[----:B------:R-:W5:Y:S04]  /*a770*/  LD.E.128 R12, desc[UR56][R12.64] ;  /* 0x000000380c0c7980 */ /* 0x000f68000c101d00 */
[----:B------:R-:W5:Y:S01]  /*a780*/  LD.E.128 R28, desc[UR56][R28.64] ;  /* 0x000000381c1c7980 */ /* 0x000f62000c101d00 */
[C---:B0-----:R-:W-:Y:S02]  /*a790*/  IMAD R17, R95.reuse, UR5, R2 ;  /* 0x000000055f117c24 */ /* 0x041fe4000f8e0202 */
[----:B------:R-:W-:Y:S01]  /*a7a0*/  IMAD.WIDE.U32 R2, R95, UR4, RZ ;  /* 0x000000045f027c25 */ /* 0x000fe2000f8e00ff */
[----:B------:R-:W-:Y:S01]  /*a7b0*/  ULDC.64 UR4, c[0x0][0xae8] ;  /* 0x0002ba0000047ab9 */ /* 0x000fe20000000a00 */
[----:B------:R-:W5:Y:S02]  /*a7c0*/  LD.E.128 R32, desc[UR56][R32.64] ;  /* 0x0000003820207980 */ /* 0x000f64000c101d00 */
[----:B------:R-:W-:-:S02]  /*a7d0*/  IMAD.IADD R3, R3, 0x1, R17 ;  /* 0x0000000103037824 */ /* 0x000fc400078e0211 */
[----:B------:R-:W-:Y:S01]  /*a7e0*/  IMAD R17, R188, 0x20, R208 ;  /* 0x00000020bc117824 */ /* 0x000fe200078e02d0 */
[----:B------:R-:W5:Y:S01]  /*a7f0*/  LD.E.128 R36, desc[UR56][R36.64] ;  /* 0x0000003824247980 */ /* 0x000f62000c101d00 */
[----:B------:R-:W-:-:S03]  /*a800*/  IMAD.WIDE.U32 R2, R189, UR4, R2 ;  /* 0x00000004bd027c25 */ /* 0x000fc6000f8e0002 */
[----:B------:R-:W5:Y:S01]  /*a810*/  LD.E.128 R40, desc[UR56][R40.64] ;  /* 0x0000003828287980 */ /* 0x000f62000c101d00 */
[----:B------:R-:W-:Y:S02]  /*a820*/  IMAD.IADD R20, R18, 0x1, R17 ;  /* 0x0000000112147824 */ /* 0x000fe400078e0211 */
[----:B------:R-:W-:Y:S01]  /*a830*/  IMAD R3, R189, UR5, R3 ;  /* 0x00000005bd037c24 */ /* 0x000fe2000f8e0203 */
[----:B------:R-:W-:Y:S01]  /*a840*/  ULDC.64 UR4, c[0x0][0xaf0] ;  /* 0x0002bc0000047ab9 */ /* 0x000fe20000000a00 */
[----:B-1----:R-:W-:Y:S01]  /*a850*/  @P4 IMAD.HI.U32 R16, R20, R49, RZ ;  /* 0x0000003114104227 */ /* 0x002fe200078e00ff */
[----:B------:R-:W5:Y:S03]  /*a860*/  LD.E.128 R44, desc[UR56][R44.64] ;  /* 0x000000382c2c7980 */ /* 0x000f66000c101d00 */
[----:B------:R-:W-:Y:S01]  /*a870*/  IMAD.MOV.U32 R17, RZ, RZ, R20 ;  /* 0x000000ffff117224 */ /* 0x000fe200078e0014 */
[----:B--2---:R-:W-:Y:S01]  /*a880*/  @P4 SHF.R.U32.HI R17, RZ, R51, R16 ;  /* 0x00000033ff114219 */ /* 0x004fe20000011610 */
[----:B------:R-:W-:Y:S01]  /*a890*/  IMAD R21, R21, UR4, RZ ;  /* 0x0000000415157c24 */ /* 0x000fe2000f8e02ff */
[----:B------:R-:W-:Y:S01]  /*a8a0*/  @!PT LDS RZ, [RZ] ;  /* 0x00000000fffff984 */ /* 0x000fe20000000800 */
[----:B------:R-:W-:Y:S01]  /*a8b0*/  @!PT LDS RZ, [RZ] ;  /* 0x00000000fffff984 */ /* 0x000fe20000000800 */
[----:B------:R-:W-:Y:S01]  /*a8c0*/  @!PT LDS RZ, [RZ] ;  /* 0x00000000fffff984 */ /* 0x000fe20000000800 */
[----:B------:R-:W-:Y:S01]  /*a8d0*/  @!PT LDS RZ, [RZ] ;  /* 0x00000000fffff984 */ /* 0x000fe20000000800 */
[----:B------:R0:W-:Y:S06]  /*a8e0*/  MEMBAR.ALL.CTA ;  /* 0x0000000000007992 */ /* 0x0001ec0000008000 */
[----:B0-----:R-:W0:Y:S01]  /*a8f0*/  FENCE.VIEW.ASYNC.S ;  /* 0x00000000000073c6 */ /* 0x001e220000000000 */
[----:B------:R-:W-:Y:S01]  /*a900*/  IMAD.WIDE.U32 R2, R186, UR4, R2 ;  /* 0x00000004ba027c25 */ /* 0x000fe2000f8e0002 */
[----:B------:R-:W-:-:S03]  /*a910*/  SHF.R.S32.HI R16, RZ, 0x1f, R17 ;  /* 0x0000001fff107819 */ /* 0x000fc60000011411 */
[----:B------:R-:W-:Y:S01]  /*a920*/  IMAD R21, R186, UR5, R21 ;  /* 0x00000005ba157c24 */ /* 0x000fe2000f8e0215 */
[----:B------:R-:W-:Y:S01]  /*a930*/  ULDC.64 UR4, c[0x0][0xae0] ;  /* 0x0002b80000047ab9 */ /* 0x000fe20000000a00 */
        /* <DEDUP_REMOVED lines=10> */
[----:B------:R-:W-:Y:S02]  /*a9e0*/  IMAD.IADD R51, R208, 0x1, R18 ;  /* 0x00000001d0337824 */ /* 0x000fe400078e0212 */
[----:B------:R-:W-:-:S02]  /*a9f0*/  IMAD R49, R21, UR5, R16 ;  /* 0x0000000515317c24 */ /* 0x000fc4000f8e0210 */
[----:B------:R-:W-:Y:S01]  /*aa00*/  IMAD.WIDE.U32 R2, R21, UR4, R2 ;  /* 0x0000000415027c25 */ /* 0x000fe2000f8e0002 */
[----:B------:R-:W-:Y:S01]  /*aa10*/  ISETP.GE.AND P2, PT, R51, R22, PT ;  /* 0x000000163300720c */ /* 0x000fe20003f46270 */
[----:B------:R-:W-:Y:S02]  /*aa20*/  ULDC.64 UR4, c[0x0][0xa80] ;  /* 0x0002a00000047ab9 */ /* 0x000fe40000000a00 */
[----:B------:R-:W-:Y:S01]  /*aa30*/  VIADD R0, R0, 0x34820 ;  /* 0x0003482000007836 */ /* 0x000fe20000000000 */
[C---:B------:R-:W-:Y:S01]  /*aa40*/  LEA R18, P3, R2.reuse, UR4, 0x1 ;  /* 0x0000000402127c11 */ /* 0x040fe2000f8608ff */
[----:B------:R-:W-:Y:S02]  /*aa50*/  IMAD.IADD R3, R3, 0x1, R49 ;  /* 0x0000000103037824 */ /* 0x000fe400078e0231 */
[----:B------:R-:W-:Y:S01]  /*aa60*/  VIADD R17, R51, 0x20 ;  /* 0x0000002033117836 */ /* 0x000fe20000000000 */
[----:B------:R-:W-:Y:S02]  /*aa70*/  PRMT R0, RZ, 0x654, R0 ;  /* 0x00000654ff007816 */ /* 0x000fe40000000000 */
[----:B------:R-:W-:-:S02]  /*aa80*/  LEA.HI.X R20, R2, UR5, R3, 0x1, P3 ;  /* 0x0000000502147c11 */ /* 0x000fc400098f0c03 */
[-C--:B------:R-:W-:Y:S01]  /*aa90*/  ISETP.GE.AND P0, PT, R17, R22.reuse, PT ;  /* 0x000000161100720c */ /* 0x080fe20003f06270 */
[----:B------:R-:W-:Y:S01]  /*aaa0*/  VIADD R17, R51, 0x40 ;  /* 0x0000004033117836 */ /* 0x000fe20000000000 */
[----:B0-----:R0:W-:Y:S01]  /*aab0*/  SYNCS.ARRIVE.TRANS64.RED.A1T0 RZ, [R0+URZ], RZ ;  /* 0x000000ff00ff79a7 */ /* 0x0011e2000810043f */
[----:B------:R1:W2:Y:S01]  /*aac0*/  SHFL.IDX PT, R16, R18, RZ, 0x181f ;  /* 0x00181fff12107589 */ /* 0x0002a200000e0000 */
[----:B------:R-:W-:Y:S02]  /*aad0*/  BSSY B1, `(.L_x_2259) ;  /* 0x000000d000017945 */ /* 0x000fe40003800000 */
[----:B------:R-:W-:Y:S01]  /*aae0*/  ISETP.GE.AND P1, PT, R17, R22, PT ;  /* 0x000000161100720c */ /* 0x000fe20003f26270 */
[----:B0-----:R1:W0:Y:S01]  /*aaf0*/  SHFL.IDX PT, R0, R20, RZ, 0x181f ;  /* 0x00181fff14007589 */ /* 0x00122200000e0000 */
[----:B------:R-:W-:Y:S11]  /*ab00*/  @P2 BRA `(.L_x_2260) ;  /* 0x0000000000242947 */ /* 0x000ff60003800000 */
[----:B------:R-:W-:Y:S02]  /*ab10*/  ULDC UR4, c[0x0][0xac8] ;  /* 0x0002b20000047ab9 */ /* 0x000fe40000000800 */
[----:B------:R-:W-:Y:S02]  /*ab20*/  ISETP.GE.AND P2, PT, R23, UR4, PT ;  /* 0x0000000417007c0c */ /* 0x000fe4000bf46270 */
[----:B------:R-:W-:-:S11]  /*ab30*/  ISETP.GE.AND P3, PT, R187, UR4, PT ;  /* 0x00000004bb007c0c */ /* 0x000fd6000bf66270 */
[-C--:B--2---:R-:W-:Y:S02]  /*ab40*/  @!P2 LEA R2, P4, R23, R16.reuse, 0x1 ;  /* 0x000000101702a211 */ /* 0x084fe400078808ff */
[----:B------:R-:W-:Y:S02]  /*ab50*/  @!P3 LEA R16, P5, R187, R16, 0x1 ;  /* 0x00000010bb10b211 */ /* 0x000fe400078a08ff */
[-C--:B0-----:R-:W-:Y:S02]  /*ab60*/  @!P2 LEA.HI.X R3, R23, R0.reuse, R230, 0x1, P4 ;  /* 0x000000001703a211 */ /* 0x081fe400020f0ce6 */
[----:B------:R-:W-:-:S03]  /*ab70*/  @!P3 LEA.HI.X R17, R187, R0, R229, 0x1, P5 ;  /* 0x00000000bb11b211 */ /* 0x000fc600028f0ce5 */
[----:B-----5:R3:W-:Y:S04]  /*ab80*/  @!P2 ST.E.128 desc[UR56][R2.64], R4 ;  /* 0x000000040200a985 */ /* 0x0207e8000c101d38 */
[----:B------:R3:W-:Y:S02]  /*ab90*/  @!P3 ST.E.128 desc[UR56][R16.64], R32 ;  /* 0x000000201000b985 */ /* 0x0007e4000c101d38 */
.L_x_2260:
[----:B------:R-:W-:Y:S05]  /*aba0*/  BSYNC B1 ;  /* 0x0000000000017941 */ /* 0x000fea0003800000 */
.L_x_2259:
[----:B0-----:R0:W4:Y:S01]  /*abb0*/  SHFL.IDX PT, R0, R20, 0x1, 0x181f ;  /* 0x00381f0014007f89 */ /* 0x00112200000e0000 */
        /* <DEDUP_REMOVED lines=12> */
.L_x_2262:
[----:B------:R-:W-:Y:S05]  /*ac80*/  BSYNC B1 ;  /* 0x0000000000017941 */ /* 0x000fea0003800000 */
.L_x_2261:
        /* <DEDUP_REMOVED lines=13> */
.L_x_2264:
[----:B------:R-:W-:Y:S05]  /*ad60*/  BSYNC B1 ;  /* 0x0000000000017941 */ /* 0x000fea0003800000 */
.L_x_2263:
[----:B0-----:R-:W-:Y:S01]  /*ad70*/  VIADD R3, R51, 0x60 ;  /* 0x0000006033037836 */ /* 0x001fe20000000000 */
[----:B-1--4-:R-:W0:Y:S04]  /*ad80*/  SHFL.IDX PT, R20, R20, 0x3, 0x181f ;  /* 0x00781f0014147f89 */ /* 0x012e2800000e0000 */
[----:B------:R-:W-:Y:S01]  /*ad90*/  ISETP.GE.AND P0, PT, R3, R22, PT ;  /* 0x000000160300720c */ /* 0x000fe20003f06270 */
[----:B------:R-:W1:-:S12]  /*ada0*/  SHFL.IDX PT, R18, R18, 0x3, 0x181f ;  /* 0x00781f0012127f89 */ /* 0x000e5800000e0000 */
[----:B------:R-:W-:Y:S05]  /*adb0*/  @P0 BRA `(.L_x_2265) ;  /* 0x0000001400dc0947 */ /* 0x000fea0003800000 */
[----:B------:R-:W-:Y:S02]  /*adc0*/  ULDC UR4, c[0x0][0xac8] ;  /* 0x0002b20000047ab9 */ /* 0x000fe40000000800 */
[----:B------:R-:W-:-:S13]  /*add0*/  ISETP.GE.AND P1, PT, R23, UR4, PT ;  /* 0x0000000417007c0c */ /* 0x000fda000bf26270 */
[----:B-1----:R-:W-:-:S04]  /*ade0*/  @!P1 LEA R2, P0, R23, R18, 0x1 ;  /* 0x0000001217029211 */ /* 0x002fc800078008ff */
        /* <DEDUP_REMOVED lines=8> */
.L_x_2258:
[----:B------:R-:W1:Y:S01]  /*ae70*/  @P4 LDC R8, c[0x0][0xbec] ;  /* 0x0002fb00ff084b82 */ /* 0x000e620000000800 */
[----:B------:R-:W-:Y:S01]  /*ae80*/  ULDC.64 UR4, c[0x0][0xb08] ;  /* 0x0002c20000047ab9 */ /* 0x000fe20000000a00 */
[----:B0-----:R-:W-:Y:S01]  /*ae90*/  SHF.R.S32.HI R7, RZ, 0x1f, R186 ;  /* 0x0000001fff077819 */ /* 0x001fe200000114ba */
[----:B------:R-:W-:Y:S01]  /*aea0*/  IMAD R6, R103, UR4, RZ ;  /* 0x0000000467067c24 */ /* 0x000fe2000f8e02ff */
[----:B------:R-:W-:Y:S01]  /*aeb0*/  ULDC.64 UR6, c[0x0][0xb30] ;  /* 0x0002cc0000067ab9 */ /* 0x000fe20000000a00 */
[----:B------:R-:W-:Y:S01]  /*aec0*/  IMAD.WIDE.U32 R4, R95, UR4, RZ ;  /* 0x000000045f047c25 */ /* 0x000fe2000f8e00ff */
[----:B------:R-:W-:Y:S01]  /*aed0*/  ISETP.GE.AND P0, PT, R13, R22, PT ;  /* 0x000000160d00720c */ /* 0x000fe20003f06270 */
[----:B------:R-:W-:Y:S01]  /*aee0*/  BSSY B1, `(.L_x_2266) ;  /* 0x0000068000017945 */ /* 0x000fe20003800000 */
[----:B------:R-:W0:Y:S01]  /*aef0*/  @P4 LDC R11, c[0x0][0xbf0] ;  /* 0x0002fc00ff0b4b82 */ /* 0x000e220000000800 */
[----:B------:R-:W-:Y:S01]  /*af00*/  IMAD R95, R95, UR5, R6 ;  /* 0x000000055f5f7c24 */ /* 0x000fe2000f8e0206 */
[----:B------:R-:W-:-:S03]  /*af10*/  ULDC.64 UR4, c[0x0][0xb38] ;  /* 0x0002ce0000047ab9 */ /* 0x000fc60000000a00 */
[----:B------:R-:W-:Y:S02]  /*af20*/  IMAD.IADD R5, R5, 0x1, R95 ;  /* 0x0000000105057824 */ /* 0x000fe400078e025f */
[----:B------:R-:W-:-:S04]  /*af30*/  IMAD.WIDE.U32 R4, R189, UR4, R4 ;  /* 0x00000004bd047c25 */ /* 0x000fc8000f8e0004 */
[----:B------:R-:W-:Y:S01]  /*af40*/  IMAD R5, R189, UR5, R5 ;  /* 0x00000005bd057c24 */ /* 0x000fe2000f8e0205 */
[----:B------:R-:W-:Y:S02]  /*af50*/  ULDC.64 UR4, c[0x0][0xb40] ;  /* 0x0002d00000047ab9 */ /* 0x000fe40000000a00 */
[----:B------:R-:W-:Y:S02]  /*af60*/  IMAD R7, R7, UR4, RZ ;  /* 0x0000000407077c24 */ /* 0x000fe4000f8e02ff */
[----:B-1----:R-:W-:-:S04]  /*af70*/  @P4 IMAD.HI.U32 R8, R37, R8, RZ ;  /* 0x0000000825084227 */ /* 0x002fc800078e00ff */
[C---:B------:R-:W-:Y:S02]  /*af80*/  IMAD R9, R186.reuse, UR5, R7 ;  /* 0x00000005ba097c24 */ /* 0x040fe4000f8e0207 */
[----:B------:R-:W-:Y:S01]  /*af90*/  IMAD.WIDE.U32 R4, R186, UR4, R4 ;  /* 0x00000004ba047c25 */ /* 0x000fe2000f8e0004 */
[----:B------:R-:W-:-:S03]  /*afa0*/  ULDC.64 UR4, c[0x0][0xb48] ;  /* 0x0002d20000047ab9 */ /* 0x000fc60000000a00 */
[----:B------:R-:W-:Y:S01]  /*afb0*/  IMAD.MOV.U32 R7, RZ, RZ, R37 ;  /* 0x000000ffff077224 */ /* 0x000fe200078e0025 */
[----:B0-----:R-:W-:Y:S01]  /*afc0*/  @P4 SHF.R.U32.HI R7, RZ, R11, R8 ;  /* 0x0000000bff074219 */ /* 0x001fe20000011608 */
[----:B------:R-:W-:-:S03]  /*afd0*/  IMAD.IADD R5, R5, 0x1, R9 ;  /* 0x0000000105057824 */ /* 0x000fc600078e0209 */
        /* <DEDUP_REMOVED lines=88> */
.L_x_2267:
[----:B------:R-:W-:Y:S05]  /*b560*/  BSYNC B1 ;  /* 0x0000000000017941 */ /* 0x000fea0003800000 */
.L_x_2266:
[----:B------:R-:W-:Y:S01]  /*b570*/  ISETP.GE.AND P0, PT, R29, R22, PT ;  /* 0x000000161d00720c */ /* 0x000fe20003f06270 */
[----:B----4-:R3:W4:Y:S04]  /*b580*/  SHFL.IDX PT, R5, R16, 0x1, 0x1c1f ;  /* 0x003c1f0010057f89 */ /* 0x01072800000e0000 */
[----:B------:R3:W0:Y:S08]  /*b590*/  SHFL.IDX PT, R4, R0, 0x1, 0x1c1f ;  /* 0x003c1f0000047f89 */ /* 0x00063000000e0000 */
[----:B---3--:R-:W-:Y:S05]  /*b5a0*/  @P0 BRA `(.L_x_2265) ;  /* 0x0000000c00e00947 */ /* 0x008fea0003800000 */
        /* <DEDUP_REMOVED lines=62> */
[----:B---3--:R-:W-:-:S04]  /*b990*/  LEA R2, P0, R192, R4, 0x2 ;  /* 0x00000004c0027211 */ /* 0x008fc800078010ff */
[----:B------:R-:W-:-:S05]  /*b9a0*/  LEA.HI.X R3, R192, R5, R211, 0x2, P0 ;  /* 0x00000005c0037211 */ /* 0x000fca00000f14d3 */
[----:B------:R0:W-:Y:S01]  /*b9b0*/  ST.E.64 desc[UR56][R2.64], R86 ;  /* 0x0000005602007985 */ /* 0x0001e2000c101b38 */
[----:B------:R-:W-:Y:S05]  /*b9c0*/  BRA `(.L_x_2265) ;  /* 0x0000000800d87947 */ /* 0x000fea0003800000 */
.L_x_2256:
[----:B------:R-:W2:Y:S01]  /*b9d0*/  LDC.64 R4, c[0x0][0xc00] ;  /* 0x00030000ff047b82 */ /* 0x000ea20000000a00 */
[----:B------:R-:W-:Y:S01]  /*b9e0*/  ULDC.64 UR4, c[0x0][0xc08] ;  /* 0x0003020000047ab9 */ /* 0x000fe20000000a00 */
[----:B------:R-:W-:Y:S01]  /*b9f0*/  IMAD.MOV.U32 R13, RZ, RZ, RZ ;  /* 0x000000ffff0d7224 */ /* 0x000fe200078e00ff */
[----:B------:R-:W-:-:S04]  /*ba00*/  ISETP.NE.U32.AND P1, PT, RZ, UR4, PT ;  /* 0x00000004ff007c0c */ /* 0x000fc8000bf25070 */
[----:B------:R-:W-:Y:S01]  /*ba10*/  ISETP.NE.AND.EX P1, PT, RZ, UR5, PT, P1 ;  /* 0x00000005ff007c0c */ /* 0x000fe2000bf25310 */
[----:B------:R-:W3:Y:S01]  /*ba20*/  LDC.64 R2, c[0x0][0xc00] ;  /* 0x00030000ff027b82 */ /* 0x000ee20000000a00 */
[----:B--2---:R-:W-:-:S04]  /*ba30*/  ISETP.NE.U32.AND P0, PT, R4, RZ, PT ;  /* 0x000000ff0400720c */ /* 0x004fc80003f05070 */
[----:B------:R-:W-:-:S07]  /*ba40*/  ISETP.NE.AND.EX P0, PT, R5, RZ, PT, P0 ;  /* 0x000000ff0500720c */ /* 0x000fce0003f05300 */
[C---:B------:R-:W-:Y:S01]  /*ba50*/  @P1 LEA R4, P2, R186.reuse, UR4, 0x2 ;  /* 0x00000004ba041c11 */ /* 0x040fe2000f8410ff */
[----:B------:R-:W-:Y:S01]  /*ba60*/  ULDC UR4, c[0x0][0xa88] ;  /* 0x0002a20000047ab9 */ /* 0x000fe20000000800 */
[C---:B---3--:R-:W-:Y:S02]  /*ba70*/  IMAD.WIDE R2, R186.reuse, 0x4, R2 ;  /* 0x00000004ba027825 */ /* 0x048fe400078e0202 */
[----:B------:R-:W-:Y:S02]  /*ba80*/  @P1 LEA.HI.X R5, R186, UR5, R191, 0x2, P2 ;  /* 0x00000005ba051c11 */ /* 0x000fe400090f14bf */
[----:B0-----:R-:W-:Y:S01]  /*ba90*/  IMAD.U32 R0, RZ, RZ, UR4 ;  /* 0x00000004ff007e24 */ /* 0x001fe2000f8e00ff */
[----:B------:R0:W5:Y:S05]  /*baa0*/  @P0 LDG.E R13, desc[UR56][R2.64] ;  /* 0x00000038020d0981 */ /* 0x00016a000c1e1900 */
        /* <DEDUP_REMOVED lines=10> */
.L_x_2268:
[----:B------:R-:W-:Y:S01]  /*bb50*/  BSSY B1, `(.L_x_2269) ;  /* 0x0000036000017945 */ /* 0x000fe20003800000 */
[----:B------:R-:W-:Y:S02]  /*bb60*/  SEL R21, R186, RZ, !P0 ;  /* 0x000000ffba157207 */ /* 0x000fe40004000000 */
[----:B------:R-:W-:Y:S02]  /*bb70*/  SEL R191, R191, RZ, !P0 ;  /* 0x000000ffbfbf7207 */ /* 0x000fe40004000000 */
[----:B-----5:R-:W-:Y:S01]  /*bb80*/  SHF.R.S32.HI R16, RZ, 0x1f, R13 ;  /* 0x0000001fff107819 */ /* 0x020fe2000001140d */
[----:B------:R-:W-:Y:S06]  /*bb90*/  @P3 BRA `(.L_x_2270) ;  /* 0x0000000000c43947 */ /* 0x000fec0003800000 */
[----:B------:R-:W0:Y:S01]  /*bba0*/  S2R R3, SR_TID.X ;  /* 0x0000000000037919 */ /* 0x000e220000002100 */
[----:B------:R-:W2:Y:S02]  /*bbb0*/  LDC R33, c[0x0][0xbe8] ;  /* 0x0002fa00ff217b82 */ /* 0x000ea40000000800 */
[----:B--2---:R-:W-:Y:S01]  /*bbc0*/  IMAD R2, R0, R33, RZ ;  /* 0x0000002100027224 */ /* 0x004fe200078e02ff */
[----:B0-----:R-:W-:-:S04]  /*bbd0*/  IADD3 R29, R18, -0x80, R3 ;  /* 0xffffff80121d7810 */ /* 0x001fc80007ffe003 */
[----:B------:R-:W-:-:S13]  /*bbe0*/  ISETP.GE.AND P0, PT, R29, R2, PT ;  /* 0x000000021d00720c */ /* 0x000fda0003f06270 */
[----:B------:R-:W-:Y:S05]  /*bbf0*/  @P0 BRA `(.L_x_2270) ;  /* 0x0000000000ac0947 */ /* 0x000fea0003800000 */
[----:B------:R-:W-:Y:S01]  /*bc00*/  ISETP.NE.AND P1, PT, R33, 0x1, PT ;  /* 0x000000012100780c */ /* 0x000fe20003f25270 */
[----:B------:R-:W-:Y:S01]  /*bc10*/  IMAD.MOV.U32 R14, RZ, RZ, 0x9b8 ;  /* 0x000009b8ff0e7424 */ /* 0x000fe200078e00ff */
[----:B------:R-:W-:Y:S01]  /*bc20*/  ISETP.GT.AND P0, PT, R190, 0x1, PT ;  /* 0x00000001be00780c */ /* 0x000fe20003f04270 */
[----:B------:R-:W0:Y:S01]  /*bc30*/  LDC.64 R30, c[0x0][0xba8] ;  /* 0x0002ea00ff1e7b82 */ /* 0x000e220000000a00 */
[----:B------:R-:W-:Y:S02]  /*bc40*/  IMAD.MOV.U32 R15, RZ, RZ, R29 ;  /* 0x000000ffff0f7224 */ /* 0x000fe400078e001d */
[----:B------:R-:W-:Y:S02]  /*bc50*/  SEL R14, R14, 0x978, P0 ;  /* 0x000009780e0e7807 */ /* 0x000fe40000000000 */
[----:B------:R-:W-:-:S03]  /*bc60*/  SEL R207, R207, RZ, P0 ;  /* 0x000000ffcfcf7207 */ /* 0x000fc60000000000 */
[----:B------:R-:W2:Y:S08]  /*bc70*/  LDC.64 R4, c[0x0][R14+0x220] ;  /* 0x000088000e047b82 */ /* 0x000eb00000000a00 */
[----:B------:R-:W3:Y:S08]  /*bc80*/  @P1 LDC R12, c[0x0][0xbec] ;  /* 0x0002fb00ff0c1b82 */ /* 0x000ef00000000800 */
[----:B------:R-:W4:Y:S08]  /*bc90*/  LDC.64 R2, c[0x0][R14+0x218] ;  /* 0x000086000e027b82 */ /* 0x000f300000000a00 */
[----:B------:R-:W5:Y:S01]  /*bca0*/  @P1 LDC R35, c[0x0][0xbf0] ;  /* 0x0002fc00ff231b82 */ /* 0x000f620000000800 */
[----:B--2---:R-:W-:-:S02]  /*bcb0*/  IMAD R5, R5, R21, RZ ;  /* 0x0000001505057224 */ /* 0x004fc400078e02ff */
[----:B------:R-:W-:-:S04]  /*bcc0*/  IMAD.WIDE.U32 R10, R4, R21, RZ ;  /* 0x00000015040a7225 */ /* 0x000fc800078e00ff */
[----:B------:R-:W-:Y:S01]  /*bcd0*/  IMAD R5, R4, R191, R5 ;  /* 0x000000bf04057224 */ /* 0x000fe200078e0205 */
[----:B------:R-:W2:Y:S01]  /*bce0*/  LDC.64 R6, c[0x0][R14+0x228] ;  /* 0x00008a000e067b82 */ /* 0x000ea20000000a00 */
[----:B---3--:R-:W-:-:S04]  /*bcf0*/  @P1 IMAD.HI.U32 R12, R29, R12, RZ ;  /* 0x0000000c1d0c1227 */ /* 0x008fc800078e00ff */
[----:B------:R-:W-:-:S03]  /*bd00*/  IMAD.IADD R11, R11, 0x1, R5 ;  /* 0x000000010b0b7824 */ /* 0x000fc600078e0205 */
[----:B------:R-:W3:Y:S01]  /*bd10*/  LDC.64 R8, c[0x0][R14+0x210] ;  /* 0x000084000e087b82 */ /* 0x000ee20000000a00 */
[-C--:B----4-:R-:W-:Y:S02]  /*bd20*/  IMAD R17, R3, R189.reuse, RZ ;  /* 0x000000bd03117224 */ /* 0x090fe400078e02ff */
[----:B------:R-:W-:-:S04]  /*bd30*/  IMAD.WIDE.U32 R2, R2, R189, RZ ;  /* 0x000000bd02027225 */ /* 0x000fc800078e00ff */
[----:B------:R-:W-:Y:S01]  /*bd40*/  IMAD.IADD R17, R3, 0x1, R17 ;  /* 0x0000000103117824 */ /* 0x000fe200078e0211 */
[----:B-----5:R-:W-:Y:S01]  /*bd50*/  @P1 SHF.R.U32.HI R15, RZ, R35, R12 ;  /* 0x00000023ff0f1219 */ /* 0x020fe2000001160c */
[----:B0-----:R-:W0:Y:S01]  /*bd60*/  @!P0 LDC R30, c[0x0][0xb50] ;  /* 0x0002d400ff1e8b82 */ /* 0x001e220000000800 */
[----:B------:R-:W-:-:S03]  /*bd70*/  IADD3 R4, P1, P3, R10, R2, R13 ;  /* 0x000000020a047210 */ /* 0x000fc60007b3e00d */
[----:B------:R-:W-:Y:S02]  /*bd80*/  IMAD.MOV R10, RZ, RZ, -R15 ;  /* 0x000000ffff0a7224 */ /* 0x000fe400078e0a0f */
[----:B--2---:R-:W-:Y:S02]  /*bd90*/  IMAD.WIDE.U32 R2, R6, R207, RZ ;  /* 0x000000cf06027225 */ /* 0x004fe400078e00ff */
[----:B------:R-:W2:Y:S01]  /*bda0*/  @!P0 LDC R31, c[0x0][0xb54] ;  /* 0x0002d500ff1f8b82 */ /* 0x000ea20000000800 */
[----:B------:R-:W-:Y:S01]  /*bdb0*/  IADD3.X R6, R11, R17, R16, P1, P3 ;  /* 0x000000110b067210 */ /* 0x000fe20000fe6410 */
[----:B------:R-:W-:Y:S01]  /*bdc0*/  IMAD R7, R7, R207, RZ ;  /* 0x000000cf07077224 */ /* 0x000fe200078e02ff */
[----:B------:R-:W-:Y:S01]  /*bdd0*/  IADD3 R2, P0, P1, R15, R4, R2 ;  /* 0x000000040f027210 */ /* 0x000fe2000791e002 */
[----:B------:R-:W-:Y:S01]  /*bde0*/  IMAD R5, R33, R10, R29 ;  /* 0x0000000a21057224 */ /* 0x000fe200078e021d */
[----:B------:R-:W-:Y:S01]  /*bdf0*/  SHF.R.S32.HI R15, RZ, 0x1f, R15 ;  /* 0x0000001fff0f7819 */ /* 0x000fe2000001140f */
[----:B------:R-:W-:-:S02]  /*be00*/  IMAD.IADD R7, R3, 0x1, R7 ;  /* 0x0000000103077824 */ /* 0x000fc400078e0207 */
[----:B---3--:R-:W-:-:S03]  /*be10*/  IMAD R4, R9, R5, RZ ;  /* 0x0000000509047224 */ /* 0x008fc600078e02ff */
[----:B------:R-:W-:Y:S02]  /*be20*/  IADD3.X R3, R15, R6, R7, P0, P1 ;  /* 0x000000060f037210 */ /* 0x000fe400007e2407 */
[----:B------:R-:W-:Y:S01]  /*be30*/  SHF.R.S32.HI R7, RZ, 0x1f, R5 ;  /* 0x0000001fff077819 */ /* 0x000fe20000011405 */
[----:B------:R-:W-:-:S04]  /*be40*/  IMAD.WIDE.U32 R2, R8, R5, R2 ;  /* 0x0000000508027225 */ /* 0x000fc800078e0002 */
[----:B------:R-:W-:Y:S01]  /*be50*/  IMAD R7, R8, R7, R4 ;  /* 0x0000000708077224 */ /* 0x000fe200078e0204 */
[----:B0-----:R-:W-:-:S03]  /*be60*/  LEA R4, P0, R2, R30, 0x2 ;  /* 0x0000001e02047211 */ /* 0x001fc600078010ff */
[----:B------:R-:W-:-:S05]  /*be70*/  IMAD.IADD R3, R3, 0x1, R7 ;  /* 0x0000000103037824 */ /* 0x000fca00078e0207 */
[----:B--2---:R-:W-:Y:S01]  /*be80*/  LEA.HI.X R5, R2, R31, R3, 0x2, P0 ;  /* 0x0000001f02057211 */ /* 0x004fe200000f1403 */
[----:B------:R-:W-:-:S05]  /*be90*/  IMAD.MOV.U32 R3, RZ, RZ, -0x800000 ;  /* 0xff800000ff037424 */ /* 0x000fca00078e00ff */
[----:B------:R0:W-:Y:S02]  /*bea0*/  STG.E desc[UR56][R4.64], R3 ;  /* 0x0000000304007986 */ /* 0x0001e4000c101938 */
.L_x_2270:
[----:B------:R-:W-:Y:S05]  /*beb0*/  BSYNC B1 ;  /* 0x0000000000017941 */ /* 0x000fea0003800000 */
.L_x_2269:
[----:B------:R-:W-:Y:S05]  /*bec0*/  @P2 BRA `(.L_x_2265) ;  /* 0x0000000400982947 */ /* 0x000fea0003800000 */
[----:B------:R-:W2:Y:S01]  /*bed0*/  LDC R11, c[0x0][0xbe8] ;  /* 0x0002fa00ff0b7b82 */ /* 0x000ea20000000800 */
[----:B------:R-:W-:Y:S01]  /*bee0*/  ULDC.64 UR4, c[0x0][0xaa0] ;  /* 0x0002a80000047ab9 */ /* 0x000fe20000000a00 */
[----:B------:R-:W-:Y:S01]  /*bef0*/  IMAD R7, R188, 0x20, R208 ;  /* 0x00000020bc077824 */ /* 0x000fe200078e02d0 */
[----:B------:R-:W-:Y:S01]  /*bf00*/  ULDC.64 UR6, c[0x0][0xaf0] ;  /* 0x0002bc0000067ab9 */ /* 0x000fe20000000a00 */
[----:B------:R-:W-:Y:S01]  /*bf10*/  IMAD R2, R16, UR4, RZ ;  /* 0x0000000410027c24 */ /* 0x000fe2000f8e02ff */
[----:B------:R-:W-:Y:S01]  /*bf20*/  BSSY B1, `(.L_x_2271) ;  /* 0x0000036000017945 */ /* 0x000fe20003800000 */
[----:B------:R-:W-:Y:S02]  /*bf30*/  IMAD.IADD R9, R18, 0x1, R7 ;  /* 0x0000000112097824 */ /* 0x000fe400078e0207 */
[C---:B0-----:R-:W-:Y:S02]  /*bf40*/  IMAD R5, R13.reuse, UR5, R2 ;  /* 0x000000050d057c24 */ /* 0x041fe4000f8e0202 */
[----:B------:R-:W-:Y:S01]  /*bf50*/  IMAD.WIDE.U32 R2, R13, UR4, RZ ;  /* 0x000000040d027c25 */ /* 0x000fe2000f8e00ff */
[----:B------:R-:W-:-:S03]  /*bf60*/  ULDC.64 UR4, c[0x0][0xae8] ;  /* 0x0002ba0000047ab9 */ /* 0x000fc60000000a00 */
[----:B------:R-:W-:Y:S02]  /*bf70*/  IMAD.IADD R3, R3, 0x1, R5 ;  /* 0x0000000103037824 */ /* 0x000fe400078e0205 */
[----:B------:R-:W-:Y:S02]  /*bf80*/  IMAD.MOV.U32 R5, RZ, RZ, R9 ;  /* 0x000000ffff057224 */ /* 0x000fe400078e0009 */
[----:B------:R-:W-:-:S04]  /*bf90*/  IMAD.WIDE.U32 R2, R189, UR4, R2 ;  /* 0x00000004bd027c25 */ /* 0x000fc8000f8e0002 */
[----:B------:R-:W-:Y:S01]  /*bfa0*/  IMAD R6, R191, UR6, RZ ;  /* 0x00000006bf067c24 */ /* 0x000fe2000f8e02ff */
[----:B--2---:R-:W-:Y:S01]  /*bfb0*/  ISETP.NE.AND P0, PT, R11, 0x1, PT ;  /* 0x000000010b00780c */ /* 0x004fe20003f05270 */
[----:B------:R-:W-:Y:S01]  /*bfc0*/  IMAD R3, R189, UR5, R3 ;  /* 0x00000005bd037c24 */ /* 0x000fe2000f8e0203 */
[----:B------:R-:W-:Y:S01]  /*bfd0*/  ULDC.64 UR4, c[0x0][0xae0] ;  /* 0x0002b80000047ab9 */ /* 0x000fe20000000a00 */
[C---:B------:R-:W-:Y:S02]  /*bfe0*/  IMAD R7, R21.reuse, UR7, R6 ;  /* 0x0000000715077c24 */ /* 0x040fe4000f8e0206 */
[----:B------:R-:W-:-:S04]  /*bff0*/  IMAD.WIDE.U32 R2, R21, UR6, R2 ;  /* 0x0000000615027c25 */ /* 0x000fc8000f8e0002 */
[----:B------:R-:W-:Y:S02]  /*c000*/  IMAD.IADD R3, R3, 0x1, R7 ;  /* 0x0000000103037824 */ /* 0x000fe400078e0207 */
[----:B------:R-:W-:Y:S02]  /*c010*/  IMAD.IADD R18, R208, 0x1, R18 ;  /* 0x00000001d0127824 */ /* 0x000fe400078e0212 */
[----:B------:R-:W0:Y:S08]  /*c020*/  @P0 LDC R4, c[0x0][0xbec] ;  /* 0x0002fb00ff040b82 */ /* 0x000e300000000800 */
[----:B------:R-:W2:Y:S01]  /*c030*/  @P0 LDC R15, c[0x0][0xbf0] ;  /* 0x0002fc00ff0f0b82 */ /* 0x000ea20000000800 */
[----:B0-----:R-:W-:-:S05]  /*c040*/  @P0 IMAD.HI.U32 R4, R9, R4, RZ ;  /* 0x0000000409040227 */ /* 0x001fca00078e00ff */
        /* <DEDUP_REMOVED lines=21> */
[----:B------:R-:W-:Y:S02]  /*c1a0*/  ISETP.GE.AND P0, PT, R0, R11, PT ;  /* 0x0000000b0000720c */ /* 0x000fe40003f06270 */
[----:B------:R-:W-:Y:S02]  /*c1b0*/  LEA.HI.X R5, R2, UR5, R3, 0x1, P3 ;  /* 0x0000000502057c11 */ /* 0x000fe400098f0c03 */
[----:B------:R0:W2:Y:S04]  /*c1c0*/  SHFL.IDX PT, R2, R4, RZ, 0x181f ;  /* 0x00181fff04027589 */ /* 0x0000a800000e0000 */
        /* <DEDUP_REMOVED lines=11> */
.L_x_2272:
[----:B------:R-:W-:Y:S05]  /*c280*/  BSYNC B1 ;  /* 0x0000000000017941 */ /* 0x000fea0003800000 */
.L_x_2271:
[----:B---3--:R3:W0:Y:S01]  /*c290*/  SHFL.IDX PT, R0, R5, 0x1, 0x181f ;  /* 0x00381f0005007f89 */ /* 0x00862200000e0000 */
[----:B------:R-:W-:Y:S03]  /*c2a0*/  BSSY B1, `(.L_x_2273) ;  /* 0x000000c000017945 */ /* 0x000fe60003800000 */
[----:B--2-4-:R3:W2:Y:S01]  /*c2b0*/  SHFL.IDX PT, R2, R4, 0x1, 0x181f ;  /* 0x00381f0004027f89 */ /* 0x0146a200000e0000 */
[----:B------:R-:W-:Y:S05]  /*c2c0*/  @P1 BRA `(.L_x_2274) ;  /* 0x0000000000241947 */ /* 0x000fea0003800000 */
        /* <DEDUP_REMOVED lines=9> */
.L_x_2274:
[----:B------:R-:W-:Y:S05]  /*c360*/  BSYNC B1 ;  /* 0x0000000000017941 */ /* 0x000fea0003800000 */
.L_x_2273:
[----:B0-----:R0:W0:Y:S01]  /*c370*/  SHFL.IDX PT, R0, R5, 0x2, 0x181f ;  /* 0x00581f0005007f89 */ /* 0x00102200000e0000 */
[----:B------:R-:W-:Y:S03]  /*c380*/  BSSY B1, `(.L_x_2275) ;  /* 0x000000c000017945 */ /* 0x000fe60003800000 */
[----:B--2-4-:R2:W4:Y:S01]  /*c390*/  SHFL.IDX PT, R2, R4, 0x2, 0x181f ;  /* 0x00581f0004027f89 */ /* 0x01452200000e0000 */
[----:B------:R-:W-:Y:S05]  /*c3a0*/  @P0 BRA `(.L_x_2276) ;  /* 0x0000000000240947 */ /* 0x000fea0003800000 */
        /* <DEDUP_REMOVED lines=9> */
.L_x_2276:
[----:B------:R-:W-:Y:S05]  /*c440*/  BSYNC B1 ;  /* 0x0000000000017941 */ /* 0x000fea0003800000 */
.L_x_2275:
[----:B0-----:R-:W-:Y:S01]  /*c450*/  VIADD R0, R18, 0x60 ;  /* 0x0000006012007836 */ /* 0x001fe20000000000 */
[----:B------:R0:W0:Y:S04]  /*c460*/  SHFL.IDX PT, R6, R5, 0x3, 0x181f ;  /* 0x00781f0005067f89 */ /* 0x00002800000e0000 */
[----:B------:R-:W-:Y:S01]  /*c470*/  ISETP.GE.AND P0, PT, R0, R11, PT ;  /* 0x0000000b0000720c */ /* 0x000fe20003f06270 */
[----:B----4-:R4:W0:-:S12]  /*c480*/  SHFL.IDX PT, R2, R4, 0x3, 0x181f ;  /* 0x00781f0004027f89 */ /* 0x01081800000e0000 */
[----:B----4-:R-:W-:Y:S05]  /*c490*/  @P0 BRA `(.L_x_2265) ;  /* 0x0000000000240947 */ /* 0x010fea0003800000 */
[----:B------:R-:W-:Y:S02]  /*c4a0*/  ULDC UR4, c[0x0][0xac8] ;  /* 0x0002b20000047ab9 */ /* 0x000fe40000000800 */
[----:B------:R-:W-:Y:S02]  /*c4b0*/  ISETP.GE.AND P2, PT, R23, UR4, PT ;  /* 0x0000000417007c0c */ /* 0x000fe4000bf46270 */
[----:B------:R-:W-:-:S11]  /*c4c0*/  ISETP.GE.AND P3, PT, R187, UR4, PT ;  /* 0x00000004bb007c0c */ /* 0x000fd6000bf66270 */
[-C--:B0-23--:R-:W-:Y:S02]  /*c4d0*/  @!P2 LEA R4, P0, R23, R2.reuse, 0x1 ;  /* 0x000000021704a211 */ /* 0x08dfe400078008ff */
[----:B------:R-:W-:Y:S02]  /*c4e0*/  @!P3 LEA R2, P1, R187, R2, 0x1 ;  /* 0x00000002bb02b211 */ /* 0x000fe400078208ff */
[-C--:B------:R-:W-:Y:S02]  /*c4f0*/  @!P2 LEA.HI.X R5, R23, R6.reuse, R230, 0x1, P0 ;  /* 0x000000061705a211 */ /* 0x080fe400000f0ce6 */
[----:B------:R-:W-:-:S03]  /*c500*/  @!P3 LEA.HI.X R3, R187, R6, R229, 0x1, P1 ;  /* 0x00000006bb03b211 */ /* 0x000fc600008f0ce5 */
[----:B------:R4:W-:Y:S04]  /*c510*/  @!P2 ST.E.128 desc[UR56][R4.64], RZ ;  /* 0x000000ff0400a985 */ /* 0x0009e8000c101d38 */
[----:B------:R4:W-:Y:S02]  /*c520*/  @!P3 ST.E.128 desc[UR56][R2.64], RZ ;  /* 0x000000ff0200b985 */ /* 0x0009e4000c101d38 */
.L_x_2265:
[----:B------:R-:W-:Y:S05]  /*c530*/  BSYNC B0 ;  /* 0x0000000000007941 */ /* 0x000fea0003800000 */
.L_x_2255:
[----:B------:R-:W-:Y:S02]  /*c540*/  ULDC UR4, c[0x0][0xc3c] ;  /* 0x00030f0000047ab9 */ /* 0x000fe40000000800 */
[----:B-1----:R-:W-:-:S13]  /*c550*/  ISETP.GE.AND P0, PT, R27, UR4, PT ;  /* 0x000000041b007c0c */ /* 0x002fda000bf06270 */
[----:B------:R-:W-:Y:S05]  /*c560*/  @!P0 BRA `(.L_x_2277) ;  /* 0xffffff48008c8947 */ /* 0x000fea000383ffff */
[----:B------:R-:W-:Y:S05]  /*c570*/  EXIT ;  /* 0x000000000000794d */ /* 0x000fea0003800000 */
.L_x_2218:
[----:B------:R-:W-:-:S08]  /*c580*/  NOP ;  /* 0x0000000000007918 */ /* 0x000fd00000000000 */
[----:B0-----:R-:W0:-:S00]  /*c590*/  USETMAXREG.DEALLOC.CTAPOOL 0x18 ;  /* 0x00000018000079c8 */ /* 0x001e0000080e0500 */
[----:B0-----:R-:W-:Y:S01]  /*c5a0*/  LOP3.LUT R0, R0, 0x3, RZ, 0xc0, !PT ;  /* 0x0000000300007812 */ /* 0x001fe200078ec0ff */
[----:B------:R-:W-:-:S05]  /*c5b0*/  IMAD.MOV.U32 R6, RZ, RZ, RZ ;  /* 0x000000ffff067224 */ /* 0x000fca00078e00ff */
[----:B------:R-:W0:Y:S02]  /*c5c0*/  SHFL.IDX PT, R0, R0, RZ, 0x1f ;  /* 0x00001fff00007589 */ /* 0x000e2400000e0000 */
[----:B0-----:R-:W-:-:S04]  /*c5d0*/  ISETP.NE.AND P0, PT, R0, RZ, PT ;  /* 0x000000ff0000720c */ /* 0x001fc80003f05270 */
[----:B------:R-:W-:-:S05]  /*c5e0*/  P2R R0, PR, RZ, 0x1 ;  /* 0x00000001ff007803 */ /* 0x000fca0000000000 */
[----:B------:R0:W-:Y:S04]  /*c5f0*/  STL [R1+0x5c], R0 ;  /* 0x00005c0001007387 */ /* 0x0001e80000100800 */
        /* <DEDUP_REMOVED lines=10> */
.L_x_2278:
[----:B0-----:R-:W0:Y:S01]  /*c6a0*/  S2R R0, SR_TID.X ;  /* 0x0000000000007919 */ /* 0x001e220000002100 */
[----:B------:R-:W-:Y:S01]  /*c6b0*/  ULDC UR4, c[0x0][0xc3c] ;  /* 0x00030f0000047ab9 */ /* 0x000fe20000000800 */
[----:B------:R-:W1:Y:S01]  /*c6c0*/  S2UR UR6, SR_CTAID.X ;  /* 0x00000000000679c3 */ /* 0x000e620000002500 */
[----:B------:R-:W-:Y:S01]  /*c6d0*/  ULDC UR5, c[0x0][0xc38] ;  /* 0x00030e0000057ab9 */ /* 0x000fe20000000800 */
[----:B0-----:R-:W-:-:S04]  /*c6e0*/  LOP3.LUT R0, R0, 0x1f, RZ, 0xc0, !PT ;  /* 0x0000001f00007812 */ /* 0x001fc800078ec0ff */
[----:B------:R-:W-:-:S04]  /*c6f0*/  ISETP.NE.AND P0, PT, R0, 0x1f, PT ;  /* 0x0000001f0000780c */ /* 0x000fc80003f05270 */
[----:B------:R-:W-:-:S13]  /*c700*/  ISETP.GE.OR P1, PT, R0, UR4, !P0 ;  /* 0x0000000400007c0c */ /* 0x000fda000c726670 */
[----:B------:R-:W0:Y:S08]  /*c710*/  @!P1 LDC.64 R2, c[0x0][0xc80] ;  /* 0x00032000ff029b82 */ /* 0x000e300000000a00 */
[----:B------:R-:W2:Y:S01]  /*c720*/  @!P1 LDC.64 R4, c[0x0][0xc78] ;  /* 0x00031e00ff049b82 */ /* 0x000ea20000000a00 */
[----:B0-----:R-:W-:-:S05]  /*c730*/  @!P1 IMAD.WIDE.U32 R2, R0, 0x4, R2 ;  /* 0x0000000400029825 */ /* 0x001fca00078e0002 */
[----:B------:R2:W3:Y:S02]  /*c740*/  @!P1 LDG.E R6, desc[UR56][R2.64] ;  /* 0x0000003802069981 */ /* 0x0004e4000c1e1900 */
[----:B--2---:R-:W-:-:S04]  /*c750*/  @!P1 IMAD.WIDE.U32 R2, R0, 0x4, R4 ;  /* 0x0000000400029825 */ /* 0x004fc800078e0004 */
[----:B------:R-:W-:-:S06]  /*c760*/  IMAD.MOV.U32 R5, RZ, RZ, RZ ;  /* 0x000000ffff057224 */ /* 0x000fcc00078e00ff */
        /* <DEDUP_REMOVED lines=31> */
.L_x_2282:
        /* <DEDUP_REMOVED lines=39> */
.L_x_2280:
        /* <DEDUP_REMOVED lines=10> */
[----:B------:R-:W-:-:S06]  /*cc70*/  VIADD R8, R10, 0xffffffff ;  /* 0xffffffff0a087836 */ /* 0x000fcc0000000000 */
[----:B------:R3:W4:Y:S02]  /*cc80*/  SHFL.IDX PT, R8, R3, R8, 0x1f ;  /* 0x00001f0803087589 */ /* 0x00072400000e0000 */
.L_x_2283:
[----:B---34-:R-:W-:Y:S01]  /*cc90*/  IMAD R3, R8, UR5, R9 ;  /* 0x0000000508037c24 */ /* 0x018fe2000f8e0209 */
[----:B-1----:R-:W-:Y:S01]  /*cca0*/  ISETP.NE.AND P0, PT, R7, 0x1, PT ;  /* 0x000000010700780c */ /* 0x002fe20003f05270 */
[----:B------:R-:W-:-:S03]  /*ccb0*/  VIADD R13, R10, UR4 ;  /* 0x000000040a0d7c36 */ /* 0x000fc60008000000 */
[----:B------:R1:W-:Y:S01]  /*ccc0*/  STL [R1], R3 ;  /* 0x0000000301007387 */ /* 0x0003e20000100800 */
[----:B0-----:R-:W-:-:S03]  /*ccd0*/  IADD3 R5, -R3, UR6, RZ ;  /* 0x0000000603057c10 */ /* 0x001fc6000fffe1ff */
[----:B------:R1:W-:Y:S05]  /*cce0*/  STL [R1+0xc], R13 ;  /* 0x00000c0d01007387 */ /* 0x0003ea0000100800 */
[----:B------:R-:W-:Y:S05]  /*ccf0*/  @!P0 BRA `(.L_x_2284) ;  /* 0x0000000000e08947 */ /* 0x000fea0003800000 */
[----:B--2---:R-:W-:Y:S01]  /*cd00*/  IABS R6, R4 ;  /* 0x0000000400067213 */ /* 0x004fe20000000000 */
[----:B------:R-:W-:Y:S01]  /*cd10*/  IMAD.MOV.U32 R2, RZ, RZ, RZ ;  /* 0x000000ffff027224 */ /* 0x000fe200078e00ff */
[----:B------:R-:W-:Y:S02]  /*cd20*/  IABS R8, R7 ;  /* 0x0000000700087213 */ /* 0x000fe40000000000 */
[----:B------:R-:W0:Y:S08]  /*cd30*/  I2F.RP R9, R6 ;  /* 0x0000000600097306 */ /* 0x000e300000209400 */
[----:B------:R-:W-:Y:S08]  /*cd40*/  I2F.RP R12, R8 ;  /* 0x00000008000c7306 */ /* 0x000ff00000209400 */
[----:B0-----:R-:W1:Y:S02]  /*cd50*/  MUFU.RCP R9, R9 ;  /* 0x0000000900097308 */ /* 0x001e640000001000 */
[----:B-1----:R-:W-:-:S06]  /*cd60*/  VIADD R3, R9, 0xffffffe ;  /* 0x0ffffffe09037836 */ /* 0x002fcc0000000000 */
[----:B------:R-:W0:Y:S02]  /*cd70*/  F2I.FTZ.U32.TRUNC.NTZ R3, R3 ;  /* 0x0000000300037305 */ /* 0x000e24000021f000 */
[----:B0-----:R-:W-:-:S04]  /*cd80*/  IMAD.MOV R11, RZ, RZ, -R3 ;  /* 0x000000ffff0b7224 */ /* 0x001fc800078e0a03 */
[----:B------:R-:W-:-:S04]  /*cd90*/  IMAD R11, R11, R6, RZ ;  /* 0x000000060b0b7224 */ /* 0x000fc800078e02ff */
[----:B------:R-:W-:Y:S01]  /*cda0*/  IMAD.HI.U32 R10, R3, R11, R2 ;  /* 0x0000000b030a7227 */ /* 0x000fe200078e0002 */
[----:B------:R-:W-:Y:S01]  /*cdb0*/  IABS R11, R5 ;  /* 0x00000005000b7213 */ /* 0x000fe20000000000 */
[----:B------:R-:W0:Y:S01]  /*cdc0*/  MUFU.RCP R2, R12 ;  /* 0x0000000c00027308 */ /* 0x000e220000001000 */
[----:B------:R-:W-:-:S03]  /*cdd0*/  IABS R3, R4 ;  /* 0x0000000400037213 */ /* 0x000fc60000000000 */
[----:B------:R-:W-:-:S04]  /*cde0*/  IMAD.HI.U32 R9, R10, R11, RZ ;  /* 0x0000000b0a097227 */ /* 0x000fc800078e00ff */
[----:B------:R-:W-:-:S04]  /*cdf0*/  IMAD.MOV R14, RZ, RZ, -R3 ;  /* 0x000000ffff0e7224 */ /* 0x000fc800078e0a03 */
[----:B------:R-:W-:Y:S02]  /*ce00*/  IMAD R11, R9, R14, R11 ;  /* 0x0000000e090b7224 */ /* 0x000fe400078e020b */
[----:B0-----:R-:W-:-:S03]  /*ce10*/  VIADD R3, R2, 0xffffffe ;  /* 0x0ffffffe02037836 */ /* 0x001fc60000000000 */
[----:B------:R-:W-:Y:S01]  /*ce20*/  ISETP.GT.U32.AND P1, PT, R6, R11, PT ;  /* 0x0000000b0600720c */ /* 0x000fe20003f24070 */
[----:B------:R-:W-:Y:S02]  /*ce30*/  IMAD.MOV.U32 R2, RZ, RZ, RZ ;  /* 0x000000ffff027224 */ /* 0x000fe400078e00ff */
[----:B------:R-:W0:Y:S10]  /*ce40*/  F2I.FTZ.U32.TRUNC.NTZ R3, R3 ;  /* 0x0000000300037305 */ /* 0x000e34000021f000 */
[----:B------:R-:W-:-:S02]  /*ce50*/  @!P1 IMAD.IADD R11, R11, 0x1, -R6 ;  /* 0x000000010b0b9824 */ /* 0x000fc400078e0a06 */
[----:B------:R-:W-:Y:S01]  /*ce60*/  @!P1 VIADD R9, R9, 0x1 ;  /* 0x0000000109099836 */ /* 0x000fe20000000000 */
[----:B------:R-:W-:Y:S02]  /*ce70*/  ISETP.NE.AND P1, PT, R4, RZ, PT ;  /* 0x000000ff0400720c */ /* 0x000fe40003f25270 */
[----:B------:R-:W-:Y:S01]  /*ce80*/  ISETP.GE.U32.AND P0, PT, R11, R6, PT ;  /* 0x000000060b00720c */ /* 0x000fe20003f06070 */
[----:B0-----:R-:W-:-:S04]  /*ce90*/  IMAD.MOV R11, RZ, RZ, -R3 ;  /* 0x000000ffff0b7224 */ /* 0x001fc800078e0a03 */
[----:B------:R-:W-:-:S04]  /*cea0*/  IMAD R11, R11, R8, RZ ;  /* 0x000000080b0b7224 */ /* 0x000fc800078e02ff */
[----:B------:R-:W-:Y:S01]  /*ceb0*/  IMAD.HI.U32 R6, R3, R11, R2 ;  /* 0x0000000b03067227 */ /* 0x000fe200078e0002 */
[----:B------:R-:W-:-:S03]  /*cec0*/  LOP3.LUT R2, R5, R4, RZ, 0x3c, !PT ;  /* 0x0000000405027212 */ /* 0x000fc600078e3cff */
[----:B------:R-:W-:Y:S01]  /*ced0*/  @P0 VIADD R9, R9, 0x1 ;  /* 0x0000000109090836 */ /* 0x000fe20000000000 */
[----:B------:R-:W-:Y:S02]  /*cee0*/  ISETP.GE.AND P2, PT, R2, RZ, PT ;  /* 0x000000ff0200720c */ /* 0x000fe40003f46270 */
[----:B------:R-:W-:-:S05]  /*cef0*/  IABS R2, R7 ;  /* 0x0000000700027213 */ /* 0x000fca0000000000 */
[----:B------:R-:W-:-:S06]  /*cf00*/  IMAD.MOV R2, RZ, RZ, -R2 ;  /* 0x000000ffff027224 */ /* 0x000fcc00078e0a02 */
[----:B------:R-:W-:Y:S01]  /*cf10*/  @!P2 IMAD.MOV R9, RZ, RZ, -R9 ;  /* 0x000000ffff09a224 */ /* 0x000fe200078e0a09 */
[----:B------:R-:W-:-:S04]  /*cf20*/  @!P1 LOP3.LUT R9, RZ, R4, RZ, 0x33, !PT ;  /* 0x00000004ff099212 */ /* 0x000fc800078e33ff */
[----:B------:R-:W-:-:S05]  /*cf30*/  IABS R3, R9 ;  /* 0x0000000900037213 */ /* 0x000fca0000000000 */
        /* <DEDUP_REMOVED lines=12> */
[--C-:B------:R-:W-:Y:S02]  /*d000*/  IMAD.MOV R2, RZ, RZ, -R6.reuse ;  /* 0x000000ffff027224 */ /* 0x100fe400078e0a06 */
[C---:B------:R-:W-:Y:S02]  /*d010*/  IMAD R6, R7.reuse, 0x1000000, R6 ;  /* 0x0100000007067824 */ /* 0x040fe400078e0206 */
[--C-:B------:R-:W-:Y:S02]  /*d020*/  IMAD R7, R7, R2, R9.reuse ;  /* 0x0000000207077224 */ /* 0x100fe400078e0209 */
[----:B------:R-:W-:Y:S02]  /*d030*/  IMAD.MOV R2, RZ, RZ, -R9 ;  /* 0x000000ffff027224 */ /* 0x000fe400078e0a09 */
[----:B------:R-:W-:Y:S02]  /*d040*/  IMAD R3, R7, 0x10000, R6 ;  /* 0x0001000007037824 */ /* 0x000fe400078e0206 */
[----:B------:R-:W-:-:S03]  /*d050*/  IMAD R2, R4, R2, R5 ;  /* 0x0000000204027224 */ /* 0x000fc600078e0205 */
[----:B------:R0:W-:Y:S01]  /*d060*/  STL [R1+0x8], R3 ;  /* 0x0000080301007387 */ /* 0x0001e20000100800 */
[----:B------:R-:W-:Y:S05]  /*d070*/  BRA `(.L_x_2285) ;  /* 0x0000000000f47947 */ /* 0x000fea0003800000 */
.L_x_2284:
[----:B-1----:R-:W0:Y:S02]  /*d080*/  LDC.64 R2, c[0x0][0xc90] ;  /* 0x00032400ff027b82 */ /* 0x002e240000000a00 */
[----:B0-----:R-:W-:-:S05]  /*d090*/  IMAD.WIDE R2, R13, 0x4, R2 ;  /* 0x000000040d027825 */ /* 0x001fca00078e0202 */
[----:B------:R0:W2:Y:S02]  /*d0a0*/  LDG.E R7, desc[UR56][R2.64] ;  /* 0x0000003802077981 */ /* 0x0000a4000c1e1900 */
        /* <DEDUP_REMOVED lines=29> */
[----:B------:R-:W-:-:S04]  /*d280*/  VIADDMNMX R7, R10, UR5, R7, PT ;  /* 0x000000050a077c46 */ /* 0x000fc8000b800107 */
[-C--:B------:R-:W-:Y:S02]  /*d290*/  IABS R9, R7.reuse ;  /* 0x0000000700097213 */ /* 0x080fe40000000000 */
        /* <DEDUP_REMOVED lines=11> */
[----:B------:R-:W-:Y:S02]  /*d350*/  LOP3.LUT R3, R5, R7, RZ, 0x3c, !PT ;  /* 0x0000000705037212 */ /* 0x000fe400078e3cff */
[----:B------:R-:W-:Y:S01]  /*d360*/  IADD3 R5, R8, 0x1000000, R5 ;  /* 0x0100000008057810 */ /* 0x000fe20007ffe005 */
        /* <DEDUP_REMOVED lines=10> */
[----:B------:R-:W-:Y:S01]  /*d410*/  @!P1 LOP3.LUT R2, RZ, R7, RZ, 0x33, !PT ;  /* 0x00000007ff029212 */ /* 0x000fe200078e33ff */
[----:B------:R-:W-:-:S04]  /*d420*/  IMAD.MOV R7, RZ, RZ, -R7 ;  /* 0x000000ffff077224 */ /* 0x000fc800078e0a07 */
[----:B------:R-:W-:-:S05]  /*d430*/  IMAD R3, R2, R7, R5 ;  /* 0x0000000702037224 */ /* 0x000fca00078e0205 */
[----:B------:R1:W-:Y:S02]  /*d440*/  STL [R1+0x8], R3 ;  /* 0x0000080301007387 */ /* 0x0003e40000100800 */
.L_x_2285:
[----:B01----:R-:W-:-:S05]  /*d450*/  LOP3.LUT R3, RZ, R2, RZ, 0x33, !PT ;  /* 0x00000002ff037212 */ /* 0x003fca00078e33ff */
[----:B------:R-:W-:-:S05]  /*d460*/  IMAD.IADD R2, R4, 0x1, R3 ;  /* 0x0000000104027824 */ /* 0x000fca00078e0203 */
[----:B------:R1:W-:Y:S01]  /*d470*/  STL [R1+0x4], R2 ;  /* 0x0000040201007387 */ /* 0x0003e20000100800 */
[----:B------:R-:W-:Y:S05]  /*d480*/  BRA `(.L_x_2286) ;  /* 0x0000000000107947 */ /* 0x000fea0003800000 */
.L_x_2281:
[----:B------:R-:W-:Y:S01]  /*d490*/  IMAD.U32 R2, RZ, RZ, UR6 ;  /* 0x00000006ff027e24 */ /* 0x000fe2000f8e00ff */
[----:B------:R0:W-:Y:S04]  /*d4a0*/  STL [R1+0x4], RZ ;  /* 0x000004ff01007387 */ /* 0x0001e80000100800 */
[----:B------:R0:W-:Y:S04]  /*d4b0*/  STL [R1+0x8], RZ ;  /* 0x000008ff01007387 */ /* 0x0001e80000100800 */
[----:B------:R0:W-:Y:S02]  /*d4c0*/  STL [R1], R2 ;  /* 0x0000000201007387 */ /* 0x0001e40000100800 */
.L_x_2286:
        /* <DEDUP_REMOVED lines=10> */
.L_x_2279:
[----:B0-2---:R-:W2:Y:S01]  /*d570*/  LDL R0, [R1+0xc] ;  /* 0x00000c0001007983 */ /* 0x005ea20000100800 */
[----:B------:R-:W-:Y:S01]  /*d580*/  ULDC UR4, c[0x0][0xc3c] ;  /* 0x00030f0000047ab9 */ /* 0x000fe20000000800 */
[----:B------:R-:W-:Y:S02]  /*d590*/  IMAD.MOV.U32 R19, RZ, RZ, RZ ;  /* 0x000000ffff137224 */ /* 0x000fe400078e00ff */
[----:B------:R0:W-:Y:S01]  /*d5a0*/  STL [R1+0x48], RZ ;  /* 0x000048ff01007387 */ /* 0x0001e20000100800 */
[----:B--2---:R-:W-:Y:S01]  /*d5b0*/  ISETP.GE.AND P0, PT, R0, UR4, PT ;  /* 0x0000000400007c0c */ /* 0x004fe2000bf06270 */
[----:B------:R-:W-:-:S05]  /*d5c0*/  IMAD.MOV.U32 R0, RZ, RZ, 0x1 ;  /* 0x00000001ff007424 */ /* 0x000fca00078e00ff */
[----:B------:R0:W-:Y:S07]  /*d5d0*/  STL [R1+0x14], R0 ;  /* 0x0000140001007387 */ /* 0x0001ee0000100800 */
[----:B------:R-:W-:Y:S05]  /*d5e0*/  @P0 BRA `(.L_x_2287) ;  /* 0x0000005c004c0947 */ /* 0x000fea0003800000 */
[----:B---3--:R-:W2:Y:S01]  /*d5f0*/  S2R R5, SR_TID.X ;  /* 0x0000000000057919 */ /* 0x008ea20000002100 */
        /* <DEDUP_REMOVED lines=9> */
[----:B0-----:R-:W-:-:S05]  /*d690*/  IMAD.SHL.U32 R0, R5, 0x8, RZ ;  /* 0x0000000805007824 */ /* 0x001fca00078e00ff */
[C---:B-1----:R-:W-:Y:S02]  /*d6a0*/  LOP3.LUT R2, R0.reuse, 0x1f8, RZ, 0xc0, !PT ;  /* 0x000001f800027812 */ /* 0x042fe400078ec0ff */
        /* <DEDUP_REMOVED lines=14> */
.L_x_2391:
[----:B------:R-:W2:Y:S01]  /*d790*/  LDL R0, [R1+0xc] ;  /* 0x00000c0001007983 */ /* 0x000ea20000100800 */
[----:B------:R-:W2:Y:S01]  /*d7a0*/  LDC.64 R2, c[0x0][0xc88] ;  /* 0x00032200ff027b82 */ /* 0x000ea20000000a00 */
[----:B------:R-:W-:Y:S05]  /*d7b0*/  YIELD ;  /* 0x0000000000007946 */ /* 0x000fea0003800000 */
[----:B------:R-:W-:Y:S01]  /*d7c0*/  ULDC.64 UR4, c[0x0][0xa28] ;  /* 0x00028a0000047ab9 */ /* 0x000fe20000000a00 */
[----:B01----:R-:W-:Y:S01]  /*d7d0*/  IMAD.MOV.U32 R6, RZ, RZ, RZ ;  /* 0x000000ffff067224 */ /* 0x003fe200078e00ff */
        /* <DEDUP_REMOVED lines=14> */
[----:B------:R0:W-:Y:S01]  /*d8c0*/  STL [R1+0x44], R4 ;  /* 0x0000440401007387 */ /* 0x0001e20000100800 */
        /* <DEDUP_REMOVED lines=32> */
[----:B------:R-:W0:Y:S04]  /*dad0*/  LDG.E R7, desc[UR56][R2.64] ;  /* 0x0000003802077981 */ /* 0x000e28000c1e1900 */
[----:B------:R-:W0:Y:S02]  /*dae0*/  LDG.E R2, desc[UR56][R2.64+0x4] ;  /* 0x0000043802027981 */ /* 0x000e24000c1e1900 */
[----:B0-----:R-:W-:-:S05]  /*daf0*/  IMAD.IADD R9, R2, 0x1, -R7 ;  /* 0x0000000102097824 */ /* 0x001fca00078e0a07 */
[----:B------:R1:W-:Y:S02]  /*db00*/  STL [R1+0x38], R9 ;  /* 0x0000380901007387 */ /* 0x0003e40000100800 */
.L_x_2288:
[----:B------:R-:W2:Y:S01]  /*db10*/  LDL.LU R7, [R1+0x8] ;  /* 0x0000080001077983 */ /* 0x000ea20000300800 */
[----:B------:R-:W-:Y:S02]  /*db20*/  ULDC.64 UR4, c[0x0][0xa20] ;  /* 0x0002880000047ab9 */ /* 0x000fe40000000a00 */
[----:B------:R-:W-:-:S04]  /*db30*/  ISETP.NE.U32.AND P1, PT, RZ, UR4, PT ;  /* 0x00000004ff007c0c */ /* 0x000fc8000bf25070 */
[----:B------:R-:W-:Y:S02]  /*db40*/  ISETP.NE.AND.EX P1, PT, RZ, UR5, PT, P1 ;  /* 0x00000005ff007c0c */ /* 0x000fe4000bf25310 */
[C---:B--2---:R-:W-:Y:S02]  /*db50*/  LOP3.LUT R2, R7.reuse, 0xff000000, RZ, 0xc0, !PT ;  /* 0xff00000007027812 */ /* 0x044fe400078ec0ff */
        /* <DEDUP_REMOVED lines=10> */
[----:B--2---:R-:W-:-:S05]  /*dc00*/  IADD3.X R7, R10, UR5, RZ, P0, !PT ;  /* 0x000000050a077c10 */ /* 0x004fca00087fe4ff */
[----:B------:R3:W5:Y:S01]  /*dc10*/  LDG.E R6, desc[UR56][R6.64] ;  /* 0x0000003806067981 */ /* 0x000762000c1e1900 */
[----:B------:R-:W-:Y:S05]  /*dc20*/  BRA `(.L_x_2290) ;  /* 0x0000000000107947 */ /* 0x000fea0003800000 */
.L_x_2289:
[----:B------:R-:W-:Y:S05]  /*dc30*/  @!P0 BRA `(.L_x_2290) ;  /* 0x00000000000c8947 */ /* 0x000fea0003800000 */
[----:B------:R-:W3:Y:S04]  /*dc40*/  LDG.E R6, desc[UR56][R4.64] ;  /* 0x0000003804067981 */ /* 0x000ee8000c1e1900 */
[----:B------:R-:W3:Y:S02]  /*dc50*/  LDG.E R4, desc[UR56][R4.64+0x4] ;  /* 0x0000043804047981 */ /* 0x000ee4000c1e1900 */
[----:B---3--:R-:W-:-:S07]  /*dc60*/  IMAD.IADD R6, R4, 0x1, -R6 ;  /* 0x0000000104067824 */ /* 0x008fce00078e0a06 */
.L_x_2290:
[----:B------:R-:W4:Y:S01]  /*dc70*/  LDL R5, [R1+0x4] ;  /* 0x0000040001057983 */ /* 0x000f220000100800 */
[----:B-----5:R-:W-:Y:S01]  /*dc80*/  IMAD.IADD R6, R6, 0x1, -R0 ;  /* 0x0000000106067824 */ /* 0x020fe200078e0a00 */
[----:B------:R-:W-:Y:S01]  /*dc90*/  BSSY B0, `(.L_x_2291) ;  /* 0x000003a000007945 */ /* 0x000fe20003800000 */
[----:B------:R-:W0:Y:S02]  /*dca0*/  LDC R0, c[0x0][0x448] ;  /* 0x00011200ff007b82 */ /* 0x000e240000000800 */
[----:B0-----:R-:W-:-:S13]  /*dcb0*/  ISETP.NE.AND P0, PT, R0, 0x1, PT ;  /* 0x000000010000780c */ /* 0x001fda0003f05270 */
[----:B--2---:R-:W0:Y:S08]  /*dcc0*/  @P0 LDC R3, c[0x0][0x44c] ;  /* 0x00011300ff030b82 */ /* 0x004e300000000800 */
[----:B------:R-:W2:Y:S01]  /*dcd0*/  @P0 LDC R4, c[0x0][0x450] ;  /* 0x00011400ff040b82 */ /* 0x000ea20000000800 */
[----:B----4-:R-:W-:Y:S02]  /*dce0*/  IMAD.SHL.U32 R0, R5, 0x80, RZ ;  /* 0x0000008005007824 */ /* 0x010fe400078e00ff */
[----:B------:R-:W-:-:S02]  /*dcf0*/  IMAD.MOV.U32 R5, RZ, RZ, RZ ;  /* 0x000000ffff057224 */ /* 0x000fc400078e00ff */
[----:B------:R-:W-:Y:S02]  /*dd00*/  VIADD R0, R0, 0x7f ;  /* 0x0000007f00007836 */ /* 0x000fe40000000000 */
[----:B------:R-:W-:Y:S02]  /*dd10*/  IMAD.MOV.U32 R10, RZ, RZ, R5 ;  /* 0x000000ffff0a7224 */ /* 0x000fe400078e0005 */
[----:B0-----:R-:W-:-:S05]  /*dd20*/  @P0 IMAD.HI.U32 R3, R0, R3, RZ ;  /* 0x0000000300030227 */ /* 0x001fca00078e00ff */
[----:B--2---:R-:W-:Y:S02]  /*dd30*/  @P0 SHF.R.U32.HI R0, RZ, R4, R3 ;  /* 0x00000004ff000219 */ /* 0x004fe40000011603 */
[C---:B------:R-:W-:Y:S01]  /*dd40*/  IADD3 R3, R6.reuse, 0x80, -R9 ;  /* 0x0000008006037810 */ /* 0x040fe20007ffe809 */
[----:B------:R-:W-:Y:S01]  /*dd50*/  VIADD R6, R6, 0x7f ;  /* 0x0000007f06067836 */ /* 0x000fe20000000000 */
[----:B-1----:R-:W-:-:S03]  /*dd60*/  LOP3.LUT R9, R2, 0xff, RZ, 0xc0, !PT ;  /* 0x000000ff02097812 */ /* 0x002fc600078ec0ff */
[----:B------:R-:W-:Y:S01]  /*dd70*/  IMAD.IADD R0, R3, 0x1, R0 ;  /* 0x0000000103007824 */ /* 0x000fe200078e0200 */
[----:B------:R-:W-:-:S04]  /*dd80*/  SHF.R.S32.HI R3, RZ, 0x1f, R6 ;  /* 0x0000001fff037819 */ /* 0x000fc80000011406 */
[----:B------:R-:W-:Y:S02]  /*dd90*/  SHF.R.S32.HI R4, RZ, 0x1f, R0 ;  /* 0x0000001fff047819 */ /* 0x000fe40000011400 */
[----:B------:R-:W-:Y:S02]  /*dda0*/  LEA.HI R3, R3, R6, RZ, 0x7 ;  /* 0x0000000603037211 */ /* 0x000fe400078f38ff */
[----:B------:R-:W-:Y:S02]  /*ddb0*/  LEA.HI R4, R4, R0, RZ, 0x7 ;  /* 0x0000000004047211 */ /* 0x000fe400078f38ff */
[----:B------:R-:W-:Y:S02]  /*ddc0*/  SHF.R.U32.HI R0, RZ, 0x10, R2 ;  /* 0x00000010ff007819 */ /* 0x000fe40000011602 */
[----:B------:R-:W-:Y:S02]  /*ddd0*/  SHF.R.S32.HI R3, RZ, 0x7, R3 ;  /* 0x00000007ff037819 */ /* 0x000fe40000011403 */
[----:B------:R-:W-:-:S02]  /*dde0*/  ISETP.NE.AND P0, PT, R0, RZ, PT ;  /* 0x000000ff0000720c */ /* 0x000fc40003f05270 */
[----:B------:R-:W-:-:S04]  /*ddf0*/  SHF.R.S32.HI R4, RZ, 0x7, R4 ;  /* 0x00000007ff047819 */ /* 0x000fc80000011404 */
[----:B------:R-:W-:-:S04]  /*de00*/  VIMNMX R8, R3, R4, PT ;  /* 0x0000000403087248 */ /* 0x000fc80003fe0100 */
[----:B------:R-:W-:Y:S01]  /*de10*/  ISETP.GE.AND P1, PT, R8, 0x1, PT ;  /* 0x000000010800780c */ /* 0x000fe20003f26270 */
[----:B------:R0:W-:Y:S02]  /*de20*/  STL [R1+0x30], R8 ;  /* 0x0000300801007387 */ /* 0x0001e40000100800 */
[----:B------:R-:W1:Y:S02]  /*de30*/  @!P0 LDC R0, c[0x0][0x9f0] ;  /* 0x00027c00ff008b82 */ /* 0x000e640000000800 */
[----:B------:R0:W-:Y:S04]  /*de40*/  STL [R1+0x3c], R5 ;  /* 0x00003c0501007387 */ /* 0x0001e80000100800 */
[----:B------:R0:W-:Y:S04]  /*de50*/  STL [R1+0x58], R9 ;  /* 0x0000580901007387 */ /* 0x0001e80000100800 */
[----:B------:R-:W-:Y:S05]  /*de60*/  @!P1 BRA `(.L_x_2292) ;  /* 0x0000000000709947 */ /* 0x000fea0003800000 */
[----:B-1----:R-:W-:-:S04]  /*de70*/  IABS R4, R0 ;  /* 0x0000000000047213 */ /* 0x002fc80000000000 */
[----:B------:R-:W1:Y:S08]  /*de80*/  I2F.RP R2, R4 ;  /* 0x0000000400027306 */ /* 0x000e700000209400 */
[----:B-1----:R-:W1:Y:S02]  /*de90*/  MUFU.RCP R2, R2 ;  /* 0x0000000200027308 */ /* 0x002e640000001000 */
[----:B-1----:R-:W-:-:S06]  /*dea0*/  VIADD R2, R2, 0xffffffe ;  /* 0x0ffffffe02027836 */ /* 0x002fcc0000000000 */
[----:B------:R-:W1:Y:S02]  /*deb0*/  F2I.FTZ.U32.TRUNC.NTZ R3, R2 ;  /* 0x0000000200037305 */ /* 0x000e64000021f000 */
[----:B-1----:R-:W-:-:S04]  /*dec0*/  IMAD.MOV R2, RZ, RZ, -R3 ;  /* 0x000000ffff027224 */ /* 0x002fc800078e0a03 */
[----:B0-----:R-:W-:Y:S02]  /*ded0*/  IMAD R5, R2, R4, RZ ;  /* 0x0000000402057224 */ /* 0x001fe400078e02ff */
[----:B------:R-:W-:-:S04]  /*dee0*/  IMAD.MOV.U32 R2, RZ, RZ, RZ ;  /* 0x000000ffff027224 */ /* 0x000fc800078e00ff */
[----:B---3--:R-:W-:Y:S01]  /*def0*/  IMAD.HI.U32 R7, R3, R5, R2 ;  /* 0x0000000503077227 */ /* 0x008fe200078e0002 */
        /* <DEDUP_REMOVED lines=19> */
.L_x_2292:
[----:B------:R-:W-:Y:S05]  /*e030*/  BSYNC B0 ;  /* 0x0000000000007941 */ /* 0x000fea0003800000 */
.L_x_2291:
[----:B-1----:R-:W-:Y:S01]  /*e040*/  IMAD.MOV.U32 R0, RZ, RZ, R10 ;  /* 0x000000ffff007224 */ /* 0x002fe200078e000a */
[----:B------:R-:W-:Y:S03]  /*e050*/  BSSY B7, `(.L_x_2293) ;  /* 0x000040d000077945 */ /* 0x000fe60003800000 */
[----:B------:R-:W-:-:S05]  /*e060*/  IMAD R2, R9, R0, RZ ;  /* 0x0000000009027224 */ /* 0x000fca00078e02ff */
[----:B------:R-:W-:Y:S01]  /*e070*/  VIADDMNMX R0, R2, R0, R8, PT ;  /* 0x0000000002007246 */ /* 0x000fe20003800108 */
[----:B------:R1:W-:Y:S03]  /*e080*/  STL [R1+0x28], R2 ;  /* 0x0000280201007387 */ /* 0x0003e60000100800 */
[----:B------:R-:W-:Y:S01]  /*e090*/  ISETP.GT.AND P0, PT, R0, R2, PT ;  /* 0x000000020000720c */ /* 0x000fe20003f04270 */
[----:B------:R1:W-:-:S12]  /*e0a0*/  STL [R1+0x40], R0 ;  /* 0x0000400001007387 */ /* 0x0003d80000100800 */
[----:B------:R-:W-:Y:S05]  /*e0b0*/  @P0 BRA `(.L_x_2294) ;  /* 0x0000000000480947 */ /* 0x000fea0003800000 */
[----:B-1----:R-:W1:Y:S02]  /*e0c0*/  S2R R0, SR_TID.X ;  /* 0x0000000000007919 */ /* 0x002e640000002100 */
[----:B-1----:R-:W-:-:S04]  /*e0d0*/  LOP3.LUT R0, R0, 0x7f, RZ, 0xc0, !PT ;  /* 0x0000007f00007812 */ /* 0x002fc800078ec0ff */
[----:B------:R-:W-:-:S13]  /*e0e0*/  ISETP.NE.AND P0, PT, R0, RZ, PT ;  /* 0x000000ff0000720c */ /* 0x000fda0003f05270 */
[----:B------:R-:W-:Y:S05]  /*e0f0*/  @P0 BRA `(.L_x_2295) ;  /* 0x0000004000080947 */ /* 0x000fea0003800000 */
[----:B------:R-:W1:Y:S01]  /*e100*/  S2R R3, SR_LANEID ;  /* 0x0000000000037919 */ /* 0x000e620000000000 */
[----:B------:R-:W-:Y:S02]  /*e110*/  VOTEU.ANY UR4, UPT, PT ;  /* 0x0000000000047886 */ /* 0x000fe400038e0100 */
[----:B------:R-:W1:Y:S08]  /*e120*/  FLO.U32 R0, UR4 ;  /* 0x0000000400007d00 */ /* 0x000e7000080e0000 */
[----:B0-----:R-:W0:Y:S01]  /*e130*/  POPC R5, UR4 ;  /* 0x0000000400057d09 */ /* 0x001e220008000000 */
[----:B-1----:R-:W-:-:S02]  /*e140*/  ISETP.EQ.U32.AND P0, PT, R0, R3, PT ;  /* 0x000000030000720c */ /* 0x002fc40003f02070 */
[----:B------:R-:W0:Y:S11]  /*e150*/  LDC.64 R2, c[0x0][0xc60] ;  /* 0x00031800ff027b82 */ /* 0x000e360000000a00 */
[----:B0-----:R-:W4:Y:S01]  /*e160*/  @P0 ATOMG.E.ADD.STRONG.GPU PT, R3, desc[UR56][R2.64], R5 ;  /* 0x00000005020309a8 */ /* 0x001f2200081ee1f8 */
[----:B------:R-:W0:Y:S02]  /*e170*/  S2R R4, SR_LTMASK ;  /* 0x0000000000047919 */ /* 0x000e240000003900 */
[----:B0-----:R-:W-:-:S04]  /*e180*/  LOP3.LUT R4, R4, UR4, RZ, 0xc0, !PT ;  /* 0x0000000404047c12 */ /* 0x001fc8000f8ec0ff */
[----:B---3--:R-:W0:Y:S01]  /*e190*/  POPC R7, R4 ;  /* 0x0000000400077309 */ /* 0x008e220000000000 */
[----:B----4-:R-:W0:Y:S02]  /*e1a0*/  SHFL.IDX PT, R0, R3, R0, 0x1f ;  /* 0x00001f0003007589 */ /* 0x010e2400000e0000 */
[----:B0-----:R-:W-:-:S05]  /*e1b0*/  IADD3 R0, R0, UR36, R7 ;  /* 0x0000002400007c10 */ /* 0x001fca000fffe007 */
[----:B------:R4:W-:Y:S01]  /*e1c0*/  STL [R1], R0 ;  /* 0x0000000001007387 */ /* 0x0009e20000100800 */
[----:B------:R-:W-:Y:S05]  /*e1d0*/  BRA `(.L_x_2295) ;  /* 0x0000003c00d07947 */ /* 0x000fea0003800000 */
.L_x_2294:
[----:B-1----:R-:W-:Y:S01]  /*e1e0*/  VIADD R0, R18, 0x1c400 ;  /* 0x0001c40012007836 */ /* 0x002fe20000000000 */
        /* <DEDUP_REMOVED lines=11> */
[----:B---3--:R-:W-:-:S02]  /*e2a0*/  IMAD.U32 R7, RZ, RZ, UR9 ;  /* 0x00000009ff077e24 */ /* 0x008fc4000f8e00ff */
[----:B--2---:R-:W-:Y:S02]  /*e2b0*/  IMAD.U32 R10, RZ, RZ, UR4 ;  /* 0x00000004ff0a7e24 */ /* 0x004fe4000f8e00ff */
[----:B------:R-:W-:Y:S02]  /*e2c0*/  IMAD.U32 R11, RZ, RZ, UR5 ;  /* 0x00000005ff0b7e24 */ /* 0x000fe4000f8e00ff */
[----:B------:R-:W-:Y:S02]  /*e2d0*/  IMAD.MOV.U32 R8, RZ, RZ, 0x70 ;  /* 0x00000070ff087424 */ /* 0x000fe400078e00ff */
[----:B------:R-:W-:Y:S02]  /*e2e0*/  IMAD.MOV.U32 R12, RZ, RZ, 0x1 ;  /* 0x00000001ff0c7424 */ /* 0x000fe400078e00ff */
[----:B------:R-:W-:-:S07]  /*e2f0*/  IMAD.MOV.U32 R13, RZ, RZ, RZ ;  /* 0x000000ffff0d7224 */ /* 0x000fce00078e00ff */
[----:B------:R-:W-:-:S07]  /*e300*/  LEPC R20, `(.L_x_2297) ;  /* 0x000000001014794e */ /* 0x000fce0000000000 */
[----:B-1----:R-:W-:Y:S05]  /*e310*/  CALL.ABS.NOINC R2 ;  /* 0x0000000002007343 */ /* 0x002fea0003c00000 */
.L_x_2297:
[----:B------:R-:W-:Y:S05]  /*e320*/  BSYNC B6 ;  /* 0x0000000000067941 */ /* 0x000fea0003800000 */
.L_x_2296:
        /* <DEDUP_REMOVED lines=9> */
[----:B------:R-:W-:Y:S02]  /*e3c0*/  IMAD.U32 R4, RZ, RZ, UR6 ;  /* 0x00000006ff047e24 */ /* 0x000fe4000f8e00ff */
[----:B0-----:R-:W-:Y:S02]  /*e3d0*/  IMAD.U32 R5, RZ, RZ, UR7 ;  /* 0x00000007ff057e24 */ /* 0x001fe4000f8e00ff */
[----:B------:R-:W-:Y:S02]  /*e3e0*/  IMAD.U32 R6, RZ, RZ, UR8 ;  /* 0x00000008ff067e24 */ /* 0x000fe4000f8e00ff */
[----:B---3--:R-:W-:-:S02]  /*e3f0*/  IMAD.U32 R7, RZ, RZ, UR9 ;  /* 0x00000009ff077e24 */ /* 0x008fc4000f8e00ff */
[----:B--2---:R-:W-:Y:S02]  /*e400*/  IMAD.U32 R10, RZ, RZ, UR4 ;  /* 0x00000004ff0a7e24 */ /* 0x004fe4000f8e00ff */
[----:B------:R-:W-:Y:S02]  /*e410*/  IMAD.U32 R11, RZ, RZ, UR5 ;  /* 0x00000005ff0b7e24 */ /* 0x000fe4000f8e00ff */
[----:B------:R-:W-:Y:S02]  /*e420*/  IMAD.MOV.U32 R8, RZ, RZ, 0x70 ;  /* 0x00000070ff087424 */ /* 0x000fe400078e00ff */
[----:B------:R-:W-:Y:S02]  /*e430*/  IMAD.MOV.U32 R12, RZ, RZ, 0x1 ;  /* 0x00000001ff0c7424 */ /* 0x000fe400078e00ff */
[----:B-1----:R-:W-:-:S07]  /*e440*/  IMAD.MOV.U32 R13, RZ, RZ, RZ ;  /* 0x000000ffff0d7224 */ /* 0x002fce00078e00ff */
[----:B------:R-:W-:-:S07]  /*e450*/  LEPC R20, `(.L_x_2300) ;  /* 0x000000001014794e */ /* 0x000fce0000000000 */
[----:B----4-:R-:W-:Y:S05]  /*e460*/  CALL.ABS.NOINC R2 ;  /* 0x0000000002007343 */ /* 0x010fea0003c00000 */
.L_x_2300:
        /* <DEDUP_REMOVED lines=16> */
.L_x_2299:
[----:B------:R-:W-:Y:S05]  /*e570*/  BSYNC B6 ;  /* 0x0000000000067941 */ /* 0x000fea0003800000 */
.L_x_2298:
[----:B------:R-:W4:Y:S01]  /*e580*/  LDL.LU R4, [R1+0x1c] ;  /* 0x00001c0001047983 */ /* 0x000f220000300800 */
[----:B------:R-:W-:-:S03]  /*e590*/  ULDC.64 UR4, c[0x0][0x9f8] ;  /* 0x00027e0000047ab9 */ /* 0x000fc60000000a00 */
[----:B---3--:R-:W3:Y:S01]  /*e5a0*/  LDL R7, [R1+0x10] ;  /* 0x0000100001077983 */ /* 0x008ee20000100800 */
[----:B------:R-:W-:-:S03]  /*e5b0*/  ISETP.NE.U32.AND P0, PT, RZ, UR4, PT ;  /* 0x00000004ff007c0c */ /* 0x000fc6000bf05070 */
[----:B------:R-:W5:Y:S01]  /*e5c0*/  LDL R0, [R1+0x40] ;  /* 0x0000400001007983 */ /* 0x000f620000100800 */
[----:B------:R-:W-:-:S13]  /*e5d0*/  ISETP.NE.AND.EX P0, PT, RZ, UR5, PT, P0 ;  /* 0x00000005ff007c0c */ /* 0x000fda000bf05300 */
[----:B------:R-:W-:-:S04]  /*e5e0*/  @P0 IADD3 R2, P1, R17, UR4, RZ ;  /* 0x0000000411020c10 */ /* 0x000fc8000ff3e0ff */
[----:B----4-:R-:W-:Y:S01]  /*e5f0*/  @P0 IADD3.X R3, R4, UR5, RZ, P1, !PT ;  /* 0x0000000504030c10 */ /* 0x010fe20008ffe4ff */
[----:B------:R-:W-:-:S04]  /*e600*/  ULDC.64 UR4, c[0x0][0xa08] ;  /* 0x0002820000047ab9 */ /* 0x000fc80000000a00 */
[----:B---3--:R1:W0:Y:S02]  /*e610*/  @P0 LDG.E R7, desc[UR56][R2.64] ;  /* 0x0000003802070981 */ /* 0x008224000c1e1900 */
[----:B-1----:R-:W1:Y:S01]  /*e620*/  LDC.64 R2, c[0x0][0x418] ;  /* 0x00010600ff027b82 */ /* 0x002e620000000a00 */
[----:B-----5:R-:W-:Y:S01]  /*e630*/  VIADD R0, R0, 0xffffffff ;  /* 0xffffffff00007836 */ /* 0x020fe20000000000 */
[----:B0-----:R-:W-:Y:S01]  /*e640*/  SHF.R.S32.HI R8, RZ, 0x1f, R7 ;  /* 0x0000001fff087819 */ /* 0x001fe20000011407 */
[----:B------:R0:W-:Y:S04]  /*e650*/  @P0 STL [R1+0x10], R7 ;  /* 0x0000100701000387 */ /* 0x0001e80000100800 */
[----:B------:R0:W-:Y:S01]  /*e660*/  STL [R1+0x1c], R8 ;  /* 0x00001c0801007387 */ /* 0x0001e20000100800 */
[----:B-1----:R-:W-:Y:S01]  /*e670*/  LOP3.LUT P0, RZ, R2, UR4, RZ, 0xfc, !PT ;  /* 0x0000000402ff7c12 */ /* 0x002fe2000f80fcff */
[----:B------:R-:W-:-:S03]  /*e680*/  UMOV UR4, 0xffffffff ;  /* 0xffffffff00047882 */ /* 0x000fc60000000000 */
[----:B------:R-:W-:-:S04]  /*e690*/  LOP3.LUT P0, RZ, R3, UR5, RZ, 0xfc, P0 ;  /* 0x0000000503ff7c12 */ /* 0x000fc8000800fcff */
[----:B------:R-:W-:Y:S01]  /*e6a0*/  SEL R17, R7, RZ, !P0 ;  /* 0x000000ff07117207 */ /* 0x000fe20004000000 */
[----:B0-----:R-:W-:Y:S08]  /*e6b0*/  BRA.DIV UR4, `(.L_x_2301) ;  /* 0x0000005204a87947 */ /* 0x001ff0000b800000 */
[----:B------:R-:W0:Y:S02]  /*e6c0*/  S2R R4, SR_TID.X ;  /* 0x0000000000047919 */ /* 0x000e240000002100 */
[----:B0-----:R-:W-:-:S04]  /*e6d0*/  SHF.R.U32.HI R4, RZ, 0x5, R4 ;  /* 0x00000005ff047819 */ /* 0x001fc80000011604 */
[----:B------:R-:W-:-:S05]  /*e6e0*/  LOP3.LUT R4, R4, 0x3, RZ, 0xc0, !PT ;  /* 0x0000000304047812 */ /* 0x000fca00078ec0ff */
[----:B------:R0:W1:Y:S02]  /*e6f0*/  SHFL.IDX PT, R14, R4, RZ, 0x1f ;  /* 0x00001fff040e7589 */ /* 0x00006400000e0000 */
.L_x_2407:
[----:B------:R-:W-:Y:S01]  /*e700*/  PLOP3.LUT P1, PT, PT, PT, PT, 0x8, 0x0 ;  /* 0x000000000000781c */ /* 0x000fe20003f2e170 */
[----:B------:R3:W-:Y:S01]  /*e710*/  STL [R1+0x8], R0 ;  /* 0x0000080001007387 */ /* 0x0007e20000100800 */
[----:B-1----:R-:W-:Y:S02]  /*e720*/  ISETP.NE.AND P0, PT, R14, RZ, PT ;  /* 0x000000ff0e00720c */ /* 0x002fe40003f05270 */
[----:B0-----:R-:W-:-:S05]  /*e730*/  P2R R4, PR, RZ, 0x2 ;  /* 0x00000002ff047803 */ /* 0x001fca0000000000 */
[----:B------:R3:W-:Y:S06]  /*e740*/  STL [R1+0x20], R4 ;  /* 0x0000200401007387 */ /* 0x0007ec0000100800 */
[----:B------:R-:W-:Y:S05]  /*e750*/  @P0 BRA `(.L_x_2302) ;  /* 0x0000000400300947 */ /* 0x000fea0003800000 */
[----:B------:R-:W-:-:S03]  /*e760*/  UMOV UR4, 0xffffffff ;  /* 0xffffffff00047882 */ /* 0x000fc60000000000 */
[----:B------:R-:W-:Y:S05]  /*e770*/  BRA.DIV UR4, `(.L_x_2303) ;  /* 0x0000005204ac7947 */ /* 0x000fea000b800000 */
[----:B------:R-:W-:-:S13]  /*e780*/  ELECT P6, URZ, PT ;  /* 0x00000000003f782f */ /* 0x000fda00038c0000 */
.L_x_2410:
[----:B------:R-:W-:Y:S05]  /*e790*/  @!P6 BRA `(.L_x_2302) ;  /* 0x000000040020e947 */ /* 0x000fea0003800000 */
[----:B------:R-:W-:-:S04]  /*e7a0*/  ISETP.NE.U32.AND P0, PT, R2, RZ, PT ;  /* 0x000000ff0200720c */ /* 0x000fc80003f05070 */
[----:B------:R-:W-:-:S13]  /*e7b0*/  ISETP.NE.AND.EX P0, PT, R3, RZ, PT, P0 ;  /* 0x000000ff0300720c */ /* 0x000fda0003f05300 */
[----:B------:R-:W-:Y:S05]  /*e7c0*/  @!P0 BRA `(.L_x_2304) ;  /* 0x0000000000508947 */ /* 0x000fea0003800000 */
[----:B------:R-:W0:Y:S01]  /*e7d0*/  LDC R6, c[0x0][0x43c] ;  /* 0x00010f00ff067b82 */ /* 0x000e220000000800 */
[----:B------:R-:W-:Y:S01]  /*e7e0*/  IMAD.MOV.U32 R9, RZ, RZ, R0 ;  /* 0x000000ffff097224 */ /* 0x000fe200078e0000 */
[----:B------:R-:W-:-:S03]  /*e7f0*/  ULDC.64 UR4, c[0x0][0x428] ;  /* 0x00010a0000047ab9 */ /* 0x000fc60000000a00 */
[----:B---3--:R-:W-:Y:S01]  /*e800*/  IMAD.MOV.U32 R0, RZ, RZ, R9 ;  /* 0x000000ffff007224 */ /* 0x008fe200078e0009 */
[----:B0-----:R-:W-:-:S13]  /*e810*/  ISETP.NE.AND P0, PT, R6, 0x1, PT ;  /* 0x000000010600780c */ /* 0x001fda0003f05270 */
        /* <DEDUP_REMOVED lines=15> */
.L_x_2304:
[----:B0-----:R-:W4:Y:S01]  /*e910*/  LDL R2, [R1+0x14] ;  /* 0x0000140001027983 */ /* 0x001f220000100800 */
[----:B---3--:R-:W-:Y:S01]  /*e920*/  IMAD R0, R19, 0x8, R18 ;  /* 0x0000000813007824 */ /* 0x008fe200078e0212 */
[----:B----4-:R-:W-:-:S04]  /*e930*/  SHF.L.U32 R2, R2, 0x1f, RZ ;  /* 0x0000001f02027819 */ /* 0x010fc800000006ff */
[----:B------:R-:W0:Y:S02]  /*e940*/  SYNCS.PHASECHK.TRANS64.TRYWAIT P0, [R0+URZ+0x34840], R2 ;  /* 0x03484002000075a7 */ /* 0x000e24000800017f */
[----:B0-----:R-:W-:Y:S05]  /*e950*/  @!P0 BRA `(.L_x_2305) ;  /* 0x0000005000548947 */ /* 0x001fea0003800000 */
.L_x_2411:
[----:B------:R-:W1:Y:S02]  /*e960*/  S2R R3, SR_TID.X ;  /* 0x0000000000037919 */ /* 0x000e640000002100 */
[----:B-1----:R-:W-:-:S04]  /*e970*/  LOP3.LUT R3, R3, 0x7f, RZ, 0xc0, !PT ;  /* 0x0000007f03037812 */ /* 0x002fc800078ec0ff */
[----:B------:R-:W-:-:S13]  /*e980*/  ISETP.NE.AND P0, PT, R3, RZ, PT ;  /* 0x000000ff0300720c */ /* 0x000fda0003f05270 */
[----:B------:R-:W-:Y:S05]  /*e990*/  @P0 BRA `(.L_x_2306) ;  /* 0x00000000001c0947 */ /* 0x000fea0003800000 */
[----:B------:R-:W1:Y:S01]  /*e9a0*/  S2R R3, SR_TID.X ;  /* 0x0000000000037919 */ /* 0x000e620000002100 */
[----:B0-----:R-:W-:-:S04]  /*e9b0*/  IMAD.MOV.U32 R2, RZ, RZ, 0xc000 ;  /* 0x0000c000ff027424 */ /* 0x001fc800078e00ff */
[----:B------:R3:W-:Y:S01]  /*e9c0*/  SYNCS.ARRIVE.TRANS64 RZ, [R0+URZ+0x34830], R2 ;  /* 0x0348300200ff79a7 */ /* 0x0007e2000800003f */
[----:B-1----:R-:W-:-:S04]  /*e9d0*/  LOP3.LUT R3, R3, 0x1f, RZ, 0xc0, !PT ;  /* 0x0000001f03037812 */ /* 0x002fc800078ec0ff */
[----:B------:R-:W-:-:S13]  /*e9e0*/  ISETP.NE.AND P0, PT, R3, RZ, PT ;  /* 0x000000ff0300720c */ /* 0x000fda0003f05270 */
[----:B---3--:R-:W-:Y:S05]  /*e9f0*/  @!P0 BRA `(.L_x_2306) ;  /* 0x0000000000048947 */ /* 0x008fea0003800000 */
[----:B------:R-:W-:Y:S01]  /*ea00*/  BPT.TRAP 0x1 ;  /* 0x000000040000795c */ /* 0x000fe20000300000 */
.L_x_2306:
[----:B------:R-:W3:Y:S04]  /*ea10*/  LDL R3, [R1+0x8] ;  /* 0x0000080001037983 */ /* 0x000ee80000100800 */
[----:B0-----:R-:W4:Y:S01]  /*ea20*/  LDL R2, [R1+0x18] ;  /* 0x0000180001027983 */ /* 0x001f220000100800 */
        /* <DEDUP_REMOVED lines=11> */
[----:B------:R-:W-:Y:S01]  /*eae0*/  UIADD3 UR9, UR9, 0x34830, URZ ;  /* 0x0003483009097890 */ /* 0x000fe2000fffe03f */
[----:B------:R-:W-:-:S05]  /*eaf0*/  P2R R0, PR, RZ, 0x1 ;  /* 0x00000001ff007803 */ /* 0x000fca0000000000 */
[----:B------:R0:W-:Y:S01]  /*eb00*/  STL [R1+0x20], R0 ;  /* 0x0000200001007387 */ /* 0x0001e20000100800 */
[----:B------:R-:W-:Y:S02]  /*eb10*/  UIADD3 UR14, UR8, 0x1c400, URZ ;  /* 0x0001c400080e7890 */ /* 0x000fe4000fffe03f */
[----:B------:R-:W-:Y:S02]  /*eb20*/  UIADD3 UR15, UR8, 0x20400, URZ ;  /* 0x00020400080f7890 */ /* 0x000fe4000fffe03f */
[----:B------:R-:W-:-:S03]  /*eb30*/  UIADD3 UR17, UR8, 0x24400, URZ ;  /* 0x0002440008117890 */ /* 0x000fc6000fffe03f */
[----:B------:R-:W-:Y:S01]  /*eb40*/  UMOV UR8, UR14 ;  /* 0x0000000e00087c82 */ /* 0x000fe20008000000 */
[----:B------:R-:W-:Y:S01]  /*eb50*/  UMOV UR14, 0x80 ;  /* 0x00000080000e7882 */ /* 0x000fe20000000000 */
[----:B---3--:R-:W-:Y:S02]  /*eb60*/  R2UR UR11, R3 ;  /* 0x00000000030b72ca */ /* 0x008fe400000e0000 */
[----:B----4-:R-:W-:-:S13]  /*eb70*/  R2UR UR5, R2 ;  /* 0x00000000020572ca */ /* 0x010fda00000e0000 */
[----:B------:R-:W-:Y:S02]  /*eb80*/  ULEA UR11, UR11, UR5, 0x7 ;  /* 0x000000050b0b7291 */ /* 0x000fe4000f8e383f */
        /* <DEDUP_REMOVED lines=8> */
[----:B0-----:R-:W-:Y:S01]  /*ec10*/  NOP ;  /* 0x0000000000007918 */ /* 0x001fe20000000000 */
.L_x_2302:
[----:B------:R-:W4:Y:S04]  /*ec20*/  LDL.LU R3, [R1+0x34] ;  /* 0x0000340001037983 */ /* 0x000f280000300800 */
[----:B------:R-:W5:Y:S04]  /*ec30*/  LDL.LU R5, [R1+0x2c] ;  /* 0x00002c0001057983 */ /* 0x000f680000300800 */
        /* <DEDUP_REMOVED lines=10> */
[----:B----4-:R-:W-:Y:S02]  /*ece0*/  SHF.R.S32.HI R0, RZ, 0x1f, R3 ;  /* 0x0000001fff007819 */ /* 0x010fe40000011403 */
[----:B-----5:R-:W-:-:S03]  /*ecf0*/  SEL R5, R5, RZ, !P0 ;  /* 0x000000ff05057207 */ /* 0x020fc60004000000 */
        /* <DEDUP_REMOVED lines=25> */
[----:B0-----:R-:W-:Y:S05]  /*ee90*/  CALL.ABS.NOINC R2 ;  /* 0x0000000002007343 */ /* 0x001fea0003c00000 */
.L_x_2308:
[----:B------:R-:W-:Y:S05]  /*eea0*/  BSYNC B6 ;  /* 0x0000000000067941 */ /* 0x000fea0003800000 */
.L_x_2307:
[----:B0-----:R-:W3:Y:S01]  /*eeb0*/  LDL.LU R0, [R1+0x44] ;  /* 0x0000440001007983 */ /* 0x001ee20000300800 */
[----:B------:R-:W-:Y:S01]  /*eec0*/  ULDC.64 UR4, c[0x0][0x2d8] ;  /* 0x0000b60000047ab9 */ /* 0x000fe20000000a00 */
[----:B------:R-:W0:Y:S01]  /*eed0*/  LDC R7, c[0x0][0x448] ;  /* 0x00011200ff077b82 */ /* 0x000e220000000800 */
[----:B------:R-:W-:Y:S01]  /*eee0*/  ULDC.64 UR6, c[0x0][0x280] ;  /* 0x0000a00000067ab9 */ /* 0x000fe20000000a00 */
[----:B------:R-:W4:Y:S04]  /*eef0*/  LDL.LU R5, [R1+0x34] ;  /* 0x0000340001057983 */ /* 0x000f280000300800 */
[----:B------:R-:W4:Y:S04]  /*ef00*/  LDL.LU.64 R2, [R1+0x50] ;  /* 0x0000500001027983 */ /* 0x000f280000300a00 */
[----:B------:R-:W3:Y:S04]  /*ef10*/  LDL.LU R4, [R1+0x2c] ;  /* 0x00002c0001047983 */ /* 0x000ee80000300800 */
[----:B------:R-:W3:Y:S01]  /*ef20*/  LDL R9, [R1+0x4] ;  /* 0x0000040001097983 */ /* 0x000ee20000100800 */
[----:B--2---:R-:W1:Y:S01]  /*ef30*/  S2R R10, SR_TID.X ;  /* 0x00000000000a7919 */ /* 0x004e620000002100 */
[----:B0-----:R-:W-:-:S13]  /*ef40*/  ISETP.NE.AND P0, PT, R7, 0x1, PT ;  /* 0x000000010700780c */ /* 0x001fda0003f05270 */
[----:B------:R-:W0:Y:S01]  /*ef50*/  @P0 LDC R6, c[0x0][0x450] ;  /* 0x00011400ff060b82 */ /* 0x000e220000000800 */
[----:B-1----:R-:W-:-:S05]  /*ef60*/  IMAD.SHL.U32 R10, R10, 0x8, RZ ;  /* 0x000000080a0a7824 */ /* 0x002fca00078e00ff */
[----:B------:R-:W-:-:S04]  /*ef70*/  LOP3.LUT R10, R10, 0x38, RZ, 0xc0, !PT ;  /* 0x000000380a0a7812 */ /* 0x000fc800078ec0ff */
[C---:B------:R-:W-:Y:S02]  /*ef80*/  LOP3.LUT R11, R10.reuse, 0x40, RZ, 0xfc, !PT ;  /* 0x000000400a0b7812 */ /* 0x040fe400078efcff */
[----:B------:R-:W-:Y:S01]  /*ef90*/  LOP3.LUT R10, R10, 0x80, RZ, 0xfc, !PT ;  /* 0x000000800a0a7812 */ /* 0x000fe200078efcff */
[----:B----4-:R-:W-:Y:S02]  /*efa0*/  IMAD.MOV.U32 R3, RZ, RZ, R5 ;  /* 0x000000ffff037224 */ /* 0x010fe400078e0005 */
[----:B------:R-:W1:Y:S01]  /*efb0*/  S2R R5, SR_TID.X ;  /* 0x0000000000057919 */ /* 0x000e620000002100 */
[----:B------:R-:W-:-:S04]  /*efc0*/  IMAD.WIDE.U32 R2, R16, UR4, R2 ;  /* 0x0000000410027c25 */ /* 0x000fc8000f8e0002 */
[----:B------:R-:W-:Y:S01]  /*efd0*/  IMAD R3, R16, UR5, R3 ;  /* 0x0000000510037c24 */ /* 0x000fe2000f8e0203 */
[----:B------:R-:W-:Y:S02]  /*efe0*/  ULDC.64 UR4, c[0x0][0x2e0] ;  /* 0x0000b80000047ab9 */ /* 0x000fe40000000a00 */
[----:B---3--:R-:W-:Y:S02]  /*eff0*/  IMAD R0, R0, UR4, RZ ;  /* 0x0000000400007c24 */ /* 0x008fe4000f8e02ff */
[----:B------:R-:W-:-:S04]  /*f000*/  IMAD.WIDE.U32 R2, R4, UR4, R2 ;  /* 0x0000000404027c25 */ /* 0x000fc8000f8e0002 */
[----:B------:R-:W-:Y:S01]  /*f010*/  IMAD R0, R4, UR5, R0 ;  /* 0x0000000504007c24 */ /* 0x000fe2000f8e0200 */
[----:B------:R-:W-:Y:S01]  /*f020*/  ULDC.64 UR4, c[0x0][0x2d0] ;  /* 0x0000b40000047ab9 */ /* 0x000fe20000000a00 */
[----:B------:R-:W2:Y:S02]  /*f030*/  S2R R4, SR_TID.X ;  /* 0x0000000000047919 */ /* 0x000ea40000002100 */
[----:B------:R-:W-:Y:S01]  /*f040*/  IMAD.IADD R3, R3, 0x1, R0 ;  /* 0x0000000103037824 */ /* 0x000fe200078e0200 */
[----:B-1----:R-:W-:-:S04]  /*f050*/  LOP3.LUT R5, R5, 0x7f, RZ, 0xc0, !PT ;  /* 0x0000007f05057812 */ /* 0x002fc800078ec0ff */
[----:B------:R-:W-:Y:S01]  /*f060*/  SHF.R.U32.HI R5, RZ, 0x3, R5 ;  /* 0x00000003ff057819 */ /* 0x000fe20000011605 */
[----:B--2---:R-:W-:-:S05]  /*f070*/  IMAD.SHL.U32 R4, R4, 0x10, RZ ;  /* 0x0000001004047824 */ /* 0x004fca00078e00ff */
[----:B------:R-:W-:Y:S02]  /*f080*/  LOP3.LUT R4, R5, 0x70, R4, 0xf8, !PT ;  /* 0x0000007005047812 */ /* 0x000fe400078ef804 */
[----:B------:R-:W1:Y:S03]  /*f090*/  @P0 LDC R5, c[0x0][0x44c] ;  /* 0x00011300ff050b82 */ /* 0x000e660000000800 */
[----:B------:R-:W-:-:S04]  /*f0a0*/  IMAD R0, R9, 0x80, R4 ;  /* 0x0000008009007824 */ /* 0x000fc800078e0204 */
[----:B------:R-:W-:Y:S02]  /*f0b0*/  IMAD.MOV.U32 R4, RZ, RZ, R0 ;  /* 0x000000ffff047224 */ /* 0x000fe400078e0000 */
[----:B-1----:R-:W-:-:S05]  /*f0c0*/  @P0 IMAD.HI.U32 R5, R0, R5, RZ ;  /* 0x0000000500050227 */ /* 0x002fca00078e00ff */
[----:B0-----:R-:W-:-:S05]  /*f0d0*/  @P0 SHF.R.U32.HI R4, RZ, R6, R5 ;  /* 0x00000006ff040219 */ /* 0x001fca0000011605 */
[----:B------:R-:W-:Y:S02]  /*f0e0*/  IMAD.MOV R5, RZ, RZ, -R4 ;  /* 0x000000ffff057224 */ /* 0x000fe400078e0a04 */
[----:B------:R-:W-:-:S04]  /*f0f0*/  IMAD.WIDE.U32 R2, R4, UR4, R2 ;  /* 0x0000000404027c25 */ /* 0x000fc8000f8e0002 */
[----:B------:R-:W-:Y:S01]  /*f100*/  IMAD R0, R7, R5, R0 ;  /* 0x0000000507007224 */ /* 0x000fe200078e0200 */
[----:B------:R-:W-:-:S05]  /*f110*/  SHF.R.S32.HI R5, RZ, 0x1f, R4 ;  /* 0x0000001fff057819 */ /* 0x000fca0000011404 */
[----:B------:R-:W-:-:S04]  /*f120*/  IMAD R5, R5, UR4, RZ ;  /* 0x0000000405057c24 */ /* 0x000fc8000f8e02ff */
[----:B------:R-:W-:Y:S01]  /*f130*/  IMAD R4, R4, UR5, R5 ;  /* 0x0000000504047c24 */ /* 0x000fe2000f8e0205 */
[----:B------:R-:W-:Y:S01]  /*f140*/  ULDC.64 UR4, c[0x0][0x2c8] ;  /* 0x0000b20000047ab9 */ /* 0x000fe20000000a00 */
[----:B------:R-:W0:Y:S02]  /*f150*/  S2R R5, SR_TID.X ;  /* 0x0000000000057919 */ /* 0x000e240000002100 */
[----:B------:R-:W-:Y:S01]  /*f160*/  IMAD.IADD R3, R3, 0x1, R4 ;  /* 0x0000000103037824 */ /* 0x000fe200078e0204 */
[----:B------:R-:W-:Y:S01]  /*f170*/  SHF.R.S32.HI R4, RZ, 0x1f, R0 ;  /* 0x0000001fff047819 */ /* 0x000fe20000011400 */
[----:B------:R-:W-:-:S04]  /*f180*/  IMAD.WIDE.U32 R2, R0, UR4, R2 ;  /* 0x0000000400027c25 */ /* 0x000fc8000f8e0002 */
[----:B------:R-:W-:Y:S01]  /*f190*/  IMAD R4, R4, UR4, RZ ;  /* 0x0000000404047c24 */ /* 0x000fe2000f8e02ff */
[----:B------:R-:W-:Y:S02]  /*f1a0*/  ULDC UR4, c[0x0][0x2b8] ;  /* 0x0000ae0000047ab9 */ /* 0x000fe40000000800 */
[----:B------:R-:W-:Y:S01]  /*f1b0*/  ISETP.GE.AND P0, PT, R10, UR4, PT ;  /* 0x000000040a007c0c */ /* 0x000fe2000bf06270 */
[----:B------:R-:W-:Y:S01]  /*f1c0*/  IMAD R0, R0, UR5, R4 ;  /* 0x0000000500007c24 */ /* 0x000fe2000f8e0204 */
[----:B------:R1:W5:Y:S01]  /*f1d0*/  LDL R10, [R1+0x24] ;  /* 0x00002400010a7983 */ /* 0x0003620000100800 */
[----:B------:R-:W-:Y:S02]  /*f1e0*/  LEA R4, P3, R2, UR6, 0x1 ;  /* 0x0000000602047c11 */ /* 0x000fe4000f8608ff */
[----:B------:R-:W-:Y:S01]  /*f1f0*/  IMAD.IADD R0, R3, 0x1, R0 ;  /* 0x0000000103007824 */ /* 0x000fe200078e0200 */
[----:B------:R-:W-:Y:S01]  /*f200*/  ISETP.GE.AND P1, PT, R11, UR4, PT ;  /* 0x000000040b007c0c */ /* 0x000fe2000bf26270 */
[----:B0-----:R-:W-:-:S05]  /*f210*/  IMAD.SHL.U32 R8, R5, 0x8, RZ ;  /* 0x0000000805087824 */ /* 0x001fca00078e00ff */
[----:B------:R-:W-:-:S04]  /*f220*/  LOP3.LUT R8, R8, 0x38, RZ, 0xc0, !PT ;  /* 0x0000003808087812 */ /* 0x000fc800078ec0ff */
[----:B------:R-:W-:Y:S01]  /*f230*/  ISETP.GE.AND P2, PT, R8, UR4, PT ;  /* 0x0000000408007c0c */ /* 0x000fe2000bf46270 */
[----:B------:R-:W-:Y:S01]  /*f240*/  UMOV UR4, 0xffffffff ;  /* 0xffffffff00047882 */ /* 0x000fe20000000000 */
[----:B------:R-:W-:Y:S02]  /*f250*/  LEA.HI.X R3, R2, UR7, R0, 0x1, P3 ;  /* 0x0000000702037c11 */ /* 0x000fe400098f0c00 */
[----:B-1----:R-:W-:Y:S09]  /*f260*/  BRA.DIV UR4, `(.L_x_2309) ;  /* 0x0000004a04247947 */ /* 0x002ff2000b800000 */
[----:B------:R-:W0:Y:S02]  /*f270*/  S2R R6, SR_TID.X ;  /* 0x0000000000067919 */ /* 0x000e240000002100 */
[----:B0-----:R-:W-:-:S04]  /*f280*/  LOP3.LUT R6, R6, 0x7f, RZ, 0xc0, !PT ;  /* 0x0000007f06067812 */ /* 0x001fc800078ec0ff */
[----:B------:R-:W-:Y:S02]  /*f290*/  SHF.R.U32.HI R9, RZ, 0x3, R6 ;  /* 0x00000003ff097819 */ /* 0x000fe40000011606 */
[----:B------:R-:W2:Y:S04]  /*f2a0*/  LDL.LU R6, [R1+0x4] ;  /* 0x0000040001067983 */ /* 0x000ea80000300800 */
[----:B------:R-:W3:Y:S01]  /*f2b0*/  LDL.LU R8, [R1+0x38] ;  /* 0x0000380001087983 */ /* 0x000ee20000300800 */
[----:B--2---:R-:W-:Y:S02]  /*f2c0*/  IMAD R2, R6, 0x80, R9 ;  /* 0x0000008006027824 */ /* 0x004fe400078e0209 */
[----:B------:R-:W0:Y:S01]  /*f2d0*/  S2R R6, SR_TID.X ;  /* 0x0000000000067919 */ /* 0x000e220000002100 */
[----:B---3--:R-:W-:-:S02]  /*f2e0*/  IMAD R0, R8, R7, RZ ;  /* 0x0000000708007224 */ /* 0x008fc400078e02ff */
[----:B------:R-:W1:Y:S01]  /*f2f0*/  SHFL.IDX PT, R7, R4, RZ, 0x181f ;  /* 0x00181fff04077589 */ /* 0x000e6200000e0000 */
[C---:B------:R-:W-:Y:S02]  /*f300*/  VIADD R5, R2.reuse, 0x10 ;  /* 0x0000001002057836 */ /* 0x040fe40000000000 */
[-C--:B------:R-:W-:Y:S01]  /*f310*/  ISETP.GE.AND P4, PT, R2, R0.reuse, PT ;  /* 0x000000000200720c */ /* 0x080fe20003f86270 */
[----:B------:R-:W-:Y:S02]  /*f320*/  SHFL.IDX PT, R9, R3, 0x1, 0x181f ;  /* 0x00381f0003097f89 */ /* 0x000fe400000e0000 */
[----:B------:R-:W-:Y:S02]  /*f330*/  ISETP.GE.AND P3, PT, R5, R0, PT ;  /* 0x000000000500720c */ /* 0x000fe40003f66270 */
[----:B------:R-:W-:Y:S01]  /*f340*/  SHFL.IDX PT, R5, R4, 0x1, 0x181f ;  /* 0x00381f0004057f89 */ /* 0x000fe200000e0000 */
[----:B0-----:R-:W-:-:S03]  /*f350*/  IMAD.SHL.U32 R11, R6, 0x8, RZ ;  /* 0x00000008060b7824 */ /* 0x001fc600078e00ff */
[----:B------:R-:W0:Y:S02]  /*f360*/  SHFL.IDX PT, R6, R3, RZ, 0x181f ;  /* 0x00181fff03067589 */ /* 0x000e2400000e0000 */
[----:B------:R-:W-:-:S04]  /*f370*/  LOP3.LUT R11, R11, 0x38, RZ, 0xc0, !PT ;  /* 0x000000380b0b7812 */ /* 0x000fc800078ec0ff */
[----:B-1----:R-:W-:-:S05]  /*f380*/  @!P4 LEA R7, P5, R11, R7, 0x1 ;  /* 0x000000070b07c211 */ /* 0x002fca00078a08ff */
[----:B0-----:R-:W-:Y:S01]  /*f390*/  @!P4 IMAD.X R6, RZ, RZ, R6, P5 ;  /* 0x000000ffff06c224 */ /* 0x001fe200028e0606 */
[----:B------:R-:W-:-:S04]  /*f3a0*/  @!P3 LEA R8, P5, R11, R5, 0x1 ;  /* 0x000000050b08b211 */ /* 0x000fc800078a08ff */
[----:B------:R-:W-:Y:S01]  /*f3b0*/  @!P4 LOP3.LUT R7, R7, R6, RZ, 0x3c, !PT ;  /* 0x000000060707c212 */ /* 0x000fe200078e3cff */
[----:B------:R-:W-:-:S03]  /*f3c0*/  @!P3 IMAD.X R5, RZ, RZ, R9, P5 ;  /* 0x000000ffff05b224 */ /* 0x000fc600028e0609 */
[----:B------:R-:W-:-:S04]  /*f3d0*/  @!P4 LOP3.LUT R6, R7, R6, RZ, 0x3c, !PT ;  /* 0x000000060706c212 */ /* 0x000fc800078e3cff */
[----:B------:R-:W-:-:S05]  /*f3e0*/  @!P4 LOP3.LUT R7, R7, R6, RZ, 0x3c, !PT ;  /* 0x000000060707c212 */ /* 0x000fca00078e3cff */
[----:B-----5:R-:W-:Y:S04]  /*f3f0*/  @!P4 LDGSTS.E.BYPASS.LTC128B.128 [R10+0x10400], desc[UR56][R6.64], !P2 ;  /* 0x10400000060acfae */ /* 0x020fe8000d101d78 */
[----:B------:R-:W-:Y:S04]  /*f400*/  @!P4 LDGSTS.E.BYPASS.LTC128B.128 [R10+0x14400], desc[UR56][R6.64+0x80], !P1 ;  /* 0x14400080060acfae */ /* 0x000fe8000c901d78 */
[----:B------:R0:W-:Y:S02]  /*f410*/  @!P4 LDGSTS.E.BYPASS.LTC128B.128 [R10+0x18400], desc[UR56][R6.64+0x100], !P0 ;  /* 0x18400100060acfae */ /* 0x0001e4000c101d78 */
[----:B0-----:R-:W-:-:S02]  /*f420*/  @!P3 IMAD.MOV.U32 R6, RZ, RZ, R8 ;  /* 0x000000ffff06b224 */ /* 0x001fc400078e0008 */
[----:B------:R-:W-:Y:S01]  /*f430*/  @!P3 IMAD.MOV.U32 R7, RZ, RZ, R5 ;  /* 0x000000ffff07b224 */ /* 0x000fe200078e0005 */
[----:B------:R-:W-:Y:S01]  /*f440*/  SHFL.IDX PT, R8, R3, 0x2, 0x181f ;  /* 0x00581f0003087f89 */ /* 0x000fe200000e0000 */
[----:B------:R-:W-:-:S03]  /*f450*/  VIADD R5, R2, 0x20 ;  /* 0x0000002002057836 */ /* 0x000fc60000000000 */
[----:B------:R-:W-:Y:S04]  /*f460*/  @!P3 LDGSTS.E.BYPASS.LTC128B.128 [R10+0x10c00], desc[UR56][R6.64], !P2 ;  /* 0x10c00000060abfae */ /* 0x000fe8000d101d78 */
[----:B------:R-:W-:Y:S04]  /*f470*/  @!P3 LDGSTS.E.BYPASS.LTC128B.128 [R10+0x14c00], desc[UR56][R6.64+0x80], !P1 ;  /* 0x14c00080060abfae */ /* 0x000fe8000c901d78 */
[----:B------:R0:W-:Y:S01]  /*f480*/  @!P3 LDGSTS.E.BYPASS.LTC128B.128 [R10+0x18c00], desc[UR56][R6.64+0x100], !P0 ;  /* 0x18c00100060abfae */ /* 0x0001e2000c101d78 */
[----:B------:R-:W-:-:S03]  /*f490*/  ISETP.GE.AND P3, PT, R5, R0, PT ;  /* 0x000000000500720c */ /* 0x000fc60003f66270 */
[----:B------:R-:W1:Y:S10]  /*f4a0*/  SHFL.IDX PT, R5, R4, 0x2, 0x181f ;  /* 0x00581f0004057f89 */ /* 0x000e7400000e0000 */
        /* <DEDUP_REMOVED lines=53> */
.L_x_2428:
[----:B------:R-:W-:Y:S01]  /*f800*/  VIADD R2, R2, 0x70 ;  /* 0x0000007002027836 */ /* 0x000fe20000000000 */
[----:B------:R-:W-:Y:S04]  /*f810*/  BSSY B0, `(.L_x_2310) ;  /* 0x000000e000007945 */ /* 0x000fe80003800000 */
[----:B------:R-:W-:-:S13]  /*f820*/  ISETP.GE.AND P3, PT, R2, R0, PT ;  /* 0x000000000200720c */ /* 0x000fda0003f66270 */
[----:B------:R-:W-:Y:S05]  /*f830*/  @P3 BRA `(.L_x_2311) ;  /* 0x00000000002c3947 */ /* 0x000fea0003800000 */
[----:B0-----:R-:W0:Y:S02]  /*f840*/  S2R R4, SR_TID.X ;  /* 0x0000000000047919 */ /* 0x001e240000002100 */
        /* <DEDUP_REMOVED lines=10> */
.L_x_2311:
[----:B------:R-:W-:Y:S05]  /*f8f0*/  BSYNC B0 ;  /* 0x0000000000007941 */ /* 0x000fea0003800000 */
.L_x_2310:
[----:B------:R-:W-:Y:S01]  /*f900*/  NOP ;  /* 0x0000000000007918 */ /* 0x000fe20000000000 */
[----:B------:R-:W-:Y:S01]  /*f910*/  PLOP3.LUT P0, PT, PT, PT, PT, 0x80, 0x0 ;  /* 0x000000000000781c */ /* 0x000fe20003f0f070 */
[----:B0--3--:R-:W-:-:S12]  /*f920*/  VIADD R6, R18, 0x34800 ;  /* 0x0003480012067836 */ /* 0x009fd80000000000 */
.L_x_2312:
[----:B------:R-:W-:Y:S02]  /*f930*/  PLOP3.LUT P1, PT, P1, P0, PT, 0xa2, 0x0 ;  /* 0x000000000000781c */ /* 0x000fe40000f21472 */
[----:B------:R-:W-:-:S08]  /*f940*/  @P0 R2UR P1, UR4, R18 ;  /* 0x00000000120402ca */ /* 0x000fd00000020000 */
[----:B------:R-:W-:-:S05]  /*f950*/  @P0 PLOP3.LUT P0, PT, P1, PT, PT, 0x80, 0x0 ;  /* 0x000000000000081c */ /* 0x000fca0000f0f070 */
[----:B------:R-:W-:Y:S01]  /*f960*/  @!P1 SYNCS.ARRIVE.TRANS64.RED.A0T1 RZ, [UR4+0x34800], RZ ;  /* 0x034800ffffff99a7 */ /* 0x000fe20008200404 */
[----:B------:R-:W-:Y:S07]  /*f970*/  @!P1 ARRIVES.LDGSTSBAR.64.TRANSCNT [UR4+0x34800] ;  /* 0x03480000ff0099b0 */ /* 0x000fee0008000a84 */
[----:B------:R-:W-:Y:S05]  /*f980*/  @P0 BRA.U.ANY `(.L_x_2312) ;  /* 0xfffffffd00e80947 */ /* 0x000fea000393ffff */
[----:B----4-:R-:W3:Y:S02]  /*f990*/  LDL.LU R2, [R1+0x48] ;  /* 0x0000480001027983 */ /* 0x010ee40000300800 */
        /* <DEDUP_REMOVED lines=11> */
.L_x_2429:
[----:B------:R-:W-:Y:S05]  /*fa50*/  BSYNC B0 ;  /* 0x0000000000007941 */ /* 0x000fea0003800000 */
.L_x_2313:
[----:B------:R-:W0:Y:S04]  /*fa60*/  LDL R2, [R1+0x40] ;  /* 0x0000400001027983 */ /* 0x000e280000100800 */
[----:B--2---:R-:W2:Y:S01]  /*fa70*/  LDL R3, [R1+0x28] ;  /* 0x0000280001037983 */ /* 0x004ea20000100800 */
[----:B------:R-:W-:Y:S01]  /*fa80*/  BSSY B0, `(.L_x_2315) ;  /* 0x0000213000007945 */ /* 0x000fe20003800000 */
[----:B0-----:R-:W-:-:S05]  /*fa90*/  VIADD R0, R2, 0xfffffffe ;  /* 0xfffffffe02007836 */ /* 0x001fca0000000000 */
[----:B--2---:R-:W-:-:S13]  /*faa0*/  ISETP.GE.AND P0, PT, R0, R3, PT ;  /* 0x000000030000720c */ /* 0x004fda0003f06270 */
[----:B------:R-:W-:Y:S05]  /*fab0*/  @!P0 BRA `(.L_x_2316) ;  /* 0x00000020003c8947 */ /* 0x000fea0003800000 */
[----:B------:R-:W2:Y:S04]  /*fac0*/  LDL.LU R2, [R1+0x58] ;  /* 0x0000580001027983 */ /* 0x000ea80000300800 */
[----:B-1----:R-:W3:Y:S04]  /*fad0*/  LDL.LU R5, [R1+0x3c] ;  /* 0x00003c0001057983 */ /* 0x002ee80000300800 */
[----:B------:R-:W4:Y:S01]  /*fae0*/  LDL.LU R4, [R1+0x30] ;  /* 0x0000300001047983 */ /* 0x000f220000300800 */
[----:B------:R-:W-:Y:S01]  /*faf0*/  LOP3.LUT R12, RZ, R3, RZ, 0x33, !PT ;  /* 0x00000003ff0c7212 */ /* 0x000fe200078e33ff */
[----:B------:R-:W-:Y:S01]  /*fb00*/  BSSY B2, `(.L_x_2317) ;  /* 0x00000b5000027945 */ /* 0x000fe20003800000 */
[----:B--2---:R-:W-:-:S04]  /*fb10*/  VIADD R2, R2, 0x1 ;  /* 0x0000000102027836 */ /* 0x004fc80000000000 */
[----:B---3--:R-:W-:-:S05]  /*fb20*/  IMAD R2, R2, R5, RZ ;  /* 0x0000000502027224 */ /* 0x008fca00078e02ff */
        /* <DEDUP_REMOVED lines=14> */
[----:B--2---:R-:W-:Y:S02]  /*fc10*/  ISETP.NE.AND P1, PT, R5, RZ, PT ;  /* 0x000000ff0500720c */ /* 0x004fe40003f25270 */
        /* <DEDUP_REMOVED lines=26> */
.L_x_2321:
[----:B------:R-:W-:Y:S01]  /*fdc0*/  IMAD R3, R9, 0x8, R18 ;  /* 0x0000000809037824 */ /* 0x000fe200078e0212 */
[----:B------:R-:W-:Y:S01]  /*fdd0*/  SHF.L.U32 R2, R13, 0x1f, RZ ;  /* 0x0000001f0d027819 */ /* 0x000fe200000006ff */
[----:B------:R-:W-:Y:S03]  /*fde0*/  BSSY B3, `(.L_x_2322) ;  /* 0x0000003000037945 */ /* 0x000fe60003800000 */
[----:B------:R-:W1:Y:S02]  /*fdf0*/  SYNCS.PHASECHK.TRANS64.TRYWAIT P0, [R3+URZ+0x34840], R2 ;  /* 0x03484002030075a7 */ /* 0x000e64000800017f */
[----:B-1----:R-:W-:Y:S05]  /*fe00*/  @!P0 BRA `(.L_x_2323) ;  /* 0x0000004800448947 */ /* 0x002fea0003800000 */
.L_x_2430:
[----:B------:R-:W-:Y:S05]  /*fe10*/  BSYNC B3 ;  /* 0x0000000000037941 */ /* 0x000fea0003800000 */
.L_x_2322:
        /* <DEDUP_REMOVED lines=12> */
.L_x_2325:
[----:B------:R-:W-:Y:S05]  /*fee0*/  BSYNC B3 ;  /* 0x0000000000037941 */ /* 0x000fea0003800000 */
.L_x_2324:
        /* <DEDUP_REMOVED lines=12> */
.L_x_2326:
        /* <DEDUP_REMOVED lines=16> */
.L_x_2327:
        /* <DEDUP_REMOVED lines=15> */
.L_x_2328:
        /* <DEDUP_REMOVED lines=16> */
.L_x_2431:
[----:B------:R-:W-:Y:S05]  /*102a0*/  BSYNC B3 ;  /* 0x0000000000037941 */ /* 0x000fea0003800000 */
.L_x_2329:
        /* <DEDUP_REMOVED lines=12> */
.L_x_2332:
[----:B------:R-:W-:Y:S05]  /*10370*/  BSYNC B3 ;  /* 0x0000000000037941 */ /* 0x000fea0003800000 */
.L_x_2331:
        /* <DEDUP_REMOVED lines=13> */
.L_x_2333:
        /* <DEDUP_REMOVED lines=15> */
.L_x_2334:
        /* <DEDUP_REMOVED lines=12> */
.L_x_2320:
[----:B------:R-:W-:Y:S05]  /*10600*/  BSYNC B1 ;  /* 0x0000000000017941 */ /* 0x000fea0003800000 */
.L_x_2319:
[----:B0-----:R-:W2:Y:S01]  /*10610*/  LDL.LU R0, [R1+0x40] ;  /* 0x0000400001007983 */ /* 0x001ea20000300800 */
[----:B------:R-:W-:-:S03]  /*10620*/  IMAD.MOV.U32 R19, RZ, RZ, R9 ;  /* 0x000000ffff137224 */ /* 0x000fc600078e0009 */
[----:B------:R0:W-:Y:S02]  /*10630*/  STL [R1+0x14], R13 ;  /* 0x0000140d01007387 */ /* 0x0001e40000100800 */
[----:B0-2---:R-:W-:-:S07]  /*10640*/  VIADD R0, R0, 0xfffffffd ;  /* 0xfffffffd00007836 */ /* 0x005fce0000000000 */
.L_x_2318:
[----:B------:R-:W-:Y:S05]  /*10650*/  BSYNC B2 ;  /* 0x0000000000027941 */ /* 0x000fea0003800000 */
.L_x_2317:
[----:B------:R-:W-:Y:S01]  /*10660*/  VIADD R12, R12, 0xfffffffe ;  /* 0xfffffffe0c0c7836 */ /* 0x000fe20000000000 */
[----:B------:R-:W-:-:S04]  /*10670*/  LOP3.LUT R4, RZ, R4, RZ, 0x33, !PT ;  /* 0x00000004ff047212 */ /* 0x000fc800078e33ff */
[----:B------:R-:W-:-:S13]  /*10680*/  ISETP.NE.AND P0, PT, R12, R4, PT ;  /* 0x000000040c00720c */ /* 0x000fda0003f05270 */
[----:B------:R-:W-:Y:S05]  /*10690*/  @!P0 BRA `(.L_x_2316) ;  /* 0x0000001400448947 */ /* 0x000fea0003800000 */
[----:B------:R-:W-:-:S07]  /*106a0*/  IMAD.MOV.U32 R9, RZ, RZ, R17 ;  /* 0x000000ffff097224 */ /* 0x000fce00078e0011 */
.L_x_2367:
        /* <DEDUP_REMOVED lines=8> */
[----:B--2---:R-:W-:Y:S02]  /*10730*/  ISETP.NE.AND P1, PT, R3, RZ, PT ;  /* 0x000000ff0300720c */ /* 0x004fe40003f25270 */
        /* <DEDUP_REMOVED lines=26> */
.L_x_2337:
[----:B------:R-:W-:Y:S01]  /*108e0*/  IMAD R3, R4, 0x8, R18 ;  /* 0x0000000804037824 */ /* 0x000fe200078e0212 */
[----:B------:R-:W-:Y:S01]  /*108f0*/  SHF.L.U32 R2, R5, 0x1f, RZ ;  /* 0x0000001f05027819 */ /* 0x000fe200000006ff */
[----:B------:R-:W-:Y:S03]  /*10900*/  BSSY B2, `(.L_x_2338) ;  /* 0x0000003000027945 */ /* 0x000fe60003800000 */
[----:B------:R-:W1:Y:S02]  /*10910*/  SYNCS.PHASECHK.TRANS64.TRYWAIT P0, [R3+URZ+0x34840], R2 ;  /* 0x03484002030075a7 */ /* 0x000e64000800017f */
[----:B-1----:R-:W-:Y:S05]  /*10920*/  @!P0 BRA `(.L_x_2339) ;  /* 0x0000003c00a48947 */ /* 0x002fea0003800000 */
.L_x_2432:
[----:B------:R-:W-:Y:S05]  /*10930*/  BSYNC B2 ;  /* 0x0000000000027941 */ /* 0x000fea0003800000 */
.L_x_2338:
        /* <DEDUP_REMOVED lines=12> */
.L_x_2341:
[----:B------:R-:W-:Y:S05]  /*10a00*/  BSYNC B2 ;  /* 0x0000000000027941 */ /* 0x000fea0003800000 */
.L_x_2340:
        /* <DEDUP_REMOVED lines=12> */
.L_x_2342:
        /* <DEDUP_REMOVED lines=16> */
.L_x_2343:
        /* <DEDUP_REMOVED lines=15> */
.L_x_2344:
        /* <DEDUP_REMOVED lines=16> */
.L_x_2433:
[----:B------:R-:W-:Y:S05]  /*10dc0*/  BSYNC B2 ;  /* 0x0000000000027941 */ /* 0x000fea0003800000 */
.L_x_2345:
        /* <DEDUP_REMOVED lines=11> */
.L_x_2348:
[----:B------:R-:W-:Y:S05]  /*10e80*/  BSYNC B2 ;  /* 0x0000000000027941 */ /* 0x000fea0003800000 */
.L_x_2347:
        /* <DEDUP_REMOVED lines=12> */
.L_x_2349:
        /* <DEDUP_REMOVED lines=15> */
.L_x_2350:
        /* <DEDUP_REMOVED lines=12> */
.L_x_2336:
[----:B------:R-:W-:Y:S05]  /*11100*/  BSYNC B1 ;  /* 0x0000000000017941 */ /* 0x000fea0003800000 */
.L_x_2335:
[----:B------:R-:W2:Y:S01]  /*11110*/  LDL R2, [R1+0x20] ;  /* 0x0000200001027983 */ /* 0x000ea20000100800 */
[----:B------:R-:W-:Y:S01]  /*11120*/  VIADD R19, R4, 0x1 ;  /* 0x0000000104137836 */ /* 0x000fe20000000000 */
[----:B------:R-:W-:Y:S01]  /*11130*/  BSSY B1, `(.L_x_2351) ;  /* 0x00000a3000017945 */ /* 0x000fe20003800000 */
[----:B0-----:R-:W-:-:S03]  /*11140*/  VIADD R7, R0, 0xffffffff ;  /* 0xffffffff00077836 */ /* 0x001fc60000000000 */
[----:B------:R-:W-:-:S04]  /*11150*/  ISETP.NE.AND P0, PT, R19, 0x2, PT ;  /* 0x000000021300780c */ /* 0x000fc80003f05270 */
[----:B------:R-:W-:Y:S02]  /*11160*/  SEL R19, R19, RZ, P0 ;  /* 0x000000ff13137207 */ /* 0x000fe40000000000 */
[----:B--2---:R-:W-:Y:S02]  /*11170*/  ISETP.NE.AND P1, PT, R2, RZ, PT ;  /* 0x000000ff0200720c */ /* 0x004fe40003f25270 */
        /* <DEDUP_REMOVED lines=28> */
.L_x_2353:
[----:B------:R-:W-:Y:S01]  /*11340*/  IMAD R2, R19, 0x8, R18 ;  /* 0x0000000813027824 */ /* 0x000fe200078e0212 */
[----:B------:R-:W-:Y:S01]  /*11350*/  SHF.L.U32 R3, R12, 0x1f, RZ ;  /* 0x0000001f0c037819 */ /* 0x000fe200000006ff */
[----:B------:R-:W-:Y:S03]  /*11360*/  BSSY B2, `(.L_x_2354) ;  /* 0x0000003000027945 */ /* 0x000fe60003800000 */
[----:B------:R-:W2:Y:S02]  /*11370*/  SYNCS.PHASECHK.TRANS64.TRYWAIT P0, [R2+URZ+0x34840], R3 ;  /* 0x03484003020075a7 */ /* 0x000ea4000800017f */
[----:B--2---:R-:W-:Y:S05]  /*11380*/  @!P0 BRA `(.L_x_2355) ;  /* 0x0000003400348947 */ /* 0x004fea0003800000 */
.L_x_2434:
[----:B------:R-:W-:Y:S05]  /*11390*/  BSYNC B2 ;  /* 0x0000000000027941 */ /* 0x000fea0003800000 */
.L_x_2354:
        /* <DEDUP_REMOVED lines=12> */
.L_x_2357:
[----:B------:R-:W-:Y:S05]  /*11460*/  BSYNC B2 ;  /* 0x0000000000027941 */ /* 0x000fea0003800000 */
.L_x_2356:
        /* <DEDUP_REMOVED lines=13> */
.L_x_2358:
        /* <DEDUP_REMOVED lines=16> */
.L_x_2359:
        /* <DEDUP_REMOVED lines=15> */
.L_x_2360:
        /* <DEDUP_REMOVED lines=15> */
.L_x_2435:
[----:B------:R-:W-:Y:S05]  /*11820*/  BSYNC B2 ;  /* 0x0000000000027941 */ /* 0x000fea0003800000 */
.L_x_2361:
        /* <DEDUP_REMOVED lines=11> */
.L_x_2364:
[----:B------:R-:W-:Y:S05]  /*118e0*/  BSYNC B2 ;  /* 0x0000000000027941 */ /* 0x000fea0003800000 */
.L_x_2363:
        /* <DEDUP_REMOVED lines=12> */
.L_x_2365:
        /* <DEDUP_REMOVED lines=15> */
.L_x_2366:
        /* <DEDUP_REMOVED lines=12> */
.L_x_2352:
[----:B------:R-:W-:Y:S05]  /*11b60*/  BSYNC B1 ;  /* 0x0000000000017941 */ /* 0x000fea0003800000 */
.L_x_2351:
[----:B------:R-:W2:Y:S01]  /*11b70*/  LDL R2, [R1+0x28] ;  /* 0x0000280001027983 */ /* 0x000ea20000100800 */
[----:B------:R-:W-:Y:S01]  /*11b80*/  VIADD R0, R0, 0xfffffffe ;  /* 0xfffffffe00007836 */ /* 0x000fe20000000000 */
[----:B--2---:R-:W-:-:S13]  /*11b90*/  ISETP.GT.AND P0, PT, R7, R2, PT ;  /* 0x000000020700720c */ /* 0x004fda0003f04270 */
[----:B------:R-:W-:Y:S05]  /*11ba0*/  @P0 BRA `(.L_x_2367) ;  /* 0xffffffe800c00947 */ /* 0x000fea000383ffff */
.L_x_2316:
[----:B------:R-:W-:Y:S05]  /*11bb0*/  BSYNC B0 ;  /* 0x0000000000007941 */ /* 0x000fea0003800000 */
.L_x_2315:
[----:B------:R-:W2:Y:S01]  /*11bc0*/  S2R R2, SR_TID.X ;  /* 0x0000000000027919 */ /* 0x000ea20000002100 */
[----:B------:R-:W-:Y:S01]  /*11bd0*/  BSSY B0, `(.L_x_2368) ;  /* 0x0000011000007945 */ /* 0x000fe20003800000 */
[----:B--2---:R-:W-:-:S04]  /*11be0*/  LOP3.LUT R3, R2, 0x7f, RZ, 0xc0, !PT ;  /* 0x0000007f02037812 */ /* 0x004fc800078ec0ff */
[----:B------:R-:W-:-:S13]  /*11bf0*/  ISETP.NE.AND P0, PT, R3, RZ, PT ;  /* 0x000000ff0300720c */ /* 0x000fda0003f05270 */
[----:B------:R-:W-:Y:S05]  /*11c00*/  @P0 BRA `(.L_x_2369) ;  /* 0x0000000000340947 */ /* 0x000fea0003800000 */
[----:B------:R-:W2:Y:S01]  /*11c10*/  S2R R2, SR_LANEID ;  /* 0x0000000000027919 */ /* 0x000ea20000000000 */
[----:B------:R-:W-:Y:S01]  /*11c20*/  VOTEU.ANY UR4, UPT, PT ;  /* 0x0000000000047886 */ /* 0x000fe200038e0100 */
[----:B-1----:R-:W1:Y:S01]  /*11c30*/  LDC.64 R4, c[0x0][0xc60] ;  /* 0x00031800ff047b82 */ /* 0x002e620000000a00 */
[----:B------:R-:W2:Y:S02]  /*11c40*/  FLO.U32 R0, UR4 ;  /* 0x0000000400007d00 */ /* 0x000ea400080e0000 */
        /* <DEDUP_REMOVED lines=9> */
.L_x_2369:
[----:B------:R-:W-:Y:S05]  /*11ce0*/  BSYNC B0 ;  /* 0x0000000000007941 */ /* 0x000fea0003800000 */
.L_x_2368:
[----:B--2---:R-:W2:Y:S01]  /*11cf0*/  LDL.LU R0, [R1+0x20] ;  /* 0x0000200001007983 */ /* 0x004ea20000300800 */
[----:B------:R-:W-:Y:S01]  /*11d00*/  BSSY B0, `(.L_x_2370) ;  /* 0x000003a000007945 */ /* 0x000fe20003800000 */
[----:B--2---:R-:W-:-:S13]  /*11d10*/  ISETP.NE.AND P0, PT, R0, RZ, PT ;  /* 0x000000ff0000720c */ /* 0x004fda0003f05270 */
        /* <DEDUP_REMOVED lines=8> */
.L_x_2436:
[----:B------:R-:W-:Y:S05]  /*11da0*/  BSYNC B1 ;  /* 0x0000000000017941 */ /* 0x000fea0003800000 */
.L_x_2372:
        /* <DEDUP_REMOVED lines=9> */
.L_x_2375:
[----:B------:R-:W-:Y:S05]  /*11e40*/  BSYNC B1 ;  /* 0x0000000000017941 */ /* 0x000fea0003800000 */
.L_x_2374:
        /* <DEDUP_REMOVED lines=12> */
.L_x_2376:
        /* <DEDUP_REMOVED lines=15> */
.L_x_2377:
        /* <DEDUP_REMOVED lines=10> */
.L_x_2371:
[----:B------:R-:W-:Y:S05]  /*120a0*/  BSYNC B0 ;  /* 0x0000000000007941 */ /* 0x000fea0003800000 */
.L_x_2370:
[----:B------:R-:W2:Y:S01]  /*120b0*/  LDL.LU R4, [R1+0x14] ;  /* 0x0000140001047983 */ /* 0x000ea20000300800 */
[----:B------:R-:W-:-:S05]  /*120c0*/  VIADD R19, R19, 0x1 ;  /* 0x0000000113137836 */ /* 0x000fca0000000000 */
[----:B------:R-:W-:-:S04]  /*120d0*/  ISETP.NE.AND P0, PT, R19, 0x2, PT ;  /* 0x000000021300780c */ /* 0x000fc80003f05270 */
[----:B------:R-:W-:Y:S02]  /*120e0*/  SEL R0, RZ, 0x1, P0 ;  /* 0x00000001ff007807 */ /* 0x000fe40000000000 */
[----:B------:R-:W-:Y:S02]  /*120f0*/  SEL R19, R19, RZ, P0 ;  /* 0x000000ff13137207 */ /* 0x000fe40000000000 */
[----:B--2---:R-:W-:-:S05]  /*12100*/  LOP3.LUT R4, R4, R0, RZ, 0x3c, !PT ;  /* 0x0000000004047212 */ /* 0x004fca00078e3cff */
[----:B------:R2:W-:Y:S02]  /*12110*/  STL [R1+0x14], R4 ;  /* 0x0000140401007387 */ /* 0x0005e40000100800 */
.L_x_2295:
[----:B------:R-:W-:Y:S05]  /*12120*/  BSYNC B7 ;  /* 0x0000000000077941 */ /* 0x000fea0003800000 */
.L_x_2293:
[----:B----4-:R-:W4:Y:S02]  /*12130*/  LDL R0, [R1+0x5c] ;  /* 0x00005c0001007983 */ /* 0x010f240000100800 */
[----:B----4-:R-:W-:-:S13]  /*12140*/  ISETP.NE.AND P0, PT, R0, RZ, PT ;  /* 0x000000ff0000720c */ /* 0x010fda0003f05270 */
        /* <DEDUP_REMOVED lines=12> */
.L_x_2378:
[----:B------:R-:W2:Y:S01]  /*12210*/  S2R R0, SR_TID.X ;  /* 0x0000000000007919 */ /* 0x000ea20000002100 */
[----:B------:R-:W-:Y:S01]  /*12220*/  UMOV UR4, 0xffffffff ;  /* 0xffffffff00047882 */ /* 0x000fe20000000000 */
[----:B--2---:R-:W-:-:S04]  /*12230*/  LOP3.LUT R10, R0, 0x1f, RZ, 0xc0, !PT ;  /* 0x0000001f000a7812 */ /* 0x004fc800078ec0ff */
[----:B------:R-:W-:Y:S01]  /*12240*/  ISETP.NE.AND P0, PT, R10, 0x1f, PT ;  /* 0x0000001f0a00780c */ /* 0x000fe20003f05270 */
[----:B------:R-:W-:-:S12]  /*12250*/  BRA.DIV UR4, `(.L_x_2380) ;  /* 0x0000002604bc7947 */ /* 0x000fd8000b800000 */
[----:B------:R-:W2:Y:S01]  /*12260*/  LDL.LU R3, [R1] ;  /* 0x0000000001037983 */ /* 0x000ea20000300800 */
[----:B------:R-:W-:-:S03]  /*12270*/  ULDC UR4, c[0x0][0xc3c] ;  /* 0x00030f0000047ab9 */ /* 0x000fc60000000800 */
[----:B01----:R-:W4:Y:S02]  /*12280*/  LDL R8, [R1+0xc] ;  /* 0x00000c0001087983 */ /* 0x003f240000100800 */
[----:B----4-:R-:W-:Y:S02]  /*12290*/  IMAD.IADD R0, R8, 0x1, R10 ;  /* 0x0000000108007824 */ /* 0x010fe400078e020a */
[----:B--2---:R-:W-:-:S03]  /*122a0*/  IMAD.MOV.U32 R8, RZ, RZ, R3 ;  /* 0x000000ffff087224 */ /* 0x004fc600078e0003 */
[----:B------:R-:W-:-:S13]  /*122b0*/  ISETP.GE.OR P1, PT, R0, UR4, !P0 ;  /* 0x0000000400007c0c */ /* 0x000fda000c726670 */
[----:B------:R-:W0:Y:S08]  /*122c0*/  @!P1 LDC.64 R2, c[0x0][0xc80] ;  /* 0x00032000ff029b82 */ /* 0x000e300000000a00 */
[----:B---3--:R-:W1:Y:S01]  /*122d0*/  @!P1 LDC.64 R6, c[0x0][0xc78] ;  /* 0x00031e00ff069b82 */ /* 0x008e620000000a00 */
[----:B0-----:R-:W-:-:S05]  /*122e0*/  @!P1 IMAD.WIDE R2, R0, 0x4, R2 ;  /* 0x0000000400029825 */ /* 0x001fca00078e0202 */
[----:B------:R1:W2:Y:S02]  /*122f0*/  @!P1 LDG.E R5, desc[UR56][R2.64] ;  /* 0x0000003802059981 */ /* 0x0002a4000c1e1900 */
[----:B-1----:R-:W-:-:S06]  /*12300*/  @!P1 IMAD.WIDE R2, R0, 0x4, R6 ;  /* 0x0000000400029825 */ /* 0x002fcc00078e0206 */
[----:B------:R-:W3:Y:S01]  /*12310*/  @!P1 LDG.E R2, desc[UR56][R2.64] ;  /* 0x0000003802029981 */ /* 0x000ee2000c1e1900 */
[----:B------:R-:W-:Y:S02]  /*12320*/  CS2R R6, SRZ ;  /* 0x0000000000067805 */ /* 0x000fe4000001ff00 */
[C---:B------:R-:W-:Y:S02]  /*12330*/  ISETP.GE.U32.AND P2, PT, R10.reuse, 0x2, PT ;  /* 0x000000020a00780c */ /* 0x040fe40003f46070 */
[C---:B------:R-:W-:Y:S01]  /*12340*/  ISETP.GE.U32.AND P3, PT, R10.reuse, 0x4, PT ;  /* 0x000000040a00780c */ /* 0x040fe20003f66070 */
[----:B------:R-:W-:Y:S01]  /*12350*/  SHFL.IDX PT, R4, R8, RZ, 0x1f ;  /* 0x00001fff08047589 */ /* 0x000fe200000e0000 */
[C---:B------:R-:W-:Y:S02]  /*12360*/  ISETP.GE.U32.AND P4, PT, R10.reuse, 0x8, PT ;  /* 0x000000080a00780c */ /* 0x040fe40003f86070 */
[----:B------:R-:W-:Y:S01]  /*12370*/  ISETP.GE.U32.AND P5, PT, R10, 0x10, PT ;  /* 0x000000100a00780c */ /* 0x000fe20003fa6070 */
[----:B------:R-:W-:Y:S01]  /*12380*/  SHFL.IDX PT, R0, R8, 0x1, 0x1f ;  /* 0x00201f0008007f89 */ /* 0x000fe200000e0000 */
[----:B--2---:R-:W-:-:S02]  /*12390*/  @!P1 IMAD.MOV.U32 R6, RZ, RZ, R5 ;  /* 0x000000ffff069224 */ /* 0x004fc400078e0005 */
[----:B---3--:R-:W-:Y:S01]  /*123a0*/  @!P1 IMAD.MOV.U32 R7, RZ, RZ, R2 ;  /* 0x000000ffff079224 */ /* 0x008fe200078e0002 */
[----:B------:R-:W-:-:S03]  /*123b0*/  ISETP.NE.AND P1, PT, R10, RZ, PT ;  /* 0x000000ff0a00720c */ /* 0x000fc60003f25270 */
[----:B------:R-:W-:-:S05]  /*123c0*/  IMAD R2, R7, R6, RZ ;  /* 0x0000000607027224 */ /* 0x000fca00078e02ff */
[----:B------:R-:W0:Y:S02]  /*123d0*/  SHFL.UP PT, R3, R2, 0x1, RZ ;  /* 0x0420000002037989 */ /* 0x000e2400000e00ff */
[----:B0-----:R-:W-:-:S05]  /*123e0*/  SEL R5, R3, RZ, P1 ;  /* 0x000000ff03057207 */ /* 0x001fca0000800000 */
[----:B------:R-:W-:Y:S02]  /*123f0*/  IMAD.IADD R2, R2, 0x1, R5 ;  /* 0x0000000102027824 */ /* 0x000fe400078e0205 */
[----:B------:R-:W-:-:S03]  /*12400*/  IMAD.MOV.U32 R5, RZ, RZ, RZ ;  /* 0x000000ffff057224 */ /* 0x000fc600078e00ff */
        /* <DEDUP_REMOVED lines=13> */
.L_x_2446:
[----:B------:R-:W-:Y:S02]  /*124e0*/  ULDC UR4, c[0x0][0xc38] ;  /* 0x00030e0000047ab9 */ /* 0x000fe40000000800 */
[----:B------:R-:W-:-:S04]  /*124f0*/  IMAD.U32 R8, RZ, RZ, UR4 ;  /* 0x00000004ff087e24 */ /* 0x000fc8000f8e00ff */
[----:B-1----:R-:W-:-:S04]  /*12500*/  IMAD R9, R9, R8, RZ ;  /* 0x0000000809097224 */ /* 0x002fc800078e02ff */
[----:B------:R-:W-:-:S05]  /*12510*/  IMAD.IADD R0, R0, 0x1, R9 ;  /* 0x0000000100007824 */ /* 0x000fca00078e0209 */
[----:B------:R-:W-:-:S13]  /*12520*/  ISETP.GT.AND P6, PT, R0, R4, PT ;  /* 0x000000040000720c */ /* 0x000fda0003fc4270 */
[----:B------:R-:W-:Y:S05]  /*12530*/  @P6 BRA `(.L_x_2381) ;  /* 0x0000000000ac6947 */ /* 0x000fea0003800000 */
.L_x_2384:
[----:B------:R-:W2:Y:S01]  /*12540*/  LDL.LU R3, [R1+0xc] ;  /* 0x00000c0001037983 */ /* 0x000ea20000300800 */
[----:B0-----:R-:W0:Y:S01]  /*12550*/  LDC R2, c[0x0][0xc3c] ;  /* 0x00030f00ff027b82 */ /* 0x001e220000000800 */
[----:B--2---:R-:W-:-:S05]  /*12560*/  VIADD R3, R3, 0x1f ;  /* 0x0000001f03037836 */ /* 0x004fca0000000000 */
[----:B0-----:R-:W-:-:S13]  /*12570*/  ISETP.GE.AND P6, PT, R3, R2, PT ;  /* 0x000000020300720c */ /* 0x001fda0003fc6270 */
[----:B------:R-:W-:Y:S05]  /*12580*/  @P6 BRA `(.L_x_2382) ;  /* 0x0000000800e86947 */ /* 0x000fea0003800000 */
[----:B------:R-:W0:Y:S01]  /*12590*/  S2R R6, SR_TID.X ;  /* 0x0000000000067919 */ /* 0x000e220000002100 */
        /* <DEDUP_REMOVED lines=31> */
.L_x_2454:
[----:B------:R-:W-:Y:S02]  /*12790*/  ULDC UR4, c[0x0][0xc38] ;  /* 0x00030e0000047ab9 */ /* 0x000fe40000000800 */
[----:B------:R-:W-:-:S04]  /*127a0*/  IMAD.U32 R8, RZ, RZ, UR4 ;  /* 0x00000004ff087e24 */ /* 0x000fc8000f8e00ff */
[----:B-1----:R-:W-:-:S04]  /*127b0*/  IMAD R9, R9, R8, RZ ;  /* 0x0000000809097224 */ /* 0x002fc800078e02ff */
[----:B------:R-:W-:-:S05]  /*127c0*/  IMAD.IADD R0, R9, 0x1, R0 ;  /* 0x0000000109007824 */ /* 0x000fca00078e0200 */
[----:B------:R-:W-:-:S13]  /*127d0*/  ISETP.GT.AND P6, PT, R0, R4, PT ;  /* 0x000000040000720c */ /* 0x000fda0003fc4270 */
[----:B------:R-:W-:Y:S05]  /*127e0*/  @!P6 BRA `(.L_x_2384) ;  /* 0xfffffffc0054e947 */ /* 0x000fea000383ffff */
.L_x_2381:
        /* <DEDUP_REMOVED lines=12> */
.L_x_2459:
[----:B------:R-:W-:-:S13]  /*128b0*/  ISETP.NE.AND P0, PT, R3, RZ, PT ;  /* 0x000000ff0300720c */ /* 0x000fda0003f05270 */
[----:B------:R-:W-:Y:S05]  /*128c0*/  @!P0 BRA `(.L_x_2386) ;  /* 0x0000000000148947 */ /* 0x000fea0003800000 */
[----:B------:R-:W-:Y:S01]  /*128d0*/  UMOV UR4, 0xffffffff ;  /* 0xffffffff00047882 */ /* 0x000fe20000000000 */
[----:B---3--:R-:W-:Y:S02]  /*128e0*/  VIADD R10, R10, 0xffffffff ;  /* 0xffffffff0a0a7836 */ /* 0x008fe40000000000 */
[----:B------:R-:W-:Y:S05]  /*128f0*/  BRA.DIV UR4, `(.L_x_2387) ;  /* 0x0000002a04b07947 */ /* 0x000fea000b800000 */
[----:B0-----:R0:W1:Y:S02]  /*12900*/  SHFL.IDX PT, R2, R2, R10, 0x1f ;  /* 0x00001f0a02027589 */ /* 0x00106400000e0000 */
.L_x_2462:
[----:B-1----:R-:W-:-:S07]  /*12910*/  IMAD.MOV.U32 R5, RZ, RZ, R2 ;  /* 0x000000ffff057224 */ /* 0x002fce00078e0002 */
.L_x_2386:
[----:B0-----:R-:W-:Y:S01]  /*12920*/  IMAD R2, R5, R8, R9 ;  /* 0x0000000805027224 */ /* 0x001fe200078e0209 */
[----:B------:R-:W-:-:S03]  /*12930*/  ISETP.NE.AND P0, PT, R7, 0x1, PT ;  /* 0x000000010700780c */ /* 0x000fc60003f05270 */
[----:B------:R-:W-:Y:S01]  /*12940*/  IMAD.IADD R4, R4, 0x1, -R2 ;  /* 0x0000000104047824 */ /* 0x000fe200078e0a02 */
[----:B------:R0:W-:Y:S09]  /*12950*/  STL [R1], R2 ;  /* 0x0000000201007387 */ /* 0x0001f20000100800 */
[----:B------:R-:W-:Y:S05]  /*12960*/  @!P0 BRA `(.L_x_2388) ;  /* 0x0000000000e48947 */ /* 0x000fea0003800000 */
[----:B------:R-:W-:-:S04]  /*12970*/  IABS R5, R0 ;  /* 0x0000000000057213 */ /* 0x000fc80000000000 */
        /* <DEDUP_REMOVED lines=25> */
[----:B---3--:R-:W-:Y:S02]  /*12b10*/  IMAD R6, R2, R5, RZ ;  /* 0x0000000502067224 */ /* 0x008fe400078e02ff */
        /* <DEDUP_REMOVED lines=30> */
.L_x_2388:
[----:B------:R-:W2:Y:S01]  /*12d00*/  LDL R5, [R1+0xc] ;  /* 0x00000c0001057983 */ /* 0x000ea20000100800 */
[----:B0-----:R-:W2:Y:S02]  /*12d10*/  LDC.64 R2, c[0x0][0xc90] ;  /* 0x00032400ff027b82 */ /* 0x001ea40000000a00 */
[----:B--2---:R-:W-:-:S05]  /*12d20*/  IMAD.WIDE R2, R5, 0x4, R2 ;  /* 0x0000000405027825 */ /* 0x004fca00078e0202 */
[----:B---3--:R-:W2:Y:S02]  /*12d30*/  LDG.E R6, desc[UR56][R2.64] ;  /* 0x0000003802067981 */ /* 0x008ea4000c1e1900 */
        /* <DEDUP_REMOVED lines=59> */
.L_x_2389:
[----:B0-----:R-:W-:-:S05]  /*130f0*/  LOP3.LUT R3, RZ, R4, RZ, 0x33, !PT ;  /* 0x00000004ff037212 */ /* 0x001fca00078e33ff */
[----:B------:R-:W-:-:S05]  /*13100*/  IMAD.IADD R0, R0, 0x1, R3 ;  /* 0x0000000100007824 */ /* 0x000fca00078e0203 */
[----:B------:R2:W-:Y:S01]  /*13110*/  STL [R1+0x4], R0 ;  /* 0x0000040001007387 */ /* 0x0005e20000100800 */
[----:B------:R-:W-:Y:S05]  /*13120*/  BRA `(.L_x_2390) ;  /* 0x0000000000287947 */ /* 0x000fea0003800000 */
.L_x_2382:
        /* <DEDUP_REMOVED lines=10> */
.L_x_2390:
[----:B0-----:R-:W3:Y:S04]  /*131d0*/  LDL R3, [R1+0x8] ;  /* 0x0000080001037983 */ /* 0x001ee80000100800 */
[----:B-1----:R-:W4:Y:S04]  /*131e0*/  LDL R2, [R1+0xc] ;  /* 0x00000c0001027983 */ /* 0x002f280000100800 */
[----:B------:R-:W5:Y:S04]  /*131f0*/  LDL R4, [R1] ;  /* 0x0000000001047983 */ /* 0x000f680000100800 */
[----:B------:R-:W5:Y:S01]  /*13200*/  LDL R5, [R1+0x4] ;  /* 0x0000040001057983 */ /* 0x000f620000100800 */
[----:B------:R-:W-:Y:S05]  /*13210*/  WARPSYNC.ALL ;  /* 0x0000000000007948 */ /* 0x000fea0003800000 */
[----:B--2---:R-:W0:Y:S02]  /*13220*/  S2R R0, SR_TID.X ;  /* 0x0000000000007919 */ /* 0x004e240000002100 */
        /* <DEDUP_REMOVED lines=10> */
.L_x_2379:
[----:B------:R-:W2:Y:S01]  /*132d0*/  LDL R0, [R1+0xc] ;  /* 0x00000c0001007983 */ /* 0x000ea20000100800 */
[----:B------:R-:W-:Y:S02]  /*132e0*/  ULDC UR4, c[0x0][0xc3c] ;  /* 0x00030f0000047ab9 */ /* 0x000fe40000000800 */
[----:B--2---:R-:W-:-:S13]  /*132f0*/  ISETP.GE.AND P0, PT, R0, UR4, PT ;  /* 0x0000000400007c0c */ /* 0x004fda000bf06270 */
[----:B------:R-:W-:Y:S05]  /*13300*/  @!P0 BRA `(.L_x_2391) ;  /* 0xffffffa400208947 */ /* 0x000fea000383ffff */
[----:B------:R-:W-:Y:S05]  /*13310*/  BSYNC B8 ;  /* 0x0000000000087941 */ /* 0x000fea0003800000 */
.L_x_2287:
[----:B0-----:R-:W2:Y:S01]  /*13320*/  LDL.LU R0, [R1+0x48] ;  /* 0x0000480001007983 */ /* 0x001ea20000300800 */
[----:B------:R-:W-:Y:S01]  /*13330*/  BSSY B0, `(.L_x_2392) ;  /* 0x000000b000007945 */ /* 0x000fe20003800000 */
[----:B-1-3--:R-:W0:Y:S01]  /*13340*/  S2R R5, SR_CgaCtaId ;  /* 0x0000000000057919 */ /* 0x00ae220000008800 */
        /* <DEDUP_REMOVED lines=9> */
.L_x_2463:
[----:B------:R-:W-:Y:S05]  /*133e0*/  BSYNC B0 ;  /* 0x0000000000007941 */ /* 0x000fea0003800000 */
.L_x_2392:
[----:B------:R-:W-:-:S03]  /*133f0*/  UMOV UR4, 0xffffffff ;  /* 0xffffffff00047882 */ /* 0x000fc60000000000 */
[----:B------:R-:W-:Y:S05]  /*13400*/  BRA.DIV UR4, `(.L_x_2394) ;  /* 0x00000022042c7947 */ /* 0x000fea000b800000 */
[----:B------:R-:W1:Y:S02]  /*13410*/  S2R R2, SR_TID.X ;  /* 0x0000000000027919 */ /* 0x000e640000002100 */
[----:B-1----:R-:W-:-:S04]  /*13420*/  SHF.R.U32.HI R2, RZ, 0x5, R2 ;  /* 0x00000005ff027819 */ /* 0x002fc80000011602 */
[----:B------:R-:W-:-:S05]  /*13430*/  LOP3.LUT R2, R2, 0x3, RZ, 0xc0, !PT ;  /* 0x0000000302027812 */ /* 0x000fca00078ec0ff */
[----:B------:R1:W2:Y:S02]  /*13440*/  SHFL.IDX PT, R14, R2, RZ, 0x1f ;  /* 0x00001fff020e7589 */ /* 0x0002a400000e0000 */
.L_x_2466:
[----:B--2---:R-:W-:Y:S01]  /*13450*/  ISETP.NE.AND P0, PT, R14, RZ, PT ;  /* 0x000000ff0e00720c */ /* 0x004fe20003f05270 */
[----:B------:R-:W-:-:S12]  /*13460*/  BSSY B0, `(.L_x_2395) ;  /* 0x0000025000007945 */ /* 0x000fd80003800000 */
[----:B------:R-:W-:Y:S05]  /*13470*/  @P0 BRA `(.L_x_2396) ;  /* 0x00000000008c0947 */ /* 0x000fea0003800000 */
[----:B------:R-:W-:-:S03]  /*13480*/  UMOV UR4, 0xffffffff ;  /* 0xffffffff00047882 */ /* 0x000fc60000000000 */
[----:B------:R-:W-:Y:S05]  /*13490*/  BRA.DIV UR4, `(.L_x_2397) ;  /* 0x00000022043c7947 */ /* 0x000fea000b800000 */
[----:B------:R-:W-:-:S13]  /*134a0*/  ELECT P6, URZ, PT ;  /* 0x00000000003f782f */ /* 0x000fda00038c0000 */
.L_x_2469:
[----:B------:R-:W-:Y:S05]  /*134b0*/  @!P6 BRA `(.L_x_2396) ;  /* 0x00000000007ce947 */ /* 0x000fea0003800000 */
[----:B-1----:R-:W2:Y:S02]  /*134c0*/  LDL.LU R2, [R1+0x60] ;  /* 0x0000600001027983 */ /* 0x002ea40000300800 */
[----:B--2---:R-:W-:-:S04]  /*134d0*/  LOP3.LUT R2, R2, 0x2, RZ, 0xfc, !PT ;  /* 0x0000000202027812 */ /* 0x004fc800078efcff */
[----:B------:R-:W-:-:S13]  /*134e0*/  ISETP.NE.AND P2, PT, R2, 0x3, PT ;  /* 0x000000030200780c */ /* 0x000fda0003f45270 */
[----:B------:R-:W-:Y:S05]  /*134f0*/  @!P2 BRA `(.L_x_2398) ;  /* 0x000000000004a947 */ /* 0x000fea0003800000 */
[----:B------:R-:W-:Y:S01]  /*13500*/  BPT.TRAP 0x1 ;  /* 0x000000040000795c */ /* 0x000fe20000300000 */
.L_x_2398:
        /* <DEDUP_REMOVED lines=13> */
.L_x_2470:
[----:B------:R-:W1:Y:S02]  /*135e0*/  SYNCS.PHASECHK.TRANS64.TRYWAIT P0, [R7+URZ], R2 ;  /* 0x00000002070075a7 */ /* 0x000e64000800017f */
[----:B-1----:R-:W-:Y:S05]  /*135f0*/  @!P0 BRA `(.L_x_2400) ;  /* 0x0000002000188947 */ /* 0x002fea0003800000 */
.L_x_2471:
[----:B------:R-:W-:Y:S05]  /*13600*/  @!P2 BRA `(.L_x_2401) ;  /* 0x000000000004a947 */ /* 0x000fea0003800000 */
[----:B------:R-:W-:Y:S01]  /*13610*/  BPT.TRAP 0x1 ;  /* 0x000000040000795c */ /* 0x000fe20000300000 */
.L_x_2401:
[----:B------:R-:W-:-:S04]  /*13620*/  VIADD R0, R0, 0x34860 ;  /* 0x0003486000007836 */ /* 0x000fc80000000000 */
[----:B------:R-:W-:-:S04]  /*13630*/  IMAD R4, R19, 0x8, R0 ;  /* 0x0000000813047824 */ /* 0x000fc800078e0200 */
[----:B------:R-:W2:Y:S02]  /*13640*/  SYNCS.PHASECHK.TRANS64.TRYWAIT P0, [R4+URZ], R5 ;  /* 0x00000005040075a7 */ /* 0x000ea4000800017f */
[----:B--2---:R-:W-:Y:S05]  /*13650*/  @!P0 BRA `(.L_x_2402) ;  /* 0x0000002000148947 */ /* 0x004fea0003800000 */
.L_x_2472:
[----:B------:R-:W-:-:S07]  /*13660*/  IMAD R3, R3, 0x8, R0 ;  /* 0x0000000803037824 */ /* 0x000fce00078e0200 */
.L_x_2403:
[----:B---3--:R3:W4:Y:S02]  /*13670*/  SYNCS.PHASECHK.TRANS64.TRYWAIT P0, [R3+URZ], R2 ;  /* 0x00000002030075a7 */ /* 0x008724000800017f */
[----:B----4-:R-:W-:Y:S05]  /*13680*/  @!P0 NANOSLEEP.SYNCS 0x989680 ;  /* 0x009896800000895d */ /* 0x010fea0003900000 */
[----:B------:R-:W4:Y:S02]  /*13690*/  @!P0 SYNCS.PHASECHK.TRANS64 P0, [R3+URZ], R2 ;  /* 0x00000002030085a7 */ /* 0x000f24000800007f */
[----:B----4-:R-:W-:Y:S05]  /*136a0*/  @!P0 BRA `(.L_x_2403) ;  /* 0xfffffffc00f08947 */ /* 0x010fea000383ffff */
.L_x_2396:
[----:B------:R-:W-:Y:S05]  /*136b0*/  BSYNC B0 ;  /* 0x0000000000007941 */ /* 0x000fea0003800000 */
.L_x_2395:
[----:B------:R-:W-:Y:S05]  /*136c0*/  EXIT ;  /* 0x000000000000794d */ /* 0x000fea0003800000 */
.L_x_2226:
[----:B0-----:R-:W-:-:S04]  /*136d0*/  IMAD.U32 R3, RZ, RZ, UR37 ;  /* 0x00000025ff037e24 */ /* 0x001fc8000f8e00ff */
[----:B------:R0:W1:Y:S03]  /*136e0*/  SYNCS.PHASECHK.TRANS64.TRYWAIT P1, [R3+URZ+0x34800], R0 ;  /* 0x03480000030075a7 */ /* 0x000066000802017f */
[----:B-1----:R-:W-:Y:S05]  /*136f0*/  @!P1 NANOSLEEP.SYNCS 0x989680 ;  /* 0x009896800000995d */ /* 0x002fea0003900000 */
[----:B------:R-:W1:Y:S02]  /*13700*/  @!P1 SYNCS.PHASECHK.TRANS64 P1, [R3+URZ+0x34800], R0 ;  /* 0x03480000030095a7 */ /* 0x000e64000802007f */
[----:B-1----:R-:W-:Y:S05]  /*13710*/  @!P1 BRA `(.L_x_2226) ;  /* 0xfffffffc00ec9947 */ /* 0x002fea000383ffff */
[----:B------:R-:W-:Y:S05]  /*13720*/  BRA `(.L_x_2404) ;  /* 0xfffffee4000c7947 */ /* 0x000fea000383ffff */
.L_x_2230:
[----:B-1----:R1:W2:Y:S02]  /*13730*/  SYNCS.PHASECHK.TRANS64.TRYWAIT P2, [R2+URZ+0x34830], R3 ;  /* 0x03483003020075a7 */ /* 0x0022a4000804017f */
[----:B--2---:R-:W-:Y:S05]  /*13740*/  @!P2 NANOSLEEP.SYNCS 0x989680 ;  /* 0x009896800000a95d */ /* 0x004fea0003900000 */
[----:B------:R-:W2:Y:S02]  /*13750*/  @!P2 SYNCS.PHASECHK.TRANS64 P2, [R2+URZ+0x34830], R3 ;  /* 0x034830030200a5a7 */ /* 0x000ea4000804007f */
[----:B--2---:R-:W-:Y:S05]  /*13760*/  @!P2 BRA `(.L_x_2230) ;  /* 0xfffffffc00f0a947 */ /* 0x004fea000383ffff */
[----:B------:R-:W-:Y:S05]  /*13770*/  BRA `(.L_x_2229) ;  /* 0xfffffee400307947 */ /* 0x000fea000383ffff */
.L_x_2235:
[----:B-1----:R-:W-:-:S04]  /*13780*/  IMAD.U32 R7, RZ, RZ, UR58 ;  /* 0x0000003aff077e24 */ /* 0x002fc8000f8e00ff */
[----:B------:R1:W2:Y:S03]  /*13790*/  SYNCS.PHASECHK.TRANS64.TRYWAIT P3, [R7+URZ+0x34830], R0 ;  /* 0x03483000070075a7 */ /* 0x0002a6000806017f */
[----:B--2---:R-:W-:Y:S05]  /*137a0*/  @!P3 NANOSLEEP.SYNCS 0x989680 ;  /* 0x009896800000b95d */ /* 0x004fea0003900000 */
[----:B------:R-:W2:Y:S02]  /*137b0*/  @!P3 SYNCS.PHASECHK.TRANS64 P3, [R7+URZ+0x34830], R0 ;  /* 0x034830000700b5a7 */ /* 0x000ea4000806007f */
[----:B--2---:R-:W-:Y:S05]  /*137c0*/  @!P3 BRA `(.L_x_2235) ;  /* 0xfffffffc00ecb947 */ /* 0x004fea000383ffff */
[----:B------:R-:W-:Y:S05]  /*137d0*/  BRA `(.L_x_2234) ;  /* 0xffffff08008c7947 */ /* 0x000fea000383ffff */
.L_x_2239:
[----:B-1----:R-:W-:-:S04]  /*137e0*/  IMAD.U32 R3, RZ, RZ, UR7 ;  /* 0x00000007ff037e24 */ /* 0x002fc8000f8e00ff */
[----:B------:R1:W2:Y:S03]  /*137f0*/  SYNCS.PHASECHK.TRANS64.TRYWAIT P3, [R3+URZ+0x34850], R0 ;  /* 0x03485000030075a7 */ /* 0x0002a6000806017f */
[----:B--2---:R-:W-:Y:S05]  /*13800*/  @!P3 NANOSLEEP.SYNCS 0x989680 ;  /* 0x009896800000b95d */ /* 0x004fea0003900000 */
[----:B------:R-:W2:Y:S02]  /*13810*/  @!P3 SYNCS.PHASECHK.TRANS64 P3, [R3+URZ+0x34850], R0 ;  /* 0x034850000300b5a7 */ /* 0x000ea4000806007f */
[----:B--2---:R-:W-:Y:S05]  /*13820*/  @!P3 BRA `(.L_x_2239) ;  /* 0xfffffffc00ecb947 */ /* 0x004fea000383ffff */
[----:B------:R-:W-:Y:S05]  /*13830*/  BRA `(.L_x_2238) ;  /* 0xffffff1000907947 */ /* 0x000fea000383ffff */
.L_x_2245:
[----:B-1----:R-:W-:-:S04]  /*13840*/  IMAD.U32 R7, RZ, RZ, UR6 ;  /* 0x00000006ff077e24 */ /* 0x002fc8000f8e00ff */
[----:B------:R1:W2:Y:S03]  /*13850*/  SYNCS.PHASECHK.TRANS64.TRYWAIT P2, [R7+URZ+0x34830], R0 ;  /* 0x03483000070075a7 */ /* 0x0002a6000804017f */
[----:B--2---:R-:W-:Y:S05]  /*13860*/  @!P2 NANOSLEEP.SYNCS 0x989680 ;  /* 0x009896800000a95d */ /* 0x004fea0003900000 */
[----:B------:R-:W2:Y:S02]  /*13870*/  @!P2 SYNCS.PHASECHK.TRANS64 P2, [R7+URZ+0x34830], R0 ;  /* 0x034830000700a5a7 */ /* 0x000ea4000804007f */
[----:B--2---:R-:W-:Y:S05]  /*13880*/  @!P2 BRA `(.L_x_2245) ;  /* 0xfffffffc00eca947 */ /* 0x004fea000383ffff */
[----:B------:R-:W-:Y:S05]  /*13890*/  BRA `(.L_x_2244) ;  /* 0xffffff3000d07947 */ /* 0x000fea000383ffff */
.L_x_2249:
[----:B-1----:R-:W-:-:S04]  /*138a0*/  IMAD.U32 R3, RZ, RZ, UR7 ;  /* 0x00000007ff037e24 */ /* 0x002fc8000f8e00ff */
[----:B------:R1:W2:Y:S03]  /*138b0*/  SYNCS.PHASECHK.TRANS64.TRYWAIT P2, [R3+URZ+0x34850], R0 ;  /* 0x03485000030075a7 */ /* 0x0002a6000804017f */
[----:B--2---:R-:W-:Y:S05]  /*138c0*/  @!P2 NANOSLEEP.SYNCS 0x989680 ;  /* 0x009896800000a95d */ /* 0x004fea0003900000 */
[----:B------:R-:W2:Y:S02]  /*138d0*/  @!P2 SYNCS.PHASECHK.TRANS64 P2, [R3+URZ+0x34850], R0 ;  /* 0x034850000300a5a7 */ /* 0x000ea4000804007f */
[----:B--2---:R-:W-:Y:S05]  /*138e0*/  @!P2 BRA `(.L_x_2249) ;  /* 0xfffffffc00eca947 */ /* 0x004fea000383ffff */
[----:B------:R-:W-:Y:S05]  /*138f0*/  BRA `(.L_x_2248) ;  /* 0xffffff3800d47947 */ /* 0x000fea000383ffff */
.L_x_2254:
[----:B-1----:R-:W-:-:S04]  /*13900*/  IMAD.U32 R3, RZ, RZ, UR5 ;  /* 0x00000005ff037e24 */ /* 0x002fc8000f8e00ff */
[----:B------:R1:W2:Y:S03]  /*13910*/  SYNCS.PHASECHK.TRANS64.TRYWAIT P0, [R3+URZ+0x34850], R2 ;  /* 0x03485002030075a7 */ /* 0x0002a6000800017f */
[----:B--2---:R-:W-:Y:S05]  /*13920*/  @!P0 NANOSLEEP.SYNCS 0x989680 ;  /* 0x009896800000895d */ /* 0x004fea0003900000 */
[----:B------:R-:W2:Y:S02]  /*13930*/  @!P0 SYNCS.PHASECHK.TRANS64 P0, [R3+URZ+0x34850], R2 ;  /* 0x03485002030085a7 */ /* 0x000ea4000800007f */
[----:B--2---:R-:W-:Y:S05]  /*13940*/  @!P0 BRA `(.L_x_2254) ;  /* 0xfffffffc00ec8947 */ /* 0x004fea000383ffff */
[----:B------:R-:W-:Y:S05]  /*13950*/  BRA `(.L_x_2253) ;  /* 0xffffff5400a47947 */ /* 0x000fea000383ffff */
.L_x_2301:
        /* <DEDUP_REMOVED lines=8> */
[----:B--2---:R-:W-:Y:S05]  /*139e0*/  WARPSYNC.COLLECTIVE R15, `(.L_x_2406) ;  /* 0x000000000f087348 */ /* 0x004fea0003c00000 */
[----:B------:R0:W1:Y:S02]  /*139f0*/  SHFL.IDX P6, R14, R13, R12, R11 ;  /* 0x0000000c0d0e7389 */ /* 0x00006400000c000b */
[----:B012---:R-:W-:Y:S01]  /*13a00*/  ENDCOLLECTIVE ;  /* 0x000000000000791b */ /* 0x007fe20003800000 */
.L_x_2406:
[----:B------:R-:W-:Y:S05]  /*13a10*/  BSYNC B0 ;  /* 0x0000000000007941 */ /* 0x000fea0003800000 */
.L_x_2405:
[----:B------:R-:W-:Y:S05]  /*13a20*/  BRA `(.L_x_2407) ;  /* 0xffffffac00347947 */ /* 0x000fea000383ffff */
.L_x_2303:
[----:B------:R-:W-:Y:S01]  /*13a30*/  BSSY B0, `(.L_x_2408) ;  /* 0x0000006000007945 */ /* 0x000fe20003800000 */
[----:B------:R-:W-:-:S07]  /*13a40*/  IMAD.MOV.U32 R15, RZ, RZ, -0x1 ;  /* 0xffffffffff0f7424 */ /* 0x000fce00078e00ff */
[----:B--23--:R-:W-:Y:S05]  /*13a50*/  WARPSYNC.COLLECTIVE R15, `(.L_x_2409) ;  /* 0x000000000f0c7348 */ /* 0x00cfea0003c00000 */
[----:B------:R-:W-:Y:S02]  /*13a60*/  ELECT P6, UR62, PT ;  /* 0x00000000003e782f */ /* 0x000fe400038c0000 */
[----:B------:R-:W-:Y:S01]  /*13a70*/  MOV R14, UR62 ;  /* 0x0000003e000e7c02 */ /* 0x000fe20008000f00 */
[----:B--23--:R-:W-:Y:S10]  /*13a80*/  ENDCOLLECTIVE ;  /* 0x000000000000791b */ /* 0x00cff40003800000 */
.L_x_2409:
[----:B------:R-:W-:Y:S05]  /*13a90*/  BSYNC B0 ;  /* 0x0000000000007941 */ /* 0x000fea0003800000 */
.L_x_2408:
[----:B------:R-:W-:Y:S05]  /*13aa0*/  BRA `(.L_x_2410) ;  /* 0xffffffac00387947 */ /* 0x000fea000383ffff */
.L_x_2305:
[----:B0-----:R0:W1:Y:S02]  /*13ab0*/  SYNCS.PHASECHK.TRANS64.TRYWAIT P0, [R0+URZ+0x34840], R2 ;  /* 0x03484002000075a7 */ /* 0x001064000800017f */
[----:B-1----:R-:W-:Y:S05]  /*13ac0*/  @!P0 NANOSLEEP.SYNCS 0x989680 ;  /* 0x009896800000895d */ /* 0x002fea0003900000 */
[----:B------:R-:W1:Y:S02]  /*13ad0*/  @!P0 SYNCS.PHASECHK.TRANS64 P0, [R0+URZ+0x34840], R2 ;  /* 0x03484002000085a7 */ /* 0x000e64000800007f */
[----:B-1----:R-:W-:Y:S05]  /*13ae0*/  @!P0 BRA `(.L_x_2305) ;  /* 0xfffffffc00f08947 */ /* 0x002fea000383ffff */
[----:B------:R-:W-:Y:S05]  /*13af0*/  BRA `(.L_x_2411) ;  /* 0xffffffac00987947 */ /* 0x000fea000383ffff */
.L_x_2309:
[----:B------:R-:W2:Y:S01]  /*13b00*/  LDL.LU R11, [R1+0x38] ;  /* 0x00003800010b7983 */ /* 0x000ea20000300800 */
[----:B------:R-:W-:Y:S01]  /*13b10*/  IMAD.MOV.U32 R13, RZ, RZ, R3 ;  /* 0x000000ffff0d7224 */ /* 0x000fe200078e0003 */
[----:B------:R-:W-:Y:S01]  /*13b20*/  LOP3.LUT R5, R5, 0x7f, RZ, 0xc0, !PT ;  /* 0x0000007f05057812 */ /* 0x000fe200078ec0ff */
[----:B------:R-:W-:Y:S02]  /*13b30*/  IMAD.MOV.U32 R12, RZ, RZ, RZ ;  /* 0x000000ffff0c7224 */ /* 0x000fe400078e00ff */
[----:B------:R-:W-:Y:S01]  /*13b40*/  IMAD.MOV.U32 R15, RZ, RZ, -0x1 ;  /* 0xffffffffff0f7424 */ /* 0x000fe200078e00ff */
[----:B------:R-:W-:-:S05]  /*13b50*/  SHF.R.U32.HI R5, RZ, 0x3, R5 ;  /* 0x00000003ff057819 */ /* 0x000fca0000011605 */
[----:B------:R-:W-:-:S04]  /*13b60*/  IMAD R2, R9, 0x80, R5 ;  /* 0x0000008009027824 */ /* 0x000fc800078e0205 */
[----:B------:R-:W-:Y:S02]  /*13b70*/  VIADD R5, R2, 0x10 ;  /* 0x0000001002057836 */ /* 0x000fe40000000000 */
[----:B--2---:R-:W-:Y:S02]  /*13b80*/  IMAD R0, R11, R7, RZ ;  /* 0x000000070b007224 */ /* 0x004fe400078e02ff */
[----:B------:R-:W-:-:S03]  /*13b90*/  IMAD.MOV.U32 R11, RZ, RZ, 0x181f ;  /* 0x0000181fff0b7424 */ /* 0x000fc600078e00ff */
[----:B------:R-:W-:-:S13]  /*13ba0*/  ISETP.GE.AND P3, PT, R2, R0, PT ;  /* 0x000000000200720c */ /* 0x000fda0003f66270 */
[----:B-----5:R-:W-:Y:S05]  /*13bb0*/  WARPSYNC.COLLECTIVE R15, `(.L_x_2412) ;  /* 0x000000000f087348 */ /* 0x020fea0003c00000 */
[----:B------:R0:W1:Y:S02]  /*13bc0*/  SHFL.IDX P6, R14, R13, R12, R11 ;  /* 0x0000000c0d0e7389 */ /* 0x00006400000c000b */
[----:B01---5:R-:W-:Y:S01]  /*13bd0*/  ENDCOLLECTIVE ;  /* 0x000000000000791b */ /* 0x023fe20003800000 */
.L_x_2412:
[----:B------:R-:W-:Y:S02]  /*13be0*/  IMAD.MOV.U32 R13, RZ, RZ, R4 ;  /* 0x000000ffff0d7224 */ /* 0x000fe400078e0004 */
[----:B------:R-:W-:-:S07]  /*13bf0*/  IMAD.MOV.U32 R6, RZ, RZ, R14 ;  /* 0x000000ffff067224 */ /* 0x000fce00078e000e */
[----:B------:R-:W-:Y:S05]  /*13c00*/  WARPSYNC.COLLECTIVE R15, `(.L_x_2413) ;  /* 0x000000000f087348 */ /* 0x000fea0003c00000 */
[----:B------:R0:W1:Y:S02]  /*13c10*/  SHFL.IDX P6, R14, R13, R12, R11 ;  /* 0x0000000c0d0e7389 */ /* 0x00006400000c000b */
[----:B01----:R-:W-:Y:S01]  /*13c20*/  ENDCOLLECTIVE ;  /* 0x000000000000791b */ /* 0x003fe20003800000 */
.L_x_2413:
[----:B------:R-:W-:Y:S02]  /*13c30*/  IMAD.MOV.U32 R13, RZ, RZ, R3 ;  /* 0x000000ffff0d7224 */ /* 0x000fe400078e0003 */
[----:B------:R-:W-:Y:S02]  /*13c40*/  IMAD.MOV.U32 R12, RZ, RZ, 0x1 ;  /* 0x00000001ff0c7424 */ /* 0x000fe400078e00ff */
[----:B------:R-:W-:-:S07]  /*13c50*/  IMAD.MOV.U32 R7, RZ, RZ, R14 ;  /* 0x000000ffff077224 */ /* 0x000fce00078e000e */
[----:B------:R-:W-:Y:S05]  /*13c60*/  WARPSYNC.COLLECTIVE R15, `(.L_x_2414) ;  /* 0x000000000f087348 */ /* 0x000fea0003c00000 */
[----:B------:R0:W1:Y:S02]  /*13c70*/  SHFL.IDX P6, R14, R13, R12, R11 ;  /* 0x0000000c0d0e7389 */ /* 0x00006400000c000b */
[----:B01----:R-:W-:Y:S01]  /*13c80*/  ENDCOLLECTIVE ;  /* 0x000000000000791b */ /* 0x003fe20003800000 */
.L_x_2414:
[----:B------:R-:W-:-:S05]  /*13c90*/  @!P3 LEA R7, P5, R8, R7, 0x1 ;  /* 0x000000070807b211 */ /* 0x000fca00078a08ff */
[----:B------:R-:W-:-:S05]  /*13ca0*/  @!P3 IMAD.X R6, RZ, RZ, R6, P5 ;  /* 0x000000ffff06b224 */ /* 0x000fca00028e0606 */
[----:B------:R-:W-:Y:S01]  /*13cb0*/  @!P3 LOP3.LUT R7, R7, R6, RZ, 0x3c, !PT ;  /* 0x000000060707b212 */ /* 0x000fe200078e3cff */
[----:B------:R-:W-:-:S03]  /*13cc0*/  IMAD.MOV.U32 R13, RZ, RZ, R4 ;  /* 0x000000ffff0d7224 */ /* 0x000fc600078e0004 */
[----:B------:R-:W-:-:S04]  /*13cd0*/  @!P3 LOP3.LUT R6, R7, R6, RZ, 0x3c, !PT ;  /* 0x000000060706b212 */ /* 0x000fc800078e3cff */
[----:B------:R-:W-:Y:S01]  /*13ce0*/  @!P3 LOP3.LUT R7, R7, R6, RZ, 0x3c, !PT ;  /* 0x000000060707b212 */ /* 0x000fe200078e3cff */
[----:B------:R-:W-:-:S07]  /*13cf0*/  IMAD.MOV.U32 R9, RZ, RZ, R14 ;  /* 0x000000ffff097224 */ /* 0x000fce00078e000e */
[----:B------:R-:W-:Y:S05]  /*13d00*/  WARPSYNC.COLLECTIVE R15, `(.L_x_2415) ;  /* 0x000000000f087348 */ /* 0x000fea0003c00000 */
[----:B------:R0:W1:Y:S02]  /*13d10*/  SHFL.IDX P6, R14, R13, R12, R11 ;  /* 0x0000000c0d0e7389 */ /* 0x00006400000c000b */
[----:B01----:R-:W-:Y:S01]  /*13d20*/  ENDCOLLECTIVE ;  /* 0x000000000000791b */ /* 0x003fe20003800000 */
.L_x_2415:
[----:B------:R-:W-:Y:S01]  /*13d30*/  @!PT LDS RZ, [RZ] ;  /* 0x00000000fffff984 */ /* 0x000fe20000000800 */
[----:B------:R-:W-:Y:S01]  /*13d40*/  @!PT LDS RZ, [RZ] ;  /* 0x00000000fffff984 */ /* 0x000fe20000000800 */
[----:B------:R-:W-:Y:S01]  /*13d50*/  @!PT LDS RZ, [RZ] ;  /* 0x00000000fffff984 */ /* 0x000fe20000000800 */
[----:B------:R0:W-:Y:S04]  /*13d60*/  @!P3 LDGSTS.E.BYPASS.LTC128B.128 [R10+0x10400], desc[UR56][R6.64], !P2 ;  /* 0x10400000060abfae */ /* 0x0001e8000d101d78 */
[----:B------:R0:W-:Y:S04]  /*13d70*/  @!P3 LDGSTS.E.BYPASS.LTC128B.128 [R10+0x14400], desc[UR56][R6.64+0x80], !P1 ;  /* 0x14400080060abfae */ /* 0x0001e8000c901d78 */
[----:B------:R0:W-:Y:S01]  /*13d80*/  @!P3 LDGSTS.E.BYPASS.LTC128B.128 [R10+0x18400], desc[UR56][R6.64+0x100], !P0 ;  /* 0x18400100060abfae */ /* 0x0001e2000c101d78 */
[----:B------:R-:W-:Y:S01]  /*13d90*/  ISETP.GE.AND P3, PT, R5, R0, PT ;  /* 0x000000000500720c */ /* 0x000fe20003f66270 */
[----:B------:R-:W-:-:S02]  /*13da0*/  IMAD.MOV.U32 R13, RZ, RZ, R3 ;  /* 0x000000ffff0d7224 */ /* 0x000fc400078e0003 */
[----:B------:R-:W-:Y:S02]  /*13db0*/  IMAD.MOV.U32 R12, RZ, RZ, 0x2 ;  /* 0x00000002ff0c7424 */ /* 0x000fe400078e00ff */
[----:B------:R-:W-:-:S08]  /*13dc0*/  IMAD.MOV.U32 R5, RZ, RZ, R14 ;  /* 0x000000ffff057224 */ /* 0x000fd000078e000e */
[----:B0-----:R-:W-:Y:S05]  /*13dd0*/  WARPSYNC.COLLECTIVE R15, `(.L_x_2416) ;  /* 0x000000000f087348 */ /* 0x001fea0003c00000 */
[----:B------:R1:W2:Y:S02]  /*13de0*/  SHFL.IDX P6, R14, R13, R12, R11 ;  /* 0x0000000c0d0e7389 */ /* 0x0002a400000c000b */
[----:B012---:R-:W-:Y:S01]  /*13df0*/  ENDCOLLECTIVE ;  /* 0x000000000000791b */ /* 0x007fe20003800000 */
.L_x_2416:
[----:B------:R-:W-:-:S05]  /*13e00*/  @!P3 LEA R8, P5, R8, R5, 0x1 ;  /* 0x000000050808b211 */ /* 0x000fca00078a08ff */
[----:B------:R-:W-:Y:S02]  /*13e10*/  @!P3 IMAD.X R5, RZ, RZ, R9, P5 ;  /* 0x000000ffff05b224 */ /* 0x000fe400028e0609 */
[----:B------:R-:W0:Y:S01]  /*13e20*/  S2R R9, SR_TID.X ;  /* 0x0000000000097919 */ /* 0x000e220000002100 */
[----:B------:R-:W-:Y:S02]  /*13e30*/  @!P3 IMAD.MOV.U32 R6, RZ, RZ, R8 ;  /* 0x000000ffff06b224 */ /* 0x000fe400078e0008 */
[----:B------:R-:W-:Y:S02]  /*13e40*/  @!P3 IMAD.MOV.U32 R7, RZ, RZ, R5 ;  /* 0x000000ffff07b224 */ /* 0x000fe400078e0005 */
[----:B------:R-:W-:Y:S02]  /*13e50*/  IMAD.MOV.U32 R13, RZ, RZ, R4 ;  /* 0x000000ffff0d7224 */ /* 0x000fe400078e0004 */
[----:B------:R-:W-:Y:S01]  /*13e60*/  VIADD R5, R2, 0x20 ;  /* 0x0000002002057836 */ /* 0x000fe20000000000 */
[----:B------:R-:W-:Y:S01]  /*13e70*/  @!PT LDS RZ, [RZ] ;  /* 0x00000000fffff984 */ /* 0x000fe20000000800 */
[----:B------:R-:W-:Y:S01]  /*13e80*/  @!PT LDS RZ, [RZ] ;  /* 0x00000000fffff984 */ /* 0x000fe20000000800 */
[----:B------:R-:W-:Y:S01]  /*13e90*/  @!PT LDS RZ, [RZ] ;  /* 0x00000000fffff984 */ /* 0x000fe20000000800 */
[----:B------:R1:W-:Y:S04]  /*13ea0*/  @!P3 LDGSTS.E.BYPASS.LTC128B.128 [R10+0x10c00], desc[UR56][R6.64], !P2 ;  /* 0x10c00000060abfae */ /* 0x0003e8000d101d78 */
[----:B------:R1:W-:Y:S01]  /*13eb0*/  @!P3 LDGSTS.E.BYPASS.LTC128B.128 [R10+0x14c00], desc[UR56][R6.64+0x80], !P1 ;  /* 0x14c00080060abfae */ /* 0x0003e2000c901d78 */
[----:B------:R-:W-:-:S07]  /*13ec0*/  IMAD.MOV.U32 R8, RZ, RZ, R14 ;  /* 0x000000ffff087224 */ /* 0x000fce00078e000e */
[----:B01----:R-:W-:Y:S05]  /*13ed0*/  WARPSYNC.COLLECTIVE R15, `(.L_x_2417) ;  /* 0x000000000f087348 */ /* 0x003fea0003c00000 */
[----:B------:R2:W3:Y:S02]  /*13ee0*/  SHFL.IDX P6, R14, R13, R12, R11 ;  /* 0x0000000c0d0e7389 */ /* 0x0004e400000c000b */
[----:B0123--:R-:W-:Y:S01]  /*13ef0*/  ENDCOLLECTIVE ;  /* 0x000000000000791b */ /* 0x00ffe20003800000 */
.L_x_2417:
[----:B------:R-:W-:Y:S01]  /*13f00*/  @!PT LDS RZ, [RZ] ;  /* 0x00000000fffff984 */ /* 0x000fe20000000800 */
[----:B------:R-:W-:Y:S01]  /*13f10*/  @!PT LDS RZ, [RZ] ;  /* 0x00000000fffff984 */ /* 0x000fe20000000800 */
[----:B------:R-:W-:Y:S01]  /*13f20*/  @!PT LDS RZ, [RZ] ;  /* 0x00000000fffff984 */ /* 0x000fe20000000800 */
[----:B------:R0:W-:Y:S01]  /*13f30*/  @!P3 LDGSTS.E.BYPASS.LTC128B.128 [R10+0x18c00], desc[UR56][R6.64+0x100], !P0 ;  /* 0x18c00100060abfae */ /* 0x0001e2000c101d78 */
[----:B------:R-:W-:Y:S01]  /*13f40*/  ISETP.GE.AND P3, PT, R5, R0, PT ;  /* 0x000000000500720c */ /* 0x000fe20003f66270 */
[----:B------:R-:W-:Y:S02]  /*13f50*/  IMAD.MOV.U32 R13, RZ, RZ, R3 ;  /* 0x000000ffff0d7224 */ /* 0x000fe400078e0003 */
[----:B------:R-:W-:Y:S02]  /*13f60*/  IMAD.MOV.U32 R12, RZ, RZ, 0x3 ;  /* 0x00000003ff0c7424 */ /* 0x000fe400078e00ff */
[----:B------:R-:W-:-:S05]  /*13f70*/  IMAD.SHL.U32 R9, R9, 0x8, RZ ;  /* 0x0000000809097824 */ /* 0x000fca00078e00ff */
[----:B------:R-:W-:Y:S01]  /*13f80*/  LOP3.LUT R9, R9, 0x38, RZ, 0xc0, !PT ;  /* 0x0000003809097812 */ /* 0x000fe200078ec0ff */
[----:B0-----:R-:W-:-:S07]  /*13f90*/  IMAD.MOV.U32 R5, RZ, RZ, R14 ;  /* 0x000000ffff057224 */ /* 0x001fce00078e000e */
[----:B------:R-:W-:Y:S05]  /*13fa0*/  WARPSYNC.COLLECTIVE R15, `(.L_x_2418) ;  /* 0x000000000f087348 */ /* 0x000fea0003c00000 */
[----:B------:R0:W1:Y:S02]  /*13fb0*/  SHFL.IDX P6, R14, R13, R12, R11 ;  /* 0x0000000c0d0e7389 */ /* 0x00006400000c000b */
[----:B01----:R-:W-:Y:S01]  /*13fc0*/  ENDCOLLECTIVE ;  /* 0x000000000000791b */ /* 0x003fe20003800000 */
.L_x_2418:
        /* <DEDUP_REMOVED lines=17> */
.L_x_2419:
[----:B------:R-:W-:Y:S02]  /*140e0*/  IMAD.MOV.U32 R13, RZ, RZ, R3 ;  /* 0x000000ffff0d7224 */ /* 0x000fe400078e0003 */
[----:B------:R-:W-:Y:S02]  /*140f0*/  IMAD.MOV.U32 R12, RZ, RZ, 0x4 ;  /* 0x00000004ff0c7424 */ /* 0x000fe400078e00ff */
[----:B------:R-:W-:-:S07]  /*14100*/  IMAD.MOV.U32 R5, RZ, RZ, R14 ;  /* 0x000000ffff057224 */ /* 0x000fce00078e000e */
[----:B------:R-:W-:Y:S05]  /*14110*/  WARPSYNC.COLLECTIVE R15, `(.L_x_2420) ;  /* 0x000000000f087348 */ /* 0x000fea0003c00000 */
[----:B------:R0:W1:Y:S02]  /*14120*/  SHFL.IDX P6, R14, R13, R12, R11 ;  /* 0x0000000c0d0e7389 */ /* 0x00006400000c000b */
[----:B01----:R-:W-:Y:S01]  /*14130*/  ENDCOLLECTIVE ;  /* 0x000000000000791b */ /* 0x003fe20003800000 */
.L_x_2420:
        /* <DEDUP_REMOVED lines=17> */
.L_x_2421:
[----:B------:R-:W-:Y:S02]  /*14250*/  IMAD.MOV.U32 R13, RZ, RZ, R3 ;  /* 0x000000ffff0d7224 */ /* 0x000fe400078e0003 */
[----:B------:R-:W-:Y:S02]  /*14260*/  IMAD.MOV.U32 R12, RZ, RZ, 0x5 ;  /* 0x00000005ff0c7424 */ /* 0x000fe400078e00ff */
[----:B------:R-:W-:-:S07]  /*14270*/  IMAD.MOV.U32 R5, RZ, RZ, R14 ;  /* 0x000000ffff057224 */ /* 0x000fce00078e000e */
[----:B------:R-:W-:Y:S05]  /*14280*/  WARPSYNC.COLLECTIVE R15, `(.L_x_2422) ;  /* 0x000000000f087348 */ /* 0x000fea0003c00000 */
[----:B------:R0:W1:Y:S02]  /*14290*/  SHFL.IDX P6, R14, R13, R12, R11 ;  /* 0x0000000c0d0e7389 */ /* 0x00006400000c000b */
[----:B01----:R-:W-:Y:S01]  /*142a0*/  ENDCOLLECTIVE ;  /* 0x000000000000791b */ /* 0x003fe20003800000 */
.L_x_2422:
        /* <DEDUP_REMOVED lines=17> */
.L_x_2423:
[----:B------:R-:W-:Y:S02]  /*143c0*/  IMAD.MOV.U32 R13, RZ, RZ, R3 ;  /* 0x000000ffff0d7224 */ /* 0x000fe400078e0003 */
[----:B------:R-:W-:Y:S02]  /*143d0*/  IMAD.MOV.U32 R12, RZ, RZ, 0x6 ;  /* 0x00000006ff0c7424 */ /* 0x000fe400078e00ff */
[----:B------:R-:W-:-:S07]  /*143e0*/  IMAD.MOV.U32 R5, RZ, RZ, R14 ;  /* 0x000000ffff057224 */ /* 0x000fce00078e000e */
[----:B------:R-:W-:Y:S05]  /*143f0*/  WARPSYNC.COLLECTIVE R15, `(.L_x_2424) ;  /* 0x000000000f087348 */ /* 0x000fea0003c00000 */
[----:B------:R0:W1:Y:S02]  /*14400*/  SHFL.IDX P6, R14, R13, R12, R11 ;  /* 0x0000000c0d0e7389 */ /* 0x00006400000c000b */
[----:B01----:R-:W-:Y:S01]  /*14410*/  ENDCOLLECTIVE ;  /* 0x000000000000791b */ /* 0x003fe20003800000 */
.L_x_2424:
        /* <DEDUP_REMOVED lines=15> */
.L_x_2425:
        /* <DEDUP_REMOVED lines=8> */
.L_x_2426:
        /* <DEDUP_REMOVED lines=14> */
.L_x_2427:
[----:B------:R-:W-:Y:S01]  /*14670*/  @!PT LDS RZ, [RZ] ;  /* 0x00000000fffff984 */ /* 0x000fe20000000800 */
[----:B------:R-:W-:Y:S01]  /*14680*/  @!PT LDS RZ, [RZ] ;  /* 0x00000000fffff984 */ /* 0x000fe20000000800 */
[----:B------:R-:W-:Y:S01]  /*14690*/  @!PT LDS RZ, [RZ] ;  /* 0x00000000fffff984 */ /* 0x000fe20000000800 */
[----:B------:R3:W-:Y:S01]  /*146a0*/  @!P4 LDGSTS.E.BYPASS.LTC128B.128 [R10+0x1b400], desc[UR56][R6.64+0x100], !P0 ;  /* 0x1b400100060acfae */ /* 0x0007e2000c101d78 */
[----:B------:R-:W-:Y:S01]  /*146b0*/  IMAD.MOV.U32 R3, RZ, RZ, R14 ;  /* 0x000000ffff037224 */ /* 0x000fe200078e000e */
[----:B------:R-:W-:Y:S06]  /*146c0*/  BRA `(.L_x_2428) ;  /* 0xffffffb0004c7947 */ /* 0x000fec000383ffff */
.L_x_2314:
[----:B0-----:R0:W3:Y:S02]  /*146d0*/  SYNCS.PHASECHK.TRANS64.TRYWAIT P0, [R18+URZ+0x34820], R0 ;  /* 0x03482000120075a7 */ /* 0x0010e4000800017f */
[----:B---3--:R-:W-:Y:S05]  /*146e0*/  @!P0 NANOSLEEP.SYNCS 0x989680 ;  /* 0x009896800000895d */ /* 0x008fea0003900000 */
[----:B------:R-:W3:Y:S02]  /*146f0*/  @!P0 SYNCS.PHASECHK.TRANS64 P0, [R18+URZ+0x34820], R0 ;  /* 0x03482000120085a7 */ /* 0x000ee4000800007f */
[----:B---3--:R-:W-:Y:S05]  /*14700*/  @!P0 BRA `(.L_x_2314) ;  /* 0xfffffffc00f08947 */ /* 0x008fea000383ffff */
[----:B------:R-:W-:Y:S05]  /*14710*/  BRA `(.L_x_2429) ;  /* 0xffffffb000cc7947 */ /* 0x000fea000383ffff */
.L_x_2323:
[----:B-1----:R1:W2:Y:S02]  /*14720*/  SYNCS.PHASECHK.TRANS64.TRYWAIT P0, [R3+URZ+0x34840], R2 ;  /* 0x03484002030075a7 */ /* 0x0022a4000800017f */
[----:B--2---:R-:W-:Y:S05]  /*14730*/  @!P0 NANOSLEEP.SYNCS 0x989680 ;  /* 0x009896800000895d */ /* 0x004fea0003900000 */
[----:B------:R-:W2:Y:S02]  /*14740*/  @!P0 SYNCS.PHASECHK.TRANS64 P0, [R3+URZ+0x34840], R2 ;  /* 0x03484002030085a7 */ /* 0x000ea4000800007f */
[----:B--2---:R-:W-:Y:S05]  /*14750*/  @!P0 BRA `(.L_x_2323) ;  /* 0xfffffffc00f08947 */ /* 0x004fea000383ffff */
[----:B------:R-:W-:Y:S05]  /*14760*/  BRA `(.L_x_2430) ;  /* 0xffffffb400a87947 */ /* 0x000fea000383ffff */
.L_x_2330:
[----:B-1----:R1:W2:Y:S02]  /*14770*/  SYNCS.PHASECHK.TRANS64.TRYWAIT P0, [R3+URZ+0x60], R2 ;  /* 0x00006002030075a7 */ /* 0x0022a4000800017f */
[----:B--2---:R-:W-:Y:S05]  /*14780*/  @!P0 NANOSLEEP.SYNCS 0x989680 ;  /* 0x009896800000895d */ /* 0x004fea0003900000 */
[----:B------:R-:W2:Y:S02]  /*14790*/  @!P0 SYNCS.PHASECHK.TRANS64 P0, [R3+URZ+0x60], R2 ;  /* 0x00006002030085a7 */ /* 0x000ea4000800007f */
[----:B--2---:R-:W-:Y:S05]  /*147a0*/  @!P0 BRA `(.L_x_2330) ;  /* 0xfffffffc00f08947 */ /* 0x004fea000383ffff */
[----:B------:R-:W-:Y:S05]  /*147b0*/  BRA `(.L_x_2431) ;  /* 0xffffffb800b87947 */ /* 0x000fea000383ffff */
.L_x_2339:
[----:B-1----:R1:W2:Y:S02]  /*147c0*/  SYNCS.PHASECHK.TRANS64.TRYWAIT P0, [R3+URZ+0x34840], R2 ;  /* 0x03484002030075a7 */ /* 0x0022a4000800017f */
[----:B--2---:R-:W-:Y:S05]  /*147d0*/  @!P0 NANOSLEEP.SYNCS 0x989680 ;  /* 0x009896800000895d */ /* 0x004fea0003900000 */
[----:B------:R-:W2:Y:S02]  /*147e0*/  @!P0 SYNCS.PHASECHK.TRANS64 P0, [R3+URZ+0x34840], R2 ;  /* 0x03484002030085a7 */ /* 0x000ea4000800007f */
[----:B--2---:R-:W-:Y:S05]  /*147f0*/  @!P0 BRA `(.L_x_2339) ;  /* 0xfffffffc00f08947 */ /* 0x004fea000383ffff */
[----:B------:R-:W-:Y:S05]  /*14800*/  BRA `(.L_x_2432) ;  /* 0xffffffc000487947 */ /* 0x000fea000383ffff */
.L_x_2346:
[----:B0-----:R0:W1:Y:S02]  /*14810*/  SYNCS.PHASECHK.TRANS64.TRYWAIT P0, [R2+URZ+0x60], R3 ;  /* 0x00006003020075a7 */ /* 0x001064000800017f */
[----:B-1----:R-:W-:Y:S05]  /*14820*/  @!P0 NANOSLEEP.SYNCS 0x989680 ;  /* 0x009896800000895d */ /* 0x002fea0003900000 */
[----:B------:R-:W1:Y:S02]  /*14830*/  @!P0 SYNCS.PHASECHK.TRANS64 P0, [R2+URZ+0x60], R3 ;  /* 0x00006003020085a7 */ /* 0x000e64000800007f */
[----:B-1----:R-:W-:Y:S05]  /*14840*/  @!P0 BRA `(.L_x_2346) ;  /* 0xfffffffc00f08947 */ /* 0x002fea000383ffff */
[----:B------:R-:W-:Y:S05]  /*14850*/  BRA `(.L_x_2433) ;  /* 0xffffffc400587947 */ /* 0x000fea000383ffff */
.L_x_2355:
[----:B--2---:R2:W3:Y:S02]  /*14860*/  SYNCS.PHASECHK.TRANS64.TRYWAIT P0, [R2+URZ+0x34840], R3 ;  /* 0x03484003020075a7 */ /* 0x0044e4000800017f */
[----:B---3--:R-:W-:Y:S05]  /*14870*/  @!P0 NANOSLEEP.SYNCS 0x989680 ;  /* 0x009896800000895d */ /* 0x008fea0003900000 */
[----:B------:R-:W3:Y:S02]  /*14880*/  @!P0 SYNCS.PHASECHK.TRANS64 P0, [R2+URZ+0x34840], R3 ;  /* 0x03484003020085a7 */ /* 0x000ee4000800007f */
[----:B---3--:R-:W-:Y:S05]  /*14890*/  @!P0 BRA `(.L_x_2355) ;  /* 0xfffffffc00f08947 */ /* 0x008fea000383ffff */
[----:B------:R-:W-:Y:S05]  /*148a0*/  BRA `(.L_x_2434) ;  /* 0xffffffc800b87947 */ /* 0x000fea000383ffff */
.L_x_2362:
[----:B0-----:R0:W1:Y:S02]  /*148b0*/  SYNCS.PHASECHK.TRANS64.TRYWAIT P0, [R2+URZ+0x60], R5 ;  /* 0x00006005020075a7 */ /* 0x001064000800017f */
[----:B-1----:R-:W-:Y:S05]  /*148c0*/  @!P0 NANOSLEEP.SYNCS 0x989680 ;  /* 0x009896800000895d */ /* 0x002fea0003900000 */
[----:B------:R-:W1:Y:S02]  /*148d0*/  @!P0 SYNCS.PHASECHK.TRANS64 P0, [R2+URZ+0x60], R5 ;  /* 0x00006005020085a7 */ /* 0x000e64000800007f */
[----:B-1----:R-:W-:Y:S05]  /*148e0*/  @!P0 BRA `(.L_x_2362) ;  /* 0xfffffffc00f08947 */ /* 0x002fea000383ffff */
[----:B------:R-:W-:Y:S05]  /*148f0*/  BRA `(.L_x_2435) ;  /* 0xffffffcc00c87947 */ /* 0x000fea000383ffff */
.L_x_2373:
[----:B--2---:R2:W3:Y:S02]  /*14900*/  SYNCS.PHASECHK.TRANS64.TRYWAIT P0, [R0+URZ+0x34860], R2 ;  /* 0x03486002000075a7 */ /* 0x0044e4000800017f */
[----:B---3--:R-:W-:Y:S05]  /*14910*/  @!P0 NANOSLEEP.SYNCS 0x989680 ;  /* 0x009896800000895d */ /* 0x008fea0003900000 */
[----:B------:R-:W3:Y:S02]  /*14920*/  @!P0 SYNCS.PHASECHK.TRANS64 P0, [R0+URZ+0x34860], R2 ;  /* 0x03486002000085a7 */ /* 0x000ee4000800007f */
[----:B---3--:R-:W-:Y:S05]  /*14930*/  @!P0 BRA `(.L_x_2373) ;  /* 0xfffffffc00f08947 */ /* 0x008fea000383ffff */
[----:B------:R-:W-:Y:S05]  /*14940*/  BRA `(.L_x_2436) ;  /* 0xffffffd400147947 */ /* 0x000fea000383ffff */
.L_x_2380:
[----:B------:R-:W2:Y:S01]  /*14950*/  LDL R0, [R1] ;  /* 0x0000000001007983 */ /* 0x000ea20000100800 */
[----:B------:R-:W-:Y:S01]  /*14960*/  BSSY B0, `(.L_x_2437) ;  /* 0x0000008000007945 */ /* 0x000fe20003800000 */
[----:B0-----:R-:W-:Y:S02]  /*14970*/  IMAD.MOV.U32 R12, RZ, RZ, RZ ;  /* 0x000000ffff0c7224 */ /* 0x001fe400078e00ff */
[----:B------:R-:W-:Y:S02]  /*14980*/  IMAD.MOV.U32 R11, RZ, RZ, 0x1f ;  /* 0x0000001fff0b7424 */ /* 0x000fe400078e00ff */
[----:B------:R-:W-:Y:S02]  /*14990*/  IMAD.MOV.U32 R15, RZ, RZ, -0x1 ;  /* 0xffffffffff0f7424 */ /* 0x000fe400078e00ff */
[----:B--2---:R-:W-:-:S07]  /*149a0*/  IMAD.MOV.U32 R13, RZ, RZ, R0 ;  /* 0x000000ffff0d7224 */ /* 0x004fce00078e0000 */
[----:B-1-3--:R-:W-:Y:S05]  /*149b0*/  WARPSYNC.COLLECTIVE R15, `(.L_x_2438) ;  /* 0x000000000f087348 */ /* 0x00afea0003c00000 */
[----:B------:R0:W2:Y:S02]  /*149c0*/  SHFL.IDX P6, R14, R13, R12, R11 ;  /* 0x0000000c0d0e7389 */ /* 0x0000a400000c000b */
[----:B0123--:R-:W-:Y:S01]  /*149d0*/  ENDCOLLECTIVE ;  /* 0x000000000000791b */ /* 0x00ffe20003800000 */
.L_x_2438:
[----:B------:R-:W-:Y:S05]  /*149e0*/  BSYNC B0 ;  /* 0x0000000000007941 */ /* 0x000fea0003800000 */
.L_x_2437:
        /* <DEDUP_REMOVED lines=9> */
.L_x_2439:
        /* <DEDUP_REMOVED lines=11> */
[----:B------:R-:W-:Y:S02]  /*14b30*/  CS2R R6, SRZ ;  /* 0x0000000000067805 */ /* 0x000fe4000001ff00 */
[C---:B------:R-:W-:Y:S02]  /*14b40*/  ISETP.GE.U32.AND P2, PT, R10.reuse, 0x2, PT ;  /* 0x000000020a00780c */ /* 0x040fe40003f46070 */
[C---:B------:R-:W-:Y:S02]  /*14b50*/  ISETP.GE.U32.AND P3, PT, R10.reuse, 0x4, PT ;  /* 0x000000040a00780c */ /* 0x040fe40003f66070 */
[C---:B------:R-:W-:Y:S02]  /*14b60*/  ISETP.GE.U32.AND P4, PT, R10.reuse, 0x8, PT ;  /* 0x000000080a00780c */ /* 0x040fe40003f86070 */
[----:B------:R-:W-:Y:S01]  /*14b70*/  ISETP.GE.U32.AND P5, PT, R10, 0x10, PT ;  /* 0x000000100a00780c */ /* 0x000fe20003fa6070 */
[----:B--2---:R-:W-:-:S02]  /*14b80*/  @!P1 IMAD.MOV.U32 R6, RZ, RZ, R5 ;  /* 0x000000ffff069224 */ /* 0x004fc400078e0005 */
[----:B------:R-:W-:Y:S02]  /*14b90*/  IMAD.MOV.U32 R5, RZ, RZ, RZ ;  /* 0x000000ffff057224 */ /* 0x000fe400078e00ff */
[----:B---3--:R-:W-:Y:S01]  /*14ba0*/  @!P1 IMAD.MOV.U32 R7, RZ, RZ, R2 ;  /* 0x000000ffff079224 */ /* 0x008fe200078e0002 */
[----:B------:R-:W-:-:S03]  /*14bb0*/  ISETP.NE.AND P1, PT, R10, RZ, PT ;  /* 0x000000ff0a00720c */ /* 0x000fc60003f25270 */
[----:B------:R-:W-:-:S04]  /*14bc0*/  IMAD R2, R7, R6, RZ ;  /* 0x0000000607027224 */ /* 0x000fc800078e02ff */
[----:B------:R-:W-:-:S07]  /*14bd0*/  IMAD.MOV.U32 R13, RZ, RZ, R2 ;  /* 0x000000ffff0d7224 */ /* 0x000fce00078e0002 */
[----:B------:R-:W-:Y:S05]  /*14be0*/  WARPSYNC.COLLECTIVE R15, `(.L_x_2440) ;  /* 0x000000000f087348 */ /* 0x000fea0003c00000 */
[----:B------:R0:W1:Y:S02]  /*14bf0*/  SHFL.UP P6, R14, R13, R12, R11 ;  /* 0x0400000c0d0e7389 */ /* 0x00006400000c000b */
[----:B01----:R-:W-:Y:S01]  /*14c00*/  ENDCOLLECTIVE ;  /* 0x000000000000791b */ /* 0x003fe20003800000 */
.L_x_2440:
        /* <DEDUP_REMOVED lines=8> */
.L_x_2441:
        /* <DEDUP_REMOVED lines=8> */
.L_x_2442:
        /* <DEDUP_REMOVED lines=8> */
.L_x_2443:
        /* <DEDUP_REMOVED lines=8> */
.L_x_2444:
        /* <DEDUP_REMOVED lines=9> */
.L_x_2445:
[----:B------:R-:W-:Y:S01]  /*14ea0*/  IMAD.MOV.U32 R9, RZ, RZ, R14 ;  /* 0x000000ffff097224 */ /* 0x000fe200078e000e */
[----:B------:R-:W-:Y:S06]  /*14eb0*/  BRA `(.L_x_2446) ;  /* 0xffffffd400887947 */ /* 0x000fec000383ffff */
.L_x_2383:
        /* <DEDUP_REMOVED lines=8> */
.L_x_2448:
[----:B------:R-:W-:Y:S05]  /*14f40*/  BSYNC B0 ;  /* 0x0000000000007941 */ /* 0x000fea0003800000 */
.L_x_2447:
        /* <DEDUP_REMOVED lines=10> */
.L_x_2449:
        /* <DEDUP_REMOVED lines=8> */
.L_x_2450:
        /* <DEDUP_REMOVED lines=8> */
.L_x_2451:
        /* <DEDUP_REMOVED lines=8> */
.L_x_2452:
        /* <DEDUP_REMOVED lines=9> */
.L_x_2453:
[----:B------:R-:W-:Y:S01]  /*15200*/  IMAD.MOV.U32 R9, RZ, RZ, R14 ;  /* 0x000000ffff097224 */ /* 0x000fe200078e000e */
[----:B------:R-:W-:Y:S06]  /*15210*/  BRA `(.L_x_2454) ;  /* 0xffffffd4005c7947 */ /* 0x000fec000383ffff */
.L_x_2385:
[----:B------:R-:W-:Y:S01]  /*15220*/  BSSY B0, `(.L_x_2455) ;  /* 0x0000006000007945 */ /* 0x000fe20003800000 */
[----:B------:R-:W-:Y:S01]  /*15230*/  PLOP3.LUT P6, PT, P6, PT, PT, 0x8, 0x0 ;  /* 0x000000000000781c */ /* 0x000fe200037ce170 */
[----:B------:R-:W-:-:S12]  /*15240*/  IMAD.MOV.U32 R15, RZ, RZ, -0x1 ;  /* 0xffffffffff0f7424 */ /* 0x000fd800078e00ff */
[----:B0-----:R-:W-:Y:S05]  /*15250*/  WARPSYNC.COLLECTIVE R15, `(.L_x_2456) ;  /* 0x000000000f087348 */ /* 0x001fea0003c00000 */
[----:B------:R-:W-:Y:S01]  /*15260*/  VOTE.ANY R14, PT, P6 ;  /* 0x00000000000e7806 */ /* 0x000fe200030e0100 */
[----:B0-----:R-:W-:Y:S06]  /*15270*/  ENDCOLLECTIVE ;  /* 0x000000000000791b */ /* 0x001fec0003800000 */
.L_x_2456:
[----:B------:R-:W-:Y:S05]  /*15280*/  BSYNC B0 ;  /* 0x0000000000007941 */ /* 0x000fea0003800000 */
.L_x_2455:
        /* <DEDUP_REMOVED lines=10> */
.L_x_2457:
[----:B------:R-:W-:Y:S02]  /*15330*/  IMAD.MOV.U32 R13, RZ, RZ, R7 ;  /* 0x000000ffff0d7224 */ /* 0x000fe400078e0007 */
[----:B------:R-:W-:-:S07]  /*15340*/  IMAD.MOV.U32 R0, RZ, RZ, R14 ;  /* 0x000000ffff007224 */ /* 0x000fce00078e000e */
[----:B------:R-:W-:Y:S05]  /*15350*/  WARPSYNC.COLLECTIVE R15, `(.L_x_2458) ;  /* 0x000000000f087348 */ /* 0x000fea0003c00000 */
[----:B------:R0:W1:Y:S02]  /*15360*/  SHFL.IDX P6, R14, R13, R12, R11 ;  /* 0x0000000c0d0e7389 */ /* 0x00006400000c000b */
[----:B01----:R-:W-:Y:S01]  /*15370*/  ENDCOLLECTIVE ;  /* 0x000000000000791b */ /* 0x003fe20003800000 */
.L_x_2458:
[----:B------:R-:W-:Y:S02]  /*15380*/  IMAD.MOV.U32 R7, RZ, RZ, R14 ;  /* 0x000000ffff077224 */ /* 0x000fe400078e000e */
[----:B------:R-:W-:-:S05]  /*15390*/  IMAD.IADD R6, R10, 0x1, R16 ;  /* 0x000000010a067824 */ /* 0x000fca00078e0210 */
[----:B------:R0:W-:Y:S01]  /*153a0*/  STL [R1+0xc], R6 ;  /* 0x00000c0601007387 */ /* 0x0001e20000100800 */
[----:B------:R-:W-:Y:S05]  /*153b0*/  BRA `(.L_x_2459) ;  /* 0xffffffd4003c7947 */ /* 0x000fea000383ffff */
.L_x_2387:
        /* <DEDUP_REMOVED lines=8> */
.L_x_2461:
[----:B------:R-:W-:Y:S05]  /*15440*/  BSYNC B0 ;  /* 0x0000000000007941 */ /* 0x000fea0003800000 */
.L_x_2460:
[----:B------:R-:W-:Y:S01]  /*15450*/  IMAD.MOV.U32 R2, RZ, RZ, R14 ;  /* 0x000000ffff027224 */ /* 0x000fe200078e000e */
[----:B------:R-:W-:Y:S06]  /*15460*/  BRA `(.L_x_2462) ;  /* 0xffffffd400287947 */ /* 0x000fec000383ffff */
.L_x_2393:
[----:B0-----:R0:W1:Y:S02]  /*15470*/  SYNCS.PHASECHK.TRANS64.TRYWAIT P0, [R0+URZ+0x34820], R3 ;  /* 0x03482003000075a7 */ /* 0x001064000800017f */
[----:B-1----:R-:W-:Y:S05]  /*15480*/  @!P0 NANOSLEEP.SYNCS 0x989680 ;  /* 0x009896800000895d */ /* 0x002fea0003900000 */
[----:B------:R-:W1:Y:S02]  /*15490*/  @!P0 SYNCS.PHASECHK.TRANS64 P0, [R0+URZ+0x34820], R3 ;  /* 0x03482003000085a7 */ /* 0x000e64000800007f */
[----:B-1----:R-:W-:Y:S05]  /*154a0*/  @!P0 BRA `(.L_x_2393) ;  /* 0xfffffffc00f08947 */ /* 0x002fea000383ffff */
[----:B------:R-:W-:Y:S05]  /*154b0*/  BRA `(.L_x_2463) ;  /* 0xffffffdc00c87947 */ /* 0x000fea000383ffff */
.L_x_2394:
        /* <DEDUP_REMOVED lines=11> */
.L_x_2465:
[----:B------:R-:W-:Y:S05]  /*15570*/  BSYNC B0 ;  /* 0x0000000000007941 */ /* 0x000fea0003800000 */
.L_x_2464:
[----:B------:R-:W-:Y:S05]  /*15580*/  BRA `(.L_x_2466) ;  /* 0xffffffdc00b07947 */ /* 0x000fea000383ffff */
.L_x_2397:
[----:B------:R-:W-:Y:S01]  /*15590*/  BSSY B1, `(.L_x_2467) ;  /* 0x0000006000017945 */ /* 0x000fe20003800000 */
[----:B------:R-:W-:-:S07]  /*155a0*/  IMAD.MOV.U32 R15, RZ, RZ, -0x1 ;  /* 0xffffffffff0f7424 */ /* 0x000fce00078e00ff */
[----:B01----:R-:W-:Y:S05]  /*155b0*/  WARPSYNC.COLLECTIVE R15, `(.L_x_2468) ;  /* 0x000000000f0c7348 */ /* 0x003fea0003c00000 */
[----:B------:R-:W-:Y:S02]  /*155c0*/  ELECT P6, UR62, PT ;  /* 0x00000000003e782f */ /* 0x000fe400038c0000 */
[----:B------:R-:W-:Y:S01]  /*155d0*/  MOV R14, UR62 ;  /* 0x0000003e000e7c02 */ /* 0x000fe20008000f00 */
[----:B01----:R-:W-:Y:S10]  /*155e0*/  ENDCOLLECTIVE ;  /* 0x000000000000791b */ /* 0x003ff40003800000 */
.L_x_2468:
[----:B------:R-:W-:Y:S05]  /*155f0*/  BSYNC B1 ;  /* 0x0000000000017941 */ /* 0x000fea0003800000 */
.L_x_2467:
[----:B------:R-:W-:Y:S05]  /*15600*/  BRA `(.L_x_2469) ;  /* 0xffffffdc00a87947 */ /* 0x000fea000383ffff */
.L_x_2399:
[----:B0-----:R0:W1:Y:S02]  /*15610*/  SYNCS.PHASECHK.TRANS64.TRYWAIT P0, [R6+URZ], R5 ;  /* 0x00000005060075a7 */ /* 0x001064000800017f */
[----:B-1----:R-:W-:Y:S05]  /*15620*/  @!P0 NANOSLEEP.SYNCS 0x989680 ;  /* 0x009896800000895d */ /* 0x002fea0003900000 */
[----:B------:R-:W1:Y:S02]  /*15630*/  @!P0 SYNCS.PHASECHK.TRANS64 P0, [R6+URZ], R5 ;  /* 0x00000005060085a7 */ /* 0x000e64000800007f */
[----:B-1----:R-:W-:Y:S05]  /*15640*/  @!P0 BRA `(.L_x_2399) ;  /* 0xfffffffc00f08947 */ /* 0x002fea000383ffff */
[----:B------:R-:W-:Y:S05]  /*15650*/  BRA `(.L_x_2470) ;  /* 0xffffffdc00e07947 */ /* 0x000fea000383ffff */
.L_x_2400:
[----:B-1----:R1:W2:Y:S02]  /*15660*/  SYNCS.PHASECHK.TRANS64.TRYWAIT P0, [R7+URZ], R2 ;  /* 0x00000002070075a7 */ /* 0x0022a4000800017f */
[----:B--2---:R-:W-:Y:S05]  /*15670*/  @!P0 NANOSLEEP.SYNCS 0x989680 ;  /* 0x009896800000895d */ /* 0x004fea0003900000 */
[----:B------:R-:W2:Y:S02]  /*15680*/  @!P0 SYNCS.PHASECHK.TRANS64 P0, [R7+URZ], R2 ;  /* 0x00000002070085a7 */ /* 0x000ea4000800007f */
[----:B--2---:R-:W-:Y:S05]  /*15690*/  @!P0 BRA `(.L_x_2400) ;  /* 0xfffffffc00f08947 */ /* 0x004fea000383ffff */
[----:B------:R-:W-:Y:S05]  /*156a0*/  BRA `(.L_x_2471) ;  /* 0xffffffdc00d47947 */ /* 0x000fea000383ffff */
.L_x_2402:
[----:B--2---:R2:W3:Y:S02]  /*156b0*/  SYNCS.PHASECHK.TRANS64.TRYWAIT P0, [R4+URZ], R5 ;  /* 0x00000005040075a7 */ /* 0x0044e4000800017f */
[----:B---3--:R-:W-:Y:S05]  /*156c0*/  @!P0 NANOSLEEP.SYNCS 0x989680 ;  /* 0x009896800000895d */ /* 0x008fea0003900000 */
[----:B------:R-:W3:Y:S02]  /*156d0*/  @!P0 SYNCS.PHASECHK.TRANS64 P0, [R4+URZ], R5 ;  /* 0x00000005040085a7 */ /* 0x000ee4000800007f */
[----:B---3--:R-:W-:Y:S05]  /*156e0*/  @!P0 BRA `(.L_x_2402) ;  /* 0xfffffffc00f08947 */ /* 0x008fea000383ffff */
[----:B------:R-:W-:Y:S05]  /*156f0*/  BRA `(.L_x_2472) ;  /* 0xffffffdc00d87947 */ /* 0x000fea000383ffff */
.L_x_2473:
        /* <DEDUP_REMOVED lines=16> */
.L_x_14994:


//--------------------- .text._ZN7cutlass13device_kernelIN5flash11enable_sm90INS1_16FlashAttnFwdSm90INS1_25CollectiveMainloopFwdSm90ILi2EN4cute5tupleIJNS5_1CILi1EEES8_S8_EEENS6_IJNS7_ILi128EEESA_NS7_ILi192EEEEEELi128ENS_10bfloat16_tEfNS_4arch4Sm90ELb1ELb0ELb0ELb1ELb0ELb1ELb0ELb1ELb1ELb1ELb1ELb0EEENS1_21CollectiveEpilogueFwdINS6_IJSA_SA_SA_EEES9_SD_SF_Li256ELb1ELb1ELb1ELb0EEENS1_36VarlenDynamicPersistentTileSchedulerILi128ELi128ELi256ELi128ELb1ELb1ELb1ELb1ELb1ELb1EEEEEEEEEvNT_6ParamsE --------------------------
	.section	.text._ZN7cutlass13device_kernelIN5flash11enable_sm90INS1_16FlashAttnFwdSm90INS1_25CollectiveMainloopFwdSm90ILi2EN4cute5tupleIJNS5_1CILi1EEES8_S8_EEENS6_IJNS7_ILi128EEESA_NS7_ILi192EEEEEELi128ENS_10bfloat16_tEfNS_4arch4Sm90ELb1ELb0ELb0ELb1ELb0ELb1ELb0ELb1ELb1ELb1ELb1ELb0EEENS1_21CollectiveEpilogueFwdINS6_IJSA_SA_SA_EEES9_SD_SF_Li256ELb1ELb1ELb1ELb0EEENS1_36VarlenDynamicPersistentTileSchedulerILi128ELi128ELi256ELi128ELb1ELb1ELb1ELb1ELb1ELb1EEEEEEEEEvNT_6ParamsE,"ax",@progbits
	.align	128
.text._ZN7cutlass13device_kernelIN5flash11enable_sm90INS1_16FlashAttnFwdSm90INS1_25CollectiveMainloopFwdSm90ILi2EN4cute5tupleIJNS5_1CILi1EEES8_S8_EEENS6_IJNS7_ILi128EEESA_NS7_ILi192EEEEEELi128ENS_10bfloat16_tEfNS_4arch4Sm90ELb1ELb0ELb0ELb1ELb0ELb1ELb0ELb1ELb1ELb1ELb1ELb0EEENS1_21CollectiveEpilogueFwdINS6_IJSA_SA_SA_EEES9_SD_SF_Li256ELb1ELb1ELb1ELb0EEENS1_36VarlenDynamicPersistentTileSchedulerILi128ELi128ELi256ELi128ELb1ELb1ELb1ELb1ELb1ELb1EEEEEEEEEvNT_6ParamsE:
        .type           _ZN7cutlass13device_kernelIN5flash11enable_sm90INS1_16FlashAttnFwdSm90INS1_25CollectiveMainloopFwdSm90ILi2EN4cute5tupleIJNS5_1CILi1EEES8_S8_EEENS6_IJNS7_ILi128EEESA_NS7_ILi192EEEEEELi128ENS_10bfloat16_tEfNS_4arch4Sm90ELb1ELb0ELb0ELb1ELb0ELb1ELb0ELb1ELb1ELb1ELb1ELb0EEENS1_21CollectiveEpilogueFwdINS6_IJSA_SA_SA_EEES9_SD_SF_Li256ELb1ELb1ELb1ELb0EEENS1_36VarlenDynamicPersistentTileSchedulerILi128ELi128ELi256ELi128ELb1ELb1ELb1ELb1ELb1ELb1EEEEEEEEEvNT_6ParamsE,@function
        .size           _ZN7cutlass13device_kernelIN5flash11enable_sm90INS1_16FlashAttnFwdSm90INS1_25CollectiveMainloopFwdSm90ILi2EN4cute5tupleIJNS5_1CILi1EEES8_S8_EEENS6_IJNS7_ILi128EEESA_NS7_ILi192EEEEEELi128ENS_10bfloat16_tEfNS_4arch4Sm90ELb1ELb0ELb0ELb1ELb0ELb1ELb0ELb1ELb1ELb1ELb1ELb0EEENS1_21CollectiveEpilogueFwdINS6_IJSA_SA_SA_EEES9_SD_SF_Li256ELb1ELb1ELb1ELb0EEENS1_36VarlenDynamicPersistentTileSchedulerILi128ELi128ELi256ELi128ELb1ELb1ELb1ELb1ELb1ELb1EEEEEEEEEvNT_6ParamsE,(.L_x_14995 - _ZN7cutlass13device_kernelIN5flash11enable_sm90INS1_16FlashAttnFwdSm90INS1_25CollectiveMainloopFwdSm90ILi2EN4cute5tupleIJNS5_1CILi1EEES8_S8_EEENS6_IJNS7_ILi128EEESA_NS7_ILi192EEEEEELi128ENS_10bfloat16_tEfNS_4arch4Sm90ELb1ELb0ELb0ELb1ELb0ELb1ELb0ELb1ELb1ELb1ELb1ELb0EEENS1_21CollectiveEpilogueFwdINS6_IJSA_SA_SA_EEES9_SD_SF_Li256ELb1ELb1ELb1ELb0EEENS1_36VarlenDynamicPersistentTileSchedulerILi128ELi128ELi256ELi128ELb1ELb1ELb1ELb1ELb1ELb1EEEEEEEEEvNT_6ParamsE)
        .other          _ZN7cutlass13device_kernelIN5flash11enable_sm90INS1_16FlashAttnFwdSm90INS1_25CollectiveMainloopFwdSm90ILi2EN4cute5tupleIJNS5_1CILi1EEES8_S8_EEENS6_IJNS7_ILi128EEESA_NS7_ILi192EEEEEELi128ENS_10bfloat16_tEfNS_4arch4Sm90ELb1ELb0ELb0ELb1ELb0ELb1ELb0ELb1ELb1ELb1ELb1ELb0EEENS1_21CollectiveEpilogueFwdINS6_IJSA_SA_SA_EEES9_SD_SF_Li256ELb1ELb1ELb1ELb0EEENS1_36VarlenDynamicPersistentTileSchedulerILi128ELi128ELi256ELi128ELb1ELb1ELb1ELb1ELb1ELb1EEEEEEEEEvNT_6ParamsE,@"STO_CUDA_ENTRY STV_DEFAULT"
_ZN7cutlass13device_kernelIN5flash11enable_sm90INS1_16FlashAttnFwdSm90INS1_25CollectiveMainloopFwdSm90ILi2EN4cute5tupleIJNS5_1CILi1EEES8_S8_EEENS6_IJNS7_ILi128EEESA_NS7_ILi192EEEEEELi128ENS_10bfloat16_tEfNS_4arch4Sm90ELb1ELb0ELb0ELb1ELb0ELb1ELb0ELb1ELb1ELb1ELb1ELb0EEENS1_21CollectiveEpilogueFwdINS6_IJSA_SA_SA_EEES9_SD_SF_Li256ELb1ELb1ELb1ELb0EEENS1_36VarlenDynamicPersistentTileSchedulerILi128ELi128ELi256ELi128ELb1ELb1ELb1ELb1ELb1ELb1EEEEEEEEEvNT_6ParamsE:
        /* <DEDUP_REMOVED lines=24> */
.L_x_2475:
[----:B------:R-:W-:Y:S05]  /*0180*/  BSYNC B0 ;  /* 0x0000000000007941 */ /* 0x000fea0003800000 */
.L_x_2474:
        /* <DEDUP_REMOVED lines=41> */
.L_x_2476:
        /* <DEDUP_REMOVED lines=22> */
.L_x_2477:
        /* <DEDUP_REMOVED lines=18> */
.L_x_2478:
        /* <DEDUP_REMOVED lines=22> */
.L_x_2479:
        /* <DEDUP_REMOVED lines=22> */
.L_x_2480:
        /* <DEDUP_REMOVED lines=10> */
.L_x_2483:
        /* <DEDUP_REMOVED lines=28> */
[----:B------:R-:W-:Y:S02]  /*0bc0*/  LOP3.LUT R5, R3, 0xffffff80, RZ, 0xc0, !PT ;  /* 0xffffff8003057812 */ /* 0x000fe400078ec0ff */
[----:B------:R-:W-:Y:S01]  /*0bd0*/  SHF.R.S32.HI R7, RZ, 0x4, R4 ;  /* 0x00000004ff077819 */ /* 0x000fe20000011404 */
[----:B------:R-:W-:Y:S01]  /*0be0*/  ULOP3.LUT UR5, UR5, 0x1, URZ, 0xfc, !UPT ;  /* 0x0000000105057892 */ /* 0x000fe2000f8efc3f */
[----:B------:R-:W-:Y:S01]  /*0bf0*/  LEA.HI R196, R0, R18, RZ, 0x5 ;  /* 0x0000001200c47211 */ /* 0x000fe200078f28ff */
[----:B------:R-:W-:Y:S01]  /*0c00*/  IMAD.IADD R24, R18, 0x1, -R5 ;  /* 0x0000000112187824 */ /* 0x000fe200078e0a05 */
[----:B------:R-:W-:-:S02]  /*0c10*/  LOP3.LUT R5, R4, 0x3fffff0, RZ, 0xc0, !PT ;  /* 0x03fffff004057812 */ /* 0x000fc400078ec0ff */
[----:B------:R-:W-:Y:S02]  /*0c20*/  LEA.HI R4, R4, R7, RZ, 0x1 ;  /* 0x0000000704047211 */ /* 0x000fe400078f08ff */
[----:B------:R-:W-:Y:S01]  /*0c30*/  SHF.R.S32.HI R6, RZ, 0x1f, R24 ;  /* 0x0000001fff067819 */ /* 0x000fe20000011418 */
[----:B------:R-:W-:Y:S01]  /*0c40*/  IMAD.IADD R5, R18, 0x1, -R5 ;  /* 0x0000000112057824 */ /* 0x000fe200078e0a05 */
[----:B------:R-:W-:Y:S02]  /*0c50*/  SHF.R.S32.HI R196, RZ, 0x5, R196 ;  /* 0x00000005ffc47819 */ /* 0x000fe400000114c4 */
[----:B------:R-:W-:Y:S02]  /*0c60*/  LOP3.LUT R4, R4, 0x1ffffffe, RZ, 0xc0, !PT ;  /* 0x1ffffffe04047812 */ /* 0x000fe400078ec0ff */
[----:B------:R-:W-:Y:S01]  /*0c70*/  LEA.HI R8, R6, R24, RZ, 0x2 ;  /* 0x0000001806087211 */ /* 0x000fe200078f10ff */
[----:B------:R-:W-:Y:S01]  /*0c80*/  IMAD R5, R196, 0x10, R5 ;  /* 0x00000010c4057824 */ /* 0x000fe200078e0205 */
[----:B------:R-:W-:Y:S01]  /*0c90*/  SHF.R.S32.HI R11, RZ, 0x7, R3 ;  /* 0x00000007ff0b7819 */ /* 0x000fe20000011403 */
[----:B------:R-:W-:Y:S01]  /*0ca0*/  IMAD.IADD R4, R7, 0x1, -R4 ;  /* 0x0000000107047824 */ /* 0x000fe200078e0a04 */
[----:B------:R-:W-:-:S02]  /*0cb0*/  SHF.R.S32.HI R9, RZ, 0x2, R8 ;  /* 0x00000002ff097819 */ /* 0x000fc40000011408 */
[----:B------:R-:W-:Y:S01]  /*0cc0*/  SHF.R.S32.HI R10, RZ, 0x1f, R8 ;  /* 0x0000001fff0a7819 */ /* 0x000fe20000011408 */
[----:B------:R-:W-:Y:S01]  /*0cd0*/  IMAD R19, R5, 0x8, R4 ;  /* 0x0000000805137824 */ /* 0x000fe200078e0204 */
[----:B------:R-:W-:Y:S02]  /*0ce0*/  LEA.HI R4, R0, R18, RZ, 0x2 ;  /* 0x0000001200047211 */ /* 0x000fe400078f10ff */
[----:B------:R-:W-:Y:S02]  /*0cf0*/  LEA.HI R10, R10, R9, RZ, 0x3 ;  /* 0x000000090a0a7211 */ /* 0x000fe400078f18ff */
[----:B------:R-:W-:Y:S02]  /*0d00*/  LEA.HI R6, R6, R24, RZ, 0x5 ;  /* 0x0000001806067211 */ /* 0x000fe400078f28ff */
[----:B------:R-:W-:Y:S02]  /*0d10*/  LOP3.LUT R216, R4, 0xfffffffc, RZ, 0xc0, !PT ;  /* 0xfffffffc04d87812 */ /* 0x000fe400078ec0ff */
[----:B------:R-:W-:-:S02]  /*0d20*/  LOP3.LUT R10, R10, 0xfffffff8, RZ, 0xc0, !PT ;  /* 0xfffffff80a0a7812 */ /* 0x000fc400078ec0ff */
[----:B------:R-:W-:Y:S01]  /*0d30*/  LEA.HI R3, R3, R11, RZ, 0x1 ;  /* 0x0000000b03037211 */ /* 0x000fe200078f08ff */
[----:B------:R-:W-:Y:S01]  /*0d40*/  IMAD.IADD R216, R18, 0x1, -R216 ;  /* 0x0000000112d87824 */ /* 0x000fe200078e0ad8 */
[----:B------:R-:W-:Y:S01]  /*0d50*/  SHF.R.S32.HI R5, RZ, 0x5, R6 ;  /* 0x00000005ff057819 */ /* 0x000fe20000011406 */
[----:B------:R-:W-:Y:S01]  /*0d60*/  IMAD.IADD R10, R9, 0x1, -R10 ;  /* 0x00000001090a7824 */ /* 0x000fe200078e0a0a */
[--C-:B------:R-:W-:Y:S01]  /*0d70*/  SHF.R.S32.HI R17, RZ, 0x2, R4.reuse ;  /* 0x00000002ff117819 */ /* 0x100fe20000011404 */
[----:B------:R-:W-:Y:S01]  /*0d80*/  IMAD.SHL.U32 R22, R216, 0x4, RZ ;  /* 0x00000004d8167824 */ /* 0x000fe200078e00ff */
[----:B------:R-:W-:Y:S01]  /*0d90*/  SHF.R.S32.HI R6, RZ, 0x1f, R4 ;  /* 0x0000001fff067819 */ /* 0x000fe20000011404 */
[----:B------:R-:W-:Y:S01]  /*0da0*/  IMAD R10, R5, 0x10, R10 ;  /* 0x00000010050a7824 */ /* 0x000fe200078e020a */
[----:B------:R-:W-:Y:S01]  /*0db0*/  LOP3.LUT R3, R3, 0x3fffffe, RZ, 0xc0, !PT ;  /* 0x03fffffe03037812 */ /* 0x000fe200078ec0ff */
[----:B------:R-:W-:Y:S01]  /*0dc0*/  VIADD R214, R17, 0x40 ;  /* 0x0000004011d67836 */ /* 0x000fe20000000000 */
[----:B------:R-:W-:Y:S01]  /*0dd0*/  LEA.HI R6, R6, R17, RZ, 0x3 ;  /* 0x0000001106067211 */ /* 0x000fe200078f18ff */
[----:B------:R-:W-:Y:S01]  /*0de0*/  VIADD R189, R22, 0x20 ;  /* 0x0000002016bd7836 */ /* 0x000fe20000000000 */
[----:B------:R-:W-:Y:S01]  /*0df0*/  LEA.HI R0, R0, R18, RZ, 0x3 ;  /* 0x0000001200007211 */ /* 0x000fe200078f18ff */
[----:B------:R-:W-:Y:S01]  /*0e00*/  IMAD.IADD R3, R11, 0x1, -R3 ;  /* 0x000000010b037824 */ /* 0x000fe200078e0a03 */
[----:B------:R-:W-:Y:S01]  /*0e10*/  LOP3.LUT R6, R6, 0xfffffff8, RZ, 0xc0, !PT ;  /* 0xfffffff806067812 */ /* 0x000fe200078ec0ff */
[----:B------:R-:W-:Y:S01]  /*0e20*/  IMAD.IADD R185, R22, 0x1, R189 ;  /* 0x0000000116b97824 */ /* 0x000fe200078e02bd */
[----:B------:R-:W-:Y:S01]  /*0e30*/  LOP3.LUT R208, R0, 0xfffffff8, RZ, 0xc0, !PT ;  /* 0xfffffff800d07812 */ /* 0x000fe200078ec0ff */
[----:B------:R-:W-:Y:S01]  /*0e40*/  IMAD R20, R3, 0x40, R10 ;  /* 0x0000004003147824 */ /* 0x000fe200078e020a */
[----:B------:R-:W-:Y:S01]  /*0e50*/  SHF.R.S32.HI R3, RZ, 0x1f, R214 ;  /* 0x0000001fff037819 */ /* 0x000fe200000114d6 */
[----:B------:R-:W-:Y:S01]  /*0e60*/  IMAD.IADD R4, R17, 0x1, -R6 ;  /* 0x0000000111047824 */ /* 0x000fe200078e0a06 */
[----:B------:R-:W-:Y:S01]  /*0e70*/  SHF.R.S32.HI R233, RZ, 0x3, R0 ;  /* 0x00000003ffe97819 */ /* 0x000fe20000011400 */
[----:B------:R-:W-:Y:S01]  /*0e80*/  VIADD R191, R22, 0x40 ;  /* 0x0000004016bf7836 */ /* 0x000fe20000000000 */
[----:B------:R-:W-:Y:S01]  /*0e90*/  STL [R1+0x7c], R20 ;  /* 0x00007c1401007387 */ /* 0x000fe20000100800 */
[----:B------:R-:W-:Y:S01]  /*0ea0*/  LEA.HI R3, R3, R214, RZ, 0x3 ;  /* 0x000000d603037211 */ /* 0x000fe200078f18ff */
[----:B------:R-:W-:Y:S01]  /*0eb0*/  IMAD.SHL.U32 R195, R4, 0x40, RZ ;  /* 0x0000004004c37824 */ /* 0x000fe200078e00ff */
[----:B------:R-:W-:Y:S01]  /*0ec0*/  LOP3.LUT R8, R8, 0x7ffffffc, RZ, 0xc0, !PT ;  /* 0x7ffffffc08087812 */ /* 0x000fe200078ec0ff */
[----:B------:R0:W-:Y:S01]  /*0ed0*/  STL [R1+0x44], R4 ;  /* 0x0000440401007387 */ /* 0x0001e20000100800 */
[--C-:B------:R-:W-:Y:S01]  /*0ee0*/  IMAD.IADD R186, R22, 0x1, R191.reuse ;  /* 0x0000000116ba7824 */ /* 0x100fe200078e02bf */
[----:B------:R-:W-:Y:S01]  /*0ef0*/  SHF.R.S32.HI R237, RZ, 0x1f, R191 ;  /* 0x0000001fffed7819 */ /* 0x000fe200000114bf */
[----:B------:R-:W-:Y:S01]  /*0f00*/  IMAD.SHL.U32 R194, R214, 0x40, RZ ;  /* 0x00000040d6c27824 */ /* 0x000fe200078e00ff */
[----:B------:R-:W-:Y:S01]  /*0f10*/  LOP3.LUT R195, R195, 0x1c0, RZ, 0xc0, !PT ;  /* 0x000001c0c3c37812 */ /* 0x000fe200078ec0ff */
[----:B------:R-:W-:Y:S01]  /*0f20*/  IMAD.SHL.U32 R3, R3, 0x40, RZ ;  /* 0x0000004003037824 */ /* 0x000fe200078e00ff */
[----:B------:R-:W-:Y:S01]  /*0f30*/  SHF.R.S32.HI R5, RZ, 0x1f, R186 ;  /* 0x0000001fff057819 */ /* 0x000fe200000114ba */
[----:B------:R-:W-:Y:S01]  /*0f40*/  IMAD.IADD R208, R18, 0x1, -R208 ;  /* 0x0000000112d07824 */ /* 0x000fe200078e0ad0 */
[----:B------:R-:W-:Y:S01]  /*0f50*/  LOP3.LUT R194, R194, 0x1c0, RZ, 0xc0, !PT ;  /* 0x000001c0c2c27812 */ /* 0x000fe200078ec0ff */
[----:B------:R-:W-:Y:S01]  /*0f60*/  IMAD.U32 R0, RZ, RZ, UR4 ;  /* 0x00000004ff007e24 */ /* 0x000fe2000f8e00ff */
[----:B0-----:R-:W-:Y:S01]  /*0f70*/  SHF.R.S32.HI R4, RZ, 0x1f, R185 ;  /* 0x0000001fff047819 */ /* 0x001fe200000114b9 */
[----:B------:R-:W-:Y:S01]  /*0f80*/  IMAD.SHL.U32 R203, R208, 0x8, RZ ;  /* 0x00000008d0cb7824 */ /* 0x000fe200078e00ff */
[----:B------:R-:W-:Y:S01]  /*0f90*/  LOP3.LUT R198, R3, 0xfffffe00, RZ, 0xc0, !PT ;  /* 0xfffffe0003c67812 */ /* 0x000fe200078ec0ff */
[----:B------:R-:W-:Y:S01]  /*0fa0*/  VIADD R192, R22, 0x30 ;  /* 0x0000003016c07836 */ /* 0x000fe20000000000 */
[-C--:B------:R-:W-:Y:S01]  /*0fb0*/  LEA.HI R234, R4, R185.reuse, RZ, 0x3 ;  /* 0x000000b904ea7211 */ /* 0x080fe200078f18ff */
[----:B------:R-:W-:Y:S01]  /*0fc0*/  IMAD.SHL.U32 R18, R216, 0x8, RZ ;  /* 0x00000008d8127824 */ /* 0x000fe200078e00ff */
[----:B------:R-:W-:Y:S01]  /*0fd0*/  LEA.HI R4, R4, R185, RZ, 0x6 ;  /* 0x000000b904047211 */ /* 0x000fe200078f30ff */
[----:B------:R-:W-:Y:S01]  /*0fe0*/  IMAD.IADD R8, R24, 0x1, -R8 ;  /* 0x0000000118087824 */ /* 0x000fe200078e0a08 */
[-C--:B------:R-:W-:Y:S01]  /*0ff0*/  LEA.HI R235, R5, R186.reuse, RZ, 0x3 ;  /* 0x000000ba05eb7211 */ /* 0x080fe200078f18ff */
[----:B------:R-:W-:Y:S01]  /*1000*/  VIADD R207, R203, 0x40 ;  /* 0x00000040cbcf7836 */ /* 0x000fe20000000000 */
[----:B------:R-:W-:Y:S01]  /*1010*/  SHF.R.U32.HI R21, RZ, 0x3, R194 ;  /* 0x00000003ff157819 */ /* 0x000fe200000116c2 */
[----:B------:R-:W-:Y:S01]  /*1020*/  IMAD.SHL.U32 R3, R4, 0x80, RZ ;  /* 0x0000008004037824 */ /* 0x000fe200078e00ff */
[--C-:B------:R-:W-:Y:S01]  /*1030*/  LOP3.LUT R9, R194, 0x38, R234.reuse, 0xf8, !PT ;  /* 0x00000038c2097812 */ /* 0x100fe200078ef8ea */
[----:B------:R-:W-:Y:S01]  /*1040*/  IMAD.SHL.U32 R204, R8, 0x2, RZ ;  /* 0x0000000208cc7824 */ /* 0x000fe200078e00ff */
[----:B------:R-:W-:Y:S01]  /*1050*/  LEA.HI R6, R5, R186, RZ, 0x6 ;  /* 0x000000ba05067211 */ /* 0x000fe200078f30ff */
[----:B------:R-:W-:Y:S01]  /*1060*/  VIADD R193, R22, 0x50 ;  /* 0x0000005016c17836 */ /* 0x000fe20000000000 */
[----:B------:R-:W-:Y:S01]  /*1070*/  SHF.R.U32.HI R197, RZ, 0x3, R195 ;  /* 0x00000003ffc57819 */ /* 0x000fe200000116c3 */
[----:B------:R-:W-:Y:S01]  /*1080*/  VIADD R231, R204, 0x8 ;  /* 0x00000008cce77836 */ /* 0x000fe20000000000 */
[----:B------:R-:W-:Y:S01]  /*1090*/  LOP3.LUT R4, R195, 0x38, R234, 0xf8, !PT ;  /* 0x00000038c3047812 */ /* 0x000fe200078ef8ea */
[----:B------:R-:W-:Y:S01]  /*10a0*/  IMAD.SHL.U32 R7, R6, 0x80, RZ ;  /* 0x0000008006077824 */ /* 0x000fe200078e00ff */
[----:B------:R-:W-:Y:S01]  /*10b0*/  LOP3.LUT R11, R194, 0x38, R235, 0xf8, !PT ;  /* 0x00000038c20b7812 */ /* 0x000fe200078ef8eb */
[C---:B------:R-:W-:Y:S01]  /*10c0*/  VIADD R230, R204.reuse, 0x10 ;  /* 0x00000010cce67836 */ /* 0x040fe20000000000 */
[----:B------:R-:W-:Y:S01]  /*10d0*/  LOP3.LUT R3, R3, 0xffffe000, RZ, 0xc0, !PT ;  /* 0xffffe00003037812 */ /* 0x000fe200078ec0ff */
[C---:B------:R-:W-:Y:S01]  /*10e0*/  VIADD R228, R204.reuse, 0x20 ;  /* 0x00000020cce47836 */ /* 0x040fe20000000000 */
[----:B------:R-:W-:Y:S01]  /*10f0*/  LOP3.LUT R10, R9, R21, RZ, 0x3c, !PT ;  /* 0x00000015090a7212 */ /* 0x000fe200078e3cff */
[----:B------:R-:W-:Y:S01]  /*1100*/  VIADD R227, R204, 0x28 ;  /* 0x00000028cce37836 */ /* 0x000fe20000000000 */
[----:B------:R-:W-:Y:S01]  /*1110*/  LOP3.LUT R5, R4, R197, RZ, 0x3c, !PT ;  /* 0x000000c504057212 */ /* 0x000fe200078e3cff */
[----:B------:R-:W-:Y:S01]  /*1120*/  IMAD R4, R196, 0x200, R3 ;  /* 0x00000200c4047824 */ /* 0x000fe200078e0203 */
[----:B------:R-:W-:Y:S01]  /*1130*/  LOP3.LUT R12, R11, R21, RZ, 0x3c, !PT ;  /* 0x000000150b0c7212 */ /* 0x000fe200078e3cff */
[----:B------:R-:W-:Y:S01]  /*1140*/  VIADD R225, R204, 0x38 ;  /* 0x00000038cce17836 */ /* 0x000fe20000000000 */
[----:B------:R-:W-:Y:S01]  /*1150*/  IADD3 R11, R10, R3, R198 ;  /* 0x000000030a0b7210 */ /* 0x000fe20007ffe0c6 */
[----:B------:R-:W-:Y:S01]  /*1160*/  IMAD.U32 R3, RZ, RZ, UR5 ;  /* 0x00000005ff037e24 */ /* 0x000fe2000f8e00ff */
[----:B------:R-:W-:Y:S01]  /*1170*/  LOP3.LUT R6, R195, 0x38, R235, 0xf8, !PT ;  /* 0x00000038c3067812 */ /* 0x000fe200078ef8eb */
[C---:B------:R-:W-:Y:S01]  /*1180*/  VIADD R224, R204.reuse, 0x40 ;  /* 0x00000040cce07836 */ /* 0x040fe20000000000 */
[----:B------:R-:W-:Y:S01]  /*1190*/  LOP3.LUT R7, R7, 0xffffe000, RZ, 0xc0, !PT ;  /* 0xffffe00007077812 */ /* 0x000fe200078ec0ff */
[----:B------:R-:W-:Y:S01]  /*11a0*/  VIADD R222, R204, 0x50 ;  /* 0x00000050ccde7836 */ /* 0x000fe20000000000 */
[----:B------:R0:W-:Y:S01]  /*11b0*/  STL [R1+0x14], R3 ;  /* 0x0000140301007387 */ /* 0x0001e20000100800 */
[----:B------:R-:W-:Y:S01]  /*11c0*/  LOP3.LUT R9, R6, R197, RZ, 0x3c, !PT ;  /* 0x000000c506097212 */ /* 0x000fe200078e3cff */
[----:B------:R-:W-:Y:S01]  /*11d0*/  VIADD R221, R204, 0x58 ;  /* 0x00000058ccdd7836 */ /* 0x000fe20000000000 */
[----:B------:R-:W-:Y:S01]  /*11e0*/  SHF.R.S32.HI R8, RZ, 0x1f, R231 ;  /* 0x0000001fff087819 */ /* 0x000fe200000114e7 */
[----:B------:R1:W-:Y:S01]  /*11f0*/  STL [R1+0x84], R0 ;  /* 0x0000840001007387 */ /* 0x0003e20000100800 */
[----:B------:R-:W-:Y:S01]  /*1200*/  IMAD R6, R196, 0x200, R7 ;  /* 0x00000200c4067824 */ /* 0x000fe200078e0207 */
[----:B------:R-:W-:Y:S01]  /*1210*/  SHF.R.S32.HI R8, RZ, 0x1f, R228 ;  /* 0x0000001fff087819 */ /* 0x000fe200000114e4 */
[----:B------:R-:W-:Y:S01]  /*1220*/  VIADD R219, R204, 0x68 ;  /* 0x00000068ccdb7836 */ /* 0x000fe20000000000 */
[----:B------:R-:W-:Y:S01]  /*1230*/  IADD3 R12, R12, R7, R198 ;  /* 0x000000070c0c7210 */ /* 0x000fe20007ffe0c6 */
[----:B------:R-:W-:Y:S01]  /*1240*/  IMAD.IADD R10, R6, 0x1, R9 ;  /* 0x00000001060a7824 */ /* 0x000fe200078e0209 */
[----:B------:R-:W-:Y:S01]  /*1250*/  LOP3.LUT R9, R194, 0x38, R18, 0xf8, !PT ;  /* 0x00000038c2097812 */ /* 0x000fe200078ef812 */
[----:B------:R-:W-:Y:S01]  /*1260*/  VIADD R218, R204, 0x70 ;  /* 0x00000070ccda7836 */ /* 0x000fe20000000000 */
[----:B0-----:R-:W-:Y:S01]  /*1270*/  LEA.HI R3, R216, R216, RZ, 0x1 ;  /* 0x000000d8d8037211 */ /* 0x001fe200078f08ff */
[----:B------:R-:W-:Y:S01]  /*1280*/  IMAD.IADD R4, R4, 0x1, R5 ;  /* 0x0000000104047824 */ /* 0x000fe200078e0205 */
[----:B-1----:R-:W-:Y:S01]  /*1290*/  SHF.R.S32.HI R0, RZ, 0x1f, R203 ;  /* 0x0000001fff007819 */ /* 0x002fe200000114cb */
[C---:B------:R-:W-:Y:S01]  /*12a0*/  VIADD R229, R204.reuse, 0x18 ;  /* 0x00000018cce57836 */ /* 0x040fe20000000000 */
[----:B------:R-:W-:Y:S01]  /*12b0*/  SHF.R.S32.HI R0, RZ, 0x1f, R192 ;  /* 0x0000001fff007819 */ /* 0x000fe200000114c0 */
[----:B------:R-:W-:Y:S01]  /*12c0*/  VIADD R226, R204, 0x30 ;  /* 0x00000030cce27836 */ /* 0x000fe20000000000 */
[----:B------:R-:W-:Y:S01]  /*12d0*/  LOP3.LUT R9, R198, R9, R21, 0xf6, !PT ;  /* 0x00000009c6097212 */ /* 0x000fe200078ef615 */
[C---:B------:R-:W-:Y:S01]  /*12e0*/  VIADD R223, R204.reuse, 0x48 ;  /* 0x00000048ccdf7836 */ /* 0x040fe20000000000 */
[----:B------:R-:W-:Y:S01]  /*12f0*/  SHF.R.S32.HI R8, RZ, 0x1f, R225 ;  /* 0x0000001fff087819 */ /* 0x000fe200000114e1 */
[----:B------:R0:W-:Y:S01]  /*1300*/  STL [R1+0x40], R0 ;  /* 0x0000400001007387 */ /* 0x0001e20000100800 */
[----:B------:R-:W-:Y:S01]  /*1310*/  LOP3.LUT R3, R3, 0x1ffffffe, RZ, 0xc0, !PT ;  /* 0x1ffffffe03037812 */ /* 0x000fe200078ec0ff */
[C---:B------:R-:W-:Y:S01]  /*1320*/  VIADD R220, R204.reuse, 0x60 ;  /* 0x00000060ccdc7836 */ /* 0x040fe20000000000 */
[----:B------:R-:W-:Y:S01]  /*1330*/  SHF.R.S32.HI R8, RZ, 0x1f, R222 ;  /* 0x0000001fff087819 */ /* 0x000fe200000114de */
[----:B------:R-:W-:Y:S01]  /*1340*/  VIADD R217, R204, 0x78 ;  /* 0x00000078ccd97836 */ /* 0x000fe20000000000 */
[----:B------:R-:W-:Y:S01]  /*1350*/  SHF.R.S32.HI R8, RZ, 0x1f, R219 ;  /* 0x0000001fff087819 */ /* 0x000fe200000114db */
[----:B------:R-:W-:Y:S01]  /*1360*/  IMAD.IADD R3, R216, 0x1, -R3 ;  /* 0x00000001d8037824 */ /* 0x000fe200078e0a03 */
[----:B------:R-:W-:Y:S01]  /*1370*/  LEA R8, R11, UR4, 0x1 ;  /* 0x000000040b087c11 */ /* 0x000fe2000f8e08ff */
[----:B------:R-:W-:Y:S01]  /*1380*/  IMAD.MOV.U32 R5, RZ, RZ, R13 ;  /* 0x000000ffff057224 */ /* 0x000fe200078e000d */
[----:B------:R-:W-:Y:S01]  /*1390*/  SHF.R.S32.HI R13, RZ, 0x1f, R207 ;  /* 0x0000001fff0d7819 */ /* 0x000fe200000114cf */
[----:B0-----:R-:W-:Y:S01]  /*13a0*/  IMAD.SHL.U32 R0, R19, 0x8, RZ ;  /* 0x0000000813007824 */ /* 0x001fe200078e00ff */
[----:B------:R-:W-:Y:S01]  /*13b0*/  SHF.R.S32.HI R236, RZ, 0x1f, R193 ;  /* 0x0000001fffec7819 */ /* 0x000fe200000114c1 */
[----:B------:R-:W-:Y:S01]  /*13c0*/  IMAD R205, R3, 0x8, R20 ;  /* 0x0000000803cd7824 */ /* 0x000fe200078e0214 */
[----:B------:R-:W-:Y:S01]  /*13d0*/  LEA R3, R4, UR4, 0x1 ;  /* 0x0000000404037c11 */ /* 0x000fe2000f8e08ff */
[----:B------:R-:W-:Y:S01]  /*13e0*/  IMAD.MOV.U32 R6, RZ, RZ, R14 ;  /* 0x000000ffff067224 */ /* 0x000fe200078e000e */
[----:B------:R0:W-:Y:S01]  /*13f0*/  STL [R1+0x80], R0 ;  /* 0x0000800001007387 */ /* 0x0001e20000100800 */
[----:B------:R-:W-:Y:S01]  /*1400*/  IMAD.MOV.U32 R7, RZ, RZ, R15 ;  /* 0x000000ffff077224 */ /* 0x000fe200078e000f */
[----:B------:R-:W-:Y:S01]  /*1410*/  SHF.R.S32.HI R234, RZ, 0x3, R234 ;  /* 0x00000003ffea7819 */ /* 0x000fe200000114ea */
[----:B------:R-:W-:Y:S01]  /*1420*/  VIADD R190, R22, 0x10 ;  /* 0x0000001016be7836 */ /* 0x000fe20000000000 */
[----:B------:R-:W-:-:S02]  /*1430*/  SHF.R.S32.HI R235, RZ, 0x3, R235 ;  /* 0x00000003ffeb7819 */ /* 0x000fc400000114eb */
[----:B0-----:R-:W-:Y:S02]  /*1440*/  LEA R0, R9, UR4, 0x1 ;  /* 0x0000000409007c11 */ /* 0x001fe4000f8e08ff */
[----:B------:R-:W-:Y:S02]  /*1450*/  SHF.R.S32.HI R9, RZ, 0x1f, R229 ;  /* 0x0000001fff097819 */ /* 0x000fe400000114e5 */
[----:B------:R-:W-:Y:S01]  /*1460*/  SHF.R.S32.HI R9, RZ, 0x1f, R226 ;  /* 0x0000001fff097819 */ /* 0x000fe200000114e2 */
[----:B------:R0:W-:Y:S01]  /*1470*/  STL [R1+0x74], R0 ;  /* 0x0000740001007387 */ /* 0x0001e20000100800 */
[----:B------:R-:W-:Y:S02]  /*1480*/  SHF.R.S32.HI R9, RZ, 0x1f, R223 ;  /* 0x0000001fff097819 */ /* 0x000fe400000114df */
[----:B------:R-:W-:Y:S01]  /*1490*/  SHF.R.S32.HI R9, RZ, 0x1f, R220 ;  /* 0x0000001fff097819 */ /* 0x000fe200000114dc */
[----:B------:R-:W-:Y:S01]  /*14a0*/  STL [R1+0x6c], R8 ;  /* 0x00006c0801007387 */ /* 0x000fe20000100800 */
[----:B------:R-:W-:-:S02]  /*14b0*/  SHF.R.S32.HI R9, RZ, 0x1f, R217 ;  /* 0x0000001fff097819 */ /* 0x000fc400000114d9 */
[----:B0-----:R-:W-:Y:S02]  /*14c0*/  SHF.R.S32.HI R0, RZ, 0x1f, R230 ;  /* 0x0000001fff007819 */ /* 0x001fe400000114e6 */
[----:B------:R-:W-:Y:S02]  /*14d0*/  SHF.R.S32.HI R0, RZ, 0x1f, R227 ;  /* 0x0000001fff007819 */ /* 0x000fe400000114e3 */
[----:B------:R-:W-:Y:S02]  /*14e0*/  SHF.R.S32.HI R0, RZ, 0x1f, R224 ;  /* 0x0000001fff007819 */ /* 0x000fe400000114e0 */
[----:B------:R-:W-:Y:S02]  /*14f0*/  SHF.R.S32.HI R0, RZ, 0x1f, R221 ;  /* 0x0000001fff007819 */ /* 0x000fe400000114dd */
[----:B------:R-:W-:Y:S02]  /*1500*/  SHF.R.S32.HI R0, RZ, 0x1f, R218 ;  /* 0x0000001fff007819 */ /* 0x000fe400000114da */
[----:B------:R-:W-:-:S05]  /*1510*/  LEA R0, R12, UR4, 0x1 ;  /* 0x000000040c007c11 */ /* 0x000fca000f8e08ff */
[----:B------:R0:W-:Y:S02]  /*1520*/  STL [R1+0x68], R0 ;  /* 0x0000680001007387 */ /* 0x0001e40000100800 */
[----:B0-----:R-:W-:-:S05]  /*1530*/  LEA R0, R10, UR4, 0x1 ;  /* 0x000000040a007c11 */ /* 0x001fca000f8e08ff */
[----:B------:R0:W-:Y:S04]  /*1540*/  STL [R1+0x70], R0 ;  /* 0x0000700001007387 */ /* 0x0001e80000100800 */
[----:B------:R0:W-:Y:S02]  /*1550*/  STL [R1+0x78], R3 ;  /* 0x0000780301007387 */ /* 0x0001e40000100800 */
.L_x_2715:
[----:B-1----:R-:W1:Y:S01]  /*1560*/  LDC.64 R210, c[0x0][0xc88] ;  /* 0x00032200ffd27b82 */ /* 0x002e620000000a00 */
[----:B------:R-:W-:Y:S01]  /*1570*/  ULDC.64 UR4, c[0x0][0xa28] ;  /* 0x00028a0000047ab9 */ /* 0x000fe20000000a00 */
[----:B------:R-:W-:Y:S01]  /*1580*/  ULDC.64 UR8, c[0x0][0xa18] ;  /* 0x0002860000087ab9 */ /* 0x000fe20000000a00 */
[----:B------:R-:W-:Y:S01]  /*1590*/  ULDC.64 UR6, c[0x0][0xa08] ;  /* 0x0002820000067ab9 */ /* 0x000fe20000000a00 */
[----:B-1----:R-:W-:-:S06]  /*15a0*/  IMAD.WIDE R210, R7, 0x4, R210 ;  /* 0x0000000407d27825 */ /* 0x002fcc00078e02d2 */
[----:B--2---:R-:W2:Y:S01]  /*15b0*/  LDG.E R210, desc[UR60][R210.64] ;  /* 0x0000003cd2d27981 */ /* 0x004ea2000c1e1900 */
        /* <DEDUP_REMOVED lines=10> */
[C---:B0---4-:R-:W-:Y:S02]  /*1660*/  @P2 LEA R8, P3, R210.reuse, UR4, 0x2 ;  /* 0x00000004d2082c11 */ /* 0x051fe4000f8610ff */
[C-C-:B------:R-:W-:Y:S02]  /*1670*/  SHF.L.U64.HI R212, R210.reuse, 0x2, R232.reuse ;  /* 0x00000002d2d47819 */ /* 0x140fe400000102e8 */
[----:B---3--:R-:W-:Y:S01]  /*1680*/  @P2 LEA.HI.X R9, R210, UR5, R232, 0x2, P3 ;  /* 0x00000005d2092c11 */ /* 0x008fe200098f14e8 */
        /* <DEDUP_REMOVED lines=10> */
[C---:B0-----:R-:W-:Y:S01]  /*1730*/  LOP3.LUT R3, R6.reuse, 0xff000000, RZ, 0xc0, !PT ;  /* 0xff00000006037812 */ /* 0x041fe200078ec0ff */
        /* <DEDUP_REMOVED lines=12> */
[----:B------:R-:W-:Y:S02]  /*1800*/  LEA.HI R209, R0, R3, RZ, 0x10 ;  /* 0x0000000300d17211 */ /* 0x000fe400078f80ff */
[----:B------:R-:W-:Y:S01]  /*1810*/  LOP3.LUT R206, R6, 0xffff, RZ, 0xc0, !PT ;  /* 0x0000ffff06ce7812 */ /* 0x000fe200078ec0ff */
[----:B-1----:R-:W-:Y:S08]  /*1820*/  @P1 BRA `(.L_x_2485) ;  /* 0x0000000000241947 */ /* 0x002ff00003800000 */
        /* <DEDUP_REMOVED lines=9> */
.L_x_2485:
[----:B------:R-:W-:Y:S02]  /*18c0*/  IMAD.U32 R25, RZ, RZ, UR5 ;  /* 0x00000005ff197e24 */ /* 0x000fe4000f8e00ff */
[----:B------:R-:W-:Y:S01]  /*18d0*/  IMAD.U32 R26, RZ, RZ, UR4 ;  /* 0x00000004ff1a7e24 */ /* 0x000fe2000f8e00ff */
[----:B------:R-:W-:Y:S06]  /*18e0*/  @!P2 BRA `(.L_x_2486) ;  /* 0x000000000010a947 */ /* 0x000fec0003800000 */
[----:B------:R-:W-:-:S04]  /*18f0*/  IADD3 R6, P0, R211, UR8, RZ ;  /* 0x00000008d3067c10 */ /* 0x000fc8000ff1e0ff */
[----:B------:R-:W-:-:S05]  /*1900*/  IADD3.X R7, R212, UR9, RZ, P0, !PT ;  /* 0x00000009d4077c10 */ /* 0x000fca00087fe4ff */
[----:B------:R0:W5:Y:S01]  /*1910*/  LDG.E R26, desc[UR60][R6.64] ;  /* 0x0000003c061a7981 */ /* 0x000162000c1e1900 */
[----:B------:R-:W-:Y:S05]  /*1920*/  BRA `(.L_x_2487) ;  /* 0x0000000000107947 */ /* 0x000fea0003800000 */
.L_x_2486:
[----:B------:R-:W-:Y:S05]  /*1930*/  @!P0 BRA `(.L_x_2487) ;  /* 0x00000000000c8947 */ /* 0x000fea0003800000 */
[----:B------:R-:W2:Y:S04]  /*1940*/  LDG.E R3, desc[UR60][R12.64] ;  /* 0x0000003c0c037981 */ /* 0x000ea8000c1e1900 */
[----:B------:R-:W2:Y:S02]  /*1950*/  LDG.E R26, desc[UR60][R12.64+0x4] ;  /* 0x0000043c0c1a7981 */ /* 0x000ea4000c1e1900 */
[----:B--2---:R-:W-:-:S07]  /*1960*/  IMAD.IADD R26, R26, 0x1, -R3 ;  /* 0x000000011a1a7824 */ /* 0x004fce00078e0a03 */
.L_x_2487:
[----:B------:R-:W-:Y:S01]  /*1970*/  ULDC.64 UR4, c[0x0][0xa10] ;  /* 0x0002840000047ab9 */ /* 0x000fe20000000a00 */
[----:B------:R-:W1:Y:S01]  /*1980*/  LDC R4, c[0x0][0x448] ;  /* 0x00011200ff047b82 */ /* 0x000e620000000800 */
[----:B------:R-:W-:-:S04]  /*1990*/  ISETP.NE.U32.AND P0, PT, RZ, UR4, PT ;  /* 0x00000004ff007c0c */ /* 0x000fc8000bf05070 */
[----:B------:R-:W-:Y:S01]  /*19a0*/  ISETP.NE.AND.EX P0, PT, RZ, UR5, PT, P0 ;  /* 0x00000005ff007c0c */ /* 0x000fe2000bf05300 */
[----:B------:R-:W-:-:S12]  /*19b0*/  ULDC.64 UR4, c[0x0][0xa30] ;  /* 0x00028c0000047ab9 */ /* 0x000fd80000000a00 */
[----:B0-----:R-:W0:Y:S02]  /*19c0*/  @P0 LDC.64 R6, c[0x0][0xa10] ;  /* 0x00028400ff060b82 */ /* 0x001e240000000a00 */
[----:B0-----:R-:W-:-:S05]  /*19d0*/  @P0 IMAD.WIDE R6, R210, 0x4, R6 ;  /* 0x00000004d2060825 */ /* 0x001fca00078e0206 */
[----:B------:R-:W2:Y:S04]  /*19e0*/  @P0 LDG.E R0, desc[UR60][R6.64] ;  /* 0x0000003c06000981 */ /* 0x000ea8000c1e1900 */
[----:B------:R0:W2:Y:S01]  /*19f0*/  @P0 LDG.E R3, desc[UR60][R6.64+0x4] ;  /* 0x0000043c06030981 */ /* 0x0000a2000c1e1900 */
[----:B------:R-:W-:Y:S01]  /*1a00*/  ISETP.NE.U32.AND P1, PT, RZ, UR4, PT ;  /* 0x00000004ff007c0c */ /* 0x000fe2000bf25070 */
[----:B-----5:R-:W-:-:S03]  /*1a10*/  IMAD.MOV.U32 R141, RZ, RZ, R26 ;  /* 0x000000ffff8d7224 */ /* 0x020fc600078e001a */
[----:B------:R-:W-:-:S13]  /*1a20*/  ISETP.NE.AND.EX P1, PT, RZ, UR5, PT, P1 ;  /* 0x00000005ff007c0c */ /* 0x000fda000bf25310 */
[----:B------:R-:W-:-:S04]  /*1a30*/  @P1 IADD3 R8, P2, R211, UR4, RZ ;  /* 0x00000004d3081c10 */ /* 0x000fc8000ff5e0ff */
[----:B------:R-:W-:-:S05]  /*1a40*/  @P1 IADD3.X R9, R212, UR5, RZ, P2, !PT ;  /* 0x00000005d4091c10 */ /* 0x000fca00097fe4ff */
[----:B------:R3:W5:Y:S01]  /*1a50*/  @P1 LDG.E R141, desc[UR60][R8.64] ;  /* 0x0000003c088d1981 */ /* 0x000762000c1e1900 */
[----:B-1----:R-:W-:Y:S01]  /*1a60*/  ISETP.NE.AND P1, PT, R4, 0x1, PT ;  /* 0x000000010400780c */ /* 0x002fe20003f25270 */
[----:B------:R-:W-:Y:S01]  /*1a70*/  IMAD.SHL.U32 R200, R5, 0x80, RZ ;  /* 0x0000008005c87824 */ /* 0x000fe200078e00ff */
[----:B------:R-:W-:Y:S01]  /*1a80*/  BSSY B0, `(.L_x_2488) ;  /* 0x0000035000007945 */ /* 0x000fe20003800000 */
[----:B------:R-:W-:Y:S01]  /*1a90*/  IMAD.IADD R10, R26, 0x1, -R15 ;  /* 0x000000011a0a7824 */ /* 0x000fe200078e0a0f */
[----:B------:R-:W-:Y:S01]  /*1aa0*/  LOP3.LUT R215, R209, 0xff, RZ, 0xc0, !PT ;  /* 0x000000ffd1d77812 */ /* 0x000fe200078ec0ff */
[----:B------:R-:W-:Y:S01]  /*1ab0*/  VIADD R4, R200, 0x7f ;  /* 0x0000007fc8047836 */ /* 0x000fe20000000000 */
[----:B------:R-:W-:-:S07]  /*1ac0*/  SHF.R.U32.HI R209, RZ, 0x10, R209 ;  /* 0x00000010ffd17819 */ /* 0x000fce00000116d1 */
[----:B------:R-:W1:Y:S08]  /*1ad0*/  @P1 LDC R11, c[0x0][0x44c] ;  /* 0x00011300ff0b1b82 */ /* 0x000e700000000800 */
[----:B0-----:R-:W0:Y:S01]  /*1ae0*/  @P1 LDC R7, c[0x0][0x450] ;  /* 0x00011400ff071b82 */ /* 0x001e220000000800 */
[----:B--2---:R-:W-:Y:S02]  /*1af0*/  @P0 IMAD.IADD R25, R3, 0x1, -R0 ;  /* 0x0000000103190824 */ /* 0x004fe400078e0a00 */
[----:B-1----:R-:W-:-:S04]  /*1b00*/  @P1 IMAD.HI.U32 R0, R4, R11, RZ ;  /* 0x0000000b04001227 */ /* 0x002fc800078e00ff */
[----:B------:R-:W-:Y:S01]  /*1b10*/  IMAD.IADD R202, R10, 0x1, R25 ;  /* 0x000000010aca7824 */ /* 0x000fe200078e0219 */
[----:B0-----:R-:W-:-:S03]  /*1b20*/  @P1 SHF.R.U32.HI R4, RZ, R7, R0 ;  /* 0x00000007ff041219 */ /* 0x001fc60000011600 */
[C---:B------:R-:W-:Y:S01]  /*1b30*/  VIADD R0, R202.reuse, 0x7f ;  /* 0x0000007fca007836 */ /* 0x040fe20000000000 */
[----:B------:R-:W-:-:S04]  /*1b40*/  IADD3 R146, R202, 0x80, -R201 ;  /* 0x00000080ca927810 */ /* 0x000fc80007ffe8c9 */
[----:B------:R-:W-:Y:S01]  /*1b50*/  SHF.R.S32.HI R3, RZ, 0x1f, R0 ;  /* 0x0000001fff037819 */ /* 0x000fe20000011400 */
[----:B------:R-:W-:-:S03]  /*1b60*/  IMAD.IADD R4, R146, 0x1, R4 ;  /* 0x0000000192047824 */ /* 0x000fc600078e0204 */
[----:B------:R-:W-:Y:S02]  /*1b70*/  LEA.HI R3, R3, R0, RZ, 0x7 ;  /* 0x0000000003037211 */ /* 0x000fe400078f38ff */
[----:B------:R-:W-:Y:S02]  /*1b80*/  SHF.R.S32.HI R5, RZ, 0x1f, R4 ;  /* 0x0000001fff057819 */ /* 0x000fe40000011404 */
[----:B------:R-:W-:Y:S02]  /*1b90*/  SHF.R.S32.HI R147, RZ, 0x7, R3 ;  /* 0x00000007ff937819 */ /* 0x000fe40000011403 */
[----:B------:R-:W-:-:S04]  /*1ba0*/  LEA.HI R5, R5, R4, RZ, 0x7 ;  /* 0x0000000405057211 */ /* 0x000fc800078f38ff */
[----:B------:R-:W-:-:S04]  /*1bb0*/  SHF.R.S32.HI R0, RZ, 0x7, R5 ;  /* 0x00000007ff007819 */ /* 0x000fc80000011405 */
[----:B---3--:R-:W-:Y:S01]  /*1bc0*/  VIMNMX R9, R147, R0, PT ;  /* 0x0000000093097248 */ /* 0x008fe20003fe0100 */
[----:B------:R-:W-:-:S03]  /*1bd0*/  IMAD.MOV.U32 R0, RZ, RZ, RZ ;  /* 0x000000ffff007224 */ /* 0x000fc600078e00ff */
[----:B------:R-:W-:-:S13]  /*1be0*/  ISETP.GE.AND P0, PT, R9, 0x1, PT ;  /* 0x000000010900780c */ /* 0x000fda0003f06270 */
[----:B------:R-:W-:Y:S05]  /*1bf0*/  @!P0 BRA `(.L_x_2489) ;  /* 0x0000000000748947 */ /* 0x000fea0003800000 */
[----:B------:R-:W-:Y:S01]  /*1c00*/  ISETP.NE.AND P0, PT, R209, RZ, PT ;  /* 0x000000ffd100720c */ /* 0x000fe20003f05270 */
[----:B------:R-:W-:-:S03]  /*1c10*/  ULDC UR4, c[0x0][0x9f0] ;  /* 0x00027c0000047ab9 */ /* 0x000fc60000000800 */
[----:B------:R-:W-:-:S04]  /*1c20*/  SEL R11, R209, UR4, P0 ;  /* 0x00000004d10b7c07 */ /* 0x000fc80008000000 */
[-C--:B------:R-:W-:Y:S02]  /*1c30*/  IABS R6, R11.reuse ;  /* 0x0000000b00067213 */ /* 0x080fe40000000000 */
        /* <DEDUP_REMOVED lines=25> */
.L_x_2489:
[----:B------:R-:W-:Y:S05]  /*1dd0*/  BSYNC B0 ;  /* 0x0000000000007941 */ /* 0x000fea0003800000 */
.L_x_2488:
        /* <DEDUP_REMOVED lines=36> */
.L_x_2492:
[----:B------:R-:W-:Y:S05]  /*2020*/  BSYNC B6 ;  /* 0x0000000000067941 */ /* 0x000fea0003800000 */
.L_x_2491:
        /* <DEDUP_REMOVED lines=20> */
.L_x_2494:
[----:B------:R-:W-:Y:S05]  /*2170*/  BSYNC B6 ;  /* 0x0000000000067941 */ /* 0x000fea0003800000 */
.L_x_2493:
[----:B------:R-:W-:Y:S01]  /*2180*/  ULDC.64 UR4, c[0x0][0x9f8] ;  /* 0x00027e0000047ab9 */ /* 0x000fe20000000a00 */
[----:B------:R-:W-:Y:S01]  /*2190*/  IMAD.MOV.U32 R3, RZ, RZ, R210 ;  /* 0x000000ffff037224 */ /* 0x000fe200078e00d2 */
[----:B------:R-:W-:Y:S01]  /*21a0*/  ISETP.NE.U32.AND P0, PT, RZ, UR4, PT ;  /* 0x00000004ff007c0c */ /* 0x000fe2000bf05070 */
[----:B------:R-:W2:Y:S01]  /*21b0*/  LDL.LU R20, [R1+0x10] ;  /* 0x0000100001147983 */ /* 0x000ea20000300800 */
[----:B------:R-:W0:Y:S01]  /*21c0*/  LDC.64 R4, c[0x0][0x300] ;  /* 0x0000c000ff047b82 */ /* 0x000e220000000a00 */
[----:B------:R-:W-:Y:S01]  /*21d0*/  IMAD.IADD R118, R27, 0x1, R26 ;  /* 0x000000011b767824 */ /* 0x000fe200078e021a */
[----:B------:R-:W-:Y:S01]  /*21e0*/  ISETP.NE.AND.EX P0, PT, RZ, UR5, PT, P0 ;  /* 0x00000005ff007c0c */ /* 0x000fe2000bf05300 */
[C---:B------:R-:W-:Y:S01]  /*21f0*/  VIADD R8, R18.reuse, 0x80 ;  /* 0x0000008012087836 */ /* 0x040fe20000000000 */
[----:B------:R-:W-:Y:S01]  /*2200*/  SHF.R.S32.HI R19, RZ, 0x1f, R18 ;  /* 0x0000001fff137819 */ /* 0x000fe20000011412 */
[----:B------:R-:W-:Y:S01]  /*2210*/  VIADD R104, R18, 0x60 ;  /* 0x0000006012687836 */ /* 0x000fe20000000000 */
[----:B------:R-:W-:-:S02]  /*2220*/  ULDC.64 UR6, c[0x0][0x330] ;  /* 0x0000cc0000067ab9 */ /* 0x000fc40000000a00 */
[----:B------:R-:W1:Y:S07]  /*2230*/  LDC.64 R106, c[0x0][0x3f8] ;  /* 0x0000fe00ff6a7b82 */ /* 0x000e6e0000000a00 */
[----:B------:R-:W-:Y:S01]  /*2240*/  @P0 IADD3 R6, P1, R211, UR4, RZ ;  /* 0x00000004d3060c10 */ /* 0x000fe2000ff3e0ff */
[----:B------:R-:W-:Y:S01]  /*2250*/  ULDC UR4, c[0x0][0x2f4] ;  /* 0x0000bd0000047ab9 */ /* 0x000fe20000000800 */
[----:B------:R-:W-:Y:S01]  /*2260*/  VIADD R12, R18, 0xa0 ;  /* 0x000000a0120c7836 */ /* 0x000fe20000000000 */
[----:B------:R-:W3:Y:S01]  /*2270*/  LDC.64 R28, c[0x0][0x408] ;  /* 0x00010200ff1c7b82 */ /* 0x000ee20000000a00 */
[----:B------:R-:W-:-:S05]  /*2280*/  @P0 IADD3.X R7, R212, UR5, RZ, P1, !PT ;  /* 0x00000005d4070c10 */ /* 0x000fca0008ffe4ff */
[----:B------:R4:W2:Y:S01]  /*2290*/  @P0 LDG.E R3, desc[UR60][R6.64] ;  /* 0x0000003c06030981 */ /* 0x0008a2000c1e1900 */
[----:B------:R-:W-:Y:S01]  /*22a0*/  ISETP.GE.AND P1, PT, R185, UR4, PT ;  /* 0x00000004b9007c0c */ /* 0x000fe2000bf26270 */
[----:B------:R-:W-:Y:S01]  /*22b0*/  IMAD.WIDE.U32 R94, R206, UR6, R18 ;  /* 0x00000006ce5e7c25 */ /* 0x000fe2000f8e0012 */
[----:B------:R-:W-:Y:S01]  /*22c0*/  ISETP.GE.AND P0, PT, R18, UR4, PT ;  /* 0x0000000412007c0c */ /* 0x000fe2000bf06270 */
[----:B------:R-:W2:Y:S01]  /*22d0*/  S2R R148, SR_TID.X ;  /* 0x0000000000947919 */ /* 0x000ea20000002100 */
[----:B------:R-:W-:Y:S01]  /*22e0*/  SEL R9, RZ, 0xffffffff, P1 ;  /* 0xffffffffff097807 */ /* 0x000fe20000800000 */
[----:B------:R-:W-:Y:S01]  /*22f0*/  IMAD R95, R206, UR7, R95 ;  /* 0x00000007ce5f7c24 */ /* 0x000fe2000f8e025f */
[----:B------:R-:W-:Y:S01]  /*2300*/  SHF.R.S32.HI R0, RZ, 0x1f, R118 ;  /* 0x0000001fff007819 */ /* 0x000fe20000011476 */
[----:B------:R-:W-:Y:S01]  /*2310*/  ULDC.64 UR6, c[0x0][0xa08] ;  /* 0x0002820000067ab9 */ /* 0x000fe20000000a00 */
[----:B------:R-:W-:Y:S01]  /*2320*/  ISETP.GE.AND P3, PT, R8, UR4, PT ;  /* 0x0000000408007c0c */ /* 0x000fe2000bf66270 */
[----:B------:R-:W-:Y:S01]  /*2330*/  IMAD.SHL.U32 R9, R9, 0x2, RZ ;  /* 0x0000000209097824 */ /* 0x000fe200078e00ff */
[----:B----4-:R-:W-:Y:S01]  /*2340*/  SEL R6, RZ, 0x1, P0 ;  /* 0x00000001ff067807 */ /* 0x010fe20000000000 */
[----:B-1----:R-:W-:Y:S01]  /*2350*/  IMAD.WIDE.U32 R98, R17, R106, R18 ;  /* 0x0000006a11627225 */ /* 0x002fe200078e0012 */
[----:B------:R-:W-:-:S02]  /*2360*/  ISETP.GE.AND P0, PT, R186, UR4, PT ;  /* 0x00000004ba007c0c */ /* 0x000fc4000bf06270 */
[----:B------:R-:W-:Y:S01]  /*2370*/  LOP3.LUT R8, R9, 0x2, R6, 0xe2, !PT ;  /* 0x0000000209087812 */ /* 0x000fe200078ee206 */
[-C--:B0-----:R-:W-:Y:S01]  /*2380*/  IMAD R9, R0, R4.reuse, RZ ;  /* 0x0000000400097224 */ /* 0x081fe200078e02ff */
[----:B------:R-:W-:Y:S01]  /*2390*/  ISETP.GE.AND P1, PT, R104, UR4, PT ;  /* 0x0000000468007c0c */ /* 0x000fe2000bf26270 */
[----:B------:R-:W-:Y:S01]  /*23a0*/  IMAD.WIDE.U32 R6, R118, R4, RZ ;  /* 0x0000000476067225 */ /* 0x000fe200078e00ff */
[----:B------:R-:W-:Y:S01]  /*23b0*/  ISETP.GE.AND P2, PT, R12, UR4, PT ;  /* 0x000000040c007c0c */ /* 0x000fe2000bf46270 */
[----:B------:R-:W-:Y:S01]  /*23c0*/  ULDC.64 UR4, c[0x0][0x308] ;  /* 0x0000c20000047ab9 */ /* 0x000fe20000000a00 */
[----:B------:R-:W-:Y:S01]  /*23d0*/  SEL R10, RZ, 0x8, P1 ;  /* 0x00000008ff0a7807 */ /* 0x000fe20000800000 */
[----:B------:R-:W-:Y:S01]  /*23e0*/  IMAD R11, R118, R5, R9 ;  /* 0x00000005760b7224 */ /* 0x000fe200078e0209 */
[----:B------:R-:W-:Y:S01]  /*23f0*/  SEL R9, RZ, 0x4, P0 ;  /* 0x00000004ff097807 */ /* 0x000fe20000000000 */
[----:B---3--:R-:W-:Y:S01]  /*2400*/  IMAD.WIDE.U32 R102, R17, R28, R18 ;  /* 0x0000001c11667225 */ /* 0x008fe200078e0012 */
[----:B------:R-:W-:-:S02]  /*2410*/  ISETP.NE.U32.AND P0, PT, RZ, UR6, PT ;  /* 0x00000006ff007c0c */ /* 0x000fc4000bf05070 */
[----:B------:R-:W-:Y:S01]  /*2420*/  LOP3.LUT R8, R10, R8, R9, 0xfe, !PT ;  /* 0x000000080a087212 */ /* 0x000fe200078efe09 */
[----:B------:R-:W-:Y:S01]  /*2430*/  IMAD.IADD R7, R7, 0x1, R11 ;  /* 0x0000000107077824 */ /* 0x000fe200078e020b */
[----:B------:R-:W0:Y:S01]  /*2440*/  LDC R9, c[0x0][0x3f4] ;  /* 0x0000fd00ff097b82 */ /* 0x000e220000000800 */
[----:B------:R-:W-:Y:S01]  /*2450*/  SEL R11, RZ, 0x10, P3 ;  /* 0x00000010ff0b7807 */ /* 0x000fe20001800000 */
[----:B------:R-:W-:Y:S01]  /*2460*/  IMAD.WIDE.U32 R92, R206, UR4, R6 ;  /* 0x00000004ce5c7c25 */ /* 0x000fe2000f8e0006 */
[----:B------:R-:W-:Y:S02]  /*2470*/  ISETP.NE.AND.EX P0, PT, RZ, UR7, PT, P0 ;  /* 0x00000007ff007c0c */ /* 0x000fe4000bf05300 */
[----:B------:R-:W-:Y:S01]  /*2480*/  LOP3.LUT R11, R8, R11, RZ, 0xfc, !PT ;  /* 0x0000000b080b7212 */ /* 0x000fe200078efcff */
[----:B------:R-:W-:Y:S01]  /*2490*/  IMAD R93, R206, UR5, R93 ;  /* 0x00000005ce5d7c24 */ /* 0x000fe2000f8e025d */
[----:B------:R-:W-:Y:S01]  /*24a0*/  SHF.R.S32.HI R143, RZ, 0x1f, R17 ;  /* 0x0000001fff8f7819 */ /* 0x000fe20000011411 */
[----:B------:R-:W-:Y:S01]  /*24b0*/  ULDC.64 UR4, c[0x0][0x310] ;  /* 0x0000c40000047ab9 */ /* 0x000fe20000000a00 */
[----:B------:R-:W-:-:S02]  /*24c0*/  SHF.R.S32.HI R23, RZ, 0x1f, R22 ;  /* 0x0000001fff177819 */ /* 0x000fc40000011416 */
[----:B------:R-:W-:Y:S01]  /*24d0*/  SHF.R.U32.HI R30, RZ, 0x3, R194 ;  /* 0x00000003ff1e7819 */ /* 0x000fe200000116c2 */
[----:B------:R-:W-:-:S04]  /*24e0*/  IMAD.WIDE.U32 R96, R17, R106, R22 ;  /* 0x0000006a11607225 */ /* 0x000fc800078e0016 */
[----:B------:R-:W-:Y:S01]  /*24f0*/  IMAD.WIDE.U32 R100, R17, R28, R22 ;  /* 0x0000001c11647225 */ /* 0x000fe200078e0016 */
[-C--:B0-----:R-:W-:Y:S02]  /*2500*/  ISETP.GE.AND P4, PT, R186, R9.reuse, PT ;  /* 0x00000009ba00720c */ /* 0x081fe40003f86270 */
[----:B------:R-:W-:Y:S02]  /*2510*/  ISETP.GE.AND P1, PT, R185, R9, PT ;  /* 0x00000009b900720c */ /* 0x000fe40003f26270 */
[----:B--2---:R-:W-:-:S09]  /*2520*/  LOP3.LUT R20, R20, 0xfffffffe, RZ, 0xc0, !PT ;  /* 0xfffffffe14147812 */ /* 0x004fd200078ec0ff */
[----:B------:R-:W-:-:S05]  /*2530*/  @P4 LOP3.LUT R20, R20, 0x1, RZ, 0xfc, !PT ;  /* 0x0000000114144812 */ /* 0x000fca00078efcff */
[----:B------:R0:W-:Y:S01]  /*2540*/  STL [R1+0x10], R20 ;  /* 0x0000101401007387 */ /* 0x0001e20000100800 */
[----:B------:R-:W-:Y:S02]  /*2550*/  SHF.R.S32.HI R6, RZ, 0x1f, R3 ;  /* 0x0000001fff067819 */ /* 0x000fe40000011403 */
[----:B------:R-:W-:Y:S02]  /*2560*/  SEL R3, R3, RZ, !P0 ;  /* 0x000000ff03037207 */ /* 0x000fe40004000000 */
[----:B------:R-:W-:Y:S01]  /*2570*/  SEL R8, R6, RZ, !P0 ;  /* 0x000000ff06087207 */ /* 0x000fe20004000000 */
[----:B------:R-:W-:Y:S02]  /*2580*/  IMAD R6, R143, R106, RZ ;  /* 0x0000006a8f067224 */ /* 0x000fe400078e02ff */
[----:B------:R-:W-:-:S04]  /*2590*/  IMAD.WIDE.U32 R92, R3, UR4, R92 ;  /* 0x00000004035c7c25 */ /* 0x000fc8000f8e005c */
[----:B------:R-:W-:Y:S02]  /*25a0*/  IMAD R10, R8, UR4, RZ ;  /* 0x00000004080a7c24 */ /* 0x000fe4000f8e02ff */
[----:B------:R-:W-:Y:S02]  /*25b0*/  IMAD R13, R17, R107, R6 ;  /* 0x0000006b110d7224 */ /* 0x000fe400078e0206 */
[----:B------:R-:W-:Y:S01]  /*25c0*/  IMAD R15, R3, UR5, R10 ;  /* 0x00000005030f7c24 */ /* 0x000fe2000f8e020a */
[----:B------:R-:W-:Y:S01]  /*25d0*/  ULDC.64 UR4, c[0x0][0x338] ;  /* 0x0000ce0000047ab9 */ /* 0x000fe20000000a00 */
[-C--:B------:R-:W-:Y:S02]  /*25e0*/  IMAD R10, R143, R4.reuse, RZ ;  /* 0x000000048f0a7224 */ /* 0x080fe400078e02ff */
[----:B------:R-:W-:-:S04]  /*25f0*/  IMAD.WIDE.U32 R6, R17, R4, R18 ;  /* 0x0000000411067225 */ /* 0x000fc800078e0012 */
[----:B------:R-:W-:Y:S01]  /*2600*/  IMAD R89, R17, R5, R10 ;  /* 0x0000000511597224 */ /* 0x000fe200078e020a */
[----:B------:R-:W-:Y:S01]  /*2610*/  IADD3 R91, P0, R92, R6, RZ ;  /* 0x000000065c5b7210 */ /* 0x000fe20007f1e0ff */
[----:B------:R-:W-:Y:S02]  /*2620*/  IMAD.IADD R90, R93, 0x1, R15 ;  /* 0x000000015d5a7824 */ /* 0x000fe400078e020f */
[----:B------:R-:W-:Y:S02]  /*2630*/  IMAD R6, R143, R28, RZ ;  /* 0x0000001c8f067224 */ /* 0x000fe400078e02ff */
[----:B------:R-:W-:Y:S01]  /*2640*/  IMAD.IADD R97, R97, 0x1, R13 ;  /* 0x0000000161617824 */ /* 0x000fe200078e020d */
[----:B------:R-:W-:Y:S01]  /*2650*/  IADD3.X R89, R90, R7, R89, P0, !PT ;  /* 0x000000075a597210 */ /* 0x000fe200007fe459 */
[----:B------:R-:W-:Y:S01]  /*2660*/  IMAD.IADD R99, R13, 0x1, R99 ;  /* 0x000000010d637824 */ /* 0x000fe200078e0263 */
[----:B------:R-:W-:Y:S01]  /*2670*/  ISETP.GE.AND P0, PT, R18, R9, PT ;  /* 0x000000091200720c */ /* 0x000fe20003f06270 */
[----:B------:R-:W-:Y:S01]  /*2680*/  IMAD R15, R17, R29, R6 ;  /* 0x0000001d110f7224 */ /* 0x000fe200078e0206 */
[C---:B------:R-:W-:Y:S01]  /*2690*/  SEL R13, R9.reuse, RZ, P4 ;  /* 0x000000ff090d7207 */ /* 0x040fe20002000000 */
[----:B------:R-:W-:Y:S01]  /*26a0*/  IMAD R8, R8, UR4, RZ ;  /* 0x0000000408087c24 */ /* 0x000fe2000f8e02ff */
[----:B------:R-:W-:Y:S01]  /*26b0*/  SEL R6, R9, RZ, P1 ;  /* 0x000000ff09067207 */ /* 0x000fe20000800000 */
[----:B------:R-:W-:Y:S01]  /*26c0*/  IMAD.WIDE.U32 R94, R3, UR4, R94 ;  /* 0x00000004035e7c25 */ /* 0x000fe2000f8e005e */
[----:B------:R-:W-:-:S03]  /*26d0*/  SEL R7, R9, RZ, P0 ;  /* 0x000000ff09077207 */ /* 0x000fc60000000000 */
[----:B------:R-:W-:Y:S02]  /*26e0*/  IMAD R3, R3, UR5, R8 ;  /* 0x0000000503037c24 */ /* 0x000fe4000f8e0208 */
[----:B------:R-:W-:Y:S02]  /*26f0*/  IMAD.IADD R12, R186, 0x1, R13 ;  /* 0x00000001ba0c7824 */ /* 0x000fe400078e020d */
[----:B------:R-:W-:Y:S02]  /*2700*/  IMAD.IADD R8, R185, 0x1, R6 ;  /* 0x00000001b9087824 */ /* 0x000fe400078e0206 */
[----:B------:R-:W-:Y:S02]  /*2710*/  IMAD.IADD R7, R18, 0x1, R7 ;  /* 0x0000000112077824 */ /* 0x000fe400078e0207 */
[----:B------:R-:W-:Y:S01]  /*2720*/  IMAD.IADD R101, R101, 0x1, R15 ;  /* 0x0000000165657824 */ /* 0x000fe200078e020f */
[----:B------:R-:W-:Y:S01]  /*2730*/  SHF.R.S32.HI R13, RZ, 0x1f, R8 ;  /* 0x0000001fff0d7819 */ /* 0x000fe20000011408 */
[----:B------:R-:W-:Y:S01]  /*2740*/  IMAD.IADD R103, R15, 0x1, R103 ;  /* 0x000000010f677824 */ /* 0x000fe200078e0267 */
[----:B------:R-:W-:-:S02]  /*2750*/  SHF.R.S32.HI R15, RZ, 0x1f, R12 ;  /* 0x0000001fff0f7819 */ /* 0x000fc4000001140c */
[----:B------:R-:W-:Y:S02]  /*2760*/  SHF.R.S32.HI R6, RZ, 0x1f, R7 ;  /* 0x0000001fff067819 */ /* 0x000fe40000011407 */
[----:B------:R-:W-:Y:S02]  /*2770*/  LEA.HI R32, R15, R12, RZ, 0x3 ;  /* 0x0000000c0f207211 */ /* 0x000fe400078f18ff */
[----:B------:R-:W-:Y:S02]  /*2780*/  LEA.HI R10, R13, R8, RZ, 0x3 ;  /* 0x000000080d0a7211 */ /* 0x000fe400078f18ff */
[----:B------:R-:W-:Y:S02]  /*2790*/  LEA.HI R15, R15, R12, RZ, 0x6 ;  /* 0x0000000c0f0f7211 */ /* 0x000fe400078f30ff */
[----:B------:R-:W-:Y:S02]  /*27a0*/  LEA.HI R8, R13, R8, RZ, 0x6 ;  /* 0x000000080d087211 */ /* 0x000fe400078f30ff */
[CC--:B------:R-:W-:Y:S01]  /*27b0*/  LEA.HI R14, R6.reuse, R7.reuse, RZ, 0x3 ;  /* 0x00000007060e7211 */ /* 0x0c0fe200078f18ff */
[----:B------:R-:W-:Y:S01]  /*27c0*/  IMAD.SHL.U32 R21, R15, 0x80, RZ ;  /* 0x000000800f157824 */ /* 0x000fe200078e00ff */
[----:B------:R-:W-:Y:S01]  /*27d0*/  LEA.HI R6, R6, R7, RZ, 0x6 ;  /* 0x0000000706067211 */ /* 0x000fe200078f30ff */
[----:B------:R-:W-:Y:S01]  /*27e0*/  IMAD.SHL.U32 R12, R8, 0x80, RZ ;  /* 0x00000080080c7824 */ /* 0x000fe200078e00ff */
[----:B------:R-:W-:-:S02]  /*27f0*/  LOP3.LUT R15, R194, 0x38, R14, 0xf8, !PT ;  /* 0x00000038c20f7812 */ /* 0x000fc400078ef80e */
[----:B------:R-:W-:Y:S01]  /*2800*/  LOP3.LUT R26, R194, 0x38, R10, 0xf8, !PT ;  /* 0x00000038c21a7812 */ /* 0x000fe200078ef80a */
[----:B------:R-:W-:Y:S01]  /*2810*/  IMAD.SHL.U32 R7, R6, 0x80, RZ ;  /* 0x0000008006077824 */ /* 0x000fe200078e00ff */
[-C--:B------:R-:W-:Y:S02]  /*2820*/  LOP3.LUT R138, R15, R30.reuse, RZ, 0x3c, !PT ;  /* 0x0000001e0f8a7212 */ /* 0x080fe400078e3cff */
[----:B------:R-:W-:Y:S02]  /*2830*/  LOP3.LUT R15, R12, 0xffffe000, RZ, 0xc0, !PT ;  /* 0xffffe0000c0f7812 */ /* 0x000fe400078ec0ff */
[----:B------:R-:W2:Y:S01]  /*2840*/  LDL R12, [R1+0x44] ;  /* 0x00004400010c7983 */ /* 0x000ea20000100800 */
[----:B------:R-:W-:Y:S01]  /*2850*/  LOP3.LUT R7, R7, 0xffffe000, RZ, 0xc0, !PT ;  /* 0xffffe00007077812 */ /* 0x000fe200078ec0ff */
[----:B------:R-:W-:Y:S01]  /*2860*/  IMAD.SHL.U32 R88, R4, 0x80, RZ ;  /* 0x0000008004587824 */ /* 0x000fe200078e00ff */
[----:B------:R-:W-:Y:S02]  /*2870*/  LOP3.LUT R26, R26, R30, RZ, 0x3c, !PT ;  /* 0x0000001e1a1a7212 */ /* 0x000fe400078e3cff */
[----:B------:R-:W-:Y:S01]  /*2880*/  IADD3 R138, R138, R7, R198 ;  /* 0x000000078a8a7210 */ /* 0x000fe20007ffe0c6 */
[----:B------:R-:W-:Y:S01]  /*2890*/  IMAD R140, R196, 0x200, R7 ;  /* 0x00000200c48c7824 */ /* 0x000fe200078e0207 */
[----:B-----5:R-:W-:Y:S01]  /*28a0*/  SHF.R.S32.HI R7, RZ, 0x1f, R141 ;  /* 0x0000001fff077819 */ /* 0x020fe2000001148d */
[C---:B------:R-:W-:Y:S01]  /*28b0*/  IMAD.SHL.U32 R133, R4.reuse, 0x40, RZ ;  /* 0x0000004004857824 */ /* 0x040fe200078e00ff */
[----:B------:R-:W-:-:S02]  /*28c0*/  SHF.L.U64.HI R123, R4, 0x7, R5 ;  /* 0x00000007047b7819 */ /* 0x000fc40000010205 */
[----:B------:R-:W-:Y:S01]  /*28d0*/  SHF.L.U64.HI R132, R4, 0x6, R5 ;  /* 0x0000000604847819 */ /* 0x000fe20000010205 */
[----:B------:R-:W-:Y:S01]  /*28e0*/  IMAD R4, R7, R28, RZ ;  /* 0x0000001c07047224 */ /* 0x000fe200078e02ff */
[----:B------:R-:W-:Y:S01]  /*28f0*/  LOP3.LUT R27, R194, 0x38, R32, 0xf8, !PT ;  /* 0x00000038c21b7812 */ /* 0x000fe200078ef820 */
[----:B------:R-:W-:Y:S01]  /*2900*/  IMAD R139, R196, 0x200, R15 ;  /* 0x00000200c48b7824 */ /* 0x000fe200078e020f */
[----:B------:R-:W-:Y:S01]  /*2910*/  IADD3 R136, R26, R15, R198 ;  /* 0x0000000f1a887210 */ /* 0x000fe20007ffe0c6 */
[----:B------:R-:W-:Y:S01]  /*2920*/  IMAD R15, R141, R29, R4 ;  /* 0x0000001d8d0f7224 */ /* 0x000fe200078e0204 */
[----:B------:R-:W-:Y:S02]  /*2930*/  LOP3.LUT R6, R195, 0x38, R14, 0xf8, !PT ;  /* 0x00000038c3067812 */ /* 0x000fe400078ef80e */
[----:B------:R-:W-:Y:S02]  /*2940*/  LOP3.LUT R21, R21, 0xffffe000, RZ, 0xc0, !PT ;  /* 0xffffe00015157812 */ /* 0x000fe400078ec0ff */
[----:B------:R-:W-:-:S02]  /*2950*/  LOP3.LUT R27, R27, R30, RZ, 0x3c, !PT ;  /* 0x0000001e1b1b7212 */ /* 0x000fc400078e3cff */
[----:B------:R-:W-:Y:S02]  /*2960*/  IADD3 R118, P4, R17, R118, RZ ;  /* 0x0000007611767210 */ /* 0x000fe40007f9e0ff */
[C---:B------:R-:W-:Y:S01]  /*2970*/  LOP3.LUT R4, R195.reuse, 0x18, R18, 0xf8, !PT ;  /* 0x00000018c3047812 */ /* 0x040fe200078ef812 */
[----:B------:R-:W-:Y:S01]  /*2980*/  IMAD.MOV.U32 R122, RZ, RZ, 0x20 ;  /* 0x00000020ff7a7424 */ /* 0x000fe200078e00ff */
[C---:B0-----:R-:W-:Y:S01]  /*2990*/  LOP3.LUT R20, R195.reuse, 0x38, R32, 0xf8, !PT ;  /* 0x00000038c3147812 */ /* 0x041fe200078ef820 */
[----:B------:R-:W-:Y:S01]  /*29a0*/  IMAD.X R119, R0, 0x1, R143, P4 ;  /* 0x0000000100777824 */ /* 0x000fe200020e068f */
[----:B------:R-:W-:Y:S02]  /*29b0*/  LOP3.LUT R8, R195, 0x38, R10, 0xf8, !PT ;  /* 0x00000038c3087812 */ /* 0x000fe400078ef80a */
[----:B------:R-:W-:Y:S01]  /*29c0*/  LOP3.LUT R13, R6, R197, RZ, 0x3c, !PT ;  /* 0x000000c5060d7212 */ /* 0x000fe200078e3cff */
[----:B------:R-:W-:Y:S01]  /*29d0*/  IMAD R6, R7, R106, RZ ;  /* 0x0000006a07067224 */ /* 0x000fe200078e02ff */
[----:B------:R-:W-:-:S02]  /*29e0*/  IADD3 R135, R27, R21, R198 ;  /* 0x000000151b877210 */ /* 0x000fc40007ffe0c6 */
[-C--:B------:R-:W-:Y:S02]  /*29f0*/  LOP3.LUT R27, R4, R197.reuse, RZ, 0x3c, !PT ;  /* 0x000000c5041b7212 */ /* 0x080fe400078e3cff */
[----:B------:R-:W-:Y:S01]  /*2a00*/  SEL R0, RZ, 0x20, P2 ;  /* 0x00000020ff007807 */ /* 0x000fe20001000000 */
[----:B------:R-:W-:Y:S01]  /*2a10*/  IMAD R137, R196, 0x200, R21 ;  /* 0x00000200c4897824 */ /* 0x000fe200078e0215 */
[-C--:B------:R-:W-:Y:S01]  /*2a20*/  LOP3.LUT R20, R20, R197.reuse, RZ, 0x3c, !PT ;  /* 0x000000c514147212 */ /* 0x080fe200078e3cff */
[----:B------:R-:W-:Y:S01]  /*2a30*/  IMAD.IADD R140, R140, 0x1, R13 ;  /* 0x000000018c8c7824 */ /* 0x000fe200078e020d */
[----:B------:R-:W-:Y:S01]  /*2a40*/  LOP3.LUT R8, R8, R197, RZ, 0x3c, !PT ;  /* 0x000000c508087212 */ /* 0x000fe200078e3cff */
[C---:B------:R-:W-:Y:S01]  /*2a50*/  IMAD R21, R141.reuse, R107, R6 ;  /* 0x0000006b8d157224 */ /* 0x040fe200078e0206 */
[----:B------:R-:W-:Y:S01]  /*2a60*/  SHF.R.S32.HI R112, RZ, 0x3, R14 ;  /* 0x00000003ff707819 */ /* 0x000fe2000001140e */
[----:B------:R-:W-:Y:S01]  /*2a70*/  IMAD.WIDE.U32 R96, R141, R106, R96 ;  /* 0x0000006a8d607225 */ /* 0x000fe200078e0060 */
[----:B------:R-:W-:-:S02]  /*2a80*/  LOP3.LUT R14, R14, 0xfffffff8, RZ, 0xc0, !PT ;  /* 0xfffffff80e0e7812 */ /* 0x000fc400078ec0ff */
[----:B------:R-:W-:Y:S01]  /*2a90*/  LOP3.LUT R13, R10, 0xfffffff8, RZ, 0xc0, !PT ;  /* 0xfffffff80a0d7812 */ /* 0x000fe200078ec0ff */
[----:B------:R-:W-:Y:S01]  /*2aa0*/  IMAD.WIDE.U32 R100, R141, R28, R100 ;  /* 0x0000001c8d647225 */ /* 0x000fe200078e0064 */
[----:B------:R-:W-:-:S03]  /*2ab0*/  LOP3.LUT R0, R11, R0, RZ, 0xfc, !PT ;  /* 0x000000000b007212 */ /* 0x000fc600078efcff */
[----:B------:R-:W-:Y:S01]  /*2ac0*/  IMAD.WIDE.U32 R98, R141, R106, R98 ;  /* 0x0000006a8d627225 */ /* 0x000fe200078e0062 */
[----:B------:R-:W-:-:S03]  /*2ad0*/  SHF.L.U64.HI R129, R28, 0x7, R29 ;  /* 0x000000071c817819 */ /* 0x000fc6000001021d */
[----:B------:R-:W-:Y:S01]  /*2ae0*/  IMAD.WIDE.U32 R102, R141, R28, R102 ;  /* 0x0000001c8d667225 */ /* 0x000fe200078e0066 */
[----:B------:R-:W-:-:S03]  /*2af0*/  SHF.L.U64.HI R30, R28, 0x6, R29 ;  /* 0x000000061c1e7819 */ /* 0x000fc6000001021d */
[----:B------:R-:W-:Y:S01]  /*2b00*/  IMAD R27, R196, 0x200, R27 ;  /* 0x00000200c41b7824 */ /* 0x000fe200078e021b */
[C-C-:B------:R-:W-:Y:S01]  /*2b10*/  SHF.L.U64.HI R128, R106.reuse, 0x7, R107.reuse ;  /* 0x000000076a807819 */ /* 0x140fe2000001026b */
[----:B------:R-:W-:Y:S01]  /*2b20*/  IMAD.IADD R137, R137, 0x1, R20 ;  /* 0x0000000189897824 */ /* 0x000fe200078e0214 */
[C---:B------:R-:W-:Y:S01]  /*2b30*/  SHF.L.U64.HI R105, R106.reuse, 0x6, R107 ;  /* 0x000000066a697819 */ /* 0x040fe2000001026b */
[----:B------:R-:W-:Y:S01]  /*2b40*/  IMAD.IADD R139, R139, 0x1, R8 ;  /* 0x000000018b8b7824 */ /* 0x000fe200078e0208 */
[----:B------:R-:W-:Y:S01]  /*2b50*/  SHF.R.S32.HI R111, RZ, 0x3, R10 ;  /* 0x00000003ff6f7819 */ /* 0x000fe2000001140a */
[----:B------:R-:W-:Y:S01]  /*2b60*/  IMAD.SHL.U32 R31, R106, 0x80, RZ ;  /* 0x000000806a1f7824 */ /* 0x000fe200078e00ff */
[----:B------:R-:W-:Y:S01]  /*2b70*/  SHF.R.S32.HI R145, RZ, 0x1f, R214 ;  /* 0x0000001fff917819 */ /* 0x000fe200000114d6 */
[----:B------:R-:W-:Y:S01]  /*2b80*/  IMAD.SHL.U32 R29, R28, 0x80, RZ ;  /* 0x000000801c1d7824 */ /* 0x000fe200078e00ff */
[----:B------:R-:W-:Y:S01]  /*2b90*/  LEA.HI R148, R148, 0x8, RZ, 0x19 ;  /* 0x0000000894947811 */ /* 0x000fe200078fc8ff */
[----:B------:R-:W-:Y:S01]  /*2ba0*/  IMAD.SHL.U32 R120, R9, 0x2, RZ ;  /* 0x0000000209787824 */ /* 0x000fe200078e00ff */
[----:B------:R-:W-:Y:S01]  /*2bb0*/  SHF.R.S32.HI R110, RZ, 0x3, R32 ;  /* 0x00000003ff6e7819 */ /* 0x000fe20000011420 */
[----:B------:R-:W-:Y:S01]  /*2bc0*/  IMAD.IADD R26, R97, 0x1, R21 ;  /* 0x00000001611a7824 */ /* 0x000fe200078e0215 */
[----:B------:R-:W-:Y:S01]  /*2bd0*/  LOP3.LUT R11, R11, 0x1, RZ, 0xc0, !PT ;  /* 0x000000010b0b7812 */ /* 0x000fe200078ec0ff */
[----:B------:R-:W-:Y:S01]  /*2be0*/  IMAD.IADD R20, R101, 0x1, R15 ;  /* 0x0000000165147824 */ /* 0x000fe200078e020f */
[----:B------:R-:W-:Y:S01]  /*2bf0*/  SHF.R.S32.HI R109, RZ, 0x1f, R14 ;  /* 0x0000001fff6d7819 */ /* 0x000fe2000001140e */
[----:B------:R-:W-:Y:S01]  /*2c00*/  IMAD.SHL.U32 R106, R106, 0x40, RZ ;  /* 0x000000406a6a7824 */ /* 0x000fe200078e00ff */
[----:B------:R-:W-:Y:S01]  /*2c10*/  SHF.R.S32.HI R108, RZ, 0x1f, R13 ;  /* 0x0000001fff6c7819 */ /* 0x000fe2000001140d */
[----:B------:R-:W-:Y:S01]  /*2c20*/  IMAD.SHL.U32 R28, R28, 0x40, RZ ;  /* 0x000000401c1c7824 */ /* 0x000fe200078e00ff */
[C---:B------:R-:W-:Y:S01]  /*2c30*/  LOP3.LUT R10, R0.reuse, 0x2, RZ, 0xc0, !PT ;  /* 0x00000002000a7812 */ /* 0x040fe200078ec0ff */
[----:B------:R-:W-:Y:S01]  /*2c40*/  IMAD.IADD R21, R21, 0x1, R99 ;  /* 0x0000000115157824 */ /* 0x000fe200078e0263 */
[C---:B------:R-:W-:Y:S01]  /*2c50*/  LOP3.LUT R9, R0.reuse, 0x4, RZ, 0xc0, !PT ;  /* 0x0000000400097812 */ /* 0x040fe200078ec0ff */
[----:B------:R-:W-:Y:S01]  /*2c60*/  IMAD.IADD R15, R15, 0x1, R103 ;  /* 0x000000010f0f7824 */ /* 0x000fe200078e0267 */
[C---:B------:R-:W-:Y:S01]  /*2c70*/  LOP3.LUT R8, R0.reuse, 0x8, RZ, 0xc0, !PT ;  /* 0x0000000800087812 */ /* 0x040fe200078ec0ff */
[----:B------:R-:W-:Y:S01]  /*2c80*/  IMAD.IADD R5, R95, 0x1, R3 ;  /* 0x000000015f057824 */ /* 0x000fe200078e0203 */
[----:B------:R-:W-:-:S02]  /*2c90*/  LOP3.LUT R7, R0, 0x10, RZ, 0xc0, !PT ;  /* 0x0000001000077812 */ /* 0x000fc400078ec0ff */
[----:B------:R-:W-:Y:S02]  /*2ca0*/  LOP3.LUT R6, R0, 0x20, RZ, 0xc0, !PT ;  /* 0x0000002000067812 */ /* 0x000fe400078ec0ff */
[----:B--2---:R-:W-:Y:S02]  /*2cb0*/  LOP3.LUT P3, RZ, R12, 0x4, RZ, 0xc0, !PT ;  /* 0x000000040cff7812 */ /* 0x004fe4000786c0ff */
[----:B------:R-:W-:Y:S02]  /*2cc0*/  LOP3.LUT R12, R32, 0xfffffff8, RZ, 0xc0, !PT ;  /* 0xfffffff8200c7812 */ /* 0x000fe400078ec0ff */
[----:B------:R-:W-:Y:S02]  /*2cd0*/  SEL R122, R122, 0xffffffe0, !P3 ;  /* 0xffffffe07a7a7807 */ /* 0x000fe40005800000 */
[----:B------:R-:W-:-:S03]  /*2ce0*/  SHF.R.S32.HI R107, RZ, 0x1f, R12 ;  /* 0x0000001fff6b7819 */ /* 0x000fc6000001140c */
[----:B------:R-:W-:-:S07]  /*2cf0*/  IMAD.IADD R134, R122, 0x1, R27 ;  /* 0x000000017a867824 */ /* 0x000fce00078e021b */
.L_x_2594:
[----:B0-2---:R-:W2:Y:S01]  /*2d00*/  LDL.LU R34, [R1+0x10] ;  /* 0x0000100001227983 */ /* 0x005ea20000300800 */
[----:B------:R-:W-:Y:S01]  /*2d10*/  VIADD R32, R24, 0xffffffff ;  /* 0xffffffff18207836 */ /* 0x000fe20000000000 */
[----:B------:R-:W0:Y:S01]  /*2d20*/  LDC.64 R114, c[0x0][0x2e8] ;  /* 0x0000ba00ff727b82 */ /* 0x000e220000000a00 */
[----:B------:R-:W-:Y:S01]  /*2d30*/  IMAD R43, R16, 0x6000, R27 ;  /* 0x00006000102b7824 */ /* 0x000fe200078e021b */
[----:B------:R-:W-:Y:S05]  /*2d40*/  YIELD ;  /* 0x0000000000007946 */ /* 0x000fea0003800000 */
[----:B------:R-:W-:Y:S01]  /*2d50*/  SHF.R.S32.HI R33, RZ, 0x1f, R32 ;  /* 0x0000001fff217819 */ /* 0x000fe20000011420 */
[-C--:B------:R-:W-:Y:S01]  /*2d60*/  IMAD R3, R123, R32.reuse, RZ ;  /* 0x000000207b037224 */ /* 0x080fe200078e02ff */
[----:B------:R-:W1:Y:S01]  /*2d70*/  LDC R117, c[0x0][0x3f4] ;  /* 0x0000fd00ff757b82 */ /* 0x000e620000000800 */
[----:B------:R-:W-:Y:S01]  /*2d80*/  IMAD.WIDE.U32 R124, R88, R32, RZ ;  /* 0x00000020587c7225 */ /* 0x000fe200078e00ff */
[----:B------:R-:W-:Y:S03]  /*2d90*/  BSSY B0, `(.L_x_2495) ;  /* 0x00007b4000007945 */ /* 0x000fe60003800000 */
[----:B------:R-:W-:Y:S01]  /*2da0*/  IMAD R3, R33, R88, R3 ;  /* 0x0000005821037224 */ /* 0x000fe200078e0203 */
[-C--:B------:R-:W-:Y:S01]  /*2db0*/  IADD3 R0, P3, P4, R91, R124.reuse, R133 ;  /* 0x0000007c5b007210 */ /* 0x080fe20007c7e085 */
[----:B------:R-:W-:Y:S01]  /*2dc0*/  IMAD R43, R43, 0x2, R116 ;  /* 0x000000022b2b7824 */ /* 0x000fe200078e0274 */
[----:B------:R-:W-:Y:S01]  /*2dd0*/  IADD3 R4, P5, R91, R124, RZ ;  /* 0x0000007c5b047210 */ /* 0x000fe20007fbe0ff */
[----:B------:R-:W-:-:S04]  /*2de0*/  IMAD.IADD R84, R125, 0x1, R3 ;  /* 0x000000017d547824 */ /* 0x000fc800078e0203 */
[----:B------:R-:W-:Y:S01]  /*2df0*/  IMAD.X R24, R84, 0x1, R89, P5 ;  /* 0x0000000154187824 */ /* 0x000fe200028e0659 */
[----:B------:R-:W-:Y:S02]  /*2e00*/  IADD3.X R3, R89, R84, R132, P3, P4 ;  /* 0x0000005459037210 */ /* 0x000fe40001fe8484 */
[----:B------:R-:W-:Y:S02]  /*2e10*/  ISETP.GT.AND P3, PT, R32, R121, PT ;  /* 0x000000792000720c */ /* 0x000fe40003f64270 */
[-C--:B0-----:R-:W-:Y:S02]  /*2e20*/  LEA R44, P2, R4, R114.reuse, 0x1 ;  /* 0x00000072042c7211 */ /* 0x081fe400078408ff */
[----:B------:R-:W-:Y:S02]  /*2e30*/  LEA R40, P5, R0, R114, 0x1 ;  /* 0x0000007200287211 */ /* 0x000fe400078a08ff */
[----:B------:R-:W-:Y:S01]  /*2e40*/  LEA.HI.X R45, R4, R115, R24, 0x1, P2 ;  /* 0x00000073042d7211 */ /* 0x000fe200010f0c18 */
[----:B------:R-:W-:Y:S01]  /*2e50*/  IMAD.MOV.U32 R24, RZ, RZ, R32 ;  /* 0x000000ffff187224 */ /* 0x000fe200078e0020 */
[----:B-1----:R-:W-:-:S02]  /*2e60*/  ISETP.GE.AND P2, PT, R117, 0x1, PT ;  /* 0x000000017500780c */ /* 0x002fc40003f46270 */
[----:B------:R-:W-:Y:S01]  /*2e70*/  LEA.HI.X R41, R0, R115, R3, 0x1, P5 ;  /* 0x0000007300297211 */ /* 0x000fe200028f0c03 */
[----:B------:R-:W-:-:S04]  /*2e80*/  IMAD R3, R16, 0x6000, R134 ;  /* 0x0000600010037824 */ /* 0x000fc800078e0286 */
[----:B------:R-:W-:Y:S01]  /*2e90*/  IMAD R42, R3, 0x2, R116 ;  /* 0x00000002032a7824 */ /* 0x000fe200078e0274 */
[----:B--2---:R-:W-:-:S04]  /*2ea0*/  LOP3.LUT R34, R34, 0xfffffffd, RZ, 0xc0, !PT ;  /* 0xfffffffd22227812 */ /* 0x004fc800078ec0ff */
[----:B------:R-:W-:-:S05]  /*2eb0*/  @P3 LOP3.LUT R34, R34, 0x2, RZ, 0xfc, !PT ;  /* 0x0000000222223812 */ /* 0x000fca00078efcff */
[----:B------:R0:W-:Y:S01]  /*2ec0*/  STL [R1+0x10], R34 ;  /* 0x0000102201007387 */ /* 0x0001e20000100800 */
[----:B------:R-:W-:Y:S05]  /*2ed0*/  @!P2 BRA `(.L_x_2496) ;  /* 0x00000074009ca947 */ /* 0x000fea0003800000 */
[----:B------:R-:W-:Y:S01]  /*2ee0*/  ULDC.U8 UR4, c[0x0][0x410] ;  /* 0x0001040000047ab9 */ /* 0x000fe20000000000 */
[-C--:B------:R-:W-:Y:S01]  /*2ef0*/  IMAD R0, R128, R32.reuse, RZ ;  /* 0x0000002080007224 */ /* 0x080fe200078e02ff */
[----:B------:R-:W-:Y:S01]  /*2f00*/  ISETP.NE.AND P2, PT, RZ, UR4, PT ;  /* 0x00000004ff007c0c */ /* 0x000fe2000bf45270 */
[-C--:B------:R-:W-:Y:S02]  /*2f10*/  IMAD R4, R129, R32.reuse, RZ ;  /* 0x0000002081047224 */ /* 0x080fe400078e02ff */
[C---:B------:R-:W-:Y:S02]  /*2f20*/  IMAD R3, R33.reuse, R31, R0 ;  /* 0x0000001f21037224 */ /* 0x040fe400078e0200 */
[----:B------:R-:W-:Y:S02]  /*2f30*/  IMAD R33, R33, R29, R4 ;  /* 0x0000001d21217224 */ /* 0x000fe400078e0204 */
[----:B------:R-:W-:Y:S02]  /*2f40*/  IMAD R4, R24, -0x80, R25 ;  /* 0xffffff8018047824 */ /* 0x000fe400078e0219 */
[----:B------:R-:W-:-:S03]  /*2f50*/  IMAD.WIDE.U32 R82, R31, R32, RZ ;  /* 0x000000201f527225 */ /* 0x000fc600078e00ff */
[----:B------:R-:W-:Y:S01]  /*2f60*/  VIMNMX R4, R4, 0x80, PT ;  /* 0x0000008004047848 */ /* 0x000fe20003fe0100 */
        /* <DEDUP_REMOVED lines=25> */
[----:B0-----:R-:W-:Y:S01]  /*3100*/  IMAD.X R34, R0, 0x1, R26, P4 ;  /* 0x0000000100227824 */ /* 0x001fe200020e061a */
        /* <DEDUP_REMOVED lines=34> */
.L_x_2499:
[----:B------:R-:W-:Y:S05]  /*3330*/  BSYNC B1 ;  /* 0x0000000000017941 */ /* 0x000fea0003800000 */
.L_x_2498:
        /* <DEDUP_REMOVED lines=18> */
[----:B-1----:R-:W-:Y:S02]  /*3460*/  IADD3.X R33, R26, R0, R105, P2, P5 ;  /* 0x000000001a217210 */ /* 0x002fe400017ea469 */
[----:B------:R-:W-:Y:S02]  /*3470*/  CS2R R64, SRZ ;  /* 0x0000000000407805 */ /* 0x000fe4000001ff00 */
[----:B------:R-:W-:-:S04]  /*3480*/  IADD3 R80, P2, P5, R100, R80, R28 ;  /* 0x0000005064507210 */ /* 0x000fc80007d5e01c */
[----:B------:R-:W-:Y:S02]  /*3490*/  IADD3.X R3, R20, R3, R30, P2, P5 ;  /* 0x0000000314037210 */ /* 0x000fe400017ea41e */
[----:B------:R-:W-:-:S04]  /*34a0*/  LEA R32, P2, R82, UR4, 0x1 ;  /* 0x0000000452207c11 */ /* 0x000fc8000f8408ff */
[----:B------:R-:W-:Y:S02]  /*34b0*/  LEA.HI.X R33, R82, UR5, R33, 0x1, P2 ;  /* 0x0000000552217c11 */ /* 0x000fe400090f0c21 */
[----:B0-----:R-:W-:-:S04]  /*34c0*/  LEA R34, P2, R80, UR6, 0x1 ;  /* 0x0000000650227c11 */ /* 0x001fc8000f8408ff */
        /* <DEDUP_REMOVED lines=29> */
.L_x_2501:
[----:B------:R-:W-:Y:S05]  /*36a0*/  BSYNC B1 ;  /* 0x0000000000017941 */ /* 0x000fea0003800000 */
.L_x_2500:
[----:B------:R-:W3:Y:S01]  /*36b0*/  LDL R0, [R1+0x14] ;  /* 0x0000140001007983 */ /* 0x000ee20000100800 */
[----:B-----5:R-:W-:Y:S02]  /*36c0*/  IMAD.MOV.U32 R3, RZ, RZ, R66 ;  /* 0x000000ffff037224 */ /* 0x020fe400078e0042 */
[----:B-12---:R-:W-:Y:S02]  /*36d0*/  IMAD.MOV.U32 R33, RZ, RZ, R70 ;  /* 0x000000ffff217224 */ /* 0x006fe400078e0046 */
[----:B------:R-:W-:-:S03]  /*36e0*/  IMAD.MOV.U32 R32, RZ, RZ, R71 ;  /* 0x000000ffff207224 */ /* 0x000fc600078e0047 */
[----:B------:R-:W-:Y:S01]  /*36f0*/  PRMT R161, R161, 0x5410, R33 ;  /* 0x00005410a1a17816 */ /* 0x000fe20000000021 */
[----:B------:R-:W-:Y:S01]  /*3700*/  IMAD.MOV.U32 R33, RZ, RZ, R87 ;  /* 0x000000ffff217224 */ /* 0x000fe200078e0057 */
[----:B------:R-:W-:Y:S01]  /*3710*/  PRMT R160, R160, 0x5410, R32 ;  /* 0x00005410a0a07816 */ /* 0x000fe20000000020 */
[----:B------:R-:W-:-:S03]  /*3720*/  IMAD.MOV.U32 R32, RZ, RZ, R86 ;  /* 0x000000ffff207224 */ /* 0x000fc600078e0056 */
[----:B------:R-:W-:Y:S02]  /*3730*/  PRMT R166, R166, 0x5410, R33 ;  /* 0x00005410a6a67816 */ /* 0x000fe40000000021 */
[----:B------:R-:W-:Y:S02]  /*3740*/  PRMT R165, R165, 0x5410, R32 ;  /* 0x00005410a5a57816 */ /* 0x000fe40000000020 */
[----:B---3--:R-:W-:Y:S01]  /*3750*/  R2UR UR4, R0 ;  /* 0x00000000000472ca */ /* 0x008fe200000e0000 */
[----:B------:R-:W-:-:S05]  /*3760*/  IMAD.MOV.U32 R0, RZ, RZ, R67 ;  /* 0x000000ffff007224 */ /* 0x000fca00078e0043 */
[----:B------:R-:W-:Y:S01]  /*3770*/  PRMT R158, R0, 0x5410, R3 ;  /* 0x00005410009e7816 */ /* 0x000fe20000000003 */
[----:B------:R-:W-:Y:S02]  /*3780*/  IMAD.MOV.U32 R0, RZ, RZ, R74 ;  /* 0x000000ffff007224 */ /* 0x000fe400078e004a */
[----:B------:R-:W-:-:S03]  /*3790*/  IMAD.MOV.U32 R3, RZ, RZ, R75 ;  /* 0x000000ffff037224 */ /* 0x000fc600078e004b */
[----:B------:R-:W-:Y:S01]  /*37a0*/  PRMT R163, R163, 0x5410, R0 ;  /* 0x00005410a3a37816 */ /* 0x000fe20000000000 */
[----:B------:R-:W-:Y:S01]  /*37b0*/  IMAD.MOV.U32 R0, RZ, RZ, R78 ;  /* 0x000000ffff007224 */ /* 0x000fe200078e004e */
[----:B------:R-:W-:Y:S01]  /*37c0*/  PRMT R162, R162, 0x5410, R3 ;  /* 0x00005410a2a27816 */ /* 0x000fe20000000003 */
[----:B------:R-:W-:Y:S01]  /*37d0*/  IMAD.MOV.U32 R3, RZ, RZ, R79 ;  /* 0x000000ffff037224 */ /* 0x000fe200078e004f */
[----:B------:R-:W-:Y:S02]  /*37e0*/  UISETP.NE.AND UP0, UPT, UR4, 0x3, UPT ;  /* 0x000000030400788c */ /* 0x000fe4000bf05270 */
[----:B------:R-:W-:Y:S01]  /*37f0*/  PRMT R164, R164, 0x5410, R0 ;  /* 0x00005410a4a47816 */ /* 0x000fe20000000000 */
[----:B------:R-:W-:Y:S01]  /*3800*/  IMAD.MOV.U32 R0, RZ, RZ, R124 ;  /* 0x000000ffff007224 */ /* 0x000fe200078e007c */
[----:B------:R-:W-:Y:S01]  /*3810*/  PRMT R163, R3, 0x7610, R163 ;  /* 0x0000761003a37816 */ /* 0x000fe200000000a3 */
[----:B------:R-:W-:Y:S01]  /*3820*/  IMAD.MOV.U32 R3, RZ, RZ, R125 ;  /* 0x000000ffff037224 */ /* 0x000fe200078e007d */
[----:B------:R-:W-:-:S02]  /*3830*/  PLOP3.LUT P2, PT, PT, PT, UP0, 0x80, 0x0 ;  /* 0x000000000000781c */ /* 0x000fc40003f4f008 */
[----:B------:R-:W-:Y:S01]  /*3840*/  PRMT R142, R142, 0x5410, R0 ;  /* 0x000054108e8e7816 */ /* 0x000fe20000000000 */
[----:B------:R-:W-:Y:S01]  /*3850*/  IMAD.MOV.U32 R0, RZ, RZ, R69 ;  /* 0x000000ffff007224 */ /* 0x000fe200078e0045 */
[----:B------:R-:W-:Y:S01]  /*3860*/  PRMT R144, R144, 0x5410, R3 ;  /* 0x0000541090907816 */ /* 0x000fe20000000003 */
        /* <DEDUP_REMOVED lines=64> */
.L_x_2502:
[----:B------:R-:W-:Y:S01]  /*3c70*/  IMAD R3, R16, 0x8, R2 ;  /* 0x0000000810037824 */ /* 0x000fe200078e0202 */
[----:B------:R-:W-:Y:S01]  /*3c80*/  SHF.L.U32 R0, R188, 0x1f, RZ ;  /* 0x0000001fbc007819 */ /* 0x000fe200000006ff */
[----:B------:R-:W-:Y:S03]  /*3c90*/  BSSY B1, `(.L_x_2503) ;  /* 0x0000003000017945 */ /* 0x000fe60003800000 */
[----:B------:R-:W1:Y:S02]  /*3ca0*/  SYNCS.PHASECHK.TRANS64.TRYWAIT P5, [R3+URZ+0x34890], R0 ;  /* 0x03489000030075a7 */ /* 0x000e6400080a017f */
[----:B-1----:R-:W-:Y:S05]  /*3cb0*/  @!P5 BRA `(.L_x_2504) ;  /* 0x000002340000d947 */ /* 0x002fea0003800000 */
.L_x_2884:
[----:B------:R-:W-:Y:S05]  /*3cc0*/  BSYNC B1 ;  /* 0x0000000000017941 */ /* 0x000fea0003800000 */
.L_x_2503:
[----:B------:R-:W-:Y:S04]  /*3cd0*/  BSSY B1, `(.L_x_2505) ;  /* 0x0000157000017945 */ /* 0x000fe80003800000 */
[----:B------:R-:W-:Y:S05]  /*3ce0*/  @P3 BRA `(.L_x_2506) ;  /* 0x0000001400543947 */ /* 0x000fea0003800000 */
[----:B------:R-:W-:Y:S01]  /*3cf0*/  ISETP.NE.AND P3, PT, R11, RZ, PT ;  /* 0x000000ff0b00720c */ /* 0x000fe20003f65270 */
[----:B------:R-:W-:-:S12]  /*3d00*/  BSSY B2, `(.L_x_2507) ;  /* 0x0000037000027945 */ /* 0x000fd80003800000 */
[----:B------:R-:W-:Y:S05]  /*3d10*/  @!P3 BRA `(.L_x_2508) ;  /* 0x0000000000d4b947 */ /* 0x000fea0003800000 */
[----:B0-----:R0:W2:Y:S01]  /*3d20*/  LDS.128 R32, [R43] ;  /* 0x000000002b207984 */ /* 0x0010a20000000c00 */
[----:B------:R-:W-:Y:S01]  /*3d30*/  ISETP.GE.AND P3, PT, R22, R117, PT ;  /* 0x000000751600720c */ /* 0x000fe20003f66270 */
[----:B------:R-:W-:-:S12]  /*3d40*/  BSSY B3, `(.L_x_2509) ;  /* 0x0000031000037945 */ /* 0x000fd80003800000 */
[----:B0-----:R-:W-:Y:S05]  /*3d50*/  @P3 BRA `(.L_x_2510) ;  /* 0x0000000000bc3947 */ /* 0x001fea0003800000 */
        /* <DEDUP_REMOVED lines=9> */
[----:B------:R-:W-:Y:S02]  /*3df0*/  LOP3.LUT R144, R33, 0xffff0000, RZ, 0xc0, !PT ;  /* 0xffff000021907812 */ /* 0x000fe400078ec0ff */
[C---:B------:R-:W-:Y:S01]  /*3e00*/  LOP3.LUT R142, R125.reuse, 0xffff0000, RZ, 0xc0, !PT ;  /* 0xffff00007d8e7812 */ /* 0x040fe200078ec0ff */
[----:B------:R-:W-:Y:S01]  /*3e10*/  IMAD.U32 R125, R125, 0x10000, RZ ;  /* 0x000100007d7d7824 */ /* 0x000fe200078e00ff */
[C---:B------:R-:W-:Y:S01]  /*3e20*/  LOP3.LUT R33, R82.reuse, 0xffff0000, RZ, 0xc0, !PT ;  /* 0xffff000052217812 */ /* 0x040fe200078ec0ff */
[----:B------:R-:W-:Y:S02]  /*3e30*/  IMAD.U32 R82, R82, 0x10000, RZ ;  /* 0x0001000052527824 */ /* 0x000fe400078e00ff */
[----:B------:R-:W-:-:S04]  /*3e40*/  FMUL.FTZ R124, R144, R142 ;  /* 0x0000008e907c7220 */ /* 0x000fc80000410000 */
[CC--:B------:R-:W-:Y:S01]  /*3e50*/  FFMA.FTZ R124, R127.reuse, R33.reuse, -R124 ;  /* 0x000000217f7c7223 */ /* 0x0c0fe2000001087c */
        /* <DEDUP_REMOVED lines=31> */
.L_x_2510:
[----:B------:R-:W-:Y:S05]  /*4050*/  BSYNC B3 ;  /* 0x0000000000037941 */ /* 0x000fea0003800000 */
.L_x_2509:
[----:B--2---:R2:W-:Y:S02]  /*4060*/  STG.E.128 desc[UR60][R44.64], R32 ;  /* 0x000000202c007986 */ /* 0x0045e4000c101d3c */
.L_x_2508:
[----:B------:R-:W-:Y:S05]  /*4070*/  BSYNC B2 ;  /* 0x0000000000027941 */ /* 0x000fea0003800000 */
.L_x_2507:
[----:B------:R-:W-:Y:S01]  /*4080*/  ISETP.NE.AND P3, PT, R10, RZ, PT ;  /* 0x000000ff0a00720c */ /* 0x000fe20003f65270 */
[----:B------:R-:W-:-:S12]  /*4090*/  BSSY B2, `(.L_x_2511) ;  /* 0x0000037000027945 */ /* 0x000fd80003800000 */
[----:B------:R-:W-:Y:S05]  /*40a0*/  @!P3 BRA `(.L_x_2512) ;  /* 0x0000000000d4b947 */ /* 0x000fea0003800000 */
[----:B0-2---:R0:W2:Y:S01]  /*40b0*/  LDS.128 R32, [R42] ;  /* 0x000000002a207984 */ /* 0x0050a20000000c00 */
[----:B------:R-:W-:Y:S01]  /*40c0*/  ISETP.GE.AND P3, PT, R190, R117, PT ;  /* 0x00000075be00720c */ /* 0x000fe20003f66270 */
[----:B------:R-:W-:-:S12]  /*40d0*/  BSSY B3, `(.L_x_2513) ;  /* 0x0000031000037945 */ /* 0x000fd80003800000 */
[----:B0-----:R-:W-:Y:S05]  /*40e0*/  @P3 BRA `(.L_x_2514) ;  /* 0x0000000000bc3947 */ /* 0x001fea0003800000 */
[--C-:B------:R-:W-:Y:S02]  /*40f0*/  SHF.R.U64 R82, R86, 0x10, R87.reuse ;  /* 0x0000001056527819 */ /* 0x100fe40000001257 */
[----:B------:R-:W-:Y:S02]  /*4100*/  SHF.R.U32.HI R86, RZ, 0x10, R87 ;  /* 0x00000010ff567819 */ /* 0x000fe40000011657 */
[----:B------:R-:W-:Y:S02]  /*4110*/  SHF.R.U64 R87, R114, 0x10, R115 ;  /* 0x0000001072577819 */ /* 0x000fe40000001273 */
[----:B------:R-:W-:Y:S02]  /*4120*/  PRMT R82, R165, 0x5432, R82 ;  /* 0x00005432a5527816 */ /* 0x000fe40000000052 */
        /* <DEDUP_REMOVED lines=43> */
.L_x_2514:
[----:B------:R-:W-:Y:S05]  /*43e0*/  BSYNC B3 ;  /* 0x0000000000037941 */ /* 0x000fea0003800000 */
.L_x_2513:
[----:B--2---:R3:W-:Y:S02]  /*43f0*/  STG.E.128 desc[UR60][R44.64+0x40], R32 ;  /* 0x000040202c007986 */ /* 0x0047e4000c101d3c */
.L_x_2512:
[----:B------:R-:W-:Y:S05]  /*4400*/  BSYNC B2 ;  /* 0x0000000000027941 */ /* 0x000fea0003800000 */
.L_x_2511:
[----:B------:R-:W-:Y:S01]  /*4410*/  ISETP.NE.AND P3, PT, R9, RZ, PT ;  /* 0x000000ff0900720c */ /* 0x000fe20003f65270 */
[----:B------:R-:W-:-:S12]  /*4420*/  BSSY B2, `(.L_x_2515) ;  /* 0x0000037000027945 */ /* 0x000fd80003800000 */
[----:B------:R-:W-:Y:S05]  /*4430*/  @!P3 BRA `(.L_x_2516) ;  /* 0x0000000000d4b947 */ /* 0x000fea0003800000 */
[----:B0-23--:R0:W2:Y:S01]  /*4440*/  LDS.128 R32, [R43+0x4000] ;  /* 0x004000002b207984 */ /* 0x00d0a20000000c00 */
[----:B------:R-:W-:Y:S01]  /*4450*/  ISETP.GE.AND P3, PT, R189, R117, PT ;  /* 0x00000075bd00720c */ /* 0x000fe20003f66270 */
[----:B------:R-:W-:-:S12]  /*4460*/  BSSY B3, `(.L_x_2517) ;  /* 0x0000031000037945 */ /* 0x000fd80003800000 */
[----:B0-----:R-:W-:Y:S05]  /*4470*/  @P3 BRA `(.L_x_2518) ;  /* 0x0000000000bc3947 */ /* 0x001fea0003800000 */
        /* <DEDUP_REMOVED lines=47> */
.L_x_2518:
[----:B------:R-:W-:Y:S05]  /*4770*/  BSYNC B3 ;  /* 0x0000000000037941 */ /* 0x000fea0003800000 */
.L_x_2517:
[----:B--2---:R4:W-:Y:S02]  /*4780*/  STG.E.128 desc[UR60][R44.64+0x80], R32 ;  /* 0x000080202c007986 */ /* 0x0049e4000c101d3c */
.L_x_2516:
[----:B------:R-:W-:Y:S05]  /*4790*/  BSYNC B2 ;  /* 0x0000000000027941 */ /* 0x000fea0003800000 */
.L_x_2515:
[----:B------:R-:W-:Y:S01]  /*47a0*/  ISETP.NE.AND P3, PT, R8, RZ, PT ;  /* 0x000000ff0800720c */ /* 0x000fe20003f65270 */
[----:B------:R-:W-:-:S12]  /*47b0*/  BSSY B2, `(.L_x_2519) ;  /* 0x0000038000027945 */ /* 0x000fd80003800000 */
[----:B------:R-:W-:Y:S05]  /*47c0*/  @!P3 BRA `(.L_x_2520) ;  /* 0x0000000000d8b947 */ /* 0x000fea0003800000 */
[----:B0-234-:R0:W2:Y:S01]  /*47d0*/  LDS.128 R32, [R42+0x4000] ;  /* 0x004000002a207984 */ /* 0x01d0a20000000c00 */
[----:B------:R-:W-:Y:S01]  /*47e0*/  ISETP.GE.AND P3, PT, R192, R117, PT ;  /* 0x00000075c000720c */ /* 0x000fe20003f66270 */
[----:B------:R-:W-:-:S12]  /*47f0*/  BSSY B3, `(.L_x_2521) ;  /* 0x0000032000037945 */ /* 0x000fd80003800000 */
[----:B0-----:R-:W-:Y:S05]  /*4800*/  @P3 BRA `(.L_x_2522) ;  /* 0x0000000000c03947 */ /* 0x001fea0003800000 */
        /* <DEDUP_REMOVED lines=48> */
.L_x_2522:
[----:B------:R-:W-:Y:S05]  /*4b10*/  BSYNC B3 ;  /* 0x0000000000037941 */ /* 0x000fea0003800000 */
.L_x_2521:
[----:B--2---:R0:W-:Y:S02]  /*4b20*/  STG.E.128 desc[UR60][R44.64+0xc0], R32 ;  /* 0x0000c0202c007986 */ /* 0x0041e4000c101d3c */
.L_x_2520:
[----:B------:R-:W-:Y:S05]  /*4b30*/  BSYNC B2 ;  /* 0x0000000000027941 */ /* 0x000fea0003800000 */
.L_x_2519:
        /* <DEDUP_REMOVED lines=55> */
.L_x_2526:
[----:B------:R-:W-:Y:S05]  /*4eb0*/  BSYNC B3 ;  /* 0x0000000000037941 */ /* 0x000fea0003800000 */
.L_x_2525:
[----:B--2---:R0:W-:Y:S02]  /*4ec0*/  STG.E.128 desc[UR60][R44.64+0x100], R32 ;  /* 0x000100202c007986 */ /* 0x0041e4000c101d3c */
.L_x_2524:
[----:B------:R-:W-:Y:S05]  /*4ed0*/  BSYNC B2 ;  /* 0x0000000000027941 */ /* 0x000fea0003800000 */
.L_x_2523:
[----:B------:R-:W-:-:S13]  /*4ee0*/  ISETP.NE.AND P3, PT, R6, RZ, PT ;  /* 0x000000ff0600720c */ /* 0x000fda0003f65270 */
[----:B------:R-:W-:Y:S05]  /*4ef0*/  @!P3 BRA `(.L_x_2506) ;  /* 0x0000000000d0b947 */ /* 0x000fea0003800000 */
[----:B0-234-:R0:W2:Y:S01]  /*4f00*/  LDS.128 R32, [R42+0x8000] ;  /* 0x008000002a207984 */ /* 0x01d0a20000000c00 */
[----:B------:R-:W-:Y:S01]  /*4f10*/  ISETP.GE.AND P3, PT, R193, R117, PT ;  /* 0x00000075c100720c */ /* 0x000fe20003f66270 */
[----:B------:R-:W-:-:S12]  /*4f20*/  BSSY B2, `(.L_x_2527) ;  /* 0x0000030000027945 */ /* 0x000fd80003800000 */
[----:B0-----:R-:W-:Y:S05]  /*4f30*/  @P3 BRA `(.L_x_2528) ;  /* 0x0000000000b83947 */ /* 0x001fea0003800000 */
[----:B------:R-:W-:Y:S01]  /*4f40*/  SHF.R.U64 R68, R68, 0x10, R69 ;  /* 0x0000001044447819 */ /* 0x000fe20000001245 */
[----:B--2---:R-:W-:Y:S01]  /*4f50*/  IMAD.U32 R73, R33, 0x10000, RZ ;  /* 0x0001000021497824 */ /* 0x004fe200078e00ff */
[--C-:B------:R-:W-:Y:S02]  /*4f60*/  SHF.R.U64 R70, R66, 0x10, R67.reuse ;  /* 0x0000001042467819 */ /* 0x100fe40000001243 */
[----:B------:R-:W-:Y:S02]  /*4f70*/  SHF.R.U32.HI R66, RZ, 0x10, R67 ;  /* 0x00000010ff427819 */ /* 0x000fe40000011643 */
[----:B------:R-:W-:Y:S02]  /*4f80*/  PRMT R68, R157, 0x5432, R68 ;  /* 0x000054329d447816 */ /* 0x000fe40000000044 */
[----:B------:R-:W-:Y:S02]  /*4f90*/  PRMT R67, R158, 0x5432, R70 ;  /* 0x000054329e437816 */ /* 0x000fe40000000046 */
[----:B------:R-:W-:-:S02]  /*4fa0*/  LOP3.LUT R72, R33, 0xffff0000, RZ, 0xc0, !PT ;  /* 0xffff000021487812 */ /* 0x000fc400078ec0ff */
[----:B------:R-:W-:Y:S02]  /*4fb0*/  LOP3.LUT R70, R68, 0xffff0000, RZ, 0xc0, !PT ;  /* 0xffff000044467812 */ /* 0x000fe400078ec0ff */
        /* <DEDUP_REMOVED lines=21> */
[----:B------:R-:W-:Y:S02]  /*5110*/  IMAD.U32 R71, R68, 0x10000, RZ ;  /* 0x0001000044477824 */ /* 0x000fe400078e00ff */
        /* <DEDUP_REMOVED lines=16> */
.L_x_2528:
[----:B------:R-:W-:Y:S05]  /*5220*/  BSYNC B2 ;  /* 0x0000000000027941 */ /* 0x000fea0003800000 */
.L_x_2527:
[----:B--2---:R0:W-:Y:S02]  /*5230*/  STG.E.128 desc[UR60][R44.64+0x140], R32 ;  /* 0x000140202c007986 */ /* 0x0041e4000c101d3c */
.L_x_2506:
[----:B------:R-:W-:Y:S05]  /*5240*/  BSYNC B1 ;  /* 0x0000000000017941 */ /* 0x000fea0003800000 */
.L_x_2505:
[----:B------:R-:W-:Y:S05]  /*5250*/  @P4 BRA `(.L_x_2529) ;  /* 0x00000054009c4947 */ /* 0x000fea0003800000 */
[----:B------:R-:W-:Y:S01]  /*5260*/  ISETP.NE.AND P3, PT, R11, RZ, PT ;  /* 0x000000ff0b00720c */ /* 0x000fe20003f65270 */
[----:B------:R-:W-:-:S12]  /*5270*/  BSSY B1, `(.L_x_2530) ;  /* 0x0000035000017945 */ /* 0x000fd80003800000 */
[----:B------:R-:W-:Y:S05]  /*5280*/  @!P3 BRA `(.L_x_2531) ;  /* 0x0000000000ccb947 */ /* 0x000fea0003800000 */
[----:B0-234-:R0:W2:Y:S01]  /*5290*/  LDS.128 R32, [R43+0x2000] ;  /* 0x002000002b207984 */ /* 0x01d0a20000000c00 */
[----:B------:R-:W-:Y:S01]  /*52a0*/  ISETP.GE.AND P3, PT, R22, R117, PT ;  /* 0x000000751600720c */ /* 0x000fe20003f66270 */
[----:B------:R-:W-:-:S12]  /*52b0*/  BSSY B2, `(.L_x_2532) ;  /* 0x000002f000027945 */ /* 0x000fd80003800000 */
[----:B0-----:R-:W-:Y:S05]  /*52c0*/  @P3 BRA `(.L_x_2533) ;  /* 0x0000000000b43947 */ /* 0x001fea0003800000 */
        /* <DEDUP_REMOVED lines=34> */
[C---:B------:R-:W-:Y:S01]  /*54f0*/  FMUL.FTZ R63, R32.reuse, R45 ;  /* 0x0000002d203f7220 */ /* 0x040fe20000410000 */
        /* <DEDUP_REMOVED lines=10> */
.L_x_2533:
[----:B------:R-:W-:Y:S05]  /*55a0*/  BSYNC B2 ;  /* 0x0000000000027941 */ /* 0x000fea0003800000 */
.L_x_2532:
[----:B--2---:R0:W-:Y:S02]  /*55b0*/  STG.E.128 desc[UR60][R40.64], R32 ;  /* 0x0000002028007986 */ /* 0x0041e4000c101d3c */
.L_x_2531:
[----:B------:R-:W-:Y:S05]  /*55c0*/  BSYNC B1 ;  /* 0x0000000000017941 */ /* 0x000fea0003800000 */
.L_x_2530:
        /* <DEDUP_REMOVED lines=53> */
.L_x_2537:
[----:B------:R-:W-:Y:S05]  /*5920*/  BSYNC B2 ;  /* 0x0000000000027941 */ /* 0x000fea0003800000 */
.L_x_2536:
[----:B--2---:R0:W-:Y:S02]  /*5930*/  STG.E.128 desc[UR60][R40.64+0x40], R32 ;  /* 0x0000402028007986 */ /* 0x0041e4000c101d3c */
.L_x_2535:
[----:B------:R-:W-:Y:S05]  /*5940*/  BSYNC B1 ;  /* 0x0000000000017941 */ /* 0x000fea0003800000 */
.L_x_2534:
        /* <DEDUP_REMOVED lines=52> */
.L_x_2541:
[----:B------:R-:W-:Y:S05]  /*5c90*/  BSYNC B2 ;  /* 0x0000000000027941 */ /* 0x000fea0003800000 */
.L_x_2540:
[----:B--2---:R0:W-:Y:S02]  /*5ca0*/  STG.E.128 desc[UR60][R40.64+0x80], R32 ;  /* 0x0000802028007986 */ /* 0x0041e4000c101d3c */
.L_x_2539:
[----:B------:R-:W-:Y:S05]  /*5cb0*/  BSYNC B1 ;  /* 0x0000000000017941 */ /* 0x000fea0003800000 */
.L_x_2538:
        /* <DEDUP_REMOVED lines=26> */
[----:B------:R-:W-:Y:S01]  /*5e60*/  FFMA.FTZ R59, R50, R53, -R59 ;  /* 0x00000035323b7223 */ /* 0x000fe2000001083b */
[----:B------:R-:W-:-:S02]  /*5e70*/  IMAD.U32 R33, R32, 0x10000, RZ ;  /* 0x0001000020217824 */ /* 0x000fc400078e00ff */
[----:B------:R-:W-:Y:S01]  /*5e80*/  FMUL.FTZ R61, R52, R57 ;  /* 0x00000039343d7220 */ /* 0x000fe20000410000 */
[----:B------:R-:W-:Y:S01]  /*5e90*/  FFMA.FTZ R50, R50, R56, R51 ;  /* 0x0000003832327223 */ /* 0x000fe20000010033 */
[----:B------:R-:W-:Y:S01]  /*5ea0*/  LOP3.LUT R151, R151, 0xffff0000, RZ, 0xc0, !PT ;  /* 0xffff000097977812 */ /* 0x000fe200078ec0ff */
        /* <DEDUP_REMOVED lines=9> */
[----:B------:R-:W-:-:S02]  /*5f40*/  IMAD.U32 R35, R35, 0x10000, RZ ;  /* 0x0001000023237824 */ /* 0x000fc400078e00ff */
[C---:B------:R-:W-:Y:S01]  /*5f50*/  FMUL.FTZ R34, R32.reuse, R54 ;  /* 0x0000003620227220 */ /* 0x040fe20000410000 */
[----:B------:R-:W-:Y:S01]  /*5f60*/  FMUL.FTZ R51, R32, R45 ;  /* 0x0000002d20337220 */ /* 0x000fe20000410000 */
[----:B------:R-:W-:Y:S01]  /*5f70*/  F2FP.BF16.F32.PACK_AB R44, R44, R61 ;  /* 0x0000003d2c2c723e */ /* 0x000fe200000010ff */
[----:B------:R-:W-:Y:S01]  /*5f80*/  FFMA.FTZ R52, R35, R150, -R52 ;  /* 0x0000009623347223 */ /* 0x000fe20000010834 */
[C---:B------:R-:W-:Y:S01]  /*5f90*/  FFMA.FTZ R34, R33.reuse, R45, -R34 ;  /* 0x0000002d21227223 */ /* 0x040fe20000010822 */
[----:B------:R-:W-:Y:S01]  /*5fa0*/  FFMA.FTZ R51, R33, R54, R51 ;  /* 0x0000003621337223 */ /* 0x000fe20000010033 */
[----:B------:R-:W-:Y:S01]  /*5fb0*/  FFMA.FTZ R35, R35, R151, R56 ;  /* 0x0000009723237223 */ /* 0x000fe20000010038 */
[----:B------:R-:W-:-:S03]  /*5fc0*/  F2FP.BF16.F32.PACK_AB R33, R50, R59 ;  /* 0x0000003b3221723e */ /* 0x000fc600000010ff */
[----:B------:R-:W-:Y:S01]  /*5fd0*/  F2FP.BF16.F32.PACK_AB R32, R51, R34 ;  /* 0x000000223320723e */ /* 0x000fe200000010ff */
[----:B------:R-:W-:Y:S01]  /*5fe0*/  IMAD.MOV.U32 R34, RZ, RZ, R44 ;  /* 0x000000ffff227224 */ /* 0x000fe200078e002c */
[----:B------:R-:W-:-:S07]  /*5ff0*/  F2FP.BF16.F32.PACK_AB R35, R35, R52 ;  /* 0x000000342323723e */ /* 0x000fce00000010ff */
.L_x_2545:
[----:B------:R-:W-:Y:S05]  /*6000*/  BSYNC B2 ;  /* 0x0000000000027941 */ /* 0x000fea0003800000 */
.L_x_2544:
[----:B--2---:R0:W-:Y:S02]  /*6010*/  STG.E.128 desc[UR60][R40.64+0xc0], R32 ;  /* 0x0000c02028007986 */ /* 0x0041e4000c101d3c */
.L_x_2543:
[----:B------:R-:W-:Y:S05]  /*6020*/  BSYNC B1 ;  /* 0x0000000000017941 */ /* 0x000fea0003800000 */
.L_x_2542:
        /* <DEDUP_REMOVED lines=51> */
.L_x_2549:
[----:B------:R-:W-:Y:S05]  /*6360*/  BSYNC B2 ;  /* 0x0000000000027941 */ /* 0x000fea0003800000 */
.L_x_2548:
[----:B--2---:R0:W-:Y:S02]  /*6370*/  STG.E.128 desc[UR60][R40.64+0x100], R32 ;  /* 0x0001002028007986 */ /* 0x0041e4000c101d3c */
.L_x_2547:
[----:B------:R-:W-:Y:S05]  /*6380*/  BSYNC B1 ;  /* 0x0000000000017941 */ /* 0x000fea0003800000 */
.L_x_2546:
        /* <DEDUP_REMOVED lines=52> */
.L_x_2551:
[----:B------:R-:W-:Y:S05]  /*66d0*/  BSYNC B1 ;  /* 0x0000000000017941 */ /* 0x000fea0003800000 */
.L_x_2550:
[----:B--2---:R0:W-:Y:S01]  /*66e0*/  STG.E.128 desc[UR60][R40.64+0x140], R32 ;  /* 0x0001402028007986 */ /* 0x0041e2000c101d3c */
[----:B------:R-:W-:Y:S05]  /*66f0*/  BRA `(.L_x_2529) ;  /* 0x0000004000747947 */ /* 0x000fea0003800000 */
.L_x_2497:
[----:B------:R-:W-:Y:S01]  /*6700*/  ISETP.GE.AND P4, PT, R17, R4, PT ;  /* 0x000000041100720c */ /* 0x000fe20003f86270 */
[----:B------:R-:W-:Y:S01]  /*6710*/  BSSY B1, `(.L_x_2552) ;  /* 0x000002e000017945 */ /* 0x000fe20003800000 */
[----:B------:R-:W-:Y:S02]  /*6720*/  CS2R R58, SRZ ;  /* 0x00000000003a7805 */ /* 0x000fe4000001ff00 */
[----:B0-----:R-:W-:Y:S02]  /*6730*/  CS2R R34, SRZ ;  /* 0x0000000000227805 */ /* 0x001fe4000001ff00 */
        /* <DEDUP_REMOVED lines=43> */
.L_x_2553:
[----:B------:R-:W-:Y:S05]  /*69f0*/  BSYNC B1 ;  /* 0x0000000000017941 */ /* 0x000fea0003800000 */
.L_x_2552:
        /* <DEDUP_REMOVED lines=45> */
.L_x_2555:
[----:B------:R-:W-:Y:S05]  /*6cd0*/  BSYNC B1 ;  /* 0x0000000000017941 */ /* 0x000fea0003800000 */
.L_x_2554:
        /* <DEDUP_REMOVED lines=17> */
[----:B------:R-:W-:-:S03]  /*6df0*/  PLOP3.LUT P2, PT, PT, PT, UP0, 0x80, 0x0 ;  /* 0x000000000000781c */ /* 0x000fc60003f4f008 */
        /* <DEDUP_REMOVED lines=67> */
.L_x_2556:
[----:B------:R-:W-:Y:S01]  /*7230*/  IMAD R3, R16, 0x8, R2 ;  /* 0x0000000810037824 */ /* 0x000fe200078e0202 */
[----:B------:R-:W-:Y:S01]  /*7240*/  SHF.L.U32 R0, R188, 0x1f, RZ ;  /* 0x0000001fbc007819 */ /* 0x000fe200000006ff */
[----:B------:R-:W0:Y:S01]  /*7250*/  LDC R142, c[0x0][0x2f4] ;  /* 0x0000bd00ff8e7b82 */ /* 0x000e220000000800 */
[----:B------:R-:W-:Y:S01]  /*7260*/  BSSY B1, `(.L_x_2557) ;  /* 0x0000004000017945 */ /* 0x000fe20003800000 */
[----:B------:R-:W-:Y:S01]  /*7270*/  IMAD.MOV.U32 R125, RZ, RZ, R84 ;  /* 0x000000ffff7d7224 */ /* 0x000fe200078e0054 */
[----:B------:R-:W1:Y:S02]  /*7280*/  SYNCS.PHASECHK.TRANS64.TRYWAIT P5, [R3+URZ+0x34890], R0 ;  /* 0x03489000030075a7 */ /* 0x000e6400080a017f */
[----:B-1----:R-:W-:Y:S05]  /*7290*/  @!P5 BRA `(.L_x_2558) ;  /* 0x000001fc009cd947 */ /* 0x002fea0003800000 */
.L_x_2885:
[----:B------:R-:W-:Y:S05]  /*72a0*/  BSYNC B1 ;  /* 0x0000000000017941 */ /* 0x000fea0003800000 */
.L_x_2557:
        /* <DEDUP_REMOVED lines=33> */
[--C-:B------:R-:W-:Y:S02]  /*74c0*/  SHF.R.U64 R40, R40, 0x10, R41.reuse ;  /* 0x0000001028287819 */ /* 0x100fe40000001229 */
        /* <DEDUP_REMOVED lines=10> */
[----:B0-----:R-:W-:Y:S01]  /*7570*/  IMAD.U32 R163, R85, 0x10000, RZ ;  /* 0x0001000055a37824 */ /* 0x001fe200078e00ff */
[----:B------:R-:W-:Y:S01]  /*7580*/  SHF.R.U32.HI R43, RZ, 0x10, R43 ;  /* 0x00000010ff2b7819 */ /* 0x000fe2000001162b */
[----:B------:R-:W-:Y:S01]  /*7590*/  IMAD.U32 R159, R41, 0x10000, RZ ;  /* 0x00010000299f7824 */ /* 0x000fe200078e00ff */
[----:B------:R-:W-:Y:S01]  /*75a0*/  PRMT R55, R162, 0x5410, R55 ;  /* 0x00005410a2377816 */ /* 0x000fe20000000037 */
[----:B------:R-:W-:Y:S01]  /*75b0*/  IMAD.U32 R162, R42, 0x10000, RZ ;  /* 0x000100002aa27824 */ /* 0x000fe200078e00ff */
[----:B------:R-:W-:-:S02]  /*75c0*/  PRMT R43, R160, 0x5410, R43 ;  /* 0x00005410a02b7816 */ /* 0x000fc4000000002b */
        /* <DEDUP_REMOVED lines=76> */
.L_x_2564:
[----:B------:R-:W-:Y:S05]  /*7a90*/  BSYNC B3 ;  /* 0x0000000000037941 */ /* 0x000fea0003800000 */
.L_x_2563:
        /* <DEDUP_REMOVED lines=12> */
.L_x_2562:
[----:B------:R-:W-:Y:S05]  /*7b60*/  BSYNC B2 ;  /* 0x0000000000027941 */ /* 0x000fea0003800000 */
.L_x_2561:
        /* <DEDUP_REMOVED lines=117> */
.L_x_2568:
[----:B------:R-:W-:Y:S05]  /*82c0*/  BSYNC B3 ;  /* 0x0000000000037941 */ /* 0x000fea0003800000 */
.L_x_2567:
        /* <DEDUP_REMOVED lines=12> */
.L_x_2566:
[----:B------:R-:W-:Y:S05]  /*8390*/  BSYNC B2 ;  /* 0x0000000000027941 */ /* 0x000fea0003800000 */
.L_x_2565:
[----:B------:R-:W-:-:S13]  /*83a0*/  ISETP.NE.AND P4, PT, R9, RZ, PT ;  /* 0x000000ff0900720c */ /* 0x000fda0003f85270 */
[----:B------:R-:W-:Y:S05]  /*83b0*/  @!P4 BRA `(.L_x_2560) ;  /* 0x00000008000cc947 */ /* 0x000fea0003800000 */
[----:B---3--:R-:W3:Y:S01]  /*83c0*/  LDL R36, [R1+0x10] ;  /* 0x0000100001247983 */ /* 0x008ee20000100800 */
[----:B------:R-:W-:Y:S01]  /*83d0*/  BSSY B2, `(.L_x_2569) ;  /* 0x000007f000027945 */ /* 0x000fe20003800000 */
[----:B---3--:R-:W-:-:S04]  /*83e0*/  LOP3.LUT P5, RZ, R36, 0x1, RZ, 0xc0, !PT ;  /* 0x0000000124ff7812 */ /* 0x008fc800078ac0ff */
[----:B------:R-:W-:-:S04]  /*83f0*/  SEL R36, R120, R144, !P5 ;  /* 0x0000009078247207 */ /* 0x000fc80006800000 */
[----:B------:R-:W-:-:S04]  /*8400*/  SHF.R.S32.HI R37, RZ, 0x1f, R36 ;  /* 0x0000001fff257819 */ /* 0x000fc80000011424 */
[----:B------:R-:W-:-:S04]  /*8410*/  LEA.HI R36, R37, R36, RZ, 0x4 ;  /* 0x0000002425247211 */ /* 0x000fc800078f20ff */
[----:B------:R-:W-:-:S05]  /*8420*/  LEA.HI.SX32 R36, R36, R110, 0x1c ;  /* 0x0000006e24247211 */ /* 0x000fca00078fe2ff */
[----:B------:R-:W-:-:S05]  /*8430*/  IMAD.SHL.U32 R37, R36, 0x8, RZ ;  /* 0x0000000824257824 */ /* 0x000fca00078e00ff */
[----:B------:R-:W-:-:S13]  /*8440*/  ISETP.GE.AND P4, PT, R37, R142, PT ;  /* 0x0000008e2500720c */ /* 0x000fda0003f86270 */
[--C-:B------:R-:W-:Y:S02]  /*8450*/  @!P4 SHF.R.S32.HI R39, RZ, 0x1f, R37.reuse ;  /* 0x0000001fff27c819 */ /* 0x100fe40000011425 */
[-CC-:B------:R-:W-:Y:S02]  /*8460*/  @!P4 IADD3 R38, P5, P6, R92, R130.reuse, R37.reuse ;  /* 0x000000825c26c210 */ /* 0x180fe40007ebe025 */
        /* <DEDUP_REMOVED lines=11> */
[----:B------:R-:W-:-:S05]  /*8520*/  LEA.HI R36, R38, R36, RZ, 0x3 ;  /* 0x0000002426247211 */ /* 0x000fca00078f18ff */
[----:B------:R-:W-:-:S05]  /*8530*/  IMAD.SHL.U32 R36, R36, 0x400, RZ ;  /* 0x0000040024247824 */ /* 0x000fca00078e00ff */
[----:B------:R-:W-:-:S05]  /*8540*/  LOP3.LUT R36, R36, 0x7fffe000, RZ, 0xc0, !PT ;  /* 0x7fffe00024247812 */ /* 0x000fca00078ec0ff */
        /* <DEDUP_REMOVED lines=12> */
[----:B------:R-:W-:Y:S02]  /*8610*/  SHF.R.U64 R35, R44, 0x10, R45 ;  /* 0x000000102c237819 */ /* 0x000fe4000000122d */
[----:B------:R-:W-:Y:S02]  /*8620*/  SHF.R.U64 R32, R32, 0x10, R33 ;  /* 0x0000001020207819 */ /* 0x000fe40000001221 */
[----:B------:R-:W-:Y:S02]  /*8630*/  SHF.R.U32.HI R44, RZ, 0x10, R45 ;  /* 0x00000010ff2c7819 */ /* 0x000fe4000001162d */
[----:B------:R-:W-:-:S02]  /*8640*/  SHF.R.U32.HI R33, RZ, 0x10, R33 ;  /* 0x00000010ff217819 */ /* 0x000fc40000011621 */
[C---:B------:R-:W-:Y:S02]  /*8650*/  PRMT R35, R171.reuse, 0x5410, R35 ;  /* 0x00005410ab237816 */ /* 0x040fe40000000023 */
[----:B------:R-:W-:Y:S01]  /*8660*/  PRMT R171, R171, 0x5432, R44 ;  /* 0x00005432abab7816 */ /* 0x000fe2000000002c */
[----:B--2---:R-:W-:Y:S01]  /*8670*/  IMAD.U32 R44, R37, 0x10000, RZ ;  /* 0x00010000252c7824 */ /* 0x004fe200078e00ff */
[----:B------:R-:W-:Y:S02]  /*8680*/  PRMT R33, R169, 0x5432, R33 ;  /* 0x00005432a9217816 */ /* 0x000fe40000000021 */
[--C-:B------:R-:W-:Y:S01]  /*8690*/  SHF.R.U64 R45, R46, 0x10, R47.reuse ;  /* 0x000000102e2d7819 */ /* 0x100fe2000000122f */
[----:B------:R-:W-:Y:S01]  /*86a0*/  IMAD.U32 R53, R171, 0x10000, RZ ;  /* 0x00010000ab357824 */ /* 0x000fe200078e00ff */
[----:B------:R-:W-:Y:S01]  /*86b0*/  SHF.R.U32.HI R46, RZ, 0x10, R47 ;  /* 0x00000010ff2e7819 */ /* 0x000fe2000001162f */
[----:B------:R-:W-:Y:S01]  /*86c0*/  IMAD.U32 R47, R33, 0x10000, RZ ;  /* 0x00010000212f7824 */ /* 0x000fe200078e00ff */
[----:B------:R-:W-:Y:S01]  /*86d0*/  LOP3.LUT R41, R41, 0xffff0000, RZ, 0xc0, !PT ;  /* 0xffff000029297812 */ /* 0x000fe200078ec0ff */
[----:B------:R-:W-:Y:S01]  /*86e0*/  FMUL.FTZ R55, R54, R53 ;  /* 0x0000003536377220 */ /* 0x000fe20000410000 */
[----:B------:R-:W-:Y:S01]  /*86f0*/  PRMT R45, R170, 0x5410, R45 ;  /* 0x00005410aa2d7816 */ /* 0x000fe2000000002d */
[-C--:B------:R-:W-:Y:S01]  /*8700*/  FMUL.FTZ R54, R54, R47.reuse ;  /* 0x0000002f36367220 */ /* 0x080fe20000410000 */
[----:B------:R-:W-:Y:S01]  /*8710*/  PRMT R170, R170, 0x5432, R46 ;  /* 0x00005432aaaa7816 */ /* 0x000fe2000000002e */
[----:B------:R-:W-:Y:S01]  /*8720*/  FFMA.FTZ R47, R44, R47, -R55 ;  /* 0x0000002f2c2f7223 */ /* 0x000fe20000010837 */
[----:B------:R-:W-:Y:S01]  /*8730*/  PRMT R52, R168, 0x5432, R52 ;  /* 0x00005432a8347816 */ /* 0x000fe20000000034 */
[----:B------:R-:W-:Y:S01]  /*8740*/  FFMA.FTZ R44, R44, R53, R54 ;  /* 0x000000352c2c7223 */ /* 0x000fe20000010036 */
[----:B------:R-:W-:Y:S01]  /*8750*/  LOP3.LUT R53, R171, 0xffff0000, RZ, 0xc0, !PT ;  /* 0xffff0000ab357812 */ /* 0x000fe200078ec0ff */
[----:B------:R-:W-:Y:S01]  /*8760*/  IMAD.U32 R55, R43, 0x10000, RZ ;  /* 0x000100002b377824 */ /* 0x000fe200078e00ff */
[----:B------:R-:W-:-:S02]  /*8770*/  LOP3.LUT R54, R33, 0xffff0000, RZ, 0xc0, !PT ;  /* 0xffff000021367812 */ /* 0x000fc400078ec0ff */
[----:B------:R-:W-:Y:S01]  /*8780*/  LOP3.LUT R33, R37, 0xffff0000, RZ, 0xc0, !PT ;  /* 0xffff000025217812 */ /* 0x000fe200078ec0ff */
[-C--:B------:R-:W-:Y:S01]  /*8790*/  FMUL.FTZ R37, R41, R53.reuse ;  /* 0x0000003529257220 */ /* 0x080fe20000410000 */
[----:B------:R-:W-:Y:S01]  /*87a0*/  PRMT R32, R169, 0x5410, R32 ;  /* 0x00005410a9207816 */ /* 0x000fe20000000020 */
[-C--:B------:R-:W-:Y:S01]  /*87b0*/  FMUL.FTZ R41, R41, R54.reuse ;  /* 0x0000003629297220 */ /* 0x080fe20000410000 */
[----:B------:R-:W-:Y:S01]  /*87c0*/  PRMT R34, R168, 0x5410, R34 ;  /* 0x00005410a8227816 */ /* 0x000fe20000000022 */
[C---:B------:R-:W-:Y:S01]  /*87d0*/  FFMA.FTZ R37, R33.reuse, R54, -R37 ;  /* 0x0000003621257223 */ /* 0x040fe20000010825 */
[C---:B------:R-:W-:Y:S02]  /*87e0*/  IMAD.U32 R54, R170.reuse, 0x10000, RZ ;  /* 0x00010000aa367824 */ /* 0x040fe400078e00ff */
[----:B------:R-:W-:Y:S01]  /*87f0*/  FFMA.FTZ R33, R33, R53, R41 ;  /* 0x0000003521217223 */ /* 0x000fe20000010029 */
[----:B------:R-:W-:Y:S01]  /*8800*/  IMAD.U32 R53, R39, 0x10000, RZ ;  /* 0x0001000027357824 */ /* 0x000fe200078e00ff */
[----:B------:R-:W-:Y:S01]  /*8810*/  LOP3.LUT R170, R170, 0xffff0000, RZ, 0xc0, !PT ;  /* 0xffff0000aaaa7812 */ /* 0x000fe200078ec0ff */
[----:B------:R-:W-:-:S02]  /*8820*/  IMAD.U32 R41, R52, 0x10000, RZ ;  /* 0x0001000034297824 */ /* 0x000fc400078e00ff */
[-C--:B------:R-:W-:Y:S01]  /*8830*/  FMUL.FTZ R46, R55, R54.reuse ;  /* 0x00000036372e7220 */ /* 0x080fe20000410000 */
[----:B------:R-:W-:Y:S02]  /*8840*/  LOP3.LUT R52, R52, 0xffff0000, RZ, 0xc0, !PT ;  /* 0xffff000034347812 */ /* 0x000fe400078ec0ff */
[----:B------:R-:W-:Y:S01]  /*8850*/  LOP3.LUT R39, R39, 0xffff0000, RZ, 0xc0, !PT ;  /* 0xffff000027277812 */ /* 0x000fe200078ec0ff */
[-C--:B------:R-:W-:Y:S01]  /*8860*/  FFMA.FTZ R46, R53, R41.reuse, -R46 ;  /* 0x00000029352e7223 */ /* 0x080fe2000001082e */
[----:B------:R-:W-:Y:S01]  /*8870*/  FMUL.FTZ R41, R55, R41 ;  /* 0x0000002937297220 */ /* 0x000fe20000410000 */
[C---:B------:R-:W-:Y:S01]  /*8880*/  IMAD.U32 R55, R32.reuse, 0x10000, RZ ;  /* 0x0001000020377824 */ /* 0x040fe200078e00ff */
[----:B------:R-:W-:Y:S02]  /*8890*/  LOP3.LUT R32, R32, 0xffff0000, RZ, 0xc0, !PT ;  /* 0xffff000020207812 */ /* 0x000fe400078ec0ff */
[----:B------:R-:W-:Y:S01]  /*88a0*/  FFMA.FTZ R41, R53, R54, R41 ;  /* 0x0000003635297223 */ /* 0x000fe20000010029 */
[----:B------:R-:W-:Y:S01]  /*88b0*/  LOP3.LUT R53, R43, 0xffff0000, RZ, 0xc0, !PT ;  /* 0xffff00002b357812 */ /* 0x000fe200078ec0ff */
[C---:B------:R-:W-:Y:S01]  /*88c0*/  IMAD.U32 R54, R40.reuse, 0x10000, RZ ;  /* 0x0001000028367824 */ /* 0x040fe200078e00ff */
[----:B------:R-:W-:-:S02]  /*88d0*/  LOP3.LUT R40, R40, 0xffff0000, RZ, 0xc0, !PT ;  /* 0xffff000028287812 */ /* 0x000fc400078ec0ff */
[----:B------:R-:W-:Y:S01]  /*88e0*/  F2FP.BF16.F32.PACK_AB R44, R33, R44 ;  /* 0x0000002c212c723e */ /* 0x000fe200000010ff */
[----:B------:R-:W-:Y:S01]  /*88f0*/  FMUL.FTZ R43, R53, R170 ;  /* 0x000000aa352b7220 */ /* 0x000fe20000410000 */
[----:B------:R-:W-:-:S03]  /*8900*/  F2FP.BF16.F32.PACK_AB R37, R37, R47 ;  /* 0x0000002f2525723e */ /* 0x000fc600000010ff */
[-C--:B------:R-:W-:Y:S01]  /*8910*/  FFMA.FTZ R43, R39, R52.reuse, -R43 ;  /* 0x00000034272b7223 */ /* 0x080fe2000001082b */
[----:B------:R-:W-:Y:S01]  /*8920*/  FMUL.FTZ R52, R53, R52 ;  /* 0x0000003435347220 */ /* 0x000fe20000410000 */
[C---:B------:R-:W-:Y:S01]  /*8930*/  IMAD.U32 R53, R35.reuse, 0x10000, RZ ;  /* 0x0001000023357824 */ /* 0x040fe200078e00ff */
[----:B------:R-:W-:Y:S02]  /*8940*/  LOP3.LUT R35, R35, 0xffff0000, RZ, 0xc0, !PT ;  /* 0xffff000023237812 */ /* 0x000fe400078ec0ff */
[----:B------:R-:W-:Y:S01]  /*8950*/  FFMA.FTZ R39, R39, R170, R52 ;  /* 0x000000aa27277223 */ /* 0x000fe20000010034 */
[----:B------:R-:W-:Y:S01]  /*8960*/  FMUL.FTZ R80, R54, R53 ;  /* 0x0000003536507220 */ /* 0x000fe20000410000 */
[----:B------:R-:W-:Y:S02]  /*8970*/  IMAD.U32 R52, R36, 0x10000, RZ ;  /* 0x0001000024347824 */ /* 0x000fe400078e00ff */
[-C--:B------:R-:W-:Y:S01]  /*8980*/  FMUL.FTZ R54, R54, R55.reuse ;  /* 0x0000003736367220 */ /* 0x080fe20000410000 */
[----:B------:R-:W-:Y:S01]  /*8990*/  LOP3.LUT R36, R36, 0xffff0000, RZ, 0xc0, !PT ;  /* 0xffff000024247812 */ /* 0x000fe200078ec0ff */
[----:B------:R-:W-:-:S02]  /*89a0*/  FFMA.FTZ R80, R52, R55, -R80 ;  /* 0x0000003734507223 */ /* 0x000fc40000010850 */
[----:B------:R-:W-:Y:S01]  /*89b0*/  FFMA.FTZ R54, R52, R53, R54 ;  /* 0x0000003534367223 */ /* 0x000fe20000010036 */
[CC--:B------:R-:W-:Y:S01]  /*89c0*/  FMUL.FTZ R52, R40.reuse, R35.reuse ;  /* 0x0000002328347220 */ /* 0x0c0fe20000410000 */
        /* <DEDUP_REMOVED lines=13> */
[----:B------:R-:W-:-:S02]  /*8aa0*/  F2FP.BF16.F32.PACK_AB R43, R43, R46 ;  /* 0x0000002e2b2b723e */ /* 0x000fc400000010ff */
[C---:B------:R-:W-:Y:S01]  /*8ab0*/  FFMA.FTZ R55, R36.reuse, R53, -R55 ;  /* 0x0000003524377223 */ /* 0x040fe20000010837 */
[----:B------:R-:W-:Y:S01]  /*8ac0*/  FFMA.FTZ R52, R36, R40, R52 ;  /* 0x0000002824347223 */ /* 0x000fe20000010034 */
[C---:B------:R-:W-:Y:S01]  /*8ad0*/  FMUL.FTZ R36, R42.reuse, R45 ;  /* 0x0000002d2a247220 */ /* 0x040fe20000410000 */
[-C--:B------:R-:W-:Y:S01]  /*8ae0*/  FMUL.FTZ R42, R42, R34.reuse ;  /* 0x000000222a2a7220 */ /* 0x080fe20000410000 */
[----:B------:R-:W-:Y:S01]  /*8af0*/  F2FP.BF16.F32.PACK_AB R33, R39, R41 ;  /* 0x000000292721723e */ /* 0x000fe200000010ff */
[----:B------:R-:W-:Y:S02]  /*8b00*/  IMAD.MOV.U32 R39, RZ, RZ, R43 ;  /* 0x000000ffff277224 */ /* 0x000fe400078e002b */
[C---:B------:R-:W-:Y:S01]  /*8b10*/  FFMA.FTZ R36, R38.reuse, R34, -R36 ;  /* 0x0000002226247223 */ /* 0x040fe20000010824 */
[----:B------:R-:W-:Y:S01]  /*8b20*/  FFMA.FTZ R42, R38, R45, R42 ;  /* 0x0000002d262a7223 */ /* 0x000fe2000001002a */
[----:B------:R-:W-:Y:S01]  /*8b30*/  F2FP.BF16.F32.PACK_AB R32, R32, R80 ;  /* 0x000000502020723e */ /* 0x000fe200000010ff */
[----:B------:R-:W-:Y:S01]  /*8b40*/  IMAD.MOV.U32 R41, RZ, RZ, R44 ;  /* 0x000000ffff297224 */ /* 0x000fe200078e002c */
[----:B------:R-:W-:Y:S01]  /*8b50*/  F2FP.BF16.F32.PACK_AB R35, R35, R54 ;  /* 0x000000362323723e */ /* 0x000fe200000010ff */
[----:B------:R-:W-:Y:S01]  /*8b60*/  IMAD.MOV.U32 R43, RZ, RZ, R33 ;  /* 0x000000ffff2b7224 */ /* 0x000fe200078e0021 */
[----:B------:R-:W-:Y:S01]  /*8b70*/  F2FP.BF16.F32.PACK_AB R55, R36, R55 ;  /* 0x000000372437723e */ /* 0x000fe200000010ff */
[----:B------:R-:W-:Y:S01]  /*8b80*/  IMAD.MOV.U32 R36, RZ, RZ, R32 ;  /* 0x000000ffff247224 */ /* 0x000fe200078e0020 */
[----:B------:R-:W-:Y:S01]  /*8b90*/  F2FP.BF16.F32.PACK_AB R42, R42, R52 ;  /* 0x000000342a2a723e */ /* 0x000fe200000010ff */
[----:B------:R-:W-:-:S02]  /*8ba0*/  IMAD.MOV.U32 R40, RZ, RZ, R35 ;  /* 0x000000ffff287224 */ /* 0x000fc400078e0023 */
[----:B------:R-:W-:-:S07]  /*8bb0*/  IMAD.MOV.U32 R38, RZ, RZ, R55 ;  /* 0x000000ffff267224 */ /* 0x000fce00078e0037 */
.L_x_2570:
[----:B------:R-:W-:Y:S05]  /*8bc0*/  BSYNC B2 ;  /* 0x0000000000027941 */ /* 0x000fea0003800000 */
.L_x_2569:
[----:B--2---:R4:W-:Y:S04]  /*8bd0*/  STG.E.128 desc[UR60][R48.64], R36 ;  /* 0x0000002430007986 */ /* 0x0049e8000c101d3c */
[----:B0-----:R4:W-:Y:S02]  /*8be0*/  @!P4 STG.E.128 desc[UR60][R50.64], R40 ;  /* 0x000000283200c986 */ /* 0x0019e4000c101d3c */
.L_x_2560:
[----:B------:R-:W-:Y:S05]  /*8bf0*/  BSYNC B1 ;  /* 0x0000000000017941 */ /* 0x000fea0003800000 */
.L_x_2559:
        /* <DEDUP_REMOVED lines=18> */
[----:B------:R-:W-:Y:S01]  /*8d20*/  LEA.HI R38, R38, R34, RZ, 0x3 ;  /* 0x0000002226267211 */ /* 0x000fe200078f18ff */
[----:B------:R-:W-:Y:S01]  /*8d30*/  IMAD R34, R16, 0x6000, R138 ;  /* 0x0000600010227824 */ /* 0x000fe200078e028a */
[----:B------:R-:W-:-:S03]  /*8d40*/  ISETP.GE.AND P3, PT, R36, R142, PT ;  /* 0x0000008e2400720c */ /* 0x000fc60003f66270 */
[----:B------:R-:W-:Y:S02]  /*8d50*/  IMAD.SHL.U32 R38, R38, 0x400, RZ ;  /* 0x0000040026267824 */ /* 0x000fe400078e00ff */
[----:B------:R-:W-:-:S03]  /*8d60*/  IMAD R34, R34, 0x2, R2 ;  /* 0x0000000222227824 */ /* 0x000fc600078e0202 */
[----:B------:R-:W-:-:S05]  /*8d70*/  LOP3.LUT R38, R38, 0x7fffe000, RZ, 0xc0, !PT ;  /* 0x7fffe00026267812 */ /* 0x000fca00078ec0ff */
[--C-:B------:R-:W-:Y:S02]  /*8d80*/  @!P3 SHF.R.S32.HI R32, RZ, 0x1f, R36.reuse ;  /* 0x0000001fff20b819 */ /* 0x100fe40000011424 */
[--C-:B------:R-:W-:Y:S02]  /*8d90*/  @!P3 IADD3 R33, P4, P5, R92, R124, R36.reuse ;  /* 0x0000007c5c21b210 */ /* 0x100fe40007d9e024 */
[----:B------:R-:W-:Y:S02]  /*8da0*/  LOP3.LUT R36, R194, 0x38, R36, 0xf8, !PT ;  /* 0x00000038c2247812 */ /* 0x000fe400078ef824 */
[----:B------:R-:W-:Y:S02]  /*8db0*/  @!P3 IADD3.X R32, R90, R44, R32, P4, P5 ;  /* 0x0000002c5a20b210 */ /* 0x000fe400027ea420 */
[----:B------:R-:W-:Y:S02]  /*8dc0*/  LOP3.LUT R36, R36, R39, RZ, 0x3c, !PT ;  /* 0x0000002724247212 */ /* 0x000fe400078e3cff */
[----:B------:R-:W-:-:S02]  /*8dd0*/  LEA R40, P4, R35, R114, 0x1 ;  /* 0x0000007223287211 */ /* 0x000fc400078808ff */
[----:B------:R-:W-:Y:S02]  /*8de0*/  IADD3 R36, R36, R38, R198 ;  /* 0x0000002624247210 */ /* 0x000fe40007ffe0c6 */
[----:B------:R-:W-:Y:S02]  /*8df0*/  LEA.HI.X R41, R35, R115, R37, 0x1, P4 ;  /* 0x0000007323297211 */ /* 0x000fe400020f0c25 */
[----:B------:R-:W-:Y:S01]  /*8e00*/  @!P3 LEA R42, P4, R33, R114, 0x1 ;  /* 0x00000072212ab211 */ /* 0x000fe200078808ff */
[----:B------:R-:W-:-:S03]  /*8e10*/  IMAD R36, R16, 0x6000, R36 ;  /* 0x0000600010247824 */ /* 0x000fc600078e0224 */
[----:B------:R-:W-:Y:S01]  /*8e20*/  @!P3 LEA.HI.X R43, R33, R115, R32, 0x1, P4 ;  /* 0x00000073212bb211 */ /* 0x000fe200020f0c20 */
[----:B------:R-:W-:Y:S01]  /*8e30*/  IMAD R36, R36, 0x2, R2 ;  /* 0x0000000224247824 */ /* 0x000fe200078e0202 */
[----:B------:R-:W0:Y:S01]  /*8e40*/  LDS.128 R32, [R34+0x1c400] ;  /* 0x01c4000022207984 */ /* 0x000e220000000c00 */
[----:B------:R-:W-:-:S04]  /*8e50*/  ISETP.GE.AND P4, PT, R18, R117, PT ;  /* 0x000000751200720c */ /* 0x000fc80003f86270 */
[----:B------:R-:W2:Y:S09]  /*8e60*/  LDS.128 R36, [R36+0x1c400] ;  /* 0x01c4000024247984 */ /* 0x000eb20000000c00 */
        /* <DEDUP_REMOVED lines=45> */
[----:B------:R-:W-:Y:S01]  /*9140*/  LOP3.LUT R49, R39, 0xffff0000, RZ, 0xc0, !PT ;  /* 0xffff000027317812 */ /* 0x000fe200078ec0ff */
[----:B------:R-:W-:Y:S01]  /*9150*/  IMAD.U32 R54, R66, 0x10000, RZ ;  /* 0x0001000042367824 */ /* 0x000fe200078e00ff */
        /* <DEDUP_REMOVED lines=24> */
[----:B------:R-:W-:Y:S01]  /*92e0*/  IMAD.U32 R32, R34, 0x10000, RZ ;  /* 0x0001000022207824 */ /* 0x000fe200078e00ff */
[----:B------:R-:W-:Y:S01]  /*92f0*/  LOP3.LUT R78, R78, 0xffff0000, RZ, 0xc0, !PT ;  /* 0xffff00004e4e7812 */ /* 0x000fe200078ec0ff */
[C---:B------:R-:W-:Y:S01]  /*9300*/  FMUL.FTZ R55, R47.reuse, R48 ;  /* 0x000000302f377220 */ /* 0x040fe20000410000 */
[----:B------:R-:W-:Y:S01]  /*9310*/  LOP3.LUT R34, R34, 0xffff0000, RZ, 0xc0, !PT ;  /* 0xffff000022227812 */ /* 0x000fe200078ec0ff */
[----:B------:R-:W-:Y:S01]  /*9320*/  FMUL.FTZ R47, R47, R54 ;  /* 0x000000362f2f7220 */ /* 0x000fe20000410000 */
[----:B------:R-:W-:Y:S01]  /*9330*/  F2FP.BF16.F32.PACK_AB R35, R35, R50 ;  /* 0x000000322323723e */ /* 0x000fe200000010ff */
[----:B------:R-:W-:Y:S01]  /*9340*/  FFMA.FTZ R55, R32, R54, -R55 ;  /* 0x0000003620377223 */ /* 0x000fe20000010837 */
[C---:B------:R-:W-:Y:S01]  /*9350*/  FMUL.FTZ R54, R38.reuse, R78 ;  /* 0x0000004e26367220 */ /* 0x040fe20000410000 */
[----:B------:R-:W-:Y:S01]  /*9360*/  FMUL.FTZ R38, R38, R66 ;  /* 0x0000004226267220 */ /* 0x000fe20000410000 */
[----:B------:R-:W-:Y:S01]  /*9370*/  F2FP.BF16.F32.PACK_AB R39, R39, R52 ;  /* 0x000000342727723e */ /* 0x000fe200000010ff */
[----:B------:R-:W-:Y:S01]  /*9380*/  FFMA.FTZ R47, R32, R48, R47 ;  /* 0x00000030202f7223 */ /* 0x000fe2000001002f */
        /* <DEDUP_REMOVED lines=13> */
.L_x_2574:
[----:B------:R-:W-:Y:S05]  /*9460*/  BSYNC B2 ;  /* 0x0000000000027941 */ /* 0x000fea0003800000 */
.L_x_2573:
[----:B0-----:R0:W-:Y:S04]  /*9470*/  STG.E.128 desc[UR60][R40.64], R32 ;  /* 0x0000002028007986 */ /* 0x0011e8000c101d3c */
[----:B--2---:R0:W-:Y:S02]  /*9480*/  @!P3 STG.E.128 desc[UR60][R42.64], R36 ;  /* 0x000000242a00b986 */ /* 0x0041e4000c101d3c */
.L_x_2572:
[----:B------:R-:W-:Y:S05]  /*9490*/  BSYNC B1 ;  /* 0x0000000000017941 */ /* 0x000fea0003800000 */
.L_x_2571:
        /* <DEDUP_REMOVED lines=15> */
[----:B------:R-:W-:Y:S01]  /*9590*/  LOP3.LUT R36, R194, 0x38, R37, 0xf8, !PT ;  /* 0x00000038c2247812 */ /* 0x000fe200078ef825 */
[----:B------:R-:W-:-:S05]  /*95a0*/  IMAD.SHL.U32 R39, R39, 0x400, RZ ;  /* 0x0000040027277824 */ /* 0x000fca00078e00ff */
[----:B------:R-:W-:-:S05]  /*95b0*/  LOP3.LUT R39, R39, 0x7fffe000, RZ, 0xc0, !PT ;  /* 0x7fffe00027277812 */ /* 0x000fca00078ec0ff */
[--C-:B------:R-:W-:Y:S02]  /*95c0*/  @!P3 SHF.R.S32.HI R33, RZ, 0x1f, R37.reuse ;  /* 0x0000001fff21b819 */ /* 0x100fe40000011425 */
[----:B------:R-:W-:Y:S02]  /*95d0*/  @!P3 IADD3 R32, P4, P5, R92, R124, R37 ;  /* 0x0000007c5c20b210 */ /* 0x000fe40007d9e025 */
[----:B------:R-:W-:Y:S02]  /*95e0*/  LOP3.LUT R37, R36, R38, RZ, 0x3c, !PT ;  /* 0x0000002624257212 */ /* 0x000fe400078e3cff */
[----:B------:R-:W-:Y:S02]  /*95f0*/  @!P3 IADD3.X R33, R90, R44, R33, P4, P5 ;  /* 0x0000002c5a21b210 */ /* 0x000fe400027ea421 */
[----:B------:R-:W-:Y:S01]  /*9600*/  IADD3 R39, R37, R39, R198 ;  /* 0x0000002725277210 */ /* 0x000fe20007ffe0c6 */
[----:B------:R-:W-:Y:S01]  /*9610*/  IMAD R37, R16, 0x6000, R136 ;  /* 0x0000600010257824 */ /* 0x000fe200078e0288 */
[----:B------:R-:W-:-:S03]  /*9620*/  LEA R40, P4, R34, R114, 0x1 ;  /* 0x0000007222287211 */ /* 0x000fc600078808ff */
        /* <DEDUP_REMOVED lines=47> */
[C---:B------:R-:W-:Y:S01]  /*9920*/  FMUL.FTZ R60, R55.reuse, R64 ;  /* 0x00000040373c7220 */ /* 0x040fe20000410000 */
[----:B------:R-:W-:Y:S01]  /*9930*/  LOP3.LUT R74, R74, 0xffff0000, RZ, 0xc0, !PT ;  /* 0xffff00004a4a7812 */ /* 0x000fe200078ec0ff */
[-C--:B------:R-:W-:Y:S01]  /*9940*/  FMUL.FTZ R55, R55, R49.reuse ;  /* 0x0000003137377220 */ /* 0x080fe20000410000 */
[----:B------:R-:W-:Y:S01]  /*9950*/  PRMT R47, R157, 0x5410, R47 ;  /* 0x000054109d2f7816 */ /* 0x000fe2000000002f */
[----:B------:R-:W-:Y:S01]  /*9960*/  FFMA.FTZ R52, R50, R72, R52 ;  /* 0x0000004832347223 */ /* 0x000fe20000010034 */
[----:B------:R-:W-:Y:S01]  /*9970*/  PRMT R45, R154, 0x5432, R45 ;  /* 0x000054329a2d7816 */ /* 0x000fe2000000002d */
[----:B------:R-:W-:Y:S01]  /*9980*/  FFMA.FTZ R60, R54, R49, -R60 ;  /* 0x00000031363c7223 */ /* 0x000fe2000001083c */
[----:B------:R-:W-:Y:S01]  /*9990*/  LOP3.LUT R62, R62, 0xffff0000, RZ, 0xc0, !PT ;  /* 0xffff00003e3e7812 */ /* 0x000fe200078ec0ff */
[----:B------:R-:W-:Y:S01]  /*99a0*/  FFMA.FTZ R55, R54, R64, R55 ;  /* 0x0000004036377223 */ /* 0x000fe20000010037 */
[----:B------:R-:W-:Y:S01]  /*99b0*/  LOP3.LUT R35, R35, 0xffff0000, RZ, 0xc0, !PT ;  /* 0xffff000023237812 */ /* 0x000fe200078ec0ff */
[----:B------:R-:W-:Y:S01]  /*99c0*/  FMUL.FTZ R72, R39, R74 ;  /* 0x0000004a27487220 */ /* 0x000fe20000410000 */
[----:B------:R-:W-:Y:S01]  /*99d0*/  IMAD.U32 R54, R47, 0x10000, RZ ;  /* 0x000100002f367824 */ /* 0x000fe200078e00ff */
[----:B------:R-:W-:Y:S01]  /*99e0*/  LOP3.LUT R36, R36, 0xffff0000, RZ, 0xc0, !PT ;  /* 0xffff000024247812 */ /* 0x000fe200078ec0ff */
[----:B------:R-:W-:-:S02]  /*99f0*/  IMAD.U32 R50, R45, 0x10000, RZ ;  /* 0x000100002d327824 */ /* 0x000fc400078e00ff */
[-C--:B------:R-:W-:Y:S01]  /*9a00*/  FMUL.FTZ R64, R39, R62.reuse ;  /* 0x0000003e27407220 */ /* 0x080fe20000410000 */
[----:B------:R-:W-:Y:S01]  /*9a10*/  LOP3.LUT R47, R47, 0xffff0000, RZ, 0xc0, !PT ;  /* 0xffff00002f2f7812 */ /* 0x000fe200078ec0ff */
[----:B------:R-:W-:Y:S01]  /*9a20*/  FFMA.FTZ R39, R35, R62, -R72 ;  /* 0x0000003e23277223 */ /* 0x000fe20000010848 */
[----:B------:R-:W-:Y:S01]  /*9a30*/  LOP3.LUT R45, R45, 0xffff0000, RZ, 0xc0, !PT ;  /* 0xffff00002d2d7812 */ /* 0x000fe200078ec0ff */
[C---:B------:R-:W-:Y:S01]  /*9a40*/  FMUL.FTZ R62, R37.reuse, R54 ;  /* 0x00000036253e7220 */ /* 0x040fe20000410000 */
[----:B------:R-:W-:Y:S01]  /*9a50*/  FMUL.FTZ R37, R37, R50 ;  /* 0x0000003225257220 */ /* 0x000fe20000410000 */
[----:B------:R-:W-:Y:S01]  /*9a60*/  PRMT R46, R155, 0x5432, R46 ;  /* 0x000054329b2e7816 */ /* 0x000fe2000000002e */
[----:B------:R-:W-:Y:S01]  /*9a70*/  FFMA.FTZ R64, R35, R74, R64 ;  /* 0x0000004a23407223 */ /* 0x000fe20000010040 */
[C---:B------:R-:W-:Y:S01]  /*9a80*/  FMUL.FTZ R35, R36.reuse, R47 ;  /* 0x0000002f24237220 */ /* 0x040fe20000410000 */
[-C--:B------:R-:W-:Y:S01]  /*9a90*/  FMUL.FTZ R49, R36, R45.reuse ;  /* 0x0000002d24317220 */ /* 0x080fe20000410000 */
[----:B------:R-:W-:Y:S01]  /*9aa0*/  LOP3.LUT R32, R32, 0xffff0000, RZ, 0xc0, !PT ;  /* 0xffff000020207812 */ /* 0x000fe200078ec0ff */
[----:B------:R-:W-:Y:S01]  /*9ab0*/  IMAD.U32 R36, R65, 0x10000, RZ ;  /* 0x0001000041247824 */ /* 0x000fe200078e00ff */
[----:B------:R-:W-:Y:S01]  /*9ac0*/  LOP3.LUT R38, R38, 0xffff0000, RZ, 0xc0, !PT ;  /* 0xffff000026267812 */ /* 0x000fe200078ec0ff */
[C---:B------:R-:W-:Y:S01]  /*9ad0*/  FFMA.FTZ R62, R33.reuse, R50, -R62 ;  /* 0x00000032213e7223 */ /* 0x040fe2000001083e */
[----:B------:R-:W-:Y:S01]  /*9ae0*/  FFMA.FTZ R37, R33, R54, R37 ;  /* 0x0000003621257223 */ /* 0x000fe20000010025 */
[----:B------:R-:W-:Y:S01]  /*9af0*/  LOP3.LUT R65, R65, 0xffff0000, RZ, 0xc0, !PT ;  /* 0xffff000041417812 */ /* 0x000fe200078ec0ff */
[C---:B------:R-:W-:Y:S01]  /*9b00*/  IMAD.U32 R50, R46.reuse, 0x10000, RZ ;  /* 0x000100002e327824 */ /* 0x040fe200078e00ff */
[----:B------:R-:W-:Y:S01]  /*9b10*/  LOP3.LUT R33, R46, 0xffff0000, RZ, 0xc0, !PT ;  /* 0xffff00002e217812 */ /* 0x000fe200078ec0ff */
[----:B------:R-:W-:Y:S01]  /*9b20*/  FFMA.FTZ R35, R32, R45, -R35 ;  /* 0x0000002d20237223 */ /* 0x000fe20000010823 */
[----:B------:R-:W-:Y:S01]  /*9b30*/  LOP3.LUT R34, R34, 0xffff0000, RZ, 0xc0, !PT ;  /* 0xffff000022227812 */ /* 0x000fe200078ec0ff */
[C---:B------:R-:W-:Y:S01]  /*9b40*/  FMUL.FTZ R46, R61.reuse, R36 ;  /* 0x000000243d2e7220 */ /* 0x040fe20000410000 */
[C---:B------:R-:W-:Y:S01]  /*9b50*/  FMUL.FTZ R45, R38.reuse, R65 ;  /* 0x00000041262d7220 */ /* 0x040fe20000410000 */
[----:B------:R-:W-:Y:S01]  /*9b60*/  FMUL.FTZ R61, R61, R50 ;  /* 0x000000323d3d7220 */ /* 0x000fe20000410000 */
[----:B------:R-:W-:Y:S01]  /*9b70*/  FMUL.FTZ R38, R38, R33 ;  /* 0x0000002126267220 */ /* 0x000fe20000410000 */
[----:B------:R-:W-:Y:S01]  /*9b80*/  FFMA.FTZ R32, R32, R47, R49 ;  /* 0x0000002f20207223 */ /* 0x000fe20000010031 */
[----:B------:R-:W-:Y:S01]  /*9b90*/  F2FP.BF16.F32.PACK_AB R39, R39, R60 ;  /* 0x0000003c2727723e */ /* 0x000fe200000010ff */
[C---:B------:R-:W-:Y:S01]  /*9ba0*/  FFMA.FTZ R36, R53.reuse, R36, R61 ;  /* 0x0000002435247223 */ /* 0x040fe2000001003d */
[----:B------:R-:W-:Y:S01]  /*9bb0*/  FFMA.FTZ R65, R34, R65, R38 ;  /* 0x0000004122417223 */ /* 0x000fe20000010026 */
[----:B------:R-:W-:Y:S01]  /*9bc0*/  FFMA.FTZ R50, R53, R50, -R46 ;  /* 0x0000003235327223 */ /* 0x000fe2000001082e */
[----:B------:R-:W-:Y:S01]  /*9bd0*/  F2FP.BF16.F32.PACK_AB R38, R32, R37 ;  /* 0x000000252026723e */ /* 0x000fe200000010ff */
[----:B------:R-:W-:Y:S01]  /*9be0*/  FFMA.FTZ R45, R34, R33, -R45 ;  /* 0x00000021222d7223 */ /* 0x000fe2000001082d */
[----:B------:R-:W-:-:S02]  /*9bf0*/  F2FP.BF16.F32.PACK_AB R51, R52, R51 ;  /* 0x000000333433723e */ /* 0x000fc400000010ff */
        /* <DEDUP_REMOVED lines=8> */
[----:B------:R-:W-:Y:S02]  /*9c80*/  IMAD.MOV.U32 R37, RZ, RZ, R51 ;  /* 0x000000ffff257224 */ /* 0x000fe400078e0033 */
[----:B------:R-:W-:-:S02]  /*9c90*/  IMAD.MOV.U32 R38, RZ, RZ, R54 ;  /* 0x000000ffff267224 */ /* 0x000fc400078e0036 */
[----:B------:R-:W-:-:S07]  /*9ca0*/  IMAD.MOV.U32 R39, RZ, RZ, R55 ;  /* 0x000000ffff277224 */ /* 0x000fce00078e0037 */
.L_x_2578:
[----:B------:R-:W-:Y:S05]  /*9cb0*/  BSYNC B2 ;  /* 0x0000000000027941 */ /* 0x000fea0003800000 */
.L_x_2577:
[----:B0-----:R0:W-:Y:S04]  /*9cc0*/  STG.E.128 desc[UR60][R40.64], R32 ;  /* 0x0000002028007986 */ /* 0x0011e8000c101d3c */
[----:B--2---:R0:W-:Y:S02]  /*9cd0*/  @!P3 STG.E.128 desc[UR60][R42.64], R36 ;  /* 0x000000242a00b986 */ /* 0x0041e4000c101d3c */
.L_x_2576:
[----:B------:R-:W-:Y:S05]  /*9ce0*/  BSYNC B1 ;  /* 0x0000000000017941 */ /* 0x000fea0003800000 */
.L_x_2575:
[----:B------:R-:W-:-:S13]  /*9cf0*/  ISETP.NE.AND P3, PT, R9, RZ, PT ;  /* 0x000000ff0900720c */ /* 0x000fda0003f65270 */
[----:B------:R-:W-:Y:S05]  /*9d00*/  @!P3 BRA `(.L_x_2529) ;  /* 0x0000000800f0b947 */ /* 0x000fea0003800000 */
[----:B0-----:R-:W2:Y:S01]  /*9d10*/  LDL R32, [R1+0x10] ;  /* 0x0000100001207983 */ /* 0x001ea20000100800 */
[----:B------:R-:W-:Y:S01]  /*9d20*/  SHF.R.U32.HI R35, RZ, 0x3, R194 ;  /* 0x00000003ff237819 */ /* 0x000fe200000116c2 */
[----:B------:R-:W-:Y:S01]  /*9d30*/  BSSY B1, `(.L_x_2579) ;  /* 0x0000077000017945 */ /* 0x000fe20003800000 */
[----:B--2---:R-:W-:-:S04]  /*9d40*/  LOP3.LUT P4, RZ, R32, 0x1, RZ, 0xc0, !PT ;  /* 0x0000000120ff7812 */ /* 0x004fc8000788c0ff */
[----:B------:R-:W-:Y:S02]  /*9d50*/  SEL R144, R120, R144, !P4 ;  /* 0x0000009078907207 */ /* 0x000fe40006000000 */
[----:B---34-:R-:W-:Y:S02]  /*9d60*/  IADD3 R41, P3, P4, R92, R124, R12 ;  /* 0x0000007c5c297210 */ /* 0x018fe40007c7e00c */
[----:B------:R-:W-:Y:S02]  /*9d70*/  SHF.R.S32.HI R33, RZ, 0x1f, R144 ;  /* 0x0000001fff217819 */ /* 0x000fe40000011490 */
[----:B------:R-:W-:Y:S02]  /*9d80*/  IADD3.X R42, R90, R44, R107, P3, P4 ;  /* 0x0000002c5a2a7210 */ /* 0x000fe40001fe846b */
[----:B------:R-:W-:Y:S02]  /*9d90*/  LEA.HI R33, R33, R144, RZ, 0x4 ;  /* 0x0000009021217211 */ /* 0x000fe400078f20ff */
[----:B------:R-:W-:-:S02]  /*9da0*/  ISETP.GE.AND P4, PT, R186, R117, PT ;  /* 0x00000075ba00720c */ /* 0x000fc40003f86270 */
[----:B------:R-:W-:Y:S02]  /*9db0*/  LEA.HI.SX32 R33, R33, R110, 0x1c ;  /* 0x0000006e21217211 */ /* 0x000fe400078fe2ff */
[----:B------:R-:W-:Y:S02]  /*9dc0*/  LEA R40, P3, R41, R114, 0x1 ;  /* 0x0000007229287211 */ /* 0x000fe400078608ff */
[----:B------:R-:W-:Y:S01]  /*9dd0*/  SHF.R.S32.HI R32, RZ, 0x1f, R33 ;  /* 0x0000001fff207819 */ /* 0x000fe20000011421 */
[----:B------:R-:W-:Y:S01]  /*9de0*/  IMAD.SHL.U32 R43, R33, 0x8, RZ ;  /* 0x00000008212b7824 */ /* 0x000fe200078e00ff */
[----:B------:R-:W-:Y:S02]  /*9df0*/  LEA.HI.X R41, R41, R115, R42, 0x1, P3 ;  /* 0x0000007329297211 */ /* 0x000fe400018f0c2a */
        /* <DEDUP_REMOVED lines=23> */
[----:B------:R-:W-:-:S02]  /*9f70*/  SHF.R.U64 R45, R58, 0x10, R59 ;  /* 0x000000103a2d7819 */ /* 0x000fc4000000123b */
[----:B------:R-:W-:Y:S02]  /*9f80*/  PRMT R57, R150, 0x5432, R57 ;  /* 0x0000543296397816 */ /* 0x000fe40000000039 */
[----:B------:R-:W-:Y:S02]  /*9f90*/  SHF.R.U64 R52, R70, 0x10, R71 ;  /* 0x0000001046347819 */ /* 0x000fe40000001247 */
[----:B------:R-:W-:Y:S01]  /*9fa0*/  SHF.R.U32.HI R58, RZ, 0x10, R59 ;  /* 0x00000010ff3a7819 */ /* 0x000fe2000001163b */
[----:B------:R-:W-:Y:S01]  /*9fb0*/  IMAD.U32 R59, R56, 0x10000, RZ ;  /* 0x00010000383b7824 */ /* 0x000fe200078e00ff */
[----:B------:R-:W-:Y:S02]  /*9fc0*/  SHF.R.U32.HI R70, RZ, 0x10, R71 ;  /* 0x00000010ff467819 */ /* 0x000fe40000011647 */
[----:B------:R-:W-:Y:S01]  /*9fd0*/  PRMT R150, R150, 0x5410, R45 ;  /* 0x0000541096967816 */ /* 0x000fe2000000002d */
[----:B------:R-:W-:Y:S01]  /*9fe0*/  IMAD.U32 R45, R57, 0x10000, RZ ;  /* 0x00010000392d7824 */ /* 0x000fe200078e00ff */
[----:B------:R-:W-:Y:S01]  /*9ff0*/  PRMT R70, R151, 0x5432, R70 ;  /* 0x0000543297467816 */ /* 0x000fe20000000046 */
[C---:B------:R-:W-:Y:S01]  /*a000*/  FMUL.FTZ R61, R55.reuse, R59 ;  /* 0x0000003b373d7220 */ /* 0x040fe20000410000 */
[----:B------:R-:W-:Y:S01]  /*a010*/  PRMT R152, R152, 0x5410, R47 ;  /* 0x0000541098987816 */ /* 0x000fe2000000002f */
[-C--:B------:R-:W-:Y:S01]  /*a020*/  FMUL.FTZ R55, R55, R45.reuse ;  /* 0x0000002d37377220 */ /* 0x080fe20000410000 */
[----:B------:R-:W-:Y:S01]  /*a030*/  LOP3.LUT R53, R37, 0xffff0000, RZ, 0xc0, !PT ;  /* 0xffff000025357812 */ /* 0x000fe200078ec0ff */
[C---:B------:R-:W-:Y:S01]  /*a040*/  FFMA.FTZ R45, R50.reuse, R45, -R61 ;  /* 0x0000002d322d7223 */ /* 0x040fe2000001083d */
[----:B------:R-:W-:Y:S01]  /*a050*/  PRMT R58, R149, 0x5432, R58 ;  /* 0x00005432953a7816 */ /* 0x000fe2000000003a */
[----:B------:R-:W-:Y:S01]  /*a060*/  FFMA.FTZ R50, R50, R59, R55 ;  /* 0x0000003b32327223 */ /* 0x000fe20000010037 */
[----:B------:R-:W-:Y:S01]  /*a070*/  LOP3.LUT R47, R56, 0xffff0000, RZ, 0xc0, !PT ;  /* 0xffff0000382f7812 */ /* 0x000fe200078ec0ff */
[----:B------:R-:W-:Y:S01]  /*a080*/  IMAD.U32 R37, R36, 0x10000, RZ ;  /* 0x0001000024257824 */ /* 0x000fe200078e00ff */
[----:B------:R-:W-:Y:S01]  /*a090*/  LOP3.LUT R56, R57, 0xffff0000, RZ, 0xc0, !PT ;  /* 0xffff000039387812 */ /* 0x000fe200078ec0ff */
[----:B------:R-:W-:Y:S01]  /*a0a0*/  IMAD.U32 R57, R70, 0x10000, RZ ;  /* 0x0001000046397824 */ /* 0x000fe200078e00ff */
[----:B------:R-:W-:Y:S01]  /*a0b0*/  LOP3.LUT R46, R33, 0xffff0000, RZ, 0xc0, !PT ;  /* 0xffff0000212e7812 */ /* 0x000fe200078ec0ff */
[----:B------:R-:W-:Y:S01]  /*a0c0*/  FMUL.FTZ R61, R53, R47 ;  /* 0x0000002f353d7220 */ /* 0x000fe20000410000 */
[----:B------:R-:W-:-:S02]  /*a0d0*/  IMAD.U32 R55, R58, 0x10000, RZ ;  /* 0x000100003a377824 */ /* 0x000fc400078e00ff */
[-C--:B------:R-:W-:Y:S01]  /*a0e0*/  FMUL.FTZ R53, R53, R56.reuse ;  /* 0x0000003835357220 */ /* 0x080fe20000410000 */
[----:B------:R-:W-:Y:S01]  /*a0f0*/  LOP3.LUT R39, R39, 0xffff0000, RZ, 0xc0, !PT ;  /* 0xffff000027277812 */ /* 0x000fe200078ec0ff */
[----:B------:R-:W-:Y:S01]  /*a100*/  FMUL.FTZ R60, R54, R57 ;  /* 0x00000039363c7220 */ /* 0x000fe20000410000 */
[----:B------:R-:W-:Y:S01]  /*a110*/  LOP3.LUT R70, R70, 0xffff0000, RZ, 0xc0, !PT ;  /* 0xffff000046467812 */ /* 0x000fe200078ec0ff */
[----:B------:R-:W-:Y:S01]  /*a120*/  FMUL.FTZ R54, R54, R55 ;  /* 0x0000003736367220 */ /* 0x000fe20000410000 */
[----:B------:R-:W-:Y:S01]  /*a130*/  LOP3.LUT R58, R58, 0xffff0000, RZ, 0xc0, !PT ;  /* 0xffff00003a3a7812 */ /* 0x000fe200078ec0ff */
[C---:B------:R-:W-:Y:S01]  /*a140*/  FFMA.FTZ R56, R46.reuse, R56, -R61 ;  /* 0x000000382e387223 */ /* 0x040fe2000001083d */
[----:B------:R-:W-:Y:S01]  /*a150*/  PRMT R42, R149, 0x5410, R42 ;  /* 0x00005410952a7816 */ /* 0x000fe2000000002a */
[----:B------:R-:W-:Y:S01]  /*a160*/  FFMA.FTZ R47, R46, R47, R53 ;  /* 0x0000002f2e2f7223 */ /* 0x000fe20000010035 */
[----:B------:R-:W-:Y:S01]  /*a170*/  LOP3.LUT R35, R35, 0xffff0000, RZ, 0xc0, !PT ;  /* 0xffff000023237812 */ /* 0x000fe200078ec0ff */
[----:B------:R-:W-:Y:S01]  /*a180*/  FFMA.FTZ R46, R51, R55, -R60 ;  /* 0x00000037332e7223 */ /* 0x000fe2000001083c */
[----:B------:R-:W-:Y:S01]  /*a190*/  LOP3.LUT R36, R36, 0xffff0000, RZ, 0xc0, !PT ;  /* 0xffff000024247812 */ /* 0x000fe200078ec0ff */
[C---:B------:R-:W-:Y:S01]  /*a1a0*/  FMUL.FTZ R62, R39.reuse, R70 ;  /* 0x00000046273e7220 */ /* 0x040fe20000410000 */
[----:B------:R-:W-:Y:S01]  /*a1b0*/  FMUL.FTZ R64, R39, R58 ;  /* 0x0000003a27407220 */ /* 0x000fe20000410000 */
[C---:B------:R-:W-:Y:S01]  /*a1c0*/  LOP3.LUT R55, R152.reuse, 0xffff0000, RZ, 0xc0, !PT ;  /* 0xffff000098377812 */ /* 0x040fe200078ec0ff */
[----:B------:R-:W-:Y:S01]  /*a1d0*/  FFMA.FTZ R51, R51, R57, R54 ;  /* 0x0000003933337223 */ /* 0x000fe20000010036 */
[----:B------:R-:W-:Y:S01]  /*a1e0*/  IMAD.U32 R60, R152, 0x10000, RZ ;  /* 0x00010000983c7824 */ /* 0x000fe200078e00ff */
[C---:B------:R-:W-:Y:S01]  /*a1f0*/  LOP3.LUT R53, R42.reuse, 0xffff0000, RZ, 0xc0, !PT ;  /* 0xffff00002a357812 */ /* 0x040fe200078ec0ff */
[----:B------:R-:W-:-:S02]  /*a200*/  IMAD.U32 R54, R42, 0x10000, RZ ;  /* 0x000100002a367824 */ /* 0x000fc400078e00ff */
[C---:B------:R-:W-:Y:S01]  /*a210*/  FFMA.FTZ R39, R35.reuse, R58, -R62 ;  /* 0x0000003a23277223 */ /* 0x040fe2000001083e */
[C---:B------:R-:W-:Y:S01]  /*a220*/  IMAD.U32 R33, R32.reuse, 0x10000, RZ ;  /* 0x0001000020217824 */ /* 0x040fe200078e00ff */
[----:B------:R-:W-:Y:S01]  /*a230*/  LOP3.LUT R32, R32, 0xffff0000, RZ, 0xc0, !PT ;  /* 0xffff000020207812 */ /* 0x000fe200078ec0ff */
[----:B------:R-:W-:Y:S01]  /*a240*/  FFMA.FTZ R64, R35, R70, R64 ;  /* 0x0000004623407223 */ /* 0x000fe20000010040 */
[----:B------:R-:W-:Y:S01]  /*a250*/  PRMT R52, R151, 0x5410, R52 ;  /* 0x0000541097347816 */ /* 0x000fe20000000034 */
[C---:B------:R-:W-:Y:S01]  /*a260*/  FMUL.FTZ R42, R37.reuse, R60 ;  /* 0x0000003c252a7220 */ /* 0x040fe20000410000 */
[C---:B------:R-:W-:Y:S01]  /*a270*/  FMUL.FTZ R35, R36.reuse, R55 ;  /* 0x0000003724237220 */ /* 0x040fe20000410000 */
        /* <DEDUP_REMOVED lines=14> */
[-C--:B------:R-:W-:Y:S01]  /*a360*/  FMUL.FTZ R34, R34, R33.reuse ;  /* 0x0000002122227220 */ /* 0x080fe20000410000 */
[C---:B------:R-:W-:Y:S01]  /*a370*/  FMUL.FTZ R36, R38.reuse, R52 ;  /* 0x0000003426247220 */ /* 0x040fe20000410000 */
[----:B------:R-:W-:Y:S01]  /*a380*/  F2FP.BF16.F32.PACK_AB R47, R47, R50 ;  /* 0x000000322f2f723e */ /* 0x000fe200000010ff */
        /* <DEDUP_REMOVED lines=17> */
.L_x_2580:
[----:B------:R-:W-:Y:S05]  /*a4a0*/  BSYNC B1 ;  /* 0x0000000000017941 */ /* 0x000fea0003800000 */
.L_x_2579:
        /* <DEDUP_REMOVED lines=10> */
.L_x_2496:
[----:B------:R-:W2:Y:S02]  /*a550*/  LDL R32, [R1+0x14] ;  /* 0x0000140001207983 */ /* 0x000ea40000100800 */
[----:B--2---:R-:W-:-:S13]  /*a560*/  R2UR UR4, R32 ;  /* 0x00000000200472ca */ /* 0x004fda00000e0000 */
[----:B------:R-:W-:-:S06]  /*a570*/  UISETP.NE.AND UP0, UPT, UR4, 0x3, UPT ;  /* 0x000000030400788c */ /* 0x000fcc000bf05270 */
[----:B------:R-:W-:-:S13]  /*a580*/  PLOP3.LUT P2, PT, PT, PT, UP0, 0x80, 0x0 ;  /* 0x000000000000781c */ /* 0x000fda0003f4f008 */
[----:B------:R-:W-:Y:S05]  /*a590*/  @!P2 BRA `(.L_x_2581) ;  /* 0x000000000004a947 */ /* 0x000fea0003800000 */
[----:B------:R-:W-:Y:S01]  /*a5a0*/  BPT.TRAP 0x1 ;  /* 0x000000040000795c */ /* 0x000fe20000300000 */
.L_x_2581:
[----:B------:R-:W-:Y:S01]  /*a5b0*/  IMAD R3, R16, 0x8, R2 ;  /* 0x0000000810037824 */ /* 0x000fe200078e0202 */
[----:B------:R-:W-:Y:S01]  /*a5c0*/  SHF.L.U32 R0, R188, 0x1f, RZ ;  /* 0x0000001fbc007819 */ /* 0x000fe200000006ff */
[----:B------:R-:W-:Y:S01]  /*a5d0*/  IMAD R4, R24, -0x80, R25 ;  /* 0xffffff8018047824 */ /* 0x000fe200078e0219 */
[----:B------:R-:W-:Y:S02]  /*a5e0*/  BSSY B1, `(.L_x_2582) ;  /* 0x0000005000017945 */ /* 0x000fe40003800000 */
[----:B------:R-:W1:Y:S02]  /*a5f0*/  SYNCS.PHASECHK.TRANS64.TRYWAIT P4, [R3+URZ+0x34890], R0 ;  /* 0x03489000030075a7 */ /* 0x000e64000808017f */
[----:B------:R-:W-:-:S04]  /*a600*/  VIMNMX R4, R4, 0x80, PT ;  /* 0x0000008004047848 */ /* 0x000fc80003fe0100 */
[----:B------:R-:W-:Y:S01]  /*a610*/  ISETP.GE.AND P3, PT, R17, R4, PT ;  /* 0x000000041100720c */ /* 0x000fe20003f66270 */
[----:B-1----:R-:W-:-:S12]  /*a620*/  @!P4 BRA `(.L_x_2583) ;  /* 0x000001c800ccc947 */ /* 0x002fd80003800000 */
.L_x_2886:
[----:B------:R-:W-:Y:S05]  /*a630*/  BSYNC B1 ;  /* 0x0000000000017941 */ /* 0x000fea0003800000 */
.L_x_2582:
[----:B------:R-:W-:Y:S04]  /*a640*/  BSSY B1, `(.L_x_2584) ;  /* 0x0000014000017945 */ /* 0x000fe80003800000 */
[----:B------:R-:W-:Y:S05]  /*a650*/  @P3 BRA `(.L_x_2585) ;  /* 0x0000000000483947 */ /* 0x000fea0003800000 */
[----:B------:R-:W-:Y:S02]  /*a660*/  ISETP.NE.AND P4, PT, R11, RZ, PT ;  /* 0x000000ff0b00720c */ /* 0x000fe40003f85270 */
[----:B------:R-:W-:-:S11]  /*a670*/  ISETP.NE.AND P3, PT, R10, RZ, PT ;  /* 0x000000ff0a00720c */ /* 0x000fd60003f65270 */
[----:B0-----:R-:W0:Y:S04]  /*a680*/  @P4 LDS.128 R32, [R43] ;  /* 0x000000002b204984 */ /* 0x001e280000000c00 */
[----:B------:R-:W2:Y:S04]  /*a690*/  @P3 LDS.128 R36, [R42] ;  /* 0x000000002a243984 */ /* 0x000ea80000000c00 */
[----:B0-----:R-:W-:Y:S01]  /*a6a0*/  @P4 STG.E.128 desc[UR60][R44.64], R32 ;  /* 0x000000202c004986 */ /* 0x001fe2000c101d3c */
[----:B------:R-:W-:-:S03]  /*a6b0*/  ISETP.NE.AND P4, PT, R9, RZ, PT ;  /* 0x000000ff0900720c */ /* 0x000fc60003f85270 */
[----:B--2---:R-:W-:Y:S01]  /*a6c0*/  @P3 STG.E.128 desc[UR60][R44.64+0x40], R36 ;  /* 0x000040242c003986 */ /* 0x004fe2000c101d3c */
[----:B------:R-:W-:-:S09]  /*a6d0*/  ISETP.NE.AND P3, PT, R8, RZ, PT ;  /* 0x000000ff0800720c */ /* 0x000fd20003f65270 */
[----:B------:R-:W0:Y:S04]  /*a6e0*/  @P4 LDS.128 R32, [R43+0x4000] ;  /* 0x004000002b204984 */ /* 0x000e280000000c00 */
[----:B------:R-:W2:Y:S04]  /*a6f0*/  @P3 LDS.128 R36, [R42+0x4000] ;  /* 0x004000002a243984 */ /* 0x000ea80000000c00 */
[----:B0-----:R-:W-:Y:S01]  /*a700*/  @P4 STG.E.128 desc[UR60][R44.64+0x80], R32 ;  /* 0x000080202c004986 */ /* 0x001fe2000c101d3c */
[----:B------:R-:W-:-:S03]  /*a710*/  ISETP.NE.AND P4, PT, R6, RZ, PT ;  /* 0x000000ff0600720c */ /* 0x000fc60003f85270 */
[----:B--2---:R-:W-:Y:S01]  /*a720*/  @P3 STG.E.128 desc[UR60][R44.64+0xc0], R36 ;  /* 0x0000c0242c003986 */ /* 0x004fe2000c101d3c */
[----:B------:R-:W-:-:S09]  /*a730*/  ISETP.NE.AND P3, PT, R7, RZ, PT ;  /* 0x000000ff0700720c */ /* 0x000fd20003f65270 */
[----:B------:R-:W0:Y:S04]  /*a740*/  @P4 LDS.128 R36, [R42+0x8000] ;  /* 0x008000002a244984 */ /* 0x000e280000000c00 */
[----:B------:R-:W2:Y:S04]  /*a750*/  @P3 LDS.128 R32, [R43+0x8000] ;  /* 0x008000002b203984 */ /* 0x000ea80000000c00 */
[----:B0-----:R3:W-:Y:S04]  /*a760*/  @P4 STG.E.128 desc[UR60][R44.64+0x140], R36 ;  /* 0x000140242c004986 */ /* 0x0017e8000c101d3c */
[----:B--2---:R3:W-:Y:S02]  /*a770*/  @P3 STG.E.128 desc[UR60][R44.64+0x100], R32 ;  /* 0x000100202c003986 */ /* 0x0047e4000c101d3c */
.L_x_2585:
[----:B------:R-:W-:Y:S05]  /*a780*/  BSYNC B1 ;  /* 0x0000000000017941 */ /* 0x000fea0003800000 */
.L_x_2584:
[----:B------:R-:W-:-:S13]  /*a790*/  ISETP.GE.AND P3, PT, R214, R4, PT ;  /* 0x00000004d600720c */ /* 0x000fda0003f66270 */
[----:B------:R-:W-:Y:S05]  /*a7a0*/  @P3 BRA `(.L_x_2529) ;  /* 0x0000000000483947 */ /* 0x000fea0003800000 */
[----:B------:R-:W-:Y:S02]  /*a7b0*/  ISETP.NE.AND P4, PT, R11, RZ, PT ;  /* 0x000000ff0b00720c */ /* 0x000fe40003f85270 */
[----:B------:R-:W-:-:S11]  /*a7c0*/  ISETP.NE.AND P3, PT, R9, RZ, PT ;  /* 0x000000ff0900720c */ /* 0x000fd60003f65270 */
[----:B0--3--:R-:W0:Y:S04]  /*a7d0*/  @P4 LDS.128 R32, [R43+0x2000] ;  /* 0x002000002b204984 */ /* 0x009e280000000c00 */
[----:B------:R-:W2:Y:S04]  /*a7e0*/  @P3 LDS.128 R36, [R43+0x6000] ;  /* 0x006000002b243984 */ /* 0x000ea80000000c00 */
        /* <DEDUP_REMOVED lines=14> */
.L_x_2529:
[----:B------:R-:W-:Y:S05]  /*a8d0*/  BSYNC B0 ;  /* 0x0000000000007941 */ /* 0x000fea0003800000 */
.L_x_2495:
[----:B0-234-:R-:W0:Y:S01]  /*a8e0*/  S2R R32, SR_TID.X ;  /* 0x0000000000207919 */ /* 0x01de220000002100 */
[----:B------:R-:W-:Y:S01]  /*a8f0*/  @!PT LDS RZ, [RZ] ;  /* 0x00000000fffff984 */ /* 0x000fe20000000800 */
[----:B------:R-:W-:Y:S01]  /*a900*/  @!PT LDS RZ, [RZ] ;  /* 0x00000000fffff984 */ /* 0x000fe20000000800 */
[----:B------:R-:W-:Y:S01]  /*a910*/  @!PT LDS RZ, [RZ] ;  /* 0x00000000fffff984 */ /* 0x000fe20000000800 */
[----:B------:R-:W-:Y:S01]  /*a920*/  @!PT LDS RZ, [RZ] ;  /* 0x00000000fffff984 */ /* 0x000fe20000000800 */
[----:B------:R2:W-:Y:S06]  /*a930*/  MEMBAR.ALL.CTA ;  /* 0x0000000000007992 */ /* 0x0005ec0000008000 */
[----:B--2---:R-:W2:Y:S01]  /*a940*/  FENCE.VIEW.ASYNC.S ;  /* 0x00000000000073c6 */ /* 0x004ea20000000000 */
[----:B------:R-:W-:Y:S05]  /*a950*/  WARPSYNC.ALL ;  /* 0x0000000000007948 */ /* 0x000fea0003800000 */
[----:B------:R-:W-:Y:S01]  /*a960*/  BSSY B0, `(.L_x_2586) ;  /* 0x0000009000007945 */ /* 0x000fe20003800000 */
[----:B0-----:R-:W-:Y:S01]  /*a970*/  LOP3.LUT R32, R32, 0x7f, RZ, 0xc0, !PT ;  /* 0x0000007f20207812 */ /* 0x001fe200078ec0ff */
[----:B--2---:R0:W-:Y:S03]  /*a980*/  BAR.SYNC.DEFER_BLOCKING R148, 0x80 ;  /* 0x000200940000751d */ /* 0x0041e60000010000 */
[----:B------:R-:W-:-:S13]  /*a990*/  ISETP.NE.AND P3, PT, R32, RZ, PT ;  /* 0x000000ff2000720c */ /* 0x000fda0003f65270 */
[----:B------:R-:W-:-:S05]  /*a9a0*/  @!P3 VIADD R32, R3, 0x348a0 ;  /* 0x000348a00320b836 */ /* 0x000fca0000000000 */
[----:B------:R-:W-:-:S04]  /*a9b0*/  @!P3 PRMT R32, RZ, 0x654, R32 ;  /* 0x00000654ff20b816 */ /* 0x000fc80000000020 */
[----:B------:R0:W-:Y:S01]  /*a9c0*/  @!P3 SYNCS.ARRIVE.TRANS64.RED.A1T0 RZ, [R32+URZ], RZ ;  /* 0x000000ff20ffb9a7 */ /* 0x0001e2000810043f */
[----:B------:R-:W-:Y:S05]  /*a9d0*/  @!P2 BRA `(.L_x_2587) ;  /* 0x000000000004a947 */ /* 0x000fea0003800000 */
[----:B------:R-:W-:Y:S01]  /*a9e0*/  BPT.TRAP 0x1 ;  /* 0x000000040000795c */ /* 0x000fe20000300000 */
.L_x_2587:
[----:B------:R-:W-:Y:S05]  /*a9f0*/  BSYNC B0 ;  /* 0x0000000000007941 */ /* 0x000fea0003800000 */
.L_x_2586:
[----:B------:R-:W2:Y:S01]  /*aa00*/  SYNCS.PHASECHK.TRANS64.TRYWAIT P4, [R3+URZ+0x348b0], R0 ;  /* 0x0348b000030075a7 */ /* 0x000ea2000808017f */
[----:B0-----:R-:W-:Y:S01]  /*aa10*/  IMAD R32, R16, 0x4000, R27 ;  /* 0x0000400010207824 */ /* 0x001fe200078e021b */
[----:B------:R-:W-:Y:S01]  /*aa20*/  ULDC.64 UR42, c[0x0][0x328] ;  /* 0x0000ca00002a7ab9 */ /* 0x000fe20000000a00 */
[----:B------:R-:W-:Y:S01]  /*aa30*/  ULDC.64 UR40, c[0x0][0x318] ;  /* 0x0000c60000287ab9 */ /* 0x000fe20000000a00 */
[----:B------:R-:W-:Y:S01]  /*aa40*/  BSSY B0, `(.L_x_2588) ;  /* 0x0000004000007945 */ /* 0x000fe20003800000 */
[----:B------:R-:W-:Y:S01]  /*aa50*/  ISETP.GE.AND P2, PT, R17, R4, PT ;  /* 0x000000041100720c */ /* 0x000fe20003f46270 */
[----:B------:R-:W-:Y:S02]  /*aa60*/  IMAD.IADD R34, R122, 0x1, R32 ;  /* 0x000000017a227824 */ /* 0x000fe400078e0220 */
[----:B--2---:R-:W-:Y:S10]  /*aa70*/  @!P4 BRA `(.L_x_2589) ;  /* 0x000001c400ccc947 */ /* 0x004ff40003800000 */
.L_x_2887:
[----:B------:R-:W-:Y:S05]  /*aa80*/  BSYNC B0 ;  /* 0x0000000000007941 */ /* 0x000fea0003800000 */
.L_x_2588:
[----:B------:R-:W-:Y:S01]  /*aa90*/  BSSY B0, `(.L_x_2590) ;  /* 0x000001a000007945 */ /* 0x000fe20003800000 */
[----:B01----:R-:W-:Y:S02]  /*aaa0*/  IMAD R0, R32, 0x2, R113 ;  /* 0x0000000220007824 */ /* 0x003fe400078e0271 */
        /* <DEDUP_REMOVED lines=24> */
.L_x_2591:
[----:B------:R-:W-:Y:S05]  /*ac30*/  BSYNC B0 ;  /* 0x0000000000007941 */ /* 0x000fea0003800000 */
.L_x_2590:
        /* <DEDUP_REMOVED lines=25> */
.L_x_2593:
[----:B------:R-:W-:Y:S05]  /*add0*/  BSYNC B0 ;  /* 0x0000000000007941 */ /* 0x000fea0003800000 */
.L_x_2592:
[----:B------:R-:W3:Y:S01]  /*ade0*/  LDL R0, [R1+0x10] ;  /* 0x0000100001007983 */ /* 0x000ee20000100800 */
[----:B------:R-:W-:Y:S01]  /*adf0*/  @!P3 VIADD R3, R3, 0x348c0 ;  /* 0x000348c00303b836 */ /* 0x000fe20000000000 */
[----:B------:R-:W-:Y:S01]  /*ae00*/  PLOP3.LUT P2, PT, PT, PT, PT, 0x8, 0x0 ;  /* 0x000000000000781c */ /* 0x000fe20003f4e170 */
[----:B------:R-:W-:Y:S01]  /*ae10*/  VIADD R16, R16, 0x1 ;  /* 0x0000000110107836 */ /* 0x000fe20000000000 */
[----:B------:R-:W-:Y:S01]  /*ae20*/  @!PT LDS RZ, [RZ] ;  /* 0x00000000fffff984 */ /* 0x000fe20000000800 */
[----:B------:R-:W-:Y:S01]  /*ae30*/  @!PT LDS RZ, [RZ] ;  /* 0x00000000fffff984 */ /* 0x000fe20000000800 */
[----:B------:R-:W-:Y:S01]  /*ae40*/  @!PT LDS RZ, [RZ] ;  /* 0x00000000fffff984 */ /* 0x000fe20000000800 */
[----:B------:R-:W-:Y:S01]  /*ae50*/  @!PT LDS RZ, [RZ] ;  /* 0x00000000fffff984 */ /* 0x000fe20000000800 */
[----:B------:R1:W-:Y:S06]  /*ae60*/  MEMBAR.ALL.CTA ;  /* 0x0000000000007992 */ /* 0x0003ec0000008000 */
[----:B-1----:R-:W1:Y:S01]  /*ae70*/  FENCE.VIEW.ASYNC.S ;  /* 0x00000000000073c6 */ /* 0x002e620000000000 */
[----:B------:R-:W-:Y:S01]  /*ae80*/  @!P3 PRMT R3, RZ, 0x654, R3 ;  /* 0x00000654ff03b816 */ /* 0x000fe20000000003 */
[----:B-1----:R1:W-:Y:S06]  /*ae90*/  BAR.SYNC.DEFER_BLOCKING R148, 0x80 ;  /* 0x000200940000751d */ /* 0x0023ec0000010000 */
[----:B------:R4:W-:Y:S01]  /*aea0*/  @!P3 SYNCS.ARRIVE.TRANS64.RED.A1T0 RZ, [R3+URZ], RZ ;  /* 0x000000ff03ffb9a7 */ /* 0x0009e2000810043f */
[----:B------:R-:W-:-:S04]  /*aeb0*/  ISETP.NE.AND P3, PT, R16, 0x2, PT ;  /* 0x000000021000780c */ /* 0x000fc80003f65270 */
[----:B------:R-:W-:Y:S02]  /*aec0*/  SEL R16, R16, RZ, P3 ;  /* 0x000000ff10107207 */ /* 0x000fe40001800000 */
[----:B----4-:R-:W-:-:S04]  /*aed0*/  SEL R3, RZ, 0x1, P3 ;  /* 0x00000001ff037807 */ /* 0x010fc80001800000 */
[----:B------:R-:W-:Y:S02]  /*aee0*/  LOP3.LUT R188, R188, R3, RZ, 0x3c, !PT ;  /* 0x00000003bcbc7212 */ /* 0x000fe400078e3cff */
[----:B---3--:R-:W-:-:S13]  /*aef0*/  LOP3.LUT P4, RZ, R0, 0x2, RZ, 0xc0, !PT ;  /* 0x0000000200ff7812 */ /* 0x008fda000788c0ff */
[----:B-1----:R-:W-:Y:S05]  /*af00*/  @P4 BRA `(.L_x_2594) ;  /* 0xffffff7c007c4947 */ /* 0x002fea000383ffff */
.L_x_2490:
[----:B------:R-:W1:Y:S01]  /*af10*/  LDC R0, c[0x0][0x448] ;  /* 0x00011200ff007b82 */ /* 0x000e620000000800 */
[----:B------:R-:W-:Y:S01]  /*af20*/  VIADD R3, R200, 0x7f ;  /* 0x0000007fc8037836 */ /* 0x000fe20000000000 */
[----:B------:R-:W-:Y:S01]  /*af30*/  BSSY B0, `(.L_x_2595) ;  /* 0x0000010000007945 */ /* 0x000fe20003800000 */
[----:B------:R-:W-:Y:S01]  /*af40*/  IMAD.MOV.U32 R88, RZ, RZ, RZ ;  /* 0x000000ffff587224 */ /* 0x000fe200078e00ff */
[----:B-1----:R-:W-:-:S13]  /*af50*/  ISETP.NE.AND P0, PT, R0, 0x1, PT ;  /* 0x000000010000780c */ /* 0x002fda0003f05270 */
[----:B------:R-:W1:Y:S08]  /*af60*/  @P0 LDC R0, c[0x0][0x44c] ;  /* 0x00011300ff000b82 */ /* 0x000e700000000800 */
[----:B------:R-:W3:Y:S01]  /*af70*/  @P0 LDC R5, c[0x0][0x450] ;  /* 0x00011400ff050b82 */ /* 0x000ee20000000800 */
[----:B-1----:R-:W-:-:S05]  /*af80*/  @P0 IMAD.HI.U32 R0, R3, R0, RZ ;  /* 0x0000000003000227 */ /* 0x002fca00078e00ff */
[----:B---3--:R-:W-:-:S05]  /*af90*/  @P0 SHF.R.U32.HI R3, RZ, R5, R0 ;  /* 0x00000005ff030219 */ /* 0x008fca0000011600 */
[----:B------:R-:W-:-:S05]  /*afa0*/  IMAD.IADD R3, R146, 0x1, R3 ;  /* 0x0000000192037824 */ /* 0x000fca00078e0203 */
[----:B------:R-:W-:-:S04]  /*afb0*/  SHF.R.S32.HI R0, RZ, 0x1f, R3 ;  /* 0x0000001fff007819 */ /* 0x000fc80000011403 */
[----:B------:R-:W-:-:S04]  /*afc0*/  LEA.HI R0, R0, R3, RZ, 0x7 ;  /* 0x0000000300007211 */ /* 0x000fc800078f38ff */
[----:B------:R-:W-:-:S04]  /*afd0*/  SHF.R.S32.HI R0, RZ, 0x7, R0 ;  /* 0x00000007ff007819 */ /* 0x000fc80000011400 */
[----:B------:R-:W-:-:S04]  /*afe0*/  VIMNMX R147, R147, R0, PT ;  /* 0x0000000093937248 */ /* 0x000fc80003fe0100 */
[----:B------:R-:W-:Y:S01]  /*aff0*/  ISETP.GE.AND P0, PT, R147, 0x1, PT ;  /* 0x000000019300780c */ /* 0x000fe20003f06270 */
[----:B------:R-:W-:-:S12]  /*b000*/  @P2 BRA `(.L_x_2596) ;  /* 0x0000000000082947 */ /* 0x000fd80003800000 */
[----:B------:R-:W1:Y:S02]  /*b010*/  FENCE.VIEW.ASYNC.G ;  /* 0x00000000000073c6 */ /* 0x000e640000000100 */
[----:B-1----:R-:W-:Y:S06]  /*b020*/  BAR.ARV 0xc, 0x180 ;  /* 0x0306000000007b1d */ /* 0x002fec0000002000 */
.L_x_2596:
[----:B------:R-:W-:Y:S05]  /*b030*/  BSYNC B0 ;  /* 0x0000000000007941 */ /* 0x000fea0003800000 */
.L_x_2595:
[----:B------:R-:W-:Y:S04]  /*b040*/  BSSY B0, `(.L_x_2597) ;  /* 0x000001f000007945 */ /* 0x000fe80003800000 */
[----:B------:R-:W-:Y:S05]  /*b050*/  @!P0 BRA `(.L_x_2598) ;  /* 0x0000000000748947 */ /* 0x000fea0003800000 */
[----:B------:R-:W-:Y:S01]  /*b060*/  ISETP.NE.AND P0, PT, R209, RZ, PT ;  /* 0x000000ffd100720c */ /* 0x000fe20003f05270 */
[----:B------:R-:W-:-:S03]  /*b070*/  ULDC UR4, c[0x0][0x9f0] ;  /* 0x00027c0000047ab9 */ /* 0x000fc60000000800 */
[----:B------:R-:W-:-:S04]  /*b080*/  SEL R9, R209, UR4, P0 ;  /* 0x00000004d1097c07 */ /* 0x000fc80008000000 */
[-C--:B------:R-:W-:Y:S02]  /*b090*/  IABS R6, R9.reuse ;  /* 0x0000000900067213 */ /* 0x080fe40000000000 */
[----:B------:R-:W-:Y:S02]  /*b0a0*/  IADD3 R0, R9, -0x1, R147 ;  /* 0xffffffff09007810 */ /* 0x000fe40007ffe093 */
[----:B------:R-:W1:Y:S01]  /*b0b0*/  I2F.RP R3, R6 ;  /* 0x0000000600037306 */ /* 0x000e620000209400 */
[-C--:B------:R-:W-:Y:S02]  /*b0c0*/  IABS R10, R9.reuse ;  /* 0x00000009000a7213 */ /* 0x080fe40000000000 */
        /* <DEDUP_REMOVED lines=22> */
.L_x_2598:
[----:B------:R-:W-:Y:S05]  /*b230*/  BSYNC B0 ;  /* 0x0000000000007941 */ /* 0x000fea0003800000 */
.L_x_2597:
        /* <DEDUP_REMOVED lines=27> */
[----:B0-----:R-:W-:Y:S02]  /*b3f0*/  CS2R R42, SRZ ;  /* 0x00000000002a7805 */ /* 0x001fe4000001ff00 */
[----:B--2---:R-:W-:Y:S02]  /*b400*/  CS2R R40, SRZ ;  /* 0x0000000000287805 */ /* 0x004fe4000001ff00 */
        /* <DEDUP_REMOVED lines=9> */
[----:B------:R-:W2:Y:S01]  /*b4a0*/  LDL R3, [R1+0x84] ;  /* 0x0000840001037983 */ /* 0x000ea20000100800 */
[----:B------:R-:W0:Y:S02]  /*b4b0*/  S2R R4, SR_TID.X ;  /* 0x0000000000047919 */ /* 0x000e240000002100 */
[----:B0-----:R-:W-:-:S05]  /*b4c0*/  VIADD R4, R4, 0xffffff80 ;  /* 0xffffff8004047836 */ /* 0x001fca0000000000 */
[----:B------:R-:W-:-:S04]  /*b4d0*/  SHF.R.S32.HI R0, RZ, 0x1f, R4 ;  /* 0x0000001fff007819 */ /* 0x000fc80000011404 */
[----:B------:R-:W-:-:S04]  /*b4e0*/  LEA.HI R0, R0, R4, RZ, 0x7 ;  /* 0x0000000400007211 */ /* 0x000fc800078f38ff */
[----:B------:R-:W-:-:S06]  /*b4f0*/  SHF.R.S32.HI R0, RZ, 0x7, R0 ;  /* 0x00000007ff007819 */ /* 0x000fcc0000011400 */
[----:B------:R-:W0:Y:S01]  /*b500*/  SHFL.IDX PT, R0, R0, RZ, 0x1f ;  /* 0x00001fff00007589 */ /* 0x000e2200000e0000 */
[----:B--2---:R-:W-:Y:S02]  /*b510*/  R2UR UR4, R3 ;  /* 0x00000000030472ca */ /* 0x004fe400000e0000 */
[----:B0-----:R-:W-:-:S04]  /*b520*/  LEA.HI R3, R0, R0, RZ, 0x1 ;  /* 0x0000000000037211 */ /* 0x001fc800078f08ff */
[----:B------:R-:W-:-:S05]  /*b530*/  LOP3.LUT R3, R3, 0x1e, RZ, 0xc0, !PT ;  /* 0x0000001e03037812 */ /* 0x000fca00078ec0ff */
[----:B------:R-:W-:Y:S02]  /*b540*/  IMAD.IADD R3, R0, 0x1, -R3 ;  /* 0x0000000100037824 */ /* 0x000fe400078e0a03 */
[----:B------:R-:W-:-:S05]  /*b550*/  IMAD.U32 R0, RZ, RZ, UR4 ;  /* 0x00000004ff007e24 */ /* 0x000fca000f8e00ff */
[----:B------:R-:W-:Y:S02]  /*b560*/  LOP3.LUT P0, RZ, R0, 0x3ff, RZ, 0xc0, !PT ;  /* 0x000003ff00ff7812 */ /* 0x000fe4000780c0ff */
[----:B------:R-:W-:-:S04]  /*b570*/  LEA R3, R3, UR4, 0xd ;  /* 0x0000000403037c11 */ /* 0x000fc8000f8e68ff */
[----:B------:R-:W-:Y:S02]  /*b580*/  SHF.R.U32.HI R3, RZ, 0x4, R3 ;  /* 0x00000004ff037819 */ /* 0x000fe40000011603 */
[----:B------:R-:W-:Y:S02]  /*b590*/  P2R R24, PR, RZ, 0x1 ;  /* 0x00000001ff187803 */ /* 0x000fe40000000000 */
[----:B------:R-:W-:-:S03]  /*b5a0*/  LOP3.LUT R68, R3, 0x3fff, RZ, 0xc0, !PT ;  /* 0x00003fff03447812 */ /* 0x000fc600078ec0ff */
[----:B------:R-:W-:Y:S05]  /*b5b0*/  @!P0 BRA `(.L_x_2600) ;  /* 0x0000000000408947 */ /* 0x000fea0003800000 */
        /* <DEDUP_REMOVED lines=16> */
.L_x_2600:
        /* <DEDUP_REMOVED lines=12> */
.L_x_2604:
[----:B-1----:R1:W2:Y:S02]  /*b780*/  SYNCS.PHASECHK.TRANS64.TRYWAIT P0, [R2+URZ+0x34800], R3 ;  /* 0x03480003020075a7 */ /* 0x0022a4000800017f */
[----:B--2---:R-:W-:Y:S05]  /*b790*/  @!P0 NANOSLEEP.SYNCS 0x989680 ;  /* 0x009896800000895d */ /* 0x004fea0003900000 */
[----:B------:R-:W2:Y:S02]  /*b7a0*/  @!P0 SYNCS.PHASECHK.TRANS64 P0, [R2+URZ+0x34800], R3 ;  /* 0x03480003020085a7 */ /* 0x000ea4000800007f */
[----:B--2---:R-:W-:Y:S05]  /*b7b0*/  @!P0 BRA `(.L_x_2604) ;  /* 0xfffffffc00f08947 */ /* 0x004fea000383ffff */
.L_x_2603:
[----:B------:R-:W-:Y:S05]  /*b7c0*/  BSYNC B0 ;  /* 0x0000000000007941 */ /* 0x000fea0003800000 */
.L_x_2602:
[----:B------:R-:W-:Y:S05]  /*b7d0*/  BRA `(.L_x_2605) ;  /* 0x0000007400307947 */ /* 0x000fea0003800000 */
.L_x_2601:
[----:B------:R-:W-:Y:S01]  /*b7e0*/  ISETP.NE.AND P0, PT, R24, RZ, PT ;  /* 0x000000ff1800720c */ /* 0x000fe20003f05270 */
[----:B------:R-:W-:Y:S01]  /*b7f0*/  ULDC.64 UR4, c[0x0][0x3f8] ;  /* 0x0000fe0000047ab9 */ /* 0x000fe20000000a00 */
[----:B-----5:R-:W-:Y:S01]  /*b800*/  SHF.R.S32.HI R0, RZ, 0x1f, R141 ;  /* 0x0000001fff007819 */ /* 0x020fe2000001148d */
[----:B------:R-:W-:Y:S01]  /*b810*/  ULDC.64 UR6, c[0x0][0x408] ;  /* 0x0001020000067ab9 */ /* 0x000fe20000000a00 */
[----:B------:R-:W-:-:S04]  /*b820*/  IMAD.WIDE.U32 R24, R141, UR4, RZ ;  /* 0x000000048d187c25 */ /* 0x000fc8000f8e00ff */
[C---:B------:R-:W-:Y:S02]  /*b830*/  IMAD R4, R0.reuse, UR4, RZ ;  /* 0x0000000400047c24 */ /* 0x040fe4000f8e02ff */
[----:B------:R-:W-:Y:S02]  /*b840*/  IMAD R0, R0, UR6, RZ ;  /* 0x0000000600007c24 */ /* 0x000fe4000f8e02ff */
[C---:B------:R-:W-:Y:S02]  /*b850*/  IMAD R29, R141.reuse, UR5, R4 ;  /* 0x000000058d1d7c24 */ /* 0x040fe4000f8e0204 */
        /* <DEDUP_REMOVED lines=21> */
.L_x_2606:
        /* <DEDUP_REMOVED lines=9> */
[----:B------:R-:W-:Y:S01]  /*ba40*/  IMAD.MOV.U32 R4, RZ, RZ, R24 ;  /* 0x000000ffff047224 */ /* 0x000fe200078e0018 */
[----:B------:R-:W-:Y:S01]  /*ba50*/  SHF.R.S32.HI R73, RZ, 0x1f, R190 ;  /* 0x0000001fff497819 */ /* 0x000fe200000114be */
[----:B------:R-:W-:Y:S01]  /*ba60*/  IMAD.MOV.U32 R6, RZ, RZ, R26 ;  /* 0x000000ffff067224 */ /* 0x000fe200078e001a */
[----:B------:R-:W-:Y:S01]  /*ba70*/  SHF.R.S32.HI R66, RZ, 0x1f, R189 ;  /* 0x0000001fff427819 */ /* 0x000fe200000114bd */
        /* <DEDUP_REMOVED lines=28> */
.L_x_2893:
        /* <DEDUP_REMOVED lines=16> */
[----:B------:R-:W3:Y:S01]  /*bd40*/  LDL R5, [R1+0x40] ;  /* 0x0000400001057983 */ /* 0x000ee20000100800 */
[----:B------:R-:W-:Y:S01]  /*bd50*/  ULDC UR4, c[0x0][0x3f4] ;  /* 0x0000fd0000047ab9 */ /* 0x000fe20000000800 */
[----:B------:R-:W-:Y:S02]  /*bd60*/  CS2R R60, SRZ ;  /* 0x00000000003c7805 */ /* 0x000fe4000001ff00 */
[----:B------:R-:W-:Y:S02]  /*bd70*/  ISETP.GE.AND P3, PT, R190, UR4, PT ;  /* 0x00000004be007c0c */ /* 0x000fe4000bf66270 */
[----:B------:R-:W-:Y:S02]  /*bd80*/  CS2R R58, SRZ ;  /* 0x00000000003a7805 */ /* 0x000fe4000001ff00 */
[----:B------:R-:W-:Y:S02]  /*bd90*/  ISETP.GE.AND P2, PT, R189, UR4, PT ;  /* 0x00000004bd007c0c */ /* 0x000fe4000bf46270 */
[----:B------:R-:W-:-:S02]  /*bda0*/  ISETP.GE.AND P1, PT, R192, UR4, PT ;  /* 0x00000004c0007c0c */ /* 0x000fc4000bf26270 */
[----:B------:R-:W-:Y:S02]  /*bdb0*/  ISETP.GE.AND P0, PT, R191, UR4, PT ;  /* 0x00000004bf007c0c */ /* 0x000fe4000bf06270 */
[----:B------:R-:W-:-:S03]  /*bdc0*/  ISETP.GE.AND P4, PT, R22, UR4, PT ;  /* 0x0000000416007c0c */ /* 0x000fc6000bf86270 */
[C---:B------:R-:W-:Y:S01]  /*bdd0*/  @!P3 IMAD.SHL.U32 R27, R190.reuse, 0x2, RZ ;  /* 0x00000002be1bb824 */ /* 0x040fe200078e00ff */
[----:B------:R-:W-:-:S03]  /*bde0*/  @!P3 SHF.L.U64.HI R4, R190, 0x1, R73 ;  /* 0x00000001be04b819 */ /* 0x000fc60000010249 */
[C---:B------:R-:W-:Y:S01]  /*bdf0*/  @!P2 IMAD.SHL.U32 R21, R189.reuse, 0x2, RZ ;  /* 0x00000002bd15a824 */ /* 0x040fe200078e00ff */
[----:B------:R-:W-:Y:S01]  /*be00*/  @!P2 SHF.L.U64.HI R10, R189, 0x1, R66 ;  /* 0x00000001bd0aa819 */ /* 0x000fe20000010242 */
[----:B------:R-:W-:Y:S01]  /*be10*/  @!P1 IMAD.SHL.U32 R13, R192, 0x2, RZ ;  /* 0x00000002c00d9824 */ /* 0x000fe200078e00ff */
[-C--:B--2---:R-:W-:Y:S01]  /*be20*/  @!P3 IADD3 R28, P6, R6, R27.reuse, RZ ;  /* 0x0000001b061cb210 */ /* 0x084fe20007fde0ff */
[C---:B------:R-:W-:Y:S01]  /*be30*/  @!P0 IMAD.SHL.U32 R35, R191.reuse, 0x2, RZ ;  /* 0x00000002bf238824 */ /* 0x040fe200078e00ff */
[----:B----4-:R-:W-:Y:S01]  /*be40*/  @!P3 IADD3 R26, P5, R8, R27, RZ ;  /* 0x0000001b081ab210 */ /* 0x010fe20007fbe0ff */
[----:B-1----:R-:W-:Y:S01]  /*be50*/  @!P4 IMAD.WIDE R32, R22, 0x2, R6 ;  /* 0x000000021620c825 */ /* 0x002fe200078e0206 */
[----:B------:R-:W-:-:S03]  /*be60*/  @!P0 SHF.L.U64.HI R36, R191, 0x1, R237 ;  /* 0x00000001bf248819 */ /* 0x000fc600000102ed */
[--C-:B------:R-:W-:Y:S01]  /*be70*/  @!P3 IMAD.X R29, R7, 0x1, R4.reuse, P6 ;  /* 0x00000001071db824 */ /* 0x100fe200030e0604 */
[-C--:B------:R-:W-:Y:S01]  /*be80*/  @!P2 IADD3 R24, P6, R6, R21.reuse, RZ ;  /* 0x000000150618a210 */ /* 0x080fe20007fde0ff */
[----:B---3--:R-:W-:Y:S01]  /*be90*/  @!P3 IMAD.X R27, R9, 0x1, R4, P5 ;  /* 0x00000001091bb824 */ /* 0x008fe200028e0604 */
[----:B------:R-:W-:Y:S01]  /*bea0*/  @!P2 IADD3 R20, P5, R8, R21, RZ ;  /* 0x000000150814a210 */ /* 0x000fe20007fbe0ff */
[----:B------:R1:W5:Y:S02]  /*beb0*/  @!P4 LD.E.64 R60, desc[UR60][R32.64] ;  /* 0x0000003c203cc980 */ /* 0x000364000c101b00 */
[--C-:B------:R-:W-:Y:S01]  /*bec0*/  @!P2 IMAD.X R25, R7, 0x1, R10.reuse, P6 ;  /* 0x000000010719a824 */ /* 0x100fe200030e060a */
[----:B------:R-:W-:Y:S01]  /*bed0*/  @!P1 IADD3 R14, P6, R6, R13, RZ ;  /* 0x0000000d060e9210 */ /* 0x000fe20007fde0ff */
[----:B------:R-:W-:Y:S01]  /*bee0*/  @!P2 IMAD.X R21, R9, 0x1, R10, P5 ;  /* 0x000000010915a824 */ /* 0x000fe200028e060a */
        /* <DEDUP_REMOVED lines=10> */
[----:B------:R1:W5:Y:S01]  /*bf90*/  @!P3 LD.E.64 R56, desc[UR60][R28.64] ;  /* 0x0000003c1c38b980 */ /* 0x000362000c101b00 */
[----:B------:R-:W-:-:S03]  /*bfa0*/  @!P5 SHF.L.U64.HI R34, R193, 0x1, R236 ;  /* 0x00000001c122d819 */ /* 0x000fc600000102ec */
[----:B------:R1:W5:Y:S04]  /*bfb0*/  @!P3 LD.E.64 R54, desc[UR60][R26.64] ;  /* 0x0000003c1a36b980 */ /* 0x000368000c101b00 */
[----:B------:R1:W5:Y:S04]  /*bfc0*/  @!P2 LD.E.64 R52, desc[UR60][R24.64] ;  /* 0x0000003c1834a980 */ /* 0x000368000c101b00 */
[----:B------:R1:W5:Y:S01]  /*bfd0*/  @!P2 LD.E.64 R50, desc[UR60][R20.64] ;  /* 0x0000003c1432a980 */ /* 0x000362000c101b00 */
[----:B------:R-:W-:Y:S01]  /*bfe0*/  @!P1 SHF.L.U64.HI R4, R192, 0x1, R5 ;  /* 0x00000001c0049819 */ /* 0x000fe20000010205 */
[----:B------:R-:W-:-:S04]  /*bff0*/  @!P4 IMAD.MOV.U32 R5, RZ, RZ, R9 ;  /* 0x000000ffff05c224 */ /* 0x000fc800078e0009 */
[----:B------:R-:W-:Y:S01]  /*c000*/  @!P1 IMAD.X R15, R7, 0x1, R4, P6 ;  /* 0x00000001070f9824 */ /* 0x000fe200030e0604 */
[----:B------:R-:W-:-:S04]  /*c010*/  @!P1 IADD3 R12, P6, R8, R13, RZ ;  /* 0x0000000d080c9210 */ /* 0x000fc80007fde0ff */
[----:B------:R1:W5:Y:S01]  /*c020*/  @!P1 LD.E.64 R48, desc[UR60][R14.64] ;  /* 0x0000003c0e309980 */ /* 0x000362000c101b00 */
[----:B------:R-:W-:Y:S01]  /*c030*/  @!P1 IMAD.X R13, R9, 0x1, R4, P6 ;  /* 0x00000001090d9824 */ /* 0x000fe200030e0604 */
[----:B------:R-:W-:Y:S01]  /*c040*/  @!P0 IADD3 R10, P6, R6, R35, RZ ;  /* 0x00000023060a8210 */ /* 0x000fe20007fde0ff */
[----:B------:R-:W-:-:S03]  /*c050*/  @!P4 IMAD.MOV.U32 R4, RZ, RZ, R8 ;  /* 0x000000ffff04c224 */ /* 0x000fc600078e0008 */
[----:B------:R1:W5:Y:S01]  /*c060*/  @!P1 LD.E.64 R46, desc[UR60][R12.64] ;  /* 0x0000003c0c2e9980 */ /* 0x000362000c101b00 */
[----:B------:R-:W-:-:S04]  /*c070*/  @!P4 IMAD.WIDE R30, R22, 0x2, R4 ;  /* 0x00000002161ec825 */ /* 0x000fc800078e0204 */
[--C-:B------:R-:W-:Y:S01]  /*c080*/  @!P0 IMAD.X R11, R7, 0x1, R36.reuse, P6 ;  /* 0x00000001070b8824 */ /* 0x100fe200030e0624 */
[----:B------:R-:W-:Y:S01]  /*c090*/  @!P0 IADD3 R4, P6, R8, R35, RZ ;  /* 0x0000002308048210 */ /* 0x000fe20007fde0ff */
[----:B------:R-:W-:Y:S01]  /*c0a0*/  @!P5 IMAD.SHL.U32 R35, R193, 0x2, RZ ;  /* 0x00000002c123d824 */ /* 0x000fe200078e00ff */
[----:B------:R1:W5:Y:S03]  /*c0b0*/  @!P4 LD.E.64 R58, desc[UR60][R30.64] ;  /* 0x0000003c1e3ac980 */ /* 0x000366000c101b00 */
[----:B------:R-:W-:Y:S01]  /*c0c0*/  @!P0 IMAD.X R5, R9, 0x1, R36, P6 ;  /* 0x0000000109058824 */ /* 0x000fe200030e0624 */
[-C--:B------:R-:W-:Y:S01]  /*c0d0*/  @!P5 IADD3 R6, P4, R6, R35.reuse, RZ ;  /* 0x000000230606d210 */ /* 0x080fe20007f9e0ff */
[----:B------:R1:W5:Y:S01]  /*c0e0*/  @!P0 LD.E.64 R44, desc[UR60][R10.64] ;  /* 0x0000003c0a2c8980 */ /* 0x000362000c101b00 */
[----:B------:R-:W-:Y:S02]  /*c0f0*/  @!P5 IADD3 R8, P6, R8, R35, RZ ;  /* 0x000000230808d210 */ /* 0x000fe40007fde0ff */
[----:B------:R-:W-:Y:S01]  /*c100*/  CS2R R36, SRZ ;  /* 0x0000000000247805 */ /* 0x000fe2000001ff00 */
[--C-:B------:R-:W-:Y:S01]  /*c110*/  @!P5 IMAD.X R7, R7, 0x1, R34.reuse, P4 ;  /* 0x000000010707d824 */ /* 0x100fe200020e0622 */
[----:B------:R1:W5:Y:S01]  /*c120*/  @!P0 LD.E.64 R42, desc[UR60][R4.64] ;  /* 0x0000003c042a8980 */ /* 0x000362000c101b00 */
[----:B------:R-:W-:-:S03]  /*c130*/  @!P5 IMAD.X R9, R9, 0x1, R34, P6 ;  /* 0x000000010909d824 */ /* 0x000fc600030e0622 */
[----:B------:R1:W5:Y:S04]  /*c140*/  @!P5 LD.E.64 R36, desc[UR60][R6.64] ;  /* 0x0000003c0624d980 */ /* 0x000368000c101b00 */
[----:B------:R1:W5:Y:S02]  /*c150*/  @!P5 LD.E.64 R38, desc[UR60][R8.64] ;  /* 0x0000003c0826d980 */ /* 0x000364000c101b00 */
.L_x_2611:
[----:B------:R-:W-:Y:S05]  /*c160*/  BSYNC B1 ;  /* 0x0000000000017941 */ /* 0x000fea0003800000 */
.L_x_2610:
        /* <DEDUP_REMOVED lines=49> */
[----:B------:R-:W-:Y:S01]  /*c480*/  PRMT R67, R7, 0x7610, R67 ;  /* 0x0000761007437816 */ /* 0x000fe20000000043 */
[----:B------:R-:W-:Y:S06]  /*c490*/  BRA.DIV UR4, `(.L_x_2612) ;  /* 0x000001ae04cc7947 */ /* 0x000fec000b800000 */
[----:B0-----:R-:W0:Y:S04]  /*c4a0*/  SHFL.IDX PT, R0, R0, 0x1, 0x1c1f ;  /* 0x003c1f0000007f89 */ /* 0x001e2800000e0000 */
[----:B------:R-:W1:Y:S04]  /*c4b0*/  SHFL.IDX PT, R65, R65, 0x1, 0x1c1f ;  /* 0x003c1f0041417f89 */ /* 0x000e6800000e0000 */
[----:B------:R-:W2:Y:S04]  /*c4c0*/  SHFL.IDX PT, R63, R63, 0x1, 0x1c1f ;  /* 0x003c1f003f3f7f89 */ /* 0x000ea800000e0000 */
[----:B------:R0:W0:Y:S02]  /*c4d0*/  SHFL.IDX PT, R62, R3, 0x1, 0x1c1f ;  /* 0x003c1f00033e7f89 */ /* 0x00002400000e0000 */
.L_x_2899:
[----:B0-----:R-:W5:Y:S01]  /*c4e0*/  LDL R3, [R1+0x44] ;  /* 0x0000440001037983 */ /* 0x001f620000100800 */
[----:B------:R-:W-:Y:S01]  /*c4f0*/  VIADD R69, R69, 0x40 ;  /* 0x0000004045457836 */ /* 0x000fe20000000000 */
[----:B------:R-:W-:Y:S01]  /*c500*/  LOP3.LUT R4, R195, 0x18, R18, 0xf8, !PT ;  /* 0x00000018c3047812 */ /* 0x000fe200078ef812 */
[----:B------:R-:W-:Y:S01]  /*c510*/  BSSY B1, `(.L_x_2613) ;  /* 0x0000056000017945 */ /* 0x000fe20003800000 */
[----:B------:R-:W-:Y:S02]  /*c520*/  CS2R R32, SRZ ;  /* 0x0000000000207805 */ /* 0x000fe4000001ff00 */
[----:B------:R-:W-:Y:S02]  /*c530*/  CS2R R26, SRZ ;  /* 0x00000000001a7805 */ /* 0x000fe4000001ff00 */
[----:B------:R-:W-:Y:S02]  /*c540*/  ISETP.GE.AND P1, PT, R69, R64, PT ;  /* 0x000000404500720c */ /* 0x000fe40003f26270 */
[----:B------:R-:W-:-:S02]  /*c550*/  CS2R R20, SRZ ;  /* 0x0000000000147805 */ /* 0x000fc4000001ff00 */
[----:B------:R-:W-:Y:S02]  /*c560*/  CS2R R12, SRZ ;  /* 0x00000000000c7805 */ /* 0x000fe4000001ff00 */
[----:B---34-:R-:W-:Y:S02]  /*c570*/  CS2R R8, SRZ ;  /* 0x0000000000087805 */ /* 0x018fe4000001ff00 */
[----:B------:R-:W-:Y:S02]  /*c580*/  CS2R R40, SRZ ;  /* 0x0000000000287805 */ /* 0x000fe4000001ff00 */
[----:B------:R-:W-:Y:S02]  /*c590*/  CS2R R34, SRZ ;  /* 0x0000000000227805 */ /* 0x000fe4000001ff00 */
[----:B------:R-:W-:Y:S02]  /*c5a0*/  CS2R R28, SRZ ;  /* 0x00000000001c7805 */ /* 0x000fe4000001ff00 */
[----:B------:R-:W-:-:S02]  /*c5b0*/  CS2R R24, SRZ ;  /* 0x0000000000187805 */ /* 0x000fc4000001ff00 */
[----:B------:R-:W-:Y:S02]  /*c5c0*/  CS2R R14, SRZ ;  /* 0x00000000000e7805 */ /* 0x000fe4000001ff00 */
[----:B------:R-:W-:Y:S02]  /*c5d0*/  CS2R R10, SRZ ;  /* 0x00000000000a7805 */ /* 0x000fe4000001ff00 */
[----:B-----5:R-:W-:Y:S02]  /*c5e0*/  LOP3.LUT P0, RZ, R3, 0x4, RZ, 0xc0, !PT ;  /* 0x0000000403ff7812 */ /* 0x020fe4000780c0ff */
[----:B------:R-:W-:-:S05]  /*c5f0*/  LOP3.LUT R3, R4, R197, RZ, 0x3c, !PT ;  /* 0x000000c504037212 */ /* 0x000fca00078e3cff */
[----:B------:R-:W-:-:S04]  /*c600*/  IMAD R3, R196, 0x200, R3 ;  /* 0x00000200c4037824 */ /* 0x000fc800078e0203 */
[----:B------:R-:W-:Y:S01]  /*c610*/  IMAD R3, R3, 0x2, R2 ;  /* 0x0000000203037824 */ /* 0x000fe200078e0202 */
        /* <DEDUP_REMOVED lines=8> */
[----:B------:R-:W-:-:S05]  /*c6a0*/  ISETP.GE.AND P1, PT, R191, UR4, PT ;  /* 0x00000004bf007c0c */ /* 0x000fca000bf26270 */
[C---:B------:R-:W-:Y:S01]  /*c6b0*/  @!P4 IMAD.SHL.U32 R24, R190.reuse, 0x2, RZ ;  /* 0x00000002be18c824 */ /* 0x040fe200078e00ff */
[----:B------:R-:W-:-:S03]  /*c6c0*/  @!P4 SHF.L.U64.HI R73, R190, 0x1, R73 ;  /* 0x00000001be49c819 */ /* 0x000fc60000010249 */
[C---:B------:R-:W-:Y:S01]  /*c6d0*/  @!P3 IMAD.SHL.U32 R14, R189.reuse, 0x2, RZ ;  /* 0x00000002bd0eb824 */ /* 0x040fe200078e00ff */
[----:B------:R-:W-:Y:S01]  /*c6e0*/  @!P3 SHF.L.U64.HI R66, R189, 0x1, R66 ;  /* 0x00000001bd42b819 */ /* 0x000fe20000010242 */
[----:B------:R-:W-:Y:S01]  /*c6f0*/  @!P2 IMAD.SHL.U32 R10, R192, 0x2, RZ ;  /* 0x00000002c00aa824 */ /* 0x000fe200078e00ff */
[-C--:B-1----:R-:W-:Y:S01]  /*c700*/  @!P4 IADD3 R26, P5, R65, R24.reuse, RZ ;  /* 0x00000018411ac210 */ /* 0x082fe20007fbe0ff */
[----:B------:R-:W-:Y:S01]  /*c710*/  @!P1 IMAD.SHL.U32 R6, R191, 0x2, RZ ;  /* 0x00000002bf069824 */ /* 0x000fe200078e00ff */
[----:B------:R-:W-:-:S03]  /*c720*/  @!P4 IADD3 R24, P6, R62, R24, RZ ;  /* 0x000000183e18c210 */ /* 0x000fc60007fde0ff */
[--C-:B------:R-:W-:Y:S01]  /*c730*/  @!P4 IMAD.X R27, R0, 0x1, R73.reuse, P5 ;  /* 0x00000001001bc824 */ /* 0x100fe200028e0649 */
[-C--:B------:R-:W-:Y:S01]  /*c740*/  @!P3 IADD3 R20, P5, R65, R14.reuse, RZ ;  /* 0x0000000e4114b210 */ /* 0x080fe20007fbe0ff */
[----:B--2---:R-:W-:Y:S01]  /*c750*/  @!P4 IMAD.X R25, R63, 0x1, R73, P6 ;  /* 0x000000013f19c824 */ /* 0x004fe200030e0649 */
[----:B------:R-:W-:-:S03]  /*c760*/  @!P3 IADD3 R14, P6, R62, R14, RZ ;  /* 0x0000000e3e0eb210 */ /* 0x000fc60007fde0ff */
[--C-:B------:R-:W-:Y:S01]  /*c770*/  @!P3 IMAD.X R21, R0, 0x1, R66.reuse, P5 ;  /* 0x000000010015b824 */ /* 0x100fe200028e0642 */
[-C--:B------:R-:W-:Y:S01]  /*c780*/  @!P2 IADD3 R12, P5, R65, R10.reuse, RZ ;  /* 0x0000000a410ca210 */ /* 0x080fe20007fbe0ff */
[----:B------:R-:W-:Y:S01]  /*c790*/  @!P3 IMAD.X R15, R63, 0x1, R66, P6 ;  /* 0x000000013f0fb824 */ /* 0x000fe200030e0642 */
[----:B------:R-:W-:Y:S02]  /*c7a0*/  @!P2 IADD3 R10, P6, R62, R10, RZ ;  /* 0x0000000a3e0aa210 */ /* 0x000fe40007fde0ff */
[----:B------:R-:W-:-:S06]  /*c7b0*/  CS2R R34, SRZ ;  /* 0x0000000000227805 */ /* 0x000fcc000001ff00 */
[----:B------:R0:W5:Y:S02]  /*c7c0*/  @!P4 LD.E.64 R34, desc[UR60][R26.64] ;  /* 0x0000003c1a22c980 */ /* 0x000164000c101b00 */
[----:B0-----:R-:W-:-:S06]  /*c7d0*/  CS2R R26, SRZ ;  /* 0x00000000001a7805 */ /* 0x001fcc000001ff00 */
[----:B------:R0:W5:Y:S02]  /*c7e0*/  @!P3 LD.E.64 R26, desc[UR60][R14.64] ;  /* 0x0000003c0e1ab980 */ /* 0x000164000c101b00 */
[----:B0-----:R-:W-:Y:S02]  /*c7f0*/  CS2R R14, SRZ ;  /* 0x00000000000e7805 */ /* 0x001fe4000001ff00 */
[----:B---3--:R-:W-:Y:S02]  /*c800*/  @!P2 SHF.L.U64.HI R4, R192, 0x1, R5 ;  /* 0x00000001c004a819 */ /* 0x008fe40000010205 */
[----:B------:R-:W-:-:S03]  /*c810*/  @!P1 SHF.L.U64.HI R5, R191, 0x1, R237 ;  /* 0x00000001bf059819 */ /* 0x000fc600000102ed */
[--C-:B------:R-:W-:Y:S01]  /*c820*/  @!P2 IMAD.X R13, R0, 0x1, R4.reuse, P5 ;  /* 0x00000001000da824 */ /* 0x100fe200028e0604 */
[----:B------:R-:W-:Y:S01]  /*c830*/  @!P1 IADD3 R8, P5, R65, R6, RZ ;  /* 0x0000000641089210 */ /* 0x000fe20007fbe0ff */
[----:B------:R-:W-:Y:S01]  /*c840*/  @!P2 IMAD.X R11, R63, 0x1, R4, P6 ;  /* 0x000000013f0ba824 */ /* 0x000fe200030e0604 */
[----:B------:R-:W-:-:S03]  /*c850*/  ISETP.GE.AND P6, PT, R22, UR4, PT ;  /* 0x0000000416007c0c */ /* 0x000fc6000bfc6270 */
[----:B------:R-:W-:Y:S01]  /*c860*/  @!P1 IMAD.X R9, R0, 0x1, R5, P5 ;  /* 0x0000000100099824 */ /* 0x000fe200028e0605 */
[----:B------:R-:W-:-:S04]  /*c870*/  @!P1 IADD3 R4, P5, R62, R6, RZ ;  /* 0x000000063e049210 */ /* 0x000fc80007fbe0ff */
[----:B------:R-:W5:Y:S01]  /*c880*/  @!P1 LD.E.64 R14, desc[UR60][R8.64] ;  /* 0x0000003c080e9980 */ /* 0x000f62000c101b00 */
        /* <DEDUP_REMOVED lines=8> */
[----:B------:R-:W5:Y:S03]  /*c910*/  @!P6 LD.E.64 R40, desc[UR60][R28.64] ;  /* 0x0000003c1c28e980 */ /* 0x000f66000c101b00 */
[C---:B------:R-:W-:Y:S01]  /*c920*/  @!P5 IMAD.SHL.U32 R33, R193.reuse, 0x2, RZ ;  /* 0x00000002c121d824 */ /* 0x040fe200078e00ff */
[----:B------:R0:W5:Y:S01]  /*c930*/  @!P6 LD.E.64 R30, desc[UR60][R6.64] ;  /* 0x0000003c061ee980 */ /* 0x000162000c101b00 */
[----:B------:R-:W-:-:S03]  /*c940*/  @!P5 SHF.L.U64.HI R32, R193, 0x1, R236 ;  /* 0x00000001c120d819 */ /* 0x000fc600000102ec */
[----:B0-----:R-:W-:-:S05]  /*c950*/  @!P5 IADD3 R6, P6, R65, R33, RZ ;  /* 0x000000214106d210 */ /* 0x001fca0007fde0ff */
[----:B------:R-:W-:Y:S01]  /*c960*/  @!P5 IMAD.X R7, R0, 0x1, R32, P6 ;  /* 0x000000010007d824 */ /* 0x000fe200030e0620 */
[----:B------:R-:W-:Y:S02]  /*c970*/  @!P5 IADD3 R62, P6, R62, R33, RZ ;  /* 0x000000213e3ed210 */ /* 0x000fe40007fde0ff */
[----:B------:R-:W-:-:S03]  /*c980*/  CS2R R28, SRZ ;  /* 0x00000000001c7805 */ /* 0x000fc6000001ff00 */
[----:B------:R-:W-:Y:S01]  /*c990*/  @!P5 IMAD.X R63, R63, 0x1, R32, P6 ;  /* 0x000000013f3fd824 */ /* 0x000fe200030e0620 */
[----:B------:R-:W-:Y:S02]  /*c9a0*/  CS2R R32, SRZ ;  /* 0x0000000000207805 */ /* 0x000fe4000001ff00 */
[----:B------:R0:W5:Y:S04]  /*c9b0*/  @!P3 LD.E.64 R28, desc[UR60][R20.64] ;  /* 0x0000003c141cb980 */ /* 0x000168000c101b00 */
[----:B------:R1:W5:Y:S01]  /*c9c0*/  @!P4 LD.E.64 R32, desc[UR60][R24.64] ;  /* 0x0000003c1820c980 */ /* 0x000362000c101b00 */
[----:B0-----:R-:W-:Y:S02]  /*c9d0*/  CS2R R20, SRZ ;  /* 0x0000000000147805 */ /* 0x001fe4000001ff00 */
[----:B-1----:R-:W-:-:S04]  /*c9e0*/  CS2R R24, SRZ ;  /* 0x0000000000187805 */ /* 0x002fc8000001ff00 */
[----:B------:R0:W5:Y:S01]  /*c9f0*/  @!P2 LD.E.64 R20, desc[UR60][R10.64] ;  /* 0x0000003c0a14a980 */ /* 0x000162000c101b00 */
[----:B------:R-:W-:-:S03]  /*ca00*/  CS2R R8, SRZ ;  /* 0x0000000000087805 */ /* 0x000fc6000001ff00 */
[----:B------:R1:W5:Y:S04]  /*ca10*/  @!P2 LD.E.64 R24, desc[UR60][R12.64] ;  /* 0x0000003c0c18a980 */ /* 0x000368000c101b00 */
[----:B------:R3:W5:Y:S01]  /*ca20*/  @!P5 LD.E.64 R8, desc[UR60][R62.64] ;  /* 0x0000003c3e08d980 */ /* 0x000762000c101b00 */
[----:B0-----:R-:W-:Y:S02]  /*ca30*/  CS2R R10, SRZ ;  /* 0x00000000000a7805 */ /* 0x001fe4000001ff00 */
[----:B-1----:R-:W-:-:S04]  /*ca40*/  CS2R R12, SRZ ;  /* 0x00000000000c7805 */ /* 0x002fc8000001ff00 */
[----:B------:R3:W5:Y:S04]  /*ca50*/  @!P5 LD.E.64 R10, desc[UR60][R6.64] ;  /* 0x0000003c060ad980 */ /* 0x000768000c101b00 */
[----:B------:R3:W5:Y:S02]  /*ca60*/  @!P1 LD.E.64 R12, desc[UR60][R4.64] ;  /* 0x0000003c040c9980 */ /* 0x000764000c101b00 */
.L_x_2614:
[----:B------:R-:W-:Y:S05]  /*ca70*/  BSYNC B1 ;  /* 0x0000000000017941 */ /* 0x000fea0003800000 */
.L_x_2613:
[----:B---3--:R-:W-:Y:S01]  /*ca80*/  LEA.HI R4, R213, R213, RZ, 0x1 ;  /* 0x000000d5d5047211 */ /* 0x008fe200078f08ff */
[----:B-----5:R-:W-:Y:S01]  /*ca90*/  IMAD.MOV.U32 R5, RZ, RZ, R30 ;  /* 0x000000ffff057224 */ /* 0x020fe200078e001e */
[----:B------:R-:W-:Y:S01]  /*caa0*/  VIADDMNMX R64, R64, -R200, 0x80, PT ;  /* 0x0000008040407446 */ /* 0x000fe200038009c8 */
[C---:B------:R-:W-:Y:S01]  /*cab0*/  VIADD R6, R3.reuse, 0x10400 ;  /* 0x0001040003067836 */ /* 0x040fe20000000000 */
[----:B------:R-:W-:Y:S01]  /*cac0*/  LOP3.LUT R4, R4, 0xfffffffe, RZ, 0xc0, !PT ;  /* 0xfffffffe04047812 */ /* 0x000fe200078ec0ff */
[----:B------:R-:W-:Y:S01]  /*cad0*/  VIADD R0, R3, 0x10440 ;  /* 0x0001044003007836 */ /* 0x000fe20000000000 */
[----:B------:R-:W-:Y:S01]  /*cae0*/  PRMT R105, R5, 0x7610, R105 ;  /* 0x0000761005697816 */ /* 0x000fe20000000069 */
[----:B------:R-:W-:Y:S01]  /*caf0*/  IMAD.MOV.U32 R5, RZ, RZ, R31 ;  /* 0x000000ffff057224 */ /* 0x000fe200078e001f */
[----:B------:R-:W-:Y:S01]  /*cb00*/  BSSY B1, `(.L_x_2615) ;  /* 0x0000032000017945 */ /* 0x000fe20003800000 */
[----:B------:R-:W-:Y:S01]  /*cb10*/  IMAD.IADD R4, R213, 0x1, -R4 ;  /* 0x00000001d5047824 */ /* 0x000fe200078e0a04 */
[----:B------:R-:W-:Y:S01]  /*cb20*/  ISETP.GE.AND P1, PT, R17, R64, PT ;  /* 0x000000401100720c */ /* 0x000fe20003f26270 */
[----:B------:R-:W-:Y:S01]  /*cb30*/  @P0 VIADD R0, R6, 0xffffffc0 ;  /* 0xffffffc006000836 */ /* 0x000fe20000000000 */
[----:B------:R-:W-:Y:S01]  /*cb40*/  PRMT R106, R5, 0x7610, R106 ;  /* 0x00007610056a7816 */ /* 0x000fe2000000006a */
[----:B------:R-:W-:Y:S01]  /*cb50*/  IMAD.MOV.U32 R6, RZ, RZ, R32 ;  /* 0x000000ffff067224 */ /* 0x000fe200078e0020 */
[----:B------:R-:W-:Y:S01]  /*cb60*/  SHF.L.U32 R5, R4, 0x1f, RZ ;  /* 0x0000001f04057819 */ /* 0x000fe200000006ff */
[----:B------:R-:W-:-:S02]  /*cb70*/  IMAD.MOV.U32 R7, RZ, RZ, R33 ;  /* 0x000000ffff077224 */ /* 0x000fc400078e0021 */
        /* <DEDUP_REMOVED lines=18> */
[----:B--2---:R-:W-:Y:S01]  /*cca0*/  PRMT R63, R62, 0x7610, R63 ;  /* 0x000076103e3f7816 */ /* 0x004fe2000000003f */
[----:B------:R-:W-:Y:S01]  /*ccb0*/  IMAD.MOV.U32 R7, RZ, RZ, R41 ;  /* 0x000000ffff077224 */ /* 0x000fe200078e0029 */
[----:B------:R-:W-:Y:S01]  /*ccc0*/  PRMT R62, R4, 0x7610, R62 ;  /* 0x00007610043e7816 */ /* 0x000fe2000000003e */
[----:B------:R-:W-:Y:S01]  /*ccd0*/  IMAD.MOV.U32 R4, RZ, RZ, R35 ;  /* 0x000000ffff047224 */ /* 0x000fe200078e0023 */
[----:B------:R-:W-:Y:S01]  /*cce0*/  PRMT R107, R6, 0x7610, R107 ;  /* 0x00007610066b7816 */ /* 0x000fe2000000006b */
[----:B------:R-:W-:Y:S01]  /*ccf0*/  IMAD.MOV.U32 R6, RZ, RZ, R28 ;  /* 0x000000ffff067224 */ /* 0x000fe200078e001c */
[----:B------:R-:W-:Y:S01]  /*cd00*/  PRMT R108, R7, 0x7610, R108 ;  /* 0x00007610076c7816 */ /* 0x000fe2000000006c */
[----:B-1----:R-:W-:Y:S01]  /*cd10*/  IMAD.MOV.U32 R65, RZ, RZ, R34 ;  /* 0x000000ffff417224 */ /* 0x002fe200078e0022 */
        /* <DEDUP_REMOVED lines=15> */
[----:B0-----:R-:W-:Y:S06]  /*ce10*/  @!P0 BRA `(.L_x_2616) ;  /* 0x000001a400e08947 */ /* 0x001fec0003800000 */
.L_x_2900:
[----:B------:R-:W-:Y:S05]  /*ce20*/  BSYNC B1 ;  /* 0x0000000000017941 */ /* 0x000fea0003800000 */
.L_x_2615:
        /* <DEDUP_REMOVED lines=8> */
[-C--:B------:R-:W-:Y:S02]  /*ceb0*/  ISETP.GE.AND P2, PT, R189, R4.reuse, PT ;  /* 0x00000004bd00720c */ /* 0x080fe40003f46270 */
[-C--:B------:R-:W-:Y:S02]  /*cec0*/  ISETP.GE.AND P3, PT, R192, R4.reuse, PT ;  /* 0x00000004c000720c */ /* 0x080fe40003f66270 */
[----:B------:R-:W-:-:S02]  /*ced0*/  ISETP.GE.AND P4, PT, R191, R4, PT ;  /* 0x00000004bf00720c */ /* 0x000fc40003f86270 */
[----:B------:R-:W-:-:S03]  /*cee0*/  ISETP.GE.AND P5, PT, R193, R4, PT ;  /* 0x00000004c100720c */ /* 0x000fc60003fa6270 */
[----:B------:R-:W-:Y:S10]  /*cef0*/  @P0 BRA `(.L_x_2620) ;  /* 0x0000000000b80947 */ /* 0x000ff40003800000 */
[----:B0-----:R-:W0:Y:S01]  /*cf00*/  LDS.128 R4, [R3+0x10400] ;  /* 0x0104000003047984 */ /* 0x001e220000000c00 */
[----:B------:R-:W-:Y:S02]  /*cf10*/  SHF.R.U64 R114, R60, 0x10, R61 ;  /* 0x000000103c727819 */ /* 0x000fe4000000123d */
[----:B------:R-:W-:Y:S02]  /*cf20*/  SHF.R.U32.HI R112, RZ, 0x10, R59 ;  /* 0x00000010ff707819 */ /* 0x000fe4000001163b */
[----:B------:R-:W-:Y:S02]  /*cf30*/  SHF.R.U32.HI R60, RZ, 0x10, R61 ;  /* 0x00000010ff3c7819 */ /* 0x000fe4000001163d */
[----:B------:R-:W-:Y:S02]  /*cf40*/  PRMT R112, R109, 0x5410, R112 ;  /* 0x000054106d707816 */ /* 0x000fe40000000070 */
[----:B------:R-:W-:Y:S02]  /*cf50*/  SHF.R.U64 R113, R58, 0x10, R59 ;  /* 0x000000103a717819 */ /* 0x000fe4000000123b */
        /* <DEDUP_REMOVED lines=40> */
.L_x_2620:
[----:B------:R-:W-:Y:S05]  /*d1e0*/  BSYNC B2 ;  /* 0x0000000000027941 */ /* 0x000fea0003800000 */
.L_x_2619:
[----:B------:R-:W-:Y:S04]  /*d1f0*/  BSSY B2, `(.L_x_2621) ;  /* 0x0000030000027945 */ /* 0x000fe80003800000 */
[----:B------:R-:W-:Y:S05]  /*d200*/  @P1 BRA `(.L_x_2622) ;  /* 0x0000000000b81947 */ /* 0x000fea0003800000 */
[----:B01----:R-:W0:Y:S01]  /*d210*/  LDS.128 R4, [R0] ;  /* 0x0000000000047984 */ /* 0x003e220000000c00 */
        /* <DEDUP_REMOVED lines=45> */
.L_x_2622:
[----:B------:R-:W-:Y:S05]  /*d4f0*/  BSYNC B2 ;  /* 0x0000000000027941 */ /* 0x000fea0003800000 */
.L_x_2621:
        /* <DEDUP_REMOVED lines=48> */
.L_x_2624:
[----:B------:R-:W-:Y:S05]  /*d800*/  BSYNC B2 ;  /* 0x0000000000027941 */ /* 0x000fea0003800000 */
.L_x_2623:
        /* <DEDUP_REMOVED lines=19> */
[CC--:B------:R-:W-:Y:S01]  /*d940*/  FMUL.FTZ R52, R47.reuse, R50.reuse ;  /* 0x000000322f347220 */ /* 0x0c0fe20000410000 */
[----:B------:R-:W-:Y:S01]  /*d950*/  FMUL.FTZ R53, R47, R51 ;  /* 0x000000332f357220 */ /* 0x000fe20000410000 */
[C---:B------:R-:W-:Y:S01]  /*d960*/  FMUL.FTZ R47, R49.reuse, R85 ;  /* 0x00000055312f7220 */ /* 0x040fe20000410000 */
[----:B------:R-:W-:Y:S02]  /*d970*/  IMAD.U32 R6, R4, 0x10000, RZ ;  /* 0x0001000004067824 */ /* 0x000fe400078e00ff */
[----:B------:R-:W-:Y:S01]  /*d980*/  FFMA.FTZ R55, R46, R51, R52 ;  /* 0x000000332e377223 */ /* 0x000fe20000010034 */
[-C--:B------:R-:W-:Y:S01]  /*d990*/  FMUL.FTZ R51, R49, R87.reuse ;  /* 0x0000005731337220 */ /* 0x080fe20000410000 */
[----:B------:R-:W-:Y:S01]  /*d9a0*/  FFMA.FTZ R87, R48, R87, -R47 ;  /* 0x0000005730577223 */ /* 0x000fe2000001082f */
        /* <DEDUP_REMOVED lines=22> */
.L_x_2626:
[----:B------:R-:W-:Y:S05]  /*db10*/  BSYNC B2 ;  /* 0x0000000000027941 */ /* 0x000fea0003800000 */
.L_x_2625:
[----:B------:R-:W-:Y:S04]  /*db20*/  BSSY B2, `(.L_x_2627) ;  /* 0x0000030000027945 */ /* 0x000fe80003800000 */
        /* <DEDUP_REMOVED lines=47> */
.L_x_2628:
[----:B------:R-:W-:Y:S05]  /*de20*/  BSYNC B2 ;  /* 0x0000000000027941 */ /* 0x000fea0003800000 */
.L_x_2627:
[----:B------:R-:W-:Y:S05]  /*de30*/  @P5 BRA `(.L_x_2618) ;  /* 0x0000000000b85947 */ /* 0x000fea0003800000 */
[----:B01234-:R-:W0:Y:S01]  /*de40*/  LDS.128 R4, [R0+0x8000] ;  /* 0x0080000000047984 */ /* 0x01fe220000000c00 */
        /* <DEDUP_REMOVED lines=45> */
.L_x_2618:
[----:B------:R-:W-:Y:S05]  /*e120*/  BSYNC B1 ;  /* 0x0000000000017941 */ /* 0x000fea0003800000 */
.L_x_2617:
        /* <DEDUP_REMOVED lines=57> */
.L_x_2631:
[----:B------:R-:W-:Y:S05]  /*e4c0*/  BSYNC B1 ;  /* 0x0000000000017941 */ /* 0x000fea0003800000 */
.L_x_2630:
        /* <DEDUP_REMOVED lines=48> */
.L_x_2633:
[----:B------:R-:W-:Y:S05]  /*e7d0*/  BSYNC B1 ;  /* 0x0000000000017941 */ /* 0x000fea0003800000 */
.L_x_2632:
        /* <DEDUP_REMOVED lines=48> */
.L_x_2635:
[----:B------:R-:W-:Y:S05]  /*eae0*/  BSYNC B1 ;  /* 0x0000000000017941 */ /* 0x000fea0003800000 */
.L_x_2634:
        /* <DEDUP_REMOVED lines=48> */
.L_x_2637:
[----:B------:R-:W-:Y:S05]  /*edf0*/  BSYNC B1 ;  /* 0x0000000000017941 */ /* 0x000fea0003800000 */
.L_x_2636:
        /* <DEDUP_REMOVED lines=48> */
.L_x_2639:
[----:B------:R-:W-:Y:S05]  /*f100*/  BSYNC B1 ;  /* 0x0000000000017941 */ /* 0x000fea0003800000 */
.L_x_2638:
        /* <DEDUP_REMOVED lines=11> */
[----:B------:R-:W-:Y:S01]  /*f1c0*/  IMAD.U32 R11, R66, 0x10000, RZ ;  /* 0x00010000420b7824 */ /* 0x000fe200078e00ff */
[----:B------:R-:W-:Y:S02]  /*f1d0*/  LOP3.LUT R62, R62, 0xffff0000, RZ, 0xc0, !PT ;  /* 0xffff00003e3e7812 */ /* 0x000fe400078ec0ff */
[----:B------:R-:W-:Y:S02]  /*f1e0*/  LOP3.LUT R66, R66, 0xffff0000, RZ, 0xc0, !PT ;  /* 0xffff000042427812 */ /* 0x000fe400078ec0ff */
[C---:B0-----:R-:W-:Y:S01]  /*f1f0*/  LOP3.LUT R9, R6.reuse, 0xffff0000, RZ, 0xc0, !PT ;  /* 0xffff000006097812 */ /* 0x041fe200078ec0ff */
[C---:B------:R-:W-:Y:S01]  /*f200*/  IMAD.U32 R10, R7.reuse, 0x10000, RZ ;  /* 0x00010000070a7824 */ /* 0x040fe200078e00ff */
[----:B------:R-:W-:Y:S01]  /*f210*/  LOP3.LUT R7, R7, 0xffff0000, RZ, 0xc0, !PT ;  /* 0xffff000007077812 */ /* 0x000fe200078ec0ff */
[----:B------:R-:W-:-:S02]  /*f220*/  IMAD.U32 R8, R6, 0x10000, RZ ;  /* 0x0001000006087824 */ /* 0x000fc400078e00ff */
[C---:B------:R-:W-:Y:S01]  /*f230*/  FMUL.FTZ R13, R9.reuse, R12 ;  /* 0x0000000c090d7220 */ /* 0x040fe20000410000 */
[-C--:B------:R-:W-:Y:S01]  /*f240*/  FMUL.FTZ R9, R9, R11.reuse ;  /* 0x0000000b09097220 */ /* 0x080fe20000410000 */
[C---:B------:R-:W-:Y:S01]  /*f250*/  FMUL.FTZ R15, R7.reuse, R62 ;  /* 0x0000003e070f7220 */ /* 0x040fe20000410000 */
[----:B------:R-:W-:Y:S02]  /*f260*/  IMAD.U32 R3, R4, 0x10000, RZ ;  /* 0x0001000004037824 */ /* 0x000fe400078e00ff */
[C---:B------:R-:W-:Y:S01]  /*f270*/  FFMA.FTZ R13, R8.reuse, R11, -R13 ;  /* 0x0000000b080d7223 */ /* 0x040fe2000001080d */
[----:B------:R-:W-:Y:S01]  /*f280*/  FFMA.FTZ R14, R8, R12, R9 ;  /* 0x0000000c080e7223 */ /* 0x000fe20000010009 */
[-C--:B------:R-:W-:Y:S01]  /*f290*/  FMUL.FTZ R9, R7, R66.reuse ;  /* 0x0000004207097220 */ /* 0x080fe20000410000 */
[----:B------:R-:W-:Y:S01]  /*f2a0*/  IMAD.U32 R6, R5, 0x10000, RZ ;  /* 0x0001000005067824 */ /* 0x000fe200078e00ff */
[----:B------:R-:W-:Y:S01]  /*f2b0*/  LOP3.LUT R4, R4, 0xffff0000, RZ, 0xc0, !PT ;  /* 0xffff000004047812 */ /* 0x000fe200078ec0ff */
[----:B------:R-:W-:Y:S01]  /*f2c0*/  IMAD.U32 R8, R63, 0x10000, RZ ;  /* 0x000100003f087824 */ /* 0x000fe200078e00ff */
[----:B------:R-:W-:Y:S01]  /*f2d0*/  LOP3.LUT R5, R5, 0xffff0000, RZ, 0xc0, !PT ;  /* 0xffff000005057812 */ /* 0x000fe200078ec0ff */
[----:B------:R-:W-:Y:S01]  /*f2e0*/  IMAD.U32 R7, R65, 0x10000, RZ ;  /* 0x0001000041077824 */ /* 0x000fe200078e00ff */
[----:B------:R-:W-:Y:S01]  /*f2f0*/  LOP3.LUT R63, R63, 0xffff0000, RZ, 0xc0, !PT ;  /* 0xffff00003f3f7812 */ /* 0x000fe200078ec0ff */
[C---:B------:R-:W-:Y:S01]  /*f300*/  FFMA.FTZ R15, R10.reuse, R66, -R15 ;  /* 0x000000420a0f7223 */ /* 0x040fe2000001080f */
[----:B------:R-:W-:Y:S01]  /*f310*/  LOP3.LUT R65, R65, 0xffff0000, RZ, 0xc0, !PT ;  /* 0xffff000041417812 */ /* 0x000fe200078ec0ff */
[----:B------:R-:W-:Y:S01]  /*f320*/  FFMA.FTZ R62, R10, R62, R9 ;  /* 0x0000003e0a3e7223 */ /* 0x000fe20000010009 */
[CC--:B------:R-:W-:Y:S01]  /*f330*/  FMUL.FTZ R10, R4.reuse, R8.reuse ;  /* 0x00000008040a7220 */ /* 0x0c0fe20000410000 */
        /* <DEDUP_REMOVED lines=13> */
.L_x_2608:
        /* <DEDUP_REMOVED lines=36> */
.L_x_2906:
        /* <DEDUP_REMOVED lines=48> */
.L_x_2642:
[----:B------:R-:W-:Y:S05]  /*f950*/  BSYNC B1 ;  /* 0x0000000000017941 */ /* 0x000fea0003800000 */
.L_x_2641:
        /* <DEDUP_REMOVED lines=55> */
.L_x_2912:
        /* <DEDUP_REMOVED lines=45> */
.L_x_2645:
[----:B------:R-:W-:Y:S05]  /*ffa0*/  BSYNC B1 ;  /* 0x0000000000017941 */ /* 0x000fea0003800000 */
.L_x_2644:
[----:B----4-:R-:W-:Y:S01]  /*ffb0*/  LEA.HI R20, R213, R213, RZ, 0x1 ;  /* 0x000000d5d5147211 */ /* 0x010fe200078f08ff */
[----:B0----5:R-:W-:Y:S01]  /*ffc0*/  IMAD.MOV.U32 R61, RZ, RZ, R7 ;  /* 0x000000ffff3d7224 */ /* 0x021fe200078e0007 */
[----:B------:R-:W-:Y:S01]  /*ffd0*/  VIADDMNMX R0, R0, -R200, 0x80, PT ;  /* 0x0000008000007446 */ /* 0x000fe200038009c8 */
        /* <DEDUP_REMOVED lines=22> */
[----:B------:R-:W-:Y:S01]  /*10140*/  BSSY B1, `(.L_x_2646) ;  /* 0x000001e000017945 */ /* 0x000fe20003800000 */
        /* <DEDUP_REMOVED lines=29> */
.L_x_2913:
[----:B------:R-:W-:Y:S05]  /*10320*/  BSYNC B1 ;  /* 0x0000000000017941 */ /* 0x000fea0003800000 */
.L_x_2646:
        /* <DEDUP_REMOVED lines=10> */
[----:B0-----:R-:W-:Y:S02]  /*103d0*/  LEA.HI R61, R75, R216, RZ, 0x1d ;  /* 0x000000d84b3d7211 */ /* 0x001fe400078fe8ff */
[----:B------:R-:W-:Y:S02]  /*103e0*/  LOP3.LUT R60, R195, 0x38, R18, 0xf8, !PT ;  /* 0x00000038c33c7812 */ /* 0x000fe400078ef812 */
[----:B------:R-:W-:Y:S02]  /*103f0*/  SHF.R.S32.HI R62, RZ, 0x1f, R61 ;  /* 0x0000001fff3e7819 */ /* 0x000fe4000001143d */
[----:B------:R-:W-:Y:S02]  /*10400*/  SHF.R.U64 R112, R44, 0x10, R45 ;  /* 0x000000102c707819 */ /* 0x000fe4000000122d */
[----:B------:R-:W-:Y:S01]  /*10410*/  LEA.HI R63, R62, R61, RZ, 0x3 ;  /* 0x0000003d3e3f7211 */ /* 0x000fe200078f18ff */
[----:B------:R-:W-:Y:S01]  /*10420*/  IMAD.SHL.U32 R62, R61, 0x8, RZ ;  /* 0x000000083d3e7824 */ /* 0x000fe200078e00ff */
[----:B------:R-:W-:-:S02]  /*10430*/  LOP3.LUT R61, R60, R197, RZ, 0x3c, !PT ;  /* 0x000000c53c3d7212 */ /* 0x000fc400078e3cff */
[----:B------:R-:W-:Y:S01]  /*10440*/  SHF.R.U64 R115, R32, 0x10, R33 ;  /* 0x0000001020737819 */ /* 0x000fe20000001221 */
[----:B------:R-:W-:Y:S01]  /*10450*/  IMAD.SHL.U32 R63, R63, 0x400, RZ ;  /* 0x000004003f3f7824 */ /* 0x000fe200078e00ff */
[----:B------:R-:W-:Y:S01]  /*10460*/  LOP3.LUT R62, R195, 0x38, R62, 0xf8, !PT ;  /* 0x00000038c33e7812 */ /* 0x000fe200078ef83e */
[----:B------:R-:W-:Y:S01]  /*10470*/  IMAD R61, R196, 0x200, R61 ;  /* 0x00000200c43d7824 */ /* 0x000fe200078e023d */
[----:B------:R-:W-:Y:S02]  /*10480*/  SHF.R.U32.HI R32, RZ, 0x10, R33 ;  /* 0x00000010ff207819 */ /* 0x000fe40000011621 */
[----:B------:R-:W-:Y:S01]  /*10490*/  LOP3.LUT R63, R63, 0x7fffe000, RZ, 0xc0, !PT ;  /* 0x7fffe0003f3f7812 */ /* 0x000fe200078ec0ff */
[----:B------:R-:W-:Y:S01]  /*104a0*/  IMAD R92, R61, 0x2, R2 ;  /* 0x000000023d5c7824 */ /* 0x000fe200078e0202 */
[----:B------:R-:W-:Y:S02]  /*104b0*/  LOP3.LUT R62, R62, R197, RZ, 0x3c, !PT ;  /* 0x000000c53e3e7212 */ /* 0x000fe400078e3cff */
[----:B------:R-:W-:Y:S01]  /*104c0*/  SHF.R.U64 R113, R34, 0x10, R35 ;  /* 0x0000001022717819 */ /* 0x000fe20000001223 */
[----:B------:R-:W-:Y:S01]  /*104d0*/  IMAD R63, R196, 0x200, R63 ;  /* 0x00000200c43f7824 */ /* 0x000fe200078e023f */
[----:B------:R-:W-:-:S02]  /*104e0*/  SHF.R.U32.HI R33, RZ, 0x10, R35 ;  /* 0x00000010ff217819 */ /* 0x000fc40000011623 */
[----:B------:R-:W-:Y:S01]  /*104f0*/  SHF.R.U32.HI R44, RZ, 0x10, R45 ;  /* 0x00000010ff2c7819 */ /* 0x000fe2000001162d */
[----:B------:R-:W-:Y:S01]  /*10500*/  IMAD.IADD R93, R63, 0x1, R62 ;  /* 0x000000013f5d7824 */ /* 0x000fe200078e023e */
[----:B------:R-:W-:Y:S01]  /*10510*/  PRMT R111, R111, 0x5410, R112 ;  /* 0x000054106f6f7816 */ /* 0x000fe20000000070 */
[----:B------:R-:W0:Y:S01]  /*10520*/  LDS.128 R60, [R92+0x10400] ;  /* 0x010400005c3c7984 */ /* 0x000e220000000c00 */
[----:B------:R-:W-:Y:S01]  /*10530*/  SHF.R.U64 R45, R46, 0x10, R47 ;  /* 0x000000102e2d7819 */ /* 0x000fe2000000122f */
[----:B------:R-:W-:Y:S01]  /*10540*/  IMAD R93, R93, 0x2, R2 ;  /* 0x000000025d5d7824 */ /* 0x000fe200078e0202 */
[----:B------:R-:W-:Y:S01]  /*10550*/  PRMT R35, R72, 0x5432, R115 ;  /* 0x0000543248237816 */ /* 0x000fe20000000073 */
[----:B------:R-:W-:Y:S01]  /*10560*/  IMAD.U32 R120, R111, 0x10000, RZ ;  /* 0x000100006f787824 */ /* 0x000fe200078e00ff */
[----:B------:R-:W-:Y:S02]  /*10570*/  SHF.R.U32.HI R110, RZ, 0x10, R47 ;  /* 0x00000010ff6e7819 */ /* 0x000fe4000001162f */
[----:B--23--:R-:W1:Y:S01]  /*10580*/  LDS.128 R64, [R93+0x10400] ;  /* 0x010400005d407984 */ /* 0x00ce620000000c00 */
[----:B------:R-:W-:Y:S01]  /*10590*/  PRMT R46, R71, 0x5432, R44 ;  /* 0x00005432472e7816 */ /* 0x000fe2000000002c */
[----:B------:R-:W-:Y:S01]  /*105a0*/  IMAD.U32 R119, R35, 0x10000, RZ ;  /* 0x0001000023777824 */ /* 0x000fe200078e00ff */
[----:B------:R-:W-:-:S02]  /*105b0*/  PRMT R44, R70, 0x5432, R45 ;  /* 0x00005432462c7816 */ /* 0x000fc4000000002d */
[----:B------:R-:W-:Y:S01]  /*105c0*/  PRMT R45, R3, 0x5432, R110 ;  /* 0x00005432032d7816 */ /* 0x000fe2000000006e */
[----:B------:R-:W-:Y:S01]  /*105d0*/  IMAD.U32 R121, R46, 0x10000, RZ ;  /* 0x000100002e797824 */ /* 0x000fe200078e00ff */
[----:B------:R-:W-:Y:S02]  /*105e0*/  PRMT R34, R73, 0x5432, R32 ;  /* 0x0000543249227816 */ /* 0x000fe40000000020 */
[----:B------:R-:W-:Y:S01]  /*105f0*/  PRMT R32, R74, 0x5432, R113 ;  /* 0x000054324a207816 */ /* 0x000fe20000000071 */
[----:B------:R-:W-:Y:S01]  /*10600*/  IMAD.U32 R122, R45, 0x10000, RZ ;  /* 0x000100002d7a7824 */ /* 0x000fe200078e00ff */
[----:B------:R-:W-:Y:S02]  /*10610*/  PRMT R33, R76, 0x5432, R33 ;  /* 0x000054324c217816 */ /* 0x000fe40000000021 */
        /* <DEDUP_REMOVED lines=8> */
[----:B------:R-:W-:Y:S01]  /*106a0*/  IMAD.U32 R116, R61, 0x10000, RZ ;  /* 0x000100003d747824 */ /* 0x000fe200078e00ff */
[C---:B-1----:R-:W-:Y:S01]  /*106b0*/  LOP3.LUT R112, R64.reuse, 0xffff0000, RZ, 0xc0, !PT ;  /* 0xffff000040707812 */ /* 0x042fe200078ec0ff */
[----:B------:R-:W-:Y:S01]  /*106c0*/  IMAD.U32 R115, R64, 0x10000, RZ ;  /* 0x0001000040737824 */ /* 0x000fe200078e00ff */
[C---:B------:R-:W-:Y:S01]  /*106d0*/  LOP3.LUT R63, R66.reuse, 0xffff0000, RZ, 0xc0, !PT ;  /* 0xffff0000423f7812 */ /* 0x040fe200078ec0ff */
[C---:B------:R-:W-:Y:S01]  /*106e0*/  IMAD.U32 R117, R65.reuse, 0x10000, RZ ;  /* 0x0001000041757824 */ /* 0x040fe200078e00ff */
[----:B------:R-:W-:Y:S01]  /*106f0*/  LOP3.LUT R65, R65, 0xffff0000, RZ, 0xc0, !PT ;  /* 0xffff000041417812 */ /* 0x000fe200078ec0ff */
[C---:B------:R-:W-:Y:S01]  /*10700*/  FMUL.FTZ R123, R115.reuse, R120 ;  /* 0x00000078737b7220 */ /* 0x040fe20000410000 */
[----:B------:R-:W-:Y:S01]  /*10710*/  FMUL.FTZ R125, R115, R119 ;  /* 0x00000077737d7220 */ /* 0x000fe20000410000 */
[----:B------:R-:W-:Y:S01]  /*10720*/  IMAD.U32 R118, R67, 0x10000, RZ ;  /* 0x0001000043767824 */ /* 0x000fe200078e00ff */
[----:B------:R-:W-:Y:S01]  /*10730*/  LOP3.LUT R61, R61, 0xffff0000, RZ, 0xc0, !PT ;  /* 0xffff00003d3d7812 */ /* 0x000fe200078ec0ff */
[----:B------:R-:W-:Y:S01]  /*10740*/  IMAD.U32 R64, R66, 0x10000, RZ ;  /* 0x0001000042407824 */ /* 0x000fe200078e00ff */
[----:B------:R-:W-:Y:S01]  /*10750*/  LOP3.LUT R66, R67, 0xffff0000, RZ, 0xc0, !PT ;  /* 0xffff000043427812 */ /* 0x000fe200078ec0ff */
[----:B------:R-:W-:-:S02]  /*10760*/  IMAD.U32 R115, R34, 0x10000, RZ ;  /* 0x0001000022737824 */ /* 0x000fc400078e00ff */
[C---:B------:R-:W-:Y:S01]  /*10770*/  FFMA.FTZ R67, R114.reuse, R119, -R123 ;  /* 0x0000007772437223 */ /* 0x040fe2000001087b */
[----:B------:R-:W-:Y:S01]  /*10780*/  FFMA.FTZ R114, R114, R120, R125 ;  /* 0x0000007872727223 */ /* 0x000fe2000001007d */
[----:B------:R-:W-:Y:S01]  /*10790*/  FMUL.FTZ R123, R117, R121 ;  /* 0x00000079757b7220 */ /* 0x000fe20000410000 */
[----:B------:R-:W-:Y:S02]  /*107a0*/  IMAD.U32 R119, R33, 0x10000, RZ ;  /* 0x0001000021777824 */ /* 0x000fe400078e00ff */
[----:B------:R-:W-:Y:S01]  /*107b0*/  FMUL.FTZ R120, R118, R122 ;  /* 0x0000007a76787220 */ /* 0x000fe20000410000 */
[-C--:B------:R-:W-:Y:S01]  /*107c0*/  FMUL.FTZ R125, R117, R115.reuse ;  /* 0x00000073757d7220 */ /* 0x080fe20000410000 */
[----:B------:R-:W-:Y:S01]  /*107d0*/  LOP3.LUT R117, R111, 0xffff0000, RZ, 0xc0, !PT ;  /* 0xffff00006f757812 */ /* 0x000fe200078ec0ff */
[----:B------:R-:W-:Y:S01]  /*107e0*/  FFMA.FTZ R115, R116, R115, -R123 ;  /* 0x0000007374737223 */ /* 0x000fe2000001087b */
[-C--:B------:R-:W-:Y:S01]  /*107f0*/  FFMA.FTZ R111, R113, R119.reuse, -R120 ;  /* 0x00000077716f7223 */ /* 0x080fe20000010878 */
[----:B------:R-:W-:Y:S01]  /*10800*/  FMUL.FTZ R123, R118, R119 ;  /* 0x00000077767b7220 */ /* 0x000fe20000410000 */
[----:B------:R-:W-:Y:S01]  /*10810*/  LOP3.LUT R120, R46, 0xffff0000, RZ, 0xc0, !PT ;  /* 0xffff00002e787812 */ /* 0x000fe200078ec0ff */
[----:B------:R-:W-:Y:S01]  /*10820*/  FMUL.FTZ R119, R112, R117 ;  /* 0x0000007570777220 */ /* 0x000fe20000410000 */
[----:B------:R-:W-:Y:S01]  /*10830*/  LOP3.LUT R118, R34, 0xffff0000, RZ, 0xc0, !PT ;  /* 0xffff000022767812 */ /* 0x000fe200078ec0ff */
[----:B------:R-:W-:Y:S01]  /*10840*/  FFMA.FTZ R116, R116, R121, R125 ;  /* 0x0000007974747223 */ /* 0x000fe2000001007d */
[-C--:B------:R-:W-:Y:S01]  /*10850*/  FMUL.FTZ R121, R112, R35.reuse ;  /* 0x0000002370797220 */ /* 0x080fe20000410000 */
[C---:B------:R-:W-:Y:S01]  /*10860*/  FMUL.FTZ R46, R65.reuse, R120 ;  /* 0x00000078412e7220 */ /* 0x040fe20000410000 */
        /* <DEDUP_REMOVED lines=9> */
[----:B------:R-:W-:Y:S01]  /*10900*/  LOP3.LUT R44, R44, 0xffff0000, RZ, 0xc0, !PT ;  /* 0xffff00002c2c7812 */ /* 0x000fe200078ec0ff */
[----:B------:R-:W-:Y:S01]  /*10910*/  FFMA.FTZ R113, R113, R122, R123 ;  /* 0x0000007a71717223 */ /* 0x000fe2000001007b */
        /* <DEDUP_REMOVED lines=22> */
.L_x_2651:
[----:B------:R-:W-:Y:S05]  /*10a80*/  BSYNC B2 ;  /* 0x0000000000027941 */ /* 0x000fea0003800000 */
.L_x_2650:
[----:B------:R-:W-:Y:S04]  /*10a90*/  BSSY B2, `(.L_x_2652) ;  /* 0x000006a000027945 */ /* 0x000fe80003800000 */
[----:B------:R-:W-:Y:S05]  /*10aa0*/  @P1 BRA `(.L_x_2653) ;  /* 0x0000000400a01947 */ /* 0x000fea0003800000 */
[----:B-1----:R-:W4:Y:S01]  /*10ab0*/  LDL R93, [R1+0x78] ;  /* 0x00007800015d7983 */ /* 0x002f220000100800 */
[----:B------:R-:W-:Y:S02]  /*10ac0*/  LEA.HI R32, R75, R234, RZ, 0x1d ;  /* 0x000000ea4b207211 */ /* 0x000fe400078fe8ff */
[--C-:B0-----:R-:W-:Y:S02]  /*10ad0*/  SHF.R.U64 R61, R30, 0x10, R31.reuse ;  /* 0x000000101e3d7819 */ /* 0x101fe4000000121f */
[----:B------:R-:W-:Y:S02]  /*10ae0*/  SHF.R.S32.HI R33, RZ, 0x1f, R32 ;  /* 0x0000001fff217819 */ /* 0x000fe40000011420 */
[----:B------:R-:W-:Y:S02]  /*10af0*/  SHF.R.U32.HI R30, RZ, 0x10, R31 ;  /* 0x00000010ff1e7819 */ /* 0x000fe4000001161f */
[----:B------:R-:W-:Y:S01]  /*10b00*/  LEA.HI R33, R33, R32, RZ, 0x3 ;  /* 0x0000002021217211 */ /* 0x000fe200078f18ff */
[----:B------:R-:W-:Y:S01]  /*10b10*/  IMAD.SHL.U32 R32, R32, 0x8, RZ ;  /* 0x0000000820207824 */ /* 0x000fe200078e00ff */
[----:B------:R-:W-:-:S02]  /*10b20*/  SHF.R.U64 R31, R40, 0x10, R41 ;  /* 0x00000010281f7819 */ /* 0x000fc40000001229 */
[----:B------:R-:W-:Y:S01]  /*10b30*/  SHF.R.U32.HI R40, RZ, 0x10, R41 ;  /* 0x00000010ff287819 */ /* 0x000fe20000011629 */
[----:B------:R-:W-:Y:S01]  /*10b40*/  IMAD.SHL.U32 R33, R33, 0x400, RZ ;  /* 0x0000040021217824 */ /* 0x000fe200078e00ff */
[----:B------:R-:W-:Y:S02]  /*10b50*/  LOP3.LUT R32, R195, 0x38, R32, 0xf8, !PT ;  /* 0x00000038c3207812 */ /* 0x000fe400078ef820 */
[--C-:B------:R-:W-:Y:S02]  /*10b60*/  SHF.R.U64 R63, R28, 0x10, R29.reuse ;  /* 0x000000101c3f7819 */ /* 0x100fe4000000121d */
[----:B------:R-:W-:Y:S02]  /*10b70*/  LOP3.LUT R33, R33, 0x7fffe000, RZ, 0xc0, !PT ;  /* 0x7fffe00021217812 */ /* 0x000fe400078ec0ff */
[----:B------:R-:W-:Y:S02]  /*10b80*/  LOP3.LUT R32, R32, R197, RZ, 0x3c, !PT ;  /* 0x000000c520207212 */ /* 0x000fe400078e3cff */
[----:B------:R-:W-:Y:S01]  /*10b90*/  SHF.R.U32.HI R28, RZ, 0x10, R29 ;  /* 0x00000010ff1c7819 */ /* 0x000fe2000001161d */
[----:B------:R-:W-:Y:S01]  /*10ba0*/  IMAD R33, R196, 0x200, R33 ;  /* 0x00000200c4217824 */ /* 0x000fe200078e0221 */
[----:B------:R-:W-:-:S02]  /*10bb0*/  PRMT R102, R102, 0x5410, R31 ;  /* 0x0000541066667816 */ /* 0x000fc4000000001f */
[--C-:B------:R-:W-:Y:S01]  /*10bc0*/  SHF.R.U64 R29, R42, 0x10, R43.reuse ;  /* 0x000000102a1d7819 */ /* 0x100fe2000000122b */
[----:B------:R-:W-:Y:S01]  /*10bd0*/  IMAD.IADD R45, R33, 0x1, R32 ;  /* 0x00000001212d7824 */ /* 0x000fe200078e0220 */
[----:B------:R-:W-:Y:S02]  /*10be0*/  PRMT R103, R103, 0x5410, R40 ;  /* 0x0000541067677816 */ /* 0x000fe40000000028 */
[----:B------:R-:W-:Y:S01]  /*10bf0*/  SHF.R.U32.HI R42, RZ, 0x10, R43 ;  /* 0x00000010ff2a7819 */ /* 0x000fe2000001162b */
[----:B------:R-:W-:Y:S01]  /*10c00*/  IMAD R60, R45, 0x2, R2 ;  /* 0x000000022d3c7824 */ /* 0x000fe200078e0202 */
[----:B------:R-:W-:Y:S01]  /*10c10*/  PRMT R106, R106, 0x5410, R63 ;  /* 0x000054106a6a7816 */ /* 0x000fe2000000003f */
[----:B------:R-:W-:Y:S01]  /*10c20*/  IMAD.U32 R63, R102, 0x10000, RZ ;  /* 0x00010000663f7824 */ /* 0x000fe200078e00ff */
[----:B------:R-:W-:Y:S01]  /*10c30*/  PRMT R107, R107, 0x5410, R28 ;  /* 0x000054106b6b7816 */ /* 0x000fe2000000001c */
[----:B------:R-:W-:Y:S01]  /*10c40*/  IMAD.U32 R64, R103, 0x10000, RZ ;  /* 0x0001000067407824 */ /* 0x000fe200078e00ff */
[----:B------:R-:W0:Y:S01]  /*10c50*/  LDS.128 R44, [R60+0x10400] ;  /* 0x010400003c2c7984 */ /* 0x000e220000000c00 */
[----:B------:R-:W-:-:S02]  /*10c60*/  PRMT R104, R104, 0x5410, R29 ;  /* 0x0000541068687816 */ /* 0x000fc4000000001d */
[----:B------:R-:W-:Y:S02]  /*10c70*/  PRMT R108, R108, 0x5410, R61 ;  /* 0x000054106c6c7816 */ /* 0x000fe4000000003d */
[----:B------:R-:W-:Y:S02]  /*10c80*/  PRMT R109, R109, 0x5410, R30 ;  /* 0x000054106d6d7816 */ /* 0x000fe4000000001e */
[----:B------:R-:W-:Y:S02]  /*10c90*/  PRMT R105, R105, 0x5410, R42 ;  /* 0x0000541069697816 */ /* 0x000fe4000000002a */
[----:B------:R-:W-:Y:S02]  /*10ca0*/  LOP3.LUT R102, R102, 0xffff0000, RZ, 0xc0, !PT ;  /* 0xffff000066667812 */ /* 0x000fe400078ec0ff */
[----:B------:R-:W-:Y:S01]  /*10cb0*/  LOP3.LUT R103, R103, 0xffff0000, RZ, 0xc0, !PT ;  /* 0xffff000067677812 */ /* 0x000fe200078ec0ff */
[----:B0-----:R-:W-:Y:S01]  /*10cc0*/  IMAD.U32 R42, R45, 0x10000, RZ ;  /* 0x000100002d2a7824 */ /* 0x001fe200078e00ff */
[----:B------:R-:W-:Y:S01]  /*10cd0*/  LOP3.LUT R62, R44, 0xffff0000, RZ, 0xc0, !PT ;  /* 0xffff00002c3e7812 */ /* 0x000fe200078ec0ff */
[C---:B------:R-:W-:Y:S01]  /*10ce0*/  IMAD.U32 R41, R46.reuse, 0x10000, RZ ;  /* 0x000100002e297824 */ /* 0x040fe200078e00ff */
[----:B------:R-:W-:Y:S01]  /*10cf0*/  LOP3.LUT R30, R46, 0xffff0000, RZ, 0xc0, !PT ;  /* 0xffff00002e1e7812 */ /* 0x000fe200078ec0ff */
[----:B---3--:R-:W-:Y:S01]  /*10d00*/  FMUL.FTZ R66, R42, R64 ;  /* 0x000000402a427220 */ /* 0x008fe20000410000 */
[----:B------:R-:W-:-:S02]  /*10d10*/  LOP3.LUT R46, R47, 0xffff0000, RZ, 0xc0, !PT ;  /* 0xffff00002f2e7812 */ /* 0x000fc400078ec0ff */
[----:B------:R-:W-:Y:S01]  /*10d20*/  LOP3.LUT R45, R45, 0xffff0000, RZ, 0xc0, !PT ;  /* 0xffff00002d2d7812 */ /* 0x000fe200078ec0ff */
[----:B----4-:R-:W0:Y:S02]  /*10d30*/  LDS.128 R32, [R93] ;  /* 0x000000005d207984 */ /* 0x010e240000000c00 */
[C---:B0-----:R-:W-:Y:S01]  /*10d40*/  IMAD.U32 R40, R32.reuse, 0x10000, RZ ;  /* 0x0001000020287824 */ /* 0x041fe200078e00ff */
[----:B------:R-:W-:Y:S01]  /*10d50*/  LOP3.LUT R31, R32, 0xffff0000, RZ, 0xc0, !PT ;  /* 0xffff0000201f7812 */ /* 0x000fe200078ec0ff */
[C---:B------:R-:W-:Y:S01]  /*10d60*/  IMAD.U32 R43, R33.reuse, 0x10000, RZ ;  /* 0x00010000212b7824 */ /* 0x040fe200078e00ff */
[----:B------:R-:W-:Y:S01]  /*10d70*/  LOP3.LUT R32, R33, 0xffff0000, RZ, 0xc0, !PT ;  /* 0xffff000021207812 */ /* 0x000fe200078ec0ff */
[----:B------:R-:W-:Y:S01]  /*10d80*/  IMAD.U32 R33, R44, 0x10000, RZ ;  /* 0x000100002c217824 */ /* 0x000fe200078e00ff */
[C---:B------:R-:W-:Y:S01]  /*10d90*/  LOP3.LUT R28, R34.reuse, 0xffff0000, RZ, 0xc0, !PT ;  /* 0xffff0000221c7812 */ /* 0x040fe200078ec0ff */
[----:B------:R-:W-:Y:S01]  /*10da0*/  IMAD.U32 R29, R34, 0x10000, RZ ;  /* 0x00010000221d7824 */ /* 0x000fe200078e00ff */
[C---:B------:R-:W-:Y:S01]  /*10db0*/  LOP3.LUT R34, R35.reuse, 0xffff0000, RZ, 0xc0, !PT ;  /* 0xffff000023227812 */ /* 0x040fe200078ec0ff */
[----:B------:R-:W-:-:S02]  /*10dc0*/  IMAD.U32 R61, R35, 0x10000, RZ ;  /* 0x00010000233d7824 */ /* 0x000fc400078e00ff */
[----:B------:R-:W-:Y:S01]  /*10dd0*/  FMUL.FTZ R65, R33, R63 ;  /* 0x0000003f21417220 */ /* 0x000fe20000410000 */
[C---:B------:R-:W-:Y:S01]  /*10de0*/  IMAD.U32 R35, R106.reuse, 0x10000, RZ ;  /* 0x000100006a237824 */ /* 0x040fe200078e00ff */
[----:B------:R-:W-:Y:S01]  /*10df0*/  LOP3.LUT R106, R106, 0xffff0000, RZ, 0xc0, !PT ;  /* 0xffff00006a6a7812 */ /* 0x000fe200078ec0ff */
[----:B------:R-:W-:Y:S02]  /*10e00*/  IMAD.U32 R44, R47, 0x10000, RZ ;  /* 0x000100002f2c7824 */ /* 0x000fe400078e00ff */
[----:B------:R-:W-:Y:S02]  /*10e10*/  IMAD.U32 R47, R107, 0x10000, RZ ;  /* 0x000100006b2f7824 */ /* 0x000fe400078e00ff */
[-C--:B--2---:R-:W-:Y:S01]  /*10e20*/  FMUL.FTZ R67, R33, R35.reuse ;  /* 0x0000002321437220 */ /* 0x084fe20000410000 */
[----:B------:R-:W-:Y:S01]  /*10e30*/  FFMA.FTZ R33, R40, R35, -R65 ;  /* 0x0000002328217223 */ /* 0x000fe20000010841 */
[----:B------:R-:W-:Y:S02]  /*10e40*/  IMAD.U32 R65, R105, 0x10000, RZ ;  /* 0x0001000069417824 */ /* 0x000fe400078e00ff */
[----:B------:R-:W-:Y:S01]  /*10e50*/  FMUL.FTZ R42, R42, R47 ;  /* 0x0000002f2a2a7220 */ /* 0x000fe20000410000 */
[----:B------:R-:W-:Y:S01]  /*10e60*/  FFMA.FTZ R35, R40, R63, R67 ;  /* 0x0000003f28237223 */ /* 0x000fe20000010043 */
[----:B------:R-:W-:Y:S01]  /*10e70*/  FFMA.FTZ R40, R43, R47, -R66 ;  /* 0x0000002f2b287223 */ /* 0x000fe20000010842 */
[----:B------:R-:W-:-:S02]  /*10e80*/  IMAD.U32 R63, R109, 0x10000, RZ ;  /* 0x000100006d3f7824 */ /* 0x000fc400078e00ff */
[----:B------:R-:W-:Y:S01]  /*10e90*/  FMUL.FTZ R66, R44, R65 ;  /* 0x000000412c427220 */ /* 0x000fe20000410000 */
[----:B------:R-:W-:Y:S01]  /*10ea0*/  FFMA.FTZ R43, R43, R64, R42 ;  /* 0x000000402b2b7223 */ /* 0x000fe2000001002a */
[----:B------:R-:W-:Y:S01]  /*10eb0*/  LOP3.LUT R107, R107, 0xffff0000, RZ, 0xc0, !PT ;  /* 0xffff00006b6b7812 */ /* 0x000fe200078ec0ff */
[C---:B------:R-:W-:Y:S01]  /*10ec0*/  FMUL.FTZ R64, R62.reuse, R102 ;  /* 0x000000663e407220 */ /* 0x040fe20000410000 */
[----:B------:R-:W-:Y:S01]  /*10ed0*/  FFMA.FTZ R42, R61, R63, -R66 ;  /* 0x0000003f3d2a7223 */ /* 0x000fe20000010842 */
[-C--:B------:R-:W-:Y:S01]  /*10ee0*/  FMUL.FTZ R66, R62, R106.reuse ;  /* 0x0000006a3e427220 */ /* 0x080fe20000410000 */
[----:B------:R-:W-:Y:S01]  /*10ef0*/  FMUL.FTZ R47, R45, R103 ;  /* 0x000000672d2f7220 */ /* 0x000fe20000410000 */
[----:B------:R-:W-:Y:S01]  /*10f00*/  FFMA.FTZ R106, R31, R106, -R64 ;  /* 0x0000006a1f6a7223 */ /* 0x000fe20000010840 */
[----:B------:R-:W-:Y:S01]  /*10f10*/  FMUL.FTZ R92, R45, R107 ;  /* 0x0000006b2d5c7220 */ /* 0x000fe20000410000 */
[----:B------:R-:W-:Y:S02]  /*10f20*/  IMAD.U32 R64, R104, 0x10000, RZ ;  /* 0x0001000068407824 */ /* 0x000fe400078e00ff */
[----:B------:R-:W-:Y:S01]  /*10f30*/  FFMA.FTZ R66, R31, R102, R66 ;  /* 0x000000661f427223 */ /* 0x000fe20000010042 */
[----:B------:R-:W-:-:S02]  /*10f40*/  IMAD.U32 R62, R108, 0x10000, RZ ;  /* 0x000100006c3e7824 */ /* 0x000fc400078e00ff */
[C---:B------:R-:W-:Y:S01]  /*10f50*/  FFMA.FTZ R47, R32.reuse, R107, -R47 ;  /* 0x0000006b202f7223 */ /* 0x040fe2000001082f */
[----:B------:R-:W-:Y:S01]  /*10f60*/  FFMA.FTZ R92, R32, R103, R92 ;  /* 0x00000067205c7223 */ /* 0x000fe2000001005c */
[C---:B------:R-:W-:Y:S01]  /*10f70*/  FMUL.FTZ R102, R41.reuse, R64 ;  /* 0x0000004029667220 */ /* 0x040fe20000410000 */
[-C--:B------:R-:W-:Y:S01]  /*10f80*/  FMUL.FTZ R32, R41, R62.reuse ;  /* 0x0000003e29207220 */ /* 0x080fe20000410000 */
[----:B------:R-:W-:Y:S01]  /*10f90*/  LOP3.LUT R41, R104, 0xffff0000, RZ, 0xc0, !PT ;  /* 0xffff000068297812 */ /* 0x000fe200078ec0ff */
[----:B------:R-:W-:Y:S01]  /*10fa0*/  FMUL.FTZ R44, R44, R63 ;  /* 0x0000003f2c2c7220 */ /* 0x000fe20000410000 */
[----:B------:R-:W-:Y:S01]  /*10fb0*/  LOP3.LUT R105, R105, 0xffff0000, RZ, 0xc0, !PT ;  /* 0xffff000069697812 */ /* 0x000fe200078ec0ff */
[C---:B------:R-:W-:Y:S01]  /*10fc0*/  FFMA.FTZ R102, R29.reuse, R62, -R102 ;  /* 0x0000003e1d667223 */ /* 0x040fe20000010866 */
[----:B------:R-:W-:Y:S01]  /*10fd0*/  LOP3.LUT R31, R108, 0xffff0000, RZ, 0xc0, !PT ;  /* 0xffff00006c1f7812 */ /* 0x000fe200078ec0ff */
[----:B------:R-:W-:Y:S01]  /*10fe0*/  FFMA.FTZ R64, R29, R64, R32 ;  /* 0x000000401d407223 */ /* 0x000fe20000010020 */
[----:B------:R-:W-:Y:S01]  /*10ff0*/  LOP3.LUT R109, R109, 0xffff0000, RZ, 0xc0, !PT ;  /* 0xffff00006d6d7812 */ /* 0x000fe200078ec0ff */
[----:B------:R-:W-:Y:S01]  /*11000*/  FMUL.FTZ R29, R30, R41 ;  /* 0x000000291e1d7220 */ /* 0x000fe20000410000 */
[----:B------:R-:W-:Y:S01]  /*11010*/  FMUL.FTZ R45, R46, R105 ;  /* 0x000000692e2d7220 */ /* 0x000fe20000410000 */
[----:B------:R-:W-:Y:S01]  /*11020*/  FMUL.FTZ R30, R30, R31 ;  /* 0x0000001f1e1e7220 */ /* 0x000fe20000410000 */
[----:B------:R-:W-:Y:S01]  /*11030*/  FFMA.FTZ R44, R61, R65, R44 ;  /* 0x000000413d2c7223 */ /* 0x000fe2000001002c */
        /* <DEDUP_REMOVED lines=15> */
.L_x_2653:
[----:B------:R-:W-:Y:S05]  /*11130*/  BSYNC B2 ;  /* 0x0000000000027941 */ /* 0x000fea0003800000 */
.L_x_2652:
[----:B------:R-:W-:Y:S05]  /*11140*/  @P2 BRA `(.L_x_2649) ;  /* 0x0000000400a02947 */ /* 0x000fea0003800000 */
[----:B----4-:R-:W4:Y:S01]  /*11150*/  LDL R60, [R1+0x70] ;  /* 0x00007000013c7983 */ /* 0x010f220000100800 */
[----:B------:R-:W-:Y:S02]  /*11160*/  LEA.HI R75, R75, R235, RZ, 0x1d ;  /* 0x000000eb4b4b7211 */ /* 0x000fe400078fe8ff */
[----:B-1----:R-:W-:Y:S02]  /*11170*/  SHF.R.U64 R46, R24, 0x10, R25 ;  /* 0x00000010182e7819 */ /* 0x002fe40000001219 */
[----:B------:R-:W-:Y:S02]  /*11180*/  SHF.R.S32.HI R28, RZ, 0x1f, R75 ;  /* 0x0000001fff1c7819 */ /* 0x000fe4000001144b */
[----:B------:R-:W-:Y:S02]  /*11190*/  SHF.R.U32.HI R44, RZ, 0x10, R25 ;  /* 0x00000010ff2c7819 */ /* 0x000fe40000011619 */
[----:B------:R-:W-:Y:S01]  /*111a0*/  LEA.HI R29, R28, R75, RZ, 0x3 ;  /* 0x0000004b1c1d7211 */ /* 0x000fe200078f18ff */
[----:B------:R-:W-:Y:S01]  /*111b0*/  IMAD.SHL.U32 R28, R75, 0x8, RZ ;  /* 0x000000084b1c7824 */ /* 0x000fe200078e00ff */
[----:B------:R-:W-:-:S02]  /*111c0*/  SHF.R.U64 R25, R26, 0x10, R27 ;  /* 0x000000101a197819 */ /* 0x000fc4000000121b */
[----:B------:R-:W-:Y:S01]  /*111d0*/  SHF.R.U64 R26, R36, 0x10, R37 ;  /* 0x00000010241a7819 */ /* 0x000fe20000001225 */
[----:B------:R-:W-:Y:S01]  /*111e0*/  IMAD.SHL.U32 R29, R29, 0x400, RZ ;  /* 0x000004001d1d7824 */ /* 0x000fe200078e00ff */
[----:B------:R-:W-:Y:S02]  /*111f0*/  LOP3.LUT R28, R195, 0x38, R28, 0xf8, !PT ;  /* 0x00000038c31c7812 */ /* 0x000fe400078ef81c */
[----:B------:R-:W-:Y:S02]  /*11200*/  SHF.R.U64 R24, R38, 0x10, R39 ;  /* 0x0000001026187819 */ /* 0x000fe40000001227 */
[----:B------:R-:W-:Y:S02]  /*11210*/  LOP3.LUT R29, R29, 0x7fffe000, RZ, 0xc0, !PT ;  /* 0x7fffe0001d1d7812 */ /* 0x000fe400078ec0ff */
[----:B------:R-:W-:Y:S02]  /*11220*/  LOP3.LUT R28, R28, R197, RZ, 0x3c, !PT ;  /* 0x000000c51c1c7212 */ /* 0x000fe400078e3cff */
[----:B------:R-:W-:Y:S01]  /*11230*/  SHF.R.U32.HI R42, RZ, 0x10, R27 ;  /* 0x00000010ff2a7819 */ /* 0x000fe2000001161b */
[----:B------:R-:W-:Y:S01]  /*11240*/  IMAD R29, R196, 0x200, R29 ;  /* 0x00000200c41d7824 */ /* 0x000fe200078e021d */
[----:B------:R-:W-:-:S02]  /*11250*/  SHF.R.U32.HI R37, RZ, 0x10, R37 ;  /* 0x00000010ff257819 */ /* 0x000fc40000011625 */
[----:B------:R-:W-:Y:S01]  /*11260*/  PRMT R90, R90, 0x5410, R25 ;  /* 0x000054105a5a7816 */ /* 0x000fe20000000019 */
[----:B------:R-:W-:Y:S01]  /*11270*/  IMAD.IADD R33, R29, 0x1, R28 ;  /* 0x000000011d217824 */ /* 0x000fe200078e021c */
[----:B------:R-:W-:Y:S02]  /*11280*/  PRMT R83, R83, 0x5410, R26 ;  /* 0x0000541053537816 */ /* 0x000fe4000000001a */
[----:B------:R-:W-:Y:S01]  /*11290*/  PRMT R85, R85, 0x5410, R24 ;  /* 0x0000541055557816 */ /* 0x000fe20000000018 */
[----:B------:R-:W-:Y:S01]  /*112a0*/  IMAD R40, R33, 0x2, R2 ;  /* 0x0000000221287824 */ /* 0x000fe200078e0202 */
[----:B------:R-:W-:Y:S02]  /*112b0*/  PRMT R87, R87, 0x5410, R46 ;  /* 0x0000541057577816 */ /* 0x000fe4000000002e */
[----:B------:R-:W-:Y:S01]  /*112c0*/  PRMT R91, R91, 0x5410, R42 ;  /* 0x000054105b5b7816 */ /* 0x000fe2000000002a */
[----:B------:R-:W-:Y:S01]  /*112d0*/  IMAD.U32 R42, R83, 0x10000, RZ ;  /* 0x00010000532a7824 */ /* 0x000fe200078e00ff */
[----:B------:R-:W1:Y:S01]  /*112e0*/  LDS.128 R32, [R40+0x10400] ;  /* 0x0104000028207984 */ /* 0x000e620000000c00 */
[----:B------:R-:W-:Y:S01]  /*112f0*/  PRMT R84, R84, 0x5410, R37 ;  /* 0x0000541054547816 */ /* 0x000fe20000000025 */
[----:B------:R-:W-:Y:S01]  /*11300*/  IMAD.U32 R41, R87, 0x10000, RZ ;  /* 0x0001000057297824 */ /* 0x000fe200078e00ff */
[----:B------:R-:W-:-:S02]  /*11310*/  SHF.R.U32.HI R39, RZ, 0x10, R39 ;  /* 0x00000010ff277819 */ /* 0x000fc40000011627 */
[----:B------:R-:W-:Y:S01]  /*11320*/  PRMT R89, R89, 0x5410, R44 ;  /* 0x0000541059597816 */ /* 0x000fe2000000002c */
[----:B------:R-:W-:Y:S01]  /*11330*/  IMAD.U32 R43, R84, 0x10000, RZ ;  /* 0x00010000542b7824 */ /* 0x000fe200078e00ff */
[----:B------:R-:W-:Y:S02]  /*11340*/  PRMT R86, R86, 0x5410, R39 ;  /* 0x0000541056567816 */ /* 0x000fe40000000027 */
[----:B------:R-:W-:Y:S02]  /*11350*/  LOP3.LUT R83, R83, 0xffff0000, RZ, 0xc0, !PT ;  /* 0xffff000053537812 */ /* 0x000fe400078ec0ff */
[----:B------:R-:W-:Y:S02]  /*11360*/  LOP3.LUT R87, R87, 0xffff0000, RZ, 0xc0, !PT ;  /* 0xffff000057577812 */ /* 0x000fe400078ec0ff */
        /* <DEDUP_REMOVED lines=23> */
[----:B------:R-:W-:Y:S01]  /*114e0*/  FFMA.FTZ R45, R24, R41, -R45 ;  /* 0x00000029182d7223 */ /* 0x000fe2000001082d */
        /* <DEDUP_REMOVED lines=10> */
[----:B------:R-:W-:Y:S01]  /*11590*/  FMUL.FTZ R24, R32, R83 ;  /* 0x0000005320187220 */ /* 0x000fe20000410000 */
[----:B------:R-:W-:Y:S01]  /*115a0*/  FFMA.FTZ R41, R36, R41, R42 ;  /* 0x0000002924297223 */ /* 0x000fe2000001002a */
[-C--:B------:R-:W-:Y:S01]  /*115b0*/  FMUL.FTZ R36, R32, R87.reuse ;  /* 0x0000005720247220 */ /* 0x080fe20000410000 */
[----:B------:R-:W-:Y:S01]  /*115c0*/  FMUL.FTZ R44, R38, R26 ;  /* 0x0000001a262c7220 */ /* 0x000fe20000410000 */
        /* <DEDUP_REMOVED lines=8> */
[----:B------:R-:W-:Y:S01]  /*11650*/  LOP3.LUT R91, R91, 0xffff0000, RZ, 0xc0, !PT ;  /* 0xffff00005b5b7812 */ /* 0x000fe200078ec0ff */
[C---:B------:R-:W-:Y:S01]  /*11660*/  FMUL.FTZ R24, R34.reuse, R85 ;  /* 0x0000005522187220 */ /* 0x040fe20000410000 */
[----:B------:R-:W-:Y:S01]  /*11670*/  FMUL.FTZ R34, R34, R90 ;  /* 0x0000005a22227220 */ /* 0x000fe20000410000 */
[----:B------:R-:W-:Y:S01]  /*11680*/  FMUL.FTZ R31, R33, R84 ;  /* 0x00000054211f7220 */ /* 0x000fe20000410000 */
[----:B------:R-:W-:Y:S01]  /*11690*/  FMUL.FTZ R25, R35, R86 ;  /* 0x0000005623197220 */ /* 0x000fe20000410000 */
[----:B------:R-:W-:Y:S01]  /*116a0*/  FMUL.FTZ R33, R33, R89 ;  /* 0x0000005921217220 */ /* 0x000fe20000410000 */
[----:B------:R-:W-:Y:S01]  /*116b0*/  FMUL.FTZ R35, R35, R91 ;  /* 0x0000005b23237220 */ /* 0x000fe20000410000 */
[----:B------:R-:W-:Y:S01]  /*116c0*/  FFMA.FTZ R38, R27, R26, R38 ;  /* 0x0000001a1b267223 */ /* 0x000fe20000010026 */
[C---:B------:R-:W-:Y:S01]  /*116d0*/  FFMA.FTZ R27, R29.reuse, R90, -R24 ;  /* 0x0000005a1d1b7223 */ /* 0x040fe20000010818 */
[----:B------:R-:W-:Y:S01]  /*116e0*/  FFMA.FTZ R85, R29, R85, R34 ;  /* 0x000000551d557223 */ /* 0x000fe20000010022 */
        /* <DEDUP_REMOVED lines=14> */
.L_x_2649:
[----:B------:R-:W-:Y:S05]  /*117d0*/  BSYNC B1 ;  /* 0x0000000000017941 */ /* 0x000fea0003800000 */
.L_x_2648:
[----:B------:R-:W-:-:S13]  /*117e0*/  ISETP.GE.AND P0, PT, R214, R0, PT ;  /* 0x00000000d600720c */ /* 0x000fda0003f06270 */
[----:B------:R-:W-:Y:S05]  /*117f0*/  @P0 BRA `(.L_x_2629) ;  /* 0x0000001400040947 */ /* 0x000fea0003800000 */
[----:B-1--4-:R-:W1:Y:S01]  /*11800*/  LDC R33, c[0x0][0x3f4] ;  /* 0x0000fd00ff217b82 */ /* 0x012e620000000800 */
[----:B------:R-:W-:Y:S01]  /*11810*/  BSSY B1, `(.L_x_2654) ;  /* 0x000006d000017945 */ /* 0x000fe20003800000 */
[----:B------:R-:W-:Y:S02]  /*11820*/  SHF.R.U32.HI R42, RZ, 0x3, R194 ;  /* 0x00000003ff2a7819 */ /* 0x000fe400000116c2 */
[-C--:B-1----:R-:W-:Y:S02]  /*11830*/  ISETP.GE.AND P0, PT, R18, R33.reuse, PT ;  /* 0x000000211200720c */ /* 0x082fe40003f06270 */
[-C--:B------:R-:W-:Y:S02]  /*11840*/  ISETP.GE.AND P1, PT, R185, R33.reuse, PT ;  /* 0x00000021b900720c */ /* 0x080fe40003f26270 */
[----:B------:R-:W-:-:S09]  /*11850*/  ISETP.GE.AND P2, PT, R186, R33, PT ;  /* 0x00000021ba00720c */ /* 0x000fd20003f46270 */
[----:B------:R-:W-:Y:S05]  /*11860*/  @P0 BRA `(.L_x_2655) ;  /* 0x00000004009c0947 */ /* 0x000fea0003800000 */
[----:B------:R-:W4:Y:S01]  /*11870*/  LDL R44, [R1+0x74] ;  /* 0x00007400012c7983 */ /* 0x000f220000100800 */
[----:B------:R-:W-:Y:S02]  /*11880*/  LEA.HI R0, R33, R216, RZ, 0x1d ;  /* 0x000000d821007211 */ /* 0x000fe400078fe8ff */
[--C-:B------:R-:W-:Y:S02]  /*11890*/  SHF.R.U64 R35, R4, 0x10, R5.reuse ;  /* 0x0000001004237819 */ /* 0x100fe40000001205 */
[----:B0-----:R-:W-:Y:S01]  /*118a0*/  SHF.R.S32.HI R27, RZ, 0x1f, R0 ;  /* 0x0000001fff1b7819 */ /* 0x001fe20000011400 */
        /* <DEDUP_REMOVED lines=16> */
[----:B------:R-:W-:Y:S02]  /*119b0*/  PRMT R97, R97, 0x5410, R6 ;  /* 0x0000541061617816 */ /* 0x000fe40000000006 */
[----:B------:R-:W0:Y:S01]  /*119c0*/  LDS.128 R28, [R0+0x10400] ;  /* 0x01040000001c7984 */ /* 0x000e220000000c00 */
[----:B------:R-:W-:Y:S02]  /*119d0*/  SHF.R.U64 R37, R50, 0x10, R51 ;  /* 0x0000001032257819 */ /* 0x000fe40000001233 */
[----:B------:R-:W-:Y:S01]  /*119e0*/  PRMT R98, R98, 0x5410, R39 ;  /* 0x0000541062627816 */ /* 0x000fe20000000027 */
[----:B------:R-:W-:Y:S01]  /*119f0*/  IMAD.U32 R39, R95, 0x10000, RZ ;  /* 0x000100005f277824 */ /* 0x000fe200078e00ff */
[----:B------:R-:W-:-:S02]  /*11a00*/  SHF.R.U32.HI R48, RZ, 0x10, R49 ;  /* 0x00000010ff307819 */ /* 0x000fc40000011631 */
[----:B------:R-:W-:Y:S01]  /*11a10*/  PRMT R100, R100, 0x5410, R37 ;  /* 0x0000541064647816 */ /* 0x000fe20000000025 */
[----:B------:R-:W-:Y:S01]  /*11a20*/  IMAD.U32 R37, R98, 0x10000, RZ ;  /* 0x0001000062257824 */ /* 0x000fe200078e00ff */
[----:B------:R-:W-:Y:S02]  /*11a30*/  PRMT R99, R99, 0x5410, R48 ;  /* 0x0000541063637816 */ /* 0x000fe40000000030 */
[----:B------:R-:W-:Y:S02]  /*11a40*/  SHF.R.U32.HI R50, RZ, 0x10, R51 ;  /* 0x00000010ff327819 */ /* 0x000fe40000011633 */
[----:B------:R-:W-:Y:S02]  /*11a50*/  LOP3.LUT R94, R94, 0xffff0000, RZ, 0xc0, !PT ;  /* 0xffff00005e5e7812 */ /* 0x000fe400078ec0ff */
[----:B------:R-:W-:Y:S02]  /*11a60*/  PRMT R101, R101, 0x5410, R50 ;  /* 0x0000541065657816 */ /* 0x000fe40000000032 */
[----:B------:R-:W-:-:S02]  /*11a70*/  LOP3.LUT R98, R98, 0xffff0000, RZ, 0xc0, !PT ;  /* 0xffff000062627812 */ /* 0x000fc400078ec0ff */
[----:B------:R-:W-:Y:S01]  /*11a80*/  LOP3.LUT R95, R95, 0xffff0000, RZ, 0xc0, !PT ;  /* 0xffff00005f5f7812 */ /* 0x000fe200078ec0ff */
[C---:B0-----:R-:W-:Y:S01]  /*11a90*/  IMAD.U32 R34, R29.reuse, 0x10000, RZ ;  /* 0x000100001d227824 */ /* 0x041fe200078e00ff */
[----:B------:R-:W-:Y:S01]  /*11aa0*/  LOP3.LUT R29, R29, 0xffff0000, RZ, 0xc0, !PT ;  /* 0xffff00001d1d7812 */ /* 0x000fe200078ec0ff */
[C---:B------:R-:W-:Y:S01]  /*11ab0*/  IMAD.U32 R36, R31.reuse, 0x10000, RZ ;  /* 0x000100001f247824 */ /* 0x040fe200078e00ff */
[----:B------:R-:W-:Y:S01]  /*11ac0*/  LOP3.LUT R31, R31, 0xffff0000, RZ, 0xc0, !PT ;  /* 0xffff00001f1f7812 */ /* 0x000fe200078ec0ff */
[----:B------:R-:W-:Y:S01]  /*11ad0*/  FMUL.FTZ R45, R34, R39 ;  /* 0x00000027222d7220 */ /* 0x000fe20000410000 */
        /* <DEDUP_REMOVED lines=19> */
[-C--:B------:R-:W-:Y:S01]  /*11c10*/  FMUL.FTZ R47, R34, R27.reuse ;  /* 0x0000001b222f7220 */ /* 0x080fe20000410000 */
[----:B------:R-:W-:Y:S01]  /*11c20*/  FFMA.FTZ R45, R6, R27, -R45 ;  /* 0x0000001b062d7223 */ /* 0x000fe2000001082d */
[----:B------:R-:W-:Y:S01]  /*11c30*/  FFMA.FTZ R43, R4, R38, R43 ;  /* 0x00000026042b7223 */ /* 0x000fe2000001002b */
[----:B------:R-:W-:-:S02]  /*11c40*/  IMAD.U32 R37, R101, 0x10000, RZ ;  /* 0x0001000065257824 */ /* 0x000fc400078e00ff */
[----:B------:R-:W-:Y:S01]  /*11c50*/  FMUL.FTZ R27, R36, R41 ;  /* 0x00000029241b7220 */ /* 0x000fe20000410000 */
[----:B------:R-:W-:Y:S01]  /*11c60*/  FMUL.FTZ R4, R28, R94 ;  /* 0x0000005e1c047220 */ /* 0x000fe20000410000 */
[----:B------:R-:W-:Y:S01]  /*11c70*/  FFMA.FTZ R47, R6, R39, R47 ;  /* 0x00000027062f7223 */ /* 0x000fe2000001002f */
[-C--:B------:R-:W-:Y:S01]  /*11c80*/  FMUL.FTZ R36, R36, R37.reuse ;  /* 0x0000002524247220 */ /* 0x080fe20000410000 */
[----:B------:R-:W-:Y:S01]  /*11c90*/  FFMA.FTZ R38, R32, R37, -R27 ;  /* 0x0000002520267223 */ /* 0x000fe2000001081b */
[----:B------:R-:W-:Y:S01]  /*11ca0*/  FFMA.FTZ R27, R5, R98, -R4 ;  /* 0x00000062051b7223 */ /* 0x000fe20000010804 */
[----:B------:R-:W-:Y:S02]  /*11cb0*/  IMAD.U32 R6, R96, 0x10000, RZ ;  /* 0x0001000060067824 */ /* 0x000fe400078e00ff */
[C---:B------:R-:W-:Y:S01]  /*11cc0*/  FMUL.FTZ R37, R29.reuse, R95 ;  /* 0x0000005f1d257220 */ /* 0x040fe20000410000 */
[----:B------:R-:W-:Y:S01]  /*11cd0*/  FMUL.FTZ R34, R29, R99 ;  /* 0x000000631d227220 */ /* 0x000fe20000410000 */
[----:B------:R-:W-:-:S02]  /*11ce0*/  IMAD.U32 R4, R100, 0x10000, RZ ;  /* 0x0001000064047824 */ /* 0x000fc400078e00ff */
[----:B------:R-:W-:Y:S01]  /*11cf0*/  FFMA.FTZ R41, R32, R41, R36 ;  /* 0x0000002920297223 */ /* 0x000fe20000010024 */
[----:B------:R-:W-:Y:S01]  /*11d00*/  FMUL.FTZ R28, R28, R98 ;  /* 0x000000621c1c7220 */ /* 0x000fe20000410000 */
        /* <DEDUP_REMOVED lines=29> */
.L_x_2655:
[----:B------:R-:W-:Y:S05]  /*11ee0*/  BSYNC B1 ;  /* 0x0000000000017941 */ /* 0x000fea0003800000 */
.L_x_2654:
[----:B------:R-:W-:Y:S04]  /*11ef0*/  BSSY B1, `(.L_x_2656) ;  /* 0x0000069000017945 */ /* 0x000fe80003800000 */
[----:B------:R-:W-:Y:S05]  /*11f00*/  @P1 BRA `(.L_x_2657) ;  /* 0x00000004009c1947 */ /* 0x000fea0003800000 */
[----:B0-----:R-:W4:Y:S01]  /*11f10*/  LDL R40, [R1+0x6c] ;  /* 0x00006c0001287983 */ /* 0x001f220000100800 */
[----:B-1----:R-:W-:Y:S02]  /*11f20*/  LEA.HI R0, R33, R234, RZ, 0x1d ;  /* 0x000000ea21007211 */ /* 0x002fe400078fe8ff */
        /* <DEDUP_REMOVED lines=13> */
[----:B------:R-:W-:Y:S01]  /*12000*/  PRMT R74, R74, 0x5410, R29 ;  /* 0x000054104a4a7816 */ /* 0x000fe2000000001d */
[----:B------:R-:W-:Y:S01]  /*12010*/  IMAD.U32 R35, R79, 0x10000, RZ ;  /* 0x000100004f237824 */ /* 0x000fe200078e00ff */
[----:B------:R-:W-:Y:S01]  /*12020*/  SHF.R.U32.HI R53, RZ, 0x10, R53 ;  /* 0x00000010ff357819 */ /* 0x000fe20000011635 */
[----:B------:R-:W-:Y:S01]  /*12030*/  IMAD R0, R25, 0x2, R2 ;  /* 0x0000000219007824 */ /* 0x000fe200078e0202 */
[----:B------:R-:W-:Y:S01]  /*12040*/  SHF.R.U64 R8, R10, 0x10, R11 ;  /* 0x000000100a087819 */ /* 0x000fe2000000120b */
[----:B------:R-:W-:Y:S01]  /*12050*/  IMAD.U32 R37, R74, 0x10000, RZ ;  /* 0x000100004a257824 */ /* 0x000fe200078e00ff */
[----:B------:R-:W-:Y:S02]  /*12060*/  PRMT R76, R76, 0x5410, R9 ;  /* 0x000054104c4c7816 */ /* 0x000fe40000000009 */
[----:B------:R-:W0:Y:S01]  /*12070*/  LDS.128 R24, [R0+0x10400] ;  /* 0x0104000000187984 */ /* 0x000e220000000c00 */
[----:B------:R-:W-:Y:S02]  /*12080*/  SHF.R.U32.HI R11, RZ, 0x10, R11 ;  /* 0x00000010ff0b7819 */ /* 0x000fe4000001160b */
[----:B------:R-:W-:Y:S01]  /*12090*/  PRMT R81, R81, 0x5410, R28 ;  /* 0x0000541051517816 */ /* 0x000fe2000000001c */
[----:B------:R-:W-:Y:S01]  /*120a0*/  IMAD.U32 R32, R76, 0x10000, RZ ;  /* 0x000100004c207824 */ /* 0x000fe200078e00ff */
[----:B------:R-:W-:-:S02]  /*120b0*/  SHF.R.U32.HI R55, RZ, 0x10, R55 ;  /* 0x00000010ff377819 */ /* 0x000fc40000011637 */
[----:B------:R-:W-:Y:S02]  /*120c0*/  PRMT R80, R80, 0x5410, R53 ;  /* 0x0000541050507816 */ /* 0x000fe40000000035 */
[----:B------:R-:W-:Y:S02]  /*120d0*/  PRMT R77, R77, 0x5410, R8 ;  /* 0x000054104d4d7816 */ /* 0x000fe40000000008 */
[----:B------:R-:W-:Y:S02]  /*120e0*/  PRMT R78, R78, 0x5410, R11 ;  /* 0x000054104e4e7816 */ /* 0x000fe4000000000b */
[----:B------:R-:W-:Y:S02]  /*120f0*/  PRMT R82, R82, 0x5410, R55 ;  /* 0x0000541052527816 */ /* 0x000fe40000000037 */
[----:B------:R-:W-:Y:S01]  /*12100*/  LOP3.LUT R79, R79, 0xffff0000, RZ, 0xc0, !PT ;  /* 0xffff00004f4f7812 */ /* 0x000fe200078ec0ff */
[----:B------:R-:W-:Y:S01]  /*12110*/  IMAD.U32 R34, R78, 0x10000, RZ ;  /* 0x000100004e227824 */ /* 0x000fe200078e00ff */
[----:B------:R-:W-:-:S02]  /*12120*/  LOP3.LUT R76, R76, 0xffff0000, RZ, 0xc0, !PT ;  /* 0xffff00004c4c7812 */ /* 0x000fc400078ec0ff */
[----:B------:R-:W-:Y:S01]  /*12130*/  LOP3.LUT R78, R78, 0xffff0000, RZ, 0xc0, !PT ;  /* 0xffff00004e4e7812 */ /* 0x000fe200078ec0ff */
[C---:B0-----:R-:W-:Y:S01]  /*12140*/  IMAD.U32 R28, R24.reuse, 0x10000, RZ ;  /* 0x00010000181c7824 */ /* 0x041fe200078e00ff */
[----:B------:R-:W-:Y:S01]  /*12150*/  LOP3.LUT R24, R24, 0xffff0000, RZ, 0xc0, !PT ;  /* 0xffff000018187812 */ /* 0x000fe200078ec0ff */
[C---:B------:R-:W-:Y:S01]  /*12160*/  IMAD.U32 R29, R25.reuse, 0x10000, RZ ;  /* 0x00010000191d7824 */ /* 0x040fe200078e00ff */
[----:B------:R-:W-:Y:S01]  /*12170*/  LOP3.LUT R25, R25, 0xffff0000, RZ, 0xc0, !PT ;  /* 0xffff000019197812 */ /* 0x000fe200078ec0ff */
[C---:B------:R-:W-:Y:S01]  /*12180*/  FMUL.FTZ R39, R28.reuse, R37 ;  /* 0x000000251c277220 */ /* 0x040fe20000410000 */
[----:B------:R-:W-:Y:S01]  /*12190*/  FMUL.FTZ R41, R28, R35 ;  /* 0x000000231c297220 */ /* 0x000fe20000410000 */
[C---:B------:R-:W-:Y:S02]  /*121a0*/  IMAD.U32 R28, R80.reuse, 0x10000, RZ ;  /* 0x00010000501c7824 */ /* 0x040fe400078e00ff */
[----:B------:R-:W-:Y:S01]  /*121b0*/  FMUL.FTZ R36, R29, R32 ;  /* 0x000000201d247220 */ /* 0x000fe20000410000 */
[----:B------:R-:W-:Y:S01]  /*121c0*/  IMAD.U32 R31, R27, 0x10000, RZ ;  /* 0x000100001b1f7824 */ /* 0x000fe200078e00ff */
[----:B------:R-:W-:Y:S01]  /*121d0*/  LOP3.LUT R80, R80, 0xffff0000, RZ, 0xc0, !PT ;  /* 0xffff000050507812 */ /* 0x000fe200078ec0ff */
[----:B------:R-:W-:Y:S01]  /*121e0*/  FMUL.FTZ R38, R29, R28 ;  /* 0x0000001c1d267220 */ /* 0x000fe20000410000 */
[----:B------:R-:W-:Y:S01]  /*121f0*/  LOP3.LUT R29, R74, 0xffff0000, RZ, 0xc0, !PT ;  /* 0xffff00004a1d7812 */ /* 0x000fe200078ec0ff */
[C---:B------:R-:W-:Y:S01]  /*12200*/  IMAD.U32 R30, R26.reuse, 0x10000, RZ ;  /* 0x000100001a1e7824 */ /* 0x040fe200078e00ff */
[----:B------:R-:W-:-:S02]  /*12210*/  LOP3.LUT R26, R26, 0xffff0000, RZ, 0xc0, !PT ;  /* 0xffff00001a1a7812 */ /* 0x000fc400078ec0ff */
[----:B------:R-:W-:Y:S01]  /*12220*/  LOP3.LUT R27, R27, 0xffff0000, RZ, 0xc0, !PT ;  /* 0xffff00001b1b7812 */ /* 0x000fe200078ec0ff */
[----:B----4-:R-:W0:Y:S02]  /*12230*/  LDS.128 R4, [R40] ;  /* 0x0000000028047984 */ /* 0x010e240000000c00 */
[C---:B0-----:R-:W-:Y:S01]  /*12240*/  IMAD.U32 R8, R4.reuse, 0x10000, RZ ;  /* 0x0001000004087824 */ /* 0x041fe200078e00ff */
[----:B------:R-:W-:Y:S01]  /*12250*/  LOP3.LUT R4, R4, 0xffff0000, RZ, 0xc0, !PT ;  /* 0xffff000004047812 */ /* 0x000fe200078ec0ff */
[C---:B------:R-:W-:Y:S01]  /*12260*/  IMAD.U32 R9, R5.reuse, 0x10000, RZ ;  /* 0x0001000005097824 */ /* 0x040fe200078e00ff */
[----:B------:R-:W-:Y:S01]  /*12270*/  LOP3.LUT R5, R5, 0xffff0000, RZ, 0xc0, !PT ;  /* 0xffff000005057812 */ /* 0x000fe200078ec0ff */
[C---:B------:R-:W-:Y:S01]  /*12280*/  FFMA.FTZ R39, R8.reuse, R35, -R39 ;  /* 0x0000002308277223 */ /* 0x040fe20000010827 */
[----:B------:R-:W-:Y:S01]  /*12290*/  FFMA.FTZ R41, R8, R37, R41 ;  /* 0x0000002508297223 */ /* 0x000fe20000010029 */
[----:B------:R-:W-:Y:S02]  /*122a0*/  IMAD.U32 R8, R82, 0x10000, RZ ;  /* 0x0001000052087824 */ /* 0x000fe400078e00ff */
[----:B------:R-:W-:Y:S01]  /*122b0*/  FFMA.FTZ R36, R9, R28, -R36 ;  /* 0x0000001c09247223 */ /* 0x000fe20000010824 */
[----:B------:R-:W-:Y:S01]  /*122c0*/  FMUL.FTZ R28, R31, R34 ;  /* 0x000000221f1c7220 */ /* 0x000fe20000410000 */
[----:B------:R-:W-:-:S02]  /*122d0*/  IMAD.U32 R11, R7, 0x10000, RZ ;  /* 0x00010000070b7824 */ /* 0x000fc400078e00ff */
[----:B------:R-:W-:Y:S01]  /*122e0*/  FMUL.FTZ R31, R31, R8 ;  /* 0x000000081f1f7220 */ /* 0x000fe20000410000 */
[----:B------:R-:W-:Y:S01]  /*122f0*/  FFMA.FTZ R38, R9, R32, R38 ;  /* 0x0000002009267223 */ /* 0x000fe20000010026 */
[C---:B------:R-:W-:Y:S01]  /*12300*/  FMUL.FTZ R9, R24.reuse, R29 ;  /* 0x0000001d18097220 */ /* 0x040fe20000410000 */
[C---:B------:R-:W-:Y:S01]  /*12310*/  FFMA.FTZ R32, R11.reuse, R8, -R28 ;  /* 0x000000080b207223 */ /* 0x040fe2000001081c */
[----:B------:R-:W-:Y:S01]  /*12320*/  FFMA.FTZ R34, R11, R34, R31 ;  /* 0x000000220b227223 */ /* 0x000fe2000001001f */
[-C--:B------:R-:W-:Y:S01]  /*12330*/  FMUL.FTZ R31, R24, R79.reuse ;  /* 0x0000004f181f7220 */ /* 0x080fe20000410000 */
[----:B------:R-:W-:Y:S01]  /*12340*/  FFMA.FTZ R8, R4, R79, -R9 ;  /* 0x0000004f04087223 */ /* 0x000fe20000010809 */
[----:B------:R-:W-:Y:S02]  /*12350*/  IMAD.U32 R11, R77, 0x10000, RZ ;  /* 0x000100004d0b7824 */ /* 0x000fe400078e00ff */
[C---:B------:R-:W-:Y:S01]  /*12360*/  FMUL.FTZ R28, R25.reuse, R76 ;  /* 0x0000004c191c7220 */ /* 0x040fe20000410000 */
[----:B------:R-:W-:Y:S01]  /*12370*/  FMUL.FTZ R35, R25, R80 ;  /* 0x0000005019237220 */ /* 0x000fe20000410000 */
[----:B------:R-:W-:-:S02]  /*12380*/  IMAD.U32 R9, R81, 0x10000, RZ ;  /* 0x0001000051097824 */ /* 0x000fc400078e00ff */
[----:B------:R-:W-:Y:S01]  /*12390*/  FFMA.FTZ R24, R4, R29, R31 ;  /* 0x0000001d04187223 */ /* 0x000fe2000001001f */
[----:B------:R-:W-:Y:S02]  /*123a0*/  IMAD.U32 R10, R6, 0x10000, RZ ;  /* 0x00010000060a7824 */ /* 0x000fe400078e00ff */
[C---:B------:R-:W-:Y:S01]  /*123b0*/  FMUL.FTZ R29, R30.reuse, R11 ;  /* 0x0000000b1e1d7220 */ /* 0x040fe20000410000 */
[C---:B------:R-:W-:Y:S01]  /*123c0*/  FFMA.FTZ R25, R5.reuse, R80, -R28 ;  /* 0x0000005005197223 */ /* 0x040fe2000001081c */
[----:B------:R-:W-:Y:S01]  /*123d0*/  FFMA.FTZ R35, R5, R76, R35 ;  /* 0x0000004c05237223 */ /* 0x000fe20000010023 */
        /* <DEDUP_REMOVED lines=11> */
[----:B------:R-:W-:Y:S01]  /*12490*/  FMUL.FTZ R27, R27, R82 ;  /* 0x000000521b1b7220 */ /* 0x000fe20000410000 */
[C---:B------:R-:W-:Y:S01]  /*124a0*/  FFMA.FTZ R26, R6.reuse, R81, -R5 ;  /* 0x00000051061a7223 */ /* 0x040fe20000010805 */
[----:B------:R-:W-:Y:S01]  /*124b0*/  F2FP.BF16.F32.PACK_AB R5, R25, R36 ;  /* 0x000000241905723e */ /* 0x000fe200000010ff */
[C---:B------:R-:W-:Y:S01]  /*124c0*/  FFMA.FTZ R11, R7.reuse, R82, -R28 ;  /* 0x00000052070b7223 */ /* 0x040fe2000001081c */
        /* <DEDUP_REMOVED lines=11> */
.L_x_2657:
[----:B------:R-:W-:Y:S05]  /*12580*/  BSYNC B1 ;  /* 0x0000000000017941 */ /* 0x000fea0003800000 */
.L_x_2656:
[----:B------:R-:W-:Y:S05]  /*12590*/  @P2 BRA `(.L_x_2629) ;  /* 0x00000004009c2947 */ /* 0x000fea0003800000 */
[----:B------:R-:W5:Y:S01]  /*125a0*/  LDL R36, [R1+0x68] ;  /* 0x0000680001247983 */ /* 0x000f620000100800 */
[----:B------:R-:W-:Y:S02]  /*125b0*/  LEA.HI R33, R33, R235, RZ, 0x1d ;  /* 0x000000eb21217211 */ /* 0x000fe400078fe8ff */
[----:B01----:R-:W-:Y:S02]  /*125c0*/  SHF.R.U64 R27, R56, 0x10, R57 ;  /* 0x00000010381b7819 */ /* 0x003fe40000001239 */
[----:B----4-:R-:W-:Y:S01]  /*125d0*/  SHF.R.S32.HI R0, RZ, 0x1f, R33 ;  /* 0x0000001fff007819 */ /* 0x010fe20000011421 */
[----:B------:R-:W-:Y:S01]  /*125e0*/  IMAD.SHL.U32 R5, R33, 0x8, RZ ;  /* 0x0000000821057824 */ /* 0x000fe200078e00ff */
[----:B------:R-:W-:Y:S02]  /*125f0*/  SHF.R.U64 R25, R58, 0x10, R59 ;  /* 0x000000103a197819 */ /* 0x000fe4000000123b */
[----:B------:R-:W-:Y:S02]  /*12600*/  LEA.HI R33, R0, R33, RZ, 0x3 ;  /* 0x0000002100217211 */ /* 0x000fe400078f18ff */
[----:B------:R-:W-:-:S02]  /*12610*/  LOP3.LUT R0, R194, 0x38, R5, 0xf8, !PT ;  /* 0x00000038c2007812 */ /* 0x000fc400078ef805 */
[--C-:B------:R-:W-:Y:S01]  /*12620*/  SHF.R.U64 R24, R12, 0x10, R13.reuse ;  /* 0x000000100c187819 */ /* 0x100fe2000000120d */
[----:B------:R-:W-:Y:S01]  /*12630*/  IMAD.SHL.U32 R33, R33, 0x400, RZ ;  /* 0x0000040021217824 */ /* 0x000fe200078e00ff */
[----:B------:R-:W-:Y:S02]  /*12640*/  LOP3.LUT R5, R0, R42, RZ, 0x3c, !PT ;  /* 0x0000002a00057212 */ /* 0x000fe400078e3cff */
[----:B------:R-:W-:Y:S02]  /*12650*/  SHF.R.U32.HI R12, RZ, 0x10, R13 ;  /* 0x00000010ff0c7819 */ /* 0x000fe4000001160d */
[----:B------:R-:W-:Y:S02]  /*12660*/  LOP3.LUT R9, R33, 0x7fffe000, RZ, 0xc0, !PT ;  /* 0x7fffe00021097812 */ /* 0x000fe400078ec0ff */
[----:B------:R-:W-:Y:S02]  /*12670*/  PRMT R70, R70, 0x5410, R27 ;  /* 0x0000541046467816 */ /* 0x000fe4000000001b */
[----:B------:R-:W-:-:S02]  /*12680*/  IADD3 R9, R5, R9, R198 ;  /* 0x0000000905097210 */ /* 0x000fc40007ffe0c6 */
[----:B------:R-:W-:Y:S01]  /*12690*/  PRMT R72, R72, 0x5410, R25 ;  /* 0x0000541048487816 */ /* 0x000fe20000000019 */
[----:B------:R-:W-:Y:S01]  /*126a0*/  IMAD.U32 R26, R70, 0x10000, RZ ;  /* 0x00010000461a7824 */ /* 0x000fe200078e00ff */
[----:B------:R-:W-:Y:S01]  /*126b0*/  PRMT R69, R69, 0x5410, R24 ;  /* 0x0000541045457816 */ /* 0x000fe20000000018 */
[----:B------:R-:W-:Y:S01]  /*126c0*/  IMAD R0, R9, 0x2, R2 ;  /* 0x0000000209007824 */ /* 0x000fe200078e0202 */
[----:B------:R-:W-:Y:S02]  /*126d0*/  SHF.R.U32.HI R56, RZ, 0x10, R57 ;  /* 0x00000010ff387819 */ /* 0x000fe40000011639 */
[--C-:B------:R-:W-:Y:S01]  /*126e0*/  SHF.R.U64 R29, R14, 0x10, R15.reuse ;  /* 0x000000100e1d7819 */ /* 0x100fe2000000120f */
[----:B------:R-:W-:Y:S01]  /*126f0*/  IMAD.U32 R28, R69, 0x10000, RZ ;  /* 0x00010000451c7824 */ /* 0x000fe200078e00ff */
[----:B------:R-:W0:Y:S01]  /*12700*/  LDS.128 R8, [R0+0x10400] ;  /* 0x0104000000087984 */ /* 0x000e220000000c00 */
[----:B------:R-:W-:Y:S02]  /*12710*/  PRMT R25, R21, 0x5410, R12 ;  /* 0x0000541015197816 */ /* 0x000fe4000000000c */
[----:B------:R-:W-:-:S02]  /*12720*/  SHF.R.U32.HI R30, RZ, 0x10, R15 ;  /* 0x00000010ff1e7819 */ /* 0x000fc4000001160f */
[----:B------:R-:W-:Y:S01]  /*12730*/  PRMT R71, R71, 0x5410, R56 ;  /* 0x0000541047477816 */ /* 0x000fe20000000038 */
[----:B------:R-:W-:Y:S01]  /*12740*/  IMAD.U32 R27, R25, 0x10000, RZ ;  /* 0x00010000191b7824 */ /* 0x000fe200078e00ff */
[----:B------:R-:W-:Y:S02]  /*12750*/  PRMT R29, R20, 0x5410, R29 ;  /* 0x00005410141d7816 */ /* 0x000fe4000000001d */
        /* <DEDUP_REMOVED lines=42> */
[----:B------:R-:W-:Y:S01]  /*12a00*/  FFMA.FTZ R15, R4, R3, -R15 ;  /* 0x00000003040f7223 */ /* 0x000fe2000001080f */
[----:B------:R-:W-:Y:S02]  /*12a10*/  IMAD.U32 R8, R72, 0x10000, RZ ;  /* 0x0001000048087824 */ /* 0x000fe400078e00ff */
[----:B------:R-:W-:Y:S01]  /*12a20*/  FMUL.FTZ R24, R9, R14 ;  /* 0x0000000e09187220 */ /* 0x000fe20000410000 */
[----:B------:R-:W-:Y:S01]  /*12a30*/  FFMA.FTZ R25, R4, R69, R25 ;  /* 0x0000004504197223 */ /* 0x000fe20000010019 */
[----:B------:R-:W-:Y:S01]  /*12a40*/  FMUL.FTZ R4, R21, R20 ;  /* 0x0000001415047220 */ /* 0x000fe20000410000 */
[-C--:B------:R-:W-:Y:S01]  /*12a50*/  FMUL.FTZ R9, R9, R12.reuse ;  /* 0x0000000c09097220 */ /* 0x080fe20000410000 */
[----:B------:R-:W-:Y:S01]  /*12a60*/  FFMA.FTZ R24, R5, R12, -R24 ;  /* 0x0000000c05187223 */ /* 0x000fe20000010818 */
[----:B------:R-:W-:Y:S01]  /*12a70*/  LOP3.LUT R3, R72, 0xffff0000, RZ, 0xc0, !PT ;  /* 0xffff000048037812 */ /* 0x000fe200078ec0ff */
[----:B------:R-:W-:Y:S01]  /*12a80*/  FFMA.FTZ R12, R13, R8, -R4 ;  /* 0x000000080d0c7223 */ /* 0x000fe20000010804 */
[----:B------:R-:W-:Y:S01]  /*12a90*/  LOP3.LUT R4, R73, 0xffff0000, RZ, 0xc0, !PT ;  /* 0xffff000049047812 */ /* 0x000fe200078ec0ff */
[----:B------:R-:W-:Y:S01]  /*12aa0*/  FFMA.FTZ R14, R5, R14, R9 ;  /* 0x0000000e050e7223 */ /* 0x000fe20000010009 */
[----:B------:R-:W-:Y:S01]  /*12ab0*/  LOP3.LUT R6, R6, 0xffff0000, RZ, 0xc0, !PT ;  /* 0xffff000006067812 */ /* 0x000fe200078ec0ff */
[----:B------:R-:W-:Y:S01]  /*12ac0*/  FMUL.FTZ R26, R21, R8 ;  /* 0x00000008151a7220 */ /* 0x000fe20000410000 */
[----:B------:R-:W-:Y:S01]  /*12ad0*/  LOP3.LUT R7, R7, 0xffff0000, RZ, 0xc0, !PT ;  /* 0xffff000007077812 */ /* 0x000fe200078ec0ff */
[C---:B------:R-:W-:Y:S01]  /*12ae0*/  FMUL.FTZ R5, R10.reuse, R29 ;  /* 0x0000001d0a057220 */ /* 0x040fe20000410000 */
[C---:B------:R-:W-:Y:S01]  /*12af0*/  FMUL.FTZ R8, R11.reuse, R30 ;  /* 0x0000001e0b087220 */ /* 0x040fe20000410000 */
[-C--:B------:R-:W-:Y:S01]  /*12b00*/  FMUL.FTZ R10, R10, R3.reuse ;  /* 0x000000030a0a7220 */ /* 0x080fe20000410000 */
[----:B------:R-:W-:Y:S01]  /*12b10*/  FMUL.FTZ R11, R11, R4 ;  /* 0x000000040b0b7220 */ /* 0x000fe20000410000 */
[----:B------:R-:W-:Y:S01]  /*12b20*/  FFMA.FTZ R26, R13, R20, R26 ;  /* 0x000000140d1a7223 */ /* 0x000fe2000001001a */
        /* <DEDUP_REMOVED lines=14> */
.L_x_2629:
[----:B------:R-:W-:Y:S05]  /*12c10*/  BSYNC B0 ;  /* 0x0000000000007941 */ /* 0x000fea0003800000 */
.L_x_2607:
        /* <DEDUP_REMOVED lines=8> */
.L_x_2605:
[----:B01234-:R-:W2:Y:S02]  /*12ca0*/  LDL R0, [R1+0x14] ;  /* 0x0000140001007983 */ /* 0x01fea40000100800 */
[----:B--2---:R-:W-:-:S13]  /*12cb0*/  R2UR UR4, R0 ;  /* 0x00000000000472ca */ /* 0x004fda00000e0000 */
[----:B------:R-:W-:-:S05]  /*12cc0*/  IMAD.U32 R0, RZ, RZ, UR4 ;  /* 0x00000004ff007e24 */ /* 0x000fca000f8e00ff */
[----:B------:R-:W-:-:S13]  /*12cd0*/  ISETP.NE.AND P0, PT, R0, 0x3, PT ;  /* 0x000000030000780c */ /* 0x000fda0003f05270 */
[----:B------:R-:W-:Y:S05]  /*12ce0*/  @!P0 BRA `(.L_x_2658) ;  /* 0x0000000000048947 */ /* 0x000fea0003800000 */
[----:B------:R-:W-:Y:S01]  /*12cf0*/  BPT.TRAP 0x1 ;  /* 0x000000040000795c */ /* 0x000fe20000300000 */
.L_x_2658:
[----:B------:R-:W-:Y:S01]  /*12d00*/  IMAD R6, R184, 0x8, R2 ;  /* 0x00000008b8067824 */ /* 0x000fe200078e0202 */
[----:B------:R-:W-:-:S04]  /*12d10*/  SHF.L.U32 R3, R187, 0x1f, RZ ;  /* 0x0000001fbb037819 */ /* 0x000fc800000006ff */
[----:B------:R0:W1:Y:S01]  /*12d20*/  SYNCS.PHASECHK.TRANS64.TRYWAIT P2, [R6+URZ+0x34830], R3 ;  /* 0x03483003060075a7 */ /* 0x000062000804017f */
[----:B------:R-:W-:Y:S05]  /*12d30*/  @!P0 BRA `(.L_x_2659) ;  /* 0x0000000000048947 */ /* 0x000fea0003800000 */
[----:B------:R-:W-:Y:S01]  /*12d40*/  BPT.TRAP 0x1 ;  /* 0x000000040000795c */ /* 0x000fe20000300000 */
.L_x_2659:
[----:B------:R-:W2:Y:S02]  /*12d50*/  S2R R0, SR_TID.X ;  /* 0x0000000000007919 */ /* 0x000ea40000002100 */
[----:B--2---:R-:W-:-:S04]  /*12d60*/  LOP3.LUT R0, R0, 0x7f, RZ, 0xc0, !PT ;  /* 0x0000007f00007812 */ /* 0x004fc800078ec0ff */
[----:B------:R-:W-:Y:S01]  /*12d70*/  ISETP.NE.AND P1, PT, R0, RZ, PT ;  /* 0x000000ff0000720c */ /* 0x000fe20003f25270 */
[----:B-1----:R-:W-:-:S12]  /*12d80*/  @P2 BRA `(.L_x_2660) ;  /* 0x0000000000082947 */ /* 0x002fd80003800000 */
[----:B------:R-:W1:Y:S02]  /*12d90*/  SYNCS.PHASECHK.TRANS64.TRYWAIT P2, [R6+URZ+0x34830], R3 ;  /* 0x03483003060075a7 */ /* 0x000e64000804017f */
[----:B-1----:R-:W-:Y:S05]  /*12da0*/  @!P2 BRA `(.L_x_2661) ;  /* 0x0000014c0010a947 */ /* 0x002fea0003800000 */
.L_x_2660:
        /* <DEDUP_REMOVED lines=16> */
[----:B------:R-:W-:Y:S01]  /*12eb0*/  IMAD.MOV.U32 R5, RZ, RZ, 0x40000040 ;  /* 0x40000040ff057424 */ /* 0x000fe200078e00ff */
        /* <DEDUP_REMOVED lines=9> */
[----:B------:R-:W-:Y:S01]  /*12f50*/  R2UR UR11, R9 ;  /* 0x00000000090b72ca */ /* 0x000fe200000e0000 */
[----:B------:R-:W-:Y:S01]  /*12f60*/  IMAD.MOV.U32 R9, RZ, RZ, 0x40000040 ;  /* 0x40000040ff097424 */ /* 0x000fe200078e00ff */
[----:B------:R-:W-:Y:S01]  /*12f70*/  R2UR UR50, R8 ;  /* 0x00000000083272ca */ /* 0x000fe200000e0000 */
[----:B------:R-:W-:Y:S01]  /*12f80*/  VIADD R8, R4, 0x4 ;  /* 0x0000000404087836 */ /* 0x000fe20000000000 */
[----:B------:R-:W-:Y:S01]  /*12f90*/  UIADD3 UR56, UR52, 0x804, URZ ;  /* 0x0000080434387890 */ /* 0x000fe2000fffe03f */
[----:B------:R-:W-:Y:S01]  /*12fa0*/  IMAD.U32 R11, RZ, RZ, UR9 ;  /* 0x00000009ff0b7e24 */ /* 0x000fe2000f8e00ff */
[----:B------:R-:W-:Y:S01]  /*12fb0*/  UMOV UR8, UR4 ;  /* 0x0000000400087c82 */ /* 0x000fe20008000000 */
[----:B------:R-:W-:Y:S01]  /*12fc0*/  UIADD3 UR4, UR52, 0x400, URZ ;  /* 0x0000040034047890 */ /* 0x000fe2000fffe03f */
[----:B------:R-:W-:Y:S01]  /*12fd0*/  R2UR UR46, R8 ;  /* 0x00000000082e72ca */ /* 0x000fe200000e0000 */
[----:B------:R-:W-:Y:S01]  /*12fe0*/  VIADD R8, R4, 0x6 ;  /* 0x0000000604087836 */ /* 0x000fe20000000000 */
[----:B------:R-:W-:Y:S01]  /*12ff0*/  UMOV UR57, 0x40000040 ;  /* 0x4000004000397882 */ /* 0x000fe20000000000 */
[----:B------:R-:W-:Y:S01]  /*13000*/  HGMMA.64x128x16.F32.BF16 R24, gdesc[UR52], RZ, !UPT, gsb0 ;  /* 0x01e00000341879f0 */ /* 0x000fe2000c0018ff */
[----:B------:R-:W-:Y:S01]  /*13010*/  IMAD.U32 R10, RZ, RZ, UR8 ;  /* 0x00000008ff0a7e24 */ /* 0x000fe2000f8e00ff */
[----:B------:R-:W-:Y:S01]  /*13020*/  R2UR UR39, R5 ;  /* 0x00000000052772ca */ /* 0x000fe200000e0000 */
[----:B------:R-:W-:Y:S01]  /*13030*/  UIADD3 UR36, UR52, 0x806, URZ ;  /* 0x0000080634247890 */ /* 0x000fe2000fffe03f */
[----:B------:R-:W-:Y:S01]  /*13040*/  R2UR UR10, R8 ;  /* 0x00000000080a72ca */ /* 0x000fe200000e0000 */
[----:B------:R-:W-:Y:S01]  /*13050*/  VIADD R8, R4, 0x400 ;  /* 0x0000040004087836 */ /* 0x000fe20000000000 */
[----:B------:R2:W-:Y:S01]  /*13060*/  STL.64 [R1+0x38], R10 ;  /* 0x0000380a01007387 */ /* 0x0005e20000100a00 */
[----:B------:R-:W-:Y:S01]  /*13070*/  UMOV UR37, 0x40000040 ;  /* 0x4000004000257882 */ /* 0x000fe20000000000 */
[----:B------:R-:W3:Y:S01]  /*13080*/  LDC R0, c[0x0][0x448] ;  /* 0x00011200ff007b82 */ /* 0x000ee20000000800 */
[----:B------:R-:W-:Y:S01]  /*13090*/  IMAD.IADD R12, R205, 0x1, R200 ;  /* 0x00000001cd0c7824 */ /* 0x000fe200078e02c8 */
[----:B------:R-:W-:Y:S01]  /*130a0*/  BSSY B0, `(.L_x_2662) ;  /* 0x0000530000007945 */ /* 0x000fe20003800000 */
[----:B01----:R-:W-:Y:S01]  /*130b0*/  @!P1 VIADD R6, R6, 0x34840 ;  /* 0x0003484006069836 */ /* 0x003fe20000000000 */
[----:B------:R-:W-:-:S02]  /*130c0*/  CS2R R150, SRZ ;  /* 0x0000000000967805 */ /* 0x000fc4000001ff00 */
[----:B------:R-:W-:Y:S02]  /*130d0*/  CS2R R148, SRZ ;  /* 0x0000000000947805 */ /* 0x000fe4000001ff00 */
[----:B------:R-:W-:Y:S02]  /*130e0*/  CS2R R146, SRZ ;  /* 0x0000000000927805 */ /* 0x000fe4000001ff00 */
[----:B------:R-:W-:Y:S02]  /*130f0*/  CS2R R144, SRZ ;  /* 0x0000000000907805 */ /* 0x000fe4000001ff00 */
[----:B------:R-:W-:Y:S02]  /*13100*/  @!P1 PRMT R6, RZ, 0x654, R6 ;  /* 0x00000654ff069816 */ /* 0x000fe40000000006 */
[----:B------:R-:W-:Y:S02]  /*13110*/  CS2R R142, SRZ ;  /* 0x00000000008e7805 */ /* 0x000fe4000001ff00 */
[----:B-----5:R-:W-:-:S02]  /*13120*/  CS2R R140, SRZ ;  /* 0x00000000008c7805 */ /* 0x020fc4000001ff00 */
        /* <DEDUP_REMOVED lines=12> */
[----:B---3--:R-:W-:-:S13]  /*131f0*/  ISETP.NE.AND P2, PT, R0, 0x1, PT ;  /* 0x000000010000780c */ /* 0x008fda0003f45270 */
[----:B------:R-:W0:Y:S08]  /*13200*/  @P2 LDC R3, c[0x0][0x44c] ;  /* 0x00011300ff032b82 */ /* 0x000e300000000800 */
[----:B------:R-:W1:Y:S01]  /*13210*/  @P2 LDC R5, c[0x0][0x450] ;  /* 0x00011400ff052b82 */ /* 0x000e620000000800 */
[----:B0-----:R-:W-:-:S04]  /*13220*/  @P2 IMAD.HI.U32 R0, R12, R3, RZ ;  /* 0x000000030c002227 */ /* 0x001fc800078e00ff */
[----:B------:R-:W-:Y:S01]  /*13230*/  IMAD.MOV.U32 R3, RZ, RZ, -0x80 ;  /* 0xffffff80ff037424 */ /* 0x000fe200078e00ff */
[----:B-1----:R-:W-:-:S03]  /*13240*/  @P2 SHF.R.U32.HI R12, RZ, R5, R0 ;  /* 0x00000005ff0c2219 */ /* 0x002fc60000011600 */
[----:B------:R-:W-:Y:S02]  /*13250*/  IMAD R3, R88, R3, 0x80 ;  /* 0x0000008058037424 */ /* 0x000fe400078e0203 */
[----:B------:R-:W0:Y:S03]  /*13260*/  SHFL.IDX PT, R0, R12, 0x1, 0x1c1f ;  /* 0x003c1f000c007f89 */ /* 0x000e2600000e0000 */
[----:B------:R-:W-:-:S04]  /*13270*/  IADD3 R109, -R204, 0x1, R3 ;  /* 0x00000001cc6d7810 */ /* 0x000fc80007ffe103 */
[----:B------:R-:W-:Y:S01]  /*13280*/  IADD3 R109, -R201, R109, R202 ;  /* 0x0000006dc96d7210 */ /* 0x000fe20007ffe1ca */
        /* <DEDUP_REMOVED lines=29> */
[----:B-1----:R-:W-:Y:S02]  /*13460*/  IMAD.U32 R10, RZ, RZ, UR8 ;  /* 0x00000008ff0a7e24 */ /* 0x002fe4000f8e00ff */
        /* <DEDUP_REMOVED lines=48> */
[C---:B------:R-:W-:Y:S01]  /*13770*/  VIADD R8, R4.reuse, 0x804 ;  /* 0x0000080404087836 */ /* 0x040fe20000000000 */
[----:B------:R-:W-:Y:S01]  /*13780*/  ULDC UR4, c[0x0][0x988] ;  /* 0x0002620000047ab9 */ /* 0x000fe20000000800 */
[----:B------:R-:W-:Y:S02]  /*13790*/  IMAD.MOV.U32 R9, RZ, RZ, 0x40000040 ;  /* 0x40000040ff097424 */ /* 0x000fe400078e00ff */
[----:B------:R-:W-:Y:S01]  /*137a0*/  VIADD R4, R4, 0x806 ;  /* 0x0000080604047836 */ /* 0x000fe20000000000 */
[----:B------:R-:W-:Y:S01]  /*137b0*/  R2UR UR58, R8 ;  /* 0x00000000083a72ca */ /* 0x000fe200000e0000 */
[----:B-1----:R-:W-:Y:S01]  /*137c0*/  IMAD.U32 R10, RZ, RZ, UR8 ;  /* 0x00000008ff0a7e24 */ /* 0x002fe2000f8e00ff */
[----:B------:R-:W-:Y:S01]  /*137d0*/  R2UR UR59, R9 ;  /* 0x00000000093b72ca */ /* 0x000fe200000e0000 */
[----:B------:R-:W-:Y:S01]  /*137e0*/  IMAD.U32 R11, RZ, RZ, UR9 ;  /* 0x00000009ff0b7e24 */ /* 0x000fe2000f8e00ff */
[----:B------:R-:W-:-:S04]  /*137f0*/  R2UR UR38, R4 ;  /* 0x00000000042672ca */ /* 0x000fc800000e0000 */
[----:B------:R1:W-:Y:S02]  /*13800*/  STL.64 [R1], R10 ;  /* 0x0000000a01007387 */ /* 0x0003e40000100a00 */
[----:B-1----:R-:W-:-:S04]  /*13810*/  IADD3 R10, -R204, R202, R3 ;  /* 0x000000cacc0a7210 */ /* 0x002fc80007ffe103 */
[----:B0-----:R-:W-:-:S04]  /*13820*/  VIADDMNMX R0, R0, R109, R10, PT ;  /* 0x0000006d00007246 */ /* 0x001fc8000380010a */
        /* <DEDUP_REMOVED lines=8> */
[----:B------:R-:W-:Y:S01]  /*138b0*/  HGMMA.64x128x16.F32.BF16 R24, gdesc[UR56], R24, gsb0 ;  /* 0x01e00000381879f0 */ /* 0x000fe20008001818 */
[----:B------:R-:W-:Y:S01]  /*138c0*/  ULDC UR58, c[0x0][0x988] ;  /* 0x00026200003a7ab9 */ /* 0x000fe20000000800 */
[----:B------:R-:W-:Y:S01]  /*138d0*/  ULDC UR59, c[0x0][0x988] ;  /* 0x00026200003b7ab9 */ /* 0x000fe20000000800 */
        /* <DEDUP_REMOVED lines=16> */
[----:B------:R-:W1:Y:S01]  /*139e0*/  SHFL.IDX PT, R34, R12, RZ, 0x1c1f ;  /* 0x001c1fff0c227589 */ /* 0x000e6200000e0000 */
        /* <DEDUP_REMOVED lines=75> */
[----:B------:R-:W-:Y:S01]  /*13ea0*/  ISETP.GT.AND P3, PT, R0, 0x79, PT ;  /* 0x000000790000780c */ /* 0x000fe20003f64270 */
[----:B------:R-:W-:Y:S01]  /*13eb0*/  IMAD.U32 R0, RZ, RZ, UR4 ;  /* 0x00000004ff007e24 */ /* 0x000fe2000f8e00ff */
[----:B------:R-:W-:-:S02]  /*13ec0*/  FSEL R31, R86, -INF , P4 ;  /* 0xff800000561f7808 */ /* 0x000fc40002000000 */
[----:B------:R-:W-:Y:S02]  /*13ed0*/  FMNMX.FTZ R4, R83, R4, !PT ;  /* 0x0000000453047209 */ /* 0x000fe40007810000 */
[----:B------:R-:W-:Y:S02]  /*13ee0*/  FSEL R87, R87, -INF , P3 ;  /* 0xff80000057577808 */ /* 0x000fe40001800000 */
[----:B------:R-:W-:Y:S02]  /*13ef0*/  FMNMX.FTZ R4, R31, R4, !PT ;  /* 0x000000041f047209 */ /* 0x000fe40007810000 */
[----:B-1----:R-:W-:Y:S02]  /*13f00*/  VIADDMNMX R34, R34, R109, R10, PT ;  /* 0x0000006d22227246 */ /* 0x002fe4000380010a */
[----:B------:R-:W-:Y:S02]  /*13f10*/  CS2R R108, SRZ ;  /* 0x00000000006c7805 */ /* 0x000fe4000001ff00 */
[----:B------:R-:W-:-:S02]  /*13f20*/  FMNMX.FTZ R14, R87, R4, !PT ;  /* 0x00000004570e7209 */ /* 0x000fc40007810000 */
[C---:B------:R-:W-:Y:S02]  /*13f30*/  ISETP.GT.AND P4, PT, R34.reuse, 0x1, PT ;  /* 0x000000012200780c */ /* 0x040fe40003f84270 */
[----:B------:R-:W-:Y:S01]  /*13f40*/  ISETP.GT.AND P5, PT, R34, 0x8, PT ;  /* 0x000000082200780c */ /* 0x000fe20003fa4270 */
[----:B------:R-:W1:Y:S01]  /*13f50*/  SHFL.BFLY PT, R35, R14, 0x2, 0x1f ;  /* 0x0c401f000e237f89 */ /* 0x000e6200000e0000 */
[----:B------:R-:W-:Y:S02]  /*13f60*/  FSEL R25, R25, -INF , P4 ;  /* 0xff80000019197808 */ /* 0x000fe40002000000 */
[----:B------:R-:W-:Y:S02]  /*13f70*/  FSEL R39, R28, -INF , P5 ;  /* 0xff8000001c277808 */ /* 0x000fe40002800000 */
[----:B------:R-:W-:-:S04]  /*13f80*/  ISETP.GT.AND P4, PT, R34, 0x10, PT ;  /* 0x000000102200780c */ /* 0x000fc80003f84270 */
[----:B------:R-:W-:Y:S02]  /*13f90*/  FSEL R43, R32, -INF , P4 ;  /* 0xff800000202b7808 */ /* 0x000fe40002000000 */
[----:B------:R-:W-:-:S04]  /*13fa0*/  ISETP.GT.AND P4, PT, R34, 0x18, PT ;  /* 0x000000182200780c */ /* 0x000fc80003f84270 */
[----:B------:R-:W-:Y:S02]  /*13fb0*/  FSEL R47, R36, -INF , P4 ;  /* 0xff800000242f7808 */ /* 0x000fe40002000000 */
[----:B------:R-:W-:Y:S02]  /*13fc0*/  ISETP.GT.AND P4, PT, R34, 0x20, PT ;  /* 0x000000202200780c */ /* 0x000fe40003f84270 */
[----:B-1----:R-:W-:-:S05]  /*13fd0*/  FMNMX.FTZ R35, R14, R35, !PT ;  /* 0x000000230e237209 */ /* 0x002fca0007810000 */
[----:B------:R-:W1:Y:S02]  /*13fe0*/  SHFL.BFLY PT, R4, R35, 0x1, 0x1f ;  /* 0x0c201f0023047f89 */ /* 0x000e6400000e0000 */
        /* <DEDUP_REMOVED lines=8> */
[C---:B------:R-:W-:Y:S01]  /*14070*/  ISETP.GT.AND P3, PT, R34.reuse, 0x9, PT ;  /* 0x000000092200780c */ /* 0x040fe20003f64270 */
[-CC-:B------:R-:W-:Y:S01]  /*14080*/  FFMA.FTZ R26, R93, R0.reuse, -R8.reuse ;  /* 0x000000005d1a7223 */ /* 0x180fe20000010808 */
        /* <DEDUP_REMOVED lines=17> */
[--C-:B------:R-:W-:Y:S01]  /*141a0*/  FFMA.FTZ R3, R55, R0, -R8.reuse ;  /* 0x0000000037037223 */ /* 0x100fe20000010808 */
[----:B------:R-:W-:Y:S01]  /*141b0*/  FSEL R37, R37, -INF , P3 ;  /* 0xff80000025257808 */ /* 0x000fe20001800000 */
[----:B------:R1:W-:Y:S01]  /*141c0*/  MUFU.EX2 R14, R24 ;  /* 0x00000018000e7308 */ /* 0x0003e20000000800 */
        /* <DEDUP_REMOVED lines=8> */
[C---:B------:R-:W-:Y:S01]  /*14250*/  ISETP.GT.AND P4, PT, R34.reuse, 0x28, PT ;  /* 0x000000282200780c */ /* 0x040fe20003f84270 */
        /* <DEDUP_REMOVED lines=9> */
[----:B-1----:R-:W-:Y:S01]  /*142f0*/  FMNMX.FTZ R24, R41, R20, !PT ;  /* 0x0000001429187209 */ /* 0x002fe20007810000 */
[----:B------:R-:W1:Y:S01]  /*14300*/  MUFU.EX2 R10, R113 ;  /* 0x00000071000a7308 */ /* 0x000e620000000800 */
[C---:B------:R-:W-:Y:S01]  /*14310*/  ISETP.GT.AND P4, PT, R34.reuse, 0x30, PT ;  /* 0x000000302200780c */ /* 0x040fe20003f84270 */
[-CC-:B------:R-:W-:Y:S01]  /*14320*/  FFMA.FTZ R157, R15, R0.reuse, -R8.reuse ;  /* 0x000000000f9d7223 */ /* 0x180fe20000010808 */
[----:B------:R-:W-:Y:S01]  /*14330*/  FSEL R93, R45, -INF , P3 ;  /* 0xff8000002d5d7808 */ /* 0x000fe20001800000 */
[--C-:B------:R-:W-:Y:S01]  /*14340*/  FFMA.FTZ R159, R21, R0, -R8.reuse ;  /* 0x00000000159f7223 */ /* 0x100fe20000010808 */
[----:B------:R-:W-:Y:S01]  /*14350*/  FMNMX.FTZ R24, R91, R24, !PT ;  /* 0x000000185b187209 */ /* 0x000fe20007810000 */
[-CC-:B------:R-:W-:Y:S01]  /*14360*/  FFMA.FTZ R153, R27, R0.reuse, -R8.reuse ;  /* 0x000000001b997223 */ /* 0x180fe20000010808 */
[----:B------:R-:W-:Y:S01]  /*14370*/  ISETP.GT.AND P3, PT, R34, 0x31, PT ;  /* 0x000000312200780c */ /* 0x000fe20003f64270 */
[----:B------:R2:W-:Y:S01]  /*14380*/  MUFU.EX2 R20, R26 ;  /* 0x0000001a00147308 */ /* 0x0005e20000000800 */
[----:B------:R-:W-:Y:S01]  /*14390*/  FSEL R45, R48, -INF , P4 ;  /* 0xff800000302d7808 */ /* 0x000fe20002000000 */
[--C-:B------:R-:W-:Y:S01]  /*143a0*/  FFMA.FTZ R59, R59, R0, -R8.reuse ;  /* 0x000000003b3b7223 */ /* 0x100fe20000010808 */
[----:B------:R-:W-:Y:S01]  /*143b0*/  FMNMX.FTZ R24, R93, R24, !PT ;  /* 0x000000185d187209 */ /* 0x000fe20007810000 */
[-CC-:B------:R-:W-:Y:S01]  /*143c0*/  FFMA.FTZ R155, R31, R0.reuse, -R8.reuse ;  /* 0x000000001f9b7223 */ /* 0x180fe20000010808 */
[C---:B------:R-:W-:Y:S01]  /*143d0*/  ISETP.GT.AND P4, PT, R34.reuse, 0x38, PT ;  /* 0x000000382200780c */ /* 0x040fe20003f84270 */
[----:B------:R-:W-:Y:S01]  /*143e0*/  FFMA.FTZ R36, R67, R0, -R8 ;  /* 0x0000000043247223 */ /* 0x000fe20000010808 */
[----:B------:R-:W-:Y:S01]  /*143f0*/  FSEL R49, R49, -INF , P3 ;  /* 0xff80000031317808 */ /* 0x000fe20001800000 */
[----:B------:R-:W3:Y:S01]  /*14400*/  MUFU.EX2 R183, R183 ;  /* 0x000000b700b77308 */ /* 0x000ee20000000800 */
[----:B------:R-:W-:Y:S01]  /*14410*/  FMNMX.FTZ R24, R45, R24, !PT ;  /* 0x000000182d187209 */ /* 0x000fe20007810000 */
[----:B-1----:R-:W-:Y:S01]  /*14420*/  FADD.FTZ R48, R181, R10 ;  /* 0x0000000ab5307221 */ /* 0x002fe20000010000 */
[----:B------:R-:W-:Y:S01]  /*14430*/  ISETP.GT.AND P3, PT, R34, 0x39, PT ;  /* 0x000000392200780c */ /* 0x000fe20003f64270 */
[-CC-:B------:R-:W-:Y:S01]  /*14440*/  FFMA.FTZ R38, R71, R0.reuse, -R8.reuse ;  /* 0x0000000047267223 */ /* 0x180fe20000010808 */
[----:B------:R-:W-:Y:S01]  /*14450*/  FSEL R103, R52, -INF , P4 ;  /* 0xff80000034677808 */ /* 0x000fe20002000000 */
[--C-:B------:R-:W-:Y:S01]  /*14460*/  FFMA.FTZ R42, R79, R0, -R8.reuse ;  /* 0x000000004f2a7223 */ /* 0x100fe20000010808 */
[----:B--2---:R-:W-:Y:S01]  /*14470*/  FMNMX.FTZ R26, R49, R24, !PT ;  /* 0x00000018311a7209 */ /* 0x004fe20007810000 */
[----:B------:R-:W1:Y:S01]  /*14480*/  MUFU.EX2 R12, R12 ;  /* 0x0000000c000c7308 */ /* 0x000e620000000800 */
[----:B------:R-:W-:Y:S01]  /*14490*/  ISETP.GT.AND P4, PT, R34, 0x40, PT ;  /* 0x000000402200780c */ /* 0x000fe20003f84270 */
[----:B------:R-:W2:Y:S01]  /*144a0*/  @P2 LDC R52, c[0x0][0x450] ;  /* 0x00011400ff342b82 */ /* 0x000ea20000000800 */
[----:B------:R-:W-:Y:S01]  /*144b0*/  FSEL R53, R53, -INF , P3 ;  /* 0xff80000035357808 */ /* 0x000fe20001800000 */
[----:B------:R-:W-:Y:S01]  /*144c0*/  FFMA.FTZ R83, R83, R0, -R8 ;  /* 0x0000000053537223 */ /* 0x000fe20000010808 */
[----:B------:R-:W-:-:S02]  /*144d0*/  FMNMX.FTZ R26, R103, R26, !PT ;  /* 0x0000001a671a7209 */ /* 0x000fc40007810000 */
[----:B------:R-:W-:Y:S02]  /*144e0*/  CS2R R114, SRZ ;  /* 0x0000000000727805 */ /* 0x000fe4000001ff00 */
[----:B------:R-:W-:Y:S01]  /*144f0*/  ISETP.GT.AND P3, PT, R34, 0x41, PT ;  /* 0x000000412200780c */ /* 0x000fe20003f64270 */
[----:B------:R4:W-:Y:S01]  /*14500*/  MUFU.EX2 R24, R28 ;  /* 0x0000001c00187308 */ /* 0x0009e20000000800 */
[----:B------:R-:W-:Y:S01]  /*14510*/  FSEL R101, R56, -INF , P4 ;  /* 0xff80000038657808 */ /* 0x000fe20002000000 */
[----:B---3--:R-:W-:Y:S01]  /*14520*/  FADD.FTZ R11, R183, R48 ;  /* 0x00000030b70b7221 */ /* 0x008fe20000010000 */
[----:B------:R-:W-:Y:S02]  /*14530*/  FMNMX.FTZ R26, R53, R26, !PT ;  /* 0x0000001a351a7209 */ /* 0x000fe40007810000 */
[----:B------:R-:W-:Y:S02]  /*14540*/  CS2R R112, SRZ ;  /* 0x0000000000707805 */ /* 0x000fe4000001ff00 */
[----:B------:R-:W-:-:S02]  /*14550*/  ISETP.GT.AND P4, PT, R34, 0x48, PT ;  /* 0x000000482200780c */ /* 0x000fc40003f84270 */
[----:B------:R-:W-:Y:S02]  /*14560*/  CS2R R110, SRZ ;  /* 0x00000000006e7805 */ /* 0x000fe4000001ff00 */
[----:B------:R-:W-:Y:S01]  /*14570*/  FSEL R57, R57, -INF , P3 ;  /* 0xff80000039397808 */ /* 0x000fe20001800000 */
[----:B------:R-:W3:Y:S01]  /*14580*/  MUFU.EX2 R177, R177 ;  /* 0x000000b100b17308 */ /* 0x000ee20000000800 */
[----:B------:R-:W-:Y:S01]  /*14590*/  FMNMX.FTZ R26, R101, R26, !PT ;  /* 0x0000001a651a7209 */ /* 0x000fe20007810000 */
[----:B-1----:R-:W-:Y:S01]  /*145a0*/  FADD.FTZ R48, R12, R11 ;  /* 0x0000000b0c307221 */ /* 0x002fe20000010000 */
[----:B------:R-:W-:Y:S02]  /*145b0*/  ISETP.GT.AND P3, PT, R34, 0x49, PT ;  /* 0x000000492200780c */ /* 0x000fe40003f64270 */
[----:B------:R-:W-:Y:S02]  /*145c0*/  CS2R R106, SRZ ;  /* 0x00000000006a7805 */ /* 0x000fe4000001ff00 */
[----:B------:R-:W-:-:S02]  /*145d0*/  FSEL R99, R60, -INF , P4 ;  /* 0xff8000003c637808 */ /* 0x000fc40002000000 */
[----:B----4-:R-:W-:Y:S01]  /*145e0*/  FMNMX.FTZ R28, R57, R26, !PT ;  /* 0x0000001a391c7209 */ /* 0x010fe20007810000 */
[----:B------:R-:W1:Y:S01]  /*145f0*/  MUFU.EX2 R179, R179 ;  /* 0x000000b300b37308 */ /* 0x000e620000000800 */
[C---:B------:R-:W-:Y:S02]  /*14600*/  ISETP.GT.AND P4, PT, R34.reuse, 0x50, PT ;  /* 0x000000502200780c */ /* 0x040fe40003f84270 */
[----:B------:R-:W-:Y:S02]  /*14610*/  FSEL R61, R61, -INF , P3 ;  /* 0xff8000003d3d7808 */ /* 0x000fe40001800000 */
[----:B------:R-:W-:Y:S02]  /*14620*/  FMNMX.FTZ R28, R99, R28, !PT ;  /* 0x0000001c631c7209 */ /* 0x000fe40007810000 */
[----:B------:R-:W-:Y:S01]  /*14630*/  ISETP.GT.AND P3, PT, R34, 0x51, PT ;  /* 0x000000512200780c */ /* 0x000fe20003f64270 */
[----:B------:R4:W-:Y:S01]  /*14640*/  MUFU.EX2 R26, R30 ;  /* 0x0000001e001a7308 */ /* 0x0009e20000000800 */
[----:B------:R-:W-:Y:S01]  /*14650*/  FSEL R97, R64, -INF , P4 ;  /* 0xff80000040617808 */ /* 0x000fe20002000000 */
[----:B---3--:R-:W-:Y:S01]  /*14660*/  FADD.FTZ R11, R177, R48 ;  /* 0x00000030b10b7221 */ /* 0x008fe20000010000 */
[----:B------:R-:W-:-:S02]  /*14670*/  FMNMX.FTZ R28, R61, R28, !PT ;  /* 0x0000001c3d1c7209 */ /* 0x000fc40007810000 */
[----:B------:R-:W-:Y:S01]  /*14680*/  ISETP.GT.AND P4, PT, R34, 0x58, PT ;  /* 0x000000582200780c */ /* 0x000fe20003f84270 */
[----:B------:R-:W-:Y:S01]  /*14690*/  FADD.FTZ R48, R14, R11 ;  /* 0x0000000b0e307221 */ /* 0x000fe20000010000 */
[----:B------:R-:W-:Y:S01]  /*146a0*/  FSEL R65, R65, -INF , P3 ;  /* 0xff80000041417808 */ /* 0x000fe20001800000 */
[----:B------:R-:W3:Y:S01]  /*146b0*/  MUFU.EX2 R173, R173 ;  /* 0x000000ad00ad7308 */ /* 0x000ee20000000800 */
[----:B------:R-:W-:Y:S02]  /*146c0*/  FMNMX.FTZ R28, R97, R28, !PT ;  /* 0x0000001c611c7209 */ /* 0x000fe40007810000 */
[----:B------:R-:W-:Y:S02]  /*146d0*/  ISETP.GT.AND P3, PT, R34, 0x59, PT ;  /* 0x000000592200780c */ /* 0x000fe40003f64270 */
[----:B------:R-:W-:Y:S02]  /*146e0*/  FSEL R95, R68, -INF , P4 ;  /* 0xff800000445f7808 */ /* 0x000fe40002000000 */
[----:B----4-:R-:W-:Y:S01]  /*146f0*/  FMNMX.FTZ R30, R65, R28, !PT ;  /* 0x0000001c411e7209 */ /* 0x010fe20007810000 */
        /* <DEDUP_REMOVED lines=31> */
[----:B------:R-:W-:-:S02]  /*148f0*/  FSEL R85, R85, -INF , P3 ;  /* 0xff80000055557808 */ /* 0x000fc40001800000 */
[----:B------:R-:W-:Y:S02]  /*14900*/  FMNMX.FTZ R34, R5, R34, !PT ;  /* 0x0000002205227209 */ /* 0x000fe40007810000 */
[----:B------:R-:W-:Y:S02]  /*14910*/  F2FP.BF16.F32.PACK_AB R181, R10, R181 ;  /* 0x000000b50ab5723e */ /* 0x000fe400000010ff */
[----:B----4-:R-:W-:Y:S01]  /*14920*/  FMNMX.FTZ R3, R85, R34, !PT ;  /* 0x0000002255037209 */ /* 0x010fe20007810000 */
[----:B------:R-:W-:Y:S01]  /*14930*/  MUFU.EX2 R32, R59 ;  /* 0x0000003b00207308 */ /* 0x000fe20000000800 */
[----:B------:R-:W-:Y:S01]  /*14940*/  FFMA.FTZ R34, R63, R0, -R8 ;  /* 0x000000003f227223 */ /* 0x000fe20000010808 */
[----:B------:R-:W-:Y:S02]  /*14950*/  F2FP.BF16.F32.PACK_AB R183, R12, R183 ;  /* 0x000000b70cb7723e */ /* 0x000fe400000010ff */
[----:B------:R-:W4:Y:S01]  /*14960*/  SHFL.BFLY PT, R40, R3, 0x2, 0x1f ;  /* 0x0c401f0003287f89 */ /* 0x000f2200000e0000 */
[----:B------:R-:W-:-:S03]  /*14970*/  F2FP.BF16.F32.PACK_AB R177, R14, R177 ;  /* 0x000000b10eb1723e */ /* 0x000fc600000010ff */
[----:B------:R-:W-:Y:S08]  /*14980*/  MUFU.EX2 R34, R34 ;  /* 0x0000002200227308 */ /* 0x000ff00000000800 */
[----:B------:R-:W-:Y:S08]  /*14990*/  MUFU.EX2 R161, R161 ;  /* 0x000000a100a17308 */ /* 0x000ff00000000800 */
[----:B------:R-:W-:Y:S01]  /*149a0*/  MUFU.EX2 R36, R36 ;  /* 0x0000002400247308 */ /* 0x000fe20000000800 */
[----:B----4-:R-:W-:Y:S01]  /*149b0*/  FMNMX.FTZ R9, R3, R40, !PT ;  /* 0x0000002803097209 */ /* 0x010fe20007810000 */
[-CC-:B------:R-:W-:Y:S01]  /*149c0*/  FFMA.FTZ R40, R75, R0.reuse, -R8.reuse ;  /* 0x000000004b287223 */ /* 0x180fe20000010808 */
[----:B------:R-:W-:-:S05]  /*149d0*/  FFMA.FTZ R8, R87, R0, -R8 ;  /* 0x0000000057087223 */ /* 0x000fca0000010808 */
[----:B------:R-:W-:Y:S01]  /*149e0*/  MUFU.EX2 R163, R163 ;  /* 0x000000a300a37308 */ /* 0x000fe20000000800 */
[----:B------:R-:W4:Y:S07]  /*149f0*/  SHFL.BFLY PT, R44, R9, 0x1, 0x1f ;  /* 0x0c201f00092c7f89 */ /* 0x000f2e00000e0000 */
[----:B------:R-:W-:Y:S08]  /*14a00*/  MUFU.EX2 R38, R38 ;  /* 0x0000002600267308 */ /* 0x000ff00000000800 */
[----:B------:R-:W-:Y:S08]  /*14a10*/  MUFU.EX2 R157, R157 ;  /* 0x0000009d009d7308 */ /* 0x000ff00000000800 */
[----:B------:R-:W-:Y:S01]  /*14a20*/  MUFU.EX2 R40, R40 ;  /* 0x0000002800287308 */ /* 0x000fe20000000800 */
[----:B----4-:R-:W-:-:S04]  /*14a30*/  FMNMX.FTZ R3, R9, R44, !PT ;  /* 0x0000002c09037209 */ /* 0x010fc80007810000 */
[C---:B------:R-:W-:Y:S01]  /*14a40*/  FSETP.NEU.FTZ.AND P3, PT, R3.reuse, -INF , PT ;  /* 0xff8000000300780b */ /* 0x040fe20003f7d000 */
[----:B------:R-:W-:Y:S02]  /*14a50*/  FMUL.FTZ R46, R3, R0 ;  /* 0x00000000032e7220 */ /* 0x000fe40000410000 */
[----:B------:R-:W-:Y:S03]  /*14a60*/  MUFU.EX2 R159, R159 ;  /* 0x0000009f009f7308 */ /* 0x000fe60000000800 */
[----:B------:R-:W-:-:S05]  /*14a70*/  FSEL R46, R46, RZ, P3 ;  /* 0x000000ff2e2e7208 */ /* 0x000fca0001800000 */
        /* <DEDUP_REMOVED lines=8> */
[----:B------:R-:W4:Y:S01]  /*14b00*/  @P2 LDC R39, c[0x0][0x44c] ;  /* 0x00011300ff272b82 */ /* 0x000f220000000800 */
[-C--:B------:R-:W-:Y:S01]  /*14b10*/  FFMA.FTZ R21, R37, R0.reuse, -R46 ;  /* 0x0000000025157223 */ /* 0x080fe2000001082e */
[----:B-1----:R-:W-:Y:S01]  /*14b20*/  FADD.FTZ R35, R179, R48 ;  /* 0x00000030b3237221 */ /* 0x002fe20000010000 */
[-CC-:B------:R-:W-:Y:S01]  /*14b30*/  FFMA.FTZ R172, R89, R0.reuse, -R46.reuse ;  /* 0x0000000059ac7223 */ /* 0x180fe2000001082e */
[-CC-:B------:R-:W-:Y:S01]  /*14b40*/  FFMA.FTZ R25, R41, R0.reuse, -R46.reuse ;  /* 0x0000000029197223 */ /* 0x180fe2000001082e */
[-CC-:B------:R-:W-:Y:S01]  /*14b50*/  FFMA.FTZ R174, R91, R0.reuse, -R46.reuse ;  /* 0x000000005bae7223 */ /* 0x180fe2000001082e */
[----:B------:R-:W1:Y:S01]  /*14b60*/  MUFU.EX2 R9, R9 ;  /* 0x0000000900097308 */ /* 0x000e620000000800 */
[----:B------:R-:W-:Y:S01]  /*14b70*/  FADD.FTZ R50, R20, R35 ;  /* 0x0000002314327221 */ /* 0x000fe20000010000 */
[-CC-:B------:R-:W-:Y:S01]  /*14b80*/  FFMA.FTZ R27, R93, R0.reuse, -R46.reuse ;  /* 0x000000005d1b7223 */ /* 0x180fe2000001082e */
[-CC-:B------:R-:W-:Y:S01]  /*14b90*/  FFMA.FTZ R168, R45, R0.reuse, -R46.reuse ;  /* 0x000000002da87223 */ /* 0x180fe2000001082e */
[----:B------:R-:W-:Y:S01]  /*14ba0*/  FFMA.FTZ R29, R49, R0, -R46 ;  /* 0x00000000311d7223 */ /* 0x000fe2000001082e */
[----:B---3--:R-:W-:Y:S01]  /*14bb0*/  FADD.FTZ R37, R173, R50 ;  /* 0x00000032ad257221 */ /* 0x008fe20000010000 */
[----:B------:R-:W-:-:S02]  /*14bc0*/  IMAD.MOV.U32 R41, RZ, RZ, R200 ;  /* 0x000000ffff297224 */ /* 0x000fc400078e00c8 */
[-CC-:B------:R-:W-:Y:S01]  /*14bd0*/  FFMA.FTZ R170, R103, R0.reuse, -R46.reuse ;  /* 0x0000000067aa7223 */ /* 0x180fe2000001082e */
[----:B------:R-:W3:Y:S01]  /*14be0*/  MUFU.EX2 R182, R182 ;  /* 0x000000b600b67308 */ /* 0x000ee20000000800 */
[-CC-:B------:R-:W-:Y:S01]  /*14bf0*/  FFMA.FTZ R31, R53, R0.reuse, -R46.reuse ;  /* 0x00000000351f7223 */ /* 0x180fe2000001082e */
[-CC-:B------:R-:W-:Y:S01]  /*14c00*/  FFMA.FTZ R164, R101, R0.reuse, -R46.reuse ;  /* 0x0000000065a47223 */ /* 0x180fe2000001082e */
[-CC-:B------:R-:W-:Y:S01]  /*14c10*/  FFMA.FTZ R33, R57, R0.reuse, -R46.reuse ;  /* 0x0000000039217223 */ /* 0x180fe2000001082e */
[-CC-:B------:R-:W-:Y:S01]  /*14c20*/  FFMA.FTZ R166, R99, R0.reuse, -R46.reuse ;  /* 0x0000000063a67223 */ /* 0x180fe2000001082e */
[-CC-:B------:R-:W-:Y:S01]  /*14c30*/  FFMA.FTZ R35, R61, R0.reuse, -R46.reuse ;  /* 0x000000003d237223 */ /* 0x180fe2000001082e */
[-CC-:B------:R-:W-:Y:S01]  /*14c40*/  FFMA.FTZ R160, R97, R0.reuse, -R46.reuse ;  /* 0x0000000061a07223 */ /* 0x180fe2000001082e */
[----:B------:R-:W-:Y:S01]  /*14c50*/  FFMA.FTZ R162, R95, R0, -R46 ;  /* 0x000000005fa27223 */ /* 0x000fe2000001082e */
[----:B------:R-:W0:Y:S01]  /*14c60*/  MUFU.EX2 R13, R13 ;  /* 0x0000000d000d7308 */ /* 0x000e220000000800 */
[----:B-1----:R-:W-:Y:S01]  /*14c70*/  FADD.FTZ R11, R180, R9 ;  /* 0x00000009b40b7221 */ /* 0x002fe20000010000 */
[----:B----4-:R-:W-:-:S04]  /*14c80*/  @P2 IMAD.HI.U32 R39, R200, R39, RZ ;  /* 0x00000027c8272227 */ /* 0x010fc800078e00ff */
[-CC-:B------:R-:W-:Y:S01]  /*14c90*/  FFMA.FTZ R156, R51, R0.reuse, -R46.reuse ;  /* 0x00000000339c7223 */ /* 0x180fe2000001082e */
[-CC-:B------:R-:W-:Y:S01]  /*14ca0*/  FFMA.FTZ R105, R105, R0.reuse, -R46.reuse ;  /* 0x0000000069697223 */ /* 0x180fe2000001082e */
[-CC-:B------:R-:W-:Y:S01]  /*14cb0*/  FFMA.FTZ R77, R77, R0.reuse, -R46.reuse ;  /* 0x000000004d4d7223 */ /* 0x180fe2000001082e */
[--C-:B------:R-:W-:Y:S01]  /*14cc0*/  FFMA.FTZ R55, R55, R0, -R46.reuse ;  /* 0x0000000037377223 */ /* 0x100fe2000001082e */
[----:B--2---:R-:W-:Y:S01]  /*14cd0*/  @P2 SHF.R.U32.HI R41, RZ, R52, R39 ;  /* 0x00000034ff292219 */ /* 0x004fe20000011627 */
[----:B------:R-:W1:Y:S01]  /*14ce0*/  MUFU.EX2 R176, R176 ;  /* 0x000000b000b07308 */ /* 0x000e620000000800 */
[----:B---3--:R-:W-:Y:S01]  /*14cf0*/  FADD.FTZ R48, R182, R11 ;  /* 0x0000000bb6307221 */ /* 0x008fe20000010000 */
[----:B------:R-:W-:Y:S01]  /*14d00*/  FFMA.FTZ R81, R81, R0, -R46 ;  /* 0x0000000051517223 */ /* 0x000fe2000001082e */
[----:B------:R-:W-:Y:S02]  /*14d10*/  IADD3 R45, R41, R202, -R201 ;  /* 0x000000ca292d7210 */ /* 0x000fe40007ffe8c9 */
[----:B------:R-:W-:-:S02]  /*14d20*/  CS2R R102, SRZ ;  /* 0x0000000000667805 */ /* 0x000fc4000001ff00 */
[----:B------:R-:W-:Y:S02]  /*14d30*/  F2FP.BF16.F32.PACK_AB R180, R9, R180 ;  /* 0x000000b409b4723e */ /* 0x000fe400000010ff */
[----:B------:R-:W-:Y:S02]  /*14d40*/  CS2R R100, SRZ ;  /* 0x0000000000647805 */ /* 0x000fe4000001ff00 */
[----:B------:R-:W-:Y:S01]  /*14d50*/  SHF.R.S32.HI R52, RZ, 0x1f, R45 ;  /* 0x0000001fff347819 */ /* 0x000fe2000001142d */
[----:B------:R-:W2:Y:S01]  /*14d60*/  MUFU.EX2 R15, R15 ;  /* 0x0000000f000f7308 */ /* 0x000ea20000000800 */
[C---:B0-----:R-:W-:Y:S01]  /*14d70*/  FADD.FTZ R11, R13.reuse, R48 ;  /* 0x000000300d0b7221 */ /* 0x041fe20000010000 */
[----:B------:R-:W-:Y:S01]  /*14d80*/  FADD.FTZ R48, R24, R37 ;  /* 0x0000002518307221 */ /* 0x000fe20000010000 */
[----:B------:R-:W-:Y:S02]  /*14d90*/  F2FP.BF16.F32.PACK_AB R182, R13, R182 ;  /* 0x000000b60db6723e */ /* 0x000fe400000010ff */
[----:B------:R-:W-:-:S02]  /*14da0*/  CS2R R98, SRZ ;  /* 0x0000000000627805 */ /* 0x000fc4000001ff00 */
[----:B------:R-:W-:Y:S01]  /*14db0*/  F2FP.BF16.F32.PACK_AB R179, R20, R179 ;  /* 0x000000b314b3723e */ /* 0x000fe200000010ff */
[----:B------:R-:W-:Y:S01]  /*14dc0*/  FADD.FTZ R37, R175, R48 ;  /* 0x00000030af257221 */ /* 0x000fe20000010000 */
[----:B------:R-:W-:Y:S01]  /*14dd0*/  F2FP.BF16.F32.PACK_AB R173, R24, R173 ;  /* 0x000000ad18ad723e */ /* 0x000fe200000010ff */
[----:B------:R-:W0:Y:S01]  /*14de0*/  MUFU.EX2 R178, R178 ;  /* 0x000000b200b27308 */ /* 0x000e220000000800 */
[----:B-1----:R-:W-:Y:S01]  /*14df0*/  FADD.FTZ R6, R176, R11 ;  /* 0x0000000bb0067221 */ /* 0x002fe20000010000 */
[C---:B------:R-:W-:Y:S01]  /*14e00*/  FADD.FTZ R48, R26.reuse, R37 ;  /* 0x000000251a307221 */ /* 0x040fe20000010000 */
[-C--:B------:R-:W-:Y:S01]  /*14e10*/  FFMA.FTZ R37, R65, R0.reuse, -R46 ;  /* 0x0000000041257223 */ /* 0x080fe2000001082e */
[----:B------:R-:W-:Y:S02]  /*14e20*/  F2FP.BF16.F32.PACK_AB R175, R26, R175 ;  /* 0x000000af1aaf723e */ /* 0x000fe400000010ff */
[----:B------:R-:W-:Y:S01]  /*14e30*/  CS2R R96, SRZ ;  /* 0x0000000000607805 */ /* 0x000fe2000001ff00 */
[----:B------:R-:W-:Y:S01]  /*14e40*/  FADD.FTZ R39, R169, R48 ;  /* 0x00000030a9277221 */ /* 0x000fe20000010000 */
[C---:B------:R-:W-:Y:S01]  /*14e50*/  F2FP.BF16.F32.PACK_AB R169, R28.reuse, R169 ;  /* 0x000000a91ca9723e */ /* 0x040fe200000010ff */
[----:B------:R-:W1:Y:S01]  /*14e60*/  MUFU.EX2 R21, R21 ;  /* 0x0000001500157308 */ /* 0x000e620000000800 */
[----:B--2---:R-:W-:Y:S01]  /*14e70*/  FADD.FTZ R11, R15, R6 ;  /* 0x000000060f0b7221 */ /* 0x004fe20000010000 */
[----:B------:R-:W-:Y:S01]  /*14e80*/  FADD.FTZ R48, R28, R39 ;  /* 0x000000271c307221 */ /* 0x000fe20000010000 */
[----:B------:R-:W-:Y:S01]  /*14e90*/  FFMA.FTZ R39, R69, R0, -R46 ;  /* 0x0000000045277223 */ /* 0x000fe2000001082e */
[----:B------:R-:W-:-:S02]  /*14ea0*/  F2FP.BF16.F32.PACK_AB R176, R15, R176 ;  /* 0x000000b00fb0723e */ /* 0x000fc400000010ff */
[----:B------:R-:W-:Y:S01]  /*14eb0*/  CS2R R94, SRZ ;  /* 0x00000000005e7805 */ /* 0x000fe2000001ff00 */
[----:B------:R-:W-:Y:S01]  /*14ec0*/  FADD.FTZ R41, R171, R48 ;  /* 0x00000030ab297221 */ /* 0x000fe20000010000 */
[----:B------:R-:W-:Y:S01]  /*14ed0*/  F2FP.BF16.F32.PACK_AB R171, R30, R171 ;  /* 0x000000ab1eab723e */ /* 0x000fe200000010ff */
[----:B------:R-:W2:Y:S01]  /*14ee0*/  MUFU.EX2 R172, R172 ;  /* 0x000000ac00ac7308 */ /* 0x000ea20000000800 */
[----:B0-----:R-:W-:Y:S01]  /*14ef0*/  FADD.FTZ R6, R178, R11 ;  /* 0x0000000bb2067221 */ /* 0x001fe20000010000 */
[----:B------:R-:W-:Y:S01]  /*14f00*/  FADD.FTZ R48, R30, R41 ;  /* 0x000000291e307221 */ /* 0x000fe20000010000 */
[----:B------:R-:W-:Y:S01]  /*14f10*/  FFMA.FTZ R41, R73, R0, -R46 ;  /* 0x0000000049297223 */ /* 0x000fe2000001082e */
[----:B------:R-:W-:Y:S02]  /*14f20*/  CS2R R92, SRZ ;  /* 0x00000000005c7805 */ /* 0x000fe4000001ff00 */
[----:B------:R-:W-:Y:S01]  /*14f30*/  CS2R R90, SRZ ;  /* 0x00000000005a7805 */ /* 0x000fe2000001ff00 */
[----:B------:R-:W-:Y:S01]  /*14f40*/  FADD.FTZ R43, R165, R48 ;  /* 0x00000030a52b7221 */ /* 0x000fe20000010000 */
[C---:B------:R-:W-:Y:S01]  /*14f50*/  F2FP.BF16.F32.PACK_AB R165, R32.reuse, R165 ;  /* 0x000000a520a5723e */ /* 0x040fe200000010ff */
        /* <DEDUP_REMOVED lines=8> */
[----:B------:R-:W-:-:S04]  /*14fe0*/  FADD.FTZ R50, R34, R43 ;  /* 0x0000002b22327221 */ /* 0x000fc80000010000 */
[----:B------:R-:W-:Y:S01]  /*14ff0*/  FADD.FTZ R43, R161, R50 ;  /* 0x00000032a12b7221 */ /* 0x000fe20000010000 */
[----:B------:R-:W-:Y:S01]  /*15000*/  F2FP.BF16.F32.PACK_AB R161, R36, R161 ;  /* 0x000000a124a1723e */ /* 0x000fe200000010ff */
        /* <DEDUP_REMOVED lines=11> */
[----:B-1----:R-:W-:Y:S01]  /*150c0*/  FADD.FTZ R11, R29, R6 ;  /* 0x000000061d0b7221 */ /* 0x002fe20000010000 */
[-CC-:B------:R-:W-:Y:S01]  /*150d0*/  FFMA.FTZ R6, R5, R0.reuse, -R46.reuse ;  /* 0x0000000005067223 */ /* 0x180fe2000001082e */
[----:B------:R-:W-:Y:S01]  /*150e0*/  FFMA.FTZ R46, R85, R0, -R46 ;  /* 0x00000000552e7223 */ /* 0x000fe2000001082e */
[----:B------:R-:W-:-:S04]  /*150f0*/  F2FP.BF16.F32.PACK_AB R168, R29, R168 ;  /* 0x000000a81da8723e */ /* 0x000fc800000010ff */
[----:B------:R-:W1:Y:S01]  /*15100*/  MUFU.EX2 R164, R164 ;  /* 0x000000a400a47308 */ /* 0x000e620000000800 */
[----:B--2---:R-:W-:Y:S01]  /*15110*/  FADD.FTZ R48, R170, R11 ;  /* 0x0000000baa307221 */ /* 0x004fe20000010000 */
[----:B------:R-:W-:-:S06]  /*15120*/  LEA.HI R11, R52, R45, RZ, 0x7 ;  /* 0x0000002d340b7211 */ /* 0x000fcc00078f38ff */
[----:B------:R-:W2:Y:S01]  /*15130*/  MUFU.EX2 R33, R33 ;  /* 0x0000002100217308 */ /* 0x000ea20000000800 */
[C---:B0-----:R-:W-:Y:S01]  /*15140*/  FADD.FTZ R5, R31.reuse, R48 ;  /* 0x000000301f057221 */ /* 0x041fe20000010000 */
[----:B------:R-:W-:Y:S01]  /*15150*/  FADD.FTZ R48, R36, R43 ;  /* 0x0000002b24307221 */ /* 0x000fe20000010000 */
[----:B------:R-:W-:-:S03]  /*15160*/  F2FP.BF16.F32.PACK_AB R170, R31, R170 ;  /* 0x000000aa1faa723e */ /* 0x000fc600000010ff */
[----:B------:R-:W-:Y:S01]  /*15170*/  FADD.FTZ R43, R163, R48 ;  /* 0x00000030a32b7221 */ /* 0x000fe20000010000 */
[----:B------:R-:W-:Y:S01]  /*15180*/  F2FP.BF16.F32.PACK_AB R163, R38, R163 ;  /* 0x000000a326a3723e */ /* 0x000fe200000010ff */
[----:B------:R-:W0:Y:S01]  /*15190*/  MUFU.EX2 R166, R166 ;  /* 0x000000a600a67308 */ /* 0x000e220000000800 */
[----:B-1----:R-:W-:Y:S01]  /*151a0*/  FADD.FTZ R10, R164, R5 ;  /* 0x00000005a40a7221 */ /* 0x002fe20000010000 */
[----:B------:R-:W-:-:S04]  /*151b0*/  FADD.FTZ R12, R38, R43 ;  /* 0x0000002b260c7221 */ /* 0x000fc80000010000 */
[----:B------:R-:W-:Y:S01]  /*151c0*/  FADD.FTZ R43, R157, R12 ;  /* 0x0000000c9d2b7221 */ /* 0x000fe20000010000 */
[C---:B------:R-:W-:Y:S01]  /*151d0*/  F2FP.BF16.F32.PACK_AB R157, R40.reuse, R157 ;  /* 0x0000009d289d723e */ /* 0x040fe200000010ff */
[----:B------:R-:W1:Y:S01]  /*151e0*/  MUFU.EX2 R35, R35 ;  /* 0x0000002300237308 */ /* 0x000e620000000800 */
[C---:B--2---:R-:W-:Y:S01]  /*151f0*/  FADD.FTZ R5, R33.reuse, R10 ;  /* 0x0000000a21057221 */ /* 0x044fe20000010000 */
[----:B------:R-:W-:Y:S01]  /*15200*/  FADD.FTZ R12, R40, R43 ;  /* 0x0000002b280c7221 */ /* 0x000fe20000010000 */
[----:B------:R-:W-:-:S03]  /*15210*/  F2FP.BF16.F32.PACK_AB R164, R33, R164 ;  /* 0x000000a421a4723e */ /* 0x000fc600000010ff */
[----:B------:R-:W-:Y:S02]  /*15220*/  FADD.FTZ R43, R159, R12 ;  /* 0x0000000c9f2b7221 */ /* 0x000fe40000010000 */
        /* <DEDUP_REMOVED lines=30> */
[----:B------:R-:W-:-:S04]  /*15410*/  SHF.R.S32.HI R10, RZ, 0x7, R11 ;  /* 0x00000007ff0a7819 */ /* 0x000fc8000001140b */
[----:B------:R-:W-:Y:S02]  /*15420*/  VIMNMX R15, R199, R10, !PT ;  /* 0x0000000ac70f7248 */ /* 0x000fe40007fe0100 */
[----:B------:R-:W2:Y:S01]  /*15430*/  MUFU.EX2 R158, R77 ;  /* 0x0000004d009e7308 */ /* 0x000ea20000000800 */
[----:B0-----:R-:W-:Y:S01]  /*15440*/  FADD.FTZ R5, R155, R12 ;  /* 0x0000000c9b057221 */ /* 0x001fe20000010000 */
[----:B------:R-:W-:Y:S01]  /*15450*/  VIADD R12, R88, 0xfffffffe ;  /* 0xfffffffe580c7836 */ /* 0x000fe20000000000 */
[----:B------:R-:W-:-:S04]  /*15460*/  CS2R R88, SRZ ;  /* 0x0000000000587805 */ /* 0x000fc8000001ff00 */
[----:B------:R-:W-:Y:S01]  /*15470*/  ISETP.GE.AND P3, PT, R12, R15, PT ;  /* 0x0000000f0c00720c */ /* 0x000fe20003f66270 */
[----:B------:R-:W0:Y:S01]  /*15480*/  MUFU.EX2 R55, R55 ;  /* 0x0000003700377308 */ /* 0x000e220000000800 */
[C---:B-1----:R-:W-:Y:S01]  /*15490*/  FADD.FTZ R5, R8.reuse, R5 ;  /* 0x0000000508057221 */ /* 0x042fe20000010000 */
[----:B------:R-:W-:-:S06]  /*154a0*/  F2FP.BF16.F32.PACK_AB R155, R8, R155 ;  /* 0x0000009b089b723e */ /* 0x000fcc00000010ff */
[----:B------:R-:W1:Y:S01]  /*154b0*/  MUFU.EX2 R152, R81 ;  /* 0x0000005100987308 */ /* 0x000e620000000800 */
[C---:B--2---:R-:W-:Y:S01]  /*154c0*/  FADD.FTZ R8, R158.reuse, R43 ;  /* 0x0000002b9e087221 */ /* 0x044fe20000010000 */
[----:B------:R-:W-:Y:S02]  /*154d0*/  F2FP.BF16.F32.PACK_AB R158, R158, R105 ;  /* 0x000000699e9e723e */ /* 0x000fe400000010ff */
[----:B------:R-:W-:-:S04]  /*154e0*/  CS2R R104, SRZ ;  /* 0x0000000000687805 */ /* 0x000fc8000001ff00 */
[----:B------:R-:W2:Y:S01]  /*154f0*/  MUFU.EX2 R154, R6 ;  /* 0x00000006009a7308 */ /* 0x000ea20000000800 */
[----:B0-----:R-:W-:Y:S01]  /*15500*/  FADD.FTZ R13, R55, R8 ;  /* 0x00000008370d7221 */ /* 0x001fe20000010000 */
[----:B------:R-:W-:-:S06]  /*15510*/  IMAD.MOV.U32 R8, RZ, RZ, 0x3f800000 ;  /* 0x3f800000ff087424 */ /* 0x000fcc00078e00ff */
[----:B------:R-:W0:Y:S01]  /*15520*/  MUFU.EX2 R9, R46 ;  /* 0x0000002e00097308 */ /* 0x000e220000000800 */
[C---:B-1----:R-:W-:Y:S01]  /*15530*/  FADD.FTZ R13, R152.reuse, R13 ;  /* 0x0000000d980d7221 */ /* 0x042fe20000010000 */
[----:B------:R-:W-:-:S03]  /*15540*/  F2FP.BF16.F32.PACK_AB R152, R152, R55 ;  /* 0x000000379898723e */ /* 0x000fc600000010ff */
[----:B--2---:R-:W-:-:S04]  /*15550*/  FADD.FTZ R6, R154, R13 ;  /* 0x0000000d9a067221 */ /* 0x004fc80000010000 */
[C---:B0-----:R-:W-:Y:S01]  /*15560*/  FADD.FTZ R6, R9.reuse, R6 ;  /* 0x0000000609067221 */ /* 0x041fe20000010000 */
[----:B------:R-:W-:Y:S01]  /*15570*/  F2FP.BF16.F32.PACK_AB R154, R9, R154 ;  /* 0x0000009a099a723e */ /* 0x000fe200000010ff */
[----:B------:R-:W-:Y:S01]  /*15580*/  IMAD.MOV.U32 R9, RZ, RZ, 0x3f800000 ;  /* 0x3f800000ff097424 */ /* 0x000fe200078e00ff */
[----:B------:R-:W-:Y:S06]  /*15590*/  @!P3 BRA `(.L_x_2663) ;  /* 0x0000002c0080b947 */ /* 0x000fec0003800000 */
[----:B------:R-:W-:Y:S01]  /*155a0*/  BSSY B1, `(.L_x_2663) ;  /* 0x00002df000017945 */ /* 0x000fe20003800000 */
[----:B------:R-:W-:Y:S02]  /*155b0*/  IMAD.MOV.U32 R14, RZ, RZ, R4 ;  /* 0x000000ffff0e7224 */ /* 0x000fe400078e0004 */
[----:B------:R-:W-:Y:S02]  /*155c0*/  IMAD.MOV.U32 R13, RZ, RZ, R3 ;  /* 0x000000ffff0d7224 */ /* 0x000fe400078e0003 */
[----:B------:R-:W-:Y:S02]  /*155d0*/  IMAD.MOV.U32 R11, RZ, RZ, R187 ;  /* 0x000000ffff0b7224 */ /* 0x000fe400078e00bb */
[----:B------:R-:W-:Y:S02]  /*155e0*/  IMAD.MOV.U32 R10, RZ, RZ, R184 ;  /* 0x000000ffff0a7224 */ /* 0x000fe400078e00b8 */
[----:B------:R-:W-:Y:S02]  /*155f0*/  IMAD.MOV.U32 R8, RZ, RZ, 0x3f800000 ;  /* 0x3f800000ff087424 */ /* 0x000fe400078e00ff */
[----:B------:R-:W-:-:S07]  /*15600*/  IMAD.MOV.U32 R151, RZ, RZ, RZ ;  /* 0x000000ffff977224 */ /* 0x000fce00078e00ff */
.L_x_2674:
[----:B------:R-:W-:-:S05]  /*15610*/  VIADD R0, R10, 0x1 ;  /* 0x000000010a007836 */ /* 0x000fca0000000000 */
[----:B------:R-:W-:-:S04]  /*15620*/  ISETP.NE.AND P3, PT, R0, 0x2, PT ;  /* 0x000000020000780c */ /* 0x000fc80003f65270 */
[----:B------:R-:W-:Y:S02]  /*15630*/  SEL R4, RZ, 0x1, P3 ;  /* 0x00000001ff047807 */ /* 0x000fe40001800000 */
[----:B------:R-:W-:Y:S02]  /*15640*/  SEL R184, R0, RZ, P3 ;  /* 0x000000ff00b87207 */ /* 0x000fe40001800000 */
[----:B------:R-:W-:Y:S01]  /*15650*/  LOP3.LUT R187, R11, R4, RZ, 0x3c, !PT ;  /* 0x000000040bbb7212 */ /* 0x000fe200078e3cff */
[----:B------:R-:W-:Y:S06]  /*15660*/  @!P0 BRA `(.L_x_2664) ;  /* 0x0000000000048947 */ /* 0x000fec0003800000 */
[----:B------:R-:W-:Y:S01]  /*15670*/  BPT.TRAP 0x1 ;  /* 0x000000040000795c */ /* 0x000fe20000300000 */
.L_x_2664:
[----:B------:R-:W-:Y:S01]  /*15680*/  IMAD R20, R184, 0x8, R2 ;  /* 0x00000008b8147824 */ /* 0x000fe200078e0202 */
[----:B------:R-:W-:-:S04]  /*15690*/  SHF.L.U32 R3, R187, 0x1f, RZ ;  /* 0x0000001fbb037819 */ /* 0x000fc800000006ff */
[----:B------:R0:W1:Y:S01]  /*156a0*/  SYNCS.PHASECHK.TRANS64.TRYWAIT P3, [R20+URZ+0x34830], R3 ;  /* 0x03483003140075a7 */ /* 0x000062000806017f */
[----:B------:R-:W-:Y:S05]  /*156b0*/  @!P0 BRA `(.L_x_2665) ;  /* 0x0000000000048947 */ /* 0x000fea0003800000 */
[----:B------:R-:W-:Y:S01]  /*156c0*/  BPT.TRAP 0x1 ;  /* 0x000000040000795c */ /* 0x000fe20000300000 */
.L_x_2665:
[----:B------:R-:W-:Y:S01]  /*156d0*/  IMAD R0, R184, 0xc00, R7 ;  /* 0x00000c00b8007824 */ /* 0x000fe200078e0207 */
[----:B------:R-:W-:Y:S03]  /*156e0*/  BSSY B2, `(.L_x_2666) ;  /* 0x0000006000027945 */ /* 0x000fe60003800000 */
[C---:B------:R-:W-:Y:S02]  /*156f0*/  VIADD R26, R0.reuse, 0x2 ;  /* 0x00000002001a7836 */ /* 0x040fe40000000000 */
[----:B------:R-:W-:Y:S01]  /*15700*/  VIADD R4, R0, 0x4 ;  /* 0x0000000400047836 */ /* 0x000fe20000000000 */
[----:B-1----:R-:W-:Y:S06]  /*15710*/  @P3 BRA `(.L_x_2667) ;  /* 0x0000000000083947 */ /* 0x002fec0003800000 */
[----:B------:R-:W1:Y:S02]  /*15720*/  SYNCS.PHASECHK.TRANS64.TRYWAIT P3, [R20+URZ+0x34830], R3 ;  /* 0x03483003140075a7 */ /* 0x000e64000806017f */
[----:B-1----:R-:W-:Y:S05]  /*15730*/  @!P3 BRA `(.L_x_2668) ;  /* 0x0000012000c0b947 */ /* 0x002fea0003800000 */
.L_x_2667:
[----:B------:R-:W-:Y:S05]  /*15740*/  BSYNC B2 ;  /* 0x0000000000027941 */ /* 0x000fea0003800000 */
.L_x_2666:
[----:B------:R-:W-:Y:S01]  /*15750*/  IMAD.MOV.U32 R24, RZ, RZ, R0 ;  /* 0x000000ffff187224 */ /* 0x000fe200078e0000 */
[----:B------:R-:W-:Y:S01]  /*15760*/  R2UR UR50, R26 ;  /* 0x000000001a3272ca */ /* 0x000fe200000e0000 */
[----:B------:R-:W-:Y:S01]  /*15770*/  IMAD.MOV.U32 R26, RZ, RZ, R4 ;  /* 0x000000ffff1a7224 */ /* 0x000fe200078e0004 */
[----:B------:R2:W-:Y:S02]  /*15780*/  STL.64 [R1+0xb0], R14 ;  /* 0x0000b00e01007387 */ /* 0x0005e40000100a00 */
[----:B------:R-:W-:Y:S01]  /*15790*/  R2UR UR54, R24 ;  /* 0x00000000183672ca */ /* 0x000fe200000e0000 */
[----:B------:R-:W-:Y:S01]  /*157a0*/  VIADD R24, R0, 0x6 ;  /* 0x0000000600187836 */ /* 0x000fe20000000000 */
[----:B------:R-:W-:Y:S01]  /*157b0*/  R2UR UR46, R26 ;  /* 0x000000001a2e72ca */ /* 0x000fe200000e0000 */
[----:B------:R-:W-:-:S03]  /*157c0*/  VIADD R26, R0, 0x400 ;  /* 0x00000400001a7836 */ /* 0x000fc60000000000 */
[----:B------:R-:W-:Y:S01]  /*157d0*/  R2UR UR34, R24 ;  /* 0x00000000182272ca */ /* 0x000fe200000e0000 */
[----:B------:R-:W-:Y:S01]  /*157e0*/  VIADD R24, R0, 0x404 ;  /* 0x0000040400187836 */ /* 0x000fe20000000000 */
[----:B------:R-:W-:Y:S01]  /*157f0*/  R2UR UR30, R26 ;  /* 0x000000001a1e72ca */ /* 0x000fe200000e0000 */
[----:B------:R-:W-:Y:S01]  /*15800*/  IMAD.MOV.U32 R25, RZ, RZ, 0x40000040 ;  /* 0x40000040ff197424 */ /* 0x000fe200078e00ff */
[----:B--2---:R-:W2:Y:S01]  /*15810*/  LDL.64 R14, [R1+0x30] ;  /* 0x00003000010e7983 */ /* 0x004ea20000100a00 */
[----:B------:R-:W-:Y:S01]  /*15820*/  VIADD R28, R0, 0x402 ;  /* 0x00000402001c7836 */ /* 0x000fe20000000000 */
[----:B------:R-:W-:Y:S01]  /*15830*/  R2UR UR22, R24 ;  /* 0x00000000181672ca */ /* 0x000fe200000e0000 */
[C---:B------:R-:W-:Y:S01]  /*15840*/  VIADD R26, R0.reuse, 0x406 ;  /* 0x00000406001a7836 */ /* 0x040fe20000000000 */
[C---:B------:R-:W-:Y:S01]  /*15850*/  R2UR UR55, R25.reuse ;  /* 0x00000000193772ca */ /* 0x040fe200000e0000 */
[----:B------:R-:W-:Y:S01]  /*15860*/  VIADD R24, R0, 0x802 ;  /* 0x0000080200187836 */ /* 0x000fe20000000000 */
[----:B------:R-:W-:Y:S01]  /*15870*/  R2UR UR26, R28 ;  /* 0x000000001c1a72ca */ /* 0x000fe200000e0000 */
[----:B------:R-:W-:Y:S01]  /*15880*/  IMAD.MOV.U32 R27, RZ, RZ, 0x40000040 ;  /* 0x40000040ff1b7424 */ /* 0x000fe200078e00ff */
[----:B------:R-:W-:Y:S01]  /*15890*/  R2UR UR18, R26 ;  /* 0x000000001a1272ca */ /* 0x000fe200000e0000 */
[----:B------:R-:W-:Y:S01]  /*158a0*/  IMAD.MOV.U32 R29, RZ, RZ, 0x40000040 ;  /* 0x40000040ff1d7424 */ /* 0x000fe200078e00ff */
[----:B------:R-:W-:Y:S01]  /*158b0*/  R2UR UR10, R24 ;  /* 0x00000000180a72ca */ /* 0x000fe200000e0000 */
[C---:B------:R-:W-:Y:S01]  /*158c0*/  VIADD R28, R0.reuse, 0x800 ;  /* 0x00000800001c7836 */ /* 0x040fe20000000000 */
[C---:B------:R-:W-:Y:S01]  /*158d0*/  R2UR UR35, R25.reuse ;  /* 0x00000000192372ca */ /* 0x040fe200000e0000 */
[C---:B------:R-:W-:Y:S01]  /*158e0*/  VIADD R26, R0.reuse, 0x804 ;  /* 0x00000804001a7836 */ /* 0x040fe20000000000 */
[----:B------:R-:W-:Y:S01]  /*158f0*/  R2UR UR23, R25 ;  /* 0x00000000191772ca */ /* 0x000fe200000e0000 */
[----:B------:R-:W-:Y:S01]  /*15900*/  VIADD R24, R0, 0x806 ;  /* 0x0000080600187836 */ /* 0x000fe20000000000 */
[C---:B------:R-:W-:Y:S01]  /*15910*/  R2UR UR51, R27.reuse ;  /* 0x000000001b3372ca */ /* 0x040fe200000e0000 */
[----:B------:R3:W-:Y:S01]  /*15920*/  STL.64 [R1+0xa8], R12 ;  /* 0x0000a80c01007387 */ /* 0x0007e20000100a00 */
[----:B------:R-:W-:-:S02]  /*15930*/  R2UR UR47, R27 ;  /* 0x000000001b2f72ca */ /* 0x000fc400000e0000 */
[----:B------:R-:W-:Y:S02]  /*15940*/  R2UR UR31, R27 ;  /* 0x000000001b1f72ca */ /* 0x000fe400000e0000 */
[----:B------:R-:W-:Y:S02]  /*15950*/  R2UR UR27, R29 ;  /* 0x000000001d1b72ca */ /* 0x000fe400000e0000 */
[----:B------:R-:W-:Y:S02]  /*15960*/  R2UR UR19, R27 ;  /* 0x000000001b1372ca */ /* 0x000fe400000e0000 */
[----:B------:R-:W-:Y:S02]  /*15970*/  R2UR UR14, R28 ;  /* 0x000000001c0e72ca */ /* 0x000fe400000e0000 */
[----:B------:R-:W-:Y:S01]  /*15980*/  R2UR UR15, R29 ;  /* 0x000000001d0f72ca */ /* 0x000fe200000e0000 */
[----:B---3--:R-:W3:Y:S01]  /*15990*/  LDL.64 R12, [R1+0x28] ;  /* 0x00002800010c7983 */ /* 0x008ee20000100a00 */
[----:B------:R-:W-:-:S02]  /*159a0*/  R2UR UR11, R25 ;  /* 0x00000000190b72ca */ /* 0x000fc400000e0000 */
[----:B------:R-:W-:Y:S01]  /*159b0*/  R2UR UR6, R26 ;  /* 0x000000001a0672ca */ /* 0x000fe200000e0000 */
[----:B------:R4:W-:Y:S01]  /*159c0*/  STL.64 [R1+0xa0], R10 ;  /* 0x0000a00a01007387 */ /* 0x0009e20000100a00 */
[----:B------:R-:W-:Y:S02]  /*159d0*/  R2UR UR7, R27 ;  /* 0x000000001b0772ca */ /* 0x000fe400000e0000 */
[----:B------:R-:W-:Y:S02]  /*159e0*/  R2UR UR38, R24 ;  /* 0x00000000182672ca */ /* 0x000fe400000e0000 */
[----:B------:R-:W-:Y:S02]  /*159f0*/  R2UR UR39, R25 ;  /* 0x00000000192772ca */ /* 0x000fe400000e0000 */
[----:B------:R-:W-:Y:S01]  /*15a00*/  WARPGROUP.ARRIVE ;  /* 0x00000000000079c5 */ /* 0x000fe20000000000 */
[-C--:B------:R-:W-:Y:S01]  /*15a10*/  FMUL.FTZ R88, R88, R9.reuse ;  /* 0x0000000958587220 */ /* 0x080fe20000410000 */
[-C--:B------:R-:W-:Y:S01]  /*15a20*/  FMUL.FTZ R89, R89, R9.reuse ;  /* 0x0000000959597220 */ /* 0x080fe20000410000 */
[----:B----4-:R-:W4:Y:S03]  /*15a30*/  LDL.64 R10, [R1+0x20] ;  /* 0x00002000010a7983 */ /* 0x010f260000100a00 */
[----:B------:R-:W-:Y:S01]  /*15a40*/  HGMMA.64x128x16.F32.BF16 R24, gdesc[UR52], RZ, !UPT, gsb0 ;  /* 0x01e00000341879f0 */ /* 0x000fe2000c0018ff */
[-C--:B------:R-:W-:Y:S01]  /*15a50*/  FMUL.FTZ R92, R92, R9.reuse ;  /* 0x000000095c5c7220 */ /* 0x080fe20000410000 */
        /* <DEDUP_REMOVED lines=64> */
[----:B-1----:R-:W4:Y:S04]  /*15e60*/  LDL.64 R2, [R1+0x8] ;  /* 0x0000080001027983 */ /* 0x002f280000100a00 */
[----:B------:R-:W2:Y:S01]  /*15e70*/  LDL.64 R8, [R1+0x38] ;  /* 0x0000380001087983 */ /* 0x000ea20000100a00 */
[----:B------:R-:W-:-:S02]  /*15e80*/  WARPGROUP.DEPBAR.LE gsb0, 0x0 ;  /* 0x00008000000079c5 */ /* 0x000fc40000010000 */
[----:B------:R-:W-:-:S06]  /*15e90*/  WARPGROUP.ARRIVE ;  /* 0x00000000000079c5 */ /* 0x000fcc0000000000 */
[----:B------:R-:W-:Y:S03]  /*15ea0*/  HGMMA.64x128x16.F32.BF16 R24, gdesc[UR48], R24, gsb0 ;  /* 0x01e00000301879f0 */ /* 0x000fe60008001818 */
[----:B------:R-:W-:Y:S02]  /*15eb0*/  WARPGROUP.DEPBAR.LE gsb0, 0x0 ;  /* 0x00008000000079c5 */ /* 0x000fe40000010000 */
[----:B------:R-:W-:-:S07]  /*15ec0*/  WARPGROUP.ARRIVE ;  /* 0x00000000000079c5 */ /* 0x000fce0000000000 */
[----:B------:R-:W-:Y:S01]  /*15ed0*/  HGMMA.64x128x16.F32.BF16 R24, gdesc[UR44], R24, gsb0 ;  /* 0x01e000002c1879f0 */ /* 0x000fe20008001818 */
[----:B--2---:R-:W-:Y:S02]  /*15ee0*/  R2UR UR32, R8 ;  /* 0x00000000082072ca */ /* 0x004fe400000e0000 */
[----:B------:R-:W-:Y:S02]  /*15ef0*/  R2UR UR33, R9 ;  /* 0x00000000092172ca */ /* 0x000fe400000e0000 */
[----:B------:R-:W-:Y:S01]  /*15f00*/  R2UR UR28, R14 ;  /* 0x000000000e1c72ca */ /* 0x000fe200000e0000 */
[----:B------:R-:W2:Y:S01]  /*15f10*/  LDL.64 R8, [R1] ;  /* 0x0000000001087983 */ /* 0x000ea20000100a00 */
[----:B------:R-:W-:Y:S02]  /*15f20*/  WARPGROUP.DEPBAR.LE gsb0, 0x0 ;  /* 0x00008000000079c5 */ /* 0x000fe40000010000 */
[----:B------:R-:W-:-:S07]  /*15f30*/  WARPGROUP.ARRIVE ;  /* 0x00000000000079c5 */ /* 0x000fce0000000000 */
[----:B------:R-:W-:Y:S01]  /*15f40*/  HGMMA.64x128x16.F32.BF16 R24, gdesc[UR32], R24, gsb0 ;  /* 0x01e00000201879f0 */ /* 0x000fe20008001818 */
[----:B------:R-:W-:Y:S02]  /*15f50*/  R2UR UR29, R15 ;  /* 0x000000000f1d72ca */ /* 0x000fe400000e0000 */
[----:B---3--:R-:W-:Y:S01]  /*15f60*/  R2UR UR24, R12 ;  /* 0x000000000c1872ca */ /* 0x008fe200000e0000 */
[----:B------:R0:W5:Y:S01]  /*15f70*/  LDL.LU.64 R14, [R1+0xb0] ;  /* 0x0000b000010e7983 */ /* 0x0001620000300a00 */
[----:B------:R-:W-:Y:S02]  /*15f80*/  R2UR UR25, R13 ;  /* 0x000000000d1972ca */ /* 0x000fe400000e0000 */
[----:B----4-:R-:W-:Y:S01]  /*15f90*/  R2UR UR20, R10 ;  /* 0x000000000a1472ca */ /* 0x010fe200000e0000 */
[----:B------:R0:W5:Y:S01]  /*15fa0*/  LDL.LU.64 R12, [R1+0xa8] ;  /* 0x0000a800010c7983 */ /* 0x0001620000300a00 */
[----:B------:R-:W-:Y:S02]  /*15fb0*/  WARPGROUP.DEPBAR.LE gsb0, 0x0 ;  /* 0x00008000000079c5 */ /* 0x000fe40000010000 */
[----:B------:R-:W-:-:S06]  /*15fc0*/  WARPGROUP.ARRIVE ;  /* 0x00000000000079c5 */ /* 0x000fcc0000000000 */
[----:B------:R-:W-:Y:S01]  /*15fd0*/  HGMMA.64x128x16.F32.BF16 R24, gdesc[UR28], R24, gsb0 ;  /* 0x01e000001c1879f0 */ /* 0x000fe20008001818 */
[----:B------:R-:W-:Y:S02]  /*15fe0*/  R2UR UR21, R11 ;  /* 0x000000000b1572ca */ /* 0x000fe400000e0000 */
[----:B------:R-:W-:Y:S01]  /*15ff0*/  R2UR UR16, R6 ;  /* 0x00000000061072ca */ /* 0x000fe200000e0000 */
[----:B------:R0:W5:Y:S01]  /*16000*/  LDL.LU.64 R10, [R1+0xa0] ;  /* 0x0000a000010a7983 */ /* 0x0001620000300a00 */
[----:B------:R-:W-:Y:S02]  /*16010*/  WARPGROUP.DEPBAR.LE gsb0, 0x0 ;  /* 0x00008000000079c5 */ /* 0x000fe40000010000 */
[----:B------:R-:W-:-:S06]  /*16020*/  WARPGROUP.ARRIVE ;  /* 0x00000000000079c5 */ /* 0x000fcc0000000000 */
[----:B------:R-:W-:Y:S01]  /*16030*/  HGMMA.64x128x16.F32.BF16 R24, gdesc[UR24], R24, gsb0 ;  /* 0x01e00000181879f0 */ /* 0x000fe20008001818 */
[----:B------:R-:W-:Y:S02]  /*16040*/  R2UR UR17, R7 ;  /* 0x00000000071172ca */ /* 0x000fe400000e0000 */
[----:B------:R-:W-:Y:S01]  /*16050*/  R2UR UR12, R2 ;  /* 0x00000000020c72ca */ /* 0x000fe200000e0000 */
[----:B------:R0:W5:Y:S01]  /*16060*/  LDL.LU.64 R6, [R1+0x98] ;  /* 0x0000980001067983 */ /* 0x0001620000300a00 */
[----:B------:R-:W-:Y:S02]  /*16070*/  R2UR UR13, R3 ;  /* 0x00000000030d72ca */ /* 0x000fe400000e0000 */
[----:B--2---:R-:W-:Y:S01]  /*16080*/  R2UR UR8, R8 ;  /* 0x00000000080872ca */ /* 0x004fe200000e0000 */
[----:B------:R0:W5:Y:S01]  /*16090*/  LDL.LU R2, [R1+0x8c] ;  /* 0x00008c0001027983 */ /* 0x0001620000300800 */
[----:B------:R-:W-:Y:S02]  /*160a0*/  WARPGROUP.DEPBAR.LE gsb0, 0x0 ;  /* 0x00008000000079c5 */ /* 0x000fe40000010000 */
[----:B------:R-:W-:-:S06]  /*160b0*/  WARPGROUP.ARRIVE ;  /* 0x00000000000079c5 */ /* 0x000fcc0000000000 */
[----:B------:R-:W-:Y:S03]  /*160c0*/  HGMMA.64x128x16.F32.BF16 R24, gdesc[UR20], R24, gsb0 ;  /* 0x01e00000141879f0 */ /* 0x000fe60008001818 */
[----:B------:R-:W-:Y:S02]  /*160d0*/  WARPGROUP.DEPBAR.LE gsb0, 0x0 ;  /* 0x00008000000079c5 */ /* 0x000fe40000010000 */
[----:B------:R-:W-:-:S07]  /*160e0*/  WARPGROUP.ARRIVE ;  /* 0x00000000000079c5 */ /* 0x000fce0000000000 */
[----:B------:R-:W-:Y:S01]  /*160f0*/  HGMMA.64x128x16.F32.BF16 R24, gdesc[UR16], R24, gsb0 ;  /* 0x01e00000101879f0 */ /* 0x000fe20008001818 */
[----:B------:R-:W-:Y:S02]  /*16100*/  R2UR UR9, R9 ;  /* 0x00000000090972ca */ /* 0x000fe400000e0000 */
[----:B------:R-:W-:Y:S02]  /*16110*/  WARPGROUP.DEPBAR.LE gsb0, 0x0 ;  /* 0x00008000000079c5 */ /* 0x000fe40000010000 */
[----:B------:R-:W-:-:S07]  /*16120*/  WARPGROUP.ARRIVE ;  /* 0x00000000000079c5 */ /* 0x000fce0000000000 */
[----:B------:R-:W-:Y:S01]  /*16130*/  HGMMA.64x128x16.F32.BF16 R24, gdesc[UR12], R24, gsb0 ;  /* 0x01e000000c1879f0 */ /* 0x000fe20008001818 */
[----:B------:R-:W-:Y:S01]  /*16140*/  UMOV UR4, UR56 ;  /* 0x0000003800047c82 */ /* 0x000fe20008000000 */
[----:B------:R-:W-:Y:S01]  /*16150*/  UMOV UR5, UR57 ;  /* 0x0000003900057c82 */ /* 0x000fe20008000000 */
        /* <DEDUP_REMOVED lines=12> */
.L_x_2669:
[----:B-----5:R-:W-:Y:S01]  /*16220*/  SHF.L.U32 R0, R11, 0x1f, RZ ;  /* 0x0000001f0b007819 */ /* 0x020fe200000006ff */
[----:B------:R-:W-:-:S04]  /*16230*/  IMAD R21, R10, 0x8, R2 ;  /* 0x000000080a157824 */ /* 0x000fc800078e0202 */
[----:B------:R0:W1:Y:S01]  /*16240*/  SYNCS.PHASECHK.TRANS64.TRYWAIT P3, [R21+URZ+0x34850], R0 ;  /* 0x03485000150075a7 */ /* 0x000062000806017f */
[----:B------:R-:W-:Y:S05]  /*16250*/  @!P0 BRA `(.L_x_2670) ;  /* 0x0000000000048947 */ /* 0x000fea0003800000 */
[----:B------:R-:W-:Y:S01]  /*16260*/  BPT.TRAP 0x1 ;  /* 0x000000040000795c */ /* 0x000fe20000300000 */
.L_x_2670:
[----:B------:R-:W-:Y:S04]  /*16270*/  BSSY B2, `(.L_x_2671) ;  /* 0x0000004000027945 */ /* 0x000fe80003800000 */
[----:B-1----:R-:W-:Y:S05]  /*16280*/  @P3 BRA `(.L_x_2672) ;  /* 0x0000000000083947 */ /* 0x002fea0003800000 */
[----:B------:R-:W1:Y:S02]  /*16290*/  SYNCS.PHASECHK.TRANS64.TRYWAIT P3, [R21+URZ+0x34850], R0 ;  /* 0x03485000150075a7 */ /* 0x000e64000806017f */
[----:B-1----:R-:W-:Y:S05]  /*162a0*/  @!P3 BRA `(.L_x_2673) ;  /* 0x0000011400f8b947 */ /* 0x002fea0003800000 */
.L_x_2672:
[----:B------:R-:W-:Y:S05]  /*162b0*/  BSYNC B2 ;  /* 0x0000000000027941 */ /* 0x000fea0003800000 */
.L_x_2671:
[----:B01----:R-:W-:Y:S01]  /*162c0*/  VIADD R0, R2, 0x400 ;  /* 0x0000040002007836 */ /* 0x003fe20000000000 */
[----:B------:R-:W-:Y:S01]  /*162d0*/  WARPGROUP.ARRIVE ;  /* 0x00000000000079c5 */ /* 0x000fe20000000000 */
[----:B------:R-:W-:Y:S01]  /*162e0*/  IMAD.MOV.U32 R9, RZ, RZ, 0x40000040 ;  /* 0x40000040ff097424 */ /* 0x000fe200078e00ff */
[----:B------:R-:W0:Y:S01]  /*162f0*/  @P2 LDC R3, c[0x0][0x44c] ;  /* 0x00011300ff032b82 */ /* 0x000e220000000800 */
[----:B------:R-:W-:Y:S01]  /*16300*/  IMAD.MOV.U32 R11, RZ, RZ, 0x40000040 ;  /* 0x40000040ff0b7424 */ /* 0x000fe200078e00ff */
[----:B------:R-:W-:Y:S01]  /*16310*/  SHF.R.U32.HI R0, RZ, 0x4, R0 ;  /* 0x00000004ff007819 */ /* 0x000fe20000011600 */
[----:B------:R-:W-:Y:S01]  /*16320*/  IMAD.IADD R4, R205, 0x1, R200 ;  /* 0x00000001cd047824 */ /* 0x000fe200078e02c8 */
[----:B------:R-:W-:Y:S01]  /*16330*/  R2UR UR7, R9 ;  /* 0x00000000090772ca */ /* 0x000fe200000e0000 */
[----:B------:R-:W-:Y:S01]  /*16340*/  @!P1 VIADD R20, R20, 0x34840 ;  /* 0x0003484014149836 */ /* 0x000fe20000000000 */
[----:B------:R-:W-:Y:S01]  /*16350*/  LOP3.LUT R0, R0, 0x3fff, RZ, 0xc0, !PT ;  /* 0x00003fff00007812 */ /* 0x000fe200078ec0ff */
[----:B------:R-:W-:-:S03]  /*16360*/  @!P1 VIADD R21, R21, 0x34860 ;  /* 0x0003486015159836 */ /* 0x000fc60000000000 */
[----:B------:R-:W-:Y:S02]  /*16370*/  LOP3.LUT R0, R0, 0x4000000, RZ, 0xfc, !PT ;  /* 0x0400000000007812 */ /* 0x000fe400078efcff */
[----:B------:R-:W-:Y:S02]  /*16380*/  @!P1 PRMT R20, RZ, 0x654, R20 ;  /* 0x00000654ff149816 */ /* 0x000fe40000000014 */
[----:B------:R-:W-:Y:S01]  /*16390*/  @!P1 PRMT R21, RZ, 0x654, R21 ;  /* 0x00000654ff159816 */ /* 0x000fe20000000015 */
[----:B------:R-:W-:Y:S02]  /*163a0*/  IMAD R8, R10, 0x800, R0 ;  /* 0x000008000a087824 */ /* 0x000fe400078e0200 */
[----:B------:R-:W1:Y:S02]  /*163b0*/  @P2 LDC R0, c[0x0][0x450] ;  /* 0x00011400ff002b82 */ /* 0x000e640000000800 */
[C---:B------:R-:W-:Y:S01]  /*163c0*/  VIADD R10, R8.reuse, 0x80 ;  /* 0x00000080080a7836 */ /* 0x040fe20000000000 */
[----:B------:R-:W-:Y:S01]  /*163d0*/  R2UR UR6, R8 ;  /* 0x00000000080672ca */ /* 0x000fe200000e0000 */
[----:B0-----:R-:W-:-:S12]  /*163e0*/  @P2 IMAD.HI.U32 R3, R4, R3, RZ ;  /* 0x0000000304032227 */ /* 0x001fd800078e00ff */
[----:B------:R-:W-:Y:S01]  /*163f0*/  HGMMA.64x128x16.F32.BF16 R88, R180, gdesc[UR4].tnspB, R88, gsb0 ;  /* 0x41e00004b4587df0 */ /* 0x000fe20008001858 */
[----:B------:R-:W-:Y:S01]  /*16400*/  R2UR UR6, R10 ;  /* 0x000000000a0672ca */ /* 0x000fe200000e0000 */
[----:B------:R-:W-:Y:S01]  /*16410*/  VIADD R10, R8, 0x100 ;  /* 0x00000100080a7836 */ /* 0x000fe20000000000 */
[----:B------:R-:W-:Y:S01]  /*16420*/  R2UR UR7, R11 ;  /* 0x000000000b0772ca */ /* 0x000fe200000e0000 */
[----:B------:R-:W-:Y:S01]  /*16430*/  IMAD.MOV.U32 R11, RZ, RZ, 0x40000040 ;  /* 0x40000040ff0b7424 */ /* 0x000fe200078e00ff */
[----:B-1----:R-:W-:Y:S01]  /*16440*/  @P2 SHF.R.U32.HI R4, RZ, R0, R3 ;  /* 0x00000000ff042219 */ /* 0x002fe20000011603 */
[----:B------:R-:W-:-:S04]  /*16450*/  IMAD.MOV.U32 R3, RZ, RZ, -0x80 ;  /* 0xffffff80ff037424 */ /* 0x000fc800078e00ff */
[----:B------:R-:W0:Y:S01]  /*16460*/  SHFL.IDX PT, R0, R4, RZ, 0x1c1f ;  /* 0x001c1fff04007589 */ /* 0x000e2200000e0000 */
[----:B------:R-:W-:-:S03]  /*16470*/  IMAD R3, R12, R3, 0x1 ;  /* 0x000000010c037424 */ /* 0x000fc600078e0203 */
[----:B------:R-:W1:Y:S02]  /*16480*/  SHFL.IDX PT, R4, R4, 0x1, 0x1c1f ;  /* 0x003c1f0004047f89 */ /* 0x000e6400000e0000 */
        /* <DEDUP_REMOVED lines=53> */
[----:B------:R-:W-:Y:S01]  /*167e0*/  FSEL R56, R56, -INF , P3 ;  /* 0xff80000038387808 */ /* 0x000fe20001800000 */
[----:B------:R-:W-:Y:S02]  /*167f0*/  WARPGROUP.DEPBAR.LE gsb0, 0x0 ;  /* 0x00008000000079c5 */ /* 0x000fe40000010000 */
[----:B------:R-:W-:Y:S01]  /*16800*/  WARPGROUP.ARRIVE ;  /* 0x00000000000079c5 */ /* 0x000fe20000000000 */
[----:B------:R-:W-:Y:S02]  /*16810*/  FMNMX.FTZ R3, R53, R3, !PT ;  /* 0x0000000335037209 */ /* 0x000fe40007810000 */
[----:B------:R-:W-:Y:S02]  /*16820*/  ISETP.GT.AND P3, PT, R0, 0x48, PT ;  /* 0x000000480000780c */ /* 0x000fe40003f64270 */
[----:B------:R-:W-:Y:S01]  /*16830*/  FSEL R57, R57, -INF , P4 ;  /* 0xff80000039397808 */ /* 0x000fe20002000000 */
[----:B------:R-:W-:Y:S01]  /*16840*/  HGMMA.64x128x16.F32.BF16 R88, R176, gdesc[UR4].tnspB, R88, gsb0 ;  /* 0x41e00004b0587df0 */ /* 0x000fe20008001858 */
[----:B------:R-:W-:Y:S01]  /*16850*/  R2UR UR6, R10 ;  /* 0x000000000a0672ca */ /* 0x000fe200000e0000 */
[----:B------:R-:W-:Y:S01]  /*16860*/  VIADD R10, R8, 0x180 ;  /* 0x00000180080a7836 */ /* 0x000fe20000000000 */
[----:B------:R-:W-:Y:S01]  /*16870*/  R2UR UR7, R11 ;  /* 0x000000000b0772ca */ /* 0x000fe200000e0000 */
[----:B------:R-:W-:Y:S01]  /*16880*/  IMAD.MOV.U32 R11, RZ, RZ, 0x40000040 ;  /* 0x40000040ff0b7424 */ /* 0x000fe200078e00ff */
[----:B------:R-:W-:-:S02]  /*16890*/  FMNMX.FTZ R3, R56, R3, !PT ;  /* 0x0000000338037209 */ /* 0x000fc40007810000 */
[----:B------:R-:W-:Y:S02]  /*168a0*/  ISETP.GT.AND P4, PT, R0, 0x49, PT ;  /* 0x000000490000780c */ /* 0x000fe40003f84270 */
[----:B------:R-:W-:Y:S02]  /*168b0*/  FSEL R60, R60, -INF , P3 ;  /* 0xff8000003c3c7808 */ /* 0x000fe40001800000 */
[----:B------:R-:W-:Y:S02]  /*168c0*/  FMNMX.FTZ R3, R57, R3, !PT ;  /* 0x0000000339037209 */ /* 0x000fe40007810000 */
[----:B------:R-:W-:Y:S02]  /*168d0*/  FSEL R61, R61, -INF , P4 ;  /* 0xff8000003d3d7808 */ /* 0x000fe40002000000 */
[----:B------:R-:W-:Y:S02]  /*168e0*/  ISETP.GT.AND P3, PT, R0, 0x50, PT ;  /* 0x000000500000780c */ /* 0x000fe40003f64270 */
[----:B------:R-:W-:-:S02]  /*168f0*/  FMNMX.FTZ R3, R60, R3, !PT ;  /* 0x000000033c037209 */ /* 0x000fc40007810000 */
[----:B------:R-:W-:Y:S02]  /*16900*/  ISETP.GT.AND P4, PT, R0, 0x51, PT ;  /* 0x000000510000780c */ /* 0x000fe40003f84270 */
[----:B------:R-:W-:Y:S02]  /*16910*/  FSEL R64, R64, -INF , P3 ;  /* 0xff80000040407808 */ /* 0x000fe40001800000 */
[----:B------:R-:W-:Y:S02]  /*16920*/  FMNMX.FTZ R3, R61, R3, !PT ;  /* 0x000000033d037209 */ /* 0x000fe40007810000 */
[----:B------:R-:W-:Y:S02]  /*16930*/  FSEL R65, R65, -INF , P4 ;  /* 0xff80000041417808 */ /* 0x000fe40002000000 */
[C---:B------:R-:W-:Y:S02]  /*16940*/  ISETP.GT.AND P4, PT, R0.reuse, 0x59, PT ;  /* 0x000000590000780c */ /* 0x040fe40003f84270 */
[----:B------:R-:W-:-:S02]  /*16950*/  ISETP.GT.AND P3, PT, R0, 0x58, PT ;  /* 0x000000580000780c */ /* 0x000fc40003f64270 */
[----:B------:R-:W-:Y:S02]  /*16960*/  FMNMX.FTZ R3, R64, R3, !PT ;  /* 0x0000000340037209 */ /* 0x000fe40007810000 */
[----:B------:R-:W-:Y:S02]  /*16970*/  FSEL R69, R69, -INF , P4 ;  /* 0xff80000045457808 */ /* 0x000fe40002000000 */
[----:B------:R-:W-:Y:S02]  /*16980*/  ISETP.GT.AND P4, PT, R0, 0x61, PT ;  /* 0x000000610000780c */ /* 0x000fe40003f84270 */
[----:B------:R-:W-:Y:S02]  /*16990*/  FSEL R68, R68, -INF , P3 ;  /* 0xff80000044447808 */ /* 0x000fe40001800000 */
[----:B------:R-:W-:Y:S02]  /*169a0*/  FMNMX.FTZ R3, R65, R3, !PT ;  /* 0x0000000341037209 */ /* 0x000fe40007810000 */
[----:B------:R-:W-:-:S02]  /*169b0*/  ISETP.GT.AND P5, PT, R0, 0x69, PT ;  /* 0x000000690000780c */ /* 0x000fc40003fa4270 */
[----:B------:R-:W-:Y:S02]  /*169c0*/  FSEL R73, R73, -INF , P4 ;  /* 0xff80000049497808 */ /* 0x000fe40002000000 */
[C---:B------:R-:W-:Y:S02]  /*169d0*/  ISETP.GT.AND P4, PT, R0.reuse, 0x71, PT ;  /* 0x000000710000780c */ /* 0x040fe40003f84270 */
[----:B------:R-:W-:Y:S02]  /*169e0*/  ISETP.GT.AND P3, PT, R0, 0x60, PT ;  /* 0x000000600000780c */ /* 0x000fe40003f64270 */
[----:B------:R-:W-:Y:S02]  /*169f0*/  FMNMX.FTZ R3, R68, R3, !PT ;  /* 0x0000000344037209 */ /* 0x000fe40007810000 */
[----:B------:R-:W-:Y:S02]  /*16a00*/  FSEL R77, R77, -INF , P5 ;  /* 0xff8000004d4d7808 */ /* 0x000fe40002800000 */
[----:B------:R-:W-:-:S02]  /*16a10*/  ISETP.GT.AND P5, PT, R0, 0x79, PT ;  /* 0x000000790000780c */ /* 0x000fc40003fa4270 */
[----:B------:R-:W-:Y:S02]  /*16a20*/  FSEL R81, R81, -INF , P4 ;  /* 0xff80000051517808 */ /* 0x000fe40002000000 */
[----:B------:R-:W-:Y:S02]  /*16a30*/  FSEL R72, R72, -INF , P3 ;  /* 0xff80000048487808 */ /* 0x000fe40001800000 */
[----:B------:R-:W-:Y:S02]  /*16a40*/  FMNMX.FTZ R3, R69, R3, !PT ;  /* 0x0000000345037209 */ /* 0x000fe40007810000 */
[----:B------:R-:W-:Y:S02]  /*16a50*/  ISETP.GT.AND P4, PT, R9, RZ, PT ;  /* 0x000000ff0900720c */ /* 0x000fe40003f84270 */
[----:B------:R-:W-:Y:S02]  /*16a60*/  FSEL R85, R85, -INF , P5 ;  /* 0xff80000055557808 */ /* 0x000fe40002800000 */
[----:B------:R-:W-:-:S02]  /*16a70*/  ISETP.GT.AND P6, PT, R0, 0x68, PT ;  /* 0x000000680000780c */ /* 0x000fc40003fc4270 */
[----:B------:R-:W-:Y:S02]  /*16a80*/  FMNMX.FTZ R3, R72, R3, !PT ;  /* 0x0000000348037209 */ /* 0x000fe40007810000 */
[----:B------:R-:W-:Y:S02]  /*16a90*/  ISETP.GT.AND P5, PT, R9, 0x1, PT ;  /* 0x000000010900780c */ /* 0x000fe40003fa4270 */
[----:B------:R-:W-:Y:S02]  /*16aa0*/  FSEL R26, R26, -INF , P4 ;  /* 0xff8000001a1a7808 */ /* 0x000fe40002000000 */
[----:B------:R-:W-:Y:S02]  /*16ab0*/  FSEL R76, R76, -INF , P6 ;  /* 0xff8000004c4c7808 */ /* 0x000fe40003000000 */
[----:B------:R-:W-:Y:S02]  /*16ac0*/  FMNMX.FTZ R3, R73, R3, !PT ;  /* 0x0000000349037209 */ /* 0x000fe40007810000 */
[----:B------:R-:W-:-:S02]  /*16ad0*/  ISETP.GT.AND P4, PT, R9, 0x8, PT ;  /* 0x000000080900780c */ /* 0x000fc40003f84270 */
[----:B------:R-:W-:Y:S02]  /*16ae0*/  FSEL R27, R27, -INF , P5 ;  /* 0xff8000001b1b7808 */ /* 0x000fe40002800000 */
[----:B------:R-:W-:Y:S02]  /*16af0*/  FMNMX.FTZ R4, R26, R14, !PT ;  /* 0x0000000e1a047209 */ /* 0x000fe40007810000 */
[----:B------:R-:W-:Y:S02]  /*16b00*/  ISETP.GT.AND P3, PT, R0, 0x70, PT ;  /* 0x000000700000780c */ /* 0x000fe40003f64270 */
[----:B------:R-:W-:Y:S02]  /*16b10*/  FMNMX.FTZ R3, R76, R3, !PT ;  /* 0x000000034c037209 */ /* 0x000fe40007810000 */
[----:B------:R-:W-:Y:S02]  /*16b20*/  ISETP.GT.AND P5, PT, R9, 0x9, PT ;  /* 0x000000090900780c */ /* 0x000fe40003fa4270 */
[----:B------:R-:W-:-:S02]  /*16b30*/  FSEL R30, R30, -INF , P4 ;  /* 0xff8000001e1e7808 */ /* 0x000fc40002000000 */
[----:B------:R-:W-:Y:S02]  /*16b40*/  FMNMX.FTZ R4, R27, R4, !PT ;  /* 0x000000041b047209 */ /* 0x000fe40007810000 */
[----:B------:R-:W-:Y:S02]  /*16b50*/  FSEL R80, R80, -INF , P3 ;  /* 0xff80000050507808 */ /* 0x000fe40001800000 */
[----:B------:R-:W-:Y:S02]  /*16b60*/  FMNMX.FTZ R3, R77, R3, !PT ;  /* 0x000000034d037209 */ /* 0x000fe40007810000 */
[----:B------:R-:W-:Y:S02]  /*16b70*/  ISETP.GT.AND P4, PT, R9, 0x10, PT ;  /* 0x000000100900780c */ /* 0x000fe40003f84270 */
[----:B------:R-:W-:Y:S02]  /*16b80*/  FSEL R31, R31, -INF , P5 ;  /* 0xff8000001f1f7808 */ /* 0x000fe40002800000 */
[----:B------:R-:W-:-:S02]  /*16b90*/  FMNMX.FTZ R4, R30, R4, !PT ;  /* 0x000000041e047209 */ /* 0x000fc40007810000 */
[----:B------:R-:W-:Y:S02]  /*16ba0*/  ISETP.GT.AND P6, PT, R0, 0x78, PT ;  /* 0x000000780000780c */ /* 0x000fe40003fc4270 */
[----:B------:R-:W-:Y:S02]  /*16bb0*/  FMNMX.FTZ R3, R80, R3, !PT ;  /* 0x0000000350037209 */ /* 0x000fe40007810000 */
[----:B------:R-:W-:Y:S02]  /*16bc0*/  ISETP.GT.AND P5, PT, R9, 0x11, PT ;  /* 0x000000110900780c */ /* 0x000fe40003fa4270 */
[----:B------:R-:W-:Y:S02]  /*16bd0*/  FSEL R34, R34, -INF , P4 ;  /* 0xff80000022227808 */ /* 0x000fe40002000000 */
[----:B------:R-:W-:Y:S02]  /*16be0*/  FMNMX.FTZ R4, R31, R4, !PT ;  /* 0x000000041f047209 */ /* 0x000fe40007810000 */
[----:B------:R-:W-:-:S02]  /*16bf0*/  FSEL R84, R84, -INF , P6 ;  /* 0xff80000054547808 */ /* 0x000fc40003000000 */
[----:B------:R-:W-:Y:S02]  /*16c00*/  FMNMX.FTZ R3, R81, R3, !PT ;  /* 0x0000000351037209 */ /* 0x000fe40007810000 */
[----:B------:R-:W-:Y:S02]  /*16c10*/  ISETP.GT.AND P4, PT, R9, 0x18, PT ;  /* 0x000000180900780c */ /* 0x000fe40003f84270 */
[----:B------:R-:W-:Y:S02]  /*16c20*/  FSEL R35, R35, -INF , P5 ;  /* 0xff80000023237808 */ /* 0x000fe40002800000 */
[----:B------:R-:W-:Y:S02]  /*16c30*/  FMNMX.FTZ R4, R34, R4, !PT ;  /* 0x0000000422047209 */ /* 0x000fe40007810000 */
[----:B------:R-:W-:Y:S02]  /*16c40*/  FMNMX.FTZ R3, R84, R3, !PT ;  /* 0x0000000354037209 */ /* 0x000fe40007810000 */
[----:B------:R-:W-:-:S02]  /*16c50*/  ISETP.GT.AND P5, PT, R9, 0x19, PT ;  /* 0x000000190900780c */ /* 0x000fc40003fa4270 */
[----:B------:R-:W-:Y:S02]  /*16c60*/  FSEL R38, R38, -INF , P4 ;  /* 0xff80000026267808 */ /* 0x000fe40002000000 */
[----:B------:R-:W-:Y:S02]  /*16c70*/  FMNMX.FTZ R4, R35, R4, !PT ;  /* 0x0000000423047209 */ /* 0x000fe40007810000 */
[----:B------:R-:W-:Y:S02]  /*16c80*/  FMNMX.FTZ R3, R85, R3, !PT ;  /* 0x0000000355037209 */ /* 0x000fe40007810000 */
[----:B------:R-:W-:Y:S02]  /*16c90*/  ISETP.GT.AND P4, PT, R9, 0x20, PT ;  /* 0x000000200900780c */ /* 0x000fe40003f84270 */
[----:B------:R-:W-:Y:S01]  /*16ca0*/  FSEL R39, R39, -INF , P5 ;  /* 0xff80000027277808 */ /* 0x000fe20002800000 */
[----:B------:R-:W0:Y:S01]  /*16cb0*/  SHFL.BFLY PT, R0, R3, 0x2, 0x1f ;  /* 0x0c401f0003007f89 */ /* 0x000e2200000e0000 */
        /* <DEDUP_REMOVED lines=29> */
[----:B0-----:R-:W-:Y:S01]  /*16e90*/  FMNMX.FTZ R3, R3, R0, !PT ;  /* 0x0000000003037209 */ /* 0x001fe20007810000 */
[----:B------:R-:W-:Y:S01]  /*16ea0*/  IMAD.U32 R0, RZ, RZ, UR59 ;  /* 0x0000003bff007e24 */ /* 0x000fe2000f8e00ff */
        /* <DEDUP_REMOVED lines=48> */
[----:B------:R-:W-:Y:S02]  /*171b0*/  FSEL R87, R87, -INF , P5 ;  /* 0xff80000057577808 */ /* 0x000fe40002800000 */
[----:B------:R-:W-:-:S04]  /*171c0*/  FMNMX.FTZ R4, R86, R4, !PT ;  /* 0x0000000456047209 */ /* 0x000fc80007810000 */
[----:B------:R-:W-:Y:S01]  /*171d0*/  FMNMX.FTZ R4, R87, R4, !PT ;  /* 0x0000000457047209 */ /* 0x000fe20007810000 */
[----:B------:R-:W-:Y:S02]  /*171e0*/  WARPGROUP.DEPBAR.LE gsb0, 0x0 ;  /* 0x00008000000079c5 */ /* 0x000fe40000010000 */
[----:B------:R-:W-:Y:S02]  /*171f0*/  WARPGROUP.ARRIVE ;  /* 0x00000000000079c5 */ /* 0x000fe40000000000 */
[----:B------:R-:W0:Y:S04]  /*17200*/  SHFL.BFLY PT, R9, R4, 0x2, 0x1f ;  /* 0x0c401f0004097f89 */ /* 0x000e2800000e0000 */
[----:B------:R-:W-:Y:S01]  /*17210*/  HGMMA.64x128x16.F32.BF16 R88, R168, gdesc[UR4].tnspB, R88, gsb0 ;  /* 0x41e00004a8587df0 */ /* 0x000fe20008001858 */
[----:B------:R-:W-:Y:S01]  /*17220*/  R2UR UR6, R10 ;  /* 0x000000000a0672ca */ /* 0x000fe200000e0000 */
[----:B------:R-:W-:Y:S01]  /*17230*/  VIADD R10, R8, 0x280 ;  /* 0x00000280080a7836 */ /* 0x000fe20000000000 */
[----:B------:R-:W-:Y:S01]  /*17240*/  R2UR UR7, R11 ;  /* 0x000000000b0772ca */ /* 0x000fe200000e0000 */
[----:B------:R-:W-:Y:S01]  /*17250*/  IMAD.MOV.U32 R11, RZ, RZ, 0x40000040 ;  /* 0x40000040ff0b7424 */ /* 0x000fe200078e00ff */
[----:B0-----:R-:W-:-:S05]  /*17260*/  FMNMX.FTZ R4, R4, R9, !PT ;  /* 0x0000000904047209 */ /* 0x001fca0007810000 */
[----:B------:R-:W0:Y:S02]  /*17270*/  SHFL.BFLY PT, R9, R4, 0x1, 0x1f ;  /* 0x0c201f0004097f89 */ /* 0x000e2400000e0000 */
[----:B0-----:R-:W-:-:S04]  /*17280*/  FMNMX.FTZ R4, R4, R9, !PT ;  /* 0x0000000904047209 */ /* 0x001fc80007810000 */
[----:B------:R-:W-:Y:S01]  /*17290*/  FSETP.NEU.FTZ.AND P4, PT, R4, -INF , PT ;  /* 0xff8000000400780b */ /* 0x000fe20003f9d000 */
[----:B------:R-:W-:Y:S02]  /*172a0*/  WARPGROUP.DEPBAR.LE gsb0, 0x0 ;  /* 0x00008000000079c5 */ /* 0x000fe40000010000 */
[----:B------:R-:W-:-:S06]  /*172b0*/  WARPGROUP.ARRIVE ;  /* 0x00000000000079c5 */ /* 0x000fcc0000000000 */
[----:B------:R-:W-:Y:S01]  /*172c0*/  HGMMA.64x128x16.F32.BF16 R88, R164, gdesc[UR4].tnspB, R88, gsb0 ;  /* 0x41e00004a4587df0 */ /* 0x000fe20008001858 */
[----:B------:R-:W-:Y:S02]  /*172d0*/  R2UR UR6, R10 ;  /* 0x000000000a0672ca */ /* 0x000fe400000e0000 */
[----:B------:R-:W-:Y:S01]  /*172e0*/  R2UR UR7, R11 ;  /* 0x000000000b0772ca */ /* 0x000fe200000e0000 */
[----:B------:R-:W-:Y:S02]  /*172f0*/  WARPGROUP.DEPBAR.LE gsb0, 0x0 ;  /* 0x00008000000079c5 */ /* 0x000fe40000010000 */
[----:B------:R-:W-:Y:S01]  /*17300*/  WARPGROUP.ARRIVE ;  /* 0x00000000000079c5 */ /* 0x000fe20000000000 */
[----:B------:R-:W0:Y:S09]  /*17310*/  SHFL.BFLY PT, R164, R3, 0x1, 0x1f ;  /* 0x0c201f0003a47f89 */ /* 0x000e3200000e0000 */
[----:B------:R-:W-:Y:S01]  /*17320*/  HGMMA.64x128x16.F32.BF16 R88, R160, gdesc[UR4].tnspB, R88, gsb0 ;  /* 0x41e00004a0587df0 */ /* 0x000fe20008001858 */
[----:B0-----:R-:W-:-:S04]  /*17330*/  FMNMX.FTZ R3, R3, R164, !PT ;  /* 0x000000a403037209 */ /* 0x001fc80007810000 */
[C---:B------:R-:W-:Y:S01]  /*17340*/  FSETP.NEU.FTZ.AND P3, PT, R3.reuse, -INF , PT ;  /* 0xff8000000300780b */ /* 0x040fe20003f7d000 */
[----:B------:R-:W-:-:S03]  /*17350*/  FMUL.FTZ R11, R3, R0 ;  /* 0x00000000030b7220 */ /* 0x000fc60000410000 */
[----:B------:R-:W-:Y:S02]  /*17360*/  FSEL R9, R3, RZ, P3 ;  /* 0x000000ff03097208 */ /* 0x000fe40001800000 */
[----:B------:R-:W-:Y:S02]  /*17370*/  FSEL R11, R11, RZ, P3 ;  /* 0x000000ff0b0b7208 */ /* 0x000fe40001800000 */
[C---:B------:R-:W-:Y:S01]  /*17380*/  ISETP.GT.AND P3, PT, R12.reuse, R15, PT ;  /* 0x0000000f0c00720c */ /* 0x040fe20003f64270 */
[----:B------:R-:W-:Y:S01]  /*17390*/  FADD.FTZ R9, -R9, R13 ;  /* 0x0000000d09097221 */ /* 0x000fe20000010100 */
[----:B------:R-:W-:Y:S02]  /*173a0*/  VIADD R12, R12, 0xffffffff ;  /* 0xffffffff0c0c7836 */ /* 0x000fe40000000000 */
[-CC-:B------:R-:W-:Y:S01]  /*173b0*/  FFMA.FTZ R10, R25, R0.reuse, -R11.reuse ;  /* 0x00000000190a7223 */ /* 0x180fe2000001080b */
[-CC-:B------:R-:W-:Y:S01]  /*173c0*/  FFMA.FTZ R176, R32, R0.reuse, -R11.reuse ;  /* 0x0000000020b07223 */ /* 0x180fe2000001080b */
[----:B------:R-:W-:Y:S01]  /*173d0*/  FFMA.FTZ R25, R33, R0, -R11 ;  /* 0x0000000021197223 */ /* 0x000fe2000001080b */
[----:B------:R-:W-:-:S02]  /*173e0*/  VIADD R32, R8, 0x300 ;  /* 0x0000030008207836 */ /* 0x000fc40000000000 */
[-CC-:B------:R-:W-:Y:S01]  /*173f0*/  FFMA.FTZ R168, R48, R0.reuse, -R11.reuse ;  /* 0x0000000030a87223 */ /* 0x180fe2000001080b */
[----:B------:R-:W-:Y:S02]  /*17400*/  IMAD.MOV.U32 R33, RZ, RZ, 0x40000040 ;  /* 0x40000040ff217424 */ /* 0x000fe400078e00ff */
[-CC-:B------:R-:W-:Y:S01]  /*17410*/  FFMA.FTZ R48, R65, R0.reuse, -R11.reuse ;  /* 0x0000000041307223 */ /* 0x180fe2000001080b */
[-C--:B------:R-:W-:Y:S01]  /*17420*/  FMUL.FTZ R65, R4, R0.reuse ;  /* 0x0000000004417220 */ /* 0x080fe20000410000 */
[----:B------:R-:W-:Y:S01]  /*17430*/  R2UR UR6, R32 ;  /* 0x00000000200672ca */ /* 0x000fe200000e0000 */
[-CC-:B------:R-:W-:Y:S01]  /*17440*/  FFMA.FTZ R180, R24, R0.reuse, -R11.reuse ;  /* 0x0000000018b47223 */ /* 0x180fe2000001080b */
[----:B------:R-:W-:Y:S01]  /*17450*/  R2UR UR7, R33 ;  /* 0x00000000210772ca */ /* 0x000fe200000e0000 */
[-C--:B------:R-:W-:Y:S01]  /*17460*/  FMUL.FTZ R9, R9, R0.reuse ;  /* 0x0000000009097220 */ /* 0x080fe20000410000 */
[----:B------:R-:W-:Y:S01]  /*17470*/  FSEL R65, R65, RZ, P4 ;  /* 0x000000ff41417208 */ /* 0x000fe20002000000 */
[-CC-:B------:R-:W-:Y:S01]  /*17480*/  FFMA.FTZ R182, R28, R0.reuse, -R11.reuse ;  /* 0x000000001cb67223 */ /* 0x180fe2000001080b */
[----:B------:R-:W-:Y:S01]  /*17490*/  MUFU.EX2 R10, R10 ;  /* 0x0000000a000a7308 */ /* 0x000fe20000000800 */
[-CC-:B------:R-:W-:Y:S01]  /*174a0*/  FFMA.FTZ R24, R29, R0.reuse, -R11.reuse ;  /* 0x000000001d187223 */ /* 0x180fe2000001080b */
[-C--:B------:R-:W-:Y:S01]  /*174b0*/  FFMA.FTZ R178, R36, R0.reuse, -R11 ;  /* 0x0000000024b27223 */ /* 0x080fe2000001080b */
[-CC-:B------:R-:W-:Y:S01]  /*174c0*/  FFMA.FTZ R181, R26, R0.reuse, -R65.reuse ;  /* 0x000000001ab57223 */ /* 0x180fe20000010841 */
[----:B------:R-:W-:Y:S01]  /*174d0*/  FSEL R26, R4, RZ, P4 ;  /* 0x000000ff041a7208 */ /* 0x000fe20002000000 */
[----:B------:R-:W-:Y:S01]  /*174e0*/  FFMA.FTZ R32, R27, R0, -R65 ;  /* 0x000000001b207223 */ /* 0x000fe20000010841 */
[----:B------:R-:W-:-:S02]  /*174f0*/  IMAD.MOV.U32 R27, RZ, RZ, 0x40000040 ;  /* 0x40000040ff1b7424 */ /* 0x000fc400078e00ff */
[-CC-:B------:R-:W-:Y:S01]  /*17500*/  FFMA.FTZ R183, R30, R0.reuse, -R65.reuse ;  /* 0x000000001eb77223 */ /* 0x180fe20000010841 */
[----:B------:R-:W-:Y:S01]  /*17510*/  MUFU.EX2 R180, R180 ;  /* 0x000000b400b47308 */ /* 0x000fe20000000800 */
[----:B------:R-:W-:Y:S01]  /*17520*/  FADD.FTZ R14, -R26, R14 ;  /* 0x0000000e1a0e7221 */ /* 0x000fe20000010100 */
[----:B------:R-:W-:Y:S02]  /*17530*/  VIADD R26, R8, 0x380 ;  /* 0x00000380081a7836 */ /* 0x000fe40000000000 */
[-CC-:B------:R-:W-:Y:S01]  /*17540*/  FFMA.FTZ R177, R34, R0.reuse, -R65.reuse ;  /* 0x0000000022b17223 */ /* 0x180fe20000010841 */
[-CC-:B------:R-:W-:Y:S01]  /*17550*/  FFMA.FTZ R30, R35, R0.reuse, -R65.reuse ;  /* 0x00000000231e7223 */ /* 0x180fe20000010841 */
[-C--:B------:R-:W-:Y:S01]  /*17560*/  FMUL.FTZ R14, R14, R0.reuse ;  /* 0x000000000e0e7220 */ /* 0x080fe20000410000 */
[-C--:B------:R-:W-:Y:S01]  /*17570*/  FFMA.FTZ R179, R38, R0.reuse, -R65 ;  /* 0x0000000026b37223 */ /* 0x080fe20000010841 */
[-C--:B------:R-:W-:Y:S01]  /*17580*/  FFMA.FTZ R28, R37, R0.reuse, -R11 ;  /* 0x00000000251c7223 */ /* 0x080fe2000001080b */
[----:B------:R-:W-:Y:S01]  /*17590*/  MUFU.EX2 R181, R181 ;  /* 0x000000b500b57308 */ /* 0x000fe20000000800 */
[-C--:B------:R-:W-:Y:S01]  /*175a0*/  FFMA.FTZ R33, R39, R0.reuse, -R65 ;  /* 0x0000000027217223 */ /* 0x080fe20000010841 */
[-C--:B------:R-:W-:Y:S01]  /*175b0*/  FFMA.FTZ R172, R40, R0.reuse, -R11 ;  /* 0x0000000028ac7223 */ /* 0x080fe2000001080b */
[-C--:B------:R-:W-:Y:S01]  /*175c0*/  FFMA.FTZ R173, R42, R0.reuse, -R65 ;  /* 0x000000002aad7223 */ /* 0x080fe20000010841 */
[-C--:B------:R-:W-:Y:S01]  /*175d0*/  FFMA.FTZ R29, R41, R0.reuse, -R11 ;  /* 0x00000000291d7223 */ /* 0x080fe2000001080b */
[-C--:B------:R-:W-:Y:S01]  /*175e0*/  FFMA.FTZ R35, R43, R0.reuse, -R65 ;  /* 0x000000002b237223 */ /* 0x080fe20000010841 */
[-C--:B------:R-:W-:Y:S01]  /*175f0*/  FFMA.FTZ R174, R44, R0.reuse, -R11 ;  /* 0x000000002cae7223 */ /* 0x080fe2000001080b */
[-C--:B------:R-:W-:Y:S01]  /*17600*/  FFMA.FTZ R175, R46, R0.reuse, -R65 ;  /* 0x000000002eaf7223 */ /* 0x080fe20000010841 */
[----:B------:R-:W0:Y:S01]  /*17610*/  MUFU.EX2 R9, R9 ;  /* 0x0000000900097308 */ /* 0x000e220000000800 */
[-C--:B------:R-:W-:Y:S01]  /*17620*/  FFMA.FTZ R36, R45, R0.reuse, -R11 ;  /* 0x000000002d247223 */ /* 0x080fe2000001080b */
[-C--:B------:R-:W-:Y:S01]  /*17630*/  FFMA.FTZ R169, R50, R0.reuse, -R65 ;  /* 0x0000000032a97223 */ /* 0x080fe20000010841 */
[-C--:B------:R-:W-:Y:S01]  /*17640*/  FFMA.FTZ R37, R49, R0.reuse, -R11 ;  /* 0x0000000031257223 */ /* 0x080fe2000001080b */
[-C--:B------:R-:W-:Y:S01]  /*17650*/  FFMA.FTZ R34, R51, R0.reuse, -R65 ;  /* 0x0000000033227223 */ /* 0x080fe20000010841 */
[-C--:B------:R-:W-:Y:S01]  /*17660*/  FFMA.FTZ R170, R52, R0.reuse, -R11 ;  /* 0x0000000034aa7223 */ /* 0x080fe2000001080b */
[-C--:B------:R-:W-:Y:S01]  /*17670*/  FFMA.FTZ R171, R54, R0.reuse, -R65 ;  /* 0x0000000036ab7223 */ /* 0x080fe20000010841 */
[-C--:B------:R-:W-:Y:S01]  /*17680*/  FFMA.FTZ R40, R53, R0.reuse, -R11 ;  /* 0x0000000035287223 */ /* 0x080fe2000001080b */
[----:B------:R1:W2:Y:S01]  /*17690*/  MUFU.EX2 R8, R14 ;  /* 0x0000000e00087308 */ /* 0x0002a20000000800 */
[-C--:B------:R-:W-:Y:S01]  /*176a0*/  FFMA.FTZ R55, R55, R0.reuse, -R65 ;  /* 0x0000000037377223 */ /* 0x080fe20000010841 */
[-C--:B------:R-:W-:Y:S01]  /*176b0*/  FFMA.FTZ R164, R56, R0.reuse, -R11 ;  /* 0x0000000038a47223 */ /* 0x080fe2000001080b */
[-C--:B------:R-:W-:Y:S01]  /*176c0*/  FFMA.FTZ R165, R58, R0.reuse, -R65 ;  /* 0x000000003aa57223 */ /* 0x080fe20000010841 */
[-CC-:B------:R-:W-:Y:S01]  /*176d0*/  FFMA.FTZ R41, R57, R0.reuse, -R11.reuse ;  /* 0x0000000039297223 */ /* 0x180fe2000001080b */
[-C--:B------:R-:W-:Y:S01]  /*176e0*/  FFMA.FTZ R166, R60, R0.reuse, -R11 ;  /* 0x000000003ca67223 */ /* 0x080fe2000001080b */
[-C--:B------:R-:W-:Y:S01]  /*176f0*/  FFMA.FTZ R167, R62, R0.reuse, -R65 ;  /* 0x000000003ea77223 */ /* 0x080fe20000010841 */
[----:B------:R-:W-:Y:S01]  /*17700*/  FFMA.FTZ R45, R61, R0, -R11 ;  /* 0x000000003d2d7223 */ /* 0x000fe2000001080b */
[----:B------:R-:W3:Y:S01]  /*17710*/  MUFU.EX2 R32, R32 ;  /* 0x0000002000207308 */ /* 0x000ee20000000800 */
[----:B0-----:R-:W-:Y:S01]  /*17720*/  FFMA.FTZ R6, R9, R6, R180 ;  /* 0x0000000609067223 */ /* 0x001fe200000100b4 */
[-CC-:B-1----:R-:W-:Y:S01]  /*17730*/  FFMA.FTZ R14, R59, R0.reuse, -R65.reuse ;  /* 0x000000003b0e7223 */ /* 0x182fe20000010841 */
[-C--:B------:R-:W-:Y:S01]  /*17740*/  FFMA.FTZ R63, R63, R0.reuse, -R65 ;  /* 0x000000003f3f7223 */ /* 0x080fe20000010841 */
[-CC-:B------:R-:W-:Y:S01]  /*17750*/  FFMA.FTZ R49, R69, R0.reuse, -R11.reuse ;  /* 0x0000000045317223 */ /* 0x180fe2000001080b */
[----:B------:R-:W-:Y:S01]  /*17760*/  FADD.FTZ R6, R10, R6 ;  /* 0x000000060a067221 */ /* 0x000fe20000010000 */
[-CC-:B------:R-:W-:Y:S01]  /*17770*/  FFMA.FTZ R44, R72, R0.reuse, -R11.reuse ;  /* 0x00000000482c7223 */ /* 0x180fe2000001080b */
[-C--:B------:R-:W-:Y:S01]  /*17780*/  FFMA.FTZ R52, R73, R0.reuse, -R11 ;  /* 0x0000000049347223 */ /* 0x080fe2000001080b */
[----:B------:R-:W0:Y:S01]  /*17790*/  MUFU.EX2 R182, R182 ;  /* 0x000000b600b67308 */ /* 0x000e220000000800 */
[----:B--2---:R-:W-:Y:S01]  /*177a0*/  FFMA.FTZ R5, R8, R5, R181 ;  /* 0x0000000508057223 */ /* 0x004fe200000100b5 */
[-C--:B------:R-:W-:Y:S01]  /*177b0*/  FFMA.FTZ R75, R75, R0.reuse, -R65 ;  /* 0x000000004b4b7223 */ /* 0x080fe20000010841 */
[-C--:B------:R-:W-:Y:S01]  /*177c0*/  FFMA.FTZ R53, R76, R0.reuse, -R11 ;  /* 0x000000004c357223 */ /* 0x080fe2000001080b */
[----:B------:R-:W-:Y:S01]  /*177d0*/  FFMA.FTZ R78, R78, R0, -R65 ;  /* 0x000000004e4e7223 */ /* 0x000fe20000010841 */
[----:B------:R-:W-:Y:S01]  /*177e0*/  F2FP.BF16.F32.PACK_AB R180, R10, R180 ;  /* 0x000000b40ab4723e */ /* 0x000fe200000010ff */
[-C--:B------:R-:W-:Y:S01]  /*177f0*/  FFMA.FTZ R56, R77, R0.reuse, -R11 ;  /* 0x000000004d387223 */ /* 0x080fe2000001080b */
[-C--:B------:R-:W-:Y:S01]  /*17800*/  FFMA.FTZ R79, R79, R0.reuse, -R65 ;  /* 0x000000004f4f7223 */ /* 0x080fe20000010841 */
[----:B------:R-:W-:Y:S01]  /*17810*/  MUFU.EX2 R183, R183 ;  /* 0x000000b700b77308 */ /* 0x000fe20000000800 */
[----:B---3--:R-:W-:Y:S01]  /*17820*/  FADD.FTZ R5, R32, R5 ;  /* 0x0000000520057221 */ /* 0x008fe20000010000 */
[-C--:B------:R-:W-:Y:S01]  /*17830*/  FFMA.FTZ R57, R80, R0.reuse, -R11 ;  /* 0x0000000050397223 */ /* 0x080fe2000001080b */
[-C--:B------:R-:W-:Y:S01]  /*17840*/  FFMA.FTZ R82, R82, R0.reuse, -R65 ;  /* 0x0000000052527223 */ /* 0x080fe20000010841 */
[-C--:B------:R-:W-:Y:S01]  /*17850*/  FFMA.FTZ R60, R81, R0.reuse, -R11 ;  /* 0x00000000513c7223 */ /* 0x080fe2000001080b */
[-C--:B------:R-:W-:Y:S01]  /*17860*/  FFMA.FTZ R83, R83, R0.reuse, -R65 ;  /* 0x0000000053537223 */ /* 0x080fe20000010841 */
[-C--:B------:R-:W-:Y:S01]  /*17870*/  FFMA.FTZ R61, R84, R0.reuse, -R11 ;  /* 0x00000000543d7223 */ /* 0x080fe2000001080b */
[----:B------:R-:W-:Y:S01]  /*17880*/  FFMA.FTZ R86, R86, R0, -R65 ;  /* 0x0000000056567223 */ /* 0x000fe20000010841 */
[----:B------:R-:W1:Y:S01]  /*17890*/  MUFU.EX2 R24, R24 ;  /* 0x0000001800187308 */ /* 0x000e620000000800 */
[----:B0-----:R-:W-:Y:S01]  /*178a0*/  FADD.FTZ R6, R182, R6 ;  /* 0x00000006b6067221 */ /* 0x001fe20000010000 */
[----:B------:R-:W-:-:S06]  /*178b0*/  F2FP.BF16.F32.PACK_AB R181, R32, R181 ;  /* 0x000000b520b5723e */ /* 0x000fcc00000010ff */
[----:B------:R-:W-:Y:S08]  /*178c0*/  MUFU.EX2 R176, R176 ;  /* 0x000000b000b07308 */ /* 0x000ff00000000800 */
[----:B------:R-:W-:Y:S01]  /*178d0*/  MUFU.EX2 R177, R177 ;  /* 0x000000b100b17308 */ /* 0x000fe20000000800 */
[C---:B-1----:R-:W-:Y:S01]  /*178e0*/  FADD.FTZ R6, R24.reuse, R6 ;  /* 0x0000000618067221 */ /* 0x042fe20000010000 */
[----:B------:R-:W-:-:S06]  /*178f0*/  F2FP.BF16.F32.PACK_AB R182, R24, R182 ;  /* 0x000000b618b6723e */ /* 0x000fcc00000010ff */
[----:B------:R-:W-:Y:S01]  /*17900*/  MUFU.EX2 R25, R25 ;  /* 0x0000001900197308 */ /* 0x000fe20000000800 */
[----:B------:R-:W-:Y:S02]  /*17910*/  WARPGROUP.DEPBAR.LE gsb0, 0x0 ;  /* 0x00008000000079c5 */ /* 0x000fe40000010000 */
[----:B------:R-:W-:Y:S01]  /*17920*/  WARPGROUP.ARRIVE ;  /* 0x00000000000079c5 */ /* 0x000fe20000000000 */
[-C--:B------:R-:W-:Y:S01]  /*17930*/  FFMA.FTZ R160, R64, R0.reuse, -R11 ;  /* 0x0000000040a07223 */ /* 0x080fe2000001080b */
[----:B------:R-:W-:-:S03]  /*17940*/  FFMA.FTZ R64, R31, R0, -R65 ;  /* 0x000000001f407223 */ /* 0x000fc60000010841 */
[----:B------:R-:W-:Y:S01]  /*17950*/  MUFU.EX2 R30, R30 ;  /* 0x0000001e001e7308 */ /* 0x000fe20000000800 */
[-CC-:B------:R-:W-:Y:S01]  /*17960*/  FFMA.FTZ R31, R47, R0.reuse, -R65.reuse ;  /* 0x000000002f1f7223 */ /* 0x180fe20000010841 */
[-C--:B------:R-:W-:Y:S01]  /*17970*/  FFMA.FTZ R161, R66, R0.reuse, -R65 ;  /* 0x0000000042a17223 */ /* 0x080fe20000010841 */
[----:B------:R-:W-:Y:S01]  /*17980*/  HGMMA.64x128x16.F32.BF16 R88, R156, gdesc[UR4].tnspB, R88, gsb0 ;  /* 0x41e000049c587df0 */ /* 0x000fe20008001858 */
[----:B------:R-:W-:Y:S01]  /*17990*/  R2UR UR6, R26 ;  /* 0x000000001a0672ca */ /* 0x000fe200000e0000 */
[-C--:B------:R-:W-:Y:S01]  /*179a0*/  FFMA.FTZ R162, R68, R0.reuse, -R11 ;  /* 0x0000000044a27223 */ /* 0x080fe2000001080b */
[----:B------:R-:W-:Y:S01]  /*179b0*/  R2UR UR7, R27 ;  /* 0x000000001b0772ca */ /* 0x000fe200000e0000 */
[-C--:B------:R-:W-:Y:S01]  /*179c0*/  FFMA.FTZ R163, R70, R0.reuse, -R65 ;  /* 0x0000000046a37223 */ /* 0x080fe20000010841 */
[----:B------:R-:W0:Y:S01]  /*179d0*/  MUFU.EX2 R64, R64 ;  /* 0x0000004000407308 */ /* 0x000e220000000800 */
[----:B------:R-:W-:-:S07]  /*179e0*/  FFMA.FTZ R11, R85, R0, -R11 ;  /* 0x00000000550b7223 */ /* 0x000fce000001080b */
[----:B------:R-:W-:Y:S08]  /*179f0*/  MUFU.EX2 R178, R178 ;  /* 0x000000b200b27308 */ /* 0x000ff00000000800 */
[----:B------:R-:W1:Y:S08]  /*17a00*/  MUFU.EX2 R179, R179 ;  /* 0x000000b300b37308 */ /* 0x000e700000000800 */
[----:B------:R-:W-:Y:S08]  /*17a10*/  MUFU.EX2 R28, R28 ;  /* 0x0000001c001c7308 */ /* 0x000ff00000000800 */
[----:B------:R-:W2:Y:S08]  /*17a20*/  MUFU.EX2 R33, R33 ;  /* 0x0000002100217308 */ /* 0x000eb00000000800 */
[----:B------:R-:W-:Y:S08]  /*17a30*/  MUFU.EX2 R172, R172 ;  /* 0x000000ac00ac7308 */ /* 0x000ff00000000800 */
[----:B------:R-:W3:Y:S08]  /*17a40*/  MUFU.EX2 R173, R173 ;  /* 0x000000ad00ad7308 */ /* 0x000ef00000000800 */
[----:B------:R-:W-:Y:S08]  /*17a50*/  MUFU.EX2 R29, R29 ;  /* 0x0000001d001d7308 */ /* 0x000ff00000000800 */
[----:B------:R-:W4:Y:S08]  /*17a60*/  MUFU.EX2 R35, R35 ;  /* 0x0000002300237308 */ /* 0x000f300000000800 */
[----:B------:R-:W-:Y:S08]  /*17a70*/  MUFU.EX2 R174, R174 ;  /* 0x000000ae00ae7308 */ /* 0x000ff00000000800 */
[----:B------:R-:W5:Y:S08]  /*17a80*/  MUFU.EX2 R175, R175 ;  /* 0x000000af00af7308 */ /* 0x000f700000000800 */
[----:B------:R-:W-:Y:S08]  /*17a90*/  MUFU.EX2 R36, R36 ;  /* 0x0000002400247308 */ /* 0x000ff00000000800 */
[----:B------:R-:W5:Y:S08]  /*17aa0*/  MUFU.EX2 R31, R31 ;  /* 0x0000001f001f7308 */ /* 0x000f700000000800 */
[----:B------:R-:W-:Y:S08]  /*17ab0*/  MUFU.EX2 R168, R168 ;  /* 0x000000a800a87308 */ /* 0x000ff00000000800 */
[----:B------:R-:W5:Y:S08]  /*17ac0*/  MUFU.EX2 R169, R169 ;  /* 0x000000a900a97308 */ /* 0x000f700000000800 */
[----:B------:R-:W-:Y:S08]  /*17ad0*/  MUFU.EX2 R37, R37 ;  /* 0x0000002500257308 */ /* 0x000ff00000000800 */
[----:B------:R-:W5:Y:S08]  /*17ae0*/  MUFU.EX2 R34, R34 ;  /* 0x0000002200227308 */ /* 0x000f700000000800 */
[----:B------:R-:W-:Y:S01]  /*17af0*/  MUFU.EX2 R170, R170 ;  /* 0x000000aa00aa7308 */ /* 0x000fe20000000800 */
[----:B------:R-:W-:-:S02]  /*17b00*/  WARPGROUP.DEPBAR.LE gsb0, 0x0 ;  /* 0x00008000000079c5 */ /* 0x000fc40000010000 */
[----:B------:R-:W-:Y:S01]  /*17b10*/  WARPGROUP.ARRIVE ;  /* 0x00000000000079c5 */ /* 0x000fe20000000000 */
[----:B------:R-:W-:-:S04]  /*17b20*/  FFMA.FTZ R157, R74, R0, -R65 ;  /* 0x000000004a9d7223 */ /* 0x000fc80000010841 */
[----:B------:R-:W5:Y:S01]  /*17b30*/  MUFU.EX2 R171, R171 ;  /* 0x000000ab00ab7308 */ /* 0x000f620000000800 */
[----:B------:R-:W-:Y:S07]  /*17b40*/  HGMMA.64x128x16.F32.BF16 R88, R152, gdesc[UR4].tnspB, R88, gsb0 ;  /* 0x41e0000498587df0 */ /* 0x000fee0008001858 */
        /* <DEDUP_REMOVED lines=20> */
[----:B0-----:R-:W-:Y:S01]  /*17c90*/  FADD.FTZ R20, R183, R5 ;  /* 0x00000005b7147221 */ /* 0x001fe20000010000 */
[----:B------:R0:W-:Y:S06]  /*17ca0*/  @!P1 SYNCS.ARRIVE.TRANS64.RED.A1T0 RZ, [R21+URZ], RZ ;  /* 0x000000ff15ff99a7 */ /* 0x0001ec000810043f */
[----:B------:R-:W5:Y:S01]  /*17cb0*/  MUFU.EX2 R5, R63 ;  /* 0x0000003f00057308 */ /* 0x000f620000000800 */
[C---:B------:R-:W-:Y:S01]  /*17cc0*/  F2FP.BF16.F32.PACK_AB R183, R64.reuse, R183 ;  /* 0x000000b740b7723e */ /* 0x040fe200000010ff */
[----:B------:R-:W-:-:S04]  /*17cd0*/  FADD.FTZ R20, R64, R20 ;  /* 0x0000001440147221 */ /* 0x000fc80000010000 */
[----:B------:R-:W-:Y:S01]  /*17ce0*/  FADD.FTZ R20, R177, R20 ;  /* 0x00000014b1147221 */ /* 0x000fe20000010000 */
[----:B0-----:R-:W-:Y:S01]  /*17cf0*/  FADD.FTZ R21, R176, R6 ;  /* 0x00000006b0157221 */ /* 0x001fe20000010000 */
[----:B------:R-:W-:Y:S01]  /*17d00*/  FFMA.FTZ R6, R67, R0, -R65 ;  /* 0x0000000043067223 */ /* 0x000fe20000010841 */
[C---:B------:R-:W-:Y:S01]  /*17d10*/  F2FP.BF16.F32.PACK_AB R176, R25.reuse, R176 ;  /* 0x000000b019b0723e */ /* 0x040fe200000010ff */
[----:B------:R-:W-:Y:S01]  /*17d20*/  FADD.FTZ R26, R30, R20 ;  /* 0x000000141e1a7221 */ /* 0x000fe20000010000 */
[----:B------:R-:W-:Y:S01]  /*17d30*/  FADD.FTZ R21, R25, R21 ;  /* 0x0000001519157221 */ /* 0x000fe20000010000 */
[-C--:B------:R-:W-:Y:S01]  /*17d40*/  FFMA.FTZ R20, R71, R0.reuse, -R65 ;  /* 0x0000000047147223 */ /* 0x080fe20000010841 */
[----:B------:R-:W-:Y:S01]  /*17d50*/  MUFU.EX2 R75, R75 ;  /* 0x0000004b004b7308 */ /* 0x000fe20000000800 */
[----:B-1----:R-:W-:Y:S01]  /*17d60*/  FADD.FTZ R26, R179, R26 ;  /* 0x0000001ab31a7221 */ /* 0x002fe20000010000 */
[----:B------:R-:W-:Y:S01]  /*17d70*/  FADD.FTZ R21, R178, R21 ;  /* 0x00000015b2157221 */ /* 0x000fe20000010000 */
[----:B------:R-:W-:Y:S01]  /*17d80*/  FFMA.FTZ R65, R87, R0, -R65 ;  /* 0x0000000057417223 */ /* 0x000fe20000010841 */
[----:B------:R-:W-:Y:S01]  /*17d90*/  F2FP.BF16.F32.PACK_AB R177, R30, R177 ;  /* 0x000000b11eb1723e */ /* 0x000fe200000010ff */
[----:B--2---:R-:W-:Y:S01]  /*17da0*/  FADD.FTZ R26, R33, R26 ;  /* 0x0000001a211a7221 */ /* 0x004fe20000010000 */
[C---:B------:R-:W-:Y:S01]  /*17db0*/  FADD.FTZ R21, R28.reuse, R21 ;  /* 0x000000151c157221 */ /* 0x040fe20000010000 */
[----:B------:R-:W-:Y:S01]  /*17dc0*/  F2FP.BF16.F32.PACK_AB R178, R28, R178 ;  /* 0x000000b21cb2723e */ /* 0x000fe200000010ff */
[----:B------:R-:W0:Y:S01]  /*17dd0*/  MUFU.EX2 R6, R6 ;  /* 0x0000000600067308 */ /* 0x000e220000000800 */
[----:B---3--:R-:W-:Y:S01]  /*17de0*/  FADD.FTZ R26, R173, R26 ;  /* 0x0000001aad1a7221 */ /* 0x008fe20000010000 */
[----:B------:R-:W-:Y:S01]  /*17df0*/  FADD.FTZ R21, R172, R21 ;  /* 0x00000015ac157221 */ /* 0x000fe20000010000 */
[----:B------:R-:W-:-:S02]  /*17e00*/  F2FP.BF16.F32.PACK_AB R179, R33, R179 ;  /* 0x000000b321b3723e */ /* 0x000fc400000010ff */
[----:B----4-:R-:W-:Y:S01]  /*17e10*/  FADD.FTZ R26, R35, R26 ;  /* 0x0000001a231a7221 */ /* 0x010fe20000010000 */
[C---:B------:R-:W-:Y:S01]  /*17e20*/  FADD.FTZ R21, R29.reuse, R21 ;  /* 0x000000151d157221 */ /* 0x040fe20000010000 */
[----:B------:R-:W-:Y:S01]  /*17e30*/  F2FP.BF16.F32.PACK_AB R172, R29, R172 ;  /* 0x000000ac1dac723e */ /* 0x000fe200000010ff */
[----:B------:R-:W1:Y:S01]  /*17e40*/  MUFU.EX2 R20, R20 ;  /* 0x0000001400147308 */ /* 0x000e620000000800 */
[----:B-----5:R-:W-:Y:S01]  /*17e50*/  FADD.FTZ R26, R175, R26 ;  /* 0x0000001aaf1a7221 */ /* 0x020fe20000010000 */
[----:B------:R-:W-:Y:S01]  /*17e60*/  FADD.FTZ R21, R174, R21 ;  /* 0x00000015ae157221 */ /* 0x000fe20000010000 */
[----:B------:R-:W-:Y:S02]  /*17e70*/  F2FP.BF16.F32.PACK_AB R173, R35, R173 ;  /* 0x000000ad23ad723e */ /* 0x000fe400000010ff */
[----:B------:R-:W-:Y:S01]  /*17e80*/  FADD.FTZ R26, R31, R26 ;  /* 0x0000001a1f1a7221 */ /* 0x000fe20000010000 */
[C---:B------:R-:W-:Y:S01]  /*17e90*/  FADD.FTZ R21, R36.reuse, R21 ;  /* 0x0000001524157221 */ /* 0x040fe20000010000 */
[----:B------:R-:W-:Y:S01]  /*17ea0*/  F2FP.BF16.F32.PACK_AB R174, R36, R174 ;  /* 0x000000ae24ae723e */ /* 0x000fe200000010ff */
[----:B------:R-:W-:Y:S01]  /*17eb0*/  MUFU.EX2 R53, R53 ;  /* 0x0000003500357308 */ /* 0x000fe20000000800 */
[----:B------:R-:W-:Y:S01]  /*17ec0*/  FADD.FTZ R26, R169, R26 ;  /* 0x0000001aa91a7221 */ /* 0x000fe20000010000 */
[----:B------:R-:W-:Y:S01]  /*17ed0*/  FADD.FTZ R21, R168, R21 ;  /* 0x00000015a8157221 */ /* 0x000fe20000010000 */
[----:B------:R-:W-:-:S02]  /*17ee0*/  F2FP.BF16.F32.PACK_AB R175, R31, R175 ;  /* 0x000000af1faf723e */ /* 0x000fc400000010ff */
[----:B------:R-:W-:Y:S01]  /*17ef0*/  FADD.FTZ R26, R34, R26 ;  /* 0x0000001a221a7221 */ /* 0x000fe20000010000 */
[C---:B------:R-:W-:Y:S01]  /*17f00*/  FADD.FTZ R21, R37.reuse, R21 ;  /* 0x0000001525157221 */ /* 0x040fe20000010000 */
[----:B------:R-:W-:Y:S01]  /*17f10*/  F2FP.BF16.F32.PACK_AB R168, R37, R168 ;  /* 0x000000a825a8723e */ /* 0x000fe200000010ff */
[----:B------:R-:W2:Y:S01]  /*17f20*/  MUFU.EX2 R78, R78 ;  /* 0x0000004e004e7308 */ /* 0x000ea20000000800 */
[----:B------:R-:W-:Y:S01]  /*17f30*/  FADD.FTZ R26, R171, R26 ;  /* 0x0000001aab1a7221 */ /* 0x000fe20000010000 */
[----:B------:R-:W-:Y:S01]  /*17f40*/  FADD.FTZ R21, R170, R21 ;  /* 0x00000015aa157221 */ /* 0x000fe20000010000 */
[C---:B------:R-:W-:Y:S02]  /*17f50*/  F2FP.BF16.F32.PACK_AB R171, R13.reuse, R171 ;  /* 0x000000ab0dab723e */ /* 0x040fe400000010ff */
[----:B------:R-:W-:Y:S01]  /*17f60*/  FADD.FTZ R26, R13, R26 ;  /* 0x0000001a0d1a7221 */ /* 0x000fe20000010000 */
[----:B------:R-:W-:Y:S01]  /*17f70*/  FADD.FTZ R21, R40, R21 ;  /* 0x0000001528157221 */ /* 0x000fe20000010000 */
[----:B------:R-:W-:Y:S01]  /*17f80*/  F2FP.BF16.F32.PACK_AB R169, R34, R169 ;  /* 0x000000a922a9723e */ /* 0x000fe200000010ff */
[----:B------:R-:W-:Y:S01]  /*17f90*/  MUFU.EX2 R56, R56 ;  /* 0x0000003800387308 */ /* 0x000fe20000000800 */
[----:B------:R-:W-:Y:S01]  /*17fa0*/  FADD.FTZ R26, R165, R26 ;  /* 0x0000001aa51a7221 */ /* 0x000fe20000010000 */
[----:B------:R-:W-:Y:S01]  /*17fb0*/  FADD.FTZ R21, R164, R21 ;  /* 0x00000015a4157221 */ /* 0x000fe20000010000 */
[----:B------:R-:W-:-:S02]  /*17fc0*/  F2FP.BF16.F32.PACK_AB R165, R14, R165 ;  /* 0x000000a50ea5723e */ /* 0x000fc400000010ff */
[----:B------:R-:W-:Y:S01]  /*17fd0*/  FADD.FTZ R26, R14, R26 ;  /* 0x0000001a0e1a7221 */ /* 0x000fe20000010000 */
[----:B------:R-:W-:Y:S01]  /*17fe0*/  FADD.FTZ R21, R41, R21 ;  /* 0x0000001529157221 */ /* 0x000fe20000010000 */
[----:B------:R-:W-:Y:S01]  /*17ff0*/  F2FP.BF16.F32.PACK_AB R170, R40, R170 ;  /* 0x000000aa28aa723e */ /* 0x000fe200000010ff */
[----:B------:R-:W3:Y:S01]  /*18000*/  MUFU.EX2 R79, R79 ;  /* 0x0000004f004f7308 */ /* 0x000ee20000000800 */
        /* <DEDUP_REMOVED lines=9> */
[----:B0-----:R-:W-:-:S02]  /*180a0*/  F2FP.BF16.F32.PACK_AB R161, R6, R161 ;  /* 0x000000a106a1723e */ /* 0x001fc400000010ff */
[----:B------:R-:W-:Y:S01]  /*180b0*/  FADD.FTZ R10, R6, R25 ;  /* 0x00000019060a7221 */ /* 0x000fe20000010000 */
[----:B------:R-:W-:Y:S01]  /*180c0*/  FADD.FTZ R21, R48, R21 ;  /* 0x0000001530157221 */ /* 0x000fe20000010000 */
[----:B------:R-:W-:Y:S01]  /*180d0*/  F2FP.BF16.F32.PACK_AB R166, R45, R166 ;  /* 0x000000a62da6723e */ /* 0x000fe200000010ff */
[----:B------:R-:W0:Y:S01]  /*180e0*/  MUFU.EX2 R82, R82 ;  /* 0x0000005200527308 */ /* 0x000e220000000800 */
[----:B------:R-:W-:Y:S01]  /*180f0*/  FADD.FTZ R13, R163, R10 ;  /* 0x0000000aa30d7221 */ /* 0x000fe20000010000 */
[----:B------:R-:W-:Y:S01]  /*18100*/  FADD.FTZ R24, R162, R21 ;  /* 0x00000015a2187221 */ /* 0x000fe20000010000 */
[----:B------:R-:W-:Y:S02]  /*18110*/  F2FP.BF16.F32.PACK_AB R160, R48, R160 ;  /* 0x000000a030a0723e */ /* 0x000fe400000010ff */
[----:B-1----:R-:W-:Y:S01]  /*18120*/  FADD.FTZ R10, R20, R13 ;  /* 0x0000000d140a7221 */ /* 0x002fe20000010000 */
[C---:B------:R-:W-:Y:S01]  /*18130*/  FADD.FTZ R21, R49.reuse, R24 ;  /* 0x0000001831157221 */ /* 0x040fe20000010000 */
[----:B------:R-:W-:Y:S01]  /*18140*/  F2FP.BF16.F32.PACK_AB R162, R49, R162 ;  /* 0x000000a231a2723e */ /* 0x000fe200000010ff */
[----:B------:R-:W1:Y:S01]  /*18150*/  MUFU.EX2 R60, R60 ;  /* 0x0000003c003c7308 */ /* 0x000e620000000800 */
[----:B------:R-:W-:Y:S01]  /*18160*/  FADD.FTZ R10, R157, R10 ;  /* 0x0000000a9d0a7221 */ /* 0x000fe20000010000 */
[----:B------:R-:W-:Y:S01]  /*18170*/  FADD.FTZ R21, R44, R21 ;  /* 0x000000152c157221 */ /* 0x000fe20000010000 */
[----:B------:R-:W-:-:S02]  /*18180*/  F2FP.BF16.F32.PACK_AB R163, R20, R163 ;  /* 0x000000a314a3723e */ /* 0x000fc400000010ff */
[----:B------:R-:W-:Y:S01]  /*18190*/  FADD.FTZ R5, R75, R10 ;  /* 0x0000000a4b057221 */ /* 0x000fe20000010000 */
[C---:B------:R-:W-:Y:S01]  /*181a0*/  FADD.FTZ R14, R52.reuse, R21 ;  /* 0x00000015340e7221 */ /* 0x040fe20000010000 */
[----:B------:R-:W-:Y:S01]  /*181b0*/  F2FP.BF16.F32.PACK_AB R156, R52, R44 ;  /* 0x0000002c349c723e */ /* 0x000fe200000010ff */
[----:B------:R-:W4:Y:S01]  /*181c0*/  MUFU.EX2 R83, R83 ;  /* 0x0000005300537308 */ /* 0x000f220000000800 */
[----:B--2---:R-:W-:Y:S01]  /*181d0*/  FADD.FTZ R6, R78, R5 ;  /* 0x000000054e067221 */ /* 0x004fe20000010000 */
[----:B------:R-:W-:Y:S01]  /*181e0*/  FADD.FTZ R13, R53, R14 ;  /* 0x0000000e350d7221 */ /* 0x000fe20000010000 */
[----:B------:R-:W-:Y:S02]  /*181f0*/  F2FP.BF16.F32.PACK_AB R157, R75, R157 ;  /* 0x0000009d4b9d723e */ /* 0x000fe400000010ff */
[----:B---3--:R-:W-:Y:S01]  /*18200*/  FADD.FTZ R5, R79, R6 ;  /* 0x000000064f057221 */ /* 0x008fe20000010000 */
[C---:B------:R-:W-:Y:S01]  /*18210*/  FADD.FTZ R10, R56.reuse, R13 ;  /* 0x0000000d380a7221 */ /* 0x040fe20000010000 */
[----:B------:R-:W-:Y:S01]  /*18220*/  F2FP.BF16.F32.PACK_AB R158, R56, R53 ;  /* 0x00000035389e723e */ /* 0x000fe200000010ff */
[----:B------:R-:W2:Y:S01]  /*18230*/  MUFU.EX2 R61, R61 ;  /* 0x0000003d003d7308 */ /* 0x000ea20000000800 */
[----:B0-----:R-:W-:Y:S01]  /*18240*/  FADD.FTZ R6, R82, R5 ;  /* 0x0000000552067221 */ /* 0x001fe20000010000 */
[----:B------:R-:W-:Y:S01]  /*18250*/  FADD.FTZ R13, R57, R10 ;  /* 0x0000000a390d7221 */ /* 0x000fe20000010000 */
[----:B------:R-:W-:-:S02]  /*18260*/  F2FP.BF16.F32.PACK_AB R159, R79, R78 ;  /* 0x0000004e4f9f723e */ /* 0x000fc400000010ff */
[C---:B-1----:R-:W-:Y:S01]  /*18270*/  F2FP.BF16.F32.PACK_AB R152, R60.reuse, R57 ;  /* 0x000000393c98723e */ /* 0x042fe200000010ff */
[----:B------:R-:W-:Y:S01]  /*18280*/  FADD.FTZ R10, R60, R13 ;  /* 0x0000000d3c0a7221 */ /* 0x000fe20000010000 */
[----:B------:R-:W-:Y:S01]  /*18290*/  IMAD.MOV.U32 R13, RZ, RZ, R3 ;  /* 0x000000ffff0d7224 */ /* 0x000fe200078e0003 */
[----:B------:R-:W0:Y:S01]  /*182a0*/  MUFU.EX2 R86, R86 ;  /* 0x0000005600567308 */ /* 0x000e220000000800 */
[C---:B----4-:R-:W-:Y:S01]  /*182b0*/  FADD.FTZ R5, R83.reuse, R6 ;  /* 0x0000000653057221 */ /* 0x050fe20000010000 */
[----:B------:R-:W-:-:S06]  /*182c0*/  F2FP.BF16.F32.PACK_AB R153, R83, R82 ;  /* 0x000000525399723e */ /* 0x000fcc00000010ff */
[----:B------:R-:W1:Y:S01]  /*182d0*/  MUFU.EX2 R11, R11 ;  /* 0x0000000b000b7308 */ /* 0x000e620000000800 */
[----:B--2---:R-:W-:-:S07]  /*182e0*/  FADD.FTZ R10, R61, R10 ;  /* 0x0000000a3d0a7221 */ /* 0x004fce0000010000 */
[----:B------:R-:W2:Y:S01]  /*182f0*/  MUFU.EX2 R65, R65 ;  /* 0x0000004100417308 */ /* 0x000ea20000000800 */
[----:B0-----:R-:W-:Y:S01]  /*18300*/  FADD.FTZ R14, R86, R5 ;  /* 0x00000005560e7221 */ /* 0x001fe20000010000 */
[C---:B-1----:R-:W-:Y:S01]  /*18310*/  FADD.FTZ R6, R11.reuse, R10 ;  /* 0x0000000a0b067221 */ /* 0x042fe20000010000 */
[----:B------:R-:W-:Y:S01]  /*18320*/  F2FP.BF16.F32.PACK_AB R154, R11, R61 ;  /* 0x0000003d0b9a723e */ /* 0x000fe200000010ff */
[----:B------:R-:W-:Y:S02]  /*18330*/  IMAD.MOV.U32 R11, RZ, RZ, R187 ;  /* 0x000000ffff0b7224 */ /* 0x000fe400078e00bb */
[----:B------:R-:W-:Y:S02]  /*18340*/  IMAD.MOV.U32 R10, RZ, RZ, R184 ;  /* 0x000000ffff0a7224 */ /* 0x000fe400078e00b8 */
[C---:B--2---:R-:W-:Y:S01]  /*18350*/  FADD.FTZ R5, R65.reuse, R14 ;  /* 0x0000000e41057221 */ /* 0x044fe20000010000 */
[----:B------:R-:W-:Y:S01]  /*18360*/  F2FP.BF16.F32.PACK_AB R155, R65, R86 ;  /* 0x00000056419b723e */ /* 0x000fe200000010ff */
[----:B------:R-:W-:Y:S01]  /*18370*/  IMAD.MOV.U32 R14, RZ, RZ, R4 ;  /* 0x000000ffff0e7224 */ /* 0x000fe200078e0004 */
[----:B------:R-:W-:Y:S06]  /*18380*/  @P3 BRA `(.L_x_2674) ;  /* 0xffffffd000a03947 */ /* 0x000fec000383ffff */
[----:B------:R-:W-:Y:S05]  /*18390*/  BSYNC B1 ;  /* 0x0000000000017941 */ /* 0x000fea0003800000 */
.L_x_2663:
[----:B------:R-:W-:Y:S05]  /*183a0*/  BSYNC B0 ;  /* 0x0000000000007941 */ /* 0x000fea0003800000 */
.L_x_2662:
[----:B------:R-:W-:Y:S01]  /*183b0*/  ISETP.GE.AND P2, PT, R12, R199, PT ;  /* 0x000000c70c00720c */ /* 0x000fe20003f46270 */
[----:B------:R-:W-:-:S12]  /*183c0*/  BSSY B0, `(.L_x_2675) ;  /* 0x000024d000007945 */ /* 0x000fd80003800000 */
[----:B------:R-:W-:Y:S05]  /*183d0*/  @!P2 BRA `(.L_x_2676) ;  /* 0x00000024002ca947 */ /* 0x000fea0003800000 */
[----:B------:R-:W-:Y:S02]  /*183e0*/  IMAD.MOV.U32 R14, RZ, RZ, R4 ;  /* 0x000000ffff0e7224 */ /* 0x000fe400078e0004 */
[----:B------:R-:W-:Y:S02]  /*183f0*/  IMAD.MOV.U32 R13, RZ, RZ, R3 ;  /* 0x000000ffff0d7224 */ /* 0x000fe400078e0003 */
[----:B------:R-:W-:Y:S02]  /*18400*/  IMAD.MOV.U32 R11, RZ, RZ, R187 ;  /* 0x000000ffff0b7224 */ /* 0x000fe400078e00bb */
[----:B------:R-:W-:-:S07]  /*18410*/  IMAD.MOV.U32 R10, RZ, RZ, R184 ;  /* 0x000000ffff0a7224 */ /* 0x000fce00078e00b8 */
.L_x_2687:
        /* <DEDUP_REMOVED lines=8> */
.L_x_2677:
[----:B------:R-:W-:Y:S01]  /*184a0*/  IMAD R3, R184, 0x8, R2 ;  /* 0x00000008b8037824 */ /* 0x000fe200078e0202 */
[----:B------:R-:W-:-:S04]  /*184b0*/  SHF.L.U32 R4, R187, 0x1f, RZ ;  /* 0x0000001fbb047819 */ /* 0x000fc800000006ff */
[----:B------:R0:W1:Y:S01]  /*184c0*/  SYNCS.PHASECHK.TRANS64.TRYWAIT P2, [R3+URZ+0x34830], R4 ;  /* 0x03483004030075a7 */ /* 0x000062000804017f */
[----:B------:R-:W-:Y:S05]  /*184d0*/  @!P0 BRA `(.L_x_2678) ;  /* 0x0000000000048947 */ /* 0x000fea0003800000 */
[----:B------:R-:W-:Y:S01]  /*184e0*/  BPT.TRAP 0x1 ;  /* 0x000000040000795c */ /* 0x000fe20000300000 */
.L_x_2678:
[----:B------:R-:W-:Y:S01]  /*184f0*/  IMAD R0, R184, 0xc00, R7 ;  /* 0x00000c00b8007824 */ /* 0x000fe200078e0207 */
[----:B------:R-:W-:Y:S03]  /*18500*/  BSSY B1, `(.L_x_2679) ;  /* 0x0000006000017945 */ /* 0x000fe60003800000 */
[C---:B------:R-:W-:Y:S02]  /*18510*/  VIADD R26, R0.reuse, 0x2 ;  /* 0x00000002001a7836 */ /* 0x040fe40000000000 */
[----:B------:R-:W-:Y:S01]  /*18520*/  VIADD R15, R0, 0x4 ;  /* 0x00000004000f7836 */ /* 0x000fe20000000000 */
[----:B-1----:R-:W-:Y:S06]  /*18530*/  @P2 BRA `(.L_x_2680) ;  /* 0x0000000000082947 */ /* 0x002fec0003800000 */
[----:B------:R-:W1:Y:S02]  /*18540*/  SYNCS.PHASECHK.TRANS64.TRYWAIT P2, [R3+URZ+0x34830], R4 ;  /* 0x03483004030075a7 */ /* 0x000e64000804017f */
[----:B-1----:R-:W-:Y:S05]  /*18550*/  @!P2 BRA `(.L_x_2681) ;  /* 0x000000f40060a947 */ /* 0x002fea0003800000 */
.L_x_2680:
[----:B------:R-:W-:Y:S05]  /*18560*/  BSYNC B1 ;  /* 0x0000000000017941 */ /* 0x000fea0003800000 */
.L_x_2679:
        /* <DEDUP_REMOVED lines=59> */
[----:B01----:R-:W4:Y:S01]  /*18920*/  LDL.64 R4, [R1+0x18] ;  /* 0x0000180001047983 */ /* 0x003f220000100a00 */
        /* <DEDUP_REMOVED lines=53> */
[----:B0-----:R-:W4:Y:S04]  /*18c80*/  LDL.64 R2, [R1+0x8] ;  /* 0x0000080001027983 */ /* 0x001f280000100a00 */
        /* <DEDUP_REMOVED lines=31> */
[----:B------:R0:W5:Y:S01]  /*18e80*/  LDL.LU R5, [R1+0x90] ;  /* 0x0000900001057983 */ /* 0x0001620000300800 */
        /* <DEDUP_REMOVED lines=27> */
.L_x_2682:
[----:B-----5:R-:W-:Y:S01]  /*19040*/  SHF.L.U32 R0, R11, 0x1f, RZ ;  /* 0x0000001f0b007819 */ /* 0x020fe200000006ff */
[----:B------:R-:W-:-:S04]  /*19050*/  IMAD R15, R10, 0x8, R2 ;  /* 0x000000080a0f7824 */ /* 0x000fc800078e0202 */
[----:B------:R0:W1:Y:S01]  /*19060*/  SYNCS.PHASECHK.TRANS64.TRYWAIT P2, [R15+URZ+0x34850], R0 ;  /* 0x034850000f0075a7 */ /* 0x000062000804017f */
[----:B------:R-:W-:Y:S05]  /*19070*/  @!P0 BRA `(.L_x_2683) ;  /* 0x0000000000048947 */ /* 0x000fea0003800000 */
[----:B------:R-:W-:Y:S01]  /*19080*/  BPT.TRAP 0x1 ;  /* 0x000000040000795c */ /* 0x000fe20000300000 */
.L_x_2683:
[----:B------:R-:W-:Y:S04]  /*19090*/  BSSY B1, `(.L_x_2684) ;  /* 0x0000004000017945 */ /* 0x000fe80003800000 */
[----:B-1----:R-:W-:Y:S05]  /*190a0*/  @P2 BRA `(.L_x_2685) ;  /* 0x0000000000082947 */ /* 0x002fea0003800000 */
[----:B------:R-:W1:Y:S02]  /*190b0*/  SYNCS.PHASECHK.TRANS64.TRYWAIT P2, [R15+URZ+0x34850], R0 ;  /* 0x034850000f0075a7 */ /* 0x000e64000804017f */
[----:B-1----:R-:W-:Y:S05]  /*190c0*/  @!P2 BRA `(.L_x_2686) ;  /* 0x000000e80098a947 */ /* 0x002fea0003800000 */
.L_x_2685:
[----:B------:R-:W-:Y:S05]  /*190d0*/  BSYNC B1 ;  /* 0x0000000000017941 */ /* 0x000fea0003800000 */
.L_x_2684:
[----:B01----:R-:W-:Y:S01]  /*190e0*/  VIADD R0, R2, 0x400 ;  /* 0x0000040002007836 */ /* 0x003fe20000000000 */
[----:B------:R-:W-:Y:S01]  /*190f0*/  WARPGROUP.ARRIVE ;  /* 0x00000000000079c5 */ /* 0x000fe20000000000 */
[----:B------:R-:W-:Y:S01]  /*19100*/  IMAD.MOV.U32 R11, RZ, RZ, 0x40000040 ;  /* 0x40000040ff0b7424 */ /* 0x000fe200078e00ff */
[C---:B------:R-:W-:Y:S01]  /*19110*/  ISETP.GT.AND P2, PT, R12.reuse, R199, PT ;  /* 0x000000c70c00720c */ /* 0x040fe20003f44270 */
[----:B------:R-:W-:Y:S01]  /*19120*/  IMAD.MOV.U32 R9, RZ, RZ, 0x40000040 ;  /* 0x40000040ff097424 */ /* 0x000fe200078e00ff */
[----:B------:R-:W-:Y:S01]  /*19130*/  SHF.R.U32.HI R0, RZ, 0x4, R0 ;  /* 0x00000004ff007819 */ /* 0x000fe20000011600 */
[----:B------:R-:W-:Y:S01]  /*19140*/  @!P1 VIADD R15, R15, 0x34860 ;  /* 0x000348600f0f9836 */ /* 0x000fe20000000000 */
[----:B------:R-:W-:Y:S01]  /*19150*/  R2UR UR7, R11 ;  /* 0x000000000b0772ca */ /* 0x000fe200000e0000 */
[----:B------:R-:W-:Y:S01]  /*19160*/  VIADD R12, R12, 0xffffffff ;  /* 0xffffffff0c0c7836 */ /* 0x000fe20000000000 */
[----:B------:R-:W-:Y:S02]  /*19170*/  LOP3.LUT R0, R0, 0x3fff, RZ, 0xc0, !PT ;  /* 0x00003fff00007812 */ /* 0x000fe400078ec0ff */
[----:B------:R-:W-:-:S02]  /*19180*/  @!P1 PRMT R15, RZ, 0x654, R15 ;  /* 0x00000654ff0f9816 */ /* 0x000fc4000000000f */
[----:B------:R-:W-:-:S05]  /*19190*/  LOP3.LUT R0, R0, 0x4000000, RZ, 0xfc, !PT ;  /* 0x0400000000007812 */ /* 0x000fca00078efcff */
        /* <DEDUP_REMOVED lines=120> */
[----:B------:R-:W-:Y:S02]  /*19920*/  F2FP.BF16.F32.PACK_AB R180, R13, R180 ;  /* 0x000000b40db4723e */ /* 0x000fe400000010ff */
        /* <DEDUP_REMOVED lines=36> */
[----:B------:R-:W-:Y:S02]  /*19b70*/  FFMA.FTZ R56, R84, R0, -R11 ;  /* 0x0000000054387223 */ /* 0x000fe4000001080b */
[----:B------:R-:W-:Y:S01]  /*19b80*/  HGMMA.64x128x16.F32.BF16 R88, R160, gdesc[UR4].tnspB, R88, gsb0 ;  /* 0x41e00004a0587df0 */ /* 0x000fe20008001858 */
[----:B------:R-:W-:Y:S01]  /*19b90*/  R2UR UR6, R24 ;  /* 0x00000000180672ca */ /* 0x000fe200000e0000 */
[----:B------:R-:W0:Y:S01]  /*19ba0*/  SHFL.BFLY PT, R8, R4, 0x2, 0x1f ;  /* 0x0c401f0004087f89 */ /* 0x000e2200000e0000 */
[----:B------:R-:W-:Y:S01]  /*19bb0*/  R2UR UR7, R25 ;  /* 0x00000000190772ca */ /* 0x000fe200000e0000 */
[----:B------:R-:W-:Y:S08]  /*19bc0*/  MUFU.EX2 R164, R164 ;  /* 0x000000a400a47308 */ /* 0x000ff00000000800 */
        /* <DEDUP_REMOVED lines=38> */
[----:B0-----:R-:W-:-:S07]  /*19e30*/  FFMA.FTZ R5, R8, R5, R181 ;  /* 0x0000000508057223 */ /* 0x001fce00000100b5 */
[----:B------:R-:W-:Y:S01]  /*19e40*/  MUFU.EX2 R26, R26 ;  /* 0x0000001a001a7308 */ /* 0x000fe20000000800 */
[C---:B-1----:R-:W-:Y:S01]  /*19e50*/  FADD.FTZ R5, R24.reuse, R5 ;  /* 0x0000000518057221 */ /* 0x042fe20000010000 */
[----:B------:R-:W-:-:S06]  /*19e60*/  F2FP.BF16.F32.PACK_AB R181, R24, R181 ;  /* 0x000000b518b5723e */ /* 0x000fcc00000010ff */
[----:B------:R-:W-:Y:S08]  /*19e70*/  MUFU.EX2 R177, R177 ;  /* 0x000000b100b17308 */ /* 0x000ff00000000800 */
[----:B------:R-:W-:Y:S08]  /*19e80*/  MUFU.EX2 R27, R27 ;  /* 0x0000001b001b7308 */ /* 0x000ff00000000800 */
[----:B------:R-:W-:Y:S08]  /*19e90*/  MUFU.EX2 R179, R179 ;  /* 0x000000b300b37308 */ /* 0x000ff00000000800 */
[----:B------:R-:W-:Y:S01]  /*19ea0*/  MUFU.EX2 R30, R30 ;  /* 0x0000001e001e7308 */ /* 0x000fe20000000800 */
[----:B------:R-:W-:-:S02]  /*19eb0*/  WARPGROUP.DEPBAR.LE gsb0, 0x0 ;  /* 0x00008000000079c5 */ /* 0x000fc40000010000 */
[----:B------:R-:W-:-:S05]  /*19ec0*/  WARPGROUP.ARRIVE ;  /* 0x00000000000079c5 */ /* 0x000fca0000000000 */
[----:B------:R0:W1:Y:S01]  /*19ed0*/  MUFU.EX2 R163, R29 ;  /* 0x0000001d00a37308 */ /* 0x0000620000000800 */
[-CC-:B------:R-:W-:Y:S01]  /*19ee0*/  FFMA.FTZ R161, R37, R0.reuse, -R11.reuse ;  /* 0x0000000025a17223 */ /* 0x180fe2000001080b */
[-CC-:B------:R-:W-:Y:S01]  /*19ef0*/  FFMA.FTZ R37, R41, R0.reuse, -R11.reuse ;  /* 0x0000000029257223 */ /* 0x180fe2000001080b */
[-CC-:B------:R-:W-:Y:S01]  /*19f00*/  FFMA.FTZ R160, R64, R0.reuse, -R11.reuse ;  /* 0x0000000040a07223 */ /* 0x180fe2000001080b */
[-CC-:B------:R-:W-:Y:S01]  /*19f10*/  FFMA.FTZ R41, R65, R0.reuse, -R11.reuse ;  /* 0x0000000041297223 */ /* 0x180fe2000001080b */
[----:B------:R-:W-:Y:S01]  /*19f20*/  HGMMA.64x128x16.F32.BF16 R88, R156, gdesc[UR4].tnspB, R88, gsb0 ;  /* 0x41e000049c587df0 */ /* 0x000fe20008001858 */
[-CC-:B------:R-:W-:Y:S01]  /*19f30*/  FFMA.FTZ R162, R68, R0.reuse, -R11.reuse ;  /* 0x0000000044a27223 */ /* 0x180fe2000001080b */
[----:B------:R-:W-:Y:S01]  /*19f40*/  R2UR UR6, R10 ;  /* 0x000000000a0672ca */ /* 0x000fe200000e0000 */
[----:B------:R-:W-:Y:S02]  /*19f50*/  @!P1 IMAD R10, R20, 0x8, R2 ;  /* 0x00000008140a9824 */ /* 0x000fe400078e0202 */
[-CC-:B0-----:R-:W-:Y:S01]  /*19f60*/  FFMA.FTZ R29, R45, R0.reuse, -R11.reuse ;  /* 0x000000002d1d7223 */ /* 0x181fe2000001080b */
[-CC-:B------:R-:W-:Y:S01]  /*19f70*/  FFMA.FTZ R45, R49, R0.reuse, -R11.reuse ;  /* 0x00000000312d7223 */ /* 0x180fe2000001080b */
[-CC-:B------:R-:W-:Y:S01]  /*19f80*/  FFMA.FTZ R49, R77, R0.reuse, -R11.reuse ;  /* 0x000000004d317223 */ /* 0x180fe2000001080b */
[----:B------:R-:W-:Y:S01]  /*19f90*/  FFMA.FTZ R11, R85, R0, -R11 ;  /* 0x00000000550b7223 */ /* 0x000fe2000001080b */
[----:B------:R-:W-:Y:S01]  /*19fa0*/  @!P1 VIADD R10, R10, 0x34840 ;  /* 0x000348400a0a9836 */ /* 0x000fe20000000000 */
[----:B------:R-:W0:Y:S01]  /*19fb0*/  MUFU.EX2 R161, R161 ;  /* 0x000000a100a17308 */ /* 0x000e220000000800 */
[C---:B-1----:R-:W-:Y:S01]  /*19fc0*/  FADD.FTZ R6, R163.reuse, R6 ;  /* 0x00000006a3067221 */ /* 0x042fe20000010000 */
[----:B------:R-:W-:-:S03]  /*19fd0*/  F2FP.BF16.F32.PACK_AB R182, R163, R182 ;  /* 0x000000b6a3b6723e */ /* 0x000fc600000010ff */
[----:B------:R-:W-:-:S03]  /*19fe0*/  FADD.FTZ R20, R176, R6 ;  /* 0x00000006b0147221 */ /* 0x000fc60000010000 */
[----:B------:R1:W-:Y:S01]  /*19ff0*/  MUFU.EX2 R14, R11 ;  /* 0x0000000b000e7308 */ /* 0x0003e20000000800 */
[----:B------:R-:W-:Y:S01]  /*1a000*/  FFMA.FTZ R6, R66, R0, -R25 ;  /* 0x0000000042067223 */ /* 0x000fe20000010819 */
[C---:B------:R-:W-:Y:S01]  /*1a010*/  F2FP.BF16.F32.PACK_AB R176, R28.reuse, R176 ;  /* 0x000000b01cb0723e */ /* 0x040fe200000010ff */
[----:B------:R-:W-:-:S04]  /*1a020*/  FADD.FTZ R20, R28, R20 ;  /* 0x000000141c147221 */ /* 0x000fc80000010000 */
[----:B------:R-:W-:Y:S01]  /*1a030*/  FADD.FTZ R42, R178, R20 ;  /* 0x00000014b22a7221 */ /* 0x000fe20000010000 */
[----:B------:R-:W-:Y:S01]  /*1a040*/  MUFU.EX2 R173, R173 ;  /* 0x000000ad00ad7308 */ /* 0x000fe20000000800 */
[----:B-1----:R-:W-:Y:S02]  /*1a050*/  IMAD.MOV.U32 R11, RZ, RZ, 0x40000040 ;  /* 0x40000040ff0b7424 */ /* 0x002fe400078e00ff */
[----:B------:R-:W-:Y:S01]  /*1a060*/  FFMA.FTZ R20, R71, R0, -R25 ;  /* 0x0000000047147223 */ /* 0x000fe20000010819 */
[C---:B0-----:R-:W-:Y:S01]  /*1a070*/  FADD.FTZ R42, R161.reuse, R42 ;  /* 0x0000002aa12a7221 */ /* 0x041fe20000010000 */
[----:B------:R-:W-:Y:S02]  /*1a080*/  F2FP.BF16.F32.PACK_AB R178, R161, R178 ;  /* 0x000000b2a1b2723e */ /* 0x000fe400000010ff */
[----:B------:R-:W-:Y:S01]  /*1a090*/  R2UR UR7, R11 ;  /* 0x000000000b0772ca */ /* 0x000fe200000e0000 */
[----:B------:R-:W-:Y:S01]  /*1a0a0*/  FADD.FTZ R42, R172, R42 ;  /* 0x0000002aac2a7221 */ /* 0x000fe20000010000 */
[----:B------:R-:W-:Y:S01]  /*1a0b0*/  @!P1 PRMT R11, RZ, 0x654, R10 ;  /* 0x00000654ff0b9816 */ /* 0x000fe2000000000a */
[----:B------:R-:W0:Y:S08]  /*1a0c0*/  MUFU.EX2 R37, R37 ;  /* 0x0000002500257308 */ /* 0x000e300000000800 */
[----:B------:R-:W-:Y:S08]  /*1a0d0*/  MUFU.EX2 R31, R31 ;  /* 0x0000001f001f7308 */ /* 0x000ff00000000800 */
[----:B------:R-:W-:Y:S01]  /*1a0e0*/  MUFU.EX2 R175, R175 ;  /* 0x000000af00af7308 */ /* 0x000fe20000000800 */
[C---:B0-----:R-:W-:Y:S01]  /*1a0f0*/  FADD.FTZ R42, R37.reuse, R42 ;  /* 0x0000002a252a7221 */ /* 0x041fe20000010000 */
[----:B------:R-:W-:-:S03]  /*1a100*/  F2FP.BF16.F32.PACK_AB R172, R37, R172 ;  /* 0x000000ac25ac723e */ /* 0x000fc600000010ff */
[----:B------:R-:W-:-:S03]  /*1a110*/  FADD.FTZ R42, R174, R42 ;  /* 0x0000002aae2a7221 */ /* 0x000fc60000010000 */
        /* <DEDUP_REMOVED lines=11> */
[----:B------:R-:W-:Y:S01]  /*1a1d0*/  FADD.FTZ R42, R170, R42 ;  /* 0x0000002aaa2a7221 */ /* 0x000fe20000010000 */
[C---:B------:R-:W-:Y:S02]  /*1a1e0*/  F2FP.BF16.F32.PACK_AB R170, R40.reuse, R170 ;  /* 0x000000aa28aa723e */ /* 0x040fe400000010ff */
[----:B------:R-:W-:Y:S01]  /*1a1f0*/  MUFU.EX2 R38, R38 ;  /* 0x0000002600267308 */ /* 0x000fe20000000800 */
[----:B------:R-:W-:-:S04]  /*1a200*/  FADD.FTZ R42, R40, R42 ;  /* 0x0000002a282a7221 */ /* 0x000fc80000010000 */
[----:B------:R-:W-:Y:S01]  /*1a210*/  FADD.FTZ R42, R164, R42 ;  /* 0x0000002aa42a7221 */ /* 0x000fe20000010000 */
[C---:B------:R-:W-:Y:S02]  /*1a220*/  F2FP.BF16.F32.PACK_AB R164, R32.reuse, R164 ;  /* 0x000000a420a4723e */ /* 0x040fe400000010ff */
[----:B------:R-:W-:Y:S01]  /*1a230*/  MUFU.EX2 R165, R165 ;  /* 0x000000a500a57308 */ /* 0x000fe20000000800 */
[----:B------:R-:W-:-:S04]  /*1a240*/  FADD.FTZ R42, R32, R42 ;  /* 0x0000002a202a7221 */ /* 0x000fc80000010000 */
[----:B------:R-:W-:Y:S01]  /*1a250*/  FADD.FTZ R42, R166, R42 ;  /* 0x0000002aa62a7221 */ /* 0x000fe20000010000 */
[C---:B------:R-:W-:Y:S02]  /*1a260*/  F2FP.BF16.F32.PACK_AB R166, R44.reuse, R166 ;  /* 0x000000a62ca6723e */ /* 0x040fe400000010ff */
[----:B------:R-:W-:Y:S01]  /*1a270*/  MUFU.EX2 R10, R59 ;  /* 0x0000003b000a7308 */ /* 0x000fe20000000800 */
[----:B------:R-:W-:-:S07]  /*1a280*/  FADD.FTZ R13, R44, R42 ;  /* 0x0000002a2c0d7221 */ /* 0x000fce0000010000 */
[----:B------:R-:W-:Y:S08]  /*1a290*/  MUFU.EX2 R167, R167 ;  /* 0x000000a700a77308 */ /* 0x000ff00000000800 */
[----:B------:R-:W-:Y:S01]  /*1a2a0*/  MUFU.EX2 R160, R160 ;  /* 0x000000a000a07308 */ /* 0x000fe20000000800 */
[----:B------:R-:W-:Y:S02]  /*1a2b0*/  WARPGROUP.DEPBAR.LE gsb0, 0x0 ;  /* 0x00008000000079c5 */ /* 0x000fe40000010000 */
[----:B------:R-:W-:Y:S01]  /*1a2c0*/  WARPGROUP.ARRIVE ;  /* 0x00000000000079c5 */ /* 0x000fe20000000000 */
[----:B------:R-:W-:-:S04]  /*1a2d0*/  FFMA.FTZ R157, R74, R0, -R25 ;  /* 0x000000004a9d7223 */ /* 0x000fc80000010819 */
[----:B------:R-:W-:Y:S01]  /*1a2e0*/  MUFU.EX2 R6, R6 ;  /* 0x0000000600067308 */ /* 0x000fe20000000800 */
[----:B------:R-:W-:Y:S01]  /*1a2f0*/  F2FP.BF16.F32.PACK_AB R156, R36, R21 ;  /* 0x00000015249c723e */ /* 0x000fe200000010ff */
[----:B------:R-:W-:Y:S06]  /*1a300*/  HGMMA.64x128x16.F32.BF16 R88, R152, gdesc[UR4].tnspB, R88, gsb0 ;  /* 0x41e0000498587df0 */ /* 0x000fec0008001858 */
[----:B------:R-:W-:Y:S08]  /*1a310*/  MUFU.EX2 R41, R41 ;  /* 0x0000002900297308 */ /* 0x000ff00000000800 */
[----:B------:R-:W-:Y:S08]  /*1a320*/  MUFU.EX2 R162, R162 ;  /* 0x000000a200a27308 */ /* 0x000ff00000000800 */
[----:B------:R-:W-:Y:S08]  /*1a330*/  MUFU.EX2 R20, R20 ;  /* 0x0000001400147308 */ /* 0x000ff00000000800 */
[----:B------:R-:W-:Y:S08]  /*1a340*/  MUFU.EX2 R157, R157 ;  /* 0x0000009d009d7308 */ /* 0x000ff00000000800 */
[----:B------:R-:W-:Y:S08]  /*1a350*/  MUFU.EX2 R75, R75 ;  /* 0x0000004b004b7308 */ /* 0x000ff00000000800 */
[----:B------:R-:W-:Y:S08]  /*1a360*/  MUFU.EX2 R78, R78 ;  /* 0x0000004e004e7308 */ /* 0x000ff00000000800 */
[----:B------:R-:W0:Y:S08]  /*1a370*/  MUFU.EX2 R49, R49 ;  /* 0x0000003100317308 */ /* 0x000e300000000800 */
[----:B------:R-:W1:Y:S08]  /*1a380*/  MUFU.EX2 R79, R79 ;  /* 0x0000004f004f7308 */ /* 0x000e700000000800 */
[----:B------:R-:W-:Y:S01]  /*1a390*/  MUFU.EX2 R82, R82 ;  /* 0x0000005200527308 */ /* 0x000fe20000000800 */
[----:B0-----:R-:W-:-:S07]  /*1a3a0*/  F2FP.BF16.F32.PACK_AB R158, R49, R48 ;  /* 0x00000030319e723e */ /* 0x001fce00000010ff */
[----:B------:R-:W0:Y:S01]  /*1a3b0*/  MUFU.EX2 R83, R83 ;  /* 0x0000005300537308 */ /* 0x000e220000000800 */
[----:B-1----:R-:W-:-:S07]  /*1a3c0*/  F2FP.BF16.F32.PACK_AB R159, R79, R78 ;  /* 0x0000004e4f9f723e */ /* 0x002fce00000010ff */
[----:B------:R-:W-:Y:S01]  /*1a3d0*/  MUFU.EX2 R86, R86 ;  /* 0x0000005600567308 */ /* 0x000fe20000000800 */
[----:B------:R-:W-:Y:S02]  /*1a3e0*/  WARPGROUP.DEPBAR.LE gsb0, 0x0 ;  /* 0x00008000000079c5 */ /* 0x000fe40000010000 */
[----:B------:R1:W-:Y:S01]  /*1a3f0*/  @!P1 SYNCS.ARRIVE.TRANS64.RED.A1T0 RZ, [R11+URZ], RZ ;  /* 0x000000ff0bff99a7 */ /* 0x0003e2000810043f */
[----:B------:R-:W-:Y:S02]  /*1a400*/  F2FP.BF16.F32.PACK_AB R154, R14, R56 ;  /* 0x000000380e9a723e */ /* 0x000fe400000010ff */
[----:B------:R-:W-:Y:S02]  /*1a410*/  F2FP.BF16.F32.PACK_AB R152, R53, R52 ;  /* 0x000000343598723e */ /* 0x000fe400000010ff */
[----:B0-----:R-:W-:Y:S01]  /*1a420*/  F2FP.BF16.F32.PACK_AB R153, R83, R82 ;  /* 0x000000525399723e */ /* 0x001fe200000010ff */
[----:B-1----:R-:W-:Y:S01]  /*1a430*/  FADD.FTZ R11, R183, R5 ;  /* 0x00000005b70b7221 */ /* 0x002fe20000010000 */
[----:B------:R0:W-:Y:S01]  /*1a440*/  @!P1 SYNCS.ARRIVE.TRANS64.RED.A1T0 RZ, [R15+URZ], RZ ;  /* 0x000000ff0fff99a7 */ /* 0x0001e2000810043f */
[----:B------:R-:W-:Y:S01]  /*1a450*/  MUFU.EX2 R5, R63 ;  /* 0x0000003f00057308 */ /* 0x000fe20000000800 */
[C---:B------:R-:W-:Y:S01]  /*1a460*/  F2FP.BF16.F32.PACK_AB R183, R26.reuse, R183 ;  /* 0x000000b71ab7723e */ /* 0x040fe200000010ff */
[----:B0-----:R-:W-:Y:S01]  /*1a470*/  FADD.FTZ R15, R26, R11 ;  /* 0x0000000b1a0f7221 */ /* 0x001fe20000010000 */
[----:B------:R-:W-:-:S03]  /*1a480*/  FFMA.FTZ R11, R67, R0, -R25 ;  /* 0x00000000430b7223 */ /* 0x000fc60000010819 */
[----:B------:R-:W-:Y:S01]  /*1a490*/  FADD.FTZ R39, R177, R15 ;  /* 0x0000000fb1277221 */ /* 0x000fe20000010000 */
[-C--:B------:R-:W-:Y:S01]  /*1a4a0*/  FFMA.FTZ R15, R70, R0.reuse, -R25 ;  /* 0x00000000460f7223 */ /* 0x080fe20000010819 */
[C---:B------:R-:W-:Y:S01]  /*1a4b0*/  F2FP.BF16.F32.PACK_AB R177, R27.reuse, R177 ;  /* 0x000000b11bb1723e */ /* 0x040fe200000010ff */
[----:B------:R-:W0:Y:S01]  /*1a4c0*/  MUFU.EX2 R11, R11 ;  /* 0x0000000b000b7308 */ /* 0x000e220000000800 */
[----:B------:R-:W-:Y:S01]  /*1a4d0*/  FADD.FTZ R39, R27, R39 ;  /* 0x000000271b277221 */ /* 0x000fe20000010000 */
[----:B------:R-:W-:-:S03]  /*1a4e0*/  FFMA.FTZ R25, R87, R0, -R25 ;  /* 0x0000000057197223 */ /* 0x000fc60000010819 */
[----:B------:R-:W-:Y:S01]  /*1a4f0*/  FADD.FTZ R39, R179, R39 ;  /* 0x00000027b3277221 */ /* 0x000fe20000010000 */
[C---:B------:R-:W-:Y:S02]  /*1a500*/  F2FP.BF16.F32.PACK_AB R179, R30.reuse, R179 ;  /* 0x000000b31eb3723e */ /* 0x040fe400000010ff */
[----:B------:R-:W1:Y:S01]  /*1a510*/  MUFU.EX2 R15, R15 ;  /* 0x0000000f000f7308 */ /* 0x000e620000000800 */
[----:B------:R-:W-:-:S04]  /*1a520*/  FADD.FTZ R39, R30, R39 ;  /* 0x000000271e277221 */ /* 0x000fc80000010000 */
[----:B------:R-:W-:Y:S01]  /*1a530*/  FADD.FTZ R39, R173, R39 ;  /* 0x00000027ad277221 */ /* 0x000fe20000010000 */
[C---:B------:R-:W-:Y:S02]  /*1a540*/  F2FP.BF16.F32.PACK_AB R173, R31.reuse, R173 ;  /* 0x000000ad1fad723e */ /* 0x040fe400000010ff */
[----:B------:R-:W2:Y:S01]  /*1a550*/  MUFU.EX2 R25, R25 ;  /* 0x0000001900197308 */ /* 0x000ea20000000800 */
[----:B------:R-:W-:Y:S01]  /*1a560*/  FADD.FTZ R39, R31, R39 ;  /* 0x000000271f277221 */ /* 0x000fe20000010000 */
[----:B0-----:R-:W-:-:S03]  /*1a570*/  F2FP.BF16.F32.PACK_AB R161, R11, R6 ;  /* 0x000000060ba1723e */ /* 0x001fc600000010ff */
[----:B------:R-:W-:Y:S01]  /*1a580*/  FADD.FTZ R39, R175, R39 ;  /* 0x00000027af277221 */ /* 0x000fe20000010000 */
[----:B------:R-:W-:-:S03]  /*1a590*/  F2FP.BF16.F32.PACK_AB R175, R34, R175 ;  /* 0x000000af22af723e */ /* 0x000fc600000010ff */
[----:B------:R-:W-:Y:S01]  /*1a5a0*/  FADD.FTZ R39, R34, R39 ;  /* 0x0000002722277221 */ /* 0x000fe20000010000 */
[----:B-1----:R-:W-:-:S03]  /*1a5b0*/  F2FP.BF16.F32.PACK_AB R163, R20, R15 ;  /* 0x0000000f14a3723e */ /* 0x002fc600000010ff */
[----:B------:R-:W-:Y:S01]  /*1a5c0*/  FADD.FTZ R39, R169, R39 ;  /* 0x00000027a9277221 */ /* 0x000fe20000010000 */
[----:B------:R-:W-:-:S03]  /*1a5d0*/  F2FP.BF16.F32.PACK_AB R169, R35, R169 ;  /* 0x000000a923a9723e */ /* 0x000fc600000010ff */
[----:B------:R-:W-:Y:S01]  /*1a5e0*/  FADD.FTZ R39, R35, R39 ;  /* 0x0000002723277221 */ /* 0x000fe20000010000 */
[----:B--2---:R-:W-:-:S03]  /*1a5f0*/  F2FP.BF16.F32.PACK_AB R155, R25, R86 ;  /* 0x00000056199b723e */ /* 0x004fc600000010ff */
        /* <DEDUP_REMOVED lines=9> */
[----:B------:R-:W-:Y:S01]  /*1a690*/  FADD.FTZ R24, R160, R13 ;  /* 0x0000000da0187221 */ /* 0x000fe20000010000 */
[C---:B------:R-:W-:Y:S02]  /*1a6a0*/  F2FP.BF16.F32.PACK_AB R160, R41.reuse, R160 ;  /* 0x000000a029a0723e */ /* 0x040fe400000010ff */
        /* <DEDUP_REMOVED lines=15> */
[----:B------:R-:W-:Y:S01]  /*1a7a0*/  FADD.FTZ R6, R78, R5 ;  /* 0x000000054e067221 */ /* 0x000fe20000010000 */
[----:B------:R-:W-:-:S03]  /*1a7b0*/  FADD.FTZ R5, R49, R10 ;  /* 0x0000000a31057221 */ /* 0x000fc60000010000 */
[----:B------:R-:W-:Y:S01]  /*1a7c0*/  FADD.FTZ R11, R79, R6 ;  /* 0x000000064f0b7221 */ /* 0x000fe20000010000 */
[----:B------:R-:W-:-:S03]  /*1a7d0*/  FADD.FTZ R6, R52, R5 ;  /* 0x0000000534067221 */ /* 0x000fc60000010000 */
[----:B------:R-:W-:Y:S01]  /*1a7e0*/  FADD.FTZ R10, R82, R11 ;  /* 0x0000000b520a7221 */ /* 0x000fe20000010000 */
[----:B------:R-:W-:-:S03]  /*1a7f0*/  FADD.FTZ R5, R53, R6 ;  /* 0x0000000635057221 */ /* 0x000fc60000010000 */
[----:B------:R-:W-:Y:S01]  /*1a800*/  FADD.FTZ R11, R83, R10 ;  /* 0x0000000a530b7221 */ /* 0x000fe20000010000 */
[----:B------:R-:W-:-:S03]  /*1a810*/  FADD.FTZ R5, R56, R5 ;  /* 0x0000000538057221 */ /* 0x000fc60000010000 */
[----:B------:R-:W-:Y:S01]  /*1a820*/  FADD.FTZ R10, R86, R11 ;  /* 0x0000000b560a7221 */ /* 0x000fe20000010000 */
[----:B------:R-:W-:Y:S01]  /*1a830*/  FADD.FTZ R6, R14, R5 ;  /* 0x000000050e067221 */ /* 0x000fe20000010000 */
[----:B------:R-:W-:Y:S02]  /*1a840*/  IMAD.MOV.U32 R11, RZ, RZ, R187 ;  /* 0x000000ffff0b7224 */ /* 0x000fe400078e00bb */
[----:B------:R-:W-:Y:S01]  /*1a850*/  FADD.FTZ R5, R25, R10 ;  /* 0x0000000a19057221 */ /* 0x000fe20000010000 */
[----:B------:R-:W-:Y:S02]  /*1a860*/  IMAD.MOV.U32 R10, RZ, RZ, R184 ;  /* 0x000000ffff0a7224 */ /* 0x000fe400078e00b8 */
[----:B------:R-:W-:Y:S01]  /*1a870*/  IMAD.MOV.U32 R14, RZ, RZ, R4 ;  /* 0x000000ffff0e7224 */ /* 0x000fe200078e0004 */
[----:B------:R-:W-:Y:S06]  /*1a880*/  @P2 BRA `(.L_x_2687) ;  /* 0xffffffd800e42947 */ /* 0x000fec000383ffff */
.L_x_2676:
[----:B------:R-:W-:Y:S05]  /*1a890*/  BSYNC B0 ;  /* 0x0000000000007941 */ /* 0x000fea0003800000 */
.L_x_2675:
        /* <DEDUP_REMOVED lines=67> */
.L_x_2688:
[----:B------:R-:W-:Y:S01]  /*1acd0*/  IMAD R7, R184, 0x8, R2 ;  /* 0x00000008b8077824 */ /* 0x000fe200078e0202 */
[----:B------:R-:W-:-:S04]  /*1ace0*/  SHF.L.U32 R8, R187, 0x1f, RZ ;  /* 0x0000001fbb087819 */ /* 0x000fc800000006ff */
[----:B------:R0:W1:Y:S01]  /*1acf0*/  SYNCS.PHASECHK.TRANS64.TRYWAIT P2, [R7+URZ+0x34850], R8 ;  /* 0x03485008070075a7 */ /* 0x000062000804017f */
[----:B------:R-:W-:Y:S05]  /*1ad00*/  @!P0 BRA `(.L_x_2689) ;  /* 0x0000000000048947 */ /* 0x000fea0003800000 */
[----:B------:R-:W-:Y:S01]  /*1ad10*/  BPT.TRAP 0x1 ;  /* 0x000000040000795c */ /* 0x000fe20000300000 */
.L_x_2689:
        /* <DEDUP_REMOVED lines=9> */
.L_x_2691:
[----:B------:R-:W-:Y:S05]  /*1adb0*/  BSYNC B0 ;  /* 0x0000000000007941 */ /* 0x000fea0003800000 */
.L_x_2690:
[----:B01----:R-:W-:Y:S01]  /*1adc0*/  IMAD.MOV.U32 R8, RZ, RZ, R2 ;  /* 0x000000ffff087224 */ /* 0x003fe200078e0002 */
        /* <DEDUP_REMOVED lines=52> */
[----:B------:R-:W0:Y:S01]  /*1b110*/  SHFL.BFLY PT, R2, R5, 0x2, 0x1f ;  /* 0x0c401f0005027f89 */ /* 0x000e2200000e0000 */
[----:B------:R-:W-:Y:S02]  /*1b120*/  WARPGROUP.DEPBAR.LE gsb0, 0x0 ;  /* 0x00008000000079c5 */ /* 0x000fe40000010000 */
[----:B------:R-:W-:-:S08]  /*1b130*/  WARPGROUP.ARRIVE ;  /* 0x00000000000079c5 */ /* 0x000fd00000000000 */
[----:B------:R-:W-:Y:S01]  /*1b140*/  HGMMA.64x128x16.F32.BF16 R24, R156, gdesc[UR4].tnspB, R24, gsb0 ;  /* 0x41e000049c187df0 */ /* 0x000fe20008001818 */
[----:B------:R-:W-:Y:S01]  /*1b150*/  R2UR UR6, R8 ;  /* 0x00000000080672ca */ /* 0x000fe200000e0000 */
[----:B0-----:R-:W-:Y:S01]  /*1b160*/  FADD.FTZ R8, R2, R5 ;  /* 0x0000000502087221 */ /* 0x001fe20000010000 */
[----:B------:R-:W-:Y:S01]  /*1b170*/  R2UR UR7, R9 ;  /* 0x00000000090772ca */ /* 0x000fe200000e0000 */
[----:B------:R-:W-:Y:S01]  /*1b180*/  IMAD.MOV.U32 R5, RZ, RZ, RZ ;  /* 0x000000ffff057224 */ /* 0x000fe200078e00ff */
[----:B------:R-:W0:Y:S04]  /*1b190*/  SHFL.BFLY PT, R9, R6, 0x2, 0x1f ;  /* 0x0c401f0006097f89 */ /* 0x000e2800000e0000 */
[----:B------:R-:W1:Y:S01]  /*1b1a0*/  SHFL.BFLY PT, R11, R8, 0x1, 0x1f ;  /* 0x0c201f00080b7f89 */ /* 0x000e6200000e0000 */
[----:B0-----:R-:W-:Y:S01]  /*1b1b0*/  FADD.FTZ R9, R9, R6 ;  /* 0x0000000609097221 */ /* 0x001fe20000010000 */
[----:B-1----:R-:W-:-:S04]  /*1b1c0*/  FADD.FTZ R13, R8, R11 ;  /* 0x0000000b080d7221 */ /* 0x002fc80000010000 */
[----:B------:R-:W0:Y:S01]  /*1b1d0*/  SHFL.BFLY PT, R2, R9, 0x1, 0x1f ;  /* 0x0c201f0009027f89 */ /* 0x000e2200000e0000 */
[----:B------:R-:W-:Y:S01]  /*1b1e0*/  @!P1 VIADD R8, R7, 0x34860 ;  /* 0x0003486007089836 */ /* 0x000fe20000000000 */
[----:B------:R-:W-:-:S04]  /*1b1f0*/  FSETP.NE.FTZ.AND P3, PT, R13, RZ, PT ;  /* 0x000000ff0d00720b */ /* 0x000fc80003f75000 */
[----:B------:R-:W-:-:S09]  /*1b200*/  @!P1 PRMT R8, RZ, 0x654, R8 ;  /* 0x00000654ff089816 */ /* 0x000fd20000000008 */
[----:B------:R-:W1:Y:S01]  /*1b210*/  @P3 MUFU.LG2 R11, R13 ;  /* 0x0000000d000b3308 */ /* 0x000e620000000c00 */
[----:B0-----:R-:W-:Y:S01]  /*1b220*/  FADD.FTZ R12, R9, R2 ;  /* 0x00000002090c7221 */ /* 0x001fe20000010000 */
[----:B------:R-:W-:-:S04]  /*1b230*/  SEL R2, RZ, 0x1, P2 ;  /* 0x00000001ff027807 */ /* 0x000fc80001000000 */
[----:B------:R-:W-:Y:S02]  /*1b240*/  FSETP.NE.FTZ.AND P0, PT, R12, RZ, PT ;  /* 0x000000ff0c00720b */ /* 0x000fe40003f15000 */
[----:B------:R-:W-:Y:S01]  /*1b250*/  LOP3.LUT R187, R187, R2, RZ, 0x3c, !PT ;  /* 0x00000002bbbb7212 */ /* 0x000fe200078e3cff */
[----:B------:R-:W-:Y:S02]  /*1b260*/  IMAD.MOV.U32 R2, RZ, RZ, RZ ;  /* 0x000000ffff027224 */ /* 0x000fe400078e00ff */
[----:B-1----:R-:W-:-:S04]  /*1b270*/  @P3 FMUL.FTZ R11, R11, 0.69314718246459960938 ;  /* 0x3f3172180b0b3820 */ /* 0x002fc80000410000 */
        /* <DEDUP_REMOVED lines=78> */
.L_x_2599:
        /* <DEDUP_REMOVED lines=12> */
[----:B------:R-:W-:Y:S01]  /*1b820*/  F2FP.BF16.F32.PACK_AB R36, R73, R72 ;  /* 0x000000484924723e */ /* 0x000fe200000010ff */
[----:B------:R-:W3:Y:S01]  /*1b830*/  S2R R3, SR_SWINHI ;  /* 0x0000000000037919 */ /* 0x000ee20000002f00 */
[----:B------:R-:W-:Y:S01]  /*1b840*/  ULDC.64 UR4, c[0x0][0xc08] ;  /* 0x0003020000047ab9 */ /* 0x000fe20000000a00 */
[----:B------:R-:W-:Y:S02]  /*1b850*/  MOV R88, R2 ;  /* 0x0000000200587202 */ /* 0x000fe40000000f00 */
[----:B---3--:R-:W-:Y:S01]  /*1b860*/  MOV R89, R3 ;  /* 0x0000000300597202 */ /* 0x008fe20000000f00 */
[----:B------:R-:W-:Y:S02]  /*1b870*/  BAR.SYNC.DEFER_BLOCKING 0x1, 0x100 ;  /* 0x0044000000007b1d */ /* 0x000fe40000010000 */
[----:B--2---:R-:W-:-:S03]  /*1b880*/  IMAD.WIDE R12, R0, 0x2, R88 ;  /* 0x00000002000c7825 */ /* 0x004fc600078e0258 */
[C---:B------:R-:W-:Y:S02]  /*1b890*/  LOP3.LUT R3, R12.reuse, 0x380, RZ, 0xc0, !PT ;  /* 0x000003800c037812 */ /* 0x040fe400078ec0ff */
[C---:B------:R-:W-:Y:S02]  /*1b8a0*/  IADD3 R15, P6, R12.reuse, 0x20, RZ ;  /* 0x000000200c0f7810 */ /* 0x040fe40007fde0ff */
[----:B------:R-:W-:Y:S02]  /*1b8b0*/  SHF.R.U64 R3, R3, 0x3, RZ ;  /* 0x0000000303037819 */ /* 0x000fe400000012ff */
[C---:B-1----:R-:W-:Y:S01]  /*1b8c0*/  IADD3 R4, P5, R12.reuse, 0x40, RZ ;  /* 0x000000400c047810 */ /* 0x042fe20007fbe0ff */
        /* <DEDUP_REMOVED lines=22> */
[----:B------:R-:W-:Y:S02]  /*1ba30*/  LOP3.LUT R0, R39, 0x380, RZ, 0xc0, !PT ;  /* 0x0000038027007812 */ /* 0x000fe400078ec0ff */
[----:B------:R-:W-:Y:S02]  /*1ba40*/  SHF.R.U64 R26, R26, 0x3, RZ ;  /* 0x000000031a1a7819 */ /* 0x000fe400000012ff */
[----:B------:R-:W-:Y:S02]  /*1ba50*/  LOP3.LUT R4, R107, 0x380, RZ, 0xc0, !PT ;  /* 0x000003806b047812 */ /* 0x000fe400078ec0ff */
[----:B------:R-:W-:Y:S02]  /*1ba60*/  LOP3.LUT R24, R14, R35, RZ, 0x3c, !PT ;  /* 0x000000230e187212 */ /* 0x000fe400078e3cff */
[----:B------:R-:W-:-:S02]  /*1ba70*/  MOV R3, R12 ;  /* 0x0000000c00037202 */ /* 0x000fc40000000f00 */
[----:B------:R-:W-:Y:S02]  /*1ba80*/  LOP3.LUT R32, R109, 0x380, RZ, 0xc0, !PT ;  /* 0x000003806d207812 */ /* 0x000fe400078ec0ff */
[----:B------:R-:W-:Y:S02]  /*1ba90*/  F2FP.BF16.F32.PACK_AB R12, R91, R90 ;  /* 0x0000005a5b0c723e */ /* 0x000fe400000010ff */
[----:B------:R-:W-:Y:S02]  /*1baa0*/  F2FP.BF16.F32.PACK_AB R13, R99, R98 ;  /* 0x00000062630d723e */ /* 0x000fe400000010ff */
[----:B------:R-:W-:Y:S02]  /*1bab0*/  F2FP.BF16.F32.PACK_AB R14, R93, R92 ;  /* 0x0000005c5d0e723e */ /* 0x000fe400000010ff */
[----:B------:R-:W-:Y:S02]  /*1bac0*/  F2FP.BF16.F32.PACK_AB R15, R101, R100 ;  /* 0x00000064650f723e */ /* 0x000fe400000010ff */
[----:B------:R-:W-:-:S02]  /*1bad0*/  SHF.R.U64 R0, R0, 0x3, RZ ;  /* 0x0000000300007819 */ /* 0x000fc400000012ff */
[----:B------:R-:W-:Y:S01]  /*1bae0*/  LOP3.LUT R26, R26, R37, RZ, 0x3c, !PT ;  /* 0x000000251a1a7212 */ /* 0x000fe200078e3cff */
[----:B------:R1:W-:Y:S01]  /*1baf0*/  STSM.16.M88.4 [R3], R12 ;  /* 0x0000000c03007844 */ /* 0x0003e20000000200 */
[----:B------:R-:W-:Y:S02]  /*1bb00*/  SHF.R.U64 R4, R4, 0x3, RZ ;  /* 0x0000000304047819 */ /* 0x000fe400000012ff */
[----:B------:R-:W-:Y:S02]  /*1bb10*/  SHF.R.U64 R32, R32, 0x3, RZ ;  /* 0x0000000320207819 */ /* 0x000fe400000012ff */
[----:B------:R-:W-:Y:S02]  /*1bb20*/  MOV R37, R8 ;  /* 0x0000000800257202 */ /* 0x000fe40000000f00 */
[----:B------:R-:W-:Y:S02]  /*1bb30*/  MOV R38, R10 ;  /* 0x0000000a00267202 */ /* 0x000fe40000000f00 */
[----:B------:R-:W-:-:S02]  /*1bb40*/  LOP3.LUT R28, R0, R39, RZ, 0x3c, !PT ;  /* 0x00000027001c7212 */ /* 0x000fc400078e3cff */
[----:B------:R-:W-:Y:S02]  /*1bb50*/  F2FP.BF16.F32.PACK_AB R8, R95, R94 ;  /* 0x0000005e5f08723e */ /* 0x000fe400000010ff */
[----:B------:R-:W-:Y:S02]  /*1bb60*/  F2FP.BF16.F32.PACK_AB R9, R103, R102 ;  /* 0x000000666709723e */ /* 0x000fe400000010ff */
[----:B------:R-:W-:Y:S02]  /*1bb70*/  F2FP.BF16.F32.PACK_AB R10, R97, R96 ;  /* 0x00000060610a723e */ /* 0x000fe400000010ff */
[----:B------:R-:W-:Y:S02]  /*1bb80*/  F2FP.BF16.F32.PACK_AB R11, R105, R104 ;  /* 0x00000068690b723e */ /* 0x000fe400000010ff */
[----:B------:R-:W-:Y:S02]  /*1bb90*/  LOP3.LUT R30, R4, R107, RZ, 0x3c, !PT ;  /* 0x0000006b041e7212 */ /* 0x000fe400078e3cff */
[----:B------:R-:W-:Y:S01]  /*1bba0*/  MOV R39, R24 ;  /* 0x0000001800277202 */ /* 0x000fe20000000f00 */
[----:B------:R-:W-:Y:S01]  /*1bbb0*/  STSM.16.M88.4 [R37], R8 ;  /* 0x0000000825007844 */ /* 0x000fe20000000200 */
[----:B------:R-:W-:-:S02]  /*1bbc0*/  MOV R0, R26 ;  /* 0x0000001a00007202 */ /* 0x000fc40000000f00 */
[----:B-1----:R-:W-:Y:S02]  /*1bbd0*/  F2FP.BF16.F32.PACK_AB R12, R41, R40 ;  /* 0x00000028290c723e */ /* 0x002fe400000010ff */
[----:B------:R-:W-:Y:S02]  /*1bbe0*/  F2FP.BF16.F32.PACK_AB R13, R43, R42 ;  /* 0x0000002a2b0d723e */ /* 0x000fe400000010ff */
[----:B------:R-:W-:Y:S02]  /*1bbf0*/  F2FP.BF16.F32.PACK_AB R14, R45, R44 ;  /* 0x0000002c2d0e723e */ /* 0x000fe400000010ff */
[----:B------:R-:W-:Y:S02]  /*1bc00*/  F2FP.BF16.F32.PACK_AB R15, R47, R46 ;  /* 0x0000002e2f0f723e */ /* 0x000fe400000010ff */
[----:B------:R-:W-:Y:S02]  /*1bc10*/  LOP3.LUT R32, R32, R109, RZ, 0x3c, !PT ;  /* 0x0000006d20207212 */ /* 0x000fe400078e3cff */
[----:B------:R-:W-:Y:S01]  /*1bc20*/  F2FP.BF16.F32.PACK_AB R24, R49, R48 ;  /* 0x000000303118723e */ /* 0x000fe200000010ff */
[----:B------:R-:W-:Y:S01]  /*1bc30*/  STSM.16.M88.4 [R38], R12 ;  /* 0x0000000c26007844 */ /* 0x000fe20000000200 */
[----:B------:R-:W-:-:S02]  /*1bc40*/  F2FP.BF16.F32.PACK_AB R25, R51, R50 ;  /* 0x000000323319723e */ /* 0x000fc400000010ff */
[----:B------:R-:W-:Y:S02]  /*1bc50*/  F2FP.BF16.F32.PACK_AB R26, R53, R52 ;  /* 0x00000034351a723e */ /* 0x000fe400000010ff */
[----:B------:R-:W-:Y:S02]  /*1bc60*/  F2FP.BF16.F32.PACK_AB R27, R55, R54 ;  /* 0x00000036371b723e */ /* 0x000fe400000010ff */
[----:B------:R-:W-:Y:S02]  /*1bc70*/  MOV R4, R28 ;  /* 0x0000001c00047202 */ /* 0x000fe40000000f00 */
[----:B------:R-:W-:Y:S01]  /*1bc80*/  MOV R106, R30 ;  /* 0x0000001e006a7202 */ /* 0x000fe20000000f00 */
[----:B------:R1:W-:Y:S01]  /*1bc90*/  STSM.16.M88.4 [R39], R24 ;  /* 0x0000001827007844 */ /* 0x0003e20000000200 */
[----:B------:R-:W-:Y:S02]  /*1bca0*/  F2FP.BF16.F32.PACK_AB R28, R57, R56 ;  /* 0x00000038391c723e */ /* 0x000fe400000010ff */
[----:B------:R-:W-:-:S02]  /*1bcb0*/  F2FP.BF16.F32.PACK_AB R29, R59, R58 ;  /* 0x0000003a3b1d723e */ /* 0x000fc400000010ff */
[----:B------:R-:W-:Y:S02]  /*1bcc0*/  F2FP.BF16.F32.PACK_AB R30, R61, R60 ;  /* 0x0000003c3d1e723e */ /* 0x000fe400000010ff */
[----:B------:R-:W-:Y:S02]  /*1bcd0*/  F2FP.BF16.F32.PACK_AB R31, R63, R62 ;  /* 0x0000003e3f1f723e */ /* 0x000fe400000010ff */
[----:B------:R-:W-:Y:S02]  /*1bce0*/  MOV R3, R32 ;  /* 0x0000002000037202 */ /* 0x000fe40000000f00 */
[----:B------:R-:W-:Y:S01]  /*1bcf0*/  F2FP.BF16.F32.PACK_AB R32, R65, R64 ;  /* 0x000000404120723e */ /* 0x000fe200000010ff */
[----:B------:R2:W-:Y:S01]  /*1bd00*/  STSM.16.M88.4 [R0], R28 ;  /* 0x0000001c00007844 */ /* 0x0005e20000000200 */
[----:B------:R-:W-:Y:S02]  /*1bd10*/  F2FP.BF16.F32.PACK_AB R33, R67, R66 ;  /* 0x000000424321723e */ /* 0x000fe400000010ff */
[----:B------:R-:W-:Y:S01]  /*1bd20*/  F2FP.BF16.F32.PACK_AB R35, R71, R70 ;  /* 0x000000464723723e */ /* 0x000fe200000010ff */
[----:B-1----:R-:W1:Y:S01]  /*1bd30*/  LDC.64 R26, c[0x0][0xba8] ;  /* 0x0002ea00ff1a7b82 */ /* 0x002e620000000a00 */
[----:B------:R-:W-:-:S02]  /*1bd40*/  F2FP.BF16.F32.PACK_AB R37, R75, R74 ;  /* 0x0000004a4b25723e */ /* 0x000fc400000010ff */
[----:B------:R-:W-:Y:S01]  /*1bd50*/  F2FP.BF16.F32.PACK_AB R38, R77, R76 ;  /* 0x0000004c4d26723e */ /* 0x000fe200000010ff */
[----:B------:R-:W-:Y:S01]  /*1bd60*/  STSM.16.M88.4 [R4], R32 ;  /* 0x0000002004007844 */ /* 0x000fe20000000200 */
[----:B------:R-:W-:Y:S02]  /*1bd70*/  F2FP.BF16.F32.PACK_AB R39, R79, R78 ;  /* 0x0000004e4f27723e */ /* 0x000fe400000010ff */
[----:B------:R-:W-:Y:S02]  /*1bd80*/  F2FP.BF16.F32.PACK_AB R8, R81, R80 ;  /* 0x000000505108723e */ /* 0x000fe400000010ff */
[----:B------:R-:W-:Y:S01]  /*1bd90*/  F2FP.BF16.F32.PACK_AB R9, R83, R82 ;  /* 0x000000525309723e */ /* 0x000fe200000010ff */
[----:B------:R-:W-:Y:S01]  /*1bda0*/  STSM.16.M88.4 [R106], R36 ;  /* 0x000000246a007844 */ /* 0x000fe20000000200 */
[----:B------:R-:W-:Y:S01]  /*1bdb0*/  F2FP.BF16.F32.PACK_AB R10, R85, R84 ;  /* 0x00000054550a723e */ /* 0x000fe200000010ff */
[----:B--2---:R-:W-:Y:S01]  /*1bdc0*/  IMAD.MOV.U32 R0, RZ, RZ, RZ ;  /* 0x000000ffff007224 */ /* 0x004fe200078e00ff */
[----:B------:R-:W-:-:S02]  /*1bdd0*/  F2FP.BF16.F32.PACK_AB R11, R87, R86 ;  /* 0x00000056570b723e */ /* 0x000fc400000010ff */
[----:B------:R-:W-:Y:S02]  /*1bde0*/  ISETP.NE.U32.AND P0, PT, RZ, UR6, PT ;  /* 0x00000006ff007c0c */ /* 0x000fe4000bf05070 */
[----:B------:R-:W-:Y:S01]  /*1bdf0*/  IADD3 R12, P1, R211, UR6, RZ ;  /* 0x00000006d30c7c10 */ /* 0x000fe2000ff3e0ff */
[----:B------:R2:W-:Y:S01]  /*1be00*/  STSM.16.M88.4 [R3], R8 ;  /* 0x0000000803007844 */ /* 0x0005e20000000200 */
[----:B------:R-:W-:Y:S01]  /*1be10*/  BAR.SYNC.DEFER_BLOCKING 0x1, 0x100 ;  /* 0x0044000000007b1d */ /* 0x000fe20000010000 */
[----:B------:R-:W-:Y:S02]  /*1be20*/  ISETP.NE.AND.EX P0, PT, RZ, UR7, PT, P0 ;  /* 0x00000007ff007c0c */ /* 0x000fe4000bf05300 */
[----:B------:R-:W-:Y:S01]  /*1be30*/  IADD3.X R13, R212, UR7, RZ, P1, !PT ;  /* 0x00000007d40d7c10 */ /* 0x000fe20008ffe4ff */
[----:B------:R-:W-:-:S04]  /*1be40*/  IMAD.MOV.U32 R30, RZ, RZ, 0x9b8 ;  /* 0x000009b8ff1e7424 */ /* 0x000fc800078e00ff */
[----:B--2---:R-:W2:Y:S06]  /*1be50*/  LDC R3, c[0x0][0xbe8] ;  /* 0x0002fa00ff037b82 */ /* 0x004eac0000000800 */
[----:B------:R-:W3:Y:S01]  /*1be60*/  @P0 LDG.E R0, desc[UR60][R12.64] ;  /* 0x0000003c0c000981 */ /* 0x000ee2000c1e1900 */
[----:B------:R-:W-:-:S04]  /*1be70*/  ISETP.NE.U32.AND P1, PT, RZ, UR4, PT ;  /* 0x00000004ff007c0c */ /* 0x000fc8000bf25070 */
[----:B------:R-:W-:-:S13]  /*1be80*/  ISETP.NE.AND.EX P1, PT, RZ, UR5, PT, P1 ;  /* 0x00000005ff007c0c */ /* 0x000fda000bf25310 */
[----:B------:R-:W-:Y:S01]  /*1be90*/  @P1 IADD3 R8, P2, R211, UR4, RZ ;  /* 0x00000004d3081c10 */ /* 0x000fe2000ff5e0ff */
[----:B------:R-:W-:Y:S02]  /*1bea0*/  ULDC UR4, c[0x0][0xa88] ;  /* 0x0002a20000047ab9 */ /* 0x000fe40000000800 */
[----:B------:R-:W-:Y:S01]  /*1beb0*/  IMAD.U32 R4, RZ, RZ, UR4 ;  /* 0x00000004ff047e24 */ /* 0x000fe2000f8e00ff */
[----:B------:R-:W-:Y:S01]  /*1bec0*/  @P1 IADD3.X R9, R212, UR5, RZ, P2, !PT ;  /* 0x00000005d4091c10 */ /* 0x000fe200097fe4ff */
[----:B------:R-:W-:Y:S01]  /*1bed0*/  ULDC UR4, c[0x0][0xad4] ;  /* 0x0002b50000047ab9 */ /* 0x000fe20000000800 */
[----:B------:R-:W-:Y:S02]  /*1bee0*/  ISETP.NE.AND P2, PT, R209, RZ, PT ;  /* 0x000000ffd100720c */ /* 0x000fe40003f45270 */
[----:B--2---:R-:W-:Y:S01]  /*1bef0*/  ISETP.NE.AND P4, PT, R3, 0x1, PT ;  /* 0x000000010300780c */ /* 0x004fe20003f85270 */
[----:B------:R2:W5:Y:S01]  /*1bf00*/  @P1 LDG.E R4, desc[UR60][R8.64] ;  /* 0x0000003c08041981 */ /* 0x000562000c1e1900 */
[----:B------:R-:W-:Y:S01]  /*1bf10*/  SEL R209, R209, UR4, P2 ;  /* 0x00000004d1d17c07 */ /* 0x000fe20009000000 */
[----:B------:R-:W-:Y:S01]  /*1bf20*/  IMAD.IADD R28, R205, 0x1, R200 ;  /* 0x00000001cd1c7824 */ /* 0x000fe200078e02c8 */
[----:B------:R-:W-:-:S02]  /*1bf30*/  ISETP.NE.U32.AND P2, PT, RZ, UR6, PT ;  /* 0x00000006ff007c0c */ /* 0x000fc4000bf45070 */
[----:B------:R-:W-:Y:S02]  /*1bf40*/  ISETP.GT.AND P3, PT, R209, 0x1, PT ;  /* 0x00000001d100780c */ /* 0x000fe40003f64270 */
[----:B------:R-:W-:Y:S02]  /*1bf50*/  ISETP.NE.AND.EX P2, PT, RZ, UR7, PT, P2 ;  /* 0x00000007ff007c0c */ /* 0x000fe4000bf45320 */
[----:B------:R-:W-:Y:S02]  /*1bf60*/  SEL R30, R30, 0x978, P3 ;  /* 0x000009781e1e7807 */ /* 0x000fe40001800000 */
[----:B------:R-:W-:Y:S01]  /*1bf70*/  SEL R210, R210, RZ, !P2 ;  /* 0x000000ffd2d27207 */ /* 0x000fe20005000000 */
[----:B------:R-:W4:Y:S01]  /*1bf80*/  @P4 LDC R35, c[0x0][0xbec] ;  /* 0x0002fb00ff234b82 */ /* 0x000f220000000800 */
[----:B------:R-:W-:-:S07]  /*1bf90*/  SEL R29, R232, RZ, !P2 ;  /* 0x000000ffe81d7207 */ /* 0x000fce0005000000 */
[----:B------:R-:W0:Y:S08]  /*1bfa0*/  LDC.64 R10, c[0x0][R30+0x220] ;  /* 0x000088001e0a7b82 */ /* 0x000e300000000a00 */
[----:B------:R-:W4:Y:S08]  /*1bfb0*/  LDC.64 R14, c[0x0][R30+0x218] ;  /* 0x000086001e0e7b82 */ /* 0x000f300000000a00 */
[----:B------:R-:W4:Y:S08]  /*1bfc0*/  LDC.64 R24, c[0x0][R30+0x228] ;  /* 0x00008a001e187b82 */ /* 0x000f300000000a00 */
[----:B--2---:R-:W2:Y:S08]  /*1bfd0*/  LDC.64 R8, c[0x0][R30+0x210] ;  /* 0x000084001e087b82 */ /* 0x004eb00000000a00 */
[----:B------:R-:W2:Y:S08]  /*1bfe0*/  @P4 LDC R37, c[0x0][0xbf0] ;  /* 0x0002fc00ff254b82 */ /* 0x000eb00000000800 */
[----:B-1----:R-:W1:Y:S01]  /*1bff0*/  @!P3 LDC R26, c[0x0][0xb50] ;  /* 0x0002d400ff1abb82 */ /* 0x002e620000000800 */
[----:B0-----:R-:W-:-:S07]  /*1c000*/  IMAD R11, R11, R210, RZ ;  /* 0x000000d20b0b7224 */ /* 0x001fce00078e02ff */
[----:B------:R-:W0:Y:S01]  /*1c010*/  @!P3 LDC R27, c[0x0][0xb54] ;  /* 0x0002d500ff1bbb82 */ /* 0x000e220000000800 */
[C---:B------:R-:W-:Y:S01]  /*1c020*/  IMAD R33, R10.reuse, R29, R11 ;  /* 0x0000001d0a217224 */ /* 0x040fe200078e020b */
[----:B------:R-:W-:Y:S01]  /*1c030*/  SEL R29, R215, RZ, P3 ;  /* 0x000000ffd71d7207 */ /* 0x000fe20001800000 */
[----:B------:R-:W-:-:S04]  /*1c040*/  IMAD.WIDE.U32 R10, R10, R210, RZ ;  /* 0x000000d20a0a7225 */ /* 0x000fc800078e00ff */
[-C--:B----4-:R-:W-:Y:S02]  /*1c050*/  IMAD R31, R15, R206.reuse, RZ ;  /* 0x000000ce0f1f7224 */ /* 0x090fe400078e02ff */
[----:B------:R-:W-:-:S04]  /*1c060*/  IMAD.WIDE.U32 R14, R14, R206, RZ ;  /* 0x000000ce0e0e7225 */ /* 0x000fc800078e00ff */
[----:B------:R-:W-:Y:S02]  /*1c070*/  IMAD.IADD R33, R11, 0x1, R33 ;  /* 0x000000010b217824 */ /* 0x000fe400078e0221 */
[----:B------:R-:W-:Y:S02]  /*1c080*/  IMAD.MOV.U32 R11, RZ, RZ, R28 ;  /* 0x000000ffff0b7224 */ /* 0x000fe400078e001c */
[----:B------:R-:W-:Y:S02]  /*1c090*/  IMAD.IADD R15, R15, 0x1, R31 ;  /* 0x000000010f0f7824 */ /* 0x000fe400078e021f */
[-C--:B------:R-:W-:Y:S02]  /*1c0a0*/  IMAD R31, R25, R29.reuse, RZ ;  /* 0x0000001d191f7224 */ /* 0x080fe400078e02ff */
[----:B------:R-:W-:-:S04]  /*1c0b0*/  IMAD.WIDE.U32 R24, R24, R29, RZ ;  /* 0x0000001d18187225 */ /* 0x000fc800078e00ff */
[----:B------:R-:W-:Y:S01]  /*1c0c0*/  IMAD.IADD R31, R25, 0x1, R31 ;  /* 0x00000001191f7824 */ /* 0x000fe200078e021f */
[--C-:B---3--:R-:W-:Y:S01]  /*1c0d0*/  IADD3 R14, P2, P5, R10, R14, R0.reuse ;  /* 0x0000000e0a0e7210 */ /* 0x108fe20007d5e000 */
        /* <DEDUP_REMOVED lines=13> */
[----:B-1----:R-:W-:-:S03]  /*1c1b0*/  LEA R26, P2, R24, R26, 0x2 ;  /* 0x0000001a181a7211 */ /* 0x002fc600078410ff */
[----:B------:R-:W-:-:S05]  /*1c1c0*/  IMAD.IADD R8, R25, 0x1, R9 ;  /* 0x0000000119087824 */ /* 0x000fca00078e0209 */
[----:B0-----:R-:W-:Y:S01]  /*1c1d0*/  LEA.HI.X R24, R24, R27, R8, 0x2, P2 ;  /* 0x0000001b18187211 */ /* 0x001fe200010f1408 */
[----:B------:R-:W-:Y:S06]  /*1c1e0*/  @P1 BRA `(.L_x_2695) ;  /* 0x0000000000101947 */ /* 0x000fec0003800000 */
[----:B------:R-:W-:Y:S05]  /*1c1f0*/  @!P0 BRA `(.L_x_2695) ;  /* 0x00000000000c8947 */ /* 0x000fea0003800000 */
[----:B------:R-:W2:Y:S04]  /*1c200*/  LDG.E R9, desc[UR60][R12.64] ;  /* 0x0000003c0c097981 */ /* 0x000ea8000c1e1900 */
[----:B-----5:R-:W2:Y:S02]  /*1c210*/  LDG.E R4, desc[UR60][R12.64+0x4] ;  /* 0x0000043c0c047981 */ /* 0x020ea4000c1e1900 */
[----:B--2---:R-:W-:-:S07]  /*1c220*/  IMAD.IADD R4, R4, 0x1, -R9 ;  /* 0x0000000104047824 */ /* 0x004fce00078e0a09 */
.L_x_2695:
[----:B------:R-:W2:Y:S01]  /*1c230*/  LDL R13, [R1+0x7c] ;  /* 0x00007c00010d7983 */ /* 0x000ea20000100800 */
[----:B-----5:R-:W-:Y:S01]  /*1c240*/  IMAD R4, R4, R3, RZ ;  /* 0x0000000304047224 */ /* 0x020fe200078e02ff */
[----:B------:R-:W0:Y:S02]  /*1c250*/  S2R R14, SR_TID.X ;  /* 0x00000000000e7919 */ /* 0x000e240000002100 */
[----:B------:R-:W-:Y:S04]  /*1c260*/  SHFL.IDX PT, R8, R26, RZ, 0x1c1f ;  /* 0x001c1fff1a087589 */ /* 0x000fe800000e0000 */
[----:B------:R-:W1:Y:S04]  /*1c270*/  SHFL.IDX PT, R9, R24, RZ, 0x1c1f ;  /* 0x001c1fff18097589 */ /* 0x000e6800000e0000 */
[----:B------:R-:W-:Y:S04]  /*1c280*/  SHFL.IDX PT, R10, R26, 0x1, 0x1c1f ;  /* 0x003c1f001a0a7f89 */ /* 0x000fe800000e0000 */
[----:B------:R-:W3:Y:S01]  /*1c290*/  SHFL.IDX PT, R11, R24, 0x1, 0x1c1f ;  /* 0x003c1f00180b7f89 */ /* 0x000ee200000e0000 */
[----:B0-----:R-:W-:-:S05]  /*1c2a0*/  VIADD R14, R14, 0xffffff80 ;  /* 0xffffff800e0e7836 */ /* 0x001fca0000000000 */
[----:B------:R-:W-:-:S04]  /*1c2b0*/  SHF.R.S32.HI R12, RZ, 0x1f, R14 ;  /* 0x0000001fff0c7819 */ /* 0x000fc8000001140e */
[----:B------:R-:W-:-:S04]  /*1c2c0*/  LEA.HI R12, R12, R14, RZ, 0x7 ;  /* 0x0000000e0c0c7211 */ /* 0x000fc800078f38ff */
[----:B------:R-:W-:-:S05]  /*1c2d0*/  LOP3.LUT R12, R12, 0xffffff80, RZ, 0xc0, !PT ;  /* 0xffffff800c0c7812 */ /* 0x000fca00078ec0ff */
[----:B------:R-:W-:-:S05]  /*1c2e0*/  IMAD.IADD R12, R14, 0x1, -R12 ;  /* 0x000000010e0c7824 */ /* 0x000fca00078e0a0c */
[----:B------:R-:W-:Y:S01]  /*1c2f0*/  LOP3.LUT P0, RZ, R12, 0x3, RZ, 0xc0, !PT ;  /* 0x000000030cff7812 */ /* 0x000fe2000780c0ff */
[----:B--2---:R-:W-:-:S04]  /*1c300*/  IMAD.IADD R15, R13, 0x1, R200 ;  /* 0x000000010d0f7824 */ /* 0x004fc800078e02c8 */
[C---:B------:R-:W-:Y:S01]  /*1c310*/  VIADD R27, R15.reuse, 0x8 ;  /* 0x000000080f1b7836 */ /* 0x040fe20000000000 */
[----:B------:R-:W-:-:S04]  /*1c320*/  ISETP.GE.OR P1, PT, R15, R4, P0 ;  /* 0x000000040f00720c */ /* 0x000fc80000726670 */
[----:B------:R-:W-:-:S09]  /*1c330*/  ISETP.GE.OR P0, PT, R27, R4, P0 ;  /* 0x000000041b00720c */ /* 0x000fd20000706670 */
[----:B-1----:R0:W-:Y:S04]  /*1c340*/  @!P1 ST.E desc[UR60][R8.64], R20 ;  /* 0x0000001408009985 */ /* 0x0021e8000c10193c */
[----:B---3--:R0:W-:Y:S01]  /*1c350*/  @!P0 ST.E desc[UR60][R10.64], R21 ;  /* 0x000000150a008985 */ /* 0x0081e2000c10193c */
[----:B------:R-:W-:Y:S05]  /*1c360*/  @P3 BRA `(.L_x_2696) ;  /* 0x0000000800843947 */ /* 0x000fea0003800000 */
[----:B0-----:R-:W-:Y:S01]  /*1c370*/  IMAD R9, R233, 0x40, R203 ;  /* 0x00000040e9097824 */ /* 0x001fe200078e02cb */
[----:B------:R-:W0:Y:S01]  /*1c380*/  @P4 LDC R53, c[0x0][0xbec] ;  /* 0x0002fb00ff354b82 */ /* 0x000e220000000800 */
[----:B------:R-:W-:Y:S02]  /*1c390*/  ULDC.64 UR4, c[0x0][0xaa0] ;  /* 0x0002a80000047ab9 */ /* 0x000fe40000000a00 */
[----:B------:R-:W-:-:S04]  /*1c3a0*/  IMAD.WIDE R88, R9, 0x2, R88 ;  /* 0x0000000209587825 */ /* 0x000fc800078e0258 */
[----:B------:R-:W-:Y:S01]  /*1c3b0*/  IMAD R21, R106, UR4, RZ ;  /* 0x000000046a157c24 */ /* 0x000fe2000f8e02ff */
[----:B------:R-:W1:Y:S01]  /*1c3c0*/  @P4 LDC R55, c[0x0][0xbf0] ;  /* 0x0002fc00ff374b82 */ /* 0x000e620000000800 */
[----:B------:R-:W-:Y:S02]  /*1c3d0*/  IADD3 R13, P6, R88, 0x1000, RZ ;  /* 0x00001000580d7810 */ /* 0x000fe40007fde0ff */
[----:B------:R-:W-:Y:S01]  /*1c3e0*/  IMAD R49, R0, UR5, R21 ;  /* 0x0000000500317c24 */ /* 0x000fe2000f8e0215 */
[----:B------:R-:W-:Y:S01]  /*1c3f0*/  IADD3 R25, P5, R88, 0x2000, RZ ;  /* 0x0000200058197810 */ /* 0x000fe20007fbe0ff */
[----:B------:R-:W-:Y:S01]  /*1c400*/  IMAD.WIDE.U32 R20, R0, UR4, RZ ;  /* 0x0000000400147c25 */ /* 0x000fe2000f8e00ff */
[----:B------:R-:W-:Y:S01]  /*1c410*/  LOP3.LUT R12, R13, 0x380, RZ, 0xc0, !PT ;  /* 0x000003800d0c7812 */ /* 0x000fe200078ec0ff */
[----:B------:R-:W-:Y:S01]  /*1c420*/  ULDC.64 UR4, c[0x0][0xae8] ;  /* 0x0002ba0000047ab9 */ /* 0x000fe20000000a00 */
[----:B------:R-:W-:Y:S01]  /*1c430*/  IADD3 R29, P3, R88, 0x3000, RZ ;  /* 0x00003000581d7810 */ /* 0x000fe20007f7e0ff */
[----:B------:R-:W-:Y:S01]  /*1c440*/  IMAD.IADD R21, R21, 0x1, R49 ;  /* 0x0000000115157824 */ /* 0x000fe200078e0231 */
[----:B------:R-:W-:Y:S01]  /*1c450*/  SHF.R.U64 R12, R12, 0x3, RZ ;  /* 0x000000030c0c7819 */ /* 0x000fe200000012ff */
[----:B------:R-:W-:Y:S01]  /*1c460*/  IMAD R49, R208, 0x20, R233 ;  /* 0x00000020d0317824 */ /* 0x000fe200078e02e9 */
[----:B------:R-:W-:-:S02]  /*1c470*/  IADD3 R33, P2, R88, 0x4000, RZ ;  /* 0x0000400058217810 */ /* 0x000fc40007f5e0ff */
[----:B------:R-:W-:Y:S01]  /*1c480*/  LOP3.LUT R12, R12, R13, RZ, 0x3c, !PT ;  /* 0x0000000d0c0c7212 */ /* 0x000fe200078e3cff */
[----:B------:R-:W-:Y:S01]  /*1c490*/  IMAD.IADD R50, R200, 0x1, R49 ;  /* 0x00000001c8327824 */ /* 0x000fe200078e0231 */
[C---:B------:R-:W-:Y:S01]  /*1c4a0*/  IADD3 R37, P1, R88.reuse, 0x5000, RZ ;  /* 0x0000500058257810 */ /* 0x040fe20007f3e0ff */
[----:B------:R-:W-:Y:S01]  /*1c4b0*/  IMAD.X R13, RZ, RZ, R89, P6 ;  /* 0x000000ffff0d7224 */ /* 0x000fe200030e0659 */
[C---:B------:R-:W-:Y:S02]  /*1c4c0*/  IADD3 R41, P0, R88.reuse, 0x6000, RZ ;  /* 0x0000600058297810 */ /* 0x040fe40007f1e0ff */
[----:B------:R-:W-:Y:S01]  /*1c4d0*/  IADD3 R9, P6, R88, 0x7000, RZ ;  /* 0x0000700058097810 */ /* 0x000fe20007fde0ff */
[----:B------:R-:W-:Y:S01]  /*1c4e0*/  IMAD.WIDE.U32 R20, R206, UR4, R20 ;  /* 0x00000004ce147c25 */ /* 0x000fe2000f8e0014 */
[----:B------:R-:W-:Y:S01]  /*1c4f0*/  LOP3.LUT R24, R25, 0x380, RZ, 0xc0, !PT ;  /* 0x0000038019187812 */ /* 0x000fe200078ec0ff */
[----:B------:R-:W5:Y:S01]  /*1c500*/  LD.E.128 R12, desc[UR60][R12.64] ;  /* 0x0000003c0c0c7980 */ /* 0x000f62000c101d00 */
[----:B------:R-:W-:Y:S01]  /*1c510*/  LOP3.LUT R28, R29, 0x380, RZ, 0xc0, !PT ;  /* 0x000003801d1c7812 */ /* 0x000fe200078ec0ff */
[----:B0-----:R-:W-:Y:S01]  /*1c520*/  @P4 IMAD.HI.U32 R0, R50, R53, RZ ;  /* 0x0000003532004227 */ /* 0x001fe200078e00ff */
[----:B------:R-:W-:-:S02]  /*1c530*/  LOP3.LUT R32, R33, 0x380, RZ, 0xc0, !PT ;  /* 0x0000038021207812 */ /* 0x000fc400078ec0ff */
[----:B------:R-:W-:Y:S02]  /*1c540*/  LOP3.LUT R36, R37, 0x380, RZ, 0xc0, !PT ;  /* 0x0000038025247812 */ /* 0x000fe400078ec0ff */
[----:B------:R-:W-:Y:S01]  /*1c550*/  SHF.R.S32.HI R51, RZ, 0x1f, R210 ;  /* 0x0000001fff337819 */ /* 0x000fe200000114d2 */
[----:B------:R-:W-:Y:S01]  /*1c560*/  IMAD.MOV.U32 R49, RZ, RZ, R50 ;  /* 0x000000ffff317224 */ /* 0x000fe200078e0032 */
[----:B------:R-:W-:Y:S01]  /*1c570*/  LOP3.LUT R40, R41, 0x380, RZ, 0xc0, !PT ;  /* 0x0000038029287812 */ /* 0x000fe200078ec0ff */
[----:B------:R-:W-:Y:S01]  /*1c580*/  IMAD.X R45, RZ, RZ, R89, P6 ;  /* 0x000000ffff2d7224 */ /* 0x000fe200030e0659 */
[----:B------:R-:W-:Y:S01]  /*1c590*/  LOP3.LUT R8, R9, 0x380, RZ, 0xc0, !PT ;  /* 0x0000038009087812 */ /* 0x000fe200078ec0ff */
[----:B------:R-:W-:Y:S01]  /*1c5a0*/  IMAD R21, R206, UR5, R21 ;  /* 0x00000005ce157c24 */ /* 0x000fe2000f8e0215 */
[----:B------:R-:W-:Y:S01]  /*1c5b0*/  LOP3.LUT R11, R88, 0x380, RZ, 0xc0, !PT ;  /* 0x00000380580b7812 */ /* 0x000fe200078ec0ff */
[----:B------:R-:W-:Y:S01]  /*1c5c0*/  ULDC.64 UR4, c[0x0][0xaf0] ;  /* 0x0002bc0000047ab9 */ /* 0x000fe20000000a00 */
[----:B------:R-:W-:-:S02]  /*1c5d0*/  SHF.R.U64 R24, R24, 0x3, RZ ;  /* 0x0000000318187819 */ /* 0x000fc400000012ff */
[----:B------:R-:W-:Y:S02]  /*1c5e0*/  SHF.R.U64 R28, R28, 0x3, RZ ;  /* 0x000000031c1c7819 */ /* 0x000fe400000012ff */
[----:B------:R-:W-:Y:S02]  /*1c5f0*/  SHF.R.U64 R32, R32, 0x3, RZ ;  /* 0x0000000320207819 */ /* 0x000fe400000012ff */
[----:B------:R-:W-:Y:S02]  /*1c600*/  SHF.R.U64 R36, R36, 0x3, RZ ;  /* 0x0000000324247819 */ /* 0x000fe400000012ff */
[----:B------:R-:W-:Y:S02]  /*1c610*/  SHF.R.U64 R40, R40, 0x3, RZ ;  /* 0x0000000328287819 */ /* 0x000fe400000012ff */
[----:B-1----:R-:W-:Y:S01]  /*1c620*/  @P4 SHF.R.U32.HI R49, RZ, R55, R0 ;  /* 0x00000037ff314219 */ /* 0x002fe20000011600 */
[----:B------:R-:W-:Y:S01]  /*1c630*/  IMAD R51, R51, UR4, RZ ;  /* 0x0000000433337c24 */ /* 0x000fe2000f8e02ff */
[----:B------:R-:W-:-:S02]  /*1c640*/  SHF.R.U64 R8, R8, 0x3, RZ ;  /* 0x0000000308087819 */ /* 0x000fc400000012ff */
[----:B------:R-:W-:Y:S01]  /*1c650*/  SHF.R.U64 R11, R11, 0x3, RZ ;  /* 0x000000030b0b7819 */ /* 0x000fe200000012ff */
        /* <DEDUP_REMOVED lines=11> */
[----:B------:R-:W-:Y:S01]  /*1c710*/  SHF.R.S32.HI R0, RZ, 0x1f, R49 ;  /* 0x0000001fff007819 */ /* 0x000fe20000011431 */
[----:B------:R-:W-:Y:S01]  /*1c720*/  IMAD R51, R210, UR5, R51 ;  /* 0x00000005d2337c24 */ /* 0x000fe2000f8e0233 */
[----:B------:R-:W-:Y:S01]  /*1c730*/  LOP3.LUT R44, R8, R9, RZ, 0x3c, !PT ;  /* 0x00000009082c7212 */ /* 0x000fe200078e3cff */
[----:B------:R-:W-:Y:S01]  /*1c740*/  IMAD.WIDE.U32 R20, R210, UR4, R20 ;  /* 0x00000004d2147c25 */ /* 0x000fe2000f8e0014 */
[----:B------:R-:W-:Y:S01]  /*1c750*/  LOP3.LUT R88, R11, R88, RZ, 0x3c, !PT ;  /* 0x000000580b587212 */ /* 0x000fe200078e3cff */
[----:B------:R-:W-:Y:S01]  /*1c760*/  ULDC.64 UR4, c[0x0][0xae0] ;  /* 0x0002b80000047ab9 */ /* 0x000fe20000000a00 */
[----:B------:R-:W5:Y:S01]  /*1c770*/  LD.E.128 R24, desc[UR60][R24.64] ;  /* 0x0000003c18187980 */ /* 0x000f62000c101d00 */
        /* <DEDUP_REMOVED lines=21> */
[----:B------:R-:W-:Y:S02]  /*1c8d0*/  IMAD.IADD R53, R233, 0x1, R200 ;  /* 0x00000001e9357824 */ /* 0x000fe400078e02c8 */
[C---:B------:R-:W-:Y:S02]  /*1c8e0*/  IMAD R51, R3.reuse, UR5, R0 ;  /* 0x0000000503337c24 */ /* 0x040fe4000f8e0200 */
[----:B------:R-:W-:Y:S01]  /*1c8f0*/  IMAD.WIDE.U32 R20, R3, UR4, R20 ;  /* 0x0000000403147c25 */ /* 0x000fe2000f8e0014 */
[----:B------:R-:W-:Y:S01]  /*1c900*/  ISETP.GE.AND P2, PT, R53, R4, PT ;  /* 0x000000043500720c */ /* 0x000fe20003f46270 */
[----:B------:R-:W-:Y:S02]  /*1c910*/  ULDC.64 UR4, c[0x0][0xa80] ;  /* 0x0002a00000047ab9 */ /* 0x000fe40000000a00 */
[----:B------:R-:W-:Y:S01]  /*1c920*/  VIADD R0, R2, 0x34820 ;  /* 0x0003482002007836 */ /* 0x000fe20000000000 */
[----:B------:R-:W-:Y:S01]  /*1c930*/  LEA R50, P3, R20, UR4, 0x1 ;  /* 0x0000000414327c11 */ /* 0x000fe2000f8608ff */
[----:B------:R-:W-:-:S03]  /*1c940*/  IMAD.IADD R21, R21, 0x1, R51 ;  /* 0x0000000115157824 */ /* 0x000fc600078e0233 */
[----:B------:R-:W-:Y:S02]  /*1c950*/  PRMT R0, RZ, 0x654, R0 ;  /* 0x00000654ff007816 */ /* 0x000fe40000000000 */
[----:B------:R-:W-:Y:S01]  /*1c960*/  LEA.HI.X R51, R20, UR5, R21, 0x1, P3 ;  /* 0x0000000514337c11 */ /* 0x000fe200098f0c15 */
[C---:B------:R-:W-:Y:S02]  /*1c970*/  VIADD R49, R53.reuse, 0x20 ;  /* 0x0000002035317836 */ /* 0x040fe40000000000 */
[----:B------:R-:W-:Y:S01]  /*1c980*/  VIADD R3, R53, 0x40 ;  /* 0x0000004035037836 */ /* 0x000fe20000000000 */
[----:B-1----:R1:W-:Y:S01]  /*1c990*/  SYNCS.ARRIVE.TRANS64.RED.A1T0 RZ, [R0+URZ], RZ ;  /* 0x000000ff00ff79a7 */ /* 0x0023e2000810043f */
[----:B------:R0:W2:Y:S01]  /*1c9a0*/  SHFL.IDX PT, R48, R50, RZ, 0x181f ;  /* 0x00181fff32307589 */ /* 0x0000a200000e0000 */
[----:B------:R-:W-:Y:S01]  /*1c9b0*/  BSSY B1, `(.L_x_2697) ;  /* 0x0000010000017945 */ /* 0x000fe20003800000 */
[-C--:B------:R-:W-:Y:S02]  /*1c9c0*/  ISETP.GE.AND P0, PT, R49, R4.reuse, PT ;  /* 0x000000043100720c */ /* 0x080fe40003f06270 */
[----:B------:R-:W-:Y:S01]  /*1c9d0*/  ISETP.GE.AND P1, PT, R3, R4, PT ;  /* 0x000000040300720c */ /* 0x000fe20003f26270 */
[----:B-1----:R0:W1:Y:S01]  /*1c9e0*/  SHFL.IDX PT, R0, R51, RZ, 0x181f ;  /* 0x00181fff33007589 */ /* 0x00206200000e0000 */
[----:B------:R-:W-:-:S02]  /*1c9f0*/  SHF.R.S32.HI R107, RZ, 0x1f, R207 ;  /* 0x0000001fff6b7819 */ /* 0x000fc400000114cf */
[----:B------:R-:W-:Y:S01]  /*1ca00*/  SHF.R.S32.HI R108, RZ, 0x1f, R203 ;  /* 0x0000001fff6c7819 */ /* 0x000fe200000114cb */
[----:B------:R-:W-:Y:S08]  /*1ca10*/  @P2 BRA `(.L_x_2698) ;  /* 0x0000000000242947 */ /* 0x000ff00003800000 */
        /* <DEDUP_REMOVED lines=9> */
.L_x_2698:
[----:B------:R-:W-:Y:S05]  /*1cab0*/  BSYNC B1 ;  /* 0x0000000000017941 */ /* 0x000fea0003800000 */
.L_x_2697:
        /* <DEDUP_REMOVED lines=13> */
.L_x_2700:
[----:B------:R-:W-:Y:S05]  /*1cb90*/  BSYNC B1 ;  /* 0x0000000000017941 */ /* 0x000fea0003800000 */
.L_x_2699:
        /* <DEDUP_REMOVED lines=13> */
.L_x_2702:
[----:B------:R-:W-:Y:S05]  /*1cc70*/  BSYNC B1 ;  /* 0x0000000000017941 */ /* 0x000fea0003800000 */
.L_x_2701:
[----:B------:R-:W-:Y:S01]  /*1cc80*/  VIADD R3, R53, 0x60 ;  /* 0x0000006035037836 */ /* 0x000fe20000000000 */
[----:B0-----:R0:W0:Y:S04]  /*1cc90*/  SHFL.IDX PT, R0, R51, 0x3, 0x181f ;  /* 0x00781f0033007f89 */ /* 0x00102800000e0000 */
[----:B------:R-:W-:Y:S01]  /*1cca0*/  ISETP.GE.AND P0, PT, R3, R4, PT ;  /* 0x000000040300720c */ /* 0x000fe20003f06270 */
[----:B-1--4-:R-:W1:-:S12]  /*1ccb0*/  SHFL.IDX PT, R50, R50, 0x3, 0x181f ;  /* 0x00781f0032327f89 */ /* 0x012e5800000e0000 */
        /* <DEDUP_REMOVED lines=12> */
.L_x_2696:
[----:B------:R-:W-:Y:S01]  /*1cd80*/  ULDC.64 UR4, c[0x0][0xb08] ;  /* 0x0002c20000047ab9 */ /* 0x000fe20000000a00 */
[----:B0-----:R-:W0:Y:S01]  /*1cd90*/  @P4 LDC R21, c[0x0][0xbec] ;  /* 0x0002fb00ff154b82 */ /* 0x001e220000000800 */
[----:B------:R-:W-:Y:S01]  /*1cda0*/  IMAD R11, R106, UR4, RZ ;  /* 0x000000046a0b7c24 */ /* 0x000fe2000f8e02ff */
[----:B------:R-:W-:Y:S01]  /*1cdb0*/  ULDC.64 UR6, c[0x0][0xb30] ;  /* 0x0002cc0000067ab9 */ /* 0x000fe20000000a00 */
[C---:B------:R-:W-:Y:S01]  /*1cdc0*/  IMAD.WIDE.U32 R8, R0.reuse, UR4, RZ ;  /* 0x0000000400087c25 */ /* 0x040fe2000f8e00ff */
[----:B------:R-:W-:Y:S01]  /*1cdd0*/  ISETP.GE.AND P0, PT, R15, R4, PT ;  /* 0x000000040f00720c */ /* 0x000fe20003f06270 */
[----:B------:R-:W-:Y:S01]  /*1cde0*/  BSSY B1, `(.L_x_2704) ;  /* 0x0000078000017945 */ /* 0x000fe20003800000 */
[----:B------:R-:W-:Y:S01]  /*1cdf0*/  SHF.R.S32.HI R29, RZ, 0x1f, R217 ;  /* 0x0000001fff1d7819 */ /* 0x000fe200000114d9 */
[----:B------:R-:W-:Y:S01]  /*1ce00*/  IMAD R11, R0, UR5, R11 ;  /* 0x00000005000b7c24 */ /* 0x000fe2000f8e020b */
[----:B------:R-:W-:Y:S01]  /*1ce10*/  ULDC.64 UR4, c[0x0][0xb38] ;  /* 0x0002ce0000047ab9 */ /* 0x000fe20000000a00 */
[----:B------:R-:W1:Y:S01]  /*1ce20*/  @P4 LDC R0, c[0x0][0xbf0] ;  /* 0x0002fc00ff004b82 */ /* 0x000e620000000800 */
[----:B------:R-:W-:Y:S01]  /*1ce30*/  SHF.R.S32.HI R30, RZ, 0x1f, R218 ;  /* 0x0000001fff1e7819 */ /* 0x000fe200000114da */
[----:B------:R-:W-:Y:S01]  /*1ce40*/  IMAD.IADD R9, R9, 0x1, R11 ;  /* 0x0000000109097824 */ /* 0x000fe200078e020b */
[----:B------:R-:W-:-:S02]  /*1ce50*/  SHF.R.S32.HI R11, RZ, 0x1f, R210 ;  /* 0x0000001fff0b7819 */ /* 0x000fc400000114d2 */
        /* <DEDUP_REMOVED lines=10> */
[----:B------:R-:W-:-:S02]  /*1cf00*/  SHF.R.S32.HI R36, RZ, 0x1f, R224 ;  /* 0x0000001fff247819 */ /* 0x000fc400000114e0 */
[----:B------:R-:W-:Y:S01]  /*1cf10*/  SHF.R.S32.HI R37, RZ, 0x1f, R225 ;  /* 0x0000001fff257819 */ /* 0x000fe200000114e1 */
[C---:B------:R-:W-:Y:S01]  /*1cf20*/  IMAD R13, R210.reuse, UR5, R11 ;  /* 0x00000005d20d7c24 */ /* 0x040fe2000f8e020b */
[----:B------:R-:W-:Y:S01]  /*1cf30*/  SHF.R.S32.HI R38, RZ, 0x1f, R226 ;  /* 0x0000001fff267819 */ /* 0x000fe200000114e2 */
[----:B------:R-:W-:Y:S01]  /*1cf40*/  IMAD.WIDE.U32 R8, R210, UR4, R8 ;  /* 0x00000004d2087c25 */ /* 0x000fe2000f8e0008 */
[----:B------:R-:W-:Y:S01]  /*1cf50*/  ULDC.64 UR4, c[0x0][0xb48] ;  /* 0x0002d20000047ab9 */ /* 0x000fe20000000a00 */
[----:B------:R-:W-:Y:S02]  /*1cf60*/  SHF.R.S32.HI R39, RZ, 0x1f, R227 ;  /* 0x0000001fff277819 */ /* 0x000fe400000114e3 */
[----:B------:R-:W-:Y:S01]  /*1cf70*/  IMAD.MOV.U32 R11, RZ, RZ, R28 ;  /* 0x000000ffff0b7224 */ /* 0x000fe200078e001c */
[----:B-1----:R-:W-:Y:S01]  /*1cf80*/  @P4 SHF.R.U32.HI R11, RZ, R0, R21 ;  /* 0x00000000ff0b4219 */ /* 0x002fe20000011615 */
[----:B------:R-:W-:Y:S01]  /*1cf90*/  IMAD.IADD R9, R9, 0x1, R13 ;  /* 0x0000000109097824 */ /* 0x000fe200078e020d */
[----:B------:R-:W-:-:S02]  /*1cfa0*/  SHF.R.S32.HI R88, RZ, 0x1f, R228 ;  /* 0x0000001fff587819 */ /* 0x000fc400000114e4 */
[--C-:B------:R-:W-:Y:S01]  /*1cfb0*/  SHF.R.S32.HI R0, RZ, 0x1f, R11.reuse ;  /* 0x0000001fff007819 */ /* 0x100fe2000001140b */
[----:B------:R-:W-:Y:S01]  /*1cfc0*/  IMAD.MOV R10, RZ, RZ, -R11 ;  /* 0x000000ffff0a7224 */ /* 0x000fe200078e0a0b */
[----:B------:R-:W-:Y:S01]  /*1cfd0*/  SHF.R.S32.HI R26, RZ, 0x1f, R229 ;  /* 0x0000001fff1a7819 */ /* 0x000fe200000114e5 */
[----:B------:R-:W-:Y:S01]  /*1cfe0*/  IMAD.WIDE.U32 R8, R215, UR4, R8 ;  /* 0x00000004d7087c25 */ /* 0x000fe2000f8e0008 */
[----:B------:R-:W-:Y:S02]  /*1cff0*/  SHF.R.S32.HI R89, RZ, 0x1f, R230 ;  /* 0x0000001fff597819 */ /* 0x000fe400000114e6 */
[----:B------:R-:W-:Y:S01]  /*1d000*/  SHF.R.S32.HI R107, RZ, 0x1f, R231 ;  /* 0x0000001fff6b7819 */ /* 0x000fe200000114e7 */
        /* <DEDUP_REMOVED lines=13> */
[----:B------:R-:W-:Y:S01]  /*1d0e0*/  LEA R0, P1, R8, UR4, 0x2 ;  /* 0x0000000408007c11 */ /* 0x000fe2000f8210ff */
[----:B------:R-:W-:-:S03]  /*1d0f0*/  VIADD R10, R2, 0x34820 ;  /* 0x00034820020a7836 */ /* 0x000fc60000000000 */
[----:B------:R-:W-:Y:S02]  /*1d100*/  LEA.HI.X R3, R8, UR5, R3, 0x2, P1 ;  /* 0x0000000508037c11 */ /* 0x000fe400088f1403 */
[----:B------:R-:W-:Y:S01]  /*1d110*/  PRMT R10, RZ, 0x654, R10 ;  /* 0x00000654ff0a7816 */ /* 0x000fe2000000000a */
[----:B------:R0:W1:Y:S03]  /*1d120*/  SHFL.IDX PT, R8, R0, RZ, 0x1c1f ;  /* 0x001c1fff00087589 */ /* 0x00006600000e0000 */
[----:B------:R0:W-:Y:S01]  /*1d130*/  SYNCS.ARRIVE.TRANS64.RED.A1T0 RZ, [R10+URZ], RZ ;  /* 0x000000ff0aff79a7 */ /* 0x0001e2000810043f */
        /* <DEDUP_REMOVED lines=41> */
[-C--:B------:R-:W-:Y:S02]  /*1d3d0*/  @!P0 LEA.HI.X R15, R223, R9.reuse, R35, 0x2, P6 ;  /* 0x00000009df0f8211 */ /* 0x080fe400030f1423 */
[----:B------:R-:W-:Y:S01]  /*1d3e0*/  ISETP.GE.AND P2, PT, R220, UR4, PT ;  /* 0x00000004dc007c0c */ /* 0x000fe2000bf46270 */
[----:B------:R-:W-:Y:S01]  /*1d3f0*/  @!P1 ST.E.64 desc[UR60][R12.64], R56 ;  /* 0x000000380c009985 */ /* 0x000fe2000c101b3c */
[----:B------:R-:W-:Y:S02]  /*1d400*/  @!P3 LEA R24, P5, R222, R8, 0x2 ;  /* 0x00000008de18b211 */ /* 0x000fe400078a10ff */
[----:B------:R-:W-:Y:S01]  /*1d410*/  ISETP.GE.AND P1, PT, R219, UR4, PT ;  /* 0x00000004db007c0c */ /* 0x000fe2000bf26270 */
[----:B------:R1:W-:Y:S01]  /*1d420*/  @!P0 ST.E.64 desc[UR60][R14.64], R60 ;  /* 0x0000003c0e008985 */ /* 0x0003e2000c101b3c */
[----:B------:R-:W-:Y:S02]  /*1d430*/  ISETP.GE.AND P0, PT, R218, UR4, PT ;  /* 0x00000004da007c0c */ /* 0x000fe4000bf06270 */
[----:B------:R-:W-:-:S02]  /*1d440*/  @!P3 LEA.HI.X R25, R222, R9, R34, 0x2, P5 ;  /* 0x00000009de19b211 */ /* 0x000fc400028f1422 */
[----:B------:R-:W-:Y:S02]  /*1d450*/  ISETP.GE.AND P5, PT, R217, UR4, PT ;  /* 0x00000004d9007c0c */ /* 0x000fe4000bfa6270 */
[CC--:B------:R-:W-:Y:S01]  /*1d460*/  @!P4 LEA R20, P6, R221.reuse, R8.reuse, 0x2 ;  /* 0x00000008dd14c211 */ /* 0x0c0fe200078c10ff */
[----:B------:R3:W-:Y:S01]  /*1d470*/  @!P3 ST.E.64 desc[UR60][R24.64], R64 ;  /* 0x000000401800b985 */ /* 0x0007e2000c101b3c */
[CC--:B0-----:R-:W-:Y:S02]  /*1d480*/  @!P2 LEA R10, P3, R220.reuse, R8.reuse, 0x2 ;  /* 0x00000008dc0aa211 */ /* 0x0c1fe400078610ff */
[-C--:B------:R-:W-:Y:S02]  /*1d490*/  @!P4 LEA.HI.X R21, R221, R9.reuse, R33, 0x2, P6 ;  /* 0x00000009dd15c211 */ /* 0x080fe400030f1421 */
[----:B------:R-:W-:Y:S02]  /*1d4a0*/  @!P2 LEA.HI.X R11, R220, R9, R32, 0x2, P3 ;  /* 0x00000009dc0ba211 */ /* 0x000fe400018f1420 */
[-C--:B-1----:R-:W-:Y:S01]  /*1d4b0*/  @!P1 LEA R14, P6, R219, R8.reuse, 0x2 ;  /* 0x00000008db0e9211 */ /* 0x082fe200078c10ff */
[----:B------:R3:W-:Y:S01]  /*1d4c0*/  @!P4 ST.E.64 desc[UR60][R20.64], R68 ;  /* 0x000000441400c985 */ /* 0x0007e2000c101b3c */
[----:B------:R-:W-:-:S02]  /*1d4d0*/  @!P0 LEA R12, P4, R218, R8, 0x2 ;  /* 0x00000008da0c8211 */ /* 0x000fc400078810ff */
        /* <DEDUP_REMOVED lines=8> */
.L_x_2705:
[----:B------:R-:W-:Y:S05]  /*1d560*/  BSYNC B1 ;  /* 0x0000000000017941 */ /* 0x000fea0003800000 */
.L_x_2704:
        /* <DEDUP_REMOVED lines=10> */
[CC--:B-1----:R-:W-:Y:S02]  /*1d610*/  @!P1 LEA R12, P5, R231.reuse, R8.reuse, 0x2 ;  /* 0x00000008e70c9211 */ /* 0x0c2fe400078a10ff */
        /* <DEDUP_REMOVED lines=59> */
.L_x_2694:
        /* <DEDUP_REMOVED lines=16> */
[----:B-1----:R-:W1:-:S12]  /*1dad0*/  S2R R4, SR_TID.X ;  /* 0x0000000000047919 */ /* 0x002e580000002100 */
        /* <DEDUP_REMOVED lines=9> */
.L_x_2706:
[----:B------:R-:W-:Y:S01]  /*1db70*/  BSSY B1, `(.L_x_2707) ;  /* 0x0000036000017945 */ /* 0x000fe20003800000 */
[----:B------:R-:W-:Y:S02]  /*1db80*/  SEL R31, R210, RZ, !P0 ;  /* 0x000000ffd21f7207 */ /* 0x000fe40004000000 */
[----:B------:R-:W-:Y:S02]  /*1db90*/  SEL R232, R232, RZ, !P0 ;  /* 0x000000ffe8e87207 */ /* 0x000fe40004000000 */
[----:B-----5:R-:W-:Y:S01]  /*1dba0*/  SHF.R.S32.HI R28, RZ, 0x1f, R3 ;  /* 0x0000001fff1c7819 */ /* 0x020fe20000011403 */
[----:B------:R-:W-:Y:S06]  /*1dbb0*/  @P3 BRA `(.L_x_2708) ;  /* 0x0000000000c43947 */ /* 0x000fec0003800000 */
[----:B------:R-:W1:Y:S01]  /*1dbc0*/  S2R R9, SR_TID.X ;  /* 0x0000000000097919 */ /* 0x000e620000002100 */
[----:B------:R-:W2:Y:S02]  /*1dbd0*/  LDC R33, c[0x0][0xbe8] ;  /* 0x0002fa00ff217b82 */ /* 0x000ea40000000800 */
[----:B--2---:R-:W-:Y:S01]  /*1dbe0*/  IMAD R4, R0, R33, RZ ;  /* 0x0000002100047224 */ /* 0x004fe200078e02ff */
[----:B-1----:R-:W-:-:S04]  /*1dbf0*/  IADD3 R30, R200, -0x80, R9 ;  /* 0xffffff80c81e7810 */ /* 0x002fc80007ffe009 */
[----:B------:R-:W-:-:S13]  /*1dc00*/  ISETP.GE.AND P0, PT, R30, R4, PT ;  /* 0x000000041e00720c */ /* 0x000fda0003f06270 */
[----:B------:R-:W-:Y:S05]  /*1dc10*/  @P0 BRA `(.L_x_2708) ;  /* 0x0000000000ac0947 */ /* 0x000fea0003800000 */
[----:B------:R-:W-:Y:S01]  /*1dc20*/  IMAD.MOV.U32 R26, RZ, RZ, 0x9b8 ;  /* 0x000009b8ff1a7424 */ /* 0x000fe200078e00ff */
[----:B------:R-:W-:Y:S01]  /*1dc30*/  ISETP.GT.AND P0, PT, R209, 0x1, PT ;  /* 0x00000001d100780c */ /* 0x000fe20003f04270 */
[----:B------:R-:W1:Y:S01]  /*1dc40*/  LDC.64 R8, c[0x0][0xba8] ;  /* 0x0002ea00ff087b82 */ /* 0x000e620000000a00 */
[----:B------:R-:W-:Y:S01]  /*1dc50*/  ISETP.NE.AND P1, PT, R33, 0x1, PT ;  /* 0x000000012100780c */ /* 0x000fe20003f25270 */
[----:B------:R-:W-:Y:S01]  /*1dc60*/  IMAD.MOV.U32 R27, RZ, RZ, R30 ;  /* 0x000000ffff1b7224 */ /* 0x000fe200078e001e */
[----:B------:R-:W-:Y:S02]  /*1dc70*/  SEL R26, R26, 0x978, P0 ;  /* 0x000009781a1a7807 */ /* 0x000fe40000000000 */
[----:B------:R-:W-:-:S03]  /*1dc80*/  SEL R215, R215, RZ, P0 ;  /* 0x000000ffd7d77207 */ /* 0x000fc60000000000 */
        /* <DEDUP_REMOVED lines=8> */
[----:B------:R-:W-:Y:S02]  /*1dd10*/  IMAD R21, R20, R232, R21 ;  /* 0x000000e814157224 */ /* 0x000fe400078e0215 */
[----:B0-----:R-:W-:-:S05]  /*1dd20*/  @P1 IMAD.HI.U32 R4, R30, R25, RZ ;  /* 0x000000191e041227 */ /* 0x001fca00078e00ff */
[----:B------:R-:W0:Y:S01]  /*1dd30*/  @!P0 LDC R9, c[0x0][0xb54] ;  /* 0x0002d500ff098b82 */ /* 0x000e220000000800 */
[----:B---3--:R-:W-:Y:S02]  /*1dd40*/  IMAD R29, R15, R206, RZ ;  /* 0x000000ce0f1d7224 */ /* 0x008fe400078e02ff */
[----:B------:R-:W-:Y:S01]  /*1dd50*/  IMAD.WIDE.U32 R24, R20, R31, RZ ;  /* 0x0000001f14187225 */ /* 0x000fe200078e00ff */
[----:B----4-:R-:W-:-:S03]  /*1dd60*/  @P1 SHF.R.U32.HI R27, RZ, R35, R4 ;  /* 0x00000023ff1b1219 */ /* 0x010fc60000011604 */
[----:B------:R-:W-:-:S04]  /*1dd70*/  IMAD.WIDE.U32 R14, R14, R206, RZ ;  /* 0x000000ce0e0e7225 */ /* 0x000fc800078e00ff */
[----:B------:R-:W-:Y:S01]  /*1dd80*/  IMAD.IADD R4, R25, 0x1, R21 ;  /* 0x0000000119047824 */ /* 0x000fe200078e0215 */
[----:B------:R-:W-:Y:S01]  /*1dd90*/  IADD3 R14, P1, P3, R24, R14, R3 ;  /* 0x0000000e180e7210 */ /* 0x000fe20007b3e003 */
[----:B------:R-:W-:Y:S02]  /*1dda0*/  IMAD.IADD R29, R15, 0x1, R29 ;  /* 0x000000010f1d7824 */ /* 0x000fe400078e021d */
[-C--:B------:R-:W-:Y:S02]  /*1ddb0*/  IMAD R21, R13, R215.reuse, RZ ;  /* 0x000000d70d157224 */ /* 0x080fe400078e02ff */
[----:B------:R-:W-:Y:S01]  /*1ddc0*/  IMAD.WIDE.U32 R12, R12, R215, RZ ;  /* 0x000000d70c0c7225 */ /* 0x000fe200078e00ff */
[----:B------:R-:W-:-:S03]  /*1ddd0*/  IADD3.X R4, R4, R29, R28, P1, P3 ;  /* 0x0000001d04047210 */ /* 0x000fc60000fe641c */
[----:B------:R-:W-:Y:S01]  /*1dde0*/  IMAD.MOV R15, RZ, RZ, -R27 ;  /* 0x000000ffff0f7224 */ /* 0x000fe200078e0a1b */
[----:B------:R-:W-:Y:S01]  /*1ddf0*/  IADD3 R12, P0, P1, R27, R14, R12 ;  /* 0x0000000e1b0c7210 */ /* 0x000fe2000791e00c */
[----:B------:R-:W-:Y:S01]  /*1de00*/  IMAD.IADD R21, R13, 0x1, R21 ;  /* 0x000000010d157824 */ /* 0x000fe200078e0215 */
[----:B------:R-:W-:Y:S01]  /*1de10*/  SHF.R.S32.HI R27, RZ, 0x1f, R27 ;  /* 0x0000001fff1b7819 */ /* 0x000fe2000001141b */
[----:B------:R-:W-:-:S03]  /*1de20*/  IMAD R15, R33, R15, R30 ;  /* 0x0000000f210f7224 */ /* 0x000fc600078e021e */
[----:B------:R-:W-:Y:S01]  /*1de30*/  IADD3.X R13, R27, R4, R21, P0, P1 ;  /* 0x000000041b0d7210 */ /* 0x000fe200007e2415 */
[----:B-----5:R-:W-:Y:S01]  /*1de40*/  IMAD R4, R11, R15, RZ ;  /* 0x0000000f0b047224 */ /* 0x020fe200078e02ff */
[----:B------:R-:W-:-:S05]  /*1de50*/  SHF.R.S32.HI R21, RZ, 0x1f, R15 ;  /* 0x0000001fff157819 */ /* 0x000fca000001140f */
[C---:B------:R-:W-:Y:S02]  /*1de60*/  IMAD R21, R10.reuse, R21, R4 ;  /* 0x000000150a157224 */ /* 0x040fe400078e0204 */
[----:B------:R-:W-:-:S04]  /*1de70*/  IMAD.WIDE.U32 R10, R10, R15, R12 ;  /* 0x0000000f0a0a7225 */ /* 0x000fc800078e000c */
[----:B------:R-:W-:Y:S01]  /*1de80*/  IMAD.IADD R4, R11, 0x1, R21 ;  /* 0x000000010b047824 */ /* 0x000fe200078e0215 */
[----:B-1----:R-:W-:Y:S01]  /*1de90*/  LEA R8, P0, R10, R8, 0x2 ;  /* 0x000000080a087211 */ /* 0x002fe200078010ff */
[----:B------:R-:W-:-:S03]  /*1dea0*/  IMAD.MOV.U32 R11, RZ, RZ, -0x800000 ;  /* 0xff800000ff0b7424 */ /* 0x000fc600078e00ff */
[----:B0-----:R-:W-:-:S05]  /*1deb0*/  LEA.HI.X R9, R10, R9, R4, 0x2, P0 ;  /* 0x000000090a097211 */ /* 0x001fca00000f1404 */
[----:B------:R1:W-:Y:S04]  /*1dec0*/  STG.E desc[UR60][R8.64], R11 ;  /* 0x0000000b08007986 */ /* 0x0003e8000c10193c */
.L_x_2708:
[----:B------:R-:W-:Y:S05]  /*1ded0*/  BSYNC B1 ;  /* 0x0000000000017941 */ /* 0x000fea0003800000 */
.L_x_2707:
[----:B------:R-:W-:Y:S05]  /*1dee0*/  @P2 BRA `(.L_x_2703) ;  /* 0x0000000400a02947 */ /* 0x000fea0003800000 */
[----:B------:R-:W2:Y:S01]  /*1def0*/  LDC R15, c[0x0][0xbe8] ;  /* 0x0002fa00ff0f7b82 */ /* 0x000ea20000000800 */
[----:B------:R-:W-:Y:S01]  /*1df00*/  ULDC.64 UR4, c[0x0][0xaa0] ;  /* 0x0002a80000047ab9 */ /* 0x000fe20000000a00 */
[----:B------:R-:W-:Y:S01]  /*1df10*/  ULDC.64 UR6, c[0x0][0xaf0] ;  /* 0x0002bc0000067ab9 */ /* 0x000fe20000000a00 */
[----:B------:R-:W-:Y:S01]  /*1df20*/  IMAD R4, R28, UR4, RZ ;  /* 0x000000041c047c24 */ /* 0x000fe2000f8e02ff */
[----:B------:R-:W-:Y:S01]  /*1df30*/  BSSY B1, `(.L_x_2709) ;  /* 0x0000039000017945 */ /* 0x000fe20003800000 */
[C---:B-1----:R-:W-:Y:S01]  /*1df40*/  IMAD.WIDE.U32 R8, R3.reuse, UR4, RZ ;  /* 0x0000000403087c25 */ /* 0x042fe2000f8e00ff */
[----:B------:R-:W-:Y:S02]  /*1df50*/  SHF.R.S32.HI R14, RZ, 0x1f, R207 ;  /* 0x0000001fff0e7819 */ /* 0x000fe400000114cf */
[----:B------:R-:W-:Y:S01]  /*1df60*/  SHF.R.S32.HI R20, RZ, 0x1f, R203 ;  /* 0x0000001fff147819 */ /* 0x000fe200000114cb */
[----:B------:R-:W-:Y:S01]  /*1df70*/  IMAD R11, R3, UR5, R4 ;  /* 0x00000005030b7c24 */ /* 0x000fe2000f8e0204 */
[----:B------:R-:W-:Y:S01]  /*1df80*/  ULDC.64 UR4, c[0x0][0xae8] ;  /* 0x0002ba0000047ab9 */ /* 0x000fe20000000a00 */
[----:B------:R-:W-:-:S02]  /*1df90*/  IMAD R3, R208, 0x20, R233 ;  /* 0x00000020d0037824 */ /* 0x000fc400078e02e9 */
[----:B------:R-:W-:Y:S02]  /*1dfa0*/  IMAD.IADD R9, R9, 0x1, R11 ;  /* 0x0000000109097824 */ /* 0x000fe400078e020b */
[----:B------:R-:W-:Y:S02]  /*1dfb0*/  IMAD.IADD R13, R200, 0x1, R3 ;  /* 0x00000001c80d7824 */ /* 0x000fe400078e0203 */
[----:B------:R-:W-:-:S04]  /*1dfc0*/  IMAD.WIDE.U32 R8, R206, UR4, R8 ;  /* 0x00000004ce087c25 */ /* 0x000fc8000f8e0008 */
[----:B------:R-:W-:Y:S02]  /*1dfd0*/  IMAD.MOV.U32 R3, RZ, RZ, R13 ;  /* 0x000000ffff037224 */ /* 0x000fe400078e000d */
[----:B------:R-:W-:Y:S01]  /*1dfe0*/  IMAD R9, R206, UR5, R9 ;  /* 0x00000005ce097c24 */ /* 0x000fe2000f8e0209 */
[----:B--2---:R-:W-:Y:S01]  /*1dff0*/  ISETP.NE.AND P0, PT, R15, 0x1, PT ;  /* 0x000000010f00780c */ /* 0x004fe20003f05270 */
[----:B------:R-:W-:Y:S01]  /*1e000*/  ULDC.64 UR4, c[0x0][0xae0] ;  /* 0x0002b80000047ab9 */ /* 0x000fe20000000a00 */
[----:B------:R-:W-:Y:S02]  /*1e010*/  IMAD.IADD R200, R233, 0x1, R200 ;  /* 0x00000001e9c87824 */ /* 0x000fe400078e02c8 */
[----:B------:R-:W-:-:S09]  /*1e020*/  IMAD.WIDE.U32 R8, R31, UR6, R8 ;  /* 0x000000061f087c25 */ /* 0x000fd2000f8e0008 */
[----:B------:R-:W1:Y:S08]  /*1e030*/  @P0 LDC R10, c[0x0][0xbec] ;  /* 0x0002fb00ff0a0b82 */ /* 0x000e700000000800 */
[----:B------:R-:W2:Y:S01]  /*1e040*/  @P0 LDC R21, c[0x0][0xbf0] ;  /* 0x0002fc00ff150b82 */ /* 0x000ea20000000800 */
[----:B-1----:R-:W-:-:S04]  /*1e050*/  @P0 IMAD.HI.U32 R4, R13, R10, RZ ;  /* 0x0000000a0d040227 */ /* 0x002fc800078e00ff */
[----:B------:R-:W-:Y:S01]  /*1e060*/  IMAD R10, R232, UR6, RZ ;  /* 0x00000006e80a7c24 */ /* 0x000fe2000f8e02ff */
[----:B--2---:R-:W-:-:S03]  /*1e070*/  @P0 SHF.R.U32.HI R3, RZ, R21, R4 ;  /* 0x00000015ff030219 */ /* 0x004fc60000011604 */
        /* <DEDUP_REMOVED lines=12> */
[----:B------:R-:W-:Y:S02]  /*1e140*/  IMAD R15, R0, R15, RZ ;  /* 0x0000000f000f7224 */ /* 0x000fe400078e02ff */
[----:B------:R-:W-:-:S02]  /*1e150*/  IMAD R3, R11, UR5, R4 ;  /* 0x000000050b037c24 */ /* 0x000fc4000f8e0204 */
[----:B------:R-:W-:Y:S01]  /*1e160*/  IMAD.WIDE.U32 R8, R11, UR4, R8 ;  /* 0x000000040b087c25 */ /* 0x000fe2000f8e0008 */
[C---:B------:R-:W-:Y:S01]  /*1e170*/  ISETP.GE.AND P2, PT, R200.reuse, R15, PT ;  /* 0x0000000fc800720c */ /* 0x040fe20003f46270 */
[----:B------:R-:W-:Y:S02]  /*1e180*/  ULDC.64 UR4, c[0x0][0xa80] ;  /* 0x0002a00000047ab9 */ /* 0x000fe40000000a00 */
[----:B------:R-:W-:Y:S01]  /*1e190*/  VIADD R0, R200, 0x20 ;  /* 0x00000020c8007836 */ /* 0x000fe20000000000 */
[----:B------:R-:W-:Y:S01]  /*1e1a0*/  LEA R4, P3, R8, UR4, 0x1 ;  /* 0x0000000408047c11 */ /* 0x000fe2000f8608ff */
[----:B------:R-:W-:-:S03]  /*1e1b0*/  IMAD.IADD R3, R9, 0x1, R3 ;  /* 0x0000000109037824 */ /* 0x000fc600078e0203 */
[-C--:B------:R-:W-:Y:S01]  /*1e1c0*/  ISETP.GE.AND P1, PT, R0, R15.reuse, PT ;  /* 0x0000000f0000720c */ /* 0x080fe20003f26270 */
[----:B------:R-:W-:Y:S01]  /*1e1d0*/  VIADD R0, R200, 0x40 ;  /* 0x00000040c8007836 */ /* 0x000fe20000000000 */
[----:B------:R-:W-:Y:S02]  /*1e1e0*/  LEA.HI.X R3, R8, UR5, R3, 0x1, P3 ;  /* 0x0000000508037c11 */ /* 0x000fe400098f0c03 */
[----:B------:R1:W2:Y:S02]  /*1e1f0*/  SHFL.IDX PT, R8, R4, RZ, 0x181f ;  /* 0x00181fff04087589 */ /* 0x0002a400000e0000 */
[----:B------:R-:W-:Y:S02]  /*1e200*/  ISETP.GE.AND P0, PT, R0, R15, PT ;  /* 0x0000000f0000720c */ /* 0x000fe40003f06270 */
[----:B------:R1:W3:Y:S01]  /*1e210*/  SHFL.IDX PT, R0, R3, RZ, 0x181f ;  /* 0x00181fff03007589 */ /* 0x0002e200000e0000 */
[----:B------:R-:W-:Y:S10]  /*1e220*/  @P2 BRA `(.L_x_2710) ;  /* 0x0000000000242947 */ /* 0x000ff40003800000 */
        /* <DEDUP_REMOVED lines=9> */
.L_x_2710:
[----:B------:R-:W-:Y:S05]  /*1e2c0*/  BSYNC B1 ;  /* 0x0000000000017941 */ /* 0x000fea0003800000 */
.L_x_2709:
        /* <DEDUP_REMOVED lines=13> */
.L_x_2712:
[----:B------:R-:W-:Y:S05]  /*1e3a0*/  BSYNC B1 ;  /* 0x0000000000017941 */ /* 0x000fea0003800000 */
.L_x_2711:
        /* <DEDUP_REMOVED lines=13> */
.L_x_2714:
[----:B------:R-:W-:Y:S05]  /*1e480*/  BSYNC B1 ;  /* 0x0000000000017941 */ /* 0x000fea0003800000 */
.L_x_2713:
[----:B0-----:R-:W-:Y:S01]  /*1e490*/  VIADD R0, R200, 0x60 ;  /* 0x00000060c8007836 */ /* 0x001fe20000000000 */
[----:B------:R0:W0:Y:S04]  /*1e4a0*/  SHFL.IDX PT, R10, R3, 0x3, 0x181f ;  /* 0x00781f00030a7f89 */ /* 0x00002800000e0000 */
[----:B------:R-:W-:Y:S01]  /*1e4b0*/  ISETP.GE.AND P0, PT, R0, R15, PT ;  /* 0x0000000f0000720c */ /* 0x000fe20003f06270 */
[----:B-123--:R-:W1:-:S12]  /*1e4c0*/  SHFL.IDX PT, R4, R4, 0x3, 0x181f ;  /* 0x00781f0004047f89 */ /* 0x00ee5800000e0000 */
[----:B------:R-:W-:Y:S05]  /*1e4d0*/  @P0 BRA `(.L_x_2703) ;  /* 0x0000000000240947 */ /* 0x000fea0003800000 */
[----:B------:R-:W-:Y:S02]  /*1e4e0*/  ULDC UR4, c[0x0][0xac8] ;  /* 0x0002b20000047ab9 */ /* 0x000fe40000000800 */
[----:B------:R-:W-:Y:S02]  /*1e4f0*/  ISETP.GE.AND P2, PT, R203, UR4, PT ;  /* 0x00000004cb007c0c */ /* 0x000fe4000bf46270 */
[----:B------:R-:W-:-:S11]  /*1e500*/  ISETP.GE.AND P3, PT, R207, UR4, PT ;  /* 0x00000004cf007c0c */ /* 0x000fd6000bf66270 */
[-C--:B-1----:R-:W-:Y:S02]  /*1e510*/  @!P2 LEA R12, P0, R203, R4.reuse, 0x1 ;  /* 0x00000004cb0ca211 */ /* 0x082fe400078008ff */
[----:B----4-:R-:W-:Y:S02]  /*1e520*/  @!P3 LEA R8, P1, R207, R4, 0x1 ;  /* 0x00000004cf08b211 */ /* 0x010fe400078208ff */
[-C--:B0-----:R-:W-:Y:S02]  /*1e530*/  @!P2 LEA.HI.X R13, R203, R10.reuse, R20, 0x1, P0 ;  /* 0x0000000acb0da211 */ /* 0x081fe400000f0c14 */
[----:B------:R-:W-:-:S03]  /*1e540*/  @!P3 LEA.HI.X R9, R207, R10, R14, 0x1, P1 ;  /* 0x0000000acf09b211 */ /* 0x000fc600008f0c0e */
[----:B------:R0:W-:Y:S04]  /*1e550*/  @!P2 ST.E.128 desc[UR60][R12.64], RZ ;  /* 0x000000ff0c00a985 */ /* 0x0001e8000c101d3c */
[----:B------:R0:W-:Y:S02]  /*1e560*/  @!P3 ST.E.128 desc[UR60][R8.64], RZ ;  /* 0x000000ff0800b985 */ /* 0x0001e4000c101d3c */
.L_x_2703:
[----:B------:R-:W-:Y:S05]  /*1e570*/  BSYNC B0 ;  /* 0x0000000000007941 */ /* 0x000fea0003800000 */
.L_x_2693:
[----:B------:R-:W-:Y:S02]  /*1e580*/  ULDC UR4, c[0x0][0xc3c] ;  /* 0x00030f0000047ab9 */ /* 0x000fe40000000800 */
[----:B------:R-:W-:-:S13]  /*1e590*/  ISETP.GE.AND P0, PT, R7, UR4, PT ;  /* 0x0000000407007c0c */ /* 0x000fda000bf06270 */
[----:B------:R-:W-:Y:S05]  /*1e5a0*/  @!P0 BRA `(.L_x_2715) ;  /* 0xfffffe2c00ec8947 */ /* 0x000fea000383ffff */
[----:B------:R-:W-:Y:S05]  /*1e5b0*/  BRA `(.L_x_2484) ;  /* 0x0000008800b87947 */ /* 0x000fea0003800000 */
.L_x_2482:
        /* <DEDUP_REMOVED lines=20> */
.L_x_2716:
        /* <DEDUP_REMOVED lines=43> */
.L_x_2720:
        /* <DEDUP_REMOVED lines=39> */
.L_x_2718:
        /* <DEDUP_REMOVED lines=12> */
.L_x_2721:
        /* <DEDUP_REMOVED lines=63> */
.L_x_2722:
        /* <DEDUP_REMOVED lines=61> */
.L_x_2723:
[----:B01----:R-:W-:-:S05]  /*1f4a0*/  LOP3.LUT R3, RZ, R2, RZ, 0x33, !PT ;  /* 0x00000002ff037212 */ /* 0x003fca00078e33ff */
[----:B------:R-:W-:-:S05]  /*1f4b0*/  IMAD.IADD R2, R4, 0x1, R3 ;  /* 0x0000000104027824 */ /* 0x000fca00078e0203 */
[----:B------:R1:W-:Y:S01]  /*1f4c0*/  STL [R1+0x4], R2 ;  /* 0x0000040201007387 */ /* 0x0003e20000100800 */
[----:B------:R-:W-:Y:S05]  /*1f4d0*/  BRA `(.L_x_2724) ;  /* 0x0000000000107947 */ /* 0x000fea0003800000 */
.L_x_2719:
[----:B------:R-:W-:Y:S01]  /*1f4e0*/  IMAD.U32 R2, RZ, RZ, UR6 ;  /* 0x00000006ff027e24 */ /* 0x000fe2000f8e00ff */
[----:B------:R0:W-:Y:S04]  /*1f4f0*/  STL [R1+0x4], RZ ;  /* 0x000004ff01007387 */ /* 0x0001e80000100800 */
[----:B------:R0:W-:Y:S04]  /*1f500*/  STL [R1+0x8], RZ ;  /* 0x000008ff01007387 */ /* 0x0001e80000100800 */
[----:B------:R0:W-:Y:S02]  /*1f510*/  STL [R1], R2 ;  /* 0x0000000201007387 */ /* 0x0001e40000100800 */
.L_x_2724:
        /* <DEDUP_REMOVED lines=10> */
.L_x_2717:
        /* <DEDUP_REMOVED lines=16> */
[----:B01----:R-:W-:Y:S01]  /*1f6c0*/  IMAD.SHL.U32 R2, R5, 0x8, RZ ;  /* 0x0000000805027824 */ /* 0x003fe200078e00ff */
        /* <DEDUP_REMOVED lines=34> */
.L_x_2873:
[----:B------:R-:W2:Y:S01]  /*1f8f0*/  LDL R0, [R1+0xc] ;  /* 0x00000c0001007983 */ /* 0x000ea20000100800 */
[----:B-1----:R-:W2:Y:S01]  /*1f900*/  LDC.64 R2, c[0x0][0xc88] ;  /* 0x00032200ff027b82 */ /* 0x002ea20000000a00 */
[----:B------:R-:W-:Y:S05]  /*1f910*/  YIELD ;  /* 0x0000000000007946 */ /* 0x000fea0003800000 */
[----:B------:R-:W-:Y:S01]  /*1f920*/  ULDC.64 UR4, c[0x0][0xa28] ;  /* 0x00028a0000047ab9 */ /* 0x000fe20000000a00 */
[----:B------:R-:W-:Y:S01]  /*1f930*/  ULDC.64 UR10, c[0x0][0xa18] ;  /* 0x00028600000a7ab9 */ /* 0x000fe20000000a00 */
[----:B------:R-:W-:Y:S01]  /*1f940*/  ISETP.NE.U32.AND P0, PT, RZ, UR4, PT ;  /* 0x00000004ff007c0c */ /* 0x000fe2000bf05070 */
[----:B------:R-:W-:Y:S01]  /*1f950*/  ULDC.64 UR6, c[0x0][0xa08] ;  /* 0x0002820000067ab9 */ /* 0x000fe20000000a00 */
[----:B--2---:R-:W-:Y:S01]  /*1f960*/  IMAD.WIDE R2, R0, 0x4, R2 ;  /* 0x0000000400027825 */ /* 0x004fe200078e0202 */
[----:B------:R-:W-:-:S04]  /*1f970*/  ULDC.64 UR8, c[0x0][0xa10] ;  /* 0x0002840000087ab9 */ /* 0x000fc80000000a00 */
[----:B0-----:R-:W2:Y:S01]  /*1f980*/  LDG.E R4, desc[UR60][R2.64] ;  /* 0x0000003c02047981 */ /* 0x001ea2000c1e1900 */
[----:B------:R-:W-:Y:S01]  /*1f990*/  ISETP.NE.AND.EX P0, PT, RZ, UR5, PT, P0 ;  /* 0x00000005ff007c0c */ /* 0x000fe2000bf05300 */
[----:B------:R-:W-:Y:S01]  /*1f9a0*/  IMAD.MOV.U32 R0, RZ, RZ, RZ ;  /* 0x000000ffff007224 */ /* 0x000fe200078e00ff */
[----:B------:R-:W-:-:S04]  /*1f9b0*/  ISETP.NE.U32.AND P3, PT, RZ, UR10, PT ;  /* 0x0000000aff007c0c */ /* 0x000fc8000bf65070 */
[----:B------:R-:W-:Y:S01]  /*1f9c0*/  ISETP.NE.AND.EX P3, PT, RZ, UR11, PT, P3 ;  /* 0x0000000bff007c0c */ /* 0x000fe2000bf65330 */
[----:B------:R-:W-:Y:S01]  /*1f9d0*/  IMAD.MOV.U32 R12, RZ, RZ, RZ ;  /* 0x000000ffff0c7224 */ /* 0x000fe200078e00ff */
[----:B--2---:R-:W-:Y:S01]  /*1f9e0*/  SHF.R.S32.HI R5, RZ, 0x1f, R4 ;  /* 0x0000001fff057819 */ /* 0x004fe20000011404 */
[----:B------:R-:W-:-:S04]  /*1f9f0*/  IMAD.SHL.U32 R15, R4, 0x4, RZ ;  /* 0x00000004040f7824 */ /* 0x000fc800078e00ff */
[C---:B------:R-:W-:Y:S01]  /*1fa00*/  @P0 LEA R2, P1, R4.reuse, UR4, 0x2 ;  /* 0x0000000404020c11 */ /* 0x040fe2000f8210ff */
[----:B------:R0:W-:Y:S01]  /*1fa10*/  STL [R1+0x38], R4 ;  /* 0x0000380401007387 */ /* 0x0001e20000100800 */
[C-C-:B------:R-:W-:Y:S02]  /*1fa20*/  SHF.L.U64.HI R14, R4.reuse, 0x2, R5.reuse ;  /* 0x00000002040e7819 */ /* 0x140fe40000010205 */
[----:B------:R-:W-:Y:S01]  /*1fa30*/  @P0 LEA.HI.X R3, R4, UR5, R5, 0x2, P1 ;  /* 0x0000000504030c11 */ /* 0x000fe200088f1405 */
[----:B------:R-:W-:Y:S01]  /*1fa40*/  ULDC.64 UR4, c[0x0][0xa00] ;  /* 0x0002800000047ab9 */ /* 0x000fe20000000a00 */
[C---:B------:R-:W-:Y:S01]  /*1fa50*/  @P3 IADD3 R8, P1, R15.reuse, UR10, RZ ;  /* 0x0000000a0f083c10 */ /* 0x040fe2000ff3e0ff */
        /* <DEDUP_REMOVED lines=12> */
[----:B--2---:R-:W-:-:S04]  /*1fb20*/  IADD3 R2, P0, R15, UR4, RZ ;  /* 0x000000040f027c10 */ /* 0x004fc8000ff1e0ff */
[----:B------:R-:W-:Y:S01]  /*1fb30*/  IADD3.X R3, R14, UR5, RZ, P0, !PT ;  /* 0x000000050e037c10 */ /* 0x000fe200087fe4ff */
[----:B------:R-:W-:Y:S01]  /*1fb40*/  ULDC UR4, c[0x0][0x288] ;  /* 0x0000a20000047ab9 */ /* 0x000fe20000000800 */
[----:B0-----:R-:W-:-:S03]  /*1fb50*/  IADD3 R4, P0, R15, UR8, RZ ;  /* 0x000000080f047c10 */ /* 0x001fc6000ff1e0ff */
[----:B------:R0:W5:Y:S01]  /*1fb60*/  @P2 LDG.E R11, desc[UR60][R6.64] ;  /* 0x0000003c060b2981 */ /* 0x000162000c1e1900 */
[----:B-1----:R-:W-:Y:S02]  /*1fb70*/  IADD3.X R5, R14, UR9, RZ, P0, !PT ;  /* 0x000000090e057c10 */ /* 0x002fe400087fe4ff */
[----:B------:R-:W-:Y:S01]  /*1fb80*/  ISETP.NE.U32.AND P0, PT, RZ, UR8, PT ;  /* 0x00000008ff007c0c */ /* 0x000fe2000bf05070 */
[----:B------:R-:W2:Y:S03]  /*1fb90*/  @P1 LDG.E R12, desc[UR60][R2.64] ;  /* 0x0000003c020c1981 */ /* 0x000ea6000c1e1900 */
[----:B------:R-:W-:-:S13]  /*1fba0*/  ISETP.NE.AND.EX P0, PT, RZ, UR9, PT, P0 ;  /* 0x00000009ff007c0c */ /* 0x000fda000bf05300 */
        /* <DEDUP_REMOVED lines=15> */
[----:B------:R-:W-:Y:S01]  /*1fca0*/  IMAD.U32 R8, RZ, RZ, UR4 ;  /* 0x00000004ff087e24 */ /* 0x000fe2000f8e00ff */
[----:B0-----:R-:W-:Y:S06]  /*1fcb0*/  @P3 BRA `(.L_x_2726) ;  /* 0x0000000000143947 */ /* 0x001fec0003800000 */
[----:B------:R-:W-:Y:S05]  /*1fcc0*/  @!P1 BRA `(.L_x_2726) ;  /* 0x0000000000109947 */ /* 0x000fea0003800000 */
[----:B------:R-:W2:Y:S04]  /*1fcd0*/  LDG.E R12, desc[UR60][R2.64] ;  /* 0x0000003c020c7981 */ /* 0x000ea8000c1e1900 */
[----:B------:R-:W2:Y:S02]  /*1fce0*/  LDG.E R2, desc[UR60][R2.64+0x4] ;  /* 0x0000043c02027981 */ /* 0x000ea4000c1e1900 */
[----:B--2--5:R-:W-:-:S05]  /*1fcf0*/  IMAD.IADD R13, R2, 0x1, -R12 ;  /* 0x00000001020d7824 */ /* 0x024fca00078e0a0c */
[----:B------:R0:W-:Y:S02]  /*1fd00*/  STL [R1+0x50], R13 ;  /* 0x0000500d01007387 */ /* 0x0001e40000100800 */
.L_x_2726:
[----:B------:R-:W2:Y:S01]  /*1fd10*/  LDL.LU R3, [R1+0x8] ;  /* 0x0000080001037983 */ /* 0x000ea20000300800 */
[----:B------:R-:W-:Y:S02]  /*1fd20*/  ULDC.64 UR4, c[0x0][0xa20] ;  /* 0x0002880000047ab9 */ /* 0x000fe40000000a00 */
[----:B------:R-:W-:Y:S01]  /*1fd30*/  ISETP.NE.U32.AND P1, PT, RZ, UR4, PT ;  /* 0x00000004ff007c0c */ /* 0x000fe2000bf25070 */
[----:B------:R-:W3:Y:S03]  /*1fd40*/  LDL R12, [R1+0x38] ;  /* 0x00003800010c7983 */ /* 0x000ee60000100800 */
[----:B------:R-:W-:Y:S02]  /*1fd50*/  ISETP.NE.AND.EX P1, PT, RZ, UR5, PT, P1 ;  /* 0x00000005ff007c0c */ /* 0x000fe4000bf25310 */
[C---:B--2---:R-:W-:Y:S02]  /*1fd60*/  LOP3.LUT R17, R3.reuse, 0xff000000, RZ, 0xc0, !PT ;  /* 0xff00000003117812 */ /* 0x044fe400078ec0ff */
[----:B------:R-:W-:-:S02]  /*1fd70*/  LOP3.LUT R2, R3, 0xff0000, RZ, 0xc0, !PT ;  /* 0x00ff000003027812 */ /* 0x000fc400078ec0ff */
[----:B------:R-:W-:Y:S02]  /*1fd80*/  SHF.R.U32.HI R17, RZ, 0x8, R17 ;  /* 0x00000008ff117819 */ /* 0x000fe40000011611 */
[----:B------:R-:W-:Y:S02]  /*1fd90*/  LOP3.LUT R16, R3, 0xffff, RZ, 0xc0, !PT ;  /* 0x0000ffff03107812 */ /* 0x000fe400078ec0ff */
[----:B------:R-:W-:Y:S01]  /*1fda0*/  LEA.HI R17, R2, R17, RZ, 0x10 ;  /* 0x0000001102117211 */ /* 0x000fe200078f80ff */
[----:B-----5:R-:W-:-:S05]  /*1fdb0*/  IMAD.IADD R2, R11, 0x1, R0 ;  /* 0x000000010b027824 */ /* 0x020fca00078e0200 */
[----:B------:R1:W-:Y:S04]  /*1fdc0*/  STL [R1+0x20], R2 ;  /* 0x0000200201007387 */ /* 0x0003e80000100800 */
[----:B---3--:R1:W-:Y:S01]  /*1fdd0*/  STL [R1+0x18], R12 ;  /* 0x0000180c01007387 */ /* 0x0083e20000100800 */
[----:B------:R-:W-:Y:S05]  /*1fde0*/  @!P1 BRA `(.L_x_2727) ;  /* 0x0000000000109947 */ /* 0x000fea0003800000 */
[----:B-1----:R-:W-:-:S04]  /*1fdf0*/  IADD3 R2, P1, R15, UR4, RZ ;  /* 0x000000040f027c10 */ /* 0x002fc8000ff3e0ff */
[----:B------:R-:W-:-:S05]  /*1fe00*/  IADD3.X R3, R14, UR5, RZ, P1, !PT ;  /* 0x000000050e037c10 */ /* 0x000fca0008ffe4ff */
[----:B------:R2:W5:Y:S01]  /*1fe10*/  LDG.E R8, desc[UR60][R2.64] ;  /* 0x0000003c02087981 */ /* 0x000562000c1e1900 */
[----:B------:R-:W-:Y:S05]  /*1fe20*/  BRA `(.L_x_2728) ;  /* 0x0000000000107947 */ /* 0x000fea0003800000 */
.L_x_2727:
[----:B------:R-:W-:Y:S05]  /*1fe30*/  @!P2 BRA `(.L_x_2728) ;  /* 0x00000000000ca947 */ /* 0x000fea0003800000 */
[----:B------:R-:W2:Y:S04]  /*1fe40*/  LDG.E R8, desc[UR60][R6.64] ;  /* 0x0000003c06087981 */ /* 0x000ea8000c1e1900 */
[----:B------:R-:W2:Y:S02]  /*1fe50*/  LDG.E R6, desc[UR60][R6.64+0x4] ;  /* 0x0000043c06067981 */ /* 0x000ea4000c1e1900 */
[----:B--2---:R-:W-:-:S07]  /*1fe60*/  IMAD.IADD R8, R6, 0x1, -R8 ;  /* 0x0000000106087824 */ /* 0x004fce00078e0a08 */
.L_x_2728:
[----:B-12---:R-:W2:Y:S01]  /*1fe70*/  @P0 LDG.E R2, desc[UR60][R4.64] ;  /* 0x0000003c04020981 */ /* 0x006ea2000c1e1900 */
[----:B------:R-:W1:Y:S03]  /*1fe80*/  LDC R3, c[0x0][0x448] ;  /* 0x00011200ff037b82 */ /* 0x000e660000000800 */
[----:B------:R-:W3:Y:S04]  /*1fe90*/  LDL R6, [R1+0x4] ;  /* 0x0000040001067983 */ /* 0x000ee80000100800 */
[----:B------:R4:W2:Y:S01]  /*1fea0*/  @P0 LDG.E R4, desc[UR60][R4.64+0x4] ;  /* 0x0000043c04040981 */ /* 0x0008a2000c1e1900 */
[----:B-1----:R-:W-:-:S13]  /*1feb0*/  ISETP.NE.AND P1, PT, R3, 0x1, PT ;  /* 0x000000010300780c */ /* 0x002fda0003f25270 */
[----:B------:R-:W1:Y:S08]  /*1fec0*/  @P1 LDC R3, c[0x0][0x44c] ;  /* 0x00011300ff031b82 */ /* 0x000e700000000800 */
[----:B----4-:R-:W4:Y:S01]  /*1fed0*/  @P1 LDC R5, c[0x0][0x450] ;  /* 0x00011400ff051b82 */ /* 0x010f220000000800 */
[----:B-----5:R-:W-:Y:S01]  /*1fee0*/  IMAD.IADD R7, R8, 0x1, -R0 ;  /* 0x0000000108077824 */ /* 0x020fe200078e0a00 */
[----:B------:R-:W-:-:S05]  /*1fef0*/  LOP3.LUT R11, R17, 0xff, RZ, 0xc0, !PT ;  /* 0x000000ff110b7812 */ /* 0x000fca00078ec0ff */
[----:B------:R0:W-:Y:S01]  /*1ff00*/  STL [R1+0x60], R11 ;  /* 0x0000600b01007387 */ /* 0x0001e20000100800 */
[----:B------:R-:W-:Y:S01]  /*1ff10*/  BSSY B0, `(.L_x_2729) ;  /* 0x0000032000007945 */ /* 0x000fe20003800000 */
[----:B------:R-:W-:Y:S01]  /*1ff20*/  SHF.R.U32.HI R17, RZ, 0x10, R17 ;  /* 0x00000010ff117819 */ /* 0x000fe20000011611 */
[----:B--2---:R-:W-:Y:S02]  /*1ff30*/  @P0 IMAD.IADD R9, R4, 0x1, -R2 ;  /* 0x0000000104090824 */ /* 0x004fe400078e0a02 */
[----:B---3--:R-:W-:-:S04]  /*1ff40*/  IMAD.SHL.U32 R2, R6, 0x80, RZ ;  /* 0x0000008006027824 */ /* 0x008fc800078e00ff */
[----:B------:R-:W-:-:S04]  /*1ff50*/  VIADD R2, R2, 0x7f ;  /* 0x0000007f02027836 */ /* 0x000fc80000000000 */
[----:B-1----:R-:W-:-:S05]  /*1ff60*/  @P1 IMAD.HI.U32 R0, R2, R3, RZ ;  /* 0x0000000302001227 */ /* 0x002fca00078e00ff */
[----:B----4-:R-:W-:Y:S01]  /*1ff70*/  @P1 SHF.R.U32.HI R2, RZ, R5, R0 ;  /* 0x00000005ff021219 */ /* 0x010fe20000011600 */
[----:B------:R-:W-:-:S05]  /*1ff80*/  IMAD.IADD R0, R7, 0x1, R9 ;  /* 0x0000000107007824 */ /* 0x000fca00078e0209 */
[C---:B------:R-:W-:Y:S01]  /*1ff90*/  IADD3 R21, R0.reuse, 0x80, -R13 ;  /* 0x0000008000157810 */ /* 0x040fe20007ffe80d */
        /* <DEDUP_REMOVED lines=9> */
[----:B------:R-:W-:Y:S01]  /*20030*/  ISETP.GE.AND P1, PT, R6, 0x1, PT ;  /* 0x000000010600780c */ /* 0x000fe20003f26270 */
[----:B------:R-:W-:-:S12]  /*20040*/  IMAD.MOV.U32 R0, RZ, RZ, RZ ;  /* 0x000000ffff007224 */ /* 0x000fd800078e00ff */
[----:B0-----:R-:W-:Y:S05]  /*20050*/  @!P1 BRA `(.L_x_2730) ;  /* 0x0000000000749947 */ /* 0x001fea0003800000 */
[----:B------:R-:W-:Y:S01]  /*20060*/  ISETP.NE.AND P1, PT, R17, RZ, PT ;  /* 0x000000ff1100720c */ /* 0x000fe20003f25270 */
[----:B------:R-:W-:-:S03]  /*20070*/  ULDC UR4, c[0x0][0x9f0] ;  /* 0x00027c0000047ab9 */ /* 0x000fc60000000800 */
[----:B------:R-:W-:-:S04]  /*20080*/  SEL R2, R17, UR4, P1 ;  /* 0x0000000411027c07 */ /* 0x000fc80008800000 */
[----:B------:R-:W-:Y:S02]  /*20090*/  IABS R3, R2 ;  /* 0x0000000200037213 */ /* 0x000fe40000000000 */
[----:B------:R-:W-:Y:S02]  /*200a0*/  IADD3 R0, R2, -0x1, R6 ;  /* 0xffffffff02007810 */ /* 0x000fe40007ffe006 */
[----:B------:R-:W0:Y:S08]  /*200b0*/  I2F.RP R4, R3 ;  /* 0x0000000300047306 */ /* 0x000e300000209400 */
[----:B0-----:R-:W0:Y:S02]  /*200c0*/  MUFU.RCP R4, R4 ;  /* 0x0000000400047308 */ /* 0x001e240000001000 */
[----:B0-----:R-:W-:-:S06]  /*200d0*/  VIADD R4, R4, 0xffffffe ;  /* 0x0ffffffe04047836 */ /* 0x001fcc0000000000 */
[----:B------:R0:W1:Y:S02]  /*200e0*/  F2I.FTZ.U32.TRUNC.NTZ R5, R4 ;  /* 0x0000000400057305 */ /* 0x000064000021f000 */
[----:B0-----:R-:W-:-:S04]  /*200f0*/  LOP3.LUT R4, R0, R2, RZ, 0x3c, !PT ;  /* 0x0000000200047212 */ /* 0x001fc800078e3cff */
[----:B------:R-:W-:Y:S01]  /*20100*/  ISETP.GE.AND P1, PT, R4, RZ, PT ;  /* 0x000000ff0400720c */ /* 0x000fe20003f26270 */
[----:B-1----:R-:W-:-:S04]  /*20110*/  IMAD.MOV R4, RZ, RZ, -R5 ;  /* 0x000000ffff047224 */ /* 0x002fc800078e0a05 */
[----:B------:R-:W-:Y:S02]  /*20120*/  IMAD R8, R4, R3, RZ ;  /* 0x0000000304087224 */ /* 0x000fe400078e02ff */
[----:B------:R-:W-:-:S04]  /*20130*/  IMAD.MOV.U32 R4, RZ, RZ, RZ ;  /* 0x000000ffff047224 */ /* 0x000fc800078e00ff */
[----:B------:R-:W-:Y:S01]  /*20140*/  IMAD.HI.U32 R8, R5, R8, R4 ;  /* 0x0000000805087227 */ /* 0x000fe200078e0004 */
[----:B------:R-:W-:Y:S02]  /*20150*/  IABS R4, R0 ;  /* 0x0000000000047213 */ /* 0x000fe40000000000 */
[----:B------:R-:W-:-:S05]  /*20160*/  IABS R0, R2 ;  /* 0x0000000200007213 */ /* 0x000fca0000000000 */
        /* <DEDUP_REMOVED lines=12> */
.L_x_2730:
[----:B------:R-:W-:Y:S05]  /*20230*/  BSYNC B0 ;  /* 0x0000000000007941 */ /* 0x000fea0003800000 */
.L_x_2729:
        /* <DEDUP_REMOVED lines=20> */
[----:B------:R-:W0:Y:S02]  /*20380*/  S2R R2, SR_TID.X ;  /* 0x0000000000027919 */ /* 0x000e240000002100 */
[----:B0-----:R-:W-:-:S04]  /*20390*/  SHF.R.U32.HI R2, RZ, 0x5, R2 ;  /* 0x00000005ff027819 */ /* 0x001fc80000011602 */
[----:B------:R-:W-:-:S05]  /*203a0*/  LOP3.LUT R2, R2, 0x3, RZ, 0xc0, !PT ;  /* 0x0000000302027812 */ /* 0x000fca00078ec0ff */
[----:B------:R0:W1:Y:S02]  /*203b0*/  SHFL.IDX PT, R14, R2, RZ, 0x1f ;  /* 0x00001fff020e7589 */ /* 0x00006400000e0000 */
.L_x_2916:
[----:B-1----:R-:W-:Y:S02]  /*203c0*/  ISETP.NE.AND P0, PT, R14, RZ, PT ;  /* 0x000000ff0e00720c */ /* 0x002fe40003f05270 */
[----:B------:R-:W-:-:S11]  /*203d0*/  PLOP3.LUT P2, PT, PT, PT, PT, 0x8, 0x0 ;  /* 0x000000000000781c */ /* 0x000fd60003f4e170 */
[----:B------:R-:W-:Y:S05]  /*203e0*/  @P0 BRA `(.L_x_2734) ;  /* 0x00000000000c0947 */ /* 0x000fea0003800000 */
[----:B------:R-:W-:-:S03]  /*203f0*/  UMOV UR4, 0xffffffff ;  /* 0xffffffff00047882 */ /* 0x000fc60000000000 */
[----:B------:R-:W-:Y:S05]  /*20400*/  BRA.DIV UR4, `(.L_x_2735) ;  /* 0x0000007a04247947 */ /* 0x000fea000b800000 */
[----:B------:R-:W-:-:S13]  /*20410*/  ELECT P2, URZ, PT ;  /* 0x00000000003f782f */ /* 0x000fda0003840000 */
.L_x_2734:
[----:B0-----:R-:W2:Y:S01]  /*20420*/  LDL R2, [R1+0x64] ;  /* 0x0000640001027983 */ /* 0x001ea20000100800 */
[----:B------:R-:W-:Y:S01]  /*20430*/  BSSY B1, `(.L_x_2736) ;  /* 0x0000008000017945 */ /* 0x000fe20003800000 */
[----:B--2---:R-:W-:-:S05]  /*20440*/  VIADD R2, R2, 0x1 ;  /* 0x0000000102027836 */ /* 0x004fca0000000000 */
[----:B------:R-:W-:-:S04]  /*20450*/  LEA.HI R3, R2, R2, RZ, 0x1 ;  /* 0x0000000202037211 */ /* 0x000fc800078f08ff */
[----:B------:R-:W-:-:S05]  /*20460*/  LOP3.LUT R3, R3, 0xfffffffe, RZ, 0xc0, !PT ;  /* 0xfffffffe03037812 */ /* 0x000fca00078ec0ff */
[----:B------:R-:W-:-:S05]  /*20470*/  IMAD.IADD R2, R2, 0x1, -R3 ;  /* 0x0000000102027824 */ /* 0x000fca00078e0a03 */
[----:B------:R-:W-:-:S04]  /*20480*/  SHF.L.U32 R2, R2, 0x1f, RZ ;  /* 0x0000001f02027819 */ /* 0x000fc800000006ff */
[----:B------:R-:W0:Y:S02]  /*20490*/  SYNCS.PHASECHK.TRANS64.TRYWAIT P0, [R18+URZ+0x34820], R2 ;  /* 0x03482002120075a7 */ /* 0x000e24000800017f */
[----:B0-----:R-:W-:Y:S05]  /*204a0*/  @!P0 BRA `(.L_x_2737) ;  /* 0x0000007800208947 */ /* 0x001fea0003800000 */
.L_x_2919:
[----:B------:R-:W-:Y:S05]  /*204b0*/  BSYNC B1 ;  /* 0x0000000000017941 */ /* 0x000fea0003800000 */
.L_x_2736:
        /* <DEDUP_REMOVED lines=12> */
.L_x_2920:
[----:B------:R-:W-:Y:S05]  /*20580*/  BSYNC B2 ;  /* 0x0000000000027941 */ /* 0x000fea0003800000 */
.L_x_2740:
        /* <DEDUP_REMOVED lines=8> */
.L_x_2743:
[----:B------:R-:W-:Y:S05]  /*20610*/  BSYNC B2 ;  /* 0x0000000000027941 */ /* 0x000fea0003800000 */
.L_x_2742:
        /* <DEDUP_REMOVED lines=10> */
[----:B--2---:R-:W-:-:S02]  /*206c0*/  IMAD R7, R2, 0xc000, R18 ;  /* 0x0000c00002077824 */ /* 0x004fc400078e0212 */
[----:B------:R-:W-:Y:S02]  /*206d0*/  VIADD R2, R5, 0x34890 ;  /* 0x0003489005027836 */ /* 0x000fe40000000000 */
[----:B------:R-:W-:-:S07]  /*206e0*/  VIADD R4, R7, 0x1c400 ;  /* 0x0001c40007047836 */ /* 0x000fce0000000000 */
.L_x_2744:
        /* <DEDUP_REMOVED lines=16> */
.L_x_2745:
        /* <DEDUP_REMOVED lines=15> */
.L_x_2746:
        /* <DEDUP_REMOVED lines=13> */
.L_x_2921:
[----:B------:R-:W-:Y:S05]  /*209b0*/  BSYNC B2 ;  /* 0x0000000000027941 */ /* 0x000fea0003800000 */
.L_x_2747:
        /* <DEDUP_REMOVED lines=10> */
.L_x_2750:
[----:B------:R-:W-:Y:S05]  /*20a60*/  BSYNC B2 ;  /* 0x0000000000027941 */ /* 0x000fea0003800000 */
.L_x_2749:
        /* <DEDUP_REMOVED lines=10> */
.L_x_2751:
        /* <DEDUP_REMOVED lines=19> */
.L_x_2752:
        /* <DEDUP_REMOVED lines=10> */
.L_x_2739:
[----:B------:R-:W-:Y:S05]  /*20ce0*/  BSYNC B1 ;  /* 0x0000000000017941 */ /* 0x000fea0003800000 */
.L_x_2738:
        /* <DEDUP_REMOVED lines=13> */
.L_x_2768:
[----:B------:R-:W-:Y:S05]  /*20dc0*/  YIELD ;  /* 0x0000000000007946 */ /* 0x000fea0003800000 */
[----:B------:R-:W-:Y:S04]  /*20dd0*/  BSSY B1, `(.L_x_2753) ;  /* 0x000007d000017945 */ /* 0x000fe80003800000 */
[----:B-1----:R-:W-:Y:S05]  /*20de0*/  @!P2 BRA `(.L_x_2754) ;  /* 0x0000000400eca947 */ /* 0x002fea0003800000 */
[----:B0-----:R-:W2:Y:S04]  /*20df0*/  LDL R4, [R1+0x14] ;  /* 0x0000140001047983 */ /* 0x001ea80000100800 */
[----:B------:R-:W3:Y:S01]  /*20e00*/  LDL R3, [R1+0x24] ;  /* 0x0000240001037983 */ /* 0x000ee20000100800 */
[----:B------:R-:W-:Y:S01]  /*20e10*/  BSSY B2, `(.L_x_2755) ;  /* 0x0000008000027945 */ /* 0x000fe20003800000 */
[----:B------:R-:W0:Y:S02]  /*20e20*/  S2R R2, SR_TID.X ;  /* 0x0000000000027919 */ /* 0x000e240000002100 */
[----:B0-----:R-:W-:-:S04]  /*20e30*/  LOP3.LUT R2, R2, 0x7f, RZ, 0xc0, !PT ;  /* 0x0000007f02027812 */ /* 0x001fc800078ec0ff */
[----:B------:R-:W-:Y:S01]  /*20e40*/  ISETP.NE.AND P1, PT, R2, RZ, PT ;  /* 0x000000ff0200720c */ /* 0x000fe20003f25270 */
[----:B--2---:R-:W-:Y:S01]  /*20e50*/  IMAD R6, R4, 0x8, R18 ;  /* 0x0000000804067824 */ /* 0x004fe200078e0212 */
[----:B---3--:R-:W-:-:S04]  /*20e60*/  SHF.L.U32 R5, R3, 0x1f, RZ ;  /* 0x0000001f03057819 */ /* 0x008fc800000006ff */
[----:B------:R-:W0:Y:S02]  /*20e70*/  SYNCS.PHASECHK.TRANS64.TRYWAIT P0, [R6+URZ+0x348a0], R5 ;  /* 0x0348a005060075a7 */ /* 0x000e24000800017f */
[----:B0-----:R-:W-:Y:S05]  /*20e80*/  @!P0 BRA `(.L_x_2756) ;  /* 0x0000006c00e48947 */ /* 0x001fea0003800000 */
.L_x_2922:
[----:B------:R-:W-:Y:S05]  /*20e90*/  BSYNC B2 ;  /* 0x0000000000027941 */ /* 0x000fea0003800000 */
.L_x_2755:
[----:B------:R-:W-:Y:S04]  /*20ea0*/  BSSY B2, `(.L_x_2757) ;  /* 0x0000008000027945 */ /* 0x000fe80003800000 */
[----:B------:R-:W-:Y:S05]  /*20eb0*/  @P1 BRA `(.L_x_2758) ;  /* 0x0000000000181947 */ /* 0x000fea0003800000 */
[----:B------:R-:W2:Y:S02]  /*20ec0*/  LDL R2, [R1+0x10] ;  /* 0x0000100001027983 */ /* 0x000ea40000100800 */
[----:B--2---:R-:W-:Y:S01]  /*20ed0*/  LOP3.LUT P0, RZ, R2, 0x1, RZ, 0xc0, !PT ;  /* 0x0000000102ff7812 */ /* 0x004fe2000780c0ff */
[----:B------:R-:W-:-:S04]  /*20ee0*/  IMAD.MOV.U32 R2, RZ, RZ, 0xc000 ;  /* 0x0000c000ff027424 */ /* 0x000fc800078e00ff */
[----:B------:R1:W-:Y:S08]  /*20ef0*/  SYNCS.ARRIVE.TRANS64 RZ, [R6+URZ+0x34890], R2 ;  /* 0x0348900206ff79a7 */ /* 0x0003f0000800003f */
[----:B------:R-:W-:Y:S05]  /*20f00*/  @!P0 BRA `(.L_x_2758) ;  /* 0x0000000000048947 */ /* 0x000fea0003800000 */
[----:B------:R-:W-:Y:S01]  /*20f10*/  BPT.TRAP 0x1 ;  /* 0x000000040000795c */ /* 0x000fe20000300000 */
.L_x_2758:
[----:B------:R-:W-:Y:S05]  /*20f20*/  BSYNC B2 ;  /* 0x0000000000027941 */ /* 0x000fea0003800000 */
.L_x_2757:
        /* <DEDUP_REMOVED lines=12> */
.L_x_2759:
        /* <DEDUP_REMOVED lines=16> */
.L_x_2760:
        /* <DEDUP_REMOVED lines=15> */
.L_x_2761:
        /* <DEDUP_REMOVED lines=13> */
.L_x_2923:
[----:B------:R-:W-:Y:S05]  /*212b0*/  BSYNC B2 ;  /* 0x0000000000027941 */ /* 0x000fea0003800000 */
.L_x_2762:
        /* <DEDUP_REMOVED lines=10> */
.L_x_2765:
[----:B------:R-:W-:Y:S05]  /*21360*/  BSYNC B2 ;  /* 0x0000000000027941 */ /* 0x000fea0003800000 */
.L_x_2764:
        /* <DEDUP_REMOVED lines=10> */
.L_x_2766:
        /* <DEDUP_REMOVED lines=15> */
.L_x_2767:
        /* <DEDUP_REMOVED lines=10> */
.L_x_2754:
[----:B------:R-:W-:Y:S05]  /*215a0*/  BSYNC B1 ;  /* 0x0000000000017941 */ /* 0x000fea0003800000 */
.L_x_2753:
[----:B------:R-:W2:Y:S04]  /*215b0*/  LDL.LU R5, [R1+0x14] ;  /* 0x0000140001057983 */ /* 0x000ea80000300800 */
[----:B0-----:R-:W3:Y:S01]  /*215c0*/  LDL.LU R4, [R1+0x24] ;  /* 0x0000240001047983 */ /* 0x001ee20000300800 */
        /* <DEDUP_REMOVED lines=10> */
.L_x_2732:
[----:B------:R-:W-:Y:S05]  /*21670*/  BSYNC B0 ;  /* 0x0000000000007941 */ /* 0x000fea0003800000 */
.L_x_2731:
[----:B01----:R-:W2:Y:S01]  /*21680*/  LDL R4, [R1+0x4] ;  /* 0x0000040001047983 */ /* 0x003ea20000100800 */
[----:B------:R-:W0:Y:S01]  /*21690*/  LDC R0, c[0x0][0x448] ;  /* 0x00011200ff007b82 */ /* 0x000e220000000800 */
[----:B------:R-:W-:Y:S01]  /*216a0*/  ISETP.NE.AND P1, PT, R17, RZ, PT ;  /* 0x000000ff1100720c */ /* 0x000fe20003f25270 */
[----:B------:R-:W-:Y:S05]  /*216b0*/  @!P5 WARPSYNC.ALL ;  /* 0x000000000000d948 */ /* 0x000fea0003800000 */
[----:B------:R-:W-:Y:S07]  /*216c0*/  BSSY B0, `(.L_x_2769) ;  /* 0x000002d000007945 */ /* 0x000fee0003800000 */
[----:B------:R-:W1:Y:S08]  /*216d0*/  @!P1 LDC R17, c[0x0][0x9f0] ;  /* 0x00027c00ff119b82 */ /* 0x000e700000000800 */
[----:B------:R-:W-:Y:S01]  /*216e0*/  @!P5 BAR.SYNC.DEFER_BLOCKING 0xc, 0x180 ;  /* 0x030600000000db1d */ /* 0x000fe20000010000 */
[----:B0-----:R-:W-:-:S13]  /*216f0*/  ISETP.NE.AND P0, PT, R0, 0x1, PT ;  /* 0x000000010000780c */ /* 0x001fda0003f05270 */
[----:B------:R-:W0:Y:S08]  /*21700*/  @P0 LDC R2, c[0x0][0x44c] ;  /* 0x00011300ff020b82 */ /* 0x000e300000000800 */
[----:B------:R-:W3:Y:S01]  /*21710*/  @P0 LDC R3, c[0x0][0x450] ;  /* 0x00011400ff030b82 */ /* 0x000ee20000000800 */
[----:B--2---:R-:W-:-:S05]  /*21720*/  LEA R0, R4, 0x7f, 0x7 ;  /* 0x0000007f04007811 */ /* 0x004fca00078e38ff */
[----:B0-----:R-:W-:-:S05]  /*21730*/  @P0 IMAD.HI.U32 R2, R0, R2, RZ ;  /* 0x0000000200020227 */ /* 0x001fca00078e00ff */
[----:B---3--:R-:W-:-:S05]  /*21740*/  @P0 SHF.R.U32.HI R0, RZ, R3, R2 ;  /* 0x00000003ff000219 */ /* 0x008fca0000011602 */
[----:B------:R-:W-:-:S05]  /*21750*/  IMAD.IADD R0, R21, 0x1, R0 ;  /* 0x0000000115007824 */ /* 0x000fca00078e0200 */
[----:B------:R-:W-:-:S04]  /*21760*/  SHF.R.S32.HI R2, RZ, 0x1f, R0 ;  /* 0x0000001fff027819 */ /* 0x000fc80000011400 */
[----:B------:R-:W-:-:S04]  /*21770*/  LEA.HI R0, R2, R0, RZ, 0x7 ;  /* 0x0000000002007211 */ /* 0x000fc800078f38ff */
[----:B------:R-:W-:-:S04]  /*21780*/  SHF.R.S32.HI R0, RZ, 0x7, R0 ;  /* 0x00000007ff007819 */ /* 0x000fc80000011400 */
[----:B------:R-:W-:-:S04]  /*21790*/  VIMNMX R7, R20, R0, PT ;  /* 0x0000000014077248 */ /* 0x000fc80003fe0100 */
[----:B------:R-:W-:Y:S01]  /*217a0*/  ISETP.GE.AND P0, PT, R7, 0x1, PT ;  /* 0x000000010700780c */ /* 0x000fe20003f06270 */
[----:B------:R0:W-:Y:S04]  /*217b0*/  STL [R1+0x40], R7 ;  /* 0x0000400701007387 */ /* 0x0001e80000100800 */
[----:B------:R0:W-:Y:S08]  /*217c0*/  STL [R1+0x44], RZ ;  /* 0x000044ff01007387 */ /* 0x0001f00000100800 */
[----:B01----:R-:W-:Y:S05]  /*217d0*/  @!P0 BRA `(.L_x_2770) ;  /* 0x00000000006c8947 */ /* 0x003fea0003800000 */
        /* <DEDUP_REMOVED lines=27> */
.L_x_2770:
[----:B------:R-:W-:Y:S05]  /*21990*/  BSYNC B0 ;  /* 0x0000000000007941 */ /* 0x000fea0003800000 */
.L_x_2769:
[----:B------:R-:W2:Y:S04]  /*219a0*/  LDL R0, [R1+0x44] ;  /* 0x0000440001007983 */ /* 0x000ea80000100800 */
[----:B0-----:R-:W2:Y:S01]  /*219b0*/  LDL R2, [R1+0x60] ;  /* 0x0000600001027983 */ /* 0x001ea20000100800 */
[----:B------:R-:W-:Y:S01]  /*219c0*/  BSSY B7, `(.L_x_2771) ;  /* 0x0000414000077945 */ /* 0x000fe20003800000 */
[----:B--2---:R-:W-:-:S05]  /*219d0*/  IMAD R2, R2, R0, RZ ;  /* 0x0000000002027224 */ /* 0x004fca00078e02ff */
[----:B------:R-:W-:Y:S01]  /*219e0*/  VIADDMNMX R0, R2, R0, R7, PT ;  /* 0x0000000002007246 */ /* 0x000fe20003800107 */
[----:B------:R0:W-:Y:S03]  /*219f0*/  STL [R1+0x34], R2 ;  /* 0x0000340201007387 */ /* 0x0001e60000100800 */
[----:B------:R-:W-:Y:S01]  /*21a00*/  ISETP.GT.AND P0, PT, R0, R2, PT ;  /* 0x000000020000720c */ /* 0x000fe20003f04270 */
[----:B------:R0:W-:-:S12]  /*21a10*/  STL [R1+0x48], R0 ;  /* 0x0000480001007387 */ /* 0x0001d80000100800 */
[----:B0-----:R-:W-:Y:S05]  /*21a20*/  @P0 BRA `(.L_x_2772) ;  /* 0x0000000000480947 */ /* 0x001fea0003800000 */
[----:B------:R-:W0:Y:S02]  /*21a30*/  S2R R0, SR_TID.X ;  /* 0x0000000000007919 */ /* 0x000e240000002100 */
[----:B0-----:R-:W-:-:S04]  /*21a40*/  LOP3.LUT R0, R0, 0x7f, RZ, 0xc0, !PT ;  /* 0x0000007f00007812 */ /* 0x001fc800078ec0ff */
[----:B------:R-:W-:-:S13]  /*21a50*/  ISETP.NE.AND P1, PT, R0, RZ, PT ;  /* 0x000000ff0000720c */ /* 0x000fda0003f25270 */
[----:B------:R-:W-:Y:S05]  /*21a60*/  @P1 BRA `(.L_x_2773) ;  /* 0x0000004000241947 */ /* 0x000fea0003800000 */
[----:B------:R-:W0:Y:S01]  /*21a70*/  S2R R3, SR_LANEID ;  /* 0x0000000000037919 */ /* 0x000e220000000000 */
        /* <DEDUP_REMOVED lines=13> */
.L_x_2772:
        /* <DEDUP_REMOVED lines=20> */
.L_x_2775:
[----:B------:R-:W-:Y:S05]  /*21c90*/  BSYNC B6 ;  /* 0x0000000000067941 */ /* 0x000fea0003800000 */
.L_x_2774:
        /* <DEDUP_REMOVED lines=20> */
.L_x_2778:
        /* <DEDUP_REMOVED lines=15> */
.L_x_2777:
[----:B------:R-:W-:Y:S05]  /*21ed0*/  BSYNC B6 ;  /* 0x0000000000067941 */ /* 0x000fea0003800000 */
.L_x_2776:
[----:B------:R-:W2:Y:S01]  /*21ee0*/  LDL.LU R2, [R1+0x28] ;  /* 0x0000280001027983 */ /* 0x000ea20000300800 */
[----:B------:R-:W-:-:S03]  /*21ef0*/  ULDC.64 UR4, c[0x0][0x9f8] ;  /* 0x00027e0000047ab9 */ /* 0x000fc60000000a00 */
[----:B------:R-:W3:Y:S04]  /*21f00*/  LDL.LU R0, [R1+0x3c] ;  /* 0x00003c0001007983 */ /* 0x000ee80000300800 */
[----:B------:R-:W4:Y:S01]  /*21f10*/  LDL R7, [R1+0x18] ;  /* 0x0000180001077983 */ /* 0x000f220000100800 */
[----:B------:R-:W-:-:S03]  /*21f20*/  ISETP.NE.U32.AND P0, PT, RZ, UR4, PT ;  /* 0x00000004ff007c0c */ /* 0x000fc6000bf05070 */
[----:B------:R-:W5:Y:S01]  /*21f30*/  LDL R17, [R1+0x48] ;  /* 0x0000480001117983 */ /* 0x000f620000100800 */
[----:B------:R-:W-:-:S13]  /*21f40*/  ISETP.NE.AND.EX P0, PT, RZ, UR5, PT, P0 ;  /* 0x00000005ff007c0c */ /* 0x000fda000bf05300 */
[----:B--2---:R-:W-:-:S04]  /*21f50*/  @P0 IADD3 R2, P1, R2, UR4, RZ ;  /* 0x0000000402020c10 */ /* 0x004fc8000ff3e0ff */
[----:B---3--:R-:W-:Y:S01]  /*21f60*/  @P0 IADD3.X R3, R0, UR5, RZ, P1, !PT ;  /* 0x0000000500030c10 */ /* 0x008fe20008ffe4ff */
[----:B------:R-:W-:-:S04]  /*21f70*/  ULDC.64 UR4, c[0x0][0xa08] ;  /* 0x0002820000047ab9 */ /* 0x000fc80000000a00 */
[----:B----4-:R0:W2:Y:S02]  /*21f80*/  @P0 LDG.E R7, desc[UR60][R2.64] ;  /* 0x0000003c02070981 */ /* 0x0100a4000c1e1900 */
[----:B0-----:R-:W0:Y:S01]  /*21f90*/  LDC.64 R2, c[0x0][0x418] ;  /* 0x00010600ff027b82 */ /* 0x001e220000000a00 */
[----:B-----5:R-:W-:Y:S01]  /*21fa0*/  VIADD R0, R17, 0xffffffff ;  /* 0xffffffff11007836 */ /* 0x020fe20000000000 */
        /* <DEDUP_REMOVED lines=12> */
.L_x_2926:
        /* <DEDUP_REMOVED lines=11> */
.L_x_2929:
        /* <DEDUP_REMOVED lines=24> */
.L_x_2782:
[----:B-1----:R-:W2:Y:S01]  /*222a0*/  LDL R2, [R1+0x1c] ;  /* 0x00001c0001027983 */ /* 0x002ea20000100800 */
[----:B0-----:R-:W-:Y:S01]  /*222b0*/  IMAD R0, R19, 0x8, R18 ;  /* 0x0000000813007824 */ /* 0x001fe200078e0212 */
[----:B--2---:R-:W-:-:S04]  /*222c0*/  SHF.L.U32 R2, R2, 0x1f, RZ ;  /* 0x0000001f02027819 */ /* 0x004fc800000006ff */
[----:B------:R-:W0:Y:S02]  /*222d0*/  SYNCS.PHASECHK.TRANS64.TRYWAIT P0, [R0+URZ+0x34840], R2 ;  /* 0x03484002000075a7 */ /* 0x000e24000800017f */
[----:B0-----:R-:W-:Y:S05]  /*222e0*/  @!P0 BRA `(.L_x_2783) ;  /* 0x0000005c00488947 */ /* 0x001fea0003800000 */
.L_x_2930:
        /* <DEDUP_REMOVED lines=10> */
.L_x_2784:
        /* <DEDUP_REMOVED lines=34> */
.L_x_2780:
        /* <DEDUP_REMOVED lines=40> */
.L_x_2786:
[----:B------:R-:W-:Y:S05]  /*22830*/  BSYNC B6 ;  /* 0x0000000000067941 */ /* 0x000fea0003800000 */
.L_x_2785:
[----:B0-----:R-:W2:Y:S01]  /*22840*/  LDL.LU R0, [R1+0x4c] ;  /* 0x00004c0001007983 */ /* 0x001ea20000300800 */
[----:B------:R-:W-:Y:S01]  /*22850*/  ULDC.64 UR4, c[0x0][0x2d8] ;  /* 0x0000b60000047ab9 */ /* 0x000fe20000000a00 */
[----:B------:R-:W0:Y:S02]  /*22860*/  LDC R7, c[0x0][0x448] ;  /* 0x00011200ff077b82 */ /* 0x000e240000000800 */
[----:B------:R-:W3:Y:S04]  /*22870*/  LDL.LU R4, [R1+0x3c] ;  /* 0x00003c0001047983 */ /* 0x000ee80000300800 */
[----:B------:R-:W3:Y:S04]  /*22880*/  LDL.LU.64 R2, [R1+0x58] ;  /* 0x0000580001027983 */ /* 0x000ee80000300a00 */
[----:B------:R-:W4:Y:S04]  /*22890*/  LDL.LU R5, [R1+0x38] ;  /* 0x0000380001057983 */ /* 0x000f280000300800 */
[----:B------:R-:W5:Y:S01]  /*228a0*/  LDL R10, [R1+0x4] ;  /* 0x00000400010a7983 */ /* 0x000f620000100800 */
[----:B------:R-:W1:Y:S01]  /*228b0*/  S2R R9, SR_TID.X ;  /* 0x0000000000097919 */ /* 0x000e620000002100 */
[----:B------:R-:W1:Y:S01]  /*228c0*/  S2R R8, SR_TID.X ;  /* 0x0000000000087919 */ /* 0x000e620000002100 */
[----:B0-----:R-:W-:-:S13]  /*228d0*/  ISETP.NE.AND P0, PT, R7, 0x1, PT ;  /* 0x000000010700780c */ /* 0x001fda0003f05270 */
[----:B------:R-:W0:Y:S01]  /*228e0*/  @P0 LDC R6, c[0x0][0x450] ;  /* 0x00011400ff060b82 */ /* 0x000e220000000800 */
[----:B-1----:R-:W-:Y:S02]  /*228f0*/  IMAD.SHL.U32 R9, R9, 0x8, RZ ;  /* 0x0000000809097824 */ /* 0x002fe400078e00ff */
[----:B------:R-:W-:-:S03]  /*22900*/  IMAD.SHL.U32 R8, R8, 0x8, RZ ;  /* 0x0000000808087824 */ /* 0x000fc600078e00ff */
[----:B------:R-:W-:-:S04]  /*22910*/  LOP3.LUT R9, R9, 0x38, RZ, 0xc0, !PT ;  /* 0x0000003809097812 */ /* 0x000fc800078ec0ff */
[C---:B------:R-:W-:Y:S02]  /*22920*/  LOP3.LUT R11, R9.reuse, 0x40, RZ, 0xfc, !PT ;  /* 0x00000040090b7812 */ /* 0x040fe400078efcff */
[----:B------:R-:W-:Y:S02]  /*22930*/  LOP3.LUT R8, R8, 0x38, RZ, 0xc0, !PT ;  /* 0x0000003808087812 */ /* 0x000fe400078ec0ff */
[----:B------:R-:W-:Y:S01]  /*22940*/  LOP3.LUT R9, R9, 0x80, RZ, 0xfc, !PT ;  /* 0x0000008009097812 */ /* 0x000fe200078efcff */
[----:B---3--:R-:W-:Y:S02]  /*22950*/  IMAD.MOV.U32 R3, RZ, RZ, R4 ;  /* 0x000000ffff037224 */ /* 0x008fe400078e0004 */
[----:B------:R-:W1:Y:S01]  /*22960*/  S2R R4, SR_TID.X ;  /* 0x0000000000047919 */ /* 0x000e620000002100 */
[----:B------:R-:W-:-:S04]  /*22970*/  IMAD.WIDE.U32 R2, R16, UR4, R2 ;  /* 0x0000000410027c25 */ /* 0x000fc8000f8e0002 */
[----:B------:R-:W-:Y:S01]  /*22980*/  IMAD R3, R16, UR5, R3 ;  /* 0x0000000510037c24 */ /* 0x000fe2000f8e0203 */
[----:B------:R-:W-:Y:S02]  /*22990*/  ULDC.64 UR4, c[0x0][0x2e0] ;  /* 0x0000b80000047ab9 */ /* 0x000fe40000000a00 */
[----:B--2---:R-:W-:Y:S02]  /*229a0*/  IMAD R0, R0, UR4, RZ ;  /* 0x0000000400007c24 */ /* 0x004fe4000f8e02ff */
[----:B----4-:R-:W-:-:S04]  /*229b0*/  IMAD.WIDE.U32 R2, R5, UR4, R2 ;  /* 0x0000000405027c25 */ /* 0x010fc8000f8e0002 */
[----:B------:R-:W-:Y:S01]  /*229c0*/  IMAD R0, R5, UR5, R0 ;  /* 0x0000000505007c24 */ /* 0x000fe2000f8e0200 */
[----:B------:R-:W-:-:S03]  /*229d0*/  ULDC.64 UR4, c[0x0][0x2d0] ;  /* 0x0000b40000047ab9 */ /* 0x000fc60000000a00 */
[----:B------:R-:W-:Y:S01]  /*229e0*/  IMAD.IADD R3, R3, 0x1, R0 ;  /* 0x0000000103037824 */ /* 0x000fe200078e0200 */
[----:B-1----:R-:W-:-:S04]  /*229f0*/  LOP3.LUT R4, R4, 0x7f, RZ, 0xc0, !PT ;  /* 0x0000007f04047812 */ /* 0x002fc800078ec0ff */
[----:B------:R-:W-:Y:S02]  /*22a00*/  SHF.R.U32.HI R5, RZ, 0x3, R4 ;  /* 0x00000003ff057819 */ /* 0x000fe40000011604 */
[----:B------:R-:W1:Y:S02]  /*22a10*/  S2R R4, SR_TID.X ;  /* 0x0000000000047919 */ /* 0x000e640000002100 */
[----:B-1----:R-:W-:-:S05]  /*22a20*/  IMAD.SHL.U32 R4, R4, 0x10, RZ ;  /* 0x0000001004047824 */ /* 0x002fca00078e00ff */
[----:B------:R-:W-:Y:S02]  /*22a30*/  LOP3.LUT R4, R5, 0x70, R4, 0xf8, !PT ;  /* 0x0000007005047812 */ /* 0x000fe400078ef804 */
[----:B------:R-:W1:Y:S03]  /*22a40*/  @P0 LDC R5, c[0x0][0x44c] ;  /* 0x00011300ff050b82 */ /* 0x000e660000000800 */
[----:B-----5:R-:W-:-:S04]  /*22a50*/  IMAD R4, R10, 0x80, R4 ;  /* 0x000000800a047824 */ /* 0x020fc800078e0204 */
        /* <DEDUP_REMOVED lines=17> */
[----:B------:R-:W-:Y:S01]  /*22b70*/  LEA R4, P0, R2, UR4, 0x1 ;  /* 0x0000000402047c11 */ /* 0x000fe2000f8008ff */
        /* <DEDUP_REMOVED lines=11> */
[----:B------:R-:W-:-:S05]  /*22c30*/  SHF.R.U32.HI R11, RZ, 0x3, R11 ;  /* 0x00000003ff0b7819 */ /* 0x000fca000001160b */
[----:B------:R-:W-:-:S04]  /*22c40*/  IMAD R0, R10, 0x80, R11 ;  /* 0x000000800a007824 */ /* 0x000fc800078e020b */
[----:B------:R-:W-:Y:S02]  /*22c50*/  VIADD R5, R0, 0x10 ;  /* 0x0000001000057836 */ /* 0x000fe40000000000 */
[----:B--2---:R-:W-:Y:S02]  /*22c60*/  IMAD R2, R6, R7, RZ ;  /* 0x0000000706027224 */ /* 0x004fe400078e02ff */
[----:B------:R-:W0:Y:S04]  /*22c70*/  SHFL.IDX PT, R7, R4, RZ, 0x181f ;  /* 0x00181fff04077589 */ /* 0x000e2800000e0000 */
[----:B------:R-:W1:Y:S01]  /*22c80*/  SHFL.IDX PT, R6, R3, RZ, 0x181f ;  /* 0x00181fff03067589 */ /* 0x000e6200000e0000 */
        /* <DEDUP_REMOVED lines=77> */
.L_x_2947:
        /* <DEDUP_REMOVED lines=13> */
.L_x_2789:
[----:B------:R-:W-:Y:S05]  /*23230*/  BSYNC B0 ;  /* 0x0000000000007941 */ /* 0x000fea0003800000 */
.L_x_2788:
[----:B------:R-:W-:Y:S01]  /*23240*/  NOP ;  /* 0x0000000000007918 */ /* 0x000fe20000000000 */
[----:B------:R-:W-:-:S13]  /*23250*/  PLOP3.LUT P0, PT, PT, PT, PT, 0x80, 0x0 ;  /* 0x000000000000781c */ /* 0x000fda0003f0f070 */
.L_x_2790:
        /* <DEDUP_REMOVED lines=18> */
.L_x_2948:
[----:B------:R-:W-:Y:S05]  /*23380*/  BSYNC B0 ;  /* 0x0000000000007941 */ /* 0x000fea0003800000 */
.L_x_2791:
[----:B------:R-:W4:Y:S04]  /*23390*/  LDL R2, [R1+0x48] ;  /* 0x0000480001027983 */ /* 0x000f280000100800 */
[----:B-1-3--:R-:W3:Y:S01]  /*233a0*/  LDL R3, [R1+0x34] ;  /* 0x0000340001037983 */ /* 0x00aee20000100800 */
[----:B------:R-:W-:Y:S01]  /*233b0*/  BSSY B0, `(.L_x_2793) ;  /* 0x0000219000007945 */ /* 0x000fe20003800000 */
[----:B----4-:R-:W-:-:S05]  /*233c0*/  VIADD R0, R2, 0xfffffffe ;  /* 0xfffffffe02007836 */ /* 0x010fca0000000000 */
[----:B---3--:R-:W-:-:S13]  /*233d0*/  ISETP.GE.AND P0, PT, R0, R3, PT ;  /* 0x000000030000720c */ /* 0x008fda0003f06270 */
[----:B------:R-:W-:Y:S05]  /*233e0*/  @!P0 BRA `(.L_x_2794) ;  /* 0x0000002000548947 */ /* 0x000fea0003800000 */
[----:B------:R-:W3:Y:S04]  /*233f0*/  LDL.LU R2, [R1+0x60] ;  /* 0x0000600001027983 */ /* 0x000ee80000300800 */
[----:B--2---:R-:W2:Y:S04]  /*23400*/  LDL.LU R5, [R1+0x44] ;  /* 0x0000440001057983 */ /* 0x004ea80000300800 */
[----:B------:R-:W0:Y:S01]  /*23410*/  LDL.LU R4, [R1+0x40] ;  /* 0x0000400001047983 */ /* 0x000e220000300800 */
[----:B------:R-:W-:Y:S01]  /*23420*/  BSSY B2, `(.L_x_2795) ;  /* 0x00000b7000027945 */ /* 0x000fe20003800000 */
[----:B---3--:R-:W-:-:S04]  /*23430*/  VIADD R2, R2, 0x1 ;  /* 0x0000000102027836 */ /* 0x008fc80000000000 */
[----:B--2---:R-:W-:-:S05]  /*23440*/  IMAD R2, R2, R5, RZ ;  /* 0x0000000502027224 */ /* 0x004fca00078e02ff */
[----:B0-----:R-:W-:Y:S02]  /*23450*/  VIMNMX R6, R4, R2, PT ;  /* 0x0000000204067248 */ /* 0x001fe40003fe0100 */
[----:B------:R-:W-:-:S03]  /*23460*/  LOP3.LUT R2, RZ, R3, RZ, 0x33, !PT ;  /* 0x00000003ff027212 */ /* 0x000fc600078e33ff */
        /* <DEDUP_REMOVED lines=40> */
.L_x_2799:
[----:B------:R-:W-:Y:S01]  /*236f0*/  IMAD R3, R8, 0x8, R18 ;  /* 0x0000000808037824 */ /* 0x000fe200078e0212 */
[----:B------:R-:W-:Y:S01]  /*23700*/  SHF.L.U32 R2, R10, 0x1f, RZ ;  /* 0x0000001f0a027819 */ /* 0x000fe200000006ff */
[----:B------:R-:W-:Y:S03]  /*23710*/  BSSY B3, `(.L_x_2800) ;  /* 0x0000003000037945 */ /* 0x000fe60003800000 */
[----:B------:R-:W1:Y:S02]  /*23720*/  SYNCS.PHASECHK.TRANS64.TRYWAIT P0, [R3+URZ+0x34840], R2 ;  /* 0x03484002030075a7 */ /* 0x000e64000800017f */
[----:B-1----:R-:W-:Y:S05]  /*23730*/  @!P0 BRA `(.L_x_2801) ;  /* 0x0000005400408947 */ /* 0x002fea0003800000 */
.L_x_2949:
[----:B------:R-:W-:Y:S05]  /*23740*/  BSYNC B3 ;  /* 0x0000000000037941 */ /* 0x000fea0003800000 */
.L_x_2800:
        /* <DEDUP_REMOVED lines=11> */
.L_x_2803:
[----:B------:R-:W-:Y:S05]  /*23800*/  BSYNC B3 ;  /* 0x0000000000037941 */ /* 0x000fea0003800000 */
.L_x_2802:
        /* <DEDUP_REMOVED lines=12> */
.L_x_2804:
        /* <DEDUP_REMOVED lines=16> */
.L_x_2805:
        /* <DEDUP_REMOVED lines=15> */
.L_x_2806:
        /* <DEDUP_REMOVED lines=16> */
.L_x_2950:
[----:B------:R-:W-:Y:S05]  /*23bc0*/  BSYNC B3 ;  /* 0x0000000000037941 */ /* 0x000fea0003800000 */
.L_x_2807:
        /* <DEDUP_REMOVED lines=10> */
.L_x_2809:
[----:B------:R-:W2:Y:S01]  /*23c70*/  LDL R3, [R1+0x10] ;  /* 0x0000100001037983 */ /* 0x000ea20000100800 */
[----:B------:R-:W-:Y:S01]  /*23c80*/  BSSY B3, `(.L_x_2810) ;  /* 0x0000004000037945 */ /* 0x000fe20003800000 */
[----:B--2---:R-:W-:-:S13]  /*23c90*/  LOP3.LUT P0, RZ, R3, 0x8, RZ, 0xc0, !PT ;  /* 0x0000000803ff7812 */ /* 0x004fda000780c0ff */
[----:B------:R-:W-:Y:S05]  /*23ca0*/  @P0 BRA `(.L_x_2811) ;  /* 0x0000000000040947 */ /* 0x000fea0003800000 */
[----:B------:R-:W-:Y:S01]  /*23cb0*/  BPT.TRAP 0x1 ;  /* 0x000000040000795c */ /* 0x000fe20000300000 */
.L_x_2811:
[----:B------:R-:W-:Y:S05]  /*23cc0*/  BSYNC B3 ;  /* 0x0000000000037941 */ /* 0x000fea0003800000 */
.L_x_2810:
        /* <DEDUP_REMOVED lines=12> */
.L_x_2812:
        /* <DEDUP_REMOVED lines=15> */
.L_x_2813:
        /* <DEDUP_REMOVED lines=12> */
.L_x_2798:
[----:B------:R-:W-:Y:S05]  /*23f40*/  BSYNC B1 ;  /* 0x0000000000017941 */ /* 0x000fea0003800000 */
.L_x_2797:
[----:B0-----:R-:W2:Y:S01]  /*23f50*/  LDL.LU R0, [R1+0x48] ;  /* 0x0000480001007983 */ /* 0x001ea20000300800 */
[----:B------:R-:W-:-:S03]  /*23f60*/  IMAD.MOV.U32 R19, RZ, RZ, R8 ;  /* 0x000000ffff137224 */ /* 0x000fc600078e0008 */
[----:B------:R0:W-:Y:S02]  /*23f70*/  STL [R1+0x1c], R10 ;  /* 0x00001c0a01007387 */ /* 0x0001e40000100800 */
[----:B0-2---:R-:W-:-:S07]  /*23f80*/  VIADD R0, R0, 0xfffffffd ;  /* 0xfffffffd00007836 */ /* 0x005fce0000000000 */
.L_x_2796:
[----:B------:R-:W-:Y:S05]  /*23f90*/  BSYNC B2 ;  /* 0x0000000000027941 */ /* 0x000fea0003800000 */
.L_x_2795:
[----:B------:R-:W-:Y:S01]  /*23fa0*/  VIADD R9, R9, 0xfffffffe ;  /* 0xfffffffe09097836 */ /* 0x000fe20000000000 */
[----:B------:R-:W-:-:S04]  /*23fb0*/  LOP3.LUT R6, RZ, R6, RZ, 0x33, !PT ;  /* 0x00000006ff067212 */ /* 0x000fc800078e33ff */
[----:B------:R-:W-:-:S13]  /*23fc0*/  ISETP.NE.AND P0, PT, R9, R6, PT ;  /* 0x000000060900720c */ /* 0x000fda0003f05270 */
[----:B------:R-:W-:Y:S05]  /*23fd0*/  @!P0 BRA `(.L_x_2794) ;  /* 0x0000001400588947 */ /* 0x000fea0003800000 */
[----:B------:R-:W-:-:S07]  /*23fe0*/  IMAD.MOV.U32 R9, RZ, RZ, R17 ;  /* 0x000000ffff097224 */ /* 0x000fce00078e0011 */
.L_x_2848:
        /* <DEDUP_REMOVED lines=35> */
.L_x_2816:
[----:B------:R-:W-:Y:S01]  /*24220*/  IMAD R3, R4, 0x8, R18 ;  /* 0x0000000804037824 */ /* 0x000fe200078e0212 */
[----:B------:R-:W-:Y:S01]  /*24230*/  SHF.L.U32 R2, R5, 0x1f, RZ ;  /* 0x0000001f05027819 */ /* 0x000fe200000006ff */
[----:B------:R-:W-:Y:S03]  /*24240*/  BSSY B2, `(.L_x_2817) ;  /* 0x0000003000027945 */ /* 0x000fe60003800000 */
[----:B------:R-:W1:Y:S02]  /*24250*/  SYNCS.PHASECHK.TRANS64.TRYWAIT P0, [R3+URZ+0x34840], R2 ;  /* 0x03484002030075a7 */ /* 0x000e64000800017f */
[----:B-1----:R-:W-:Y:S05]  /*24260*/  @!P0 BRA `(.L_x_2818) ;  /* 0x00000048009c8947 */ /* 0x002fea0003800000 */
.L_x_2951:
[----:B------:R-:W-:Y:S05]  /*24270*/  BSYNC B2 ;  /* 0x0000000000027941 */ /* 0x000fea0003800000 */
.L_x_2817:
        /* <DEDUP_REMOVED lines=11> */
.L_x_2820:
[----:B------:R-:W-:Y:S05]  /*24330*/  BSYNC B2 ;  /* 0x0000000000027941 */ /* 0x000fea0003800000 */
.L_x_2819:
        /* <DEDUP_REMOVED lines=12> */
.L_x_2821:
        /* <DEDUP_REMOVED lines=16> */
.L_x_2822:
        /* <DEDUP_REMOVED lines=15> */
.L_x_2823:
        /* <DEDUP_REMOVED lines=16> */
.L_x_2952:
[----:B------:R-:W-:Y:S05]  /*246f0*/  BSYNC B2 ;  /* 0x0000000000027941 */ /* 0x000fea0003800000 */
.L_x_2824:
        /* <DEDUP_REMOVED lines=10> */
.L_x_2826:
[----:B------:R-:W2:Y:S01]  /*247a0*/  LDL R3, [R1+0x10] ;  /* 0x0000100001037983 */ /* 0x000ea20000100800 */
[----:B------:R-:W-:Y:S01]  /*247b0*/  BSSY B2, `(.L_x_2827) ;  /* 0x0000004000027945 */ /* 0x000fe20003800000 */
[----:B--2---:R-:W-:-:S13]  /*247c0*/  LOP3.LUT P0, RZ, R3, 0x8, RZ, 0xc0, !PT ;  /* 0x0000000803ff7812 */ /* 0x004fda000780c0ff */
[----:B------:R-:W-:Y:S05]  /*247d0*/  @P0 BRA `(.L_x_2828) ;  /* 0x0000000000040947 */ /* 0x000fea0003800000 */
[----:B------:R-:W-:Y:S01]  /*247e0*/  BPT.TRAP 0x1 ;  /* 0x000000040000795c */ /* 0x000fe20000300000 */
.L_x_2828:
[----:B------:R-:W-:Y:S05]  /*247f0*/  BSYNC B2 ;  /* 0x0000000000027941 */ /* 0x000fea0003800000 */
.L_x_2827:
        /* <DEDUP_REMOVED lines=12> */
.L_x_2829:
        /* <DEDUP_REMOVED lines=15> */
.L_x_2830:
        /* <DEDUP_REMOVED lines=12> */
.L_x_2815:
[----:B------:R-:W-:Y:S05]  /*24a70*/  BSYNC B1 ;  /* 0x0000000000017941 */ /* 0x000fea0003800000 */
.L_x_2814:
        /* <DEDUP_REMOVED lines=35> */
.L_x_2833:
[----:B------:R-:W-:Y:S01]  /*24cb0*/  IMAD R3, R19, 0x8, R18 ;  /* 0x0000000813037824 */ /* 0x000fe200078e0212 */
[----:B------:R-:W-:Y:S01]  /*24cc0*/  SHF.L.U32 R2, R10, 0x1f, RZ ;  /* 0x0000001f0a027819 */ /* 0x000fe200000006ff */
[----:B------:R-:W-:Y:S03]  /*24cd0*/  BSSY B2, `(.L_x_2834) ;  /* 0x0000003000027945 */ /* 0x000fe60003800000 */
[----:B------:R-:W2:Y:S02]  /*24ce0*/  SYNCS.PHASECHK.TRANS64.TRYWAIT P0, [R3+URZ+0x34840], R2 ;  /* 0x03484002030075a7 */ /* 0x000ea4000800017f */
[----:B--2---:R-:W-:Y:S05]  /*24cf0*/  @!P0 BRA `(.L_x_2835) ;  /* 0x0000004000208947 */ /* 0x004fea0003800000 */
.L_x_2953:
[----:B------:R-:W-:Y:S05]  /*24d00*/  BSYNC B2 ;  /* 0x0000000000027941 */ /* 0x000fea0003800000 */
.L_x_2834:
        /* <DEDUP_REMOVED lines=11> */
.L_x_2837:
[----:B------:R-:W-:Y:S05]  /*24dc0*/  BSYNC B2 ;  /* 0x0000000000027941 */ /* 0x000fea0003800000 */
.L_x_2836:
        /* <DEDUP_REMOVED lines=12> */
.L_x_2838:
        /* <DEDUP_REMOVED lines=16> */
.L_x_2839:
        /* <DEDUP_REMOVED lines=15> */
.L_x_2840:
        /* <DEDUP_REMOVED lines=15> */
.L_x_2954:
[----:B------:R-:W-:Y:S05]  /*25170*/  BSYNC B2 ;  /* 0x0000000000027941 */ /* 0x000fea0003800000 */
.L_x_2841:
        /* <DEDUP_REMOVED lines=10> */
.L_x_2843:
[----:B------:R-:W2:Y:S01]  /*25220*/  LDL R3, [R1+0x10] ;  /* 0x0000100001037983 */ /* 0x000ea20000100800 */
[----:B------:R-:W-:Y:S01]  /*25230*/  BSSY B2, `(.L_x_2844) ;  /* 0x0000004000027945 */ /* 0x000fe20003800000 */
[----:B--2---:R-:W-:-:S13]  /*25240*/  LOP3.LUT P0, RZ, R3, 0x8, RZ, 0xc0, !PT ;  /* 0x0000000803ff7812 */ /* 0x004fda000780c0ff */
[----:B------:R-:W-:Y:S05]  /*25250*/  @P0 BRA `(.L_x_2845) ;  /* 0x0000000000040947 */ /* 0x000fea0003800000 */
[----:B------:R-:W-:Y:S01]  /*25260*/  BPT.TRAP 0x1 ;  /* 0x000000040000795c */ /* 0x000fe20000300000 */
.L_x_2845:
[----:B------:R-:W-:Y:S05]  /*25270*/  BSYNC B2 ;  /* 0x0000000000027941 */ /* 0x000fea0003800000 */
.L_x_2844:
        /* <DEDUP_REMOVED lines=12> */
.L_x_2846:
        /* <DEDUP_REMOVED lines=15> */
.L_x_2847:
        /* <DEDUP_REMOVED lines=12> */
.L_x_2832:
[----:B------:R-:W-:Y:S05]  /*254f0*/  BSYNC B1 ;  /* 0x0000000000017941 */ /* 0x000fea0003800000 */
.L_x_2831:
[----:B------:R-:W2:Y:S01]  /*25500*/  LDL R2, [R1+0x34] ;  /* 0x0000340001027983 */ /* 0x000ea20000100800 */
[----:B------:R-:W-:Y:S01]  /*25510*/  VIADD R0, R0, 0xfffffffe ;  /* 0xfffffffe00007836 */ /* 0x000fe20000000000 */
[----:B--2---:R-:W-:-:S13]  /*25520*/  ISETP.GT.AND P0, PT, R6, R2, PT ;  /* 0x000000020600720c */ /* 0x004fda0003f04270 */
[----:B------:R-:W-:Y:S05]  /*25530*/  @P0 BRA `(.L_x_2848) ;  /* 0xffffffe800ac0947 */ /* 0x000fea000383ffff */
.L_x_2794:
[----:B------:R-:W-:Y:S05]  /*25540*/  BSYNC B0 ;  /* 0x0000000000007941 */ /* 0x000fea0003800000 */
.L_x_2793:
        /* <DEDUP_REMOVED lines=18> */
.L_x_2850:
[----:B------:R-:W-:Y:S05]  /*25670*/  BSYNC B0 ;  /* 0x0000000000007941 */ /* 0x000fea0003800000 */
.L_x_2849:
        /* <DEDUP_REMOVED lines=10> */
.L_x_2955:
[----:B------:R-:W-:Y:S05]  /*25720*/  BSYNC B1 ;  /* 0x0000000000017941 */ /* 0x000fea0003800000 */
.L_x_2853:
        /* <DEDUP_REMOVED lines=10> */
.L_x_2855:
[----:B------:R-:W3:Y:S01]  /*257d0*/  LDL R2, [R1+0x10] ;  /* 0x0000100001027983 */ /* 0x000ee20000100800 */
[----:B------:R-:W-:Y:S01]  /*257e0*/  BSSY B1, `(.L_x_2856) ;  /* 0x0000004000017945 */ /* 0x000fe20003800000 */
[----:B---3--:R-:W-:-:S13]  /*257f0*/  LOP3.LUT P0, RZ, R2, 0x8, RZ, 0xc0, !PT ;  /* 0x0000000802ff7812 */ /* 0x008fda000780c0ff */
[----:B------:R-:W-:Y:S05]  /*25800*/  @P0 BRA `(.L_x_2857) ;  /* 0x0000000000040947 */ /* 0x000fea0003800000 */
[----:B------:R-:W-:Y:S01]  /*25810*/  BPT.TRAP 0x1 ;  /* 0x000000040000795c */ /* 0x000fe20000300000 */
.L_x_2857:
[----:B------:R-:W-:Y:S05]  /*25820*/  BSYNC B1 ;  /* 0x0000000000017941 */ /* 0x000fea0003800000 */
.L_x_2856:
        /* <DEDUP_REMOVED lines=12> */
.L_x_2858:
        /* <DEDUP_REMOVED lines=15> */
.L_x_2859:
        /* <DEDUP_REMOVED lines=10> */
.L_x_2852:
[----:B------:R-:W-:Y:S05]  /*25a80*/  BSYNC B0 ;  /* 0x0000000000007941 */ /* 0x000fea0003800000 */
.L_x_2851:
[----:B------:R-:W3:Y:S01]  /*25a90*/  LDL.LU R4, [R1+0x1c] ;  /* 0x00001c0001047983 */ /* 0x000ee20000300800 */
[----:B------:R-:W-:-:S05]  /*25aa0*/  VIADD R19, R19, 0x1 ;  /* 0x0000000113137836 */ /* 0x000fca0000000000 */
[----:B------:R-:W-:-:S04]  /*25ab0*/  ISETP.NE.AND P0, PT, R19, 0x2, PT ;  /* 0x000000021300780c */ /* 0x000fc80003f05270 */
[----:B------:R-:W-:Y:S02]  /*25ac0*/  SEL R0, RZ, 0x1, P0 ;  /* 0x00000001ff007807 */ /* 0x000fe40000000000 */
[----:B------:R-:W-:Y:S02]  /*25ad0*/  SEL R19, R19, RZ, P0 ;  /* 0x000000ff13137207 */ /* 0x000fe40000000000 */
[----:B---3--:R-:W-:-:S05]  /*25ae0*/  LOP3.LUT R4, R4, R0, RZ, 0x3c, !PT ;  /* 0x0000000004047212 */ /* 0x008fca00078e3cff */
[----:B------:R3:W-:Y:S02]  /*25af0*/  STL [R1+0x1c], R4 ;  /* 0x00001c0401007387 */ /* 0x0007e40000100800 */
.L_x_2773:
[----:B------:R-:W-:Y:S05]  /*25b00*/  BSYNC B7 ;  /* 0x0000000000077941 */ /* 0x000fea0003800000 */
.L_x_2771:
[----:B0-----:R-:W5:Y:S02]  /*25b10*/  LDL R10, [R1+0x10] ;  /* 0x00001000010a7983 */ /* 0x001f640000100800 */
[----:B-----5:R-:W-:-:S13]  /*25b20*/  LOP3.LUT P0, RZ, R10, 0x10, RZ, 0xc0, !PT ;  /* 0x000000100aff7812 */ /* 0x020fda000780c0ff */
[----:B------:R-:W-:Y:S05]  /*25b30*/  @!P0 BRA `(.L_x_2860) ;  /* 0x00000000002c8947 */ /* 0x000fea0003800000 */
[----:B------:R-:W-:Y:S05]  /*25b40*/  WARPSYNC.ALL ;  /* 0x0000000000007948 */ /* 0x000fea0003800000 */
[----:B------:R-:W0:Y:S08]  /*25b50*/  S2UR UR5, SR_CgaCtaId ;  /* 0x00000000000579c3 */ /* 0x000e300000008800 */
[----:B------:R-:W-:Y:S06]  /*25b60*/  BAR.SYNC.DEFER_BLOCKING 0x5, 0x180 ;  /* 0x0146000000007b1d */ /* 0x000fec0000010000 */
[----:B------:R-:W-:-:S02]  /*25b70*/  UMOV UR4, 0x400 ;  /* 0x0000040000047882 */ /* 0x000fc40000000000 */
[----:B0-----:R-:W-:-:S06]  /*25b80*/  ULEA UR4, UR5, UR4, 0x18 ;  /* 0x0000000405047291 */ /* 0x001fcc000f8ec03f */
[----:B------:R-:W-:-:S05]  /*25b90*/  IMAD.U32 R18, RZ, RZ, UR4 ;  /* 0x00000004ff127e24 */ /* 0x000fca000f8e00ff */
[----:B-123--:R-:W0:Y:S04]  /*25ba0*/  LDS.128 R4, [R18+0x348d0] ;  /* 0x0348d00012047984 */ /* 0x00ee280000000c00 */
[----:B0-----:R1:W-:Y:S04]  /*25bb0*/  STL.64 [R1], R4 ;  /* 0x0000000401007387 */ /* 0x0013e80000100a00 */
[----:B------:R1:W-:Y:S01]  /*25bc0*/  STL.64 [R1+0x8], R6 ;  /* 0x0000080601007387 */ /* 0x0003e20000100a00 */
[----:B------:R-:W-:Y:S06]  /*25bd0*/  BAR.ARV 0x4, 0x180 ;  /* 0x0106000000007b1d */ /* 0x000fec0000002000 */
[----:B------:R-:W-:Y:S05]  /*25be0*/  BRA `(.L_x_2861) ;  /* 0x0000001000307947 */ /* 0x000fea0003800000 */
.L_x_2860:
[----:B------:R-:W5:Y:S01]  /*25bf0*/  LDL R16, [R1+0x2c] ;  /* 0x00002c0001107983 */ /* 0x000f620000100800 */
[----:B------:R-:W-:Y:S01]  /*25c00*/  UMOV UR4, 0xffffffff ;  /* 0xffffffff00047882 */ /* 0x000fe20000000000 */
[----:B-----5:R-:W-:Y:S02]  /*25c10*/  ISETP.NE.AND P5, PT, R16, 0x1f, PT ;  /* 0x0000001f1000780c */ /* 0x020fe40003fa5270 */
[----:B------:R-:W-:Y:S11]  /*25c20*/  BRA.DIV UR4, `(.L_x_2862) ;  /* 0x0000003204907947 */ /* 0x000ff6000b800000 */
[----:B------:R-:W4:Y:S01]  /*25c30*/  LDL R3, [R1+0xc] ;  /* 0x00000c0001037983 */ /* 0x000f220000100800 */
[----:B------:R-:W-:-:S03]  /*25c40*/  ULDC UR4, c[0x0][0xc3c] ;  /* 0x00030f0000047ab9 */ /* 0x000fc60000000800 */
[----:B------:R-:W5:Y:S01]  /*25c50*/  LDL.LU R2, [R1] ;  /* 0x0000000001027983 */ /* 0x000f620000300800 */
[----:B------:R-:W-:Y:S01]  /*25c60*/  LOP3.LUT P4, RZ, R10, 0x1, RZ, 0xc0, !PT ;  /* 0x000000010aff7812 */ /* 0x000fe2000788c0ff */
[----:B----4-:R-:W-:Y:S02]  /*25c70*/  IMAD.IADD R0, R3, 0x1, R16 ;  /* 0x0000000103007824 */ /* 0x010fe400078e0210 */
[----:B-----5:R-:W-:-:S03]  /*25c80*/  IMAD.MOV.U32 R10, RZ, RZ, R2 ;  /* 0x000000ffff0a7224 */ /* 0x020fc600078e0002 */
[----:B------:R-:W-:-:S13]  /*25c90*/  ISETP.GE.OR P0, PT, R0, UR4, !P5 ;  /* 0x0000000400007c0c */ /* 0x000fda000ef06670 */
[----:B------:R-:W0:Y:S08]  /*25ca0*/  @!P0 LDC.64 R2, c[0x0][0xc80] ;  /* 0x00032000ff028b82 */ /* 0x000e300000000a00 */
[----:B-1----:R-:W1:Y:S01]  /*25cb0*/  @!P0 LDC.64 R6, c[0x0][0xc78] ;  /* 0x00031e00ff068b82 */ /* 0x002e620000000a00 */
        /* <DEDUP_REMOVED lines=9> */
[----:B------:R-:W-:-:S03]  /*25d50*/  ISETP.GE.U32.AND P3, PT, R16, 0x10, PT ;  /* 0x000000101000780c */ /* 0x000fc60003f66070 */
[----:B------:R-:W-:Y:S01]  /*25d60*/  SHFL.IDX PT, R0, R10, 0x1, 0x1f ;  /* 0x00201f000a007f89 */ /* 0x000fe200000e0000 */
[----:B----4-:R-:W-:Y:S02]  /*25d70*/  @!P0 IMAD.MOV.U32 R4, RZ, RZ, R8 ;  /* 0x000000ffff048224 */ /* 0x010fe400078e0008 */
[----:B------:R-:W-:Y:S02]  /*25d80*/  IMAD.MOV.U32 R8, RZ, RZ, RZ ;  /* 0x000000ffff087224 */ /* 0x000fe400078e00ff */
        /* <DEDUP_REMOVED lines=19> */
.L_x_2965:
[----:B------:R-:W-:Y:S02]  /*25ec0*/  ULDC UR4, c[0x0][0xc38] ;  /* 0x00030e0000047ab9 */ /* 0x000fe40000000800 */
[----:B------:R-:W-:-:S04]  /*25ed0*/  IMAD.U32 R2, RZ, RZ, UR4 ;  /* 0x00000004ff027e24 */ /* 0x000fc8000f8e00ff */
[----:B-1----:R-:W-:-:S04]  /*25ee0*/  IMAD R9, R9, R2, RZ ;  /* 0x0000000209097224 */ /* 0x002fc800078e02ff */
[----:B------:R-:W-:-:S05]  /*25ef0*/  IMAD.IADD R0, R0, 0x1, R9 ;  /* 0x0000000100007824 */ /* 0x000fca00078e0209 */
[----:B------:R-:W-:-:S13]  /*25f00*/  ISETP.GT.AND P4, PT, R0, R5, PT ;  /* 0x000000050000720c */ /* 0x000fda0003f84270 */
[----:B------:R-:W-:Y:S05]  /*25f10*/  @P4 BRA `(.L_x_2863) ;  /* 0x0000000000b04947 */ /* 0x000fea0003800000 */
.L_x_2866:
        /* <DEDUP_REMOVED lines=38> */
.L_x_2973:
[----:B------:R-:W-:Y:S02]  /*26180*/  ULDC UR4, c[0x0][0xc38] ;  /* 0x00030e0000047ab9 */ /* 0x000fe40000000800 */
[----:B------:R-:W-:-:S04]  /*26190*/  IMAD.U32 R2, RZ, RZ, UR4 ;  /* 0x00000004ff027e24 */ /* 0x000fc8000f8e00ff */
[----:B-1----:R-:W-:-:S04]  /*261a0*/  IMAD R9, R9, R2, RZ ;  /* 0x0000000209097224 */ /* 0x002fc800078e02ff */
[----:B------:R-:W-:-:S05]  /*261b0*/  IMAD.IADD R0, R9, 0x1, R0 ;  /* 0x0000000109007824 */ /* 0x000fca00078e0200 */
[----:B------:R-:W-:-:S13]  /*261c0*/  ISETP.GT.AND P4, PT, R0, R5, PT ;  /* 0x000000050000720c */ /* 0x000fda0003f84270 */
[----:B------:R-:W-:Y:S05]  /*261d0*/  @!P4 BRA `(.L_x_2866) ;  /* 0xfffffffc0050c947 */ /* 0x000fea000383ffff */
.L_x_2863:
        /* <DEDUP_REMOVED lines=12> */
.L_x_2978:
[----:B------:R-:W-:-:S13]  /*262a0*/  ISETP.NE.AND P0, PT, R0, RZ, PT ;  /* 0x000000ff0000720c */ /* 0x000fda0003f05270 */
[----:B------:R-:W-:Y:S05]  /*262b0*/  @!P0 BRA `(.L_x_2868) ;  /* 0x0000000000148947 */ /* 0x000fea0003800000 */
[----:B------:R-:W-:Y:S01]  /*262c0*/  UMOV UR4, 0xffffffff ;  /* 0xffffffff00047882 */ /* 0x000fe20000000000 */
[----:B-1----:R-:W-:Y:S02]  /*262d0*/  VIADD R3, R3, 0xffffffff ;  /* 0xffffffff03037836 */ /* 0x002fe40000000000 */
[----:B------:R-:W-:Y:S05]  /*262e0*/  BRA.DIV UR4, `(.L_x_2869) ;  /* 0x0000003604887947 */ /* 0x000fea000b800000 */
[----:B------:R1:W2:Y:S02]  /*262f0*/  SHFL.IDX PT, R3, R7, R3, 0x1f ;  /* 0x00001f0307037589 */ /* 0x0002a400000e0000 */
.L_x_2981:
[----:B--2---:R-:W-:-:S07]  /*26300*/  IMAD.MOV.U32 R8, RZ, RZ, R3 ;  /* 0x000000ffff087224 */ /* 0x004fce00078e0003 */
.L_x_2868:
[----:B------:R-:W-:Y:S01]  /*26310*/  ISETP.NE.AND P0, PT, R6, 0x1, PT ;  /* 0x000000010600780c */ /* 0x000fe20003f05270 */
[----:B------:R-:W-:-:S05]  /*26320*/  IMAD R0, R8, R2, R9 ;  /* 0x0000000208007224 */ /* 0x000fca00078e0209 */
[----:B------:R2:W-:Y:S02]  /*26330*/  STL [R1], R0 ;  /* 0x0000000001007387 */ /* 0x0005e40000100800 */
[----:B--2---:R-:W-:-:S05]  /*26340*/  IMAD.IADD R0, R5, 0x1, -R0 ;  /* 0x0000000105007824 */ /* 0x004fca00078e0a00 */
[----:B------:R-:W-:Y:S05]  /*26350*/  @!P0 BRA `(.L_x_2870) ;  /* 0x0000000000e48947 */ /* 0x000fea0003800000 */
[----:B------:R-:W-:-:S04]  /*26360*/  IABS R5, R4 ;  /* 0x0000000400057213 */ /* 0x000fc80000000000 */
[----:B------:R-:W2:Y:S08]  /*26370*/  I2F.RP R2, R5 ;  /* 0x0000000500027306 */ /* 0x000eb00000209400 */
[----:B--2---:R-:W2:Y:S02]  /*26380*/  MUFU.RCP R2, R2 ;  /* 0x0000000200027308 */ /* 0x004ea40000001000 */
[----:B--2---:R-:W-:-:S06]  /*26390*/  VIADD R2, R2, 0xffffffe ;  /* 0x0ffffffe02027836 */ /* 0x004fcc0000000000 */
        /* <DEDUP_REMOVED lines=53> */
.L_x_2870:
[----:B-1----:R-:W2:Y:S01]  /*266f0*/  LDL R3, [R1+0xc] ;  /* 0x00000c0001037983 */ /* 0x002ea20000100800 */
[----:B0-----:R-:W2:Y:S02]  /*26700*/  LDC.64 R6, c[0x0][0xc90] ;  /* 0x00032400ff067b82 */ /* 0x001ea40000000a00 */
        /* <DEDUP_REMOVED lines=61> */
.L_x_2871:
[----:B------:R-:W-:-:S05]  /*26ae0*/  LOP3.LUT R0, RZ, R0, RZ, 0x33, !PT ;  /* 0x00000000ff007212 */ /* 0x000fca00078e33ff */
[----:B------:R-:W-:-:S05]  /*26af0*/  IMAD.IADD R0, R4, 0x1, R0 ;  /* 0x0000000104007824 */ /* 0x000fca00078e0200 */
[----:B------:R2:W-:Y:S01]  /*26b00*/  STL [R1+0x4], R0 ;  /* 0x0000040001007387 */ /* 0x0005e20000100800 */
[----:B------:R-:W-:Y:S05]  /*26b10*/  BRA `(.L_x_2872) ;  /* 0x0000000000287947 */ /* 0x000fea0003800000 */
.L_x_2864:
        /* <DEDUP_REMOVED lines=10> */
.L_x_2872:
[----:B-12---:R-:W2:Y:S04]  /*26bc0*/  LDL R0, [R1+0x2c] ;  /* 0x00002c0001007983 */ /* 0x006ea80000100800 */
[----:B0-----:R-:W3:Y:S04]  /*26bd0*/  LDL R2, [R1+0xc] ;  /* 0x00000c0001027983 */ /* 0x001ee80000100800 */
        /* <DEDUP_REMOVED lines=13> */
.L_x_2861:
[----:B----4-:R-:W2:Y:S01]  /*26cb0*/  LDL R0, [R1+0xc] ;  /* 0x00000c0001007983 */ /* 0x010ea20000100800 */
[----:B------:R-:W-:Y:S02]  /*26cc0*/  ULDC UR4, c[0x0][0xc3c] ;  /* 0x00030f0000047ab9 */ /* 0x000fe40000000800 */
[----:B--2---:R-:W-:-:S13]  /*26cd0*/  ISETP.GE.AND P0, PT, R0, UR4, PT ;  /* 0x0000000400007c0c */ /* 0x004fda000bf06270 */
[----:B------:R-:W-:Y:S05]  /*26ce0*/  @!P0 BRA `(.L_x_2873) ;  /* 0xffffff8c00008947 */ /* 0x000fea000383ffff */
[----:B------:R-:W-:Y:S05]  /*26cf0*/  BSYNC B8 ;  /* 0x0000000000087941 */ /* 0x000fea0003800000 */
.L_x_2725:
        /* <DEDUP_REMOVED lines=12> */
.L_x_2982:
[----:B------:R-:W-:Y:S05]  /*26dc0*/  BSYNC B0 ;  /* 0x0000000000007941 */ /* 0x000fea0003800000 */
.L_x_2874:
[----:B------:R-:W-:-:S03]  /*26dd0*/  UMOV UR4, 0xffffffff ;  /* 0xffffffff00047882 */ /* 0x000fc60000000000 */
[----:B------:R-:W-:Y:S05]  /*26de0*/  BRA.DIV UR4, `(.L_x_2876) ;  /* 0x0000002e04087947 */ /* 0x000fea000b800000 */
[----:B------:R-:W1:Y:S02]  /*26df0*/  S2R R2, SR_TID.X ;  /* 0x0000000000027919 */ /* 0x000e640000002100 */
[----:B-1----:R-:W-:-:S04]  /*26e00*/  SHF.R.U32.HI R2, RZ, 0x5, R2 ;  /* 0x00000005ff027819 */ /* 0x002fc80000011602 */
[----:B------:R-:W-:-:S05]  /*26e10*/  LOP3.LUT R2, R2, 0x3, RZ, 0xc0, !PT ;  /* 0x0000000302027812 */ /* 0x000fca00078ec0ff */
[----:B------:R1:W2:Y:S02]  /*26e20*/  SHFL.IDX PT, R14, R2, RZ, 0x1f ;  /* 0x00001fff020e7589 */ /* 0x0002a400000e0000 */
.L_x_2985:
[----:B--2---:R-:W-:-:S13]  /*26e30*/  ISETP.NE.AND P0, PT, R14, RZ, PT ;  /* 0x000000ff0e00720c */ /* 0x004fda0003f05270 */
[----:B------:R-:W-:Y:S05]  /*26e40*/  @P0 BRA `(.L_x_2484) ;  /* 0x0000000000940947 */ /* 0x000fea0003800000 */
[----:B------:R-:W-:-:S03]  /*26e50*/  UMOV UR4, 0xffffffff ;  /* 0xffffffff00047882 */ /* 0x000fc60000000000 */
[----:B------:R-:W-:Y:S05]  /*26e60*/  BRA.DIV UR4, `(.L_x_2877) ;  /* 0x0000002e041c7947 */ /* 0x000fea000b800000 */
[----:B------:R-:W-:-:S13]  /*26e70*/  ELECT P6, URZ, PT ;  /* 0x00000000003f782f */ /* 0x000fda00038c0000 */
.L_x_2988:
        /* <DEDUP_REMOVED lines=8> */
.L_x_2878:
        /* <DEDUP_REMOVED lines=13> */
.L_x_2989:
[----:B------:R-:W1:Y:S02]  /*26fd0*/  SYNCS.PHASECHK.TRANS64.TRYWAIT P0, [R7+URZ], R2 ;  /* 0x00000002070075a7 */ /* 0x000e64000800017f */
[----:B-1----:R-:W-:Y:S05]  /*26fe0*/  @!P0 BRA `(.L_x_2880) ;  /* 0x0000002800f08947 */ /* 0x002fea0003800000 */
.L_x_2990:
[----:B------:R-:W-:Y:S05]  /*26ff0*/  @!P2 BRA `(.L_x_2881) ;  /* 0x000000000004a947 */ /* 0x000fea0003800000 */
[----:B------:R-:W-:Y:S01]  /*27000*/  BPT.TRAP 0x1 ;  /* 0x000000040000795c */ /* 0x000fe20000300000 */
.L_x_2881:
[----:B------:R-:W-:-:S04]  /*27010*/  VIADD R0, R0, 0x34860 ;  /* 0x0003486000007836 */ /* 0x000fc80000000000 */
[----:B------:R-:W-:-:S04]  /*27020*/  IMAD R4, R19, 0x8, R0 ;  /* 0x0000000813047824 */ /* 0x000fc800078e0200 */
[----:B------:R-:W2:Y:S02]  /*27030*/  SYNCS.PHASECHK.TRANS64.TRYWAIT P0, [R4+URZ], R5 ;  /* 0x00000005040075a7 */ /* 0x000ea4000800017f */
[----:B--2---:R-:W-:Y:S05]  /*27040*/  @!P0 BRA `(.L_x_2882) ;  /* 0x0000002800ec8947 */ /* 0x004fea0003800000 */
.L_x_2991:
[----:B------:R-:W-:-:S07]  /*27050*/  IMAD R3, R3, 0x8, R0 ;  /* 0x0000000803037824 */ /* 0x000fce00078e0200 */
.L_x_2883:
[----:B---3--:R3:W4:Y:S02]  /*27060*/  SYNCS.PHASECHK.TRANS64.TRYWAIT P0, [R3+URZ], R2 ;  /* 0x00000002030075a7 */ /* 0x008724000800017f */
[----:B----4-:R-:W-:Y:S05]  /*27070*/  @!P0 NANOSLEEP.SYNCS 0x989680 ;  /* 0x009896800000895d */ /* 0x010fea0003900000 */
[----:B------:R-:W4:Y:S02]  /*27080*/  @!P0 SYNCS.PHASECHK.TRANS64 P0, [R3+URZ], R2 ;  /* 0x00000002030085a7 */ /* 0x000f24000800007f */
[----:B----4-:R-:W-:Y:S05]  /*27090*/  @!P0 BRA `(.L_x_2883) ;  /* 0xfffffffc00f08947 */ /* 0x010fea000383ffff */
.L_x_2484:
[----:B------:R-:W-:Y:S05]  /*270a0*/  BSYNC B9 ;  /* 0x0000000000097941 */ /* 0x000fea0003800000 */
.L_x_2481:
[----:B------:R-:W-:Y:S05]  /*270b0*/  EXIT ;  /* 0x000000000000794d */ /* 0x000fea0003800000 */
.L_x_2504:
[----:B-1----:R1:W2:Y:S02]  /*270c0*/  SYNCS.PHASECHK.TRANS64.TRYWAIT P5, [R3+URZ+0x34890], R0 ;  /* 0x03489000030075a7 */ /* 0x0022a400080a017f */
[----:B--2---:R-:W-:Y:S05]  /*270d0*/  @!P5 NANOSLEEP.SYNCS 0x989680 ;  /* 0x009896800000d95d */ /* 0x004fea0003900000 */
[----:B------:R-:W2:Y:S02]  /*270e0*/  @!P5 SYNCS.PHASECHK.TRANS64 P5, [R3+URZ+0x34890], R0 ;  /* 0x034890000300d5a7 */ /* 0x000ea400080a007f */
[----:B--2---:R-:W-:Y:S05]  /*270f0*/  @!P5 BRA `(.L_x_2504) ;  /* 0xfffffffc00f0d947 */ /* 0x004fea000383ffff */
[----:B------:R-:W-:Y:S05]  /*27100*/  BRA `(.L_x_2884) ;  /* 0xfffffdc800ec7947 */ /* 0x000fea000383ffff */
.L_x_2558:
[----:B-1----:R1:W2:Y:S02]  /*27110*/  SYNCS.PHASECHK.TRANS64.TRYWAIT P5, [R3+URZ+0x34890], R0 ;  /* 0x03489000030075a7 */ /* 0x0022a400080a017f */
[----:B--2---:R-:W-:Y:S05]  /*27120*/  @!P5 NANOSLEEP.SYNCS 0x989680 ;  /* 0x009896800000d95d */ /* 0x004fea0003900000 */
[----:B------:R-:W2:Y:S02]  /*27130*/  @!P5 SYNCS.PHASECHK.TRANS64 P5, [R3+URZ+0x34890], R0 ;  /* 0x034890000300d5a7 */ /* 0x000ea400080a007f */
[----:B--2---:R-:W-:Y:S05]  /*27140*/  @!P5 BRA `(.L_x_2558) ;  /* 0xfffffffc00f0d947 */ /* 0x004fea000383ffff */
[----:B------:R-:W-:Y:S05]  /*27150*/  BRA `(.L_x_2885) ;  /* 0xfffffe0000507947 */ /* 0x000fea000383ffff */
.L_x_2583:
[----:B-1----:R1:W2:Y:S02]  /*27160*/  SYNCS.PHASECHK.TRANS64.TRYWAIT P4, [R3+URZ+0x34890], R0 ;  /* 0x03489000030075a7 */ /* 0x0022a4000808017f */
[----:B--2---:R-:W-:Y:S05]  /*27170*/  @!P4 NANOSLEEP.SYNCS 0x989680 ;  /* 0x009896800000c95d */ /* 0x004fea0003900000 */
[----:B------:R-:W2:Y:S02]  /*27180*/  @!P4 SYNCS.PHASECHK.TRANS64 P4, [R3+URZ+0x34890], R0 ;  /* 0x034890000300c5a7 */ /* 0x000ea4000808007f */
[----:B--2---:R-:W-:Y:S05]  /*27190*/  @!P4 BRA `(.L_x_2583) ;  /* 0xfffffffc00f0c947 */ /* 0x004fea000383ffff */
[----:B------:R-:W-:Y:S05]  /*271a0*/  BRA `(.L_x_2886) ;  /* 0xfffffe3400207947 */ /* 0x000fea000383ffff */
.L_x_2589:
[----:B0-----:R0:W2:Y:S02]  /*271b0*/  SYNCS.PHASECHK.TRANS64.TRYWAIT P4, [R3+URZ+0x348b0], R0 ;  /* 0x0348b000030075a7 */ /* 0x0010a4000808017f */
[----:B--2---:R-:W-:Y:S05]  /*271c0*/  @!P4 NANOSLEEP.SYNCS 0x989680 ;  /* 0x009896800000c95d */ /* 0x004fea0003900000 */
[----:B------:R-:W2:Y:S02]  /*271d0*/  @!P4 SYNCS.PHASECHK.TRANS64 P4, [R3+URZ+0x348b0], R0 ;  /* 0x0348b0000300c5a7 */ /* 0x000ea4000808007f */
[----:B--2---:R-:W-:Y:S05]  /*271e0*/  @!P4 BRA `(.L_x_2589) ;  /* 0xfffffffc00f0c947 */ /* 0x004fea000383ffff */
[----:B------:R-:W-:Y:S05]  /*271f0*/  BRA `(.L_x_2887) ;  /* 0xfffffe3800207947 */ /* 0x000fea000383ffff */
.L_x_2609:
        /* <DEDUP_REMOVED lines=8> */
.L_x_2889:
[----:B------:R-:W-:Y:S05]  /*27280*/  BSYNC B1 ;  /* 0x0000000000017941 */ /* 0x000fea0003800000 */
.L_x_2888:
        /* <DEDUP_REMOVED lines=8> */
.L_x_2890:
[----:B------:R-:W-:Y:S02]  /*27310*/  IMAD.MOV.U32 R13, RZ, RZ, R63 ;  /* 0x000000ffff0d7224 */ /* 0x000fe400078e003f */
[----:B------:R-:W-:-:S07]  /*27320*/  IMAD.MOV.U32 R6, RZ, RZ, R14 ;  /* 0x000000ffff067224 */ /* 0x000fce00078e000e */
[----:B------:R-:W-:Y:S05]  /*27330*/  WARPSYNC.COLLECTIVE R15, `(.L_x_2891) ;  /* 0x000000000f087348 */ /* 0x000fea0003c00000 */
[----:B------:R0:W1:Y:S02]  /*27340*/  SHFL.IDX P6, R14, R13, R12, R11 ;  /* 0x0000000c0d0e7389 */ /* 0x00006400000c000b */
[----:B01----:R-:W-:Y:S01]  /*27350*/  ENDCOLLECTIVE ;  /* 0x000000000000791b */ /* 0x003fe20003800000 */
.L_x_2891:
[----:B------:R-:W-:Y:S02]  /*27360*/  IMAD.MOV.U32 R13, RZ, RZ, R3 ;  /* 0x000000ffff0d7224 */ /* 0x000fe400078e0003 */
[----:B------:R-:W-:-:S07]  /*27370*/  IMAD.MOV.U32 R9, RZ, RZ, R14 ;  /* 0x000000ffff097224 */ /* 0x000fce00078e000e */
[----:B------:R-:W-:Y:S05]  /*27380*/  WARPSYNC.COLLECTIVE R15, `(.L_x_2892) ;  /* 0x000000000f087348 */ /* 0x000fea0003c00000 */
[----:B------:R0:W1:Y:S02]  /*27390*/  SHFL.IDX P6, R14, R13, R12, R11 ;  /* 0x0000000c0d0e7389 */ /* 0x00006400000c000b */
[----:B01----:R-:W-:Y:S01]  /*273a0*/  ENDCOLLECTIVE ;  /* 0x000000000000791b */ /* 0x003fe20003800000 */
.L_x_2892:
[----:B------:R-:W-:Y:S01]  /*273b0*/  IMAD.MOV.U32 R8, RZ, RZ, R14 ;  /* 0x000000ffff087224 */ /* 0x000fe200078e000e */
[----:B------:R-:W-:Y:S06]  /*273c0*/  BRA `(.L_x_2893) ;  /* 0xfffffe48001c7947 */ /* 0x000fec000383ffff */
.L_x_2612:
        /* <DEDUP_REMOVED lines=8> */
.L_x_2895:
[----:B------:R-:W-:Y:S05]  /*27450*/  BSYNC B1 ;  /* 0x0000000000017941 */ /* 0x000fea0003800000 */
.L_x_2894:
        /* <DEDUP_REMOVED lines=8> */
.L_x_2896:
[----:B------:R-:W-:Y:S02]  /*274e0*/  IMAD.MOV.U32 R13, RZ, RZ, R63 ;  /* 0x000000ffff0d7224 */ /* 0x000fe400078e003f */
[----:B------:R-:W-:-:S07]  /*274f0*/  IMAD.MOV.U32 R65, RZ, RZ, R14 ;  /* 0x000000ffff417224 */ /* 0x000fce00078e000e */
[----:B------:R-:W-:Y:S05]  /*27500*/  WARPSYNC.COLLECTIVE R15, `(.L_x_2897) ;  /* 0x000000000f087348 */ /* 0x000fea0003c00000 */
[----:B------:R0:W1:Y:S02]  /*27510*/  SHFL.IDX P6, R14, R13, R12, R11 ;  /* 0x0000000c0d0e7389 */ /* 0x00006400000c000b */
[----:B01----:R-:W-:Y:S01]  /*27520*/  ENDCOLLECTIVE ;  /* 0x000000000000791b */ /* 0x003fe20003800000 */
.L_x_2897:
[----:B------:R-:W-:Y:S02]  /*27530*/  IMAD.MOV.U32 R13, RZ, RZ, R3 ;  /* 0x000000ffff0d7224 */ /* 0x000fe400078e0003 */
[----:B------:R-:W-:-:S07]  /*27540*/  IMAD.MOV.U32 R63, RZ, RZ, R14 ;  /* 0x000000ffff3f7224 */ /* 0x000fce00078e000e */
[----:B------:R-:W-:Y:S05]  /*27550*/  WARPSYNC.COLLECTIVE R15, `(.L_x_2898) ;  /* 0x000000000f087348 */ /* 0x000fea0003c00000 */
[----:B------:R0:W1:Y:S02]  /*27560*/  SHFL.IDX P6, R14, R13, R12, R11 ;  /* 0x0000000c0d0e7389 */ /* 0x00006400000c000b */
[----:B01----:R-:W-:Y:S01]  /*27570*/  ENDCOLLECTIVE ;  /* 0x000000000000791b */ /* 0x003fe20003800000 */
.L_x_2898:
[----:B------:R-:W-:Y:S01]  /*27580*/  IMAD.MOV.U32 R62, RZ, RZ, R14 ;  /* 0x000000ffff3e7224 */ /* 0x000fe200078e000e */
[----:B------:R-:W-:Y:S06]  /*27590*/  BRA `(.L_x_2899) ;  /* 0xfffffe4c00d07947 */ /* 0x000fec000383ffff */
.L_x_2616:
[----:B0-----:R0:W1:Y:S02]  /*275a0*/  SYNCS.PHASECHK.TRANS64.TRYWAIT P0, [R2+URZ+0x34800], R5 ;  /* 0x03480005020075a7 */ /* 0x001064000800017f */
[----:B-1----:R-:W-:Y:S05]  /*275b0*/  @!P0 NANOSLEEP.SYNCS 0x989680 ;  /* 0x009896800000895d */ /* 0x002fea0003900000 */
[----:B------:R-:W1:Y:S02]  /*275c0*/  @!P0 SYNCS.PHASECHK.TRANS64 P0, [R2+URZ+0x34800], R5 ;  /* 0x03480005020085a7 */ /* 0x000e64000800007f */
[----:B-1----:R-:W-:Y:S05]  /*275d0*/  @!P0 BRA `(.L_x_2616) ;  /* 0xfffffffc00f08947 */ /* 0x002fea000383ffff */
[----:B------:R-:W-:Y:S05]  /*275e0*/  BRA `(.L_x_2900) ;  /* 0xfffffe58000c7947 */ /* 0x000fea000383ffff */
.L_x_2640:
        /* <DEDUP_REMOVED lines=8> */
.L_x_2902:
[----:B------:R-:W-:Y:S05]  /*27670*/  BSYNC B1 ;  /* 0x0000000000017941 */ /* 0x000fea0003800000 */
.L_x_2901:
        /* <DEDUP_REMOVED lines=8> */
.L_x_2903:
[----:B------:R-:W-:Y:S02]  /*27700*/  IMAD.MOV.U32 R7, RZ, RZ, R3 ;  /* 0x000000ffff077224 */ /* 0x000fe400078e0003 */
[----:B------:R-:W-:Y:S02]  /*27710*/  IMAD.MOV.U32 R13, RZ, RZ, R67 ;  /* 0x000000ffff0d7224 */ /* 0x000fe400078e0043 */
[----:B------:R-:W-:-:S07]  /*27720*/  IMAD.MOV.U32 R0, RZ, RZ, R14 ;  /* 0x000000ffff007224 */ /* 0x000fce00078e000e */
[----:B------:R-:W-:Y:S05]  /*27730*/  WARPSYNC.COLLECTIVE R15, `(.L_x_2904) ;  /* 0x000000000f087348 */ /* 0x000fea0003c00000 */
[----:B------:R0:W1:Y:S02]  /*27740*/  SHFL.IDX P6, R14, R13, R12, R11 ;  /* 0x0000000c0d0e7389 */ /* 0x00006400000c000b */
[----:B01----:R-:W-:Y:S01]  /*27750*/  ENDCOLLECTIVE ;  /* 0x000000000000791b */ /* 0x003fe20003800000 */
.L_x_2904:
[----:B------:R-:W-:Y:S02]  /*27760*/  IMAD.MOV.U32 R6, RZ, RZ, R0 ;  /* 0x000000ffff067224 */ /* 0x000fe400078e0000 */
[----:B------:R-:W-:Y:S02]  /*27770*/  IMAD.MOV.U32 R13, RZ, RZ, R66 ;  /* 0x000000ffff0d7224 */ /* 0x000fe400078e0042 */
[----:B------:R-:W-:-:S07]  /*27780*/  IMAD.MOV.U32 R4, RZ, RZ, R14 ;  /* 0x000000ffff047224 */ /* 0x000fce00078e000e */
[----:B------:R-:W-:Y:S05]  /*27790*/  WARPSYNC.COLLECTIVE R15, `(.L_x_2905) ;  /* 0x000000000f087348 */ /* 0x000fea0003c00000 */
[----:B------:R0:W1:Y:S02]  /*277a0*/  SHFL.IDX P6, R14, R13, R12, R11 ;  /* 0x0000000c0d0e7389 */ /* 0x00006400000c000b */
[----:B01----:R-:W-:Y:S01]  /*277b0*/  ENDCOLLECTIVE ;  /* 0x000000000000791b */ /* 0x003fe20003800000 */
.L_x_2905:
[----:B------:R-:W-:Y:S05]  /*277c0*/  BRA `(.L_x_2906) ;  /* 0xfffffe7c00a07947 */ /* 0x000fea000383ffff */
.L_x_2643:
        /* <DEDUP_REMOVED lines=8> */
.L_x_2908:
[----:B------:R-:W-:Y:S05]  /*27850*/  BSYNC B1 ;  /* 0x0000000000017941 */ /* 0x000fea0003800000 */
.L_x_2907:
        /* <DEDUP_REMOVED lines=8> */
.L_x_2909:
[----:B------:R-:W-:Y:S02]  /*278e0*/  IMAD.MOV.U32 R13, RZ, RZ, R67 ;  /* 0x000000ffff0d7224 */ /* 0x000fe400078e0043 */
[----:B------:R-:W-:-:S07]  /*278f0*/  IMAD.MOV.U32 R60, RZ, RZ, R14 ;  /* 0x000000ffff3c7224 */ /* 0x000fce00078e000e */
[----:B------:R-:W-:Y:S05]  /*27900*/  WARPSYNC.COLLECTIVE R15, `(.L_x_2910) ;  /* 0x000000000f087348 */ /* 0x000fea0003c00000 */
[----:B------:R0:W1:Y:S02]  /*27910*/  SHFL.IDX P6, R14, R13, R12, R11 ;  /* 0x0000000c0d0e7389 */ /* 0x00006400000c000b */
[----:B01----:R-:W-:Y:S01]  /*27920*/  ENDCOLLECTIVE ;  /* 0x000000000000791b */ /* 0x003fe20003800000 */
.L_x_2910:
[----:B------:R-:W-:Y:S02]  /*27930*/  IMAD.MOV.U32 R13, RZ, RZ, R66 ;  /* 0x000000ffff0d7224 */ /* 0x000fe400078e0042 */
[----:B------:R-:W-:-:S07]  /*27940*/  IMAD.MOV.U32 R67, RZ, RZ, R14 ;  /* 0x000000ffff437224 */ /* 0x000fce00078e000e */
[----:B------:R-:W-:Y:S05]  /*27950*/  WARPSYNC.COLLECTIVE R15, `(.L_x_2911) ;  /* 0x000000000f087348 */ /* 0x000fea0003c00000 */
[----:B------:R0:W1:Y:S02]  /*27960*/  SHFL.IDX P6, R14, R13, R12, R11 ;  /* 0x0000000c0d0e7389 */ /* 0x00006400000c000b */
[----:B01----:R-:W-:Y:S01]  /*27970*/  ENDCOLLECTIVE ;  /* 0x000000000000791b */ /* 0x003fe20003800000 */
.L_x_2911:
[----:B------:R-:W-:Y:S01]  /*27980*/  IMAD.MOV.U32 R66, RZ, RZ, R14 ;  /* 0x000000ffff427224 */ /* 0x000fe200078e000e */
[----:B------:R-:W-:Y:S06]  /*27990*/  BRA `(.L_x_2912) ;  /* 0xfffffe8000cc7947 */ /* 0x000fec000383ffff */
.L_x_2647:
[----:B0-----:R0:W1:Y:S02]  /*279a0*/  SYNCS.PHASECHK.TRANS64.TRYWAIT P0, [R2+URZ+0x34800], R61 ;  /* 0x0348003d020075a7 */ /* 0x001064000800017f */
[----:B-1----:R-:W-:Y:S05]  /*279b0*/  @!P0 NANOSLEEP.SYNCS 0x989680 ;  /* 0x009896800000895d */ /* 0x002fea0003900000 */
[----:B------:R-:W1:Y:S02]  /*279c0*/  @!P0 SYNCS.PHASECHK.TRANS64 P0, [R2+URZ+0x34800], R61 ;  /* 0x0348003d020085a7 */ /* 0x000e64000800007f */
[----:B-1----:R-:W-:Y:S05]  /*279d0*/  @!P0 BRA `(.L_x_2647) ;  /* 0xfffffffc00f08947 */ /* 0x002fea000383ffff */
[----:B------:R-:W-:Y:S05]  /*279e0*/  BRA `(.L_x_2913) ;  /* 0xfffffe88004c7947 */ /* 0x000fea000383ffff */
.L_x_2661:
[----:B-1----:R1:W2:Y:S02]  /*279f0*/  SYNCS.PHASECHK.TRANS64.TRYWAIT P2, [R6+URZ+0x34830], R3 ;  /* 0x03483003060075a7 */ /* 0x0022a4000804017f */
[----:B--2---:R-:W-:Y:S05]  /*27a00*/  @!P2 NANOSLEEP.SYNCS 0x989680 ;  /* 0x009896800000a95d */ /* 0x004fea0003900000 */
[----:B------:R-:W2:Y:S02]  /*27a10*/  @!P2 SYNCS.PHASECHK.TRANS64 P2, [R6+URZ+0x34830], R3 ;  /* 0x034830030600a5a7 */ /* 0x000ea4000804007f */
[----:B--2---:R-:W-:Y:S05]  /*27a20*/  @!P2 BRA `(.L_x_2661) ;  /* 0xfffffffc00f0a947 */ /* 0x004fea000383ffff */
[----:B------:R-:W-:Y:S05]  /*27a30*/  BRA `(.L_x_2660) ;  /* 0xfffffeb000dc7947 */ /* 0x000fea000383ffff */
.L_x_2668:
[----:B-1----:R1:W2:Y:S02]  /*27a40*/  SYNCS.PHASECHK.TRANS64.TRYWAIT P3, [R20+URZ+0x34830], R3 ;  /* 0x03483003140075a7 */ /* 0x0022a4000806017f */
[----:B--2---:R-:W-:Y:S05]  /*27a50*/  @!P3 NANOSLEEP.SYNCS 0x989680 ;  /* 0x009896800000b95d */ /* 0x004fea0003900000 */
[----:B------:R-:W2:Y:S02]  /*27a60*/  @!P3 SYNCS.PHASECHK.TRANS64 P3, [R20+URZ+0x34830], R3 ;  /* 0x034830031400b5a7 */ /* 0x000ea4000806007f */
[----:B--2---:R-:W-:Y:S05]  /*27a70*/  @!P3 BRA `(.L_x_2668) ;  /* 0xfffffffc00f0b947 */ /* 0x004fea000383ffff */
[----:B------:R-:W-:Y:S05]  /*27a80*/  BRA `(.L_x_2667) ;  /* 0xfffffedc002c7947 */ /* 0x000fea000383ffff */
.L_x_2673:
[----:B-1----:R1:W2:Y:S02]  /*27a90*/  SYNCS.PHASECHK.TRANS64.TRYWAIT P3, [R21+URZ+0x34850], R0 ;  /* 0x03485000150075a7 */ /* 0x0022a4000806017f */
[----:B--2---:R-:W-:Y:S05]  /*27aa0*/  @!P3 NANOSLEEP.SYNCS 0x989680 ;  /* 0x009896800000b95d */ /* 0x004fea0003900000 */
[----:B------:R-:W2:Y:S02]  /*27ab0*/  @!P3 SYNCS.PHASECHK.TRANS64 P3, [R21+URZ+0x34850], R0 ;  /* 0x034850001500b5a7 */ /* 0x000ea4000806007f */
[----:B--2---:R-:W-:Y:S05]  /*27ac0*/  @!P3 BRA `(.L_x_2673) ;  /* 0xfffffffc00f0b947 */ /* 0x004fea000383ffff */
[----:B------:R-:W-:Y:S05]  /*27ad0*/  BRA `(.L_x_2672) ;  /* 0xfffffee400f47947 */ /* 0x000fea000383ffff */
.L_x_2681:
[----:B-1----:R1:W2:Y:S02]  /*27ae0*/  SYNCS.PHASECHK.TRANS64.TRYWAIT P2, [R3+URZ+0x34830], R4 ;  /* 0x03483004030075a7 */ /* 0x0022a4000804017f */
[----:B--2---:R-:W-:Y:S05]  /*27af0*/  @!P2 NANOSLEEP.SYNCS 0x989680 ;  /* 0x009896800000a95d */ /* 0x004fea0003900000 */
[----:B------:R-:W2:Y:S02]  /*27b00*/  @!P2 SYNCS.PHASECHK.TRANS64 P2, [R3+URZ+0x34830], R4 ;  /* 0x034830040300a5a7 */ /* 0x000ea4000804007f */
[----:B--2---:R-:W-:Y:S05]  /*27b10*/  @!P2 BRA `(.L_x_2681) ;  /* 0xfffffffc00f0a947 */ /* 0x004fea000383ffff */
[----:B------:R-:W-:Y:S05]  /*27b20*/  BRA `(.L_x_2680) ;  /* 0xffffff08008c7947 */ /* 0x000fea000383ffff */
.L_x_2686:
[----:B-1----:R1:W2:Y:S02]  /*27b30*/  SYNCS.PHASECHK.TRANS64.TRYWAIT P2, [R15+URZ+0x34850], R0 ;  /* 0x034850000f0075a7 */ /* 0x0022a4000804017f */
[----:B--2---:R-:W-:Y:S05]  /*27b40*/  @!P2 NANOSLEEP.SYNCS 0x989680 ;  /* 0x009896800000a95d */ /* 0x004fea0003900000 */
[----:B------:R-:W2:Y:S02]  /*27b50*/  @!P2 SYNCS.PHASECHK.TRANS64 P2, [R15+URZ+0x34850], R0 ;  /* 0x034850000f00a5a7 */ /* 0x000ea4000804007f */
[----:B--2---:R-:W-:Y:S05]  /*27b60*/  @!P2 BRA `(.L_x_2686) ;  /* 0xfffffffc00f0a947 */ /* 0x004fea000383ffff */
[----:B------:R-:W-:Y:S05]  /*27b70*/  BRA `(.L_x_2685) ;  /* 0xffffff1400547947 */ /* 0x000fea000383ffff */
.L_x_2692:
[----:B-1----:R1:W2:Y:S02]  /*27b80*/  SYNCS.PHASECHK.TRANS64.TRYWAIT P0, [R7+URZ+0x34850], R8 ;  /* 0x03485008070075a7 */ /* 0x0022a4000800017f */
[----:B--2---:R-:W-:Y:S05]  /*27b90*/  @!P0 NANOSLEEP.SYNCS 0x989680 ;  /* 0x009896800000895d */ /* 0x004fea0003900000 */
[----:B------:R-:W2:Y:S02]  /*27ba0*/  @!P0 SYNCS.PHASECHK.TRANS64 P0, [R7+URZ+0x34850], R8 ;  /* 0x03485008070085a7 */ /* 0x000ea4000800007f */
[----:B--2---:R-:W-:Y:S05]  /*27bb0*/  @!P0 BRA `(.L_x_2692) ;  /* 0xfffffffc00f08947 */ /* 0x004fea000383ffff */
[----:B------:R-:W-:Y:S05]  /*27bc0*/  BRA `(.L_x_2691) ;  /* 0xffffff3000787947 */ /* 0x000fea000383ffff */
.L_x_2733:
        /* <DEDUP_REMOVED lines=11> */
.L_x_2915:
[----:B------:R-:W-:Y:S05]  /*27c80*/  BSYNC B1 ;  /* 0x0000000000017941 */ /* 0x000fea0003800000 */
.L_x_2914:
[----:B------:R-:W-:Y:S05]  /*27c90*/  BRA `(.L_x_2916) ;  /* 0xffffff8400c87947 */ /* 0x000fea000383ffff */
.L_x_2735:
[----:B------:R-:W-:Y:S01]  /*27ca0*/  BSSY B1, `(.L_x_2917) ;  /* 0x0000006000017945 */ /* 0x000fe20003800000 */
[----:B------:R-:W-:-:S07]  /*27cb0*/  IMAD.MOV.U32 R15, RZ, RZ, -0x1 ;  /* 0xffffffffff0f7424 */ /* 0x000fce00078e00ff */
[----:B0-----:R-:W-:Y:S05]  /*27cc0*/  WARPSYNC.COLLECTIVE R15, `(.L_x_2918) ;  /* 0x000000000f0c7348 */ /* 0x001fea0003c00000 */
[----:B------:R-:W-:Y:S02]  /*27cd0*/  ELECT P6, UR62, PT ;  /* 0x00000000003e782f */ /* 0x000fe400038c0000 */
[----:B------:R-:W-:Y:S01]  /*27ce0*/  MOV R14, UR62 ;  /* 0x0000003e000e7c02 */ /* 0x000fe20008000f00 */
[----:B0-----:R-:W-:Y:S10]  /*27cf0*/  ENDCOLLECTIVE ;  /* 0x000000000000791b */ /* 0x001ff40003800000 */
.L_x_2918:
[----:B------:R-:W-:Y:S05]  /*27d00*/  BSYNC B1 ;  /* 0x0000000000017941 */ /* 0x000fea0003800000 */
.L_x_2917:
[----:B------:R-:W-:Y:S01]  /*27d10*/  PLOP3.LUT P2, PT, P6, PT, PT, 0x80, 0x0 ;  /* 0x000000000000781c */ /* 0x000fe2000374f070 */
[----:B------:R-:W-:-:S12]  /*27d20*/  BRA `(.L_x_2734) ;  /* 0xffffff8400bc7947 */ /* 0x000fd8000383ffff */
.L_x_2737:
[----:B0-----:R0:W1:Y:S02]  /*27d30*/  SYNCS.PHASECHK.TRANS64.TRYWAIT P0, [R18+URZ+0x34820], R2 ;  /* 0x03482002120075a7 */ /* 0x001064000800017f */
[----:B-1----:R-:W-:Y:S05]  /*27d40*/  @!P0 NANOSLEEP.SYNCS 0x989680 ;  /* 0x009896800000895d */ /* 0x002fea0003900000 */
[----:B------:R-:W1:Y:S02]  /*27d50*/  @!P0 SYNCS.PHASECHK.TRANS64 P0, [R18+URZ+0x34820], R2 ;  /* 0x03482002120085a7 */ /* 0x000e64000800007f */
[----:B-1----:R-:W-:Y:S05]  /*27d60*/  @!P0 BRA `(.L_x_2737) ;  /* 0xfffffffc00f08947 */ /* 0x002fea000383ffff */
[----:B------:R-:W-:Y:S05]  /*27d70*/  BRA `(.L_x_2919) ;  /* 0xffffff8400cc7947 */ /* 0x000fea000383ffff */
.L_x_2741:
[----:B-1----:R1:W2:Y:S02]  /*27d80*/  SYNCS.PHASECHK.TRANS64.TRYWAIT P0, [R5+URZ+0x348a0], R8 ;  /* 0x0348a008050075a7 */ /* 0x0022a4000800017f */
[----:B--2---:R-:W-:Y:S05]  /*27d90*/  @!P0 NANOSLEEP.SYNCS 0x989680 ;  /* 0x009896800000895d */ /* 0x004fea0003900000 */
[----:B------:R-:W2:Y:S02]  /*27da0*/  @!P0 SYNCS.PHASECHK.TRANS64 P0, [R5+URZ+0x348a0], R8 ;  /* 0x0348a008050085a7 */ /* 0x000ea4000800007f */
[----:B--2---:R-:W-:Y:S05]  /*27db0*/  @!P0 BRA `(.L_x_2741) ;  /* 0xfffffffc00f08947 */ /* 0x004fea000383ffff */
[----:B------:R-:W-:Y:S05]  /*27dc0*/  BRA `(.L_x_2920) ;  /* 0xffffff8400ec7947 */ /* 0x000fea000383ffff */
.L_x_2748:
[----:B0-----:R0:W2:Y:S02]  /*27dd0*/  SYNCS.PHASECHK.TRANS64.TRYWAIT P0, [R5+URZ+0x348c0], R8 ;  /* 0x0348c008050075a7 */ /* 0x0010a4000800017f */
[----:B--2---:R-:W-:Y:S05]  /*27de0*/  @!P0 NANOSLEEP.SYNCS 0x989680 ;  /* 0x009896800000895d */ /* 0x004fea0003900000 */
[----:B------:R-:W2:Y:S02]  /*27df0*/  @!P0 SYNCS.PHASECHK.TRANS64 P0, [R5+URZ+0x348c0], R8 ;  /* 0x0348c008050085a7 */ /* 0x000ea4000800007f */
[----:B--2---:R-:W-:Y:S05]  /*27e00*/  @!P0 BRA `(.L_x_2748) ;  /* 0xfffffffc00f08947 */ /* 0x004fea000383ffff */
[----:B------:R-:W-:Y:S05]  /*27e10*/  BRA `(.L_x_2921) ;  /* 0xffffff8800e47947 */ /* 0x000fea000383ffff */
.L_x_2756:
[----:B0-----:R0:W1:Y:S02]  /*27e20*/  SYNCS.PHASECHK.TRANS64.TRYWAIT P0, [R6+URZ+0x348a0], R5 ;  /* 0x0348a005060075a7 */ /* 0x001064000800017f */
[----:B-1----:R-:W-:Y:S05]  /*27e30*/  @!P0 NANOSLEEP.SYNCS 0x989680 ;  /* 0x009896800000895d */ /* 0x002fea0003900000 */
[----:B------:R-:W1:Y:S02]  /*27e40*/  @!P0 SYNCS.PHASECHK.TRANS64 P0, [R6+URZ+0x348a0], R5 ;  /* 0x0348a005060085a7 */ /* 0x000e64000800007f */
[----:B-1----:R-:W-:Y:S05]  /*27e50*/  @!P0 BRA `(.L_x_2756) ;  /* 0xfffffffc00f08947 */ /* 0x002fea000383ffff */
[----:B------:R-:W-:Y:S05]  /*27e60*/  BRA `(.L_x_2922) ;  /* 0xffffff9000087947 */ /* 0x000fea000383ffff */
.L_x_2763:
[----:B-1----:R1:W2:Y:S02]  /*27e70*/  SYNCS.PHASECHK.TRANS64.TRYWAIT P0, [R6+URZ+0x348c0], R5 ;  /* 0x0348c005060075a7 */ /* 0x0022a4000800017f */
[----:B--2---:R-:W-:Y:S05]  /*27e80*/  @!P0 NANOSLEEP.SYNCS 0x989680 ;  /* 0x009896800000895d */ /* 0x004fea0003900000 */
[----:B------:R-:W2:Y:S02]  /*27e90*/  @!P0 SYNCS.PHASECHK.TRANS64 P0, [R6+URZ+0x348c0], R5 ;  /* 0x0348c005060085a7 */ /* 0x000ea4000800007f */
[----:B--2---:R-:W-:Y:S05]  /*27ea0*/  @!P0 BRA `(.L_x_2763) ;  /* 0xfffffffc00f08947 */ /* 0x004fea000383ffff */
[----:B------:R-:W-:Y:S05]  /*27eb0*/  BRA `(.L_x_2923) ;  /* 0xffffff9000fc7947 */ /* 0x000fea000383ffff */
.L_x_2779:
        /* <DEDUP_REMOVED lines=11> */
.L_x_2925:
[----:B------:R-:W-:Y:S05]  /*27f70*/  BSYNC B0 ;  /* 0x0000000000007941 */ /* 0x000fea0003800000 */
.L_x_2924:
[----:B------:R-:W-:Y:S05]  /*27f80*/  BRA `(.L_x_2926) ;  /* 0xffffffa000387947 */ /* 0x000fea000383ffff */
.L_x_2781:
[----:B------:R-:W-:Y:S01]  /*27f90*/  BSSY B0, `(.L_x_2927) ;  /* 0x0000006000007945 */ /* 0x000fe20003800000 */
[----:B------:R-:W-:-:S07]  /*27fa0*/  IMAD.MOV.U32 R15, RZ, RZ, -0x1 ;  /* 0xffffffffff0f7424 */ /* 0x000fce00078e00ff */
[----:B0-----:R-:W-:Y:S05]  /*27fb0*/  WARPSYNC.COLLECTIVE R15, `(.L_x_2928) ;  /* 0x000000000f0c7348 */ /* 0x001fea0003c00000 */
[----:B------:R-:W-:Y:S02]  /*27fc0*/  ELECT P6, UR62, PT ;  /* 0x00000000003e782f */ /* 0x000fe400038c0000 */
[----:B------:R-:W-:Y:S01]  /*27fd0*/  MOV R14, UR62 ;  /* 0x0000003e000e7c02 */ /* 0x000fe20008000f00 */
[----:B0-----:R-:W-:Y:S10]  /*27fe0*/  ENDCOLLECTIVE ;  /* 0x000000000000791b */ /* 0x001ff40003800000 */
.L_x_2928:
[----:B------:R-:W-:Y:S05]  /*27ff0*/  BSYNC B0 ;  /* 0x0000000000007941 */ /* 0x000fea0003800000 */
.L_x_2927:
[----:B------:R-:W-:Y:S05]  /*28000*/  BRA `(.L_x_2929) ;  /* 0xffffffa000447947 */ /* 0x000fea000383ffff */
.L_x_2783:
[----:B0-----:R0:W1:Y:S02]  /*28010*/  SYNCS.PHASECHK.TRANS64.TRYWAIT P0, [R0+URZ+0x34840], R2 ;  /* 0x03484002000075a7 */ /* 0x001064000800017f */
[----:B-1----:R-:W-:Y:S05]  /*28020*/  @!P0 NANOSLEEP.SYNCS 0x989680 ;  /* 0x009896800000895d */ /* 0x002fea0003900000 */
[----:B------:R-:W1:Y:S02]  /*28030*/  @!P0 SYNCS.PHASECHK.TRANS64 P0, [R0+URZ+0x34840], R2 ;  /* 0x03484002000085a7 */ /* 0x000e64000800007f */
[----:B-1----:R-:W-:Y:S05]  /*28040*/  @!P0 BRA `(.L_x_2783) ;  /* 0xfffffffc00f08947 */ /* 0x002fea000383ffff */
[----:B------:R-:W-:Y:S05]  /*28050*/  BRA `(.L_x_2930) ;  /* 0xffffffa000a47947 */ /* 0x000fea000383ffff */
.L_x_2787:
        /* <DEDUP_REMOVED lines=9> */
.L_x_2931:
[----:B------:R-:W-:Y:S02]  /*280f0*/  IMAD.MOV.U32 R13, RZ, RZ, R4 ;  /* 0x000000ffff0d7224 */ /* 0x000fe400078e0004 */
[----:B------:R-:W-:-:S07]  /*28100*/  IMAD.MOV.U32 R6, RZ, RZ, R14 ;  /* 0x000000ffff067224 */ /* 0x000fce00078e000e */
[----:B------:R-:W-:Y:S05]  /*28110*/  WARPSYNC.COLLECTIVE R15, `(.L_x_2932) ;  /* 0x000000000f087348 */ /* 0x000fea0003c00000 */
[----:B------:R0:W1:Y:S02]  /*28120*/  SHFL.IDX P6, R14, R13, R12, R11 ;  /* 0x0000000c0d0e7389 */ /* 0x00006400000c000b */
[----:B01----:R-:W-:Y:S01]  /*28130*/  ENDCOLLECTIVE ;  /* 0x000000000000791b */ /* 0x003fe20003800000 */
.L_x_2932:
[----:B------:R-:W-:-:S04]  /*28140*/  LOP3.LUT R5, R5, 0x7f, RZ, 0xc0, !PT ;  /* 0x0000007f05057812 */ /* 0x000fc800078ec0ff */
[----:B------:R-:W-:Y:S01]  /*28150*/  SHF.R.U32.HI R0, RZ, 0x3, R5 ;  /* 0x00000003ff007819 */ /* 0x000fe20000011605 */
[----:B------:R-:W-:Y:S02]  /*28160*/  IMAD R2, R9, R7, RZ ;  /* 0x0000000709027224 */ /* 0x000fe400078e02ff */
[----:B------:R0:W5:Y:S02]  /*28170*/  LDL R9, [R1+0x30] ;  /* 0x0000300001097983 */ /* 0x0001640000100800 */
[----:B------:R-:W-:Y:S02]  /*28180*/  IMAD R0, R10, 0x80, R0 ;  /* 0x000000800a007824 */ /* 0x000fe400078e0200 */
        /* <DEDUP_REMOVED lines=8> */
.L_x_2933:
        /* <DEDUP_REMOVED lines=17> */
.L_x_2934:
[----:B------:R-:W-:Y:S02]  /*28320*/  IMAD.MOV.U32 R13, RZ, RZ, R3 ;  /* 0x000000ffff0d7224 */ /* 0x000fe400078e0003 */
[----:B------:R-:W-:Y:S02]  /*28330*/  IMAD.MOV.U32 R12, RZ, RZ, 0x2 ;  /* 0x00000002ff0c7424 */ /* 0x000fe400078e00ff */
[----:B------:R-:W-:-:S07]  /*28340*/  IMAD.MOV.U32 R5, RZ, RZ, R14 ;  /* 0x000000ffff057224 */ /* 0x000fce00078e000e */
[----:B------:R-:W-:Y:S05]  /*28350*/  WARPSYNC.COLLECTIVE R15, `(.L_x_2935) ;  /* 0x000000000f087348 */ /* 0x000fea0003c00000 */
[----:B------:R0:W1:Y:S02]  /*28360*/  SHFL.IDX P6, R14, R13, R12, R11 ;  /* 0x0000000c0d0e7389 */ /* 0x00006400000c000b */
[----:B01----:R-:W-:Y:S01]  /*28370*/  ENDCOLLECTIVE ;  /* 0x000000000000791b */ /* 0x003fe20003800000 */
.L_x_2935:
        /* <DEDUP_REMOVED lines=17> */
.L_x_2936:
[----:B------:R-:W-:Y:S02]  /*28490*/  IMAD.MOV.U32 R13, RZ, RZ, R3 ;  /* 0x000000ffff0d7224 */ /* 0x000fe400078e0003 */
[----:B------:R-:W-:Y:S02]  /*284a0*/  IMAD.MOV.U32 R12, RZ, RZ, 0x3 ;  /* 0x00000003ff0c7424 */ /* 0x000fe400078e00ff */
[----:B------:R-:W-:-:S07]  /*284b0*/  IMAD.MOV.U32 R5, RZ, RZ, R14 ;  /* 0x000000ffff057224 */ /* 0x000fce00078e000e */
[----:B------:R-:W-:Y:S05]  /*284c0*/  WARPSYNC.COLLECTIVE R15, `(.L_x_2937) ;  /* 0x000000000f087348 */ /* 0x000fea0003c00000 */
[----:B------:R0:W1:Y:S02]  /*284d0*/  SHFL.IDX P6, R14, R13, R12, R11 ;  /* 0x0000000c0d0e7389 */ /* 0x00006400000c000b */
[----:B01----:R-:W-:Y:S01]  /*284e0*/  ENDCOLLECTIVE ;  /* 0x000000000000791b */ /* 0x003fe20003800000 */
.L_x_2937:
        /* <DEDUP_REMOVED lines=17> */
.L_x_2938:
[----:B------:R-:W-:Y:S02]  /*28600*/  IMAD.MOV.U32 R13, RZ, RZ, R3 ;  /* 0x000000ffff0d7224 */ /* 0x000fe400078e0003 */
[----:B------:R-:W-:Y:S02]  /*28610*/  IMAD.MOV.U32 R12, RZ, RZ, 0x4 ;  /* 0x00000004ff0c7424 */ /* 0x000fe400078e00ff */
[----:B------:R-:W-:-:S07]  /*28620*/  IMAD.MOV.U32 R5, RZ, RZ, R14 ;  /* 0x000000ffff057224 */ /* 0x000fce00078e000e */
[----:B------:R-:W-:Y:S05]  /*28630*/  WARPSYNC.COLLECTIVE R15, `(.L_x_2939) ;  /* 0x000000000f087348 */ /* 0x000fea0003c00000 */
[----:B------:R0:W1:Y:S02]  /*28640*/  SHFL.IDX P6, R14, R13, R12, R11 ;  /* 0x0000000c0d0e7389 */ /* 0x00006400000c000b */
[----:B01----:R-:W-:Y:S01]  /*28650*/  ENDCOLLECTIVE ;  /* 0x000000000000791b */ /* 0x003fe20003800000 */
.L_x_2939:
        /* <DEDUP_REMOVED lines=17> */
.L_x_2940:
[----:B------:R-:W-:Y:S02]  /*28770*/  IMAD.MOV.U32 R13, RZ, RZ, R3 ;  /* 0x000000ffff0d7224 */ /* 0x000fe400078e0003 */
[----:B------:R-:W-:Y:S02]  /*28780*/  IMAD.MOV.U32 R12, RZ, RZ, 0x5 ;  /* 0x00000005ff0c7424 */ /* 0x000fe400078e00ff */
[----:B------:R-:W-:-:S07]  /*28790*/  IMAD.MOV.U32 R5, RZ, RZ, R14 ;  /* 0x000000ffff057224 */ /* 0x000fce00078e000e */
[----:B------:R-:W-:Y:S05]  /*287a0*/  WARPSYNC.COLLECTIVE R15, `(.L_x_2941) ;  /* 0x000000000f087348 */ /* 0x000fea0003c00000 */
[----:B------:R0:W1:Y:S02]  /*287b0*/  SHFL.IDX P6, R14, R13, R12, R11 ;  /* 0x0000000c0d0e7389 */ /* 0x00006400000c000b */
[----:B01----:R-:W-:Y:S01]  /*287c0*/  ENDCOLLECTIVE ;  /* 0x000000000000791b */ /* 0x003fe20003800000 */
.L_x_2941:
        /* <DEDUP_REMOVED lines=17> */
.L_x_2942:
[----:B------:R-:W-:Y:S02]  /*288e0*/  IMAD.MOV.U32 R13, RZ, RZ, R3 ;  /* 0x000000ffff0d7224 */ /* 0x000fe400078e0003 */
[----:B------:R-:W-:Y:S02]  /*288f0*/  IMAD.MOV.U32 R12, RZ, RZ, 0x6 ;  /* 0x00000006ff0c7424 */ /* 0x000fe400078e00ff */
[----:B------:R-:W-:-:S07]  /*28900*/  IMAD.MOV.U32 R5, RZ, RZ, R14 ;  /* 0x000000ffff057224 */ /* 0x000fce00078e000e */
[----:B------:R-:W-:Y:S05]  /*28910*/  WARPSYNC.COLLECTIVE R15, `(.L_x_2943) ;  /* 0x000000000f087348 */ /* 0x000fea0003c00000 */
[----:B------:R0:W1:Y:S02]  /*28920*/  SHFL.IDX P6, R14, R13, R12, R11 ;  /* 0x0000000c0d0e7389 */ /* 0x00006400000c000b */
[----:B01----:R-:W-:Y:S01]  /*28930*/  ENDCOLLECTIVE ;  /* 0x000000000000791b */ /* 0x003fe20003800000 */
.L_x_2943:
        /* <DEDUP_REMOVED lines=17> */
.L_x_2944:
[----:B------:R-:W-:Y:S02]  /*28a50*/  IMAD.MOV.U32 R13, RZ, RZ, R3 ;  /* 0x000000ffff0d7224 */ /* 0x000fe400078e0003 */
[----:B------:R-:W-:Y:S02]  /*28a60*/  IMAD.MOV.U32 R12, RZ, RZ, 0x7 ;  /* 0x00000007ff0c7424 */ /* 0x000fe400078e00ff */
[----:B------:R-:W-:-:S07]  /*28a70*/  IMAD.MOV.U32 R5, RZ, RZ, R14 ;  /* 0x000000ffff057224 */ /* 0x000fce00078e000e */
[----:B------:R-:W-:Y:S05]  /*28a80*/  WARPSYNC.COLLECTIVE R15, `(.L_x_2945) ;  /* 0x000000000f087348 */ /* 0x000fea0003c00000 */
[----:B------:R0:W1:Y:S02]  /*28a90*/  SHFL.IDX P6, R14, R13, R12, R11 ;  /* 0x0000000c0d0e7389 */ /* 0x00006400000c000b */
[----:B01----:R-:W-:Y:S01]  /*28aa0*/  ENDCOLLECTIVE ;  /* 0x000000000000791b */ /* 0x003fe20003800000 */
.L_x_2945:
        /* <DEDUP_REMOVED lines=14> */
.L_x_2946:
[----:B------:R-:W-:Y:S01]  /*28b90*/  @!PT LDS RZ, [RZ] ;  /* 0x00000000fffff984 */ /* 0x000fe20000000800 */
[----:B------:R-:W-:Y:S01]  /*28ba0*/  @!PT LDS RZ, [RZ] ;  /* 0x00000000fffff984 */ /* 0x000fe20000000800 */
[----:B------:R-:W-:Y:S01]  /*28bb0*/  @!PT LDS RZ, [RZ] ;  /* 0x00000000fffff984 */ /* 0x000fe20000000800 */
[----:B------:R0:W-:Y:S01]  /*28bc0*/  @!P2 LDGSTS.E.BYPASS.LTC128B.128 [R9+0x1b400], desc[UR60][R6.64+0x100], !P1 ;  /* 0x1b4001000609afae */ /* 0x0001e2000c901d7c */
[----:B------:R-:W-:Y:S01]  /*28bd0*/  IMAD.MOV.U32 R3, RZ, RZ, R14 ;  /* 0x000000ffff037224 */ /* 0x000fe200078e000e */
[----:B------:R-:W-:Y:S06]  /*28be0*/  BRA `(.L_x_2947) ;  /* 0xffffffa4005c7947 */ /* 0x000fec000383ffff */
.L_x_2792:
[----:B----4-:R4:W0:Y:S02]  /*28bf0*/  SYNCS.PHASECHK.TRANS64.TRYWAIT P0, [R18+URZ+0x34820], R0 ;  /* 0x03482000120075a7 */ /* 0x010824000800017f */
[----:B0-----:R-:W-:Y:S05]  /*28c00*/  @!P0 NANOSLEEP.SYNCS 0x989680 ;  /* 0x009896800000895d */ /* 0x001fea0003900000 */
[----:B------:R-:W0:Y:S02]  /*28c10*/  @!P0 SYNCS.PHASECHK.TRANS64 P0, [R18+URZ+0x34820], R0 ;  /* 0x03482000120085a7 */ /* 0x000e24000800007f */
[----:B0-----:R-:W-:Y:S05]  /*28c20*/  @!P0 BRA `(.L_x_2792) ;  /* 0xfffffffc00f08947 */ /* 0x001fea000383ffff */
[----:B------:R-:W-:Y:S05]  /*28c30*/  BRA `(.L_x_2948) ;  /* 0xffffffa400d07947 */ /* 0x000fea000383ffff */
.L_x_2801:
[----:B-1----:R1:W2:Y:S02]  /*28c40*/  SYNCS.PHASECHK.TRANS64.TRYWAIT P0, [R3+URZ+0x34840], R2 ;  /* 0x03484002030075a7 */ /* 0x0022a4000800017f */
[----:B--2---:R-:W-:Y:S05]  /*28c50*/  @!P0 NANOSLEEP.SYNCS 0x989680 ;  /* 0x009896800000895d */ /* 0x004fea0003900000 */
[----:B------:R-:W2:Y:S02]  /*28c60*/  @!P0 SYNCS.PHASECHK.TRANS64 P0, [R3+URZ+0x34840], R2 ;  /* 0x03484002030085a7 */ /* 0x000ea4000800007f */
[----:B--2---:R-:W-:Y:S05]  /*28c70*/  @!P0 BRA `(.L_x_2801) ;  /* 0xfffffffc00f08947 */ /* 0x004fea000383ffff */
[----:B------:R-:W-:Y:S05]  /*28c80*/  BRA `(.L_x_2949) ;  /* 0xffffffa800ac7947 */ /* 0x000fea000383ffff */
.L_x_2808:
[----:B0-----:R0:W1:Y:S02]  /*28c90*/  SYNCS.PHASECHK.TRANS64.TRYWAIT P0, [R2+URZ+0x34860], R3 ;  /* 0x03486003020075a7 */ /* 0x001064000800017f */
[----:B-1----:R-:W-:Y:S05]  /*28ca0*/  @!P0 NANOSLEEP.SYNCS 0x989680 ;  /* 0x009896800000895d */ /* 0x002fea0003900000 */
[----:B------:R-:W1:Y:S02]  /*28cb0*/  @!P0 SYNCS.PHASECHK.TRANS64 P0, [R2+URZ+0x34860], R3 ;  /* 0x03486003020085a7 */ /* 0x000e64000800007f */
[----:B-1----:R-:W-:Y:S05]  /*28cc0*/  @!P0 BRA `(.L_x_2808) ;  /* 0xfffffffc00f08947 */ /* 0x002fea000383ffff */
[----:B------:R-:W-:Y:S05]  /*28cd0*/  BRA `(.L_x_2950) ;  /* 0xffffffac00b87947 */ /* 0x000fea000383ffff */
.L_x_2818:
[----:B-1----:R1:W2:Y:S02]  /*28ce0*/  SYNCS.PHASECHK.TRANS64.TRYWAIT P0, [R3+URZ+0x34840], R2 ;  /* 0x03484002030075a7 */ /* 0x0022a4000800017f */
[----:B--2---:R-:W-:Y:S05]  /*28cf0*/  @!P0 NANOSLEEP.SYNCS 0x989680 ;  /* 0x009896800000895d */ /* 0x004fea0003900000 */
[----:B------:R-:W2:Y:S02]  /*28d00*/  @!P0 SYNCS.PHASECHK.TRANS64 P0, [R3+URZ+0x34840], R2 ;  /* 0x03484002030085a7 */ /* 0x000ea4000800007f */
[----:B--2---:R-:W-:Y:S05]  /*28d10*/  @!P0 BRA `(.L_x_2818) ;  /* 0xfffffffc00f08947 */ /* 0x004fea000383ffff */
[----:B------:R-:W-:Y:S05]  /*28d20*/  BRA `(.L_x_2951) ;  /* 0xffffffb400507947 */ /* 0x000fea000383ffff */
.L_x_2825:
[----:B0-----:R0:W1:Y:S02]  /*28d30*/  SYNCS.PHASECHK.TRANS64.TRYWAIT P0, [R2+URZ+0x34860], R3 ;  /* 0x03486003020075a7 */ /* 0x001064000800017f */
[----:B-1----:R-:W-:Y:S05]  /*28d40*/  @!P0 NANOSLEEP.SYNCS 0x989680 ;  /* 0x009896800000895d */ /* 0x002fea0003900000 */
[----:B------:R-:W1:Y:S02]  /*28d50*/  @!P0 SYNCS.PHASECHK.TRANS64 P0, [R2+URZ+0x34860], R3 ;  /* 0x03486003020085a7 */ /* 0x000e64000800007f */
[----:B-1----:R-:W-:Y:S05]  /*28d60*/  @!P0 BRA `(.L_x_2825) ;  /* 0xfffffffc00f08947 */ /* 0x002fea000383ffff */
[----:B------:R-:W-:Y:S05]  /*28d70*/  BRA `(.L_x_2952) ;  /* 0xffffffb8005c7947 */ /* 0x000fea000383ffff */
.L_x_2835:
[----:B--2---:R2:W3:Y:S02]  /*28d80*/  SYNCS.PHASECHK.TRANS64.TRYWAIT P0, [R3+URZ+0x34840], R2 ;  /* 0x03484002030075a7 */ /* 0x0044e4000800017f */
[----:B---3--:R-:W-:Y:S05]  /*28d90*/  @!P0 NANOSLEEP.SYNCS 0x989680 ;  /* 0x009896800000895d */ /* 0x008fea0003900000 */
[----:B------:R-:W3:Y:S02]  /*28da0*/  @!P0 SYNCS.PHASECHK.TRANS64 P0, [R3+URZ+0x34840], R2 ;  /* 0x03484002030085a7 */ /* 0x000ee4000800007f */
[----:B---3--:R-:W-:Y:S05]  /*28db0*/  @!P0 BRA `(.L_x_2835) ;  /* 0xfffffffc00f08947 */ /* 0x008fea000383ffff */
[----:B------:R-:W-:Y:S05]  /*28dc0*/  BRA `(.L_x_2953) ;  /* 0xffffffbc00cc7947 */ /* 0x000fea000383ffff */
.L_x_2842:
[----:B0-----:R0:W1:Y:S02]  /*28dd0*/  SYNCS.PHASECHK.TRANS64.TRYWAIT P0, [R2+URZ+0x34860], R5 ;  /* 0x03486005020075a7 */ /* 0x001064000800017f */
[----:B-1----:R-:W-:Y:S05]  /*28de0*/  @!P0 NANOSLEEP.SYNCS 0x989680 ;  /* 0x009896800000895d */ /* 0x002fea0003900000 */
[----:B------:R-:W1:Y:S02]  /*28df0*/  @!P0 SYNCS.PHASECHK.TRANS64 P0, [R2+URZ+0x34860], R5 ;  /* 0x03486005020085a7 */ /* 0x000e64000800007f */
[----:B-1----:R-:W-:Y:S05]  /*28e00*/  @!P0 BRA `(.L_x_2842) ;  /* 0xfffffffc00f08947 */ /* 0x002fea000383ffff */
[----:B------:R-:W-:Y:S05]  /*28e10*/  BRA `(.L_x_2954) ;  /* 0xffffffc000d47947 */ /* 0x000fea000383ffff */
.L_x_2854:
[----:B---3--:R3:W4:Y:S02]  /*28e20*/  SYNCS.PHASECHK.TRANS64.TRYWAIT P0, [R0+URZ+0x34860], R2 ;  /* 0x03486002000075a7 */ /* 0x008724000800017f */
[----:B----4-:R-:W-:Y:S05]  /*28e30*/  @!P0 NANOSLEEP.SYNCS 0x989680 ;  /* 0x009896800000895d */ /* 0x010fea0003900000 */
[----:B------:R-:W4:Y:S02]  /*28e40*/  @!P0 SYNCS.PHASECHK.TRANS64 P0, [R0+URZ+0x34860], R2 ;  /* 0x03486002000085a7 */ /* 0x000f24000800007f */
[----:B----4-:R-:W-:Y:S05]  /*28e50*/  @!P0 BRA `(.L_x_2854) ;  /* 0xfffffffc00f08947 */ /* 0x010fea000383ffff */
[----:B------:R-:W-:Y:S05]  /*28e60*/  BRA `(.L_x_2955) ;  /* 0xffffffc8002c7947 */ /* 0x000fea000383ffff */
.L_x_2862:
[----:B----4-:R-:W4:Y:S01]  /*28e70*/  LDL R0, [R1] ;  /* 0x0000000001007983 */ /* 0x010f220000100800 */
[----:B------:R-:W-:Y:S01]  /*28e80*/  BSSY B0, `(.L_x_2956) ;  /* 0x0000008000007945 */ /* 0x000fe20003800000 */
[----:B------:R-:W-:Y:S02]  /*28e90*/  IMAD.MOV.U32 R12, RZ, RZ, RZ ;  /* 0x000000ffff0c7224 */ /* 0x000fe400078e00ff */
[----:B------:R-:W-:Y:S02]  /*28ea0*/  IMAD.MOV.U32 R11, RZ, RZ, 0x1f ;  /* 0x0000001fff0b7424 */ /* 0x000fe400078e00ff */
[----:B------:R-:W-:Y:S02]  /*28eb0*/  IMAD.MOV.U32 R15, RZ, RZ, -0x1 ;  /* 0xffffffffff0f7424 */ /* 0x000fe400078e00ff */
[----:B----4-:R-:W-:-:S07]  /*28ec0*/  IMAD.MOV.U32 R13, RZ, RZ, R0 ;  /* 0x000000ffff0d7224 */ /* 0x010fce00078e0000 */
[----:B-123--:R-:W-:Y:S05]  /*28ed0*/  WARPSYNC.COLLECTIVE R15, `(.L_x_2957) ;  /* 0x000000000f087348 */ /* 0x00efea0003c00000 */
[----:B------:R0:W4:Y:S02]  /*28ee0*/  SHFL.IDX P6, R14, R13, R12, R11 ;  /* 0x0000000c0d0e7389 */ /* 0x00012400000c000b */
[----:B01234-:R-:W-:Y:S01]  /*28ef0*/  ENDCOLLECTIVE ;  /* 0x000000000000791b */ /* 0x01ffe20003800000 */
.L_x_2957:
[----:B------:R-:W-:Y:S05]  /*28f00*/  BSYNC B0 ;  /* 0x0000000000007941 */ /* 0x000fea0003800000 */
.L_x_2956:
        /* <DEDUP_REMOVED lines=10> */
.L_x_2958:
        /* <DEDUP_REMOVED lines=24> */
.L_x_2959:
        /* <DEDUP_REMOVED lines=9> */
.L_x_2960:
        /* <DEDUP_REMOVED lines=8> */
.L_x_2961:
        /* <DEDUP_REMOVED lines=8> */
.L_x_2962:
        /* <DEDUP_REMOVED lines=8> */
.L_x_2963:
        /* <DEDUP_REMOVED lines=9> */
.L_x_2964:
[----:B------:R-:W-:Y:S01]  /*293d0*/  IMAD.MOV.U32 R9, RZ, RZ, R14 ;  /* 0x000000ffff097224 */ /* 0x000fe200078e000e */
[----:B------:R-:W-:Y:S06]  /*293e0*/  BRA `(.L_x_2965) ;  /* 0xffffffc800b47947 */ /* 0x000fec000383ffff */
.L_x_2865:
        /* <DEDUP_REMOVED lines=8> */
.L_x_2967:
[----:B------:R-:W-:Y:S05]  /*29470*/  BSYNC B0 ;  /* 0x0000000000007941 */ /* 0x000fea0003800000 */
.L_x_2966:
        /* <DEDUP_REMOVED lines=12> */
.L_x_2968:
        /* <DEDUP_REMOVED lines=8> */
.L_x_2969:
        /* <DEDUP_REMOVED lines=8> */
.L_x_2970:
        /* <DEDUP_REMOVED lines=8> */
.L_x_2971:
        /* <DEDUP_REMOVED lines=9> */
.L_x_2972:
[----:B------:R-:W-:Y:S01]  /*29750*/  IMAD.MOV.U32 R9, RZ, RZ, R14 ;  /* 0x000000ffff097224 */ /* 0x000fe200078e000e */
[----:B------:R-:W-:Y:S06]  /*29760*/  BRA `(.L_x_2973) ;  /* 0xffffffc800847947 */ /* 0x000fec000383ffff */
.L_x_2867:
[----:B------:R-:W-:Y:S01]  /*29770*/  BSSY B0, `(.L_x_2974) ;  /* 0x0000006000007945 */ /* 0x000fe20003800000 */
[----:B------:R-:W-:Y:S01]  /*29780*/  PLOP3.LUT P6, PT, P6, PT, PT, 0x8, 0x0 ;  /* 0x000000000000781c */ /* 0x000fe200037ce170 */
[----:B------:R-:W-:-:S12]  /*29790*/  IMAD.MOV.U32 R15, RZ, RZ, -0x1 ;  /* 0xffffffffff0f7424 */ /* 0x000fd800078e00ff */
[----:B0-----:R-:W-:Y:S05]  /*297a0*/  WARPSYNC.COLLECTIVE R15, `(.L_x_2975) ;  /* 0x000000000f087348 */ /* 0x001fea0003c00000 */
[----:B------:R-:W-:Y:S01]  /*297b0*/  VOTE.ANY R14, PT, P6 ;  /* 0x00000000000e7806 */ /* 0x000fe200030e0100 */
[----:B0-----:R-:W-:Y:S06]  /*297c0*/  ENDCOLLECTIVE ;  /* 0x000000000000791b */ /* 0x001fec0003800000 */
.L_x_2975:
[----:B------:R-:W-:Y:S05]  /*297d0*/  BSYNC B0 ;  /* 0x0000000000007941 */ /* 0x000fea0003800000 */
.L_x_2974:
        /* <DEDUP_REMOVED lines=10> */
.L_x_2976:
[----:B------:R-:W-:Y:S02]  /*29880*/  IMAD.MOV.U32 R13, RZ, RZ, R6 ;  /* 0x000000ffff0d7224 */ /* 0x000fe400078e0006 */
[----:B------:R-:W-:-:S07]  /*29890*/  IMAD.MOV.U32 R4, RZ, RZ, R14 ;  /* 0x000000ffff047224 */ /* 0x000fce00078e000e */
[----:B------:R-:W-:Y:S05]  /*298a0*/  WARPSYNC.COLLECTIVE R15, `(.L_x_2977) ;  /* 0x000000000f087348 */ /* 0x000fea0003c00000 */
[----:B------:R0:W1:Y:S02]  /*298b0*/  SHFL.IDX P6, R14, R13, R12, R11 ;  /* 0x0000000c0d0e7389 */ /* 0x00006400000c000b */
[----:B01----:R-:W-:Y:S01]  /*298c0*/  ENDCOLLECTIVE ;  /* 0x000000000000791b */ /* 0x003fe20003800000 */
.L_x_2977:
[----:B------:R-:W-:Y:S02]  /*298d0*/  IMAD.MOV.U32 R6, RZ, RZ, R14 ;  /* 0x000000ffff067224 */ /* 0x000fe400078e000e */
[----:B------:R-:W-:-:S05]  /*298e0*/  IMAD.IADD R10, R3, 0x1, R10 ;  /* 0x00000001030a7824 */ /* 0x000fca00078e020a */
[----:B------:R0:W-:Y:S01]  /*298f0*/  STL [R1+0xc], R10 ;  /* 0x00000c0a01007387 */ /* 0x0001e20000100800 */
[----:B------:R-:W-:Y:S05]  /*29900*/  BRA `(.L_x_2978) ;  /* 0xffffffc800647947 */ /* 0x000fea000383ffff */
.L_x_2869:
        /* <DEDUP_REMOVED lines=8> */
.L_x_2980:
[----:B------:R-:W-:Y:S05]  /*29990*/  BSYNC B0 ;  /* 0x0000000000007941 */ /* 0x000fea0003800000 */
.L_x_2979:
[----:B------:R-:W-:Y:S01]  /*299a0*/  IMAD.MOV.U32 R3, RZ, RZ, R14 ;  /* 0x000000ffff037224 */ /* 0x000fe200078e000e */
[----:B------:R-:W-:Y:S06]  /*299b0*/  BRA `(.L_x_2981) ;  /* 0xffffffc800507947 */ /* 0x000fec000383ffff */
.L_x_2875:
[----:B0-----:R0:W1:Y:S02]  /*299c0*/  SYNCS.PHASECHK.TRANS64.TRYWAIT P0, [R0+URZ+0x34820], R3 ;  /* 0x03482003000075a7 */ /* 0x001064000800017f */
[----:B-1----:R-:W-:Y:S05]  /*299d0*/  @!P0 NANOSLEEP.SYNCS 0x989680 ;  /* 0x009896800000895d */ /* 0x002fea0003900000 */
[----:B------:R-:W1:Y:S02]  /*299e0*/  @!P0 SYNCS.PHASECHK.TRANS64 P0, [R0+URZ+0x34820], R3 ;  /* 0x03482003000085a7 */ /* 0x000e64000800007f */
[----:B-1----:R-:W-:Y:S05]  /*299f0*/  @!P0 BRA `(.L_x_2875) ;  /* 0xfffffffc00f08947 */ /* 0x002fea000383ffff */
[----:B------:R-:W-:Y:S05]  /*29a00*/  BRA `(.L_x_2982) ;  /* 0xffffffd000ec7947 */ /* 0x000fea000383ffff */
.L_x_2876:
        /* <DEDUP_REMOVED lines=11> */
.L_x_2984:
[----:B------:R-:W-:Y:S05]  /*29ac0*/  BSYNC B0 ;  /* 0x0000000000007941 */ /* 0x000fea0003800000 */
.L_x_2983:
[----:B------:R-:W-:Y:S05]  /*29ad0*/  BRA `(.L_x_2985) ;  /* 0xffffffd000d47947 */ /* 0x000fea000383ffff */
.L_x_2877:
[----:B------:R-:W-:Y:S01]  /*29ae0*/  BSSY B0, `(.L_x_2986) ;  /* 0x0000006000007945 */ /* 0x000fe20003800000 */
[----:B------:R-:W-:-:S07]  /*29af0*/  IMAD.MOV.U32 R15, RZ, RZ, -0x1 ;  /* 0xffffffffff0f7424 */ /* 0x000fce00078e00ff */
[----:B01----:R-:W-:Y:S05]  /*29b00*/  WARPSYNC.COLLECTIVE R15, `(.L_x_2987) ;  /* 0x000000000f0c7348 */ /* 0x003fea0003c00000 */
[----:B------:R-:W-:Y:S02]  /*29b10*/  ELECT P6, UR62, PT ;  /* 0x00000000003e782f */ /* 0x000fe400038c0000 */
[----:B------:R-:W-:Y:S01]  /*29b20*/  MOV R14, UR62 ;  /* 0x0000003e000e7c02 */ /* 0x000fe20008000f00 */
[----:B01----:R-:W-:Y:S10]  /*29b30*/  ENDCOLLECTIVE ;  /* 0x000000000000791b */ /* 0x003ff40003800000 */
.L_x_2987:
[----:B------:R-:W-:Y:S05]  /*29b40*/  BSYNC B0 ;  /* 0x0000000000007941 */ /* 0x000fea0003800000 */
.L_x_2986:
[----:B------:R-:W-:Y:S05]  /*29b50*/  BRA `(.L_x_2988) ;  /* 0xffffffd000c87947 */ /* 0x000fea000383ffff */
.L_x_2879:
[----:B0-----:R0:W1:Y:S02]  /*29b60*/  SYNCS.PHASECHK.TRANS64.TRYWAIT P0, [R6+URZ], R5 ;  /* 0x00000005060075a7 */ /* 0x001064000800017f */
[----:B-1----:R-:W-:Y:S05]  /*29b70*/  @!P0 NANOSLEEP.SYNCS 0x989680 ;  /* 0x009896800000895d */ /* 0x002fea0003900000 */
[----:B------:R-:W1:Y:S02]  /*29b80*/  @!P0 SYNCS.PHASECHK.TRANS64 P0, [R6+URZ], R5 ;  /* 0x00000005060085a7 */ /* 0x000e64000800007f */
[----:B-1----:R-:W-:Y:S05]  /*29b90*/  @!P0 BRA `(.L_x_2879) ;  /* 0xfffffffc00f08947 */ /* 0x002fea000383ffff */
[----:B------:R-:W-:Y:S05]  /*29ba0*/  BRA `(.L_x_2989) ;  /* 0xffffffd400087947 */ /* 0x000fea000383ffff */
.L_x_2880:
[----:B-1----:R1:W2:Y:S02]  /*29bb0*/  SYNCS.PHASECHK.TRANS64.TRYWAIT P0, [R7+URZ], R2 ;  /* 0x00000002070075a7 */ /* 0x0022a4000800017f */
[----:B--2---:R-:W-:Y:S05]  /*29bc0*/  @!P0 NANOSLEEP.SYNCS 0x989680 ;  /* 0x009896800000895d */ /* 0x004fea0003900000 */
[----:B------:R-:W2:Y:S02]  /*29bd0*/  @!P0 SYNCS.PHASECHK.TRANS64 P0, [R7+URZ], R2 ;  /* 0x00000002070085a7 */ /* 0x000ea4000800007f */
[----:B--2---:R-:W-:Y:S05]  /*29be0*/  @!P0 BRA `(.L_x_2880) ;  /* 0xfffffffc00f08947 */ /* 0x004fea000383ffff */
[----:B------:R-:W-:Y:S05]  /*29bf0*/  BRA `(.L_x_2990) ;  /* 0xffffffd000fc7947 */ /* 0x000fea000383ffff */
.L_x_2882:
[----:B--2---:R2:W3:Y:S02]  /*29c00*/  SYNCS.PHASECHK.TRANS64.TRYWAIT P0, [R4+URZ], R5 ;  /* 0x00000005040075a7 */ /* 0x0044e4000800017f */
[----:B---3--:R-:W-:Y:S05]  /*29c10*/  @!P0 NANOSLEEP.SYNCS 0x989680 ;  /* 0x009896800000895d */ /* 0x008fea0003900000 */
[----:B------:R-:W3:Y:S02]  /*29c20*/  @!P0 SYNCS.PHASECHK.TRANS64 P0, [R4+URZ], R5 ;  /* 0x00000005040085a7 */ /* 0x000ee4000800007f */
[----:B---3--:R-:W-:Y:S05]  /*29c30*/  @!P0 BRA `(.L_x_2882) ;  /* 0xfffffffc00f08947 */ /* 0x008fea000383ffff */
[----:B------:R-:W-:Y:S05]  /*29c40*/  BRA `(.L_x_2991) ;  /* 0xffffffd400007947 */ /* 0x000fea000383ffff */
.L_x_2992:
        /* <DEDUP_REMOVED lines=11> */
.L_x_14995:


//--------------------- .text._ZN7cutlass13device_kernelIN5flash11enable_sm90INS1_16FlashAttnFwdSm90INS1_25CollectiveMainloopFwdSm90ILi2EN4cute5tupleIJNS5_1CILi1EEES8_S8_EEENS6_IJNS7_ILi64EEESA_SA_EEELi512ENS_10bfloat16_tEfNS_4arch4Sm90ELb0ELb0ELb0ELb0ELb0ELb0ELb0ELb0ELb0ELb1ELb1ELb0EEENS1_21CollectiveEpilogueFwdINS6_IJSA_NS7_ILi512EEESA_EEES9_SC_SE_Li256ELb0ELb1ELb1ELb0EEENS1_19SingleTileSchedulerILb0ELb1ELb1ELi64EEEEEEEEEvNT_6ParamsE --------------------------
	.section	.text._ZN7cutlass13device_kernelIN5flash11enable_sm90INS1_16FlashAttnFwdSm90INS1_25CollectiveMainloopFwdSm90ILi2EN4cute5tupleIJNS5_1CILi1EEES8_S8_EEENS6_IJNS7_ILi64EEESA_SA_EEELi512ENS_10bfloat16_tEfNS_4arch4Sm90ELb0ELb0ELb0ELb0ELb0ELb0ELb0ELb0ELb0ELb1ELb1ELb0EEENS1_21CollectiveEpilogueFwdINS6_IJSA_NS7_ILi512EEESA_EEES9_SC_SE_Li256ELb0ELb1ELb1ELb0EEENS1_19SingleTileSchedulerILb0ELb1ELb1ELi64EEEEEEEEEvNT_6ParamsE,"ax",@progbits
	.align	128
.text._ZN7cutlass13device_kernelIN5flash11enable_sm90INS1_16FlashAttnFwdSm90INS1_25CollectiveMainloopFwdSm90ILi2EN4cute5tupleIJNS5_1CILi1EEES8_S8_EEENS6_IJNS7_ILi64EEESA_SA_EEELi512ENS_10bfloat16_tEfNS_4arch4Sm90ELb0ELb0ELb0ELb0ELb0ELb0ELb0ELb0ELb0ELb1ELb1ELb0EEENS1_21CollectiveEpilogueFwdINS6_IJSA_NS7_ILi512EEESA_EEES9_SC_SE_Li256ELb0ELb1ELb1ELb0EEENS1_19SingleTileSchedulerILb0ELb1ELb1ELi64EEEEEEEEEvNT_6ParamsE:
        .type           _ZN7cutlass13device_kernelIN5flash11enable_sm90INS1_16FlashAttnFwdSm90INS1_25CollectiveMainloopFwdSm90ILi2EN4cute5tupleIJNS5_1CILi1EEES8_S8_EEENS6_IJNS7_ILi64EEESA_SA_EEELi512ENS_10bfloat16_tEfNS_4arch4Sm90ELb0ELb0ELb0ELb0ELb0ELb0ELb0ELb0ELb0ELb1ELb1ELb0EEENS1_21CollectiveEpilogueFwdINS6_IJSA_NS7_ILi512EEESA_EEES9_SC_SE_Li256ELb0ELb1ELb1ELb0EEENS1_19SingleTileSchedulerILb0ELb1ELb1ELi64EEEEEEEEEvNT_6ParamsE,@function
        .size           _ZN7cutlass13device_kernelIN5flash11enable_sm90INS1_16FlashAttnFwdSm90INS1_25CollectiveMainloopFwdSm90ILi2EN4cute5tupleIJNS5_1CILi1EEES8_S8_EEENS6_IJNS7_ILi64EEESA_SA_EEELi512ENS_10bfloat16_tEfNS_4arch4Sm90ELb0ELb0ELb0ELb0ELb0ELb0ELb0ELb0ELb0ELb1ELb1ELb0EEENS1_21CollectiveEpilogueFwdINS6_IJSA_NS7_ILi512EEESA_EEES9_SC_SE_Li256ELb0ELb1ELb1ELb0EEENS1_19SingleTileSchedulerILb0ELb1ELb1ELi64EEEEEEEEEvNT_6ParamsE,(.L_x_14996 - _ZN7cutlass13device_kernelIN5flash11enable_sm90INS1_16FlashAttnFwdSm90INS1_25CollectiveMainloopFwdSm90ILi2EN4cute5tupleIJNS5_1CILi1EEES8_S8_EEENS6_IJNS7_ILi64EEESA_SA_EEELi512ENS_10bfloat16_tEfNS_4arch4Sm90ELb0ELb0ELb0ELb0ELb0ELb0ELb0ELb0ELb0ELb1ELb1ELb0EEENS1_21CollectiveEpilogueFwdINS6_IJSA_NS7_ILi512EEESA_EEES9_SC_SE_Li256ELb0ELb1ELb1ELb0EEENS1_19SingleTileSchedulerILb0ELb1ELb1ELi64EEEEEEEEEvNT_6ParamsE)
        .other          _ZN7cutlass13device_kernelIN5flash11enable_sm90INS1_16FlashAttnFwdSm90INS1_25CollectiveMainloopFwdSm90ILi2EN4cute5tupleIJNS5_1CILi1EEES8_S8_EEENS6_IJNS7_ILi64EEESA_SA_EEELi512ENS_10bfloat16_tEfNS_4arch4Sm90ELb0ELb0ELb0ELb0ELb0ELb0ELb0ELb0ELb0ELb1ELb1ELb0EEENS1_21CollectiveEpilogueFwdINS6_IJSA_NS7_ILi512EEESA_EEES9_SC_SE_Li256ELb0ELb1ELb1ELb0EEENS1_19SingleTileSchedulerILb0ELb1ELb1ELi64EEEEEEEEEvNT_6ParamsE,@"STO_CUDA_ENTRY STV_DEFAULT"
_ZN7cutlass13device_kernelIN5flash11enable_sm90INS1_16FlashAttnFwdSm90INS1_25CollectiveMainloopFwdSm90ILi2EN4cute5tupleIJNS5_1CILi1EEES8_S8_EEENS6_IJNS7_ILi64EEESA_SA_EEELi512ENS_10bfloat16_tEfNS_4arch4Sm90ELb0ELb0ELb0ELb0ELb0ELb0ELb0ELb0ELb0ELb1ELb1ELb0EEENS1_21CollectiveEpilogueFwdINS6_IJSA_NS7_ILi512EEESA_EEES9_SC_SE_Li256ELb0ELb1ELb1ELb0EEENS1_19SingleTileSchedulerILb0ELb1ELb1ELi64EEEEEEEEEvNT_6ParamsE:
        /* <DEDUP_REMOVED lines=17> */
.L_x_2994:
[----:B------:R-:W-:Y:S05]  /*0110*/  BSYNC B0 ;  /* 0x0000000000007941 */ /* 0x000fea0003800000 */
.L_x_2993:
        /* <DEDUP_REMOVED lines=16> */
[----:B------:R0:W1:Y:S01]  /*0220*/  SHFL.IDX PT, R3, R2, RZ, 0x1f ;  /* 0x00001fff02037589 */ /* 0x00006200000e0000 */
[----:B------:R-:W-:-:S03]  /*0230*/  VOTEU.ANY UP0, P0 ;  /* 0x00000000003f7886 */ /* 0x000fc60000000100 */
[----:B------:R-:W2:Y:S02]  /*0240*/  FENCE.VIEW.ASYNC.S ;  /* 0x00000000000073c6 */ /* 0x000ea40000000000 */
[----:B--2---:R0:W2:Y:S05]  /*0250*/  @UP0 SYNCS.EXCH.64 URZ, [UR8+0x28c00], UR4 ;  /* 0x028c0004083f05b2 */ /* 0x0040aa0008000100 */
[----:B------:R0:W3:Y:S02]  /*0260*/  @UP1 SYNCS.EXCH.64 URZ, [UR8+0x28c20], UR6 ;  /* 0x028c2006083f15b2 */ /* 0x0000e40008000100 */
[----:B0-----:R-:W-:Y:S05]  /*0270*/  @P1 BRA `(.L_x_2995) ;  /* 0x0000000000381947 */ /* 0x001fea0003800000 */
[----:B------:R-:W0:Y:S01]  /*0280*/  S2UR UR5, SR_CgaCtaId ;  /* 0x00000000000579c3 */ /* 0x000e220000008800 */
        /* <DEDUP_REMOVED lines=8> */
[----:B0-----:R0:W4:Y:S01]  /*0310*/  SYNCS.EXCH.64 URZ, [UR6+0x28c30], UR4 ;  /* 0x028c3004063f75b2 */ /* 0x0011220008000100 */
[----:B------:R0:W0:Y:S01]  /*0320*/  SYNCS.EXCH.64 URZ, [UR6+0x28c40], UR4 ;  /* 0x028c4004063f75b2 */ /* 0x0000220008000100 */
[----:B------:R0:W0:Y:S01]  /*0330*/  SYNCS.EXCH.64 URZ, [UR6+0x28c38], UR4 ;  /* 0x028c3804063f75b2 */ /* 0x0000220008000100 */
[----:B------:R0:W0:Y:S01]  /*0340*/  SYNCS.EXCH.64 URZ, [UR6+0x28c48], UR4 ;  /* 0x028c4804063f75b2 */ /* 0x0000220008000100 */
[----:B------:R-:W-:Y:S01]  /*0350*/  NOP ;  /* 0x0000000000007918 */ /* 0x000fe20000000000 */
.L_x_2995:
[----:B------:R-:W5:Y:S01]  /*0360*/  SHFL.IDX PT, R2, R0, RZ, 0x1f ;  /* 0x00001fff00027589 */ /* 0x000f6200000e0000 */
[----:B------:R-:W-:Y:S01]  /*0370*/  NOP ;  /* 0x0000000000007918 */ /* 0x000fe20000000000 */
[----:B-----5:R-:W-:-:S13]  /*0380*/  ISETP.NE.AND P0, PT, R2, RZ, PT ;  /* 0x000000ff0200720c */ /* 0x020fda0003f05270 */
[----:B------:R-:W-:Y:S05]  /*0390*/  @P0 BRA `(.L_x_2996) ;  /* 0x0000000000480947 */ /* 0x000fea0003800000 */
[----:B0-----:R-:W0:Y:S01]  /*03a0*/  S2UR UR5, SR_CgaCtaId ;  /* 0x00000000000579c3 */ /* 0x001e220000008800 */
[----:B------:R-:W-:Y:S01]  /*03b0*/  UMOV UR4, 0x400 ;  /* 0x0000040000047882 */ /* 0x000fe20000000000 */
[----:B------:R-:W-:Y:S01]  /*03c0*/  UMOV UR6, 0x1 ;  /* 0x0000000100067882 */ /* 0x000fe20000000000 */
[----:B------:R-:W-:Y:S01]  /*03d0*/  UMOV UR9, 0x2 ;  /* 0x0000000200097882 */ /* 0x000fe20000000000 */
[----:B------:R-:W-:-:S04]  /*03e0*/  UIADD3 UR6, -UR6, 0x100000, URZ ;  /* 0x0010000006067890 */ /* 0x000fc8000fffe13f */
[----:B------:R-:W-:Y:S02]  /*03f0*/  USHF.L.U32 UR7, UR6, 0xb, URZ ;  /* 0x0000000b06077899 */ /* 0x000fe4000800063f */
[----:B------:R-:W-:Y:S01]  /*0400*/  USHF.L.U32 UR6, UR6, 0x1, URZ ;  /* 0x0000000106067899 */ /* 0x000fe2000800063f */
[----:B------:R-:W-:Y:S01]  /*0410*/  ELECT P0, URZ, PT ;  /* 0x00000000003f782f */ /* 0x000fe20003800000 */
[----:B0-----:R-:W-:Y:S02]  /*0420*/  ULEA UR8, UR5, UR4, 0x18 ;  /* 0x0000000405087291 */ /* 0x001fe4000f8ec03f */
[----:B------:R-:W-:-:S04]  /*0430*/  UIADD3 UR4, -UR9, 0x100000, URZ ;  /* 0x0010000009047890 */ /* 0x000fc8000fffe13f */
[----:B------:R-:W-:Y:S02]  /*0440*/  USHF.L.U32 UR5, UR4, 0xb, URZ ;  /* 0x0000000b04057899 */ /* 0x000fe4000800063f */
[----:B------:R-:W-:Y:S01]  /*0450*/  USHF.L.U32 UR4, UR4, 0x1, URZ ;  /* 0x0000000104047899 */ /* 0x000fe2000800063f */
[----:B------:R-:W0:Y:S03]  /*0460*/  FENCE.VIEW.ASYNC.S ;  /* 0x00000000000073c6 */ /* 0x000e260000000000 */
[----:B0-----:R0:W0:Y:S08]  /*0470*/  SYNCS.EXCH.64 URZ, [UR8+0x28c50], UR6 ;  /* 0x028c5006083f75b2 */ /* 0x0010300008000100 */
[----:B------:R0:W0:Y:S01]  /*0480*/  SYNCS.EXCH.64 URZ, [UR8+0x28c60], UR4 ;  /* 0x028c6004083f75b2 */ /* 0x0000220008000100 */
[----:B------:R0:W0:Y:S01]  /*0490*/  SYNCS.EXCH.64 URZ, [UR8+0x28c58], UR6 ;  /* 0x028c5806083f75b2 */ /* 0x0000220008000100 */
[----:B------:R0:W0:Y:S01]  /*04a0*/  SYNCS.EXCH.64 URZ, [UR8+0x28c68], UR4 ;  /* 0x028c6804083f75b2 */ /* 0x0000220008000100 */
[----:B------:R-:W-:Y:S01]  /*04b0*/  NOP ;  /* 0x0000000000007918 */ /* 0x000fe20000000000 */
.L_x_2996:
[----:B------:R-:W5:Y:S01]  /*04c0*/  SHFL.IDX PT, R2, R0, RZ, 0x1f ;  /* 0x00001fff00027589 */ /* 0x000f6200000e0000 */
[----:B------:R-:W-:Y:S01]  /*04d0*/  NOP ;  /* 0x0000000000007918 */ /* 0x000fe20000000000 */
[----:B-----5:R-:W-:-:S13]  /*04e0*/  ISETP.NE.AND P0, PT, R2, RZ, PT ;  /* 0x000000ff0200720c */ /* 0x020fda0003f05270 */
        /* <DEDUP_REMOVED lines=13> */
[----:B------:R0:W0:Y:S01]  /*05c0*/  SYNCS.EXCH.64 URZ, [UR6+0x28c88], UR4 ;  /* 0x028c8804063f75b2 */ /* 0x0000220008000100 */
[----:B------:R-:W-:Y:S01]  /*05d0*/  NOP ;  /* 0x0000000000007918 */ /* 0x000fe20000000000 */
.L_x_2997:
        /* <DEDUP_REMOVED lines=22> */
.L_x_2998:
        /* <DEDUP_REMOVED lines=22> */
.L_x_2999:
[----:B------:R-:W-:Y:S01]  /*08a0*/  IMAD.MOV.U32 R2, RZ, RZ, 0x1 ;  /* 0x00000001ff027424 */ /* 0x000fe200078e00ff */
[----:B-1----:R-:W-:Y:S01]  /*08b0*/  ISETP.NE.AND P0, PT, R3, RZ, PT ;  /* 0x000000ff0300720c */ /* 0x002fe20003f05270 */
[----:B------:R-:W-:Y:S01]  /*08c0*/  NOP ;  /* 0x0000000000007918 */ /* 0x000fe20000000000 */
[----:B------:R-:W-:Y:S01]  /*08d0*/  ULDC.64 UR42, c[0x0][0x208] ;  /* 0x00008200002a7ab9 */ /* 0x000fe20000000a00 */
[----:B------:R-:W-:Y:S01]  /*08e0*/  BSSY B6, `(.L_x_3000) ;  /* 0x0000d17000067945 */ /* 0x000fe20003800000 */
[----:B------:R-:W-:-:S05]  /*08f0*/  SEL R2, R2, 0x2, !P0 ;  /* 0x0000000202027807 */ /* 0x000fca0004000000 */
[----:B------:R1:W-:Y:S01]  /*0900*/  STL [R1+0x14], R2 ;  /* 0x0000140201007387 */ /* 0x0003e20000100800 */
[----:B0-234-:R-:W-:Y:S06]  /*0910*/  BAR.SYNC.DEFER_BLOCKING 0x0 ;  /* 0x0000000000007b1d */ /* 0x01dfec0000010000 */
[----:B------:R-:W-:Y:S05]  /*0920*/  @!P0 BRA `(.L_x_3001) ;  /* 0x0000008800cc8947 */ /* 0x000fea0003800000 */
.L_x_3002:
[----:B------:R-:W-:-:S08]  /*0930*/  NOP ;  /* 0x0000000000007918 */ /* 0x000fd00000000000 */
[----:B------:R-:W0:Y:S02]  /*0940*/  USETMAXREG.TRY_ALLOC.CTAPOOL UP0, 0xf0 ;  /* 0x000000f0000079c8 */ /* 0x000e240008000600 */
[----:B0-----:R-:W-:-:S13]  /*0950*/  PLOP3.LUT P0, PT, PT, PT, UP0, 0x80, 0x0 ;  /* 0x000000000000781c */ /* 0x001fda0003f0f008 */
[----:B------:R-:W-:Y:S05]  /*0960*/  @!P0 BRA `(.L_x_3002) ;  /* 0xfffffffc00f08947 */ /* 0x000fea000383ffff */
[----:B------:R-:W0:Y:S01]  /*0970*/  S2R R6, SR_TID.X ;  /* 0x0000000000067919 */ /* 0x000e220000002100 */
[----:B------:R-:W2:Y:S08]  /*0980*/  LDC R4, c[0x0][0xc50] ;  /* 0x00031400ff047b82 */ /* 0x000eb00000000800 */
[----:B------:R-:W1:Y:S08]  /*0990*/  S2UR UR4, SR_CTAID.Y ;  /* 0x00000000000479c3 */ /* 0x000e700000002600 */
[----:B------:R-:W3:Y:S01]  /*09a0*/  S2UR UR5, SR_CTAID.Z ;  /* 0x00000000000579c3 */ /* 0x000ee20000002700 */
[----:B--2---:R-:W-:-:S02]  /*09b0*/  ISETP.NE.AND P1, PT, R4, 0x1, PT ;  /* 0x000000010400780c */ /* 0x004fc40003f25270 */
[----:B0-----:R-:W-:Y:S01]  /*09c0*/  LOP3.LUT R0, R6, 0xffffff80, RZ, 0xc0, !PT ;  /* 0xffffff8006007812 */ /* 0x001fe200078ec0ff */
[----:B-1----:R-:W-:-:S03]  /*09d0*/  IMAD.U32 R2, RZ, RZ, UR4 ;  /* 0x00000004ff027e24 */ /* 0x002fc6000f8e00ff */
[----:B------:R-:W-:-:S07]  /*09e0*/  ISETP.NE.AND P0, PT, R0, 0x80, PT ;  /* 0x000000800000780c */ /* 0x000fce0003f05270 */
[----:B------:R-:W0:Y:S08]  /*09f0*/  @P1 LDC R0, c[0x0][0xc54] ;  /* 0x00031500ff001b82 */ /* 0x000e300000000800 */
[----:B------:R-:W1:Y:S08]  /*0a00*/  @P1 LDC R5, c[0x0][0xc58] ;  /* 0x00031600ff051b82 */ /* 0x000e700000000800 */
[----:B------:R-:W-:Y:S06]  /*0a10*/  @!P0 BAR.ARV 0x8, 0x100 ;  /* 0x0204000000008b1d */ /* 0x000fec0000002000 */
[----:B------:R-:W-:Y:S01]  /*0a20*/  ISETP.GE.U32.AND P0, PT, R6, 0x100, PT ;  /* 0x000001000600780c */ /* 0x000fe20003f06070 */
[----:B0-----:R-:W-:-:S12]  /*0a30*/  @P1 IMAD.HI.U32 R0, R0, UR4, RZ ;  /* 0x0000000400001c27 */ /* 0x001fd8000f8e00ff */
[----:B------:R-:W-:Y:S06]  /*0a40*/  @P0 BAR.ARV 0xf, 0x100 ;  /* 0x03c4000000000b1d */ /* 0x000fec0000002000 */
[----:B---3--:R-:W-:Y:S02]  /*0a50*/  ISETP.LE.AND P0, PT, RZ, UR5, PT ;  /* 0x00000005ff007c0c */ /* 0x008fe4000bf03270 */
[----:B-1----:R-:W-:-:S05]  /*0a60*/  @P1 SHF.R.U32.HI R2, RZ, R5, R0 ;  /* 0x00000005ff021219 */ /* 0x002fca0000011600 */
[----:B------:R-:W-:-:S04]  /*0a70*/  IMAD.MOV R5, RZ, RZ, -R2 ;  /* 0x000000ffff057224 */ /* 0x000fc800078e0a02 */
[----:B------:R-:W-:Y:S02]  /*0a80*/  IMAD R4, R4, R5, UR4 ;  /* 0x0000000404047e24 */ /* 0x000fe4000f8e0205 */
[----:B------:R-:W-:Y:S05]  /*0a90*/  @!P0 BRA `(.L_x_3003) ;  /* 0x000000cc00ec8947 */ /* 0x000fea0003800000 */
[----:B------:R-:W0:Y:S01]  /*0aa0*/  LDC.64 R8, c[0x0][0x418] ;  /* 0x00010600ff087b82 */ /* 0x000e220000000a00 */
[----:B------:R-:W-:Y:S01]  /*0ab0*/  SHF.R.U32.HI R7, RZ, 0x10, R4 ;  /* 0x00000010ff077819 */ /* 0x000fe20000011604 */
[----:B------:R-:W-:Y:S01]  /*0ac0*/  VIADD R18, R6, 0xffffff80 ;  /* 0xffffff8006127836 */ /* 0x000fe20000000000 */
[----:B------:R-:W-:Y:S02]  /*0ad0*/  LOP3.LUT R16, R4, 0xffff, RZ, 0xc0, !PT ;  /* 0x0000ffff04107812 */ /* 0x000fe400078ec0ff */
[----:B------:R-:W-:-:S03]  /*0ae0*/  ISETP.NE.AND P1, PT, R7, RZ, PT ;  /* 0x000000ff0700720c */ /* 0x000fc60003f25270 */
[----:B------:R-:W1:Y:S08]  /*0af0*/  LDC R22, c[0x0][0x424] ;  /* 0x00010900ff167b82 */ /* 0x000e700000000800 */
[----:B------:R-:W2:Y:S01]  /*0b00*/  LDC R5, c[0x0][0x2f0] ;  /* 0x0000bc00ff057b82 */ /* 0x000ea20000000800 */
[----:B0-----:R-:W-:-:S07]  /*0b10*/  ISETP.NE.U32.AND P0, PT, R8, RZ, PT ;  /* 0x000000ff0800720c */ /* 0x001fce0003f05070 */
[----:B------:R-:W0:Y:S01]  /*0b20*/  @!P1 LDC R7, c[0x0][0x9f0] ;  /* 0x00027c00ff079b82 */ /* 0x000e220000000800 */
[----:B------:R-:W-:-:S04]  /*0b30*/  ISETP.NE.AND.EX P0, PT, R9, RZ, PT, P0 ;  /* 0x000000ff0900720c */ /* 0x000fc80003f05300 */
[----:B-1----:R-:W-:Y:S02]  /*0b40*/  SEL R22, R22, 0x1, P0 ;  /* 0x0000000116167807 */ /* 0x002fe40000000000 */
[----:B------:R-:W-:-:S03]  /*0b50*/  ISETP.NE.AND P0, PT, R3, 0x1, PT ;  /* 0x000000010300780c */ /* 0x000fc60003f05270 */
[----:B--2---:R-:W-:-:S04]  /*0b60*/  IMAD R22, R22, R5, RZ ;  /* 0x0000000516167224 */ /* 0x004fc800078e02ff */
[----:B------:R-:W-:-:S05]  /*0b70*/  VIADD R0, R22, 0x3f ;  /* 0x0000003f16007836 */ /* 0x000fca0000000000 */
[----:B------:R-:W-:-:S04]  /*0b80*/  SHF.R.S32.HI R5, RZ, 0x1f, R0 ;  /* 0x0000001fff057819 */ /* 0x000fc80000011400 */
[----:B------:R-:W-:-:S04]  /*0b90*/  LEA.HI R5, R5, R0, RZ, 0x6 ;  /* 0x0000000005057211 */ /* 0x000fc800078f30ff */
[----:B------:R-:W-:Y:S01]  /*0ba0*/  SHF.R.S32.HI R0, RZ, 0x6, R5 ;  /* 0x00000006ff007819 */ /* 0x000fe20000011405 */
[----:B------:R-:W-:Y:S06]  /*0bb0*/  @!P0 BRA `(.L_x_3004) ;  /* 0x0000001c00d88947 */ /* 0x000fec0003800000 */
[----:B------:R-:W-:Y:S01]  /*0bc0*/  ISETP.GE.AND P0, PT, R22, 0x1, PT ;  /* 0x000000011600780c */ /* 0x000fe20003f06270 */
[----:B------:R-:W-:-:S12]  /*0bd0*/  IMAD.MOV.U32 R4, RZ, RZ, RZ ;  /* 0x000000ffff047224 */ /* 0x000fd800078e00ff */
[----:B------:R-:W-:Y:S05]  /*0be0*/  @!P0 BRA `(.L_x_3005) ;  /* 0x0000000000688947 */ /* 0x000fea0003800000 */
        /* <DEDUP_REMOVED lines=8> */
[----:B0-----:R-:W-:Y:S01]  /*0c70*/  VIADD R4, R3, 0xffffffe ;  /* 0x0ffffffe03047836 */ /* 0x001fe20000000000 */
[----:B------:R-:W-:-:S05]  /*0c80*/  IADD3 R3, RZ, -R11, RZ ;  /* 0x8000000bff037210 */ /* 0x000fca0007ffe0ff */
        /* <DEDUP_REMOVED lines=16> */
.L_x_3005:
[-C--:B------:R-:W-:Y:S01]  /*0d90*/  IMAD R3, R16, R4.reuse, RZ ;  /* 0x0000000410037224 */ /* 0x080fe200078e02ff */
[----:B------:R-:W-:Y:S02]  /*0da0*/  PLOP3.LUT P0, PT, PT, PT, PT, 0x80, 0x0 ;  /* 0x000000000000781c */ /* 0x000fe40003f0f070 */
[----:B0-----:R-:W-:Y:S02]  /*0db0*/  CS2R R6, SRZ ;  /* 0x0000000000067805 */ /* 0x001fe4000001ff00 */
        /* <DEDUP_REMOVED lines=67> */
[----:B------:R-:W2:Y:S01]  /*11f0*/  LDL.LU R8, [R1+0x14] ;  /* 0x0000140001087983 */ /* 0x000ea20000300800 */
[----:B------:R-:W-:Y:S01]  /*1200*/  SHF.R.S32.HI R5, RZ, 0x1f, R18 ;  /* 0x0000001fff057819 */ /* 0x000fe20000011412 */
[----:B------:R-:W0:Y:S01]  /*1210*/  S2UR UR8, SR_CgaCtaId ;  /* 0x00000000000879c3 */ /* 0x000e220000008800 */
[----:B------:R-:W-:Y:S02]  /*1220*/  UMOV UR7, 0x400 ;  /* 0x0000040000077882 */ /* 0x000fe40000000000 */
[----:B------:R-:W-:-:S04]  /*1230*/  LEA.HI R5, R5, R18, RZ, 0x7 ;  /* 0x0000001205057211 */ /* 0x000fc800078f38ff */
[----:B------:R-:W-:Y:S02]  /*1240*/  SHF.R.S32.HI R4, RZ, 0x7, R5 ;  /* 0x00000007ff047819 */ /* 0x000fe40000011405 */
[----:B------:R-:W-:-:S04]  /*1250*/  LOP3.LUT R5, R5, 0xffffff80, RZ, 0xc0, !PT ;  /* 0xffffff8005057812 */ /* 0x000fc800078ec0ff */
[----:B------:R-:W1:Y:S01]  /*1260*/  SHFL.IDX PT, R4, R4, RZ, 0x1f ;  /* 0x00001fff04047589 */ /* 0x000e6200000e0000 */
[----:B------:R-:W-:-:S05]  /*1270*/  IMAD.IADD R5, R18, 0x1, -R5 ;  /* 0x0000000112057824 */ /* 0x000fca00078e0a05 */
[----:B------:R-:W-:Y:S02]  /*1280*/  SHF.R.S32.HI R6, RZ, 0x1f, R5 ;  /* 0x0000001fff067819 */ /* 0x000fe40000011405 */
[----:B-1----:R-:W-:Y:S02]  /*1290*/  R2UR UR4, R4 ;  /* 0x00000000040472ca */ /* 0x002fe400000e0000 */
[CC--:B------:R-:W-:Y:S02]  /*12a0*/  LEA.HI R4, R6.reuse, R5.reuse, RZ, 0x2 ;  /* 0x0000000506047211 */ /* 0x0c0fe400078f10ff */
[----:B------:R-:W-:Y:S02]  /*12b0*/  LEA.HI R5, R6, R5, RZ, 0x5 ;  /* 0x0000000506057211 */ /* 0x000fe400078f28ff */
[--C-:B------:R-:W-:Y:S02]  /*12c0*/  SHF.R.S32.HI R7, RZ, 0x2, R4.reuse ;  /* 0x00000002ff077819 */ /* 0x100fe40000011404 */
[----:B------:R-:W-:-:S02]  /*12d0*/  SHF.R.S32.HI R4, RZ, 0x1f, R4 ;  /* 0x0000001fff047819 */ /* 0x000fc40000011404 */
[----:B------:R-:W-:Y:S02]  /*12e0*/  SHF.R.S32.HI R5, RZ, 0x5, R5 ;  /* 0x00000005ff057819 */ /* 0x000fe40000011405 */
[----:B------:R-:W-:Y:S01]  /*12f0*/  LEA.HI R4, R4, R7, RZ, 0x3 ;  /* 0x0000000704047211 */ /* 0x000fe200078f18ff */
[----:B------:R-:W-:-:S03]  /*1300*/  ULEA.HI UR5, UR4, UR4, URZ, 0x1 ;  /* 0x0000000404057291 */ /* 0x000fc6000f8f083f */
[----:B------:R-:W-:Y:S01]  /*1310*/  LOP3.LUT R4, R4, 0xfffffff8, RZ, 0xc0, !PT ;  /* 0xfffffff804047812 */ /* 0x000fe200078ec0ff */
[----:B------:R-:W-:Y:S02]  /*1320*/  ULOP3.LUT UR6, UR5, 0x1fffe, URZ, 0xc0, !UPT ;  /* 0x0001fffe05067892 */ /* 0x000fe4000f8ec03f */
[----:B0-----:R-:W-:Y:S02]  /*1330*/  ULEA UR5, UR8, UR7, 0x18 ;  /* 0x0000000708057291 */ /* 0x001fe4000f8ec03f */
[----:B------:R-:W-:Y:S01]  /*1340*/  UIADD3 UR6, UR4, -UR6, URZ ;  /* 0x8000000604067290 */ /* 0x000fe2000fffe03f */
[----:B------:R-:W-:-:S03]  /*1350*/  IMAD.IADD R4, R7, 0x1, -R4 ;  /* 0x0000000107047824 */ /* 0x000fc600078e0a04 */
[----:B------:R-:W-:Y:S01]  /*1360*/  ULEA UR6, UR6, UR5, 0xf ;  /* 0x0000000506067291 */ /* 0x000fe2000f8e783f */
[----:B------:R-:W-:-:S03]  /*1370*/  IMAD R4, R5, 0x10, R4 ;  /* 0x0000001005047824 */ /* 0x000fc600078e0204 */
[----:B------:R-:W-:-:S04]  /*1380*/  UIADD3 UR6, UR6, 0x400, URZ ;  /* 0x0000040006067890 */ /* 0x000fc8000fffe03f */
[----:B------:R-:W-:-:S04]  /*1390*/  USHF.R.U32.HI UR6, URZ, 0x4, UR6 ;  /* 0x000000043f067899 */ /* 0x000fc80008011606 */
[----:B------:R-:W-:-:S04]  /*13a0*/  ULOP3.LUT UR6, UR6, 0x3fff, URZ, 0xc0, !UPT ;  /* 0x00003fff06067892 */ /* 0x000fc8000f8ec03f */
[----:B------:R-:W-:Y:S01]  /*13b0*/  ULOP3.LUT UR6, UR6, 0x2000000, URZ, 0xfc, !UPT ;  /* 0x0200000006067892 */ /* 0x000fe2000f8efc3f */
[----:B--2---:R-:W-:-:S04]  /*13c0*/  LOP3.LUT R8, R8, 0x1, RZ, 0xfc, !PT ;  /* 0x0000000108087812 */ /* 0x004fc800078efcff */
[----:B------:R-:W-:-:S13]  /*13d0*/  ISETP.NE.AND P0, PT, R8, 0x3, PT ;  /* 0x000000030800780c */ /* 0x000fda0003f05270 */
[----:B------:R-:W-:Y:S05]  /*13e0*/  @!P0 BRA `(.L_x_3007) ;  /* 0x0000000000048947 */ /* 0x000fea0003800000 */
[----:B------:R-:W-:Y:S01]  /*13f0*/  BPT.TRAP 0x1 ;  /* 0x000000040000795c */ /* 0x000fe20000300000 */
.L_x_3007:
[----:B------:R-:W-:-:S04]  /*1400*/  SHF.L.U32 R5, RZ, 0x1f, RZ ;  /* 0x0000001fff057819 */ /* 0x000fc800000006ff */
[----:B------:R-:W0:Y:S02]  /*1410*/  SYNCS.PHASECHK.TRANS64.TRYWAIT P1, [UR5+0x28c50], R5 ;  /* 0x028c5005ff0075a7 */ /* 0x000e240008020145 */
[----:B0-----:R-:W-:Y:S05]  /*1420*/  @!P1 BRA `(.L_x_3008) ;  /* 0x000000c400909947 */ /* 0x001fea0003800000 */
.L_x_3140:
[----:B------:R-:W-:Y:S01]  /*1430*/  BAR.SYNC.DEFER_BLOCKING 0xe, 0x100 ;  /* 0x0384000000007b1d */ /* 0x000fe20000010000 */
[----:B------:R-:W-:Y:S01]  /*1440*/  UIADD3 UR4, UR5, 0x26800, URZ ;  /* 0x0002680005047890 */ /* 0x000fe2000fffe03f */
[----:B------:R-:W-:Y:S01]  /*1450*/  VIADD R0, R0, 0xfffffffe ;  /* 0xfffffffe00007836 */ /* 0x000fe20000000000 */
[----:B------:R-:W-:Y:S01]  /*1460*/  UIADD3 UR14, UR6, 0x80, URZ ;  /* 0x00000080060e7890 */ /* 0x000fe2000fffe03f */
[----:B0-----:R-:W-:Y:S01]  /*1470*/  MOV R5, UR5 ;  /* 0x0000000500057c02 */ /* 0x001fe20008000f00 */
[----:B------:R-:W-:Y:S01]  /*1480*/  USHF.R.U32.HI UR4, URZ, 0x4, UR4 ;  /* 0x000000043f047899 */ /* 0x000fe20008011604 */
[----:B------:R-:W-:Y:S01]  /*1490*/  UMOV UR9, 0x40000040 ;  /* 0x4000004000097882 */ /* 0x000fe20000000000 */
[----:B------:R-:W-:Y:S02]  /*14a0*/  UMOV UR10, UR6 ;  /* 0x00000006000a7c82 */ /* 0x000fe40008000000 */
[----:B------:R-:W-:Y:S01]  /*14b0*/  ULOP3.LUT UR4, UR4, 0x3fff, URZ, 0xc0, !UPT ;  /* 0x00003fff04047892 */ /* 0x000fe2000f8ec03f */
[----:B------:R-:W0:Y:S01]  /*14c0*/  S2R R6, SR_TID.X ;  /* 0x0000000000067919 */ /* 0x000e220000002100 */
[----:B------:R-:W-:Y:S01]  /*14d0*/  UMOV UR11, 0x40000040 ;  /* 0x40000040000b7882 */ /* 0x000fe20000000000 */
[----:B------:R-:W-:Y:S01]  /*14e0*/  UMOV UR13, 0x40000040 ;  /* 0x40000040000d7882 */ /* 0x000fe20000000000 */
[----:B------:R-:W-:Y:S01]  /*14f0*/  ULOP3.LUT UR4, UR4, 0x10000, URZ, 0xfc, !UPT ;  /* 0x0001000004047892 */ /* 0x000fe2000f8efc3f */
[----:B------:R-:W-:Y:S01]  /*1500*/  ISETP.GE.AND P1, PT, R0, R3, PT ;  /* 0x000000030000720c */ /* 0x000fe20003f26270 */
[----:B------:R-:W-:Y:S01]  /*1510*/  UMOV UR15, 0x40000040 ;  /* 0x40000040000f7882 */ /* 0x000fe20000000000 */
[----:B------:R-:W-:-:S02]  /*1520*/  UIADD3 UR18, UR6, 0x100, URZ ;  /* 0x0000010006127890 */ /* 0x000fc4000fffe03f */
[----:B------:R-:W-:Y:S02]  /*1530*/  UIADD3 UR12, UR4, 0x2, URZ ;  /* 0x00000002040c7890 */ /* 0x000fe4000fffe03f */
[----:B------:R-:W-:Y:S01]  /*1540*/  UMOV UR8, UR4 ;  /* 0x0000000400087c82 */ /* 0x000fe20008000000 */
[----:B------:R-:W-:Y:S01]  /*1550*/  UIADD3 UR16, UR4, 0x4, URZ ;  /* 0x0000000404107890 */ /* 0x000fe2000fffe03f */
[----:B------:R-:W-:Y:S01]  /*1560*/  UMOV UR17, 0x40000040 ;  /* 0x4000004000117882 */ /* 0x000fe20000000000 */
[----:B------:R-:W-:Y:S01]  /*1570*/  WARPGROUP.ARRIVE ;  /* 0x00000000000079c5 */ /* 0x000fe20000000000 */
[----:B------:R-:W-:Y:S01]  /*1580*/  UMOV UR19, 0x40000040 ;  /* 0x4000004000137882 */ /* 0x000fe20000000000 */
[----:B------:R-:W-:Y:S02]  /*1590*/  UIADD3 UR20, UR4, 0x6, URZ ;  /* 0x0000000604147890 */ /* 0x000fe4000fffe03f */
[----:B------:R-:W-:Y:S02]  /*15a0*/  UIADD3 UR22, UR6, 0x180, URZ ;  /* 0x0000018006167890 */ /* 0x000fe4000fffe03f */
[----:B------:R-:W-:Y:S01]  /*15b0*/  HGMMA.64x256x16.F32.BF16 R24, gdesc[UR8].tnspB, RZ, !UPT, gsb0 ;  /* 0x43e00000081879f0 */ /* 0x000fe2000c0018ff */
[----:B------:R-:W-:Y:S01]  /*15c0*/  UMOV UR21, 0x40000040 ;  /* 0x4000004000157882 */ /* 0x000fe20000000000 */
[----:B------:R-:W-:Y:S01]  /*15d0*/  UMOV UR23, 0x40000040 ;  /* 0x4000004000177882 */ /* 0x000fe20000000000 */
[----:B------:R-:W-:Y:S01]  /*15e0*/  UMOV UR4, URZ ;  /* 0x0000003f00047c82 */ /* 0x000fe20008000000 */
[----:B0-----:R-:W-:-:S04]  /*15f0*/  LOP3.LUT R6, R6, 0x7f, RZ, 0xc0, !PT ;  /* 0x0000007f06067812 */ /* 0x001fc800078ec0ff */
[----:B------:R-:W-:-:S13]  /*1600*/  ISETP.NE.AND P2, PT, R6, RZ, PT ;  /* 0x000000ff0600720c */ /* 0x000fda0003f45270 */
[----:B------:R-:W-:-:S05]  /*1610*/  @!P2 VIADD R5, R5, 0x28c60 ;  /* 0x00028c600505a836 */ /* 0x000fca0000000000 */
[----:B------:R-:W-:Y:S01]  /*1620*/  @!P2 PRMT R5, RZ, 0x654, R5 ;  /* 0x00000654ff05a816 */ /* 0x000fe20000000005 */
[----:B------:R-:W-:Y:S02]  /*1630*/  WARPGROUP.DEPBAR.LE gsb0, 0x0 ;  /* 0x00008000000079c5 */ /* 0x000fe40000010000 */
[----:B------:R-:W-:-:S06]  /*1640*/  WARPGROUP.ARRIVE ;  /* 0x00000000000079c5 */ /* 0x000fcc0000000000 */
[----:B------:R-:W-:Y:S03]  /*1650*/  HGMMA.64x256x16.F32.BF16 R24, gdesc[UR12].tnspB, R24, gsb0 ;  /* 0x43e000000c1879f0 */ /* 0x000fe60008001818 */
[----:B------:R-:W-:Y:S02]  /*1660*/  WARPGROUP.DEPBAR.LE gsb0, 0x0 ;  /* 0x00008000000079c5 */ /* 0x000fe40000010000 */
[----:B------:R-:W-:-:S15]  /*1670*/  WARPGROUP.ARRIVE ;  /* 0x00000000000079c5 */ /* 0x000fde0000000000 */
[----:B------:R-:W-:-:S08]  /*1680*/  NOP ;  /* 0x0000000000007918 */ /* 0x000fd00000000000 */
[----:B------:R-:W-:Y:S03]  /*1690*/  HGMMA.64x256x16.F32.BF16 R24, gdesc[UR16].tnspB, R24, gsb0 ;  /* 0x43e00000101879f0 */ /* 0x000fe60008001818 */
[----:B------:R-:W-:Y:S02]  /*16a0*/  WARPGROUP.DEPBAR.LE gsb0, 0x0 ;  /* 0x00008000000079c5 */ /* 0x000fe40000010000 */
[----:B------:R-:W-:-:S15]  /*16b0*/  WARPGROUP.ARRIVE ;  /* 0x00000000000079c5 */ /* 0x000fde0000000000 */
[----:B------:R-:W-:-:S08]  /*16c0*/  NOP ;  /* 0x0000000000007918 */ /* 0x000fd00000000000 */
[----:B------:R-:W-:Y:S03]  /*16d0*/  HGMMA.64x256x16.F32.BF16 R24, gdesc[UR20].tnspB, R24, gsb0 ;  /* 0x43e00000141879f0 */ /* 0x000fe60008001818 */
[----:B------:R-:W-:Y:S02]  /*16e0*/  WARPGROUP.DEPBAR.LE gsb0, 0x0 ;  /* 0x00008000000079c5 */ /* 0x000fe40000010000 */
[----:B------:R-:W-:Y:S06]  /*16f0*/  BAR.ARV 0xf, 0x100 ;  /* 0x03c4000000007b1d */ /* 0x000fec0000002000 */
[----:B------:R0:W-:Y:S01]  /*1700*/  @!P2 SYNCS.ARRIVE.TRANS64.RED.A1T0 RZ, [R5+URZ], RZ ;  /* 0x000000ff05ffa9a7 */ /* 0x0001e2000810043f */
[----:B------:R-:W-:Y:S05]  /*1710*/  @!P1 BRA `(.L_x_3009) ;  /* 0x0000000800dc9947 */ /* 0x000fea0003800000 */
[----:B------:R-:W-:Y:S01]  /*1720*/  IMAD.MOV.U32 R8, RZ, RZ, RZ ;  /* 0x000000ffff087224 */ /* 0x000fe200078e00ff */
[----:B------:R-:W-:-:S06]  /*1730*/  UMOV UR4, URZ ;  /* 0x0000003f00047c82 */ /* 0x000fcc0008000000 */
.L_x_3014:
[----:B------:R-:W-:Y:S01]  /*1740*/  BAR.SYNC.DEFER_BLOCKING 0xe, 0x100 ;  /* 0x0384000000007b1d */ /* 0x000fe20000010000 */
[----:B01----:R-:W-:Y:S01]  /*1750*/  IMAD.U32 R5, RZ, RZ, UR4 ;  /* 0x00000004ff057e24 */ /* 0x003fe2000f8e00ff */
[----:B------:R-:W-:Y:S01]  /*1760*/  UIADD3 UR4, UR4, 0x1, URZ ;  /* 0x0000000104047890 */ /* 0x000fe2000fffe03f */
[C---:B------:R-:W-:Y:S01]  /*1770*/  ISETP.GT.AND P3, PT, R0.reuse, R3, PT ;  /* 0x000000030000720c */ /* 0x040fe20003f64270 */
[----:B------:R-:W-:Y:S02]  /*1780*/  VIADD R0, R0, 0xffffffff ;  /* 0xffffffff00007836 */ /* 0x000fe40000000000 */
[----:B------:R-:W-:Y:S01]  /*1790*/  IMAD R5, R5, 0x40, R4 ;  /* 0x0000004005057824 */ /* 0x000fe200078e0204 */
[----:B------:R-:W-:-:S04]  /*17a0*/  UISETP.NE.AND UP0, UPT, UR4, 0x2, UPT ;  /* 0x000000020400788c */ /* 0x000fc8000bf05270 */
[----:B------:R-:W-:Y:S01]  /*17b0*/  LEA R5, R5, UR5, 0x2 ;  /* 0x0000000505057c11 */ /* 0x000fe2000f8e10ff */
[----:B------:R-:W-:Y:S02]  /*17c0*/  USEL UR7, URZ, 0x1, UP0 ;  /* 0x000000013f077887 */ /* 0x000fe40008000000 */
[----:B------:R-:W-:-:S04]  /*17d0*/  USEL UR4, UR4, URZ, UP0 ;  /* 0x0000003f04047287 */ /* 0x000fc80008000000 */
[----:B------:R-:W-:Y:S01]  /*17e0*/  LOP3.LUT R8, R8, UR7, RZ, 0x3c, !PT ;  /* 0x0000000708087c12 */ /* 0x000fe2000f8e3cff */
[----:B------:R-:W0:Y:S04]  /*17f0*/  LDS R6, [R5+0x28800] ;  /* 0x0288000005067984 */ /* 0x000e280000000800 */
[----:B------:R-:W1:Y:S01]  /*1800*/  LDS R7, [R5+0x28820] ;  /* 0x0288200005077984 */ /* 0x000e620000000800 */
        /* <DEDUP_REMOVED lines=130> */
.L_x_3010:
[----:B------:R-:W-:Y:S01]  /*2030*/  ULEA UR7, UR4, UR5, 0x3 ;  /* 0x0000000504077291 */ /* 0x000fe2000f8e183f */
[----:B------:R-:W-:-:S08]  /*2040*/  SHF.L.U32 R5, R8, 0x1f, RZ ;  /* 0x0000001f08057819 */ /* 0x000fd000000006ff */
[----:B------:R0:W1:Y:S01]  /*2050*/  SYNCS.PHASECHK.TRANS64.TRYWAIT P1, [UR7+0x28c50], R5 ;  /* 0x028c5005ff0075a7 */ /* 0x0000620008020147 */
[----:B------:R-:W-:Y:S05]  /*2060*/  @!P0 BRA `(.L_x_3011) ;  /* 0x0000000000048947 */ /* 0x000fea0003800000 */
[----:B------:R-:W-:Y:S01]  /*2070*/  BPT.TRAP 0x1 ;  /* 0x000000040000795c */ /* 0x000fe20000300000 */
.L_x_3011:
[----:B-1----:R-:W-:Y:S05]  /*2080*/  @P1 BRA `(.L_x_3012) ;  /* 0x0000000000081947 */ /* 0x002fea0003800000 */
[----:B------:R-:W1:Y:S02]  /*2090*/  SYNCS.PHASECHK.TRANS64.TRYWAIT P1, [UR7+0x28c50], R5 ;  /* 0x028c5005ff0075a7 */ /* 0x000e640008020147 */
[----:B-1----:R-:W-:Y:S05]  /*20a0*/  @!P1 BRA `(.L_x_3013) ;  /* 0x000000b800889947 */ /* 0x002fea0003800000 */
.L_x_3012:
[----:B------:R-:W-:Y:S01]  /*20b0*/  ULEA UR10, UR4, UR6, 0xc ;  /* 0x00000006040a7291 */ /* 0x000fe2000f8e603f */
[----:B------:R-:W-:Y:S01]  /*20c0*/  WARPGROUP.ARRIVE ;  /* 0x00000000000079c5 */ /* 0x000fe20000000000 */
[----:B------:R-:W-:Y:S01]  /*20d0*/  UMOV UR11, 0x40000040 ;  /* 0x40000040000b7882 */ /* 0x000fe20000000000 */
[----:B------:R-:W-:Y:S01]  /*20e0*/  UMOV UR15, 0x40000040 ;  /* 0x40000040000f7882 */ /* 0x000fe20000000000 */
[----:B------:R-:W-:Y:S01]  /*20f0*/  UIADD3 UR14, UR10, 0x80, URZ ;  /* 0x000000800a0e7890 */ /* 0x000fe2000fffe03f */
[----:B01----:R-:W-:Y:S01]  /*2100*/  IMAD.U32 R5, RZ, RZ, UR7 ;  /* 0x00000007ff057e24 */ /* 0x003fe2000f8e00ff */
[----:B------:R-:W-:Y:S01]  /*2110*/  UIADD3 UR18, UR10, 0x100, URZ ;  /* 0x000001000a127890 */ /* 0x000fe2000fffe03f */
[----:B------:R-:W-:Y:S02]  /*2120*/  UMOV UR19, 0x40000040 ;  /* 0x4000004000137882 */ /* 0x000fe40000000000 */
[----:B------:R-:W-:Y:S01]  /*2130*/  HGMMA.64x256x16.F32.BF16 R24, gdesc[UR8].tnspB, R24, gsb0 ;  /* 0x43e00000081879f0 */ /* 0x000fe20008001818 */
[----:B------:R-:W-:Y:S01]  /*2140*/  UIADD3 UR22, UR10, 0x180, URZ ;  /* 0x000001800a167890 */ /* 0x000fe2000fffe03f */
[----:B------:R-:W-:Y:S01]  /*2150*/  @!P2 VIADD R5, R5, 0x28c60 ;  /* 0x00028c600505a836 */ /* 0x000fe20000000000 */
[----:B------:R-:W-:-:S04]  /*2160*/  UMOV UR23, 0x40000040 ;  /* 0x4000004000177882 */ /* 0x000fc80000000000 */
[----:B------:R-:W-:Y:S01]  /*2170*/  @!P2 PRMT R5, RZ, 0x654, R5 ;  /* 0x00000654ff05a816 */ /* 0x000fe20000000005 */
[----:B------:R-:W-:Y:S02]  /*2180*/  WARPGROUP.DEPBAR.LE gsb0, 0x0 ;  /* 0x00008000000079c5 */ /* 0x000fe40000010000 */
[----:B------:R-:W-:-:S15]  /*2190*/  WARPGROUP.ARRIVE ;  /* 0x00000000000079c5 */ /* 0x000fde0000000000 */
[----:B------:R-:W-:-:S03]  /*21a0*/  NOP ;  /* 0x0000000000007918 */ /* 0x000fc60000000000 */
        /* <DEDUP_REMOVED lines=12> */
[----:B------:R-:W-:Y:S05]  /*2270*/  @P3 BRA `(.L_x_3014) ;  /* 0xfffffff400303947 */ /* 0x000fea000383ffff */
[----:B------:R-:W-:-:S12]  /*2280*/  USHF.L.U32 UR4, UR4, 0x6, URZ ;  /* 0x0000000604047899 */ /* 0x000fd8000800063f */
.L_x_3009:
[----:B------:R-:W-:Y:S01]  /*2290*/  BAR.SYNC.DEFER_BLOCKING 0xe, 0x100 ;  /* 0x0384000000007b1d */ /* 0x000fe20000010000 */
[----:B------:R-:W-:Y:S01]  /*22a0*/  VIADD R4, R4, UR4 ;  /* 0x0000000404047c36 */ /* 0x000fe20008000000 */
[----:B------:R-:W-:Y:S02]  /*22b0*/  PLOP3.LUT P0, PT, PT, PT, PT, 0x8, 0x0 ;  /* 0x000000000000781c */ /* 0x000fe40003f0e170 */
[----:B------:R-:W-:Y:S02]  /*22c0*/  CS2R R6, SRZ ;  /* 0x0000000000067805 */ /* 0x000fe4000001ff00 */
[----:B------:R-:W-:-:S05]  /*22d0*/  LEA R4, R4, UR5, 0x2 ;  /* 0x0000000504047c11 */ /* 0x000fca000f8e10ff */
[----:B------:R-:W2:Y:S04]  /*22e0*/  LDS R3, [R4+0x28800] ;  /* 0x0288000004037984 */ /* 0x000ea80000000800 */
[----:B------:R-:W3:Y:S01]  /*22f0*/  LDS R0, [R4+0x28820] ;  /* 0x0288200004007984 */ /* 0x000ee20000000800 */
        /* <DEDUP_REMOVED lines=64> */
[-C--:B---3--:R-:W-:Y:S01]  /*2700*/  FMUL.FTZ R26, R26, R0.reuse ;  /* 0x000000001a1a7220 */ /* 0x088fe20000410000 */
        /* <DEDUP_REMOVED lines=63> */
[----:B------:R-:W-:Y:S06]  /*2b00*/  BAR.ARV 0xf, 0x100 ;  /* 0x03c4000000007b1d */ /* 0x000fec0000002000 */
[----:B------:R-:W-:Y:S05]  /*2b10*/  BRA `(.L_x_3006) ;  /* 0x0000004000847947 */ /* 0x000fea0003800000 */
.L_x_3004:
[----:B------:R-:W-:Y:S02]  /*2b20*/  ISETP.GE.AND P0, PT, R22, 0x1, PT ;  /* 0x000000011600780c */ /* 0x000fe40003f06270 */
[----:B------:R-:W-:-:S11]  /*2b30*/  MOV R17, RZ ;  /* 0x000000ff00117202 */ /* 0x000fd60000000f00 */
        /* <DEDUP_REMOVED lines=26> */
[----:B------:R-:W-:-:S07]  /*2ce0*/  @!P0 LOP3.LUT R17, RZ, R7, RZ, 0x33, !PT ;  /* 0x00000007ff118212 */ /* 0x000fce00078e33ff */
.L_x_3015:
        /* <DEDUP_REMOVED lines=76> */
[----:B0-----:R-:W-:Y:S01]  /*31b0*/  ULEA UR36, UR6, UR36, 0x18 ;  /* 0x0000002406247291 */ /* 0x001fe2000f8ec03f */
[----:B-1----:R-:W-:-:S13]  /*31c0*/  R2UR UR4, R0 ;  /* 0x00000000000472ca */ /* 0x002fda00000e0000 */
[----:B------:R-:W-:-:S04]  /*31d0*/  ULEA.HI UR5, UR4, UR4, URZ, 0x1 ;  /* 0x0000000404057291 */ /* 0x000fc8000f8f083f */
[----:B------:R-:W-:-:S04]  /*31e0*/  ULOP3.LUT UR5, UR5, 0x1fffe, URZ, 0xc0, !UPT ;  /* 0x0001fffe05057892 */ /* 0x000fc8000f8ec03f */
[----:B------:R-:W-:Y:S02]  /*31f0*/  UIADD3 UR5, UR4, -UR5, URZ ;  /* 0x8000000504057290 */ /* 0x000fe4000fffe03f */
[----:B------:R-:W-:Y:S02]  /*3200*/  UIADD3 UR4, UR36, 0x26800, URZ ;  /* 0x0002680024047890 */ /* 0x000fe4000fffe03f */
[----:B------:R-:W-:Y:S02]  /*3210*/  ULEA UR5, UR5, UR36, 0xf ;  /* 0x0000002405057291 */ /* 0x000fe4000f8e783f */
[----:B------:R-:W-:Y:S02]  /*3220*/  ULOP3.LUT UP0, URZ, UR4, 0x3ff, URZ, 0xc0, !UPT ;  /* 0x000003ff043f7892 */ /* 0x000fe4000f80c03f */
[----:B------:R-:W-:-:S04]  /*3230*/  UIADD3 UR5, UR5, 0x400, URZ ;  /* 0x0000040005057890 */ /* 0x000fc8000fffe03f */
[----:B------:R-:W-:Y:S01]  /*3240*/  PLOP3.LUT P0, PT, PT, PT, UP0, 0x80, 0x0 ;  /* 0x000000000000781c */ /* 0x000fe20003f0f008 */
[----:B------:R-:W-:-:S04]  /*3250*/  USHF.R.U32.HI UR5, URZ, 0x4, UR5 ;  /* 0x000000043f057899 */ /* 0x000fc80008011605 */
[----:B------:R-:W-:-:S08]  /*3260*/  ULOP3.LUT UR37, UR5, 0x3fff, URZ, 0xc0, !UPT ;  /* 0x00003fff05257892 */ /* 0x000fd0000f8ec03f */
[----:B------:R-:W-:Y:S05]  /*3270*/  @!P0 BRA `(.L_x_3016) ;  /* 0x0000000000408947 */ /* 0x000fea0003800000 */
[----:B------:R-:W-:Y:S01]  /*3280*/  MOV R0, 0x0 ;  /* 0x0000000000007802 */ /* 0x000fe20000000f00 */
[----:B------:R-:W-:Y:S01]  /*3290*/  ULDC.64 UR4, c[0x4][0x118] ;  /* 0x0100460000047ab9 */ /* 0x000fe20000000a00 */
[----:B------:R-:W-:Y:S01]  /*32a0*/  ULDC.64 UR6, c[0x4][0x58] ;  /* 0x0100160000067ab9 */ /* 0x000fe20000000a00 */
[----:B------:R-:W-:Y:S01]  /*32b0*/  MOV R4, UR4 ;  /* 0x0000000400047c02 */ /* 0x000fe20008000f00 */
        /* <DEDUP_REMOVED lines=12> */
.L_x_3016:
[----:B------:R-:W2:Y:S01]  /*3380*/  LDL.LU R20, [R1+0x14] ;  /* 0x0000140001147983 */ /* 0x000ea20000300800 */
[----:B------:R-:W-:Y:S02]  /*3390*/  SHF.L.U32 R13, RZ, 0x1f, RZ ;  /* 0x0000001fff0d7819 */ /* 0x000fe400000006ff */
[----:B------:R-:W-:Y:S02]  /*33a0*/  LOP3.LUT R19, R19, 0xffffff80, RZ, 0xc0, !PT ;  /* 0xffffff8013137812 */ /* 0x000fe400078ec0ff */
[----:B------:R-:W0:Y:S01]  /*33b0*/  SYNCS.PHASECHK.TRANS64.TRYWAIT P1, [UR36+0x28c00], R13 ;  /* 0x028c000dff0075a7 */ /* 0x000e220008020164 */
[----:B------:R-:W-:Y:S02]  /*33c0*/  LEA.HI R3, R24, R24, RZ, 0x1 ;  /* 0x0000001818037211 */ /* 0x000fe400078f08ff */
[----:B------:R-:W-:Y:S02]  /*33d0*/  IMAD.IADD R19, R18, 0x1, -R19 ;  /* 0x0000000112137824 */ /* 0x000fe400078e0a13 */
[----:B------:R-:W-:-:S03]  /*33e0*/  LOP3.LUT R3, R3, 0xfffffe, RZ, 0xc0, !PT ;  /* 0x00fffffe03037812 */ /* 0x000fc600078ec0ff */
[----:B------:R-:W-:Y:S02]  /*33f0*/  SHF.R.S32.HI R4, RZ, 0x1f, R19 ;  /* 0x0000001fff047819 */ /* 0x000fe40000011413 */
[----:B------:R-:W-:Y:S02]  /*3400*/  IMAD.IADD R3, R24, 0x1, -R3 ;  /* 0x0000000118037824 */ /* 0x000fe400078e0a03 */
[CC--:B------:R-:W-:Y:S02]  /*3410*/  LEA.HI R0, R4.reuse, R19.reuse, RZ, 0x2 ;  /* 0x0000001304007211 */ /* 0x0c0fe400078f10ff */
[----:B------:R-:W-:Y:S02]  /*3420*/  LEA.HI R4, R4, R19, RZ, 0x5 ;  /* 0x0000001304047211 */ /* 0x000fe400078f28ff */
[--C-:B------:R-:W-:Y:S02]  /*3430*/  SHF.R.S32.HI R5, RZ, 0x2, R0.reuse ;  /* 0x00000002ff057819 */ /* 0x100fe40000011400 */
[----:B------:R-:W-:-:S02]  /*3440*/  SHF.R.S32.HI R6, RZ, 0x1f, R0 ;  /* 0x0000001fff067819 */ /* 0x000fc40000011400 */
[----:B------:R-:W-:Y:S02]  /*3450*/  LOP3.LUT R0, R0, 0x7ffffffc, RZ, 0xc0, !PT ;  /* 0x7ffffffc00007812 */ /* 0x000fe400078ec0ff */
[----:B------:R-:W-:Y:S02]  /*3460*/  LEA.HI R6, R6, R5, RZ, 0x3 ;  /* 0x0000000506067211 */ /* 0x000fe400078f18ff */
[----:B------:R-:W-:Y:S02]  /*3470*/  IADD3 R0, -R0, R19, RZ ;  /* 0x0000001300007210 */ /* 0x000fe40007ffe1ff */
[----:B------:R-:W-:Y:S02]  /*3480*/  LOP3.LUT R6, R6, 0xfffffff8, RZ, 0xc0, !PT ;  /* 0xfffffff806067812 */ /* 0x000fe400078ec0ff */
[----:B------:R-:W-:Y:S01]  /*3490*/  SHF.R.S32.HI R4, RZ, 0x5, R4 ;  /* 0x00000005ff047819 */ /* 0x000fe20000011404 */
[----:B------:R-:W-:Y:S02]  /*34a0*/  IMAD.SHL.U32 R0, R0, 0x2, RZ ;  /* 0x0000000200007824 */ /* 0x000fe400078e00ff */
[----:B------:R-:W-:Y:S01]  /*34b0*/  IMAD.IADD R5, R5, 0x1, -R6 ;  /* 0x0000000105057824 */ /* 0x000fe200078e0a06 */
[----:B--2---:R-:W-:-:S04]  /*34c0*/  LOP3.LUT R7, R20, 0x1, RZ, 0xfc, !PT ;  /* 0x0000000114077812 */ /* 0x004fc800078efcff */
[----:B------:R-:W-:Y:S01]  /*34d0*/  ISETP.NE.AND P0, PT, R7, 0x3, PT ;  /* 0x000000030700780c */ /* 0x000fe20003f05270 */
[----:B0-----:R-:W-:-:S12]  /*34e0*/  @!P1 BRA `(.L_x_3017) ;  /* 0x000000a400909947 */ /* 0x001fd80003800000 */
.L_x_3141:
[----:B0-----:R-:W-:Y:S02]  /*34f0*/  IMAD R6, R4, 0x10, R5 ;  /* 0x0000001004067824 */ /* 0x001fe400078e0205 */
[----:B------:R-:W-:Y:S01]  /*3500*/  IMAD R4, R3, 0x100, R0 ;  /* 0x0000010003047824 */ /* 0x000fe200078e0200 */
[----:B------:R-:W-:Y:S06]  /*3510*/  @!P0 BRA `(.L_x_3018) ;  /* 0x0000000000048947 */ /* 0x000fec0003800000 */
[----:B------:R-:W-:Y:S01]  /*3520*/  BPT.TRAP 0x1 ;  /* 0x000000040000795c */ /* 0x000fe20000300000 */
.L_x_3018:
[----:B------:R0:W1:Y:S01]  /*3530*/  SYNCS.PHASECHK.TRANS64.TRYWAIT P2, [UR36+0x28c30], R13 ;  /* 0x028c300dff0075a7 */ /* 0x0000620008040164 */
[----:B------:R-:W-:Y:S05]  /*3540*/  @!P0 BRA `(.L_x_3019) ;  /* 0x0000000000048947 */ /* 0x000fea0003800000 */
[----:B------:R-:W-:Y:S01]  /*3550*/  BPT.TRAP 0x1 ;  /* 0x000000040000795c */ /* 0x000fe20000300000 */
.L_x_3019:
[----:B------:R-:W2:Y:S02]  /*3560*/  S2R R3, SR_TID.X ;  /* 0x0000000000037919 */ /* 0x000ea40000002100 */
[----:B--2---:R-:W-:-:S04]  /*3570*/  LOP3.LUT R3, R3, 0x7f, RZ, 0xc0, !PT ;  /* 0x0000007f03037812 */ /* 0x004fc800078ec0ff */
[----:B------:R-:W-:Y:S01]  /*3580*/  ISETP.NE.AND P1, PT, R3, RZ, PT ;  /* 0x000000ff0300720c */ /* 0x000fe20003f25270 */
[----:B-1----:R-:W-:-:S12]  /*3590*/  @P2 BRA `(.L_x_3020) ;  /* 0x0000000000082947 */ /* 0x002fd80003800000 */
[----:B------:R-:W1:Y:S02]  /*35a0*/  SYNCS.PHASECHK.TRANS64.TRYWAIT P2, [UR36+0x28c30], R13 ;  /* 0x028c300dff0075a7 */ /* 0x000e640008040164 */
[----:B-1----:R-:W-:Y:S05]  /*35b0*/  @!P2 BRA `(.L_x_3021) ;  /* 0x000000a40074a947 */ /* 0x002fea0003800000 */
.L_x_3020:
[----:B------:R-:W-:Y:S05]  /*35c0*/  WARPSYNC.ALL ;  /* 0x0000000000007948 */ /* 0x000fea0003800000 */
[----:B------:R-:W-:Y:S01]  /*35d0*/  UIADD3 UR4, UR36, 0x20400, URZ ;  /* 0x0002040024047890 */ /* 0x000fe2000fffe03f */
[----:B------:R-:W-:Y:S01]  /*35e0*/  WARPGROUP.ARRIVE ;  /* 0x00000000000079c5 */ /* 0x000fe20000000000 */
[----:B------:R-:W-:Y:S01]  /*35f0*/  UIADD3 UR5, UR36, 0x22400, URZ ;  /* 0x0002240024057890 */ /* 0x000fe2000fffe03f */
[----:B------:R-:W-:Y:S01]  /*3600*/  IMAD R3, R17, -0x40, R22 ;  /* 0xffffffc011037824 */ /* 0x000fe200078e0216 */
[----:B------:R-:W-:Y:S02]  /*3610*/  USHF.R.U32.HI UR4, URZ, 0x4, UR4 ;  /* 0x000000043f047899 */ /* 0x000fe40008011604 */
[----:B------:R-:W-:-:S02]  /*3620*/  USHF.R.U32.HI UR5, URZ, 0x4, UR5 ;  /* 0x000000043f057899 */ /* 0x000fc40008011605 */
[----:B------:R-:W-:Y:S01]  /*3630*/  ULOP3.LUT UR4, UR4, 0x3fff, URZ, 0xc0, !UPT ;  /* 0x00003fff04047892 */ /* 0x000fe2000f8ec03f */
[----:B------:R-:W-:Y:S01]  /*3640*/  IADD3 R3, -R0, 0x40, R3 ;  /* 0x0000004000037810 */ /* 0x000fe20007ffe103 */
[----:B------:R-:W-:Y:S02]  /*3650*/  ULOP3.LUT UR5, UR5, 0x3fff, URZ, 0xc0, !UPT ;  /* 0x00003fff05057892 */ /* 0x000fe4000f8ec03f */
[----:B------:R-:W-:Y:S01]  /*3660*/  ULOP3.LUT UR8, UR4, 0x10000, URZ, 0xfc, !UPT ;  /* 0x0001000004087892 */ /* 0x000fe2000f8efc3f */
[C---:B------:R-:W-:Y:S01]  /*3670*/  ISETP.GT.AND P6, PT, R3.reuse, RZ, PT ;  /* 0x000000ff0300720c */ /* 0x040fe20003fc4270 */
[----:B------:R-:W-:Y:S01]  /*3680*/  ULOP3.LUT UR6, UR5, 0x10000, URZ, 0xfc, !UPT ;  /* 0x0001000005067892 */ /* 0x000fe2000f8efc3f */
[C---:B------:R-:W-:Y:S01]  /*3690*/  ISETP.GT.AND P2, PT, R3.reuse, 0x1, PT ;  /* 0x000000010300780c */ /* 0x040fe20003f44270 */
[----:B------:R-:W-:Y:S01]  /*36a0*/  UMOV UR9, 0x40000040 ;  /* 0x4000004000097882 */ /* 0x000fe20000000000 */
[----:B------:R-:W-:Y:S01]  /*36b0*/  UMOV UR7, 0x40000040 ;  /* 0x4000004000077882 */ /* 0x000fe20000000000 */
[----:B------:R-:W-:Y:S01]  /*36c0*/  UMOV UR5, UR9 ;  /* 0x0000000900057c82 */ /* 0x000fe20008000000 */
[----:B------:R-:W-:Y:S01]  /*36d0*/  UMOV UR4, UR8 ;  /* 0x0000000800047c82 */ /* 0x000fe20008000000 */
[----:B------:R-:W-:Y:S01]  /*36e0*/  UIADD3 UR12, UR8, 0x2, URZ ;  /* 0x00000002080c7890 */ /* 0x000fe2000fffe03f */
[----:B------:R-:W-:Y:S01]  /*36f0*/  ISETP.GT.AND P3, PT, R3, 0x8, PT ;  /* 0x000000080300780c */ /* 0x000fe20003f64270 */
[----:B------:R-:W-:-:S02]  /*3700*/  UIADD3 UR14, UR6, 0x2, URZ ;  /* 0x00000002060e7890 */ /* 0x000fc4000fffe03f */
[----:B------:R-:W-:Y:S01]  /*3710*/  HGMMA.64x64x16.F32.BF16 R24, gdesc[UR4], RZ, !UPT, gsb0 ;  /* 0x00e00000041879f0 */ /* 0x000fe2000c0018ff */
[----:B------:R-:W-:Y:S01]  /*3720*/  UMOV UR13, 0x40000040 ;  /* 0x40000040000d7882 */ /* 0x000fe20000000000 */
[----:B------:R-:W-:Y:S01]  /*3730*/  UMOV UR15, 0x40000040 ;  /* 0x40000040000f7882 */ /* 0x000fe20000000000 */
[----:B------:R-:W-:Y:S01]  /*3740*/  UIADD3 UR16, UR8, 0x4, URZ ;  /* 0x0000000408107890 */ /* 0x000fe2000fffe03f */
[C---:B------:R-:W-:Y:S01]  /*3750*/  ISETP.GT.AND P4, PT, R3.reuse, 0x9, PT ;  /* 0x000000090300780c */ /* 0x040fe20003f84270 */
[----:B------:R-:W-:Y:S01]  /*3760*/  UIADD3 UR18, UR6, 0x4, URZ ;  /* 0x0000000406127890 */ /* 0x000fe2000fffe03f */
[----:B------:R-:W-:Y:S01]  /*3770*/  ISETP.GT.AND P5, PT, R3, 0x10, PT ;  /* 0x000000100300780c */ /* 0x000fe20003fa4270 */
[----:B------:R-:W-:Y:S01]  /*3780*/  UMOV UR17, 0x40000040 ;  /* 0x4000004000117882 */ /* 0x000fe20000000000 */
[----:B------:R-:W-:Y:S01]  /*3790*/  UMOV UR19, 0x40000040 ;  /* 0x4000004000137882 */ /* 0x000fe20000000000 */
[----:B------:R-:W-:Y:S02]  /*37a0*/  UIADD3 UR20, UR8, 0x6, URZ ;  /* 0x0000000608147890 */ /* 0x000fe4000fffe03f */
[----:B------:R-:W-:Y:S01]  /*37b0*/  UIADD3 UR22, UR6, 0x6, URZ ;  /* 0x0000000606167890 */ /* 0x000fe2000fffe03f */
[----:B------:R-:W-:Y:S01]  /*37c0*/  UMOV UR21, 0x40000040 ;  /* 0x4000004000157882 */ /* 0x000fe20000000000 */
[----:B------:R-:W-:Y:S01]  /*37d0*/  UMOV UR23, 0x40000040 ;  /* 0x4000004000177882 */ /* 0x000fe20000000000 */
[----:B------:R-:W-:Y:S01]  /*37e0*/  ULDC UR4, c[0x0][0x988] ;  /* 0x0002620000047ab9 */ /* 0x000fe20000000800 */
[----:B------:R-:W-:-:S02]  /*37f0*/  WARPGROUP.DEPBAR.LE gsb0, 0x0 ;  /* 0x00008000000079c5 */ /* 0x000fc40000010000 */
[----:B------:R-:W-:-:S06]  /*3800*/  WARPGROUP.ARRIVE ;  /* 0x00000000000079c5 */ /* 0x000fcc0000000000 */
[----:B------:R-:W-:Y:S03]  /*3810*/  HGMMA.64x64x16.F32.BF16 R24, gdesc[UR12], R24, gsb0 ;  /* 0x00e000000c1879f0 */ /* 0x000fe60008001818 */
[----:B------:R-:W-:Y:S02]  /*3820*/  WARPGROUP.DEPBAR.LE gsb0, 0x0 ;  /* 0x00008000000079c5 */ /* 0x000fe40000010000 */
[----:B------:R-:W-:-:S06]  /*3830*/  WARPGROUP.ARRIVE ;  /* 0x00000000000079c5 */ /* 0x000fcc0000000000 */
[----:B------:R-:W-:Y:S03]  /*3840*/  HGMMA.64x64x16.F32.BF16 R24, gdesc[UR16], R24, gsb0 ;  /* 0x00e00000101879f0 */ /* 0x000fe60008001818 */
[----:B------:R-:W-:Y:S02]  /*3850*/  WARPGROUP.DEPBAR.LE gsb0, 0x0 ;  /* 0x00008000000079c5 */ /* 0x000fe40000010000 */
[----:B------:R-:W-:-:S06]  /*3860*/  WARPGROUP.ARRIVE ;  /* 0x00000000000079c5 */ /* 0x000fcc0000000000 */
[----:B------:R-:W-:Y:S03]  /*3870*/  HGMMA.64x64x16.F32.BF16 R24, gdesc[UR20], R24, gsb0 ;  /* 0x00e00000141879f0 */ /* 0x000fe60008001818 */
        /* <DEDUP_REMOVED lines=52> */
[----:B------:R-:W-:-:S02]  /*3bc0*/  FMNMX.FTZ R0, R69, R0, !PT ;  /* 0x0000000045007209 */ /* 0x000fc40007810000 */
[----:B------:R-:W-:Y:S02]  /*3bd0*/  FSEL R47, R47, -INF , P2 ;  /* 0xff8000002f2f7808 */ /* 0x000fe40001000000 */
[----:B------:R-:W-:Y:S02]  /*3be0*/  FMNMX.FTZ R10, R71, R0, !PT ;  /* 0x00000000470a7209 */ /* 0x000fe40007810000 */
[----:B------:R-:W-:Y:S02]  /*3bf0*/  FMNMX.FTZ R0, R7, R27, !PT ;  /* 0x0000001b07007209 */ /* 0x000fe40007810000 */
[----:B------:R-:W-:Y:S01]  /*3c00*/  FSEL R49, R50, -INF , P3 ;  /* 0xff80000032317808 */ /* 0x000fe20001800000 */
[----:B------:R-:W2:Y:S01]  /*3c10*/  SHFL.BFLY PT, R3, R10, 0x2, 0x1f ;  /* 0x0c401f000a037f89 */ /* 0x000ea200000e0000 */
[----:B------:R-:W-:Y:S02]  /*3c20*/  FMNMX.FTZ R0, R9, R0, !PT ;  /* 0x0000000009007209 */ /* 0x000fe40007810000 */
[----:B------:R-:W-:-:S02]  /*3c30*/  FSEL R51, R51, -INF , P4 ;  /* 0xff80000033337808 */ /* 0x000fc40002000000 */
[----:B------:R-:W-:Y:S02]  /*3c40*/  FMNMX.FTZ R0, R31, R0, !PT ;  /* 0x000000001f007209 */ /* 0x000fe40007810000 */
[----:B------:R-:W-:Y:S02]  /*3c50*/  FSEL R53, R54, -INF , P5 ;  /* 0xff80000036357808 */ /* 0x000fe40002800000 */
[----:B------:R-:W-:Y:S02]  /*3c60*/  FMNMX.FTZ R0, R15, R0, !PT ;  /* 0x000000000f007209 */ /* 0x000fe40007810000 */
[----:B------:R-:W-:Y:S02]  /*3c70*/  FSEL R55, R55, -INF , P6 ;  /* 0xff80000037377808 */ /* 0x000fe40003000000 */
[----:B------:R-:W-:-:S04]  /*3c80*/  FMNMX.FTZ R0, R35, R0, !PT ;  /* 0x0000000023007209 */ /* 0x000fc80007810000 */
[----:B-1----:R-:W-:Y:S01]  /*3c90*/  FMNMX.FTZ R8, R21, R0, !PT ;  /* 0x0000000015087209 */ /* 0x002fe20007810000 */
[----:B------:R-:W-:-:S03]  /*3ca0*/  IMAD.U32 R0, RZ, RZ, UR4 ;  /* 0x00000004ff007e24 */ /* 0x000fc6000f8e00ff */
[----:B------:R-:W-:Y:S02]  /*3cb0*/  FMNMX.FTZ R8, R39, R8, !PT ;  /* 0x0000000827087209 */ /* 0x000fe40007810000 */
[----:B--2---:R-:W-:Y:S02]  /*3cc0*/  FMNMX.FTZ R12, R10, R3, !PT ;  /* 0x000000030a0c7209 */ /* 0x004fe40007810000 */
[----:B------:R-:W-:-:S03]  /*3cd0*/  FMNMX.FTZ R8, R41, R8, !PT ;  /* 0x0000000829087209 */ /* 0x000fc60007810000 */
[----:B------:R-:W1:Y:S01]  /*3ce0*/  SHFL.BFLY PT, R3, R12, 0x1, 0x1f ;  /* 0x0c201f000c037f89 */ /* 0x000e6200000e0000 */
[----:B------:R-:W-:-:S04]  /*3cf0*/  FMNMX.FTZ R8, R43, R8, !PT ;  /* 0x000000082b087209 */ /* 0x000fc80007810000 */
[----:B------:R-:W-:-:S04]  /*3d00*/  FMNMX.FTZ R8, R45, R8, !PT ;  /* 0x000000082d087209 */ /* 0x000fc80007810000 */
[----:B------:R-:W-:-:S04]  /*3d10*/  FMNMX.FTZ R8, R47, R8, !PT ;  /* 0x000000082f087209 */ /* 0x000fc80007810000 */
[----:B------:R-:W-:-:S04]  /*3d20*/  FMNMX.FTZ R8, R49, R8, !PT ;  /* 0x0000000831087209 */ /* 0x000fc80007810000 */
[----:B------:R-:W-:-:S04]  /*3d30*/  FMNMX.FTZ R8, R51, R8, !PT ;  /* 0x0000000833087209 */ /* 0x000fc80007810000 */
[----:B------:R-:W-:Y:S02]  /*3d40*/  FMNMX.FTZ R8, R53, R8, !PT ;  /* 0x0000000835087209 */ /* 0x000fe40007810000 */
[----:B-1----:R-:W-:Y:S02]  /*3d50*/  FMNMX.FTZ R3, R12, R3, !PT ;  /* 0x000000030c037209 */ /* 0x002fe40007810000 */
[----:B------:R-:W-:Y:S02]  /*3d60*/  FMNMX.FTZ R8, R55, R8, !PT ;  /* 0x0000000837087209 */ /* 0x000fe40007810000 */
[C---:B------:R-:W-:Y:S01]  /*3d70*/  FSETP.NEU.FTZ.AND P2, PT, R3.reuse, -INF , PT ;  /* 0xff8000000300780b */ /* 0x040fe20003f5d000 */
[----:B------:R-:W-:-:S05]  /*3d80*/  FMUL.FTZ R10, R3, R0 ;  /* 0x00000000030a7220 */ /* 0x000fca0000410000 */
[----:B------:R-:W-:-:S05]  /*3d90*/  FSEL R12, R10, RZ, P2 ;  /* 0x000000ff0a0c7208 */ /* 0x000fca0001000000 */
        /* <DEDUP_REMOVED lines=13> */
[----:B-1----:R-:W1:Y:S01]  /*3e70*/  SHFL.BFLY PT, R5, R8, 0x2, 0x1f ;  /* 0x0c401f0008057f89 */ /* 0x002e6200000e0000 */
[-CC-:B------:R-:W-:Y:S01]  /*3e80*/  FFMA.FTZ R63, R63, R0.reuse, -R12.reuse ;  /* 0x000000003f3f7223 */ /* 0x180fe2000001080c */
[-CC-:B------:R-:W-:Y:S01]  /*3e90*/  FFMA.FTZ R65, R65, R0.reuse, -R12.reuse ;  /* 0x0000000041417223 */ /* 0x180fe2000001080c */
[-CC-:B------:R-:W-:Y:S01]  /*3ea0*/  FFMA.FTZ R67, R67, R0.reuse, -R12.reuse ;  /* 0x0000000043437223 */ /* 0x180fe2000001080c */
[-CC-:B------:R-:W-:Y:S01]  /*3eb0*/  FFMA.FTZ R69, R69, R0.reuse, -R12.reuse ;  /* 0x0000000045457223 */ /* 0x180fe2000001080c */
[----:B------:R-:W-:-:S02]  /*3ec0*/  FFMA.FTZ R12, R71, R0, -R12 ;  /* 0x00000000470c7223 */ /* 0x000fc4000001080c */
[----:B------:R-:W3:Y:S08]  /*3ed0*/  MUFU.EX2 R11, R11 ;  /* 0x0000000b000b7308 */ /* 0x000ef00000000800 */
[----:B------:R-:W4:Y:S08]  /*3ee0*/  MUFU.EX2 R154, R29 ;  /* 0x0000001d009a7308 */ /* 0x000f300000000800 */
[----:B------:R-:W-:Y:S01]  /*3ef0*/  MUFU.EX2 R19, R19 ;  /* 0x0000001300137308 */ /* 0x000fe20000000800 */
[----:B-1----:R-:W-:-:S05]  /*3f00*/  FMNMX.FTZ R10, R8, R5, !PT ;  /* 0x00000005080a7209 */ /* 0x002fca0007810000 */
[----:B------:R-:W1:Y:S02]  /*3f10*/  SHFL.BFLY PT, R5, R10, 0x1, 0x1f ;  /* 0x0c201f000a057f89 */ /* 0x000e6400000e0000 */
[----:B------:R-:W-:Y:S08]  /*3f20*/  MUFU.EX2 R156, R33 ;  /* 0x00000021009c7308 */ /* 0x000ff00000000800 */
[----:B------:R-:W-:Y:S08]  /*3f30*/  MUFU.EX2 R23, R23 ;  /* 0x0000001700177308 */ /* 0x000ff00000000800 */
[----:B------:R-:W-:Y:S01]  /*3f40*/  MUFU.EX2 R158, R37 ;  /* 0x00000025009e7308 */ /* 0x000fe20000000800 */
[----:B-1----:R-:W-:-:S07]  /*3f50*/  FMNMX.FTZ R5, R10, R5, !PT ;  /* 0x000000050a057209 */ /* 0x002fce0007810000 */
[----:B------:R-:W-:Y:S01]  /*3f60*/  MUFU.EX2 R57, R57 ;  /* 0x0000003900397308 */ /* 0x000fe20000000800 */
[C---:B------:R-:W-:Y:S01]  /*3f70*/  FSETP.NEU.FTZ.AND P2, PT, R5.reuse, -INF , PT ;  /* 0xff8000000500780b */ /* 0x040fe20003f5d000 */
[----:B------:R-:W-:-:S05]  /*3f80*/  FMUL.FTZ R8, R5, R0 ;  /* 0x0000000005087220 */ /* 0x000fca0000410000 */
[----:B------:R-:W-:Y:S01]  /*3f90*/  FSEL R24, R8, RZ, P2 ;  /* 0x000000ff08187208 */ /* 0x000fe20001000000 */
[----:B------:R-:W-:Y:S04]  /*3fa0*/  MUFU.EX2 R160, R59 ;  /* 0x0000003b00a07308 */ /* 0x000fe80000000800 */
[--C-:B------:R-:W-:Y:S01]  /*3fb0*/  FFMA.FTZ R8, R7, R0, -R24.reuse ;  /* 0x0000000007087223 */ /* 0x100fe20000010818 */
[----:B------:R-:W-:Y:S01]  /*3fc0*/  LEA.HI R7, R73, R18, RZ, 0x4 ;  /* 0x0000001249077211 */ /* 0x000fe200078f20ff */
[-CC-:B------:R-:W-:Y:S01]  /*3fd0*/  FFMA.FTZ R10, R9, R0.reuse, -R24.reuse ;  /* 0x00000000090a7223 */ /* 0x180fe20000010818 */
[-CC-:B------:R-:W-:Y:S01]  /*3fe0*/  FFMA.FTZ R27, R27, R0.reuse, -R24.reuse ;  /* 0x000000001b1b7223 */ /* 0x180fe20000010818 */
[----:B------:R1:W-:Y:S01]  /*3ff0*/  MUFU.EX2 R153, R8 ;  /* 0x0000000800997308 */ /* 0x0003e20000000800 */
[----:B------:R-:W-:Y:S01]  /*4000*/  LOP3.LUT R9, R7, 0xfffffff0, RZ, 0xc0, !PT ;  /* 0xfffffff007097812 */ /* 0x000fe200078ec0ff */
[-CC-:B------:R-:W-:Y:S01]  /*4010*/  FFMA.FTZ R31, R31, R0.reuse, -R24.reuse ;  /* 0x000000001f1f7223 */ /* 0x180fe20000010818 */
[-CC-:B------:R-:W-:Y:S01]  /*4020*/  FFMA.FTZ R15, R15, R0.reuse, -R24.reuse ;  /* 0x000000000f0f7223 */ /* 0x180fe20000010818 */
[-CC-:B------:R-:W-:Y:S01]  /*4030*/  FFMA.FTZ R35, R35, R0.reuse, -R24.reuse ;  /* 0x0000000023237223 */ /* 0x180fe20000010818 */
[--C-:B------:R-:W-:Y:S01]  /*4040*/  FFMA.FTZ R21, R21, R0, -R24.reuse ;  /* 0x0000000015157223 */ /* 0x100fe20000010818 */
[----:B------:R-:W-:Y:S01]  /*4050*/  IMAD.IADD R9, R18, 0x1, -R9 ;  /* 0x0000000112097824 */ /* 0x000fe200078e0a09 */
[----:B------:R-:W-:Y:S01]  /*4060*/  LEA.HI R18, R73, R18, RZ, 0x5 ;  /* 0x0000001249127211 */ /* 0x000fe200078f28ff */
[----:B------:R5:W-:Y:S01]  /*4070*/  MUFU.EX2 R155, R10 ;  /* 0x0000000a009b7308 */ /* 0x000be20000000800 */
[-CC-:B------:R-:W-:Y:S01]  /*4080*/  FFMA.FTZ R39, R39, R0.reuse, -R24.reuse ;  /* 0x0000000027277223 */ /* 0x180fe20000010818 */
[-CC-:B------:R-:W-:Y:S01]  /*4090*/  FFMA.FTZ R41, R41, R0.reuse, -R24.reuse ;  /* 0x0000000029297223 */ /* 0x180fe20000010818 */
[----:B-1----:R-:W-:Y:S01]  /*40a0*/  SHF.R.S32.HI R8, RZ, 0x1f, R9 ;  /* 0x0000001fff087819 */ /* 0x002fe20000011409 */
[-CC-:B------:R-:W-:Y:S01]  /*40b0*/  FFMA.FTZ R43, R43, R0.reuse, -R24.reuse ;  /* 0x000000002b2b7223 */ /* 0x180fe20000010818 */
[-CC-:B------:R-:W-:Y:S01]  /*40c0*/  FFMA.FTZ R45, R45, R0.reuse, -R24.reuse ;  /* 0x000000002d2d7223 */ /* 0x180fe20000010818 */
[-CC-:B------:R-:W-:Y:S01]  /*40d0*/  FFMA.FTZ R47, R47, R0.reuse, -R24.reuse ;  /* 0x000000002f2f7223 */ /* 0x180fe20000010818 */
[----:B------:R-:W-:Y:S01]  /*40e0*/  LEA.HI R8, R8, R9, RZ, 0x3 ;  /* 0x0000000908087211 */ /* 0x000fe200078f18ff */
[----:B------:R1:W-:Y:S01]  /*40f0*/  MUFU.EX2 R26, R27 ;  /* 0x0000001b001a7308 */ /* 0x0003e20000000800 */
[-CC-:B------:R-:W-:Y:S01]  /*4100*/  FFMA.FTZ R49, R49, R0.reuse, -R24.reuse ;  /* 0x0000000031317223 */ /* 0x180fe20000010818 */
[-CC-:B------:R-:W-:Y:S01]  /*4110*/  FFMA.FTZ R51, R51, R0.reuse, -R24.reuse ;  /* 0x0000000033337223 */ /* 0x180fe20000010818 */
[----:B-----5:R-:W-:Y:S01]  /*4120*/  LOP3.LUT R10, R8, 0xfffffff8, RZ, 0xc0, !PT ;  /* 0xfffffff8080a7812 */ /* 0x020fe200078ec0ff */
[-CC-:B------:R-:W-:Y:S01]  /*4130*/  FFMA.FTZ R53, R53, R0.reuse, -R24.reuse ;  /* 0x0000000035357223 */ /* 0x180fe20000010818 */
[----:B------:R-:W-:-:S03]  /*4140*/  FFMA.FTZ R55, R55, R0, -R24 ;  /* 0x0000000037377223 */ /* 0x000fc60000010818 */
[----:B------:R-:W-:Y:S01]  /*4150*/  IMAD.IADD R10, R9, 0x1, -R10 ;  /* 0x00000001090a7824 */ /* 0x000fe200078e0a0a */
[----:B------:R-:W-:Y:S01]  /*4160*/  SHF.R.S32.HI R9, RZ, 0x4, R7 ;  /* 0x00000004ff097819 */ /* 0x000fe20000011407 */
[----:B------:R-:W-:Y:S02]  /*4170*/  MUFU.EX2 R28, R31 ;  /* 0x0000001f001c7308 */ /* 0x000fe40000000800 */
[----:B------:R-:W-:Y:S01]  /*4180*/  IMAD.SHL.U32 R7, R10, 0x40, RZ ;  /* 0x000000400a077824 */ /* 0x000fe200078e00ff */
[----:B------:R-:W-:Y:S01]  /*4190*/  SHF.L.U32 R14, R9, 0x3, RZ ;  /* 0x00000003090e7819 */ /* 0x000fe200000006ff */
[----:B------:R-:W-:Y:S02]  /*41a0*/  IMAD.SHL.U32 R9, R18, 0x20, RZ ;  /* 0x0000002012097824 */ /* 0x000fe400078e00ff */
[----:B--2---:R-:W-:Y:S01]  /*41b0*/  FADD.FTZ R18, R152, R25 ;  /* 0x0000001998127221 */ /* 0x004fe20000010000 */
[----:B------:R-:W-:Y:S02]  /*41c0*/  LOP3.LUT P2, RZ, R10, 0x2, RZ, 0xc0, !PT ;  /* 0x000000020aff7812 */ /* 0x000fe4000784c0ff */
[----:B------:R-:W-:Y:S01]  /*41d0*/  LOP3.LUT R7, R7, 0x1c0, RZ, 0xc0, !PT ;  /* 0x000001c007077812 */ /* 0x000fe200078ec0ff */
[----:B------:R-:W-:Y:S01]  /*41e0*/  MUFU.EX2 R15, R15 ;  /* 0x0000000f000f7308 */ /* 0x000fe20000000800 */
[----:B------:R-:W-:Y:S01]  /*41f0*/  LOP3.LUT R34, R9, 0x7ffffc00, RZ, 0xc0, !PT ;  /* 0x7ffffc0009227812 */ /* 0x000fe200078ec0ff */
[----:B---3--:R-:W-:Y:S01]  /*4200*/  FADD.FTZ R9, R11, R18 ;  /* 0x000000120b097221 */ /* 0x008fe20000010000 */
[----:B------:R-:W-:Y:S01]  /*4210*/  LOP3.LUT R14, R7, 0x8, R14, 0xf8, !PT ;  /* 0x00000008070e7812 */ /* 0x000fe200078ef80e */
[----:B------:R-:W-:Y:S01]  /*4220*/  IMAD.SHL.U32 R18, R8, 0x40, RZ ;  /* 0x0000004008127824 */ /* 0x000fe200078e00ff */
[----:B------:R-:W-:Y:S01]  /*4230*/  SHF.R.U32.HI R7, RZ, 0x3, R7 ;  /* 0x00000003ff077819 */ /* 0x000fe20000011607 */
[----:B----4-:R-:W-:Y:S01]  /*4240*/  FADD.FTZ R8, R154, R9 ;  /* 0x000000099a087221 */ /* 0x010fe20000010000 */
[----:B------:R-:W-:Y:S01]  /*4250*/  LOP3.LUT P3, RZ, R10, 0x4, RZ, 0xc0, !PT ;  /* 0x000000040aff7812 */ /* 0x000fe2000786c0ff */
[----:B------:R-:W2:Y:S01]  /*4260*/  MUFU.EX2 R30, R35 ;  /* 0x00000023001e7308 */ /* 0x000ea20000000800 */
[----:B-1----:R-:W-:Y:S01]  /*4270*/  LOP3.LUT R27, R14, R7, RZ, 0x3c, !PT ;  /* 0x000000070e1b7212 */ /* 0x002fe200078e3cff */
[----:B------:R-:W-:Y:S01]  /*4280*/  IMAD.U32 R14, RZ, RZ, UR36 ;  /* 0x00000024ff0e7e24 */ /* 0x000fe2000f8e00ff */
[----:B------:R-:W-:-:S02]  /*4290*/  LOP3.LUT R9, R18, 0x7ffffe00, RZ, 0xc0, !PT ;  /* 0x7ffffe0012097812 */ /* 0x000fc400078ec0ff */
[----:B------:R-:W-:Y:S01]  /*42a0*/  F2FP.BF16.F32.PACK_AB R154, R154, R11 ;  /* 0x0000000b9a9a723e */ /* 0x000fe200000010ff */
[----:B------:R-:W-:Y:S01]  /*42b0*/  @!P1 VIADD R7, R14, 0x28c40 ;  /* 0x00028c400e079836 */ /* 0x000fe20000000000 */
[----:B------:R-:W-:Y:S01]  /*42c0*/  IADD3 R27, R27, R9, R34 ;  /* 0x000000091b1b7210 */ /* 0x000fe20007ffe022 */
[----:B------:R-:W1:Y:S01]  /*42d0*/  MUFU.EX2 R21, R21 ;  /* 0x0000001500157308 */ /* 0x000e620000000800 */
[----:B------:R-:W-:Y:S02]  /*42e0*/  F2FP.BF16.F32.PACK_AB R152, R25, R152 ;  /* 0x000000981998723e */ /* 0x000fe400000010ff */
[----:B------:R-:W-:-:S04]  /*42f0*/  @!P1 PRMT R7, RZ, 0x654, R7 ;  /* 0x00000654ff079816 */ /* 0x000fc80000000007 */
[----:B------:R3:W-:Y:S01]  /*4300*/  @!P1 SYNCS.ARRIVE.TRANS64.RED.A1T0 RZ, [R7+URZ], RZ ;  /* 0x000000ff07ff99a7 */ /* 0x0007e2000810043f */
[----:B------:R-:W4:Y:S01]  /*4310*/  MUFU.EX2 R32, R39 ;  /* 0x0000002700207308 */ /* 0x000f220000000800 */
[----:B--2---:R-:W-:Y:S01]  /*4320*/  F2FP.BF16.F32.PACK_AB R157, R30, R15 ;  /* 0x0000000f1e9d723e */ /* 0x004fe200000010ff */
[----:B---3--:R-:W-:Y:S01]  /*4330*/  FADD.FTZ R7, R19, R8 ;  /* 0x0000000813077221 */ /* 0x008fe20000010000 */
[----:B------:R-:W-:-:S05]  /*4340*/  FADD.FTZ R8, R153, R26 ;  /* 0x0000001a99087221 */ /* 0x000fca0000010000 */
[----:B------:R-:W-:Y:S01]  /*4350*/  MUFU.EX2 R41, R41 ;  /* 0x0000002900297308 */ /* 0x000fe20000000800 */
[----:B------:R-:W-:Y:S01]  /*4360*/  F2FP.BF16.F32.PACK_AB R153, R26, R153 ;  /* 0x000000991a99723e */ /* 0x000fe200000010ff */
[----:B------:R-:W-:Y:S01]  /*4370*/  FADD.FTZ R34, R156, R7 ;  /* 0x000000079c227221 */ /* 0x000fe20000010000 */
[----:B------:R-:W-:Y:S01]  /*4380*/  FADD.FTZ R7, R155, R8 ;  /* 0x000000089b077221 */ /* 0x000fe20000010000 */
[C---:B------:R-:W-:Y:S02]  /*4390*/  F2FP.BF16.F32.PACK_AB R155, R28.reuse, R155 ;  /* 0x0000009b1c9b723e */ /* 0x040fe400000010ff */
        /* <DEDUP_REMOVED lines=10> */
[----:B------:R-:W-:Y:S02]  /*4440*/  IMAD.MOV.U32 R30, RZ, RZ, 0x20 ;  /* 0x00000020ff1e7424 */ /* 0x000fe400078e00ff */
[----:B------:R-:W-:Y:S01]  /*4450*/  FADD.FTZ R34, R160, R9 ;  /* 0x00000009a0227221 */ /* 0x000fe20000010000 */
[----:B-1----:R-:W-:Y:S01]  /*4460*/  FADD.FTZ R7, R21, R8 ;  /* 0x0000000815077221 */ /* 0x002fe20000010000 */
[----:B------:R-:W-:Y:S01]  /*4470*/  LEA R8, R27, UR36, 0x1 ;  /* 0x000000241b087c11 */ /* 0x000fe2000f8e08ff */
[----:B------:R-:W-:Y:S01]  /*4480*/  BAR.SYNC.DEFER_BLOCKING 0xf, 0x100 ;  /* 0x03c4000000007b1d */ /* 0x000fe20000010000 */
[----:B------:R-:W-:Y:S01]  /*4490*/  SEL R30, R30, 0xffffffe0, !P2 ;  /* 0xffffffe01e1e7807 */ /* 0x000fe20005000000 */
[C---:B----4-:R-:W-:Y:S01]  /*44a0*/  FADD.FTZ R28, R32.reuse, R7 ;  /* 0x00000007201c7221 */ /* 0x050fe20000010000 */
[----:B------:R-:W-:Y:S01]  /*44b0*/  F2FP.BF16.F32.PACK_AB R159, R32, R21 ;  /* 0x00000015209f723e */ /* 0x000fe200000010ff */
[----:B------:R-:W-:Y:S01]  /*44c0*/  VIADD R11, R8, 0x26800 ;  /* 0x00026800080b7836 */ /* 0x000fe20000000000 */
[----:B--2---:R-:W-:Y:S01]  /*44d0*/  F2FP.BF16.F32.PACK_AB R161, R10, R41 ;  /* 0x000000290aa1723e */ /* 0x004fe200000010ff */
[----:B------:R-:W1:Y:S01]  /*44e0*/  MUFU.EX2 R45, R45 ;  /* 0x0000002d002d7308 */ /* 0x000e620000000800 */
[----:B------:R-:W-:Y:S01]  /*44f0*/  FADD.FTZ R7, R41, R28 ;  /* 0x0000001c29077221 */ /* 0x000fe20000010000 */
[----:B------:R-:W-:Y:S01]  /*4500*/  VIADD R9, R8, 0x26840 ;  /* 0x0002684008097836 */ /* 0x000fe20000000000 */
[----:B------:R-:W-:Y:S01]  /*4510*/  F2FP.BF16.F32.PACK_AB R160, R160, R57 ;  /* 0x00000039a0a0723e */ /* 0x000fe200000010ff */
[----:B------:R-:W-:-:S02]  /*4520*/  @P3 VIADD R9, R11, 0xffffffc0 ;  /* 0xffffffc00b093836 */ /* 0x000fc40000000000 */
[----:B------:R-:W-:Y:S01]  /*4530*/  FADD.FTZ R28, R10, R7 ;  /* 0x000000070a1c7221 */ /* 0x000fe20000010000 */
[----:B---3--:R-:W-:Y:S01]  /*4540*/  FADD.FTZ R7, R61, R34 ;  /* 0x000000223d077221 */ /* 0x008fe20000010000 */
[----:B------:R-:W-:Y:S01]  /*4550*/  IMAD.IADD R10, R11, 0x1, R30 ;  /* 0x000000010b0a7824 */ /* 0x000fe200078e021e */
[----:B------:R-:W2:Y:S01]  /*4560*/  MUFU.EX2 R20, R63 ;  /* 0x0000003f00147308 */ /* 0x000ea20000000800 */
[----:B------:R-:W-:-:S07]  /*4570*/  IADD3 R11, R30, R9, RZ ;  /* 0x000000091e0b7210 */ /* 0x000fce0007ffe0ff */
[----:B------:R-:W3:Y:S01]  /*4580*/  MUFU.EX2 R18, R47 ;  /* 0x0000002f00127308 */ /* 0x000ee20000000800 */
[----:B-1----:R-:W-:Y:S01]  /*4590*/  FADD.FTZ R15, R45, R28 ;  /* 0x0000001c2d0f7221 */ /* 0x002fe20000010000 */
[----:B------:R1:W-:Y:S04]  /*45a0*/  STSM.16.M88.4 [R8+0x26800], R152 ;  /* 0x0268009808007844 */ /* 0x0003e80000000200 */
[----:B------:R1:W-:Y:S02]  /*45b0*/  STSM.16.M88.4 [R10], R156 ;  /* 0x0000009c0a007844 */ /* 0x0003e40000000200 */
[----:B------:R-:W-:Y:S01]  /*45c0*/  MUFU.EX2 R65, R65 ;  /* 0x0000004100417308 */ /* 0x000fe20000000800 */
[C---:B--2---:R-:W-:Y:S01]  /*45d0*/  F2FP.BF16.F32.PACK_AB R162, R20.reuse, R61 ;  /* 0x0000003d14a2723e */ /* 0x044fe200000010ff */
[----:B------:R-:W-:-:S06]  /*45e0*/  FADD.FTZ R20, R20, R7 ;  /* 0x0000000714147221 */ /* 0x000fcc0000010000 */
[----:B------:R-:W2:Y:S01]  /*45f0*/  MUFU.EX2 R22, R67 ;  /* 0x0000004300167308 */ /* 0x000ea20000000800 */
[C---:B---3--:R-:W-:Y:S01]  /*4600*/  F2FP.BF16.F32.PACK_AB R163, R18.reuse, R45 ;  /* 0x0000002d12a3723e */ /* 0x048fe200000010ff */
[----:B------:R-:W-:-:S04]  /*4610*/  FADD.FTZ R18, R18, R15 ;  /* 0x0000000f12127221 */ /* 0x000fc80000010000 */
[----:B------:R1:W-:Y:S02]  /*4620*/  STSM.16.M88.4 [R9], R160 ;  /* 0x000000a009007844 */ /* 0x0003e40000000200 */
[----:B------:R-:W-:Y:S08]  /*4630*/  MUFU.EX2 R49, R49 ;  /* 0x0000003100317308 */ /* 0x000ff00000000800 */
[----:B------:R-:W3:Y:S01]  /*4640*/  MUFU.EX2 R24, R51 ;  /* 0x0000003300187308 */ /* 0x000ee20000000800 */
[----:B--2---:R-:W-:Y:S01]  /*4650*/  F2FP.BF16.F32.PACK_AB R164, R22, R65 ;  /* 0x0000004116a4723e */ /* 0x004fe200000010ff */
[----:B------:R-:W-:-:S04]  /*4660*/  FADD.FTZ R65, R65, R20 ;  /* 0x0000001441417221 */ /* 0x000fc80000010000 */
[----:B------:R-:W-:Y:S02]  /*4670*/  FADD.FTZ R22, R22, R65 ;  /* 0x0000004116167221 */ /* 0x000fe40000010000 */
[----:B------:R-:W2:Y:S08]  /*4680*/  MUFU.EX2 R69, R69 ;  /* 0x0000004500457308 */ /* 0x000eb00000000800 */
[----:B------:R-:W4:Y:S01]  /*4690*/  MUFU.EX2 R12, R12 ;  /* 0x0000000c000c7308 */ /* 0x000f220000000800 */
[----:B---3--:R-:W-:Y:S01]  /*46a0*/  F2FP.BF16.F32.PACK_AB R165, R24, R49 ;  /* 0x0000003118a5723e */ /* 0x008fe200000010ff */
[----:B------:R-:W-:-:S04]  /*46b0*/  FADD.FTZ R49, R49, R18 ;  /* 0x0000001231317221 */ /* 0x000fc80000010000 */
[----:B------:R-:W-:Y:S02]  /*46c0*/  FADD.FTZ R24, R24, R49 ;  /* 0x0000003118187221 */ /* 0x000fe40000010000 */
[----:B------:R-:W-:Y:S01]  /*46d0*/  MUFU.EX2 R53, R53 ;  /* 0x0000003500357308 */ /* 0x000fe20000000800 */
[----:B--2---:R-:W-:-:S07]  /*46e0*/  FADD.FTZ R7, R69, R22 ;  /* 0x0000001645077221 */ /* 0x004fce0000010000 */
[----:B------:R-:W2:Y:S01]  /*46f0*/  MUFU.EX2 R26, R55 ;  /* 0x00000037001a7308 */ /* 0x000ea20000000800 */
[C---:B----4-:R-:W-:Y:S01]  /*4700*/  F2FP.BF16.F32.PACK_AB R166, R12.reuse, R69 ;  /* 0x000000450ca6723e */ /* 0x050fe200000010ff */
[----:B------:R-:W-:Y:S01]  /*4710*/  FADD.FTZ R7, R12, R7 ;  /* 0x000000070c077221 */ /* 0x000fe20000010000 */
[----:B--2---:R-:W-:Y:S01]  /*4720*/  F2FP.BF16.F32.PACK_AB R167, R26, R53 ;  /* 0x000000351aa7723e */ /* 0x004fe200000010ff */
[----:B------:R-:W-:-:S04]  /*4730*/  FADD.FTZ R53, R53, R24 ;  /* 0x0000001835357221 */ /* 0x000fc80000010000 */
[----:B------:R1:W-:Y:S01]  /*4740*/  STSM.16.M88.4 [R11], R164 ;  /* 0x000000a40b007844 */ /* 0x0003e20000000200 */
[----:B------:R-:W-:Y:S01]  /*4750*/  FADD.FTZ R12, R26, R53 ;  /* 0x000000351a0c7221 */ /* 0x000fe20000010000 */
[----:B------:R-:W-:Y:S06]  /*4760*/  @!P0 BRA `(.L_x_3022) ;  /* 0x0000000000048947 */ /* 0x000fec0003800000 */
[----:B------:R-:W-:Y:S01]  /*4770*/  BPT.TRAP 0x1 ;  /* 0x000000040000795c */ /* 0x000fe20000300000 */
.L_x_3022:
[----:B------:R2:W3:Y:S01]  /*4780*/  SYNCS.PHASECHK.TRANS64.TRYWAIT P2, [UR36+0x28c50], R13 ;  /* 0x028c500dff0075a7 */ /* 0x0004e20008040164 */
[----:B------:R-:W-:Y:S05]  /*4790*/  @!P0 BRA `(.L_x_3023) ;  /* 0x0000000000048947 */ /* 0x000fea0003800000 */
[----:B------:R-:W-:Y:S01]  /*47a0*/  BPT.TRAP 0x1 ;  /* 0x000000040000795c */ /* 0x000fe20000300000 */
.L_x_3023:
[----:B------:R-:W-:Y:S01]  /*47b0*/  ULOP3.LUT UR24, UR37, 0x2000000, URZ, 0xfc, !UPT ;  /* 0x0200000025187892 */ /* 0x000fe2000f8efc3f */
[----:B---3--:R-:W-:Y:S11]  /*47c0*/  @P2 BRA `(.L_x_3024) ;  /* 0x0000000000082947 */ /* 0x008ff60003800000 */
[----:B------:R-:W3:Y:S02]  /*47d0*/  SYNCS.PHASECHK.TRANS64.TRYWAIT P2, [UR36+0x28c50], R13 ;  /* 0x028c500dff0075a7 */ /* 0x000ee40008040164 */
[----:B---3--:R-:W-:Y:S05]  /*47e0*/  @!P2 BRA `(.L_x_3025) ;  /* 0x000000940000a947 */ /* 0x008fea0003800000 */
.L_x_3024:
[----:B------:R-:W-:Y:S01]  /*47f0*/  WARPGROUP.ARRIVE ;  /* 0x00000000000079c5 */ /* 0x000fe20000000000 */
[----:B------:R-:W-:Y:S01]  /*4800*/  UMOV UR10, UR24 ;  /* 0x00000018000a7c82 */ /* 0x000fe20008000000 */
[----:B------:R-:W-:Y:S01]  /*4810*/  UMOV UR11, 0x40000040 ;  /* 0x40000040000b7882 */ /* 0x000fe20000000000 */
[----:B------:R-:W-:Y:S01]  /*4820*/  UIADD3 UR4, UR24, 0x80, URZ ;  /* 0x0000008018047890 */ /* 0x000fe2000fffe03f */
[----:B0-23--:R-:W-:Y:S02]  /*4830*/  VIADD R13, R17, 0xfffffffe ;  /* 0xfffffffe110d7836 */ /* 0x00dfe40000000000 */
[----:B------:R-:W-:Y:S01]  /*4840*/  HGMMA.64x256x16.F32.BF16 R24, R152, gdesc[UR8].tnspB, RZ, !UPT, gsb0 ;  /* 0x43e0000898187df0 */ /* 0x000fe2000c0018ff */
[----:B------:R-:W-:Y:S01]  /*4850*/  UMOV UR11, 0x40000040 ;  /* 0x40000040000b7882 */ /* 0x000fe20000000000 */
[----:B------:R-:W-:Y:S01]  /*4860*/  @!P1 VIADD R14, R14, 0x28c60 ;  /* 0x00028c600e0e9836 */ /* 0x000fe20000000000 */
[----:B------:R-:W-:Y:S01]  /*4870*/  ISETP.GE.AND P2, PT, R13, R16, PT ;  /* 0x000000100d00720c */ /* 0x000fe20003f46270 */
[----:B------:R-:W-:Y:S01]  /*4880*/  UMOV UR10, UR4 ;  /* 0x00000004000a7c82 */ /* 0x000fe20008000000 */
[----:B------:R-:W-:-:S02]  /*4890*/  UIADD3 UR4, UR24, 0x100, URZ ;  /* 0x0000010018047890 */ /* 0x000fc4000fffe03f */
[----:B------:R-:W-:Y:S01]  /*48a0*/  @!P1 PRMT R14, RZ, 0x654, R14 ;  /* 0x00000654ff0e9816 */ /* 0x000fe2000000000e */
[----:B------:R-:W-:Y:S02]  /*48b0*/  WARPGROUP.DEPBAR.LE gsb0, 0x0 ;  /* 0x00008000000079c5 */ /* 0x000fe40000010000 */
[----:B------:R-:W-:-:S15]  /*48c0*/  WARPGROUP.ARRIVE ;  /* 0x00000000000079c5 */ /* 0x000fde0000000000 */
[----:B------:R-:W-:-:S03]  /*48d0*/  NOP ;  /* 0x0000000000007918 */ /* 0x000fc60000000000 */
[----:B------:R-:W-:Y:S01]  /*48e0*/  HGMMA.64x256x16.F32.BF16 R24, R156, gdesc[UR8].tnspB, R24, gsb0 ;  /* 0x43e000089c187df0 */ /* 0x000fe20008001818 */
[----:B------:R-:W-:Y:S01]  /*48f0*/  UMOV UR10, UR4 ;  /* 0x00000004000a7c82 */ /* 0x000fe20008000000 */
[----:B------:R-:W-:Y:S01]  /*4900*/  UMOV UR11, 0x40000040 ;  /* 0x40000040000b7882 */ /* 0x000fe20000000000 */
[----:B------:R-:W-:Y:S01]  /*4910*/  UIADD3 UR4, UR24, 0x180, URZ ;  /* 0x0000018018047890 */ /* 0x000fe2000fffe03f */
[----:B------:R-:W-:Y:S02]  /*4920*/  WARPGROUP.DEPBAR.LE gsb0, 0x0 ;  /* 0x00008000000079c5 */ /* 0x000fe40000010000 */
[----:B------:R-:W-:-:S15]  /*4930*/  WARPGROUP.ARRIVE ;  /* 0x00000000000079c5 */ /* 0x000fde0000000000 */
[----:B------:R-:W-:-:S07]  /*4940*/  NOP ;  /* 0x0000000000007918 */ /* 0x000fce0000000000 */
[----:B------:R-:W-:Y:S01]  /*4950*/  HGMMA.64x256x16.F32.BF16 R24, R160, gdesc[UR8].tnspB, R24, gsb0 ;  /* 0x43e00008a0187df0 */ /* 0x000fe20008001818 */
[----:B------:R-:W-:Y:S01]  /*4960*/  UMOV UR10, UR4 ;  /* 0x00000004000a7c82 */ /* 0x000fe20008000000 */
[----:B------:R-:W-:Y:S01]  /*4970*/  UMOV UR11, 0x40000040 ;  /* 0x40000040000b7882 */ /* 0x000fe20000000000 */
[----:B------:R-:W-:Y:S01]  /*4980*/  UMOV UR4, URZ ;  /* 0x0000003f00047c82 */ /* 0x000fe20008000000 */
[----:B------:R-:W-:Y:S02]  /*4990*/  WARPGROUP.DEPBAR.LE gsb0, 0x0 ;  /* 0x00008000000079c5 */ /* 0x000fe40000010000 */
[----:B------:R-:W-:-:S15]  /*49a0*/  WARPGROUP.ARRIVE ;  /* 0x00000000000079c5 */ /* 0x000fde0000000000 */
[----:B------:R-:W-:-:S07]  /*49b0*/  NOP ;  /* 0x0000000000007918 */ /* 0x000fce0000000000 */
[----:B------:R-:W-:Y:S03]  /*49c0*/  HGMMA.64x256x16.F32.BF16 R24, R164, gdesc[UR8].tnspB, R24, gsb0 ;  /* 0x43e00008a4187df0 */ /* 0x000fe60008001818 */
[----:B------:R-:W-:Y:S02]  /*49d0*/  WARPGROUP.DEPBAR.LE gsb0, 0x0 ;  /* 0x00008000000079c5 */ /* 0x000fe40000010000 */
[----:B------:R-:W-:Y:S01]  /*49e0*/  @!PT LDS RZ, [RZ] ;  /* 0x00000000fffff984 */ /* 0x000fe20000000800 */
[----:B------:R-:W-:Y:S01]  /*49f0*/  @!PT LDS RZ, [RZ] ;  /* 0x00000000fffff984 */ /* 0x000fe20000000800 */
[----:B------:R-:W-:Y:S01]  /*4a00*/  @!PT LDS RZ, [RZ] ;  /* 0x00000000fffff984 */ /* 0x000fe20000000800 */
[----:B------:R-:W-:Y:S01]  /*4a10*/  @!PT LDS RZ, [RZ] ;  /* 0x00000000fffff984 */ /* 0x000fe20000000800 */
[----:B------:R0:W-:Y:S06]  /*4a20*/  MEMBAR.ALL.CTA ;  /* 0x0000000000007992 */ /* 0x0001ec0000008000 */
[----:B0-----:R-:W0:Y:S02]  /*4a30*/  FENCE.VIEW.ASYNC.S ;  /* 0x00000000000073c6 */ /* 0x001e240000000000 */
[----:B0-----:R-:W-:Y:S01]  /*4a40*/  NOP ;  /* 0x0000000000007918 */ /* 0x001fe20000000000 */
[----:B------:R-:W-:Y:S06]  /*4a50*/  BAR.ARV 0xe, 0x100 ;  /* 0x0384000000007b1d */ /* 0x000fec0000002000 */
[----:B------:R0:W-:Y:S01]  /*4a60*/  @!P1 SYNCS.ARRIVE.TRANS64.RED.A1T0 RZ, [R14+URZ], RZ ;  /* 0x000000ff0eff99a7 */ /* 0x0001e2000810043f */
[----:B------:R-:W-:Y:S05]  /*4a70*/  @!P2 BRA `(.L_x_3026) ;  /* 0x000000180028a947 */ /* 0x000fea0003800000 */
[----:B------:R-:W-:Y:S01]  /*4a80*/  IMAD.MOV.U32 R185, RZ, RZ, RZ ;  /* 0x000000ffffb97224 */ /* 0x000fe200078e00ff */
[----:B------:R-:W-:-:S06]  /*4a90*/  UMOV UR4, URZ ;  /* 0x0000003f00047c82 */ /* 0x000fcc0008000000 */
.L_x_3035:
[----:B------:R-:W-:Y:S01]  /*4aa0*/  UIADD3 UR5, UR4, 0x1, URZ ;  /* 0x0000000104057890 */ /* 0x000fe2000fffe03f */
[C---:B------:R-:W-:Y:S01]  /*4ab0*/  ISETP.GT.AND P2, PT, R13.reuse, R16, PT ;  /* 0x000000100d00720c */ /* 0x040fe20003f44270 */
[----:B------:R-:W-:Y:S02]  /*4ac0*/  VIADD R13, R13, 0xffffffff ;  /* 0xffffffff0d0d7836 */ /* 0x000fe40000000000 */
[----:B------:R-:W-:-:S04]  /*4ad0*/  UISETP.NE.AND UP0, UPT, UR5, 0x2, UPT ;  /* 0x000000020500788c */ /* 0x000fc8000bf05270 */
[----:B------:R-:W-:Y:S02]  /*4ae0*/  USEL UR7, URZ, 0x1, UP0 ;  /* 0x000000013f077887 */ /* 0x000fe40008000000 */
[----:B------:R-:W-:-:S04]  /*4af0*/  USEL UR5, UR5, URZ, UP0 ;  /* 0x0000003f05057287 */ /* 0x000fc80008000000 */
[----:B------:R-:W-:Y:S01]  /*4b00*/  LOP3.LUT R185, R185, UR7, RZ, 0x3c, !PT ;  /* 0x00000007b9b97c12 */ /* 0x000fe2000f8e3cff */
[----:B--23--:R-:W-:Y:S07]  /*4b10*/  @!P0 BRA `(.L_x_3027) ;  /* 0x0000000000048947 */ /* 0x00cfee0003800000 */
[----:B------:R-:W-:Y:S01]  /*4b20*/  BPT.TRAP 0x1 ;  /* 0x000000040000795c */ /* 0x000fe20000300000 */
.L_x_3027:
[----:B------:R-:W-:Y:S01]  /*4b30*/  ULEA UR7, UR5, UR36, 0x3 ;  /* 0x0000002405077291 */ /* 0x000fe2000f8e183f */
[----:B0-----:R-:W-:-:S08]  /*4b40*/  SHF.L.U32 R14, R185, 0x1f, RZ ;  /* 0x0000001fb90e7819 */ /* 0x001fd000000006ff */
[----:B------:R0:W2:Y:S01]  /*4b50*/  SYNCS.PHASECHK.TRANS64.TRYWAIT P3, [UR7+0x28c30], R14 ;  /* 0x028c300eff0075a7 */ /* 0x0000a20008060147 */
[----:B------:R-:W-:Y:S05]  /*4b60*/  @!P0 BRA `(.L_x_3028) ;  /* 0x0000000000048947 */ /* 0x000fea0003800000 */
[----:B------:R-:W-:Y:S01]  /*4b70*/  BPT.TRAP 0x1 ;  /* 0x000000040000795c */ /* 0x000fe20000300000 */
.L_x_3028:
[----:B--2---:R-:W-:Y:S05]  /*4b80*/  @P3 BRA `(.L_x_3029) ;  /* 0x0000000000083947 */ /* 0x004fea0003800000 */
[----:B------:R-:W2:Y:S02]  /*4b90*/  SYNCS.PHASECHK.TRANS64.TRYWAIT P3, [UR7+0x28c30], R14 ;  /* 0x028c300eff0075a7 */ /* 0x000ea40008060147 */
[----:B--2---:R-:W-:Y:S05]  /*4ba0*/  @!P3 BRA `(.L_x_3030) ;  /* 0x000000900024b947 */ /* 0x004fea0003800000 */
.L_x_3029:
[----:B------:R-:W-:Y:S01]  /*4bb0*/  ULEA UR10, UR5, UR6, 0x9 ;  /* 0x00000006050a7291 */ /* 0x000fe2000f8e483f */
[----:B-1----:R-:W-:Y:S01]  /*4bc0*/  WARPGROUP.ARRIVE ;  /* 0x00000000000079c5 */ /* 0x002fe20000000000 */
[----:B------:R-:W-:Y:S01]  /*4bd0*/  UMOV UR11, 0x40000040 ;  /* 0x40000040000b7882 */ /* 0x000fe20000000000 */
[----:B------:R-:W-:Y:S01]  /*4be0*/  UMOV UR15, 0x40000040 ;  /* 0x40000040000f7882 */ /* 0x000fe20000000000 */
[----:B------:R-:W-:Y:S01]  /*4bf0*/  UIADD3 UR14, UR10, 0x2, URZ ;  /* 0x000000020a0e7890 */ /* 0x000fe2000fffe03f */
[----:B------:R-:W-:Y:S01]  /*4c00*/  ISETP.NE.AND P3, PT, R4, RZ, PT ;  /* 0x000000ff0400720c */ /* 0x000fe20003f65270 */
[----:B------:R-:W-:Y:S01]  /*4c10*/  UIADD3 UR18, UR10, 0x4, URZ ;  /* 0x000000040a127890 */ /* 0x000fe2000fffe03f */
[----:B------:R-:W-:Y:S02]  /*4c20*/  UMOV UR19, 0x40000040 ;  /* 0x4000004000137882 */ /* 0x000fe40000000000 */
[----:B------:R-:W-:Y:S01]  /*4c30*/  HGMMA.64x64x16.F32.BF16 R152, gdesc[UR8], RZ, !UPT, gsb0 ;  /* 0x00e00000089879f0 */ /* 0x000fe2000c0018ff */
[----:B------:R-:W-:Y:S01]  /*4c40*/  UIADD3 UR22, UR10, 0x6, URZ ;  /* 0x000000060a167890 */ /* 0x000fe2000fffe03f */
[----:B------:R-:W-:Y:S01]  /*4c50*/  UMOV UR23, 0x40000040 ;  /* 0x4000004000177882 */ /* 0x000fe20000000000 */
        /* <DEDUP_REMOVED lines=10> */
[----:B------:R-:W-:Y:S02]  /*4d00*/  FMNMX.FTZ R0, R152, R3, !PT ;  /* 0x0000000398007209 */ /* 0x000fe40007810000 */
[----:B------:R-:W-:Y:S02]  /*4d10*/  FMNMX.FTZ R18, R154, R5, !PT ;  /* 0x000000059a127209 */ /* 0x000fe40007810000 */
[----:B--2---:R-:W-:-:S04]  /*4d20*/  FMNMX.FTZ R15, R153, R0, !PT ;  /* 0x00000000990f7209 */ /* 0x004fc80007810000 */
        /* <DEDUP_REMOVED lines=13> */
[----:B------:R-:W-:Y:S02]  /*4e00*/  FMNMX.FTZ R15, R155, R18, !PT ;  /* 0x000000129b0f7209 */ /* 0x000fe40007810000 */
[----:B------:R-:W-:Y:S02]  /*4e10*/  FMNMX.FTZ R19, R181, R0, !PT ;  /* 0x00000000b5137209 */ /* 0x000fe40007810000 */
[----:B------:R-:W-:-:S03]  /*4e20*/  FMNMX.FTZ R18, R158, R15, !PT ;  /* 0x0000000f9e127209 */ /* 0x000fc60007810000 */
[----:B------:R-:W1:Y:S01]  /*4e30*/  SHFL.BFLY PT, R0, R19, 0x2, 0x1f ;  /* 0x0c401f0013007f89 */ /* 0x000e6200000e0000 */
[----:B------:R-:W-:-:S04]  /*4e40*/  FMNMX.FTZ R15, R159, R18, !PT ;  /* 0x000000129f0f7209 */ /* 0x000fc80007810000 */
[----:B------:R-:W-:Y:S02]  /*4e50*/  FMNMX.FTZ R18, R162, R15, !PT ;  /* 0x0000000fa2127209 */ /* 0x000fe40007810000 */
[----:B-1----:R-:W-:Y:S02]  /*4e60*/  FMNMX.FTZ R20, R19, R0, !PT ;  /* 0x0000000013147209 */ /* 0x002fe40007810000 */
[----:B------:R-:W1:Y:S03]  /*4e70*/  LDC R0, c[0x0][0x988] ;  /* 0x00026200ff007b82 */ /* 0x000e660000000800 */
[----:B------:R-:W2:Y:S02]  /*4e80*/  SHFL.BFLY PT, R17, R20, 0x1, 0x1f ;  /* 0x0c201f0014117f89 */ /* 0x000ea400000e0000 */
[----:B--2---:R-:W-:Y:S02]  /*4e90*/  FMNMX.FTZ R15, R20, R17, !PT ;  /* 0x00000011140f7209 */ /* 0x004fe40007810000 */
[----:B------:R-:W-:-:S03]  /*4ea0*/  FMNMX.FTZ R17, R163, R18, !PT ;  /* 0x00000012a3117209 */ /* 0x000fc60007810000 */
[C---:B------:R-:W-:Y:S01]  /*4eb0*/  FADD.FTZ R3, -R15.reuse, R3 ;  /* 0x000000030f037221 */ /* 0x040fe20000010100 */
[----:B------:R-:W-:Y:S01]  /*4ec0*/  FMNMX.FTZ R18, R166, R17, !PT ;  /* 0x00000011a6127209 */ /* 0x000fe20007810000 */
[-C--:B-1----:R-:W-:Y:S02]  /*4ed0*/  FMUL.FTZ R187, R15, R0.reuse ;  /* 0x000000000fbb7220 */ /* 0x082fe40000410000 */
[----:B------:R-:W-:Y:S01]  /*4ee0*/  FMUL.FTZ R19, R3, R0 ;  /* 0x0000000003137220 */ /* 0x000fe20000410000 */
[----:B------:R-:W-:Y:S01]  /*4ef0*/  FMNMX.FTZ R3, R167, R18, !PT ;  /* 0x00000012a7037209 */ /* 0x000fe20007810000 */
[-CC-:B------:R-:W-:Y:S01]  /*4f00*/  FFMA.FTZ R157, R157, R0.reuse, -R187.reuse ;  /* 0x000000009d9d7223 */ /* 0x180fe200000108bb */
[-CC-:B------:R-:W-:Y:S01]  /*4f10*/  FFMA.FTZ R22, R165, R0.reuse, -R187.reuse ;  /* 0x00000000a5167223 */ /* 0x180fe200000108bb */
[----:B------:R1:W2:Y:S01]  /*4f20*/  MUFU.EX2 R18, R19 ;  /* 0x0000001300127308 */ /* 0x0002a20000000800 */
[----:B------:R-:W-:Y:S01]  /*4f30*/  FMNMX.FTZ R20, R170, R3, !PT ;  /* 0x00000003aa147209 */ /* 0x000fe20007810000 */
[-CC-:B------:R-:W-:Y:S01]  /*4f40*/  FFMA.FTZ R3, R152, R0.reuse, -R187.reuse ;  /* 0x0000000098037223 */ /* 0x180fe200000108bb */
[-CC-:B------:R-:W-:Y:S01]  /*4f50*/  FFMA.FTZ R152, R153, R0.reuse, -R187.reuse ;  /* 0x0000000099987223 */ /* 0x180fe200000108bb */
[--C-:B------:R-:W-:Y:S01]  /*4f60*/  FFMA.FTZ R153, R169, R0, -R187.reuse ;  /* 0x00000000a9997223 */ /* 0x100fe200000108bb */
[----:B------:R-:W-:Y:S01]  /*4f70*/  FMNMX.FTZ R17, R171, R20, !PT ;  /* 0x00000014ab117209 */ /* 0x000fe20007810000 */
[-CC-:B------:R-:W-:Y:S01]  /*4f80*/  FFMA.FTZ R165, R180, R0.reuse, -R187.reuse ;  /* 0x00000000b4a57223 */ /* 0x180fe200000108bb */
[-CC-:B------:R-:W-:Y:S01]  /*4f90*/  FFMA.FTZ R21, R164, R0.reuse, -R187.reuse ;  /* 0x00000000a4157223 */ /* 0x180fe200000108bb */
[----:B------:R-:W3:Y:S01]  /*4fa0*/  MUFU.EX2 R3, R3 ;  /* 0x0000000300037308 */ /* 0x000ee20000000800 */
[----:B------:R-:W-:Y:S01]  /*4fb0*/  FMNMX.FTZ R20, R174, R17, !PT ;  /* 0x00000011ae147209 */ /* 0x000fe20007810000 */
[----:B------:R-:W-:-:S03]  /*4fc0*/  FFMA.FTZ R164, R173, R0, -R187 ;  /* 0x00000000ada47223 */ /* 0x000fc600000108bb */
[----:B------:R-:W-:-:S03]  /*4fd0*/  FMNMX.FTZ R17, R175, R20, !PT ;  /* 0x00000014af117209 */ /* 0x000fc60007810000 */
[----:B------:R-:W4:Y:S01]  /*4fe0*/  MUFU.EX2 R152, R152 ;  /* 0x0000009800987308 */ /* 0x000f220000000800 */
[----:B------:R-:W-:Y:S01]  /*4ff0*/  FMNMX.FTZ R20, R178, R17, !PT ;  /* 0x00000011b2147209 */ /* 0x000fe20007810000 */
[-CC-:B------:R-:W-:Y:S01]  /*5000*/  FFMA.FTZ R17, R156, R0.reuse, -R187.reuse ;  /* 0x000000009c117223 */ /* 0x180fe200000108bb */
[-CC-:B------:R-:W-:Y:S01]  /*5010*/  FFMA.FTZ R156, R160, R0.reuse, -R187.reuse ;  /* 0x00000000a09c7223 */ /* 0x180fe200000108bb */
[--C-:B------:R-:W-:Y:S01]  /*5020*/  FFMA.FTZ R160, R168, R0, -R187.reuse ;  /* 0x00000000a8a07223 */ /* 0x100fe200000108bb */
[----:B-1----:R-:W-:Y:S01]  /*5030*/  FMNMX.FTZ R19, R179, R20, !PT ;  /* 0x00000014b3137209 */ /* 0x002fe20007810000 */
[--C-:B------:R-:W-:Y:S01]  /*5040*/  FFMA.FTZ R168, R177, R0, -R187.reuse ;  /* 0x00000000b1a87223 */ /* 0x100fe200000108bb */
[----:B--2---:R-:W-:Y:S01]  /*5050*/  FMUL.FTZ R24, R24, R18 ;  /* 0x0000001218187220 */ /* 0x004fe20000410000 */
[----:B------:R-:W1:Y:S01]  /*5060*/  MUFU.EX2 R17, R17 ;  /* 0x0000001100117308 */ /* 0x000e620000000800 */
[----:B------:R-:W-:Y:S01]  /*5070*/  FMNMX.FTZ R20, R182, R19, !PT ;  /* 0x00000013b6147209 */ /* 0x000fe20007810000 */
[-CC-:B------:R-:W-:Y:S01]  /*5080*/  FFMA.FTZ R19, R161, R0.reuse, -R187.reuse ;  /* 0x00000000a1137223 */ /* 0x180fe200000108bb */
[----:B------:R-:W-:Y:S01]  /*5090*/  FFMA.FTZ R161, R176, R0, -R187 ;  /* 0x00000000b0a17223 */ /* 0x000fe200000108bb */
[----:B---3--:R-:W-:Y:S01]  /*50a0*/  FFMA.FTZ R7, R18, R7, R3 ;  /* 0x0000000712077223 */ /* 0x008fe20000010003 */
[----:B------:R-:W-:Y:S01]  /*50b0*/  FMNMX.FTZ R23, R183, R20, !PT ;  /* 0x00000014b7177209 */ /* 0x000fe20007810000 */
[-C--:B------:R-:W-:Y:S01]  /*50c0*/  FMUL.FTZ R25, R25, R18.reuse ;  /* 0x0000001219197220 */ /* 0x080fe20000410000 */
[-C--:B------:R-:W-:Y:S01]  /*50d0*/  FMUL.FTZ R28, R28, R18.reuse ;  /* 0x000000121c1c7220 */ /* 0x080fe20000410000 */
[----:B------:R2:W-:Y:S01]  /*50e0*/  MUFU.EX2 R20, R157 ;  /* 0x0000009d00147308 */ /* 0x0005e20000000800 */
[-C--:B------:R-:W-:Y:S01]  /*50f0*/  FMUL.FTZ R29, R29, R18.reuse ;  /* 0x000000121d1d7220 */ /* 0x080fe20000410000 */
[----:B------:R-:W3:Y:S01]  /*5100*/  SHFL.BFLY PT, R184, R23, 0x2, 0x1f ;  /* 0x0c401f0017b87f89 */ /* 0x000ee200000e0000 */
[-C--:B------:R-:W-:Y:S01]  /*5110*/  FMUL.FTZ R32, R32, R18.reuse ;  /* 0x0000001220207220 */ /* 0x080fe20000410000 */
[-C--:B------:R-:W-:Y:S01]  /*5120*/  FMUL.FTZ R33, R33, R18.reuse ;  /* 0x0000001221217220 */ /* 0x080fe20000410000 */
[-C--:B------:R-:W-:Y:S01]  /*5130*/  FMUL.FTZ R36, R36, R18.reuse ;  /* 0x0000001224247220 */ /* 0x080fe20000410000 */
[-C--:B------:R-:W-:Y:S01]  /*5140*/  FMUL.FTZ R37, R37, R18.reuse ;  /* 0x0000001225257220 */ /* 0x080fe20000410000 */
[----:B------:R-:W-:Y:S01]  /*5150*/  FMUL.FTZ R40, R40, R18 ;  /* 0x0000001228287220 */ /* 0x000fe20000410000 */
[----:B------:R-:W-:Y:S01]  /*5160*/  MUFU.EX2 R156, R156 ;  /* 0x0000009c009c7308 */ /* 0x000fe20000000800 */
[-CC-:B--2---:R-:W-:Y:S01]  /*5170*/  FFMA.FTZ R157, R172, R0.reuse, -R187.reuse ;  /* 0x00000000ac9d7223 */ /* 0x184fe200000108bb */
[----:B------:R-:W-:Y:S01]  /*5180*/  FFMA.FTZ R172, R181, R0, -R187 ;  /* 0x00000000b5ac7223 */ /* 0x000fe200000108bb */
[----:B------:R-:W-:-:S02]  /*5190*/  IMAD.U32 R181, RZ, RZ, UR4 ;  /* 0x00000004ffb57e24 */ /* 0x000fc4000f8e00ff */
[-C--:B------:R-:W-:Y:S01]  /*51a0*/  FMUL.FTZ R41, R41, R18.reuse ;  /* 0x0000001229297220 */ /* 0x080fe20000410000 */
[-C--:B------:R-:W-:Y:S01]  /*51b0*/  FMUL.FTZ R44, R44, R18.reuse ;  /* 0x000000122c2c7220 */ /* 0x080fe20000410000 */
[-C--:B------:R-:W-:Y:S01]  /*51c0*/  FMUL.FTZ R45, R45, R18.reuse ;  /* 0x000000122d2d7220 */ /* 0x080fe20000410000 */
[-C--:B------:R-:W-:Y:S01]  /*51d0*/  FMUL.FTZ R48, R48, R18.reuse ;  /* 0x0000001230307220 */ /* 0x080fe20000410000 */
[----:B------:R-:W-:Y:S01]  /*51e0*/  MUFU.EX2 R19, R19 ;  /* 0x0000001300137308 */ /* 0x000fe20000000800 */
[-C--:B------:R-:W-:Y:S01]  /*51f0*/  FMUL.FTZ R49, R49, R18.reuse ;  /* 0x0000001231317220 */ /* 0x080fe20000410000 */
[-C--:B------:R-:W-:Y:S01]  /*5200*/  FMUL.FTZ R52, R52, R18.reuse ;  /* 0x0000001234347220 */ /* 0x080fe20000410000 */
[-C--:B------:R-:W-:Y:S01]  /*5210*/  FMUL.FTZ R53, R53, R18.reuse ;  /* 0x0000001235357220 */ /* 0x080fe20000410000 */
[-C--:B------:R-:W-:Y:S01]  /*5220*/  FMUL.FTZ R56, R56, R18.reuse ;  /* 0x0000001238387220 */ /* 0x080fe20000410000 */
[-C--:B------:R-:W-:Y:S01]  /*5230*/  FMUL.FTZ R57, R57, R18.reuse ;  /* 0x0000001239397220 */ /* 0x080fe20000410000 */
[-C--:B------:R-:W-:Y:S01]  /*5240*/  FMUL.FTZ R60, R60, R18.reuse ;  /* 0x000000123c3c7220 */ /* 0x080fe20000410000 */
[-C--:B------:R-:W-:Y:S01]  /*5250*/  FMUL.FTZ R61, R61, R18.reuse ;  /* 0x000000123d3d7220 */ /* 0x080fe20000410000 */
[----:B------:R-:W-:Y:S01]  /*5260*/  MUFU.EX2 R21, R21 ;  /* 0x0000001500157308 */ /* 0x000fe20000000800 */
[----:B------:R-:W-:Y:S01]  /*5270*/  FMUL.FTZ R64, R64, R18 ;  /* 0x0000001240407220 */ /* 0x000fe20000410000 */
[----:B---3--:R-:W-:Y:S01]  /*5280*/  FMNMX.FTZ R184, R23, R184, !PT ;  /* 0x000000b817b87209 */ /* 0x008fe20007810000 */
[-C--:B------:R-:W-:Y:S01]  /*5290*/  FMUL.FTZ R65, R65, R18.reuse ;  /* 0x0000001241417220 */ /* 0x080fe20000410000 */
[-C--:B------:R-:W-:Y:S01]  /*52a0*/  FMUL.FTZ R68, R68, R18.reuse ;  /* 0x0000001244447220 */ /* 0x080fe20000410000 */
[-C--:B------:R-:W-:Y:S01]  /*52b0*/  FMUL.FTZ R69, R69, R18.reuse ;  /* 0x0000001245457220 */ /* 0x080fe20000410000 */
[-C--:B------:R-:W-:Y:S01]  /*52c0*/  FMUL.FTZ R72, R72, R18.reuse ;  /* 0x0000001248487220 */ /* 0x080fe20000410000 */
[----:B------:R-:W2:Y:S01]  /*52d0*/  SHFL.BFLY PT, R23, R184, 0x1, 0x1f ;  /* 0x0c201f00b8177f89 */ /* 0x000ea200000e0000 */
        /* <DEDUP_REMOVED lines=23> */
[----:B--2---:R-:W-:Y:S01]  /*5450*/  FMNMX.FTZ R23, R184, R23, !PT ;  /* 0x00000017b8177209 */ /* 0x004fe20007810000 */
[----:B------:R-:W-:Y:S01]  /*5460*/  MUFU.EX2 R157, R157 ;  /* 0x0000009d009d7308 */ /* 0x000fe20000000800 */
[-C--:B------:R-:W-:Y:S01]  /*5470*/  FMUL.FTZ R113, R113, R18.reuse ;  /* 0x0000001271717220 */ /* 0x080fe20000410000 */
[-C--:B------:R-:W-:Y:S01]  /*5480*/  FMUL.FTZ R116, R116, R18.reuse ;  /* 0x0000001274747220 */ /* 0x080fe20000410000 */
[----:B------:R-:W-:Y:S01]  /*5490*/  FMUL.FTZ R117, R117, R18 ;  /* 0x0000001275757220 */ /* 0x000fe20000410000 */
[C---:B------:R-:W-:Y:S01]  /*54a0*/  FADD.FTZ R5, -R23.reuse, R5 ;  /* 0x0000000517057221 */ /* 0x040fe20000010100 */
[----:B------:R-:W-:Y:S01]  /*54b0*/  FMUL.FTZ R177, R23, R0 ;  /* 0x0000000017b17220 */ /* 0x000fe20000410000 */
[-C--:B------:R-:W-:Y:S01]  /*54c0*/  FMUL.FTZ R120, R120, R18.reuse ;  /* 0x0000001278787220 */ /* 0x080fe20000410000 */
[----:B------:R-:W-:Y:S01]  /*54d0*/  FMUL.FTZ R121, R121, R18 ;  /* 0x0000001279797220 */ /* 0x000fe20000410000 */
[-C--:B------:R-:W-:Y:S01]  /*54e0*/  FMUL.FTZ R5, R5, R0.reuse ;  /* 0x0000000005057220 */ /* 0x080fe20000410000 */
[-CC-:B------:R-:W-:Y:S01]  /*54f0*/  FFMA.FTZ R176, R154, R0.reuse, -R177.reuse ;  /* 0x000000009ab07223 */ /* 0x180fe200000108b1 */
[-CC-:B------:R-:W-:Y:S01]  /*5500*/  FFMA.FTZ R186, R167, R0.reuse, -R177.reuse ;  /* 0x00000000a7ba7223 */ /* 0x180fe200000108b1 */
[-CC-:B------:R-:W-:Y:S01]  /*5510*/  FFMA.FTZ R167, R170, R0.reuse, -R177.reuse ;  /* 0x00000000aaa77223 */ /* 0x180fe200000108b1 */
[-CC-:B------:R-:W-:Y:S01]  /*5520*/  FFMA.FTZ R170, R171, R0.reuse, -R177.reuse ;  /* 0x00000000abaa7223 */ /* 0x180fe200000108b1 */
[-CC-:B------:R-:W-:Y:S01]  /*5530*/  FFMA.FTZ R155, R155, R0.reuse, -R177.reuse ;  /* 0x000000009b9b7223 */ /* 0x180fe200000108b1 */
[----:B------:R-:W-:Y:S01]  /*5540*/  IMAD.U32 R171, RZ, RZ, UR7 ;  /* 0x00000007ffab7e24 */ /* 0x000fe2000f8e00ff */
[----:B------:R-:W-:Y:S01]  /*5550*/  MUFU.EX2 R5, R5 ;  /* 0x0000000500057308 */ /* 0x000fe20000000800 */
[-CC-:B------:R-:W-:Y:S01]  /*5560*/  FFMA.FTZ R169, R158, R0.reuse, -R177.reuse ;  /* 0x000000009ea97223 */ /* 0x180fe200000108b1 */
[----:B------:R-:W-:Y:S01]  /*5570*/  FFMA.FTZ R180, R159, R0, -R177 ;  /* 0x000000009fb47223 */ /* 0x000fe200000108b1 */
[----:B------:R-:W-:-:S02]  /*5580*/  @!P1 VIADD R154, R171, 0x28c40 ;  /* 0x00028c40ab9a9836 */ /* 0x000fc40000000000 */
[-CC-:B------:R-:W-:Y:S01]  /*5590*/  FFMA.FTZ R159, R162, R0.reuse, -R177.reuse ;  /* 0x00000000a29f7223 */ /* 0x180fe200000108b1 */
[-CC-:B------:R-:W-:Y:S01]  /*55a0*/  FFMA.FTZ R184, R163, R0.reuse, -R177.reuse ;  /* 0x00000000a3b87223 */ /* 0x180fe200000108b1 */
[-CC-:B------:R-:W-:Y:S01]  /*55b0*/  FFMA.FTZ R163, R166, R0.reuse, -R177.reuse ;  /* 0x00000000a6a37223 */ /* 0x180fe200000108b1 */
[-CC-:B------:R-:W-:Y:S01]  /*55c0*/  FFMA.FTZ R175, R175, R0.reuse, -R177.reuse ;  /* 0x00000000afaf7223 */ /* 0x180fe200000108b1 */
[----:B------:R-:W2:Y:S01]  /*55d0*/  MUFU.EX2 R176, R176 ;  /* 0x000000b000b07308 */ /* 0x000ea20000000800 */
[----:B------:R-:W-:Y:S01]  /*55e0*/  @!P1 PRMT R154, RZ, 0x654, R154 ;  /* 0x00000654ff9a9816 */ /* 0x000fe2000000009a */
[-CC-:B------:R-:W-:Y:S01]  /*55f0*/  FFMA.FTZ R173, R174, R0.reuse, -R177.reuse ;  /* 0x00000000aead7223 */ /* 0x180fe200000108b1 */
[----:B------:R-:W-:Y:S02]  /*5600*/  @!P3 IMAD R158, R181, 0x40, R6 ;  /* 0x00000040b59eb824 */ /* 0x000fe400078e0206 */
[-CC-:B------:R-:W-:Y:S01]  /*5610*/  FFMA.FTZ R178, R178, R0.reuse, -R177.reuse ;  /* 0x00000000b2b27223 */ /* 0x180fe200000108b1 */
[----:B------:R4:W-:Y:S01]  /*5620*/  @!P1 SYNCS.ARRIVE.TRANS64.RED.A1T0 RZ, [R154+URZ], RZ ;  /* 0x000000ff9aff99a7 */ /* 0x0009e2000810043f */
[-CC-:B------:R-:W-:Y:S01]  /*5630*/  FFMA.FTZ R179, R179, R0.reuse, -R177.reuse ;  /* 0x00000000b3b37223 */ /* 0x180fe200000108b1 */
[-CC-:B------:R-:W-:Y:S01]  /*5640*/  FFMA.FTZ R182, R182, R0.reuse, -R177.reuse ;  /* 0x00000000b6b67223 */ /* 0x180fe200000108b1 */
[----:B------:R-:W3:Y:S01]  /*5650*/  MUFU.EX2 R155, R155 ;  /* 0x0000009b009b7308 */ /* 0x000ee20000000800 */
[----:B------:R-:W-:Y:S01]  /*5660*/  @!P3 LEA R158, R158, UR36, 0x2 ;  /* 0x000000249e9ebc11 */ /* 0x000fe2000f8e10ff */
[----:B------:R-:W-:Y:S01]  /*5670*/  FFMA.FTZ R177, R183, R0, -R177 ;  /* 0x00000000b7b17223 */ /* 0x000fe200000108b1 */
[-C--:B------:R-:W-:Y:S01]  /*5680*/  FMUL.FTZ R124, R124, R18.reuse ;  /* 0x000000127c7c7220 */ /* 0x080fe20000410000 */
[----:B------:R-:W-:Y:S01]  /*5690*/  FMUL.FTZ R125, R125, R18 ;  /* 0x000000127d7d7220 */ /* 0x000fe20000410000 */
[C---:B----4-:R-:W-:Y:S01]  /*56a0*/  FADD.FTZ R154, R152.reuse, R7 ;  /* 0x00000007989a7221 */ /* 0x050fe20000010000 */
[----:B------:R-:W-:Y:S01]  /*56b0*/  @!P3 STS [R158+0x28800], R18 ;  /* 0x028800129e00b388 */ /* 0x000fe20000000800 */
[----:B------:R-:W-:Y:S01]  /*56c0*/  F2FP.BF16.F32.PACK_AB R152, R152, R3 ;  /* 0x000000039898723e */ /* 0x000fe200000010ff */
[----:B------:R-:W4:Y:S01]  /*56d0*/  MUFU.EX2 R169, R169 ;  /* 0x000000a900a97308 */ /* 0x000f220000000800 */
[----:B-1----:R-:W-:Y:S01]  /*56e0*/  FADD.FTZ R7, R17, R154 ;  /* 0x0000009a11077221 */ /* 0x002fe20000010000 */
[----:B--2---:R-:W-:Y:S01]  /*56f0*/  FFMA.FTZ R12, R5, R12, R176 ;  /* 0x0000000c050c7223 */ /* 0x004fe200000100b0 */
[----:B------:R1:W-:Y:S01]  /*5700*/  @!P3 STS [R158+0x28820], R5 ;  /* 0x028820059e00b388 */ /* 0x0003e20000000800 */
[-C--:B------:R-:W-:Y:S01]  /*5710*/  FMUL.FTZ R128, R128, R18.reuse ;  /* 0x0000001280807220 */ /* 0x080fe20000410000 */
[----:B------:R-:W-:Y:S01]  /*5720*/  FADD.FTZ R7, R20, R7 ;  /* 0x0000000714077221 */ /* 0x000fe20000010000 */
[-C--:B------:R-:W-:Y:S01]  /*5730*/  FMUL.FTZ R129, R129, R18.reuse ;  /* 0x0000001281817220 */ /* 0x080fe20000410000 */
[-C--:B------:R-:W-:Y:S01]  /*5740*/  FMUL.FTZ R132, R132, R18.reuse ;  /* 0x0000001284847220 */ /* 0x080fe20000410000 */
[----:B------:R-:W2:Y:S01]  /*5750*/  MUFU.EX2 R180, R180 ;  /* 0x000000b400b47308 */ /* 0x000ea20000000800 */
[----:B---3--:R-:W-:Y:S01]  /*5760*/  FADD.FTZ R12, R155, R12 ;  /* 0x0000000c9b0c7221 */ /* 0x008fe20000010000 */
[----:B------:R-:W-:Y:S01]  /*5770*/  FADD.FTZ R154, R156, R7 ;  /* 0x000000079c9a7221 */ /* 0x000fe20000010000 */
[-C--:B------:R-:W-:Y:S01]  /*5780*/  FMUL.FTZ R133, R133, R18.reuse ;  /* 0x0000001285857220 */ /* 0x080fe20000410000 */
[-C--:B------:R-:W-:Y:S01]  /*5790*/  FMUL.FTZ R136, R136, R18.reuse ;  /* 0x0000001288887220 */ /* 0x080fe20000410000 */
[-C--:B------:R-:W-:Y:S01]  /*57a0*/  FMUL.FTZ R137, R137, R18.reuse ;  /* 0x0000001289897220 */ /* 0x080fe20000410000 */
[----:B------:R-:W-:Y:S01]  /*57b0*/  FADD.FTZ R154, R19, R154 ;  /* 0x0000009a139a7221 */ /* 0x000fe20000010000 */
[-C--:B------:R-:W-:Y:S01]  /*57c0*/  FMUL.FTZ R140, R140, R18.reuse ;  /* 0x000000128c8c7220 */ /* 0x080fe20000410000 */
[----:B------:R-:W3:Y:S01]  /*57d0*/  MUFU.EX2 R159, R159 ;  /* 0x0000009f009f7308 */ /* 0x000ee20000000800 */
[----:B----4-:R-:W-:Y:S01]  /*57e0*/  FADD.FTZ R7, R169, R12 ;  /* 0x0000000ca9077221 */ /* 0x010fe20000010000 */
[-C--:B------:R-:W-:Y:S01]  /*57f0*/  FMUL.FTZ R141, R141, R18.reuse ;  /* 0x000000128d8d7220 */ /* 0x080fe20000410000 */
[-C--:B------:R-:W-:Y:S01]  /*5800*/  FMUL.FTZ R144, R144, R18.reuse ;  /* 0x0000001290907220 */ /* 0x080fe20000410000 */
[-C--:B------:R-:W-:Y:S01]  /*5810*/  FMUL.FTZ R145, R145, R18.reuse ;  /* 0x0000001291917220 */ /* 0x080fe20000410000 */
[-C--:B------:R-:W-:Y:S01]  /*5820*/  FMUL.FTZ R148, R148, R18.reuse ;  /* 0x0000001294947220 */ /* 0x080fe20000410000 */
[----:B------:R-:W-:Y:S01]  /*5830*/  FMUL.FTZ R149, R149, R18 ;  /* 0x0000001295957220 */ /* 0x000fe20000410000 */
[----:B------:R-:W-:Y:S01]  /*5840*/  F2FP.BF16.F32.PACK_AB R156, R19, R156 ;  /* 0x0000009c139c723e */ /* 0x000fe200000010ff */
[----:B------:R-:W4:Y:S01]  /*5850*/  MUFU.EX2 R184, R184 ;  /* 0x000000b800b87308 */ /* 0x000f220000000800 */
[----:B--2---:R-:W-:Y:S01]  /*5860*/  FADD.FTZ R12, R180, R7 ;  /* 0x00000007b40c7221 */ /* 0x004fe20000010000 */
[----:B-1----:R-:W-:Y:S01]  /*5870*/  F2FP.BF16.F32.PACK_AB R158, R22, R21 ;  /* 0x00000015169e723e */ /* 0x002fe200000010ff */
[-C--:B------:R-:W-:Y:S01]  /*5880*/  FMUL.FTZ R26, R26, R5.reuse ;  /* 0x000000051a1a7220 */ /* 0x080fe20000410000 */
[-C--:B------:R-:W-:Y:S01]  /*5890*/  FMUL.FTZ R27, R27, R5.reuse ;  /* 0x000000051b1b7220 */ /* 0x080fe20000410000 */
[-C--:B------:R-:W-:Y:S01]  /*58a0*/  FMUL.FTZ R30, R30, R5.reuse ;  /* 0x000000051e1e7220 */ /* 0x080fe20000410000 */
[-C--:B------:R-:W-:Y:S01]  /*58b0*/  FMUL.FTZ R31, R31, R5.reuse ;  /* 0x000000051f1f7220 */ /* 0x080fe20000410000 */
[-C--:B------:R-:W-:Y:S01]  /*58c0*/  FMUL.FTZ R34, R34, R5.reuse ;  /* 0x0000000522227220 */ /* 0x080fe20000410000 */
[----:B------:R-:W1:Y:S01]  /*58d0*/  MUFU.EX2 R163, R163 ;  /* 0x000000a300a37308 */ /* 0x000e620000000800 */
[----:B---3--:R-:W-:Y:S01]  /*58e0*/  FADD.FTZ R7, R159, R12 ;  /* 0x0000000c9f077221 */ /* 0x008fe20000010000 */
[-C--:B------:R-:W-:Y:S01]  /*58f0*/  FMUL.FTZ R35, R35, R5.reuse ;  /* 0x0000000523237220 */ /* 0x080fe20000410000 */
[-C--:B------:R-:W-:Y:S01]  /*5900*/  FMUL.FTZ R38, R38, R5.reuse ;  /* 0x0000000526267220 */ /* 0x080fe20000410000 */
[-C--:B------:R-:W-:Y:S01]  /*5910*/  FMUL.FTZ R39, R39, R5.reuse ;  /* 0x0000000527277220 */ /* 0x080fe20000410000 */
[-C--:B------:R-:W-:Y:S01]  /*5920*/  FMUL.FTZ R42, R42, R5.reuse ;  /* 0x000000052a2a7220 */ /* 0x080fe20000410000 */
[-C--:B------:R-:W-:Y:S01]  /*5930*/  FMUL.FTZ R43, R43, R5.reuse ;  /* 0x000000052b2b7220 */ /* 0x080fe20000410000 */
[-C--:B------:R-:W-:Y:S01]  /*5940*/  FMUL.FTZ R46, R46, R5.reuse ;  /* 0x000000052e2e7220 */ /* 0x080fe20000410000 */
[----:B------:R-:W2:Y:S01]  /*5950*/  MUFU.EX2 R186, R186 ;  /* 0x000000ba00ba7308 */ /* 0x000ea20000000800 */
[----:B----4-:R-:W-:Y:S01]  /*5960*/  FADD.FTZ R12, R184, R7 ;  /* 0x00000007b80c7221 */ /* 0x010fe20000010000 */
[-C--:B------:R-:W-:Y:S01]  /*5970*/  FMUL.FTZ R47, R47, R5.reuse ;  /* 0x000000052f2f7220 */ /* 0x080fe20000410000 */
[-C--:B------:R-:W-:Y:S01]  /*5980*/  FMUL.FTZ R50, R50, R5.reuse ;  /* 0x0000000532327220 */ /* 0x080fe20000410000 */
[-C--:B------:R-:W-:Y:S01]  /*5990*/  FMUL.FTZ R51, R51, R5.reuse ;  /* 0x0000000533337220 */ /* 0x080fe20000410000 */
[-C--:B------:R-:W-:Y:S01]  /*59a0*/  FMUL.FTZ R54, R54, R5.reuse ;  /* 0x0000000536367220 */ /* 0x080fe20000410000 */
[-C--:B------:R-:W-:Y:S01]  /*59b0*/  FMUL.FTZ R55, R55, R5.reuse ;  /* 0x0000000537377220 */ /* 0x080fe20000410000 */
[-C--:B------:R-:W-:Y:S01]  /*59c0*/  FMUL.FTZ R58, R58, R5.reuse ;  /* 0x000000053a3a7220 */ /* 0x080fe20000410000 */
[----:B------:R3:W-:Y:S01]  /*59d0*/  MUFU.EX2 R174, R175 ;  /* 0x000000af00ae7308 */ /* 0x0007e20000000800 */
[----:B-1----:R-:W-:Y:S01]  /*59e0*/  FADD.FTZ R7, R163, R12 ;  /* 0x0000000ca3077221 */ /* 0x002fe20000010000 */
[-C--:B------:R-:W-:Y:S01]  /*59f0*/  FMUL.FTZ R59, R59, R5.reuse ;  /* 0x000000053b3b7220 */ /* 0x080fe20000410000 */
[-C--:B------:R-:W-:Y:S01]  /*5a00*/  FMUL.FTZ R62, R62, R5.reuse ;  /* 0x000000053e3e7220 */ /* 0x080fe20000410000 */
[-C--:B------:R-:W-:Y:S01]  /*5a10*/  FMUL.FTZ R63, R63, R5.reuse ;  /* 0x000000053f3f7220 */ /* 0x080fe20000410000 */
[-C--:B------:R-:W-:Y:S01]  /*5a20*/  FMUL.FTZ R66, R66, R5.reuse ;  /* 0x0000000542427220 */ /* 0x080fe20000410000 */
[-C--:B------:R-:W-:Y:S01]  /*5a30*/  FMUL.FTZ R67, R67, R5.reuse ;  /* 0x0000000543437220 */ /* 0x080fe20000410000 */
[-C--:B------:R-:W-:Y:S01]  /*5a40*/  FMUL.FTZ R70, R70, R5.reuse ;  /* 0x0000000546467220 */ /* 0x080fe20000410000 */
[----:B------:R-:W1:Y:S01]  /*5a50*/  MUFU.EX2 R167, R167 ;  /* 0x000000a700a77308 */ /* 0x000e620000000800 */
[----:B---3--:R-:W-:Y:S01]  /*5a60*/  FADD.FTZ R175, R21, R154 ;  /* 0x0000009a15af7221 */ /* 0x008fe20000010000 */
[----:B--2---:R-:W-:Y:S01]  /*5a70*/  FADD.FTZ R12, R186, R7 ;  /* 0x00000007ba0c7221 */ /* 0x004fe20000010000 */
[-C--:B------:R-:W-:Y:S01]  /*5a80*/  FMUL.FTZ R71, R71, R5.reuse ;  /* 0x0000000547477220 */ /* 0x080fe20000410000 */
[-C--:B------:R-:W-:Y:S01]  /*5a90*/  FMUL.FTZ R74, R74, R5.reuse ;  /* 0x000000054a4a7220 */ /* 0x080fe20000410000 */
[----:B------:R-:W-:Y:S01]  /*5aa0*/  FADD.FTZ R175, R22, R175 ;  /* 0x000000af16af7221 */ /* 0x000fe20000010000 */
[-C--:B------:R-:W-:Y:S01]  /*5ab0*/  FMUL.FTZ R75, R75, R5.reuse ;  /* 0x000000054b4b7220 */ /* 0x080fe20000410000 */
[-C--:B------:R-:W-:Y:S01]  /*5ac0*/  FMUL.FTZ R78, R78, R5.reuse ;  /* 0x000000054e4e7220 */ /* 0x080fe20000410000 */
[----:B------:R-:W2:Y:S01]  /*5ad0*/  MUFU.EX2 R164, R164 ;  /* 0x000000a400a47308 */ /* 0x000ea20000000800 */
[----:B------:R-:W-:Y:S01]  /*5ae0*/  FADD.FTZ R154, R160, R175 ;  /* 0x000000afa09a7221 */ /* 0x000fe20000010000 */
[----:B------:R-:W-:Y:S01]  /*5af0*/  F2FP.BF16.F32.PACK_AB R160, R153, R160 ;  /* 0x000000a099a0723e */ /* 0x000fe200000010ff */
[-C--:B------:R-:W-:Y:S01]  /*5b00*/  FMUL.FTZ R79, R79, R5.reuse ;  /* 0x000000054f4f7220 */ /* 0x080fe20000410000 */
[-C--:B------:R-:W-:Y:S01]  /*5b10*/  FMUL.FTZ R82, R82, R5.reuse ;  /* 0x0000000552527220 */ /* 0x080fe20000410000 */
[----:B------:R-:W-:Y:S01]  /*5b20*/  FADD.FTZ R154, R153, R154 ;  /* 0x0000009a999a7221 */ /* 0x000fe20000010000 */
[----:B------:R-:W-:Y:S01]  /*5b30*/  F2FP.BF16.F32.PACK_AB R153, R155, R176 ;  /* 0x000000b09b99723e */ /* 0x000fe200000010ff */
[----:B------:R-:W-:Y:S01]  /*5b40*/  FMUL.FTZ R83, R83, R5 ;  /* 0x0000000553537220 */ /* 0x000fe20000410000 */
[----:B------:R-:W3:Y:S01]  /*5b50*/  MUFU.EX2 R170, R170 ;  /* 0x000000aa00aa7308 */ /* 0x000ee20000000800 */
[----:B------:R-:W-:Y:S01]  /*5b60*/  FADD.FTZ R7, R157, R154 ;  /* 0x0000009a9d077221 */ /* 0x000fe20000010000 */
[----:B-1----:R-:W-:Y:S01]  /*5b70*/  FADD.FTZ R3, R167, R12 ;  /* 0x0000000ca7037221 */ /* 0x002fe20000010000 */
[----:B------:R-:W-:Y:S01]  /*5b80*/  F2FP.BF16.F32.PACK_AB R154, R20, R17 ;  /* 0x00000011149a723e */ /* 0x000fe200000010ff */
[----:B------:R-:W-:Y:S01]  /*5b90*/  FMUL.FTZ R86, R86, R5 ;  /* 0x0000000556567220 */ /* 0x000fe20000410000 */
[----:B------:R-:W-:Y:S01]  /*5ba0*/  F2FP.BF16.F32.PACK_AB R155, R180, R169 ;  /* 0x000000a9b49b723e */ /* 0x000fe200000010ff */
[----:B------:R-:W-:Y:S01]  /*5bb0*/  BAR.SYNC.DEFER_BLOCKING 0xf, 0x100 ;  /* 0x03c4000000007b1d */ /* 0x000fe20000010000 */
[-C--:B------:R-:W-:Y:S01]  /*5bc0*/  FMUL.FTZ R87, R87, R5.reuse ;  /* 0x0000000557577220 */ /* 0x080fe20000410000 */
[----:B------:R-:W-:Y:S01]  /*5bd0*/  FMUL.FTZ R90, R90, R5 ;  /* 0x000000055a5a7220 */ /* 0x000fe20000410000 */
[C---:B--2---:R-:W-:Y:S01]  /*5be0*/  FADD.FTZ R18, R164.reuse, R7 ;  /* 0x00000007a4127221 */ /* 0x044fe20000010000 */
[----:B------:R-:W-:Y:S01]  /*5bf0*/  F2FP.BF16.F32.PACK_AB R162, R164, R157 ;  /* 0x0000009da4a2723e */ /* 0x000fe200000010ff */
[----:B------:R-:W-:Y:S01]  /*5c00*/  FMUL.FTZ R91, R91, R5 ;  /* 0x000000055b5b7220 */ /* 0x000fe20000410000 */
[----:B------:R-:W1:Y:S01]  /*5c10*/  MUFU.EX2 R161, R161 ;  /* 0x000000a100a17308 */ /* 0x000e620000000800 */
[----:B------:R-:W-:Y:S01]  /*5c20*/  F2FP.BF16.F32.PACK_AB R157, R184, R159 ;  /* 0x0000009fb89d723e */ /* 0x000fe200000010ff */
[----:B------:R-:W-:Y:S01]  /*5c30*/  FMUL.FTZ R94, R94, R5 ;  /* 0x000000055e5e7220 */ /* 0x000fe20000410000 */
[----:B------:R-:W-:Y:S01]  /*5c40*/  F2FP.BF16.F32.PACK_AB R159, R186, R163 ;  /* 0x000000a3ba9f723e */ /* 0x000fe200000010ff */
[-C--:B------:R-:W-:Y:S01]  /*5c50*/  FMUL.FTZ R95, R95, R5.reuse ;  /* 0x000000055f5f7220 */ /* 0x080fe20000410000 */
[----:B---3--:R-:W-:Y:S01]  /*5c60*/  FADD.FTZ R12, R170, R3 ;  /* 0x00000003aa0c7221 */ /* 0x008fe20000010000 */
[-C--:B------:R-:W-:Y:S01]  /*5c70*/  FMUL.FTZ R98, R98, R5.reuse ;  /* 0x0000000562627220 */ /* 0x080fe20000410000 */
[-C--:B------:R-:W-:Y:S01]  /*5c80*/  FMUL.FTZ R99, R99, R5.reuse ;  /* 0x0000000563637220 */ /* 0x080fe20000410000 */
[----:B------:R-:W2:Y:S01]  /*5c90*/  MUFU.EX2 R173, R173 ;  /* 0x000000ad00ad7308 */ /* 0x000ea20000000800 */
[-C--:B------:R-:W-:Y:S01]  /*5ca0*/  FMUL.FTZ R102, R102, R5.reuse ;  /* 0x0000000566667220 */ /* 0x080fe20000410000 */
[-C--:B------:R-:W-:Y:S01]  /*5cb0*/  FMUL.FTZ R103, R103, R5.reuse ;  /* 0x0000000567677220 */ /* 0x080fe20000410000 */
[-C--:B------:R-:W-:Y:S01]  /*5cc0*/  FMUL.FTZ R106, R106, R5.reuse ;  /* 0x000000056a6a7220 */ /* 0x080fe20000410000 */
[-C--:B------:R-:W-:Y:S01]  /*5cd0*/  FMUL.FTZ R107, R107, R5.reuse ;  /* 0x000000056b6b7220 */ /* 0x080fe20000410000 */
[-C--:B------:R-:W-:Y:S01]  /*5ce0*/  FMUL.FTZ R110, R110, R5.reuse ;  /* 0x000000056e6e7220 */ /* 0x080fe20000410000 */
[-C--:B------:R-:W-:Y:S01]  /*5cf0*/  FMUL.FTZ R111, R111, R5.reuse ;  /* 0x000000056f6f7220 */ /* 0x080fe20000410000 */
[-C--:B------:R-:W-:Y:S01]  /*5d00*/  FMUL.FTZ R114, R114, R5.reuse ;  /* 0x0000000572727220 */ /* 0x080fe20000410000 */
[----:B------:R-:W3:Y:S01]  /*5d10*/  MUFU.EX2 R168, R168 ;  /* 0x000000a800a87308 */ /* 0x000ee20000000800 */
[----:B-1----:R-:W-:Y:S01]  /*5d20*/  FADD.FTZ R7, R161, R18 ;  /* 0x00000012a1077221 */ /* 0x002fe20000010000 */
[----:B------:R1:W-:Y:S01]  /*5d30*/  STSM.16.M88.4 [R8+0x26800], R152 ;  /* 0x0268009808007844 */ /* 0x0003e20000000200 */
[-C--:B------:R-:W-:Y:S01]  /*5d40*/  FMUL.FTZ R115, R115, R5.reuse ;  /* 0x0000000573737220 */ /* 0x080fe20000410000 */
[-C--:B------:R-:W-:Y:S01]  /*5d50*/  FMUL.FTZ R118, R118, R5.reuse ;  /* 0x0000000576767220 */ /* 0x080fe20000410000 */
[-C--:B------:R-:W-:Y:S01]  /*5d60*/  FMUL.FTZ R119, R119, R5.reuse ;  /* 0x0000000577777220 */ /* 0x080fe20000410000 */
[----:B------:R1:W-:Y:S01]  /*5d70*/  STSM.16.M88.4 [R10], R156 ;  /* 0x0000009c0a007844 */ /* 0x0003e20000000200 */
[----:B------:R-:W-:Y:S01]  /*5d80*/  FMUL.FTZ R122, R122, R5 ;  /* 0x000000057a7a7220 */ /* 0x000fe20000410000 */
[----:B------:R-:W4:Y:S01]  /*5d90*/  MUFU.EX2 R165, R165 ;  /* 0x000000a500a57308 */ /* 0x000f220000000800 */
[----:B--2---:R-:W-:Y:S01]  /*5da0*/  FADD.FTZ R3, R173, R12 ;  /* 0x0000000cad037221 */ /* 0x004fe20000010000 */
[----:B------:R-:W-:Y:S01]  /*5db0*/  F2FP.BF16.F32.PACK_AB R163, R174, R173 ;  /* 0x000000adaea3723e */ /* 0x000fe200000010ff */
[-C--:B------:R-:W-:Y:S01]  /*5dc0*/  FMUL.FTZ R123, R123, R5.reuse ;  /* 0x000000057b7b7220 */ /* 0x080fe20000410000 */
[-C--:B------:R-:W-:Y:S01]  /*5dd0*/  FMUL.FTZ R126, R126, R5.reuse ;  /* 0x000000057e7e7220 */ /* 0x080fe20000410000 */
[----:B------:R-:W-:Y:S01]  /*5de0*/  FADD.FTZ R3, R174, R3 ;  /* 0x00000003ae037221 */ /* 0x000fe20000010000 */
[-C--:B------:R-:W-:Y:S01]  /*5df0*/  FMUL.FTZ R127, R127, R5.reuse ;  /* 0x000000057f7f7220 */ /* 0x080fe20000410000 */
[----:B------:R-:W-:Y:S01]  /*5e00*/  FMUL.FTZ R130, R130, R5 ;  /* 0x0000000582827220 */ /* 0x000fe20000410000 */
[----:B------:R-:W2:Y:S01]  /*5e10*/  MUFU.EX2 R178, R178 ;  /* 0x000000b200b27308 */ /* 0x000ea20000000800 */
[C---:B---3--:R-:W-:Y:S01]  /*5e20*/  FADD.FTZ R12, R168.reuse, R7 ;  /* 0x00000007a80c7221 */ /* 0x048fe20000010000 */
[----:B------:R-:W-:Y:S01]  /*5e30*/  F2FP.BF16.F32.PACK_AB R164, R168, R161 ;  /* 0x000000a1a8a4723e */ /* 0x000fe200000010ff */
[----:B------:R-:W-:Y:S01]  /*5e40*/  FMUL.FTZ R131, R131, R5 ;  /* 0x0000000583837220 */ /* 0x000fe20000410000 */
[----:B------:R-:W-:Y:S01]  /*5e50*/  F2FP.BF16.F32.PACK_AB R161, R170, R167 ;  /* 0x000000a7aaa1723e */ /* 0x000fe200000010ff */
[-C--:B------:R-:W-:Y:S01]  /*5e60*/  FMUL.FTZ R134, R134, R5.reuse ;  /* 0x0000000586867220 */ /* 0x080fe20000410000 */
[-C--:B------:R-:W-:Y:S01]  /*5e70*/  FMUL.FTZ R135, R135, R5.reuse ;  /* 0x0000000587877220 */ /* 0x080fe20000410000 */
[-C--:B------:R-:W-:Y:S01]  /*5e80*/  FMUL.FTZ R138, R138, R5.reuse ;  /* 0x000000058a8a7220 */ /* 0x080fe20000410000 */
[----:B------:R-:W3:Y:S01]  /*5e90*/  MUFU.EX2 R172, R172 ;  /* 0x000000ac00ac7308 */ /* 0x000ee20000000800 */
[----:B----4-:R-:W-:Y:S01]  /*5ea0*/  FADD.FTZ R7, R165, R12 ;  /* 0x0000000ca5077221 */ /* 0x010fe20000010000 */
[----:B------:R1:W-:Y:S01]  /*5eb0*/  STSM.16.M88.4 [R9], R160 ;  /* 0x000000a009007844 */ /* 0x0003e20000000200 */
[-C--:B------:R-:W-:Y:S01]  /*5ec0*/  FMUL.FTZ R139, R139, R5.reuse ;  /* 0x000000058b8b7220 */ /* 0x080fe20000410000 */
[-C--:B------:R-:W-:Y:S01]  /*5ed0*/  FMUL.FTZ R142, R142, R5.reuse ;  /* 0x000000058e8e7220 */ /* 0x080fe20000410000 */
[-C--:B------:R-:W-:Y:S01]  /*5ee0*/  FMUL.FTZ R143, R143, R5.reuse ;  /* 0x000000058f8f7220 */ /* 0x080fe20000410000 */
[-C--:B------:R-:W-:Y:S01]  /*5ef0*/  FMUL.FTZ R146, R146, R5.reuse ;  /* 0x0000000592927220 */ /* 0x080fe20000410000 */
[-C--:B------:R-:W-:Y:S01]  /*5f00*/  FMUL.FTZ R147, R147, R5.reuse ;  /* 0x0000000593937220 */ /* 0x080fe20000410000 */
[----:B------:R-:W4:Y:S01]  /*5f10*/  MUFU.EX2 R179, R179 ;  /* 0x000000b300b37308 */ /* 0x000f220000000800 */
[----:B--2---:R-:W-:Y:S01]  /*5f20*/  FADD.FTZ R12, R178, R3 ;  /* 0x00000003b20c7221 */ /* 0x004fe20000010000 */
[-C--:B------:R-:W-:Y:S01]  /*5f30*/  FMUL.FTZ R150, R150, R5.reuse ;  /* 0x0000000596967220 */ /* 0x080fe20000410000 */
[----:B------:R-:W-:-:S05]  /*5f40*/  FMUL.FTZ R151, R151, R5 ;  /* 0x0000000597977220 */ /* 0x000fca0000410000 */
[----:B------:R-:W2:Y:S01]  /*5f50*/  MUFU.EX2 R182, R182 ;  /* 0x000000b600b67308 */ /* 0x000ea20000000800 */
[C---:B---3--:R-:W-:Y:S01]  /*5f60*/  F2FP.BF16.F32.PACK_AB R166, R172.reuse, R165 ;  /* 0x000000a5aca6723e */ /* 0x048fe200000010ff */
[----:B------:R-:W-:-:S06]  /*5f70*/  FADD.FTZ R7, R172, R7 ;  /* 0x00000007ac077221 */ /* 0x000fcc0000010000 */
[----:B------:R-:W3:Y:S01]  /*5f80*/  MUFU.EX2 R177, R177 ;  /* 0x000000b100b17308 */ /* 0x000ee20000000800 */
[C---:B----4-:R-:W-:Y:S01]  /*5f90*/  FADD.FTZ R3, R179.reuse, R12 ;  /* 0x0000000cb3037221 */ /* 0x050fe20000010000 */
[----:B------:R-:W-:-:S03]  /*5fa0*/  F2FP.BF16.F32.PACK_AB R165, R179, R178 ;  /* 0x000000b2b3a5723e */ /* 0x000fc600000010ff */
[----:B--2---:R-:W-:Y:S01]  /*5fb0*/  FADD.FTZ R12, R182, R3 ;  /* 0x00000003b60c7221 */ /* 0x004fe20000010000 */
[----:B---3--:R-:W-:-:S03]  /*5fc0*/  F2FP.BF16.F32.PACK_AB R167, R177, R182 ;  /* 0x000000b6b1a7723e */ /* 0x008fc600000010ff */
[----:B------:R-:W-:Y:S02]  /*5fd0*/  FADD.FTZ R12, R177, R12 ;  /* 0x0000000cb10c7221 */ /* 0x000fe40000010000 */
[----:B------:R1:W-:Y:S01]  /*5fe0*/  STSM.16.M88.4 [R11], R164 ;  /* 0x000000a40b007844 */ /* 0x0003e20000000200 */
[----:B------:R-:W-:Y:S05]  /*5ff0*/  @!P0 BRA `(.L_x_3031) ;  /* 0x0000000000048947 */ /* 0x000fea0003800000 */
[----:B------:R-:W-:Y:S01]  /*6000*/  BPT.TRAP 0x1 ;  /* 0x000000040000795c */ /* 0x000fe20000300000 */
.L_x_3031:
[----:B------:R2:W3:Y:S01]  /*6010*/  SYNCS.PHASECHK.TRANS64.TRYWAIT P3, [UR7+0x28c50], R14 ;  /* 0x028c500eff0075a7 */ /* 0x0004e20008060147 */
[----:B------:R-:W-:Y:S05]  /*6020*/  @!P0 BRA `(.L_x_3032) ;  /* 0x0000000000048947 */ /* 0x000fea0003800000 */
[----:B------:R-:W-:Y:S01]  /*6030*/  BPT.TRAP 0x1 ;  /* 0x000000040000795c */ /* 0x000fe20000300000 */
.L_x_3032:
[----:B---3--:R-:W-:Y:S05]  /*6040*/  @P3 BRA `(.L_x_3033) ;  /* 0x0000000000083947 */ /* 0x008fea0003800000 */
[----:B------:R-:W3:Y:S02]  /*6050*/  SYNCS.PHASECHK.TRANS64.TRYWAIT P3, [UR7+0x28c50], R14 ;  /* 0x028c500eff0075a7 */ /* 0x000ee40008060147 */
[----:B---3--:R-:W-:Y:S05]  /*6060*/  @!P3 BRA `(.L_x_3034) ;  /* 0x0000007c000cb947 */ /* 0x008fea0003800000 */
.L_x_3033:
[----:B------:R-:W-:Y:S01]  /*6070*/  ULEA UR4, UR5, UR24, 0xc ;  /* 0x0000001805047291 */ /* 0x000fe2000f8e603f */
[----:B------:R-:W-:Y:S01]  /*6080*/  WARPGROUP.ARRIVE ;  /* 0x00000000000079c5 */ /* 0x000fe20000000000 */
[----:B------:R-:W-:Y:S01]  /*6090*/  UMOV UR11, 0x40000040 ;  /* 0x40000040000b7882 */ /* 0x000fe20000000000 */
[----:B---3--:R-:W-:Y:S01]  /*60a0*/  @!P1 VIADD R171, R171, 0x28c60 ;  /* 0x00028c60abab9836 */ /* 0x008fe20000000000 */
[----:B------:R-:W-:Y:S01]  /*60b0*/  MOV R5, R23 ;  /* 0x0000001700057202 */ /* 0x000fe20000000f00 */
[----:B------:R-:W-:Y:S02]  /*60c0*/  IMAD.MOV.U32 R3, RZ, RZ, R15 ;  /* 0x000000ffff037224 */ /* 0x000fe400078e000f */
[----:B------:R-:W-:Y:S01]  /*60d0*/  UMOV UR10, UR4 ;  /* 0x00000004000a7c82 */ /* 0x000fe20008000000 */
[----:B------:R-:W-:Y:S01]  /*60e0*/  @!P1 PRMT R171, RZ, 0x654, R171 ;  /* 0x00000654ffab9816 */ /* 0x000fe200000000ab */
[----:B------:R-:W-:Y:S01]  /*60f0*/  HGMMA.64x256x16.F32.BF16 R24, R152, gdesc[UR8].tnspB, R24, gsb0 ;  /* 0x43e0000898187df0 */ /* 0x000fe20008001818 */
[----:B------:R-:W-:Y:S01]  /*6100*/  UIADD3 UR10, UR4, 0x80, URZ ;  /* 0x00000080040a7890 */ /* 0x000fe2000fffe03f */
[----:B------:R-:W-:Y:S01]  /*6110*/  UMOV UR11, 0x40000040 ;  /* 0x40000040000b7882 */ /* 0x000fe20000000000 */
[----:B------:R-:W-:-:S02]  /*6120*/  WARPGROUP.DEPBAR.LE gsb0, 0x0 ;  /* 0x00008000000079c5 */ /* 0x000fc40000010000 */
[----:B------:R-:W-:-:S15]  /*6130*/  WARPGROUP.ARRIVE ;  /* 0x00000000000079c5 */ /* 0x000fde0000000000 */
[----:B------:R-:W-:-:S08]  /*6140*/  NOP ;  /* 0x0000000000007918 */ /* 0x000fd00000000000 */
[----:B------:R-:W-:Y:S01]  /*6150*/  HGMMA.64x256x16.F32.BF16 R24, R156, gdesc[UR8].tnspB, R24, gsb0 ;  /* 0x43e000089c187df0 */ /* 0x000fe20008001818 */
[----:B------:R-:W-:Y:S01]  /*6160*/  UIADD3 UR10, UR4, 0x100, URZ ;  /* 0x00000100040a7890 */ /* 0x000fe2000fffe03f */
        /* <DEDUP_REMOVED lines=8> */
[----:B------:R-:W-:Y:S01]  /*61f0*/  UMOV UR4, UR5 ;  /* 0x0000000500047c82 */ /* 0x000fe20008000000 */
        /* <DEDUP_REMOVED lines=10> */
[----:B---3--:R-:W3:Y:S02]  /*62a0*/  FENCE.VIEW.ASYNC.S ;  /* 0x00000000000073c6 */ /* 0x008ee40000000000 */
[----:B---3--:R-:W-:Y:S01]  /*62b0*/  NOP ;  /* 0x0000000000007918 */ /* 0x008fe20000000000 */
[----:B------:R-:W-:Y:S06]  /*62c0*/  BAR.ARV 0xe, 0x100 ;  /* 0x0384000000007b1d */ /* 0x000fec0000002000 */
[----:B------:R3:W-:Y:S01]  /*62d0*/  @!P1 SYNCS.ARRIVE.TRANS64.RED.A1T0 RZ, [R171+URZ], RZ ;  /* 0x000000ffabff99a7 */ /* 0x0007e2000810043f */
[----:B------:R-:W-:Y:S05]  /*62e0*/  @P2 BRA `(.L_x_3035) ;  /* 0xffffffe400ec2947 */ /* 0x000fea000383ffff */
[----:B------:R-:W-:Y:S01]  /*62f0*/  IMAD.MOV.U32 R5, RZ, RZ, R23 ;  /* 0x000000ffff057224 */ /* 0x000fe200078e0017 */
[----:B------:R-:W-:Y:S01]  /*6300*/  USHF.L.U32 UR4, UR5, 0x6, URZ ;  /* 0x0000000605047899 */ /* 0x000fe2000800063f */
[----:B------:R-:W-:-:S11]  /*6310*/  IMAD.MOV.U32 R3, RZ, RZ, R15 ;  /* 0x000000ffff037224 */ /* 0x000fd600078e000f */
.L_x_3026:
[----:B-1----:R-:W1:Y:S01]  /*6320*/  SHFL.BFLY PT, R8, R7, 0x2, 0x1f ;  /* 0x0c401f0007087f89 */ /* 0x002e6200000e0000 */
[----:B------:R-:W-:Y:S08]  /*6330*/  BAR.ARV 0x8, 0x100 ;  /* 0x0204000000007b1d */ /* 0x000ff00000002000 */
[----:B------:R-:W-:Y:S01]  /*6340*/  BAR.SYNC.DEFER_BLOCKING 0xf, 0x100 ;  /* 0x03c4000000007b1d */ /* 0x000fe20000010000 */
[----:B------:R-:W-:Y:S01]  /*6350*/  ISETP.NE.AND P0, PT, R4, RZ, PT ;  /* 0x000000ff0400720c */ /* 0x000fe20003f05270 */
[----:B------:R-:W-:-:S02]  /*6360*/  IMAD.MOV.U32 R4, RZ, RZ, RZ ;  /* 0x000000ffff047224 */ /* 0x000fc400078e00ff */
[----:B------:R-:W-:Y:S02]  /*6370*/  VIADD R6, R6, UR4 ;  /* 0x0000000406067c36 */ /* 0x000fe40008000000 */
[----:B------:R-:W4:Y:S01]  /*6380*/  SHFL.BFLY PT, R11, R12, 0x2, 0x1f ;  /* 0x0c401f000c0b7f89 */ /* 0x000f2200000e0000 */
[----:B-1----:R-:W-:Y:S01]  /*6390*/  FADD.FTZ R8, R8, R7 ;  /* 0x0000000708087221 */ /* 0x002fe20000010000 */
[----:B------:R-:W-:-:S06]  /*63a0*/  IMAD.MOV.U32 R7, RZ, RZ, -0x800000 ;  /* 0xff800000ff077424 */ /* 0x000fcc00078e00ff */
[----:B------:R-:W-:Y:S01]  /*63b0*/  @!P0 LEA R6, R6, UR36, 0x2 ;  /* 0x0000002406068c11 */ /* 0x000fe2000f8e10ff */
[----:B------:R-:W1:Y:S01]  /*63c0*/  SHFL.BFLY PT, R9, R8, 0x1, 0x1f ;  /* 0x0c201f0008097f89 */ /* 0x000e6200000e0000 */
[----:B----4-:R-:W-:-:S05]  /*63d0*/  FADD.FTZ R11, R11, R12 ;  /* 0x0000000c0b0b7221 */ /* 0x010fca0000010000 */
[----:B------:R-:W0:Y:S01]  /*63e0*/  SHFL.BFLY PT, R10, R11, 0x1, 0x1f ;  /* 0x0c201f000b0a7f89 */ /* 0x000e2200000e0000 */
[----:B-1----:R-:W-:Y:S01]  /*63f0*/  FADD.FTZ R13, R8, R9 ;  /* 0x00000009080d7221 */ /* 0x002fe20000010000 */
[----:B------:R-:W-:-:S04]  /*6400*/  IMAD.MOV.U32 R9, RZ, RZ, RZ ;  /* 0x000000ffff097224 */ /* 0x000fc800078e00ff */
[----:B------:R-:W-:-:S13]  /*6410*/  FSETP.NE.FTZ.AND P1, PT, R13, RZ, PT ;  /* 0x000000ff0d00720b */ /* 0x000fda0003f35000 */
[----:B------:R-:W1:Y:S01]  /*6420*/  @P1 MUFU.RCP R9, R13 ;  /* 0x0000000d00091308 */ /* 0x000e620000001000 */
[----:B------:R-:W-:Y:S01]  /*6430*/  @P1 FMUL.FTZ R8, R0, 0.69314718246459960938 ;  /* 0x3f31721800081820 */ /* 0x000fe20000410000 */
[----:B0-2---:R-:W-:-:S05]  /*6440*/  FADD.FTZ R14, R11, R10 ;  /* 0x0000000a0b0e7221 */ /* 0x005fca0000010000 */
[----:B------:R-:W-:Y:S01]  /*6450*/  FSETP.NE.FTZ.AND P2, PT, R14, RZ, PT ;  /* 0x000000ff0e00720b */ /* 0x000fe20003f55000 */
[----:B------:R-:W-:Y:S01]  /*6460*/  @P1 MUFU.LG2 R10, R13 ;  /* 0x0000000d000a1308 */ /* 0x000fe20000000c00 */
[----:B-1----:R0:W-:Y:S01]  /*6470*/  @!P0 STS [R6+0x28800], R9 ;  /* 0x0288000906008388 */ /* 0x0021e20000000800 */
[-C--:B------:R-:W-:Y:S01]  /*6480*/  FMUL.FTZ R24, R24, R9.reuse ;  /* 0x0000000918187220 */ /* 0x080fe20000410000 */
[----:B------:R-:W-:-:S09]  /*6490*/  FMUL.FTZ R25, R25, R9 ;  /* 0x0000000919197220 */ /* 0x000fd20000410000 */
[----:B------:R-:W1:Y:S01]  /*64a0*/  @P2 MUFU.RCP R4, R14 ;  /* 0x0000000e00042308 */ /* 0x000e620000001000 */
[-C--:B------:R-:W-:Y:S01]  /*64b0*/  FMUL.FTZ R28, R28, R9.reuse ;  /* 0x000000091c1c7220 */ /* 0x080fe20000410000 */
[-C--:B------:R-:W-:Y:S01]  /*64c0*/  FMUL.FTZ R29, R29, R9.reuse ;  /* 0x000000091d1d7220 */ /* 0x080fe20000410000 */
[-C--:B------:R-:W-:Y:S01]  /*64d0*/  FMUL.FTZ R32, R32, R9.reuse ;  /* 0x0000000920207220 */ /* 0x080fe20000410000 */
[-C--:B------:R-:W-:Y:S01]  /*64e0*/  FMUL.FTZ R33, R33, R9.reuse ;  /* 0x0000000921217220 */ /* 0x080fe20000410000 */
[-C--:B------:R-:W-:Y:S01]  /*64f0*/  FMUL.FTZ R36, R36, R9.reuse ;  /* 0x0000000924247220 */ /* 0x080fe20000410000 */
[-C--:B------:R-:W-:Y:S01]  /*6500*/  FMUL.FTZ R37, R37, R9.reuse ;  /* 0x0000000925257220 */ /* 0x080fe20000410000 */
[-C--:B------:R-:W-:Y:S01]  /*6510*/  FMUL.FTZ R40, R40, R9.reuse ;  /* 0x0000000928287220 */ /* 0x080fe20000410000 */
[----:B------:R-:W2:Y:S01]  /*6520*/  @P2 MUFU.LG2 R11, R14 ;  /* 0x0000000e000b2308 */ /* 0x000ea20000000c00 */
        /* <DEDUP_REMOVED lines=8> */
[----:B-1----:R1:W-:Y:S01]  /*65b0*/  @!P0 STS [R6+0x28820], R4 ;  /* 0x0288200406008388 */ /* 0x0023e20000000800 */
        /* <DEDUP_REMOVED lines=47> */
[----:B------:R-:W-:Y:S01]  /*68b0*/  @P2 FMUL.FTZ R13, R0, 0.69314718246459960938 ;  /* 0x3f317218000d2820 */ /* 0x000fe20000410000 */
[----:B0-----:R-:W-:Y:S01]  /*68c0*/  @P1 FMUL.FTZ R9, R10, 0.69314718246459960938 ;  /* 0x3f3172180a091820 */ /* 0x001fe20000410000 */
[----:B--2---:R-:W-:Y:S01]  /*68d0*/  @P2 FMUL.FTZ R0, R11, 0.69314718246459960938 ;  /* 0x3f3172180b002820 */ /* 0x004fe20000410000 */
[----:B-1----:R-:W-:Y:S01]  /*68e0*/  IMAD.MOV.U32 R6, RZ, RZ, -0x800000 ;  /* 0xff800000ff067424 */ /* 0x002fe200078e00ff */
[----:B------:R-:W-:Y:S01]  /*68f0*/  PLOP3.LUT P0, PT, PT, PT, PT, 0x8, 0x0 ;  /* 0x000000000000781c */ /* 0x000fe20003f0e170 */
        /* <DEDUP_REMOVED lines=64> */
[----:B------:R-:W-:Y:S01]  /*6d00*/  @P1 FFMA.FTZ R6, R8, R3, R9 ;  /* 0x0000000308061223 */ /* 0x000fe20000010009 */
[----:B------:R-:W-:Y:S01]  /*6d10*/  @P2 FFMA.FTZ R7, R13, R5, R0 ;  /* 0x000000050d072223 */ /* 0x000fe20000010000 */
[----:B------:R-:W-:Y:S06]  /*6d20*/  BAR.ARV 0xe, 0x100 ;  /* 0x0384000000007b1d */ /* 0x000fec0000002000 */
.L_x_3006:
[----:B------:R-:W-:Y:S05]  /*6d30*/  @P0 BRA `(.L_x_3036) ;  /* 0x0000002000e00947 */ /* 0x000fea0003800000 */
[----:B------:R-:W2:Y:S01]  /*6d40*/  S2R R0, SR_TID.X ;  /* 0x0000000000007919 */ /* 0x000ea20000002100 */
[----:B------:R-:W4:Y:S01]  /*6d50*/  S2UR UR5, SR_CgaCtaId ;  /* 0x00000000000579c3 */ /* 0x000f220000008800 */
[----:B------:R-:W-:Y:S01]  /*6d60*/  UMOV UR4, 0x400 ;  /* 0x0000040000047882 */ /* 0x000fe20000000000 */
[----:B------:R-:W-:-:S06]  /*6d70*/  IADD3 R3, -R2, RZ, RZ ;  /* 0x000000ff02037210 */ /* 0x000fcc0007ffe1ff */
[----:B------:R-:W-:Y:S01]  /*6d80*/  BAR.SYNC.DEFER_BLOCKING 0x1, 0x100 ;  /* 0x0044000000007b1d */ /* 0x000fe20000010000 */
[----:B------:R-:W-:-:S07]  /*6d90*/  SHF.R.S32.HI R19, RZ, 0x1f, R2 ;  /* 0x0000001fff137819 */ /* 0x000fce0000011402 */
[----:B------:R-:W5:Y:S08]  /*6da0*/  S2UR UR6, SR_CTAID.Y ;  /* 0x00000000000679c3 */ /* 0x000f700000002600 */
[----:B------:R-:W5:Y:S01]  /*6db0*/  LDC R4, c[0x0][0xc50] ;  /* 0x00031400ff047b82 */ /* 0x000f620000000800 */
[----:B----4-:R-:W-:-:S07]  /*6dc0*/  ULEA UR4, UR5, UR4, 0x18 ;  /* 0x0000000405047291 */ /* 0x010fce000f8ec03f */
[----:B------:R-:W4:Y:S01]  /*6dd0*/  LDC R9, c[0x0][0xbe8] ;  /* 0x0002fa00ff097b82 */ /* 0x000f220000000800 */
[----:B------:R-:W-:Y:S01]  /*6de0*/  UIADD3 UR4, UR4, 0x28c20, URZ ;  /* 0x00028c2004047890 */ /* 0x000fe2000fffe03f */
[----:B--2---:R-:W-:-:S03]  /*6df0*/  VIADD R152, R0, 0xffffff80 ;  /* 0xffffff8000987836 */ /* 0x004fc60000000000 */
[----:B------:R-:W-:Y:S02]  /*6e00*/  UPRMT UR4, URZ, 0x654, UR4 ;  /* 0x000006543f047896 */ /* 0x000fe40008000004 */
[----:B------:R-:W-:-:S04]  /*6e10*/  SHF.R.S32.HI R21, RZ, 0x1f, R152 ;  /* 0x0000001fff157819 */ /* 0x000fc80000011498 */
[----:B01----:R-:W-:Y:S01]  /*6e20*/  LEA.HI R5, R21, R152, RZ, 0x7 ;  /* 0x0000009815057211 */ /* 0x003fe200078f38ff */
[----:B-----5:R-:W-:Y:S02]  /*6e30*/  IMAD R3, R4, R3, UR6 ;  /* 0x0000000604037e24 */ /* 0x020fe4000f8e0203 */
[----:B------:R-:W-:Y:S01]  /*6e40*/  SYNCS.ARRIVE.TRANS64.RED.A1T0 RZ, [UR4], RZ ;  /* 0x000000ffffff79a7 */ /* 0x000fe20008100404 */
[----:B------:R-:W-:Y:S02]  /*6e50*/  SHF.R.S32.HI R8, RZ, 0x7, R5 ;  /* 0x00000007ff087819 */ /* 0x000fe40000011405 */
[----:B------:R-:W-:Y:S02]  /*6e60*/  LOP3.LUT R11, R5, 0xffffff80, RZ, 0xc0, !PT ;  /* 0xffffff80050b7812 */ /* 0x000fe400078ec0ff */
[----:B------:R-:W-:Y:S01]  /*6e70*/  SHF.R.S32.HI R4, RZ, 0x1f, R3 ;  /* 0x0000001fff047819 */ /* 0x000fe20000011403 */
[----:B------:R-:W0:Y:S02]  /*6e80*/  SHFL.IDX PT, R10, R8, RZ, 0x1f ;  /* 0x00001fff080a7589 */ /* 0x000e2400000e0000 */
[----:B------:R-:W-:-:S05]  /*6e90*/  IMAD.IADD R0, R152, 0x1, -R11 ;  /* 0x0000000198007824 */ /* 0x000fca00078e0a0b */
[----:B------:R-:W-:Y:S02]  /*6ea0*/  SHF.R.S32.HI R157, RZ, 0x1f, R0 ;  /* 0x0000001fff9d7819 */ /* 0x000fe40000011400 */
[----:B0-----:R-:W-:Y:S02]  /*6eb0*/  ISETP.NE.AND P0, PT, R10, RZ, PT ;  /* 0x000000ff0a00720c */ /* 0x001fe40003f05270 */
[----:B------:R-:W-:-:S11]  /*6ec0*/  LEA.HI R10, R157, R0, RZ, 0x2 ;  /* 0x000000009d0a7211 */ /* 0x000fd600078f10ff */
[----:B----4-:R-:W-:Y:S05]  /*6ed0*/  @P0 BRA `(.L_x_3037) ;  /* 0x0000000400380947 */ /* 0x010fea0003800000 */
[----:B------:R-:W0:Y:S01]  /*6ee0*/  LDC R18, c[0x0][0xbe8] ;  /* 0x0002fa00ff127b82 */ /* 0x000e220000000800 */
[----:B------:R-:W-:Y:S01]  /*6ef0*/  LOP3.LUT R5, R5, 0xffffff80, RZ, 0xc0, !PT ;  /* 0xffffff8005057812 */ /* 0x000fe200078ec0ff */
[----:B------:R-:W1:Y:S01]  /*6f00*/  S2R R16, SR_CTAID.X ;  /* 0x0000000000107919 */ /* 0x000e620000002500 */
[----:B------:R-:W-:-:S03]  /*6f10*/  ULDC.64 UR4, c[0x0][0xbd0] ;  /* 0x0002f40000047ab9 */ /* 0x000fc60000000a00 */
[----:B------:R-:W-:Y:S01]  /*6f20*/  IMAD.IADD R153, R152, 0x1, -R5 ;  /* 0x0000000198997824 */ /* 0x000fe200078e0a05 */
[----:B------:R-:W-:Y:S01]  /*6f30*/  LEA.HI R5, R21, R152, RZ, 0x2 ;  /* 0x0000009815057211 */ /* 0x000fe200078f10ff */
[----:B------:R-:W2:Y:S03]  /*6f40*/  S2UR UR6, SR_CTAID.Z ;  /* 0x00000000000679c3 */ /* 0x000ea60000002700 */
[----:B------:R-:W-:Y:S02]  /*6f50*/  SHF.R.S32.HI R12, RZ, 0x1f, R153 ;  /* 0x0000001fff0c7819 */ /* 0x000fe40000011499 */
[----:B------:R-:W-:Y:S02]  /*6f60*/  LOP3.LUT R5, R5, 0xfffffffc, RZ, 0xc0, !PT ;  /* 0xfffffffc05057812 */ /* 0x000fe400078ec0ff */
[CC--:B------:R-:W-:Y:S01]  /*6f70*/  LEA.HI R154, R12.reuse, R153.reuse, RZ, 0x2 ;  /* 0x000000990c9a7211 */ /* 0x0c0fe200078f10ff */
[----:B------:R-:W4:Y:S01]  /*6f80*/  LDC.64 R22, c[0x0][0xbd8] ;  /* 0x0002f600ff167b82 */ /* 0x000f220000000a00 */
[----:B------:R-:W-:Y:S01]  /*6f90*/  LEA.HI R13, R12, R153, RZ, 0x5 ;  /* 0x000000990c0d7211 */ /* 0x000fe200078f28ff */
[----:B------:R-:W-:Y:S01]  /*6fa0*/  IMAD.IADD R5, R152, 0x1, -R5 ;  /* 0x0000000198057824 */ /* 0x000fe200078e0a05 */
[----:B------:R-:W-:-:S02]  /*6fb0*/  SHF.R.S32.HI R11, RZ, 0x2, R154 ;  /* 0x00000002ff0b7819 */ /* 0x000fc4000001149a */
[----:B------:R-:W-:Y:S02]  /*6fc0*/  SHF.R.S32.HI R14, RZ, 0x1f, R154 ;  /* 0x0000001fff0e7819 */ /* 0x000fe4000001149a */
[----:B------:R-:W-:Y:S02]  /*6fd0*/  SHF.R.S32.HI R13, RZ, 0x5, R13 ;  /* 0x00000005ff0d7819 */ /* 0x000fe4000001140d */
[----:B0-----:R-:W-:Y:S02]  /*6fe0*/  ISETP.NE.AND P0, PT, R18, 0x1, PT ;  /* 0x000000011200780c */ /* 0x001fe40003f05270 */
[----:B------:R-:W-:Y:S02]  /*6ff0*/  LEA.HI R14, R14, R11, RZ, 0x3 ;  /* 0x0000000b0e0e7211 */ /* 0x000fe400078f18ff */
[----:B------:R-:W-:Y:S02]  /*7000*/  LOP3.LUT R154, R154, 0x7ffffffc, RZ, 0xc0, !PT ;  /* 0x7ffffffc9a9a7812 */ /* 0x000fe400078ec0ff */
[----:B------:R-:W-:-:S03]  /*7010*/  LOP3.LUT R14, R14, 0xfffffff8, RZ, 0xc0, !PT ;  /* 0xfffffff80e0e7812 */ /* 0x000fc600078ec0ff */
[----:B------:R-:W-:Y:S02]  /*7020*/  IMAD.IADD R154, R153, 0x1, -R154 ;  /* 0x00000001999a7824 */ /* 0x000fe400078e0a9a */
[----:B------:R-:W-:Y:S01]  /*7030*/  IMAD.IADD R14, R11, 0x1, -R14 ;  /* 0x000000010b0e7824 */ /* 0x000fe200078e0a0e */
[----:B------:R-:W-:Y:S01]  /*7040*/  LEA.HI R11, R5, R5, RZ, 0x1 ;  /* 0x00000005050b7211 */ /* 0x000fe200078f08ff */
[----:B------:R-:W0:Y:S01]  /*7050*/  @P0 LDC R20, c[0x0][0xbec] ;  /* 0x0002fb00ff140b82 */ /* 0x000e220000000800 */
[----:B------:R-:W-:Y:S02]  /*7060*/  IMAD.SHL.U32 R154, R154, 0x2, RZ ;  /* 0x000000029a9a7824 */ /* 0x000fe400078e00ff */
[----:B------:R-:W-:Y:S01]  /*7070*/  LOP3.LUT R12, R11, 0x1ffffffe, RZ, 0xc0, !PT ;  /* 0x1ffffffe0b0c7812 */ /* 0x000fe200078ec0ff */
[----:B------:R-:W-:Y:S02]  /*7080*/  IMAD R155, R13, 0x10, R14 ;  /* 0x000000100d9b7824 */ /* 0x000fe400078e020e */
[----:B------:R-:W-:-:S02]  /*7090*/  IMAD R11, R19, UR4, RZ ;  /* 0x00000004130b7c24 */ /* 0x000fc4000f8e02ff */
[----:B------:R-:W5:Y:S01]  /*70a0*/  @P0 LDC R17, c[0x0][0xbf0] ;  /* 0x0002fc00ff110b82 */ /* 0x000f620000000800 */
[----:B------:R-:W-:Y:S02]  /*70b0*/  IMAD.IADD R5, R5, 0x1, -R12 ;  /* 0x0000000105057824 */ /* 0x000fe400078e0a0c */
[----:B------:R-:W-:Y:S01]  /*70c0*/  IMAD.WIDE.U32 R12, R2, UR4, RZ ;  /* 0x00000004020c7c25 */ /* 0x000fe2000f8e00ff */
[----:B--2---:R-:W-:-:S03]  /*70d0*/  USHF.R.S32.HI UR4, URZ, 0x1f, UR6 ;  /* 0x0000001f3f047899 */ /* 0x004fc60008011406 */
[----:B------:R-:W-:Y:S02]  /*70e0*/  IMAD R5, R5, 0x8, R155 ;  /* 0x0000000805057824 */ /* 0x000fe400078e029b */
[----:B------:R-:W-:Y:S02]  /*70f0*/  IMAD R11, R2, UR5, R11 ;  /* 0x00000005020b7c24 */ /* 0x000fe4000f8e020b */
[----:B----4-:R-:W-:Y:S01]  /*7100*/  IMAD R14, R22, UR4, RZ ;  /* 0x00000004160e7c24 */ /* 0x010fe2000f8e02ff */
[----:B------:R-:W-:Y:S01]  /*7110*/  ULDC.64 UR4, c[0x0][0xbe0] ;  /* 0x0002f80000047ab9 */ /* 0x000fe20000000a00 */
[----:B-1----:R-:W-:Y:S02]  /*7120*/  IMAD R5, R16, 0x40, R5 ;  /* 0x0000004010057824 */ /* 0x002fe400078e0205 */
[----:B------:R-:W-:Y:S02]  /*7130*/  IMAD R15, R23, UR6, R14 ;  /* 0x00000006170f7c24 */ /* 0x000fe4000f8e020e */
[----:B0-----:R-:W-:-:S04]  /*7140*/  @P0 IMAD.HI.U32 R14, R5, R20, RZ ;  /* 0x00000014050e0227 */ /* 0x001fc800078e00ff */
[----:B------:R-:W-:Y:S01]  /*7150*/  IMAD.IADD R13, R13, 0x1, R11 ;  /* 0x000000010d0d7824 */ /* 0x000fe200078e020b */
[----:B------:R-:W-:Y:S02]  /*7160*/  MOV R11, R5 ;  /* 0x00000005000b7202 */ /* 0x000fe40000000f00 */
[----:B-----5:R-:W-:Y:S01]  /*7170*/  @P0 SHF.R.U32.HI R11, RZ, R17, R14 ;  /* 0x00000011ff0b0219 */ /* 0x020fe2000001160e */
[----:B------:R-:W-:-:S04]  /*7180*/  IMAD.WIDE.U32 R12, R22, UR6, R12 ;  /* 0x00000006160c7c25 */ /* 0x000fc8000f8e000c */
[----:B------:R-:W-:Y:S02]  /*7190*/  IMAD.IADD R13, R13, 0x1, R15 ;  /* 0x000000010d0d7824 */ /* 0x000fe400078e020f */
[----:B------:R-:W-:Y:S02]  /*71a0*/  IMAD.MOV R15, RZ, RZ, -R11 ;  /* 0x000000ffff0f7224 */ /* 0x000fe400078e0a0b */
[----:B------:R-:W-:Y:S02]  /*71b0*/  IMAD R14, R4, UR4, RZ ;  /* 0x00000004040e7c24 */ /* 0x000fe4000f8e02ff */
[----:B------:R-:W-:-:S04]  /*71c0*/  IMAD.WIDE.U32 R12, R3, UR4, R12 ;  /* 0x00000004030c7c25 */ /* 0x000fc8000f8e000c */
[----:B------:R-:W-:Y:S01]  /*71d0*/  IMAD R5, R18, R15, R5 ;  /* 0x0000000f12057224 */ /* 0x000fe200078e0205 */
[----:B------:R-:W-:Y:S01]  /*71e0*/  SHF.R.S32.HI R15, RZ, 0x1f, R11 ;  /* 0x0000001fff0f7819 */ /* 0x000fe2000001140b */
[----:B------:R-:W-:Y:S01]  /*71f0*/  IMAD R14, R3, UR5, R14 ;  /* 0x00000005030e7c24 */ /* 0x000fe2000f8e020e */
[----:B------:R-:W-:Y:S01]  /*7200*/  IADD3 R12, P0, R11, R12, RZ ;  /* 0x0000000c0b0c7210 */ /* 0x000fe20007f1e0ff */
[----:B------:R-:W-:Y:S01]  /*7210*/  ULDC.64 UR4, c[0x0][0xbc8] ;  /* 0x0002f20000047ab9 */ /* 0x000fe20000000a00 */
[----:B------:R-:W-:Y:S02]  /*7220*/  SHF.R.S32.HI R11, RZ, 0x1f, R5 ;  /* 0x0000001fff0b7819 */ /* 0x000fe40000011405 */
[----:B------:R-:W-:-:S03]  /*7230*/  IADD3.X R13, R15, R13, R14, P0, !PT ;  /* 0x0000000d0f0d7210 */ /* 0x000fc600007fe40e */
[----:B------:R-:W-:Y:S01]  /*7240*/  IMAD R14, R11, UR4, RZ ;  /* 0x000000040b0e7c24 */ /* 0x000fe2000f8e02ff */
[----:B------:R-:W-:Y:S01]  /*7250*/  LEA.HI R11, R8, R8, RZ, 0x1 ;  /* 0x00000008080b7211 */ /* 0x000fe200078f08ff */
[----:B------:R-:W-:-:S03]  /*7260*/  IMAD.WIDE.U32 R12, R5, UR4, R12 ;  /* 0x00000004050c7c25 */ /* 0x000fc6000f8e000c */
[----:B------:R-:W-:Y:S01]  /*7270*/  LOP3.LUT R11, R11, 0xfffffe, RZ, 0xc0, !PT ;  /* 0x00fffffe0b0b7812 */ /* 0x000fe200078ec0ff */
[----:B------:R-:W-:Y:S01]  /*7280*/  IMAD R5, R5, UR5, R14 ;  /* 0x0000000505057c24 */ /* 0x000fe2000f8e020e */
[----:B------:R-:W-:Y:S02]  /*7290*/  ULDC.64 UR4, c[0x0][0xba8] ;  /* 0x0002ea0000047ab9 */ /* 0x000fe40000000a00 */
[----:B------:R-:W-:Y:S01]  /*72a0*/  LEA R17, P0, R12, UR4, 0x2 ;  /* 0x000000040c117c11 */ /* 0x000fe2000f8010ff */
[----:B------:R-:W-:Y:S01]  /*72b0*/  IMAD.IADD R5, R13, 0x1, R5 ;  /* 0x000000010d057824 */ /* 0x000fe200078e0205 */
[----:B------:R-:W-:Y:S01]  /*72c0*/  ULDC UR4, c[0x0][0xa88] ;  /* 0x0002a20000047ab9 */ /* 0x000fe20000000800 */
[----:B------:R-:W-:Y:S02]  /*72d0*/  IMAD.IADD R11, R8, 0x1, -R11 ;  /* 0x00000001080b7824 */ /* 0x000fe400078e0a0b */
[----:B------:R-:W-:Y:S01]  /*72e0*/  SHFL.IDX PT, R14, R17, 0x1, 0x1c1f ;  /* 0x003c1f00110e7f89 */ /* 0x000fe200000e0000 */
[----:B------:R-:W-:Y:S01]  /*72f0*/  LEA.HI.X R20, R12, UR5, R5, 0x2, P0 ;  /* 0x000000050c147c11 */ /* 0x000fe200080f1405 */
[----:B------:R-:W-:-:S02]  /*7300*/  IMAD.U32 R11, R11, -0x100, RZ ;  /* 0xffffff000b0b7824 */ /* 0x000fc400078e00ff */
[----:B------:R-:W-:Y:S01]  /*7310*/  SHFL.IDX PT, R12, R17, RZ, 0x1c1f ;  /* 0x001c1fff110c7589 */ /* 0x000fe200000e0000 */
[----:B------:R-:W-:Y:S02]  /*7320*/  IMAD R5, R16, 0x40, R155 ;  /* 0x0000004010057824 */ /* 0x000fe400078e029b */
[----:B------:R-:W-:Y:S01]  /*7330*/  IMAD R16, R18, UR4, RZ ;  /* 0x0000000412107c24 */ /* 0x000fe2000f8e02ff */
[----:B------:R-:W0:Y:S01]  /*7340*/  SHFL.IDX PT, R13, R20, RZ, 0x1c1f ;  /* 0x001c1fff140d7589 */ /* 0x000e2200000e0000 */
[----:B------:R-:W-:Y:S01]  /*7350*/  ISETP.NE.AND P0, PT, R154, R11, PT ;  /* 0x0000000b9a00720c */ /* 0x000fe20003f05270 */
[C---:B------:R-:W-:Y:S02]  /*7360*/  VIADD R11, R5.reuse, 0x8 ;  /* 0x00000008050b7836 */ /* 0x040fe40000000000 */
[----:B------:R-:W1:Y:S01]  /*7370*/  SHFL.IDX PT, R15, R20, 0x1, 0x1c1f ;  /* 0x003c1f00140f7f89 */ /* 0x000e6200000e0000 */
[-C--:B------:R-:W-:Y:S02]  /*7380*/  ISETP.GE.OR P1, PT, R5, R16.reuse, P0 ;  /* 0x000000100500720c */ /* 0x080fe40000726670 */
[----:B------:R-:W-:-:S11]  /*7390*/  ISETP.GE.OR P0, PT, R11, R16, P0 ;  /* 0x000000100b00720c */ /* 0x000fd60000706670 */
[----:B0-----:R0:W-:Y:S04]  /*73a0*/  @!P1 ST.E desc[UR42][R12.64], R6 ;  /* 0x000000060c009985 */ /* 0x0011e8000c10192a */
[----:B-1----:R0:W-:Y:S02]  /*73b0*/  @!P0 ST.E desc[UR42][R14.64], R7 ;  /* 0x000000070e008985 */ /* 0x0021e4000c10192a */
.L_x_3037:
[----:B------:R-:W-:Y:S01]  /*73c0*/  ISETP.NE.AND P0, PT, R9, 0x1, PT ;  /* 0x000000010900780c */ /* 0x000fe20003f05270 */
[----:B0-----:R-:W0:Y:S01]  /*73d0*/  S2R R15, SR_CTAID.X ;  /* 0x00000000000f7919 */ /* 0x001e220000002500 */
[--C-:B------:R-:W-:Y:S01]  /*73e0*/  SHF.R.S32.HI R5, RZ, 0x2, R10.reuse ;  /* 0x00000002ff057819 */ /* 0x100fe2000001140a */
[----:B------:R-:W1:Y:S01]  /*73f0*/  S2UR UR6, SR_CTAID.Z ;  /* 0x00000000000679c3 */ /* 0x000e620000002700 */
[----:B------:R-:W-:Y:S01]  /*7400*/  SHF.R.S32.HI R6, RZ, 0x1f, R10 ;  /* 0x0000001fff067819 */ /* 0x000fe2000001140a */
[----:B------:R-:W-:Y:S01]  /*7410*/  ULDC.64 UR4, c[0x0][0xb38] ;  /* 0x0002ce0000047ab9 */ /* 0x000fe20000000a00 */
[----:B------:R-:W-:Y:S01]  /*7420*/  LEA.HI R21, R21, R152, RZ, 0x2 ;  /* 0x0000009815157211 */ /* 0x000fe200078f10ff */
[----:B------:R-:W-:Y:S01]  /*7430*/  BSSY B0, `(.L_x_3038) ;  /* 0x0000101000007945 */ /* 0x000fe20003800000 */
[----:B------:R-:W-:Y:S02]  /*7440*/  LEA.HI R6, R6, R5, RZ, 0x3 ;  /* 0x0000000506067211 */ /* 0x000fe400078f18ff */
[----:B------:R-:W-:Y:S01]  /*7450*/  LOP3.LUT R21, R21, 0xfffffffc, RZ, 0xc0, !PT ;  /* 0xfffffffc15157812 */ /* 0x000fe200078ec0ff */
[----:B------:R-:W2:Y:S01]  /*7460*/  LDC.64 R12, c[0x0][0xb40] ;  /* 0x0002d000ff0c7b82 */ /* 0x000ea20000000a00 */
[----:B------:R-:W-:-:S02]  /*7470*/  LOP3.LUT R6, R6, 0xfffffff8, RZ, 0xc0, !PT ;  /* 0xfffffff806067812 */ /* 0x000fc400078ec0ff */
[----:B------:R-:W-:Y:S02]  /*7480*/  IADD3 R21, R152, -R21, RZ ;  /* 0x8000001598157210 */ /* 0x000fe40007ffe0ff */
[----:B------:R-:W-:Y:S01]  /*7490*/  LEA.HI R157, R157, R0, RZ, 0x5 ;  /* 0x000000009d9d7211 */ /* 0x000fe200078f28ff */
[----:B------:R-:W-:Y:S01]  /*74a0*/  IMAD.IADD R14, R5, 0x1, -R6 ;  /* 0x00000001050e7824 */ /* 0x000fe200078e0a06 */
[----:B------:R-:W-:Y:S01]  /*74b0*/  LEA.HI R5, R21, R21, RZ, 0x1 ;  /* 0x0000001515057211 */ /* 0x000fe200078f08ff */
[----:B------:R-:W4:Y:S01]  /*74c0*/  @P0 LDC R16, c[0x0][0xbec] ;  /* 0x0002fb00ff100b82 */ /* 0x000f220000000800 */
[----:B------:R-:W-:Y:S02]  /*74d0*/  SHF.R.S32.HI R157, RZ, 0x5, R157 ;  /* 0x00000005ff9d7819 */ /* 0x000fe4000001149d */
[----:B------:R-:W-:Y:S01]  /*74e0*/  LOP3.LUT R6, R5, 0x1ffffffe, RZ, 0xc0, !PT ;  /* 0x1ffffffe05067812 */ /* 0x000fe200078ec0ff */
[----:B------:R-:W-:Y:S02]  /*74f0*/  IMAD R5, R19, UR4, RZ ;  /* 0x0000000413057c24 */ /* 0x000fe4000f8e02ff */
[----:B------:R-:W-:-:S02]  /*7500*/  IMAD R14, R157, 0x10, R14 ;  /* 0x000000109d0e7824 */ /* 0x000fc400078e020e */
[----:B------:R-:W5:Y:S01]  /*7510*/  @P0 LDC R17, c[0x0][0xbf0] ;  /* 0x0002fc00ff110b82 */ /* 0x000f620000000800 */
[----:B------:R-:W-:Y:S02]  /*7520*/  IMAD.IADD R21, R21, 0x1, -R6 ;  /* 0x0000000115157824 */ /* 0x000fe400078e0a06 */
[----:B------:R-:W-:Y:S01]  /*7530*/  IMAD.WIDE.U32 R6, R2, UR4, RZ ;  /* 0x0000000402067c25 */ /* 0x000fe2000f8e00ff */
[----:B-1----:R-:W-:-:S03]  /*7540*/  USHF.R.S32.HI UR4, URZ, 0x1f, UR6 ;  /* 0x0000001f3f047899 */ /* 0x002fc60008011406 */
[----:B------:R-:W-:Y:S02]  /*7550*/  IMAD R5, R2, UR5, R5 ;  /* 0x0000000502057c24 */ /* 0x000fe4000f8e0205 */
[----:B------:R-:W-:Y:S02]  /*7560*/  IMAD R21, R21, 0x8, R14 ;  /* 0x0000000815157824 */ /* 0x000fe400078e020e */
[----:B------:R-:W-:Y:S02]  /*7570*/  IMAD.IADD R7, R7, 0x1, R5 ;  /* 0x0000000107077824 */ /* 0x000fe400078e0205 */
[----:B--2---:R-:W-:Y:S01]  /*7580*/  IMAD R2, R12, UR4, RZ ;  /* 0x000000040c027c24 */ /* 0x004fe2000f8e02ff */
[----:B------:R-:W-:Y:S01]  /*7590*/  ULDC.64 UR4, c[0x0][0xb48] ;  /* 0x0002d20000047ab9 */ /* 0x000fe20000000a00 */
[----:B0-----:R-:W-:Y:S02]  /*75a0*/  IMAD R21, R15, 0x40, R21 ;  /* 0x000000400f157824 */ /* 0x001fe400078e0215 */
[----:B------:R-:W-:-:S02]  /*75b0*/  IMAD R11, R13, UR6, R2 ;  /* 0x000000060d0b7c24 */ /* 0x000fc4000f8e0202 */
[----:B------:R-:W-:-:S04]  /*75c0*/  IMAD.WIDE.U32 R6, R12, UR6, R6 ;  /* 0x000000060c067c25 */ /* 0x000fc8000f8e0006 */
[----:B----4-:R-:W-:-:S04]  /*75d0*/  @P0 IMAD.HI.U32 R16, R21, R16, RZ ;  /* 0x0000001015100227 */ /* 0x010fc800078e00ff */
[----:B------:R-:W-:Y:S02]  /*75e0*/  IMAD R4, R4, UR4, RZ ;  /* 0x0000000404047c24 */ /* 0x000fe4000f8e02ff */
[----:B------:R-:W-:Y:S01]  /*75f0*/  IMAD.MOV.U32 R5, RZ, RZ, R21 ;  /* 0x000000ffff057224 */ /* 0x000fe200078e0015 */
[----:B-----5:R-:W-:Y:S01]  /*7600*/  @P0 SHF.R.U32.HI R5, RZ, R17, R16 ;  /* 0x00000011ff050219 */ /* 0x020fe20000011610 */
[----:B------:R-:W-:Y:S02]  /*7610*/  IMAD.IADD R7, R7, 0x1, R11 ;  /* 0x0000000107077824 */ /* 0x000fe400078e020b */
[C---:B------:R-:W-:Y:S01]  /*7620*/  IMAD R11, R3.reuse, UR5, R4 ;  /* 0x00000005030b7c24 */ /* 0x040fe2000f8e0204 */
[----:B------:R-:W-:Y:S01]  /*7630*/  SHF.R.S32.HI R4, RZ, 0x1f, R5 ;  /* 0x0000001fff047819 */ /* 0x000fe20000011405 */
[----:B------:R-:W-:Y:S01]  /*7640*/  IMAD.WIDE.U32 R2, R3, UR4, R6 ;  /* 0x0000000403027c25 */ /* 0x000fe2000f8e0006 */
[----:B------:R-:W-:Y:S01]  /*7650*/  ULDC.64 UR4, c[0x0][0xb30] ;  /* 0x0002cc0000047ab9 */ /* 0x000fe20000000a00 */
[----:B------:R-:W-:-:S02]  /*7660*/  LEA.HI R6, R8, R8, RZ, 0x1 ;  /* 0x0000000808067211 */ /* 0x000fc400078f08ff */
[----:B------:R-:W-:Y:S01]  /*7670*/  IMAD.MOV R12, RZ, RZ, -R5 ;  /* 0x000000ffff0c7224 */ /* 0x000fe200078e0a05 */
[----:B------:R-:W-:Y:S01]  /*7680*/  IADD3 R3, R3, R11, RZ ;  /* 0x0000000b03037210 */ /* 0x000fe20007ffe0ff */
[----:B------:R-:W-:Y:S01]  /*7690*/  IMAD R4, R4, UR4, RZ ;  /* 0x0000000404047c24 */ /* 0x000fe2000f8e02ff */
[----:B------:R-:W-:Y:S01]  /*76a0*/  LOP3.LUT R13, R6, 0xfffffe, RZ, 0xc0, !PT ;  /* 0x00fffffe060d7812 */ /* 0x000fe200078ec0ff */
[----:B------:R-:W-:Y:S02]  /*76b0*/  IMAD R7, R9, R12, R21 ;  /* 0x0000000c09077224 */ /* 0x000fe400078e0215 */
[C---:B------:R-:W-:Y:S02]  /*76c0*/  IMAD R11, R5.reuse, UR5, R4 ;  /* 0x00000005050b7c24 */ /* 0x040fe4000f8e0204 */
[----:B------:R-:W-:Y:S01]  /*76d0*/  IMAD.WIDE.U32 R2, R5, UR4, R2 ;  /* 0x0000000405027c25 */ /* 0x000fe2000f8e0002 */
[----:B------:R-:W-:Y:S01]  /*76e0*/  SHF.R.S32.HI R4, RZ, 0x1f, R7 ;  /* 0x0000001fff047819 */ /* 0x000fe20000011407 */
[----:B------:R-:W-:-:S02]  /*76f0*/  ULDC.64 UR4, c[0x0][0xb28] ;  /* 0x0002ca0000047ab9 */ /* 0x000fc40000000a00 */
[----:B------:R-:W-:Y:S01]  /*7700*/  IMAD.IADD R3, R3, 0x1, R11 ;  /* 0x0000000103037824 */ /* 0x000fe200078e020b */
[----:B------:R-:W-:Y:S01]  /*7710*/  LOP3.LUT R11, R10, 0x7ffffffc, RZ, 0xc0, !PT ;  /* 0x7ffffffc0a0b7812 */ /* 0x000fe200078ec0ff */
[----:B------:R-:W-:Y:S02]  /*7720*/  IMAD R4, R4, UR4, RZ ;  /* 0x0000000404047c24 */ /* 0x000fe4000f8e02ff */
[----:B------:R-:W-:-:S04]  /*7730*/  IMAD.WIDE.U32 R2, R7, UR4, R2 ;  /* 0x0000000407027c25 */ /* 0x000fc8000f8e0002 */
[----:B------:R-:W-:Y:S01]  /*7740*/  IMAD R5, R7, UR5, R4 ;  /* 0x0000000507057c24 */ /* 0x000fe2000f8e0204 */
[----:B------:R-:W-:Y:S01]  /*7750*/  ULDC.64 UR4, c[0x0][0xb00] ;  /* 0x0002c00000047ab9 */ /* 0x000fe20000000a00 */
[----:B------:R-:W-:Y:S01]  /*7760*/  IMAD R7, R15, 0x40, R14 ;  /* 0x000000400f077824 */ /* 0x000fe200078e020e */
[----:B------:R-:W-:Y:S01]  /*7770*/  LEA R4, P0, R2, UR4, 0x2 ;  /* 0x0000000402047c11 */ /* 0x000fe2000f8010ff */
[----:B------:R-:W-:Y:S01]  /*7780*/  ULDC UR4, c[0x0][0xa88] ;  /* 0x0002a20000047ab9 */ /* 0x000fe20000000800 */
[----:B------:R-:W-:Y:S02]  /*7790*/  IMAD.IADD R5, R3, 0x1, R5 ;  /* 0x0000000103057824 */ /* 0x000fe400078e0205 */
[----:B------:R-:W-:Y:S02]  /*77a0*/  IMAD R6, R9, UR4, RZ ;  /* 0x0000000409067c24 */ /* 0x000fe4000f8e02ff */
[----:B------:R-:W-:Y:S01]  /*77b0*/  IMAD.IADD R13, R8, 0x1, -R13 ;  /* 0x00000001080d7824 */ /* 0x000fe200078e0a0d */
[----:B------:R-:W-:Y:S01]  /*77c0*/  LEA.HI.X R5, R2, UR5, R5, 0x2, P0 ;  /* 0x0000000502057c11 */ /* 0x000fe200080f1405 */
[----:B------:R-:W-:Y:S01]  /*77d0*/  IMAD.IADD R0, R0, 0x1, -R11 ;  /* 0x0000000100007824 */ /* 0x000fe200078e0a0b */
[----:B------:R-:W-:Y:S01]  /*77e0*/  ISETP.GE.AND P0, PT, R7, R6, PT ;  /* 0x000000060700720c */ /* 0x000fe20003f06270 */
[----:B------:R0:W1:Y:S02]  /*77f0*/  SHFL.IDX PT, R2, R4, RZ, 0x1c1f ;  /* 0x001c1fff04027589 */ /* 0x00006400000e0000 */
[----:B------:R-:W-:-:S02]  /*7800*/  IMAD R0, R13, 0x80, R0 ;  /* 0x000000800d007824 */ /* 0x000fc400078e0200 */
[----:B------:R0:W2:Y:S02]  /*7810*/  SHFL.IDX PT, R3, R5, RZ, 0x1c1f ;  /* 0x001c1fff05037589 */ /* 0x0000a400000e0000 */
[----:B------:R-:W-:-:S06]  /*7820*/  IMAD.SHL.U32 R0, R0, 0x2, RZ ;  /* 0x0000000200007824 */ /* 0x000fcc00078e00ff */
[----:B0-----:R-:W-:Y:S05]  /*7830*/  @P0 BRA `(.L_x_3039) ;  /* 0x0000000c00000947 */ /* 0x001fea0003800000 */
[C---:B------:R-:W-:Y:S01]  /*7840*/  VIADD R9, R0.reuse, 0x8 ;  /* 0x0000000800097836 */ /* 0x040fe20000000000 */
[----:B------:R-:W-:Y:S01]  /*7850*/  ULDC UR4, c[0x0][0xac8] ;  /* 0x0002b20000047ab9 */ /* 0x000fe20000000800 */
[C---:B------:R-:W-:Y:S01]  /*7860*/  VIADD R11, R0.reuse, 0x10 ;  /* 0x00000010000b7836 */ /* 0x040fe20000000000 */
[C---:B------:R-:W-:Y:S01]  /*7870*/  IADD3 R13, R0.reuse, 0x18, RZ ;  /* 0x00000018000d7810 */ /* 0x040fe20007ffe0ff */
[C---:B------:R-:W-:Y:S01]  /*7880*/  VIADD R16, R0.reuse, 0x20 ;  /* 0x0000002000107836 */ /* 0x040fe20000000000 */
[C---:B------:R-:W-:Y:S01]  /*7890*/  ISETP.GE.AND P2, PT, R0.reuse, UR4, PT ;  /* 0x0000000400007c0c */ /* 0x040fe2000bf46270 */
        /* <DEDUP_REMOVED lines=10> */
[----:B------:R-:W-:-:S02]  /*7940*/  VIADD R22, R0, 0x50 ;  /* 0x0000005000167836 */ /* 0x000fc40000000000 */
[C---:B------:R-:W-:Y:S01]  /*7950*/  @!P2 LEA.HI R8, R0.reuse, R0, RZ, 0x1 ;  /* 0x000000000008a211 */ /* 0x040fe200078f08ff */
[----:B------:R-:W-:Y:S01]  /*7960*/  VIADD R23, R0, 0x58 ;  /* 0x0000005800177836 */ /* 0x000fe20000000000 */
[----:B------:R-:W-:Y:S02]  /*7970*/  @!P3 LEA.HI R10, R9, R9, RZ, 0x1 ;  /* 0x00000009090ab211 */ /* 0x000fe400078f08ff */
[----:B------:R-:W-:Y:S02]  /*7980*/  @!P4 LEA.HI R12, R11, R11, RZ, 0x1 ;  /* 0x0000000b0b0cc211 */ /* 0x000fe400078f08ff */
[----:B------:R-:W-:Y:S02]  /*7990*/  @!P5 LEA.HI R14, R13, R13, RZ, 0x1 ;  /* 0x0000000d0d0ed211 */ /* 0x000fe400078f08ff */
[----:B------:R-:W-:Y:S02]  /*79a0*/  @!P2 LOP3.LUT R9, R8, 0xfffffffe, RZ, 0xc0, !PT ;  /* 0xfffffffe0809a812 */ /* 0x000fe400078ec0ff */
[----:B------:R-:W-:-:S02]  /*79b0*/  @!P3 LOP3.LUT R11, R10, 0xfffffffe, RZ, 0xc0, !PT ;  /* 0xfffffffe0a0bb812 */ /* 0x000fc400078ec0ff */
[----:B------:R-:W-:Y:S01]  /*79c0*/  @!P4 LOP3.LUT R13, R12, 0xfffffffe, RZ, 0xc0, !PT ;  /* 0xfffffffe0c0dc812 */ /* 0x000fe200078ec0ff */
[--C-:B-12---:R-:W-:Y:S01]  /*79d0*/  @!P2 IMAD.WIDE R8, R9, 0x4, R2.reuse ;  /* 0x000000040908a825 */ /* 0x106fe200078e0202 */
[----:B------:R-:W-:Y:S02]  /*79e0*/  @!P5 LOP3.LUT R15, R14, 0xfffffffe, RZ, 0xc0, !PT ;  /* 0xfffffffe0e0fd812 */ /* 0x000fe400078ec0ff */
[----:B------:R-:W-:Y:S01]  /*79f0*/  ISETP.GE.AND P6, PT, R22, UR4, PT ;  /* 0x0000000416007c0c */ /* 0x000fe2000bfc6270 */
[--C-:B------:R-:W-:Y:S01]  /*7a00*/  @!P3 IMAD.WIDE R10, R11, 0x4, R2.reuse ;  /* 0x000000040b0ab825 */ /* 0x100fe200078e0202 */
[----:B------:R0:W-:Y:S01]  /*7a10*/  @!P2 ST.E.64 desc[UR42][R8.64], R24 ;  /* 0x000000180800a985 */ /* 0x0001e2000c101b2a */
[----:B------:R-:W-:Y:S02]  /*7a20*/  ISETP.GE.AND P2, PT, R18, UR4, PT ;  /* 0x0000000412007c0c */ /* 0x000fe4000bf46270 */
[----:B------:R-:W-:Y:S01]  /*7a30*/  @!P4 IMAD.WIDE R12, R13, 0x4, R2 ;  /* 0x000000040d0cc825 */ /* 0x000fe200078e0202 */
[----:B------:R1:W-:Y:S01]  /*7a40*/  @!P3 ST.E.64 desc[UR42][R10.64], R28 ;  /* 0x0000001c0a00b985 */ /* 0x0003e2000c101b2a */
[----:B------:R-:W-:-:S02]  /*7a50*/  ISETP.GE.AND P3, PT, R19, UR4, PT ;  /* 0x0000000413007c0c */ /* 0x000fc4000bf66270 */
[----:B------:R-:W-:Y:S01]  /*7a60*/  @!P5 IMAD.WIDE R14, R15, 0x4, R2 ;  /* 0x000000040f0ed825 */ /* 0x000fe200078e0202 */
[----:B------:R2:W-:Y:S01]  /*7a70*/  @!P4 ST.E.64 desc[UR42][R12.64], R32 ;  /* 0x000000200c00c985 */ /* 0x0005e2000c101b2a */
[----:B------:R-:W-:Y:S02]  /*7a80*/  ISETP.GE.AND P4, PT, R20, UR4, PT ;  /* 0x0000000414007c0c */ /* 0x000fe4000bf86270 */
[----:B------:R-:W-:Y:S01]  /*7a90*/  @!P0 LEA.HI R16, R16, R16, RZ, 0x1 ;  /* 0x0000001010108211 */ /* 0x000fe200078f08ff */
[----:B------:R4:W-:Y:S01]  /*7aa0*/  @!P5 ST.E.64 desc[UR42][R14.64], R36 ;  /* 0x000000240e00d985 */ /* 0x0009e2000c101b2a */
[----:B------:R-:W-:Y:S01]  /*7ab0*/  ISETP.GE.AND P5, PT, R21, UR4, PT ;  /* 0x0000000415007c0c */ /* 0x000fe2000bfa6270 */
[----:B0-----:R-:W-:Y:S01]  /*7ac0*/  VIADD R24, R0, 0x60 ;  /* 0x0000006000187836 */ /* 0x001fe20000000000 */
[----:B------:R-:W-:Y:S02]  /*7ad0*/  @!P1 LEA.HI R17, R17, R17, RZ, 0x1 ;  /* 0x0000001111119211 */ /* 0x000fe400078f08ff */
[----:B------:R-:W-:-:S02]  /*7ae0*/  @!P0 LOP3.LUT R9, R16, 0xfffffffe, RZ, 0xc0, !PT ;  /* 0xfffffffe10098812 */ /* 0x000fc400078ec0ff */
        /* <DEDUP_REMOVED lines=11> */
[----:B------:R-:W-:Y:S02]  /*7ba0*/  @!P3 LOP3.LUT R19, R19, 0xfffffffe, RZ, 0xc0, !PT ;  /* 0xfffffffe1313b812 */ /* 0x000fe400078ec0ff */
[----:B----4-:R-:W-:Y:S01]  /*7bb0*/  @!P4 LOP3.LUT R15, R20, 0xfffffffe, RZ, 0xc0, !PT ;  /* 0xfffffffe140fc812 */ /* 0x010fe200078ec0ff */
[----:B------:R-:W-:Y:S01]  /*7bc0*/  VIADD R20, R0, 0x78 ;  /* 0x0000007800147836 */ /* 0x000fe20000000000 */
[----:B------:R-:W-:Y:S02]  /*7bd0*/  @!P5 LOP3.LUT R21, R21, 0xfffffffe, RZ, 0xc0, !PT ;  /* 0xfffffffe1515d812 */ /* 0x000fe400078ec0ff */
[----:B------:R-:W-:Y:S01]  /*7be0*/  @!P6 LOP3.LUT R17, R22, 0xfffffffe, RZ, 0xc0, !PT ;  /* 0xfffffffe1611e812 */ /* 0x000fe200078ec0ff */
[----:B------:R-:W-:Y:S01]  /*7bf0*/  VIADD R22, R0, 0x88 ;  /* 0x0000008800167836 */ /* 0x000fe20000000000 */
[----:B------:R-:W-:Y:S01]  /*7c00*/  ISETP.GE.AND P1, PT, R23, UR4, PT ;  /* 0x0000000417007c0c */ /* 0x000fe2000bf26270 */
[----:B0-----:R-:W-:Y:S01]  /*7c10*/  @!P2 IMAD.WIDE R8, R13, 0x4, R2 ;  /* 0x000000040d08a825 */ /* 0x001fe200078e0202 */
[----:B------:R-:W-:-:S02]  /*7c20*/  ISETP.GE.AND P0, PT, R24, UR4, PT ;  /* 0x0000000418007c0c */ /* 0x000fc4000bf06270 */
[----:B------:R-:W-:Y:S01]  /*7c30*/  IADD3 R18, R0, 0x68, RZ ;  /* 0x0000006800127810 */ /* 0x000fe20007ffe0ff */
[--C-:B-1----:R-:W-:Y:S01]  /*7c40*/  @!P3 IMAD.WIDE R10, R19, 0x4, R2.reuse ;  /* 0x00000004130ab825 */ /* 0x102fe200078e0202 */
[----:B------:R0:W-:Y:S02]  /*7c50*/  @!P2 ST.E.64 desc[UR42][R8.64], R48 ;  /* 0x000000300800a985 */ /* 0x0001e4000c101b2a */
[----:B------:R-:W-:Y:S01]  /*7c60*/  ISETP.GE.AND P2, PT, R18, UR4, PT ;  /* 0x0000000412007c0c */ /* 0x000fe2000bf46270 */
        /* <DEDUP_REMOVED lines=8> */
[----:B------:R-:W-:Y:S02]  /*7cf0*/  ISETP.GE.AND P5, PT, R20, UR4, PT ;  /* 0x0000000414007c0c */ /* 0x000fe4000bfa6270 */
[C---:B------:R-:W-:Y:S01]  /*7d00*/  VIADD R19, R0.reuse, 0x70 ;  /* 0x0000007000137836 */ /* 0x040fe20000000000 */
[----:B------:R5:W-:Y:S01]  /*7d10*/  @!P6 ST.E.64 desc[UR42][R16.64], R64 ;  /* 0x000000401000e985 */ /* 0x000be2000c101b2a */
[----:B------:R-:W-:Y:S01]  /*7d20*/  VIADD R21, R0, 0x80 ;  /* 0x0000008000157836 */ /* 0x000fe20000000000 */
[----:B------:R-:W-:Y:S02]  /*7d30*/  @!P0 LEA.HI R24, R24, R24, RZ, 0x1 ;  /* 0x0000001818188211 */ /* 0x000fe400078f08ff */
[----:B------:R-:W-:Y:S02]  /*7d40*/  ISETP.GE.AND P6, PT, R19, UR4, PT ;  /* 0x0000000413007c0c */ /* 0x000fe4000bfc6270 */
[----:B------:R-:W-:-:S02]  /*7d50*/  ISETP.GE.AND P4, PT, R21, UR4, PT ;  /* 0x0000000415007c0c */ /* 0x000fc4000bf86270 */
[----:B0-----:R-:W-:Y:S01]  /*7d60*/  @!P1 LOP3.LUT R9, R23, 0xfffffffe, RZ, 0xc0, !PT ;  /* 0xfffffffe17099812 */ /* 0x001fe200078ec0ff */
[----:B------:R-:W-:Y:S01]  /*7d70*/  VIADD R23, R0, 0x90 ;  /* 0x0000009000177836 */ /* 0x000fe20000000000 */
[----:B-1----:R-:W-:Y:S01]  /*7d80*/  @!P0 LOP3.LUT R11, R24, 0xfffffffe, RZ, 0xc0, !PT ;  /* 0xfffffffe180b8812 */ /* 0x002fe200078ec0ff */
[----:B------:R-:W-:Y:S01]  /*7d90*/  VIADD R24, R0, 0x98 ;  /* 0x0000009800187836 */ /* 0x000fe20000000000 */
        /* <DEDUP_REMOVED lines=10> */
[----:B------:R-:W-:Y:S01]  /*7e40*/  @!P6 LOP3.LUT R19, R19, 0xfffffffe, RZ, 0xc0, !PT ;  /* 0xfffffffe1313e812 */ /* 0x000fe200078ec0ff */
[----:B------:R-:W-:Y:S01]  /*7e50*/  VIADD R18, R0, 0xa0 ;  /* 0x000000a000127836 */ /* 0x000fe20000000000 */
[----:B----4-:R-:W-:Y:S01]  /*7e60*/  @!P5 LOP3.LUT R15, R20, 0xfffffffe, RZ, 0xc0, !PT ;  /* 0xfffffffe140fd812 */ /* 0x010fe200078ec0ff */
[----:B------:R-:W-:Y:S01]  /*7e70*/  VIADD R20, R0, 0xb0 ;  /* 0x000000b000147836 */ /* 0x000fe20000000000 */
[----:B------:R-:W-:Y:S02]  /*7e80*/  @!P4 LOP3.LUT R21, R21, 0xfffffffe, RZ, 0xc0, !PT ;  /* 0xfffffffe1515c812 */ /* 0x000fe400078ec0ff */
[----:B-----5:R-:W-:Y:S01]  /*7e90*/  @!P3 LOP3.LUT R17, R22, 0xfffffffe, RZ, 0xc0, !PT ;  /* 0xfffffffe1611b812 */ /* 0x020fe200078ec0ff */
[----:B------:R-:W-:Y:S01]  /*7ea0*/  VIADD R22, R0, 0xc0 ;  /* 0x000000c000167836 */ /* 0x000fe20000000000 */
[----:B------:R-:W-:Y:S01]  /*7eb0*/  ISETP.GE.AND P0, PT, R23, UR4, PT ;  /* 0x0000000417007c0c */ /* 0x000fe2000bf06270 */
[----:B0-----:R-:W-:Y:S01]  /*7ec0*/  @!P2 IMAD.WIDE R8, R13, 0x4, R2 ;  /* 0x000000040d08a825 */ /* 0x001fe200078e0202 */
[----:B------:R-:W-:-:S03]  /*7ed0*/  ISETP.GE.AND P1, PT, R24, UR4, PT ;  /* 0x0000000418007c0c */ /* 0x000fc6000bf26270 */
        /* <DEDUP_REMOVED lines=8> */
[----:B------:R-:W-:-:S02]  /*7f60*/  IADD3 R21, R0, 0xb8, RZ ;  /* 0x000000b800157810 */ /* 0x000fc40007ffe0ff */
[----:B------:R-:W-:Y:S01]  /*7f70*/  @!P3 IMAD.WIDE R16, R17, 0x4, R2 ;  /* 0x000000041110b825 */ /* 0x000fe200078e0202 */
[----:B------:R4:W-:Y:S01]  /*7f80*/  @!P4 ST.E.64 desc[UR42][R14.64], R88 ;  /* 0x000000580e00c985 */ /* 0x0009e2000c101b2a */
[----:B------:R-:W-:Y:S02]  /*7f90*/  ISETP.GE.AND P4, PT, R20, UR4, PT ;  /* 0x0000000414007c0c */ /* 0x000fe4000bf86270 */
[----:B------:R-:W-:Y:S01]  /*7fa0*/  VIADD R19, R0, 0xa8 ;  /* 0x000000a800137836 */ /* 0x000fe20000000000 */
[----:B------:R5:W-:Y:S01]  /*7fb0*/  @!P3 ST.E.64 desc[UR42][R16.64], R92 ;  /* 0x0000005c1000b985 */ /* 0x000be2000c101b2a */
[----:B------:R-:W-:Y:S02]  /*7fc0*/  ISETP.GE.AND P5, PT, R21, UR4, PT ;  /* 0x0000000415007c0c */ /* 0x000fe4000bfa6270 */
[----:B------:R-:W-:Y:S02]  /*7fd0*/  @!P0 LEA.HI R23, R23, R23, RZ, 0x1 ;  /* 0x0000001717178211 */ /* 0x000fe400078f08ff */
[----:B------:R-:W-:-:S02]  /*7fe0*/  ISETP.GE.AND P3, PT, R19, UR4, PT ;  /* 0x0000000413007c0c */ /* 0x000fc4000bf66270 */
[----:B------:R-:W-:Y:S02]  /*7ff0*/  @!P1 LEA.HI R24, R24, R24, RZ, 0x1 ;  /* 0x0000001818189211 */ /* 0x000fe400078f08ff */
[----:B0-----:R-:W-:Y:S02]  /*8000*/  @!P0 LOP3.LUT R9, R23, 0xfffffffe, RZ, 0xc0, !PT ;  /* 0xfffffffe17098812 */ /* 0x001fe400078ec0ff */
[----:B------:R-:W-:Y:S02]  /*8010*/  @!P2 LEA.HI R18, R18, R18, RZ, 0x1 ;  /* 0x000000121212a211 */ /* 0x000fe400078f08ff */
[----:B-1----:R-:W-:Y:S01]  /*8020*/  @!P1 LOP3.LUT R11, R24, 0xfffffffe, RZ, 0xc0, !PT ;  /* 0xfffffffe180b9812 */ /* 0x002fe200078ec0ff */
[--C-:B------:R-:W-:Y:S01]  /*8030*/  @!P0 IMAD.WIDE R8, R9, 0x4, R2.reuse ;  /* 0x0000000409088825 */ /* 0x100fe200078e0202 */
[----:B------:R-:W-:Y:S02]  /*8040*/  @!P4 LEA.HI R20, R20, R20, RZ, 0x1 ;  /* 0x000000141414c211 */ /* 0x000fe400078f08ff */
[----:B--2---:R-:W-:Y:S01]  /*8050*/  @!P2 LOP3.LUT R13, R18, 0xfffffffe, RZ, 0xc0, !PT ;  /* 0xfffffffe120da812 */ /* 0x004fe200078ec0ff */
[--C-:B------:R-:W-:Y:S01]  /*8060*/  @!P1 IMAD.WIDE R10, R11, 0x4, R2.reuse ;  /* 0x000000040b0a9825 */ /* 0x100fe200078e0202 */
[----:B------:R-:W-:Y:S01]  /*8070*/  @!P3 LEA.HI R19, R19, R19, RZ, 0x1 ;  /* 0x000000131313b211 */ /* 0x000fe200078f08ff */
[----:B------:R0:W-:Y:S01]  /*8080*/  @!P0 ST.E.64 desc[UR42][R8.64], R96 ;  /* 0x0000006008008985 */ /* 0x0001e2000c101b2a */
[----:B------:R-:W-:Y:S01]  /*8090*/  @!P5 LEA.HI R21, R21, R21, RZ, 0x1 ;  /* 0x000000151515d211 */ /* 0x000fe200078f08ff */
[----:B------:R-:W-:Y:S01]  /*80a0*/  @!P2 IMAD.WIDE R12, R13, 0x4, R2 ;  /* 0x000000040d0ca825 */ /* 0x000fe200078e0202 */
[----:B------:R-:W-:Y:S01]  /*80b0*/  @!P3 LOP3.LUT R19, R19, 0xfffffffe, RZ, 0xc0, !PT ;  /* 0xfffffffe1313b812 */ /* 0x000fe200078ec0ff */
[----:B------:R1:W-:Y:S01]  /*80c0*/  @!P1 ST.E.64 desc[UR42][R10.64], R100 ;  /* 0x000000640a009985 */ /* 0x0003e2000c101b2a */
[----:B------:R-:W-:Y:S01]  /*80d0*/  @!P6 LEA.HI R22, R22, R22, RZ, 0x1 ;  /* 0x000000161616e211 */ /* 0x000fe200078f08ff */
[----:B------:R-:W-:Y:S01]  /*80e0*/  VIADD R18, R0, 0xc8 ;  /* 0x000000c800127836 */ /* 0x000fe20000000000 */
[----:B----4-:R-:W-:Y:S01]  /*80f0*/  @!P4 LOP3.LUT R15, R20, 0xfffffffe, RZ, 0xc0, !PT ;  /* 0xfffffffe140fc812 */ /* 0x010fe200078ec0ff */
[----:B------:R-:W-:Y:S01]  /*8100*/  @!P2 ST.E.64 desc[UR42][R12.64], R104 ;  /* 0x000000680c00a985 */ /* 0x000fe2000c101b2a */
[----:B------:R-:W-:Y:S01]  /*8110*/  @!P5 LOP3.LUT R21, R21, 0xfffffffe, RZ, 0xc0, !PT ;  /* 0xfffffffe1515d812 */ /* 0x000fe200078ec0ff */
[----:B------:R-:W-:Y:S01]  /*8120*/  VIADD R20, R0, 0xd8 ;  /* 0x000000d800147836 */ /* 0x000fe20000000000 */
[----:B-----5:R-:W-:-:S02]  /*8130*/  @!P6 LOP3.LUT R17, R22, 0xfffffffe, RZ, 0xc0, !PT ;  /* 0xfffffffe1611e812 */ /* 0x020fc400078ec0ff */
[----:B------:R-:W-:Y:S01]  /*8140*/  ISETP.GE.AND P0, PT, R18, UR4, PT ;  /* 0x0000000412007c0c */ /* 0x000fe2000bf06270 */
[----:B0-----:R-:W-:Y:S01]  /*8150*/  @!P3 IMAD.WIDE R8, R19, 0x4, R2 ;  /* 0x000000041308b825 */ /* 0x001fe200078e0202 */
[----:B------:R-:W-:-:S03]  /*8160*/  ISETP.GE.AND P2, PT, R20, UR4, PT ;  /* 0x0000000414007c0c */ /* 0x000fc6000bf46270 */
[--C-:B-1----:R-:W-:Y:S01]  /*8170*/  @!P4 IMAD.WIDE R10, R15, 0x4, R2.reuse ;  /* 0x000000040f0ac825 */ /* 0x102fe200078e0202 */
[----:B------:R0:W-:Y:S03]  /*8180*/  @!P3 ST.E.64 desc[UR42][R8.64], R108 ;  /* 0x0000006c0800b985 */ /* 0x0001e6000c101b2a */
[--C-:B------:R-:W-:Y:S01]  /*8190*/  @!P5 IMAD.WIDE R14, R21, 0x4, R2.reuse ;  /* 0x00000004150ed825 */ /* 0x100fe200078e0202 */
[----:B------:R1:W-:Y:S03]  /*81a0*/  @!P4 ST.E.64 desc[UR42][R10.64], R112 ;  /* 0x000000700a00c985 */ /* 0x0003e6000c101b2a */
[----:B------:R-:W-:Y:S01]  /*81b0*/  VIADD R19, R0, 0xd0 ;  /* 0x000000d000137836 */ /* 0x000fe20000000000 */
[----:B------:R2:W-:Y:S01]  /*81c0*/  @!P5 ST.E.64 desc[UR42][R14.64], R116 ;  /* 0x000000740e00d985 */ /* 0x0005e2000c101b2a */
[----:B------:R-:W-:Y:S01]  /*81d0*/  @!P6 IMAD.WIDE R16, R17, 0x4, R2 ;  /* 0x000000041110e825 */ /* 0x000fe200078e0202 */
[----:B------:R-:W-:-:S02]  /*81e0*/  @!P0 LEA.HI R18, R18, R18, RZ, 0x1 ;  /* 0x0000001212128211 */ /* 0x000fc400078f08ff */
[----:B------:R-:W-:Y:S01]  /*81f0*/  ISETP.GE.AND P1, PT, R19, UR4, PT ;  /* 0x0000000413007c0c */ /* 0x000fe2000bf26270 */
[C---:B------:R-:W-:Y:S01]  /*8200*/  VIADD R21, R0.reuse, 0xe0 ;  /* 0x000000e000157836 */ /* 0x040fe20000000000 */
[----:B------:R4:W-:Y:S01]  /*8210*/  @!P6 ST.E.64 desc[UR42][R16.64], R120 ;  /* 0x000000781000e985 */ /* 0x0009e2000c101b2a */
[----:B0-----:R-:W-:Y:S01]  /*8220*/  VIADD R9, R0, 0xf8 ;  /* 0x000000f800097836 */ /* 0x001fe20000000000 */
[----:B------:R-:W-:Y:S01]  /*8230*/  @!P2 LEA.HI R20, R20, R20, RZ, 0x1 ;  /* 0x000000141414a211 */ /* 0x000fe200078f08ff */
[C---:B------:R-:W-:Y:S01]  /*8240*/  VIADD R12, R0.reuse, 0xe8 ;  /* 0x000000e8000c7836 */ /* 0x040fe20000000000 */
[----:B------:R-:W-:Y:S01]  /*8250*/  ISETP.GE.AND P3, PT, R21, UR4, PT ;  /* 0x0000000415007c0c */ /* 0x000fe2000bf66270 */
[----:B------:R-:W-:Y:S01]  /*8260*/  VIADD R13, R0, 0xf0 ;  /* 0x000000f0000d7836 */ /* 0x000fe20000000000 */
[----:B------:R-:W-:Y:S02]  /*8270*/  ISETP.GE.AND P6, PT, R9, UR4, PT ;  /* 0x0000000409007c0c */ /* 0x000fe4000bfc6270 */
[----:B------:R-:W-:-:S02]  /*8280*/  ISETP.GE.AND P4, PT, R12, UR4, PT ;  /* 0x000000040c007c0c */ /* 0x000fc4000bf86270 */
[----:B------:R-:W-:Y:S02]  /*8290*/  ISETP.GE.AND P5, PT, R13, UR4, PT ;  /* 0x000000040d007c0c */ /* 0x000fe4000bfa6270 */
[----:B------:R-:W-:-:S04]  /*82a0*/  @!P1 LEA.HI R19, R19, R19, RZ, 0x1 ;  /* 0x0000001313139211 */ /* 0x000fc800078f08ff */
[----:B-1----:R-:W-:Y:S02]  /*82b0*/  @!P1 LOP3.LUT R11, R19, 0xfffffffe, RZ, 0xc0, !PT ;  /* 0xfffffffe130b9812 */ /* 0x002fe400078ec0ff */
[----:B------:R-:W-:Y:S02]  /*82c0*/  @!P3 LEA.HI R21, R21, R21, RZ, 0x1 ;  /* 0x000000151515b211 */ /* 0x000fe400078f08ff */
[----:B------:R-:W-:Y:S02]  /*82d0*/  @!P6 LEA.HI R10, R9, R9, RZ, 0x1 ;  /* 0x00000009090ae211 */ /* 0x000fe400078f08ff */
[----:B------:R-:W-:Y:S02]  /*82e0*/  @!P4 LEA.HI R12, R12, R12, RZ, 0x1 ;  /* 0x0000000c0c0cc211 */ /* 0x000fe400078f08ff */
[----:B------:R-:W-:Y:S02]  /*82f0*/  @!P5 LEA.HI R8, R13, R13, RZ, 0x1 ;  /* 0x0000000d0d08d211 */ /* 0x000fe400078f08ff */
[----:B------:R-:W-:-:S02]  /*8300*/  @!P0 LOP3.LUT R9, R18, 0xfffffffe, RZ, 0xc0, !PT ;  /* 0xfffffffe12098812 */ /* 0x000fc400078ec0ff */
[----:B------:R-:W-:Y:S02]  /*8310*/  @!P2 LOP3.LUT R13, R20, 0xfffffffe, RZ, 0xc0, !PT ;  /* 0xfffffffe140da812 */ /* 0x000fe400078ec0ff */
[----:B--2---:R-:W-:Y:S02]  /*8320*/  @!P3 LOP3.LUT R15, R21, 0xfffffffe, RZ, 0xc0, !PT ;  /* 0xfffffffe150fb812 */ /* 0x004fe400078ec0ff */
[----:B----4-:R-:W-:Y:S01]  /*8330*/  @!P4 LOP3.LUT R17, R12, 0xfffffffe, RZ, 0xc0, !PT ;  /* 0xfffffffe0c11c812 */ /* 0x010fe200078ec0ff */
[--C-:B------:R-:W-:Y:S01]  /*8340*/  @!P2 IMAD.WIDE R12, R13, 0x4, R2.reuse ;  /* 0x000000040d0ca825 */ /* 0x100fe200078e0202 */
[----:B------:R-:W-:Y:S02]  /*8350*/  @!P5 LOP3.LUT R19, R8, 0xfffffffe, RZ, 0xc0, !PT ;  /* 0xfffffffe0813d812 */ /* 0x000fe400078ec0ff */
[----:B------:R-:W-:Y:S01]  /*8360*/  @!P6 LOP3.LUT R21, R10, 0xfffffffe, RZ, 0xc0, !PT ;  /* 0xfffffffe0a15e812 */ /* 0x000fe200078ec0ff */
[----:B------:R-:W-:-:S04]  /*8370*/  @!P0 IMAD.WIDE R8, R9, 0x4, R2 ;  /* 0x0000000409088825 */ /* 0x000fc800078e0202 */
        /* <DEDUP_REMOVED lines=12> */
.L_x_3039:
[----:B------:R-:W-:Y:S05]  /*8440*/  BSYNC B0 ;  /* 0x0000000000007941 */ /* 0x000fea0003800000 */
.L_x_3038:
[----:B------:R-:W-:Y:S01]  /*8450*/  VIADD R7, R7, 0x8 ;  /* 0x0000000807077836 */ /* 0x000fe20000000000 */
[----:B0-2---:R0:W2:Y:S04]  /*8460*/  SHFL.IDX PT, R3, R5, 0x1, 0x1c1f ;  /* 0x003c1f0005037f89 */ /* 0x0050a800000e0000 */
[----:B------:R-:W-:Y:S01]  /*8470*/  ISETP.GE.AND P0, PT, R7, R6, PT ;  /* 0x000000060700720c */ /* 0x000fe20003f06270 */
[----:B-1----:R0:W1:-:S12]  /*8480*/  SHFL.IDX PT, R2, R4, 0x1, 0x1c1f ;  /* 0x003c1f0004027f89 */ /* 0x00205800000e0000 */
[----:B0-----:R-:W-:Y:S05]  /*8490*/  @P0 BRA `(.L_x_3003) ;  /* 0x00000054006c0947 */ /* 0x001fea0003800000 */
[C---:B------:R-:W-:Y:S01]  /*84a0*/  IADD3 R5, R0.reuse, 0x8, RZ ;  /* 0x0000000800057810 */ /* 0x040fe20007ffe0ff */
[C---:B------:R-:W-:Y:S01]  /*84b0*/  VIADD R7, R0.reuse, 0x10 ;  /* 0x0000001000077836 */ /* 0x040fe20000000000 */
        /* <DEDUP_REMOVED lines=12> */
[C---:B------:R-:W-:Y:S01]  /*8580*/  IADD3 R19, R0.reuse, 0x58, RZ ;  /* 0x0000005800137810 */ /* 0x040fe20007ffe0ff */
[----:B------:R-:W-:-:S02]  /*8590*/  VIADD R16, R0, 0x48 ;  /* 0x0000004800107836 */ /* 0x000fc40000000000 */
[C---:B------:R-:W-:Y:S01]  /*85a0*/  @!P0 LEA.HI R4, R0.reuse, R0, RZ, 0x1 ;  /* 0x0000000000048211 */ /* 0x040fe200078f08ff */
[C---:B------:R-:W-:Y:S01]  /*85b0*/  VIADD R18, R0.reuse, 0x50 ;  /* 0x0000005000127836 */ /* 0x040fe20000000000 */
[----:B------:R-:W-:Y:S01]  /*85c0*/  @!P1 LEA.HI R6, R5, R5, RZ, 0x1 ;  /* 0x0000000505069211 */ /* 0x000fe200078f08ff */
[----:B------:R-:W-:Y:S01]  /*85d0*/  VIADD R20, R0, 0x80 ;  /* 0x0000008000147836 */ /* 0x000fe20000000000 */
[----:B------:R-:W-:Y:S02]  /*85e0*/  @!P2 LEA.HI R8, R7, R7, RZ, 0x1 ;  /* 0x000000070708a211 */ /* 0x000fe400078f08ff */
[----:B------:R-:W-:Y:S02]  /*85f0*/  @!P0 LOP3.LUT R5, R4, 0xfffffffe, RZ, 0xc0, !PT ;  /* 0xfffffffe04058812 */ /* 0x000fe400078ec0ff */
[----:B------:R-:W-:Y:S02]  /*8600*/  @!P1 LOP3.LUT R7, R6, 0xfffffffe, RZ, 0xc0, !PT ;  /* 0xfffffffe06079812 */ /* 0x000fe400078ec0ff */
[----:B------:R-:W-:Y:S01]  /*8610*/  @!P2 LOP3.LUT R9, R8, 0xfffffffe, RZ, 0xc0, !PT ;  /* 0xfffffffe0809a812 */ /* 0x000fe200078ec0ff */
[----:B-12---:R-:W-:Y:S01]  /*8620*/  @!P0 IMAD.WIDE R4, R5, 0x4, R2 ;  /* 0x0000000405048825 */ /* 0x006fe200078e0202 */
[----:B------:R-:W-:-:S02]  /*8630*/  ISETP.GE.AND P3, PT, R15, UR4, PT ;  /* 0x000000040f007c0c */ /* 0x000fc4000bf66270 */
[----:B------:R-:W-:Y:S01]  /*8640*/  ISETP.GE.AND P4, PT, R16, UR4, PT ;  /* 0x0000000410007c0c */ /* 0x000fe2000bf86270 */
[--C-:B------:R-:W-:Y:S01]  /*8650*/  @!P1 IMAD.WIDE R6, R7, 0x4, R2.reuse ;  /* 0x0000000407069825 */ /* 0x100fe200078e0202 */
[----:B------:R0:W-:Y:S01]  /*8660*/  @!P0 ST.E.64 desc[UR42][R4.64], R26 ;  /* 0x0000001a04008985 */ /* 0x0001e2000c101b2a */
[----:B------:R-:W-:Y:S02]  /*8670*/  ISETP.GE.AND P0, PT, R12, UR4, PT ;  /* 0x000000040c007c0c */ /* 0x000fe4000bf06270 */
[----:B------:R-:W-:Y:S01]  /*8680*/  @!P2 IMAD.WIDE R8, R9, 0x4, R2 ;  /* 0x000000040908a825 */ /* 0x000fe200078e0202 */
[----:B------:R1:W-:Y:S01]  /*8690*/  @!P1 ST.E.64 desc[UR42][R6.64], R30 ;  /* 0x0000001e06009985 */ /* 0x0003e2000c101b2a */
[----:B------:R-:W-:Y:S02]  /*86a0*/  ISETP.GE.AND P1, PT, R13, UR4, PT ;  /* 0x000000040d007c0c */ /* 0x000fe4000bf26270 */
[----:B------:R-:W-:Y:S01]  /*86b0*/  @!P5 LEA.HI R10, R10, R10, RZ, 0x1 ;  /* 0x0000000a0a0ad211 */ /* 0x000fe200078f08ff */
[----:B------:R2:W-:Y:S01]  /*86c0*/  @!P2 ST.E.64 desc[UR42][R8.64], R34 ;  /* 0x000000220800a985 */ /* 0x0005e2000c101b2a */
[----:B------:R-:W-:-:S02]  /*86d0*/  ISETP.GE.AND P2, PT, R14, UR4, PT ;  /* 0x000000040e007c0c */ /* 0x000fc4000bf46270 */
[----:B------:R-:W-:Y:S02]  /*86e0*/  @!P6 LEA.HI R11, R11, R11, RZ, 0x1 ;  /* 0x0000000b0b0be211 */ /* 0x000fe400078f08ff */
[----:B------:R-:W-:Y:S02]  /*86f0*/  @!P3 LEA.HI R15, R15, R15, RZ, 0x1 ;  /* 0x0000000f0f0fb211 */ /* 0x000fe400078f08ff */
[----:B0-----:R-:W-:Y:S02]  /*8700*/  @!P5 LOP3.LUT R5, R10, 0xfffffffe, RZ, 0xc0, !PT ;  /* 0xfffffffe0a05d812 */ /* 0x001fe400078ec0ff */
[----:B------:R-:W-:Y:S02]  /*8710*/  @!P0 LEA.HI R12, R12, R12, RZ, 0x1 ;  /* 0x0000000c0c0c8211 */ /* 0x000fe400078f08ff */
[----:B-1----:R-:W-:Y:S01]  /*8720*/  @!P6 LOP3.LUT R7, R11, 0xfffffffe, RZ, 0xc0, !PT ;  /* 0xfffffffe0b07e812 */ /* 0x002fe200078ec0ff */
[----:B------:R-:W-:Y:S01]  /*8730*/  @!P5 IMAD.WIDE R4, R5, 0x4, R2 ;  /* 0x000000040504d825 */ /* 0x000fe200078e0202 */
[----:B------:R-:W-:-:S02]  /*8740*/  @!P1 LEA.HI R13, R13, R13, RZ, 0x1 ;  /* 0x0000000d0d0d9211 */ /* 0x000fc400078f08ff */
[----:B------:R-:W-:Y:S01]  /*8750*/  @!P2 LEA.HI R14, R14, R14, RZ, 0x1 ;  /* 0x0000000e0e0ea211 */ /* 0x000fe200078f08ff */
[----:B------:R-:W-:Y:S01]  /*8760*/  @!P6 IMAD.WIDE R6, R7, 0x4, R2 ;  /* 0x000000040706e825 */ /* 0x000fe200078e0202 */
[----:B------:R-:W-:Y:S01]  /*8770*/  @!P4 LEA.HI R16, R16, R16, RZ, 0x1 ;  /* 0x000000101010c211 */ /* 0x000fe200078f08ff */
[----:B------:R0:W-:Y:S01]  /*8780*/  @!P5 ST.E.64 desc[UR42][R4.64], R38 ;  /* 0x000000260400d985 */ /* 0x0001e2000c101b2a */
[----:B--2---:R-:W-:Y:S02]  /*8790*/  @!P0 LOP3.LUT R9, R12, 0xfffffffe, RZ, 0xc0, !PT ;  /* 0xfffffffe0c098812 */ /* 0x004fe400078ec0ff */
[----:B------:R-:W-:Y:S01]  /*87a0*/  @!P1 LOP3.LUT R13, R13, 0xfffffffe, RZ, 0xc0, !PT ;  /* 0xfffffffe0d0d9812 */ /* 0x000fe200078ec0ff */
[----:B------:R1:W-:Y:S01]  /*87b0*/  @!P6 ST.E.64 desc[UR42][R6.64], R42 ;  /* 0x0000002a0600e985 */ /* 0x0003e2000c101b2a */
[----:B------:R-:W-:Y:S01]  /*87c0*/  @!P2 LOP3.LUT R11, R14, 0xfffffffe, RZ, 0xc0, !PT ;  /* 0xfffffffe0e0ba812 */ /* 0x000fe200078ec0ff */
[----:B------:R-:W-:Y:S01]  /*87d0*/  VIADD R14, R0, 0x60 ;  /* 0x00000060000e7836 */ /* 0x000fe20000000000 */
[----:B------:R-:W-:-:S02]  /*87e0*/  @!P3 LOP3.LUT R15, R15, 0xfffffffe, RZ, 0xc0, !PT ;  /* 0xfffffffe0f0fb812 */ /* 0x000fc400078ec0ff */
        /* <DEDUP_REMOVED lines=10> */
[----:B------:R-:W-:Y:S02]  /*8890*/  @!P5 LEA.HI R18, R18, R18, RZ, 0x1 ;  /* 0x000000121212d211 */ /* 0x000fe400078f08ff */
[----:B------:R-:W-:Y:S01]  /*88a0*/  @!P3 IMAD.WIDE R10, R15, 0x4, R2 ;  /* 0x000000040f0ab825 */ /* 0x000fe200078e0202 */
[----:B------:R2:W-:Y:S01]  /*88b0*/  @!P2 ST.E.64 desc[UR42][R8.64], R54 ;  /* 0x000000360800a985 */ /* 0x0005e2000c101b2a */
[----:B------:R-:W-:-:S02]  /*88c0*/  ISETP.GE.AND P2, PT, R16, UR4, PT ;  /* 0x0000000410007c0c */ /* 0x000fc4000bf46270 */
[----:B------:R-:W-:Y:S01]  /*88d0*/  @!P4 IMAD.WIDE R12, R17, 0x4, R2 ;  /* 0x00000004110cc825 */ /* 0x000fe200078e0202 */
[----:B------:R4:W-:Y:S01]  /*88e0*/  @!P3 ST.E.64 desc[UR42][R10.64], R58 ;  /* 0x0000003a0a00b985 */ /* 0x0009e2000c101b2a */
[----:B------:R-:W-:Y:S02]  /*88f0*/  @!P6 LEA.HI R19, R19, R19, RZ, 0x1 ;  /* 0x000000131313e211 */ /* 0x000fe400078f08ff */
[C---:B------:R-:W-:Y:S01]  /*8900*/  VIADD R15, R0.reuse, 0x68 ;  /* 0x00000068000f7836 */ /* 0x040fe20000000000 */
[----:B------:R5:W-:Y:S01]  /*8910*/  @!P4 ST.E.64 desc[UR42][R12.64], R62 ;  /* 0x0000003e0c00c985 */ /* 0x000be2000c101b2a */
[----:B------:R-:W-:Y:S01]  /*8920*/  VIADD R17, R0, 0x78 ;  /* 0x0000007800117836 */ /* 0x000fe20000000000 */
[----:B------:R-:W-:Y:S02]  /*8930*/  ISETP.GE.AND P4, PT, R14, UR4, PT ;  /* 0x000000040e007c0c */ /* 0x000fe4000bf86270 */
[----:B------:R-:W-:Y:S02]  /*8940*/  ISETP.GE.AND P3, PT, R15, UR4, PT ;  /* 0x000000040f007c0c */ /* 0x000fe4000bf66270 */
[----:B------:R-:W-:-:S02]  /*8950*/  ISETP.GE.AND P1, PT, R17, UR4, PT ;  /* 0x0000000411007c0c */ /* 0x000fc4000bf26270 */
[----:B0-----:R-:W-:Y:S01]  /*8960*/  @!P5 LOP3.LUT R5, R18, 0xfffffffe, RZ, 0xc0, !PT ;  /* 0xfffffffe1205d812 */ /* 0x001fe200078ec0ff */
[C---:B------:R-:W-:Y:S01]  /*8970*/  VIADD R18, R0.reuse, 0x88 ;  /* 0x0000008800127836 */ /* 0x040fe20000000000 */
        /* <DEDUP_REMOVED lines=14> */
[----:B----4-:R-:W-:Y:S02]  /*8a60*/  @!P2 LOP3.LUT R11, R16, 0xfffffffe, RZ, 0xc0, !PT ;  /* 0xfffffffe100ba812 */ /* 0x010fe400078ec0ff */
[----:B------:R-:W-:Y:S02]  /*8a70*/  @!P1 LOP3.LUT R17, R17, 0xfffffffe, RZ, 0xc0, !PT ;  /* 0xfffffffe11119812 */ /* 0x000fe400078ec0ff */
[----:B-----5:R-:W-:Y:S01]  /*8a80*/  @!P0 LOP3.LUT R13, R20, 0xfffffffe, RZ, 0xc0, !PT ;  /* 0xfffffffe140d8812 */ /* 0x020fe200078ec0ff */
[----:B------:R-:W-:Y:S01]  /*8a90*/  VIADD R20, R0, 0xb8 ;  /* 0x000000b800147836 */ /* 0x000fe20000000000 */
[----:B------:R-:W-:Y:S01]  /*8aa0*/  ISETP.GE.AND P6, PT, R18, UR4, PT ;  /* 0x0000000412007c0c */ /* 0x000fe2000bfc6270 */
[----:B0-----:R-:W-:Y:S01]  /*8ab0*/  @!P4 IMAD.WIDE R4, R9, 0x4, R2 ;  /* 0x000000040904c825 */ /* 0x001fe200078e0202 */
[----:B------:R-:W-:-:S02]  /*8ac0*/  ISETP.GE.AND P5, PT, R19, UR4, PT ;  /* 0x0000000413007c0c */ /* 0x000fc4000bfa6270 */
[----:B------:R-:W-:Y:S01]  /*8ad0*/  IADD3 R16, R0, 0xa8, RZ ;  /* 0x000000a800107810 */ /* 0x000fe20007ffe0ff */
[--C-:B-1----:R-:W-:Y:S01]  /*8ae0*/  @!P3 IMAD.WIDE R6, R15, 0x4, R2.reuse ;  /* 0x000000040f06b825 */ /* 0x102fe200078e0202 */
[----:B------:R0:W-:Y:S03]  /*8af0*/  @!P4 ST.E.64 desc[UR42][R4.64], R74 ;  /* 0x0000004a0400c985 */ /* 0x0001e6000c101b2a */
        /* <DEDUP_REMOVED lines=12> */
[----:B------:R-:W-:Y:S02]  /*8bc0*/  ISETP.GE.AND P0, PT, R14, UR4, PT ;  /* 0x000000040e007c0c */ /* 0x000fe4000bf06270 */
[----:B------:R-:W-:Y:S02]  /*8bd0*/  ISETP.GE.AND P4, PT, R15, UR4, PT ;  /* 0x000000040f007c0c */ /* 0x000fe4000bf86270 */
[----:B------:R-:W-:-:S02]  /*8be0*/  ISETP.GE.AND P2, PT, R17, UR4, PT ;  /* 0x0000000411007c0c */ /* 0x000fc4000bf46270 */
[----:B------:R-:W-:Y:S02]  /*8bf0*/  @!P5 LEA.HI R19, R19, R19, RZ, 0x1 ;  /* 0x000000131313d211 */ /* 0x000fe400078f08ff */
        /* <DEDUP_REMOVED lines=55> */
[----:B----4-:R-:W-:Y:S02]  /*8f70*/  @!P2 LOP3.LUT R11, R16, 0xfffffffe, RZ, 0xc0, !PT ;  /* 0xfffffffe100ba812 */ /* 0x010fe400078ec0ff */
[----:B------:R-:W-:Y:S02]  /*8f80*/  @!P3 LOP3.LUT R17, R17, 0xfffffffe, RZ, 0xc0, !PT ;  /* 0xfffffffe1111b812 */ /* 0x000fe400078ec0ff */
[----:B-----5:R-:W-:Y:S02]  /*8f90*/  @!P4 LOP3.LUT R13, R20, 0xfffffffe, RZ, 0xc0, !PT ;  /* 0xfffffffe140dc812 */ /* 0x020fe400078ec0ff */
[----:B------:R-:W-:Y:S01]  /*8fa0*/  IADD3 R0, R0, 0xf8, RZ ;  /* 0x000000f800007810 */ /* 0x000fe20007ffe0ff */
        /* <DEDUP_REMOVED lines=17> */
.L_x_3036:
[----:B------:R-:W2:Y:S02]  /*90c0*/  S2R R0, SR_TID.X ;  /* 0x0000000000007919 */ /* 0x000ea40000002100 */
[----:B--2---:R-:W-:-:S05]  /*90d0*/  VIADD R3, R0, 0xffffff80 ;  /* 0xffffff8000037836 */ /* 0x004fca0000000000 */
[----:B------:R-:W-:-:S13]  /*90e0*/  ISETP.GT.AND P0, PT, R3, 0x3f, PT ;  /* 0x0000003f0300780c */ /* 0x000fda0003f04270 */
[----:B------:R-:W-:Y:S05]  /*90f0*/  @P0 BRA `(.L_x_3003) ;  /* 0x0000004800540947 */ /* 0x000fea0003800000 */
[----:B------:R-:W2:Y:S01]  /*9100*/  S2R R3, SR_CTAID.X ;  /* 0x0000000000037919 */ /* 0x000ea20000002500 */
[----:B------:R-:W4:Y:S01]  /*9110*/  LDC R8, c[0x0][0xbe8] ;  /* 0x0002fa00ff087b82 */ /* 0x000f220000000800 */
[----:B------:R-:W-:Y:S01]  /*9120*/  ULDC UR4, c[0x0][0xa88] ;  /* 0x0002a20000047ab9 */ /* 0x000fe20000000800 */
[----:B--2---:R-:W-:Y:S02]  /*9130*/  IMAD R0, R3, 0x40, R0 ;  /* 0x0000004003007824 */ /* 0x004fe400078e0200 */
[----:B----4-:R-:W-:Y:S02]  /*9140*/  IMAD R3, R8, UR4, RZ ;  /* 0x0000000408037c24 */ /* 0x010fe4000f8e02ff */
[----:B------:R-:W-:-:S05]  /*9150*/  VIADD R0, R0, 0xffffff80 ;  /* 0xffffff8000007836 */ /* 0x000fca0000000000 */
[----:B------:R-:W-:-:S13]  /*9160*/  ISETP.GE.AND P0, PT, R0, R3, PT ;  /* 0x000000030000720c */ /* 0x000fda0003f06270 */
[----:B------:R-:W-:Y:S05]  /*9170*/  @P0 BRA `(.L_x_3003) ;  /* 0x0000004800340947 */ /* 0x000fea0003800000 */
[----:B------:R-:W-:Y:S01]  /*9180*/  ISETP.NE.AND P0, PT, R8, 0x1, PT ;  /* 0x000000010800780c */ /* 0x000fe20003f05270 */
[----:B------:R-:W2:Y:S01]  /*9190*/  S2UR UR4, SR_CTAID.Z ;  /* 0x00000000000479c3 */ /* 0x000ea20000002700 */
[--C-:B------:R-:W-:Y:S01]  /*91a0*/  SHF.R.S32.HI R3, RZ, 0x1f, R2.reuse ;  /* 0x0000001fff037819 */ /* 0x100fe20000011402 */
[----:B------:R-:W-:Y:S01]  /*91b0*/  ULDC.64 UR6, c[0x0][0xbd0] ;  /* 0x0002f40000067ab9 */ /* 0x000fe20000000a00 */
[----:B------:R-:W-:Y:S02]  /*91c0*/  IMAD.MOV R7, RZ, RZ, -R2 ;  /* 0x000000ffff077224 */ /* 0x000fe400078e0a02 */
[----:B01----:R-:W-:-:S03]  /*91d0*/  IMAD.WIDE.U32 R4, R2, UR6, RZ ;  /* 0x0000000602047c25 */ /* 0x003fc6000f8e00ff */
[----:B------:R-:W0:Y:S01]  /*91e0*/  LDC.64 R12, c[0x0][0xbd8] ;  /* 0x0002f600ff0c7b82 */ /* 0x000e220000000a00 */
[----:B------:R-:W-:-:S04]  /*91f0*/  IMAD R3, R3, UR6, RZ ;  /* 0x0000000603037c24 */ /* 0x000fc8000f8e02ff */
[----:B------:R-:W-:Y:S02]  /*9200*/  IMAD R3, R2, UR7, R3 ;  /* 0x0000000702037c24 */ /* 0x000fe4000f8e0203 */
[----:B------:R-:W-:Y:S01]  /*9210*/  IMAD.MOV.U32 R2, RZ, RZ, R4 ;  /* 0x000000ffff027224 */ /* 0x000fe200078e0004 */
[----:B------:R-:W1:Y:S01]  /*9220*/  @P0 LDC R9, c[0x0][0xbec] ;  /* 0x0002fb00ff090b82 */ /* 0x000e620000000800 */
[----:B------:R-:W-:Y:S02]  /*9230*/  IMAD.IADD R3, R5, 0x1, R3 ;  /* 0x0000000105037824 */ /* 0x000fe400078e0203 */
[----:B------:R-:W-:-:S05]  /*9240*/  IMAD.MOV.U32 R5, RZ, RZ, R0 ;  /* 0x000000ffff057224 */ /* 0x000fca00078e0000 */
[----:B------:R-:W4:Y:S01]  /*9250*/  S2UR UR8, SR_CTAID.Y ;  /* 0x00000000000879c3 */ /* 0x000f220000002600 */
[----:B--2---:R-:W-:-:S07]  /*9260*/  USHF.R.S32.HI UR5, URZ, 0x1f, UR4 ;  /* 0x0000001f3f057899 */ /* 0x004fce0008011404 */
[----:B------:R-:W4:Y:S01]  /*9270*/  LDC R10, c[0x0][0xc50] ;  /* 0x00031400ff0a7b82 */ /* 0x000f220000000800 */
[C---:B0-----:R-:W-:Y:S02]  /*9280*/  IMAD R14, R12.reuse, UR5, RZ ;  /* 0x000000050c0e7c24 */ /* 0x041fe4000f8e02ff */
[----:B------:R-:W-:-:S04]  /*9290*/  IMAD.WIDE.U32 R2, R12, UR4, R2 ;  /* 0x000000040c027c25 */ /* 0x000fc8000f8e0002 */
[----:B------:R-:W-:Y:S01]  /*92a0*/  IMAD R13, R13, UR4, R14 ;  /* 0x000000040d0d7c24 */ /* 0x000fe2000f8e020e */
[----:B------:R-:W0:Y:S01]  /*92b0*/  @P0 LDC R11, c[0x0][0xbf0] ;  /* 0x0002fc00ff0b0b82 */ /* 0x000e220000000800 */
[----:B-1----:R-:W-:Y:S01]  /*92c0*/  @P0 IMAD.HI.U32 R6, R0, R9, RZ ;  /* 0x0000000900060227 */ /* 0x002fe200078e00ff */
[----:B------:R-:W-:-:S03]  /*92d0*/  ULDC.64 UR4, c[0x0][0xbe0] ;  /* 0x0002f80000047ab9 */ /* 0x000fc60000000a00 */
[----:B------:R-:W-:Y:S02]  /*92e0*/  IMAD.IADD R3, R13, 0x1, R3 ;  /* 0x000000010d037824 */ /* 0x000fe400078e0203 */
[----:B----4-:R-:W-:-:S04]  /*92f0*/  IMAD R9, R10, R7, UR8 ;  /* 0x000000080a097e24 */ /* 0x010fc8000f8e0207 */
[----:B------:R-:W-:Y:S01]  /*9300*/  IMAD.WIDE.U32 R2, R9, UR4, R2 ;  /* 0x0000000409027c25 */ /* 0x000fe2000f8e0002 */
[----:B------:R-:W-:Y:S02]  /*9310*/  SHF.R.S32.HI R4, RZ, 0x1f, R9 ;  /* 0x0000001fff047819 */ /* 0x000fe40000011409 */
[----:B0-----:R-:W-:-:S03]  /*9320*/  @P0 SHF.R.U32.HI R5, RZ, R11, R6 ;  /* 0x0000000bff050219 */ /* 0x001fc60000011606 */
[----:B------:R-:W-:Y:S01]  /*9330*/  IMAD R4, R4, UR4, RZ ;  /* 0x0000000404047c24 */ /* 0x000fe2000f8e02ff */
[----:B------:R-:W-:Y:S01]  /*9340*/  IADD3 R2, P0, R5, R2, RZ ;  /* 0x0000000205027210 */ /* 0x000fe20007f1e0ff */
[--C-:B------:R-:W-:Y:S02]  /*9350*/  IMAD.MOV R7, RZ, RZ, -R5.reuse ;  /* 0x000000ffff077224 */ /* 0x100fe400078e0a05 */
[----:B------:R-:W-:Y:S01]  /*9360*/  IMAD R4, R9, UR5, R4 ;  /* 0x0000000509047c24 */ /* 0x000fe2000f8e0204 */
[----:B------:R-:W-:Y:S01]  /*9370*/  SHF.R.S32.HI R9, RZ, 0x1f, R5 ;  /* 0x0000001fff097819 */ /* 0x000fe20000011405 */
[----:B------:R-:W-:Y:S01]  /*9380*/  IMAD R7, R8, R7, R0 ;  /* 0x0000000708077224 */ /* 0x000fe200078e0200 */
[----:B------:R-:W-:Y:S02]  /*9390*/  ULDC.64 UR4, c[0x0][0xbc8] ;  /* 0x0002f20000047ab9 */ /* 0x000fe40000000a00 */
[----:B------:R-:W-:Y:S02]  /*93a0*/  IADD3.X R3, R9, R3, R4, P0, !PT ;  /* 0x0000000309037210 */ /* 0x000fe400007fe404 */
[----:B------:R-:W-:Y:S01]  /*93b0*/  SHF.R.S32.HI R0, RZ, 0x1f, R7 ;  /* 0x0000001fff007819 */ /* 0x000fe20000011407 */
[----:B------:R-:W-:-:S04]  /*93c0*/  IMAD.WIDE.U32 R2, R7, UR4, R2 ;  /* 0x0000000407027c25 */ /* 0x000fc8000f8e0002 */
[----:B------:R-:W-:-:S04]  /*93d0*/  IMAD R0, R0, UR4, RZ ;  /* 0x0000000400007c24 */ /* 0x000fc8000f8e02ff */
[----:B------:R-:W-:Y:S01]  /*93e0*/  IMAD R5, R7, UR5, R0 ;  /* 0x0000000507057c24 */ /* 0x000fe2000f8e0200 */
[----:B------:R-:W-:Y:S02]  /*93f0*/  ULDC.64 UR4, c[0x0][0xba8] ;  /* 0x0002ea0000047ab9 */ /* 0x000fe40000000a00 */
[----:B------:R-:W-:Y:S02]  /*9400*/  LEA R4, P0, R2, UR4, 0x2 ;  /* 0x0000000402047c11 */ /* 0x000fe4000f8010ff */
[----:B------:R-:W-:-:S04]  /*9410*/  IADD3 R3, R3, R5, RZ ;  /* 0x0000000503037210 */ /* 0x000fc80007ffe0ff */
[----:B------:R-:W-:Y:S01]  /*9420*/  LEA.HI.X R5, R2, UR5, R3, 0x2, P0 ;  /* 0x0000000502057c11 */ /* 0x000fe200080f1403 */
[----:B------:R-:W-:-:S05]  /*9430*/  IMAD.MOV.U32 R3, RZ, RZ, -0x800000 ;  /* 0xff800000ff037424 */ /* 0x000fca00078e00ff */
[----:B------:R0:W-:Y:S01]  /*9440*/  STG.E desc[UR42][R4.64], R3 ;  /* 0x0000000304007986 */ /* 0x0001e2000c10192a */
[----:B------:R-:W-:Y:S05]  /*9450*/  BRA `(.L_x_3003) ;  /* 0x00000044007c7947 */ /* 0x000fea0003800000 */
.L_x_3001:
[----:B------:R-:W-:-:S08]  /*9460*/  NOP ;  /* 0x0000000000007918 */ /* 0x000fd00000000000 */
[----:B-1----:R-:W0:-:S00]  /*9470*/  USETMAXREG.DEALLOC.CTAPOOL 0x18 ;  /* 0x00000018000079c8 */ /* 0x002e0000080e0500 */
        /* <DEDUP_REMOVED lines=16> */
.L_x_3040:
[----:B------:R-:W-:Y:S01]  /*9580*/  ULDC UR7, c[0x0][0xc50] ;  /* 0x0003140000077ab9 */ /* 0x000fe20000000800 */
[----:B------:R-:W-:Y:S01]  /*9590*/  UMOV UR36, UR6 ;  /* 0x0000000600247c82 */ /* 0x000fe20008000000 */
[----:B------:R-:W-:-:S11]  /*95a0*/  UISETP.NE.AND UP0, UPT, UR7, 0x1, UPT ;  /* 0x000000010700788c */ /* 0x000fd6000bf05270 */
[----:B------:R-:W-:Y:S01]  /*95b0*/  @UP0 ULDC UR4, c[0x0][0xc54] ;  /* 0x0003150000040ab9 */ /* 0x000fe20000000800 */
[----:B------:R-:W-:Y:S01]  /*95c0*/  @UP0 ULDC UR8, c[0x0][0xc58] ;  /* 0x0003160000080ab9 */ /* 0x000fe20000000800 */
[----:B------:R-:W-:-:S04]  /*95d0*/  UIMAD.WIDE.U32 UR4, UR6, UR4, URZ ;  /* 0x00000004060472a5 */ /* 0x000fc8000f8e003f */
[----:B------:R-:W-:-:S12]  /*95e0*/  @UP0 USHF.R.U32.HI UR36, URZ, UR8, UR5 ;  /* 0x000000083f240299 */ /* 0x000fd80008011605 */
.L_x_3041:
        /* <DEDUP_REMOVED lines=32> */
[----:B0-----:R-:W-:Y:S01]  /*97f0*/  VIADD R2, R5, 0xffffffe ;  /* 0x0ffffffe05027836 */ /* 0x001fe20000000000 */
[----:B------:R-:W-:-:S05]  /*9800*/  IADD3 R5, RZ, -R6, RZ ;  /* 0x80000006ff057210 */ /* 0x000fca0007ffe0ff */
[----:B------:R0:W1:Y:S02]  /*9810*/  F2I.FTZ.U32.TRUNC.NTZ R3, R2 ;  /* 0x0000000200037305 */ /* 0x000064000021f000 */
[----:B0-----:R-:W-:Y:S02]  /*9820*/  IMAD.MOV.U32 R2, RZ, RZ, RZ ;  /* 0x000000ffff027224 */ /* 0x001fe400078e00ff */
[----:B-1----:R-:W-:-:S04]  /*9830*/  IMAD.MOV R7, RZ, RZ, -R3 ;  /* 0x000000ffff077224 */ /* 0x002fc800078e0a03 */
[----:B------:R-:W-:-:S04]  /*9840*/  IMAD R7, R7, R4, RZ ;  /* 0x0000000407077224 */ /* 0x000fc800078e02ff */
[----:B------:R-:W-:-:S04]  /*9850*/  IMAD.HI.U32 R3, R3, R7, R2 ;  /* 0x0000000703037227 */ /* 0x000fc800078e0002 */
[----:B------:R-:W-:Y:S01]  /*9860*/  IMAD.U32 R7, RZ, RZ, UR5 ;  /* 0x00000005ff077e24 */ /* 0x000fe2000f8e00ff */
[----:B------:R-:W-:-:S04]  /*9870*/  ULOP3.LUT UR5, UR5, UR4, URZ, 0x3c, !UPT ;  /* 0x0000000405057292 */ /* 0x000fc8000f8e3c3f */
[----:B------:R-:W-:Y:S02]  /*9880*/  IABS R2, R7 ;  /* 0x0000000700027213 */ /* 0x000fe40000000000 */
        /* <DEDUP_REMOVED lines=12> */
.L_x_3043:
[----:B0-----:R-:W2:Y:S01]  /*9950*/  LDL R3, [R1+0xc] ;  /* 0x00000c0001037983 */ /* 0x001ea20000100800 */
[----:B------:R-:W-:Y:S02]  /*9960*/  IMAD.MOV.U32 R6, RZ, RZ, RZ ;  /* 0x000000ffff067224 */ /* 0x000fe400078e00ff */
[----:B------:R-:W-:Y:S02]  /*9970*/  IMAD.MOV.U32 R9, RZ, RZ, 0x1 ;  /* 0x00000001ff097424 */ /* 0x000fe400078e00ff */
[----:B--2---:R-:W-:-:S05]  /*9980*/  IMAD R2, R3, UR40, RZ ;  /* 0x0000002803027c24 */ /* 0x004fca000f8e02ff */
[----:B------:R-:W-:Y:S01]  /*9990*/  VIADDMNMX R18, R2, R3, UR39, PT ;  /* 0x0000002702127e46 */ /* 0x000fe2000b800103 */
[----:B------:R0:W-:Y:S03]  /*99a0*/  STL [R1+0x8], R2 ;  /* 0x0000080201007387 */ /* 0x0001e60000100800 */
[----:B------:R-:W-:Y:S01]  /*99b0*/  ISETP.GT.AND P0, PT, R18, R2, PT ;  /* 0x000000021200720c */ /* 0x000fe20003f04270 */
[----:B------:R0:W-:-:S12]  /*99c0*/  STL [R1+0x10], R18 ;  /* 0x0000101201007387 */ /* 0x0001d80000100800 */
[----:B0-----:R-:W-:Y:S05]  /*99d0*/  @!P0 BRA `(.L_x_3042) ;  /* 0x0000003c005c8947 */ /* 0x001fea0003800000 */
        /* <DEDUP_REMOVED lines=22> */
[----:B0-----:R-:W-:Y:S05]  /*9b40*/  CALL.ABS.NOINC R2 ;  /* 0x0000000002007343 */ /* 0x001fea0003c00000 */
.L_x_3044:
        /* <DEDUP_REMOVED lines=20> */
.L_x_3046:
[----:B------:R0:W1:Y:S01]  /*9c90*/  LDC.64 R2, c[0x4][R16] ;  /* 0x0100000010027b82 */ /* 0x0000620000000a00 */
[----:B------:R-:W-:Y:S01]  /*9ca0*/  ULDC.64 UR6, c[0x4][0x118] ;  /* 0x0100460000067ab9 */ /* 0x000fe20000000a00 */
[----:B------:R-:W-:Y:S01]  /*9cb0*/  ULDC.64 UR8, c[0x4][0x120] ;  /* 0x0100480000087ab9 */ /* 0x000fe20000000a00 */
[----:B------:R-:W-:Y:S01]  /*9cc0*/  ULDC.64 UR4, c[0x4][0x50] ;  /* 0x0100140000047ab9 */ /* 0x000fe20000000a00 */
        /* <DEDUP_REMOVED lines=11> */
.L_x_3045:
        /* <DEDUP_REMOVED lines=8> */
[----:B0-----:R-:W0:Y:S02]  /*9e00*/  LDC.64 R2, c[0x0][0x418] ;  /* 0x00010600ff027b82 */ /* 0x001e240000000a00 */
[----:B0-----:R-:W-:-:S04]  /*9e10*/  ISETP.NE.U32.AND P0, PT, R2, RZ, PT ;  /* 0x000000ff0200720c */ /* 0x001fc80003f05070 */
[----:B------:R-:W-:-:S04]  /*9e20*/  ISETP.NE.AND.EX P1, PT, R3, RZ, PT, P0 ;  /* 0x000000ff0300720c */ /* 0x000fc80003f25300 */
[----:B------:R-:W-:-:S05]  /*9e30*/  P2R R4, PR, RZ, 0x2 ;  /* 0x00000002ff047803 */ /* 0x000fca0000000000 */
[----:B------:R0:W-:Y:S01]  /*9e40*/  STL [R1], R4 ;  /* 0x0000000401007387 */ /* 0x0001e20000100800 */
[----:B--2---:R-:W-:Y:S02]  /*9e50*/  SHF.R.S32.HI R18, RZ, 0x1f, R17 ;  /* 0x0000001fff127819 */ /* 0x004fe40000011411 */
[----:B------:R-:W-:Y:S01]  /*9e60*/  SEL R16, R17, RZ, !P1 ;  /* 0x000000ff11107207 */ /* 0x000fe20004800000 */
[----:B0-----:R-:W-:Y:S06]  /*9e70*/  BRA.DIV UR4, `(.L_x_3047) ;  /* 0x0000003e049c7947 */ /* 0x001fec000b800000 */
[----:B------:R0:W1:Y:S02]  /*9e80*/  SHFL.IDX PT, R14, R19, RZ, 0x1f ;  /* 0x00001fff130e7589 */ /* 0x00006400000e0000 */
.L_x_3143:
[----:B------:R2:W-:Y:S01]  /*9e90*/  STL [R1+0x4], R0 ;  /* 0x0000040001007387 */ /* 0x0005e20000100800 */
[----:B-1----:R-:W-:Y:S02]  /*9ea0*/  ISETP.NE.AND P0, PT, R14, RZ, PT ;  /* 0x000000ff0e00720c */ /* 0x002fe40003f05270 */
[----:B------:R-:W-:-:S04]  /*9eb0*/  PLOP3.LUT P2, PT, PT, PT, PT, 0x8, 0x0 ;  /* 0x000000000000781c */ /* 0x000fc80003f4e170 */
[----:B0-----:R-:W-:-:S07]  /*9ec0*/  P2R R19, PR, RZ, 0x4 ;  /* 0x00000004ff137803 */ /* 0x001fce0000000000 */
[----:B--2---:R-:W-:Y:S05]  /*9ed0*/  @P0 BRA `(.L_x_3048) ;  /* 0x0000000000e00947 */ /* 0x004fea0003800000 */
[----:B------:R-:W-:-:S03]  /*9ee0*/  UMOV UR4, 0xffffffff ;  /* 0xffffffff00047882 */ /* 0x000fc60000000000 */
[----:B------:R-:W-:Y:S05]  /*9ef0*/  BRA.DIV UR4, `(.L_x_3049) ;  /* 0x0000003e049c7947 */ /* 0x000fea000b800000 */
[----:B------:R-:W-:-:S13]  /*9f00*/  ELECT P6, URZ, PT ;  /* 0x00000000003f782f */ /* 0x000fda00038c0000 */
.L_x_3146:
[----:B------:R-:W-:Y:S05]  /*9f10*/  @!P6 BRA `(.L_x_3048) ;  /* 0x0000000000d0e947 */ /* 0x000fea0003800000 */
[----:B------:R-:W-:Y:S01]  /*9f20*/  IMAD.MOV.U32 R16, RZ, RZ, R17 ;  /* 0x000000ffff107224 */ /* 0x000fe200078e0011 */
[----:B------:R-:W-:Y:S06]  /*9f30*/  @!P1 BRA `(.L_x_3050) ;  /* 0x00000000004c9947 */ /* 0x000fec0003800000 */
[----:B------:R-:W0:Y:S01]  /*9f40*/  LDC R6, c[0x0][0x43c] ;  /* 0x00010f00ff067b82 */ /* 0x000e220000000800 */
[----:B------:R-:W-:Y:S01]  /*9f50*/  IMAD.MOV.U32 R7, RZ, RZ, R0 ;  /* 0x000000ffff077224 */ /* 0x000fe200078e0000 */
[----:B------:R-:W-:Y:S01]  /*9f60*/  ULDC.64 UR4, c[0x0][0x428] ;  /* 0x00010a0000047ab9 */ /* 0x000fe20000000a00 */
[----:B0-----:R-:W-:-:S13]  /*9f70*/  ISETP.NE.AND P0, PT, R6, 0x1, PT ;  /* 0x000000010600780c */ /* 0x001fda0003f05270 */
[----:B------:R-:W0:Y:S02]  /*9f80*/  @P0 LDC.64 R4, c[0x0][0x440] ;  /* 0x00011000ff040b82 */ /* 0x000e240000000a00 */
[----:B0-----:R-:W-:-:S04]  /*9f90*/  @P0 IMAD.HI.U32 R0, R7, R4, RZ ;  /* 0x0000000407000227 */ /* 0x001fc800078e00ff */
[----:B------:R-:W-:Y:S01]  /*9fa0*/  IMAD.MOV.U32 R4, RZ, RZ, R7 ;  /* 0x000000ffff047224 */ /* 0x000fe200078e0007 */
[----:B------:R-:W-:Y:S01]  /*9fb0*/  @P0 SHF.R.U32.HI R4, RZ, R5, R0 ;  /* 0x00000005ff040219 */ /* 0x000fe20000011600 */
[----:B------:R-:W-:-:S04]  /*9fc0*/  IMAD R0, R18, UR4, RZ ;  /* 0x0000000412007c24 */ /* 0x000fc8000f8e02ff */
[----:B------:R-:W-:-:S04]  /*9fd0*/  IMAD.MOV R5, RZ, RZ, -R4 ;  /* 0x000000ffff057224 */ /* 0x000fc800078e0a04 */
[----:B------:R-:W-:Y:S01]  /*9fe0*/  IMAD R7, R6, R5, R7 ;  /* 0x0000000506077224 */ /* 0x000fe200078e0207 */
[----:B------:R-:W-:-:S04]  /*9ff0*/  SHF.R.S32.HI R5, RZ, 0x1f, R4 ;  /* 0x0000001fff057819 */ /* 0x000fc80000011404 */
[----:B------:R0:W-:Y:S01]  /*a000*/  STL [R1+0x4], R7 ;  /* 0x0000040701007387 */ /* 0x0001e20000100800 */
[----:B------:R-:W-:-:S03]  /*a010*/  IMAD.WIDE.U32 R4, R17, UR4, R4 ;  /* 0x0000000411047c25 */ /* 0x000fc6000f8e0004 */
[----:B------:R-:W-:Y:S01]  /*a020*/  LEA R2, P0, R4, R2, 0x2 ;  /* 0x0000000204027211 */ /* 0x000fe200078010ff */
[----:B0-----:R-:W-:-:S05]  /*a030*/  IMAD R7, R17, UR5, R0 ;  /* 0x0000000511077c24 */ /* 0x001fca000f8e0200 */
[----:B------:R-:W-:-:S04]  /*a040*/  IADD3 R0, R5, R7, RZ ;  /* 0x0000000705007210 */ /* 0x000fc80007ffe0ff */
[----:B------:R-:W-:-:S05]  /*a050*/  LEA.HI.X R3, R4, R3, R0, 0x2, P0 ;  /* 0x0000000304037211 */ /* 0x000fca00000f1400 */
[----:B------:R0:W5:Y:S02]  /*a060*/  LDG.E R16, desc[UR42][R2.64] ;  /* 0x0000002a02107981 */ /* 0x000164000c1e1900 */
.L_x_3050:
[----:B------:R-:W-:Y:S01]  /*a070*/  IMAD.MOV.U32 R0, RZ, RZ, 0x1 ;  /* 0x00000001ff007424 */ /* 0x000fe200078e00ff */
[----:B------:R-:W0:Y:S04]  /*a080*/  S2R R8, SR_TID.X ;  /* 0x0000000000087919 */ /* 0x000e280000002100 */
[----:B------:R-:W-:-:S04]  /*a090*/  SHF.L.U32 R0, R0, 0x1f, RZ ;  /* 0x0000001f00007819 */ /* 0x000fc800000006ff */
[----:B------:R-:W1:Y:S01]  /*a0a0*/  SYNCS.PHASECHK.TRANS64.TRYWAIT P0, [UR38+0x28c40], R0 ;  /* 0x028c4000ff0075a7 */ /* 0x000e620008000166 */
[----:B0-----:R-:W-:-:S04]  /*a0b0*/  LOP3.LUT R2, R8, 0x7f, RZ, 0xc0, !PT ;  /* 0x0000007f08027812 */ /* 0x001fc800078ec0ff */
[----:B------:R-:W-:Y:S01]  /*a0c0*/  ISETP.NE.AND P1, PT, R2, RZ, PT ;  /* 0x000000ff0200720c */ /* 0x000fe20003f25270 */
[----:B-1----:R-:W-:-:S12]  /*a0d0*/  @!P0 BRA `(.L_x_3051) ;  /* 0x0000003c00448947 */ /* 0x002fd80003800000 */
.L_x_3147:
[----:B------:R-:W-:Y:S05]  /*a0e0*/  @P1 BRA `(.L_x_3052) ;  /* 0x0000000000181947 */ /* 0x000fea0003800000 */
[----:B------:R-:W1:Y:S01]  /*a0f0*/  S2R R2, SR_TID.X ;  /* 0x0000000000027919 */ /* 0x000e620000002100 */
[----:B0-----:R-:W-:-:S04]  /*a100*/  IMAD.MOV.U32 R0, RZ, RZ, 0x2000 ;  /* 0x00002000ff007424 */ /* 0x001fc800078e00ff */
[----:B------:R2:W-:Y:S01]  /*a110*/  SYNCS.ARRIVE.TRANS64 RZ, [UR38+0x28c30], R0 ;  /* 0x028c3000ffff79a7 */ /* 0x0005e20008000026 */
[----:B-1----:R-:W-:-:S13]  /*a120*/  LOP3.LUT P0, RZ, R2, 0x1f, RZ, 0xc0, !PT ;  /* 0x0000001f02ff7812 */ /* 0x002fda000780c0ff */
[----:B--2---:R-:W-:Y:S05]  /*a130*/  @!P0 BRA `(.L_x_3052) ;  /* 0x0000000000048947 */ /* 0x004fea0003800000 */
[----:B------:R-:W-:Y:S01]  /*a140*/  BPT.TRAP 0x1 ;  /* 0x000000040000795c */ /* 0x000fe20000300000 */
.L_x_3052:
[----:B0-----:R-:W2:Y:S01]  /*a150*/  LDL R0, [R1+0x4] ;  /* 0x0000040001007983 */ /* 0x001ea20000100800 */
[----:B------:R-:W-:Y:S01]  /*a160*/  ULDC.64 UR4, c[0x0][0x198] ;  /* 0x0000660000047ab9 */ /* 0x000fe20000000a00 */
[----:B-----5:R-:W-:Y:S01]  /*a170*/  R2UR UR13, R16 ;  /* 0x00000000100d72ca */ /* 0x020fe200000e0000 */
[----:B------:R-:W-:Y:S01]  /*a180*/  UIADD3 UR4, UP0, UR4, 0x370, URZ ;  /* 0x0000037004047890 */ /* 0x000fe2000ff1e03f */
[----:B------:R-:W-:Y:S01]  /*a190*/  PLOP3.LUT P0, PT, PT, PT, PT, 0x80, 0x0 ;  /* 0x000000000000781c */ /* 0x000fe20003f0f070 */
[----:B------:R-:W-:Y:S02]  /*a1a0*/  UIADD3 UR8, UR38, 0x22400, URZ ;  /* 0x0002240026087890 */ /* 0x000fe4000fffe03f */
[----:B------:R-:W-:Y:S01]  /*a1b0*/  UIADD3 UR9, UR38, 0x28c30, URZ ;  /* 0x00028c3026097890 */ /* 0x000fe2000fffe03f */
[----:B------:R-:W-:Y:S01]  /*a1c0*/  P2R R19, PR, RZ, 0x1 ;  /* 0x00000001ff137803 */ /* 0x000fe20000000000 */
[----:B------:R-:W-:Y:S01]  /*a1d0*/  UIADD3.X UR5, URZ, UR5, URZ, UP0, !UPT ;  /* 0x000000053f057290 */ /* 0x000fe200087fe43f */
[----:B------:R-:W-:Y:S01]  /*a1e0*/  UMOV UR6, 0x0 ;  /* 0x0000000000067882 */ /* 0x000fe20000000000 */
[----:B------:R-:W-:Y:S01]  /*a1f0*/  UMOV UR7, 0x14f00000 ;  /* 0x14f0000000077882 */ /* 0x000fe20000000000 */
[----:B------:R-:W-:Y:S01]  /*a200*/  UMOV UR10, URZ ;  /* 0x0000003f000a7c82 */ /* 0x000fe20008000000 */
[----:B------:R-:W-:Y:S01]  /*a210*/  UMOV UR12, UR36 ;  /* 0x00000024000c7c82 */ /* 0x000fe20008000000 */
[----:B--2---:R-:W-:-:S13]  /*a220*/  R2UR UR11, R0 ;  /* 0x00000000000b72ca */ /* 0x004fda00000e0000 */
[----:B------:R-:W-:-:S09]  /*a230*/  USHF.L.U32 UR11, UR11, 0x6, URZ ;  /* 0x000000060b0b7899 */ /* 0x000fd2000800063f */
[----:B------:R0:W-:Y:S02]  /*a240*/  UTMALDG.4D [UR8], [UR4], desc[UR6] ;  /* 0x00000608040075b4 */ /* 0x0001e40008019000 */
[----:B0-----:R-:W-:Y:S01]  /*a250*/  NOP ;  /* 0x0000000000007918 */ /* 0x001fe20000000000 */
.L_x_3048:
        /* <DEDUP_REMOVED lines=11> */
[----:B------:R-:W-:Y:S01]  /*a310*/  MOV R8, 0x70 ;  /* 0x0000007000087802 */ /* 0x000fe20000000f00 */
[----:B------:R-:W0:Y:S01]  /*a320*/  LDC.64 R2, c[0x4][R2] ;  /* 0x0100000002027b82 */ /* 0x000e220000000a00 */
[----:B------:R-:W-:Y:S02]  /*a330*/  IMAD.U32 R5, RZ, RZ, UR5 ;  /* 0x00000005ff057e24 */ /* 0x000fe4000f8e00ff */
[----:B------:R-:W-:Y:S02]  /*a340*/  IMAD.U32 R6, RZ, RZ, UR6 ;  /* 0x00000006ff067e24 */ /* 0x000fe4000f8e00ff */
[----:B------:R-:W-:-:S02]  /*a350*/  IMAD.U32 R7, RZ, RZ, UR7 ;  /* 0x00000007ff077e24 */ /* 0x000fc4000f8e00ff */
[----:B------:R-:W-:Y:S02]  /*a360*/  IMAD.U32 R10, RZ, RZ, UR8 ;  /* 0x00000008ff0a7e24 */ /* 0x000fe4000f8e00ff */
[----:B------:R-:W-:Y:S02]  /*a370*/  IMAD.U32 R11, RZ, RZ, UR9 ;  /* 0x00000009ff0b7e24 */ /* 0x000fe4000f8e00ff */
[----:B------:R-:W-:Y:S02]  /*a380*/  IMAD.MOV.U32 R12, RZ, RZ, 0x1 ;  /* 0x00000001ff0c7424 */ /* 0x000fe400078e00ff */
[----:B------:R-:W-:-:S07]  /*a390*/  IMAD.MOV.U32 R13, RZ, RZ, RZ ;  /* 0x000000ffff0d7224 */ /* 0x000fce00078e00ff */
[----:B------:R-:W-:-:S07]  /*a3a0*/  LEPC R20, `(.L_x_3053) ;  /* 0x000000001014794e */ /* 0x000fce0000000000 */
[----:B0-----:R-:W-:Y:S05]  /*a3b0*/  CALL.ABS.NOINC R2 ;  /* 0x0000000002007343 */ /* 0x001fea0003c00000 */
.L_x_3053:
[----:B------:R-:W0:Y:S01]  /*a3c0*/  S2R R4, SR_CTAID.Z ;  /* 0x0000000000047919 */ /* 0x000e220000002700 */
[----:B------:R-:W1:Y:S01]  /*a3d0*/  LDC R9, c[0x0][0x448] ;  /* 0x00011200ff097b82 */ /* 0x000e620000000800 */
[----:B------:R-:W-:Y:S01]  /*a3e0*/  USHF.R.S32.HI UR4, URZ, 0x1f, UR36 ;  /* 0x0000001f3f047899 */ /* 0x000fe20008011424 */
[----:B------:R-:W2:Y:S01]  /*a3f0*/  S2R R12, SR_TID.X ;  /* 0x00000000000c7919 */ /* 0x000ea20000002100 */
[----:B------:R-:W-:Y:S02]  /*a400*/  ULDC.64 UR8, c[0x0][0x2d8] ;  /* 0x0000b60000087ab9 */ /* 0x000fe40000000a00 */
[----:B------:R-:W-:Y:S01]  /*a410*/  UIMAD UR6, UR4, UR8, URZ ;  /* 0x00000008040672a4 */ /* 0x000fe2000f8e023f */
[----:B------:R-:W3:Y:S02]  /*a420*/  S2R R10, SR_CTAID.X ;  /* 0x00000000000a7919 */ /* 0x000ee40000002500 */
[----:B------:R-:W4:Y:S01]  /*a430*/  LDC.64 R2, c[0x0][0x2e0] ;  /* 0x0000b800ff027b82 */ /* 0x000f220000000a00 */
[----:B------:R-:W-:-:S02]  /*a440*/  UIMAD.WIDE.U32 UR4, UR36, UR8, URZ ;  /* 0x00000008240472a5 */ /* 0x000fc4000f8e003f */
[----:B------:R-:W-:-:S04]  /*a450*/  UIMAD UR6, UR36, UR9, UR6 ;  /* 0x00000009240672a4 */ /* 0x000fc8000f8e0206 */
[----:B------:R-:W-:Y:S01]  /*a460*/  UIADD3 UR5, UR5, UR6, URZ ;  /* 0x0000000605057290 */ /* 0x000fe2000fffe03f */
[----:B-1----:R-:W-:Y:S02]  /*a470*/  ISETP.NE.AND P0, PT, R9, 0x1, PT ;  /* 0x000000010900780c */ /* 0x002fe40003f05270 */
[----:B0-----:R-:W-:Y:S02]  /*a480*/  SHF.R.S32.HI R5, RZ, 0x1f, R4 ;  /* 0x0000001fff057819 */ /* 0x001fe40000011404 */
[----:B--2---:R-:W-:-:S03]  /*a490*/  LOP3.LUT R11, R12, 0x7f, RZ, 0xc0, !PT ;  /* 0x0000007f0c0b7812 */ /* 0x004fc600078ec0ff */
[----:B----4-:R-:W-:-:S06]  /*a4a0*/  IMAD R0, R5, R2, RZ ;  /* 0x0000000205007224 */ /* 0x010fcc00078e02ff */
[----:B------:R-:W0:Y:S01]  /*a4b0*/  @P0 LDC R7, c[0x0][0x44c] ;  /* 0x00011300ff070b82 */ /* 0x000e220000000800 */
[C---:B------:R-:W-:Y:S02]  /*a4c0*/  IMAD R5, R4.reuse, R3, R0 ;  /* 0x0000000304057224 */ /* 0x040fe400078e0200 */
[----:B------:R-:W-:Y:S01]  /*a4d0*/  IMAD.WIDE.U32 R2, R4, R2, UR4 ;  /* 0x0000000404027e25 */ /* 0x000fe2000f8e0002 */
[----:B------:R-:W-:-:S04]  /*a4e0*/  ULDC.64 UR4, c[0x0][0x2d0] ;  /* 0x0000b40000047ab9 */ /* 0x000fc80000000a00 */
[----:B------:R-:W1:Y:S01]  /*a4f0*/  @P0 LDC R0, c[0x0][0x450] ;  /* 0x00011400ff000b82 */ /* 0x000e620000000800 */
[----:B------:R-:W-:Y:S01]  /*a500*/  IMAD.IADD R3, R3, 0x1, R5 ;  /* 0x0000000103037824 */ /* 0x000fe200078e0205 */
[----:B------:R-:W-:Y:S01]  /*a510*/  SHF.R.U32.HI R5, RZ, 0x3, R11 ;  /* 0x00000003ff057819 */ /* 0x000fe2000001160b */
[----:B------:R-:W-:-:S05]  /*a520*/  IMAD.SHL.U32 R4, R12, 0x10, RZ ;  /* 0x000000100c047824 */ /* 0x000fca00078e00ff */
[----:B------:R-:W-:-:S05]  /*a530*/  LOP3.LUT R4, R5, 0x70, R4, 0xf8, !PT ;  /* 0x0000007005047812 */ /* 0x000fca00078ef804 */
[----:B---3--:R-:W-:-:S04]  /*a540*/  IMAD R6, R10, 0x40, R4 ;  /* 0x000000400a067824 */ /* 0x008fc800078e0204 */
[----:B0-----:R-:W-:-:S04]  /*a550*/  @P0 IMAD.HI.U32 R7, R6, R7, RZ ;  /* 0x0000000706070227 */ /* 0x001fc800078e00ff */
[----:B------:R-:W-:Y:S01]  /*a560*/  IMAD.MOV.U32 R4, RZ, RZ, R6 ;  /* 0x000000ffff047224 */ /* 0x000fe200078e0006 */
[----:B-1----:R-:W-:-:S05]  /*a570*/  @P0 SHF.R.U32.HI R4, RZ, R0, R7 ;  /* 0x00000000ff040219 */ /* 0x002fca0000011607 */
        /* <DEDUP_REMOVED lines=15> */
[----:B------:R-:W-:Y:S01]  /*a670*/  IADD3 R3, R3, R4, RZ ;  /* 0x0000000403037210 */ /* 0x000fe20007ffe0ff */
[----:B------:R-:W-:-:S03]  /*a680*/  IMAD.SHL.U32 R4, R11, 0x8, RZ ;  /* 0x000000080b047824 */ /* 0x000fc600078e00ff */
[----:B------:R-:W-:Y:S01]  /*a690*/  LEA.HI.X R3, R2, UR5, R3, 0x1, P0 ;  /* 0x0000000502037c11 */ /* 0x000fe200080f0c03 */
[----:B------:R-:W-:-:S05]  /*a6a0*/  IMAD.SHL.U32 R2, R12, 0x8, RZ ;  /* 0x000000080c027824 */ /* 0x000fca00078e00ff */
[C---:B------:R-:W-:Y:S02]  /*a6b0*/  LOP3.LUT R8, R2.reuse, 0x38, RZ, 0xc0, !PT ;  /* 0x0000003802087812 */ /* 0x040fe400078ec0ff */
[----:B------:R-:W-:Y:S02]  /*a6c0*/  LOP3.LUT R2, R2, 0x1f8, RZ, 0xc0, !PT ;  /* 0x000001f802027812 */ /* 0x000fe400078ec0ff */
[----:B------:R-:W-:Y:S01]  /*a6d0*/  ISETP.GE.AND P0, PT, R8, UR4, PT ;  /* 0x0000000408007c0c */ /* 0x000fe2000bf06270 */
[----:B------:R-:W-:Y:S01]  /*a6e0*/  UMOV UR4, 0xffffffff ;  /* 0xffffffff00047882 */ /* 0x000fe20000000000 */
[----:B------:R-:W-:-:S04]  /*a6f0*/  LOP3.LUT R7, R2, 0x38, R12, 0x78, !PT ;  /* 0x0000003802077812 */ /* 0x000fc800078e780c */
[----:B------:R-:W-:Y:S01]  /*a700*/  LOP3.LUT R4, R7, 0x200, R4, 0xf8, !PT ;  /* 0x0000020007047812 */ /* 0x000fe200078ef804 */
[----:B------:R-:W-:Y:S06]  /*a710*/  BRA.DIV UR4, `(.L_x_3054) ;  /* 0x0000003604cc7947 */ /* 0x000fec000b800000 */
[----:B------:R-:W0:Y:S01]  /*a720*/  SHFL.IDX PT, R7, R0, RZ, 0x181f ;  /* 0x00181fff00077589 */ /* 0x000e2200000e0000 */
[----:B------:R-:W-:Y:S01]  /*a730*/  ULDC UR4, c[0x0][0x288] ;  /* 0x0000a20000047ab9 */ /* 0x000fe20000000800 */
[----:B------:R-:W-:Y:S02]  /*a740*/  IMAD R5, R10, 0x40, R5 ;  /* 0x000000400a057824 */ /* 0x000fe400078e0205 */
[----:B------:R-:W1:Y:S01]  /*a750*/  SHFL.IDX PT, R6, R3, RZ, 0x181f ;  /* 0x00181fff03067589 */ /* 0x000e6200000e0000 */
[----:B------:R-:W-:Y:S02]  /*a760*/  IMAD R2, R9, UR4, RZ ;  /* 0x0000000409027c24 */ /* 0x000fe4000f8e02ff */
[C---:B------:R-:W-:Y:S01]  /*a770*/  VIADD R11, R5.reuse, 0x10 ;  /* 0x00000010050b7836 */ /* 0x040fe20000000000 */
[----:B------:R-:W2:Y:S02]  /*a780*/  SHFL.IDX PT, R14, R0, 0x1, 0x181f ;  /* 0x00381f00000e7f89 */ /* 0x000ea400000e0000 */
[----:B------:R-:W-:-:S13]  /*a790*/  ISETP.GE.AND P1, PT, R5, R2, PT ;  /* 0x000000020500720c */ /* 0x000fda0003f26270 */
[----:B------:R-:W-:Y:S02]  /*a7a0*/  @!P1 LEA R9, R4, UR38, 0x1 ;  /* 0x0000002604099c11 */ /* 0x000fe4000f8e08ff */
[----:B0-----:R-:W-:-:S05]  /*a7b0*/  @!P1 LEA R7, P2, R8, R7, 0x1 ;  /* 0x0000000708079211 */ /* 0x001fca00078408ff */
[----:B-1----:R-:W-:-:S05]  /*a7c0*/  @!P1 IMAD.X R6, RZ, RZ, R6, P2 ;  /* 0x000000ffff069224 */ /* 0x002fca00010e0606 */
[----:B------:R-:W-:-:S04]  /*a7d0*/  @!P1 LOP3.LUT R7, R7, R6, RZ, 0x3c, !PT ;  /* 0x0000000607079212 */ /* 0x000fc800078e3cff */
[----:B------:R-:W-:-:S04]  /*a7e0*/  @!P1 LOP3.LUT R6, R7, R6, RZ, 0x3c, !PT ;  /* 0x0000000607069212 */ /* 0x000fc800078e3cff */
[----:B------:R-:W-:-:S05]  /*a7f0*/  @!P1 LOP3.LUT R7, R7, R6, RZ, 0x3c, !PT ;  /* 0x0000000607079212 */ /* 0x000fca00078e3cff */
[----:B------:R0:W-:Y:S01]  /*a800*/  @!P1 LDGSTS.E.BYPASS.LTC128B.128 [R9+0x20400], desc[UR42][R6.64], !P0 ;  /* 0x2040000006099fae */ /* 0x0001e2000c101d6a */
[----:B------:R-:W-:Y:S01]  /*a810*/  ISETP.GE.AND P1, PT, R11, R2, PT ;  /* 0x000000020b00720c */ /* 0x000fe20003f26270 */
[----:B------:R-:W-:Y:S02]  /*a820*/  VIADD R11, R5, 0x20 ;  /* 0x00000020050b7836 */ /* 0x000fe40000000000 */
[----:B0-----:R-:W0:Y:S10]  /*a830*/  SHFL.IDX PT, R6, R3, 0x1, 0x181f ;  /* 0x00381f0003067f89 */ /* 0x001e3400000e0000 */
[----:B--2---:R-:W-:-:S02]  /*a840*/  @!P1 LEA R7, P2, R8, R14, 0x1 ;  /* 0x0000000e08079211 */ /* 0x004fc400078408ff */
[----:B------:R-:W-:Y:S01]  /*a850*/  @!P1 LEA R9, R4, UR38, 0x1 ;  /* 0x0000002604099c11 */ /* 0x000fe2000f8e08ff */
[----:B------:R-:W1:Y:S02]  /*a860*/  SHFL.IDX PT, R14, R0, 0x2, 0x181f ;  /* 0x00581f00000e7f89 */ /* 0x000e6400000e0000 */
[----:B0-----:R-:W-:-:S05]  /*a870*/  @!P1 IMAD.X R6, RZ, RZ, R6, P2 ;  /* 0x000000ffff069224 */ /* 0x001fca00010e0606 */
[----:B------:R-:W-:-:S04]  /*a880*/  @!P1 LOP3.LUT R7, R7, R6, RZ, 0x3c, !PT ;  /* 0x0000000607079212 */ /* 0x000fc800078e3cff */
[----:B------:R-:W-:-:S04]  /*a890*/  @!P1 LOP3.LUT R6, R7, R6, RZ, 0x3c, !PT ;  /* 0x0000000607069212 */ /* 0x000fc800078e3cff */
[----:B------:R-:W-:-:S05]  /*a8a0*/  @!P1 LOP3.LUT R7, R7, R6, RZ, 0x3c, !PT ;  /* 0x0000000607079212 */ /* 0x000fca00078e3cff */
[----:B------:R0:W-:Y:S01]  /*a8b0*/  @!P1 LDGSTS.E.BYPASS.LTC128B.128 [R9+0x20c00], desc[UR42][R6.64], !P0 ;  /* 0x20c0000006099fae */ /* 0x0001e2000c101d6a */
[----:B------:R-:W-:-:S03]  /*a8c0*/  ISETP.GE.AND P1, PT, R11, R2, PT ;  /* 0x000000020b00720c */ /* 0x000fc60003f26270 */
[----:B0-----:R-:W0:Y:S10]  /*a8d0*/  SHFL.IDX PT, R6, R3, 0x2, 0x181f ;  /* 0x00581f0003067f89 */ /* 0x001e3400000e0000 */
[----:B-1----:R-:W-:-:S02]  /*a8e0*/  @!P1 LEA R7, P2, R8, R14, 0x1 ;  /* 0x0000000e08079211 */ /* 0x002fc400078408ff */
[----:B------:R-:W-:Y:S01]  /*a8f0*/  @!P1 LEA R9, R4, UR38, 0x1 ;  /* 0x0000002604099c11 */ /* 0x000fe2000f8e08ff */
[----:B------:R-:W1:Y:S04]  /*a900*/  SHFL.IDX PT, R3, R3, 0x3, 0x181f ;  /* 0x00781f0003037f89 */ /* 0x000e6800000e0000 */
[----:B------:R2:W3:Y:S01]  /*a910*/  SHFL.IDX PT, R14, R0, 0x3, 0x181f ;  /* 0x00781f00000e7f89 */ /* 0x0004e200000e0000 */
[----:B0-----:R-:W-:-:S05]  /*a920*/  @!P1 IMAD.X R6, RZ, RZ, R6, P2 ;  /* 0x000000ffff069224 */ /* 0x001fca00010e0606 */
[----:B------:R-:W-:-:S04]  /*a930*/  @!P1 LOP3.LUT R7, R7, R6, RZ, 0x3c, !PT ;  /* 0x0000000607079212 */ /* 0x000fc800078e3cff */
[----:B------:R-:W-:-:S04]  /*a940*/  @!P1 LOP3.LUT R6, R7, R6, RZ, 0x3c, !PT ;  /* 0x0000000607069212 */ /* 0x000fc800078e3cff */
[----:B------:R-:W-:-:S05]  /*a950*/  @!P1 LOP3.LUT R7, R7, R6, RZ, 0x3c, !PT ;  /* 0x0000000607079212 */ /* 0x000fca00078e3cff */
[----:B-1-3--:R2:W-:Y:S02]  /*a960*/  @!P1 LDGSTS.E.BYPASS.LTC128B.128 [R9+0x21400], desc[UR42][R6.64], !P0 ;  /* 0x2140000006099fae */ /* 0x00a5e4000c101d6a */
.L_x_3156:
[----:B------:R-:W-:-:S04]  /*a970*/  IADD3 R5, R5, 0x30, RZ ;  /* 0x0000003005057810 */ /* 0x000fc80007ffe0ff */
[----:B------:R-:W-:-:S13]  /*a980*/  ISETP.GE.AND P1, PT, R5, R2, PT ;  /* 0x000000020500720c */ /* 0x000fda0003f26270 */
[----:B------:R-:W-:Y:S02]  /*a990*/  @!P1 LEA R2, P2, R8, R14, 0x1 ;  /* 0x0000000e08029211 */ /* 0x000fe400078408ff */
[----:B------:R-:W-:Y:S01]  /*a9a0*/  @!P1 LEA R5, R4, UR38, 0x1 ;  /* 0x0000002604059c11 */ /* 0x000fe2000f8e08ff */
[----:B------:R-:W-:Y:S02]  /*a9b0*/  IMAD.MOV.U32 R4, RZ, RZ, 0x1 ;  /* 0x00000001ff047424 */ /* 0x000fe400078e00ff */
[----:B------:R-:W-:-:S03]  /*a9c0*/  @!P1 IMAD.X R3, RZ, RZ, R3, P2 ;  /* 0x000000ffff039224 */ /* 0x000fc600010e0603 */
[----:B------:R-:W-:Y:S02]  /*a9d0*/  SHF.L.U32 R4, R4, 0x1f, RZ ;  /* 0x0000001f04047819 */ /* 0x000fe400000006ff */
[----:B------:R-:W-:Y:S01]  /*a9e0*/  @!PT LDS RZ, [RZ] ;  /* 0x00000000fffff984 */ /* 0x000fe20000000800 */
[----:B------:R-:W-:Y:S01]  /*a9f0*/  @!PT LDS RZ, [RZ] ;  /* 0x00000000fffff984 */ /* 0x000fe20000000800 */
[----:B------:R-:W-:Y:S01]  /*aa00*/  @!PT LDS RZ, [RZ] ;  /* 0x00000000fffff984 */ /* 0x000fe20000000800 */
[----:B------:R0:W-:Y:S01]  /*aa10*/  @!P1 LDGSTS.E.BYPASS.LTC128B.128 [R5+0x21c00], desc[UR42][R2.64], !P0 ;  /* 0x21c0000002059fae */ /* 0x0001e2000c101d6a */
[----:B------:R-:W-:Y:S01]  /*aa20*/  NOP ;  /* 0x0000000000007918 */ /* 0x000fe20000000000 */
[----:B------:R-:W-:Y:S02]  /*aa30*/  SYNCS.ARRIVE.TRANS64.RED.A0T1 RZ, [UR38+0x28c00], RZ ;  /* 0x028c00ffffff79a7 */ /* 0x000fe40008200426 */
[----:B------:R-:W-:Y:S01]  /*aa40*/  ARRIVES.LDGSTSBAR.64.TRANSCNT [UR38+0x28c00] ;  /* 0x028c0000ff0079b0 */ /* 0x000fe20008000aa6 */
[----:B------:R-:W-:Y:S01]  /*aa50*/  NOP ;  /* 0x0000000000007918 */ /* 0x000fe20000000000 */
[----:B------:R-:W-:Y:S01]  /*aa60*/  SYNCS.ARRIVE.TRANS64.A1T0 RZ, [UR38+0x28c00], RZ ;  /* 0x028c00ffffff79a7 */ /* 0x000fe20008100026 */
[----:B------:R-:W1:Y:S02]  /*aa70*/  SYNCS.PHASECHK.TRANS64.TRYWAIT P0, [UR38+0x28c20], R4 ;  /* 0x028c2004ff0075a7 */ /* 0x000e640008000166 */
[----:B01----:R-:W-:Y:S05]  /*aa80*/  @!P0 BRA `(.L_x_3055) ;  /* 0x0000003800388947 */ /* 0x003fea0003800000 */
.L_x_3157:
[----:B------:R-:W-:Y:S01]  /*aa90*/  ISETP.NE.AND P0, PT, R19, RZ, PT ;  /* 0x000000ff1300720c */ /* 0x000fe20003f05270 */
[----:B------:R-:W-:Y:S01]  /*aaa0*/  BSSY B0, `(.L_x_3056) ;  /* 0x000007f000007945 */ /* 0x000fe20003800000 */
[----:B--2---:R-:W-:-:S11]  /*aab0*/  IMAD.MOV.U32 R0, RZ, RZ, 0x1 ;  /* 0x00000001ff007424 */ /* 0x004fd600078e00ff */
[----:B------:R-:W-:Y:S05]  /*aac0*/  @!P0 BRA `(.L_x_3057) ;  /* 0x0000000400f08947 */ /* 0x000fea0003800000 */
[----:B------:R-:W1:Y:S01]  /*aad0*/  SYNCS.PHASECHK.TRANS64.TRYWAIT P0, [UR38+0x28c60], R4 ;  /* 0x028c6004ff0075a7 */ /* 0x000e620008000166 */
[----:B------:R-:W2:Y:S02]  /*aae0*/  S2R R2, SR_TID.X ;  /* 0x0000000000027919 */ /* 0x000ea40000002100 */
[----:B--2---:R-:W-:-:S04]  /*aaf0*/  LOP3.LUT R2, R2, 0x7f, RZ, 0xc0, !PT ;  /* 0x0000007f02027812 */ /* 0x004fc800078ec0ff */
[----:B------:R-:W-:Y:S01]  /*ab00*/  ISETP.NE.AND P1, PT, R2, RZ, PT ;  /* 0x000000ff0200720c */ /* 0x000fe20003f25270 */
[----:B-1----:R-:W-:-:S12]  /*ab10*/  @!P0 BRA `(.L_x_3058) ;  /* 0x00000038002c8947 */ /* 0x002fd80003800000 */
.L_x_3158:
[----:B------:R-:W-:Y:S04]  /*ab20*/  BSSY B1, `(.L_x_3059) ;  /* 0x0000008000017945 */ /* 0x000fe80003800000 */
[----:B------:R-:W-:Y:S05]  /*ab30*/  @P1 BRA `(.L_x_3060) ;  /* 0x0000000000181947 */ /* 0x000fea0003800000 */
[----:B0-----:R-:W0:Y:S01]  /*ab40*/  S2R R3, SR_TID.X ;  /* 0x0000000000037919 */ /* 0x001e220000002100 */
[----:B------:R-:W-:-:S04]  /*ab50*/  IMAD.MOV.U32 R2, RZ, RZ, 0x10000 ;  /* 0x00010000ff027424 */ /* 0x000fc800078e00ff */
[----:B------:R1:W-:Y:S01]  /*ab60*/  SYNCS.ARRIVE.TRANS64 RZ, [UR38+0x28c50], R2 ;  /* 0x028c5002ffff79a7 */ /* 0x0003e20008000026 */
[----:B0-----:R-:W-:-:S13]  /*ab70*/  LOP3.LUT P0, RZ, R3, 0x1f, RZ, 0xc0, !PT ;  /* 0x0000001f03ff7812 */ /* 0x001fda000780c0ff */
[----:B-1----:R-:W-:Y:S05]  /*ab80*/  @!P0 BRA `(.L_x_3060) ;  /* 0x0000000000048947 */ /* 0x002fea0003800000 */
[----:B------:R-:W-:Y:S01]  /*ab90*/  BPT.TRAP 0x1 ;  /* 0x000000040000795c */ /* 0x000fe20000300000 */
.L_x_3060:
[----:B------:R-:W-:Y:S05]  /*aba0*/  BSYNC B1 ;  /* 0x0000000000017941 */ /* 0x000fea0003800000 */
.L_x_3059:
[----:B------:R-:W2:Y:S01]  /*abb0*/  LDL.LU R2, [R1+0x4] ;  /* 0x0000040001027983 */ /* 0x000ea20000300800 */
[----:B------:R-:W-:Y:S01]  /*abc0*/  ULDC.64 UR4, c[0x0][0x198] ;  /* 0x0000660000047ab9 */ /* 0x000fe20000000a00 */
[----:B------:R-:W-:Y:S01]  /*abd0*/  PLOP3.LUT P0, PT, PT, PT, PT, 0x80, 0x0 ;  /* 0x000000000000781c */ /* 0x000fe20003f0f070 */
[----:B------:R-:W-:Y:S02]  /*abe0*/  UIADD3 UR4, UP0, UR4, 0x470, URZ ;  /* 0x0000047004047890 */ /* 0x000fe4000ff1e03f */
[----:B------:R-:W-:Y:S02]  /*abf0*/  UIADD3 UR8, UR38, 0x400, URZ ;  /* 0x0000040026087890 */ /* 0x000fe4000fffe03f */
[----:B------:R-:W-:Y:S02]  /*ac00*/  UIADD3 UR9, UR38, 0x28c50, URZ ;  /* 0x00028c5026097890 */ /* 0x000fe4000fffe03f */
[----:B------:R-:W-:Y:S01]  /*ac10*/  UIADD3.X UR5, URZ, UR5, URZ, UP0, !UPT ;  /* 0x000000053f057290 */ /* 0x000fe200087fe43f */
[----:B------:R-:W-:Y:S01]  /*ac20*/  UMOV UR6, 0x0 ;  /* 0x0000000000067882 */ /* 0x000fe20000000000 */
[----:B------:R-:W-:Y:S01]  /*ac30*/  UMOV UR7, 0x14f00000 ;  /* 0x14f0000000077882 */ /* 0x000fe20000000000 */
[----:B------:R-:W-:Y:S01]  /*ac40*/  UMOV UR10, URZ ;  /* 0x0000003f000a7c82 */ /* 0x000fe20008000000 */
[----:B--2---:R-:W-:-:S08]  /*ac50*/  IMAD.SHL.U32 R2, R2, 0x40, RZ ;  /* 0x0000004002027824 */ /* 0x004fd000078e00ff */
.L_x_3061:
        /* <DEDUP_REMOVED lines=10> */
[----:B------:R-:W-:Y:S01]  /*ad00*/  UMOV UR6, 0x0 ;  /* 0x0000000000067882 */ /* 0x000fe20000000000 */
[----:B------:R-:W-:Y:S01]  /*ad10*/  UMOV UR7, 0x14f00000 ;  /* 0x14f0000000077882 */ /* 0x000fe20000000000 */
[----:B------:R-:W-:-:S09]  /*ad20*/  UMOV UR10, 0x40 ;  /* 0x00000040000a7882 */ /* 0x000fd20000000000 */
.L_x_3062:
        /* <DEDUP_REMOVED lines=13> */
.L_x_3063:
        /* <DEDUP_REMOVED lines=13> */
.L_x_3064:
        /* <DEDUP_REMOVED lines=13> */
.L_x_3065:
        /* <DEDUP_REMOVED lines=13> */
.L_x_3066:
        /* <DEDUP_REMOVED lines=13> */
.L_x_3067:
        /* <DEDUP_REMOVED lines=13> */
.L_x_3068:
        /* <DEDUP_REMOVED lines=8> */
.L_x_3057:
[----:B------:R-:W-:Y:S05]  /*b290*/  BSYNC B0 ;  /* 0x0000000000007941 */ /* 0x000fea0003800000 */
.L_x_3056:
[----:B0-----:R-:W2:Y:S04]  /*b2a0*/  LDL.LU R4, [R1+0x10] ;  /* 0x0000100001047983 */ /* 0x001ea80000300800 */
[----:B------:R-:W3:Y:S01]  /*b2b0*/  LDL R3, [R1+0x8] ;  /* 0x0000080001037983 */ /* 0x000ee20000100800 */
[----:B------:R-:W-:Y:S02]  /*b2c0*/  IMAD.MOV.U32 R9, RZ, RZ, RZ ;  /* 0x000000ffff097224 */ /* 0x000fe400078e00ff */
[----:B------:R-:W-:Y:S02]  /*b2d0*/  IMAD.MOV.U32 R6, RZ, RZ, 0x1 ;  /* 0x00000001ff067424 */ /* 0x000fe400078e00ff */
[----:B--2---:R-:W-:-:S05]  /*b2e0*/  VIADD R7, R4, 0xfffffffe ;  /* 0xfffffffe04077836 */ /* 0x004fca0000000000 */
[----:B---3--:R-:W-:-:S13]  /*b2f0*/  ISETP.GE.AND P0, PT, R7, R3, PT ;  /* 0x000000030700720c */ /* 0x008fda0003f06270 */
[----:B------:R-:W-:Y:S05]  /*b300*/  @!P0 BRA `(.L_x_3042) ;  /* 0x0000002400108947 */ /* 0x000fea0003800000 */
[----:B------:R-:W2:Y:S01]  /*b310*/  LDL.LU R4, [R1+0xc] ;  /* 0x00000c0001047983 */ /* 0x000ea20000300800 */
[----:B------:R-:W-:Y:S01]  /*b320*/  UIADD3 UR4, UR40, 0x1, URZ ;  /* 0x0000000128047890 */ /* 0x000fe2000fffe03f */
[----:B------:R-:W-:Y:S01]  /*b330*/  LOP3.LUT R2, RZ, R3, RZ, 0x33, !PT ;  /* 0x00000003ff027212 */ /* 0x000fe200078e33ff */
[----:B------:R-:W-:-:S04]  /*b340*/  IMAD.MOV.U32 R6, RZ, RZ, 0x1 ;  /* 0x00000001ff067424 */ /* 0x000fc800078e00ff */
[----:B--2---:R-:W-:Y:S02]  /*b350*/  IMAD R0, R4, UR4, RZ ;  /* 0x0000000404007c24 */ /* 0x004fe4000f8e02ff */
[----:B------:R-:W0:Y:S03]  /*b360*/  S2R R4, SR_TID.X ;  /* 0x0000000000047919 */ /* 0x000e260000002100 */
[----:B------:R-:W-:-:S04]  /*b370*/  VIMNMX R0, R0, UR39, PT ;  /* 0x0000002700007c48 */ /* 0x000fc8000bfe0100 */
[----:B------:R-:W-:-:S04]  /*b380*/  IADD3 R3, -R0, RZ, RZ ;  /* 0x000000ff00037210 */ /* 0x000fc80007ffe1ff */
[----:B------:R-:W-:Y:S02]  /*b390*/  VIADDMNMX R3, R3, 0x1, R2, !PT ;  /* 0x0000000103037846 */ /* 0x000fe40007800102 */
[----:B------:R-:W-:-:S03]  /*b3a0*/  LOP3.LUT R2, RZ, R0, RZ, 0x33, !PT ;  /* 0x00000000ff027212 */ /* 0x000fc600078e33ff */
[----:B------:R-:W-:Y:S02]  /*b3b0*/  VIADD R5, R3, 0xfffffffe ;  /* 0xfffffffe03057836 */ /* 0x000fe40000000000 */
[----:B------:R-:W-:Y:S02]  /*b3c0*/  IMAD.IADD R3, R0, 0x1, R3 ;  /* 0x0000000100037824 */ /* 0x000fe400078e0203 */
[----:B------:R-:W-:Y:S01]  /*b3d0*/  IMAD.MOV.U32 R0, RZ, RZ, 0x1 ;  /* 0x00000001ff007424 */ /* 0x000fe200078e00ff */
[----:B------:R-:W-:Y:S02]  /*b3e0*/  ISETP.NE.AND P0, PT, R5, R2, PT ;  /* 0x000000020500720c */ /* 0x000fe40003f05270 */
[----:B------:R-:W-:Y:S02]  /*b3f0*/  LOP3.LUT R12, R3, 0x1, RZ, 0xc0, !PT ;  /* 0x00000001030c7812 */ /* 0x000fe400078ec0ff */
[----:B0-----:R-:W-:-:S09]  /*b400*/  LOP3.LUT R10, R4, 0x1f, RZ, 0xc0, !PT ;  /* 0x0000001f040a7812 */ /* 0x001fd200078ec0ff */
[----:B------:R-:W-:Y:S05]  /*b410*/  @!P0 BRA `(.L_x_3069) ;  /* 0x0000001400dc8947 */ /* 0x000fea0003800000 */
[----:B------:R-:W-:Y:S01]  /*b420*/  BSSY B0, `(.L_x_3069) ;  /* 0x0000176000007945 */ /* 0x000fe20003800000 */
[----:B------:R-:W-:Y:S02]  /*b430*/  IMAD.IADD R8, R3, 0x1, -R12 ;  /* 0x0000000103087824 */ /* 0x000fe400078e0a0c */
[----:B------:R-:W-:-:S07]  /*b440*/  IMAD.MOV.U32 R0, RZ, RZ, 0x1 ;  /* 0x00000001ff007424 */ /* 0x000fce00078e00ff */
.L_x_3110:
[----:B------:R-:W-:Y:S01]  /*b450*/  ISETP.NE.AND P0, PT, R19, RZ, PT ;  /* 0x000000ff1300720c */ /* 0x000fe20003f05270 */
[----:B------:R-:W-:Y:S01]  /*b460*/  VIADD R8, R8, 0xfffffffe ;  /* 0xfffffffe08087836 */ /* 0x000fe20000000000 */
[----:B------:R-:W-:Y:S04]  /*b470*/  BSSY B1, `(.L_x_3070) ;  /* 0x00000b6000017945 */ /* 0x000fe80003800000 */
[----:B------:R-:W-:-:S07]  /*b480*/  ISETP.NE.AND P1, PT, R8, RZ, PT ;  /* 0x000000ff0800720c */ /* 0x000fce0003f25270 */
[----:B0-----:R-:W-:Y:S06]  /*b490*/  @!P0 BRA `(.L_x_3071) ;  /* 0x0000000800cc8947 */ /* 0x001fec0003800000 */
[----:B------:R-:W2:Y:S01]  /*b4a0*/  LDL R2, [R1] ;  /* 0x0000000001027983 */ /* 0x000ea20000100800 */
[----:B------:R-:W-:Y:S01]  /*b4b0*/  IMAD.MOV.U32 R13, RZ, RZ, R7 ;  /* 0x000000ffff0d7224 */ /* 0x000fe200078e0007 */
[----:B--2---:R-:W-:-:S13]  /*b4c0*/  ISETP.NE.AND P0, PT, R2, RZ, PT ;  /* 0x000000ff0200720c */ /* 0x004fda0003f05270 */
[----:B------:R-:W-:Y:S05]  /*b4d0*/  @!P0 BRA `(.L_x_3072) ;  /* 0x00000000004c8947 */ /* 0x000fea0003800000 */
[----:B------:R-:W0:Y:S01]  /*b4e0*/  LDC R13, c[0x0][0x43c] ;  /* 0x00010f00ff0d7b82 */ /* 0x000e220000000800 */
[----:B------:R-:W-:Y:S01]  /*b4f0*/  MOV R11, R7 ;  /* 0x00000007000b7202 */ /* 0x000fe20000000f00 */
[----:B------:R-:W-:Y:S01]  /*b500*/  ULDC.64 UR4, c[0x0][0x428] ;  /* 0x00010a0000047ab9 */ /* 0x000fe20000000a00 */
[----:B0-----:R-:W-:-:S13]  /*b510*/  ISETP.NE.AND P0, PT, R13, 0x1, PT ;  /* 0x000000010d00780c */ /* 0x001fda0003f05270 */
[----:B------:R-:W0:Y:S02]  /*b520*/  @P0 LDC.64 R2, c[0x0][0x440] ;  /* 0x00011000ff020b82 */ /* 0x000e240000000a00 */
[----:B0-----:R-:W-:-:S05]  /*b530*/  @P0 IMAD.HI.U32 R2, R7, R2, RZ ;  /* 0x0000000207020227 */ /* 0x001fca00078e00ff */
[----:B------:R-:W-:Y:S01]  /*b540*/  @P0 SHF.R.U32.HI R11, RZ, R3, R2 ;  /* 0x00000003ff0b0219 */ /* 0x000fe20000011602 */
[----:B------:R-:W-:-:S03]  /*b550*/  IMAD R2, R18, UR4, RZ ;  /* 0x0000000412027c24 */ /* 0x000fc6000f8e02ff */
[--C-:B------:R-:W-:Y:S01]  /*b560*/  SHF.R.S32.HI R3, RZ, 0x1f, R11.reuse ;  /* 0x0000001fff037819 */ /* 0x100fe2000001140b */
        /* <DEDUP_REMOVED lines=10> */
.L_x_3072:
[----:B------:R-:W1:Y:S01]  /*b610*/  S2R R2, SR_TID.X ;  /* 0x0000000000027919 */ /* 0x000e620000002100 */
[----:B------:R-:W-:Y:S01]  /*b620*/  BSSY B2, `(.L_x_3073) ;  /* 0x0000006000027945 */ /* 0x000fe20003800000 */
[----:B-1----:R-:W-:Y:S02]  /*b630*/  LOP3.LUT R3, R2, 0x7f, RZ, 0xc0, !PT ;  /* 0x0000007f02037812 */ /* 0x002fe400078ec0ff */
[----:B------:R-:W-:Y:S02]  /*b640*/  SHF.L.U32 R2, R0, 0x1f, RZ ;  /* 0x0000001f00027819 */ /* 0x000fe400000006ff */
[----:B------:R-:W-:Y:S02]  /*b650*/  ISETP.NE.AND P2, PT, R3, RZ, PT ;  /* 0x000000ff0300720c */ /* 0x000fe40003f45270 */
[----:B------:R-:W1:Y:S02]  /*b660*/  SYNCS.PHASECHK.TRANS64.TRYWAIT P0, [UR38+0x28c48], R2 ;  /* 0x028c4802ff0075a7 */ /* 0x000e640008000166 */
[----:B-1----:R-:W-:Y:S09]  /*b670*/  @!P0 BRA `(.L_x_3074) ;  /* 0x0000002c006c8947 */ /* 0x002ff20003800000 */
.L_x_3159:
[----:B------:R-:W-:Y:S05]  /*b680*/  BSYNC B2 ;  /* 0x0000000000027941 */ /* 0x000fea0003800000 */
.L_x_3073:
[----:B------:R-:W-:Y:S04]  /*b690*/  BSSY B2, `(.L_x_3075) ;  /* 0x0000007000027945 */ /* 0x000fe80003800000 */
[----:B------:R-:W-:Y:S05]  /*b6a0*/  @P2 BRA `(.L_x_3076) ;  /* 0x0000000000142947 */ /* 0x000fea0003800000 */
[----:B------:R-:W-:Y:S01]  /*b6b0*/  ISETP.NE.AND P0, PT, R10, RZ, PT ;  /* 0x000000ff0a00720c */ /* 0x000fe20003f05270 */
[----:B-1----:R-:W-:-:S04]  /*b6c0*/  IMAD.MOV.U32 R3, RZ, RZ, 0x2000 ;  /* 0x00002000ff037424 */ /* 0x002fc800078e00ff */
[----:B------:R2:W-:Y:S08]  /*b6d0*/  SYNCS.ARRIVE.TRANS64 RZ, [UR38+0x28c38], R3 ;  /* 0x028c3803ffff79a7 */ /* 0x0005f00008000026 */
[----:B--2---:R-:W-:Y:S05]  /*b6e0*/  @!P0 BRA `(.L_x_3076) ;  /* 0x0000000000048947 */ /* 0x004fea0003800000 */
[----:B------:R-:W-:Y:S01]  /*b6f0*/  BPT.TRAP 0x1 ;  /* 0x000000040000795c */ /* 0x000fe20000300000 */
.L_x_3076:
[----:B------:R-:W-:Y:S05]  /*b700*/  BSYNC B2 ;  /* 0x0000000000027941 */ /* 0x000fea0003800000 */
.L_x_3075:
[----:B0-----:R-:W-:Y:S01]  /*b710*/  IMAD.MOV.U32 R4, RZ, RZ, RZ ;  /* 0x000000ffff047224 */ /* 0x001fe200078e00ff */
[----:B------:R-:W-:Y:S01]  /*b720*/  ULDC.64 UR4, c[0x0][0x198] ;  /* 0x0000660000047ab9 */ /* 0x000fe20000000a00 */
[----:B------:R-:W-:Y:S01]  /*b730*/  PLOP3.LUT P0, PT, PT, PT, PT, 0x80, 0x0 ;  /* 0x000000000000781c */ /* 0x000fe20003f0f070 */
[----:B------:R-:W-:Y:S01]  /*b740*/  UIADD3 UR4, UP0, UR4, 0x370, URZ ;  /* 0x0000037004047890 */ /* 0x000fe2000ff1e03f */
[----:B------:R-:W-:Y:S01]  /*b750*/  IMAD.SHL.U32 R5, R13, 0x40, RZ ;  /* 0x000000400d057824 */ /* 0x000fe200078e00ff */
[----:B------:R-:W-:Y:S01]  /*b760*/  R2UR UR34, R4 ;  /* 0x00000000042272ca */ /* 0x000fe200000e0000 */
[----:B------:R-:W-:Y:S02]  /*b770*/  UIADD3 UR32, UR38, 0x24400, URZ ;  /* 0x0002440026207890 */ /* 0x000fe4000fffe03f */
[----:B------:R-:W-:Y:S02]  /*b780*/  UIADD3 UR33, UR38, 0x28c38, URZ ;  /* 0x00028c3826217890 */ /* 0x000fe4000fffe03f */
[----:B------:R-:W-:Y:S01]  /*b790*/  UIADD3.X UR5, URZ, UR5, URZ, UP0, !UPT ;  /* 0x000000053f057290 */ /* 0x000fe200087fe43f */
[----:B------:R-:W-:Y:S01]  /*b7a0*/  UMOV UR6, 0x0 ;  /* 0x0000000000067882 */ /* 0x000fe20000000000 */
[----:B------:R-:W-:-:S10]  /*b7b0*/  UMOV UR7, 0x14f00000 ;  /* 0x14f0000000077882 */ /* 0x000fd40000000000 */
.L_x_3077:
[----:B------:R-:W-:-:S13]  /*b7c0*/  @P0 ELECT P3, URZ, PT ;  /* 0x00000000003f082f */ /* 0x000fda0003860000 */
[----:B-----5:R-:W-:Y:S02]  /*b7d0*/  @P3 R2UR UR37, R16 ;  /* 0x00000000102532ca */ /* 0x020fe400000e0000 */
        /* <DEDUP_REMOVED lines=8> */
.L_x_3160:
[----:B------:R-:W-:Y:S05]  /*b860*/  BSYNC B2 ;  /* 0x0000000000027941 */ /* 0x000fea0003800000 */
.L_x_3078:
[----:B------:R-:W-:Y:S01]  /*b870*/  BSSY B2, `(.L_x_3080) ;  /* 0x0000009000027945 */ /* 0x000fe20003800000 */
[----:B01----:R-:W-:Y:S02]  /*b880*/  IMAD.MOV.U32 R2, RZ, RZ, 0x0 ;  /* 0x00000000ff027424 */ /* 0x003fe400078e00ff */
[----:B------:R-:W-:Y:S01]  /*b890*/  IMAD.MOV.U32 R3, RZ, RZ, 0x14f00000 ;  /* 0x14f00000ff037424 */ /* 0x000fe200078e00ff */
[----:B------:R-:W-:Y:S06]  /*b8a0*/  @P2 BRA `(.L_x_3081) ;  /* 0x0000000000142947 */ /* 0x000fec0003800000 */
[----:B------:R-:W-:Y:S02]  /*b8b0*/  ISETP.NE.AND P0, PT, R10, RZ, PT ;  /* 0x000000ff0a00720c */ /* 0x000fe40003f05270 */
[----:B------:R-:W-:-:S04]  /*b8c0*/  MOV R11, 0x10000 ;  /* 0x00010000000b7802 */ /* 0x000fc80000000f00 */
[----:B------:R0:W-:Y:S07]  /*b8d0*/  SYNCS.ARRIVE.TRANS64 RZ, [UR38+0x28c58], R11 ;  /* 0x028c580bffff79a7 */ /* 0x0001ee0008000026 */
[----:B------:R-:W-:Y:S05]  /*b8e0*/  @!P0 BRA `(.L_x_3081) ;  /* 0x0000000000048947 */ /* 0x000fea0003800000 */
[----:B------:R-:W-:Y:S01]  /*b8f0*/  BPT.TRAP 0x1 ;  /* 0x000000040000795c */ /* 0x000fe20000300000 */
.L_x_3081:
[----:B------:R-:W-:Y:S05]  /*b900*/  BSYNC B2 ;  /* 0x0000000000027941 */ /* 0x000fea0003800000 */
.L_x_3080:
[----:B------:R-:W-:Y:S01]  /*b910*/  R2UR UR10, R4 ;  /* 0x00000000040a72ca */ /* 0x000fe200000e0000 */
[----:B------:R-:W-:Y:S01]  /*b920*/  ULDC.64 UR4, c[0x0][0x198] ;  /* 0x0000660000047ab9 */ /* 0x000fe20000000a00 */
[----:B------:R-:W-:Y:S01]  /*b930*/  R2UR UR6, R2 ;  /* 0x00000000020672ca */ /* 0x000fe200000e0000 */
[----:B------:R-:W-:Y:S01]  /*b940*/  UIADD3 UR4, UP0, UR4, 0x470, URZ ;  /* 0x0000047004047890 */ /* 0x000fe2000ff1e03f */
[----:B------:R-:W-:Y:S01]  /*b950*/  R2UR UR7, R3 ;  /* 0x00000000030772ca */ /* 0x000fe200000e0000 */
[----:B------:R-:W-:Y:S01]  /*b960*/  UIADD3 UR8, UR38, 0x10400, URZ ;  /* 0x0001040026087890 */ /* 0x000fe2000fffe03f */
[----:B------:R-:W-:Y:S01]  /*b970*/  PLOP3.LUT P0, PT, PT, PT, PT, 0x80, 0x0 ;  /* 0x000000000000781c */ /* 0x000fe20003f0f070 */
[----:B------:R-:W-:Y:S02]  /*b980*/  UIADD3 UR9, UR38, 0x28c58, URZ ;  /* 0x00028c5826097890 */ /* 0x000fe4000fffe03f */
[----:B------:R-:W-:-:S12]  /*b990*/  UIADD3.X UR5, URZ, UR5, URZ, UP0, !UPT ;  /* 0x000000053f057290 */ /* 0x000fd800087fe43f */
.L_x_3082:
        /* <DEDUP_REMOVED lines=8> */
[----:B------:R-:W-:Y:S01]  /*ba20*/  R2UR UR6, R2 ;  /* 0x00000000020672ca */ /* 0x000fe200000e0000 */
[----:B------:R-:W-:Y:S01]  /*ba30*/  UIADD3 UR8, UR38, 0x12400, URZ ;  /* 0x0001240026087890 */ /* 0x000fe2000fffe03f */
[----:B------:R-:W-:Y:S01]  /*ba40*/  R2UR UR7, R3 ;  /* 0x00000000030772ca */ /* 0x000fe200000e0000 */
[----:B------:R-:W-:Y:S01]  /*ba50*/  UMOV UR10, 0x40 ;  /* 0x00000040000a7882 */ /* 0x000fe20000000000 */
[----:B------:R-:W-:-:S13]  /*ba60*/  PLOP3.LUT P0, PT, PT, PT, PT, 0x80, 0x0 ;  /* 0x000000000000781c */ /* 0x000fda0003f0f070 */
.L_x_3083:
        /* <DEDUP_REMOVED lines=13> */
.L_x_3084:
        /* <DEDUP_REMOVED lines=13> */
.L_x_3085:
        /* <DEDUP_REMOVED lines=13> */
.L_x_3086:
        /* <DEDUP_REMOVED lines=13> */
.L_x_3087:
        /* <DEDUP_REMOVED lines=13> */
.L_x_3088:
        /* <DEDUP_REMOVED lines=13> */
.L_x_3089:
        /* <DEDUP_REMOVED lines=8> */
.L_x_3071:
[----:B------:R-:W-:Y:S05]  /*bfd0*/  BSYNC B1 ;  /* 0x0000000000017941 */ /* 0x000fea0003800000 */
.L_x_3070:
[----:B------:R-:W-:Y:S01]  /*bfe0*/  ISETP.NE.AND P3, PT, R19, RZ, PT ;  /* 0x000000ff1300720c */ /* 0x000fe20003f65270 */
[----:B------:R-:W-:Y:S01]  /*bff0*/  BSSY B1, `(.L_x_3090) ;  /* 0x00000b6000017945 */ /* 0x000fe20003800000 */
[----:B------:R-:W-:-:S11]  /*c000*/  LOP3.LUT R0, R0, 0x1, RZ, 0x3c, !PT ;  /* 0x0000000100007812 */ /* 0x000fd600078e3cff */
[----:B------:R-:W-:Y:S05]  /*c010*/  @!P3 BRA `(.L_x_3091) ;  /* 0x0000000800ccb947 */ /* 0x000fea0003800000 */
[----:B------:R-:W2:Y:S01]  /*c020*/  LDL R2, [R1] ;  /* 0x0000000001027983 */ /* 0x000ea20000100800 */
[----:B0-----:R-:W-:Y:S01]  /*c030*/  VIADD R11, R7, 0xffffffff ;  /* 0xffffffff070b7836 */ /* 0x001fe20000000000 */
        /* <DEDUP_REMOVED lines=15> */
[----:B------:R-:W-:Y:S02]  /*c130*/  ULDC.64 UR4, c[0x0][0x418] ;  /* 0x0001060000047ab9 */ /* 0x000fe40000000a00 */
[----:B------:R-:W-:Y:S01]  /*c140*/  LEA R4, P0, R2, UR4, 0x2 ;  /* 0x0000000402047c11 */ /* 0x000fe2000f8010ff */
[----:B------:R-:W-:-:S05]  /*c150*/  IMAD.IADD R3, R5, 0x1, R3 ;  /* 0x0000000105037824 */ /* 0x000fca00078e0203 */
[----:B------:R-:W-:-:S05]  /*c160*/  LEA.HI.X R5, R2, UR5, R3, 0x2, P0 ;  /* 0x0000000502057c11 */ /* 0x000fca00080f1403 */
[----:B------:R0:W5:Y:S02]  /*c170*/  LDG.E R16, desc[UR42][R4.64] ;  /* 0x0000002a04107981 */ /* 0x000164000c1e1900 */
.L_x_3092:
[----:B------:R-:W1:Y:S01]  /*c180*/  S2R R2, SR_TID.X ;  /* 0x0000000000027919 */ /* 0x000e620000002100 */
[----:B------:R-:W-:Y:S01]  /*c190*/  BSSY B2, `(.L_x_3093) ;  /* 0x0000006000027945 */ /* 0x000fe20003800000 */
[----:B-1----:R-:W-:Y:S02]  /*c1a0*/  LOP3.LUT R3, R2, 0x7f, RZ, 0xc0, !PT ;  /* 0x0000007f02037812 */ /* 0x002fe400078ec0ff */
[----:B------:R-:W-:Y:S02]  /*c1b0*/  SHF.L.U32 R2, R0, 0x1f, RZ ;  /* 0x0000001f00027819 */ /* 0x000fe400000006ff */
[----:B------:R-:W-:Y:S02]  /*c1c0*/  ISETP.NE.AND P2, PT, R3, RZ, PT ;  /* 0x000000ff0300720c */ /* 0x000fe40003f45270 */
[----:B------:R-:W1:Y:S02]  /*c1d0*/  SYNCS.PHASECHK.TRANS64.TRYWAIT P0, [UR38+0x28c40], R2 ;  /* 0x028c4002ff0075a7 */ /* 0x000e640008000166 */
[----:B-1----:R-:W-:Y:S09]  /*c1e0*/  @!P0 BRA `(.L_x_3094) ;  /* 0x0000002000c08947 */ /* 0x002ff20003800000 */
.L_x_3161:
[----:B------:R-:W-:Y:S05]  /*c1f0*/  BSYNC B2 ;  /* 0x0000000000027941 */ /* 0x000fea0003800000 */
.L_x_3093:
[----:B------:R-:W-:Y:S04]  /*c200*/  BSSY B2, `(.L_x_3095) ;  /* 0x0000007000027945 */ /* 0x000fe80003800000 */
[----:B------:R-:W-:Y:S05]  /*c210*/  @P2 BRA `(.L_x_3096) ;  /* 0x0000000000142947 */ /* 0x000fea0003800000 */
[----:B------:R-:W-:Y:S01]  /*c220*/  ISETP.NE.AND P0, PT, R10, RZ, PT ;  /* 0x000000ff0a00720c */ /* 0x000fe20003f05270 */
[----:B-1----:R-:W-:-:S04]  /*c230*/  IMAD.MOV.U32 R3, RZ, RZ, 0x2000 ;  /* 0x00002000ff037424 */ /* 0x002fc800078e00ff */
[----:B------:R2:W-:Y:S08]  /*c240*/  SYNCS.ARRIVE.TRANS64 RZ, [UR38+0x28c30], R3 ;  /* 0x028c3003ffff79a7 */ /* 0x0005f00008000026 */
[----:B--2---:R-:W-:Y:S05]  /*c250*/  @!P0 BRA `(.L_x_3096) ;  /* 0x0000000000048947 */ /* 0x004fea0003800000 */
[----:B------:R-:W-:Y:S01]  /*c260*/  BPT.TRAP 0x1 ;  /* 0x000000040000795c */ /* 0x000fe20000300000 */
.L_x_3096:
[----:B------:R-:W-:Y:S05]  /*c270*/  BSYNC B2 ;  /* 0x0000000000027941 */ /* 0x000fea0003800000 */
.L_x_3095:
        /* <DEDUP_REMOVED lines=11> */
.L_x_3097:
        /* <DEDUP_REMOVED lines=11> */
.L_x_3162:
[----:B------:R-:W-:Y:S05]  /*c3e0*/  BSYNC B2 ;  /* 0x0000000000027941 */ /* 0x000fea0003800000 */
.L_x_3098:
[----:B------:R-:W-:Y:S01]  /*c3f0*/  BSSY B2, `(.L_x_3100) ;  /* 0x0000009000027945 */ /* 0x000fe20003800000 */
[----:B01----:R-:W-:Y:S01]  /*c400*/  IMAD.MOV.U32 R2, RZ, RZ, 0x0 ;  /* 0x00000000ff027424 */ /* 0x003fe200078e00ff */
[----:B------:R-:W-:Y:S02]  /*c410*/  MOV R3, 0x14f00000 ;  /* 0x14f0000000037802 */ /* 0x000fe40000000f00 */
[----:B------:R-:W-:Y:S05]  /*c420*/  @P2 BRA `(.L_x_3101) ;  /* 0x0000000000142947 */ /* 0x000fea0003800000 */
[----:B------:R-:W-:Y:S01]  /*c430*/  ISETP.NE.AND P0, PT, R10, RZ, PT ;  /* 0x000000ff0a00720c */ /* 0x000fe20003f05270 */
[----:B------:R-:W-:-:S04]  /*c440*/  IMAD.MOV.U32 R5, RZ, RZ, 0x10000 ;  /* 0x00010000ff057424 */ /* 0x000fc800078e00ff */
[----:B------:R0:W-:Y:S08]  /*c450*/  SYNCS.ARRIVE.TRANS64 RZ, [UR38+0x28c50], R5 ;  /* 0x028c5005ffff79a7 */ /* 0x0001f00008000026 */
[----:B0-----:R-:W-:Y:S05]  /*c460*/  @!P0 BRA `(.L_x_3101) ;  /* 0x0000000000048947 */ /* 0x001fea0003800000 */
[----:B------:R-:W-:Y:S01]  /*c470*/  BPT.TRAP 0x1 ;  /* 0x000000040000795c */ /* 0x000fe20000300000 */
.L_x_3101:
[----:B------:R-:W-:Y:S05]  /*c480*/  BSYNC B2 ;  /* 0x0000000000027941 */ /* 0x000fea0003800000 */
.L_x_3100:
        /* <DEDUP_REMOVED lines=9> */
.L_x_3102:
        /* <DEDUP_REMOVED lines=10> */
[----:B------:R-:W-:Y:S01]  /*c5c0*/  R2UR UR7, R3 ;  /* 0x00000000030772ca */ /* 0x000fe200000e0000 */
[----:B------:R-:W-:Y:S01]  /*c5d0*/  UMOV UR10, 0x40 ;  /* 0x00000040000a7882 */ /* 0x000fe20000000000 */
[----:B------:R-:W-:-:S13]  /*c5e0*/  PLOP3.LUT P0, PT, PT, PT, PT, 0x80, 0x0 ;  /* 0x000000000000781c */ /* 0x000fda0003f0f070 */
.L_x_3103:
        /* <DEDUP_REMOVED lines=13> */
.L_x_3104:
        /* <DEDUP_REMOVED lines=13> */
.L_x_3105:
        /* <DEDUP_REMOVED lines=13> */
.L_x_3106:
        /* <DEDUP_REMOVED lines=13> */
.L_x_3107:
        /* <DEDUP_REMOVED lines=13> */
.L_x_3108:
        /* <DEDUP_REMOVED lines=13> */
.L_x_3109:
        /* <DEDUP_REMOVED lines=8> */
.L_x_3091:
[----:B------:R-:W-:Y:S05]  /*cb50*/  BSYNC B1 ;  /* 0x0000000000017941 */ /* 0x000fea0003800000 */
.L_x_3090:
[----:B------:R-:W-:Y:S01]  /*cb60*/  VIADD R7, R7, 0xfffffffe ;  /* 0xfffffffe07077836 */ /* 0x000fe20000000000 */
[----:B------:R-:W-:Y:S06]  /*cb70*/  @P1 BRA `(.L_x_3110) ;  /* 0xffffffe800341947 */ /* 0x000fec000383ffff */
[----:B------:R-:W-:Y:S05]  /*cb80*/  BSYNC B0 ;  /* 0x0000000000007941 */ /* 0x000fea0003800000 */
.L_x_3069:
[----:B------:R-:W-:-:S13]  /*cb90*/  ISETP.NE.AND P0, PT, R12, RZ, PT ;  /* 0x000000ff0c00720c */ /* 0x000fda0003f05270 */
[----:B------:R-:W-:Y:S05]  /*cba0*/  @!P0 BRA `(.L_x_3042) ;  /* 0x0000000800e88947 */ /* 0x000fea0003800000 */
[----:B------:R-:W-:Y:S01]  /*cbb0*/  ISETP.NE.AND P1, PT, R19, RZ, PT ;  /* 0x000000ff1300720c */ /* 0x000fe20003f25270 */
[----:B------:R-:W-:-:S12]  /*cbc0*/  BSSY B0, `(.L_x_3111) ;  /* 0x00000b5000007945 */ /* 0x000fd80003800000 */
[----:B------:R-:W-:Y:S05]  /*cbd0*/  @!P1 BRA `(.L_x_3112) ;  /* 0x0000000800cc9947 */ /* 0x000fea0003800000 */
[----:B------:R-:W2:Y:S02]  /*cbe0*/  LDL.LU R2, [R1] ;  /* 0x0000000001027983 */ /* 0x000ea40000300800 */
[----:B--2---:R-:W-:-:S13]  /*cbf0*/  ISETP.NE.AND P1, PT, R2, RZ, PT ;  /* 0x000000ff0200720c */ /* 0x004fda0003f25270 */
[----:B------:R-:W-:Y:S05]  /*cc00*/  @!P1 BRA `(.L_x_3113) ;  /* 0x00000000004c9947 */ /* 0x000fea0003800000 */
[----:B------:R-:W1:Y:S01]  /*cc10*/  LDC R4, c[0x0][0x43c] ;  /* 0x00010f00ff047b82 */ /* 0x000e620000000800 */
[----:B------:R-:W-:Y:S01]  /*cc20*/  IMAD.MOV.U32 R5, RZ, RZ, R7 ;  /* 0x000000ffff057224 */ /* 0x000fe200078e0007 */
[----:B------:R-:W-:Y:S02]  /*cc30*/  ULDC.64 UR4, c[0x0][0x428] ;  /* 0x00010a0000047ab9 */ /* 0x000fe40000000a00 */
[----:B------:R-:W-:-:S04]  /*cc40*/  IMAD R18, R18, UR4, RZ ;  /* 0x0000000412127c24 */ /* 0x000fc8000f8e02ff */
[----:B------:R-:W-:Y:S01]  /*cc50*/  IMAD R9, R17, UR5, R18 ;  /* 0x0000000511097c24 */ /* 0x000fe2000f8e0212 */
[----:B-1----:R-:W-:-:S13]  /*cc60*/  ISETP.NE.AND P0, PT, R4, 0x1, PT ;  /* 0x000000010400780c */ /* 0x002fda0003f05270 */
[----:B------:R-:W1:Y:S02]  /*cc70*/  @P0 LDC.64 R2, c[0x0][0x440] ;  /* 0x00011000ff020b82 */ /* 0x000e640000000a00 */
[----:B-1----:R-:W-:-:S05]  /*cc80*/  @P0 IMAD.HI.U32 R2, R7, R2, RZ ;  /* 0x0000000207020227 */ /* 0x002fca00078e00ff */
        /* <DEDUP_REMOVED lines=11> */
.L_x_3113:
[----:B------:R-:W2:Y:S01]  /*cd40*/  S2R R2, SR_TID.X ;  /* 0x0000000000027919 */ /* 0x000ea20000002100 */
[----:B------:R-:W-:Y:S01]  /*cd50*/  BSSY B1, `(.L_x_3114) ;  /* 0x0000006000017945 */ /* 0x000fe20003800000 */
[----:B--2---:R-:W-:Y:S02]  /*cd60*/  LOP3.LUT R3, R2, 0x7f, RZ, 0xc0, !PT ;  /* 0x0000007f02037812 */ /* 0x004fe400078ec0ff */
[----:B------:R-:W-:Y:S02]  /*cd70*/  SHF.L.U32 R2, R0, 0x1f, RZ ;  /* 0x0000001f00027819 */ /* 0x000fe400000006ff */
[----:B------:R-:W-:Y:S02]  /*cd80*/  ISETP.NE.AND P1, PT, R3, RZ, PT ;  /* 0x000000ff0300720c */ /* 0x000fe40003f25270 */
[----:B------:R-:W2:Y:S02]  /*cd90*/  SYNCS.PHASECHK.TRANS64.TRYWAIT P0, [UR38+0x28c48], R2 ;  /* 0x028c4802ff0075a7 */ /* 0x000ea40008000166 */
[----:B--2---:R-:W-:Y:S09]  /*cda0*/  @!P0 BRA `(.L_x_3115) ;  /* 0x0000001800008947 */ /* 0x004ff20003800000 */
.L_x_3163:
[----:B------:R-:W-:Y:S05]  /*cdb0*/  BSYNC B1 ;  /* 0x0000000000017941 */ /* 0x000fea0003800000 */
.L_x_3114:
[----:B------:R-:W-:Y:S04]  /*cdc0*/  BSSY B1, `(.L_x_3116) ;  /* 0x0000007000017945 */ /* 0x000fe80003800000 */
[----:B------:R-:W-:Y:S05]  /*cdd0*/  @P1 BRA `(.L_x_3117) ;  /* 0x0000000000141947 */ /* 0x000fea0003800000 */
[----:B------:R-:W-:Y:S01]  /*cde0*/  ISETP.NE.AND P0, PT, R10, RZ, PT ;  /* 0x000000ff0a00720c */ /* 0x000fe20003f05270 */
[----:B--2---:R-:W-:-:S04]  /*cdf0*/  IMAD.MOV.U32 R3, RZ, RZ, 0x2000 ;  /* 0x00002000ff037424 */ /* 0x004fc800078e00ff */
[----:B------:R3:W-:Y:S08]  /*ce00*/  SYNCS.ARRIVE.TRANS64 RZ, [UR38+0x28c38], R3 ;  /* 0x028c3803ffff79a7 */ /* 0x0007f00008000026 */
[----:B---3--:R-:W-:Y:S05]  /*ce10*/  @!P0 BRA `(.L_x_3117) ;  /* 0x0000000000048947 */ /* 0x008fea0003800000 */
[----:B------:R-:W-:Y:S01]  /*ce20*/  BPT.TRAP 0x1 ;  /* 0x000000040000795c */ /* 0x000fe20000300000 */
.L_x_3117:
[----:B------:R-:W-:Y:S05]  /*ce30*/  BSYNC B1 ;  /* 0x0000000000017941 */ /* 0x000fea0003800000 */
.L_x_3116:
[----:B------:R-:W-:Y:S01]  /*ce40*/  IMAD.MOV.U32 R4, RZ, RZ, RZ ;  /* 0x000000ffff047224 */ /* 0x000fe200078e00ff */
[----:B------:R-:W-:Y:S01]  /*ce50*/  ULDC.64 UR4, c[0x0][0x198] ;  /* 0x0000660000047ab9 */ /* 0x000fe20000000a00 */
[----:B------:R-:W-:Y:S01]  /*ce60*/  PLOP3.LUT P0, PT, PT, PT, PT, 0x80, 0x0 ;  /* 0x000000000000781c */ /* 0x000fe20003f0f070 */
[----:B------:R-:W-:Y:S01]  /*ce70*/  UIADD3 UR4, UP0, UR4, 0x370, URZ ;  /* 0x0000037004047890 */ /* 0x000fe2000ff1e03f */
[----:B------:R-:W-:Y:S01]  /*ce80*/  SHF.L.U32 R7, R7, 0x6, RZ ;  /* 0x0000000607077819 */ /* 0x000fe200000006ff */
[----:B------:R-:W-:Y:S01]  /*ce90*/  UIADD3 UR8, UR38, 0x24400, URZ ;  /* 0x0002440026087890 */ /* 0x000fe2000fffe03f */
[----:B------:R-:W-:Y:S01]  /*cea0*/  R2UR UR10, R4 ;  /* 0x00000000040a72ca */ /* 0x000fe200000e0000 */
[----:B------:R-:W-:Y:S02]  /*ceb0*/  UIADD3 UR9, UR38, 0x28c38, URZ ;  /* 0x00028c3826097890 */ /* 0x000fe4000fffe03f */
[----:B------:R-:W-:Y:S01]  /*cec0*/  UIADD3.X UR5, URZ, UR5, URZ, UP0, !UPT ;  /* 0x000000053f057290 */ /* 0x000fe200087fe43f */
[----:B------:R-:W-:Y:S01]  /*ced0*/  UMOV UR6, 0x0 ;  /* 0x0000000000067882 */ /* 0x000fe20000000000 */
[----:B------:R-:W-:-:S10]  /*cee0*/  UMOV UR7, 0x14f00000 ;  /* 0x14f0000000077882 */ /* 0x000fd40000000000 */
.L_x_3118:
[----:B------:R-:W-:-:S13]  /*cef0*/  @P0 ELECT P2, URZ, PT ;  /* 0x00000000003f082f */ /* 0x000fda0003840000 */
[----:B-----5:R-:W-:Y:S01]  /*cf00*/  @P2 R2UR UR13, R16 ;  /* 0x00000000100d22ca */ /* 0x020fe200000e0000 */
[----:B------:R-:W-:Y:S01]  /*cf10*/  UMOV UR12, UR36 ;  /* 0x00000024000c7c82 */ /* 0x000fe20008000000 */
[----:B------:R-:W-:Y:S02]  /*cf20*/  @P2 R2UR UR11, R7 ;  /* 0x00000000070b22ca */ /* 0x000fe400000e0000 */
[----:B------:R-:W-:Y:S02]  /*cf30*/  @P2 PLOP3.LUT P0, PT, P2, PT, PT, 0x8, 0x0 ;  /* 0x000000000000281c */ /* 0x000fe4000170e170 */
[----:B------:R-:W-:-:S09]  /*cf40*/  PLOP3.LUT P2, PT, PT, PT, PT, 0x8, 0x0 ;  /* 0x000000000000781c */ /* 0x000fd20003f4e170 */
[----:B------:R3:W-:Y:S02]  /*cf50*/  UTMALDG.4D [UR8], [UR4], desc[UR6] ;  /* 0x00000608040075b4 */ /* 0x0007e40008019000 */
[----:B---3--:R-:W-:Y:S05]  /*cf60*/  @P0 BRA.U.ANY `(.L_x_3118) ;  /* 0xfffffffd00e00947 */ /* 0x008fea000393ffff */
[----:B------:R-:W3:Y:S01]  /*cf70*/  SYNCS.PHASECHK.TRANS64.TRYWAIT P0, [UR38+0x28c68], R2 ;  /* 0x028c6802ff0075a7 */ /* 0x000ee20008000166 */
[----:B------:R-:W-:Y:S04]  /*cf80*/  BSSY B1, `(.L_x_3119) ;  /* 0x0000002000017945 */ /* 0x000fe80003800000 */
[----:B---3--:R-:W-:Y:S05]  /*cf90*/  @!P0 BRA `(.L_x_3120) ;  /* 0x00000014009c8947 */ /* 0x008fea0003800000 */
.L_x_3164:
[----:B------:R-:W-:Y:S05]  /*cfa0*/  BSYNC B1 ;  /* 0x0000000000017941 */ /* 0x000fea0003800000 */
.L_x_3119:
[----:B------:R-:W-:Y:S01]  /*cfb0*/  BSSY B1, `(.L_x_3121) ;  /* 0x0000009000017945 */ /* 0x000fe20003800000 */
[----:B--2---:R-:W-:Y:S02]  /*cfc0*/  IMAD.MOV.U32 R2, RZ, RZ, 0x0 ;  /* 0x00000000ff027424 */ /* 0x004fe400078e00ff */
[----:B------:R-:W-:Y:S01]  /*cfd0*/  IMAD.MOV.U32 R3, RZ, RZ, 0x14f00000 ;  /* 0x14f00000ff037424 */ /* 0x000fe200078e00ff */
[----:B------:R-:W-:Y:S06]  /*cfe0*/  @P1 BRA `(.L_x_3122) ;  /* 0x0000000000141947 */ /* 0x000fec0003800000 */
[----:B------:R-:W-:Y:S01]  /*cff0*/  ISETP.NE.AND P0, PT, R10, RZ, PT ;  /* 0x000000ff0a00720c */ /* 0x000fe20003f05270 */
[----:B------:R-:W-:-:S04]  /*d000*/  IMAD.MOV.U32 R5, RZ, RZ, 0x10000 ;  /* 0x00010000ff057424 */ /* 0x000fc800078e00ff */
[----:B------:R2:W-:Y:S08]  /*d010*/  SYNCS.ARRIVE.TRANS64 RZ, [UR38+0x28c58], R5 ;  /* 0x028c5805ffff79a7 */ /* 0x0005f00008000026 */
[----:B--2---:R-:W-:Y:S05]  /*d020*/  @!P0 BRA `(.L_x_3122) ;  /* 0x0000000000048947 */ /* 0x004fea0003800000 */
[----:B------:R-:W-:Y:S01]  /*d030*/  BPT.TRAP 0x1 ;  /* 0x000000040000795c */ /* 0x000fe20000300000 */
.L_x_3122:
[----:B------:R-:W-:Y:S05]  /*d040*/  BSYNC B1 ;  /* 0x0000000000017941 */ /* 0x000fea0003800000 */
.L_x_3121:
        /* <DEDUP_REMOVED lines=9> */
.L_x_3123:
        /* <DEDUP_REMOVED lines=8> */
[----:B------:R-:W-:Y:S01]  /*d160*/  R2UR UR6, R2 ;  /* 0x00000000020672ca */ /* 0x000fe200000e0000 */
[----:B------:R-:W-:Y:S01]  /*d170*/  UIADD3 UR8, UR38, 0x12400, URZ ;  /* 0x0001240026087890 */ /* 0x000fe2000fffe03f */
[----:B------:R-:W-:Y:S01]  /*d180*/  R2UR UR7, R3 ;  /* 0x00000000030772ca */ /* 0x000fe200000e0000 */
[----:B------:R-:W-:Y:S01]  /*d190*/  UMOV UR10, 0x40 ;  /* 0x00000040000a7882 */ /* 0x000fe20000000000 */
[----:B------:R-:W-:-:S13]  /*d1a0*/  PLOP3.LUT P0, PT, PT, PT, PT, 0x80, 0x0 ;  /* 0x000000000000781c */ /* 0x000fda0003f0f070 */
.L_x_3124:
        /* <DEDUP_REMOVED lines=13> */
.L_x_3125:
        /* <DEDUP_REMOVED lines=13> */
.L_x_3126:
        /* <DEDUP_REMOVED lines=13> */
.L_x_3127:
        /* <DEDUP_REMOVED lines=13> */
.L_x_3128:
        /* <DEDUP_REMOVED lines=13> */
.L_x_3129:
        /* <DEDUP_REMOVED lines=13> */
.L_x_3130:
        /* <DEDUP_REMOVED lines=8> */
.L_x_3112:
[----:B------:R-:W-:Y:S05]  /*d710*/  BSYNC B0 ;  /* 0x0000000000007941 */ /* 0x000fea0003800000 */
.L_x_3111:
[----:B------:R-:W-:Y:S01]  /*d720*/  LOP3.LUT R0, R0, 0x1, RZ, 0x3c, !PT ;  /* 0x0000000100007812 */ /* 0x000fe200078e3cff */
[----:B------:R-:W-:Y:S02]  /*d730*/  IMAD.MOV.U32 R6, RZ, RZ, RZ ;  /* 0x000000ffff067224 */ /* 0x000fe400078e00ff */
[----:B------:R-:W-:-:S07]  /*d740*/  IMAD.MOV.U32 R9, RZ, RZ, RZ ;  /* 0x000000ffff097224 */ /* 0x000fce00078e00ff */
.L_x_3042:
[----:B------:R-:W2:Y:S01]  /*d750*/  S2R R3, SR_CgaCtaId ;  /* 0x0000000000037919 */ /* 0x000ea20000008800 */
[----:B------:R-:W-:Y:S02]  /*d760*/  MOV R2, 0x400 ;  /* 0x0000040000027802 */ /* 0x000fe40000000f00 */
[----:B------:R-:W-:Y:S02]  /*d770*/  SHF.L.U32 R9, R9, 0x1f, RZ ;  /* 0x0000001f09097819 */ /* 0x000fe400000006ff */
[----:B--2---:R-:W-:-:S04]  /*d780*/  LEA R2, R3, R2, 0x18 ;  /* 0x0000000203027211 */ /* 0x004fc800078ec0ff */
[----:B------:R-:W2:Y:S02]  /*d790*/  SYNCS.PHASECHK.TRANS64.TRYWAIT P0, [R2+URZ+0x28c20], R9 ;  /* 0x028c2009020075a7 */ /* 0x000ea4000800017f */
[----:B--2---:R-:W-:Y:S05]  /*d7a0*/  @!P0 BRA `(.L_x_3131) ;  /* 0x0000000c00b08947 */ /* 0x004fea0003800000 */
.L_x_3165:
[----:B------:R-:W-:-:S03]  /*d7b0*/  UMOV UR4, 0xffffffff ;  /* 0xffffffff00047882 */ /* 0x000fc60000000000 */
[----:B------:R-:W-:Y:S05]  /*d7c0*/  BRA.DIV UR4, `(.L_x_3132) ;  /* 0x0000000e04bc7947 */ /* 0x000fea000b800000 */
[----:B------:R-:W3:Y:S02]  /*d7d0*/  S2R R3, SR_TID.X ;  /* 0x0000000000037919 */ /* 0x000ee40000002100 */
[----:B---3--:R-:W-:-:S04]  /*d7e0*/  SHF.R.U32.HI R3, RZ, 0x5, R3 ;  /* 0x00000005ff037819 */ /* 0x008fc80000011603 */
[----:B------:R-:W-:-:S05]  /*d7f0*/  LOP3.LUT R3, R3, 0x3, RZ, 0xc0, !PT ;  /* 0x0000000303037812 */ /* 0x000fca00078ec0ff */
[----:B------:R3:W4:Y:S02]  /*d800*/  SHFL.IDX PT, R14, R3, RZ, 0x1f ;  /* 0x00001fff030e7589 */ /* 0x00072400000e0000 */
.L_x_3168:
[----:B----4-:R-:W-:-:S13]  /*d810*/  ISETP.NE.AND P0, PT, R14, RZ, PT ;  /* 0x000000ff0e00720c */ /* 0x010fda0003f05270 */
[----:B------:R-:W-:Y:S05]  /*d820*/  @P0 BRA `(.L_x_3003) ;  /* 0x0000000000880947 */ /* 0x000fea0003800000 */
[----:B------:R-:W-:-:S03]  /*d830*/  UMOV UR4, 0xffffffff ;  /* 0xffffffff00047882 */ /* 0x000fc60000000000 */
[----:B------:R-:W-:Y:S05]  /*d840*/  BRA.DIV UR4, `(.L_x_3133) ;  /* 0x0000000e04d07947 */ /* 0x000fea000b800000 */
[----:B------:R-:W-:-:S13]  /*d850*/  ELECT P6, URZ, PT ;  /* 0x00000000003f782f */ /* 0x000fda00038c0000 */
.L_x_3171:
[----:B------:R-:W-:Y:S05]  /*d860*/  @!P6 BRA `(.L_x_3003) ;  /* 0x000000000078e947 */ /* 0x000fea0003800000 */
[----:B---3--:R-:W3:Y:S02]  /*d870*/  LDL.LU R3, [R1+0x14] ;  /* 0x0000140001037983 */ /* 0x008ee40000300800 */
[----:B---3--:R-:W-:-:S04]  /*d880*/  LOP3.LUT R3, R3, 0x2, RZ, 0xfc, !PT ;  /* 0x0000000203037812 */ /* 0x008fc800078efcff */
[----:B------:R-:W-:-:S13]  /*d890*/  ISETP.NE.AND P2, PT, R3, 0x3, PT ;  /* 0x000000030300780c */ /* 0x000fda0003f45270 */
[----:B------:R-:W-:Y:S05]  /*d8a0*/  @!P2 BRA `(.L_x_3134) ;  /* 0x000000000004a947 */ /* 0x000fea0003800000 */
[----:B------:R-:W-:Y:S01]  /*d8b0*/  BPT.TRAP 0x1 ;  /* 0x000000040000795c */ /* 0x000fe20000300000 */
.L_x_3134:
[----:B------:R-:W-:Y:S01]  /*d8c0*/  VIADD R8, R2, 0x28c40 ;  /* 0x00028c4002087836 */ /* 0x000fe20000000000 */
[----:B------:R-:W-:Y:S01]  /*d8d0*/  SHF.L.U32 R4, R0, 0x1f, RZ ;  /* 0x0000001f00047819 */ /* 0x000fe200000006ff */
[C---:B------:R-:W-:Y:S02]  /*d8e0*/  VIADD R3, R6.reuse, 0x1 ;  /* 0x0000000106037836 */ /* 0x040fe40000000000 */
[----:B------:R-:W-:-:S03]  /*d8f0*/  IMAD R7, R6, 0x8, R8 ;  /* 0x0000000806077824 */ /* 0x000fc600078e0208 */
[C---:B------:R-:W-:Y:S01]  /*d900*/  ISETP.NE.AND P1, PT, R3.reuse, 0x2, PT ;  /* 0x000000020300780c */ /* 0x040fe20003f25270 */
[----:B------:R-:W3:Y:S03]  /*d910*/  SYNCS.PHASECHK.TRANS64.TRYWAIT P0, [R7+URZ], R4 ;  /* 0x00000004070075a7 */ /* 0x000ee6000800017f */
[----:B------:R-:W-:Y:S02]  /*d920*/  SEL R5, RZ, 0x1, P1 ;  /* 0x00000001ff057807 */ /* 0x000fe40000800000 */
[----:B------:R-:W-:Y:S02]  /*d930*/  SEL R3, R3, RZ, P1 ;  /* 0x000000ff03037207 */ /* 0x000fe40000800000 */
[----:B------:R-:W-:Y:S02]  /*d940*/  LOP3.LUT R0, R0, R5, RZ, 0x3c, !PT ;  /* 0x0000000500007212 */ /* 0x000fe400078e3cff */
[----:B------:R-:W-:-:S02]  /*d950*/  LEA R5, R3, R8, 0x3 ;  /* 0x0000000803057211 */ /* 0x000fc400078e18ff */
[----:B------:R-:W-:Y:S01]  /*d960*/  SHF.L.U32 R0, R0, 0x1f, RZ ;  /* 0x0000001f00007819 */ /* 0x000fe200000006ff */
[----:B---3--:R-:W-:Y:S06]  /*d970*/  @!P0 BRA `(.L_x_3135) ;  /* 0x0000000c00a48947 */ /* 0x008fec0003800000 */
.L_x_3172:
[----:B------:R-:W4:Y:S02]  /*d980*/  SYNCS.PHASECHK.TRANS64.TRYWAIT P0, [R5+URZ], R0 ;  /* 0x00000000050075a7 */ /* 0x000f24000800017f */
[----:B----4-:R-:W-:Y:S05]  /*d990*/  @!P0 BRA `(.L_x_3136) ;  /* 0x0000000c00b08947 */ /* 0x010fea0003800000 */
.L_x_3173:
[----:B------:R-:W-:Y:S05]  /*d9a0*/  @!P2 BRA `(.L_x_3137) ;  /* 0x000000000004a947 */ /* 0x000fea0003800000 */
[----:B------:R-:W-:Y:S01]  /*d9b0*/  BPT.TRAP 0x1 ;  /* 0x000000040000795c */ /* 0x000fe20000300000 */
.L_x_3137:
[----:B--2---:R-:W-:-:S04]  /*d9c0*/  VIADD R2, R2, 0x28c60 ;  /* 0x00028c6002027836 */ /* 0x004fc80000000000 */
[----:B----4-:R-:W-:-:S04]  /*d9d0*/  IMAD R5, R6, 0x8, R2 ;  /* 0x0000000806057824 */ /* 0x010fc800078e0202 */
[----:B------:R-:W2:Y:S02]  /*d9e0*/  SYNCS.PHASECHK.TRANS64.TRYWAIT P0, [R5+URZ], R4 ;  /* 0x00000004050075a7 */ /* 0x000ea4000800017f */
[----:B--2---:R-:W-:Y:S05]  /*d9f0*/  @!P0 BRA `(.L_x_3138) ;  /* 0x0000000c00ac8947 */ /* 0x004fea0003800000 */
.L_x_3174:
[----:B------:R-:W-:-:S07]  /*da00*/  IMAD R3, R3, 0x8, R2 ;  /* 0x0000000803037824 */ /* 0x000fce00078e0202 */
.L_x_3139:
[----:B----4-:R4:W0:Y:S02]  /*da10*/  SYNCS.PHASECHK.TRANS64.TRYWAIT P0, [R3+URZ], R0 ;  /* 0x00000000030075a7 */ /* 0x010824000800017f */
[----:B0-----:R-:W-:Y:S05]  /*da20*/  @!P0 NANOSLEEP.SYNCS 0x989680 ;  /* 0x009896800000895d */ /* 0x001fea0003900000 */
[----:B------:R-:W0:Y:S02]  /*da30*/  @!P0 SYNCS.PHASECHK.TRANS64 P0, [R3+URZ], R0 ;  /* 0x00000000030085a7 */ /* 0x000e24000800007f */
[----:B0-----:R-:W-:Y:S05]  /*da40*/  @!P0 BRA `(.L_x_3139) ;  /* 0xfffffffc00f08947 */ /* 0x001fea000383ffff */
.L_x_3003:
[----:B------:R-:W-:Y:S05]  /*da50*/  BSYNC B6 ;  /* 0x0000000000067941 */ /* 0x000fea0003800000 */
.L_x_3000:
[----:B------:R-:W-:Y:S05]  /*da60*/  EXIT ;  /* 0x000000000000794d */ /* 0x000fea0003800000 */
.L_x_3008:
[----:B0-----:R-:W-:-:S04]  /*da70*/  IMAD.U32 R6, RZ, RZ, UR5 ;  /* 0x00000005ff067e24 */ /* 0x001fc8000f8e00ff */
[----:B------:R0:W1:Y:S03]  /*da80*/  SYNCS.PHASECHK.TRANS64.TRYWAIT P1, [R6+URZ+0x28c50], R5 ;  /* 0x028c5005060075a7 */ /* 0x000066000802017f */
[----:B-1----:R-:W-:Y:S05]  /*da90*/  @!P1 NANOSLEEP.SYNCS 0x989680 ;  /* 0x009896800000995d */ /* 0x002fea0003900000 */
[----:B------:R-:W1:Y:S02]  /*daa0*/  @!P1 SYNCS.PHASECHK.TRANS64 P1, [R6+URZ+0x28c50], R5 ;  /* 0x028c5005060095a7 */ /* 0x000e64000802007f */
[----:B-1----:R-:W-:Y:S05]  /*dab0*/  @!P1 BRA `(.L_x_3008) ;  /* 0xfffffffc00ec9947 */ /* 0x002fea000383ffff */
[----:B------:R-:W-:Y:S05]  /*dac0*/  BRA `(.L_x_3140) ;  /* 0xffffff3800587947 */ /* 0x000fea000383ffff */
.L_x_3013:
[----:B-1----:R-:W-:-:S04]  /*dad0*/  IMAD.U32 R6, RZ, RZ, UR7 ;  /* 0x00000007ff067e24 */ /* 0x002fc8000f8e00ff */
[----:B------:R1:W2:Y:S03]  /*dae0*/  SYNCS.PHASECHK.TRANS64.TRYWAIT P1, [R6+URZ+0x28c50], R5 ;  /* 0x028c5005060075a7 */ /* 0x0002a6000802017f */
[----:B--2---:R-:W-:Y:S05]  /*daf0*/  @!P1 NANOSLEEP.SYNCS 0x989680 ;  /* 0x009896800000995d */ /* 0x004fea0003900000 */
[----:B------:R-:W2:Y:S02]  /*db00*/  @!P1 SYNCS.PHASECHK.TRANS64 P1, [R6+URZ+0x28c50], R5 ;  /* 0x028c5005060095a7 */ /* 0x000ea4000802007f */
[----:B--2---:R-:W-:Y:S05]  /*db10*/  @!P1 BRA `(.L_x_3013) ;  /* 0xfffffffc00ec9947 */ /* 0x004fea000383ffff */
[----:B------:R-:W-:Y:S05]  /*db20*/  BRA `(.L_x_3012) ;  /* 0xffffff4400607947 */ /* 0x000fea000383ffff */
.L_x_3017:
[----:B0-----:R-:W-:-:S04]  /*db30*/  IMAD.U32 R6, RZ, RZ, UR36 ;  /* 0x00000024ff067e24 */ /* 0x001fc8000f8e00ff */
[----:B------:R0:W1:Y:S03]  /*db40*/  SYNCS.PHASECHK.TRANS64.TRYWAIT P1, [R6+URZ+0x28c00], R13 ;  /* 0x028c000d060075a7 */ /* 0x000066000802017f */
[----:B-1----:R-:W-:Y:S05]  /*db50*/  @!P1 NANOSLEEP.SYNCS 0x989680 ;  /* 0x009896800000995d */ /* 0x002fea0003900000 */
[----:B------:R-:W1:Y:S02]  /*db60*/  @!P1 SYNCS.PHASECHK.TRANS64 P1, [R6+URZ+0x28c00], R13 ;  /* 0x028c000d060095a7 */ /* 0x000e64000802007f */
[----:B-1----:R-:W-:Y:S05]  /*db70*/  @!P1 BRA `(.L_x_3017) ;  /* 0xfffffffc00ec9947 */ /* 0x002fea000383ffff */
[----:B------:R-:W-:Y:S05]  /*db80*/  BRA `(.L_x_3141) ;  /* 0xffffff5800587947 */ /* 0x000fea000383ffff */
.L_x_3021:
[----:B-1----:R-:W-:-:S04]  /*db90*/  IMAD.U32 R8, RZ, RZ, UR36 ;  /* 0x00000024ff087e24 */ /* 0x002fc8000f8e00ff */
[----:B------:R1:W2:Y:S03]  /*dba0*/  SYNCS.PHASECHK.TRANS64.TRYWAIT P2, [R8+URZ+0x28c30], R13 ;  /* 0x028c300d080075a7 */ /* 0x0002a6000804017f */
[----:B--2---:R-:W-:Y:S05]  /*dbb0*/  @!P2 NANOSLEEP.SYNCS 0x989680 ;  /* 0x009896800000a95d */ /* 0x004fea0003900000 */
[----:B------:R-:W2:Y:S02]  /*dbc0*/  @!P2 SYNCS.PHASECHK.TRANS64 P2, [R8+URZ+0x28c30], R13 ;  /* 0x028c300d0800a5a7 */ /* 0x000ea4000804007f */
[----:B--2---:R-:W-:Y:S05]  /*dbd0*/  @!P2 BRA `(.L_x_3021) ;  /* 0xfffffffc00eca947 */ /* 0x004fea000383ffff */
[----:B------:R-:W-:Y:S05]  /*dbe0*/  BRA `(.L_x_3020) ;  /* 0xffffff5800747947 */ /* 0x000fea000383ffff */
.L_x_3025:
[----:B---3--:R3:W4:Y:S02]  /*dbf0*/  SYNCS.PHASECHK.TRANS64.TRYWAIT P2, [R14+URZ+0x28c50], R13 ;  /* 0x028c500d0e0075a7 */ /* 0x008724000804017f */
[----:B----4-:R-:W-:Y:S05]  /*dc00*/  @!P2 NANOSLEEP.SYNCS 0x989680 ;  /* 0x009896800000a95d */ /* 0x010fea0003900000 */
[----:B------:R-:W4:Y:S02]  /*dc10*/  @!P2 SYNCS.PHASECHK.TRANS64 P2, [R14+URZ+0x28c50], R13 ;  /* 0x028c500d0e00a5a7 */ /* 0x000f24000804007f */
[----:B----4-:R-:W-:Y:S05]  /*dc20*/  @!P2 BRA `(.L_x_3025) ;  /* 0xfffffffc00f0a947 */ /* 0x010fea000383ffff */
[----:B------:R-:W-:Y:S05]  /*dc30*/  BRA `(.L_x_3024) ;  /* 0xffffff6800ec7947 */ /* 0x000fea000383ffff */
.L_x_3030:
[----:B--2---:R-:W-:-:S04]  /*dc40*/  IMAD.U32 R15, RZ, RZ, UR7 ;  /* 0x00000007ff0f7e24 */ /* 0x004fc8000f8e00ff */
[----:B------:R2:W3:Y:S03]  /*dc50*/  SYNCS.PHASECHK.TRANS64.TRYWAIT P3, [R15+URZ+0x28c30], R14 ;  /* 0x028c300e0f0075a7 */ /* 0x0004e6000806017f */
[----:B---3--:R-:W-:Y:S05]  /*dc60*/  @!P3 NANOSLEEP.SYNCS 0x989680 ;  /* 0x009896800000b95d */ /* 0x008fea0003900000 */
[----:B------:R-:W3:Y:S02]  /*dc70*/  @!P3 SYNCS.PHASECHK.TRANS64 P3, [R15+URZ+0x28c30], R14 ;  /* 0x028c300e0f00b5a7 */ /* 0x000ee4000806007f */
[----:B---3--:R-:W-:Y:S05]  /*dc80*/  @!P3 BRA `(.L_x_3030) ;  /* 0xfffffffc00ecb947 */ /* 0x008fea000383ffff */
[----:B------:R-:W-:Y:S05]  /*dc90*/  BRA `(.L_x_3029) ;  /* 0xffffff6c00c47947 */ /* 0x000fea000383ffff */
.L_x_3034:
[----:B---3--:R3:W4:Y:S02]  /*dca0*/  SYNCS.PHASECHK.TRANS64.TRYWAIT P3, [R171+URZ+0x28c50], R14 ;  /* 0x028c500eab0075a7 */ /* 0x008724000806017f */
[----:B----4-:R-:W-:Y:S05]  /*dcb0*/  @!P3 NANOSLEEP.SYNCS 0x989680 ;  /* 0x009896800000b95d */ /* 0x010fea0003900000 */
[----:B------:R-:W4:Y:S02]  /*dcc0*/  @!P3 SYNCS.PHASECHK.TRANS64 P3, [R171+URZ+0x28c50], R14 ;  /* 0x028c500eab00b5a7 */ /* 0x000f24000806007f */
[----:B----4-:R-:W-:Y:S05]  /*dcd0*/  @!P3 BRA `(.L_x_3034) ;  /* 0xfffffffc00f0b947 */ /* 0x010fea000383ffff */
[----:B------:R-:W-:Y:S05]  /*dce0*/  BRA `(.L_x_3033) ;  /* 0xffffff8000e07947 */ /* 0x000fea000383ffff */
.L_x_3047:
[----:B------:R-:W-:Y:S01]  /*dcf0*/  MOV R13, R19 ;  /* 0x00000013000d7202 */ /* 0x000fe20000000f00 */
[----:B------:R-:W-:Y:S02]  /*dd00*/  IMAD.MOV.U32 R12, RZ, RZ, RZ ;  /* 0x000000ffff0c7224 */ /* 0x000fe400078e00ff */
[----:B------:R-:W-:Y:S02]  /*dd10*/  IMAD.MOV.U32 R11, RZ, RZ, 0x1f ;  /* 0x0000001fff0b7424 */ /* 0x000fe400078e00ff */
[----:B------:R-:W-:-:S07]  /*dd20*/  IMAD.MOV.U32 R15, RZ, RZ, -0x1 ;  /* 0xffffffffff0f7424 */ /* 0x000fce00078e00ff */
[----:B------:R-:W-:Y:S05]  /*dd30*/  WARPSYNC.COLLECTIVE R15, `(.L_x_3142) ;  /* 0x000000000f087348 */ /* 0x000fea0003c00000 */
[----:B------:R0:W1:Y:S02]  /*dd40*/  SHFL.IDX P6, R14, R13, R12, R11 ;  /* 0x0000000c0d0e7389 */ /* 0x00006400000c000b */
[----:B01----:R-:W-:Y:S01]  /*dd50*/  ENDCOLLECTIVE ;  /* 0x000000000000791b */ /* 0x003fe20003800000 */
.L_x_3142:
[----:B------:R-:W-:Y:S05]  /*dd60*/  BRA `(.L_x_3143) ;  /* 0xffffffc000487947 */ /* 0x000fea000383ffff */
.L_x_3049:
[----:B------:R-:W-:Y:S01]  /*dd70*/  BSSY B0, `(.L_x_3144) ;  /* 0x0000006000007945 */ /* 0x000fe20003800000 */
[----:B------:R-:W-:-:S07]  /*dd80*/  IMAD.MOV.U32 R15, RZ, RZ, -0x1 ;  /* 0xffffffffff0f7424 */ /* 0x000fce00078e00ff */
[----:B------:R-:W-:Y:S05]  /*dd90*/  WARPSYNC.COLLECTIVE R15, `(.L_x_3145) ;  /* 0x000000000f0c7348 */ /* 0x000fea0003c00000 */
[----:B------:R-:W-:Y:S02]  /*dda0*/  ELECT P6, UR62, PT ;  /* 0x00000000003e782f */ /* 0x000fe400038c0000 */
[----:B------:R-:W-:Y:S01]  /*ddb0*/  MOV R14, UR62 ;  /* 0x0000003e000e7c02 */ /* 0x000fe20008000f00 */
[----:B------:R-:W-:Y:S10]  /*ddc0*/  ENDCOLLECTIVE ;  /* 0x000000000000791b */ /* 0x000ff40003800000 */
.L_x_3145:
[----:B------:R-:W-:Y:S05]  /*ddd0*/  BSYNC B0 ;  /* 0x0000000000007941 */ /* 0x000fea0003800000 */
.L_x_3144:
[----:B------:R-:W-:Y:S05]  /*dde0*/  BRA `(.L_x_3146) ;  /* 0xffffffc000487947 */ /* 0x000fea000383ffff */
.L_x_3051:
[----:B0-----:R-:W-:-:S04]  /*ddf0*/  IMAD.U32 R3, RZ, RZ, UR38 ;  /* 0x00000026ff037e24 */ /* 0x001fc8000f8e00ff */
[----:B------:R0:W1:Y:S03]  /*de00*/  SYNCS.PHASECHK.TRANS64.TRYWAIT P0, [R3+URZ+0x28c40], R0 ;  /* 0x028c4000030075a7 */ /* 0x000066000800017f */
[----:B-1----:R-:W-:Y:S05]  /*de10*/  @!P0 NANOSLEEP.SYNCS 0x989680 ;  /* 0x009896800000895d */ /* 0x002fea0003900000 */
[----:B------:R-:W1:Y:S02]  /*de20*/  @!P0 SYNCS.PHASECHK.TRANS64 P0, [R3+URZ+0x28c40], R0 ;  /* 0x028c4000030085a7 */ /* 0x000e64000800007f */
[----:B-1----:R-:W-:Y:S05]  /*de30*/  @!P0 BRA `(.L_x_3051) ;  /* 0xfffffffc00ec8947 */ /* 0x002fea000383ffff */
[----:B------:R-:W-:Y:S05]  /*de40*/  BRA `(.L_x_3147) ;  /* 0xffffffc000a47947 */ /* 0x000fea000383ffff */
.L_x_3054:
[----:B------:R-:W-:Y:S01]  /*de50*/  IMAD.MOV.U32 R13, RZ, RZ, R3 ;  /* 0x000000ffff0d7224 */ /* 0x000fe200078e0003 */
[----:B------:R-:W-:Y:S01]  /*de60*/  MOV R11, 0x181f ;  /* 0x0000181f000b7802 */ /* 0x000fe20000000f00 */
[----:B------:R-:W-:Y:S02]  /*de70*/  IMAD.MOV.U32 R12, RZ, RZ, RZ ;  /* 0x000000ffff0c7224 */ /* 0x000fe400078e00ff */
[----:B------:R-:W-:Y:S02]  /*de80*/  IMAD.MOV.U32 R15, RZ, RZ, -0x1 ;  /* 0xffffffffff0f7424 */ /* 0x000fe400078e00ff */
[----:B------:R-:W-:-:S07]  /*de90*/  IMAD R5, R10, 0x40, R5 ;  /* 0x000000400a057824 */ /* 0x000fce00078e0205 */
[----:B------:R-:W-:Y:S05]  /*dea0*/  WARPSYNC.COLLECTIVE R15, `(.L_x_3148) ;  /* 0x000000000f087348 */ /* 0x000fea0003c00000 */
[----:B------:R0:W1:Y:S02]  /*deb0*/  SHFL.IDX P6, R14, R13, R12, R11 ;  /* 0x0000000c0d0e7389 */ /* 0x00006400000c000b */
[----:B01----:R-:W-:Y:S01]  /*dec0*/  ENDCOLLECTIVE ;  /* 0x000000000000791b */ /* 0x003fe20003800000 */
.L_x_3148:
[----:B------:R-:W-:Y:S02]  /*ded0*/  VIADD R21, R5, 0x10 ;  /* 0x0000001005157836 */ /* 0x000fe40000000000 */
[----:B------:R-:W-:Y:S02]  /*dee0*/  IMAD.MOV.U32 R13, RZ, RZ, R0 ;  /* 0x000000ffff0d7224 */ /* 0x000fe400078e0000 */
[----:B------:R-:W-:-:S07]  /*def0*/  IMAD.MOV.U32 R6, RZ, RZ, R14 ;  /* 0x000000ffff067224 */ /* 0x000fce00078e000e */
[----:B------:R-:W-:Y:S05]  /*df00*/  WARPSYNC.COLLECTIVE R15, `(.L_x_3149) ;  /* 0x000000000f087348 */ /* 0x000fea0003c00000 */
[----:B------:R0:W1:Y:S02]  /*df10*/  SHFL.IDX P6, R14, R13, R12, R11 ;  /* 0x0000000c0d0e7389 */ /* 0x00006400000c000b */
[----:B01----:R-:W-:Y:S01]  /*df20*/  ENDCOLLECTIVE ;  /* 0x000000000000791b */ /* 0x003fe20003800000 */
.L_x_3149:
        /* <DEDUP_REMOVED lines=10> */
.L_x_3150:
[----:B------:R-:W-:-:S05]  /*dfd0*/  @!P1 LEA R7, P2, R8, R7, 0x1 ;  /* 0x0000000708079211 */ /* 0x000fca00078408ff */
[----:B------:R-:W-:-:S05]  /*dfe0*/  @!P1 IMAD.X R6, RZ, RZ, R6, P2 ;  /* 0x000000ffff069224 */ /* 0x000fca00010e0606 */
[----:B------:R-:W-:Y:S01]  /*dff0*/  @!P1 LOP3.LUT R7, R7, R6, RZ, 0x3c, !PT ;  /* 0x0000000607079212 */ /* 0x000fe200078e3cff */
[----:B------:R-:W-:-:S03]  /*e000*/  IMAD.MOV.U32 R13, RZ, RZ, R0 ;  /* 0x000000ffff0d7224 */ /* 0x000fc600078e0000 */
[----:B------:R-:W-:-:S04]  /*e010*/  @!P1 LOP3.LUT R6, R7, R6, RZ, 0x3c, !PT ;  /* 0x0000000607069212 */ /* 0x000fc800078e3cff */
[----:B------:R-:W-:-:S05]  /*e020*/  @!P1 LOP3.LUT R7, R7, R6, RZ, 0x3c, !PT ;  /* 0x0000000607079212 */ /* 0x000fca00078e3cff */
[----:B------:R-:W-:Y:S01]  /*e030*/  @!PT LDS RZ, [RZ] ;  /* 0x00000000fffff984 */ /* 0x000fe20000000800 */
[----:B------:R-:W-:Y:S01]  /*e040*/  @!PT LDS RZ, [RZ] ;  /* 0x00000000fffff984 */ /* 0x000fe20000000800 */
[----:B------:R-:W-:Y:S01]  /*e050*/  @!PT LDS RZ, [RZ] ;  /* 0x00000000fffff984 */ /* 0x000fe20000000800 */
[----:B------:R0:W-:Y:S01]  /*e060*/  @!P1 LDGSTS.E.BYPASS.LTC128B.128 [R9+0x20400], desc[UR42][R6.64], !P0 ;  /* 0x2040000006099fae */ /* 0x0001e2000c101d6a */
[----:B------:R-:W-:Y:S01]  /*e070*/  ISETP.GE.AND P1, PT, R21, R2, PT ;  /* 0x000000021500720c */ /* 0x000fe20003f26270 */
[----:B------:R-:W-:Y:S01]  /*e080*/  VIADD R21, R5, 0x20 ;  /* 0x0000002005157836 */ /* 0x000fe20000000000 */
[----:B0-----:R-:W-:-:S11]  /*e090*/  MOV R6, R14 ;  /* 0x0000000e00067202 */ /* 0x001fd60000000f00 */
[----:B------:R-:W-:Y:S05]  /*e0a0*/  WARPSYNC.COLLECTIVE R15, `(.L_x_3151) ;  /* 0x000000000f087348 */ /* 0x000fea0003c00000 */
[----:B------:R0:W1:Y:S02]  /*e0b0*/  SHFL.IDX P6, R14, R13, R12, R11 ;  /* 0x0000000c0d0e7389 */ /* 0x00006400000c000b */
[----:B01----:R-:W-:Y:S01]  /*e0c0*/  ENDCOLLECTIVE ;  /* 0x000000000000791b */ /* 0x003fe20003800000 */
.L_x_3151:
[----:B------:R-:W-:Y:S01]  /*e0d0*/  @!P1 LEA R9, R4, UR38, 0x1 ;  /* 0x0000002604099c11 */ /* 0x000fe2000f8e08ff */
[----:B------:R-:W-:Y:S02]  /*e0e0*/  IMAD.MOV.U32 R13, RZ, RZ, R3 ;  /* 0x000000ffff0d7224 */ /* 0x000fe400078e0003 */
[----:B------:R-:W-:Y:S01]  /*e0f0*/  IMAD.MOV.U32 R12, RZ, RZ, 0x2 ;  /* 0x00000002ff0c7424 */ /* 0x000fe200078e00ff */
[----:B------:R-:W-:-:S13]  /*e100*/  @!P1 LEA R7, P2, R8, R14, 0x1 ;  /* 0x0000000e08079211 */ /* 0x000fda00078408ff */
[----:B------:R-:W-:Y:S05]  /*e110*/  WARPSYNC.COLLECTIVE R15, `(.L_x_3152) ;  /* 0x000000000f087348 */ /* 0x000fea0003c00000 */
[----:B------:R0:W1:Y:S02]  /*e120*/  SHFL.IDX P6, R14, R13, R12, R11 ;  /* 0x0000000c0d0e7389 */ /* 0x00006400000c000b */
[----:B01----:R-:W-:Y:S01]  /*e130*/  ENDCOLLECTIVE ;  /* 0x000000000000791b */ /* 0x003fe20003800000 */
.L_x_3152:
[----:B------:R-:W-:-:S05]  /*e140*/  @!P1 IMAD.X R6, RZ, RZ, R6, P2 ;  /* 0x000000ffff069224 */ /* 0x000fca00010e0606 */
[----:B------:R-:W-:-:S04]  /*e150*/  @!P1 LOP3.LUT R7, R7, R6, RZ, 0x3c, !PT ;  /* 0x0000000607079212 */ /* 0x000fc800078e3cff */
[----:B------:R-:W-:Y:S01]  /*e160*/  @!P1 LOP3.LUT R6, R7, R6, RZ, 0x3c, !PT ;  /* 0x0000000607069212 */ /* 0x000fe200078e3cff */
[----:B------:R-:W-:-:S03]  /*e170*/  IMAD.MOV.U32 R13, RZ, RZ, R0 ;  /* 0x000000ffff0d7224 */ /* 0x000fc600078e0000 */
[----:B------:R-:W-:-:S05]  /*e180*/  @!P1 LOP3.LUT R7, R7, R6, RZ, 0x3c, !PT ;  /* 0x0000000607079212 */ /* 0x000fca00078e3cff */
[----:B------:R-:W-:Y:S01]  /*e190*/  @!PT LDS RZ, [RZ] ;  /* 0x00000000fffff984 */ /* 0x000fe20000000800 */
[----:B------:R-:W-:Y:S01]  /*e1a0*/  @!PT LDS RZ, [RZ] ;  /* 0x00000000fffff984 */ /* 0x000fe20000000800 */
[----:B------:R-:W-:Y:S01]  /*e1b0*/  @!PT LDS RZ, [RZ] ;  /* 0x00000000fffff984 */ /* 0x000fe20000000800 */
[----:B------:R0:W-:Y:S01]  /*e1c0*/  @!P1 LDGSTS.E.BYPASS.LTC128B.128 [R9+0x20c00], desc[UR42][R6.64], !P0 ;  /* 0x20c0000006099fae */ /* 0x0001e2000c101d6a */
[----:B------:R-:W-:Y:S01]  /*e1d0*/  ISETP.GE.AND P1, PT, R21, R2, PT ;  /* 0x000000021500720c */ /* 0x000fe20003f26270 */
[----:B0-----:R-:W-:-:S12]  /*e1e0*/  IMAD.MOV.U32 R6, RZ, RZ, R14 ;  /* 0x000000ffff067224 */ /* 0x001fd800078e000e */
[----:B------:R-:W-:Y:S05]  /*e1f0*/  WARPSYNC.COLLECTIVE R15, `(.L_x_3153) ;  /* 0x000000000f087348 */ /* 0x000fea0003c00000 */
[----:B------:R0:W1:Y:S02]  /*e200*/  SHFL.IDX P6, R14, R13, R12, R11 ;  /* 0x0000000c0d0e7389 */ /* 0x00006400000c000b */
[----:B01----:R-:W-:Y:S01]  /*e210*/  ENDCOLLECTIVE ;  /* 0x000000000000791b */ /* 0x003fe20003800000 */
.L_x_3153:
[----:B------:R-:W-:Y:S02]  /*e220*/  @!P1 LEA R9, R4, UR38, 0x1 ;  /* 0x0000002604099c11 */ /* 0x000fe4000f8e08ff */
[----:B------:R-:W-:Y:S01]  /*e230*/  MOV R13, R3 ;  /* 0x00000003000d7202 */ /* 0x000fe20000000f00 */
[----:B------:R-:W-:Y:S01]  /*e240*/  IMAD.MOV.U32 R12, RZ, RZ, 0x3 ;  /* 0x00000003ff0c7424 */ /* 0x000fe200078e00ff */
[----:B------:R-:W-:-:S13]  /*e250*/  @!P1 LEA R7, P2, R8, R14, 0x1 ;  /* 0x0000000e08079211 */ /* 0x000fda00078408ff */
[----:B------:R-:W-:Y:S05]  /*e260*/  WARPSYNC.COLLECTIVE R15, `(.L_x_3154) ;  /* 0x000000000f087348 */ /* 0x000fea0003c00000 */
[----:B------:R0:W1:Y:S02]  /*e270*/  SHFL.IDX P6, R14, R13, R12, R11 ;  /* 0x0000000c0d0e7389 */ /* 0x00006400000c000b */
[----:B01----:R-:W-:Y:S01]  /*e280*/  ENDCOLLECTIVE ;  /* 0x000000000000791b */ /* 0x003fe20003800000 */
.L_x_3154:
        /* <DEDUP_REMOVED lines=9> */
[----:B------:R-:W-:-:S07]  /*e320*/  IMAD.MOV.U32 R3, RZ, RZ, R14 ;  /* 0x000000ffff037224 */ /* 0x000fce00078e000e */
[----:B0-----:R-:W-:Y:S05]  /*e330*/  WARPSYNC.COLLECTIVE R15, `(.L_x_3155) ;  /* 0x000000000f087348 */ /* 0x001fea0003c00000 */
[----:B------:R1:W2:Y:S02]  /*e340*/  SHFL.IDX P6, R14, R13, R12, R11 ;  /* 0x0000000c0d0e7389 */ /* 0x0002a400000c000b */
[----:B012---:R-:W-:Y:S01]  /*e350*/  ENDCOLLECTIVE ;  /* 0x000000000000791b */ /* 0x007fe20003800000 */
.L_x_3155:
[----:B------:R-:W-:Y:S05]  /*e360*/  BRA `(.L_x_3156) ;  /* 0xffffffc400807947 */ /* 0x000fea000383ffff */
.L_x_3055:
[----:B0-----:R-:W-:-:S04]  /*e370*/  IMAD.U32 R3, RZ, RZ, UR38 ;  /* 0x00000026ff037e24 */ /* 0x001fc8000f8e00ff */
[----:B------:R0:W1:Y:S03]  /*e380*/  SYNCS.PHASECHK.TRANS64.TRYWAIT P0, [R3+URZ+0x28c20], R4 ;  /* 0x028c2004030075a7 */ /* 0x000066000800017f */
[----:B-1----:R-:W-:Y:S05]  /*e390*/  @!P0 NANOSLEEP.SYNCS 0x989680 ;  /* 0x009896800000895d */ /* 0x002fea0003900000 */
[----:B------:R-:W1:Y:S02]  /*e3a0*/  @!P0 SYNCS.PHASECHK.TRANS64 P0, [R3+URZ+0x28c20], R4 ;  /* 0x028c2004030085a7 */ /* 0x000e64000800007f */
[----:B-1----:R-:W-:Y:S05]  /*e3b0*/  @!P0 BRA `(.L_x_3055) ;  /* 0xfffffffc00ec8947 */ /* 0x002fea000383ffff */
[----:B------:R-:W-:Y:S05]  /*e3c0*/  BRA `(.L_x_3157) ;  /* 0xffffffc400b07947 */ /* 0x000fea000383ffff */
.L_x_3058:
[----:B0-----:R-:W-:-:S04]  /*e3d0*/  IMAD.U32 R3, RZ, RZ, UR38 ;  /* 0x00000026ff037e24 */ /* 0x001fc8000f8e00ff */
[----:B------:R0:W1:Y:S03]  /*e3e0*/  SYNCS.PHASECHK.TRANS64.TRYWAIT P0, [R3+URZ+0x28c60], R4 ;  /* 0x028c6004030075a7 */ /* 0x000066000800017f */
[----:B-1----:R-:W-:Y:S05]  /*e3f0*/  @!P0 NANOSLEEP.SYNCS 0x989680 ;  /* 0x009896800000895d */ /* 0x002fea0003900000 */
[----:B------:R-:W1:Y:S02]  /*e400*/  @!P0 SYNCS.PHASECHK.TRANS64 P0, [R3+URZ+0x28c60], R4 ;  /* 0x028c6004030085a7 */ /* 0x000e64000800007f */
[----:B-1----:R-:W-:Y:S05]  /*e410*/  @!P0 BRA `(.L_x_3058) ;  /* 0xfffffffc00ec8947 */ /* 0x002fea000383ffff */
[----:B------:R-:W-:Y:S05]  /*e420*/  BRA `(.L_x_3158) ;  /* 0xffffffc400bc7947 */ /* 0x000fea000383ffff */
.L_x_3074:
[----:B-1----:R-:W-:-:S04]  /*e430*/  IMAD.U32 R3, RZ, RZ, UR38 ;  /* 0x00000026ff037e24 */ /* 0x002fc8000f8e00ff */
[----:B------:R1:W2:Y:S03]  /*e440*/  SYNCS.PHASECHK.TRANS64.TRYWAIT P0, [R3+URZ+0x28c48], R2 ;  /* 0x028c4802030075a7 */ /* 0x0002a6000800017f */
[----:B--2---:R-:W-:Y:S05]  /*e450*/  @!P0 NANOSLEEP.SYNCS 0x989680 ;  /* 0x009896800000895d */ /* 0x004fea0003900000 */
[----:B------:R-:W2:Y:S02]  /*e460*/  @!P0 SYNCS.PHASECHK.TRANS64 P0, [R3+URZ+0x28c48], R2 ;  /* 0x028c4802030085a7 */ /* 0x000ea4000800007f */
[----:B--2---:R-:W-:Y:S05]  /*e470*/  @!P0 BRA `(.L_x_3074) ;  /* 0xfffffffc00ec8947 */ /* 0x004fea000383ffff */
[----:B------:R-:W-:Y:S05]  /*e480*/  BRA `(.L_x_3159) ;  /* 0xffffffd0007c7947 */ /* 0x000fea000383ffff */
.L_x_3079:
[----:B01----:R-:W-:-:S04]  /*e490*/  IMAD.U32 R3, RZ, RZ, UR38 ;  /* 0x00000026ff037e24 */ /* 0x003fc8000f8e00ff */
[----:B------:R0:W1:Y:S03]  /*e4a0*/  SYNCS.PHASECHK.TRANS64.TRYWAIT P0, [R3+URZ+0x28c68], R2 ;  /* 0x028c6802030075a7 */ /* 0x000066000800017f */
[----:B-1----:R-:W-:Y:S05]  /*e4b0*/  @!P0 NANOSLEEP.SYNCS 0x989680 ;  /* 0x009896800000895d */ /* 0x002fea0003900000 */
[----:B------:R-:W1:Y:S02]  /*e4c0*/  @!P0 SYNCS.PHASECHK.TRANS64 P0, [R3+URZ+0x28c68], R2 ;  /* 0x028c6802030085a7 */ /* 0x000e64000800007f */
[----:B-1----:R-:W-:Y:S05]  /*e4d0*/  @!P0 BRA `(.L_x_3079) ;  /* 0xfffffffc00ec8947 */ /* 0x002fea000383ffff */
[----:B------:R-:W-:Y:S05]  /*e4e0*/  BRA `(.L_x_3160) ;  /* 0xffffffd000dc7947 */ /* 0x000fea000383ffff */
.L_x_3094:
[----:B-1----:R-:W-:-:S04]  /*e4f0*/  IMAD.U32 R3, RZ, RZ, UR38 ;  /* 0x00000026ff037e24 */ /* 0x002fc8000f8e00ff */
[----:B------:R1:W2:Y:S03]  /*e500*/  SYNCS.PHASECHK.TRANS64.TRYWAIT P0, [R3+URZ+0x28c40], R2 ;  /* 0x028c4002030075a7 */ /* 0x0002a6000800017f */
[----:B--2---:R-:W-:Y:S05]  /*e510*/  @!P0 NANOSLEEP.SYNCS 0x989680 ;  /* 0x009896800000895d */ /* 0x004fea0003900000 */
[----:B------:R-:W2:Y:S02]  /*e520*/  @!P0 SYNCS.PHASECHK.TRANS64 P0, [R3+URZ+0x28c40], R2 ;  /* 0x028c4002030085a7 */ /* 0x000ea4000800007f */
[----:B--2---:R-:W-:Y:S05]  /*e530*/  @!P0 BRA `(.L_x_3094) ;  /* 0xfffffffc00ec8947 */ /* 0x004fea000383ffff */
[----:B------:R-:W-:Y:S05]  /*e540*/  BRA `(.L_x_3161) ;  /* 0xffffffdc00287947 */ /* 0x000fea000383ffff */
.L_x_3099:
[----:B01----:R-:W-:-:S04]  /*e550*/  MOV R3, UR38 ;  /* 0x0000002600037c02 */ /* 0x003fc80008000f00 */
[----:B------:R0:W1:Y:S03]  /*e560*/  SYNCS.PHASECHK.TRANS64.TRYWAIT P0, [R3+URZ+0x28c60], R2 ;  /* 0x028c6002030075a7 */ /* 0x000066000800017f */
[----:B-1----:R-:W-:Y:S05]  /*e570*/  @!P0 NANOSLEEP.SYNCS 0x989680 ;  /* 0x009896800000895d */ /* 0x002fea0003900000 */
[----:B------:R-:W1:Y:S02]  /*e580*/  @!P0 SYNCS.PHASECHK.TRANS64 P0, [R3+URZ+0x28c60], R2 ;  /* 0x028c6002030085a7 */ /* 0x000e64000800007f */
[----:B-1----:R-:W-:Y:S05]  /*e590*/  @!P0 BRA `(.L_x_3099) ;  /* 0xfffffffc00ec8947 */ /* 0x002fea000383ffff */
[----:B------:R-:W-:Y:S05]  /*e5a0*/  BRA `(.L_x_3162) ;  /* 0xffffffdc008c7947 */ /* 0x000fea000383ffff */
.L_x_3115:
[----:B--2---:R-:W-:-:S04]  /*e5b0*/  IMAD.U32 R3, RZ, RZ, UR38 ;  /* 0x00000026ff037e24 */ /* 0x004fc8000f8e00ff */
[----:B------:R2:W3:Y:S03]  /*e5c0*/  SYNCS.PHASECHK.TRANS64.TRYWAIT P0, [R3+URZ+0x28c48], R2 ;  /* 0x028c4802030075a7 */ /* 0x0004e6000800017f */
[----:B---3--:R-:W-:Y:S05]  /*e5d0*/  @!P0 NANOSLEEP.SYNCS 0x989680 ;  /* 0x009896800000895d */ /* 0x008fea0003900000 */
[----:B------:R-:W3:Y:S02]  /*e5e0*/  @!P0 SYNCS.PHASECHK.TRANS64 P0, [R3+URZ+0x28c48], R2 ;  /* 0x028c4802030085a7 */ /* 0x000ee4000800007f */
[----:B---3--:R-:W-:Y:S05]  /*e5f0*/  @!P0 BRA `(.L_x_3115) ;  /* 0xfffffffc00ec8947 */ /* 0x008fea000383ffff */
[----:B------:R-:W-:Y:S05]  /*e600*/  BRA `(.L_x_3163) ;  /* 0xffffffe400e87947 */ /* 0x000fea000383ffff */
.L_x_3120:
[----:B--2---:R-:W-:-:S04]  /*e610*/  IMAD.U32 R3, RZ, RZ, UR38 ;  /* 0x00000026ff037e24 */ /* 0x004fc8000f8e00ff */
[----:B------:R2:W3:Y:S03]  /*e620*/  SYNCS.PHASECHK.TRANS64.TRYWAIT P0, [R3+URZ+0x28c68], R2 ;  /* 0x028c6802030075a7 */ /* 0x0004e6000800017f */
[----:B---3--:R-:W-:Y:S05]  /*e630*/  @!P0 NANOSLEEP.SYNCS 0x989680 ;  /* 0x009896800000895d */ /* 0x008fea0003900000 */
[----:B------:R-:W3:Y:S02]  /*e640*/  @!P0 SYNCS.PHASECHK.TRANS64 P0, [R3+URZ+0x28c68], R2 ;  /* 0x028c6802030085a7 */ /* 0x000ee4000800007f */
[----:B---3--:R-:W-:Y:S05]  /*e650*/  @!P0 BRA `(.L_x_3120) ;  /* 0xfffffffc00ec8947 */ /* 0x008fea000383ffff */
[----:B------:R-:W-:Y:S05]  /*e660*/  BRA `(.L_x_3164) ;  /* 0xffffffe8004c7947 */ /* 0x000fea000383ffff */
.L_x_3131:
[----:B--2---:R2:W3:Y:S02]  /*e670*/  SYNCS.PHASECHK.TRANS64.TRYWAIT P0, [R2+URZ+0x28c20], R9 ;  /* 0x028c2009020075a7 */ /* 0x0044e4000800017f */
[----:B---3--:R-:W-:Y:S05]  /*e680*/  @!P0 NANOSLEEP.SYNCS 0x989680 ;  /* 0x009896800000895d */ /* 0x008fea0003900000 */
[----:B------:R-:W3:Y:S02]  /*e690*/  @!P0 SYNCS.PHASECHK.TRANS64 P0, [R2+URZ+0x28c20], R9 ;  /* 0x028c2009020085a7 */ /* 0x000ee4000800007f */
[----:B---3--:R-:W-:Y:S05]  /*e6a0*/  @!P0 BRA `(.L_x_3131) ;  /* 0xfffffffc00f08947 */ /* 0x008fea000383ffff */
[----:B------:R-:W-:Y:S05]  /*e6b0*/  BRA `(.L_x_3165) ;  /* 0xfffffff0003c7947 */ /* 0x000fea000383ffff */
.L_x_3132:
[----:B------:R-:W3:Y:S01]  /*e6c0*/  S2R R3, SR_TID.X ;  /* 0x0000000000037919 */ /* 0x000ee20000002100 */
[----:B------:R-:W-:Y:S01]  /*e6d0*/  BSSY B0, `(.L_x_3166) ;  /* 0x000000a000007945 */ /* 0x000fe20003800000 */
[----:B------:R-:W-:Y:S02]  /*e6e0*/  IMAD.MOV.U32 R12, RZ, RZ, RZ ;  /* 0x000000ffff0c7224 */ /* 0x000fe400078e00ff */
[----:B0-----:R-:W-:Y:S02]  /*e6f0*/  IMAD.MOV.U32 R11, RZ, RZ, 0x1f ;  /* 0x0000001fff0b7424 */ /* 0x001fe400078e00ff */
[----:B------:R-:W-:Y:S01]  /*e700*/  IMAD.MOV.U32 R15, RZ, RZ, -0x1 ;  /* 0xffffffffff0f7424 */ /* 0x000fe200078e00ff */
[----:B---3--:R-:W-:-:S04]  /*e710*/  SHF.R.U32.HI R3, RZ, 0x5, R3 ;  /* 0x00000005ff037819 */ /* 0x008fc80000011603 */
[----:B------:R-:W-:-:S05]  /*e720*/  LOP3.LUT R3, R3, 0x3, RZ, 0xc0, !PT ;  /* 0x0000000303037812 */ /* 0x000fca00078ec0ff */
[----:B------:R-:W-:-:S07]  /*e730*/  IMAD.MOV.U32 R13, RZ, RZ, R3 ;  /* 0x000000ffff0d7224 */ /* 0x000fce00078e0003 */
[----:B-12---:R-:W-:Y:S05]  /*e740*/  WARPSYNC.COLLECTIVE R15, `(.L_x_3167) ;  /* 0x000000000f087348 */ /* 0x006fea0003c00000 */
[----:B------:R0:W3:Y:S02]  /*e750*/  SHFL.IDX P6, R14, R13, R12, R11 ;  /* 0x0000000c0d0e7389 */ /* 0x0000e400000c000b */
[----:B0123--:R-:W-:Y:S01]  /*e760*/  ENDCOLLECTIVE ;  /* 0x000000000000791b */ /* 0x00ffe20003800000 */
.L_x_3167:
[----:B------:R-:W-:Y:S05]  /*e770*/  BSYNC B0 ;  /* 0x0000000000007941 */ /* 0x000fea0003800000 */
.L_x_3166:
[----:B------:R-:W-:Y:S05]  /*e780*/  BRA `(.L_x_3168) ;  /* 0xfffffff000207947 */ /* 0x000fea000383ffff */
.L_x_3133:
[----:B------:R-:W-:Y:S01]  /*e790*/  BSSY B0, `(.L_x_3169) ;  /* 0x0000006000007945 */ /* 0x000fe20003800000 */
[----:B------:R-:W-:-:S07]  /*e7a0*/  IMAD.MOV.U32 R15, RZ, RZ, -0x1 ;  /* 0xffffffffff0f7424 */ /* 0x000fce00078e00ff */
[----:B0123--:R-:W-:Y:S05]  /*e7b0*/  WARPSYNC.COLLECTIVE R15, `(.L_x_3170) ;  /* 0x000000000f0c7348 */ /* 0x00ffea0003c00000 */
[----:B------:R-:W-:Y:S02]  /*e7c0*/  ELECT P6, UR62, PT ;  /* 0x00000000003e782f */ /* 0x000fe400038c0000 */
[----:B------:R-:W-:Y:S01]  /*e7d0*/  MOV R14, UR62 ;  /* 0x0000003e000e7c02 */ /* 0x000fe20008000f00 */
[----:B0123--:R-:W-:Y:S10]  /*e7e0*/  ENDCOLLECTIVE ;  /* 0x000000000000791b */ /* 0x00fff40003800000 */
.L_x_3170:
[----:B------:R-:W-:Y:S05]  /*e7f0*/  BSYNC B0 ;  /* 0x0000000000007941 */ /* 0x000fea0003800000 */
.L_x_3169:
[----:B------:R-:W-:Y:S05]  /*e800*/  BRA `(.L_x_3171) ;  /* 0xfffffff000147947 */ /* 0x000fea000383ffff */
.L_x_3135:
[----:B---3--:R3:W4:Y:S02]  /*e810*/  SYNCS.PHASECHK.TRANS64.TRYWAIT P0, [R7+URZ], R4 ;  /* 0x00000004070075a7 */ /* 0x008724000800017f */
[----:B----4-:R-:W-:Y:S05]  /*e820*/  @!P0 NANOSLEEP.SYNCS 0x989680 ;  /* 0x009896800000895d */ /* 0x010fea0003900000 */
[----:B------:R-:W4:Y:S02]  /*e830*/  @!P0 SYNCS.PHASECHK.TRANS64 P0, [R7+URZ], R4 ;  /* 0x00000004070085a7 */ /* 0x000f24000800007f */
[----:B----4-:R-:W-:Y:S05]  /*e840*/  @!P0 BRA `(.L_x_3135) ;  /* 0xfffffffc00f08947 */ /* 0x010fea000383ffff */
[----:B------:R-:W-:Y:S05]  /*e850*/  BRA `(.L_x_3172) ;  /* 0xfffffff000487947 */ /* 0x000fea000383ffff */
.L_x_3136:
[----:B----4-:R4:W0:Y:S02]  /*e860*/  SYNCS.PHASECHK.TRANS64.TRYWAIT P0, [R5+URZ], R0 ;  /* 0x00000000050075a7 */ /* 0x010824000800017f */
[----:B0-----:R-:W-:Y:S05]  /*e870*/  @!P0 NANOSLEEP.SYNCS 0x989680 ;  /* 0x009896800000895d */ /* 0x001fea0003900000 */
[----:B------:R-:W0:Y:S02]  /*e880*/  @!P0 SYNCS.PHASECHK.TRANS64 P0, [R5+URZ], R0 ;  /* 0x00000000050085a7 */ /* 0x000e24000800007f */
[----:B0-----:R-:W-:Y:S05]  /*e890*/  @!P0 BRA `(.L_x_3136) ;  /* 0xfffffffc00f08947 */ /* 0x001fea000383ffff */
[----:B------:R-:W-:Y:S05]  /*e8a0*/  BRA `(.L_x_3173) ;  /* 0xfffffff0003c7947 */ /* 0x000fea000383ffff */
.L_x_3138:
[----:B--2---:R2:W4:Y:S02]  /*e8b0*/  SYNCS.PHASECHK.TRANS64.TRYWAIT P0, [R5+URZ], R4 ;  /* 0x00000004050075a7 */ /* 0x004524000800017f */
[----:B----4-:R-:W-:Y:S05]  /*e8c0*/  @!P0 NANOSLEEP.SYNCS 0x989680 ;  /* 0x009896800000895d */ /* 0x010fea0003900000 */
[----:B------:R-:W4:Y:S02]  /*e8d0*/  @!P0 SYNCS.PHASECHK.TRANS64 P0, [R5+URZ], R4 ;  /* 0x00000004050085a7 */ /* 0x000f24000800007f */
[----:B----4-:R-:W-:Y:S05]  /*e8e0*/  @!P0 BRA `(.L_x_3138) ;  /* 0xfffffffc00f08947 */ /* 0x010fea000383ffff */
[----:B------:R-:W-:Y:S05]  /*e8f0*/  BRA `(.L_x_3174) ;  /* 0xfffffff000407947 */ /* 0x000fea000383ffff */
.L_x_3175:
        /* <DEDUP_REMOVED lines=16> */
.L_x_14996:


//--------------------- .text._ZN7cutlass13device_kernelIN5flash11enable_sm90INS1_16FlashAttnFwdSm90INS1_25CollectiveMainloopFwdSm90ILi2EN4cute5tupleIJNS5_1CILi1EEES8_S8_EEENS6_IJNS7_ILi64EEESA_SA_EEELi512ENS_10bfloat16_tEfNS_4arch4Sm90ELb0ELb0ELb0ELb0ELb0ELb0ELb1ELb0ELb0ELb1ELb1ELb0EEENS1_21CollectiveEpilogueFwdINS6_IJSA_NS7_ILi512EEESA_EEES9_SC_SE_Li256ELb0ELb1ELb1ELb0EEENS1_19SingleTileSchedulerILb0ELb1ELb1ELi64EEEEEEEEEvNT_6ParamsE --------------------------
	.section	.text._ZN7cutlass13device_kernelIN5flash11enable_sm90INS1_16FlashAttnFwdSm90INS1_25CollectiveMainloopFwdSm90ILi2EN4cute5tupleIJNS5_1CILi1EEES8_S8_EEENS6_IJNS7_ILi64EEESA_SA_EEELi512ENS_10bfloat16_tEfNS_4arch4Sm90ELb0ELb0ELb0ELb0ELb0ELb0ELb1ELb0ELb0ELb1ELb1ELb0EEENS1_21CollectiveEpilogueFwdINS6_IJSA_NS7_ILi512EEESA_EEES9_SC_SE_Li256ELb0ELb1ELb1ELb0EEENS1_19SingleTileSchedulerILb0ELb1ELb1ELi64EEEEEEEEEvNT_6ParamsE,"ax",@progbits
	.align	128
.text._ZN7cutlass13device_kernelIN5flash11enable_sm90INS1_16FlashAttnFwdSm90INS1_25CollectiveMainloopFwdSm90ILi2EN4cute5tupleIJNS5_1CILi1EEES8_S8_EEENS6_IJNS7_ILi64EEESA_SA_EEELi512ENS_10bfloat16_tEfNS_4arch4Sm90ELb0ELb0ELb0ELb0ELb0ELb0ELb1ELb0ELb0ELb1ELb1ELb0EEENS1_21CollectiveEpilogueFwdINS6_IJSA_NS7_ILi512EEESA_EEES9_SC_SE_Li256ELb0ELb1ELb1ELb0EEENS1_19SingleTileSchedulerILb0ELb1ELb1ELi64EEEEEEEEEvNT_6ParamsE:
        .type           _ZN7cutlass13device_kernelIN5flash11enable_sm90INS1_16FlashAttnFwdSm90INS1_25CollectiveMainloopFwdSm90ILi2EN4cute5tupleIJNS5_1CILi1EEES8_S8_EEENS6_IJNS7_ILi64EEESA_SA_EEELi512ENS_10bfloat16_tEfNS_4arch4Sm90ELb0ELb0ELb0ELb0ELb0ELb0ELb1ELb0ELb0ELb1ELb1ELb0EEENS1_21CollectiveEpilogueFwdINS6_IJSA_NS7_ILi512EEESA_EEES9_SC_SE_Li256ELb0ELb1ELb1ELb0EEENS1_19SingleTileSchedulerILb0ELb1ELb1ELi64EEEEEEEEEvNT_6ParamsE,@function
        .size           _ZN7cutlass13device_kernelIN5flash11enable_sm90INS1_16FlashAttnFwdSm90INS1_25CollectiveMainloopFwdSm90ILi2EN4cute5tupleIJNS5_1CILi1EEES8_S8_EEENS6_IJNS7_ILi64EEESA_SA_EEELi512ENS_10bfloat16_tEfNS_4arch4Sm90ELb0ELb0ELb0ELb0ELb0ELb0ELb1ELb0ELb0ELb1ELb1ELb0EEENS1_21CollectiveEpilogueFwdINS6_IJSA_NS7_ILi512EEESA_EEES9_SC_SE_Li256ELb0ELb1ELb1ELb0EEENS1_19SingleTileSchedulerILb0ELb1ELb1ELi64EEEEEEEEEvNT_6ParamsE,(.L_x_14997 - _ZN7cutlass13device_kernelIN5flash11enable_sm90INS1_16FlashAttnFwdSm90INS1_25CollectiveMainloopFwdSm90ILi2EN4cute5tupleIJNS5_1CILi1EEES8_S8_EEENS6_IJNS7_ILi64EEESA_SA_EEELi512ENS_10bfloat16_tEfNS_4arch4Sm90ELb0ELb0ELb0ELb0ELb0ELb0ELb1ELb0ELb0ELb1ELb1ELb0EEENS1_21CollectiveEpilogueFwdINS6_IJSA_NS7_ILi512EEESA_EEES9_SC_SE_Li256ELb0ELb1ELb1ELb0EEENS1_19SingleTileSchedulerILb0ELb1ELb1ELi64EEEEEEEEEvNT_6ParamsE)
        .other          _ZN7cutlass13device_kernelIN5flash11enable_sm90INS1_16FlashAttnFwdSm90INS1_25CollectiveMainloopFwdSm90ILi2EN4cute5tupleIJNS5_1CILi1EEES8_S8_EEENS6_IJNS7_ILi64EEESA_SA_EEELi512ENS_10bfloat16_tEfNS_4arch4Sm90ELb0ELb0ELb0ELb0ELb0ELb0ELb1ELb0ELb0ELb1ELb1ELb0EEENS1_21CollectiveEpilogueFwdINS6_IJSA_NS7_ILi512EEESA_EEES9_SC_SE_Li256ELb0ELb1ELb1ELb0EEENS1_19SingleTileSchedulerILb0ELb1ELb1ELi64EEEEEEEEEvNT_6ParamsE,@"STO_CUDA_ENTRY STV_DEFAULT"
_ZN7cutlass13device_kernelIN5flash11enable_sm90INS1_16FlashAttnFwdSm90INS1_25CollectiveMainloopFwdSm90ILi2EN4cute5tupleIJNS5_1CILi1EEES8_S8_EEENS6_IJNS7_ILi64EEESA_SA_EEELi512ENS_10bfloat16_tEfNS_4arch4Sm90ELb0ELb0ELb0ELb0ELb0ELb0ELb1ELb0ELb0ELb1ELb1ELb0EEENS1_21CollectiveEpilogueFwdINS6_IJSA_NS7_ILi512EEESA_EEES9_SC_SE_Li256ELb0ELb1ELb1ELb0EEENS1_19SingleTileSchedulerILb0ELb1ELb1ELi64EEEEEEEEEvNT_6ParamsE:
[----:B------:R-:W0:Y:S02]  /*0000*/  LDC R1, c[0x0][0x28] ;  /* 0x00000a00ff017b82 */ /* 0x000e240000000800 */
[----:B0-----:R-:W-:Y:S01]  /*0010*/  VIADD R1, R1, 0xffffffd0 ;  /* 0xffffffd001017836 */ /* 0x001fe20000000000 */
[----:B------:R-:W0:Y:S01]  /*0020*/  S2R R3, SR_TID.X ;  /* 0x0000000000037919 */ /* 0x000e220000002100 */
[----:B------:R-:W-:Y:S01]  /*0030*/  ELECT P0, URZ, PT ;  /* 0x00000000003f782f */ /* 0x000fe20003800000 */
[----:B------:R-:W-:Y:S01]  /*0040*/  BSSY B0, `(.L_x_3176) ;  /* 0x000000e000007945 */ /* 0x000fe20003800000 */
[--C-:B0-----:R-:W-:Y:S02]  /*0050*/  SHF.R.U32.HI R0, RZ, 0x5, R3.reuse ;  /* 0x00000005ff007819 */ /* 0x101fe40000011603 */
[----:B------:R-:W-:-:S03]  /*0060*/  SHF.R.U32.HI R3, RZ, 0x7, R3 ;  /* 0x00000007ff037819 */ /* 0x000fc60000011603 */
        /* <DEDUP_REMOVED lines=11> */
.L_x_3177:
[----:B------:R-:W-:Y:S05]  /*0120*/  BSYNC B0 ;  /* 0x0000000000007941 */ /* 0x000fea0003800000 */
.L_x_3176:
        /* <DEDUP_REMOVED lines=21> */
[----:B0-----:R0:W1:Y:S01]  /*0280*/  @UP1 SYNCS.EXCH.64 URZ, [UR8+0x38800], UR4 ;  /* 0x03880004083f15b2 */ /* 0x0010620008000100 */
[----:B------:R0:W2:Y:S04]  /*0290*/  @UP2 SYNCS.EXCH.64 URZ, [UR8+0x38810], UR4 ;  /* 0x03881004083f25b2 */ /* 0x0000a80008000100 */
[----:B------:R0:W3:Y:S01]  /*02a0*/  @UP3 SYNCS.EXCH.64 URZ, [UR8+0x38820], UR6 ;  /* 0x03882006083f35b2 */ /* 0x0000e20008000100 */
        /* <DEDUP_REMOVED lines=14> */
[----:B----4-:R-:W-:Y:S01]  /*0390*/  NOP ;  /* 0x0000000000007918 */ /* 0x010fe20000000000 */
.L_x_3178:
[----:B------:R-:W4:Y:S01]  /*03a0*/  SHFL.IDX PT, R2, R0, RZ, 0x1f ;  /* 0x00001fff00027589 */ /* 0x000f2200000e0000 */
[----:B------:R-:W-:Y:S01]  /*03b0*/  NOP ;  /* 0x0000000000007918 */ /* 0x000fe20000000000 */
[----:B----4-:R-:W-:-:S13]  /*03c0*/  ISETP.NE.AND P0, PT, R2, RZ, PT ;  /* 0x000000ff0200720c */ /* 0x010fda0003f05270 */
        /* <DEDUP_REMOVED lines=18> */
[----:B----4-:R-:W-:Y:S01]  /*04f0*/  NOP ;  /* 0x0000000000007918 */ /* 0x010fe20000000000 */
.L_x_3179:
[----:B------:R-:W4:Y:S01]  /*0500*/  SHFL.IDX PT, R2, R0, RZ, 0x1f ;  /* 0x00001fff00027589 */ /* 0x000f2200000e0000 */
[----:B------:R-:W-:Y:S01]  /*0510*/  NOP ;  /* 0x0000000000007918 */ /* 0x000fe20000000000 */
[----:B----4-:R-:W-:-:S13]  /*0520*/  ISETP.NE.AND P0, PT, R2, RZ, PT ;  /* 0x000000ff0200720c */ /* 0x010fda0003f05270 */
        /* <DEDUP_REMOVED lines=15> */
.L_x_3180:
        /* <DEDUP_REMOVED lines=22> */
.L_x_3181:
        /* <DEDUP_REMOVED lines=22> */
.L_x_3182:
[----:B0-----:R-:W-:Y:S01]  /*08e0*/  UMOV UR4, 0x1 ;  /* 0x0000000100047882 */ /* 0x001fe20000000000 */
[----:B------:R-:W-:Y:S01]  /*08f0*/  PLOP3.LUT P0, PT, PT, PT, UP0, 0x80, 0x0 ;  /* 0x000000000000781c */ /* 0x000fe20003f0f008 */
[----:B------:R-:W-:Y:S01]  /*0900*/  USEL UR4, UR4, 0x2, !UP0 ;  /* 0x0000000204047887 */ /* 0x000fe2000c000000 */
[----:B------:R-:W-:Y:S01]  /*0910*/  NOP ;  /* 0x0000000000007918 */ /* 0x000fe20000000000 */
[----:B------:R-:W-:Y:S04]  /*0920*/  BSSY B6, `(.L_x_3183) ;  /* 0x0001102000067945 */ /* 0x000fe80003800000 */
[----:B------:R-:W-:-:S05]  /*0930*/  IMAD.U32 R2, RZ, RZ, UR4 ;  /* 0x00000004ff027e24 */ /* 0x000fca000f8e00ff */
[----:B------:R0:W-:Y:S01]  /*0940*/  STL [R1+0x28], R2 ;  /* 0x0000280201007387 */ /* 0x0001e20000100800 */
[----:B-123--:R-:W-:Y:S06]  /*0950*/  BAR.SYNC.DEFER_BLOCKING 0x0 ;  /* 0x0000000000007b1d */ /* 0x00efec0000010000 */
[----:B------:R-:W-:Y:S05]  /*0960*/  @!P0 BRA `(.L_x_3184) ;  /* 0x000000b800188947 */ /* 0x000fea0003800000 */
.L_x_3185:
[----:B------:R-:W-:-:S08]  /*0970*/  NOP ;  /* 0x0000000000007918 */ /* 0x000fd00000000000 */
[----:B------:R-:W1:Y:S02]  /*0980*/  USETMAXREG.TRY_ALLOC.CTAPOOL UP0, 0xf0 ;  /* 0x000000f0000079c8 */ /* 0x000e640008000600 */
[----:B-1----:R-:W-:-:S13]  /*0990*/  PLOP3.LUT P0, PT, PT, PT, UP0, 0x80, 0x0 ;  /* 0x000000000000781c */ /* 0x002fda0003f0f008 */
[----:B------:R-:W-:Y:S05]  /*09a0*/  @!P0 BRA `(.L_x_3185) ;  /* 0xfffffffc00f08947 */ /* 0x000fea000383ffff */
[----:B------:R-:W1:Y:S01]  /*09b0*/  S2R R11, SR_TID.X ;  /* 0x00000000000b7919 */ /* 0x000e620000002100 */
[----:B------:R-:W2:Y:S01]  /*09c0*/  S2UR UR6, SR_CTAID.Y ;  /* 0x00000000000679c3 */ /* 0x000ea20000002600 */
[----:B------:R-:W-:Y:S02]  /*09d0*/  ULDC UR7, c[0x0][0xd50] ;  /* 0x0003540000077ab9 */ /* 0x000fe40000000800 */
[----:B------:R-:W-:-:S05]  /*09e0*/  UISETP.NE.AND UP0, UPT, UR7, 0x1, UPT ;  /* 0x000000010700788c */ /* 0x000fca000bf05270 */
[----:B------:R-:W3:Y:S06]  /*09f0*/  S2UR UR8, SR_CTAID.Z ;  /* 0x00000000000879c3 */ /* 0x000eec0000002700 */
[----:B------:R-:W-:Y:S01]  /*0a00*/  @UP0 ULDC UR4, c[0x0][0xd54] ;  /* 0x0003550000040ab9 */ /* 0x000fe20000000800 */
[----:B------:R-:W-:Y:S01]  /*0a10*/  @UP0 ULDC UR10, c[0x0][0xd58] ;  /* 0x00035600000a0ab9 */ /* 0x000fe20000000800 */
[----:B--2---:R-:W-:Y:S02]  /*0a20*/  UIMAD.WIDE.U32 UR4, UR6, UR4, URZ ;  /* 0x00000004060472a5 */ /* 0x004fe4000f8e003f */
[----:B------:R-:W-:-:S02]  /*0a30*/  UMOV UR11, UR6 ;  /* 0x00000006000b7c82 */ /* 0x000fc40008000000 */
[----:B------:R-:W-:Y:S01]  /*0a40*/  @UP0 USHF.R.U32.HI UR11, URZ, UR10, UR5 ;  /* 0x0000000a3f0b0299 */ /* 0x000fe20008011605 */
[----:B-1----:R-:W-:-:S03]  /*0a50*/  LOP3.LUT R0, R11, 0xffffff80, RZ, 0xc0, !PT ;  /* 0xffffff800b007812 */ /* 0x002fc600078ec0ff */
[----:B------:R-:W-:Y:S01]  /*0a60*/  UIADD3 UR4, -UR11, URZ, URZ ;  /* 0x0000003f0b047290 */ /* 0x000fe2000fffe13f */
[----:B------:R-:W-:Y:S01]  /*0a70*/  ISETP.NE.AND P0, PT, R0, 0x80, PT ;  /* 0x000000800000780c */ /* 0x000fe20003f05270 */
[----:B------:R-:W-:Y:S02]  /*0a80*/  IMAD.U32 R0, RZ, RZ, UR11 ;  /* 0x0000000bff007e24 */ /* 0x000fe4000f8e00ff */
[----:B------:R-:W-:-:S03]  /*0a90*/  UIMAD UR7, UR7, UR4, UR6 ;  /* 0x00000004070772a4 */ /* 0x000fc6000f8e0206 */
[----:B------:R4:W-:Y:S07]  /*0aa0*/  STL [R1], R0 ;  /* 0x0000000001007387 */ /* 0x0009ee0000100800 */
[----:B------:R-:W-:Y:S06]  /*0ab0*/  @!P0 BAR.ARV 0x8, 0x100 ;  /* 0x0204000000008b1d */ /* 0x000fec0000002000 */
[----:B------:R-:W-:-:S13]  /*0ac0*/  ISETP.GE.U32.AND P0, PT, R11, 0x100, PT ;  /* 0x000001000b00780c */ /* 0x000fda0003f06070 */
[----:B------:R-:W-:Y:S06]  /*0ad0*/  @P0 BAR.ARV 0xf, 0x100 ;  /* 0x03c4000000000b1d */ /* 0x000fec0000002000 */
[----:B---3--:R-:W-:-:S13]  /*0ae0*/  ISETP.LE.AND P0, PT, RZ, UR8, PT ;  /* 0x00000008ff007c0c */ /* 0x008fda000bf03270 */
[----:B----4-:R-:W-:Y:S05]  /*0af0*/  @!P0 BRA `(.L_x_3186) ;  /* 0x0000010c00908947 */ /* 0x010fea0003800000 */
[----:B------:R-:W-:Y:S01]  /*0b00*/  ULDC.64 UR4, c[0x0][0x418] ;  /* 0x0001060000047ab9 */ /* 0x000fe20000000a00 */
[----:B------:R-:W-:Y:S01]  /*0b10*/  ULDC UR60, c[0x0][0x424] ;  /* 0x00010900003c7ab9 */ /* 0x000fe20000000800 */
[----:B------:R-:W-:Y:S01]  /*0b20*/  UISETP.NE.U32.AND UP0, UPT, UR4, URZ, UPT ;  /* 0x0000003f0400728c */ /* 0x000fe2000bf05070 */
[----:B------:R-:W-:Y:S01]  /*0b30*/  VIADD R152, R11, 0xffffff80 ;  /* 0xffffff800b987836 */ /* 0x000fe20000000000 */
[----:B------:R-:W-:Y:S02]  /*0b40*/  UISETP.NE.AND UP1, UPT, UR9, 0x1, UPT ;  /* 0x000000010900788c */ /* 0x000fe4000bf25270 */
[----:B------:R-:W-:Y:S01]  /*0b50*/  UISETP.NE.AND.EX UP0, UPT, UR5, URZ, UPT, UP0 ;  /* 0x0000003f0500728c */ /* 0x000fe2000bf05300 */
[----:B------:R-:W-:Y:S01]  /*0b60*/  ULDC UR4, c[0x0][0x2f0] ;  /* 0x0000bc0000047ab9 */ /* 0x000fe20000000800 */
[----:B------:R-:W-:Y:S02]  /*0b70*/  USHF.R.U32.HI UR11, URZ, 0x10, UR7 ;  /* 0x000000103f0b7899 */ /* 0x000fe40008011607 */
[----:B------:R-:W-:Y:S01]  /*0b80*/  PLOP3.LUT P0, PT, PT, PT, UP1, 0x80, 0x0 ;  /* 0x000000000000781c */ /* 0x000fe20003f0f018 */
[----:B------:R-:W-:-:S02]  /*0b90*/  USEL UR60, UR60, 0x1, UP0 ;  /* 0x000000013c3c7887 */ /* 0x000fc40008000000 */
[----:B------:R-:W-:Y:S02]  /*0ba0*/  UISETP.NE.AND UP0, UPT, UR11, URZ, UPT ;  /* 0x0000003f0b00728c */ /* 0x000fe4000bf05270 */
[----:B------:R-:W-:Y:S02]  /*0bb0*/  UIMAD UR60, UR60, UR4, URZ ;  /* 0x000000043c3c72a4 */ /* 0x000fe4000f8e023f */
[----:B------:R-:W-:Y:S02]  /*0bc0*/  ULOP3.LUT UR7, UR7, 0xffff, URZ, 0xc0, !UPT ;  /* 0x0000ffff07077892 */ /* 0x000fe4000f8ec03f */
[----:B------:R-:W-:-:S04]  /*0bd0*/  UIADD3 UR4, UR60, 0x3f, URZ ;  /* 0x0000003f3c047890 */ /* 0x000fc8000fffe03f */
[----:B------:R-:W-:Y:S01]  /*0be0*/  USHF.R.S32.HI UR5, URZ, 0x1f, UR4 ;  /* 0x0000001f3f057899 */ /* 0x000fe20008011404 */
[----:B------:R-:W-:-:S03]  /*0bf0*/  @!UP0 ULDC UR11, c[0x0][0xae8] ;  /* 0x0002ba00000b8ab9 */ /* 0x000fc60000000800 */
[----:B------:R-:W-:-:S04]  /*0c00*/  ULEA.HI UR5, UR5, UR4, URZ, 0x6 ;  /* 0x0000000405057291 */ /* 0x000fc8000f8f303f */
[----:B------:R-:W-:Y:S01]  /*0c10*/  USHF.R.S32.HI UR6, URZ, 0x6, UR5 ;  /* 0x000000063f067899 */ /* 0x000fe20008011405 */
[----:B------:R-:W-:Y:S11]  /*0c20*/  @!P0 BRA `(.L_x_3187) ;  /* 0x0000001c00948947 */ /* 0x000ff60003800000 */
[----:B------:R-:W-:Y:S01]  /*0c30*/  UISETP.GE.AND UP0, UPT, UR60, 0x1, UPT ;  /* 0x000000013c00788c */ /* 0x000fe2000bf06270 */
[----:B------:R-:W-:Y:S02]  /*0c40*/  PLOP3.LUT P0, PT, PT, PT, PT, 0x80, 0x0 ;  /* 0x000000000000781c */ /* 0x000fe40003f0f070 */
[----:B------:R-:W-:Y:S02]  /*0c50*/  CS2R R4, SRZ ;  /* 0x0000000000047805 */ /* 0x000fe4000001ff00 */
[----:B------:R-:W-:Y:S02]  /*0c60*/  CS2R R150, SRZ ;  /* 0x0000000000967805 */ /* 0x000fe4000001ff00 */
[----:B------:R-:W-:Y:S02]  /*0c70*/  CS2R R148, SRZ ;  /* 0x0000000000947805 */ /* 0x000fe4000001ff00 */
[----:B------:R-:W-:Y:S02]  /*0c80*/  CS2R R146, SRZ ;  /* 0x0000000000927805 */ /* 0x000fe4000001ff00 */
[----:B------:R-:W-:-:S02]  /*0c90*/  PLOP3.LUT P1, PT, PT, PT, UP0, 0x80, 0x0 ;  /* 0x000000000000781c */ /* 0x000fc40003f2f008 */
        /* <DEDUP_REMOVED lines=54> */
[----:B------:R-:W-:-:S02]  /*1000*/  IMAD.MOV.U32 R37, RZ, RZ, RZ ;  /* 0x000000ffff257224 */ /* 0x000fc400078e00ff */
[----:B------:R-:W-:Y:S01]  /*1010*/  IMAD.MOV.U32 R3, RZ, RZ, RZ ;  /* 0x000000ffff037224 */ /* 0x000fe200078e00ff */
[----:B------:R-:W-:Y:S06]  /*1020*/  @!P1 BRA `(.L_x_3188) ;  /* 0x0000000000709947 */ /* 0x000fec0003800000 */
[----:B------:R-:W-:Y:S01]  /*1030*/  IMAD.U32 R6, RZ, RZ, UR11 ;  /* 0x0000000bff067e24 */ /* 0x000fe2000f8e00ff */
[----:B------:R-:W-:-:S04]  /*1040*/  UIADD3 UR4, UR6, -0x1, UR11 ;  /* 0xffffffff06047890 */ /* 0x000fc8000fffe00b */
[-C--:B------:R-:W-:Y:S02]  /*1050*/  IABS R7, R6.reuse ;  /* 0x0000000600077213 */ /* 0x080fe40000000000 */
[----:B------:R-:W-:Y:S01]  /*1060*/  IMAD.U32 R8, RZ, RZ, UR4 ;  /* 0x00000004ff087e24 */ /* 0x000fe2000f8e00ff */
[----:B------:R-:W-:Y:S01]  /*1070*/  IABS R6, R6 ;  /* 0x0000000600067213 */ /* 0x000fe20000000000 */
[----:B------:R-:W1:Y:S01]  /*1080*/  I2F.RP R0, R7 ;  /* 0x0000000700007306 */ /* 0x000e620000209400 */
[----:B------:R-:W-:-:S03]  /*1090*/  ULOP3.LUT UR4, UR4, UR11, URZ, 0x3c, !UPT ;  /* 0x0000000b04047292 */ /* 0x000fc6000f8e3c3f */
[----:B------:R-:W-:-:S03]  /*10a0*/  IMAD.MOV R6, RZ, RZ, -R6 ;  /* 0x000000ffff067224 */ /* 0x000fc600078e0a06 */
[----:B------:R-:W-:Y:S01]  /*10b0*/  ISETP.LE.AND P3, PT, RZ, UR4, PT ;  /* 0x00000004ff007c0c */ /* 0x000fe2000bf63270 */
[----:B-1----:R-:W0:Y:S02]  /*10c0*/  MUFU.RCP R0, R0 ;  /* 0x0000000000007308 */ /* 0x002e240000001000 */
[----:B0-----:R-:W-:Y:S01]  /*10d0*/  VIADD R2, R0, 0xffffffe ;  /* 0x0ffffffe00027836 */ /* 0x001fe20000000000 */
[----:B------:R-:W-:-:S05]  /*10e0*/  IABS R0, R8 ;  /* 0x0000000800007213 */ /* 0x000fca0000000000 */
[----:B------:R0:W1:Y:S02]  /*10f0*/  F2I.FTZ.U32.TRUNC.NTZ R3, R2 ;  /* 0x0000000200037305 */ /* 0x000064000021f000 */
        /* <DEDUP_REMOVED lines=14> */
[----:B------:R-:W-:-:S07]  /*11e0*/  @!P2 LOP3.LUT R3, RZ, UR11, RZ, 0x33, !PT ;  /* 0x0000000bff03ac12 */ /* 0x000fce000f8e33ff */
.L_x_3188:
[----:B------:R-:W-:Y:S01]  /*11f0*/  IMAD R0, R3, UR7, RZ ;  /* 0x0000000703007c24 */ /* 0x000fe2000f8e02ff */
[----:B------:R-:W-:Y:S01]  /*1200*/  CS2R R34, SRZ ;  /* 0x0000000000227805 */ /* 0x000fe2000001ff00 */
[----:B------:R-:W-:Y:S01]  /*1210*/  IMAD.MOV.U32 R36, RZ, RZ, RZ ;  /* 0x000000ffff247224 */ /* 0x000fe200078e00ff */
[----:B------:R-:W-:Y:S02]  /*1220*/  CS2R R32, SRZ ;  /* 0x0000000000207805 */ /* 0x000fe4000001ff00 */
[----:B------:R-:W-:Y:S02]  /*1230*/  CS2R R30, SRZ ;  /* 0x00000000001e7805 */ /* 0x000fe4000001ff00 */
[----:B------:R-:W-:Y:S02]  /*1240*/  VIADDMNMX R3, R0, R3, UR6, PT ;  /* 0x0000000600037e46 */ /* 0x000fe4000b800103 */
[----:B------:R-:W-:Y:S02]  /*1250*/  CS2R R28, SRZ ;  /* 0x00000000001c7805 */ /* 0x000fe4000001ff00 */
[----:B------:R-:W-:-:S02]  /*1260*/  CS2R R26, SRZ ;  /* 0x00000000001a7805 */ /* 0x000fc4000001ff00 */
[----:B------:R-:W-:Y:S02]  /*1270*/  CS2R R24, SRZ ;  /* 0x0000000000187805 */ /* 0x000fe4000001ff00 */
[----:B------:R-:W-:-:S13]  /*1280*/  ISETP.GT.AND P1, PT, R3, R0, PT ;  /* 0x000000000300720c */ /* 0x000fda0003f24270 */
[----:B------:R-:W-:Y:S05]  /*1290*/  @!P1 BRA `(.L_x_3189) ;  /* 0x0000008400b49947 */ /* 0x000fea0003800000 */
[----:B------:R-:W-:Y:S01]  /*12a0*/  SHF.R.S32.HI R5, RZ, 0x1f, R152 ;  /* 0x0000001fff057819 */ /* 0x000fe20000011498 */
[----:B------:R-:W1:Y:S08]  /*12b0*/  S2UR UR7, SR_CgaCtaId ;  /* 0x00000000000779c3 */ /* 0x000e700000008800 */
[----:B------:R-:W-:Y:S01]  /*12c0*/  BAR.SYNC.DEFER_BLOCKING 0xe, 0x100 ;  /* 0x0384000000007b1d */ /* 0x000fe20000010000 */
[----:B------:R-:W-:Y:S01]  /*12d0*/  LOP3.LUT R6, R11, 0x7f, RZ, 0xc0, !PT ;  /* 0x0000007f0b067812 */ /* 0x000fe200078ec0ff */
[----:B------:R-:W-:Y:S01]  /*12e0*/  VIADD R3, R3, 0xfffffffe ;  /* 0xfffffffe03037836 */ /* 0x000fe20000000000 */
[----:B------:R-:W-:-:S02]  /*12f0*/  LEA.HI R5, R5, R152, RZ, 0x7 ;  /* 0x0000009805057211 */ /* 0x000fc400078f38ff */
[----:B------:R-:W-:Y:S01]  /*1300*/  ISETP.NE.AND P1, PT, R6, RZ, PT ;  /* 0x000000ff0600720c */ /* 0x000fe20003f25270 */
[----:B------:R-:W-:Y:S01]  /*1310*/  UMOV UR9, 0x40000040 ;  /* 0x4000004000097882 */ /* 0x000fe20000000000 */
[----:B0-----:R-:W-:Y:S01]  /*1320*/  SHF.R.S32.HI R2, RZ, 0x7, R5 ;  /* 0x00000007ff027819 */ /* 0x001fe20000011405 */
[----:B------:R-:W-:Y:S01]  /*1330*/  UMOV UR11, 0x40000040 ;  /* 0x40000040000b7882 */ /* 0x000fe20000000000 */
[----:B------:R-:W-:Y:S01]  /*1340*/  UMOV UR13, 0x40000040 ;  /* 0x40000040000d7882 */ /* 0x000fe20000000000 */
[----:B------:R-:W-:Y:S01]  /*1350*/  UMOV UR15, 0x40000040 ;  /* 0x40000040000f7882 */ /* 0x000fe20000000000 */
[----:B------:R-:W-:Y:S01]  /*1360*/  UMOV UR17, 0x40000040 ;  /* 0x4000004000117882 */ /* 0x000fe20000000000 */
[----:B------:R-:W-:Y:S01]  /*1370*/  UMOV UR19, 0x40000040 ;  /* 0x4000004000137882 */ /* 0x000fe20000000000 */
[----:B------:R-:W0:Y:S01]  /*1380*/  SHFL.IDX PT, R2, R2, RZ, 0x1f ;  /* 0x00001fff02027589 */ /* 0x000e2200000e0000 */
[----:B------:R-:W-:Y:S01]  /*1390*/  UMOV UR21, 0x40000040 ;  /* 0x4000004000157882 */ /* 0x000fe20000000000 */
[----:B------:R-:W-:Y:S01]  /*13a0*/  UMOV UR23, 0x40000040 ;  /* 0x4000004000177882 */ /* 0x000fe20000000000 */
[----:B------:R-:W-:-:S02]  /*13b0*/  LOP3.LUT R5, R5, 0xffffff80, RZ, 0xc0, !PT ;  /* 0xffffff8005057812 */ /* 0x000fc400078ec0ff */
[----:B------:R-:W-:-:S03]  /*13c0*/  ISETP.GE.AND P0, PT, R3, R0, PT ;  /* 0x000000000300720c */ /* 0x000fc60003f06270 */
[----:B------:R-:W-:Y:S01]  /*13d0*/  IMAD.IADD R5, R152, 0x1, -R5 ;  /* 0x0000000198057824 */ /* 0x000fe200078e0a05 */
[----:B------:R-:W-:Y:S01]  /*13e0*/  WARPGROUP.ARRIVE ;  /* 0x00000000000079c5 */ /* 0x000fe20000000000 */
[----:B0-----:R-:W-:-:S03]  /*13f0*/  R2UR UR4, R2 ;  /* 0x00000000020472ca */ /* 0x001fc600000e0000 */
[----:B------:R-:W-:-:S04]  /*1400*/  SHF.R.S32.HI R2, RZ, 0x1f, R5 ;  /* 0x0000001fff027819 */ /* 0x000fc80000011405 */
[CC--:B------:R-:W-:Y:S02]  /*1410*/  LEA.HI R4, R2.reuse, R5.reuse, RZ, 0x2 ;  /* 0x0000000502047211 */ /* 0x0c0fe400078f10ff */
[----:B------:R-:W-:Y:S02]  /*1420*/  LEA.HI R2, R2, R5, RZ, 0x5 ;  /* 0x0000000502027211 */ /* 0x000fe400078f28ff */
[----:B------:R-:W-:Y:S02]  /*1430*/  SHF.R.S32.HI R7, RZ, 0x1f, R4 ;  /* 0x0000001fff077819 */ /* 0x000fe40000011404 */
[----:B------:R-:W-:Y:S01]  /*1440*/  SHF.R.S32.HI R2, RZ, 0x5, R2 ;  /* 0x00000005ff027819 */ /* 0x000fe20000011402 */
[----:B------:R-:W-:-:S04]  /*1450*/  ULEA.HI UR5, UR4, UR4, URZ, 0x1 ;  /* 0x0000000404057291 */ /* 0x000fc8000f8f083f */
[----:B------:R-:W-:-:S03]  /*1460*/  ULOP3.LUT UR6, UR5, 0x1fffe, URZ, 0xc0, !UPT ;  /* 0x0001fffe05067892 */ /* 0x000fc6000f8ec03f */
[----:B------:R-:W-:Y:S01]  /*1470*/  UMOV UR5, 0x400 ;  /* 0x0000040000057882 */ /* 0x000fe20000000000 */
[----:B------:R-:W-:Y:S02]  /*1480*/  UIADD3 UR6, UR4, -UR6, URZ ;  /* 0x8000000604067290 */ /* 0x000fe4000fffe03f */
[----:B-1----:R-:W-:-:S04]  /*1490*/  ULEA UR5, UR7, UR5, 0x18 ;  /* 0x0000000507057291 */ /* 0x002fc8000f8ec03f */
[----:B------:R-:W-:Y:S02]  /*14a0*/  ULEA UR6, UR6, UR5, 0xf ;  /* 0x0000000506067291 */ /* 0x000fe4000f8e783f */
[----:B------:R-:W-:Y:S02]  /*14b0*/  UIADD3 UR4, UR5, 0x36400, URZ ;  /* 0x0003640005047890 */ /* 0x000fe4000fffe03f */
[----:B------:R-:W-:Y:S01]  /*14c0*/  IMAD.U32 R6, RZ, RZ, UR5 ;  /* 0x00000005ff067e24 */ /* 0x000fe2000f8e00ff */
[----:B------:R-:W-:Y:S02]  /*14d0*/  UIADD3 UR6, UR6, 0x400, URZ ;  /* 0x0000040006067890 */ /* 0x000fe4000fffe03f */
[----:B------:R-:W-:Y:S01]  /*14e0*/  USHF.R.U32.HI UR4, URZ, 0x4, UR4 ;  /* 0x000000043f047899 */ /* 0x000fe20008011604 */
[----:B------:R-:W-:Y:S01]  /*14f0*/  @!P1 VIADD R6, R6, 0x38860 ;  /* 0x0003886006069836 */ /* 0x000fe20000000000 */
[----:B------:R-:W-:Y:S02]  /*1500*/  USHF.R.U32.HI UR6, URZ, 0x4, UR6 ;  /* 0x000000043f067899 */ /* 0x000fe40008011606 */
[----:B------:R-:W-:-:S02]  /*1510*/  ULOP3.LUT UR4, UR4, 0x3fff, URZ, 0xc0, !UPT ;  /* 0x00003fff04047892 */ /* 0x000fc4000f8ec03f */
[----:B------:R-:W-:Y:S01]  /*1520*/  ULOP3.LUT UR6, UR6, 0x3fff, URZ, 0xc0, !UPT ;  /* 0x00003fff06067892 */ /* 0x000fe2000f8ec03f */
[----:B------:R-:W-:Y:S01]  /*1530*/  @!P1 PRMT R8, RZ, 0x654, R6 ;  /* 0x00000654ff089816 */ /* 0x000fe20000000006 */
[----:B------:R-:W-:Y:S01]  /*1540*/  ULOP3.LUT UR4, UR4, 0x10000, URZ, 0xfc, !UPT ;  /* 0x0001000004047892 */ /* 0x000fe2000f8efc3f */
[----:B------:R-:W-:Y:S01]  /*1550*/  SHF.R.S32.HI R6, RZ, 0x2, R4 ;  /* 0x00000002ff067819 */ /* 0x000fe20000011404 */
[----:B------:R-:W-:Y:S02]  /*1560*/  ULOP3.LUT UR6, UR6, 0x2000000, URZ, 0xfc, !UPT ;  /* 0x0200000006067892 */ /* 0x000fe4000f8efc3f */
[----:B------:R-:W-:Y:S01]  /*1570*/  UIADD3 UR12, UR4, 0x2, URZ ;  /* 0x00000002040c7890 */ /* 0x000fe2000fffe03f */
[----:B------:R-:W-:Y:S01]  /*1580*/  LEA.HI R7, R7, R6, RZ, 0x3 ;  /* 0x0000000607077211 */ /* 0x000fe200078f18ff */
[----:B------:R-:W-:Y:S01]  /*1590*/  UIADD3 UR14, UR6, 0x80, URZ ;  /* 0x00000080060e7890 */ /* 0x000fe2000fffe03f */
[----:B------:R-:W-:Y:S02]  /*15a0*/  UMOV UR8, UR4 ;  /* 0x0000000400087c82 */ /* 0x000fe40008000000 */
[----:B------:R-:W-:Y:S01]  /*15b0*/  UMOV UR10, UR6 ;  /* 0x00000006000a7c82 */ /* 0x000fe20008000000 */
[----:B------:R-:W-:Y:S01]  /*15c0*/  UIADD3 UR16, UR4, 0x4, URZ ;  /* 0x0000000404107890 */ /* 0x000fe2000fffe03f */
[----:B------:R-:W-:Y:S01]  /*15d0*/  HGMMA.64x256x16.F32.BF16 R24, gdesc[UR8].tnspB, RZ, !UPT, gsb0 ;  /* 0x43e00000081879f0 */ /* 0x000fe2000c0018ff */
[----:B------:R-:W-:Y:S01]  /*15e0*/  UIADD3 UR18, UR6, 0x100, URZ ;  /* 0x0000010006127890 */ /* 0x000fe2000fffe03f */
[----:B------:R-:W-:Y:S01]  /*15f0*/  LOP3.LUT R7, R7, 0xfffffff8, RZ, 0xc0, !PT ;  /* 0xfffffff807077812 */ /* 0x000fe200078ec0ff */
[----:B------:R-:W-:-:S02]  /*1600*/  UIADD3 UR20, UR4, 0x6, URZ ;  /* 0x0000000604147890 */ /* 0x000fc4000fffe03f */
[----:B------:R-:W-:Y:S02]  /*1610*/  UIADD3 UR22, UR6, 0x180, URZ ;  /* 0x0000018006167890 */ /* 0x000fe4000fffe03f */
[----:B------:R-:W-:Y:S01]  /*1620*/  IMAD.IADD R7, R6, 0x1, -R7 ;  /* 0x0000000106077824 */ /* 0x000fe200078e0a07 */
[----:B------:R-:W-:-:S03]  /*1630*/  UMOV UR4, URZ ;  /* 0x0000003f00047c82 */ /* 0x000fc60008000000 */
[----:B------:R-:W-:Y:S01]  /*1640*/  IMAD R2, R2, 0x10, R7 ;  /* 0x0000001002027824 */ /* 0x000fe200078e0207 */
[----:B------:R-:W-:Y:S02]  /*1650*/  WARPGROUP.DEPBAR.LE gsb0, 0x0 ;  /* 0x00008000000079c5 */ /* 0x000fe40000010000 */
[----:B------:R-:W-:-:S14]  /*1660*/  WARPGROUP.ARRIVE ;  /* 0x00000000000079c5 */ /* 0x000fdc0000000000 */
        /* <DEDUP_REMOVED lines=13> */
[----:B------:R-:W-:-:S05]  /*1740*/  UMOV UR4, URZ ;  /* 0x0000003f00047c82 */ /* 0x000fca0008000000 */
.L_x_3191:
[----:B------:R-:W-:Y:S01]  /*1750*/  BAR.SYNC.DEFER_BLOCKING 0xe, 0x100 ;  /* 0x0384000000007b1d */ /* 0x000fe20000010000 */
[----:B------:R-:W-:Y:S01]  /*1760*/  IMAD.U32 R5, RZ, RZ, UR4 ;  /* 0x00000004ff057e24 */ /* 0x000fe2000f8e00ff */
[----:B------:R-:W-:Y:S01]  /*1770*/  UIADD3 UR4, UR4, 0x1, URZ ;  /* 0x0000000104047890 */ /* 0x000fe2000fffe03f */
[C---:B------:R-:W-:Y:S01]  /*1780*/  ISETP.GT.AND P0, PT, R3.reuse, R0, PT ;  /* 0x000000000300720c */ /* 0x040fe20003f04270 */
[----:B------:R-:W-:Y:S02]  /*1790*/  VIADD R3, R3, 0xffffffff ;  /* 0xffffffff03037836 */ /* 0x000fe40000000000 */
[----:B-1----:R-:W-:Y:S01]  /*17a0*/  IMAD R4, R5, 0x40, R2 ;  /* 0x0000004005047824 */ /* 0x002fe200078e0202 */
[----:B------:R-:W-:Y:S01]  /*17b0*/  UISETP.NE.AND UP0, UPT, UR4, 0x2, UPT ;  /* 0x000000020400788c */ /* 0x000fe2000bf05270 */
[----:B------:R-:W-:Y:S01]  /*17c0*/  UMOV UR11, 0x40000040 ;  /* 0x40000040000b7882 */ /* 0x000fe20000000000 */
[----:B------:R-:W-:Y:S02]  /*17d0*/  UMOV UR15, 0x40000040 ;  /* 0x40000040000f7882 */ /* 0x000fe40000000000 */
[----:B------:R-:W-:Y:S01]  /*17e0*/  LEA R4, R4, UR5, 0x2 ;  /* 0x0000000504047c11 */ /* 0x000fe2000f8e10ff */
[----:B------:R-:W-:Y:S01]  /*17f0*/  USEL UR4, UR4, URZ, UP0 ;  /* 0x0000003f04047287 */ /* 0x000fe20008000000 */
[----:B------:R-:W-:Y:S01]  /*1800*/  UMOV UR19, 0x40000040 ;  /* 0x4000004000137882 */ /* 0x000fe20000000000 */
[----:B------:R-:W-:-:S02]  /*1810*/  UMOV UR23, 0x40000040 ;  /* 0x4000004000177882 */ /* 0x000fc40000000000 */
[----:B------:R-:W-:-:S04]  /*1820*/  ULEA UR10, UR4, UR6, 0xc ;  /* 0x00000006040a7291 */ /* 0x000fc8000f8e603f */
[----:B------:R-:W-:Y:S02]  /*1830*/  UIADD3 UR14, UR10, 0x80, URZ ;  /* 0x000000800a0e7890 */ /* 0x000fe4000fffe03f */
[----:B------:R-:W-:Y:S01]  /*1840*/  UIADD3 UR18, UR10, 0x100, URZ ;  /* 0x000001000a127890 */ /* 0x000fe2000fffe03f */
[----:B------:R-:W1:Y:S01]  /*1850*/  LDS R5, [R4+0x38400] ;  /* 0x0384000004057984 */ /* 0x000e620000000800 */
[----:B------:R-:W-:-:S03]  /*1860*/  UIADD3 UR22, UR10, 0x180, URZ ;  /* 0x000001800a167890 */ /* 0x000fc6000fffe03f */
[----:B------:R2:W3:Y:S02]  /*1870*/  LDS R6, [R4+0x38420] ;  /* 0x0384200004067984 */ /* 0x0004e40000000800 */
[----:B--2---:R-:W-:-:S05]  /*1880*/  IMAD.U32 R4, RZ, RZ, UR4 ;  /* 0x00000004ff047e24 */ /* 0x004fca000f8e00ff */
[----:B------:R-:W-:-:S05]  /*1890*/  @!P1 LEA R4, R4, UR5, 0x3 ;  /* 0x0000000504049c11 */ /* 0x000fca000f8e18ff */
[----:B------:R-:W-:-:S05]  /*18a0*/  @!P1 VIADD R4, R4, 0x38860 ;  /* 0x0003886004049836 */ /* 0x000fca0000000000 */
[----:B------:R-:W-:Y:S01]  /*18b0*/  @!P1 PRMT R4, RZ, 0x654, R4 ;  /* 0x00000654ff049816 */ /* 0x000fe20000000004 */
        /* <DEDUP_REMOVED lines=127> */
[----:B------:R-:W-:-:S06]  /*20b0*/  FMUL.FTZ R151, R151, R6 ;  /* 0x0000000697977220 */ /* 0x000fcc0000410000 */
        /* <DEDUP_REMOVED lines=19> */
.L_x_3190:
[----:B------:R-:W-:Y:S01]  /*21f0*/  BAR.SYNC.DEFER_BLOCKING 0xe, 0x100 ;  /* 0x0384000000007b1d */ /* 0x000fe20000010000 */
[----:B------:R-:W-:Y:S01]  /*2200*/  VIADD R2, R2, UR4 ;  /* 0x0000000402027c36 */ /* 0x000fe20008000000 */
[----:B------:R-:W-:Y:S02]  /*2210*/  PLOP3.LUT P0, PT, PT, PT, PT, 0x8, 0x0 ;  /* 0x000000000000781c */ /* 0x000fe40003f0e170 */
[----:B-1----:R-:W-:Y:S02]  /*2220*/  CS2R R4, SRZ ;  /* 0x0000000000047805 */ /* 0x002fe4000001ff00 */
[----:B------:R-:W-:-:S05]  /*2230*/  LEA R2, R2, UR5, 0x2 ;  /* 0x0000000502027c11 */ /* 0x000fca000f8e10ff */
[----:B------:R-:W1:Y:S04]  /*2240*/  LDS R3, [R2+0x38400] ;  /* 0x0384000002037984 */ /* 0x000e680000000800 */
[----:B------:R-:W2:Y:S01]  /*2250*/  LDS R0, [R2+0x38420] ;  /* 0x0384200002007984 */ /* 0x000ea20000000800 */
        /* <DEDUP_REMOVED lines=130> */
.L_x_3187:
[----:B------:R-:W-:Y:S01]  /*2a80*/  UISETP.GE.AND UP0, UPT, UR60, 0x1, UPT ;  /* 0x000000013c00788c */ /* 0x000fe2000bf06270 */
[----:B------:R-:W-:-:S05]  /*2a90*/  UMOV UR4, URZ ;  /* 0x0000003f00047c82 */ /* 0x000fca0008000000 */
[----:B------:R-:W-:-:S13]  /*2aa0*/  PLOP3.LUT P0, PT, PT, PT, UP0, 0x80, 0x0 ;  /* 0x000000000000781c */ /* 0x000fda0003f0f008 */
[----:B------:R-:W-:Y:S05]  /*2ab0*/  @!P0 BRA `(.L_x_3192) ;  /* 0x0000000000848947 */ /* 0x000fea0003800000 */
[----:B------:R-:W-:Y:S01]  /*2ac0*/  IMAD.U32 R3, RZ, RZ, UR11 ;  /* 0x0000000bff037e24 */ /* 0x000fe2000f8e00ff */
[----:B------:R-:W-:Y:S01]  /*2ad0*/  UIADD3 UR8, UR6, -0x1, UR11 ;  /* 0xffffffff06087890 */ /* 0x000fe2000fffe00b */
[----:B------:R-:W-:-:S03]  /*2ae0*/  UMOV UR4, URZ ;  /* 0x0000003f00047c82 */ /* 0x000fc60008000000 */
[-C--:B------:R-:W-:Y:S02]  /*2af0*/  IABS R0, R3.reuse ;  /* 0x0000000300007213 */ /* 0x080fe40000000000 */
[----:B------:R-:W-:Y:S01]  /*2b00*/  IMAD.U32 R4, RZ, RZ, UR8 ;  /* 0x00000008ff047e24 */ /* 0x000fe2000f8e00ff */
[----:B------:R-:W-:Y:S01]  /*2b10*/  IABS R5, R3 ;  /* 0x0000000300057213 */ /* 0x000fe20000000000 */
[----:B------:R-:W-:Y:S01]  /*2b20*/  ULOP3.LUT UR8, UR8, UR11, URZ, 0x3c, !UPT ;  /* 0x0000000b08087292 */ /* 0x000fe2000f8e3c3f */
[----:B------:R-:W-:Y:S02]  /*2b30*/  R2UR UR12, R0 ;  /* 0x00000000000c72ca */ /* 0x000fe400000e0000 */
[----:B------:R-:W-:-:S05]  /*2b40*/  IABS R4, R4 ;  /* 0x0000000400047213 */ /* 0x000fca0000000000 */
[----:B------:R-:W-:-:S05]  /*2b50*/  IMAD.MOV.U32 R3, RZ, RZ, R4 ;  /* 0x000000ffff037224 */ /* 0x000fca00078e0004 */
[----:B------:R-:W-:Y:S01]  /*2b60*/  R2UR UR10, R3 ;  /* 0x00000000030a72ca */ /* 0x000fe200000e0000 */
[----:B------:R-:W1:Y:S08]  /*2b70*/  I2F.RP R0, UR12 ;  /* 0x0000000c00007d06 */ /* 0x000e700008209400 */
[----:B-1----:R-:W0:Y:S02]  /*2b80*/  MUFU.RCP R0, R0 ;  /* 0x0000000000007308 */ /* 0x002e240000001000 */
[----:B0-----:R-:W-:-:S02]  /*2b90*/  VIADD R2, R0, 0xffffffe ;  /* 0x0ffffffe00027836 */ /* 0x001fc40000000000 */
[----:B------:R-:W-:-:S04]  /*2ba0*/  IMAD.MOV R0, RZ, RZ, -R5 ;  /* 0x000000ffff007224 */ /* 0x000fc800078e0a05 */
        /* <DEDUP_REMOVED lines=18> */
.L_x_3192:
[----:B------:R-:W-:Y:S01]  /*2cd0*/  UIMAD UR5, UR7, UR4, URZ ;  /* 0x00000004070572a4 */ /* 0x000fe2000f8e023f */
[----:B------:R-:W-:Y:S01]  /*2ce0*/  IMAD.U32 R0, RZ, RZ, UR6 ;  /* 0x00000006ff007e24 */ /* 0x000fe2000f8e00ff */
[----:B------:R-:W-:Y:S01]  /*2cf0*/  PLOP3.LUT P0, PT, PT, PT, PT, 0x80, 0x0 ;  /* 0x000000000000781c */ /* 0x000fe20003f0f070 */
[----:B------:R-:W-:Y:S01]  /*2d00*/  IMAD.U32 R3, RZ, RZ, UR4 ;  /* 0x00000004ff037e24 */ /* 0x000fe2000f8e00ff */
[----:B------:R-:W-:Y:S02]  /*2d10*/  CS2R R4, SRZ ;  /* 0x0000000000047805 */ /* 0x000fe4000001ff00 */
[----:B------:R-:W-:Y:S01]  /*2d20*/  CS2R R150, SRZ ;  /* 0x0000000000967805 */ /* 0x000fe2000001ff00 */
[----:B0-----:R-:W-:Y:S01]  /*2d30*/  IMAD.U32 R2, RZ, RZ, UR5 ;  /* 0x00000005ff027e24 */ /* 0x001fe2000f8e00ff */
[----:B------:R-:W-:Y:S02]  /*2d40*/  CS2R R148, SRZ ;  /* 0x0000000000947805 */ /* 0x000fe4000001ff00 */
[----:B------:R-:W-:-:S02]  /*2d50*/  VIADDMNMX R0, R3, UR5, R0, PT ;  /* 0x0000000503007c46 */ /* 0x000fc4000b800100 */
[----:B------:R-:W-:Y:S02]  /*2d60*/  CS2R R146, SRZ ;  /* 0x0000000000927805 */ /* 0x000fe4000001ff00 */
[----:B------:R-:W-:Y:S02]  /*2d70*/  CS2R R144, SRZ ;  /* 0x0000000000907805 */ /* 0x000fe4000001ff00 */
[----:B------:R-:W-:Y:S02]  /*2d80*/  CS2R R142, SRZ ;  /* 0x00000000008e7805 */ /* 0x000fe4000001ff00 */
[----:B------:R-:W-:Y:S02]  /*2d90*/  R2UR UR61, R0 ;  /* 0x00000000003d72ca */ /* 0x000fe400000e0000 */
        /* <DEDUP_REMOVED lines=12> */
[----:B------:R-:W-:Y:S01]  /*2e60*/  UISETP.GT.AND UP0, UPT, UR61, UR5, UPT ;  /* 0x000000053d00728c */ /* 0x000fe2000bf04270 */
[----:B------:R-:W-:Y:S02]  /*2e70*/  CS2R R116, SRZ ;  /* 0x0000000000747805 */ /* 0x000fe4000001ff00 */
[----:B------:R-:W-:-:S02]  /*2e80*/  CS2R R114, SRZ ;  /* 0x0000000000727805 */ /* 0x000fc4000001ff00 */
[----:B------:R-:W-:Y:S02]  /*2e90*/  CS2R R112, SRZ ;  /* 0x0000000000707805 */ /* 0x000fe4000001ff00 */
[----:B------:R-:W-:Y:S02]  /*2ea0*/  CS2R R110, SRZ ;  /* 0x00000000006e7805 */ /* 0x000fe4000001ff00 */
[----:B------:R-:W-:Y:S02]  /*2eb0*/  CS2R R108, SRZ ;  /* 0x00000000006c7805 */ /* 0x000fe4000001ff00 */
[----:B------:R-:W-:Y:S02]  /*2ec0*/  PLOP3.LUT P1, PT, PT, PT, UP0, 0x80, 0x0 ;  /* 0x000000000000781c */ /* 0x000fe40003f2f008 */
        /* <DEDUP_REMOVED lines=43> */
[----:B------:R-:W-:Y:S01]  /*3180*/  SHF.R.S32.HI R57, RZ, 0x1f, R152 ;  /* 0x0000001fff397819 */ /* 0x000fe20000011498 */
[----:B------:R-:W0:Y:S01]  /*3190*/  S2R R5, SR_CgaCtaId ;  /* 0x0000000000057919 */ /* 0x000e220000008800 */
[----:B------:R-:W-:Y:S02]  /*31a0*/  MOV R184, 0x400 ;  /* 0x0000040000b87802 */ /* 0x000fe40000000f00 */
[----:B------:R-:W-:-:S04]  /*31b0*/  LEA.HI R16, R57, R152, RZ, 0x7 ;  /* 0x0000009839107211 */ /* 0x000fc800078f38ff */
[----:B------:R-:W-:-:S05]  /*31c0*/  SHF.R.S32.HI R18, RZ, 0x7, R16 ;  /* 0x00000007ff127819 */ /* 0x000fca0000011410 */
[----:B------:R-:W1:Y:S01]  /*31d0*/  SHFL.IDX PT, R0, R18, RZ, 0x1f ;  /* 0x00001fff12007589 */ /* 0x000e6200000e0000 */
[----:B0-----:R-:W-:Y:S02]  /*31e0*/  LEA R184, R5, R184, 0x18 ;  /* 0x000000b805b87211 */ /* 0x001fe400078ec0ff */
[----:B-1----:R-:W-:-:S04]  /*31f0*/  LEA.HI R3, R0, R0, RZ, 0x1 ;  /* 0x0000000000037211 */ /* 0x002fc800078f08ff */
[----:B------:R-:W-:-:S05]  /*3200*/  LOP3.LUT R3, R3, 0x1fffe, RZ, 0xc0, !PT ;  /* 0x0001fffe03037812 */ /* 0x000fca00078ec0ff */
[----:B------:R-:W-:Y:S02]  /*3210*/  IMAD.IADD R3, R0, 0x1, -R3 ;  /* 0x0000000100037824 */ /* 0x000fe400078e0a03 */
[----:B------:R-:W-:Y:S02]  /*3220*/  VIADD R0, R184, 0x36400 ;  /* 0x00036400b8007836 */ /* 0x000fe40000000000 */
[----:B------:R-:W-:-:S03]  /*3230*/  IMAD R3, R3, 0x8000, R184 ;  /* 0x0000800003037824 */ /* 0x000fc600078e02b8 */
[----:B------:R-:W-:Y:S01]  /*3240*/  LOP3.LUT P0, RZ, R0, 0x3ff, RZ, 0xc0, !PT ;  /* 0x000003ff00ff7812 */ /* 0x000fe2000780c0ff */
[----:B------:R-:W-:-:S05]  /*3250*/  VIADD R3, R3, 0x400 ;  /* 0x0000040003037836 */ /* 0x000fca0000000000 */
[----:B------:R-:W-:-:S04]  /*3260*/  SHF.R.U32.HI R3, RZ, 0x4, R3 ;  /* 0x00000004ff037819 */ /* 0x000fc80000011603 */
        /* <DEDUP_REMOVED lines=18> */
.L_x_3193:
[----:B------:R-:W-:Y:S02]  /*3390*/  SHF.L.U32 R7, RZ, 0x1f, RZ ;  /* 0x0000001fff077819 */ /* 0x000fe400000006ff */
[----:B------:R-:W-:Y:S02]  /*33a0*/  LOP3.LUT R3, R16, 0xffffff80, RZ, 0xc0, !PT ;  /* 0xffffff8010037812 */ /* 0x000fe400078ec0ff */
[----:B------:R-:W0:Y:S01]  /*33b0*/  SYNCS.PHASECHK.TRANS64.TRYWAIT P0, [R184+URZ+0x38800], R7 ;  /* 0x03880007b80075a7 */ /* 0x000e22000800017f */
[----:B------:R-:W-:Y:S02]  /*33c0*/  LEA.HI R0, R18, R18, RZ, 0x1 ;  /* 0x0000001212007211 */ /* 0x000fe400078f08ff */
[----:B------:R-:W-:Y:S02]  /*33d0*/  IMAD.IADD R5, R152, 0x1, -R3 ;  /* 0x0000000198057824 */ /* 0x000fe400078e0a03 */
[----:B------:R-:W-:-:S03]  /*33e0*/  LOP3.LUT R3, R0, 0xfffffe, RZ, 0xc0, !PT ;  /* 0x00fffffe00037812 */ /* 0x000fc600078ec0ff */
[----:B------:R-:W-:-:S04]  /*33f0*/  SHF.R.S32.HI R4, RZ, 0x1f, R5 ;  /* 0x0000001fff047819 */ /* 0x000fc80000011405 */
[----:B------:R-:W-:-:S04]  /*3400*/  LEA.HI R6, R4, R5, RZ, 0x2 ;  /* 0x0000000504067211 */ /* 0x000fc800078f10ff */
[--C-:B------:R-:W-:Y:S02]  /*3410*/  SHF.R.S32.HI R8, RZ, 0x2, R6.reuse ;  /* 0x00000002ff087819 */ /* 0x100fe40000011406 */
[----:B------:R-:W-:Y:S01]  /*3420*/  SHF.R.S32.HI R9, RZ, 0x1f, R6 ;  /* 0x0000001fff097819 */ /* 0x000fe20000011406 */
[----:B0-----:R-:W-:Y:S06]  /*3430*/  @!P0 BRA `(.L_x_3194) ;  /* 0x000000e400488947 */ /* 0x001fec0003800000 */
.L_x_3322:
[----:B------:R-:W2:Y:S01]  /*3440*/  LDL R0, [R1+0x28] ;  /* 0x0000280001007983 */ /* 0x000ea20000100800 */
[----:B------:R-:W-:Y:S01]  /*3450*/  LEA.HI R9, R9, R8, RZ, 0x3 ;  /* 0x0000000809097211 */ /* 0x000fe200078f18ff */
[----:B------:R-:W-:Y:S01]  /*3460*/  IMAD.IADD R3, R18, 0x1, -R3 ;  /* 0x0000000112037824 */ /* 0x000fe200078e0a03 */
[----:B------:R-:W-:Y:S02]  /*3470*/  LEA.HI R4, R4, R5, RZ, 0x5 ;  /* 0x0000000504047211 */ /* 0x000fe400078f28ff */
[----:B------:R-:W-:Y:S02]  /*3480*/  LOP3.LUT R9, R9, 0xfffffff8, RZ, 0xc0, !PT ;  /* 0xfffffff809097812 */ /* 0x000fe400078ec0ff */
[----:B------:R-:W-:-:S03]  /*3490*/  SHF.R.S32.HI R4, RZ, 0x5, R4 ;  /* 0x00000005ff047819 */ /* 0x000fc60000011404 */
[----:B------:R-:W-:Y:S01]  /*34a0*/  IMAD.IADD R9, R8, 0x1, -R9 ;  /* 0x0000000108097824 */ /* 0x000fe200078e0a09 */
[----:B--2---:R-:W-:Y:S02]  /*34b0*/  R2UR UR4, R0 ;  /* 0x00000000000472ca */ /* 0x004fe400000e0000 */
[----:B------:R-:W-:-:S05]  /*34c0*/  LOP3.LUT R0, R6, 0x7ffffffc, RZ, 0xc0, !PT ;  /* 0x7ffffffc06007812 */ /* 0x000fca00078ec0ff */
[----:B------:R-:W-:-:S04]  /*34d0*/  IMAD.IADD R0, R5, 0x1, -R0 ;  /* 0x0000000105007824 */ /* 0x000fc800078e0a00 */
[----:B------:R-:W-:Y:S02]  /*34e0*/  IMAD.SHL.U32 R56, R0, 0x2, RZ ;  /* 0x0000000200387824 */ /* 0x000fe400078e00ff */
[----:B------:R-:W-:Y:S02]  /*34f0*/  ULOP3.LUT UR4, UR4, 0x1, URZ, 0xfc, !UPT ;  /* 0x0000000104047892 */ /* 0x000fe4000f8efc3f */
[----:B------:R-:W-:Y:S02]  /*3500*/  IMAD R0, R3, 0x100, R56 ;  /* 0x0000010003007824 */ /* 0x000fe400078e0238 */
[----:B------:R-:W-:Y:S02]  /*3510*/  IMAD R3, R4, 0x10, R9 ;  /* 0x0000001004037824 */ /* 0x000fe400078e0209 */
[----:B------:R-:W-:-:S05]  /*3520*/  IMAD.U32 R6, RZ, RZ, UR4 ;  /* 0x00000004ff067e24 */ /* 0x000fca000f8e00ff */
[----:B------:R-:W-:-:S13]  /*3530*/  ISETP.NE.AND P0, PT, R6, 0x3, PT ;  /* 0x000000030600780c */ /* 0x000fda0003f05270 */
[----:B------:R-:W-:Y:S05]  /*3540*/  @!P0 BRA `(.L_x_3195) ;  /* 0x0000000000048947 */ /* 0x000fea0003800000 */
[----:B------:R-:W-:Y:S01]  /*3550*/  BPT.TRAP 0x1 ;  /* 0x000000040000795c */ /* 0x000fe20000300000 */
.L_x_3195:
[----:B------:R1:W2:Y:S01]  /*3560*/  SYNCS.PHASECHK.TRANS64.TRYWAIT P1, [R184+URZ+0x38830], R7 ;  /* 0x03883007b80075a7 */ /* 0x0002a2000802017f */
[----:B------:R-:W-:Y:S05]  /*3570*/  @!P0 BRA `(.L_x_3196) ;  /* 0x0000000000048947 */ /* 0x000fea0003800000 */
[----:B------:R-:W-:Y:S01]  /*3580*/  BPT.TRAP 0x1 ;  /* 0x000000040000795c */ /* 0x000fe20000300000 */
.L_x_3196:
[----:B--2---:R-:W-:Y:S05]  /*3590*/  @P1 BRA `(.L_x_3197) ;  /* 0x0000000000081947 */ /* 0x004fea0003800000 */
[----:B------:R-:W2:Y:S02]  /*35a0*/  SYNCS.PHASECHK.TRANS64.TRYWAIT P1, [R184+URZ+0x38830], R7 ;  /* 0x03883007b80075a7 */ /* 0x000ea4000802017f */
[----:B--2---:R-:W-:Y:S05]  /*35b0*/  @!P1 BRA `(.L_x_3198) ;  /* 0x000000e000fc9947 */ /* 0x004fea0003800000 */
.L_x_3197:
[----:B------:R-:W-:Y:S05]  /*35c0*/  WARPSYNC.ALL ;  /* 0x0000000000007948 */ /* 0x000fea0003800000 */
[C---:B------:R-:W-:Y:S01]  /*35d0*/  VIADD R4, R184.reuse, 0x20400 ;  /* 0x00020400b8047836 */ /* 0x040fe20000000000 */
[----:B------:R-:W-:Y:S01]  /*35e0*/  WARPGROUP.ARRIVE ;  /* 0x00000000000079c5 */ /* 0x000fe20000000000 */
[----:B------:R-:W-:Y:S01]  /*35f0*/  VIADD R5, R184, 0x22400 ;  /* 0x00022400b8057836 */ /* 0x000fe20000000000 */
[----:B------:R-:W-:Y:S01]  /*3600*/  UMOV UR9, 0x40000040 ;  /* 0x4000004000097882 */ /* 0x000fe20000000000 */
[----:B------:R-:W-:Y:S01]  /*3610*/  UMOV UR7, 0x40000040 ;  /* 0x4000004000077882 */ /* 0x000fe20000000000 */
[----:B------:R-:W-:Y:S01]  /*3620*/  SHF.R.U32.HI R4, RZ, 0x4, R4 ;  /* 0x00000004ff047819 */ /* 0x000fe20000011604 */
[----:B------:R-:W-:Y:S01]  /*3630*/  UMOV UR5, UR9 ;  /* 0x0000000900057c82 */ /* 0x000fe20008000000 */
[----:B------:R-:W-:Y:S01]  /*3640*/  SHF.R.U32.HI R5, RZ, 0x4, R5 ;  /* 0x00000004ff057819 */ /* 0x000fe20000011605 */
[----:B------:R-:W-:Y:S01]  /*3650*/  IMAD.U32 R11, RZ, RZ, UR9 ;  /* 0x00000009ff0b7e24 */ /* 0x000fe2000f8e00ff */
[----:B------:R-:W-:Y:S01]  /*3660*/  LOP3.LUT R4, R4, 0x3fff, RZ, 0xc0, !PT ;  /* 0x00003fff04047812 */ /* 0x000fe200078ec0ff */
[----:B------:R-:W-:Y:S01]  /*3670*/  UMOV UR9, 0x40000040 ;  /* 0x4000004000097882 */ /* 0x000fe20000000000 */
[----:B------:R-:W-:Y:S01]  /*3680*/  LOP3.LUT R5, R5, 0x3fff, RZ, 0xc0, !PT ;  /* 0x00003fff05057812 */ /* 0x000fe200078ec0ff */
[----:B------:R-:W-:Y:S01]  /*3690*/  IMAD.U32 R13, RZ, RZ, UR9 ;  /* 0x00000009ff0d7e24 */ /* 0x000fe2000f8e00ff */
[----:B------:R-:W-:-:S02]  /*36a0*/  LOP3.LUT R6, R4, 0x10000, RZ, 0xfc, !PT ;  /* 0x0001000004067812 */ /* 0x000fc400078efcff */
[----:B------:R-:W-:Y:S02]  /*36b0*/  LOP3.LUT R4, R5, 0x10000, RZ, 0xfc, !PT ;  /* 0x0001000005047812 */ /* 0x000fe400078efcff */
[C---:B------:R-:W-:Y:S01]  /*36c0*/  R2UR UR4, R6.reuse ;  /* 0x00000000060472ca */ /* 0x040fe200000e0000 */
[----:B------:R-:W-:Y:S01]  /*36d0*/  VIADD R5, R6, 0x2 ;  /* 0x0000000206057836 */ /* 0x000fe20000000000 */
[C---:B------:R-:W-:Y:S01]  /*36e0*/  R2UR UR6, R4.reuse ;  /* 0x00000000040672ca */ /* 0x040fe200000e0000 */
[----:B------:R-:W-:-:S10]  /*36f0*/  VIADD R8, R4, 0x2 ;  /* 0x0000000204087836 */ /* 0x000fd40000000000 */
[----:B------:R-:W-:Y:S02]  /*3700*/  UMOV UR8, UR4 ;  /* 0x0000000400087c82 */ /* 0x000fe40008000000 */
[----:B------:R-:W-:Y:S01]  /*3710*/  UMOV UR4, UR8 ;  /* 0x0000000800047c82 */ /* 0x000fe20008000000 */
[----:B------:R-:W-:Y:S01]  /*3720*/  IMAD.U32 R10, RZ, RZ, UR8 ;  /* 0x00000008ff0a7e24 */ /* 0x000fe2000f8e00ff */
[----:B------:R-:W-:Y:S01]  /*3730*/  HGMMA.64x64x16.F32.BF16 R24, gdesc[UR4], RZ, !UPT, gsb0 ;  /* 0x00e00000041879f0 */ /* 0x000fe2000c0018ff */
[----:B------:R-:W-:Y:S01]  /*3740*/  R2UR UR4, R5 ;  /* 0x00000000050472ca */ /* 0x000fe200000e0000 */
[----:B------:R-:W-:Y:S01]  /*3750*/  UMOV UR5, UR9 ;  /* 0x0000000900057c82 */ /* 0x000fe20008000000 */
[----:B------:R-:W-:Y:S01]  /*3760*/  R2UR UR6, R8 ;  /* 0x00000000080672ca */ /* 0x000fe200000e0000 */
[----:B------:R-:W-:Y:S01]  /*3770*/  UMOV UR7, 0x40000040 ;  /* 0x4000004000077882 */ /* 0x000fe20000000000 */
[----:B------:R-:W-:Y:S01]  /*3780*/  VIADD R5, R6, 0x4 ;  /* 0x0000000406057836 */ /* 0x000fe20000000000 */
[----:B------:R-:W-:Y:S01]  /*3790*/  UMOV UR9, 0x40000040 ;  /* 0x4000004000097882 */ /* 0x000fe20000000000 */
[----:B------:R-:W-:-:S02]  /*37a0*/  VIADD R8, R4, 0x4 ;  /* 0x0000000404087836 */ /* 0x000fc40000000000 */
[----:B------:R-:W-:-:S05]  /*37b0*/  IMAD.U32 R15, RZ, RZ, UR9 ;  /* 0x00000009ff0f7e24 */ /* 0x000fca000f8e00ff */
[----:B------:R-:W-:Y:S02]  /*37c0*/  UMOV UR8, UR4 ;  /* 0x0000000400087c82 */ /* 0x000fe40008000000 */
[----:B------:R-:W-:Y:S01]  /*37d0*/  UMOV UR4, UR8 ;  /* 0x0000000800047c82 */ /* 0x000fe20008000000 */
[----:B------:R-:W-:Y:S01]  /*37e0*/  IMAD.U32 R12, RZ, RZ, UR8 ;  /* 0x00000008ff0c7e24 */ /* 0x000fe2000f8e00ff */
[----:B------:R-:W-:Y:S02]  /*37f0*/  WARPGROUP.DEPBAR.LE gsb0, 0x0 ;  /* 0x00008000000079c5 */ /* 0x000fe40000010000 */
[----:B------:R-:W-:-:S06]  /*3800*/  WARPGROUP.ARRIVE ;  /* 0x00000000000079c5 */ /* 0x000fcc0000000000 */
[----:B------:R-:W-:Y:S01]  /*3810*/  HGMMA.64x64x16.F32.BF16 R24, gdesc[UR4], R24, gsb0 ;  /* 0x00e00000041879f0 */ /* 0x000fe20008001818 */
[----:B------:R-:W-:Y:S01]  /*3820*/  R2UR UR4, R5 ;  /* 0x00000000050472ca */ /* 0x000fe200000e0000 */
[----:B------:R-:W-:Y:S01]  /*3830*/  UMOV UR5, UR9 ;  /* 0x0000000900057c82 */ /* 0x000fe20008000000 */
[----:B------:R-:W-:Y:S01]  /*3840*/  R2UR UR6, R8 ;  /* 0x00000000080672ca */ /* 0x000fe200000e0000 */
[----:B------:R-:W-:Y:S01]  /*3850*/  UMOV UR7, 0x40000040 ;  /* 0x4000004000077882 */ /* 0x000fe20000000000 */
[----:B------:R-:W-:Y:S01]  /*3860*/  VIADD R5, R6, 0x6 ;  /* 0x0000000606057836 */ /* 0x000fe20000000000 */
[----:B------:R-:W-:Y:S01]  /*3870*/  UMOV UR9, 0x40000040 ;  /* 0x4000004000097882 */ /* 0x000fe20000000000 */
[----:B------:R-:W-:Y:S02]  /*3880*/  VIADD R6, R4, 0x6 ;  /* 0x0000000604067836 */ /* 0x000fe40000000000 */
        /* <DEDUP_REMOVED lines=10> */
[----:B------:R-:W-:-:S10]  /*3930*/  UMOV UR7, 0x40000040 ;  /* 0x4000004000077882 */ /* 0x000fd40000000000 */
[----:B------:R-:W-:Y:S02]  /*3940*/  UMOV UR8, UR4 ;  /* 0x0000000400087c82 */ /* 0x000fe40008000000 */
[----:B------:R-:W-:Y:S01]  /*3950*/  UMOV UR4, UR8 ;  /* 0x0000000800047c82 */ /* 0x000fe20008000000 */
[----:B------:R-:W-:Y:S01]  /*3960*/  IMAD.U32 R16, RZ, RZ, UR8 ;  /* 0x00000008ff107e24 */ /* 0x000fe2000f8e00ff */
[----:B------:R-:W-:Y:S02]  /*3970*/  WARPGROUP.DEPBAR.LE gsb0, 0x0 ;  /* 0x00008000000079c5 */ /* 0x000fe40000010000 */
[----:B------:R-:W-:-:S06]  /*3980*/  WARPGROUP.ARRIVE ;  /* 0x00000000000079c5 */ /* 0x000fcc0000000000 */
[----:B------:R-:W-:Y:S03]  /*3990*/  HGMMA.64x64x16.F32.BF16 R24, gdesc[UR4], R24, gsb0 ;  /* 0x00e00000041879f0 */ /* 0x000fe60008001818 */
[----:B------:R-:W-:Y:S02]  /*39a0*/  WARPGROUP.DEPBAR.LE gsb0, 0x0 ;  /* 0x00008000000079c5 */ /* 0x000fe40000010000 */
[----:B------:R-:W3:Y:S02]  /*39b0*/  SYNCS.PHASECHK.TRANS64.TRYWAIT P1, [R184+URZ+0x38810], R7 ;  /* 0x03881007b80075a7 */ /* 0x000ee4000802017f */
[----:B---3--:R-:W-:Y:S05]  /*39c0*/  @!P1 BRA `(.L_x_3199) ;  /* 0x000000e0000c9947 */ /* 0x008fea0003800000 */
.L_x_3323:
[----:B------:R-:W-:Y:S05]  /*39d0*/  @!P0 BRA `(.L_x_3200) ;  /* 0x0000000000048947 */ /* 0x000fea0003800000 */
[----:B------:R-:W-:Y:S01]  /*39e0*/  BPT.TRAP 0x1 ;  /* 0x000000040000795c */ /* 0x000fe20000300000 */
.L_x_3200:
[----:B------:R4:W0:Y:S01]  /*39f0*/  SYNCS.PHASECHK.TRANS64.TRYWAIT P1, [R184+URZ+0x38850], R7 ;  /* 0x03885007b80075a7 */ /* 0x000822000802017f */
[----:B------:R-:W-:Y:S05]  /*3a00*/  @!P0 BRA `(.L_x_3201) ;  /* 0x0000000000048947 */ /* 0x000fea0003800000 */
[----:B------:R-:W-:Y:S01]  /*3a10*/  BPT.TRAP 0x1 ;  /* 0x000000040000795c */ /* 0x000fe20000300000 */
.L_x_3201:
[C---:B------:R-:W-:Y:S02]  /*3a20*/  VIADD R5, R184.reuse, 0x26400 ;  /* 0x00026400b8057836 */ /* 0x040fe40000000000 */
[----:B------:R-:W-:-:S03]  /*3a30*/  VIADD R6, R184, 0x400 ;  /* 0x00000400b8067836 */ /* 0x000fc60000000000 */
[----:B------:R-:W-:Y:S02]  /*3a40*/  SHF.R.U32.HI R5, RZ, 0x4, R5 ;  /* 0x00000004ff057819 */ /* 0x000fe40000011605 */
[----:B------:R-:W-:Y:S02]  /*3a50*/  SHF.R.U32.HI R6, RZ, 0x4, R6 ;  /* 0x00000004ff067819 */ /* 0x000fe40000011606 */
[----:B------:R-:W-:Y:S02]  /*3a60*/  LOP3.LUT R5, R5, 0x3fff, RZ, 0xc0, !PT ;  /* 0x00003fff05057812 */ /* 0x000fe400078ec0ff */
[----:B------:R-:W-:Y:S02]  /*3a70*/  LOP3.LUT R6, R6, 0x3fff, RZ, 0xc0, !PT ;  /* 0x00003fff06067812 */ /* 0x000fe400078ec0ff */
[----:B------:R-:W-:Y:S02]  /*3a80*/  LOP3.LUT R5, R5, 0x10000, RZ, 0xfc, !PT ;  /* 0x0001000005057812 */ /* 0x000fe400078efcff */
[----:B------:R-:W-:Y:S01]  /*3a90*/  LOP3.LUT R6, R6, 0x10000, RZ, 0xfc, !PT ;  /* 0x0001000006067812 */ /* 0x000fe200078efcff */
[----:B0-----:R-:W-:Y:S06]  /*3aa0*/  @P1 BRA `(.L_x_3202) ;  /* 0x0000000000081947 */ /* 0x001fec0003800000 */
[----:B------:R-:W0:Y:S02]  /*3ab0*/  SYNCS.PHASECHK.TRANS64.TRYWAIT P1, [R184+URZ+0x38850], R7 ;  /* 0x03885007b80075a7 */ /* 0x000e24000802017f */
[----:B0-----:R-:W-:Y:S05]  /*3ac0*/  @!P1 BRA `(.L_x_3203) ;  /* 0x000000dc00e09947 */ /* 0x001fea0003800000 */
.L_x_3202:
[C---:B------:R-:W-:Y:S01]  /*3ad0*/  R2UR UR4, R5.reuse ;  /* 0x00000000050472ca */ /* 0x040fe200000e0000 */
[----:B------:R-:W-:Y:S01]  /*3ae0*/  WARPGROUP.ARRIVE ;  /* 0x00000000000079c5 */ /* 0x000fe20000000000 */
[C---:B------:R-:W-:Y:S01]  /*3af0*/  R2UR UR6, R6.reuse ;  /* 0x00000000060672ca */ /* 0x040fe200000e0000 */
[----:B------:R-:W-:Y:S01]  /*3b00*/  UMOV UR9, 0x40000040 ;  /* 0x4000004000097882 */ /* 0x000fe20000000000 */
[----:B------:R-:W-:Y:S01]  /*3b10*/  UMOV UR7, 0x40000040 ;  /* 0x4000004000077882 */ /* 0x000fe20000000000 */
[----:B------:R-:W-:Y:S01]  /*3b20*/  UMOV UR5, UR9 ;  /* 0x0000000900057c82 */ /* 0x000fe20008000000 */
[----:B-1234-:R-:W-:Y:S01]  /*3b30*/  VIADD R7, R5, 0x2 ;  /* 0x0000000205077836 */ /* 0x01efe20000000000 */
[----:B------:R-:W-:Y:S01]  /*3b40*/  UMOV UR11, 0x40000040 ;  /* 0x40000040000b7882 */ /* 0x000fe20000000000 */
[----:B------:R-:W-:Y:S01]  /*3b50*/  VIADD R8, R6, 0x2 ;  /* 0x0000000206087836 */ /* 0x000fe20000000000 */
[----:B------:R-:W-:Y:S01]  /*3b60*/  UMOV UR13, 0x40000040 ;  /* 0x40000040000d7882 */ /* 0x000fe20000000000 */
[----:B------:R-:W-:Y:S01]  /*3b70*/  IMAD.U32 R19, RZ, RZ, UR9 ;  /* 0x00000009ff137e24 */ /* 0x000fe2000f8e00ff */
[----:B------:R-:W-:Y:S01]  /*3b80*/  UMOV UR9, 0x40000040 ;  /* 0x4000004000097882 */ /* 0x000fe20000000000 */
[----:B------:R-:W-:Y:S01]  /*3b90*/  UMOV UR15, 0x40000040 ;  /* 0x40000040000f7882 */ /* 0x000fe20000000000 */
[----:B------:R-:W-:Y:S01]  /*3ba0*/  UMOV UR8, UR4 ;  /* 0x0000000400087c82 */ /* 0x000fe20008000000 */
[----:B------:R-:W-:Y:S01]  /*3bb0*/  IMAD.U32 R21, RZ, RZ, UR9 ;  /* 0x00000009ff157e24 */ /* 0x000fe2000f8e00ff */
[----:B------:R-:W-:Y:S01]  /*3bc0*/  UMOV UR4, UR8 ;  /* 0x0000000800047c82 */ /* 0x000fe20008000000 */
[----:B------:R-:W-:Y:S01]  /*3bd0*/  IMAD.U32 R18, RZ, RZ, UR8 ;  /* 0x00000008ff127e24 */ /* 0x000fe2000f8e00ff */
[----:B------:R-:W-:Y:S01]  /*3be0*/  HGMMA.64x64x16.F32.BF16 R24, gdesc[UR4], R24, gsb0 ;  /* 0x00e00000041879f0 */ /* 0x000fe20008001818 */
[----:B------:R-:W-:Y:S01]  /*3bf0*/  R2UR UR4, R7 ;  /* 0x00000000070472ca */ /* 0x000fe200000e0000 */
[----:B------:R-:W-:Y:S01]  /*3c00*/  UMOV UR5, UR9 ;  /* 0x0000000900057c82 */ /* 0x000fe20008000000 */
[----:B------:R-:W-:Y:S01]  /*3c10*/  R2UR UR6, R8 ;  /* 0x00000000080672ca */ /* 0x000fe200000e0000 */
[----:B------:R-:W-:Y:S01]  /*3c20*/  UMOV UR7, 0x40000040 ;  /* 0x4000004000077882 */ /* 0x000fe20000000000 */
[C---:B------:R-:W-:Y:S01]  /*3c30*/  VIADD R7, R5.reuse, 0x4 ;  /* 0x0000000405077836 */ /* 0x040fe20000000000 */
[----:B------:R-:W-:Y:S01]  /*3c40*/  UMOV UR9, 0x40000040 ;  /* 0x4000004000097882 */ /* 0x000fe20000000000 */
[----:B------:R-:W-:Y:S01]  /*3c50*/  VIADD R8, R6, 0x4 ;  /* 0x0000000406087836 */ /* 0x000fe20000000000 */
[----:B------:R-:W-:Y:S01]  /*3c60*/  UMOV UR17, 0x40000040 ;  /* 0x4000004000117882 */ /* 0x000fe20000000000 */
[----:B------:R-:W-:Y:S01]  /*3c70*/  IMAD.U32 R23, RZ, RZ, UR9 ;  /* 0x00000009ff177e24 */ /* 0x000fe2000f8e00ff */
[----:B------:R-:W-:Y:S01]  /*3c80*/  UMOV UR19, 0x40000040 ;  /* 0x4000004000137882 */ /* 0x000fe20000000000 */
[----:B------:R-:W-:Y:S01]  /*3c90*/  UMOV UR21, 0x40000040 ;  /* 0x4000004000157882 */ /* 0x000fe20000000000 */
[----:B------:R-:W-:Y:S01]  /*3ca0*/  UMOV UR23, 0x40000040 ;  /* 0x4000004000177882 */ /* 0x000fe20000000000 */
[----:B------:R-:W-:Y:S01]  /*3cb0*/  UMOV UR25, 0x40000040 ;  /* 0x4000004000197882 */ /* 0x000fe20000000000 */
[----:B------:R-:W-:Y:S01]  /*3cc0*/  UMOV UR8, UR4 ;  /* 0x0000000400087c82 */ /* 0x000fe20008000000 */
[----:B------:R-:W-:Y:S01]  /*3cd0*/  UMOV UR27, 0x40000040 ;  /* 0x40000040001b7882 */ /* 0x000fe20000000000 */
[----:B------:R-:W-:Y:S01]  /*3ce0*/  UMOV UR4, UR8 ;  /* 0x0000000800047c82 */ /* 0x000fe20008000000 */
[----:B------:R-:W-:Y:S01]  /*3cf0*/  IMAD.U32 R20, RZ, RZ, UR8 ;  /* 0x00000008ff147e24 */ /* 0x000fe2000f8e00ff */
        /* <DEDUP_REMOVED lines=12> */
[----:B------:R-:W0:Y:S01]  /*3dc0*/  S2R R9, SR_TID.X ;  /* 0x0000000000097919 */ /* 0x000e220000002100 */
[----:B------:R-:W-:Y:S01]  /*3dd0*/  UMOV UR53, 0x40000040 ;  /* 0x4000004000357882 */ /* 0x000fe20000000000 */
[----:B------:R-:W-:Y:S01]  /*3de0*/  UMOV UR55, 0x40000040 ;  /* 0x4000004000377882 */ /* 0x000fe20000000000 */
[----:B------:R-:W-:Y:S01]  /*3df0*/  UMOV UR57, 0x40000040 ;  /* 0x4000004000397882 */ /* 0x000fe20000000000 */
[----:B------:R-:W-:Y:S01]  /*3e00*/  UMOV UR59, 0x40000040 ;  /* 0x40000040003b7882 */ /* 0x000fe20000000000 */
[----:B------:R-:W-:Y:S01]  /*3e10*/  IMAD.MOV.U32 R62, RZ, RZ, 0x4 ;  /* 0x00000004ff3e7424 */ /* 0x000fe200078e00ff */
[----:B------:R-:W-:Y:S01]  /*3e20*/  UIMAD UR60, UR61, -0x40, UR60 ;  /* 0xffffffc03d3c78a4 */ /* 0x000fe2000f8e023c */
[----:B------:R-:W-:Y:S01]  /*3e30*/  VIADD R185, R5, 0xe00 ;  /* 0x00000e0005b97836 */ /* 0x000fe20000000000 */
[----:B------:R-:W1:Y:S01]  /*3e40*/  S2R R65, SR_TID.X ;  /* 0x0000000000417919 */ /* 0x000e620000002100 */
[----:B------:R-:W-:Y:S01]  /*3e50*/  IMAD.MOV.U32 R192, RZ, RZ, 0x20 ;  /* 0x00000020ffc07424 */ /* 0x000fe200078e00ff */
[----:B------:R-:W-:Y:S01]  /*3e60*/  LOP3.LUT R188, R188, 0x2000000, RZ, 0xfc, !PT ;  /* 0x02000000bcbc7812 */ /* 0x000fe200078efcff */
[----:B------:R-:W-:-:S04]  /*3e70*/  UIADD3 UR61, UR61, -0x2, URZ ;  /* 0xfffffffe3d3d7890 */ /* 0x000fc8000fffe03f */
[----:B------:R-:W-:Y:S01]  /*3e80*/  VIADD R209, R188, 0x80 ;  /* 0x00000080bcd17836 */ /* 0x000fe20000000000 */
[----:B0-----:R-:W-:Y:S02]  /*3e90*/  SHF.R.U32.HI R9, RZ, 0x7, R9 ;  /* 0x00000007ff097819 */ /* 0x001fe40000011609 */
[----:B-1----:R-:W-:Y:S01]  /*3ea0*/  LOP3.LUT R65, R65, 0x7f, RZ, 0xc0, !PT ;  /* 0x0000007f41417812 */ /* 0x002fe200078ec0ff */
        /* <DEDUP_REMOVED lines=9> */
[----:B------:R-:W-:-:S07]  /*3f40*/  VIADD R8, R6, 0x6 ;  /* 0x0000000606087836 */ /* 0x000fce0000000000 */
[----:B------:R-:W-:Y:S02]  /*3f50*/  UMOV UR8, UR4 ;  /* 0x0000000400087c82 */ /* 0x000fe40008000000 */
[----:B------:R-:W-:Y:S01]  /*3f60*/  UMOV UR4, UR8 ;  /* 0x0000000800047c82 */ /* 0x000fe20008000000 */
[----:B------:R-:W-:Y:S01]  /*3f70*/  IMAD.U32 R22, RZ, RZ, UR8 ;  /* 0x00000008ff167e24 */ /* 0x000fe2000f8e00ff */
[----:B------:R-:W-:Y:S02]  /*3f80*/  WARPGROUP.DEPBAR.LE gsb0, 0x0 ;  /* 0x00008000000079c5 */ /* 0x000fe40000010000 */
[----:B------:R-:W-:-:S06]  /*3f90*/  WARPGROUP.ARRIVE ;  /* 0x00000000000079c5 */ /* 0x000fcc0000000000 */
[----:B------:R-:W-:Y:S01]  /*3fa0*/  HGMMA.64x64x16.F32.BF16 R24, gdesc[UR4], R24, gsb0 ;  /* 0x00e00000041879f0 */ /* 0x000fe20008001818 */
[----:B------:R-:W-:Y:S01]  /*3fb0*/  R2UR UR4, R7 ;  /* 0x00000000070472ca */ /* 0x000fe200000e0000 */
[----:B------:R-:W-:Y:S01]  /*3fc0*/  UMOV UR5, 0x40000040 ;  /* 0x4000004000057882 */ /* 0x000fe20000000000 */
[----:B------:R-:W-:Y:S01]  /*3fd0*/  R2UR UR6, R8 ;  /* 0x00000000080672ca */ /* 0x000fe200000e0000 */
[----:B------:R-:W-:Y:S01]  /*3fe0*/  UMOV UR7, 0x40000040 ;  /* 0x4000004000077882 */ /* 0x000fe20000000000 */
[----:B------:R-:W-:Y:S02]  /*3ff0*/  VIADD R7, R5, 0x200 ;  /* 0x0000020005077836 */ /* 0x000fe40000000000 */
[----:B------:R-:W-:-:S03]  /*4000*/  VIADD R8, R6, 0x200 ;  /* 0x0000020006087836 */ /* 0x000fc60000000000 */
[----:B------:R-:W-:Y:S01]  /*4010*/  R2UR UR8, R7 ;  /* 0x00000000070872ca */ /* 0x000fe200000e0000 */
[----:B------:R-:W-:Y:S01]  /*4020*/  VIADD R7, R5, 0x202 ;  /* 0x0000020205077836 */ /* 0x000fe20000000000 */
[----:B------:R-:W-:Y:S01]  /*4030*/  R2UR UR10, R8 ;  /* 0x00000000080a72ca */ /* 0x000fe200000e0000 */
        /* <DEDUP_REMOVED lines=40> */
[----:B------:R-:W-:Y:S01]  /*42c0*/  VIADD R8, R6, 0x606 ;  /* 0x0000060606087836 */ /* 0x000fe20000000000 */
[----:B------:R-:W-:Y:S02]  /*42d0*/  WARPGROUP.DEPBAR.LE gsb0, 0x0 ;  /* 0x00008000000079c5 */ /* 0x000fe40000010000 */
[----:B------:R-:W-:Y:S01]  /*42e0*/  WARPGROUP.ARRIVE ;  /* 0x00000000000079c5 */ /* 0x000fe20000000000 */
[----:B------:R-:W-:Y:S02]  /*42f0*/  R2UR UR52, R7 ;  /* 0x00000000073472ca */ /* 0x000fe400000e0000 */
[----:B------:R-:W-:Y:S01]  /*4300*/  R2UR UR54, R8 ;  /* 0x00000000083672ca */ /* 0x000fe200000e0000 */
[----:B------:R0:W1:Y:S02]  /*4310*/  SHFL.IDX PT, R7, R9, RZ, 0x1f ;  /* 0x00001fff09077589 */ /* 0x00006400000e0000 */
[----:B------:R-:W-:Y:S01]  /*4320*/  HGMMA.64x64x16.F32.BF16 R24, gdesc[UR4], R24, gsb0 ;  /* 0x00e00000041879f0 */ /* 0x000fe20008001818 */
[----:B------:R-:W-:Y:S01]  /*4330*/  ULDC UR6, c[0x0][0xa80] ;  /* 0x0002a00000067ab9 */ /* 0x000fe20000000800 */
[----:B------:R-:W-:Y:S01]  /*4340*/  R2UR UR7, R2 ;  /* 0x00000000020772ca */ /* 0x000fe200000e0000 */
[----:B0-----:R-:W-:-:S12]  /*4350*/  VIADD R9, R6, 0x800 ;  /* 0x0000080006097836 */ /* 0x001fd80000000000 */
[----:B------:R-:W-:Y:S01]  /*4360*/  UISETP.GE.AND UP0, UPT, UR61, UR7, UPT ;  /* 0x000000073d00728c */ /* 0x000fe2000bf06270 */
[----:B-1----:R-:W-:Y:S01]  /*4370*/  ISETP.GT.AND P1, PT, R7, 0x7f, PT ;  /* 0x0000007f0700780c */ /* 0x002fe20003f24270 */
[----:B------:R-:W-:-:S03]  /*4380*/  VIADD R7, R5, 0x800 ;  /* 0x0000080005077836 */ /* 0x000fc60000000000 */
[----:B------:R-:W-:Y:S02]  /*4390*/  SEL R58, RZ, 0x2, !P1 ;  /* 0x00000002ff3a7807 */ /* 0x000fe40004800000 */
[C---:B------:R-:W-:Y:S02]  /*43a0*/  SEL R60, R62.reuse, 0x2, P1 ;  /* 0x000000023e3c7807 */ /* 0x040fe40000800000 */
[----:B------:R-:W-:Y:S01]  /*43b0*/  SEL R62, R62, 0x6, !P1 ;  /* 0x000000063e3e7807 */ /* 0x000fe20004800000 */
[C---:B------:R-:W-:Y:S02]  /*43c0*/  IMAD.IADD R8, R58.reuse, 0x1, R7 ;  /* 0x000000013a087824 */ /* 0x040fe400078e0207 */
[----:B------:R-:W-:-:S03]  /*43d0*/  IMAD.IADD R59, R58, 0x1, R9 ;  /* 0x000000013a3b7824 */ /* 0x000fc600078e0209 */
[----:B------:R-:W-:Y:S01]  /*43e0*/  R2UR UR56, R8 ;  /* 0x00000000083872ca */ /* 0x000fe200000e0000 */
[--C-:B------:R-:W-:Y:S01]  /*43f0*/  IMAD.IADD R8, R7, 0x1, R60.reuse ;  /* 0x0000000107087824 */ /* 0x100fe200078e023c */
[----:B------:R-:W-:Y:S01]  /*4400*/  R2UR UR58, R59 ;  /* 0x000000003b3a72ca */ /* 0x000fe200000e0000 */
[C---:B------:R-:W-:Y:S02]  /*4410*/  IMAD.IADD R59, R9.reuse, 0x1, R60 ;  /* 0x00000001093b7824 */ /* 0x040fe400078e023c */
[----:B------:R-:W-:Y:S01]  /*4420*/  IMAD.IADD R9, R9, 0x1, R62 ;  /* 0x0000000109097824 */ /* 0x000fe200078e023e */
[----:B------:R-:W-:Y:S02]  /*4430*/  WARPGROUP.DEPBAR.LE gsb0, 0x0 ;  /* 0x00008000000079c5 */ /* 0x000fe40000010000 */
[----:B------:R-:W-:-:S06]  /*4440*/  WARPGROUP.ARRIVE ;  /* 0x00000000000079c5 */ /* 0x000fcc0000000000 */
[----:B------:R-:W-:Y:S01]  /*4450*/  HGMMA.64x64x16.F32.BF16 R24, gdesc[UR8], R24, gsb0 ;  /* 0x00e00000081879f0 */ /* 0x000fe20008001818 */
[----:B------:R-:W-:Y:S01]  /*4460*/  R2UR UR10, R188 ;  /* 0x00000000bc0a72ca */ /* 0x000fe200000e0000 */
[----:B------:R-:W-:Y:S01]  /*4470*/  UMOV UR11, 0x40000040 ;  /* 0x40000040000b7882 */ /* 0x000fe20000000000 */
[----:B------:R-:W-:Y:S02]  /*4480*/  WARPGROUP.DEPBAR.LE gsb0, 0x0 ;  /* 0x00008000000079c5 */ /* 0x000fe40000010000 */
        /* <DEDUP_REMOVED lines=34> */
[----:B------:R-:W-:Y:S01]  /*46b0*/  HGMMA.64x64x16.F32.BF16 R24, gdesc[UR56], R24, gsb0 ;  /* 0x00e00000381879f0 */ /* 0x000fe20008001818 */
[----:B------:R-:W-:Y:S01]  /*46c0*/  R2UR UR56, R8 ;  /* 0x00000000083872ca */ /* 0x000fe200000e0000 */
[----:B------:R-:W-:Y:S01]  /*46d0*/  UMOV UR57, 0x40000040 ;  /* 0x4000004000397882 */ /* 0x000fe20000000000 */
[----:B------:R-:W-:Y:S01]  /*46e0*/  R2UR UR58, R59 ;  /* 0x000000003b3a72ca */ /* 0x000fe200000e0000 */
[----:B------:R-:W-:Y:S01]  /*46f0*/  UMOV UR59, 0x40000040 ;  /* 0x40000040003b7882 */ /* 0x000fe20000000000 */
[----:B------:R-:W-:Y:S01]  /*4700*/  IMAD.IADD R8, R7, 0x1, R62 ;  /* 0x0000000107087824 */ /* 0x000fe200078e023e */
[----:B------:R-:W-:Y:S02]  /*4710*/  WARPGROUP.DEPBAR.LE gsb0, 0x0 ;  /* 0x00008000000079c5 */ /* 0x000fe40000010000 */
[----:B------:R-:W-:-:S08]  /*4720*/  WARPGROUP.ARRIVE ;  /* 0x00000000000079c5 */ /* 0x000fd00000000000 */
[----:B------:R-:W-:Y:S01]  /*4730*/  HGMMA.64x64x16.F32.BF16 R24, gdesc[UR56], R24, gsb0 ;  /* 0x00e00000381879f0 */ /* 0x000fe20008001818 */
[----:B------:R-:W-:Y:S01]  /*4740*/  R2UR UR58, R9 ;  /* 0x00000000093a72ca */ /* 0x000fe200000e0000 */
[----:B------:R-:W-:Y:S01]  /*4750*/  UMOV UR59, 0x40000040 ;  /* 0x40000040003b7882 */ /* 0x000fe20000000000 */
[----:B------:R-:W-:Y:S01]  /*4760*/  R2UR UR56, R8 ;  /* 0x00000000083872ca */ /* 0x000fe200000e0000 */
[----:B------:R-:W-:Y:S01]  /*4770*/  UMOV UR57, 0x40000040 ;  /* 0x4000004000397882 */ /* 0x000fe20000000000 */
[----:B------:R-:W-:Y:S02]  /*4780*/  IMAD.MOV.U32 R8, RZ, RZ, 0x28 ;  /* 0x00000028ff087424 */ /* 0x000fe400078e00ff */
[----:B------:R-:W-:-:S03]  /*4790*/  IMAD.MOV.U32 R9, RZ, RZ, 0xa00 ;  /* 0x00000a00ff097424 */ /* 0x000fc600078e00ff */
[----:B------:R-:W-:Y:S02]  /*47a0*/  SEL R8, R8, 0x26, P1 ;  /* 0x0000002608087807 */ /* 0x000fe40000800000 */
[----:B------:R-:W-:Y:S02]  /*47b0*/  SEL R9, R9, 0x980, P1 ;  /* 0x0000098009097807 */ /* 0x000fe40000800000 */
[----:B------:R-:W-:Y:S02]  /*47c0*/  LOP3.LUT R8, R8, 0x6, RZ, 0xc0, !PT ;  /* 0x0000000608087812 */ /* 0x000fe400078ec0ff */
[----:B------:R-:W-:-:S04]  /*47d0*/  LOP3.LUT R9, R9, 0xa00, RZ, 0xc0, !PT ;  /* 0x00000a0009097812 */ /* 0x000fc800078ec0ff */
[CC--:B------:R-:W-:Y:S02]  /*47e0*/  IADD3 R59, R8.reuse, R9.reuse, R5 ;  /* 0x00000009083b7210 */ /* 0x0c0fe40007ffe005 */
[----:B------:R-:W-:Y:S01]  /*47f0*/  IADD3 R8, R8, R9, R6 ;  /* 0x0000000908087210 */ /* 0x000fe20007ffe006 */
[----:B------:R-:W-:-:S04]  /*4800*/  VIADD R9, R6, 0xa00 ;  /* 0x00000a0006097836 */ /* 0x000fc80000000000 */
[----:B------:R-:W-:Y:S01]  /*4810*/  IMAD.IADD R61, R58, 0x1, R9 ;  /* 0x000000013a3d7824 */ /* 0x000fe200078e0209 */
[----:B------:R-:W-:Y:S02]  /*4820*/  WARPGROUP.DEPBAR.LE gsb0, 0x0 ;  /* 0x00008000000079c5 */ /* 0x000fe40000010000 */
[----:B------:R-:W-:-:S06]  /*4830*/  WARPGROUP.ARRIVE ;  /* 0x00000000000079c5 */ /* 0x000fcc0000000000 */
[----:B------:R-:W-:Y:S01]  /*4840*/  HGMMA.64x64x16.F32.BF16 R24, gdesc[UR56], R24, gsb0 ;  /* 0x00e00000381879f0 */ /* 0x000fe20008001818 */
[----:B------:R-:W-:Y:S01]  /*4850*/  R2UR UR56, R59 ;  /* 0x000000003b3872ca */ /* 0x000fe200000e0000 */
[----:B------:R-:W-:Y:S01]  /*4860*/  UMOV UR57, 0x40000040 ;  /* 0x4000004000397882 */ /* 0x000fe20000000000 */
[----:B------:R-:W-:Y:S01]  /*4870*/  R2UR UR58, R8 ;  /* 0x00000000083a72ca */ /* 0x000fe200000e0000 */
[----:B------:R-:W-:Y:S01]  /*4880*/  UMOV UR59, 0x40000040 ;  /* 0x40000040003b7882 */ /* 0x000fe20000000000 */
        /* <DEDUP_REMOVED lines=9> */
[C---:B------:R-:W-:Y:S02]  /*4920*/  IMAD.IADD R59, R60.reuse, 0x1, R8 ;  /* 0x000000013c3b7824 */ /* 0x040fe400078e0208 */
[--C-:B------:R-:W-:Y:S02]  /*4930*/  IMAD.IADD R61, R60, 0x1, R9.reuse ;  /* 0x000000013c3d7824 */ /* 0x100fe400078e0209 */
[----:B------:R-:W-:Y:S01]  /*4940*/  IMAD.IADD R9, R62, 0x1, R9 ;  /* 0x000000013e097824 */ /* 0x000fe200078e0209 */
[----:B------:R-:W-:-:S02]  /*4950*/  WARPGROUP.DEPBAR.LE gsb0, 0x0 ;  /* 0x00008000000079c5 */ /* 0x000fc40000010000 */
        /* <DEDUP_REMOVED lines=30> */
[----:B------:R-:W-:Y:S02]  /*4b40*/  VIADD R59, R6, 0xc00 ;  /* 0x00000c00063b7836 */ /* 0x000fe40000000000 */
[C---:B------:R-:W-:Y:S02]  /*4b50*/  IMAD.IADD R61, R58.reuse, 0x1, R9 ;  /* 0x000000013a3d7824 */ /* 0x040fe400078e0209 */
        /* <DEDUP_REMOVED lines=77> */
[----:B------:R-:W-:-:S05]  /*5030*/  IMAD.U32 R59, RZ, RZ, UR60 ;  /* 0x0000003cff3b7e24 */ /* 0x000fca000f8e00ff */
[----:B------:R-:W-:-:S04]  /*5040*/  IADD3 R56, -R56, 0x40, R59 ;  /* 0x0000004038387810 */ /* 0x000fc80007ffe13b */
[C---:B------:R-:W-:Y:S02]  /*5050*/  ISETP.GT.AND P5, PT, R56.reuse, RZ, PT ;  /* 0x000000ff3800720c */ /* 0x040fe40003fa4270 */
[C---:B------:R-:W-:Y:S02]  /*5060*/  ISETP.GT.AND P4, PT, R56.reuse, 0x1, PT ;  /* 0x000000013800780c */ /* 0x040fe40003f84270 */
[C---:B------:R-:W-:Y:S02]  /*5070*/  ISETP.GT.AND P3, PT, R56.reuse, 0x8, PT ;  /* 0x000000083800780c */ /* 0x040fe40003f64270 */
[C---:B------:R-:W-:Y:S02]  /*5080*/  ISETP.GT.AND P2, PT, R56.reuse, 0x9, PT ;  /* 0x000000093800780c */ /* 0x040fe40003f44270 */
[C---:B------:R-:W-:Y:S02]  /*5090*/  ISETP.GT.AND P1, PT, R56.reuse, 0x10, PT ;  /* 0x000000103800780c */ /* 0x040fe40003f24270 */
[----:B------:R-:W-:Y:S01]  /*50a0*/  ISETP.GT.AND P6, PT, R56, 0x11, PT ;  /* 0x000000113800780c */ /* 0x000fe20003fc4270 */
[----:B------:R-:W-:-:S02]  /*50b0*/  WARPGROUP.DEPBAR.LE gsb0, 0x0 ;  /* 0x00008000000079c5 */ /* 0x000fc40000010000 */
[----:B------:R-:W-:-:S06]  /*50c0*/  WARPGROUP.ARRIVE ;  /* 0x00000000000079c5 */ /* 0x000fcc0000000000 */
[----:B------:R-:W-:Y:S01]  /*50d0*/  HGMMA.64x64x16.F32.BF16 R24, gdesc[UR56], R24, gsb0 ;  /* 0x00e00000381879f0 */ /* 0x000fe20008001818 */
[----:B------:R-:W-:Y:S01]  /*50e0*/  R2UR UR56, R60 ;  /* 0x000000003c3872ca */ /* 0x000fe200000e0000 */
[----:B------:R-:W-:Y:S01]  /*50f0*/  UMOV UR57, 0x40000040 ;  /* 0x4000004000397882 */ /* 0x000fe20000000000 */
[----:B------:R-:W-:Y:S01]  /*5100*/  R2UR UR58, R58 ;  /* 0x000000003a3a72ca */ /* 0x000fe200000e0000 */
[----:B------:R-:W-:Y:S01]  /*5110*/  UMOV UR59, 0x40000040 ;  /* 0x40000040003b7882 */ /* 0x000fe20000000000 */
[----:B------:R-:W-:Y:S02]  /*5120*/  WARPGROUP.DEPBAR.LE gsb0, 0x0 ;  /* 0x00008000000079c5 */ /* 0x000fe40000010000 */
[----:B------:R-:W-:-:S09]  /*5130*/  WARPGROUP.ARRIVE ;  /* 0x00000000000079c5 */ /* 0x000fd20000000000 */
        /* <DEDUP_REMOVED lines=54> */
[----:B------:R-:W-:Y:S02]  /*54a0*/  FSEL R47, R47, -INF , P6 ;  /* 0xff8000002f2f7808 */ /* 0x000fe40003000000 */
[----:B------:R-:W-:Y:S01]  /*54b0*/  FSEL R50, R50, -INF , P5 ;  /* 0xff80000032327808 */ /* 0x000fe20002800000 */
[----:B------:R-:W0:Y:S01]  /*54c0*/  SHFL.BFLY PT, R59, R58, 0x2, 0x1f ;  /* 0x0c401f003a3b7f89 */ /* 0x000e2200000e0000 */
[----:B------:R-:W-:Y:S02]  /*54d0*/  FSEL R51, R51, -INF , P4 ;  /* 0xff80000033337808 */ /* 0x000fe40002000000 */
[----:B------:R-:W-:Y:S02]  /*54e0*/  FSEL R54, R54, -INF , P3 ;  /* 0xff80000036367808 */ /* 0x000fe40001800000 */
[----:B------:R-:W-:Y:S02]  /*54f0*/  FSEL R55, R55, -INF , P2 ;  /* 0xff80000037377808 */ /* 0x000fe40001000000 */
        /* <DEDUP_REMOVED lines=12> */
[----:B------:R-:W-:Y:S01]  /*55c0*/  FMUL.FTZ R58, R186, UR6 ;  /* 0x00000006ba3a7c20 */ /* 0x000fe20008410000 */
[----:B------:R-:W-:-:S04]  /*55d0*/  FMNMX.FTZ R59, R43, R56, !PT ;  /* 0x000000382b3b7209 */ /* 0x000fc80007810000 */
[----:B------:R-:W-:Y:S02]  /*55e0*/  FMNMX.FTZ R56, R46, R59, !PT ;  /* 0x0000003b2e387209 */ /* 0x000fe40007810000 */
[----:B------:R-:W-:Y:S02]  /*55f0*/  FSEL R58, R58, RZ, P1 ;  /* 0x000000ff3a3a7208 */ /* 0x000fe40000800000 */
[----:B------:R-:W-:-:S03]  /*5600*/  FMNMX.FTZ R59, R47, R56, !PT ;  /* 0x000000382f3b7209 */ /* 0x000fc60007810000 */
[--C-:B------:R-:W-:Y:S01]  /*5610*/  FFMA.FTZ R168, R24, UR6, -R58.reuse ;  /* 0x0000000618a87c23 */ /* 0x100fe2000801083a */
[----:B------:R-:W-:Y:S01]  /*5620*/  FMNMX.FTZ R24, R50, R59, !PT ;  /* 0x0000003b32187209 */ /* 0x000fe20007810000 */
[--C-:B------:R-:W-:Y:S01]  /*5630*/  FFMA.FTZ R169, R25, UR6, -R58.reuse ;  /* 0x0000000619a97c23 */ /* 0x100fe2000801083a */
[--C-:B------:R-:W-:Y:S01]  /*5640*/  FFMA.FTZ R171, R29, UR6, -R58.reuse ;  /* 0x000000061dab7c23 */ /* 0x100fe2000801083a */
        /* <DEDUP_REMOVED lines=13> */
[--C-:B------:R-:W-:Y:S01]  /*5720*/  FFMA.FTZ R181, R49, UR6, -R58.reuse ;  /* 0x0000000631b57c23 */ /* 0x100fe2000801083a */
[----:B------:R-:W0:Y:S01]  /*5730*/  SHFL.BFLY PT, R25, R24, 0x2, 0x1f ;  /* 0x0c401f0018197f89 */ /* 0x000e2200000e0000 */
[--C-:B------:R-:W-:Y:S01]  /*5740*/  FFMA.FTZ R182, R52, UR6, -R58.reuse ;  /* 0x0000000634b67c23 */ /* 0x100fe2000801083a */
[----:B------:R-:W-:Y:S01]  /*5750*/  FFMA.FTZ R193, R53, UR6, -R58 ;  /* 0x0000000635c17c23 */ /* 0x000fe2000801083a */
[----:B------:R-:W-:Y:S08]  /*5760*/  MUFU.EX2 R168, R168 ;  /* 0x000000a800a87308 */ /* 0x000ff00000000800 */
[----:B------:R-:W-:Y:S08]  /*5770*/  MUFU.EX2 R169, R169 ;  /* 0x000000a900a97308 */ /* 0x000ff00000000800 */
[----:B------:R-:W-:Y:S01]  /*5780*/  MUFU.EX2 R170, R170 ;  /* 0x000000aa00aa7308 */ /* 0x000fe20000000800 */
[----:B0-----:R-:W-:-:S07]  /*5790*/  FMNMX.FTZ R25, R24, R25, !PT ;  /* 0x0000001918197209 */ /* 0x001fce0007810000 */
[----:B------:R-:W0:Y:S01]  /*57a0*/  MUFU.EX2 R171, R171 ;  /* 0x000000ab00ab7308 */ /* 0x000e220000000800 */
[----:B------:R-:W1:Y:S07]  /*57b0*/  SHFL.BFLY PT, R24, R25, 0x1, 0x1f ;  /* 0x0c201f0019187f89 */ /* 0x000e6e00000e0000 */
[----:B------:R-:W-:Y:S08]  /*57c0*/  MUFU.EX2 R172, R172 ;  /* 0x000000ac00ac7308 */ /* 0x000ff00000000800 */
[----:B------:R-:W2:Y:S01]  /*57d0*/  MUFU.EX2 R173, R173 ;  /* 0x000000ad00ad7308 */ /* 0x000ea20000000800 */
[----:B0-----:R-:W-:-:S07]  /*57e0*/  F2FP.BF16.F32.PACK_AB R154, R171, R170 ;  /* 0x000000aaab9a723e */ /* 0x001fce00000010ff */
[----:B------:R-:W-:Y:S01]  /*57f0*/  MUFU.EX2 R174, R174 ;  /* 0x000000ae00ae7308 */ /* 0x000fe20000000800 */
[----:B-1----:R-:W-:-:S04]  /*5800*/  FMNMX.FTZ R187, R25, R24, !PT ;  /* 0x0000001819bb7209 */ /* 0x002fc80007810000 */
[C---:B------:R-:W-:Y:S01]  /*5810*/  FSETP.NEU.FTZ.AND P1, PT, R187.reuse, -INF , PT ;  /* 0xff800000bb00780b */ /* 0x040fe20003f3d000 */
[----:B------:R-:W-:Y:S02]  /*5820*/  FMUL.FTZ R24, R187, UR6 ;  /* 0x00000006bb187c20 */ /* 0x000fe40008410000 */
[----:B------:R-:W0:Y:S01]  /*5830*/  MUFU.EX2 R175, R175 ;  /* 0x000000af00af7308 */ /* 0x000e220000000800 */
[----:B--2---:R-:W-:Y:S02]  /*5840*/  F2FP.BF16.F32.PACK_AB R156, R173, R172 ;  /* 0x000000acad9c723e */ /* 0x004fe400000010ff */
[----:B------:R-:W-:Y:S02]  /*5850*/  FSEL R29, R24, RZ, P1 ;  /* 0x000000ff181d7208 */ /* 0x000fe40000800000 */
[CC--:B------:R-:W-:Y:S02]  /*5860*/  LEA.HI R24, R57.reuse, R152.reuse, RZ, 0x4 ;  /* 0x0000009839187211 */ /* 0x0c0fe400078f20ff */
[----:B------:R-:W-:Y:S01]  /*5870*/  LEA.HI R57, R57, R152, RZ, 0x5 ;  /* 0x0000009839397211 */ /* 0x000fe200078f28ff */
[--C-:B------:R-:W-:Y:S01]  /*5880*/  FFMA.FTZ R183, R26, UR6, -R29.reuse ;  /* 0x000000061ab77c23 */ /* 0x100fe2000801081d */
[----:B------:R-:W-:Y:S01]  /*5890*/  LOP3.LUT R25, R24, 0xfffffff0, RZ, 0xc0, !PT ;  /* 0xfffffff018197812 */ /* 0x000fe200078ec0ff */
[----:B------:R-:W-:Y:S01]  /*58a0*/  FFMA.FTZ R194, R27, UR6, -R29 ;  /* 0x000000061bc27c23 */ /* 0x000fe2000801081d */
[----:B------:R-:W-:Y:S01]  /*58b0*/  SHF.R.U32.HI R24, RZ, 0x1, R24 ;  /* 0x00000001ff187819 */ /* 0x000fe20000011618 */
[----:B------:R-:W-:Y:S01]  /*58c0*/  IMAD.SHL.U32 R57, R57, 0x20, RZ ;  /* 0x0000002039397824 */ /* 0x000fe200078e00ff */
[----:B------:R-:W-:Y:S01]  /*58d0*/  ISETP.NE.AND P1, PT, R65, RZ, PT ;  /* 0x000000ff4100720c */ /* 0x000fe20003f25270 */
[----:B------:R-:W-:-:S02]  /*58e0*/  IMAD.IADD R25, R152, 0x1, -R25 ;  /* 0x0000000198197824 */ /* 0x000fc400078e0a19 */
[--C-:B------:R-:W-:Y:S01]  /*58f0*/  FFMA.FTZ R195, R30, UR6, -R29.reuse ;  /* 0x000000061ec37c23 */ /* 0x100fe2000801081d */
[--C-:B------:R-:W-:Y:S01]  /*5900*/  FFMA.FTZ R196, R31, UR6, -R29.reuse ;  /* 0x000000061fc47c23 */ /* 0x100fe2000801081d */
[----:B------:R-:W-:Y:S01]  /*5910*/  LOP3.LUT R57, R57, 0x7ffffc00, RZ, 0xc0, !PT ;  /* 0x7ffffc0039397812 */ /* 0x000fe200078ec0ff */
[----:B------:R-:W-:Y:S01]  /*5920*/  FFMA.FTZ R197, R34, UR6, -R29 ;  /* 0x0000000622c57c23 */ /* 0x000fe2000801081d */
[----:B------:R-:W-:Y:S01]  /*5930*/  SHF.R.S32.HI R26, RZ, 0x1f, R25 ;  /* 0x0000001fff1a7819 */ /* 0x000fe20000011419 */
[--C-:B------:R-:W-:Y:S01]  /*5940*/  FFMA.FTZ R198, R35, UR6, -R29.reuse ;  /* 0x0000000623c67c23 */ /* 0x100fe2000801081d */
[--C-:B------:R-:W-:Y:S01]  /*5950*/  FFMA.FTZ R199, R38, UR6, -R29.reuse ;  /* 0x0000000626c77c23 */ /* 0x100fe2000801081d */
[--C-:B------:R-:W-:Y:S01]  /*5960*/  FFMA.FTZ R200, R39, UR6, -R29.reuse ;  /* 0x0000000627c87c23 */ /* 0x100fe2000801081d */
[----:B------:R-:W-:Y:S01]  /*5970*/  LEA.HI R26, R26, R25, RZ, 0x3 ;  /* 0x000000191a1a7211 */ /* 0x000fe200078f18ff */
[--C-:B------:R-:W-:Y:S01]  /*5980*/  FFMA.FTZ R201, R42, UR6, -R29.reuse ;  /* 0x000000062ac97c23 */ /* 0x100fe2000801081d */
[--C-:B------:R-:W-:Y:S01]  /*5990*/  FFMA.FTZ R202, R43, UR6, -R29.reuse ;  /* 0x000000062bca7c23 */ /* 0x100fe2000801081d */
[----:B------:R-:W-:Y:S01]  /*59a0*/  FFMA.FTZ R203, R46, UR6, -R29 ;  /* 0x000000062ecb7c23 */ /* 0x000fe2000801081d */
[C---:B------:R-:W-:Y:S01]  /*59b0*/  LOP3.LUT R28, R26.reuse, 0xfffffff8, RZ, 0xc0, !PT ;  /* 0xfffffff81a1c7812 */ /* 0x040fe200078ec0ff */
[----:B------:R-:W-:-:S02]  /*59c0*/  IMAD.SHL.U32 R26, R26, 0x40, RZ ;  /* 0x000000401a1a7824 */ /* 0x000fc400078e00ff */
[--C-:B------:R-:W-:Y:S01]  /*59d0*/  FFMA.FTZ R204, R47, UR6, -R29.reuse ;  /* 0x000000062fcc7c23 */ /* 0x100fe2000801081d */
[--C-:B------:R-:W-:Y:S01]  /*59e0*/  FFMA.FTZ R205, R50, UR6, -R29.reuse ;  /* 0x0000000632cd7c23 */ /* 0x100fe2000801081d */
[--C-:B------:R-:W-:Y:S01]  /*59f0*/  FFMA.FTZ R206, R51, UR6, -R29.reuse ;  /* 0x0000000633ce7c23 */ /* 0x100fe2000801081d */
[----:B------:R-:W-:Y:S01]  /*5a00*/  IMAD.IADD R28, R25, 0x1, -R28 ;  /* 0x00000001191c7824 */ /* 0x000fe200078e0a1c */
[----:B------:R-:W-:Y:S01]  /*5a10*/  LOP3.LUT R26, R26, 0x7ffffe00, RZ, 0xc0, !PT ;  /* 0x7ffffe001a1a7812 */ /* 0x000fe200078ec0ff */
[--C-:B------:R-:W-:Y:S01]  /*5a20*/  FFMA.FTZ R207, R54, UR6, -R29.reuse ;  /* 0x0000000636cf7c23 */ /* 0x100fe2000801081d */
[----:B------:R-:W-:Y:S01]  /*5a30*/  FFMA.FTZ R208, R55, UR6, -R29 ;  /* 0x0000000637d07c23 */ /* 0x000fe2000801081d */
[C---:B------:R-:W-:Y:S01]  /*5a40*/  IMAD.SHL.U32 R25, R28.reuse, 0x40, RZ ;  /* 0x000000401c197824 */ /* 0x040fe200078e00ff */
[----:B------:R-:W-:Y:S01]  /*5a50*/  MUFU.EX2 R183, R183 ;  /* 0x000000b700b77308 */ /* 0x000fe20000000800 */
[C---:B------:R-:W-:Y:S02]  /*5a60*/  LOP3.LUT P3, RZ, R28.reuse, 0x4, RZ, 0xc0, !PT ;  /* 0x000000041cff7812 */ /* 0x040fe4000786c0ff */
[----:B------:R-:W-:-:S02]  /*5a70*/  LOP3.LUT P2, RZ, R28, 0x2, RZ, 0xc0, !PT ;  /* 0x000000021cff7812 */ /* 0x000fc4000784c0ff */
[----:B------:R-:W-:Y:S02]  /*5a80*/  LOP3.LUT R25, R25, 0x1c0, RZ, 0xc0, !PT ;  /* 0x000001c019197812 */ /* 0x000fe400078ec0ff */
[----:B------:R-:W-:Y:S01]  /*5a90*/  SEL R192, R192, 0xffffffe0, !P2 ;  /* 0xffffffe0c0c07807 */ /* 0x000fe20005000000 */
[----:B------:R-:W1:Y:S01]  /*5aa0*/  MUFU.EX2 R194, R194 ;  /* 0x000000c200c27308 */ /* 0x000e620000000800 */
[----:B------:R-:W-:Y:S02]  /*5ab0*/  LOP3.LUT R24, R25, 0x8, R24, 0xf8, !PT ;  /* 0x0000000819187812 */ /* 0x000fe400078ef818 */
[----:B------:R-:W-:Y:S02]  /*5ac0*/  SHF.R.U32.HI R25, RZ, 0x3, R25 ;  /* 0x00000003ff197819 */ /* 0x000fe40000011619 */
[----:B------:R-:W-:Y:S01]  /*5ad0*/  F2FP.BF16.F32.PACK_AB R152, R169, R168 ;  /* 0x000000a8a998723e */ /* 0x000fe200000010ff */
[----:B------:R-:W-:Y:S01]  /*5ae0*/  FADD.FTZ R169, R168, R169 ;  /* 0x000000a9a8a97221 */ /* 0x000fe20000010000 */
[----:B------:R-:W-:Y:S01]  /*5af0*/  LOP3.LUT R24, R24, R25, RZ, 0x3c, !PT ;  /* 0x0000001918187212 */ /* 0x000fe200078e3cff */
[----:B------:R-:W-:Y:S01]  /*5b00*/  MUFU.EX2 R195, R195 ;  /* 0x000000c300c37308 */ /* 0x000fe20000000800 */
[----:B0-----:R-:W-:Y:S01]  /*5b10*/  F2FP.BF16.F32.PACK_AB R158, R175, R174 ;  /* 0x000000aeaf9e723e */ /* 0x001fe200000010ff */
[----:B------:R-:W-:Y:S01]  /*5b20*/  FADD.FTZ R170, R170, R169 ;  /* 0x000000a9aaaa7221 */ /* 0x000fe20000010000 */
[----:B------:R-:W-:Y:S01]  /*5b30*/  IADD3 R57, R24, R26, R57 ;  /* 0x0000001a18397210 */ /* 0x000fe20007ffe039 */
[----:B------:R-:W-:Y:S01]  /*5b40*/  @!P1 VIADD R24, R184, 0x38840 ;  /* 0x00038840b8189836 */ /* 0x000fe20000000000 */
[----:B------:R-:W-:Y:S01]  /*5b50*/  PLOP3.LUT P2, PT, PT, PT, UP0, 0x80, 0x0 ;  /* 0x000000000000781c */ /* 0x000fe20003f4f008 */
[----:B------:R-:W-:-:S02]  /*5b60*/  FADD.FTZ R171, R171, R170 ;  /* 0x000000aaabab7221 */ /* 0x000fc40000010000 */
[----:B------:R-:W0:Y:S01]  /*5b70*/  MUFU.EX2 R196, R196 ;  /* 0x000000c400c47308 */ /* 0x000e220000000800 */
[----:B------:R-:W-:Y:S01]  /*5b80*/  @!P1 PRMT R24, RZ, 0x654, R24 ;  /* 0x00000654ff189816 */ /* 0x000fe20000000018 */
[----:B------:R-:W-:Y:S01]  /*5b90*/  IMAD R189, R57, 0x2, R184 ;  /* 0x0000000239bd7824 */ /* 0x000fe200078e02b8 */
[----:B-1----:R-:W-:Y:S01]  /*5ba0*/  F2FP.BF16.F32.PACK_AB R153, R194, R183 ;  /* 0x000000b7c299723e */ /* 0x002fe200000010ff */
[----:B------:R-:W-:Y:S01]  /*5bb0*/  FADD.FTZ R194, R183, R194 ;  /* 0x000000c2b7c27221 */ /* 0x000fe20000010000 */
[----:B------:R1:W-:Y:S01]  /*5bc0*/  @!P1 SYNCS.ARRIVE.TRANS64.RED.A1T0 RZ, [R24+URZ], RZ ;  /* 0x000000ff18ff99a7 */ /* 0x0003e2000810043f */
[C---:B------:R-:W-:Y:S02]  /*5bd0*/  VIADD R191, R189.reuse, 0x36400 ;  /* 0x00036400bdbf7836 */ /* 0x040fe40000000000 */
[----:B------:R-:W-:Y:S01]  /*5be0*/  FADD.FTZ R172, R172, R171 ;  /* 0x000000abacac7221 */ /* 0x000fe20000010000 */
[----:B------:R-:W-:Y:S01]  /*5bf0*/  MUFU.EX2 R197, R197 ;  /* 0x000000c500c57308 */ /* 0x000fe20000000800 */
[----:B------:R-:W-:-:S02]  /*5c00*/  VIADD R190, R189, 0x36440 ;  /* 0x00036440bdbe7836 */ /* 0x000fc40000000000 */
[----:B------:R-:W-:Y:S02]  /*5c10*/  @P3 VIADD R190, R191, 0xffffffc0 ;  /* 0xffffffc0bfbe3836 */ /* 0x000fe40000000000 */
[----:B------:R-:W-:Y:S01]  /*5c20*/  FADD.FTZ R173, R173, R172 ;  /* 0x000000acadad7221 */ /* 0x000fe20000010000 */
[----:B------:R-:W-:Y:S02]  /*5c30*/  IMAD.IADD R191, R191, 0x1, R192 ;  /* 0x00000001bfbf7824 */ /* 0x000fe400078e02c0 */
[----:B------:R-:W-:Y:S01]  /*5c40*/  IMAD.IADD R192, R192, 0x1, R190 ;  /* 0x00000001c0c07824 */ /* 0x000fe200078e02be */
[----:B------:R-:W2:Y:S01]  /*5c50*/  MUFU.EX2 R198, R198 ;  /* 0x000000c600c67308 */ /* 0x000ea20000000800 */
[----:B0-----:R-:W-:Y:S01]  /*5c60*/  F2FP.BF16.F32.PACK_AB R155, R196, R195 ;  /* 0x000000c3c49b723e */ /* 0x001fe200000010ff */
[----:B------:R-:W-:Y:S01]  /*5c70*/  BAR.SYNC.DEFER_BLOCKING 0xf, 0x100 ;  /* 0x03c4000000007b1d */ /* 0x000fe20000010000 */
[----:B------:R-:W-:Y:S01]  /*5c80*/  FADD.FTZ R195, R195, R194 ;  /* 0x000000c2c3c37221 */ /* 0x000fe20000010000 */
[----:B------:R-:W-:-:S03]  /*5c90*/  FADD.FTZ R174, R174, R173 ;  /* 0x000000adaeae7221 */ /* 0x000fc60000010000 */
[----:B------:R-:W-:Y:S01]  /*5ca0*/  FADD.FTZ R196, R196, R195 ;  /* 0x000000c3c4c47221 */ /* 0x000fe20000010000 */
[----:B------:R-:W-:Y:S01]  /*5cb0*/  MUFU.EX2 R199, R199 ;  /* 0x000000c700c77308 */ /* 0x000fe20000000800 */
[----:B------:R-:W-:-:S07]  /*5cc0*/  FADD.FTZ R175, R175, R174 ;  /* 0x000000aeafaf7221 */ /* 0x000fce0000010000 */
[----:B------:R-:W0:Y:S01]  /*5cd0*/  MUFU.EX2 R200, R200 ;  /* 0x000000c800c87308 */ /* 0x000e220000000800 */
[----:B--2---:R-:W-:Y:S01]  /*5ce0*/  F2FP.BF16.F32.PACK_AB R157, R198, R197 ;  /* 0x000000c5c69d723e */ /* 0x004fe200000010ff */
[----:B------:R-:W-:-:S04]  /*5cf0*/  FADD.FTZ R197, R197, R196 ;  /* 0x000000c4c5c57221 */ /* 0x000fc80000010000 */
[----:B------:R-:W-:Y:S02]  /*5d00*/  FADD.FTZ R198, R198, R197 ;  /* 0x000000c5c6c67221 */ /* 0x000fe40000010000 */
[----:B------:R-:W-:Y:S01]  /*5d10*/  MUFU.EX2 R176, R176 ;  /* 0x000000b000b07308 */ /* 0x000fe20000000800 */
[----:B------:R2:W-:Y:S07]  /*5d20*/  STSM.16.M88.4 [R189+0x36400], R152 ;  /* 0x03640098bd007844 */ /* 0x0005ee0000000200 */
[----:B------:R-:W3:Y:S01]  /*5d30*/  MUFU.EX2 R177, R177 ;  /* 0x000000b100b17308 */ /* 0x000ee20000000800 */
[----:B0-----:R-:W-:Y:S01]  /*5d40*/  F2FP.BF16.F32.PACK_AB R159, R200, R199 ;  /* 0x000000c7c89f723e */ /* 0x001fe200000010ff */
[----:B------:R-:W-:-:S04]  /*5d50*/  FADD.FTZ R199, R199, R198 ;  /* 0x000000c6c7c77221 */ /* 0x000fc80000010000 */
[----:B------:R0:W-:Y:S01]  /*5d60*/  STSM.16.M88.4 [R191], R156 ;  /* 0x0000009cbf007844 */ /* 0x0001e20000000200 */
[----:B------:R-:W-:Y:S01]  /*5d70*/  FADD.FTZ R200, R200, R199 ;  /* 0x000000c7c8c87221 */ /* 0x000fe20000010000 */
[----:B------:R-:W-:Y:S08]  /*5d80*/  MUFU.EX2 R178, R178 ;  /* 0x000000b200b27308 */ /* 0x000ff00000000800 */
[----:B------:R-:W4:Y:S01]  /*5d90*/  MUFU.EX2 R179, R179 ;  /* 0x000000b300b37308 */ /* 0x000f220000000800 */
[----:B---3--:R-:W-:Y:S01]  /*5da0*/  F2FP.BF16.F32.PACK_AB R160, R177, R176 ;  /* 0x000000b0b1a0723e */ /* 0x008fe200000010ff */
[----:B------:R-:W-:-:S04]  /*5db0*/  FADD.FTZ R176, R176, R175 ;  /* 0x000000afb0b07221 */ /* 0x000fc80000010000 */
[----:B------:R-:W-:Y:S02]  /*5dc0*/  FADD.FTZ R177, R177, R176 ;  /* 0x000000b0b1b17221 */ /* 0x000fe40000010000 */
[----:B------:R-:W-:Y:S08]  /*5dd0*/  MUFU.EX2 R201, R201 ;  /* 0x000000c900c97308 */ /* 0x000ff00000000800 */
[----:B------:R-:W3:Y:S01]  /*5de0*/  MUFU.EX2 R202, R202 ;  /* 0x000000ca00ca7308 */ /* 0x000ee20000000800 */
[----:B----4-:R-:W-:Y:S01]  /*5df0*/  F2FP.BF16.F32.PACK_AB R162, R179, R178 ;  /* 0x000000b2b3a2723e */ /* 0x010fe200000010ff */
[----:B------:R-:W-:-:S04]  /*5e00*/  FADD.FTZ R178, R178, R177 ;  /* 0x000000b1b2b27221 */ /* 0x000fc80000010000 */
[----:B------:R-:W-:Y:S02]  /*5e10*/  FADD.FTZ R179, R179, R178 ;  /* 0x000000b2b3b37221 */ /* 0x000fe40000010000 */
        /* <DEDUP_REMOVED lines=25> */
[----:B------:R-:W-:Y:S01]  /*5fb0*/  FADD.FTZ R206, R206, R205 ;  /* 0x000000cdcece7221 */ /* 0x000fe20000010000 */
[----:B----4-:R-:W-:-:S03]  /*5fc0*/  F2FP.BF16.F32.PACK_AB R167, R208, R207 ;  /* 0x000000cfd0a7723e */ /* 0x010fc600000010ff */
[----:B------:R-:W-:Y:S02]  /*5fd0*/  FADD.FTZ R207, R207, R206 ;  /* 0x000000cecfcf7221 */ /* 0x000fe40000010000 */
[----:B------:R0:W-:Y:S01]  /*5fe0*/  STSM.16.M88.4 [R192], R164 ;  /* 0x000000a4c0007844 */ /* 0x0001e20000000200 */
[----:B-1----:R-:W-:Y:S01]  /*5ff0*/  WARPGROUP.ARRIVE ;  /* 0x00000000000079c5 */ /* 0x002fe20000000000 */
[----:B------:R-:W-:-:S05]  /*6000*/  FADD.FTZ R194, R208, R207 ;  /* 0x000000cfd0c27221 */ /* 0x000fca0000010000 */
[----:B------:R-:W-:Y:S01]  /*6010*/  HGMMA.64x256x16.F32.BF16 R24, R152, gdesc[UR8].tnspB, RZ, !UPT, gsb0 ;  /* 0x43e0000898187df0 */ /* 0x000fe2000c0018ff */
[----:B------:R-:W-:Y:S01]  /*6020*/  R2UR UR10, R209 ;  /* 0x00000000d10a72ca */ /* 0x000fe200000e0000 */
[----:B------:R-:W-:Y:S01]  /*6030*/  UMOV UR11, 0x40000040 ;  /* 0x40000040000b7882 */ /* 0x000fe20000000000 */
[C---:B------:R-:W-:Y:S01]  /*6040*/  VIADD R209, R188.reuse, 0x100 ;  /* 0x00000100bcd17836 */ /* 0x040fe20000000000 */
[----:B------:R-:W-:Y:S02]  /*6050*/  WARPGROUP.DEPBAR.LE gsb0, 0x0 ;  /* 0x00008000000079c5 */ /* 0x000fe40000010000 */
[----:B------:R-:W-:Y:S01]  /*6060*/  WARPGROUP.ARRIVE ;  /* 0x00000000000079c5 */ /* 0x000fe20000000000 */
[----:B--2---:R-:W-:-:S15]  /*6070*/  VIADD R152, R188, 0x180 ;  /* 0x00000180bc987836 */ /* 0x004fde0000000000 */
[----:B------:R-:W-:-:S06]  /*6080*/  NOP ;  /* 0x0000000000007918 */ /* 0x000fcc0000000000 */
[----:B------:R-:W-:Y:S01]  /*6090*/  HGMMA.64x256x16.F32.BF16 R24, R156, gdesc[UR8].tnspB, R24, gsb0 ;  /* 0x43e000089c187df0 */ /* 0x000fe20008001818 */
[----:B------:R-:W-:Y:S01]  /*60a0*/  R2UR UR10, R209 ;  /* 0x00000000d10a72ca */ /* 0x000fe200000e0000 */
[----:B------:R-:W-:Y:S01]  /*60b0*/  UMOV UR11, 0x40000040 ;  /* 0x40000040000b7882 */ /* 0x000fe20000000000 */
[----:B------:R-:W-:Y:S02]  /*60c0*/  WARPGROUP.DEPBAR.LE gsb0, 0x0 ;  /* 0x00008000000079c5 */ /* 0x000fe40000010000 */
[----:B------:R-:W-:-:S15]  /*60d0*/  WARPGROUP.ARRIVE ;  /* 0x00000000000079c5 */ /* 0x000fde0000000000 */
[----:B------:R-:W-:-:S08]  /*60e0*/  NOP ;  /* 0x0000000000007918 */ /* 0x000fd00000000000 */
[----:B------:R-:W-:Y:S01]  /*60f0*/  HGMMA.64x256x16.F32.BF16 R24, R160, gdesc[UR8].tnspB, R24, gsb0 ;  /* 0x43e00008a0187df0 */ /* 0x000fe20008001818 */
[----:B------:R-:W-:Y:S01]  /*6100*/  R2UR UR10, R152 ;  /* 0x00000000980a72ca */ /* 0x000fe200000e0000 */
[----:B------:R-:W-:Y:S01]  /*6110*/  UMOV UR11, 0x40000040 ;  /* 0x40000040000b7882 */ /* 0x000fe20000000000 */
[----:B------:R-:W-:-:S05]  /*6120*/  @!P1 VIADD R152, R184, 0x38860 ;  /* 0x00038860b8989836 */ /* 0x000fca0000000000 */
[----:B------:R-:W-:Y:S01]  /*6130*/  @!P1 PRMT R152, RZ, 0x654, R152 ;  /* 0x00000654ff989816 */ /* 0x000fe20000000098 */
[----:B------:R-:W-:Y:S02]  /*6140*/  WARPGROUP.DEPBAR.LE gsb0, 0x0 ;  /* 0x00008000000079c5 */ /* 0x000fe40000010000 */
[----:B------:R-:W-:-:S15]  /*6150*/  WARPGROUP.ARRIVE ;  /* 0x00000000000079c5 */ /* 0x000fde0000000000 */
[----:B------:R-:W-:-:S02]  /*6160*/  NOP ;  /* 0x0000000000007918 */ /* 0x000fc40000000000 */
[----:B------:R-:W-:Y:S03]  /*6170*/  HGMMA.64x256x16.F32.BF16 R24, R164, gdesc[UR8].tnspB, R24, gsb0 ;  /* 0x43e00008a4187df0 */ /* 0x000fe60008001818 */
[----:B------:R-:W-:Y:S02]  /*6180*/  WARPGROUP.DEPBAR.LE gsb0, 0x0 ;  /* 0x00008000000079c5 */ /* 0x000fe40000010000 */
[----:B------:R-:W-:Y:S01]  /*6190*/  @!PT LDS RZ, [RZ] ;  /* 0x00000000fffff984 */ /* 0x000fe20000000800 */
[----:B------:R-:W-:Y:S01]  /*61a0*/  @!PT LDS RZ, [RZ] ;  /* 0x00000000fffff984 */ /* 0x000fe20000000800 */
[----:B------:R-:W-:Y:S01]  /*61b0*/  @!PT LDS RZ, [RZ] ;  /* 0x00000000fffff984 */ /* 0x000fe20000000800 */
[----:B------:R-:W-:Y:S01]  /*61c0*/  @!PT LDS RZ, [RZ] ;  /* 0x00000000fffff984 */ /* 0x000fe20000000800 */
[----:B------:R1:W-:Y:S06]  /*61d0*/  MEMBAR.ALL.CTA ;  /* 0x0000000000007992 */ /* 0x0003ec0000008000 */
[----:B-1----:R-:W1:Y:S02]  /*61e0*/  FENCE.VIEW.ASYNC.S ;  /* 0x00000000000073c6 */ /* 0x002e640000000000 */
[----:B-1----:R-:W-:Y:S01]  /*61f0*/  NOP ;  /* 0x0000000000007918 */ /* 0x002fe20000000000 */
[----:B------:R-:W-:Y:S06]  /*6200*/  BAR.ARV 0xe, 0x100 ;  /* 0x0384000000007b1d */ /* 0x000fec0000002000 */
[----:B------:R1:W-:Y:S02]  /*6210*/  @!P1 SYNCS.ARRIVE.TRANS64.RED.A1T0 RZ, [R152+URZ], RZ ;  /* 0x000000ff98ff99a7 */ /* 0x0003e4000810043f */
[----:B-1----:R-:W-:Y:S01]  /*6220*/  IMAD.MOV.U32 R152, RZ, RZ, RZ ;  /* 0x000000ffff987224 */ /* 0x002fe200078e00ff */
[----:B0-----:R-:W-:Y:S06]  /*6230*/  @!P2 BRA `(.L_x_3204) ;  /* 0x0000002c0040a947 */ /* 0x001fec0003800000 */
[----:B------:R-:W-:Y:S01]  /*6240*/  IMAD.MOV.U32 R208, RZ, RZ, RZ ;  /* 0x000000ffffd07224 */ /* 0x000fe200078e00ff */
[----:B------:R-:W-:-:S06]  /*6250*/  UMOV UR60, URZ ;  /* 0x0000003f003c7c82 */ /* 0x000fcc0008000000 */
.L_x_3213:
[----:B------:R-:W-:Y:S01]  /*6260*/  VIADD R197, R208, 0x1 ;  /* 0x00000001d0c57836 */ /* 0x000fe20000000000 */
[----:B------:R-:W-:-:S04]  /*6270*/  R2UR UR7, R2 ;  /* 0x00000000020772ca */ /* 0x000fc800000e0000 */
[----:B------:R-:W-:-:S04]  /*6280*/  ISETP.NE.AND P3, PT, R197, 0x2, PT ;  /* 0x00000002c500780c */ /* 0x000fc80003f65270 */
[----:B0-----:R-:W-:Y:S02]  /*6290*/  SEL R152, RZ, 0x1, P3 ;  /* 0x00000001ff987807 */ /* 0x001fe40001800000 */
[----:B------:R-:W-:Y:S02]  /*62a0*/  SEL R197, R197, RZ, P3 ;  /* 0x000000ffc5c57207 */ /* 0x000fe40001800000 */
[----:B------:R-:W-:Y:S01]  /*62b0*/  R2UR UR6, R152 ;  /* 0x00000000980672ca */ /* 0x000fe200000e0000 */
[----:B------:R-:W-:Y:S01]  /*62c0*/  IMAD.U32 R152, RZ, RZ, UR61 ;  /* 0x0000003dff987e24 */ /* 0x000fe2000f8e00ff */
[----:B------:R-:W-:-:S04]  /*62d0*/  UIADD3 UR61, UR61, -0x1, URZ ;  /* 0xffffffff3d3d7890 */ /* 0x000fc8000fffe03f */
[----:B------:R-:W-:-:S07]  /*62e0*/  ISETP.GT.AND P2, PT, R152, UR7, PT ;  /* 0x0000000798007c0c */ /* 0x000fce000bf44270 */
[----:B------:R-:W-:Y:S01]  /*62f0*/  ULOP3.LUT UR60, UR60, UR6, URZ, 0x3c, !UPT ;  /* 0x000000063c3c7292 */ /* 0x000fe2000f8e3c3f */
[----:B------:R-:W-:Y:S11]  /*6300*/  @!P0 BRA `(.L_x_3205) ;  /* 0x0000000000048947 */ /* 0x000ff60003800000 */
[----:B------:R-:W-:Y:S01]  /*6310*/  BPT.TRAP 0x1 ;  /* 0x000000040000795c */ /* 0x000fe20000300000 */
.L_x_3205:
[----:B------:R-:W-:Y:S02]  /*6320*/  IMAD.U32 R199, RZ, RZ, UR60 ;  /* 0x0000003cffc77e24 */ /* 0x000fe4000f8e00ff */
[----:B------:R-:W-:-:S03]  /*6330*/  IMAD R196, R197, 0x8, R184 ;  /* 0x00000008c5c47824 */ /* 0x000fc600078e02b8 */
[----:B------:R-:W-:-:S04]  /*6340*/  SHF.L.U32 R199, R199, 0x1f, RZ ;  /* 0x0000001fc7c77819 */ /* 0x000fc800000006ff */
[----:B------:R0:W1:Y:S01]  /*6350*/  SYNCS.PHASECHK.TRANS64.TRYWAIT P3, [R196+URZ+0x38830], R199 ;  /* 0x038830c7c40075a7 */ /* 0x000062000806017f */
[----:B------:R-:W-:Y:S05]  /*6360*/  @!P0 BRA `(.L_x_3206) ;  /* 0x0000000000048947 */ /* 0x000fea0003800000 */
[----:B------:R-:W-:Y:S01]  /*6370*/  BPT.TRAP 0x1 ;  /* 0x000000040000795c */ /* 0x000fe20000300000 */
.L_x_3206:
[----:B------:R-:W-:Y:S01]  /*6380*/  IMAD R195, R197, 0x200, R4 ;  /* 0x00000200c5c37824 */ /* 0x000fe200078e0204 */
[----:B-1----:R-:W-:Y:S06]  /*6390*/  @P3 BRA `(.L_x_3207) ;  /* 0x0000000000083947 */ /* 0x002fec0003800000 */
[----:B------:R-:W1:Y:S02]  /*63a0*/  SYNCS.PHASECHK.TRANS64.TRYWAIT P3, [R196+URZ+0x38830], R199 ;  /* 0x038830c7c40075a7 */ /* 0x000e64000806017f */
[----:B-1----:R-:W-:Y:S05]  /*63b0*/  @!P3 BRA `(.L_x_3208) ;  /* 0x000000b400b8b947 */ /* 0x002fea0003800000 */
.L_x_3207:
[----:B------:R-:W-:Y:S01]  /*63c0*/  R2UR UR6, R195 ;  /* 0x00000000c30672ca */ /* 0x000fe200000e0000 */
[----:B------:R-:W-:Y:S01]  /*63d0*/  WARPGROUP.ARRIVE ;  /* 0x00000000000079c5 */ /* 0x000fe20000000000 */
[----:B------:R-:W-:Y:S01]  /*63e0*/  MOV R198, UR17 ;  /* 0x0000001100c67c02 */ /* 0x000fe20008000f00 */
[----:B------:R-:W-:Y:S01]  /*63f0*/  UMOV UR19, 0x40000040 ;  /* 0x4000004000137882 */ /* 0x000fe20000000000 */
[----:B------:R-:W-:Y:S01]  /*6400*/  MOV R200, UR16 ;  /* 0x0000001000c87c02 */ /* 0x000fe20008000f00 */
[----:B------:R-:W-:Y:S01]  /*6410*/  UMOV UR15, 0x40000040 ;  /* 0x40000040000f7882 */ /* 0x000fe20000000000 */
[----:B------:R-:W-:Y:S01]  /*6420*/  R2UR UR16, R10 ;  /* 0x000000000a1072ca */ /* 0x000fe200000e0000 */
[----:B------:R-:W-:Y:S01]  /*6430*/  UMOV UR11, 0x40000040 ;  /* 0x40000040000b7882 */ /* 0x000fe20000000000 */
[----:B------:R-:W-:Y:S01]  /*6440*/  R2UR UR17, R11 ;  /* 0x000000000b1172ca */ /* 0x000fe200000e0000 */
[----:B------:R-:W-:Y:S01]  /*6450*/  UMOV UR59, 0x40000040 ;  /* 0x40000040003b7882 */ /* 0x000fe20000000000 */
[----:B------:R-:W-:-:S02]  /*6460*/  MOV R201, UR13 ;  /* 0x0000000d00c97c02 */ /* 0x000fc40008000f00 */
[----:B------:R-:W-:Y:S01]  /*6470*/  MOV R202, UR12 ;  /* 0x0000000c00ca7c02 */ /* 0x000fe20008000f00 */
[----:B------:R-:W-:Y:S01]  /*6480*/  UMOV UR18, UR6 ;  /* 0x0000000600127c82 */ /* 0x000fe20008000000 */
[----:B------:R-:W-:Y:S02]  /*6490*/  R2UR UR12, R12 ;  /* 0x000000000c0c72ca */ /* 0x000fe400000e0000 */
[----:B------:R-:W-:Y:S02]  /*64a0*/  R2UR UR13, R13 ;  /* 0x000000000d0d72ca */ /* 0x000fe400000e0000 */
[----:B------:R-:W-:Y:S02]  /*64b0*/  MOV R203, UR9 ;  /* 0x0000000900cb7c02 */ /* 0x000fe40008000f00 */
[----:B------:R-:W-:Y:S01]  /*64c0*/  MOV R204, UR8 ;  /* 0x0000000800cc7c02 */ /* 0x000fe20008000f00 */
[----:B------:R-:W-:Y:S01]  /*64d0*/  HGMMA.64x64x16.F32.BF16 R152, gdesc[UR16], RZ, !UPT, gsb0 ;  /* 0x00e00000109879f0 */ /* 0x000fe2000c0018ff */
[----:B------:R-:W-:Y:S01]  /*64e0*/  R2UR UR17, R198 ;  /* 0x00000000c61172ca */ /* 0x000fe200000e0000 */
[----:B------:R-:W-:Y:S01]  /*64f0*/  VIADD R198, R195, 0x2 ;  /* 0x00000002c3c67836 */ /* 0x000fe20000000000 */
[----:B------:R-:W-:-:S02]  /*6500*/  R2UR UR8, R14 ;  /* 0x000000000e0872ca */ /* 0x000fc400000e0000 */
[----:B------:R-:W-:Y:S02]  /*6510*/  R2UR UR9, R15 ;  /* 0x000000000f0972ca */ /* 0x000fe400000e0000 */
[----:B------:R-:W-:Y:S01]  /*6520*/  R2UR UR6, R198 ;  /* 0x00000000c60672ca */ /* 0x000fe200000e0000 */
[C---:B------:R-:W-:Y:S01]  /*6530*/  VIADD R198, R195.reuse, 0x4 ;  /* 0x00000004c3c67836 */ /* 0x040fe20000000000 */
[----:B------:R-:W-:Y:S01]  /*6540*/  R2UR UR56, R16 ;  /* 0x00000000103872ca */ /* 0x000fe200000e0000 */
[----:B------:R-:W-:Y:S01]  /*6550*/  VIADD R195, R195, 0x6 ;  /* 0x00000006c3c37836 */ /* 0x000fe20000000000 */
[----:B------:R-:W-:Y:S02]  /*6560*/  R2UR UR57, R17 ;  /* 0x00000000113972ca */ /* 0x000fe400000e0000 */
[----:B------:R-:W-:-:S07]  /*6570*/  R2UR UR16, R200 ;  /* 0x00000000c81072ca */ /* 0x000fce00000e0000 */
[----:B------:R-:W-:Y:S01]  /*6580*/  UMOV UR14, UR6 ;  /* 0x00000006000e7c82 */ /* 0x000fe20008000000 */
[----:B------:R-:W-:-:S13]  /*6590*/  R2UR UR6, R198 ;  /* 0x00000000c60672ca */ /* 0x000fda00000e0000 */
[----:B------:R-:W-:Y:S01]  /*65a0*/  UMOV UR10, UR6 ;  /* 0x00000006000a7c82 */ /* 0x000fe20008000000 */
[----:B------:R-:W-:-:S13]  /*65b0*/  R2UR UR6, R195 ;  /* 0x00000000c30672ca */ /* 0x000fda00000e0000 */
[----:B------:R-:W-:Y:S01]  /*65c0*/  UMOV UR58, UR6 ;  /* 0x00000006003a7c82 */ /* 0x000fe20008000000 */
[----:B------:R-:W-:Y:S02]  /*65d0*/  WARPGROUP.DEPBAR.LE gsb0, 0x0 ;  /* 0x00008000000079c5 */ /* 0x000fe40000010000 */
[----:B------:R-:W-:-:S06]  /*65e0*/  WARPGROUP.ARRIVE ;  /* 0x00000000000079c5 */ /* 0x000fcc0000000000 */
[----:B------:R-:W-:Y:S01]  /*65f0*/  HGMMA.64x64x16.F32.BF16 R152, gdesc[UR12], R152, gsb0 ;  /* 0x00e000000c9879f0 */ /* 0x000fe20008001898 */
[----:B------:R-:W-:Y:S02]  /*6600*/  R2UR UR13, R201 ;  /* 0x00000000c90d72ca */ /* 0x000fe400000e0000 */
[----:B------:R-:W-:Y:S01]  /*6610*/  R2UR UR12, R202 ;  /* 0x00000000ca0c72ca */ /* 0x000fe200000e0000 */
[----:B------:R-:W-:Y:S02]  /*6620*/  WARPGROUP.DEPBAR.LE gsb0, 0x0 ;  /* 0x00008000000079c5 */ /* 0x000fe40000010000 */
[----:B------:R-:W-:-:S06]  /*6630*/  WARPGROUP.ARRIVE ;  /* 0x00000000000079c5 */ /* 0x000fcc0000000000 */
[----:B------:R-:W-:Y:S01]  /*6640*/  HGMMA.64x64x16.F32.BF16 R152, gdesc[UR8], R152, gsb0 ;  /* 0x00e00000089879f0 */ /* 0x000fe20008001898 */
[----:B------:R-:W-:Y:S02]  /*6650*/  R2UR UR9, R203 ;  /* 0x00000000cb0972ca */ /* 0x000fe400000e0000 */
[----:B------:R-:W-:Y:S01]  /*6660*/  R2UR UR8, R204 ;  /* 0x00000000cc0872ca */ /* 0x000fe200000e0000 */
[----:B------:R-:W-:Y:S02]  /*6670*/  WARPGROUP.DEPBAR.LE gsb0, 0x0 ;  /* 0x00008000000079c5 */ /* 0x000fe40000010000 */
[----:B------:R-:W-:-:S06]  /*6680*/  WARPGROUP.ARRIVE ;  /* 0x00000000000079c5 */ /* 0x000fcc0000000000 */
[----:B------:R-:W-:Y:S03]  /*6690*/  HGMMA.64x64x16.F32.BF16 R152, gdesc[UR56], R152, gsb0 ;  /* 0x00e00000389879f0 */ /* 0x000fe60008001898 */
[----:B------:R-:W-:Y:S02]  /*66a0*/  WARPGROUP.DEPBAR.LE gsb0, 0x0 ;  /* 0x00008000000079c5 */ /* 0x000fe40000010000 */
[----:B------:R-:W-:Y:S05]  /*66b0*/  @!P0 BRA `(.L_x_3209) ;  /* 0x0000000000048947 */ /* 0x000fea0003800000 */
[----:B------:R-:W-:Y:S01]  /*66c0*/  BPT.TRAP 0x1 ;  /* 0x000000040000795c */ /* 0x000fe20000300000 */
.L_x_3209:
[----:B------:R2:W3:Y:S01]  /*66d0*/  SYNCS.PHASECHK.TRANS64.TRYWAIT P3, [R196+URZ+0x38850], R199 ;  /* 0x038850c7c40075a7 */ /* 0x0004e2000806017f */
[----:B------:R-:W-:Y:S05]  /*66e0*/  @!P0 BRA `(.L_x_3210) ;  /* 0x0000000000048947 */ /* 0x000fea0003800000 */
[----:B------:R-:W-:Y:S01]  /*66f0*/  BPT.TRAP 0x1 ;  /* 0x000000040000795c */ /* 0x000fe20000300000 */
.L_x_3210:
[----:B---3--:R-:W-:Y:S05]  /*6700*/  @P3 BRA `(.L_x_3211) ;  /* 0x0000000000083947 */ /* 0x008fea0003800000 */
[----:B------:R-:W3:Y:S02]  /*6710*/  SYNCS.PHASECHK.TRANS64.TRYWAIT P3, [R196+URZ+0x38850], R199 ;  /* 0x038850c7c40075a7 */ /* 0x000ee4000806017f */
[----:B---3--:R-:W-:Y:S05]  /*6720*/  @!P3 BRA `(.L_x_3212) ;  /* 0x000000b000f0b947 */ /* 0x008fea0003800000 */
.L_x_3211:
[----:B------:R-:W-:Y:S01]  /*6730*/  IMAD R195, R197, 0x1000, R6 ;  /* 0x00001000c5c37824 */ /* 0x000fe200078e0206 */
[----:B------:R-:W-:Y:S01]  /*6740*/  MOV R198, UR49 ;  /* 0x0000003100c67c02 */ /* 0x000fe20008000f00 */
[----:B------:R-:W-:Y:S01]  /*6750*/  WARPGROUP.ARRIVE ;  /* 0x00000000000079c5 */ /* 0x000fe20000000000 */
[----:B0123--:R-:W-:Y:S01]  /*6760*/  MOV R199, UR48 ;  /* 0x0000003000c77c02 */ /* 0x00ffe20008000f00 */
[----:B------:R-:W-:Y:S01]  /*6770*/  UMOV UR51, 0x40000040 ;  /* 0x4000004000337882 */ /* 0x000fe20000000000 */
[----:B------:R-:W-:Y:S01]  /*6780*/  R2UR UR6, R195 ;  /* 0x00000000c30672ca */ /* 0x000fe200000e0000 */
[----:B------:R-:W-:Y:S01]  /*6790*/  UMOV UR55, 0x40000040 ;  /* 0x4000004000377882 */ /* 0x000fe20000000000 */
[----:B------:R-:W-:Y:S01]  /*67a0*/  R2UR UR48, R18 ;  /* 0x00000000123072ca */ /* 0x000fe200000e0000 */
[----:B------:R-:W-:Y:S01]  /*67b0*/  UMOV UR59, 0x40000040 ;  /* 0x40000040003b7882 */ /* 0x000fe20000000000 */
[----:B------:R-:W-:Y:S01]  /*67c0*/  R2UR UR49, R19 ;  /* 0x00000000133172ca */ /* 0x000fe200000e0000 */
[----:B------:R-:W-:Y:S01]  /*67d0*/  UMOV UR7, 0x40000040 ;  /* 0x4000004000077882 */ /* 0x000fe20000000000 */
[----:B------:R-:W-:Y:S01]  /*67e0*/  MOV R200, UR53 ;  /* 0x0000003500c87c02 */ /* 0x000fe20008000f00 */
[----:B------:R-:W-:Y:S01]  /*67f0*/  UMOV UR11, 0x40000040 ;  /* 0x40000040000b7882 */ /* 0x000fe20000000000 */
[----:B------:R-:W-:Y:S01]  /*6800*/  MOV R201, UR52 ;  /* 0x0000003400c97c02 */ /* 0x000fe20008000f00 */
[----:B------:R-:W-:Y:S01]  /*6810*/  UMOV UR15, 0x40000040 ;  /* 0x40000040000f7882 */ /* 0x000fe20000000000 */
[----:B------:R-:W-:Y:S01]  /*6820*/  R2UR UR52, R20 ;  /* 0x00000000143472ca */ /* 0x000fe200000e0000 */
[----:B------:R-:W-:Y:S01]  /*6830*/  UMOV UR19, 0x40000040 ;  /* 0x4000004000137882 */ /* 0x000fe20000000000 */
[----:B------:R-:W-:Y:S01]  /*6840*/  R2UR UR53, R21 ;  /* 0x00000000153572ca */ /* 0x000fe200000e0000 */
[----:B------:R-:W-:Y:S01]  /*6850*/  UMOV UR50, UR6 ;  /* 0x0000000600327c82 */ /* 0x000fe20008000000 */
[----:B------:R-:W-:Y:S01]  /*6860*/  R2UR UR56, R22 ;  /* 0x00000000163872ca */ /* 0x000fe200000e0000 */
[----:B------:R-:W-:Y:S01]  /*6870*/  UMOV UR23, 0x40000040 ;  /* 0x4000004000177882 */ /* 0x000fe20000000000 */
[----:B------:R-:W-:Y:S01]  /*6880*/  R2UR UR57, R23 ;  /* 0x00000000173972ca */ /* 0x000fe200000e0000 */
[----:B------:R-:W-:Y:S01]  /*6890*/  HGMMA.64x64x16.F32.BF16 R152, gdesc[UR48], R152, gsb0 ;  /* 0x00e00000309879f0 */ /* 0x000fe20008001898 */
[----:B------:R-:W-:Y:S01]  /*68a0*/  R2UR UR49, R198 ;  /* 0x00000000c63172ca */ /* 0x000fe200000e0000 */
[C---:B------:R-:W-:Y:S01]  /*68b0*/  VIADD R198, R195.reuse, 0x2 ;  /* 0x00000002c3c67836 */ /* 0x040fe20000000000 */
[----:B------:R-:W-:Y:S01]  /*68c0*/  UMOV UR27, 0x40000040 ;  /* 0x40000040001b7882 */ /* 0x000fe20000000000 */
[----:B------:R-:W-:Y:S01]  /*68d0*/  UMOV UR31, 0x40000040 ;  /* 0x40000040001f7882 */ /* 0x000fe20000000000 */
[----:B------:R-:W-:Y:S01]  /*68e0*/  UMOV UR35, 0x40000040 ;  /* 0x4000004000237882 */ /* 0x000fe20000000000 */
[----:B------:R-:W-:Y:S01]  /*68f0*/  UMOV UR39, 0x40000040 ;  /* 0x4000004000277882 */ /* 0x000fe20000000000 */
[----:B------:R-:W-:Y:S01]  /*6900*/  R2UR UR6, R198 ;  /* 0x00000000c60672ca */ /* 0x000fe200000e0000 */
[----:B------:R-:W-:Y:S01]  /*6910*/  VIADD R198, R195, 0x4 ;  /* 0x00000004c3c67836 */ /* 0x000fe20000000000 */
[----:B------:R-:W-:Y:S01]  /*6920*/  UMOV UR43, 0x40000040 ;  /* 0x40000040002b7882 */ /* 0x000fe20000000000 */
[----:B------:R-:W-:Y:S01]  /*6930*/  UMOV UR47, 0x40000040 ;  /* 0x40000040002f7882 */ /* 0x000fe20000000000 */
[----:B------:R-:W-:Y:S01]  /*6940*/  R2UR UR48, R199 ;  /* 0x00000000c73072ca */ /* 0x000fe200000e0000 */
[----:B------:R-:W-:Y:S01]  /*6950*/  UMOV UR51, 0x40000040 ;  /* 0x4000004000337882 */ /* 0x000fe20000000000 */
[----:B------:R-:W0:Y:S01]  /*6960*/  S2R R202, SR_TID.X ;  /* 0x0000000000ca7919 */ /* 0x000e220000002100 */
[----:B------:R-:W-:-:S02]  /*6970*/  VIADD R199, R195, 0x800 ;  /* 0x00000800c3c77836 */ /* 0x000fc40000000000 */
[----:B------:R-:W-:-:S04]  /*6980*/  IMAD R215, R197, 0x1000, R188 ;  /* 0x00001000c5d77824 */ /* 0x000fc800078e02bc */
[----:B------:R-:W-:Y:S01]  /*6990*/  UMOV UR54, UR6 ;  /* 0x0000000600367c82 */ /* 0x000fe20008000000 */
[----:B------:R-:W-:Y:S01]  /*69a0*/  R2UR UR6, R198 ;  /* 0x00000000c60672ca */ /* 0x000fe200000e0000 */
[----:B------:R-:W-:-:S12]  /*69b0*/  VIADD R198, R195, 0x6 ;  /* 0x00000006c3c67836 */ /* 0x000fd80000000000 */
[----:B------:R-:W-:Y:S01]  /*69c0*/  UMOV UR58, UR6 ;  /* 0x00000006003a7c82 */ /* 0x000fe20008000000 */
[----:B------:R-:W-:Y:S01]  /*69d0*/  R2UR UR6, R198 ;  /* 0x00000000c60672ca */ /* 0x000fe200000e0000 */
[----:B------:R-:W-:-:S05]  /*69e0*/  VIADD R198, R195, 0x200 ;  /* 0x00000200c3c67836 */ /* 0x000fca0000000000 */
[----:B------:R-:W-:Y:S01]  /*69f0*/  R2UR UR10, R198 ;  /* 0x00000000c60a72ca */ /* 0x000fe200000e0000 */
[----:B------:R-:W-:Y:S01]  /*6a00*/  VIADD R198, R195, 0x202 ;  /* 0x00000202c3c67836 */ /* 0x000fe20000000000 */
[----:B0-----:R-:W-:-:S04]  /*6a10*/  SHF.R.U32.HI R202, RZ, 0x7, R202 ;  /* 0x00000007ffca7819 */ /* 0x001fc800000116ca */
[----:B------:R-:W-:Y:S01]  /*6a20*/  R2UR UR14, R198 ;  /* 0x00000000c60e72ca */ /* 0x000fe200000e0000 */
[----:B------:R-:W-:-:S05]  /*6a30*/  VIADD R198, R195, 0x204 ;  /* 0x00000204c3c67836 */ /* 0x000fca0000000000 */
[----:B------:R-:W-:Y:S01]  /*6a40*/  R2UR UR18, R198 ;  /* 0x00000000c61272ca */ /* 0x000fe200000e0000 */
[----:B------:R-:W-:-:S05]  /*6a50*/  VIADD R198, R195, 0x206 ;  /* 0x00000206c3c67836 */ /* 0x000fca0000000000 */
[----:B------:R-:W-:Y:S01]  /*6a60*/  R2UR UR22, R198 ;  /* 0x00000000c61672ca */ /* 0x000fe200000e0000 */
[----:B------:R-:W-:-:S05]  /*6a70*/  VIADD R198, R195, 0x400 ;  /* 0x00000400c3c67836 */ /* 0x000fca0000000000 */
[----:B------:R-:W-:Y:S01]  /*6a80*/  R2UR UR26, R198 ;  /* 0x00000000c61a72ca */ /* 0x000fe200000e0000 */
[----:B------:R-:W-:-:S05]  /*6a90*/  VIADD R198, R195, 0x402 ;  /* 0x00000402c3c67836 */ /* 0x000fca0000000000 */
[----:B------:R-:W-:Y:S01]  /*6aa0*/  R2UR UR30, R198 ;  /* 0x00000000c61e72ca */ /* 0x000fe200000e0000 */
[C---:B------:R-:W-:Y:S01]  /*6ab0*/  VIADD R198, R195.reuse, 0x404 ;  /* 0x00000404c3c67836 */ /* 0x040fe20000000000 */
[----:B------:R-:W-:Y:S02]  /*6ac0*/  WARPGROUP.DEPBAR.LE gsb0, 0x0 ;  /* 0x00008000000079c5 */ /* 0x000fe40000010000 */
[----:B------:R-:W-:Y:S02]  /*6ad0*/  WARPGROUP.ARRIVE ;  /* 0x00000000000079c5 */ /* 0x000fe40000000000 */
[----:B------:R-:W-:Y:S01]  /*6ae0*/  R2UR UR34, R198 ;  /* 0x00000000c62272ca */ /* 0x000fe200000e0000 */
[----:B------:R-:W-:-:S03]  /*6af0*/  VIADD R198, R195, 0x406 ;  /* 0x00000406c3c67836 */ /* 0x000fc60000000000 */
[----:B------:R-:W-:Y:S02]  /*6b00*/  HGMMA.64x64x16.F32.BF16 R152, gdesc[UR52], R152, gsb0 ;  /* 0x00e00000349879f0 */ /* 0x000fe40008001898 */
[----:B------:R-:W-:Y:S01]  /*6b10*/  R2UR UR38, R198 ;  /* 0x00000000c62672ca */ /* 0x000fe200000e0000 */
[----:B------:R-:W-:Y:S01]  /*6b20*/  VIADD R198, R195, 0x600 ;  /* 0x00000600c3c67836 */ /* 0x000fe20000000000 */
[----:B------:R-:W-:Y:S01]  /*6b30*/  R2UR UR53, R200 ;  /* 0x00000000c83572ca */ /* 0x000fe200000e0000 */
[----:B------:R-:W-:Y:S01]  /*6b40*/  UMOV UR55, 0x40000040 ;  /* 0x4000004000377882 */ /* 0x000fe20000000000 */
[----:B------:R-:W-:Y:S02]  /*6b50*/  R2UR UR52, R201 ;  /* 0x00000000c93472ca */ /* 0x000fe400000e0000 */
[----:B------:R-:W-:Y:S01]  /*6b60*/  R2UR UR42, R198 ;  /* 0x00000000c62a72ca */ /* 0x000fe200000e0000 */
[----:B------:R-:W-:-:S05]  /*6b70*/  VIADD R198, R195, 0x602 ;  /* 0x00000602c3c67836 */ /* 0x000fca0000000000 */
[----:B------:R-:W-:Y:S01]  /*6b80*/  R2UR UR46, R198 ;  /* 0x00000000c62e72ca */ /* 0x000fe200000e0000 */
[----:B------:R-:W-:-:S05]  /*6b90*/  VIADD R198, R195, 0x604 ;  /* 0x00000604c3c67836 */ /* 0x000fca0000000000 */
[----:B------:R-:W-:Y:S01]  /*6ba0*/  R2UR UR50, R198 ;  /* 0x00000000c63272ca */ /* 0x000fe200000e0000 */
[----:B------:R-:W-:-:S05]  /*6bb0*/  VIADD R198, R195, 0x606 ;  /* 0x00000606c3c67836 */ /* 0x000fca0000000000 */
[----:B------:R-:W-:Y:S02]  /*6bc0*/  R2UR UR54, R198 ;  /* 0x00000000c63672ca */ /* 0x000fe400000e0000 */
[----:B------:R0:W1:Y:S02]  /*6bd0*/  SHFL.IDX PT, R198, R202, RZ, 0x1f ;  /* 0x00001fffcac67589 */ /* 0x00006400000e0000 */
[----:B0-----:R-:W-:Y:S01]  /*6be0*/  IMAD.MOV.U32 R202, RZ, RZ, 0x4 ;  /* 0x00000004ffca7424 */ /* 0x001fe200078e00ff */
[----:B-1----:R-:W-:-:S04]  /*6bf0*/  ISETP.GT.AND P3, PT, R198, 0x7f, PT ;  /* 0x0000007fc600780c */ /* 0x002fc80003f64270 */
[----:B------:R-:W-:-:S05]  /*6c00*/  SEL R198, RZ, 0x2, !P3 ;  /* 0x00000002ffc67807 */ /* 0x000fca0005800000 */
[----:B------:R-:W-:Y:S02]  /*6c10*/  IMAD.IADD R200, R7, 0x1, R198 ;  /* 0x0000000107c87824 */ /* 0x000fe400078e02c6 */
        /* <DEDUP_REMOVED lines=8> */
[C---:B------:R-:W-:Y:S02]  /*6ca0*/  SEL R200, R202.reuse, 0x2, P3 ;  /* 0x00000002cac87807 */ /* 0x040fe40001800000 */
[----:B------:R-:W-:-:S03]  /*6cb0*/  SEL R202, R202, 0x6, !P3 ;  /* 0x00000006caca7807 */ /* 0x000fc60005800000 */
[--C-:B------:R-:W-:Y:S02]  /*6cc0*/  IMAD.IADD R201, R7, 0x1, R200.reuse ;  /* 0x0000000107c97824 */ /* 0x100fe400078e02c8 */
[C---:B------:R-:W-:Y:S02]  /*6cd0*/  IMAD.IADD R203, R199.reuse, 0x1, R200 ;  /* 0x00000001c7cb7824 */ /* 0x040fe400078e02c8 */
[----:B------:R-:W-:Y:S01]  /*6ce0*/  IMAD.IADD R199, R199, 0x1, R202 ;  /* 0x00000001c7c77824 */ /* 0x000fe200078e02ca */
[----:B------:R-:W-:Y:S02]  /*6cf0*/  WARPGROUP.DEPBAR.LE gsb0, 0x0 ;  /* 0x00008000000079c5 */ /* 0x000fe40000010000 */
[----:B------:R-:W-:-:S06]  /*6d00*/  WARPGROUP.ARRIVE ;  /* 0x00000000000079c5 */ /* 0x000fcc0000000000 */
[----:B------:R-:W-:Y:S01]  /*6d10*/  HGMMA.64x64x16.F32.BF16 R152, gdesc[UR4], R152, gsb0 ;  /* 0x00e00000049879f0 */ /* 0x000fe20008001898 */
[----:B------:R-:W-:Y:S02]  /*6d20*/  ULDC UR7, c[0x0][0xa80] ;  /* 0x0002a00000077ab9 */ /* 0x000fe40000000800 */
[----:B------:R-:W-:Y:S01]  /*6d30*/  UMOV UR6, UR7 ;  /* 0x0000000700067c82 */ /* 0x000fe20008000000 */
        /* <DEDUP_REMOVED lines=69> */
[----:B------:R-:W-:Y:S02]  /*7190*/  IMAD.IADD R201, R8, 0x1, R198 ;  /* 0x0000000108c97824 */ /* 0x000fe400078e02c6 */
        /* <DEDUP_REMOVED lines=8> */
[----:B------:R-:W-:Y:S02]  /*7220*/  IMAD.IADD R201, R8, 0x1, R200 ;  /* 0x0000000108c97824 */ /* 0x000fe400078e02c8 */
        /* <DEDUP_REMOVED lines=108> */
[----:B------:R-:W-:Y:S02]  /*78f0*/  LOP3.LUT R199, R199, 0x1e00, RZ, 0xc0, !PT ;  /* 0x00001e00c7c77812 */ /* 0x000fe400078ec0ff */
[----:B------:R-:W-:Y:S02]  /*7900*/  ISETP.NE.AND P3, PT, R0, RZ, PT ;  /* 0x000000ff0000720c */ /* 0x000fe40003f65270 */
[----:B------:R-:W-:-:S02]  /*7910*/  IADD3 R200, R198, R199, R5 ;  /* 0x000000c7c6c87210 */ /* 0x000fc40007ffe005 */
        /* <DEDUP_REMOVED lines=28> */
[----:B------:R-:W-:-:S03]  /*7ae0*/  FMNMX.FTZ R198, R154, R187, !PT ;  /* 0x000000bb9ac67209 */ /* 0x000fc60007810000 */
[----:B------:R-:W0:Y:S02]  /*7af0*/  SHFL.BFLY PT, R195, R200, 0x2, 0x1f ;  /* 0x0c401f00c8c37f89 */ /* 0x000e2400000e0000 */
[----:B0-----:R-:W-:Y:S02]  /*7b00*/  FMNMX.FTZ R201, R200, R195, !PT ;  /* 0x000000c3c8c97209 */ /* 0x001fe40007810000 */
[----:B------:R-:W-:-:S03]  /*7b10*/  FMNMX.FTZ R195, R155, R198, !PT ;  /* 0x000000c69bc37209 */ /* 0x000fc60007810000 */
[----:B------:R-:W0:Y:S01]  /*7b20*/  SHFL.BFLY PT, R202, R201, 0x1, 0x1f ;  /* 0x0c201f00c9ca7f89 */ /* 0x000e2200000e0000 */
[----:B------:R-:W-:-:S04]  /*7b30*/  FMNMX.FTZ R198, R158, R195, !PT ;  /* 0x000000c39ec67209 */ /* 0x000fc80007810000 */
[----:B------:R-:W-:-:S04]  /*7b40*/  FMNMX.FTZ R195, R159, R198, !PT ;  /* 0x000000c69fc37209 */ /* 0x000fc80007810000 */
[----:B------:R-:W-:-:S04]  /*7b50*/  FMNMX.FTZ R198, R162, R195, !PT ;  /* 0x000000c3a2c67209 */ /* 0x000fc80007810000 */
[----:B------:R-:W-:Y:S02]  /*7b60*/  FMNMX.FTZ R199, R163, R198, !PT ;  /* 0x000000c6a3c77209 */ /* 0x000fe40007810000 */
[----:B0-----:R-:W-:-:S05]  /*7b70*/  FMNMX.FTZ R195, R201, R202, !PT ;  /* 0x000000cac9c37209 */ /* 0x001fca0007810000 */
[C---:B------:R-:W-:Y:S01]  /*7b80*/  FADD.FTZ R198, -R195.reuse, R186 ;  /* 0x000000bac3c67221 */ /* 0x040fe20000010100 */
[----:B------:R-:W-:Y:S01]  /*7b90*/  FMNMX.FTZ R186, R166, R199, !PT ;  /* 0x000000c7a6ba7209 */ /* 0x000fe20007810000 */
[----:B------:R-:W-:Y:S02]  /*7ba0*/  FMUL.FTZ R207, R195, UR6 ;  /* 0x00000006c3cf7c20 */ /* 0x000fe40008410000 */
[----:B------:R-:W-:Y:S01]  /*7bb0*/  FMUL.FTZ R200, R198, UR6 ;  /* 0x00000006c6c87c20 */ /* 0x000fe20008410000 */
[----:B------:R-:W-:Y:S01]  /*7bc0*/  FMNMX.FTZ R199, R167, R186, !PT ;  /* 0x000000baa7c77209 */ /* 0x000fe20007810000 */
[--C-:B------:R-:W-:Y:S01]  /*7bd0*/  FFMA.FTZ R206, R180, UR6, -R207.reuse ;  /* 0x00000006b4ce7c23 */ /* 0x100fe200080108cf */
[--C-:B------:R-:W-:Y:S01]  /*7be0*/  FFMA.FTZ R156, R156, UR6, -R207.reuse ;  /* 0x000000069c9c7c23 */ /* 0x100fe200080108cf */
[----:B------:R-:W0:Y:S01]  /*7bf0*/  MUFU.EX2 R186, R200 ;  /* 0x000000c800ba7308 */ /* 0x000e220000000800 */
        /* <DEDUP_REMOVED lines=18> */
[----:B------:R-:W-:Y:S01]  /*7d20*/  FFMA.FTZ R181, R181, UR6, -R207 ;  /* 0x00000006b5b57c23 */ /* 0x000fe200080108cf */
[----:B------:R-:W-:Y:S01]  /*7d30*/  MUFU.EX2 R199, R199 ;  /* 0x000000c700c77308 */ /* 0x000fe20000000800 */
[----:B------:R-:W-:Y:S01]  /*7d40*/  FMNMX.FTZ R153, R179, R152, !PT ;  /* 0x00000098b3997209 */ /* 0x000fe20007810000 */
[-C--:B0-----:R-:W-:Y:S01]  /*7d50*/  FMUL.FTZ R24, R24, R186.reuse ;  /* 0x000000ba18187220 */ /* 0x081fe20000410000 */
[-C--:B------:R-:W-:Y:S01]  /*7d60*/  FMUL.FTZ R25, R25, R186.reuse ;  /* 0x000000ba19197220 */ /* 0x080fe20000410000 */
[-C--:B------:R-:W-:Y:S01]  /*7d70*/  FMUL.FTZ R28, R28, R186.reuse ;  /* 0x000000ba1c1c7220 */ /* 0x080fe20000410000 */
[----:B------:R-:W-:Y:S01]  /*7d80*/  FMNMX.FTZ R152, R182, R153, !PT ;  /* 0x00000099b6987209 */ /* 0x000fe20007810000 */
[-C--:B------:R-:W-:Y:S01]  /*7d90*/  FMUL.FTZ R29, R29, R186.reuse ;  /* 0x000000ba1d1d7220 */ /* 0x080fe20000410000 */
[----:B------:R-:W-:Y:S01]  /*7da0*/  FMUL.FTZ R32, R32, R186 ;  /* 0x000000ba20207220 */ /* 0x000fe20000410000 */
[----:B------:R-:W-:Y:S01]  /*7db0*/  MUFU.EX2 R198, R198 ;  /* 0x000000c600c67308 */ /* 0x000fe20000000800 */
[----:B------:R-:W-:Y:S01]  /*7dc0*/  FMNMX.FTZ R152, R183, R152, !PT ;  /* 0x00000098b7987209 */ /* 0x000fe20007810000 */
[-C--:B------:R-:W-:Y:S01]  /*7dd0*/  FMUL.FTZ R33, R33, R186.reuse ;  /* 0x000000ba21217220 */ /* 0x080fe20000410000 */
[-C--:B------:R-:W-:Y:S01]  /*7de0*/  FMUL.FTZ R36, R36, R186.reuse ;  /* 0x000000ba24247220 */ /* 0x080fe20000410000 */
[-C--:B------:R-:W-:Y:S01]  /*7df0*/  FMUL.FTZ R37, R37, R186.reuse ;  /* 0x000000ba25257220 */ /* 0x080fe20000410000 */
[-C--:B------:R-:W-:Y:S01]  /*7e00*/  FMUL.FTZ R40, R40, R186.reuse ;  /* 0x000000ba28287220 */ /* 0x080fe20000410000 */
[----:B------:R-:W0:Y:S01]  /*7e10*/  SHFL.BFLY PT, R153, R152, 0x2, 0x1f ;  /* 0x0c401f0098997f89 */ /* 0x000e2200000e0000 */
        /* <DEDUP_REMOVED lines=23> */
[----:B0-----:R-:W-:Y:S01]  /*7f90*/  FMNMX.FTZ R153, R152, R153, !PT ;  /* 0x0000009998997209 */ /* 0x001fe20007810000 */
[-C--:B------:R-:W-:Y:S01]  /*7fa0*/  FMUL.FTZ R81, R81, R186.reuse ;  /* 0x000000ba51517220 */ /* 0x080fe20000410000 */
[----:B------:R-:W0:Y:S01]  /*7fb0*/  MUFU.EX2 R203, R203 ;  /* 0x000000cb00cb7308 */ /* 0x000e220000000800 */
[-C--:B------:R-:W-:Y:S01]  /*7fc0*/  FMUL.FTZ R84, R84, R186.reuse ;  /* 0x000000ba54547220 */ /* 0x080fe20000410000 */
[-C--:B------:R-:W-:Y:S01]  /*7fd0*/  FMUL.FTZ R85, R85, R186.reuse ;  /* 0x000000ba55557220 */ /* 0x080fe20000410000 */
[----:B------:R-:W1:Y:S01]  /*7fe0*/  SHFL.BFLY PT, R152, R153, 0x1, 0x1f ;  /* 0x0c201f0099987f89 */ /* 0x000e6200000e0000 */
        /* <DEDUP_REMOVED lines=11> */
[----:B------:R-:W-:Y:S01]  /*80a0*/  FMUL.FTZ R108, R108, R186 ;  /* 0x000000ba6c6c7220 */ /* 0x000fe20000410000 */
[----:B------:R-:W-:Y:S01]  /*80b0*/  MUFU.EX2 R205, R205 ;  /* 0x000000cd00cd7308 */ /* 0x000fe20000000800 */
[----:B0-----:R-:W-:Y:S01]  /*80c0*/  F2FP.BF16.F32.PACK_AB R156, R203, R202 ;  /* 0x000000cacb9c723e */ /* 0x001fe200000010ff */
        /* <DEDUP_REMOVED lines=8> */
[----:B------:R-:W-:Y:S01]  /*8150*/  FMUL.FTZ R124, R124, R186 ;  /* 0x000000ba7c7c7220 */ /* 0x000fe20000410000 */
[----:B-1----:R-:W-:Y:S01]  /*8160*/  FMNMX.FTZ R180, R153, R152, !PT ;  /* 0x0000009899b47209 */ /* 0x002fe20007810000 */
[----:B------:R-:W-:-:S02]  /*8170*/  @!P1 VIADD R153, R196, 0x38840 ;  /* 0x00038840c4999836 */ /* 0x000fc40000000000 */
[-C--:B------:R-:W-:Y:S01]  /*8180*/  FMUL.FTZ R125, R125, R186.reuse ;  /* 0x000000ba7d7d7220 */ /* 0x080fe20000410000 */
[-C--:B------:R-:W-:Y:S01]  /*8190*/  FMUL.FTZ R128, R128, R186.reuse ;  /* 0x000000ba80807220 */ /* 0x080fe20000410000 */
[-C--:B------:R-:W-:Y:S01]  /*81a0*/  FMUL.FTZ R129, R129, R186.reuse ;  /* 0x000000ba81817220 */ /* 0x080fe20000410000 */
[----:B------:R-:W-:Y:S01]  /*81b0*/  FADD.FTZ R152, -R180, R187 ;  /* 0x000000bbb4987221 */ /* 0x000fe20000010100 */
[----:B------:R-:W-:Y:S01]  /*81c0*/  @!P1 PRMT R153, RZ, 0x654, R153 ;  /* 0x00000654ff999816 */ /* 0x000fe20000000099 */
[----:B------:R-:W-:Y:S01]  /*81d0*/  MUFU.EX2 R169, R169 ;  /* 0x000000a900a97308 */ /* 0x000fe20000000800 */
[-C--:B------:R-:W-:Y:S01]  /*81e0*/  FMUL.FTZ R132, R132, R186.reuse ;  /* 0x000000ba84847220 */ /* 0x080fe20000410000 */
[----:B------:R-:W-:Y:S01]  /*81f0*/  FMUL.FTZ R187, R152, UR6 ;  /* 0x0000000698bb7c20 */ /* 0x000fe20008410000 */
[----:B------:R-:W-:Y:S01]  /*8200*/  FMUL.FTZ R152, R180, UR6 ;  /* 0x00000006b4987c20 */ /* 0x000fe20008410000 */
[----:B------:R0:W-:Y:S01]  /*8210*/  @!P1 SYNCS.ARRIVE.TRANS64.RED.A1T0 RZ, [R153+URZ], RZ ;  /* 0x000000ff99ff99a7 */ /* 0x0001e2000810043f */
[-C--:B------:R-:W-:Y:S01]  /*8220*/  FMUL.FTZ R133, R133, R186.reuse ;  /* 0x000000ba85857220 */ /* 0x080fe20000410000 */
[----:B------:R-:W-:Y:S01]  /*8230*/  FMUL.FTZ R136, R136, R186 ;  /* 0x000000ba88887220 */ /* 0x000fe20000410000 */
[----:B------:R-:W-:Y:S01]  /*8240*/  FFMA.FTZ R207, R155, UR6, -R152 ;  /* 0x000000069bcf7c23 */ /* 0x000fe20008010898 */
[----:B------:R-:W1:Y:S01]  /*8250*/  MUFU.EX2 R187, R187 ;  /* 0x000000bb00bb7308 */ /* 0x000e620000000800 */
[----:B------:R-:W-:-:S02]  /*8260*/  @!P3 IMAD R155, R208, 0x40, R3 ;  /* 0x00000040d09bb824 */ /* 0x000fc400078e0203 */
[--C-:B------:R-:W-:Y:S01]  /*8270*/  FFMA.FTZ R210, R154, UR6, -R152.reuse ;  /* 0x000000069ad27c23 */ /* 0x100fe20008010898 */
[--C-:B------:R-:W-:Y:S01]  /*8280*/  FFMA.FTZ R209, R158, UR6, -R152.reuse ;  /* 0x000000069ed17c23 */ /* 0x100fe20008010898 */
[----:B------:R-:W-:Y:S01]  /*8290*/  FFMA.FTZ R212, R159, UR6, -R152 ;  /* 0x000000069fd47c23 */ /* 0x000fe20008010898 */
[----:B------:R-:W-:Y:S02]  /*82a0*/  @!P3 IMAD R155, R155, 0x4, R184 ;  /* 0x000000049b9bb824 */ /* 0x000fe400078e02b8 */
[--C-:B------:R-:W-:Y:S01]  /*82b0*/  FFMA.FTZ R211, R162, UR6, -R152.reuse ;  /* 0x00000006a2d37c23 */ /* 0x100fe20008010898 */
        /* <DEDUP_REMOVED lines=10> */
[----:B------:R-:W-:Y:S01]  /*8360*/  FFMA.FTZ R183, R183, UR6, -R152 ;  /* 0x00000006b7b77c23 */ /* 0x000fe20008010898 */
[----:B------:R-:W-:Y:S01]  /*8370*/  @!P3 STS [R155+0x38400], R186 ;  /* 0x038400ba9b00b388 */ /* 0x000fe20000000800 */
[----:B------:R-:W-:Y:S01]  /*8380*/  MUFU.EX2 R210, R210 ;  /* 0x000000d200d27308 */ /* 0x000fe20000000800 */
[----:B------:R-:W-:Y:S01]  /*8390*/  F2FP.BF16.F32.PACK_AB R152, R198, R199 ;  /* 0x000000c7c698723e */ /* 0x000fe200000010ff */
[-C--:B-1----:R-:W-:Y:S01]  /*83a0*/  FMUL.FTZ R26, R26, R187.reuse ;  /* 0x000000bb1a1a7220 */ /* 0x082fe20000410000 */
[----:B------:R1:W-:Y:S01]  /*83b0*/  @!P3 STS [R155+0x38420], R187 ;  /* 0x038420bb9b00b388 */ /* 0x0003e20000000800 */
[----:B------:R-:W-:Y:S01]  /*83c0*/  F2FP.BF16.F32.PACK_AB R154, R201, R200 ;  /* 0x000000c8c99a723e */ /* 0x000fe200000010ff */
[-C--:B------:R-:W-:Y:S01]  /*83d0*/  FMUL.FTZ R27, R27, R187.reuse ;  /* 0x000000bb1b1b7220 */ /* 0x080fe20000410000 */
[----:B------:R-:W-:Y:S01]  /*83e0*/  F2FP.BF16.F32.PACK_AB R158, R205, R204 ;  /* 0x000000cccd9e723e */ /* 0x000fe200000010ff */
[-C--:B------:R-:W-:Y:S01]  /*83f0*/  FMUL.FTZ R30, R30, R187.reuse ;  /* 0x000000bb1e1e7220 */ /* 0x080fe20000410000 */
[----:B------:R-:W0:Y:S01]  /*8400*/  MUFU.EX2 R207, R207 ;  /* 0x000000cf00cf7308 */ /* 0x000e220000000800 */
[----:B------:R-:W-:Y:S01]  /*8410*/  F2FP.BF16.F32.PACK_AB R160, R169, R168 ;  /* 0x000000a8a9a0723e */ /* 0x000fe200000010ff */
        /* <DEDUP_REMOVED lines=14> */
[----:B------:R-:W1:Y:S01]  /*8500*/  MUFU.EX2 R212, R212 ;  /* 0x000000d400d47308 */ /* 0x000e620000000800 */
        /* <DEDUP_REMOVED lines=15> */
[----:B------:R-:W0:Y:S01]  /*8600*/  MUFU.EX2 R214, R214 ;  /* 0x000000d600d67308 */ /* 0x000e220000000800 */
[----:B-1----:R-:W-:Y:S01]  /*8610*/  F2FP.BF16.F32.PACK_AB R155, R212, R209 ;  /* 0x000000d1d49b723e */ /* 0x002fe200000010ff */
[----:B------:R-:W-:Y:S01]  /*8620*/  BAR.SYNC.DEFER_BLOCKING 0xf, 0x100 ;  /* 0x03c4000000007b1d */ /* 0x000fe20000010000 */
        /* <DEDUP_REMOVED lines=42> */
[----:B------:R-:W-:Y:S01]  /*88d0*/  FMUL.FTZ R145, R145, R186 ;  /* 0x000000ba91917220 */ /* 0x000fe20000410000 */
[-C--:B------:R-:W-:Y:S01]  /*88e0*/  FMUL.FTZ R146, R146, R187.reuse ;  /* 0x000000bb92927220 */ /* 0x080fe20000410000 */
[-C--:B------:R-:W-:Y:S01]  /*88f0*/  FMUL.FTZ R147, R147, R187.reuse ;  /* 0x000000bb93937220 */ /* 0x080fe20000410000 */
[----:B------:R-:W1:Y:S01]  /*8900*/  MUFU.EX2 R171, R171 ;  /* 0x000000ab00ab7308 */ /* 0x000e620000000800 */
[----:B0-----:R-:W-:Y:S01]  /*8910*/  F2FP.BF16.F32.PACK_AB R162, R173, R172 ;  /* 0x000000acada2723e */ /* 0x001fe200000010ff */
[-C--:B------:R-:W-:Y:S01]  /*8920*/  FMUL.FTZ R148, R148, R186.reuse ;  /* 0x000000ba94947220 */ /* 0x080fe20000410000 */
[----:B------:R-:W-:Y:S01]  /*8930*/  FMUL.FTZ R149, R149, R186 ;  /* 0x000000ba95957220 */ /* 0x000fe20000410000 */
[-C--:B------:R-:W-:Y:S01]  /*8940*/  FMUL.FTZ R150, R150, R187.reuse ;  /* 0x000000bb96967220 */ /* 0x080fe20000410000 */
[----:B------:R-:W-:Y:S01]  /*8950*/  FMUL.FTZ R151, R151, R187 ;  /* 0x000000bb97977220 */ /* 0x000fe20000410000 */
[----:B------:R0:W-:Y:S01]  /*8960*/  STSM.16.M88.4 [R189+0x36400], R152 ;  /* 0x03640098bd007844 */ /* 0x0001e20000000200 */
[----:B------:R-:W-:Y:S01]  /*8970*/  VIADD R208, R215, 0x80 ;  /* 0x00000080d7d07836 */ /* 0x000fe20000000000 */
[----:B------:R-:W-:Y:S01]  /*8980*/  MUFU.EX2 R174, R174 ;  /* 0x000000ae00ae7308 */ /* 0x000fe20000000800 */
[----:B------:R-:W-:Y:S01]  /*8990*/  FFMA.FTZ R193, R186, R193, R199 ;  /* 0x000000c1bac17223 */ /* 0x000fe200000100c7 */
[----:B------:R0:W-:Y:S01]  /*89a0*/  STSM.16.M88.4 [R191], R156 ;  /* 0x0000009cbf007844 */ /* 0x0001e20000000200 */
[----:B------:R-:W-:Y:S01]  /*89b0*/  FFMA.FTZ R194, R187, R194, R210 ;  /* 0x000000c2bbc27223 */ /* 0x000fe200000100d2 */
[----:B------:R-:W-:-:S02]  /*89c0*/  @!P1 VIADD R196, R196, 0x38860 ;  /* 0x00038860c4c49836 */ /* 0x000fc40000000000 */
[----:B------:R-:W-:Y:S01]  /*89d0*/  FADD.FTZ R193, R198, R193 ;  /* 0x000000c1c6c17221 */ /* 0x000fe20000010000 */
[----:B------:R-:W-:Y:S02]  /*89e0*/  IMAD.MOV.U32 R187, RZ, RZ, R180 ;  /* 0x000000ffffbb7224 */ /* 0x000fe400078e00b4 */
[----:B------:R-:W-:Y:S01]  /*89f0*/  FADD.FTZ R194, R207, R194 ;  /* 0x000000c2cfc27221 */ /* 0x000fe20000010000 */
[----:B------:R-:W2:Y:S01]  /*8a00*/  MUFU.EX2 R175, R175 ;  /* 0x000000af00af7308 */ /* 0x000ea20000000800 */
[----:B-1----:R-:W-:Y:S01]  /*8a10*/  F2FP.BF16.F32.PACK_AB R161, R171, R170 ;  /* 0x000000aaaba1723e */ /* 0x002fe200000010ff */
[----:B------:R-:W-:Y:S01]  /*8a20*/  FADD.FTZ R200, R200, R193 ;  /* 0x000000c1c8c87221 */ /* 0x000fe20000010000 */
[----:B------:R-:W-:Y:S01]  /*8a30*/  FADD.FTZ R209, R209, R194 ;  /* 0x000000c2d1d17221 */ /* 0x000fe20000010000 */
[----:B------:R-:W-:Y:S01]  /*8a40*/  @!P1 PRMT R196, RZ, 0x654, R196 ;  /* 0x00000654ffc49816 */ /* 0x000fe200000000c4 */
[----:B------:R-:W-:Y:S02]  /*8a50*/  IMAD.MOV.U32 R186, RZ, RZ, R195 ;  /* 0x000000ffffba7224 */ /* 0x000fe400078e00c3 */
[----:B------:R-:W-:Y:S01]  /*8a60*/  FADD.FTZ R201, R201, R200 ;  /* 0x000000c8c9c97221 */ /* 0x000fe20000010000 */
[----:B------:R-:W-:Y:S01]  /*8a70*/  FADD.FTZ R212, R212, R209 ;  /* 0x000000d1d4d47221 */ /* 0x000fe20000010000 */
[----:B------:R-:W-:Y:S02]  /*8a80*/  MUFU.EX2 R176, R176 ;  /* 0x000000b000b07308 */ /* 0x000fe40000000800 */
[----:B------:R-:W-:Y:S01]  /*8a90*/  FADD.FTZ R202, R202, R201 ;  /* 0x000000c9caca7221 */ /* 0x000fe20000010000 */
[----:B------:R-:W-:-:S03]  /*8aa0*/  FADD.FTZ R211, R211, R212 ;  /* 0x000000d4d3d37221 */ /* 0x000fc60000010000 */
[----:B------:R-:W-:Y:S01]  /*8ab0*/  FADD.FTZ R203, R203, R202 ;  /* 0x000000cacbcb7221 */ /* 0x000fe20000010000 */
[----:B------:R-:W-:Y:S01]  /*8ac0*/  FADD.FTZ R214, R214, R211 ;  /* 0x000000d3d6d67221 */ /* 0x000fe20000010000 */
[----:B------:R-:W1:Y:S01]  /*8ad0*/  MUFU.EX2 R177, R177 ;  /* 0x000000b100b17308 */ /* 0x000e620000000800 */
[----:B--2---:R-:W-:Y:S01]  /*8ae0*/  F2FP.BF16.F32.PACK_AB R163, R175, R174 ;  /* 0x000000aeafa3723e */ /* 0x004fe200000010ff */
[----:B------:R-:W-:Y:S01]  /*8af0*/  FADD.FTZ R204, R204, R203 ;  /* 0x000000cbcccc7221 */ /* 0x000fe20000010000 */
[----:B------:R-:W-:-:S03]  /*8b00*/  FADD.FTZ R213, R213, R214 ;  /* 0x000000d6d5d57221 */ /* 0x000fc60000010000 */
[----:B------:R0:W-:Y:S01]  /*8b10*/  STSM.16.M88.4 [R190], R160 ;  /* 0x000000a0be007844 */ /* 0x0001e20000000200 */
[----:B------:R-:W-:Y:S01]  /*8b20*/  FADD.FTZ R205, R205, R204 ;  /* 0x000000cccdcd7221 */ /* 0x000fe20000010000 */
[----:B------:R-:W-:Y:S01]  /*8b30*/  MUFU.EX2 R206, R206 ;  /* 0x000000ce00ce7308 */ /* 0x000fe20000000800 */
[----:B------:R-:W-:Y:S02]  /*8b40*/  FADD.FTZ R213, R216, R213 ;  /* 0x000000d5d8d57221 */ /* 0x000fe40000010000 */
[----:B------:R-:W-:Y:S02]  /*8b50*/  FADD.FTZ R168, R168, R205 ;  /* 0x000000cda8a87221 */ /* 0x000fe40000010000 */
[----:B------:R-:W-:Y:S02]  /*8b60*/  FADD.FTZ R170, R170, R213 ;  /* 0x000000d5aaaa7221 */ /* 0x000fe40000010000 */
[----:B------:R-:W-:Y:S01]  /*8b70*/  FADD.FTZ R169, R169, R168 ;  /* 0x000000a8a9a97221 */ /* 0x000fe20000010000 */
[----:B------:R-:W2:Y:S01]  /*8b80*/  MUFU.EX2 R181, R181 ;  /* 0x000000b500b57308 */ /* 0x000ea20000000800 */
[----:B-1----:R-:W-:Y:S01]  /*8b90*/  F2FP.BF16.F32.PACK_AB R164, R177, R176 ;  /* 0x000000b0b1a4723e */ /* 0x002fe200000010ff */
[----:B------:R-:W-:Y:S01]  /*8ba0*/  FADD.FTZ R171, R171, R170 ;  /* 0x000000aaabab7221 */ /* 0x000fe20000010000 */
[----:B------:R-:W-:-:S03]  /*8bb0*/  FADD.FTZ R172, R172, R169 ;  /* 0x000000a9acac7221 */ /* 0x000fc60000010000 */
[----:B------:R-:W-:Y:S01]  /*8bc0*/  FADD.FTZ R174, R174, R171 ;  /* 0x000000abaeae7221 */ /* 0x000fe20000010000 */
[----:B------:R-:W-:Y:S01]  /*8bd0*/  FADD.FTZ R173, R173, R172 ;  /* 0x000000acadad7221 */ /* 0x000fe20000010000 */
[----:B------:R-:W-:Y:S02]  /*8be0*/  MUFU.EX2 R178, R178 ;  /* 0x000000b200b27308 */ /* 0x000fe40000000800 */
[----:B------:R-:W-:Y:S01]  /*8bf0*/  FADD.FTZ R175, R175, R174 ;  /* 0x000000aeafaf7221 */ /* 0x000fe20000010000 */
[----:B------:R-:W-:-:S04]  /*8c00*/  FADD.FTZ R176, R176, R173 ;  /* 0x000000adb0b07221 */ /* 0x000fc80000010000 */
[----:B------:R-:W-:Y:S01]  /*8c10*/  FADD.FTZ R177, R177, R176 ;  /* 0x000000b0b1b17221 */ /* 0x000fe20000010000 */
[----:B------:R-:W1:Y:S01]  /*8c20*/  MUFU.EX2 R179, R179 ;  /* 0x000000b300b37308 */ /* 0x000e620000000800 */
[----:B--2---:R-:W-:Y:S02]  /*8c30*/  F2FP.BF16.F32.PACK_AB R166, R181, R206 ;  /* 0x000000ceb5a6723e */ /* 0x004fe400000010ff */
[----:B------:R-:W-:-:S04]  /*8c40*/  FADD.FTZ R206, R206, R177 ;  /* 0x000000b1cece7221 */ /* 0x000fc80000010000 */
[----:B------:R-:W-:Y:S01]  /*8c50*/  FADD.FTZ R193, R181, R206 ;  /* 0x000000ceb5c17221 */ /* 0x000fe20000010000 */
[----:B------:R-:W-:Y:S08]  /*8c60*/  MUFU.EX2 R182, R182 ;  /* 0x000000b600b67308 */ /* 0x000ff00000000800 */
[----:B------:R-:W2:Y:S01]  /*8c70*/  MUFU.EX2 R183, R183 ;  /* 0x000000b700b77308 */ /* 0x000ea20000000800 */
[----:B-1----:R-:W-:Y:S01]  /*8c80*/  F2FP.BF16.F32.PACK_AB R165, R179, R178 ;  /* 0x000000b2b3a5723e */ /* 0x002fe200000010ff */
[----:B------:R-:W-:-:S04]  /*8c90*/  FADD.FTZ R178, R178, R175 ;  /* 0x000000afb2b27221 */ /* 0x000fc80000010000 */
[----:B------:R-:W-:Y:S01]  /*8ca0*/  FADD.FTZ R179, R179, R178 ;  /* 0x000000b2b3b37221 */ /* 0x000fe20000010000 */
[----:B--2---:R-:W-:-:S03]  /*8cb0*/  F2FP.BF16.F32.PACK_AB R167, R183, R182 ;  /* 0x000000b6b7a7723e */ /* 0x004fc600000010ff */
[----:B------:R-:W-:Y:S02]  /*8cc0*/  FADD.FTZ R182, R182, R179 ;  /* 0x000000b3b6b67221 */ /* 0x000fe40000010000 */
[----:B------:R0:W-:Y:S01]  /*8cd0*/  STSM.16.M88.4 [R192], R164 ;  /* 0x000000a4c0007844 */ /* 0x0001e20000000200 */
[----:B------:R-:W-:Y:S01]  /*8ce0*/  WARPGROUP.ARRIVE ;  /* 0x00000000000079c5 */ /* 0x000fe20000000000 */
[----:B------:R-:W-:-:S05]  /*8cf0*/  FADD.FTZ R194, R183, R182 ;  /* 0x000000b6b7c27221 */ /* 0x000fca0000010000 */
[----:B------:R-:W-:Y:S01]  /*8d00*/  HGMMA.64x256x16.F32.BF16 R24, R152, gdesc[UR8].tnspB, R24, gsb0 ;  /* 0x43e0000898187df0 */ /* 0x000fe20008001818 */
[----:B------:R-:W-:Y:S01]  /*8d10*/  R2UR UR10, R208 ;  /* 0x00000000d00a72ca */ /* 0x000fe200000e0000 */
[----:B------:R-:W-:Y:S01]  /*8d20*/  UMOV UR11, 0x40000040 ;  /* 0x40000040000b7882 */ /* 0x000fe20000000000 */
[C---:B------:R-:W-:Y:S02]  /*8d30*/  VIADD R208, R215.reuse, 0x100 ;  /* 0x00000100d7d07836 */ /* 0x040fe40000000000 */
[----:B------:R-:W-:Y:S01]  /*8d40*/  VIADD R215, R215, 0x180 ;  /* 0x00000180d7d77836 */ /* 0x000fe20000000000 */
[----:B------:R-:W-:Y:S02]  /*8d50*/  WARPGROUP.DEPBAR.LE gsb0, 0x0 ;  /* 0x00008000000079c5 */ /* 0x000fe40000010000 */
[----:B------:R-:W-:-:S15]  /*8d60*/  WARPGROUP.ARRIVE ;  /* 0x00000000000079c5 */ /* 0x000fde0000000000 */
[----:B------:R-:W-:-:S05]  /*8d70*/  NOP ;  /* 0x0000000000007918 */ /* 0x000fca0000000000 */
[----:B------:R-:W-:Y:S01]  /*8d80*/  HGMMA.64x256x16.F32.BF16 R24, R156, gdesc[UR8].tnspB, R24, gsb0 ;  /* 0x43e000089c187df0 */ /* 0x000fe20008001818 */
[----:B------:R-:W-:Y:S01]  /*8d90*/  R2UR UR10, R208 ;  /* 0x00000000d00a72ca */ /* 0x000fe200000e0000 */
[----:B------:R-:W-:Y:S01]  /*8da0*/  UMOV UR11, 0x40000040 ;  /* 0x40000040000b7882 */ /* 0x000fe20000000000 */
[----:B------:R-:W-:Y:S01]  /*8db0*/  IMAD.MOV.U32 R208, RZ, RZ, R197 ;  /* 0x000000ffffd07224 */ /* 0x000fe200078e00c5 */
[----:B------:R-:W-:Y:S02]  /*8dc0*/  WARPGROUP.DEPBAR.LE gsb0, 0x0 ;  /* 0x00008000000079c5 */ /* 0x000fe40000010000 */
[----:B------:R-:W-:-:S15]  /*8dd0*/  WARPGROUP.ARRIVE ;  /* 0x00000000000079c5 */ /* 0x000fde0000000000 */
[----:B------:R-:W-:-:S07]  /*8de0*/  NOP ;  /* 0x0000000000007918 */ /* 0x000fce0000000000 */
[----:B------:R-:W-:Y:S01]  /*8df0*/  HGMMA.64x256x16.F32.BF16 R24, R160, gdesc[UR8].tnspB, R24, gsb0 ;  /* 0x43e00008a0187df0 */ /* 0x000fe20008001818 */
[----:B------:R-:W-:Y:S01]  /*8e00*/  R2UR UR10, R215 ;  /* 0x00000000d70a72ca */ /* 0x000fe200000e0000 */
[----:B------:R-:W-:Y:S01]  /*8e10*/  UMOV UR11, 0x40000040 ;  /* 0x40000040000b7882 */ /* 0x000fe20000000000 */
[----:B------:R-:W-:Y:S02]  /*8e20*/  WARPGROUP.DEPBAR.LE gsb0, 0x0 ;  /* 0x00008000000079c5 */ /* 0x000fe40000010000 */
[----:B------:R-:W-:-:S15]  /*8e30*/  WARPGROUP.ARRIVE ;  /* 0x00000000000079c5 */ /* 0x000fde0000000000 */
[----:B------:R-:W-:-:S08]  /*8e40*/  NOP ;  /* 0x0000000000007918 */ /* 0x000fd00000000000 */
        /* <DEDUP_REMOVED lines=10> */
[----:B------:R0:W-:Y:S01]  /*8ef0*/  @!P1 SYNCS.ARRIVE.TRANS64.RED.A1T0 RZ, [R196+URZ], RZ ;  /* 0x000000ffc4ff99a7 */ /* 0x0001e2000810043f */
[----:B------:R-:W-:Y:S05]  /*8f00*/  @P2 BRA `(.L_x_3213) ;  /* 0xffffffd000d42947 */ /* 0x000fea000383ffff */
[----:B0-----:R-:W-:Y:S02]  /*8f10*/  IMAD.SHL.U32 R152, R197, 0x40, RZ ;  /* 0x00000040c5987824 */ /* 0x001fe400078e00ff */
[----:B------:R-:W-:Y:S02]  /*8f20*/  IMAD.MOV.U32 R187, RZ, RZ, R180 ;  /* 0x000000ffffbb7224 */ /* 0x000fe400078e00b4 */
[----:B------:R-:W-:-:S07]  /*8f30*/  IMAD.MOV.U32 R186, RZ, RZ, R195 ;  /* 0x000000ffffba7224 */ /* 0x000fce00078e00c3 */
.L_x_3204:
[----:B------:R-:W0:Y:S01]  /*8f40*/  SHFL.BFLY PT, R2, R193, 0x2, 0x1f ;  /* 0x0c401f00c1027f89 */ /* 0x000e2200000e0000 */
[----:B------:R-:W-:Y:S08]  /*8f50*/  BAR.ARV 0x8, 0x100 ;  /* 0x0204000000007b1d */ /* 0x000ff00000002000 */
[----:B------:R-:W-:Y:S01]  /*8f60*/  BAR.SYNC.DEFER_BLOCKING 0xf, 0x100 ;  /* 0x03c4000000007b1d */ /* 0x000fe20000010000 */
[----:B------:R-:W-:Y:S01]  /*8f70*/  ISETP.NE.AND P0, PT, R0, RZ, PT ;  /* 0x000000ff0000720c */ /* 0x000fe20003f05270 */
[----:B------:R-:W-:-:S02]  /*8f80*/  IMAD.MOV.U32 R0, RZ, RZ, RZ ;  /* 0x000000ffff007224 */ /* 0x000fc400078e00ff */
[----:B------:R-:W-:Y:S02]  /*8f90*/  IMAD.IADD R3, R3, 0x1, R152 ;  /* 0x0000000103037824 */ /* 0x000fe400078e0298 */
[----:B------:R-:W1:Y:S01]  /*8fa0*/  SHFL.BFLY PT, R7, R194, 0x2, 0x1f ;  /* 0x0c401f00c2077f89 */ /* 0x000e6200000e0000 */
[----:B0-----:R-:W-:-:S07]  /*8fb0*/  FADD.FTZ R2, R2, R193 ;  /* 0x000000c102027221 */ /* 0x001fce0000010000 */
[----:B------:R-:W-:Y:S01]  /*8fc0*/  @!P0 IMAD R3, R3, 0x4, R184 ;  /* 0x0000000403038824 */ /* 0x000fe200078e02b8 */
[----:B------:R-:W0:Y:S01]  /*8fd0*/  SHFL.BFLY PT, R5, R2, 0x1, 0x1f ;  /* 0x0c201f0002057f89 */ /* 0x000e2200000e0000 */
[----:B-1----:R-:W-:-:S05]  /*8fe0*/  FADD.FTZ R7, R7, R194 ;  /* 0x000000c207077221 */ /* 0x002fca0000010000 */
[----:B------:R-:W1:Y:S01]  /*8ff0*/  SHFL.BFLY PT, R4, R7, 0x1, 0x1f ;  /* 0x0c201f0007047f89 */ /* 0x000e6200000e0000 */
[----:B0-----:R-:W-:-:S05]  /*9000*/  FADD.FTZ R5, R2, R5 ;  /* 0x0000000502057221 */ /* 0x001fca0000010000 */
[----:B------:R-:W-:-:S13]  /*9010*/  FSETP.NE.FTZ.AND P1, PT, R5, RZ, PT ;  /* 0x000000ff0500720b */ /* 0x000fda0003f35000 */
[----:B------:R-:W0:Y:S01]  /*9020*/  @P1 MUFU.LG2 R2, R5 ;  /* 0x0000000500021308 */ /* 0x000e220000000c00 */
[----:B-1----:R-:W-:Y:S01]  /*9030*/  FADD.FTZ R8, R7, R4 ;  /* 0x0000000407087221 */ /* 0x002fe20000010000 */
[----:B------:R-:W-:Y:S02]  /*9040*/  IMAD.MOV.U32 R4, RZ, RZ, RZ ;  /* 0x000000ffff047224 */ /* 0x000fe400078e00ff */
[----:B------:R-:W-:Y:S02]  /*9050*/  IMAD.U32 R7, RZ, RZ, UR6 ;  /* 0x00000006ff077e24 */ /* 0x000fe4000f8e00ff */
[----:B------:R-:W-:Y:S02]  /*9060*/  FSETP.NE.FTZ.AND P2, PT, R8, RZ, PT ;  /* 0x000000ff0800720b */ /* 0x000fe40003f55000 */
[----:B------:R1:W2:Y:S01]  /*9070*/  @P1 MUFU.RCP R4, R5 ;  /* 0x0000000500041308 */ /* 0x0002a20000001000 */
[----:B0-----:R-:W-:Y:S01]  /*9080*/  @P1 FMUL.FTZ R2, R2, 0.69314718246459960938 ;  /* 0x3f31721802021820 */ /* 0x001fe20000410000 */
[----:B-1----:R-:W-:-:S09]  /*9090*/  IMAD.MOV.U32 R5, RZ, RZ, -0x800000 ;  /* 0xff800000ff057424 */ /* 0x002fd200078e00ff */
[----:B------:R-:W0:Y:S01]  /*90a0*/  @P2 MUFU.RCP R0, R8 ;  /* 0x0000000800002308 */ /* 0x000e220000001000 */
[----:B------:R-:W-:Y:S01]  /*90b0*/  @P2 FMUL.FTZ R7, R7, 0.69314718246459960938 ;  /* 0x3f31721807072820 */ /* 0x000fe20000410000 */
[----:B--2---:R-:W-:Y:S01]  /*90c0*/  @!P0 STS [R3+0x38400], R4 ;  /* 0x0384000403008388 */ /* 0x004fe20000000800 */
[----:B------:R-:W-:-:S05]  /*90d0*/  FMUL.FTZ R24, R24, R4 ;  /* 0x0000000418187220 */ /* 0x000fca0000410000 */
[----:B------:R-:W1:Y:S01]  /*90e0*/  @P2 MUFU.LG2 R6, R8 ;  /* 0x0000000800062308 */ /* 0x000e620000000c00 */
        /* <DEDUP_REMOVED lines=8> */
[----:B0-----:R0:W-:Y:S01]  /*9170*/  @!P0 STS [R3+0x38420], R0 ;  /* 0x0384200003008388 */ /* 0x0011e20000000800 */
[-C--:B------:R-:W-:Y:S01]  /*9180*/  FMUL.FTZ R41, R41, R4.reuse ;  /* 0x0000000429297220 */ /* 0x080fe20000410000 */
[-C--:B------:R-:W-:Y:S01]  /*9190*/  FMUL.FTZ R44, R44, R4.reuse ;  /* 0x000000042c2c7220 */ /* 0x080fe20000410000 */
[-C--:B------:R-:W-:Y:S01]  /*91a0*/  FMUL.FTZ R45, R45, R4.reuse ;  /* 0x000000042d2d7220 */ /* 0x080fe20000410000 */
[-C--:B------:R-:W-:Y:S01]  /*91b0*/  FMUL.FTZ R48, R48, R4.reuse ;  /* 0x0000000430307220 */ /* 0x080fe20000410000 */
[-C--:B------:R-:W-:Y:S01]  /*91c0*/  FMUL.FTZ R49, R49, R4.reuse ;  /* 0x0000000431317220 */ /* 0x080fe20000410000 */
[-C--:B------:R-:W-:Y:S01]  /*91d0*/  FMUL.FTZ R52, R52, R4.reuse ;  /* 0x0000000434347220 */ /* 0x080fe20000410000 */
[-C--:B------:R-:W-:Y:S01]  /*91e0*/  FMUL.FTZ R53, R53, R4.reuse ;  /* 0x0000000435357220 */ /* 0x080fe20000410000 */
[----:B-1----:R-:W-:Y:S01]  /*91f0*/  @P2 FMUL.FTZ R6, R6, 0.69314718246459960938 ;  /* 0x3f31721806062820 */ /* 0x002fe20000410000 */
[----:B------:R-:W-:Y:S01]  /*9200*/  FMUL.FTZ R56, R56, R4 ;  /* 0x0000000438387220 */ /* 0x000fe20000410000 */
[----:B0-----:R-:W-:-:S02]  /*9210*/  IMAD.U32 R3, RZ, RZ, UR6 ;  /* 0x00000006ff037e24 */ /* 0x001fc4000f8e00ff */
[-C--:B------:R-:W-:Y:S01]  /*9220*/  FMUL.FTZ R57, R57, R4.reuse ;  /* 0x0000000439397220 */ /* 0x080fe20000410000 */
[-C--:B------:R-:W-:Y:S01]  /*9230*/  FMUL.FTZ R60, R60, R4.reuse ;  /* 0x000000043c3c7220 */ /* 0x080fe20000410000 */
[-C--:B------:R-:W-:Y:S01]  /*9240*/  FMUL.FTZ R61, R61, R4.reuse ;  /* 0x000000043d3d7220 */ /* 0x080fe20000410000 */
[----:B------:R-:W-:Y:S01]  /*9250*/  @P1 FMUL.FTZ R3, R3, 0.69314718246459960938 ;  /* 0x3f31721803031820 */ /* 0x000fe20000410000 */
        /* <DEDUP_REMOVED lines=44> */
[----:B------:R-:W-:Y:S01]  /*9520*/  IMAD.MOV.U32 R4, RZ, RZ, -0x800000 ;  /* 0xff800000ff047424 */ /* 0x000fe200078e00ff */
        /* <DEDUP_REMOVED lines=68> */
.L_x_3189:
[----:B------:R-:W-:Y:S05]  /*9970*/  @P0 BRA `(.L_x_3214) ;  /* 0x0000002400180947 */ /* 0x000fea0003800000 */
[----:B------:R-:W2:Y:S01]  /*9980*/  LDL R156, [R1] ;  /* 0x00000000019c7983 */ /* 0x000ea20000100800 */
[----:B------:R-:W1:Y:S01]  /*9990*/  S2UR UR5, SR_CgaCtaId ;  /* 0x00000000000579c3 */ /* 0x000e620000008800 */
[----:B------:R-:W-:Y:S01]  /*99a0*/  UMOV UR4, 0x400 ;  /* 0x0000040000047882 */ /* 0x000fe20000000000 */
[----:B------:R-:W3:Y:S06]  /*99b0*/  S2R R0, SR_TID.X ;  /* 0x0000000000007919 */ /* 0x000eec0000002100 */
[----:B------:R-:W4:Y:S08]  /*99c0*/  S2UR UR6, SR_CTAID.Y ;  /* 0x00000000000679c3 */ /* 0x000f300000002600 */
[----:B------:R-:W4:Y:S08]  /*99d0*/  LDC R3, c[0x0][0xd50] ;  /* 0x00035400ff037b82 */ /* 0x000f300000000800 */
[----:B------:R-:W5:Y:S01]  /*99e0*/  LDC R6, c[0x0][0xce8] ;  /* 0x00033a00ff067b82 */ /* 0x000f620000000800 */
[----:B-1----:R-:W-:-:S04]  /*99f0*/  ULEA UR4, UR5, UR4, 0x18 ;  /* 0x0000000405047291 */ /* 0x002fc8000f8ec03f */
[----:B------:R-:W-:-:S04]  /*9a00*/  UIADD3 UR4, UR4, 0x38820, URZ ;  /* 0x0003882004047890 */ /* 0x000fc8000fffe03f */
[----:B------:R-:W-:Y:S01]  /*9a10*/  UPRMT UR4, URZ, 0x654, UR4 ;  /* 0x000006543f047896 */ /* 0x000fe20008000004 */
[----:B------:R-:W-:Y:S01]  /*9a20*/  BAR.SYNC.DEFER_BLOCKING 0x1, 0x100 ;  /* 0x0044000000007b1d */ /* 0x000fe20000010000 */
[----:B---3--:R-:W-:-:S05]  /*9a30*/  VIADD R22, R0, 0xffffff80 ;  /* 0xffffff8000167836 */ /* 0x008fca0000000000 */
[----:B------:R-:W-:-:S04]  /*9a40*/  SHF.R.S32.HI R19, RZ, 0x1f, R22 ;  /* 0x0000001fff137819 */ /* 0x000fc80000011416 */
[----:B------:R-:W-:-:S04]  /*9a50*/  LEA.HI R9, R19, R22, RZ, 0x7 ;  /* 0x0000001613097211 */ /* 0x000fc800078f38ff */
[----:B------:R-:W-:Y:S02]  /*9a60*/  SHF.R.S32.HI R0, RZ, 0x7, R9 ;  /* 0x00000007ff007819 */ /* 0x000fe40000011409 */
[----:B------:R-:W-:Y:S02]  /*9a70*/  LOP3.LUT R7, R9, 0xffffff80, RZ, 0xc0, !PT ;  /* 0xffffff8009077812 */ /* 0x000fe400078ec0ff */
[----:B-----5:R-:W-:Y:S01]  /*9a80*/  ISETP.NE.AND P1, PT, R6, 0x1, PT ;  /* 0x000000010600780c */ /* 0x020fe20003f25270 */
[----:B------:R-:W1:Y:S02]  /*9a90*/  SHFL.IDX PT, R10, R0, RZ, 0x1f ;  /* 0x00001fff000a7589 */ /* 0x000e6400000e0000 */
[----:B0-----:R-:W-:Y:S01]  /*9aa0*/  IMAD.IADD R8, R22, 0x1, -R7 ;  /* 0x0000000116087824 */ /* 0x001fe200078e0a07 */
[----:B------:R-:W-:Y:S04]  /*9ab0*/  SYNCS.ARRIVE.TRANS64.RED.A1T0 RZ, [UR4], RZ ;  /* 0x000000ffffff79a7 */ /* 0x000fe80008100404 */
[----:B------:R-:W-:-:S04]  /*9ac0*/  SHF.R.S32.HI R155, RZ, 0x1f, R8 ;  /* 0x0000001fff9b7819 */ /* 0x000fc80000011408 */
[----:B------:R-:W-:-:S04]  /*9ad0*/  LEA.HI R7, R155, R8, RZ, 0x2 ;  /* 0x000000089b077211 */ /* 0x000fc800078f10ff */
[----:B------:R-:W-:Y:S02]  /*9ae0*/  SHF.R.S32.HI R154, RZ, 0x2, R7 ;  /* 0x00000002ff9a7819 */ /* 0x000fe40000011407 */
[----:B-1----:R-:W-:Y:S02]  /*9af0*/  ISETP.NE.AND P0, PT, R10, RZ, PT ;  /* 0x000000ff0a00720c */ /* 0x002fe40003f05270 */
[----:B--2---:R-:W-:-:S13]  /*9b00*/  R2UR UR7, R156 ;  /* 0x000000009c0772ca */ /* 0x004fda00000e0000 */
[----:B------:R-:W-:-:S04]  /*9b10*/  IMAD R2, RZ, RZ, -UR7 ;  /* 0x80000007ff027e24 */ /* 0x000fc8000f8e02ff */
[----:B----4-:R-:W-:Y:S01]  /*9b20*/  IMAD R2, R3, R2, UR6 ;  /* 0x0000000603027e24 */ /* 0x010fe2000f8e0202 */
[----:B------:R-:W-:-:S04]  /*9b30*/  USHF.R.S32.HI UR6, URZ, 0x1f, UR7 ;  /* 0x0000001f3f067899 */ /* 0x000fc80008011407 */
[----:B------:R-:W-:Y:S01]  /*9b40*/  SHF.R.S32.HI R3, RZ, 0x1f, R2 ;  /* 0x0000001fff037819 */ /* 0x000fe20000011402 */
[----:B------:R-:W-:Y:S07]  /*9b50*/  @P0 BRA `(.L_x_3215) ;  /* 0x00000004004c0947 */ /* 0x000fee0003800000 */
[----:B------:R-:W0:Y:S01]  /*9b60*/  LDC R18, c[0x0][0xce8] ;  /* 0x00033a00ff127b82 */ /* 0x000e220000000800 */
[----:B------:R-:W-:Y:S01]  /*9b70*/  LOP3.LUT R9, R9, 0xffffff80, RZ, 0xc0, !PT ;  /* 0xffffff8009097812 */ /* 0x000fe200078ec0ff */
[----:B------:R-:W1:Y:S01]  /*9b80*/  S2R R14, SR_CTAID.X ;  /* 0x00000000000e7919 */ /* 0x000e620000002500 */
[----:B------:R-:W-:Y:S01]  /*9b90*/  R2UR UR10, R156 ;  /* 0x000000009c0a72ca */ /* 0x000fe200000e0000 */
[----:B------:R-:W-:Y:S02]  /*9ba0*/  ULDC.64 UR4, c[0x0][0xcd0] ;  /* 0x0003340000047ab9 */ /* 0x000fe40000000a00 */
[----:B------:R-:W-:Y:S01]  /*9bb0*/  IMAD.IADD R23, R22, 0x1, -R9 ;  /* 0x0000000116177824 */ /* 0x000fe200078e0a09 */
[----:B------:R-:W-:Y:S01]  /*9bc0*/  LEA.HI R9, R19, R22, RZ, 0x2 ;  /* 0x0000001613097211 */ /* 0x000fe200078f10ff */
[----:B------:R-:W2:Y:S03]  /*9bd0*/  S2UR UR7, SR_CTAID.Z ;  /* 0x00000000000779c3 */ /* 0x000ea60000002700 */
[----:B------:R-:W-:-:S02]  /*9be0*/  SHF.R.S32.HI R12, RZ, 0x1f, R23 ;  /* 0x0000001fff0c7819 */ /* 0x000fc40000011417 */
[----:B------:R-:W-:Y:S02]  /*9bf0*/  LOP3.LUT R9, R9, 0xfffffffc, RZ, 0xc0, !PT ;  /* 0xfffffffc09097812 */ /* 0x000fe400078ec0ff */
[CC--:B------:R-:W-:Y:S01]  /*9c00*/  LEA.HI R152, R12.reuse, R23.reuse, RZ, 0x2 ;  /* 0x000000170c987211 */ /* 0x0c0fe200078f10ff */
[----:B------:R-:W3:Y:S01]  /*9c10*/  LDC.64 R20, c[0x0][0xcd8] ;  /* 0x00033600ff147b82 */ /* 0x000ee20000000a00 */
[----:B------:R-:W-:Y:S01]  /*9c20*/  LEA.HI R12, R12, R23, RZ, 0x5 ;  /* 0x000000170c0c7211 */ /* 0x000fe200078f28ff */
[----:B------:R-:W-:Y:S01]  /*9c30*/  IMAD.IADD R9, R22, 0x1, -R9 ;  /* 0x0000000116097824 */ /* 0x000fe200078e0a09 */
[--C-:B------:R-:W-:Y:S01]  /*9c40*/  SHF.R.S32.HI R10, RZ, 0x2, R152.reuse ;  /* 0x00000002ff0a7819 */ /* 0x100fe20000011498 */
[----:B------:R-:W-:Y:S01]  /*9c50*/  UIMAD.WIDE.U32 UR8, UR10, UR4, URZ ;  /* 0x000000040a0872a5 */ /* 0x000fe2000f8e003f */
[----:B------:R-:W-:Y:S01]  /*9c60*/  SHF.R.S32.HI R11, RZ, 0x1f, R152 ;  /* 0x0000001fff0b7819 */ /* 0x000fe20000011498 */
[----:B------:R-:W-:Y:S01]  /*9c70*/  UIMAD UR4, UR6, UR4, URZ ;  /* 0x00000004060472a4 */ /* 0x000fe2000f8e023f */
[----:B------:R-:W-:-:S02]  /*9c80*/  SHF.R.S32.HI R12, RZ, 0x5, R12 ;  /* 0x00000005ff0c7819 */ /* 0x000fc4000001140c */
[----:B0-----:R-:W-:Y:S01]  /*9c90*/  ISETP.NE.AND P0, PT, R18, 0x1, PT ;  /* 0x000000011200780c */ /* 0x001fe20003f05270 */
[----:B------:R-:W-:Y:S01]  /*9ca0*/  UIMAD UR4, UR10, UR5, UR4 ;  /* 0x000000050a0472a4 */ /* 0x000fe2000f8e0204 */
[----:B------:R-:W-:Y:S02]  /*9cb0*/  LEA.HI R11, R11, R10, RZ, 0x3 ;  /* 0x0000000a0b0b7211 */ /* 0x000fe400078f18ff */
[----:B------:R-:W-:Y:S01]  /*9cc0*/  LOP3.LUT R152, R152, 0x7ffffffc, RZ, 0xc0, !PT ;  /* 0x7ffffffc98987812 */ /* 0x000fe200078ec0ff */
[----:B------:R-:W-:Y:S01]  /*9cd0*/  UIADD3 UR4, UR9, UR4, URZ ;  /* 0x0000000409047290 */ /* 0x000fe2000fffe03f */
[----:B------:R-:W-:Y:S01]  /*9ce0*/  LOP3.LUT R11, R11, 0xfffffff8, RZ, 0xc0, !PT ;  /* 0xfffffff80b0b7812 */ /* 0x000fe200078ec0ff */
[----:B--2---:R-:W-:Y:S02]  /*9cf0*/  USHF.R.S32.HI UR5, URZ, 0x1f, UR7 ;  /* 0x0000001f3f057899 */ /* 0x004fe40008011407 */
[----:B------:R-:W-:Y:S01]  /*9d00*/  IMAD.IADD R152, R23, 0x1, -R152 ;  /* 0x0000000117987824 */ /* 0x000fe200078e0a98 */
[----:B------:R-:W-:Y:S01]  /*9d10*/  ULDC.64 UR10, c[0x0][0x208] ;  /* 0x00008200000a7ab9 */ /* 0x000fe20000000a00 */
[----:B------:R-:W-:Y:S01]  /*9d20*/  IMAD.IADD R11, R10, 0x1, -R11 ;  /* 0x000000010a0b7824 */ /* 0x000fe200078e0a0b */
[----:B------:R-:W-:Y:S01]  /*9d30*/  LEA.HI R10, R9, R9, RZ, 0x1 ;  /* 0x00000009090a7211 */ /* 0x000fe200078f08ff */
[----:B------:R-:W0:Y:S01]  /*9d40*/  @P0 LDC R16, c[0x0][0xcec] ;  /* 0x00033b00ff100b82 */ /* 0x000e220000000800 */
[----:B------:R-:W-:-:S02]  /*9d50*/  IMAD.SHL.U32 R152, R152, 0x2, RZ ;  /* 0x0000000298987824 */ /* 0x000fc400078e00ff */
[----:B------:R-:W-:Y:S01]  /*9d60*/  LOP3.LUT R10, R10, 0x1ffffffe, RZ, 0xc0, !PT ;  /* 0x1ffffffe0a0a7812 */ /* 0x000fe200078ec0ff */
[----:B------:R-:W-:Y:S02]  /*9d70*/  IMAD R153, R12, 0x10, R11 ;  /* 0x000000100c997824 */ /* 0x000fe400078e020b */
[----:B---3--:R-:W-:Y:S02]  /*9d80*/  IMAD R12, R20, UR5, RZ ;  /* 0x00000005140c7c24 */ /* 0x008fe4000f8e02ff */
[----:B------:R-:W2:Y:S01]  /*9d90*/  @P0 LDC R17, c[0x0][0xcf0] ;  /* 0x00033c00ff110b82 */ /* 0x000ea20000000800 */
[----:B------:R-:W-:Y:S02]  /*9da0*/  IMAD.IADD R9, R9, 0x1, -R10 ;  /* 0x0000000109097824 */ /* 0x000fe400078e0a0a */
[----:B------:R-:W-:Y:S02]  /*9db0*/  IMAD R15, R21, UR7, R12 ;  /* 0x00000007150f7c24 */ /* 0x000fe4000f8e020c */
[----:B------:R-:W-:-:S02]  /*9dc0*/  IMAD R9, R9, 0x8, R153 ;  /* 0x0000000809097824 */ /* 0x000fc400078e0299 */
[----:B------:R-:W-:Y:S02]  /*9dd0*/  IMAD.U32 R11, RZ, RZ, UR9 ;  /* 0x00000009ff0b7e24 */ /* 0x000fe4000f8e00ff */
[----:B-1----:R-:W-:Y:S02]  /*9de0*/  IMAD R9, R14, 0x40, R9 ;  /* 0x000000400e097824 */ /* 0x002fe400078e0209 */
[----:B------:R-:W-:Y:S02]  /*9df0*/  IMAD.U32 R10, RZ, RZ, UR8 ;  /* 0x00000008ff0a7e24 */ /* 0x000fe4000f8e00ff */
[----:B------:R-:W-:Y:S01]  /*9e00*/  IMAD.U32 R11, RZ, RZ, UR4 ;  /* 0x00000004ff0b7e24 */ /* 0x000fe2000f8e00ff */
[----:B------:R-:W-:Y:S01]  /*9e10*/  ULDC.64 UR4, c[0x0][0xce0] ;  /* 0x0003380000047ab9 */ /* 0x000fe20000000a00 */
[----:B------:R-:W-:Y:S02]  /*9e20*/  IMAD.MOV.U32 R13, RZ, RZ, R9 ;  /* 0x000000ffff0d7224 */ /* 0x000fe400078e0009 */
[----:B0-----:R-:W-:-:S04]  /*9e30*/  @P0 IMAD.HI.U32 R12, R9, R16, RZ ;  /* 0x00000010090c0227 */ /* 0x001fc800078e00ff */
[----:B------:R-:W-:Y:S01]  /*9e40*/  IMAD.WIDE.U32 R10, R20, UR7, R10 ;  /* 0x00000007140a7c25 */ /* 0x000fe2000f8e000a */
[----:B--2---:R-:W-:-:S03]  /*9e50*/  @P0 SHF.R.U32.HI R13, RZ, R17, R12 ;  /* 0x00000011ff0d0219 */ /* 0x004fc6000001160c */
[----:B------:R-:W-:Y:S02]  /*9e60*/  IMAD.IADD R11, R11, 0x1, R15 ;  /* 0x000000010b0b7824 */ /* 0x000fe400078e020f */
[----:B------:R-:W-:Y:S02]  /*9e70*/  IMAD R15, R3, UR4, RZ ;  /* 0x00000004030f7c24 */ /* 0x000fe4000f8e02ff */
[----:B------:R-:W-:Y:S02]  /*9e80*/  IMAD.MOV R12, RZ, RZ, -R13 ;  /* 0x000000ffff0c7224 */ /* 0x000fe400078e0a0d */
[----:B------:R-:W-:-:S04]  /*9e90*/  IMAD.WIDE.U32 R10, R2, UR4, R10 ;  /* 0x00000004020a7c25 */ /* 0x000fc8000f8e000a */
[----:B------:R-:W-:Y:S01]  /*9ea0*/  IMAD R9, R18, R12, R9 ;  /* 0x0000000c12097224 */ /* 0x000fe200078e0209 */
[----:B------:R-:W-:Y:S01]  /*9eb0*/  IADD3 R10, P0, R13, R10, RZ ;  /* 0x0000000a0d0a7210 */ /* 0x000fe20007f1e0ff */
        /* <DEDUP_REMOVED lines=8> */
[----:B------:R-:W-:Y:S01]  /*9f40*/  LEA.HI R12, R0, R0, RZ, 0x1 ;  /* 0x00000000000c7211 */ /* 0x000fe200078f08ff */
[----:B------:R-:W-:Y:S02]  /*9f50*/  ULDC.64 UR4, c[0x0][0xca8] ;  /* 0x00032a0000047ab9 */ /* 0x000fe40000000a00 */
[----:B------:R-:W-:Y:S01]  /*9f60*/  IMAD.IADD R9, R11, 0x1, R9 ;  /* 0x000000010b097824 */ /* 0x000fe200078e0209 */
[----:B------:R-:W-:Y:S01]  /*9f70*/  LEA R16, P0, R10, UR4, 0x2 ;  /* 0x000000040a107c11 */ /* 0x000fe2000f8010ff */
[----:B------:R-:W-:Y:S01]  /*9f80*/  ULDC UR4, c[0x0][0xb88] ;  /* 0x0002e20000047ab9 */ /* 0x000fe20000000800 */
[----:B------:R-:W-:Y:S02]  /*9f90*/  LOP3.LUT R11, R12, 0xfffffe, RZ, 0xc0, !PT ;  /* 0x00fffffe0c0b7812 */ /* 0x000fe400078ec0ff */
[----:B------:R-:W-:Y:S01]  /*9fa0*/  LEA.HI.X R17, R10, UR5, R9, 0x2, P0 ;  /* 0x000000050a117c11 */ /* 0x000fe200080f1409 */
[----:B------:R-:W-:Y:S01]  /*9fb0*/  SHFL.IDX PT, R12, R16, 0x1, 0x1c1f ;  /* 0x003c1f00100c7f89 */ /* 0x000fe200000e0000 */
[----:B------:R-:W-:-:S02]  /*9fc0*/  IMAD R9, R14, 0x40, R153 ;  /* 0x000000400e097824 */ /* 0x000fc400078e0299 */
[----:B------:R-:W-:Y:S01]  /*9fd0*/  IMAD.IADD R15, R0, 0x1, -R11 ;  /* 0x00000001000f7824 */ /* 0x000fe200078e0a0b */
[----:B------:R-:W-:Y:S01]  /*9fe0*/  SHFL.IDX PT, R10, R16, RZ, 0x1c1f ;  /* 0x001c1fff100a7589 */ /* 0x000fe200000e0000 */
[----:B------:R-:W-:Y:S02]  /*9ff0*/  IMAD R14, R18, UR4, RZ ;  /* 0x00000004120e7c24 */ /* 0x000fe4000f8e02ff */
[----:B------:R-:W-:Y:S01]  /*a000*/  IMAD.U32 R15, R15, -0x100, RZ ;  /* 0xffffff000f0f7824 */ /* 0x000fe200078e00ff */
[----:B------:R-:W0:Y:S04]  /*a010*/  SHFL.IDX PT, R11, R17, RZ, 0x1c1f ;  /* 0x001c1fff110b7589 */ /* 0x000e2800000e0000 */
[----:B------:R-:W1:Y:S01]  /*a020*/  SHFL.IDX PT, R13, R17, 0x1, 0x1c1f ;  /* 0x003c1f00110d7f89 */ /* 0x000e6200000e0000 */
[----:B------:R-:W-:Y:S01]  /*a030*/  ISETP.NE.AND P0, PT, R152, R15, PT ;  /* 0x0000000f9800720c */ /* 0x000fe20003f05270 */
[----:B------:R-:W-:-:S03]  /*a040*/  VIADD R15, R9, 0x8 ;  /* 0x00000008090f7836 */ /* 0x000fc60000000000 */
[-C--:B------:R-:W-:Y:S02]  /*a050*/  ISETP.GE.OR P2, PT, R9, R14.reuse, P0 ;  /* 0x0000000e0900720c */ /* 0x080fe40000746670 */
[----:B------:R-:W-:-:S11]  /*a060*/  ISETP.GE.OR P0, PT, R15, R14, P0 ;  /* 0x0000000e0f00720c */ /* 0x000fd60000706670 */
[----:B0-----:R0:W-:Y:S04]  /*a070*/  @!P2 ST.E desc[UR10][R10.64], R5 ;  /* 0x000000050a00a985 */ /* 0x0011e8000c10190a */
[----:B-1----:R0:W-:Y:S02]  /*a080*/  @!P0 ST.E desc[UR10][R12.64], R4 ;  /* 0x000000040c008985 */ /* 0x0021e4000c10190a */
.L_x_3215:
[----:B------:R-:W1:Y:S01]  /*a090*/  S2R R14, SR_CTAID.X ;  /* 0x00000000000e7919 */ /* 0x000e620000002500 */
[----:B------:R-:W-:Y:S01]  /*a0a0*/  LEA.HI R19, R19, R22, RZ, 0x2 ;  /* 0x0000001613137211 */ /* 0x000fe200078f10ff */
[----:B------:R-:W2:Y:S01]  /*a0b0*/  S2UR UR7, SR_CTAID.Z ;  /* 0x00000000000779c3 */ /* 0x000ea20000002700 */
[----:B0-----:R-:W-:Y:S01]  /*a0c0*/  SHF.R.S32.HI R5, RZ, 0x1f, R7 ;  /* 0x0000001fff057819 */ /* 0x001fe20000011407 */
[----:B------:R-:W-:Y:S01]  /*a0d0*/  ULDC.64 UR8, c[0x0][0xc38] ;  /* 0x00030e0000087ab9 */ /* 0x000fe20000000a00 */
[----:B------:R-:W-:Y:S01]  /*a0e0*/  LOP3.LUT R19, R19, 0xfffffffc, RZ, 0xc0, !PT ;  /* 0xfffffffc13137812 */ /* 0x000fe200078ec0ff */
[----:B------:R-:W-:Y:S01]  /*a0f0*/  UIMAD UR6, UR6, UR8, URZ ;  /* 0x00000008060672a4 */ /* 0x000fe2000f8e023f */
[----:B------:R-:W-:Y:S01]  /*a100*/  LEA.HI R5, R5, R154, RZ, 0x3 ;  /* 0x0000009a05057211 */ /* 0x000fe200078f18ff */
[----:B------:R-:W-:Y:S01]  /*a110*/  BSSY B0, `(.L_x_3216) ;  /* 0x0000103000007945 */ /* 0x000fe20003800000 */
[----:B------:R-:W-:Y:S01]  /*a120*/  R2UR UR10, R156 ;  /* 0x000000009c0a72ca */ /* 0x000fe200000e0000 */
[----:B------:R-:W-:Y:S01]  /*a130*/  IMAD.IADD R19, R22, 0x1, -R19 ;  /* 0x0000000116137824 */ /* 0x000fe200078e0a13 */
[----:B------:R-:W0:Y:S01]  /*a140*/  LDC.64 R12, c[0x0][0xc40] ;  /* 0x00031000ff0c7b82 */ /* 0x000e220000000a00 */
[----:B------:R-:W-:-:S02]  /*a150*/  LOP3.LUT R5, R5, 0xfffffff8, RZ, 0xc0, !PT ;  /* 0xfffffff805057812 */ /* 0x000fc400078ec0ff */
[----:B------:R-:W-:Y:S02]  /*a160*/  LEA.HI R155, R155, R8, RZ, 0x5 ;  /* 0x000000089b9b7211 */ /* 0x000fe400078f28ff */
[----:B------:R-:W-:Y:S01]  /*a170*/  LEA.HI R4, R19, R19, RZ, 0x1 ;  /* 0x0000001313047211 */ /* 0x000fe200078f08ff */
[----:B------:R-:W-:Y:S01]  /*a180*/  IMAD.IADD R154, R154, 0x1, -R5 ;  /* 0x000000019a9a7824 */ /* 0x000fe200078e0a05 */
[----:B------:R-:W-:Y:S01]  /*a190*/  SHF.R.S32.HI R155, RZ, 0x5, R155 ;  /* 0x00000005ff9b7819 */ /* 0x000fe2000001149b */
[----:B------:R-:W3:Y:S01]  /*a1a0*/  @P1 LDC R16, c[0x0][0xcec] ;  /* 0x00033b00ff101b82 */ /* 0x000ee20000000800 */
[----:B------:R-:W-:Y:S02]  /*a1b0*/  LOP3.LUT R4, R4, 0x1ffffffe, RZ, 0xc0, !PT ;  /* 0x1ffffffe04047812 */ /* 0x000fe400078ec0ff */
[----:B------:R-:W-:Y:S01]  /*a1c0*/  UIMAD.WIDE.U32 UR4, UR10, UR8, URZ ;  /* 0x000000080a0472a5 */ /* 0x000fe2000f8e003f */
[----:B------:R-:W-:Y:S01]  /*a1d0*/  IMAD R155, R155, 0x10, R154 ;  /* 0x000000109b9b7824 */ /* 0x000fe200078e029a */
[----:B------:R-:W-:Y:S01]  /*a1e0*/  UIMAD UR6, UR10, UR9, UR6 ;  /* 0x000000090a0672a4 */ /* 0x000fe2000f8e0206 */
[----:B------:R-:W-:Y:S01]  /*a1f0*/  IMAD.IADD R4, R19, 0x1, -R4 ;  /* 0x0000000113047824 */ /* 0x000fe200078e0a04 */
[----:B--2---:R-:W-:Y:S01]  /*a200*/  USHF.R.S32.HI UR8, URZ, 0x1f, UR7 ;  /* 0x0000001f3f087899 */ /* 0x004fe20008011407 */
[----:B------:R-:W2:Y:S01]  /*a210*/  @P1 LDC R17, c[0x0][0xcf0] ;  /* 0x00033c00ff111b82 */ /* 0x000ea20000000800 */
[----:B------:R-:W-:Y:S01]  /*a220*/  UIADD3 UR6, UR5, UR6, URZ ;  /* 0x0000000605067290 */ /* 0x000fe2000fffe03f */
[----:B------:R-:W-:-:S02]  /*a230*/  IMAD R9, R4, 0x8, R155 ;  /* 0x0000000804097824 */ /* 0x000fc400078e029b */
[----:B------:R-:W-:Y:S02]  /*a240*/  IMAD.U32 R5, RZ, RZ, UR5 ;  /* 0x00000005ff057e24 */ /* 0x000fe4000f8e00ff */
[----:B-1----:R-:W-:Y:S02]  /*a250*/  IMAD R15, R14, 0x40, R9 ;  /* 0x000000400e0f7824 */ /* 0x002fe400078e0209 */
[----:B------:R-:W-:Y:S01]  /*a260*/  IMAD.U32 R4, RZ, RZ, UR4 ;  /* 0x00000004ff047e24 */ /* 0x000fe2000f8e00ff */
[----:B------:R-:W-:Y:S01]  /*a270*/  ULDC.64 UR4, c[0x0][0xc48] ;  /* 0x0003120000047ab9 */ /* 0x000fe20000000a00 */
[----:B------:R-:W-:Y:S02]  /*a280*/  IMAD.U32 R5, RZ, RZ, UR6 ;  /* 0x00000006ff057e24 */ /* 0x000fe4000f8e00ff */
[----:B0-----:R-:W-:Y:S02]  /*a290*/  IMAD R10, R12, UR8, RZ ;  /* 0x000000080c0a7c24 */ /* 0x001fe4000f8e02ff */
[----:B------:R-:W-:-:S02]  /*a2a0*/  IMAD.MOV.U32 R9, RZ, RZ, R15 ;  /* 0x000000ffff097224 */ /* 0x000fc400078e000f */
[----:B---3--:R-:W-:-:S04]  /*a2b0*/  @P1 IMAD.HI.U32 R16, R15, R16, RZ ;  /* 0x000000100f101227 */ /* 0x008fc800078e00ff */
[----:B------:R-:W-:Y:S02]  /*a2c0*/  IMAD R11, R13, UR7, R10 ;  /* 0x000000070d0b7c24 */ /* 0x000fe4000f8e020a */
[----:B------:R-:W-:Y:S01]  /*a2d0*/  IMAD.WIDE.U32 R4, R12, UR7, R4 ;  /* 0x000000070c047c25 */ /* 0x000fe2000f8e0004 */
[----:B--2---:R-:W-:-:S03]  /*a2e0*/  @P1 SHF.R.U32.HI R9, RZ, R17, R16 ;  /* 0x00000011ff091219 */ /* 0x004fc60000011610 */
[----:B------:R-:W-:Y:S02]  /*a2f0*/  IMAD R3, R3, UR4, RZ ;  /* 0x0000000403037c24 */ /* 0x000fe4000f8e02ff */
[----:B------:R-:W-:Y:S01]  /*a300*/  IMAD.IADD R5, R5, 0x1, R11 ;  /* 0x0000000105057824 */ /* 0x000fe200078e020b */
[--C-:B------:R-:W-:Y:S01]  /*a310*/  SHF.R.S32.HI R10, RZ, 0x1f, R9.reuse ;  /* 0x0000001fff0a7819 */ /* 0x100fe20000011409 */
[----:B------:R-:W-:Y:S02]  /*a320*/  IMAD.MOV R13, RZ, RZ, -R9 ;  /* 0x000000ffff0d7224 */ /* 0x000fe400078e0a09 */
[C---:B------:R-:W-:Y:S02]  /*a330*/  IMAD R11, R2.reuse, UR5, R3 ;  /* 0x00000005020b7c24 */ /* 0x040fe4000f8e0203 */
[----:B------:R-:W-:Y:S01]  /*a340*/  IMAD.WIDE.U32 R2, R2, UR4, R4 ;  /* 0x0000000402027c25 */ /* 0x000fe2000f8e0004 */
[----:B------:R-:W-:-:S03]  /*a350*/  ULDC.64 UR4, c[0x0][0xc30] ;  /* 0x00030c0000047ab9 */ /* 0x000fc60000000a00 */
[----:B------:R-:W-:Y:S02]  /*a360*/  IMAD R5, R6, R13, R15 ;  /* 0x0000000d06057224 */ /* 0x000fe400078e020f */
[----:B------:R-:W-:Y:S02]  /*a370*/  IMAD R10, R10, UR4, RZ ;  /* 0x000000040a0a7c24 */ /* 0x000fe4000f8e02ff */
[----:B------:R-:W-:Y:S01]  /*a380*/  IMAD.IADD R3, R3, 0x1, R11 ;  /* 0x0000000103037824 */ /* 0x000fe200078e020b */
[----:B------:R-:W-:Y:S01]  /*a390*/  SHF.R.S32.HI R4, RZ, 0x1f, R5 ;  /* 0x0000001fff047819 */ /* 0x000fe20000011405 */
[C---:B------:R-:W-:Y:S02]  /*a3a0*/  IMAD R11, R9.reuse, UR5, R10 ;  /* 0x00000005090b7c24 */ /* 0x040fe4000f8e020a */
[----:B------:R-:W-:Y:S01]  /*a3b0*/  IMAD.WIDE.U32 R2, R9, UR4, R2 ;  /* 0x0000000409027c25 */ /* 0x000fe2000f8e0002 */
[----:B------:R-:W-:-:S03]  /*a3c0*/  ULDC.64 UR4, c[0x0][0xc28] ;  /* 0x00030a0000047ab9 */ /* 0x000fc60000000a00 */
[----:B------:R-:W-:Y:S02]  /*a3d0*/  IMAD R4, R4, UR4, RZ ;  /* 0x0000000404047c24 */ /* 0x000fe4000f8e02ff */
[----:B------:R-:W-:Y:S02]  /*a3e0*/  IMAD.IADD R3, R3, 0x1, R11 ;  /* 0x0000000103037824 */ /* 0x000fe400078e020b */
[C---:B------:R-:W-:Y:S02]  /*a3f0*/  IMAD R9, R5.reuse, UR5, R4 ;  /* 0x0000000505097c24 */ /* 0x040fe4000f8e0204 */
[----:B------:R-:W-:Y:S01]  /*a400*/  IMAD.WIDE.U32 R2, R5, UR4, R2 ;  /* 0x0000000405027c25 */ /* 0x000fe2000f8e0002 */
[----:B------:R-:W-:-:S03]  /*a410*/  ULDC.64 UR4, c[0x0][0xc00] ;  /* 0x0003000000047ab9 */ /* 0x000fc60000000a00 */
[----:B------:R-:W-:Y:S01]  /*a420*/  IMAD.IADD R5, R3, 0x1, R9 ;  /* 0x0000000103057824 */ /* 0x000fe200078e0209 */
[----:B------:R-:W-:Y:S02]  /*a430*/  LEA.HI R9, R0, R0, RZ, 0x1 ;  /* 0x0000000000097211 */ /* 0x000fe400078f08ff */
[----:B------:R-:W-:Y:S01]  /*a440*/  LEA R4, P0, R2, UR4, 0x2 ;  /* 0x0000000402047c11 */ /* 0x000fe2000f8010ff */
[----:B------:R-:W-:Y:S01]  /*a450*/  ULDC UR4, c[0x0][0xb88] ;  /* 0x0002e20000047ab9 */ /* 0x000fe20000000800 */
[----:B------:R-:W-:Y:S01]  /*a460*/  LOP3.LUT R11, R9, 0xfffffe, RZ, 0xc0, !PT ;  /* 0x00fffffe090b7812 */ /* 0x000fe200078ec0ff */
[----:B------:R-:W-:Y:S01]  /*a470*/  IMAD R6, R6, UR4, RZ ;  /* 0x0000000406067c24 */ /* 0x000fe2000f8e02ff */
[----:B------:R-:W-:Y:S01]  /*a480*/  LOP3.LUT R9, R7, 0x7ffffffc, RZ, 0xc0, !PT ;  /* 0x7ffffffc07097812 */ /* 0x000fe200078ec0ff */
[----:B------:R-:W-:Y:S01]  /*a490*/  IMAD R7, R14, 0x40, R155 ;  /* 0x000000400e077824 */ /* 0x000fe200078e029b */
[----:B------:R-:W-:Y:S01]  /*a4a0*/  LEA.HI.X R5, R2, UR5, R5, 0x2, P0 ;  /* 0x0000000502057c11 */ /* 0x000fe200080f1405 */
[----:B------:R-:W-:Y:S01]  /*a4b0*/  IMAD.IADD R11, R0, 0x1, -R11 ;  /* 0x00000001000b7824 */ /* 0x000fe200078e0a0b */
[----:B------:R0:W1:Y:S01]  /*a4c0*/  SHFL.IDX PT, R2, R4, RZ, 0x1c1f ;  /* 0x001c1fff04027589 */ /* 0x00006200000e0000 */
[----:B------:R-:W-:Y:S01]  /*a4d0*/  IMAD.IADD R0, R8, 0x1, -R9 ;  /* 0x0000000108007824 */ /* 0x000fe200078e0a09 */
[----:B------:R-:W-:-:S02]  /*a4e0*/  ISETP.GE.AND P0, PT, R7, R6, PT ;  /* 0x000000060700720c */ /* 0x000fc40003f06270 */
[----:B------:R0:W2:Y:S01]  /*a4f0*/  SHFL.IDX PT, R3, R5, RZ, 0x1c1f ;  /* 0x001c1fff05037589 */ /* 0x0000a200000e0000 */
[----:B------:R-:W-:-:S04]  /*a500*/  IMAD R0, R11, 0x80, R0 ;  /* 0x000000800b007824 */ /* 0x000fc800078e0200 */
[----:B------:R-:W-:-:S06]  /*a510*/  IMAD.SHL.U32 R0, R0, 0x2, RZ ;  /* 0x0000000200007824 */ /* 0x000fcc00078e00ff */
[----:B0-----:R-:W-:Y:S05]  /*a520*/  @P0 BRA `(.L_x_3217) ;  /* 0x0000000c00040947 */ /* 0x001fea0003800000 */
        /* <DEDUP_REMOVED lines=14> */
[----:B------:R-:W-:Y:S01]  /*a610*/  ULDC.64 UR6, c[0x0][0x208] ;  /* 0x0000820000067ab9 */ /* 0x000fe20000000a00 */
[C---:B------:R-:W-:Y:S01]  /*a620*/  VIADD R20, R0.reuse, 0x40 ;  /* 0x0000004000147836 */ /* 0x040fe20000000000 */
[C---:B------:R-:W-:Y:S01]  /*a630*/  @!P2 LEA.HI R8, R0.reuse, R0, RZ, 0x1 ;  /* 0x000000000008a211 */ /* 0x040fe200078f08ff */
[C---:B------:R-:W-:Y:S01]  /*a640*/  VIADD R21, R0.reuse, 0x48 ;  /* 0x0000004800157836 */ /* 0x040fe20000000000 */
[----:B------:R-:W-:Y:S01]  /*a650*/  @!P3 LEA.HI R10, R9, R9, RZ, 0x1 ;  /* 0x00000009090ab211 */ /* 0x000fe200078f08ff */
[C---:B------:R-:W-:Y:S01]  /*a660*/  VIADD R22, R0.reuse, 0x50 ;  /* 0x0000005000167836 */ /* 0x040fe20000000000 */
[----:B------:R-:W-:Y:S01]  /*a670*/  @!P4 LEA.HI R12, R11, R11, RZ, 0x1 ;  /* 0x0000000b0b0cc211 */ /* 0x000fe200078f08ff */
[----:B------:R-:W-:Y:S01]  /*a680*/  VIADD R23, R0, 0x58 ;  /* 0x0000005800177836 */ /* 0x000fe20000000000 */
[----:B------:R-:W-:-:S02]  /*a690*/  @!P5 LEA.HI R14, R13, R13, RZ, 0x1 ;  /* 0x0000000d0d0ed211 */ /* 0x000fc400078f08ff */
[----:B------:R-:W-:Y:S02]  /*a6a0*/  @!P2 LOP3.LUT R9, R8, 0xfffffffe, RZ, 0xc0, !PT ;  /* 0xfffffffe0809a812 */ /* 0x000fe400078ec0ff */
[----:B------:R-:W-:Y:S02]  /*a6b0*/  @!P3 LOP3.LUT R11, R10, 0xfffffffe, RZ, 0xc0, !PT ;  /* 0xfffffffe0a0bb812 */ /* 0x000fe400078ec0ff */
[----:B------:R-:W-:Y:S01]  /*a6c0*/  @!P4 LOP3.LUT R13, R12, 0xfffffffe, RZ, 0xc0, !PT ;  /* 0xfffffffe0c0dc812 */ /* 0x000fe200078ec0ff */
[--C-:B-12---:R-:W-:Y:S01]  /*a6d0*/  @!P2 IMAD.WIDE R8, R9, 0x4, R2.reuse ;  /* 0x000000040908a825 */ /* 0x106fe200078e0202 */
[----:B------:R-:W-:Y:S02]  /*a6e0*/  @!P5 LOP3.LUT R15, R14, 0xfffffffe, RZ, 0xc0, !PT ;  /* 0xfffffffe0e0fd812 */ /* 0x000fe400078ec0ff */
[----:B------:R-:W-:Y:S01]  /*a6f0*/  ISETP.GE.AND P6, PT, R22, UR4, PT ;  /* 0x0000000416007c0c */ /* 0x000fe2000bfc6270 */
[----:B------:R-:W-:Y:S01]  /*a700*/  @!P3 IMAD.WIDE R10, R11, 0x4, R2 ;  /* 0x000000040b0ab825 */ /* 0x000fe200078e0202 */
[----:B------:R0:W-:Y:S01]  /*a710*/  @!P2 ST.E.64 desc[UR6][R8.64], R24 ;  /* 0x000000180800a985 */ /* 0x0001e2000c101b06 */
[----:B------:R-:W-:-:S02]  /*a720*/  ISETP.GE.AND P2, PT, R18, UR4, PT ;  /* 0x0000000412007c0c */ /* 0x000fc4000bf46270 */
        /* <DEDUP_REMOVED lines=8> */
[----:B------:R-:W-:Y:S01]  /*a7b0*/  ISETP.GE.AND P5, PT, R21, UR4, PT ;  /* 0x0000000415007c0c */ /* 0x000fe2000bfa6270 */
[----:B0-----:R-:W-:Y:S01]  /*a7c0*/  VIADD R24, R0, 0x60 ;  /* 0x0000006000187836 */ /* 0x001fe20000000000 */
[----:B------:R-:W-:-:S02]  /*a7d0*/  @!P1 LEA.HI R17, R17, R17, RZ, 0x1 ;  /* 0x0000001111119211 */ /* 0x000fc400078f08ff */
[----:B------:R-:W-:Y:S02]  /*a7e0*/  @!P0 LOP3.LUT R9, R16, 0xfffffffe, RZ, 0xc0, !PT ;  /* 0xfffffffe10098812 */ /* 0x000fe400078ec0ff */
        /* <DEDUP_REMOVED lines=13> */
[----:B---3--:R-:W-:Y:S01]  /*a8c0*/  @!P4 LOP3.LUT R15, R20, 0xfffffffe, RZ, 0xc0, !PT ;  /* 0xfffffffe140fc812 */ /* 0x008fe200078ec0ff */
[----:B------:R-:W-:Y:S01]  /*a8d0*/  VIADD R20, R0, 0x78 ;  /* 0x0000007800147836 */ /* 0x000fe20000000000 */
[----:B------:R-:W-:Y:S02]  /*a8e0*/  @!P5 LOP3.LUT R21, R21, 0xfffffffe, RZ, 0xc0, !PT ;  /* 0xfffffffe1515d812 */ /* 0x000fe400078ec0ff */
[----:B------:R-:W-:Y:S01]  /*a8f0*/  @!P6 LOP3.LUT R17, R22, 0xfffffffe, RZ, 0xc0, !PT ;  /* 0xfffffffe1611e812 */ /* 0x000fe200078ec0ff */
        /* <DEDUP_REMOVED lines=41> */
[----:B----4-:R-:W-:Y:S01]  /*ab90*/  @!P3 LOP3.LUT R17, R22, 0xfffffffe, RZ, 0xc0, !PT ;  /* 0xfffffffe1611b812 */ /* 0x010fe200078ec0ff */
        /* <DEDUP_REMOVED lines=37> */
[----:B---3--:R-:W-:Y:S01]  /*adf0*/  @!P4 LOP3.LUT R15, R20, 0xfffffffe, RZ, 0xc0, !PT ;  /* 0xfffffffe140fc812 */ /* 0x008fe200078ec0ff */
[----:B------:R-:W-:Y:S01]  /*ae00*/  @!P2 ST.E.64 desc[UR6][R12.64], R104 ;  /* 0x000000680c00a985 */ /* 0x000fe2000c101b06 */
[----:B------:R-:W-:Y:S01]  /*ae10*/  @!P5 LOP3.LUT R21, R21, 0xfffffffe, RZ, 0xc0, !PT ;  /* 0xfffffffe1515d812 */ /* 0x000fe200078ec0ff */
[----:B------:R-:W-:Y:S01]  /*ae20*/  VIADD R20, R0, 0xd8 ;  /* 0x000000d800147836 */ /* 0x000fe20000000000 */
[----:B----4-:R-:W-:-:S02]  /*ae30*/  @!P6 LOP3.LUT R17, R22, 0xfffffffe, RZ, 0xc0, !PT ;  /* 0xfffffffe1611e812 */ /* 0x010fc400078ec0ff */
        /* <DEDUP_REMOVED lines=31> */
[----:B---3--:R-:W-:Y:S01]  /*b030*/  @!P4 LOP3.LUT R17, R12, 0xfffffffe, RZ, 0xc0, !PT ;  /* 0xfffffffe0c11c812 */ /* 0x008fe200078ec0ff */
        /* <DEDUP_REMOVED lines=16> */
.L_x_3217:
[----:B------:R-:W-:Y:S05]  /*b140*/  BSYNC B0 ;  /* 0x0000000000007941 */ /* 0x000fea0003800000 */
.L_x_3216:
[----:B------:R-:W-:Y:S01]  /*b150*/  VIADD R7, R7, 0x8 ;  /* 0x0000000807077836 */ /* 0x000fe20000000000 */
[----:B0-2---:R0:W2:Y:S04]  /*b160*/  SHFL.IDX PT, R3, R5, 0x1, 0x1c1f ;  /* 0x003c1f0005037f89 */ /* 0x0050a800000e0000 */
[----:B------:R-:W-:Y:S01]  /*b170*/  ISETP.GE.AND P0, PT, R7, R6, PT ;  /* 0x000000060700720c */ /* 0x000fe20003f06270 */
[----:B-1----:R0:W1:-:S12]  /*b180*/  SHFL.IDX PT, R2, R4, 0x1, 0x1c1f ;  /* 0x003c1f0004027f89 */ /* 0x00205800000e0000 */
        /* <DEDUP_REMOVED lines=14> */
[----:B------:R-:W-:-:S02]  /*b270*/  VIADD R14, R0, 0x38 ;  /* 0x00000038000e7836 */ /* 0x000fc40000000000 */
[C---:B------:R-:W-:Y:S01]  /*b280*/  VIADD R15, R0.reuse, 0x40 ;  /* 0x00000040000f7836 */ /* 0x040fe20000000000 */
[C---:B------:R-:W-:Y:S01]  /*b290*/  @!P0 LEA.HI R4, R0.reuse, R0, RZ, 0x1 ;  /* 0x0000000000048211 */ /* 0x040fe200078f08ff */
[C---:B------:R-:W-:Y:S01]  /*b2a0*/  VIADD R16, R0.reuse, 0x48 ;  /* 0x0000004800107836 */ /* 0x040fe20000000000 */
[----:B------:R-:W-:Y:S01]  /*b2b0*/  @!P1 LEA.HI R6, R5, R5, RZ, 0x1 ;  /* 0x0000000505069211 */ /* 0x000fe200078f08ff */
[C---:B------:R-:W-:Y:S01]  /*b2c0*/  VIADD R18, R0.reuse, 0x50 ;  /* 0x0000005000127836 */ /* 0x040fe20000000000 */
[----:B------:R-:W-:Y:S01]  /*b2d0*/  @!P2 LEA.HI R8, R7, R7, RZ, 0x1 ;  /* 0x000000070708a211 */ /* 0x000fe200078f08ff */
[----:B------:R-:W-:Y:S01]  /*b2e0*/  VIADD R19, R0, 0x58 ;  /* 0x0000005800137836 */ /* 0x000fe20000000000 */
[----:B------:R-:W-:Y:S01]  /*b2f0*/  @!P0 LOP3.LUT R5, R4, 0xfffffffe, RZ, 0xc0, !PT ;  /* 0xfffffffe04058812 */ /* 0x000fe200078ec0ff */
[----:B------:R-:W-:Y:S01]  /*b300*/  VIADD R20, R0, 0x80 ;  /* 0x0000008000147836 */ /* 0x000fe20000000000 */
        /* <DEDUP_REMOVED lines=87> */
[----:B------:R-:W-:Y:S01]  /*b880*/  @!P1 ST.E.64 desc[UR6][R10.64], R86 ;  /* 0x000000560a009985 */ /* 0x000fe2000c101b06 */
[----:B------:R-:W-:Y:S02]  /*b890*/  @!P5 LEA.HI R19, R19, R19, RZ, 0x1 ;  /* 0x000000131313d211 */ /* 0x000fe400078f08ff */
[----:B------:R-:W-:Y:S01]  /*b8a0*/  VIADD R15, R0, 0xa0 ;  /* 0x000000a0000f7836 */ /* 0x000fe20000000000 */
[----:B------:R-:W-:Y:S01]  /*b8b0*/  @!P0 ST.E.64 desc[UR6][R12.64], R90 ;  /* 0x0000005a0c008985 */ /* 0x000fe2000c101b06 */
[----:B------:R-:W-:Y:S01]  /*b8c0*/  ISETP.GE.AND P0, PT, R14, UR4, PT ;  /* 0x000000040e007c0c */ /* 0x000fe2000bf06270 */
[----:B------:R-:W-:Y:S01]  /*b8d0*/  VIADD R17, R0, 0xb0 ;  /* 0x000000b000117836 */ /* 0x000fe20000000000 */
[----:B0-----:R-:W-:Y:S01]  /*b8e0*/  @!P6 LOP3.LUT R5, R18, 0xfffffffe, RZ, 0xc0, !PT ;  /* 0xfffffffe1205e812 */ /* 0x001fe200078ec0ff */
[----:B------:R-:W-:Y:S01]  /*b8f0*/  VIADD R18, R0, 0xc0 ;  /* 0x000000c000127836 */ /* 0x000fe20000000000 */
[----:B------:R-:W-:-:S02]  /*b900*/  ISETP.GE.AND P4, PT, R15, UR4, PT ;  /* 0x000000040f007c0c */ /* 0x000fc4000bf86270 */
[----:B------:R-:W-:Y:S01]  /*b910*/  ISETP.GE.AND P2, PT, R17, UR4, PT ;  /* 0x0000000411007c0c */ /* 0x000fe2000bf46270 */
[--C-:B------:R-:W-:Y:S01]  /*b920*/  @!P6 IMAD.WIDE R4, R5, 0x4, R2.reuse ;  /* 0x000000040504e825 */ /* 0x100fe200078e0202 */
[----:B------:R-:W-:Y:S02]  /*b930*/  ISETP.GE.AND P1, PT, R20, UR4, PT ;  /* 0x0000000414007c0c */ /* 0x000fe4000bf26270 */
[----:B-1----:R-:W-:Y:S01]  /*b940*/  @!P5 LOP3.LUT R7, R19, 0xfffffffe, RZ, 0xc0, !PT ;  /* 0xfffffffe1307d812 */ /* 0x002fe200078ec0ff */
[----:B------:R-:W-:Y:S01]  /*b950*/  VIADD R19, R0, 0xc8 ;  /* 0x000000c800137836 */ /* 0x000fe20000000000 */
[----:B------:R0:W-:Y:S01]  /*b960*/  @!P6 ST.E.64 desc[UR6][R4.64], R94 ;  /* 0x0000005e0400e985 */ /* 0x0001e2000c101b06 */
[----:B------:R-:W-:Y:S02]  /*b970*/  @!P0 LEA.HI R14, R14, R14, RZ, 0x1 ;  /* 0x0000000e0e0e8211 */ /* 0x000fe400078f08ff */
[----:B------:R-:W-:Y:S01]  /*b980*/  @!P5 IMAD.WIDE R6, R7, 0x4, R2 ;  /* 0x000000040706d825 */ /* 0x000fe200078e0202 */
[----:B------:R-:W-:-:S02]  /*b990*/  @!P3 LEA.HI R16, R16, R16, RZ, 0x1 ;  /* 0x000000101010b211 */ /* 0x000fc400078f08ff */
[----:B--2---:R-:W-:Y:S01]  /*b9a0*/  @!P0 LOP3.LUT R9, R14, 0xfffffffe, RZ, 0xc0, !PT ;  /* 0xfffffffe0e098812 */ /* 0x004fe200078ec0ff */
[----:B------:R-:W-:Y:S01]  /*b9b0*/  VIADD R14, R0, 0xd0 ;  /* 0x000000d0000e7836 */ /* 0x000fe20000000000 */
[----:B------:R-:W-:Y:S01]  /*b9c0*/  @!P4 LEA.HI R15, R15, R15, RZ, 0x1 ;  /* 0x0000000f0f0fc211 */ /* 0x000fe200078f08ff */
[----:B------:R1:W-:Y:S01]  /*b9d0*/  @!P5 ST.E.64 desc[UR6][R6.64], R98 ;  /* 0x000000620600d985 */ /* 0x0003e2000c101b06 */
[----:B------:R-:W-:Y:S02]  /*b9e0*/  ISETP.GE.AND P5, PT, R18, UR4, PT ;  /* 0x0000000412007c0c */ /* 0x000fe4000bfa6270 */
[----:B------:R-:W-:Y:S01]  /*b9f0*/  @!P2 LEA.HI R17, R17, R17, RZ, 0x1 ;  /* 0x000000111111a211 */ /* 0x000fe200078f08ff */
[----:B0-----:R-:W-:Y:S01]  /*ba00*/  @!P0 IMAD.WIDE R4, R9, 0x4, R2 ;  /* 0x0000000409048825 */ /* 0x001fe200078e0202 */
[----:B------:R-:W-:Y:S02]  /*ba10*/  @!P1 LEA.HI R20, R20, R20, RZ, 0x1 ;  /* 0x0000001414149211 */ /* 0x000fe400078f08ff */
[----:B------:R-:W-:-:S02]  /*ba20*/  @!P4 LOP3.LUT R15, R15, 0xfffffffe, RZ, 0xc0, !PT ;  /* 0xfffffffe0f0fc812 */ /* 0x000fc400078ec0ff */
[----:B------:R-:W-:Y:S01]  /*ba30*/  @!P3 LOP3.LUT R11, R16, 0xfffffffe, RZ, 0xc0, !PT ;  /* 0xfffffffe100bb812 */ /* 0x000fe200078ec0ff */
[----:B------:R0:W-:Y:S01]  /*ba40*/  @!P0 ST.E.64 desc[UR6][R4.64], R102 ;  /* 0x0000006604008985 */ /* 0x0001e2000c101b06 */
[----:B------:R-:W-:Y:S01]  /*ba50*/  @!P2 LOP3.LUT R17, R17, 0xfffffffe, RZ, 0xc0, !PT ;  /* 0xfffffffe1111a812 */ /* 0x000fe200078ec0ff */
[----:B------:R-:W-:Y:S01]  /*ba60*/  VIADD R16, R0, 0xe0 ;  /* 0x000000e000107836 */ /* 0x000fe20000000000 */
[----:B------:R-:W-:Y:S01]  /*ba70*/  ISETP.GE.AND P6, PT, R19, UR4, PT ;  /* 0x0000000413007c0c */ /* 0x000fe2000bfc6270 */
[--C-:B-1----:R-:W-:Y:S01]  /*ba80*/  @!P4 IMAD.WIDE R6, R15, 0x4, R2.reuse ;  /* 0x000000040f06c825 */ /* 0x102fe200078e0202 */
[----:B------:R-:W-:Y:S02]  /*ba90*/  @!P1 LOP3.LUT R13, R20, 0xfffffffe, RZ, 0xc0, !PT ;  /* 0xfffffffe140d9812 */ /* 0x000fe400078ec0ff */
[----:B------:R-:W-:Y:S01]  /*baa0*/  ISETP.GE.AND P0, PT, R14, UR4, PT ;  /* 0x000000040e007c0c */ /* 0x000fe2000bf06270 */
[----:B------:R-:W-:Y:S01]  /*bab0*/  @!P3 IMAD.WIDE R8, R11, 0x4, R2 ;  /* 0x000000040b08b825 */ /* 0x000fe200078e0202 */
[----:B------:R1:W-:Y:S01]  /*bac0*/  @!P4 ST.E.64 desc[UR6][R6.64], R106 ;  /* 0x0000006a0600c985 */ /* 0x0003e2000c101b06 */
[----:B------:R-:W-:-:S02]  /*bad0*/  @!P5 LEA.HI R18, R18, R18, RZ, 0x1 ;  /* 0x000000121212d211 */ /* 0x000fc400078f08ff */
[--C-:B------:R-:W-:Y:S01]  /*bae0*/  @!P2 IMAD.WIDE R10, R17, 0x4, R2.reuse ;  /* 0x00000004110aa825 */ /* 0x100fe200078e0202 */
[----:B------:R2:W-:Y:S01]  /*baf0*/  @!P3 ST.E.64 desc[UR6][R8.64], R110 ;  /* 0x0000006e0800b985 */ /* 0x0005e2000c101b06 */
[----:B0-----:R-:W-:Y:S02]  /*bb00*/  @!P5 LOP3.LUT R5, R18, 0xfffffffe, RZ, 0xc0, !PT ;  /* 0xfffffffe1205d812 */ /* 0x001fe400078ec0ff */
[--C-:B------:R-:W-:Y:S01]  /*bb10*/  @!P1 IMAD.WIDE R12, R13, 0x4, R2.reuse ;  /* 0x000000040d0c9825 */ /* 0x100fe200078e0202 */
[----:B------:R-:W-:Y:S01]  /*bb20*/  @!P2 ST.E.64 desc[UR6][R10.64], R114 ;  /* 0x000000720a00a985 */ /* 0x000fe2000c101b06 */
[----:B------:R-:W-:Y:S02]  /*bb30*/  ISETP.GE.AND P2, PT, R16, UR4, PT ;  /* 0x0000000410007c0c */ /* 0x000fe4000bf46270 */
[C---:B------:R-:W-:Y:S01]  /*bb40*/  VIADD R15, R0.reuse, 0xd8 ;  /* 0x000000d8000f7836 */ /* 0x040fe20000000000 */
[----:B------:R-:W-:Y:S01]  /*bb50*/  @!P1 ST.E.64 desc[UR6][R12.64], R118 ;  /* 0x000000760c009985 */ /* 0x000fe2000c101b06 */
[C---:B------:R-:W-:Y:S01]  /*bb60*/  VIADD R17, R0.reuse, 0xe8 ;  /* 0x000000e800117836 */ /* 0x040fe20000000000 */
[----:B------:R-:W-:Y:S01]  /*bb70*/  @!P6 LEA.HI R19, R19, R19, RZ, 0x1 ;  /* 0x000000131313e211 */ /* 0x000fe200078f08ff */
[----:B------:R-:W-:Y:S01]  /*bb80*/  VIADD R20, R0, 0xf0 ;  /* 0x000000f000147836 */ /* 0x000fe20000000000 */
[----:B------:R-:W-:Y:S01]  /*bb90*/  ISETP.GE.AND P1, PT, R15, UR4, PT ;  /* 0x000000040f007c0c */ /* 0x000fe2000bf26270 */
[----:B------:R-:W-:Y:S01]  /*bba0*/  @!P5 IMAD.WIDE R4, R5, 0x4, R2 ;  /* 0x000000040504d825 */ /* 0x000fe200078e0202 */
[----:B------:R-:W-:-:S02]  /*bbb0*/  ISETP.GE.AND P3, PT, R17, UR4, PT ;  /* 0x0000000411007c0c */ /* 0x000fc4000bf66270 */
[----:B------:R-:W-:Y:S01]  /*bbc0*/  ISETP.GE.AND P4, PT, R20, UR4, PT ;  /* 0x0000000414007c0c */ /* 0x000fe2000bf86270 */
[----:B------:R-:W-:Y:S01]  /*bbd0*/  VIADD R0, R0, 0xf8 ;  /* 0x000000f800007836 */ /* 0x000fe20000000000 */
[----:B------:R-:W-:Y:S01]  /*bbe0*/  @!P0 LEA.HI R14, R14, R14, RZ, 0x1 ;  /* 0x0000000e0e0e8211 */ /* 0x000fe200078f08ff */
[----:B------:R0:W-:Y:S01]  /*bbf0*/  @!P5 ST.E.64 desc[UR6][R4.64], R122 ;  /* 0x0000007a0400d985 */ /* 0x0001e2000c101b06 */
[----:B-1----:R-:W-:Y:S02]  /*bc00*/  @!P6 LOP3.LUT R7, R19, 0xfffffffe, RZ, 0xc0, !PT ;  /* 0xfffffffe1307e812 */ /* 0x002fe400078ec0ff */
[----:B--2---:R-:W-:Y:S02]  /*bc10*/  @!P0 LOP3.LUT R9, R14, 0xfffffffe, RZ, 0xc0, !PT ;  /* 0xfffffffe0e098812 */ /* 0x004fe400078ec0ff */
[----:B------:R-:W-:Y:S01]  /*bc20*/  @!P2 LEA.HI R16, R16, R16, RZ, 0x1 ;  /* 0x000000101010a211 */ /* 0x000fe200078f08ff */
[----:B------:R-:W-:Y:S01]  /*bc30*/  @!P6 IMAD.WIDE R6, R7, 0x4, R2 ;  /* 0x000000040706e825 */ /* 0x000fe200078e0202 */
[----:B------:R-:W-:-:S02]  /*bc40*/  @!P1 LEA.HI R15, R15, R15, RZ, 0x1 ;  /* 0x0000000f0f0f9211 */ /* 0x000fc400078f08ff */
[----:B------:R-:W-:Y:S02]  /*bc50*/  @!P3 LEA.HI R17, R17, R17, RZ, 0x1 ;  /* 0x000000111111b211 */ /* 0x000fe400078f08ff */
[----:B------:R1:W-:Y:S01]  /*bc60*/  @!P6 ST.E.64 desc[UR6][R6.64], R126 ;  /* 0x0000007e0600e985 */ /* 0x0003e2000c101b06 */
[----:B------:R-:W-:Y:S01]  /*bc70*/  @!P4 LEA.HI R20, R20, R20, RZ, 0x1 ;  /* 0x000000141414c211 */ /* 0x000fe200078f08ff */
[----:B0-----:R-:W-:Y:S01]  /*bc80*/  @!P0 IMAD.WIDE R4, R9, 0x4, R2 ;  /* 0x0000000409048825 */ /* 0x001fe200078e0202 */
[----:B------:R-:W-:Y:S02]  /*bc90*/  @!P1 LOP3.LUT R15, R15, 0xfffffffe, RZ, 0xc0, !PT ;  /* 0xfffffffe0f0f9812 */ /* 0x000fe400078ec0ff */
[----:B------:R-:W-:Y:S02]  /*bca0*/  @!P2 LOP3.LUT R11, R16, 0xfffffffe, RZ, 0xc0, !PT ;  /* 0xfffffffe100ba812 */ /* 0x000fe400078ec0ff */
[----:B------:R0:W-:Y:S01]  /*bcb0*/  @!P0 ST.E.64 desc[UR6][R4.64], R130 ;  /* 0x0000008204008985 */ /* 0x0001e2000c101b06 */
[----:B------:R-:W-:-:S02]  /*bcc0*/  ISETP.GE.AND P0, PT, R0, UR4, PT ;  /* 0x0000000400007c0c */ /* 0x000fc4000bf06270 */
[----:B------:R-:W-:Y:S01]  /*bcd0*/  @!P3 LOP3.LUT R17, R17, 0xfffffffe, RZ, 0xc0, !PT ;  /* 0xfffffffe1111b812 */ /* 0x000fe200078ec0ff */
[----:B------:R-:W-:Y:S01]  /*bce0*/  @!P2 IMAD.WIDE R8, R11, 0x4, R2 ;  /* 0x000000040b08a825 */ /* 0x000fe200078e0202 */
[----:B------:R-:W-:-:S03]  /*bcf0*/  @!P4 LOP3.LUT R13, R20, 0xfffffffe, RZ, 0xc0, !PT ;  /* 0xfffffffe140dc812 */ /* 0x000fc600078ec0ff */
[----:B-1----:R-:W-:-:S04]  /*bd00*/  @!P1 IMAD.WIDE R6, R15, 0x4, R2 ;  /* 0x000000040f069825 */ /* 0x002fc800078e0202 */
[--C-:B------:R-:W-:Y:S01]  /*bd10*/  @!P3 IMAD.WIDE R10, R17, 0x4, R2.reuse ;  /* 0x00000004110ab825 */ /* 0x100fe200078e0202 */
[----:B------:R0:W-:Y:S03]  /*bd20*/  @!P1 ST.E.64 desc[UR6][R6.64], R134 ;  /* 0x0000008606009985 */ /* 0x0001e6000c101b06 */
[----:B------:R-:W-:Y:S01]  /*bd30*/  @!P4 IMAD.WIDE R12, R13, 0x4, R2 ;  /* 0x000000040d0cc825 */ /* 0x000fe200078e0202 */
[----:B------:R0:W-:Y:S04]  /*bd40*/  @!P2 ST.E.64 desc[UR6][R8.64], R138 ;  /* 0x0000008a0800a985 */ /* 0x0001e8000c101b06 */
[----:B------:R0:W-:Y:S04]  /*bd50*/  @!P3 ST.E.64 desc[UR6][R10.64], R142 ;  /* 0x0000008e0a00b985 */ /* 0x0001e8000c101b06 */
[----:B------:R0:W-:Y:S01]  /*bd60*/  @!P4 ST.E.64 desc[UR6][R12.64], R146 ;  /* 0x000000920c00c985 */ /* 0x0001e2000c101b06 */
[----:B------:R-:W-:Y:S05]  /*bd70*/  @P0 BRA `(.L_x_3186) ;  /* 0x0000005800f00947 */ /* 0x000fea0003800000 */
[----:B------:R-:W-:Y:S01]  /*bd80*/  LEA.HI R0, R0, R0, RZ, 0x1 ;  /* 0x0000000000007211 */ /* 0x000fe200078f08ff */
[----:B------:R-:W-:-:S03]  /*bd90*/  ULDC.64 UR4, c[0x0][0x208] ;  /* 0x0000820000047ab9 */ /* 0x000fc60000000a00 */
[----:B0-----:R-:W-:-:S05]  /*bda0*/  LOP3.LUT R5, R0, 0xfffffffe, RZ, 0xc0, !PT ;  /* 0xfffffffe00057812 */ /* 0x001fca00078ec0ff */
[----:B------:R-:W-:-:S05]  /*bdb0*/  IMAD.WIDE R2, R5, 0x4, R2 ;  /* 0x0000000405027825 */ /* 0x000fca00078e0202 */
[----:B------:R0:W-:Y:S01]  /*bdc0*/  ST.E.64 desc[UR4][R2.64], R150 ;  /* 0x0000009602007985 */ /* 0x0001e2000c101b04 */
[----:B------:R-:W-:Y:S05]  /*bdd0*/  BRA `(.L_x_3186) ;  /* 0x0000005800d87947 */ /* 0x000fea0003800000 */
.L_x_3214:
        /* <DEDUP_REMOVED lines=12> */
[----:B------:R-:W2:Y:S01]  /*bea0*/  LDL R4, [R1] ;  /* 0x0000000001047983 */ /* 0x000ea20000100800 */
[----:B------:R-:W-:Y:S01]  /*beb0*/  ISETP.NE.AND P0, PT, R6, 0x1, PT ;  /* 0x000000010600780c */ /* 0x000fe20003f05270 */
[----:B------:R-:W-:Y:S01]  /*bec0*/  S2UR UR7, SR_CTAID.Z ;  /* 0x00000000000779c3 */ /* 0x000fe20000002700 */
[----:B------:R-:W-:Y:S01]  /*bed0*/  ULDC.64 UR8, c[0x0][0xcd0] ;  /* 0x0003340000087ab9 */ /* 0x000fe20000000a00 */
[----:B------:R-:W-:Y:S01]  /*bee0*/  IMAD.MOV.U32 R5, RZ, RZ, R0 ;  /* 0x000000ffff057224 */ /* 0x000fe200078e0000 */
[----:B------:R-:W-:-:S05]  /*bef0*/  ULDC.64 UR12, c[0x0][0x208] ;  /* 0x00008200000c7ab9 */ /* 0x000fca0000000a00 */
[----:B------:R-:W0:Y:S08]  /*bf00*/  LDC.64 R10, c[0x0][0xcd8] ;  /* 0x00033600ff0a7b82 */ /* 0x000e300000000a00 */
[----:B------:R-:W1:Y:S08]  /*bf10*/  @P0 LDC R7, c[0x0][0xcec] ;  /* 0x00033b00ff070b82 */ /* 0x000e700000000800 */
[----:B------:R-:W3:Y:S08]  /*bf20*/  @P0 LDC R9, c[0x0][0xcf0] ;  /* 0x00033c00ff090b82 */ /* 0x000ef00000000800 */
[----:B------:R-:W4:Y:S08]  /*bf30*/  S2UR UR10, SR_CTAID.Y ;  /* 0x00000000000a79c3 */ /* 0x000f300000002600 */
[----:B------:R-:W4:Y:S01]  /*bf40*/  LDC R8, c[0x0][0xd50] ;  /* 0x00035400ff087b82 */ /* 0x000f220000000800 */
[----:B--2---:R-:W-:Y:S01]  /*bf50*/  R2UR UR11, R4 ;  /* 0x00000000040b72ca */ /* 0x004fe200000e0000 */
[----:B-1----:R-:W-:-:S05]  /*bf60*/  @P0 IMAD.HI.U32 R4, R0, R7, RZ ;  /* 0x0000000700040227 */ /* 0x002fca00078e00ff */
[----:B---3--:R-:W-:-:S07]  /*bf70*/  @P0 SHF.R.U32.HI R5, RZ, R9, R4 ;  /* 0x00000009ff050219 */ /* 0x008fce0000011604 */
[----:B------:R-:W-:Y:S02]  /*bf80*/  USHF.R.S32.HI UR6, URZ, 0x1f, UR11 ;  /* 0x0000001f3f067899 */ /* 0x000fe4000801140b */
[----:B------:R-:W-:Y:S01]  /*bf90*/  IMAD R7, RZ, RZ, -UR11 ;  /* 0x8000000bff077e24 */ /* 0x000fe2000f8e02ff */
[----:B------:R-:W-:Y:S02]  /*bfa0*/  UIMAD.WIDE.U32 UR4, UR11, UR8, URZ ;  /* 0x000000080b0472a5 */ /* 0x000fe4000f8e003f */
[----:B------:R-:W-:Y:S01]  /*bfb0*/  UIMAD UR6, UR6, UR8, URZ ;  /* 0x00000008060672a4 */ /* 0x000fe2000f8e023f */
[----:B----4-:R-:W-:Y:S01]  /*bfc0*/  IMAD R9, R8, R7, UR10 ;  /* 0x0000000a08097e24 */ /* 0x010fe2000f8e0207 */
[----:B------:R-:W-:Y:S01]  /*bfd0*/  USHF.R.S32.HI UR8, URZ, 0x1f, UR7 ;  /* 0x0000001f3f087899 */ /* 0x000fe20008011407 */
[----:B------:R-:W-:Y:S01]  /*bfe0*/  IMAD.MOV R7, RZ, RZ, -R5 ;  /* 0x000000ffff077224 */ /* 0x000fe200078e0a05 */
[----:B------:R-:W-:Y:S01]  /*bff0*/  UIMAD UR6, UR11, UR9, UR6 ;  /* 0x000000090b0672a4 */ /* 0x000fe2000f8e0206 */
[----:B------:R-:W-:Y:S01]  /*c000*/  IMAD.U32 R3, RZ, RZ, UR5 ;  /* 0x00000005ff037e24 */ /* 0x000fe2000f8e00ff */
[----:B------:R-:W-:Y:S01]  /*c010*/  SHF.R.S32.HI R4, RZ, 0x1f, R9 ;  /* 0x0000001fff047819 */ /* 0x000fe20000011409 */
[----:B------:R-:W-:Y:S01]  /*c020*/  IMAD.U32 R2, RZ, RZ, UR4 ;  /* 0x00000004ff027e24 */ /* 0x000fe2000f8e00ff */
[----:B------:R-:W-:Y:S01]  /*c030*/  UIADD3 UR6, UR5, UR6, URZ ;  /* 0x0000000605067290 */ /* 0x000fe2000fffe03f */
[----:B0-----:R-:W-:-:S02]  /*c040*/  IMAD R12, R10, UR8, RZ ;  /* 0x000000080a0c7c24 */ /* 0x001fc4000f8e02ff */
[----:B------:R-:W-:Y:S01]  /*c050*/  ULDC.64 UR4, c[0x0][0xce0] ;  /* 0x0003380000047ab9 */ /* 0x000fe20000000a00 */
[----:B------:R-:W-:Y:S02]  /*c060*/  IMAD R7, R6, R7, R0 ;  /* 0x0000000706077224 */ /* 0x000fe400078e0200 */
[----:B------:R-:W-:Y:S02]  /*c070*/  IMAD.U32 R3, RZ, RZ, UR6 ;  /* 0x00000006ff037e24 */ /* 0x000fe4000f8e00ff */
[----:B------:R-:W-:Y:S01]  /*c080*/  IMAD R11, R11, UR7, R12 ;  /* 0x000000070b0b7c24 */ /* 0x000fe2000f8e020c */
[----:B------:R-:W-:Y:S01]  /*c090*/  SHF.R.S32.HI R0, RZ, 0x1f, R7 ;  /* 0x0000001fff007819 */ /* 0x000fe20000011407 */
[----:B------:R-:W-:-:S04]  /*c0a0*/  IMAD.WIDE.U32 R2, R10, UR7, R2 ;  /* 0x000000070a027c25 */ /* 0x000fc8000f8e0002 */
[----:B------:R-:W-:Y:S02]  /*c0b0*/  IMAD.IADD R3, R11, 0x1, R3 ;  /* 0x000000010b037824 */ /* 0x000fe400078e0203 */
[----:B------:R-:W-:Y:S02]  /*c0c0*/  IMAD R4, R4, UR4, RZ ;  /* 0x0000000404047c24 */ /* 0x000fe4000f8e02ff */
[----:B------:R-:W-:-:S04]  /*c0d0*/  IMAD.WIDE.U32 R2, R9, UR4, R2 ;  /* 0x0000000409027c25 */ /* 0x000fc8000f8e0002 */
[----:B------:R-:W-:Y:S01]  /*c0e0*/  IMAD R4, R9, UR5, R4 ;  /* 0x0000000509047c24 */ /* 0x000fe2000f8e0204 */
[----:B------:R-:W-:Y:S01]  /*c0f0*/  SHF.R.S32.HI R9, RZ, 0x1f, R5 ;  /* 0x0000001fff097819 */ /* 0x000fe20000011405 */
[----:B------:R-:W-:Y:S01]  /*c100*/  ULDC.64 UR4, c[0x0][0xcc8] ;  /* 0x0003320000047ab9 */ /* 0x000fe20000000a00 */
[----:B------:R-:W-:Y:S01]  /*c110*/  IADD3 R2, P0, R5, R2, RZ ;  /* 0x0000000205027210 */ /* 0x000fe20007f1e0ff */
[----:B------:R-:W-:-:S03]  /*c120*/  IMAD R0, R0, UR4, RZ ;  /* 0x0000000400007c24 */ /* 0x000fc6000f8e02ff */
[----:B------:R-:W-:Y:S01]  /*c130*/  IADD3.X R3, R9, R3, R4, P0, !PT ;  /* 0x0000000309037210 */ /* 0x000fe200007fe404 */
[C---:B------:R-:W-:Y:S02]  /*c140*/  IMAD R5, R7.reuse, UR5, R0 ;  /* 0x0000000507057c24 */ /* 0x040fe4000f8e0200 */
[----:B------:R-:W-:Y:S01]  /*c150*/  IMAD.WIDE.U32 R2, R7, UR4, R2 ;  /* 0x0000000407027c25 */ /* 0x000fe2000f8e0002 */
[----:B------:R-:W-:-:S03]  /*c160*/  ULDC.64 UR4, c[0x0][0xca8] ;  /* 0x00032a0000047ab9 */ /* 0x000fc60000000a00 */
[----:B------:R-:W-:Y:S01]  /*c170*/  IMAD.IADD R3, R3, 0x1, R5 ;  /* 0x0000000103037824 */ /* 0x000fe200078e0205 */
[----:B------:R-:W-:-:S04]  /*c180*/  LEA R4, P0, R2, UR4, 0x2 ;  /* 0x0000000402047c11 */ /* 0x000fc8000f8010ff */
[----:B------:R-:W-:Y:S01]  /*c190*/  LEA.HI.X R5, R2, UR5, R3, 0x2, P0 ;  /* 0x0000000502057c11 */ /* 0x000fe200080f1403 */
[----:B------:R-:W-:-:S05]  /*c1a0*/  IMAD.MOV.U32 R3, RZ, RZ, -0x800000 ;  /* 0xff800000ff037424 */ /* 0x000fca00078e00ff */
[----:B------:R4:W-:Y:S01]  /*c1b0*/  STG.E desc[UR12][R4.64], R3 ;  /* 0x0000000304007986 */ /* 0x0009e2000c10190c */
[----:B------:R-:W-:Y:S05]  /*c1c0*/  BRA `(.L_x_3186) ;  /* 0x0000005400dc7947 */ /* 0x000fea0003800000 */
.L_x_3184:
[----:B------:R-:W-:-:S08]  /*c1d0*/  NOP ;  /* 0x0000000000007918 */ /* 0x000fd00000000000 */
[----:B0-----:R-:W0:-:S00]  /*c1e0*/  USETMAXREG.DEALLOC.CTAPOOL 0x18 ;  /* 0x00000018000079c8 */ /* 0x001e0000080e0500 */
[----:B0-----:R-:W-:-:S06]  /*c1f0*/  LOP3.LUT R0, R0, 0x3, RZ, 0xc0, !PT ;  /* 0x0000000300007812 */ /* 0x001fcc00078ec0ff */
[----:B------:R-:W0:Y:S01]  /*c200*/  S2UR UR6, SR_CTAID.Y ;  /* 0x00000000000679c3 */ /* 0x000e220000002600 */
[----:B------:R-:W1:Y:S07]  /*c210*/  SHFL.IDX PT, R0, R0, RZ, 0x1f ;  /* 0x00001fff00007589 */ /* 0x000e6e00000e0000 */
[----:B------:R-:W2:Y:S01]  /*c220*/  S2UR UR44, SR_CTAID.Z ;  /* 0x00000000002c79c3 */ /* 0x000ea20000002700 */
[----:B-1----:R-:W-:-:S13]  /*c230*/  ISETP.NE.AND P0, PT, R0, RZ, PT ;  /* 0x000000ff0000720c */ /* 0x002fda0003f05270 */
[----:B0-2---:R-:W-:Y:S05]  /*c240*/  @!P0 BRA `(.L_x_3218) ;  /* 0x0000000000288947 */ /* 0x005fea0003800000 */
        /* <DEDUP_REMOVED lines=10> */
.L_x_3218:
[----:B------:R-:W-:Y:S01]  /*c2f0*/  ULDC UR7, c[0x0][0xd50] ;  /* 0x0003540000077ab9 */ /* 0x000fe20000000800 */
[----:B------:R-:W-:Y:S01]  /*c300*/  UMOV UR36, UR6 ;  /* 0x0000000600247c82 */ /* 0x000fe20008000000 */
[----:B------:R-:W-:-:S11]  /*c310*/  UISETP.NE.AND UP0, UPT, UR7, 0x1, UPT ;  /* 0x000000010700788c */ /* 0x000fd6000bf05270 */
[----:B------:R-:W-:Y:S01]  /*c320*/  @UP0 ULDC UR4, c[0x0][0xd54] ;  /* 0x0003550000040ab9 */ /* 0x000fe20000000800 */
[----:B------:R-:W-:Y:S01]  /*c330*/  @UP0 ULDC UR8, c[0x0][0xd58] ;  /* 0x0003560000080ab9 */ /* 0x000fe20000000800 */
[----:B------:R-:W-:-:S04]  /*c340*/  UIMAD.WIDE.U32 UR4, UR6, UR4, URZ ;  /* 0x00000004060472a5 */ /* 0x000fc8000f8e003f */
[----:B------:R-:W-:-:S12]  /*c350*/  @UP0 USHF.R.U32.HI UR36, URZ, UR8, UR5 ;  /* 0x000000083f240299 */ /* 0x000fd80008011605 */
.L_x_3219:
[----:B------:R-:W-:Y:S01]  /*c360*/  ISETP.LE.AND P0, PT, RZ, UR44, PT ;  /* 0x0000002cff007c0c */ /* 0x000fe2000bf03270 */
        /* <DEDUP_REMOVED lines=8> */
[----:B------:R-:W-:Y:S02]  /*c3f0*/  UISETP.NE.U32.AND UP0, UPT, UR6, URZ, UPT ;  /* 0x0000003f0600728c */ /* 0x000fe4000bf05070 */
[----:B------:R-:W-:Y:S02]  /*c400*/  ULOP3.LUT UR43, UR4, 0xffff, URZ, 0xc0, !UPT ;  /* 0x0000ffff042b7892 */ /* 0x000fe4000f8ec03f */
[----:B------:R-:W-:Y:S01]  /*c410*/  UISETP.NE.AND.EX UP0, UPT, UR7, URZ, UPT, UP0 ;  /* 0x0000003f0700728c */ /* 0x000fe2000bf05300 */
[----:B------:R-:W-:Y:S01]  /*c420*/  ULDC UR6, c[0x0][0x2f0] ;  /* 0x0000bc0000067ab9 */ /* 0x000fe20000000800 */
[----:B------:R-:W-:Y:S02]  /*c430*/  UMOV UR41, URZ ;  /* 0x0000003f00297c82 */ /* 0x000fe40008000000 */
        /* <DEDUP_REMOVED lines=8> */
[----:B------:R-:W-:Y:S08]  /*c4c0*/  @!P0 BRA `(.L_x_3221) ;  /* 0x0000000000908947 */ /* 0x000ff00003800000 */
[----:B------:R-:W-:-:S03]  /*c4d0*/  USHF.R.U32.HI UR6, URZ, 0x10, UR4 ;  /* 0x000000103f067899 */ /* 0x000fc60008011604 */
[----:B------:R-:W-:Y:S01]  /*c4e0*/  UMOV UR4, URZ ;  /* 0x0000003f00047c82 */ /* 0x000fe20008000000 */
[----:B------:R-:W-:-:S11]  /*c4f0*/  UISETP.NE.AND UP0, UPT, UR6, URZ, UPT ;  /* 0x0000003f0600728c */ /* 0x000fd6000bf05270 */
[----:B------:R-:W-:Y:S02]  /*c500*/  @!UP0 ULDC UR6, c[0x0][0xae8] ;  /* 0x0002ba0000068ab9 */ /* 0x000fe40000000800 */
[----:B------:R-:W-:Y:S01]  /*c510*/  IMAD.U32 R4, RZ, RZ, UR6 ;  /* 0x00000006ff047e24 */ /* 0x000fe2000f8e00ff */
[----:B------:R-:W-:-:S04]  /*c520*/  UIADD3 UR7, UR40, -0x1, UR6 ;  /* 0xffffffff28077890 */ /* 0x000fc8000fffe006 */
[-C--:B------:R-:W-:Y:S02]  /*c530*/  IABS R2, R4.reuse ;  /* 0x0000000400027213 */ /* 0x080fe40000000000 */
[----:B------:R-:W-:Y:S01]  /*c540*/  IABS R5, R4 ;  /* 0x0000000400057213 */ /* 0x000fe20000000000 */
[----:B------:R-:W-:Y:S01]  /*c550*/  IMAD.U32 R4, RZ, RZ, UR7 ;  /* 0x00000007ff047e24 */ /* 0x000fe2000f8e00ff */
[----:B------:R-:W-:Y:S01]  /*c560*/  R2UR UR11, R2 ;  /* 0x00000000020b72ca */ /* 0x000fe200000e0000 */
[----:B------:R-:W-:Y:S02]  /*c570*/  ULOP3.LUT UR7, UR7, UR6, URZ, 0x3c, !UPT ;  /* 0x0000000607077292 */ /* 0x000fe4000f8e3c3f */
[----:B------:R-:W-:-:S10]  /*c580*/  IMAD.MOV R5, RZ, RZ, -R5 ;  /* 0x000000ffff057224 */ /* 0x000fd400078e0a05 */
[----:B------:R-:W0:Y:S08]  /*c590*/  I2F.RP R2, UR11 ;  /* 0x0000000b00027d06 */ /* 0x000e300008209400 */
[----:B0-----:R-:W0:Y:S02]  /*c5a0*/  MUFU.RCP R2, R2 ;  /* 0x0000000200027308 */ /* 0x001e240000001000 */
[----:B0-----:R-:W-:Y:S01]  /*c5b0*/  VIADD R3, R2, 0xffffffe ;  /* 0x0ffffffe02037836 */ /* 0x001fe20000000000 */
[----:B------:R-:W-:Y:S01]  /*c5c0*/  IABS R2, R4 ;  /* 0x0000000400027213 */ /* 0x000fe20000000000 */
[----:B------:R-:W-:-:S03]  /*c5d0*/  IMAD.MOV.U32 R4, RZ, RZ, R5 ;  /* 0x000000ffff047224 */ /* 0x000fc600078e0005 */
[----:B------:R-:W-:Y:S01]  /*c5e0*/  R2UR UR9, R2 ;  /* 0x00000000020972ca */ /* 0x000fe200000e0000 */
[----:B------:R-:W0:Y:S01]  /*c5f0*/  F2I.FTZ.U32.TRUNC.NTZ R3, R3 ;  /* 0x0000000300037305 */ /* 0x000e22000021f000 */
[----:B------:R-:W-:Y:S02]  /*c600*/  R2UR UR10, R4 ;  /* 0x00000000040a72ca */ /* 0x000fe400000e0000 */
[----:B0-----:R-:W-:-:S13]  /*c610*/  R2UR UR5, R3 ;  /* 0x00000000030572ca */ /* 0x001fda00000e0000 */
[----:B------:R-:W-:-:S04]  /*c620*/  UIADD3 UR8, URZ, -UR5, URZ ;  /* 0x800000053f087290 */ /* 0x000fc8000fffe03f */
[----:B------:R-:W-:-:S04]  /*c630*/  UIMAD UR8, UR8, UR11, URZ ;  /* 0x0000000b080872a4 */ /* 0x000fc8000f8e023f */
[----:B------:R-:W-:-:S04]  /*c640*/  UIMAD.WIDE.U32 UR4, UR5, UR8, UR4 ;  /* 0x00000008050472a5 */ /* 0x000fc8000f8e0004 */
[----:B------:R-:W-:-:S04]  /*c650*/  UIMAD.WIDE.U32 UR4, UR5, UR9, URZ ;  /* 0x00000009050472a5 */ /* 0x000fc8000f8e003f */
[----:B------:R-:W-:-:S04]  /*c660*/  UIMAD UR4, UR5, UR10, UR9 ;  /* 0x0000000a050472a4 */ /* 0x000fc8000f8e0209 */
[----:B------:R-:W-:-:S11]  /*c670*/  UISETP.GT.U32.AND UP1, UPT, UR11, UR4, UPT ;  /* 0x000000040b00728c */ /* 0x000fd6000bf24070 */
[----:B------:R-:W-:Y:S02]  /*c680*/  @!UP1 UIADD3 UR4, UR4, -UR11, URZ ;  /* 0x8000000b04049290 */ /* 0x000fe4000fffe03f */
[----:B------:R-:W-:Y:S02]  /*c690*/  @!UP1 UIADD3 UR5, UR5, 0x1, URZ ;  /* 0x0000000105059890 */ /* 0x000fe4000fffe03f */
[----:B------:R-:W-:Y:S02]  /*c6a0*/  UISETP.GE.U32.AND UP0, UPT, UR4, UR11, UPT ;  /* 0x0000000b0400728c */ /* 0x000fe4000bf06070 */
[----:B------:R-:W-:-:S09]  /*c6b0*/  UISETP.GE.AND UP1, UPT, UR7, URZ, UPT ;  /* 0x0000003f0700728c */ /* 0x000fd2000bf26270 */
[----:B------:R-:W-:Y:S02]  /*c6c0*/  @UP0 UIADD3 UR5, UR5, 0x1, URZ ;  /* 0x0000000105050890 */ /* 0x000fe4000fffe03f */
[----:B------:R-:W-:Y:S02]  /*c6d0*/  UISETP.NE.AND UP0, UPT, UR6, URZ, UPT ;  /* 0x0000003f0600728c */ /* 0x000fe4000bf05270 */
[----:B------:R-:W-:-:S09]  /*c6e0*/  @!UP1 UIADD3 UR5, -UR5, URZ, URZ ;  /* 0x0000003f05059290 */ /* 0x000fd2000fffe13f */
[----:B------:R-:W-:-:S07]  /*c6f0*/  @!UP0 ULOP3.LUT UR5, URZ, UR6, URZ, 0x33, !UPT ;  /* 0x000000063f058292 */ /* 0x000fce000f8e333f */
[----:B------:R-:W-:-:S05]  /*c700*/  UMOV UR41, UR5 ;  /* 0x0000000500297c82 */ /* 0x000fca0008000000 */
.L_x_3221:
[----:B------:R-:W-:Y:S01]  /*c710*/  UIMAD UR39, UR43, UR41, URZ ;  /* 0x000000292b2772a4 */ /* 0x000fe2000f8e023f */
[----:B------:R-:W-:Y:S02]  /*c720*/  IMAD.U32 R2, RZ, RZ, UR40 ;  /* 0x00000028ff027e24 */ /* 0x000fe4000f8e00ff */
[----:B------:R-:W-:Y:S02]  /*c730*/  IMAD.MOV.U32 R6, RZ, RZ, RZ ;  /* 0x000000ffff067224 */ /* 0x000fe400078e00ff */
[----:B------:R-:W-:Y:S02]  /*c740*/  IMAD.MOV.U32 R9, RZ, RZ, 0x1 ;  /* 0x00000001ff097424 */ /* 0x000fe400078e00ff */
[----:B------:R-:W-:-:S05]  /*c750*/  IMAD.U32 R3, RZ, RZ, UR39 ;  /* 0x00000027ff037e24 */ /* 0x000fca000f8e00ff */
[----:B------:R-:W-:-:S04]  /*c760*/  VIADDMNMX R19, R3, UR41, R2, PT ;  /* 0x0000002903137c46 */ /* 0x000fc8000b800102 */
[----:B------:R-:W-:Y:S01]  /*c770*/  ISETP.GT.AND P0, PT, R19, UR39, PT ;  /* 0x0000002713007c0c */ /* 0x000fe2000bf04270 */
        /* <DEDUP_REMOVED lines=25> */
.L_x_3222:
        /* <DEDUP_REMOVED lines=20> */
.L_x_3224:
        /* <DEDUP_REMOVED lines=15> */
.L_x_3223:
[----:B------:R-:W-:Y:S01]  /*cb40*/  ULDC.64 UR4, c[0x0][0xaf0] ;  /* 0x0002bc0000047ab9 */ /* 0x000fe20000000a00 */
[----:B------:R-:W-:Y:S01]  /*cb50*/  IMAD.U32 R18, RZ, RZ, UR44 ;  /* 0x0000002cff127e24 */ /* 0x000fe2000f8e00ff */
[----:B------:R-:W-:Y:S01]  /*cb60*/  UISETP.NE.U32.AND UP0, UPT, UR4, URZ, UPT ;  /* 0x0000003f0400728c */ /* 0x000fe2000bf05070 */
[----:B------:R-:W0:Y:S01]  /*cb70*/  LDC.64 R4, c[0x0][0x418] ;  /* 0x00010600ff047b82 */ /* 0x000e220000000a00 */
[----:B------:R-:W-:Y:S02]  /*cb80*/  ULDC.64 UR6, c[0x0][0x208] ;  /* 0x0000820000067ab9 */ /* 0x000fe40000000a00 */
[----:B------:R-:W-:-:S06]  /*cb90*/  UISETP.NE.AND.EX UP0, UPT, UR5, URZ, UPT, UP0 ;  /* 0x0000003f0500728c */ /* 0x000fcc000bf05300 */
[----:B------:R-:W-:-:S05]  /*cba0*/  PLOP3.LUT P0, PT, PT, PT, UP0, 0x80, 0x0 ;  /* 0x000000000000781c */ /* 0x000fca0003f0f008 */
[----:B------:R-:W-:Y:S02]  /*cbb0*/  @UP0 ULDC.64 UR4, c[0x0][0xaf0] ;  /* 0x0002bc0000040ab9 */ /* 0x000fe40000000a00 */
[----:B------:R-:W-:-:S06]  /*cbc0*/  @UP0 UIMAD.WIDE UR4, UR44, 0x4, UR4 ;  /* 0x000000042c0408a5 */ /* 0x000fcc000f8e0204 */
[----:B------:R-:W-:Y:S02]  /*cbd0*/  IMAD.U32 R2, RZ, RZ, UR4 ;  /* 0x00000004ff027e24 */ /* 0x000fe4000f8e00ff */
[----:B------:R-:W-:-:S05]  /*cbe0*/  IMAD.U32 R3, RZ, RZ, UR5 ;  /* 0x00000005ff037e24 */ /* 0x000fca000f8e00ff */
[----:B------:R-:W2:Y:S01]  /*cbf0*/  @P0 LDG.E R18, desc[UR6][R2.64] ;  /* 0x0000000602120981 */ /* 0x000ea2000c1e1900 */
[----:B0-----:R-:W-:Y:S01]  /*cc00*/  ISETP.NE.U32.AND P0, PT, R4, RZ, PT ;  /* 0x000000ff0400720c */ /* 0x001fe20003f05070 */
[----:B------:R-:W-:Y:S01]  /*cc10*/  UMOV UR4, 0xffffffff ;  /* 0xffffffff00047882 */ /* 0x000fe20000000000 */
[----:B------:R-:W-:Y:S01]  /*cc20*/  LOP3.LUT R17, R17, 0xfffffffe, RZ, 0xc0, !PT ;  /* 0xfffffffe11117812 */ /* 0x000fe200078ec0ff */
[----:B------:R-:W0:Y:S01]  /*cc30*/  S2R R16, SR_TID.X ;  /* 0x0000000000107919 */ /* 0x000e220000002100 */
[----:B------:R-:W-:Y:S01]  /*cc40*/  ISETP.NE.AND.EX P1, PT, R5, RZ, PT, P0 ;  /* 0x000000ff0500720c */ /* 0x000fe20003f25300 */
[----:B------:R-:W-:-:S12]  /*cc50*/  VIADD R0, R19, 0xffffffff ;  /* 0xffffffff13007836 */ /* 0x000fd80000000000 */
[----:B------:R-:W-:Y:S02]  /*cc60*/  @P1 LOP3.LUT R17, R17, 0x1, RZ, 0xfc, !PT ;  /* 0x0000000111111812 */ /* 0x000fe400078efcff */
[----:B0-----:R-:W-:-:S04]  /*cc70*/  SHF.R.U32.HI R6, RZ, 0x5, R16 ;  /* 0x00000005ff067819 */ /* 0x001fc80000011610 */
[----:B------:R-:W-:Y:S02]  /*cc80*/  LOP3.LUT R6, R6, 0x3, RZ, 0xc0, !PT ;  /* 0x0000000306067812 */ /* 0x000fe400078ec0ff */
[----:B--2---:R-:W-:Y:S02]  /*cc90*/  SHF.R.S32.HI R19, RZ, 0x1f, R18 ;  /* 0x0000001fff137819 */ /* 0x004fe40000011412 */
[----:B------:R-:W-:Y:S01]  /*cca0*/  SEL R16, R18, RZ, !P1 ;  /* 0x000000ff12107207 */ /* 0x000fe20004800000 */
[----:B------:R-:W-:Y:S06]  /*ccb0*/  BRA.DIV UR4, `(.L_x_3225) ;  /* 0x0000004e04a07947 */ /* 0x000fec000b800000 */
[----:B------:R0:W1:Y:S02]  /*ccc0*/  SHFL.IDX PT, R14, R6, RZ, 0x1f ;  /* 0x00001fff060e7589 */ /* 0x00006400000e0000 */
.L_x_3325:
[----:B------:R2:W-:Y:S01]  /*ccd0*/  STL [R1+0x8], R0 ;  /* 0x0000080001007387 */ /* 0x0005e20000100800 */
[----:B-1----:R-:W-:Y:S02]  /*cce0*/  ISETP.NE.AND P0, PT, R14, RZ, PT ;  /* 0x000000ff0e00720c */ /* 0x002fe40003f05270 */
[----:B------:R-:W-:Y:S02]  /*ccf0*/  PLOP3.LUT P2, PT, PT, PT, PT, 0x8, 0x0 ;  /* 0x000000000000781c */ /* 0x000fe40003f4e170 */
[----:B------:R-:W-:-:S11]  /*cd00*/  LOP3.LUT R17, R17, 0xfffffffd, RZ, 0xc0, !PT ;  /* 0xfffffffd11117812 */ /* 0x000fd600078ec0ff */
[----:B------:R-:W-:Y:S01]  /*cd10*/  @P2 LOP3.LUT R17, R17, 0x2, RZ, 0xfc, !PT ;  /* 0x0000000211112812 */ /* 0x000fe200078efcff */
[----:B--2---:R-:W-:Y:S06]  /*cd20*/  @P0 BRA `(.L_x_3226) ;  /* 0x0000000000ec0947 */ /* 0x004fec0003800000 */
[----:B------:R-:W-:-:S03]  /*cd30*/  UMOV UR4, 0xffffffff ;  /* 0xffffffff00047882 */ /* 0x000fc60000000000 */
[----:B------:R-:W-:Y:S05]  /*cd40*/  BRA.DIV UR4, `(.L_x_3227) ;  /* 0x0000004e049c7947 */ /* 0x000fea000b800000 */
[----:B------:R-:W-:-:S13]  /*cd50*/  ELECT P6, URZ, PT ;  /* 0x00000000003f782f */ /* 0x000fda00038c0000 */
.L_x_3328:
[----:B------:R-:W-:Y:S05]  /*cd60*/  @!P6 BRA `(.L_x_3226) ;  /* 0x0000000000dce947 */ /* 0x000fea0003800000 */
[----:B------:R-:W-:Y:S01]  /*cd70*/  IMAD.MOV.U32 R16, RZ, RZ, R18 ;  /* 0x000000ffff107224 */ /* 0x000fe200078e0012 */
[----:B------:R-:W-:Y:S06]  /*cd80*/  @!P1 BRA `(.L_x_3228) ;  /* 0x0000000000549947 */ /* 0x000fec0003800000 */
[----:B------:R-:W-:Y:S01]  /*cd90*/  IMAD.MOV.U32 R8, RZ, RZ, R0 ;  /* 0x000000ffff087224 */ /* 0x000fe200078e0000 */
[----:B------:R-:W-:Y:S01]  /*cda0*/  ULDC.64 UR4, c[0x0][0x428] ;  /* 0x00010a0000047ab9 */ /* 0x000fe20000000a00 */
[----:B------:R-:W1:Y:S01]  /*cdb0*/  LDC R0, c[0x0][0x43c] ;  /* 0x00010f00ff007b82 */ /* 0x000e620000000800 */
[----:B------:R-:W-:Y:S01]  /*cdc0*/  IMAD R7, R19, UR4, RZ ;  /* 0x0000000413077c24 */ /* 0x000fe2000f8e02ff */
[----:B------:R-:W-:Y:S01]  /*cdd0*/  ULDC.64 UR6, c[0x0][0x208] ;  /* 0x0000820000067ab9 */ /* 0x000fe20000000a00 */
[----:B0-----:R-:W-:Y:S02]  /*cde0*/  IMAD.MOV.U32 R6, RZ, RZ, R8 ;  /* 0x000000ffff067224 */ /* 0x001fe400078e0008 */
        /* <DEDUP_REMOVED lines=13> */
[----:B------:R-:W-:-:S05]  /*cec0*/  IMAD R8, R0, R3, R8 ;  /* 0x0000000300087224 */ /* 0x000fca00078e0208 */
[----:B------:R1:W-:Y:S02]  /*ced0*/  STL [R1+0x8], R8 ;  /* 0x0000080801007387 */ /* 0x0003e40000100800 */
.L_x_3228:
[----:B------:R-:W-:Y:S01]  /*cee0*/  IMAD.MOV.U32 R0, RZ, RZ, 0x1 ;  /* 0x00000001ff007424 */ /* 0x000fe200078e00ff */
[----:B-1----:R-:W1:Y:S04]  /*cef0*/  S2R R8, SR_TID.X ;  /* 0x0000000000087919 */ /* 0x002e680000002100 */
[----:B------:R-:W-:-:S04]  /*cf00*/  SHF.L.U32 R0, R0, 0x1f, RZ ;  /* 0x0000001f00007819 */ /* 0x000fc800000006ff */
[----:B------:R-:W2:Y:S01]  /*cf10*/  SYNCS.PHASECHK.TRANS64.TRYWAIT P0, [UR38+0x38840], R0 ;  /* 0x03884000ff0075a7 */ /* 0x000ea20008000166 */
[----:B-1----:R-:W-:-:S04]  /*cf20*/  LOP3.LUT R2, R8, 0x7f, RZ, 0xc0, !PT ;  /* 0x0000007f08027812 */ /* 0x002fc800078ec0ff */
[----:B------:R-:W-:Y:S01]  /*cf30*/  ISETP.NE.AND P1, PT, R2, RZ, PT ;  /* 0x000000ff0200720c */ /* 0x000fe20003f25270 */
[----:B--2---:R-:W-:-:S12]  /*cf40*/  @!P0 BRA `(.L_x_3229) ;  /* 0x0000004c003c8947 */ /* 0x004fd80003800000 */
.L_x_3329:
[----:B------:R-:W-:Y:S05]  /*cf50*/  @P1 BRA `(.L_x_3230) ;  /* 0x0000000000181947 */ /* 0x000fea0003800000 */
[----:B------:R-:W2:Y:S01]  /*cf60*/  S2R R2, SR_TID.X ;  /* 0x0000000000027919 */ /* 0x000ea20000002100 */
[----:B-1----:R-:W-:-:S04]  /*cf70*/  IMAD.MOV.U32 R0, RZ, RZ, 0x2000 ;  /* 0x00002000ff007424 */ /* 0x002fc800078e00ff */
[----:B------:R3:W-:Y:S01]  /*cf80*/  SYNCS.ARRIVE.TRANS64 RZ, [UR38+0x38830], R0 ;  /* 0x03883000ffff79a7 */ /* 0x0007e20008000026 */
[----:B--2---:R-:W-:-:S13]  /*cf90*/  LOP3.LUT P0, RZ, R2, 0x1f, RZ, 0xc0, !PT ;  /* 0x0000001f02ff7812 */ /* 0x004fda000780c0ff */
[----:B---3--:R-:W-:Y:S05]  /*cfa0*/  @!P0 BRA `(.L_x_3230) ;  /* 0x0000000000048947 */ /* 0x008fea0003800000 */
[----:B------:R-:W-:Y:S01]  /*cfb0*/  BPT.TRAP 0x1 ;  /* 0x000000040000795c */ /* 0x000fe20000300000 */
.L_x_3230:
[----:B-1----:R-:W2:Y:S01]  /*cfc0*/  LDL R0, [R1+0x8] ;  /* 0x0000080001007983 */ /* 0x002ea20000100800 */
[----:B------:R-:W-:Y:S01]  /*cfd0*/  ULDC.64 UR4, c[0x0][0x198] ;  /* 0x0000660000047ab9 */ /* 0x000fe20000000a00 */
[----:B-----5:R-:W-:Y:S01]  /*cfe0*/  R2UR UR13, R16 ;  /* 0x00000000100d72ca */ /* 0x020fe200000e0000 */
[----:B------:R-:W-:Y:S01]  /*cff0*/  UIADD3 UR4, UP0, UR4, 0x370, URZ ;  /* 0x0000037004047890 */ /* 0x000fe2000ff1e03f */
[----:B------:R-:W-:Y:S01]  /*d000*/  PLOP3.LUT P0, PT, PT, PT, PT, 0x80, 0x0 ;  /* 0x000000000000781c */ /* 0x000fe20003f0f070 */
[----:B------:R-:W-:Y:S01]  /*d010*/  UIADD3 UR8, UR38, 0x22400, URZ ;  /* 0x0002240026087890 */ /* 0x000fe2000fffe03f */
[----:B------:R-:W-:Y:S01]  /*d020*/  LOP3.LUT R17, R17, 0xfffffffd, RZ, 0xc0, !PT ;  /* 0xfffffffd11117812 */ /* 0x000fe200078ec0ff */
[----:B------:R-:W-:Y:S02]  /*d030*/  UIADD3 UR9, UR38, 0x38830, URZ ;  /* 0x0003883026097890 */ /* 0x000fe4000fffe03f */
[----:B------:R-:W-:Y:S01]  /*d040*/  UIADD3.X UR5, URZ, UR5, URZ, UP0, !UPT ;  /* 0x000000053f057290 */ /* 0x000fe200087fe43f */
[----:B------:R-:W-:Y:S01]  /*d050*/  UMOV UR6, 0x0 ;  /* 0x0000000000067882 */ /* 0x000fe20000000000 */
[----:B------:R-:W-:Y:S01]  /*d060*/  UMOV UR7, 0x14f00000 ;  /* 0x14f0000000077882 */ /* 0x000fe20000000000 */
[----:B------:R-:W-:Y:S01]  /*d070*/  UMOV UR10, URZ ;  /* 0x0000003f000a7c82 */ /* 0x000fe20008000000 */
[----:B------:R-:W-:-:S04]  /*d080*/  UMOV UR12, UR36 ;  /* 0x00000024000c7c82 */ /* 0x000fc80008000000 */
[----:B------:R-:W-:Y:S02]  /*d090*/  @P0 LOP3.LUT R17, R17, 0x2, RZ, 0xfc, !PT ;  /* 0x0000000211110812 */ /* 0x000fe400078efcff */
[----:B--2---:R-:W-:-:S13]  /*d0a0*/  R2UR UR11, R0 ;  /* 0x00000000000b72ca */ /* 0x004fda00000e0000 */
[----:B------:R-:W-:-:S09]  /*d0b0*/  USHF.L.U32 UR11, UR11, 0x6, URZ ;  /* 0x000000060b0b7899 */ /* 0x000fd2000800063f */
[----:B------:R1:W-:Y:S02]  /*d0c0*/  UTMALDG.4D [UR8], [UR4], desc[UR6] ;  /* 0x00000608040075b4 */ /* 0x0003e40008019000 */
[----:B-1----:R-:W-:Y:S01]  /*d0d0*/  NOP ;  /* 0x0000000000007918 */ /* 0x002fe20000000000 */
.L_x_3226:
[----:B------:R-:W-:Y:S05]  /*d0e0*/  WARPSYNC.ALL ;  /* 0x0000000000007948 */ /* 0x000fea0003800000 */
[----:B------:R-:W-:Y:S01]  /*d0f0*/  UIADD3 UR4, UR38, 0x20400, URZ ;  /* 0x0002040026047890 */ /* 0x000fe2000fffe03f */
[----:B------:R-:W-:Y:S01]  /*d100*/  BAR.SYNC.DEFER_BLOCKING 0x8, 0x100 ;  /* 0x0204000000007b1d */ /* 0x000fe20000010000 */
[----:B------:R-:W-:Y:S02]  /*d110*/  USHF.R.S32.HI UR42, URZ, 0x1f, UR36 ;  /* 0x0000001f3f2a7899 */ /* 0x000fe40008011424 */
[----:B------:R-:W-:Y:S02]  /*d120*/  ULOP3.LUT UP0, URZ, UR4, 0x3ff, URZ, 0xc0, !UPT ;  /* 0x000003ff043f7892 */ /* 0x000fe4000f80c03f */
[----:B------:R-:W-:-:S04]  /*d130*/  USHF.R.S32.HI UR45, URZ, 0x1f, UR44 ;  /* 0x0000001f3f2d7899 */ /* 0x000fc8000801142c */
        /* <DEDUP_REMOVED lines=18> */
.L_x_3231:
[----:B------:R-:W1:Y:S01]  /*d260*/  LDC R7, c[0x0][0x448] ;  /* 0x00011200ff077b82 */ /* 0x000e620000000800 */
[----:B------:R-:W2:Y:S01]  /*d270*/  S2R R13, SR_TID.X ;  /* 0x00000000000d7919 */ /* 0x000ea20000002100 */
[----:B------:R-:W-:Y:S02]  /*d280*/  ULDC.64 UR8, c[0x0][0x2d8] ;  /* 0x0000b60000087ab9 */ /* 0x000fe40000000a00 */
[----:B------:R-:W-:Y:S01]  /*d290*/  UIMAD UR6, UR42, UR8, URZ ;  /* 0x000000082a0672a4 */ /* 0x000fe2000f8e023f */
[----:B------:R-:W3:Y:S01]  /*d2a0*/  S2R R12, SR_CTAID.X ;  /* 0x00000000000c7919 */ /* 0x000ee20000002500 */
[----:B------:R-:W-:Y:S02]  /*d2b0*/  UIMAD.WIDE.U32 UR4, UR36, UR8, URZ ;  /* 0x00000008240472a5 */ /* 0x000fe4000f8e003f */
[----:B------:R-:W-:-:S03]  /*d2c0*/  UIMAD UR6, UR36, UR9, UR6 ;  /* 0x00000009240672a4 */ /* 0x000fc6000f8e0206 */
[----:B------:R-:W-:Y:S01]  /*d2d0*/  ULDC.64 UR8, c[0x0][0x2e0] ;  /* 0x0000b80000087ab9 */ /* 0x000fe20000000a00 */
[----:B------:R-:W-:Y:S02]  /*d2e0*/  UIADD3 UR5, UR5, UR6, URZ ;  /* 0x0000000605057290 */ /* 0x000fe4000fffe03f */
[----:B------:R-:W-:Y:S02]  /*d2f0*/  UIMAD UR7, UR45, UR8, URZ ;  /* 0x000000082d0772a4 */ /* 0x000fe4000f8e023f */
[----:B------:R-:W-:Y:S02]  /*d300*/  UIMAD.WIDE.U32 UR4, UR44, UR8, UR4 ;  /* 0x000000082c0472a5 */ /* 0x000fe4000f8e0004 */
[----:B------:R-:W-:-:S04]  /*d310*/  UIMAD UR6, UR44, UR9, UR7 ;  /* 0x000000092c0672a4 */ /* 0x000fc8000f8e0207 */
[----:B------:R-:W-:Y:S01]  /*d320*/  IMAD.U32 R4, RZ, RZ, UR4 ;  /* 0x00000004ff047e24 */ /* 0x000fe2000f8e00ff */
[----:B------:R-:W-:Y:S01]  /*d330*/  UIADD3 UR6, UR5, UR6, URZ ;  /* 0x0000000605067290 */ /* 0x000fe2000fffe03f */
[----:B-1----:R-:W-:Y:S02]  /*d340*/  ISETP.NE.AND P0, PT, R7, 0x1, PT ;  /* 0x000000010700780c */ /* 0x002fe40003f05270 */
[----:B------:R-:W-:Y:S01]  /*d350*/  IMAD.MOV.U32 R2, RZ, RZ, R4 ;  /* 0x000000ffff027224 */ /* 0x000fe200078e0004 */
[C---:B--2---:R-:W-:Y:S01]  /*d360*/  LOP3.LUT R8, R13.reuse, 0x7f, RZ, 0xc0, !PT ;  /* 0x0000007f0d087812 */ /* 0x044fe200078ec0ff */
[----:B------:R-:W-:-:S09]  /*d370*/  IMAD.SHL.U32 R3, R13, 0x10, RZ ;  /* 0x000000100d037824 */ /* 0x000fd200078e00ff */
[----:B------:R-:W1:Y:S01]  /*d380*/  @P0 LDC R0, c[0x0][0x44c] ;  /* 0x00011300ff000b82 */ /* 0x000e620000000800 */
[----:B0-----:R-:W-:-:S04]  /*d390*/  SHF.R.U32.HI R6, RZ, 0x3, R8 ;  /* 0x00000003ff067819 */ /* 0x001fc80000011608 */
[----:B------:R-:W-:-:S03]  /*d3a0*/  LOP3.LUT R3, R6, 0x70, R3, 0xf8, !PT ;  /* 0x0000007006037812 */ /* 0x000fc600078ef803 */
[----:B------:R-:W0:Y:S02]  /*d3b0*/  @P0 LDC R5, c[0x0][0x450] ;  /* 0x00011400ff050b82 */ /* 0x000e240000000800 */
[----:B---3--:R-:W-:Y:S02]  /*d3c0*/  IMAD R10, R12, 0x40, R3 ;  /* 0x000000400c0a7824 */ /* 0x008fe400078e0203 */
[----:B------:R-:W-:Y:S02]  /*d3d0*/  IMAD.U32 R3, RZ, RZ, UR6 ;  /* 0x00000006ff037e24 */ /* 0x000fe4000f8e00ff */
[----:B------:R-:W-:Y:S02]  /*d3e0*/  IMAD.MOV.U32 R9, RZ, RZ, R10 ;  /* 0x000000ffff097224 */ /* 0x000fe400078e000a */
[----:B-1----:R-:W-:-:S05]  /*d3f0*/  @P0 IMAD.HI.U32 R0, R10, R0, RZ ;  /* 0x000000000a000227 */ /* 0x002fca00078e00ff */
[----:B0-----:R-:W-:Y:S01]  /*d400*/  @P0 SHF.R.U32.HI R9, RZ, R5, R0 ;  /* 0x00000005ff090219 */ /* 0x001fe20000011600 */
[----:B------:R-:W-:Y:S01]  /*d410*/  IMAD.U32 R5, RZ, RZ, UR5 ;  /* 0x00000005ff057e24 */ /* 0x000fe2000f8e00ff */
[----:B------:R-:W-:Y:S02]  /*d420*/  ULDC.64 UR4, c[0x0][0x2d0] ;  /* 0x0000b40000047ab9 */ /* 0x000fe40000000a00 */
[--C-:B------:R-:W-:Y:S01]  /*d430*/  SHF.R.S32.HI R0, RZ, 0x1f, R9.reuse ;  /* 0x0000001fff007819 */ /* 0x100fe20000011409 */
[----:B------:R-:W-:Y:S02]  /*d440*/  IMAD.MOV R4, RZ, RZ, -R9 ;  /* 0x000000ffff047224 */ /* 0x000fe400078e0a09 */
[----:B------:R-:W-:-:S04]  /*d450*/  IMAD.WIDE.U32 R2, R9, UR4, R2 ;  /* 0x0000000409027c25 */ /* 0x000fc8000f8e0002 */
[----:B------:R-:W-:Y:S02]  /*d460*/  IMAD R0, R0, UR4, RZ ;  /* 0x0000000400007c24 */ /* 0x000fe4000f8e02ff */
[----:B------:R-:W-:Y:S02]  /*d470*/  IMAD R5, R7, R4, R10 ;  /* 0x0000000407057224 */ /* 0x000fe400078e020a */
[----:B------:R-:W-:Y:S01]  /*d480*/  IMAD R11, R9, UR5, R0 ;  /* 0x00000005090b7c24 */ /* 0x000fe2000f8e0200 */
[----:B------:R-:W-:Y:S02]  /*d490*/  ULDC.64 UR4, c[0x0][0x2c8] ;  /* 0x0000b20000047ab9 */ /* 0x000fe40000000a00 */
[----:B------:R-:W-:Y:S01]  /*d4a0*/  SHF.R.S32.HI R0, RZ, 0x1f, R5 ;  /* 0x0000001fff007819 */ /* 0x000fe20000011405 */
[----:B------:R-:W-:-:S04]  /*d4b0*/  IMAD.IADD R3, R3, 0x1, R11 ;  /* 0x0000000103037824 */ /* 0x000fc800078e020b */
[----:B------:R-:W-:Y:S02]  /*d4c0*/  IMAD R0, R0, UR4, RZ ;  /* 0x0000000400007c24 */ /* 0x000fe4000f8e02ff */
[----:B------:R-:W-:-:S04]  /*d4d0*/  IMAD.WIDE.U32 R2, R5, UR4, R2 ;  /* 0x0000000405027c25 */ /* 0x000fc8000f8e0002 */
[----:B------:R-:W-:Y:S01]  /*d4e0*/  IMAD R9, R5, UR5, R0 ;  /* 0x0000000505097c24 */ /* 0x000fe2000f8e0200 */
[----:B------:R-:W-:Y:S02]  /*d4f0*/  ULDC.64 UR4, c[0x0][0x280] ;  /* 0x0000a00000047ab9 */ /* 0x000fe40000000a00 */
[----:B------:R-:W-:Y:S01]  /*d500*/  LEA R0, P0, R2, UR4, 0x1 ;  /* 0x0000000402007c11 */ /* 0x000fe2000f8008ff */
[----:B------:R-:W-:Y:S01]  /*d510*/  IMAD.IADD R3, R3, 0x1, R9 ;  /* 0x0000000103037824 */ /* 0x000fe200078e0209 */
[----:B------:R-:W-:-:S04]  /*d520*/  ULDC UR4, c[0x0][0x2b8] ;  /* 0x0000ae0000047ab9 */ /* 0x000fc80000000800 */
[----:B------:R-:W-:Y:S01]  /*d530*/  LEA.HI.X R3, R2, UR5, R3, 0x1, P0 ;  /* 0x0000000502037c11 */ /* 0x000fe200080f0c03 */
[----:B------:R-:W-:-:S05]  /*d540*/  IMAD.SHL.U32 R2, R13, 0x8, RZ ;  /* 0x000000080d027824 */ /* 0x000fca00078e00ff */
[C---:B------:R-:W-:Y:S02]  /*d550*/  LOP3.LUT R10, R2.reuse, 0x38, RZ, 0xc0, !PT ;  /* 0x00000038020a7812 */ /* 0x040fe400078ec0ff */
[----:B------:R-:W-:Y:S02]  /*d560*/  LOP3.LUT R2, R2, 0x1f8, RZ, 0xc0, !PT ;  /* 0x000001f802027812 */ /* 0x000fe400078ec0ff */
[----:B------:R-:W-:Y:S01]  /*d570*/  ISETP.GE.AND P0, PT, R10, UR4, PT ;  /* 0x000000040a007c0c */ /* 0x000fe2000bf06270 */
[----:B------:R-:W-:Y:S01]  /*d580*/  UMOV UR4, 0xffffffff ;  /* 0xffffffff00047882 */ /* 0x000fe20000000000 */
[----:B------:R-:W-:Y:S01]  /*d590*/  LOP3.LUT R5, R2, 0x38, R13, 0x78, !PT ;  /* 0x0000003802057812 */ /* 0x000fe200078e780d */
[----:B------:R-:W-:-:S05]  /*d5a0*/  IMAD.SHL.U32 R2, R8, 0x8, RZ ;  /* 0x0000000808027824 */ /* 0x000fca00078e00ff */
[----:B------:R-:W-:Y:S01]  /*d5b0*/  LOP3.LUT R8, R5, 0x200, R2, 0xf8, !PT ;  /* 0x0000020005087812 */ /* 0x000fe200078ef802 */
[----:B------:R-:W-:Y:S06]  /*d5c0*/  BRA.DIV UR4, `(.L_x_3232) ;  /* 0x0000004604b47947 */ /* 0x000fec000b800000 */
[----:B------:R-:W0:Y:S01]  /*d5d0*/  S2R R4, SR_CTAID.X ;  /* 0x0000000000047919 */ /* 0x000e220000002500 */
[----:B------:R-:W-:Y:S01]  /*d5e0*/  ULDC UR4, c[0x0][0x288] ;  /* 0x0000a20000047ab9 */ /* 0x000fe20000000800 */
[----:B------:R-:W-:Y:S01]  /*d5f0*/  ULDC.64 UR6, c[0x0][0x208] ;  /* 0x0000820000067ab9 */ /* 0x000fe20000000a00 */
[----:B------:R-:W-:Y:S01]  /*d600*/  IMAD R2, R7, UR4, RZ ;  /* 0x0000000407027c24 */ /* 0x000fe2000f8e02ff */
[----:B------:R-:W1:Y:S01]  /*d610*/  SHFL.IDX PT, R14, R0, RZ, 0x181f ;  /* 0x00181fff000e7589 */ /* 0x000e6200000e0000 */
[----:B0-----:R-:W-:-:S03]  /*d620*/  IMAD R11, R4, 0x40, R6 ;  /* 0x00000040040b7824 */ /* 0x001fc600078e0206 */
[----:B------:R-:W0:Y:S01]  /*d630*/  SHFL.IDX PT, R4, R3, RZ, 0x181f ;  /* 0x00181fff03047589 */ /* 0x000e2200000e0000 */
[C---:B------:R-:W-:Y:S01]  /*d640*/  VIADD R12, R11.reuse, 0x10 ;  /* 0x000000100b0c7836 */ /* 0x040fe20000000000 */
[----:B------:R-:W-:Y:S02]  /*d650*/  ISETP.GE.AND P1, PT, R11, R2, PT ;  /* 0x000000020b00720c */ /* 0x000fe40003f26270 */
[----:B------:R-:W-:Y:S04]  /*d660*/  STL [R1+0x4], R11 ;  /* 0x0000040b01007387 */ /* 0x000fe80000100800 */
[----:B------:R-:W-:Y:S07]  /*d670*/  STL [R1+0xc], R12 ;  /* 0x00000c0c01007387 */ /* 0x000fee0000100800 */
[----:B-1----:R-:W-:-:S02]  /*d680*/  @!P1 LEA R14, P2, R10, R14, 0x1 ;  /* 0x0000000e0a0e9211 */ /* 0x002fc400078408ff */
[----:B------:R-:W-:-:S03]  /*d690*/  @!P1 LEA R9, R8, UR38, 0x1 ;  /* 0x0000002608099c11 */ /* 0x000fc6000f8e08ff */
[----:B0-----:R-:W-:Y:S02]  /*d6a0*/  @!P1 IMAD.X R5, RZ, RZ, R4, P2 ;  /* 0x000000ffff059224 */ /* 0x001fe400010e0604 */
[----:B------:R-:W-:Y:S02]  /*d6b0*/  @!P1 IMAD.MOV.U32 R4, RZ, RZ, R14 ;  /* 0x000000ffff049224 */ /* 0x000fe400078e000e */
[----:B------:R-:W0:Y:S04]  /*d6c0*/  SHFL.IDX PT, R14, R0, 0x1, 0x181f ;  /* 0x00381f00000e7f89 */ /* 0x000e2800000e0000 */
[----:B------:R1:W-:Y:S01]  /*d6d0*/  @!P1 LDGSTS.E.BYPASS.LTC128B.128 [R9+0x20400], desc[UR6][R4.64], !P0 ;  /* 0x2040000004099fae */ /* 0x0003e2000c101d46 */
[----:B------:R-:W-:-:S03]  /*d6e0*/  ISETP.GE.AND P1, PT, R12, R2, PT ;  /* 0x000000020c00720c */ /* 0x000fc60003f26270 */
[----:B-1----:R-:W1:Y:S01]  /*d6f0*/  SHFL.IDX PT, R4, R3, 0x1, 0x181f ;  /* 0x00381f0003047f89 */ /* 0x002e6200000e0000 */
[----:B------:R-:W-:-:S09]  /*d700*/  VIADD R9, R11, 0x20 ;  /* 0x000000200b097836 */ /* 0x000fd20000000000 */
[----:B------:R-:W-:Y:S01]  /*d710*/  @!P1 LEA R7, R8, UR38, 0x1 ;  /* 0x0000002608079c11 */ /* 0x000fe2000f8e08ff */
[----:B------:R-:W-:Y:S01]  /*d720*/  STL [R1+0x10], R9 ;  /* 0x0000100901007387 */ /* 0x000fe20000100800 */
[----:B0-----:R-:W-:-:S03]  /*d730*/  @!P1 LEA R6, P2, R10, R14, 0x1 ;  /* 0x0000000e0a069211 */ /* 0x001fc600078408ff */
[----:B------:R-:W0:Y:S02]  /*d740*/  SHFL.IDX PT, R14, R0, 0x2, 0x181f ;  /* 0x00581f00000e7f89 */ /* 0x000e2400000e0000 */
[----:B-1----:R-:W-:Y:S02]  /*d750*/  @!P1 IMAD.X R5, RZ, RZ, R4, P2 ;  /* 0x000000ffff059224 */ /* 0x002fe400010e0604 */
[----:B------:R-:W-:-:S05]  /*d760*/  @!P1 IMAD.MOV.U32 R4, RZ, RZ, R6 ;  /* 0x000000ffff049224 */ /* 0x000fca00078e0006 */
[----:B------:R1:W-:Y:S01]  /*d770*/  @!P1 LDGSTS.E.BYPASS.LTC128B.128 [R7+0x20c00], desc[UR6][R4.64], !P0 ;  /* 0x20c0000004079fae */ /* 0x0003e2000c101d46 */
[----:B------:R-:W-:-:S03]  /*d780*/  ISETP.GE.AND P1, PT, R9, R2, PT ;  /* 0x000000020900720c */ /* 0x000fc60003f26270 */
[----:B-1----:R-:W1:Y:S10]  /*d790*/  SHFL.IDX PT, R4, R3, 0x2, 0x181f ;  /* 0x00581f0003047f89 */ /* 0x002e7400000e0000 */
[----:B0-----:R-:W-:-:S02]  /*d7a0*/  @!P1 LEA R5, P2, R10, R14, 0x1 ;  /* 0x0000000e0a059211 */ /* 0x001fc400078408ff */
[----:B------:R-:W-:Y:S01]  /*d7b0*/  @!P1 LEA R6, R8, UR38, 0x1 ;  /* 0x0000002608069c11 */ /* 0x000fe2000f8e08ff */
[----:B------:R-:W0:Y:S04]  /*d7c0*/  SHFL.IDX PT, R3, R3, 0x3, 0x181f ;  /* 0x00781f0003037f89 */ /* 0x000e2800000e0000 */
[----:B------:R2:W3:Y:S01]  /*d7d0*/  SHFL.IDX PT, R14, R0, 0x3, 0x181f ;  /* 0x00781f00000e7f89 */ /* 0x0004e200000e0000 */
[----:B-1----:R-:W-:-:S05]  /*d7e0*/  @!P1 IMAD.X R4, RZ, RZ, R4, P2 ;  /* 0x000000ffff049224 */ /* 0x002fca00010e0604 */
[----:B------:R-:W-:-:S04]  /*d7f0*/  @!P1 LOP3.LUT R5, R5, R4, RZ, 0x3c, !PT ;  /* 0x0000000405059212 */ /* 0x000fc800078e3cff */
[----:B------:R-:W-:-:S04]  /*d800*/  @!P1 LOP3.LUT R4, R5, R4, RZ, 0x3c, !PT ;  /* 0x0000000405049212 */ /* 0x000fc800078e3cff */
[----:B------:R-:W-:-:S05]  /*d810*/  @!P1 LOP3.LUT R5, R5, R4, RZ, 0x3c, !PT ;  /* 0x0000000405059212 */ /* 0x000fca00078e3cff */
[----:B0--3--:R2:W-:Y:S02]  /*d820*/  @!P1 LDGSTS.E.BYPASS.LTC128B.128 [R6+0x21400], desc[UR6][R4.64], !P0 ;  /* 0x2140000004069fae */ /* 0x0095e4000c101d46 */
.L_x_3338:
[----:B--2---:R-:W2:Y:S01]  /*d830*/  LDL R0, [R1+0x4] ;  /* 0x0000040001007983 */ /* 0x004ea20000100800 */
[----:B------:R-:W-:Y:S01]  /*d840*/  ULDC.64 UR4, c[0x0][0x208] ;  /* 0x0000820000047ab9 */ /* 0x000fe20000000a00 */
[----:B--2---:R-:W-:-:S05]  /*d850*/  VIADD R0, R0, 0x30 ;  /* 0x0000003000007836 */ /* 0x004fca0000000000 */
[----:B------:R-:W-:Y:S01]  /*d860*/  ISETP.GE.AND P1, PT, R0, R2, PT ;  /* 0x000000020000720c */ /* 0x000fe20003f26270 */
[----:B------:R0:W-:-:S12]  /*d870*/  STL [R1+0x20], R0 ;  /* 0x0000200001007387 */ /* 0x0001d80000100800 */
[----:B------:R-:W-:Y:S02]  /*d880*/  @!P1 LEA R2, P2, R10, R14, 0x1 ;  /* 0x0000000e0a029211 */ /* 0x000fe400078408ff */
[----:B------:R-:W-:-:S03]  /*d890*/  @!P1 LEA R5, R8, UR38, 0x1 ;  /* 0x0000002608059c11 */ /* 0x000fc6000f8e08ff */
[----:B------:R-:W-:-:S05]  /*d8a0*/  @!P1 IMAD.X R3, RZ, RZ, R3, P2 ;  /* 0x000000ffff039224 */ /* 0x000fca00010e0603 */
[----:B------:R-:W-:Y:S01]  /*d8b0*/  @!PT LDS RZ, [RZ] ;  /* 0x00000000fffff984 */ /* 0x000fe20000000800 */
[----:B------:R-:W-:Y:S01]  /*d8c0*/  @!PT LDS RZ, [RZ] ;  /* 0x00000000fffff984 */ /* 0x000fe20000000800 */
[----:B------:R-:W-:Y:S01]  /*d8d0*/  @!PT LDS RZ, [RZ] ;  /* 0x00000000fffff984 */ /* 0x000fe20000000800 */
[----:B------:R1:W-:Y:S01]  /*d8e0*/  @!P1 LDGSTS.E.BYPASS.LTC128B.128 [R5+0x21c00], desc[UR4][R2.64], !P0 ;  /* 0x21c0000002059fae */ /* 0x0003e2000c101d44 */
[----:B------:R-:W-:Y:S01]  /*d8f0*/  NOP ;  /* 0x0000000000007918 */ /* 0x000fe20000000000 */
[----:B------:R-:W-:Y:S02]  /*d900*/  SYNCS.ARRIVE.TRANS64.RED.A0T1 RZ, [UR38+0x38800], RZ ;  /* 0x038800ffffff79a7 */ /* 0x000fe40008200426 */
[----:B------:R-:W-:Y:S01]  /*d910*/  ARRIVES.LDGSTSBAR.64.TRANSCNT [UR38+0x38800] ;  /* 0x03880000ff0079b0 */ /* 0x000fe20008000aa6 */
[----:B-1----:R-:W0:Y:S01]  /*d920*/  LDC.64 R2, c[0x0][0x3d8] ;  /* 0x0000f600ff027b82 */ /* 0x002e220000000a00 */
[----:B------:R-:W-:Y:S01]  /*d930*/  NOP ;  /* 0x0000000000007918 */ /* 0x000fe20000000000 */
[C---:B0-----:R-:W-:Y:S01]  /*d940*/  IMAD R0, R2.reuse, UR42, RZ ;  /* 0x0000002a02007c24 */ /* 0x041fe2000f8e02ff */
[----:B------:R-:W-:Y:S01]  /*d950*/  UIADD3 UR4, UR38, 0x26400, URZ ;  /* 0x0002640026047890 */ /* 0x000fe2000fffe03f */
[----:B------:R-:W-:Y:S01]  /*d960*/  IMAD.WIDE.U32 R4, R2, UR36, RZ ;  /* 0x0000002402047c25 */ /* 0x000fe2000f8e00ff */
[----:B------:R-:W-:Y:S02]  /*d970*/  SYNCS.ARRIVE.TRANS64.A1T0 RZ, [UR38+0x38800], RZ ;  /* 0x038800ffffff79a7 */ /* 0x000fe40008100026 */
[----:B------:R-:W-:Y:S01]  /*d980*/  ULOP3.LUT UP0, URZ, UR4, 0x3ff, URZ, 0xc0, !UPT ;  /* 0x000003ff043f7892 */ /* 0x000fe2000f80c03f */
[----:B------:R-:W-:Y:S01]  /*d990*/  IMAD R0, R3, UR36, R0 ;  /* 0x0000002403007c24 */ /* 0x000fe2000f8e0200 */
[----:B------:R0:W-:Y:S03]  /*d9a0*/  STL.64 [R1+0x18], R4 ;  /* 0x0000180401007387 */ /* 0x0001e60000100a00 */
[----:B------:R-:W-:Y:S01]  /*d9b0*/  IMAD.IADD R0, R5, 0x1, R0 ;  /* 0x0000000105007824 */ /* 0x000fe200078e0200 */
[----:B------:R-:W-:-:S04]  /*d9c0*/  PLOP3.LUT P0, PT, PT, PT, UP0, 0x80, 0x0 ;  /* 0x000000000000781c */ /* 0x000fc80003f0f008 */
[----:B------:R0:W-:Y:S09]  /*d9d0*/  STL [R1+0x24], R0 ;  /* 0x0000240001007387 */ /* 0x0001f20000100800 */
[----:B------:R-:W-:Y:S05]  /*d9e0*/  @!P0 BRA `(.L_x_3233) ;  /* 0x0000000000408947 */ /* 0x000fea0003800000 */
[----:B------:R-:W-:Y:S01]  /*d9f0*/  MOV R2, 0x0 ;  /* 0x0000000000027802 */ /* 0x000fe20000000f00 */
[----:B------:R-:W-:Y:S01]  /*da00*/  ULDC.64 UR6, c[0x4][0x118] ;  /* 0x0100460000067ab9 */ /* 0x000fe20000000a00 */
[----:B------:R-:W-:Y:S01]  /*da10*/  ULDC.64 UR8, c[0x4][0x120] ;  /* 0x0100480000087ab9 */ /* 0x000fe20000000a00 */
[----:B------:R-:W-:Y:S01]  /*da20*/  ULDC.64 UR4, c[0x4][0x60] ;  /* 0x0100180000047ab9 */ /* 0x000fe20000000a00 */
[----:B0-----:R-:W-:Y:S02]  /*da30*/  IMAD.U32 R4, RZ, RZ, UR6 ;  /* 0x00000006ff047e24 */ /* 0x001fe4000f8e00ff */
        /* <DEDUP_REMOVED lines=11> */
.L_x_3233:
[----:B------:R-:W2:Y:S01]  /*daf0*/  LDL.LU.64 R6, [R1+0x18] ;  /* 0x0000180001067983 */ /* 0x000ea20000300a00 */
[----:B------:R-:W-:-:S03]  /*db00*/  ULDC.64 UR8, c[0x0][0x3e0] ;  /* 0x0000f80000087ab9 */ /* 0x000fc60000000a00 */
[----:B------:R-:W3:Y:S01]  /*db10*/  LDL.LU R2, [R1+0x24] ;  /* 0x0000240001027983 */ /* 0x000ee20000300800 */
[----:B0-----:R-:W0:Y:S01]  /*db20*/  S2R R4, SR_TID.X ;  /* 0x0000000000047919 */ /* 0x001e220000002100 */
[----:B------:R-:W1:Y:S01]  /*db30*/  S2R R0, SR_CTAID.X ;  /* 0x0000000000007919 */ /* 0x000e620000002500 */
[C---:B0-----:R-:W-:Y:S01]  /*db40*/  LOP3.LUT R3, R4.reuse, 0x7f, RZ, 0xc0, !PT ;  /* 0x0000007f04037812 */ /* 0x041fe200078ec0ff */
[----:B------:R-:W-:-:S03]  /*db50*/  IMAD.SHL.U32 R15, R4, 0x10, RZ ;  /* 0x00000010040f7824 */ /* 0x000fc600078e00ff */
[----:B------:R-:W-:-:S04]  /*db60*/  SHF.R.U32.HI R4, RZ, 0x3, R3 ;  /* 0x00000003ff047819 */ /* 0x000fc80000011603 */
[----:B------:R-:W-:-:S05]  /*db70*/  LOP3.LUT R4, R4, 0x70, R15, 0xf8, !PT ;  /* 0x0000007004047812 */ /* 0x000fca00078ef80f */
[----:B-1----:R-:W-:Y:S01]  /*db80*/  IMAD R4, R0, 0x40, R4 ;  /* 0x0000004000047824 */ /* 0x002fe200078e0204 */
[----:B------:R-:W0:Y:S01]  /*db90*/  S2R R8, SR_TID.X ;  /* 0x0000000000087919 */ /* 0x000e220000002100 */
[----:B------:R-:W-:-:S04]  /*dba0*/  UIMAD UR6, UR45, UR8, URZ ;  /* 0x000000082d0672a4 */ /* 0x000fc8000f8e023f */
[----:B------:R-:W-:Y:S01]  /*dbb0*/  UIMAD UR6, UR44, UR9, UR6 ;  /* 0x000000092c0672a4 */ /* 0x000fe2000f8e0206 */
[----:B0-----:R-:W-:-:S05]  /*dbc0*/  IMAD.SHL.U32 R10, R8, 0x8, RZ ;  /* 0x00000008080a7824 */ /* 0x001fca00078e00ff */
[----:B------:R-:W-:Y:S02]  /*dbd0*/  LOP3.LUT R10, R10, 0x38, RZ, 0xc0, !PT ;  /* 0x000000380a0a7812 */ /* 0x000fe400078ec0ff */
[----:B------:R-:W-:Y:S02]  /*dbe0*/  LOP3.LUT R17, R17, 0xfffffff7, RZ, 0xc0, !PT ;  /* 0xfffffff711117812 */ /* 0x000fe400078ec0ff */
[----:B--2---:R-:W-:Y:S02]  /*dbf0*/  R2UR UR5, R7 ;  /* 0x00000000070572ca */ /* 0x004fe400000e0000 */
[----:B------:R-:W0:Y:S01]  /*dc00*/  LDC R7, c[0x0][0x448] ;  /* 0x00011200ff077b82 */ /* 0x000e220000000800 */
[----:B---3--:R-:W-:Y:S02]  /*dc10*/  R2UR UR5, R2 ;  /* 0x00000000020572ca */ /* 0x008fe400000e0000 */
[----:B0-----:R-:W-:-:S13]  /*dc20*/  ISETP.NE.AND P0, PT, R7, 0x1, PT ;  /* 0x000000010700780c */ /* 0x001fda0003f05270 */
[----:B------:R-:W0:Y:S08]  /*dc30*/  @P0 LDC R2, c[0x0][0x44c] ;  /* 0x00011300ff020b82 */ /* 0x000e300000000800 */
[----:B------:R-:W1:Y:S01]  /*dc40*/  @P0 LDC R0, c[0x0][0x450] ;  /* 0x00011400ff000b82 */ /* 0x000e620000000800 */
[----:B------:R-:W-:Y:S01]  /*dc50*/  R2UR UR4, R6 ;  /* 0x00000000060472ca */ /* 0x000fe200000e0000 */
[----:B0-----:R-:W-:-:S04]  /*dc60*/  @P0 IMAD.HI.U32 R3, R4, R2, RZ ;  /* 0x0000000204030227 */ /* 0x001fc800078e00ff */
[----:B------:R-:W-:Y:S01]  /*dc70*/  IMAD.MOV.U32 R2, RZ, RZ, R4 ;  /* 0x000000ffff027224 */ /* 0x000fe200078e0004 */
[----:B-1----:R-:W-:-:S07]  /*dc80*/  @P0 SHF.R.U32.HI R2, RZ, R0, R3 ;  /* 0x00000000ff020219 */ /* 0x002fce0000011603 */
[----:B------:R-:W-:Y:S01]  /*dc90*/  UIMAD.WIDE.U32 UR4, UR44, UR8, UR4 ;  /* 0x000000082c0472a5 */ /* 0x000fe2000f8e0004 */
[--C-:B------:R-:W-:Y:S01]  /*dca0*/  SHF.R.S32.HI R3, RZ, 0x1f, R2.reuse ;  /* 0x0000001fff037819 */ /* 0x100fe20000011402 */
[----:B------:R-:W-:Y:S01]  /*dcb0*/  IMAD.MOV R0, RZ, RZ, -R2 ;  /* 0x000000ffff007224 */ /* 0x000fe200078e0a02 */
[----:B------:R-:W-:Y:S01]  /*dcc0*/  ULDC.64 UR8, c[0x0][0x3d0] ;  /* 0x0000f40000087ab9 */ /* 0x000fe20000000a00 */
[----:B------:R-:W-:Y:S02]  /*dcd0*/  UIADD3 UR5, UR5, UR6, URZ ;  /* 0x0000000605057290 */ /* 0x000fe4000fffe03f */
[----:B------:R-:W-:Y:S02]  /*dce0*/  IMAD R0, R7, R0, R4 ;  /* 0x0000000007007224 */ /* 0x000fe400078e0204 */
[----:B------:R-:W-:Y:S02]  /*dcf0*/  IMAD R5, R3, UR8, RZ ;  /* 0x0000000803057c24 */ /* 0x000fe4000f8e02ff */
[----:B------:R-:W-:Y:S01]  /*dd00*/  IMAD.U32 R3, RZ, RZ, UR8 ;  /* 0x00000008ff037e24 */ /* 0x000fe2000f8e00ff */
[----:B------:R-:W-:Y:S01]  /*dd10*/  SHF.R.S32.HI R4, RZ, 0x1f, R0 ;  /* 0x0000001fff047819 */ /* 0x000fe20000011400 */
[----:B------:R-:W-:-:S02]  /*dd20*/  IMAD R5, R2, UR9, R5 ;  /* 0x0000000902057c24 */ /* 0x000fc4000f8e0205 */
[----:B------:R-:W-:Y:S01]  /*dd30*/  IMAD.WIDE.U32 R2, R2, R3, UR4 ;  /* 0x0000000402027e25 */ /* 0x000fe2000f8e0003 */
[----:B------:R-:W-:-:S03]  /*dd40*/  ULDC.64 UR4, c[0x0][0x3c8] ;  /* 0x0000f20000047ab9 */ /* 0x000fc60000000a00 */
        /* <DEDUP_REMOVED lines=9> */
[----:B------:R-:W-:-:S04]  /*dde0*/  LOP3.LUT R2, R10, 0x40, RZ, 0xfc, !PT ;  /* 0x000000400a027812 */ /* 0x000fc800078efcff */
[----:B------:R-:W-:Y:S02]  /*ddf0*/  ISETP.GE.AND P1, PT, R2, UR4, PT ;  /* 0x0000000402007c0c */ /* 0x000fe4000bf26270 */
[C---:B------:R-:W-:Y:S02]  /*de00*/  LOP3.LUT R2, R10.reuse, 0x80, RZ, 0xfc, !PT ;  /* 0x000000800a027812 */ /* 0x040fe400078efcff */
[----:B------:R-:W-:Y:S02]  /*de10*/  ISETP.GE.AND P3, PT, R10, UR4, PT ;  /* 0x000000040a007c0c */ /* 0x000fe4000bf66270 */
[----:B------:R-:W-:Y:S02]  /*de20*/  ISETP.GE.AND P2, PT, R2, UR4, PT ;  /* 0x0000000402007c0c */ /* 0x000fe4000bf46270 */
[----:B------:R-:W-:Y:S02]  /*de30*/  SEL R2, RZ, 0x1, P3 ;  /* 0x00000001ff027807 */ /* 0x000fe40001800000 */
[----:B------:R-:W-:-:S02]  /*de40*/  SEL R3, RZ, 0x4, P2 ;  /* 0x00000004ff037807 */ /* 0x000fc40001000000 */
[----:B------:R-:W-:-:S04]  /*de50*/  SEL R4, RZ, 0x2, P1 ;  /* 0x00000002ff047807 */ /* 0x000fc80000800000 */
[----:B------:R-:W-:Y:S02]  /*de60*/  IADD3 R2, R3, R4, R2 ;  /* 0x0000000403027210 */ /* 0x000fe40007ffe002 */
[----:B------:R-:W-:-:S04]  /*de70*/  LOP3.LUT R3, R10, 0xc0, RZ, 0xfc, !PT ;  /* 0x000000c00a037812 */ /* 0x000fc800078efcff */
[----:B------:R-:W-:Y:S02]  /*de80*/  ISETP.GE.AND P5, PT, R3, UR4, PT ;  /* 0x0000000403007c0c */ /* 0x000fe4000bfa6270 */
[----:B------:R-:W-:-:S04]  /*de90*/  LOP3.LUT R3, R10, 0x100, RZ, 0xfc, !PT ;  /* 0x000001000a037812 */ /* 0x000fc800078efcff */
[----:B------:R-:W-:Y:S02]  /*dea0*/  ISETP.GE.AND P0, PT, R3, UR4, PT ;  /* 0x0000000403007c0c */ /* 0x000fe4000bf06270 */
[----:B------:R-:W-:Y:S02]  /*deb0*/  SEL R4, RZ, 0x8, P5 ;  /* 0x00000008ff047807 */ /* 0x000fe40002800000 */
[----:B------:R-:W-:-:S04]  /*dec0*/  SEL R3, RZ, 0x10, P0 ;  /* 0x00000010ff037807 */ /* 0x000fc80000000000 */
[----:B------:R-:W-:Y:S02]  /*ded0*/  IADD3 R2, R3, R2, R4 ;  /* 0x0000000203027210 */ /* 0x000fe40007ffe004 */
[C---:B------:R-:W-:Y:S02]  /*dee0*/  LOP3.LUT R3, R10.reuse, 0x180, RZ, 0xfc, !PT ;  /* 0x000001800a037812 */ /* 0x040fe400078efcff */
[----:B------:R-:W-:Y:S02]  /*def0*/  @P1 LOP3.LUT R17, R17, 0x8, RZ, 0xfc, !PT ;  /* 0x0000000811111812 */ /* 0x000fe400078efcff */
[----:B------:R-:W-:Y:S02]  /*df00*/  ISETP.GE.AND P1, PT, R3, UR4, PT ;  /* 0x0000000403007c0c */ /* 0x000fe4000bf26270 */
[----:B------:R-:W-:Y:S02]  /*df10*/  LOP3.LUT R3, R10, 0x140, RZ, 0xfc, !PT ;  /* 0x000001400a037812 */ /* 0x000fe400078efcff */
[----:B------:R-:W-:-:S02]  /*df20*/  SEL R4, RZ, 0x40, P1 ;  /* 0x00000040ff047807 */ /* 0x000fc40000800000 */
[----:B------:R-:W-:Y:S02]  /*df30*/  LOP3.LUT R17, R17, 0xfffffffb, RZ, 0xc0, !PT ;  /* 0xfffffffb11117812 */ /* 0x000fe400078ec0ff */
[----:B------:R-:W-:Y:S02]  /*df40*/  ISETP.GE.AND P1, PT, R3, UR4, PT ;  /* 0x0000000403007c0c */ /* 0x000fe4000bf26270 */
[----:B------:R-:W-:Y:S02]  /*df50*/  LOP3.LUT R17, R17, 0xffffffef, RZ, 0xc0, !PT ;  /* 0xffffffef11117812 */ /* 0x000fe400078ec0ff */
[----:B------:R-:W-:Y:S02]  /*df60*/  SEL R3, RZ, 0x20, P1 ;  /* 0x00000020ff037807 */ /* 0x000fe40000800000 */
[----:B------:R-:W-:Y:S02]  /*df70*/  @P3 LOP3.LUT R17, R17, 0x10, RZ, 0xfc, !PT ;  /* 0x0000001011113812 */ /* 0x000fe400078efcff */
[----:B------:R-:W-:-:S02]  /*df80*/  IADD3 R4, R4, R2, R3 ;  /* 0x0000000204047210 */ /* 0x000fc40007ffe003 */
[----:B------:R-:W-:Y:S02]  /*df90*/  LOP3.LUT R2, R10, 0x1c0, RZ, 0xfc, !PT ;  /* 0x000001c00a027812 */ /* 0x000fe400078efcff */
[----:B------:R-:W-:Y:S02]  /*dfa0*/  @P2 LOP3.LUT R17, R17, 0x4, RZ, 0xfc, !PT ;  /* 0x0000000411112812 */ /* 0x000fe400078efcff */
[----:B------:R-:W-:Y:S01]  /*dfb0*/  ISETP.GE.AND P2, PT, R2, UR4, PT ;  /* 0x0000000402007c0c */ /* 0x000fe2000bf46270 */
[----:B------:R-:W-:-:S03]  /*dfc0*/  UMOV UR4, 0xffffffff ;  /* 0xffffffff00047882 */ /* 0x000fc60000000000 */
[----:B------:R-:W-:-:S05]  /*dfd0*/  SEL R5, RZ, 0x80, P2 ;  /* 0x00000080ff057807 */ /* 0x000fca0001000000 */
[----:B------:R-:W-:Y:S01]  /*dfe0*/  IMAD.IADD R5, R4, 0x1, R5 ;  /* 0x0000000104057824 */ /* 0x000fe200078e0205 */
[----:B------:R-:W-:Y:S06]  /*dff0*/  BRA.DIV UR4, `(.L_x_3234) ;  /* 0x0000004204787947 */ /* 0x000fec000b800000 */
[----:B------:R-:W2:Y:S01]  /*e000*/  LDL.LU R3, [R1+0x4] ;  /* 0x0000040001037983 */ /* 0x000ea20000300800 */
[----:B------:R-:W-:-:S03]  /*e010*/  ULDC UR4, c[0x0][0x288] ;  /* 0x0000a20000047ab9 */ /* 0x000fc60000000800 */
[----:B------:R-:W3:Y:S01]  /*e020*/  LDL.LU R2, [R1+0xc] ;  /* 0x00000c0001027983 */ /* 0x000ee20000300800 */
[----:B------:R-:W-:Y:S01]  /*e030*/  IMAD R7, R7, UR4, RZ ;  /* 0x0000000407077c24 */ /* 0x000fe2000f8e02ff */
[----:B------:R-:W-:Y:S02]  /*e040*/  LOP3.LUT R17, R17, 0xffffff7f, RZ, 0xc0, !PT ;  /* 0xffffff7f11117812 */ /* 0x000fe400078ec0ff */
[----:B------:R-:W4:Y:S02]  /*e050*/  LDL.LU R15, [R1+0x10] ;  /* 0x00001000010f7983 */ /* 0x000f240000300800 */
[----:B------:R-:W-:Y:S01]  /*e060*/  @P0 LOP3.LUT R17, R17, 0x80, RZ, 0xfc, !PT ;  /* 0x0000008011110812 */ /* 0x000fe200078efcff */
[----:B------:R-:W0:Y:S03]  /*e070*/  S2R R9, SR_TID.X ;  /* 0x0000000000097919 */ /* 0x000e260000002100 */
[C---:B------:R-:W-:Y:S01]  /*e080*/  LOP3.LUT P0, RZ, R17.reuse, 0x10, RZ, 0xc0, !PT ;  /* 0x0000001011ff7812 */ /* 0x040fe2000780c0ff */
[----:B------:R-:W1:Y:S01]  /*e090*/  S2R R11, SR_TID.X ;  /* 0x00000000000b7919 */ /* 0x000e620000002100 */
[----:B------:R-:W-:-:S04]  /*e0a0*/  LOP3.LUT R17, R17, 0xffffffbf, RZ, 0xc0, !PT ;  /* 0xffffffbf11117812 */ /* 0x000fc800078ec0ff */
[----:B------:R-:W-:-:S04]  /*e0b0*/  @P1 LOP3.LUT R17, R17, 0x40, RZ, 0xfc, !PT ;  /* 0x0000004011111812 */ /* 0x000fc800078efcff */
[C---:B------:R-:W-:Y:S01]  /*e0c0*/  LOP3.LUT P1, RZ, R17.reuse, 0x8, RZ, 0xc0, !PT ;  /* 0x0000000811ff7812 */ /* 0x040fe2000782c0ff */
[----:B------:R-:W-:Y:S01]  /*e0d0*/  ULDC.64 UR6, c[0x0][0x208] ;  /* 0x0000820000067ab9 */ /* 0x000fe20000000a00 */
[----:B------:R-:W-:Y:S01]  /*e0e0*/  LOP3.LUT P3, RZ, R17, 0x4, RZ, 0xc0, !PT ;  /* 0x0000000411ff7812 */ /* 0x000fe2000786c0ff */
[----:B0-----:R-:W-:Y:S01]  /*e0f0*/  IMAD.SHL.U32 R13, R9, 0x8, RZ ;  /* 0x00000008090d7824 */ /* 0x001fe200078e00ff */
[----:B-1----:R-:W-:-:S04]  /*e100*/  LOP3.LUT R11, R11, 0x7f, RZ, 0xc0, !PT ;  /* 0x0000007f0b0b7812 */ /* 0x002fc800078ec0ff */
[----:B------:R-:W-:Y:S01]  /*e110*/  LOP3.LUT R13, R13, 0x38, RZ, 0xc0, !PT ;  /* 0x000000380d0d7812 */ /* 0x000fe200078ec0ff */
[----:B------:R-:W-:Y:S02]  /*e120*/  IMAD.SHL.U32 R12, R11, 0x8, RZ ;  /* 0x000000080b0c7824 */ /* 0x000fe400078e00ff */
[----:B------:R-:W-:-:S05]  /*e130*/  IMAD.SHL.U32 R11, R9, 0x8, RZ ;  /* 0x00000008090b7824 */ /* 0x000fca00078e00ff */
[----:B------:R-:W-:-:S04]  /*e140*/  LOP3.LUT R11, R11, 0x1f8, RZ, 0xc0, !PT ;  /* 0x000001f80b0b7812 */ /* 0x000fc800078ec0ff */
[----:B------:R-:W-:-:S04]  /*e150*/  LOP3.LUT R11, R11, 0x38, R9, 0x78, !PT ;  /* 0x000000380b0b7812 */ /* 0x000fc800078e7809 */
[----:B------:R-:W-:Y:S01]  /*e160*/  LOP3.LUT R11, R11, 0x200, R12, 0xf8, !PT ;  /* 0x000002000b0b7812 */ /* 0x000fe200078ef80c */
[----:B------:R-:W-:Y:S01]  /*e170*/  SHFL.IDX PT, R14, R0, 0x1, 0x181f ;  /* 0x00381f00000e7f89 */ /* 0x000fe200000e0000 */
[----:B--2---:R-:W-:-:S03]  /*e180*/  ISETP.GE.AND P2, PT, R3, R7, PT ;  /* 0x000000070300720c */ /* 0x004fc60003f46270 */
[----:B------:R-:W0:Y:S01]  /*e190*/  SHFL.IDX PT, R3, R0, RZ, 0x181f ;  /* 0x00181fff00037589 */ /* 0x000e2200000e0000 */
[----:B---3--:R-:W-:-:S03]  /*e1a0*/  IMAD.MOV.U32 R10, RZ, RZ, R2 ;  /* 0x000000ffff0a7224 */ /* 0x008fc600078e0002 */
[----:B------:R-:W1:Y:S06]  /*e1b0*/  SHFL.IDX PT, R2, R6, RZ, 0x181f ;  /* 0x00181fff06027589 */ /* 0x000e6c00000e0000 */
[----:B------:R-:W-:-:S04]  /*e1c0*/  @!P2 LOP3.LUT R8, R4, 0x40, RZ, 0xc0, !PT ;  /* 0x000000400408a812 */ /* 0x000fc800078ec0ff */
[----:B------:R-:W-:Y:S02]  /*e1d0*/  @!P2 SHF.R.U32.HI R8, RZ, 0x2, R8 ;  /* 0x00000002ff08a819 */ /* 0x000fe40000011608 */
[----:B------:R-:W-:Y:S02]  /*e1e0*/  @!P2 LEA R9, R11, UR38, 0x1 ;  /* 0x000000260b09ac11 */ /* 0x000fe4000f8e08ff */
[----:B------:R-:W-:Y:S02]  /*e1f0*/  @!P2 ISETP.NE.U32.AND P4, PT, R8, RZ, PT ;  /* 0x000000ff0800a20c */ /* 0x000fe40003f85070 */
[----:B------:R-:W-:Y:S02]  /*e200*/  @!P2 LOP3.LUT R8, R5, 0x80, RZ, 0xc0, !PT ;  /* 0x000000800508a812 */ /* 0x000fe400078ec0ff */
[----:B0-----:R-:W-:-:S05]  /*e210*/  @!P2 LEA R3, P6, R13, R3, 0x1 ;  /* 0x000000030d03a211 */ /* 0x001fca00078c08ff */
[----:B-1----:R-:W-:-:S05]  /*e220*/  @!P2 IMAD.X R2, RZ, RZ, R2, P6 ;  /* 0x000000ffff02a224 */ /* 0x002fca00030e0602 */
[----:B------:R-:W-:-:S04]  /*e230*/  @!P2 LOP3.LUT R3, R3, R2, RZ, 0x3c, !PT ;  /* 0x000000020303a212 */ /* 0x000fc800078e3cff */
[----:B------:R-:W-:-:S04]  /*e240*/  @!P2 LOP3.LUT R2, R3, R2, RZ, 0x3c, !PT ;  /* 0x000000020302a212 */ /* 0x000fc800078e3cff */
[----:B------:R-:W-:Y:S02]  /*e250*/  @!P2 LOP3.LUT R3, R3, R2, RZ, 0x3c, !PT ;  /* 0x000000020303a212 */ /* 0x000fe400078e3cff */
[----:B------:R-:W-:-:S03]  /*e260*/  @!P2 SHF.R.U32.HI R8, RZ, 0x3, R8 ;  /* 0x00000003ff08a819 */ /* 0x000fc60000011608 */
[----:B------:R-:W-:Y:S01]  /*e270*/  @!P2 LDGSTS.E.BYPASS.LTC128B.128 [R9+0x26400], desc[UR6][R2.64], !P0 ;  /* 0x264000000209afae */ /* 0x000fe2000c101d46 */
[----:B------:R-:W-:-:S03]  /*e280*/  LOP3.LUT P0, RZ, R17, 0x80, RZ, 0xc0, !PT ;  /* 0x0000008011ff7812 */ /* 0x000fc6000780c0ff */
[----:B------:R-:W-:Y:S01]  /*e290*/  @!P2 LDGSTS.E.BYPASS.LTC128B.128 [R9+0x28400], desc[UR6][R2.64+0x80], !P1 ;  /* 0x284000800209afae */ /* 0x000fe2000c901d46 */
[----:B------:R-:W-:Y:S02]  /*e2a0*/  LOP3.LUT P1, RZ, R17, 0x40, RZ, 0xc0, !PT ;  /* 0x0000004011ff7812 */ /* 0x000fe4000782c0ff */
[----:B------:R-:W-:Y:S01]  /*e2b0*/  @!P2 ISETP.NE.U32.AND P6, PT, R8, RZ, PT ;  /* 0x000000ff0800a20c */ /* 0x000fe20003fc5070 */
[----:B------:R-:W-:Y:S04]  /*e2c0*/  @!P2 LDGSTS.E.BYPASS.LTC128B.128 [R9+0x2a400], desc[UR6][R2.64+0x100], !P3 ;  /* 0x2a4001000209afae */ /* 0x000fe8000d901d46 */
[----:B------:R-:W0:Y:S04]  /*e2d0*/  SHFL.IDX PT, R8, R6, 0x1, 0x181f ;  /* 0x00381f0006087f89 */ /* 0x000e2800000e0000 */
[----:B------:R-:W-:Y:S04]  /*e2e0*/  @!P2 LDGSTS.E.BYPASS.LTC128B.128 [R9+0x2c400], desc[UR6][R2.64+0x180], !P5 ;  /* 0x2c4001800209afae */ /* 0x000fe8000e901d46 */
[----:B------:R-:W-:Y:S04]  /*e2f0*/  @!P2 LDGSTS.E.BYPASS.LTC128B.128 [R9+0x2e400], desc[UR6][R2.64+0x200], !P0 ;  /* 0x2e4002000209afae */ /* 0x000fe8000c101d46 */
[----:B------:R-:W-:Y:S04]  /*e300*/  @!P2 LDGSTS.E.BYPASS.LTC128B.128 [R9+0x30400], desc[UR6][R2.64+0x280], !P1 ;  /* 0x304002800209afae */ /* 0x000fe8000c901d46 */
[----:B------:R-:W-:Y:S04]  /*e310*/  @!P2 LDGSTS.E.BYPASS.LTC128B.128 [R9+0x32400], desc[UR6][R2.64+0x300], P4 ;  /* 0x324003000209afae */ /* 0x000fe8000a101d46 */
[----:B------:R1:W-:Y:S01]  /*e320*/  @!P2 LDGSTS.E.BYPASS.LTC128B.128 [R9+0x34400], desc[UR6][R2.64+0x380], P6 ;  /* 0x344003800209afae */ /* 0x0003e2000b101d46 */
[----:B------:R-:W-:-:S13]  /*e330*/  ISETP.GE.AND P2, PT, R10, R7, PT ;  /* 0x000000070a00720c */ /* 0x000fda0003f46270 */
[----:B------:R-:W-:-:S05]  /*e340*/  @!P2 LEA R10, P4, R13, R14, 0x1 ;  /* 0x0000000e0d0aa211 */ /* 0x000fca00078808ff */
[----:B0-----:R-:W-:Y:S01]  /*e350*/  @!P2 IMAD.X R14, RZ, RZ, R8, P4 ;  /* 0x000000ffff0ea224 */ /* 0x001fe200020e0608 */
[----:B------:R-:W-:Y:S02]  /*e360*/  LOP3.LUT P4, RZ, R17, 0x10, RZ, 0xc0, !PT ;  /* 0x0000001011ff7812 */ /* 0x000fe4000788c0ff */
[----:B------:R-:W-:Y:S01]  /*e370*/  @!P2 LOP3.LUT R8, R4, 0x40, RZ, 0xc0, !PT ;  /* 0x000000400408a812 */ /* 0x000fe200078ec0ff */
[----:B-1----:R-:W-:Y:S01]  /*e380*/  @!P2 IMAD.MOV.U32 R2, RZ, RZ, R10 ;  /* 0x000000ffff02a224 */ /* 0x002fe200078e000a */
[----:B------:R-:W-:Y:S01]  /*e390*/  @!P2 LEA R21, R11, UR38, 0x1 ;  /* 0x000000260b15ac11 */ /* 0x000fe2000f8e08ff */
[----:B------:R-:W-:Y:S01]  /*e3a0*/  @!P2 IMAD.MOV.U32 R3, RZ, RZ, R14 ;  /* 0x000000ffff03a224 */ /* 0x000fe200078e000e */
[----:B------:R-:W-:Y:S02]  /*e3b0*/  LOP3.LUT P6, RZ, R17, 0x8, RZ, 0xc0, !PT ;  /* 0x0000000811ff7812 */ /* 0x000fe400078cc0ff */
[----:B------:R-:W-:-:S05]  /*e3c0*/  @!P2 SHF.R.U32.HI R8, RZ, 0x2, R8 ;  /* 0x00000002ff08a819 */ /* 0x000fca0000011608 */
[----:B------:R-:W-:Y:S01]  /*e3d0*/  @!P2 LDGSTS.E.BYPASS.LTC128B.128 [R21+0x26c00], desc[UR6][R2.64], !P4 ;  /* 0x26c000000215afae */ /* 0x000fe2000e101d46 */
[----:B------:R-:W-:Y:S02]  /*e3e0*/  @!P2 ISETP.NE.U32.AND P4, PT, R8, RZ, PT ;  /* 0x000000ff0800a20c */ /* 0x000fe40003f85070 */
[----:B------:R-:W-:-:S03]  /*e3f0*/  @!P2 LOP3.LUT R8, R5, 0x80, RZ, 0xc0, !PT ;  /* 0x000000800508a812 */ /* 0x000fc600078ec0ff */
[----:B------:R-:W-:Y:S01]  /*e400*/  @!P2 LDGSTS.E.BYPASS.LTC128B.128 [R21+0x28c00], desc[UR6][R2.64+0x80], !P6 ;  /* 0x28c000800215afae */ /* 0x000fe2000f101d46 */
[----:B------:R-:W-:-:S03]  /*e410*/  @!P2 SHF.R.U32.HI R8, RZ, 0x3, R8 ;  /* 0x00000003ff08a819 */ /* 0x000fc60000011608 */
[----:B------:R-:W-:Y:S04]  /*e420*/  @!P2 LDGSTS.E.BYPASS.LTC128B.128 [R21+0x2ac00], desc[UR6][R2.64+0x100], !P3 ;  /* 0x2ac001000215afae */ /* 0x000fe8000d901d46 */
[----:B------:R-:W-:Y:S04]  /*e430*/  @!P2 LDGSTS.E.BYPASS.LTC128B.128 [R21+0x2cc00], desc[UR6][R2.64+0x180], !P5 ;  /* 0x2cc001800215afae */ /* 0x000fe8000e901d46 */
[----:B------:R-:W-:Y:S04]  /*e440*/  @!P2 LDGSTS.E.BYPASS.LTC128B.128 [R21+0x2ec00], desc[UR6][R2.64+0x200], !P0 ;  /* 0x2ec002000215afae */ /* 0x000fe8000c101d46 */
[----:B------:R-:W-:Y:S04]  /*e450*/  @!P2 LDGSTS.E.BYPASS.LTC128B.128 [R21+0x30c00], desc[UR6][R2.64+0x280], !P1 ;  /* 0x30c002800215afae */ /* 0x000fe8000c901d46 */
[----:B------:R-:W-:Y:S01]  /*e460*/  @!P2 LDGSTS.E.BYPASS.LTC128B.128 [R21+0x32c00], desc[UR6][R2.64+0x300], P4 ;  /* 0x32c003000215afae */ /* 0x000fe2000a101d46 */
[----:B------:R-:W-:-:S03]  /*e470*/  @!P2 ISETP.NE.U32.AND P4, PT, R8, RZ, PT ;  /* 0x000000ff0800a20c */ /* 0x000fc60003f85070 */
[----:B------:R-:W0:Y:S10]  /*e480*/  SHFL.IDX PT, R14, R0, 0x2, 0x181f ;  /* 0x00581f00000e7f89 */ /* 0x000e3400000e0000 */
[----:B------:R1:W-:Y:S01]  /*e490*/  @!P2 LDGSTS.E.BYPASS.LTC128B.128 [R21+0x34c00], desc[UR6][R2.64+0x380], P4 ;  /* 0x34c003800215afae */ /* 0x0003e2000a101d46 */
[----:B----4-:R-:W-:-:S03]  /*e4a0*/  ISETP.GE.AND P2, PT, R15, R7, PT ;  /* 0x000000070f00720c */ /* 0x010fc60003f46270 */
[----:B-1----:R-:W1:Y:S10]  /*e4b0*/  SHFL.IDX PT, R2, R6, 0x2, 0x181f ;  /* 0x00581f0006027f89 */ /* 0x002e7400000e0000 */
[----:B0-----:R-:W-:-:S02]  /*e4c0*/  @!P2 LEA R3, P4, R13, R14, 0x1 ;  /* 0x0000000e0d03a211 */ /* 0x001fc400078808ff */
[----:B------:R-:W-:Y:S02]  /*e4d0*/  @!P2 LOP3.LUT R8, R4, 0x40, RZ, 0xc0, !PT ;  /* 0x000000400408a812 */ /* 0x000fe400078ec0ff */
[----:B------:R-:W-:Y:S02]  /*e4e0*/  @!P2 LEA R9, R11, UR38, 0x1 ;  /* 0x000000260b09ac11 */ /* 0x000fe4000f8e08ff */
[----:B------:R-:W-:Y:S01]  /*e4f0*/  @!P2 SHF.R.U32.HI R8, RZ, 0x2, R8 ;  /* 0x00000002ff08a819 */ /* 0x000fe20000011608 */
[----:B-1----:R-:W-:Y:S01]  /*e500*/  @!P2 IMAD.X R2, RZ, RZ, R2, P4 ;  /* 0x000000ffff02a224 */ /* 0x002fe200020e0602 */
[----:B------:R-:W-:-:S04]  /*e510*/  LOP3.LUT P4, RZ, R17, 0x10, RZ, 0xc0, !PT ;  /* 0x0000001011ff7812 */ /* 0x000fc8000788c0ff */
[----:B------:R-:W-:-:S04]  /*e520*/  @!P2 LOP3.LUT R3, R3, R2, RZ, 0x3c, !PT ;  /* 0x000000020303a212 */ /* 0x000fc800078e3cff */
[----:B------:R-:W-:-:S04]  /*e530*/  @!P2 LOP3.LUT R2, R3, R2, RZ, 0x3c, !PT ;  /* 0x000000020302a212 */ /* 0x000fc800078e3cff */
[----:B------:R-:W-:-:S05]  /*e540*/  @!P2 LOP3.LUT R3, R3, R2, RZ, 0x3c, !PT ;  /* 0x000000020303a212 */ /* 0x000fca00078e3cff */
[----:B------:R0:W-:Y:S01]  /*e550*/  @!P2 LDGSTS.E.BYPASS.LTC128B.128 [R9+0x27400], desc[UR6][R2.64], !P4 ;  /* 0x274000000209afae */ /* 0x0001e2000e101d46 */
[----:B------:R-:W-:Y:S02]  /*e560*/  @!P2 ISETP.NE.U32.AND P4, PT, R8, RZ, PT ;  /* 0x000000ff0800a20c */ /* 0x000fe40003f85070 */
[----:B------:R-:W-:Y:S01]  /*e570*/  @!P2 LOP3.LUT R8, R5, 0x80, RZ, 0xc0, !PT ;  /* 0x000000800508a812 */ /* 0x000fe200078ec0ff */
[----:B------:R0:W-:Y:S03]  /*e580*/  @!P2 LDGSTS.E.BYPASS.LTC128B.128 [R9+0x29400], desc[UR6][R2.64+0x80], !P6 ;  /* 0x294000800209afae */ /* 0x0001e6000f101d46 */
[----:B------:R-:W-:Y:S01]  /*e590*/  @!P2 SHF.R.U32.HI R8, RZ, 0x3, R8 ;  /* 0x00000003ff08a819 */ /* 0x000fe20000011608 */
[----:B------:R0:W-:Y:S04]  /*e5a0*/  @!P2 LDGSTS.E.BYPASS.LTC128B.128 [R9+0x2b400], desc[UR6][R2.64+0x100], !P3 ;  /* 0x2b4001000209afae */ /* 0x0001e8000d901d46 */
[----:B------:R0:W-:Y:S04]  /*e5b0*/  @!P2 LDGSTS.E.BYPASS.LTC128B.128 [R9+0x2d400], desc[UR6][R2.64+0x180], !P5 ;  /* 0x2d4001800209afae */ /* 0x0001e8000e901d46 */
[----:B------:R0:W-:Y:S04]  /*e5c0*/  @!P2 LDGSTS.E.BYPASS.LTC128B.128 [R9+0x2f400], desc[UR6][R2.64+0x200], !P0 ;  /* 0x2f4002000209afae */ /* 0x0001e8000c101d46 */
[----:B------:R0:W-:Y:S04]  /*e5d0*/  @!P2 LDGSTS.E.BYPASS.LTC128B.128 [R9+0x31400], desc[UR6][R2.64+0x280], !P1 ;  /* 0x314002800209afae */ /* 0x0001e8000c901d46 */
[----:B------:R0:W-:Y:S01]  /*e5e0*/  @!P2 LDGSTS.E.BYPASS.LTC128B.128 [R9+0x33400], desc[UR6][R2.64+0x300], P4 ;  /* 0x334003000209afae */ /* 0x0001e2000a101d46 */
[----:B------:R-:W-:-:S03]  /*e5f0*/  @!P2 ISETP.NE.U32.AND P4, PT, R8, RZ, PT ;  /* 0x000000ff0800a20c */ /* 0x000fc60003f85070 */
[----:B------:R-:W1:Y:S04]  /*e600*/  SHFL.IDX PT, R6, R6, 0x3, 0x181f ;  /* 0x00781f0006067f89 */ /* 0x000e6800000e0000 */
[----:B------:R0:W2:Y:S06]  /*e610*/  SHFL.IDX PT, R14, R0, 0x3, 0x181f ;  /* 0x00781f00000e7f89 */ /* 0x0000ac00000e0000 */
[----:B------:R0:W-:Y:S02]  /*e620*/  @!P2 LDGSTS.E.BYPASS.LTC128B.128 [R9+0x35400], desc[UR6][R2.64+0x380], P4 ;  /* 0x354003800209afae */ /* 0x0001e4000a101d46 */
.L_x_3348:
[----:B0-----:R-:W3:Y:S01]  /*e630*/  LDL.LU R0, [R1+0x20] ;  /* 0x0000200001007983 */ /* 0x001ee20000300800 */
[----:B------:R-:W-:Y:S01]  /*e640*/  BSSY B0, `(.L_x_3235) ;  /* 0x0000025000007945 */ /* 0x000fe20003800000 */
[----:B---3--:R-:W-:-:S13]  /*e650*/  ISETP.GE.AND P2, PT, R0, R7, PT ;  /* 0x000000070000720c */ /* 0x008fda0003f46270 */
[----:B------:R-:W-:Y:S05]  /*e660*/  @P2 BRA `(.L_x_3236) ;  /* 0x0000000000882947 */ /* 0x000fea0003800000 */
[----:B------:R-:W0:Y:S01]  /*e670*/  S2R R0, SR_TID.X ;  /* 0x0000000000007919 */ /* 0x000e220000002100 */
[C---:B------:R-:W-:Y:S01]  /*e680*/  LOP3.LUT P6, RZ, R17.reuse, 0x10, RZ, 0xc0, !PT ;  /* 0x0000001011ff7812 */ /* 0x040fe200078cc0ff */
[----:B------:R-:W-:Y:S01]  /*e690*/  ULDC.64 UR4, c[0x0][0x208] ;  /* 0x0000820000047ab9 */ /* 0x000fe20000000a00 */
[C---:B------:R-:W-:Y:S01]  /*e6a0*/  LOP3.LUT P4, RZ, R17.reuse, 0x8, RZ, 0xc0, !PT ;  /* 0x0000000811ff7812 */ /* 0x040fe2000788c0ff */
[----:B------:R-:W3:Y:S01]  /*e6b0*/  S2R R3, SR_TID.X ;  /* 0x0000000000037919 */ /* 0x000ee20000002100 */
[----:B------:R-:W-:Y:S02]  /*e6c0*/  LOP3.LUT P3, RZ, R17, 0x4, RZ, 0xc0, !PT ;  /* 0x0000000411ff7812 */ /* 0x000fe4000786c0ff */
[----:B------:R-:W-:Y:S02]  /*e6d0*/  LOP3.LUT R4, R4, 0x40, RZ, 0xc0, !PT ;  /* 0x0000004004047812 */ /* 0x000fe400078ec0ff */
[----:B------:R-:W-:Y:S02]  /*e6e0*/  LOP3.LUT R5, R5, 0x80, RZ, 0xc0, !PT ;  /* 0x0000008005057812 */ /* 0x000fe400078ec0ff */
[----:B------:R-:W-:-:S02]  /*e6f0*/  SHF.R.U32.HI R4, RZ, 0x2, R4 ;  /* 0x00000002ff047819 */ /* 0x000fc40000011604 */
[----:B------:R-:W-:Y:S02]  /*e700*/  SHF.R.U32.HI R5, RZ, 0x3, R5 ;  /* 0x00000003ff057819 */ /* 0x000fe40000011605 */
[----:B0-----:R-:W-:Y:S01]  /*e710*/  LOP3.LUT R0, R0, 0x7f, RZ, 0xc0, !PT ;  /* 0x0000007f00007812 */ /* 0x001fe200078ec0ff */
[----:B---3--:R-:W-:-:S04]  /*e720*/  IMAD.SHL.U32 R2, R3, 0x8, RZ ;  /* 0x0000000803027824 */ /* 0x008fc800078e00ff */
[----:B------:R-:W-:Y:S02]  /*e730*/  IMAD.SHL.U32 R8, R0, 0x8, RZ ;  /* 0x0000000800087824 */ /* 0x000fe400078e00ff */
[----:B------:R-:W-:Y:S01]  /*e740*/  IMAD.SHL.U32 R0, R3, 0x8, RZ ;  /* 0x0000000803007824 */ /* 0x000fe200078e00ff */
[----:B------:R-:W-:-:S04]  /*e750*/  LOP3.LUT R2, R2, 0x38, RZ, 0xc0, !PT ;  /* 0x0000003802027812 */ /* 0x000fc800078ec0ff */
[----:B------:R-:W-:Y:S02]  /*e760*/  LOP3.LUT R0, R0, 0x1f8, RZ, 0xc0, !PT ;  /* 0x000001f800007812 */ /* 0x000fe400078ec0ff */
[----:B--2---:R-:W-:Y:S02]  /*e770*/  LEA R2, P2, R2, R14, 0x1 ;  /* 0x0000000e02027211 */ /* 0x004fe400078408ff */
[----:B------:R-:W-:-:S03]  /*e780*/  LOP3.LUT R0, R0, 0x38, R3, 0x78, !PT ;  /* 0x0000003800007812 */ /* 0x000fc600078e7803 */
[----:B-1----:R-:W-:Y:S01]  /*e790*/  IMAD.X R3, RZ, RZ, R6, P2 ;  /* 0x000000ffff037224 */ /* 0x002fe200010e0606 */
[----:B------:R-:W-:Y:S02]  /*e7a0*/  LOP3.LUT R0, R0, 0x200, R8, 0xf8, !PT ;  /* 0x0000020000007812 */ /* 0x000fe400078ef808 */
[----:B------:R-:W-:Y:S02]  /*e7b0*/  ISETP.NE.U32.AND P2, PT, R4, RZ, PT ;  /* 0x000000ff0400720c */ /* 0x000fe40003f45070 */
[----:B------:R-:W-:-:S05]  /*e7c0*/  LEA R7, R0, UR38, 0x1 ;  /* 0x0000002600077c11 */ /* 0x000fca000f8e08ff */
[----:B------:R-:W-:Y:S01]  /*e7d0*/  @!PT LDS RZ, [RZ] ;  /* 0x00000000fffff984 */ /* 0x000fe20000000800 */
[----:B------:R-:W-:Y:S01]  /*e7e0*/  @!PT LDS RZ, [RZ] ;  /* 0x00000000fffff984 */ /* 0x000fe20000000800 */
[----:B------:R-:W-:Y:S01]  /*e7f0*/  @!PT LDS RZ, [RZ] ;  /* 0x00000000fffff984 */ /* 0x000fe20000000800 */
[----:B------:R0:W-:Y:S04]  /*e800*/  LDGSTS.E.BYPASS.LTC128B.128 [R7+0x27c00], desc[UR4][R2.64], !P6 ;  /* 0x27c0000002077fae */ /* 0x0001e8000f101d44 */
[----:B------:R0:W-:Y:S04]  /*e810*/  LDGSTS.E.BYPASS.LTC128B.128 [R7+0x29c00], desc[UR4][R2.64+0x80], !P4 ;  /* 0x29c0008002077fae */ /* 0x0001e8000e101d44 */
[----:B------:R0:W-:Y:S01]  /*e820*/  LDGSTS.E.BYPASS.LTC128B.128 [R7+0x2bc00], desc[UR4][R2.64+0x100], !P3 ;  /* 0x2bc0010002077fae */ /* 0x0001e2000d901d44 */
[----:B------:R-:W-:-:S03]  /*e830*/  ISETP.NE.U32.AND P3, PT, R5, RZ, PT ;  /* 0x000000ff0500720c */ /* 0x000fc60003f65070 */
[----:B------:R0:W-:Y:S04]  /*e840*/  LDGSTS.E.BYPASS.LTC128B.128 [R7+0x2dc00], desc[UR4][R2.64+0x180], !P5 ;  /* 0x2dc0018002077fae */ /* 0x0001e8000e901d44 */
[----:B------:R0:W-:Y:S04]  /*e850*/  LDGSTS.E.BYPASS.LTC128B.128 [R7+0x2fc00], desc[UR4][R2.64+0x200], !P0 ;  /* 0x2fc0020002077fae */ /* 0x0001e8000c101d44 */
[----:B------:R0:W-:Y:S04]  /*e860*/  LDGSTS.E.BYPASS.LTC128B.128 [R7+0x31c00], desc[UR4][R2.64+0x280], !P1 ;  /* 0x31c0028002077fae */ /* 0x0001e8000c901d44 */
[----:B------:R0:W-:Y:S04]  /*e870*/  LDGSTS.E.BYPASS.LTC128B.128 [R7+0x33c00], desc[UR4][R2.64+0x300], P2 ;  /* 0x33c0030002077fae */ /* 0x0001e80009101d44 */
[----:B------:R0:W-:Y:S02]  /*e880*/  LDGSTS.E.BYPASS.LTC128B.128 [R7+0x35c00], desc[UR4][R2.64+0x380], P3 ;  /* 0x35c0038002077fae */ /* 0x0001e40009901d44 */
.L_x_3236:
[----:B------:R-:W-:Y:S05]  /*e890*/  BSYNC B0 ;  /* 0x0000000000007941 */ /* 0x000fea0003800000 */
.L_x_3235:
[----:B------:R-:W-:Y:S01]  /*e8a0*/  NOP ;  /* 0x0000000000007918 */ /* 0x000fe20000000000 */
[----:B------:R-:W-:Y:S01]  /*e8b0*/  SYNCS.ARRIVE.TRANS64.RED.A0T1 RZ, [UR38+0x38810], RZ ;  /* 0x038810ffffff79a7 */ /* 0x000fe20008200426 */
[----:B0-----:R-:W-:Y:S01]  /*e8c0*/  IMAD.MOV.U32 R2, RZ, RZ, 0x1 ;  /* 0x00000001ff027424 */ /* 0x001fe200078e00ff */
[----:B------:R-:W-:Y:S04]  /*e8d0*/  ARRIVES.LDGSTSBAR.64.TRANSCNT [UR38+0x38810] ;  /* 0x03881000ff0079b0 */ /* 0x000fe80008000aa6 */
[----:B------:R-:W-:Y:S01]  /*e8e0*/  SHF.L.U32 R2, R2, 0x1f, RZ ;  /* 0x0000001f02027819 */ /* 0x000fe200000006ff */
[----:B------:R-:W-:Y:S01]  /*e8f0*/  NOP ;  /* 0x0000000000007918 */ /* 0x000fe20000000000 */
[----:B------:R-:W-:Y:S02]  /*e900*/  SYNCS.ARRIVE.TRANS64.A1T0 RZ, [UR38+0x38810], RZ ;  /* 0x038810ffffff79a7 */ /* 0x000fe40008100026 */
[----:B------:R-:W0:Y:S02]  /*e910*/  SYNCS.PHASECHK.TRANS64.TRYWAIT P0, [UR38+0x38820], R2 ;  /* 0x03882002ff0075a7 */ /* 0x000e240008000166 */
[----:B0-----:R-:W-:Y:S05]  /*e920*/  @!P0 BRA `(.L_x_3237) ;  /* 0x0000004000a08947 */ /* 0x001fea0003800000 */
.L_x_3349:
[----:B------:R-:W-:Y:S01]  /*e930*/  LOP3.LUT P0, RZ, R17, 0x2, RZ, 0xc0, !PT ;  /* 0x0000000211ff7812 */ /* 0x000fe2000780c0ff */
[----:B------:R-:W-:Y:S01]  /*e940*/  BSSY B0, `(.L_x_3238) ;  /* 0x000007f000007945 */ /* 0x000fe20003800000 */
[----:B------:R-:W-:-:S11]  /*e950*/  IMAD.MOV.U32 R0, RZ, RZ, 0x1 ;  /* 0x00000001ff007424 */ /* 0x000fd600078e00ff */
[----:B------:R-:W-:Y:S05]  /*e960*/  @!P0 BRA `(.L_x_3239) ;  /* 0x0000000400f08947 */ /* 0x000fea0003800000 */
[----:B------:R-:W3:Y:S01]  /*e970*/  SYNCS.PHASECHK.TRANS64.TRYWAIT P0, [UR38+0x38860], R2 ;  /* 0x03886002ff0075a7 */ /* 0x000ee20008000166 */
[----:B0-----:R-:W0:Y:S02]  /*e980*/  S2R R3, SR_TID.X ;  /* 0x0000000000037919 */ /* 0x001e240000002100 */
[----:B0-----:R-:W-:-:S04]  /*e990*/  LOP3.LUT R3, R3, 0x7f, RZ, 0xc0, !PT ;  /* 0x0000007f03037812 */ /* 0x001fc800078ec0ff */
[----:B------:R-:W-:Y:S01]  /*e9a0*/  ISETP.NE.AND P1, PT, R3, RZ, PT ;  /* 0x000000ff0300720c */ /* 0x000fe20003f25270 */
[----:B---3--:R-:W-:-:S12]  /*e9b0*/  @!P0 BRA `(.L_x_3240) ;  /* 0x0000004000948947 */ /* 0x008fd80003800000 */
.L_x_3350:
[----:B------:R-:W-:Y:S04]  /*e9c0*/  BSSY B1, `(.L_x_3241) ;  /* 0x0000008000017945 */ /* 0x000fe80003800000 */
[----:B------:R-:W-:Y:S05]  /*e9d0*/  @P1 BRA `(.L_x_3242) ;  /* 0x0000000000181947 */ /* 0x000fea0003800000 */
[----:B0-----:R-:W0:Y:S01]  /*e9e0*/  S2R R3, SR_TID.X ;  /* 0x0000000000037919 */ /* 0x001e220000002100 */
[----:B------:R-:W-:-:S04]  /*e9f0*/  IMAD.MOV.U32 R2, RZ, RZ, 0x10000 ;  /* 0x00010000ff027424 */ /* 0x000fc800078e00ff */
[----:B------:R3:W-:Y:S01]  /*ea00*/  SYNCS.ARRIVE.TRANS64 RZ, [UR38+0x38850], R2 ;  /* 0x03885002ffff79a7 */ /* 0x0007e20008000026 */
[----:B0-----:R-:W-:-:S13]  /*ea10*/  LOP3.LUT P0, RZ, R3, 0x1f, RZ, 0xc0, !PT ;  /* 0x0000001f03ff7812 */ /* 0x001fda000780c0ff */
[----:B---3--:R-:W-:Y:S05]  /*ea20*/  @!P0 BRA `(.L_x_3242) ;  /* 0x0000000000048947 */ /* 0x008fea0003800000 */
[----:B------:R-:W-:Y:S01]  /*ea30*/  BPT.TRAP 0x1 ;  /* 0x000000040000795c */ /* 0x000fe20000300000 */
.L_x_3242:
[----:B------:R-:W-:Y:S05]  /*ea40*/  BSYNC B1 ;  /* 0x0000000000017941 */ /* 0x000fea0003800000 */
.L_x_3241:
[----:B0-----:R-:W3:Y:S01]  /*ea50*/  LDL.LU R2, [R1+0x8] ;  /* 0x0000080001027983 */ /* 0x001ee20000300800 */
        /* <DEDUP_REMOVED lines=9> */
[----:B---3--:R-:W-:-:S08]  /*eaf0*/  IMAD.SHL.U32 R2, R2, 0x40, RZ ;  /* 0x0000004002027824 */ /* 0x008fd000078e00ff */
.L_x_3243:
        /* <DEDUP_REMOVED lines=13> */
.L_x_3244:
        /* <DEDUP_REMOVED lines=13> */
.L_x_3245:
        /* <DEDUP_REMOVED lines=13> */
.L_x_3246:
        /* <DEDUP_REMOVED lines=13> */
.L_x_3247:
        /* <DEDUP_REMOVED lines=13> */
.L_x_3248:
        /* <DEDUP_REMOVED lines=13> */
.L_x_3249:
        /* <DEDUP_REMOVED lines=13> */
.L_x_3250:
[----:B------:R-:W-:-:S13]  /*f0b0*/  @P0 ELECT P1, URZ, PT ;  /* 0x00000000003f082f */ /* 0x000fda0003820000 */
[----:B------:R-:W-:Y:S01]  /*f0c0*/  @P1 R2UR UR13, R16 ;  /* 0x00000000100d12ca */ /* 0x000fe200000e0000 */
[----:B------:R-:W-:Y:S01]  /*f0d0*/  UMOV UR12, UR36 ;  /* 0x00000024000c7c82 */ /* 0x000fe20008000000 */
[----:B------:R-:W-:Y:S02]  /*f0e0*/  @P1 R2UR UR11, R2 ;  /* 0x00000000020b12ca */ /* 0x000fe400000e0000 */
[----:B------:R-:W-:Y:S02]  /*f0f0*/  @P1 PLOP3.LUT P0, PT, P1, PT, PT, 0x8, 0x0 ;  /* 0x000000000000181c */ /* 0x000fe40000f0e170 */
[----:B------:R-:W-:-:S09]  /*f100*/  PLOP3.LUT P1, PT, PT, PT, PT, 0x8, 0x0 ;  /* 0x000000000000781c */ /* 0x000fd20003f2e170 */
[----:B------:R3:W-:Y:S02]  /*f110*/  UTMALDG.4D [UR8], [UR4], desc[UR6] ;  /* 0x00000608040075b4 */ /* 0x0007e40008019000 */
[----:B---3--:R-:W-:Y:S05]  /*f120*/  @P0 BRA.U.ANY `(.L_x_3250) ;  /* 0xfffffffd00e00947 */ /* 0x008fea000393ffff */
.L_x_3239:
[----:B------:R-:W-:Y:S05]  /*f130*/  BSYNC B0 ;  /* 0x0000000000007941 */ /* 0x000fea0003800000 */
.L_x_3238:
[----:B0-----:R-:W3:Y:S01]  /*f140*/  LDL.LU R3, [R1+0x14] ;  /* 0x0000140001037983 */ /* 0x001ee20000300800 */
[----:B------:R-:W-:Y:S02]  /*f150*/  IMAD.MOV.U32 R9, RZ, RZ, RZ ;  /* 0x000000ffff097224 */ /* 0x000fe400078e00ff */
[----:B-1----:R-:W-:Y:S02]  /*f160*/  IMAD.MOV.U32 R6, RZ, RZ, 0x1 ;  /* 0x00000001ff067424 */ /* 0x002fe400078e00ff */
[----:B---3--:R-:W-:-:S05]  /*f170*/  VIADD R8, R3, 0xfffffffe ;  /* 0xfffffffe03087836 */ /* 0x008fca0000000000 */
[----:B------:R-:W-:-:S13]  /*f180*/  ISETP.GE.AND P0, PT, R8, UR39, PT ;  /* 0x0000002708007c0c */ /* 0x000fda000bf06270 */
[----:B------:R-:W-:Y:S05]  /*f190*/  @!P0 BRA `(.L_x_3220) ;  /* 0x0000002400208947 */ /* 0x000fea0003800000 */
[----:B------:R-:W-:Y:S01]  /*f1a0*/  UIADD3 UR4, UR43, 0x1, URZ ;  /* 0x000000012b047890 */ /* 0x000fe2000fffe03f */
[----:B------:R-:W-:Y:S01]  /*f1b0*/  LOP3.LUT R0, RZ, UR39, RZ, 0x33, !PT ;  /* 0x00000027ff007c12 */ /* 0x000fe2000f8e33ff */
[----:B------:R-:W0:Y:S01]  /*f1c0*/  S2R R4, SR_TID.X ;  /* 0x0000000000047919 */ /* 0x000e220000002100 */
[----:B------:R-:W-:Y:S01]  /*f1d0*/  IMAD.MOV.U32 R6, RZ, RZ, 0x1 ;  /* 0x00000001ff067424 */ /* 0x000fe200078e00ff */
[----:B------:R-:W-:-:S04]  /*f1e0*/  UIMAD UR4, UR4, UR41, URZ ;  /* 0x00000029040472a4 */ /* 0x000fc8000f8e023f */
[----:B------:R-:W-:-:S04]  /*f1f0*/  UISETP.LT.AND UP0, UPT, UR40, UR4, UPT ;  /* 0x000000042800728c */ /* 0x000fc8000bf01270 */
[----:B------:R-:W-:-:S06]  /*f200*/  USEL UR4, UR40, UR4, UP0 ;  /* 0x0000000428047287 */ /* 0x000fcc0008000000 */
[----:B------:R-:W-:-:S05]  /*f210*/  IMAD R3, RZ, RZ, -UR4 ;  /* 0x80000004ff037e24 */ /* 0x000fca000f8e02ff */
[----:B------:R-:W-:-:S04]  /*f220*/  VIADDMNMX R0, R3, 0x1, R0, !PT ;  /* 0x0000000103007846 */ /* 0x000fc80007800100 */
[----:B------:R-:W-:Y:S02]  /*f230*/  R2UR UR5, R0 ;  /* 0x00000000000572ca */ /* 0x000fe400000e0000 */
[----:B------:R-:W-:Y:S02]  /*f240*/  LOP3.LUT R0, RZ, UR4, RZ, 0x33, !PT ;  /* 0x00000004ff007c12 */ /* 0x000fe4000f8e33ff */
[----:B0-----:R-:W-:-:S09]  /*f250*/  LOP3.LUT R10, R4, 0x1f, RZ, 0xc0, !PT ;  /* 0x0000001f040a7812 */ /* 0x001fd200078ec0ff */
[----:B------:R-:W-:Y:S02]  /*f260*/  UIADD3 UR6, UR5, -0x2, URZ ;  /* 0xfffffffe05067890 */ /* 0x000fe4000fffe03f */
[----:B------:R-:W-:-:S04]  /*f270*/  UIADD3 UR5, UR4, UR5, URZ ;  /* 0x0000000504057290 */ /* 0x000fc8000fffe03f */
[----:B------:R-:W-:Y:S01]  /*f280*/  ISETP.NE.AND P0, PT, R0, UR6, PT ;  /* 0x0000000600007c0c */ /* 0x000fe2000bf05270 */
[----:B------:R-:W-:Y:S02]  /*f290*/  IMAD.MOV.U32 R0, RZ, RZ, 0x1 ;  /* 0x00000001ff007424 */ /* 0x000fe400078e00ff */
[----:B------:R-:W-:-:S05]  /*f2a0*/  IMAD.U32 R11, RZ, RZ, UR5 ;  /* 0x00000005ff0b7e24 */ /* 0x000fca000f8e00ff */
[----:B------:R-:W-:-:S05]  /*f2b0*/  LOP3.LUT R11, R11, 0x1, RZ, 0xc0, !PT ;  /* 0x000000010b0b7812 */ /* 0x000fca00078ec0ff */
[----:B------:R-:W-:Y:S05]  /*f2c0*/  @!P0 BRA `(.L_x_3251) ;  /* 0x0000001400e88947 */ /* 0x000fea0003800000 */
[----:B------:R-:W-:Y:S01]  /*f2d0*/  R2UR UR4, R11 ;  /* 0x000000000b0472ca */ /* 0x000fe200000e0000 */
[----:B------:R-:W-:Y:S01]  /*f2e0*/  BSSY B0, `(.L_x_3251) ;  /* 0x0000178000007945 */ /* 0x000fe20003800000 */
[----:B------:R-:W-:-:S11]  /*f2f0*/  IMAD.MOV.U32 R0, RZ, RZ, 0x1 ;  /* 0x00000001ff007424 */ /* 0x000fd600078e00ff */
[----:B------:R-:W-:-:S06]  /*f300*/  UIADD3 UR4, UR5, -UR4, URZ ;  /* 0x8000000405047290 */ /* 0x000fcc000fffe03f */
[----:B------:R-:W-:-:S07]  /*f310*/  IMAD.U32 R7, RZ, RZ, UR4 ;  /* 0x00000004ff077e24 */ /* 0x000fce000f8e00ff */
.L_x_3292:
        /* <DEDUP_REMOVED lines=8> */
[----:B------:R-:W0:Y:S01]  /*f3a0*/  LDC R12, c[0x0][0x43c] ;  /* 0x00010f00ff0c7b82 */ /* 0x000e220000000800 */
[----:B------:R-:W-:Y:S01]  /*f3b0*/  IMAD.MOV.U32 R13, RZ, RZ, R8 ;  /* 0x000000ffff0d7224 */ /* 0x000fe200078e0008 */
[----:B------:R-:W-:Y:S01]  /*f3c0*/  ULDC.64 UR4, c[0x0][0x428] ;  /* 0x00010a0000047ab9 */ /* 0x000fe20000000a00 */
[----:B------:R-:W-:Y:S01]  /*f3d0*/  ULDC.64 UR6, c[0x0][0x208] ;  /* 0x0000820000067ab9 */ /* 0x000fe20000000a00 */
        /* <DEDUP_REMOVED lines=16> */
.L_x_3254:
[----:B------:R-:W1:Y:S01]  /*f4e0*/  S2R R2, SR_TID.X ;  /* 0x0000000000027919 */ /* 0x000e620000002100 */
[----:B------:R-:W-:Y:S01]  /*f4f0*/  BSSY B2, `(.L_x_3255) ;  /* 0x0000006000027945 */ /* 0x000fe20003800000 */
[----:B-1----:R-:W-:Y:S02]  /*f500*/  LOP3.LUT R3, R2, 0x7f, RZ, 0xc0, !PT ;  /* 0x0000007f02037812 */ /* 0x002fe400078ec0ff */
[----:B------:R-:W-:Y:S02]  /*f510*/  SHF.L.U32 R2, R0, 0x1f, RZ ;  /* 0x0000001f00027819 */ /* 0x000fe400000006ff */
[----:B------:R-:W-:Y:S02]  /*f520*/  ISETP.NE.AND P2, PT, R3, RZ, PT ;  /* 0x000000ff0300720c */ /* 0x000fe40003f45270 */
[----:B------:R-:W1:Y:S02]  /*f530*/  SYNCS.PHASECHK.TRANS64.TRYWAIT P0, [UR38+0x38848], R2 ;  /* 0x03884802ff0075a7 */ /* 0x000e640008000166 */
[----:B-1----:R-:W-:Y:S09]  /*f540*/  @!P0 BRA `(.L_x_3256) ;  /* 0x0000003400c88947 */ /* 0x002ff20003800000 */
.L_x_3351:
[----:B------:R-:W-:Y:S05]  /*f550*/  BSYNC B2 ;  /* 0x0000000000027941 */ /* 0x000fea0003800000 */
.L_x_3255:
[----:B------:R-:W-:Y:S04]  /*f560*/  BSSY B2, `(.L_x_3257) ;  /* 0x0000007000027945 */ /* 0x000fe80003800000 */
[----:B------:R-:W-:Y:S05]  /*f570*/  @P2 BRA `(.L_x_3258) ;  /* 0x0000000000142947 */ /* 0x000fea0003800000 */
[----:B------:R-:W-:Y:S01]  /*f580*/  ISETP.NE.AND P0, PT, R10, RZ, PT ;  /* 0x000000ff0a00720c */ /* 0x000fe20003f05270 */
[----:B-1----:R-:W-:-:S04]  /*f590*/  IMAD.MOV.U32 R3, RZ, RZ, 0x2000 ;  /* 0x00002000ff037424 */ /* 0x002fc800078e00ff */
[----:B------:R3:W-:Y:S08]  /*f5a0*/  SYNCS.ARRIVE.TRANS64 RZ, [UR38+0x38838], R3 ;  /* 0x03883803ffff79a7 */ /* 0x0007f00008000026 */
[----:B---3--:R-:W-:Y:S05]  /*f5b0*/  @!P0 BRA `(.L_x_3258) ;  /* 0x0000000000048947 */ /* 0x008fea0003800000 */
[----:B------:R-:W-:Y:S01]  /*f5c0*/  BPT.TRAP 0x1 ;  /* 0x000000040000795c */ /* 0x000fe20000300000 */
.L_x_3258:
[----:B------:R-:W-:Y:S05]  /*f5d0*/  BSYNC B2 ;  /* 0x0000000000027941 */ /* 0x000fea0003800000 */
.L_x_3257:
        /* <DEDUP_REMOVED lines=11> */
.L_x_3259:
        /* <DEDUP_REMOVED lines=10> */
.L_x_3352:
[----:B------:R-:W-:Y:S05]  /*f730*/  BSYNC B2 ;  /* 0x0000000000027941 */ /* 0x000fea0003800000 */
.L_x_3260:
[----:B------:R-:W-:Y:S01]  /*f740*/  BSSY B2, `(.L_x_3262) ;  /* 0x0000009000027945 */ /* 0x000fe20003800000 */
[----:B01----:R-:W-:Y:S02]  /*f750*/  IMAD.MOV.U32 R2, RZ, RZ, 0x0 ;  /* 0x00000000ff027424 */ /* 0x003fe400078e00ff */
[----:B------:R-:W-:Y:S01]  /*f760*/  IMAD.MOV.U32 R3, RZ, RZ, 0x14f00000 ;  /* 0x14f00000ff037424 */ /* 0x000fe200078e00ff */
[----:B------:R-:W-:Y:S06]  /*f770*/  @P2 BRA `(.L_x_3263) ;  /* 0x0000000000142947 */ /* 0x000fec0003800000 */
[----:B------:R-:W-:Y:S01]  /*f780*/  ISETP.NE.AND P0, PT, R10, RZ, PT ;  /* 0x000000ff0a00720c */ /* 0x000fe20003f05270 */
[----:B------:R-:W-:-:S04]  /*f790*/  IMAD.MOV.U32 R12, RZ, RZ, 0x10000 ;  /* 0x00010000ff0c7424 */ /* 0x000fc800078e00ff */
[----:B------:R0:W-:Y:S08]  /*f7a0*/  SYNCS.ARRIVE.TRANS64 RZ, [UR38+0x38858], R12 ;  /* 0x0388580cffff79a7 */ /* 0x0001f00008000026 */
[----:B0-----:R-:W-:Y:S05]  /*f7b0*/  @!P0 BRA `(.L_x_3263) ;  /* 0x0000000000048947 */ /* 0x001fea0003800000 */
[----:B------:R-:W-:Y:S01]  /*f7c0*/  BPT.TRAP 0x1 ;  /* 0x000000040000795c */ /* 0x000fe20000300000 */
.L_x_3263:
[----:B------:R-:W-:Y:S05]  /*f7d0*/  BSYNC B2 ;  /* 0x0000000000027941 */ /* 0x000fea0003800000 */
.L_x_3262:
        /* <DEDUP_REMOVED lines=9> */
.L_x_3264:
        /* <DEDUP_REMOVED lines=13> */
.L_x_3265:
        /* <DEDUP_REMOVED lines=13> */
.L_x_3266:
        /* <DEDUP_REMOVED lines=13> */
.L_x_3267:
        /* <DEDUP_REMOVED lines=13> */
.L_x_3268:
        /* <DEDUP_REMOVED lines=13> */
.L_x_3269:
        /* <DEDUP_REMOVED lines=13> */
.L_x_3270:
        /* <DEDUP_REMOVED lines=13> */
.L_x_3271:
        /* <DEDUP_REMOVED lines=8> */
.L_x_3253:
[----:B------:R-:W-:Y:S05]  /*fea0*/  BSYNC B1 ;  /* 0x0000000000017941 */ /* 0x000fea0003800000 */
.L_x_3252:
[----:B------:R-:W-:Y:S01]  /*feb0*/  LOP3.LUT P3, RZ, R17, 0x2, RZ, 0xc0, !PT ;  /* 0x0000000211ff7812 */ /* 0x000fe2000786c0ff */
[----:B------:R-:W-:Y:S01]  /*fec0*/  BSSY B1, `(.L_x_3272) ;  /* 0x00000b7000017945 */ /* 0x000fe20003800000 */
[----:B------:R-:W-:-:S11]  /*fed0*/  LOP3.LUT R0, R0, 0x1, RZ, 0x3c, !PT ;  /* 0x0000000100007812 */ /* 0x000fd600078e3cff */
[----:B------:R-:W-:Y:S05]  /*fee0*/  @!P3 BRA `(.L_x_3273) ;  /* 0x0000000800d0b947 */ /* 0x000fea0003800000 */
[----:B------:R-:W-:Y:S01]  /*fef0*/  LOP3.LUT P3, RZ, R17, 0x1, RZ, 0xc0, !PT ;  /* 0x0000000111ff7812 */ /* 0x000fe2000786c0ff */
[----:B------:R-:W-:-:S12]  /*ff00*/  VIADD R12, R8, 0xffffffff ;  /* 0xffffffff080c7836 */ /* 0x000fd80000000000 */
[----:B------:R-:W-:Y:S05]  /*ff10*/  @!P3 BRA `(.L_x_3274) ;  /* 0x000000000050b947 */ /* 0x000fea0003800000 */
[----:B--2---:R-:W0:Y:S01]  /*ff20*/  LDC R14, c[0x0][0x43c] ;  /* 0x00010f00ff0e7b82 */ /* 0x004e220000000800 */
        /* <DEDUP_REMOVED lines=19> */
.L_x_3274:
[----:B------:R-:W1:Y:S01]  /*10060*/  S2R R2, SR_TID.X ;  /* 0x0000000000027919 */ /* 0x000e620000002100 */
[----:B------:R-:W-:Y:S01]  /*10070*/  BSSY B2, `(.L_x_3275) ;  /* 0x0000006000027945 */ /* 0x000fe20003800000 */
[----:B-1----:R-:W-:Y:S02]  /*10080*/  LOP3.LUT R3, R2, 0x7f, RZ, 0xc0, !PT ;  /* 0x0000007f02037812 */ /* 0x002fe400078ec0ff */
[----:B------:R-:W-:Y:S02]  /*10090*/  SHF.L.U32 R2, R0, 0x1f, RZ ;  /* 0x0000001f00027819 */ /* 0x000fe400000006ff */
[----:B------:R-:W-:Y:S02]  /*100a0*/  ISETP.NE.AND P2, PT, R3, RZ, PT ;  /* 0x000000ff0300720c */ /* 0x000fe40003f45270 */
[----:B------:R-:W1:Y:S02]  /*100b0*/  SYNCS.PHASECHK.TRANS64.TRYWAIT P0, [UR38+0x38840], R2 ;  /* 0x03884002ff0075a7 */ /* 0x000e640008000166 */
[----:B-1----:R-:W-:Y:S09]  /*100c0*/  @!P0 BRA `(.L_x_3276) ;  /* 0x0000002c00188947 */ /* 0x002ff20003800000 */
.L_x_3353:
[----:B------:R-:W-:Y:S05]  /*100d0*/  BSYNC B2 ;  /* 0x0000000000027941 */ /* 0x000fea0003800000 */
.L_x_3275:
[----:B------:R-:W-:Y:S04]  /*100e0*/  BSSY B2, `(.L_x_3277) ;  /* 0x0000007000027945 */ /* 0x000fe80003800000 */
[----:B------:R-:W-:Y:S05]  /*100f0*/  @P2 BRA `(.L_x_3278) ;  /* 0x0000000000142947 */ /* 0x000fea0003800000 */
[----:B------:R-:W-:Y:S01]  /*10100*/  ISETP.NE.AND P0, PT, R10, RZ, PT ;  /* 0x000000ff0a00720c */ /* 0x000fe20003f05270 */
[----:B-1----:R-:W-:-:S04]  /*10110*/  IMAD.MOV.U32 R3, RZ, RZ, 0x2000 ;  /* 0x00002000ff037424 */ /* 0x002fc800078e00ff */
[----:B------:R3:W-:Y:S08]  /*10120*/  SYNCS.ARRIVE.TRANS64 RZ, [UR38+0x38830], R3 ;  /* 0x03883003ffff79a7 */ /* 0x0007f00008000026 */
[----:B---3--:R-:W-:Y:S05]  /*10130*/  @!P0 BRA `(.L_x_3278) ;  /* 0x0000000000048947 */ /* 0x008fea0003800000 */
[----:B------:R-:W-:Y:S01]  /*10140*/  BPT.TRAP 0x1 ;  /* 0x000000040000795c */ /* 0x000fe20000300000 */
.L_x_3278:
[----:B------:R-:W-:Y:S05]  /*10150*/  BSYNC B2 ;  /* 0x0000000000027941 */ /* 0x000fea0003800000 */
.L_x_3277:
        /* <DEDUP_REMOVED lines=11> */
.L_x_3279:
        /* <DEDUP_REMOVED lines=11> */
.L_x_3354:
[----:B------:R-:W-:Y:S05]  /*102c0*/  BSYNC B2 ;  /* 0x0000000000027941 */ /* 0x000fea0003800000 */
.L_x_3280:
        /* <DEDUP_REMOVED lines=9> */
.L_x_3283:
[----:B------:R-:W-:Y:S05]  /*10360*/  BSYNC B2 ;  /* 0x0000000000027941 */ /* 0x000fea0003800000 */
.L_x_3282:
        /* <DEDUP_REMOVED lines=9> */
.L_x_3284:
        /* <DEDUP_REMOVED lines=13> */
.L_x_3285:
        /* <DEDUP_REMOVED lines=13> */
.L_x_3286:
        /* <DEDUP_REMOVED lines=13> */
.L_x_3287:
        /* <DEDUP_REMOVED lines=13> */
.L_x_3288:
        /* <DEDUP_REMOVED lines=13> */
.L_x_3289:
        /* <DEDUP_REMOVED lines=13> */
.L_x_3290:
        /* <DEDUP_REMOVED lines=13> */
.L_x_3291:
        /* <DEDUP_REMOVED lines=8> */
.L_x_3273:
[----:B------:R-:W-:Y:S05]  /*10a30*/  BSYNC B1 ;  /* 0x0000000000017941 */ /* 0x000fea0003800000 */
.L_x_3272:
[----:B------:R-:W-:Y:S01]  /*10a40*/  VIADD R8, R8, 0xfffffffe ;  /* 0xfffffffe08087836 */ /* 0x000fe20000000000 */
[----:B------:R-:W-:Y:S06]  /*10a50*/  @P1 BRA `(.L_x_3292) ;  /* 0xffffffe800301947 */ /* 0x000fec000383ffff */
[----:B------:R-:W-:Y:S05]  /*10a60*/  BSYNC B0 ;  /* 0x0000000000007941 */ /* 0x000fea0003800000 */
.L_x_3251:
[----:B------:R-:W-:-:S13]  /*10a70*/  ISETP.NE.AND P0, PT, R11, RZ, PT ;  /* 0x000000ff0b00720c */ /* 0x000fda0003f05270 */
[----:B------:R-:W-:Y:S05]  /*10a80*/  @!P0 BRA `(.L_x_3220) ;  /* 0x0000000800e48947 */ /* 0x000fea0003800000 */
[----:B------:R-:W-:Y:S01]  /*10a90*/  LOP3.LUT P1, RZ, R17, 0x2, RZ, 0xc0, !PT ;  /* 0x0000000211ff7812 */ /* 0x000fe2000782c0ff */
[----:B------:R-:W-:-:S12]  /*10aa0*/  BSSY B0, `(.L_x_3293) ;  /* 0x00000b4000007945 */ /* 0x000fd80003800000 */
[----:B------:R-:W-:Y:S05]  /*10ab0*/  @!P1 BRA `(.L_x_3294) ;  /* 0x0000000800c89947 */ /* 0x000fea0003800000 */
[----:B------:R-:W-:-:S13]  /*10ac0*/  LOP3.LUT P1, RZ, R17, 0x1, RZ, 0xc0, !PT ;  /* 0x0000000111ff7812 */ /* 0x000fda000782c0ff */
[----:B------:R-:W-:Y:S05]  /*10ad0*/  @!P1 BRA `(.L_x_3295) ;  /* 0x00000000004c9947 */ /* 0x000fea0003800000 */
[----:B------:R-:W0:Y:S01]  /*10ae0*/  LDC R5, c[0x0][0x43c] ;  /* 0x00010f00ff057b82 */ /* 0x000e220000000800 */
[----:B------:R-:W-:Y:S01]  /*10af0*/  ULDC.64 UR4, c[0x0][0x428] ;  /* 0x00010a0000047ab9 */ /* 0x000fe20000000a00 */
[----:B------:R-:W-:Y:S01]  /*10b00*/  ULDC.64 UR6, c[0x0][0x208] ;  /* 0x0000820000067ab9 */ /* 0x000fe20000000a00 */
[----:B------:R-:W-:-:S04]  /*10b10*/  IMAD R19, R19, UR4, RZ ;  /* 0x0000000413137c24 */ /* 0x000fc8000f8e02ff */
[----:B------:R-:W-:Y:S01]  /*10b20*/  IMAD R7, R18, UR5, R19 ;  /* 0x0000000512077c24 */ /* 0x000fe2000f8e0213 */
[----:B0-----:R-:W-:-:S13]  /*10b30*/  ISETP.NE.AND P0, PT, R5, 0x1, PT ;  /* 0x000000010500780c */ /* 0x001fda0003f05270 */
[----:B------:R-:W0:Y:S02]  /*10b40*/  @P0 LDC.64 R2, c[0x0][0x440] ;  /* 0x00011000ff020b82 */ /* 0x000e240000000a00 */
[----:B0-----:R-:W-:-:S04]  /*10b50*/  @P0 IMAD.HI.U32 R4, R8, R2, RZ ;  /* 0x0000000208040227 */ /* 0x001fc800078e00ff */
[----:B------:R-:W-:Y:S01]  /*10b60*/  IMAD.MOV.U32 R2, RZ, RZ, R8 ;  /* 0x000000ffff027224 */ /* 0x000fe200078e0008 */
[----:B------:R-:W-:-:S04]  /*10b70*/  @P0 SHF.R.U32.HI R2, RZ, R3, R4 ;  /* 0x00000003ff020219 */ /* 0x000fc80000011604 */
[----:B------:R-:W-:-:S03]  /*10b80*/  SHF.R.S32.HI R3, RZ, 0x1f, R2 ;  /* 0x0000001fff037819 */ /* 0x000fc60000011402 */
        /* <DEDUP_REMOVED lines=8> */
.L_x_3295:
[----:B------:R-:W1:Y:S01]  /*10c10*/  S2R R2, SR_TID.X ;  /* 0x0000000000027919 */ /* 0x000e620000002100 */
[----:B------:R-:W-:Y:S01]  /*10c20*/  BSSY B1, `(.L_x_3296) ;  /* 0x0000006000017945 */ /* 0x000fe20003800000 */
[----:B-1----:R-:W-:Y:S02]  /*10c30*/  LOP3.LUT R3, R2, 0x7f, RZ, 0xc0, !PT ;  /* 0x0000007f02037812 */ /* 0x002fe400078ec0ff */
[----:B------:R-:W-:Y:S02]  /*10c40*/  SHF.L.U32 R2, R0, 0x1f, RZ ;  /* 0x0000001f00027819 */ /* 0x000fe400000006ff */
[----:B------:R-:W-:Y:S02]  /*10c50*/  ISETP.NE.AND P1, PT, R3, RZ, PT ;  /* 0x000000ff0300720c */ /* 0x000fe40003f25270 */
[----:B------:R-:W1:Y:S02]  /*10c60*/  SYNCS.PHASECHK.TRANS64.TRYWAIT P0, [UR38+0x38848], R2 ;  /* 0x03884802ff0075a7 */ /* 0x000e640008000166 */
[----:B-1----:R-:W-:Y:S09]  /*10c70*/  @!P0 BRA `(.L_x_3297) ;  /* 0x00000020005c8947 */ /* 0x002ff20003800000 */
.L_x_3355:
[----:B------:R-:W-:Y:S05]  /*10c80*/  BSYNC B1 ;  /* 0x0000000000017941 */ /* 0x000fea0003800000 */
.L_x_3296:
[----:B------:R-:W-:Y:S04]  /*10c90*/  BSSY B1, `(.L_x_3298) ;  /* 0x0000007000017945 */ /* 0x000fe80003800000 */
[----:B------:R-:W-:Y:S05]  /*10ca0*/  @P1 BRA `(.L_x_3299) ;  /* 0x0000000000141947 */ /* 0x000fea0003800000 */
[----:B------:R-:W-:Y:S01]  /*10cb0*/  ISETP.NE.AND P0, PT, R10, RZ, PT ;  /* 0x000000ff0a00720c */ /* 0x000fe20003f05270 */
[----:B-1----:R-:W-:-:S04]  /*10cc0*/  IMAD.MOV.U32 R3, RZ, RZ, 0x2000 ;  /* 0x00002000ff037424 */ /* 0x002fc800078e00ff */
[----:B------:R3:W-:Y:S08]  /*10cd0*/  SYNCS.ARRIVE.TRANS64 RZ, [UR38+0x38838], R3 ;  /* 0x03883803ffff79a7 */ /* 0x0007f00008000026 */
[----:B---3--:R-:W-:Y:S05]  /*10ce0*/  @!P0 BRA `(.L_x_3299) ;  /* 0x0000000000048947 */ /* 0x008fea0003800000 */
[----:B------:R-:W-:Y:S01]  /*10cf0*/  BPT.TRAP 0x1 ;  /* 0x000000040000795c */ /* 0x000fe20000300000 */
.L_x_3299:
[----:B------:R-:W-:Y:S05]  /*10d00*/  BSYNC B1 ;  /* 0x0000000000017941 */ /* 0x000fea0003800000 */
.L_x_3298:
[----:B------:R-:W-:Y:S01]  /*10d10*/  IMAD.MOV.U32 R4, RZ, RZ, RZ ;  /* 0x000000ffff047224 */ /* 0x000fe200078e00ff */
        /* <DEDUP_REMOVED lines=10> */
.L_x_3300:
        /* <DEDUP_REMOVED lines=11> */
.L_x_3356:
[----:B------:R-:W-:Y:S05]  /*10e70*/  BSYNC B1 ;  /* 0x0000000000017941 */ /* 0x000fea0003800000 */
.L_x_3301:
[----:B------:R-:W-:Y:S01]  /*10e80*/  BSSY B1, `(.L_x_3303) ;  /* 0x0000009000017945 */ /* 0x000fe20003800000 */
[----:B-1----:R-:W-:Y:S02]  /*10e90*/  IMAD.MOV.U32 R2, RZ, RZ, 0x0 ;  /* 0x00000000ff027424 */ /* 0x002fe400078e00ff */
[----:B------:R-:W-:Y:S01]  /*10ea0*/  IMAD.MOV.U32 R3, RZ, RZ, 0x14f00000 ;  /* 0x14f00000ff037424 */ /* 0x000fe200078e00ff */
[----:B------:R-:W-:Y:S06]  /*10eb0*/  @P1 BRA `(.L_x_3304) ;  /* 0x0000000000141947 */ /* 0x000fec0003800000 */
[----:B------:R-:W-:Y:S01]  /*10ec0*/  ISETP.NE.AND P0, PT, R10, RZ, PT ;  /* 0x000000ff0a00720c */ /* 0x000fe20003f05270 */
[----:B------:R-:W-:-:S04]  /*10ed0*/  IMAD.MOV.U32 R5, RZ, RZ, 0x10000 ;  /* 0x00010000ff057424 */ /* 0x000fc800078e00ff */
[----:B------:R1:W-:Y:S08]  /*10ee0*/  SYNCS.ARRIVE.TRANS64 RZ, [UR38+0x38858], R5 ;  /* 0x03885805ffff79a7 */ /* 0x0003f00008000026 */
[----:B-1----:R-:W-:Y:S05]  /*10ef0*/  @!P0 BRA `(.L_x_3304) ;  /* 0x0000000000048947 */ /* 0x002fea0003800000 */
[----:B------:R-:W-:Y:S01]  /*10f00*/  BPT.TRAP 0x1 ;  /* 0x000000040000795c */ /* 0x000fe20000300000 */
.L_x_3304:
[----:B------:R-:W-:Y:S05]  /*10f10*/  BSYNC B1 ;  /* 0x0000000000017941 */ /* 0x000fea0003800000 */
.L_x_3303:
        /* <DEDUP_REMOVED lines=9> */
.L_x_3305:
        /* <DEDUP_REMOVED lines=13> */
.L_x_3306:
        /* <DEDUP_REMOVED lines=13> */
.L_x_3307:
        /* <DEDUP_REMOVED lines=13> */
.L_x_3308:
        /* <DEDUP_REMOVED lines=13> */
.L_x_3309:
        /* <DEDUP_REMOVED lines=13> */
.L_x_3310:
        /* <DEDUP_REMOVED lines=13> */
.L_x_3311:
        /* <DEDUP_REMOVED lines=13> */
.L_x_3312:
        /* <DEDUP_REMOVED lines=8> */
.L_x_3294:
[----:B------:R-:W-:Y:S05]  /*115e0*/  BSYNC B0 ;  /* 0x0000000000007941 */ /* 0x000fea0003800000 */
.L_x_3293:
[----:B------:R-:W-:Y:S01]  /*115f0*/  LOP3.LUT R0, R0, 0x1, RZ, 0x3c, !PT ;  /* 0x0000000100007812 */ /* 0x000fe200078e3cff */
[----:B------:R-:W-:Y:S02]  /*11600*/  IMAD.MOV.U32 R6, RZ, RZ, RZ ;  /* 0x000000ffff067224 */ /* 0x000fe400078e00ff */
[----:B------:R-:W-:-:S07]  /*11610*/  IMAD.MOV.U32 R9, RZ, RZ, RZ ;  /* 0x000000ffff097224 */ /* 0x000fce00078e00ff */
.L_x_3220:
[----:B------:R-:W1:Y:S01]  /*11620*/  S2R R3, SR_CgaCtaId ;  /* 0x0000000000037919 */ /* 0x000e620000008800 */
[----:B------:R-:W-:Y:S02]  /*11630*/  MOV R2, 0x400 ;  /* 0x0000040000027802 */ /* 0x000fe40000000f00 */
[----:B------:R-:W-:Y:S02]  /*11640*/  SHF.L.U32 R9, R9, 0x1f, RZ ;  /* 0x0000001f09097819 */ /* 0x000fe400000006ff */
[----:B-1----:R-:W-:-:S04]  /*11650*/  LEA R2, R3, R2, 0x18 ;  /* 0x0000000203027211 */ /* 0x002fc800078ec0ff */
[----:B------:R-:W1:Y:S02]  /*11660*/  SYNCS.PHASECHK.TRANS64.TRYWAIT P0, [R2+URZ+0x38820], R9 ;  /* 0x03882009020075a7 */ /* 0x000e64000800017f */
[----:B-1----:R-:W-:Y:S05]  /*11670*/  @!P0 BRA `(.L_x_3313) ;  /* 0x00000018000c8947 */ /* 0x002fea0003800000 */
.L_x_3357:
[----:B------:R-:W-:-:S03]  /*11680*/  UMOV UR4, 0xffffffff ;  /* 0xffffffff00047882 */ /* 0x000fc60000000000 */
[----:B------:R-:W-:Y:S05]  /*11690*/  BRA.DIV UR4, `(.L_x_3314) ;  /* 0x0000001a04187947 */ /* 0x000fea000b800000 */
[----:B------:R-:W3:Y:S02]  /*116a0*/  S2R R3, SR_TID.X ;  /* 0x0000000000037919 */ /* 0x000ee40000002100 */
[----:B---3--:R-:W-:-:S04]  /*116b0*/  SHF.R.U32.HI R3, RZ, 0x5, R3 ;  /* 0x00000005ff037819 */ /* 0x008fc80000011603 */
[----:B------:R-:W-:-:S05]  /*116c0*/  LOP3.LUT R3, R3, 0x3, RZ, 0xc0, !PT ;  /* 0x0000000303037812 */ /* 0x000fca00078ec0ff */
[----:B--2---:R2:W3:Y:S02]  /*116d0*/  SHFL.IDX PT, R14, R3, RZ, 0x1f ;  /* 0x00001fff030e7589 */ /* 0x0044e400000e0000 */
.L_x_3360:
[----:B---3--:R-:W-:-:S13]  /*116e0*/  ISETP.NE.AND P0, PT, R14, RZ, PT ;  /* 0x000000ff0e00720c */ /* 0x008fda0003f05270 */
[----:B------:R-:W-:Y:S05]  /*116f0*/  @P0 BRA `(.L_x_3186) ;  /* 0x0000000000900947 */ /* 0x000fea0003800000 */
[----:B------:R-:W-:-:S03]  /*11700*/  UMOV UR4, 0xffffffff ;  /* 0xffffffff00047882 */ /* 0x000fc60000000000 */
[----:B------:R-:W-:Y:S05]  /*11710*/  BRA.DIV UR4, `(.L_x_3315) ;  /* 0x0000001a042c7947 */ /* 0x000fea000b800000 */
[----:B------:R-:W-:-:S13]  /*11720*/  ELECT P6, URZ, PT ;  /* 0x00000000003f782f */ /* 0x000fda00038c0000 */
.L_x_3363:
[----:B------:R-:W-:Y:S05]  /*11730*/  @!P6 BRA `(.L_x_3186) ;  /* 0x000000000080e947 */ /* 0x000fea0003800000 */
[----:B--2---:R-:W2:Y:S02]  /*11740*/  LDL R3, [R1+0x28] ;  /* 0x0000280001037983 */ /* 0x004ea40000100800 */
[----:B--2---:R-:W-:-:S13]  /*11750*/  R2UR UR4, R3 ;  /* 0x00000000030472ca */ /* 0x004fda00000e0000 */
[----:B------:R-:W-:-:S06]  /*11760*/  ULOP3.LUT UR4, UR4, 0x2, URZ, 0xfc, !UPT ;  /* 0x0000000204047892 */ /* 0x000fcc000f8efc3f */
[----:B------:R-:W-:-:S05]  /*11770*/  IMAD.U32 R3, RZ, RZ, UR4 ;  /* 0x00000004ff037e24 */ /* 0x000fca000f8e00ff */
[----:B------:R-:W-:-:S13]  /*11780*/  ISETP.NE.AND P2, PT, R3, 0x3, PT ;  /* 0x000000030300780c */ /* 0x000fda0003f45270 */
[----:B------:R-:W-:Y:S05]  /*11790*/  @!P2 BRA `(.L_x_3316) ;  /* 0x000000000004a947 */ /* 0x000fea0003800000 */
[----:B------:R-:W-:Y:S01]  /*117a0*/  BPT.TRAP 0x1 ;  /* 0x000000040000795c */ /* 0x000fe20000300000 */
.L_x_3316:
[----:B------:R-:W-:Y:S01]  /*117b0*/  VIADD R8, R2, 0x38840 ;  /* 0x0003884002087836 */ /* 0x000fe20000000000 */
[----:B------:R-:W-:Y:S01]  /*117c0*/  SHF.L.U32 R4, R0, 0x1f, RZ ;  /* 0x0000001f00047819 */ /* 0x000fe200000006ff */
[C---:B------:R-:W-:Y:S02]  /*117d0*/  VIADD R3, R6.reuse, 0x1 ;  /* 0x0000000106037836 */ /* 0x040fe40000000000 */
[----:B------:R-:W-:-:S03]  /*117e0*/  IMAD R7, R6, 0x8, R8 ;  /* 0x0000000806077824 */ /* 0x000fc600078e0208 */
[C---:B------:R-:W-:Y:S01]  /*117f0*/  ISETP.NE.AND P1, PT, R3.reuse, 0x2, PT ;  /* 0x000000020300780c */ /* 0x040fe20003f25270 */
[----:B------:R-:W2:Y:S03]  /*11800*/  SYNCS.PHASECHK.TRANS64.TRYWAIT P0, [R7+URZ], R4 ;  /* 0x00000004070075a7 */ /* 0x000ea6000800017f */
[----:B------:R-:W-:Y:S02]  /*11810*/  SEL R5, RZ, 0x1, P1 ;  /* 0x00000001ff057807 */ /* 0x000fe40000800000 */
[----:B------:R-:W-:Y:S02]  /*11820*/  SEL R3, R3, RZ, P1 ;  /* 0x000000ff03037207 */ /* 0x000fe40000800000 */
[----:B------:R-:W-:-:S03]  /*11830*/  LOP3.LUT R0, R0, R5, RZ, 0x3c, !PT ;  /* 0x0000000500007212 */ /* 0x000fc600078e3cff */
[----:B------:R-:W-:Y:S01]  /*11840*/  IMAD R5, R3, 0x8, R8 ;  /* 0x0000000803057824 */ /* 0x000fe200078e0208 */
[----:B------:R-:W-:Y:S01]  /*11850*/  SHF.L.U32 R0, R0, 0x1f, RZ ;  /* 0x0000001f00007819 */ /* 0x000fe200000006ff */
[----:B--2---:R-:W-:Y:S06]  /*11860*/  @!P0 BRA `(.L_x_3317) ;  /* 0x0000001400f88947 */ /* 0x004fec0003800000 */
.L_x_3364:
[----:B------:R-:W3:Y:S02]  /*11870*/  SYNCS.PHASECHK.TRANS64.TRYWAIT P0, [R5+URZ], R0 ;  /* 0x00000000050075a7 */ /* 0x000ee4000800017f */
[----:B---3--:R-:W-:Y:S05]  /*11880*/  @!P0 BRA `(.L_x_3318) ;  /* 0x0000001800048947 */ /* 0x008fea0003800000 */
.L_x_3365:
[----:B------:R-:W-:Y:S05]  /*11890*/  @!P2 BRA `(.L_x_3319) ;  /* 0x000000000004a947 */ /* 0x000fea0003800000 */
[----:B------:R-:W-:Y:S01]  /*118a0*/  BPT.TRAP 0x1 ;  /* 0x000000040000795c */ /* 0x000fe20000300000 */
.L_x_3319:
[----:B-1----:R-:W-:-:S04]  /*118b0*/  VIADD R2, R2, 0x38860 ;  /* 0x0003886002027836 */ /* 0x002fc80000000000 */
[----:B---3--:R-:W-:-:S04]  /*118c0*/  IMAD R5, R6, 0x8, R2 ;  /* 0x0000000806057824 */ /* 0x008fc800078e0202 */
[----:B------:R-:W1:Y:S02]  /*118d0*/  SYNCS.PHASECHK.TRANS64.TRYWAIT P0, [R5+URZ], R4 ;  /* 0x00000004050075a7 */ /* 0x000e64000800017f */
[----:B-1----:R-:W-:Y:S05]  /*118e0*/  @!P0 BRA `(.L_x_3320) ;  /* 0x0000001800008947 */ /* 0x002fea0003800000 */
.L_x_3366:
[----:B------:R-:W-:-:S07]  /*118f0*/  IMAD R3, R3, 0x8, R2 ;  /* 0x0000000803037824 */ /* 0x000fce00078e0202 */
.L_x_3321:
[----:B---3--:R3:W4:Y:S02]  /*11900*/  SYNCS.PHASECHK.TRANS64.TRYWAIT P0, [R3+URZ], R0 ;  /* 0x00000000030075a7 */ /* 0x008724000800017f */
[----:B----4-:R-:W-:Y:S05]  /*11910*/  @!P0 NANOSLEEP.SYNCS 0x989680 ;  /* 0x009896800000895d */ /* 0x010fea0003900000 */
[----:B------:R-:W4:Y:S02]  /*11920*/  @!P0 SYNCS.PHASECHK.TRANS64 P0, [R3+URZ], R0 ;  /* 0x00000000030085a7 */ /* 0x000f24000800007f */
[----:B----4-:R-:W-:Y:S05]  /*11930*/  @!P0 BRA `(.L_x_3321) ;  /* 0xfffffffc00f08947 */ /* 0x010fea000383ffff */
.L_x_3186:
[----:B------:R-:W-:Y:S05]  /*11940*/  BSYNC B6 ;  /* 0x0000000000067941 */ /* 0x000fea0003800000 */
.L_x_3183:
[----:B------:R-:W-:Y:S05]  /*11950*/  EXIT ;  /* 0x000000000000794d */ /* 0x000fea0003800000 */
.L_x_3194:
[----:B0-----:R0:W1:Y:S02]  /*11960*/  SYNCS.PHASECHK.TRANS64.TRYWAIT P0, [R184+URZ+0x38800], R7 ;  /* 0x03880007b80075a7 */ /* 0x001064000800017f */
[----:B-1----:R-:W-:Y:S05]  /*11970*/  @!P0 NANOSLEEP.SYNCS 0x989680 ;  /* 0x009896800000895d */ /* 0x002fea0003900000 */
[----:B------:R-:W1:Y:S02]  /*11980*/  @!P0 SYNCS.PHASECHK.TRANS64 P0, [R184+URZ+0x38800], R7 ;  /* 0x03880007b80085a7 */ /* 0x000e64000800007f */
[----:B-1----:R-:W-:Y:S05]  /*11990*/  @!P0 BRA `(.L_x_3194) ;  /* 0xfffffffc00f08947 */ /* 0x002fea000383ffff */
[----:B------:R-:W-:Y:S05]  /*119a0*/  BRA `(.L_x_3322) ;  /* 0xffffff1800a47947 */ /* 0x000fea000383ffff */
.L_x_3198:
[----:B--2---:R2:W3:Y:S02]  /*119b0*/  SYNCS.PHASECHK.TRANS64.TRYWAIT P1, [R184+URZ+0x38830], R7 ;  /* 0x03883007b80075a7 */ /* 0x0044e4000802017f */
[----:B---3--:R-:W-:Y:S05]  /*119c0*/  @!P1 NANOSLEEP.SYNCS 0x989680 ;  /* 0x009896800000995d */ /* 0x008fea0003900000 */
[----:B------:R-:W3:Y:S02]  /*119d0*/  @!P1 SYNCS.PHASECHK.TRANS64 P1, [R184+URZ+0x38830], R7 ;  /* 0x03883007b80095a7 */ /* 0x000ee4000802007f */
[----:B---3--:R-:W-:Y:S05]  /*119e0*/  @!P1 BRA `(.L_x_3198) ;  /* 0xfffffffc00f09947 */ /* 0x008fea000383ffff */
[----:B------:R-:W-:Y:S05]  /*119f0*/  BRA `(.L_x_3197) ;  /* 0xffffff1800f07947 */ /* 0x000fea000383ffff */
.L_x_3199:
[----:B---3--:R3:W4:Y:S02]  /*11a00*/  SYNCS.PHASECHK.TRANS64.TRYWAIT P1, [R184+URZ+0x38810], R7 ;  /* 0x03881007b80075a7 */ /* 0x008724000802017f */
[----:B----4-:R-:W-:Y:S05]  /*11a10*/  @!P1 NANOSLEEP.SYNCS 0x989680 ;  /* 0x009896800000995d */ /* 0x010fea0003900000 */
[----:B------:R-:W4:Y:S02]  /*11a20*/  @!P1 SYNCS.PHASECHK.TRANS64 P1, [R184+URZ+0x38810], R7 ;  /* 0x03881007b80095a7 */ /* 0x000f24000802007f */
[----:B----4-:R-:W-:Y:S05]  /*11a30*/  @!P1 BRA `(.L_x_3199) ;  /* 0xfffffffc00f09947 */ /* 0x010fea000383ffff */
[----:B------:R-:W-:Y:S05]  /*11a40*/  BRA `(.L_x_3323) ;  /* 0xffffff1c00e07947 */ /* 0x000fea000383ffff */
.L_x_3203:
[----:B------:R0:W0:Y:S02]  /*11a50*/  SYNCS.PHASECHK.TRANS64.TRYWAIT P1, [R184+URZ+0x38850], R7 ;  /* 0x03885007b80075a7 */ /* 0x000024000802017f */
[----:B0-----:R-:W-:Y:S05]  /*11a60*/  @!P1 NANOSLEEP.SYNCS 0x989680 ;  /* 0x009896800000995d */ /* 0x001fea0003900000 */
[----:B------:R-:W0:Y:S02]  /*11a70*/  @!P1 SYNCS.PHASECHK.TRANS64 P1, [R184+URZ+0x38850], R7 ;  /* 0x03885007b80095a7 */ /* 0x000e24000802007f */
[----:B0-----:R-:W-:Y:S05]  /*11a80*/  @!P1 BRA `(.L_x_3203) ;  /* 0xfffffffc00f09947 */ /* 0x001fea000383ffff */
[----:B------:R-:W-:Y:S05]  /*11a90*/  BRA `(.L_x_3202) ;  /* 0xffffff20000c7947 */ /* 0x000fea000383ffff */
.L_x_3208:
[----:B-1----:R1:W2:Y:S02]  /*11aa0*/  SYNCS.PHASECHK.TRANS64.TRYWAIT P3, [R196+URZ+0x38830], R199 ;  /* 0x038830c7c40075a7 */ /* 0x0022a4000806017f */
[----:B--2---:R-:W-:Y:S05]  /*11ab0*/  @!P3 NANOSLEEP.SYNCS 0x989680 ;  /* 0x009896800000b95d */ /* 0x004fea0003900000 */
[----:B------:R-:W2:Y:S02]  /*11ac0*/  @!P3 SYNCS.PHASECHK.TRANS64 P3, [R196+URZ+0x38830], R199 ;  /* 0x038830c7c400b5a7 */ /* 0x000ea4000806007f */
[----:B--2---:R-:W-:Y:S05]  /*11ad0*/  @!P3 BRA `(.L_x_3208) ;  /* 0xfffffffc00f0b947 */ /* 0x004fea000383ffff */
[----:B------:R-:W-:Y:S05]  /*11ae0*/  BRA `(.L_x_3207) ;  /* 0xffffff4800347947 */ /* 0x000fea000383ffff */
.L_x_3212:
[----:B---3--:R3:W4:Y:S02]  /*11af0*/  SYNCS.PHASECHK.TRANS64.TRYWAIT P3, [R196+URZ+0x38850], R199 ;  /* 0x038850c7c40075a7 */ /* 0x008724000806017f */
[----:B----4-:R-:W-:Y:S05]  /*11b00*/  @!P3 NANOSLEEP.SYNCS 0x989680 ;  /* 0x009896800000b95d */ /* 0x010fea0003900000 */
[----:B------:R-:W4:Y:S02]  /*11b10*/  @!P3 SYNCS.PHASECHK.TRANS64 P3, [R196+URZ+0x38850], R199 ;  /* 0x038850c7c400b5a7 */ /* 0x000f24000806007f */
[----:B----4-:R-:W-:Y:S05]  /*11b20*/  @!P3 BRA `(.L_x_3212) ;  /* 0xfffffffc00f0b947 */ /* 0x010fea000383ffff */
[----:B------:R-:W-:Y:S05]  /*11b30*/  BRA `(.L_x_3211) ;  /* 0xffffff4800fc7947 */ /* 0x000fea000383ffff */
.L_x_3225:
[----:B------:R-:W-:Y:S02]  /*11b40*/  IMAD.MOV.U32 R13, RZ, RZ, R6 ;  /* 0x000000ffff0d7224 */ /* 0x000fe400078e0006 */
[----:B------:R-:W-:Y:S02]  /*11b50*/  IMAD.MOV.U32 R12, RZ, RZ, RZ ;  /* 0x000000ffff0c7224 */ /* 0x000fe400078e00ff */
[----:B------:R-:W-:Y:S02]  /*11b60*/  IMAD.MOV.U32 R11, RZ, RZ, 0x1f ;  /* 0x0000001fff0b7424 */ /* 0x000fe400078e00ff */
[----:B------:R-:W-:-:S07]  /*11b70*/  IMAD.MOV.U32 R15, RZ, RZ, -0x1 ;  /* 0xffffffffff0f7424 */ /* 0x000fce00078e00ff */
[----:B------:R-:W-:Y:S05]  /*11b80*/  WARPSYNC.COLLECTIVE R15, `(.L_x_3324) ;  /* 0x000000000f087348 */ /* 0x000fea0003c00000 */
[----:B------:R0:W1:Y:S02]  /*11b90*/  SHFL.IDX P6, R14, R13, R12, R11 ;  /* 0x0000000c0d0e7389 */ /* 0x00006400000c000b */
[----:B01----:R-:W-:Y:S01]  /*11ba0*/  ENDCOLLECTIVE ;  /* 0x000000000000791b */ /* 0x003fe20003800000 */
.L_x_3324:
[----:B------:R-:W-:Y:S05]  /*11bb0*/  BRA `(.L_x_3325) ;  /* 0xffffffb000447947 */ /* 0x000fea000383ffff */
.L_x_3227:
[----:B------:R-:W-:Y:S01]  /*11bc0*/  BSSY B0, `(.L_x_3326) ;  /* 0x0000006000007945 */ /* 0x000fe20003800000 */
[----:B------:R-:W-:-:S07]  /*11bd0*/  IMAD.MOV.U32 R15, RZ, RZ, -0x1 ;  /* 0xffffffffff0f7424 */ /* 0x000fce00078e00ff */
[----:B0-----:R-:W-:Y:S05]  /*11be0*/  WARPSYNC.COLLECTIVE R15, `(.L_x_3327) ;  /* 0x000000000f0c7348 */ /* 0x001fea0003c00000 */
[----:B------:R-:W-:Y:S02]  /*11bf0*/  ELECT P6, UR62, PT ;  /* 0x00000000003e782f */ /* 0x000fe400038c0000 */
[----:B------:R-:W-:Y:S01]  /*11c00*/  MOV R14, UR62 ;  /* 0x0000003e000e7c02 */ /* 0x000fe20008000f00 */
[----:B0-----:R-:W-:Y:S10]  /*11c10*/  ENDCOLLECTIVE ;  /* 0x000000000000791b */ /* 0x001ff40003800000 */
.L_x_3327:
[----:B------:R-:W-:Y:S05]  /*11c20*/  BSYNC B0 ;  /* 0x0000000000007941 */ /* 0x000fea0003800000 */
.L_x_3326:
[----:B------:R-:W-:Y:S05]  /*11c30*/  BRA `(.L_x_3328) ;  /* 0xffffffb000487947 */ /* 0x000fea000383ffff */
.L_x_3229:
[----:B-1----:R-:W-:-:S04]  /*11c40*/  IMAD.U32 R3, RZ, RZ, UR38 ;  /* 0x00000026ff037e24 */ /* 0x002fc8000f8e00ff */
[----:B------:R1:W2:Y:S03]  /*11c50*/  SYNCS.PHASECHK.TRANS64.TRYWAIT P0, [R3+URZ+0x38840], R0 ;  /* 0x03884000030075a7 */ /* 0x0002a6000800017f */
[----:B--2---:R-:W-:Y:S05]  /*11c60*/  @!P0 NANOSLEEP.SYNCS 0x989680 ;  /* 0x009896800000895d */ /* 0x004fea0003900000 */
[----:B------:R-:W2:Y:S02]  /*11c70*/  @!P0 SYNCS.PHASECHK.TRANS64 P0, [R3+URZ+0x38840], R0 ;  /* 0x03884000030085a7 */ /* 0x000ea4000800007f */
[----:B--2---:R-:W-:Y:S05]  /*11c80*/  @!P0 BRA `(.L_x_3229) ;  /* 0xfffffffc00ec8947 */ /* 0x004fea000383ffff */
[----:B------:R-:W-:Y:S05]  /*11c90*/  BRA `(.L_x_3329) ;  /* 0xffffffb000ac7947 */ /* 0x000fea000383ffff */
.L_x_3232:
[----:B------:R-:W-:Y:S02]  /*11ca0*/  IMAD R6, R12, 0x40, R6 ;  /* 0x000000400c067824 */ /* 0x000fe400078e0206 */
[----:B------:R-:W-:Y:S02]  /*11cb0*/  IMAD.MOV.U32 R13, RZ, RZ, R3 ;  /* 0x000000ffff0d7224 */ /* 0x000fe400078e0003 */
[----:B------:R-:W-:Y:S01]  /*11cc0*/  IMAD.MOV.U32 R12, RZ, RZ, RZ ;  /* 0x000000ffff0c7224 */ /* 0x000fe200078e00ff */
[----:B------:R0:W-:Y:S01]  /*11cd0*/  STL [R1+0x4], R6 ;  /* 0x0000040601007387 */ /* 0x0001e20000100800 */
[----:B------:R-:W-:Y:S02]  /*11ce0*/  IMAD.MOV.U32 R11, RZ, RZ, 0x181f ;  /* 0x0000181fff0b7424 */ /* 0x000fe400078e00ff */
[----:B------:R-:W-:-:S07]  /*11cf0*/  IMAD.MOV.U32 R15, RZ, RZ, -0x1 ;  /* 0xffffffffff0f7424 */ /* 0x000fce00078e00ff */
[----:B0-----:R-:W-:Y:S05]  /*11d00*/  WARPSYNC.COLLECTIVE R15, `(.L_x_3330) ;  /* 0x000000000f087348 */ /* 0x001fea0003c00000 */
[----:B------:R1:W2:Y:S02]  /*11d10*/  SHFL.IDX P6, R14, R13, R12, R11 ;  /* 0x0000000c0d0e7389 */ /* 0x0002a400000c000b */
[----:B012---:R-:W-:Y:S01]  /*11d20*/  ENDCOLLECTIVE ;  /* 0x000000000000791b */ /* 0x007fe20003800000 */
.L_x_3330:
[----:B------:R-:W-:Y:S02]  /*11d30*/  IMAD.MOV.U32 R13, RZ, RZ, R0 ;  /* 0x000000ffff0d7224 */ /* 0x000fe400078e0000 */
[----:B------:R-:W-:-:S07]  /*11d40*/  IMAD.MOV.U32 R4, RZ, RZ, R14 ;  /* 0x000000ffff047224 */ /* 0x000fce00078e000e */
[----:B------:R-:W-:Y:S05]  /*11d50*/  WARPSYNC.COLLECTIVE R15, `(.L_x_3331) ;  /* 0x000000000f087348 */ /* 0x000fea0003c00000 */
[----:B------:R0:W1:Y:S02]  /*11d60*/  SHFL.IDX P6, R14, R13, R12, R11 ;  /* 0x0000000c0d0e7389 */ /* 0x00006400000c000b */
[----:B01----:R-:W-:Y:S01]  /*11d70*/  ENDCOLLECTIVE ;  /* 0x000000000000791b */ /* 0x003fe20003800000 */
.L_x_3331:
[----:B------:R-:W-:Y:S01]  /*11d80*/  ULDC UR4, c[0x0][0x288] ;  /* 0x0000a20000047ab9 */ /* 0x000fe20000000800 */
[----:B------:R-:W-:Y:S01]  /*11d90*/  ULDC.64 UR6, c[0x0][0x208] ;  /* 0x0000820000067ab9 */ /* 0x000fe20000000a00 */
[----:B------:R-:W-:-:S05]  /*11da0*/  IMAD R2, R7, UR4, RZ ;  /* 0x0000000407027c24 */ /* 0x000fca000f8e02ff */
[----:B------:R-:W-:Y:S01]  /*11db0*/  ISETP.GE.AND P1, PT, R6, R2, PT ;  /* 0x000000020600720c */ /* 0x000fe20003f26270 */
[----:B------:R-:W-:Y:S02]  /*11dc0*/  IMAD.MOV.U32 R13, RZ, RZ, R3 ;  /* 0x000000ffff0d7224 */ /* 0x000fe400078e0003 */
[----:B------:R-:W-:-:S10]  /*11dd0*/  IMAD.MOV.U32 R12, RZ, RZ, 0x1 ;  /* 0x00000001ff0c7424 */ /* 0x000fd400078e00ff */
[----:B------:R-:W-:Y:S02]  /*11de0*/  @!P1 LEA R9, R8, UR38, 0x1 ;  /* 0x0000002608099c11 */ /* 0x000fe4000f8e08ff */
[----:B------:R-:W-:-:S05]  /*11df0*/  @!P1 LEA R14, P2, R10, R14, 0x1 ;  /* 0x0000000e0a0e9211 */ /* 0x000fca00078408ff */
[----:B------:R-:W-:Y:S02]  /*11e00*/  @!P1 IMAD.X R5, RZ, RZ, R4, P2 ;  /* 0x000000ffff059224 */ /* 0x000fe400010e0604 */
[----:B------:R-:W-:-:S05]  /*11e10*/  @!P1 IMAD.MOV.U32 R4, RZ, RZ, R14 ;  /* 0x000000ffff049224 */ /* 0x000fca00078e000e */
[----:B------:R-:W-:Y:S01]  /*11e20*/  @!PT LDS RZ, [RZ] ;  /* 0x00000000fffff984 */ /* 0x000fe20000000800 */
[----:B------:R-:W-:Y:S01]  /*11e30*/  @!PT LDS RZ, [RZ] ;  /* 0x00000000fffff984 */ /* 0x000fe20000000800 */
[----:B------:R-:W-:Y:S01]  /*11e40*/  @!PT LDS RZ, [RZ] ;  /* 0x00000000fffff984 */ /* 0x000fe20000000800 */
[----:B------:R0:W-:Y:S02]  /*11e50*/  @!P1 LDGSTS.E.BYPASS.LTC128B.128 [R9+0x20400], desc[UR6][R4.64], !P0 ;  /* 0x2040000004099fae */ /* 0x0001e4000c101d46 */
[----:B0-----:R-:W-:Y:S05]  /*11e60*/  WARPSYNC.COLLECTIVE R15, `(.L_x_3332) ;  /* 0x000000000f087348 */ /* 0x001fea0003c00000 */
[----:B------:R1:W2:Y:S02]  /*11e70*/  SHFL.IDX P6, R14, R13, R12, R11 ;  /* 0x0000000c0d0e7389 */ /* 0x0002a400000c000b */
[----:B012---:R-:W-:Y:S01]  /*11e80*/  ENDCOLLECTIVE ;  /* 0x000000000000791b */ /* 0x007fe20003800000 */
.L_x_3332:
[----:B------:R-:W-:-:S04]  /*11e90*/  IMAD.MOV.U32 R9, RZ, RZ, R6 ;  /* 0x000000ffff097224 */ /* 0x000fc800078e0006 */
[C---:B------:R-:W-:Y:S02]  /*11ea0*/  VIADD R5, R9.reuse, 0x10 ;  /* 0x0000001009057836 */ /* 0x040fe40000000000 */
[----:B------:R-:W-:Y:S02]  /*11eb0*/  IMAD.MOV.U32 R13, RZ, RZ, R0 ;  /* 0x000000ffff0d7224 */ /* 0x000fe400078e0000 */
[----:B------:R-:W-:Y:S01]  /*11ec0*/  VIADD R9, R9, 0x20 ;  /* 0x0000002009097836 */ /* 0x000fe20000000000 */
[----:B------:R-:W-:Y:S01]  /*11ed0*/  ISETP.GE.AND P1, PT, R5, R2, PT ;  /* 0x000000020500720c */ /* 0x000fe20003f26270 */
[----:B------:R0:W-:Y:S04]  /*11ee0*/  STL [R1+0xc], R5 ;  /* 0x00000c0501007387 */ /* 0x0001e80000100800 */
[----:B------:R0:W-:Y:S01]  /*11ef0*/  STL [R1+0x10], R9 ;  /* 0x0000100901007387 */ /* 0x0001e20000100800 */
[----:B------:R-:W-:-:S07]  /*11f00*/  IMAD.MOV.U32 R4, RZ, RZ, R14 ;  /* 0x000000ffff047224 */ /* 0x000fce00078e000e */
[----:B0-----:R-:W-:Y:S05]  /*11f10*/  WARPSYNC.COLLECTIVE R15, `(.L_x_3333) ;  /* 0x000000000f087348 */ /* 0x001fea0003c00000 */
[----:B------:R1:W2:Y:S02]  /*11f20*/  SHFL.IDX P6, R14, R13, R12, R11 ;  /* 0x0000000c0d0e7389 */ /* 0x0002a400000c000b */
[----:B012---:R-:W-:Y:S01]  /*11f30*/  ENDCOLLECTIVE ;  /* 0x000000000000791b */ /* 0x007fe20003800000 */
.L_x_3333:
[----:B------:R-:W-:Y:S01]  /*11f40*/  ULDC.64 UR4, c[0x0][0x208] ;  /* 0x0000820000047ab9 */ /* 0x000fe20000000a00 */
[----:B------:R-:W-:Y:S01]  /*11f50*/  @!P1 LEA R7, R8, UR38, 0x1 ;  /* 0x0000002608079c11 */ /* 0x000fe2000f8e08ff */
[----:B------:R-:W-:Y:S02]  /*11f60*/  IMAD.MOV.U32 R13, RZ, RZ, R3 ;  /* 0x000000ffff0d7224 */ /* 0x000fe400078e0003 */
[----:B------:R-:W-:Y:S01]  /*11f70*/  IMAD.MOV.U32 R12, RZ, RZ, 0x2 ;  /* 0x00000002ff0c7424 */ /* 0x000fe200078e00ff */
[----:B------:R-:W-:-:S05]  /*11f80*/  @!P1 LEA R6, P2, R10, R14, 0x1 ;  /* 0x0000000e0a069211 */ /* 0x000fca00078408ff */
[----:B------:R-:W-:Y:S02]  /*11f90*/  @!P1 IMAD.X R5, RZ, RZ, R4, P2 ;  /* 0x000000ffff059224 */ /* 0x000fe400010e0604 */
[----:B------:R-:W-:-:S05]  /*11fa0*/  @!P1 IMAD.MOV.U32 R4, RZ, RZ, R6 ;  /* 0x000000ffff049224 */ /* 0x000fca00078e0006 */
[----:B------:R-:W-:Y:S01]  /*11fb0*/  @!PT LDS RZ, [RZ] ;  /* 0x00000000fffff984 */ /* 0x000fe20000000800 */
[----:B------:R-:W-:Y:S01]  /*11fc0*/  @!PT LDS RZ, [RZ] ;  /* 0x00000000fffff984 */ /* 0x000fe20000000800 */
[----:B------:R-:W-:Y:S01]  /*11fd0*/  @!PT LDS RZ, [RZ] ;  /* 0x00000000fffff984 */ /* 0x000fe20000000800 */
[----:B------:R0:W-:Y:S01]  /*11fe0*/  @!P1 LDGSTS.E.BYPASS.LTC128B.128 [R7+0x20c00], desc[UR4][R4.64], !P0 ;  /* 0x20c0000004079fae */ /* 0x0001e2000c101d44 */
[----:B------:R-:W-:-:S13]  /*11ff0*/  ISETP.GE.AND P1, PT, R9, R2, PT ;  /* 0x000000020900720c */ /* 0x000fda0003f26270 */
[----:B0-----:R-:W-:Y:S05]  /*12000*/  WARPSYNC.COLLECTIVE R15, `(.L_x_3334) ;  /* 0x000000000f087348 */ /* 0x001fea0003c00000 */
[----:B------:R1:W2:Y:S02]  /*12010*/  SHFL.IDX P6, R14, R13, R12, R11 ;  /* 0x0000000c0d0e7389 */ /* 0x0002a400000c000b */
[----:B012---:R-:W-:Y:S01]  /*12020*/  ENDCOLLECTIVE ;  /* 0x000000000000791b */ /* 0x007fe20003800000 */
.L_x_3334:
[----:B------:R-:W-:Y:S01]  /*12030*/  @!P1 LEA R6, R8, UR38, 0x1 ;  /* 0x0000002608069c11 */ /* 0x000fe2000f8e08ff */
[----:B------:R-:W-:Y:S02]  /*12040*/  IMAD.MOV.U32 R13, RZ, RZ, R0 ;  /* 0x000000ffff0d7224 */ /* 0x000fe400078e0000 */
[----:B------:R-:W-:-:S07]  /*12050*/  IMAD.MOV.U32 R4, RZ, RZ, R14 ;  /* 0x000000ffff047224 */ /* 0x000fce00078e000e */
[----:B------:R-:W-:Y:S05]  /*12060*/  WARPSYNC.COLLECTIVE R15, `(.L_x_3335) ;  /* 0x000000000f087348 */ /* 0x000fea0003c00000 */
[----:B------:R0:W1:Y:S02]  /*12070*/  SHFL.IDX P6, R14, R13, R12, R11 ;  /* 0x0000000c0d0e7389 */ /* 0x00006400000c000b */
[----:B01----:R-:W-:Y:S01]  /*12080*/  ENDCOLLECTIVE ;  /* 0x000000000000791b */ /* 0x003fe20003800000 */
.L_x_3335:
[----:B------:R-:W-:Y:S01]  /*12090*/  ULDC.64 UR4, c[0x0][0x208] ;  /* 0x0000820000047ab9 */ /* 0x000fe20000000a00 */
[----:B------:R-:W-:Y:S02]  /*120a0*/  IMAD.MOV.U32 R13, RZ, RZ, R3 ;  /* 0x000000ffff0d7224 */ /* 0x000fe400078e0003 */
[----:B------:R-:W-:Y:S01]  /*120b0*/  IMAD.MOV.U32 R12, RZ, RZ, 0x3 ;  /* 0x00000003ff0c7424 */ /* 0x000fe200078e00ff */
        /* <DEDUP_REMOVED lines=8> */
[----:B------:R0:W-:Y:S02]  /*12140*/  @!P1 LDGSTS.E.BYPASS.LTC128B.128 [R6+0x21400], desc[UR4][R4.64], !P0 ;  /* 0x2140000004069fae */ /* 0x0001e4000c101d44 */
[----:B0-----:R-:W-:Y:S05]  /*12150*/  WARPSYNC.COLLECTIVE R15, `(.L_x_3336) ;  /* 0x000000000f087348 */ /* 0x001fea0003c00000 */
[----:B------:R1:W2:Y:S02]  /*12160*/  SHFL.IDX P6, R14, R13, R12, R11 ;  /* 0x0000000c0d0e7389 */ /* 0x0002a400000c000b */
[----:B012---:R-:W-:Y:S01]  /*12170*/  ENDCOLLECTIVE ;  /* 0x000000000000791b */ /* 0x007fe20003800000 */
.L_x_3336:
[----:B------:R-:W-:Y:S02]  /*12180*/  IMAD.MOV.U32 R13, RZ, RZ, R0 ;  /* 0x000000ffff0d7224 */ /* 0x000fe400078e0000 */
[----:B------:R-:W-:-:S07]  /*12190*/  IMAD.MOV.U32 R3, RZ, RZ, R14 ;  /* 0x000000ffff037224 */ /* 0x000fce00078e000e */
[----:B------:R-:W-:Y:S05]  /*121a0*/  WARPSYNC.COLLECTIVE R15, `(.L_x_3337) ;  /* 0x000000000f087348 */ /* 0x000fea0003c00000 */
[----:B------:R0:W1:Y:S02]  /*121b0*/  SHFL.IDX P6, R14, R13, R12, R11 ;  /* 0x0000000c0d0e7389 */ /* 0x00006400000c000b */
[----:B01----:R-:W-:Y:S01]  /*121c0*/  ENDCOLLECTIVE ;  /* 0x000000000000791b */ /* 0x003fe20003800000 */
.L_x_3337:
[----:B------:R-:W-:Y:S05]  /*121d0*/  BRA `(.L_x_3338) ;  /* 0xffffffb400947947 */ /* 0x000fea000383ffff */
.L_x_3234:
        /* <DEDUP_REMOVED lines=8> */
.L_x_3340:
[----:B------:R-:W-:Y:S05]  /*12260*/  BSYNC B0 ;  /* 0x0000000000007941 */ /* 0x000fea0003800000 */
.L_x_3339:
[----:B------:R-:W0:Y:S01]  /*12270*/  S2R R3, SR_TID.X ;  /* 0x0000000000037919 */ /* 0x000e220000002100 */
[----:B------:R-:W-:-:S05]  /*12280*/  LOP3.LUT R8, R8, 0x7f, RZ, 0xc0, !PT ;  /* 0x0000007f08087812 */ /* 0x000fca00078ec0ff */
[----:B------:R-:W-:Y:S02]  /*12290*/  IMAD.SHL.U32 R9, R8, 0x8, RZ ;  /* 0x0000000808097824 */ /* 0x000fe400078e00ff */
[----:B------:R-:W-:Y:S02]  /*122a0*/  IMAD.MOV.U32 R13, RZ, RZ, R0 ;  /* 0x000000ffff0d7224 */ /* 0x000fe400078e0000 */
[----:B------:R-:W-:Y:S02]  /*122b0*/  IMAD.MOV.U32 R12, RZ, RZ, RZ ;  /* 0x000000ffff0c7224 */ /* 0x000fe400078e00ff */
[----:B------:R-:W-:Y:S02]  /*122c0*/  IMAD.MOV.U32 R11, RZ, RZ, 0x181f ;  /* 0x0000181fff0b7424 */ /* 0x000fe400078e00ff */
[----:B------:R-:W-:Y:S02]  /*122d0*/  IMAD.MOV.U32 R15, RZ, RZ, -0x1 ;  /* 0xffffffffff0f7424 */ /* 0x000fe400078e00ff */
[----:B0-----:R-:W-:-:S05]  /*122e0*/  IMAD.SHL.U32 R8, R3, 0x8, RZ ;  /* 0x0000000803087824 */ /* 0x001fca00078e00ff */
[----:B------:R-:W-:-:S04]  /*122f0*/  LOP3.LUT R8, R8, 0x1f8, RZ, 0xc0, !PT ;  /* 0x000001f808087812 */ /* 0x000fc800078ec0ff */
[----:B------:R-:W-:-:S04]  /*12300*/  LOP3.LUT R8, R8, 0x38, R3, 0x78, !PT ;  /* 0x0000003808087812 */ /* 0x000fc800078e7803 */
[----:B------:R-:W-:Y:S01]  /*12310*/  LOP3.LUT R8, R8, 0x200, R9, 0xf8, !PT ;  /* 0x0000020008087812 */ /* 0x000fe200078ef809 */
[----:B------:R-:W-:Y:S01]  /*12320*/  IMAD.MOV.U32 R2, RZ, RZ, R14 ;  /* 0x000000ffff027224 */ /* 0x000fe200078e000e */
[----:B------:R0:W5:Y:S03]  /*12330*/  LDL.LU R9, [R1+0xc] ;  /* 0x00000c0001097983 */ /* 0x0001660000300800 */
[----:B------:R-:W-:-:S07]  /*12340*/  IMAD.MOV.U32 R3, RZ, RZ, R8 ;  /* 0x000000ffff037224 */ /* 0x000fce00078e0008 */
[----:B0----5:R-:W-:Y:S05]  /*12350*/  WARPSYNC.COLLECTIVE R15, `(.L_x_3341) ;  /* 0x000000000f087348 */ /* 0x021fea0003c00000 */
[----:B------:R1:W2:Y:S02]  /*12360*/  SHFL.IDX P6, R14, R13, R12, R11 ;  /* 0x0000000c0d0e7389 */ /* 0x0002a400000c000b */
[----:B012--5:R-:W-:Y:S01]  /*12370*/  ENDCOLLECTIVE ;  /* 0x000000000000791b */ /* 0x027fe20003800000 */
.L_x_3341:
[----:B------:R-:W-:Y:S01]  /*12380*/  ULDC UR4, c[0x0][0x288] ;  /* 0x0000a20000047ab9 */ /* 0x000fe20000000800 */
[----:B------:R-:W2:Y:S04]  /*12390*/  LDL.LU R8, [R1+0x10] ;  /* 0x0000100001087983 */ /* 0x000ea80000300800 */
[----:B------:R-:W3:Y:S01]  /*123a0*/  LDL.LU R11, [R1+0x4] ;  /* 0x00000400010b7983 */ /* 0x000ee20000300800 */
[----:B------:R-:W-:Y:S01]  /*123b0*/  IMAD R7, R7, UR4, RZ ;  /* 0x0000000407077c24 */ /* 0x000fe2000f8e02ff */
[----:B------:R-:W-:Y:S01]  /*123c0*/  LOP3.LUT R17, R17, 0xffffff7f, RZ, 0xc0, !PT ;  /* 0xffffff7f11117812 */ /* 0x000fe200078ec0ff */
[----:B------:R-:W-:-:S03]  /*123d0*/  IMAD.MOV.U32 R15, RZ, RZ, R3 ;  /* 0x000000ffff0f7224 */ /* 0x000fc600078e0003 */
[----:B------:R-:W-:Y:S01]  /*123e0*/  @P1 LOP3.LUT R17, R17, 0x80, RZ, 0xfc, !PT ;  /* 0x0000008011111812 */ /* 0x000fe200078efcff */
[----:B------:R-:W-:-:S03]  /*123f0*/  IMAD.MOV.U32 R3, RZ, RZ, R14 ;  /* 0x000000ffff037224 */ /* 0x000fc600078e000e */
[C---:B------:R-:W-:Y:S02]  /*12400*/  LOP3.LUT P1, RZ, R17.reuse, 0x10, RZ, 0xc0, !PT ;  /* 0x0000001011ff7812 */ /* 0x040fe4000782c0ff */
[----:B------:R-:W-:Y:S01]  /*12410*/  LOP3.LUT R17, R17, 0xffffffbf, RZ, 0xc0, !PT ;  /* 0xffffffbf11117812 */ /* 0x000fe200078ec0ff */
[----:B------:R-:W-:Y:S01]  /*12420*/  ULDC.64 UR6, c[0x0][0x208] ;  /* 0x0000820000067ab9 */ /* 0x000fe20000000a00 */
[----:B------:R-:W-:Y:S02]  /*12430*/  IMAD.MOV.U32 R13, RZ, RZ, R6 ;  /* 0x000000ffff0d7224 */ /* 0x000fe400078e0006 */
[----:B------:R-:W-:Y:S01]  /*12440*/  IMAD.MOV.U32 R12, RZ, RZ, 0x1 ;  /* 0x00000001ff0c7424 */ /* 0x000fe200078e00ff */
[-C--:B--2---:R-:W-:Y:S02]  /*12450*/  ISETP.GE.AND P3, PT, R8, R7.reuse, PT ;  /* 0x000000070800720c */ /* 0x084fe40003f66270 */
[----:B---3--:R-:W-:-:S11]  /*12460*/  ISETP.GE.AND P4, PT, R11, R7, PT ;  /* 0x000000070b00720c */ /* 0x008fd60003f86270 */
[----:B------:R-:W-:Y:S02]  /*12470*/  @P3 LOP3.LUT R17, R17, 0x40, RZ, 0xfc, !PT ;  /* 0x0000004011113812 */ /* 0x000fe400078efcff */
[----:B------:R-:W-:-:S05]  /*12480*/  @!P4 LEA R3, P6, R10, R3, 0x1 ;  /* 0x000000030a03c211 */ /* 0x000fca00078c08ff */
[----:B------:R-:W-:Y:S01]  /*12490*/  @!P4 IMAD.X R2, RZ, RZ, R2, P6 ;  /* 0x000000ffff02c224 */ /* 0x000fe200030e0602 */
[----:B------:R-:W-:-:S04]  /*124a0*/  LOP3.LUT P6, RZ, R17, 0x8, RZ, 0xc0, !PT ;  /* 0x0000000811ff7812 */ /* 0x000fc800078cc0ff */
[----:B------:R-:W-:-:S04]  /*124b0*/  @!P4 LOP3.LUT R3, R3, R2, RZ, 0x3c, !PT ;  /* 0x000000020303c212 */ /* 0x000fc800078e3cff */
[----:B------:R-:W-:Y:S02]  /*124c0*/  @!P4 LOP3.LUT R2, R3, R2, RZ, 0x3c, !PT ;  /* 0x000000020302c212 */ /* 0x000fe400078e3cff */
[----:B------:R-:W-:Y:S02]  /*124d0*/  ISETP.GE.AND P2, PT, R9, R7, PT ;  /* 0x000000070900720c */ /* 0x000fe40003f46270 */
[----:B------:R-:W-:Y:S02]  /*124e0*/  @!P4 LOP3.LUT R8, R4, 0x40, RZ, 0xc0, !PT ;  /* 0x000000400408c812 */ /* 0x000fe400078ec0ff */
[----:B------:R-:W-:Y:S02]  /*124f0*/  @!P4 LEA R9, R15, UR38, 0x1 ;  /* 0x000000260f09cc11 */ /* 0x000fe4000f8e08ff */
[----:B------:R-:W-:Y:S02]  /*12500*/  @!P4 LOP3.LUT R3, R3, R2, RZ, 0x3c, !PT ;  /* 0x000000020303c212 */ /* 0x000fe400078e3cff */
[----:B------:R-:W-:-:S02]  /*12510*/  LOP3.LUT P3, RZ, R17, 0x4, RZ, 0xc0, !PT ;  /* 0x0000000411ff7812 */ /* 0x000fc4000786c0ff */
[----:B------:R-:W-:Y:S01]  /*12520*/  @!P4 SHF.R.U32.HI R8, RZ, 0x2, R8 ;  /* 0x00000002ff08c819 */ /* 0x000fe20000011608 */
[----:B------:R-:W-:Y:S01]  /*12530*/  @!PT LDS RZ, [RZ] ;  /* 0x00000000fffff984 */ /* 0x000fe20000000800 */
[----:B------:R-:W-:Y:S01]  /*12540*/  @!PT LDS RZ, [RZ] ;  /* 0x00000000fffff984 */ /* 0x000fe20000000800 */
[----:B------:R-:W-:Y:S01]  /*12550*/  @!PT LDS RZ, [RZ] ;  /* 0x00000000fffff984 */ /* 0x000fe20000000800 */
[----:B------:R-:W-:Y:S01]  /*12560*/  @!P4 LDGSTS.E.BYPASS.LTC128B.128 [R9+0x26400], desc[UR6][R2.64], !P1 ;  /* 0x264000000209cfae */ /* 0x000fe2000c901d46 */
[----:B------:R-:W-:-:S03]  /*12570*/  LOP3.LUT P1, RZ, R17, 0x80, RZ, 0xc0, !PT ;  /* 0x0000008011ff7812 */ /* 0x000fc6000782c0ff */
        /* <DEDUP_REMOVED lines=8> */
[----:B------:R-:W-:Y:S01]  /*12600*/  @!P4 LDGSTS.E.BYPASS.LTC128B.128 [R9+0x32400], desc[UR6][R2.64+0x300], P6 ;  /* 0x324003000209cfae */ /* 0x000fe2000b101d46 */
[----:B------:R-:W-:Y:S01]  /*12610*/  @!P4 ISETP.NE.U32.AND P6, PT, R8, RZ, PT ;  /* 0x000000ff0800c20c */ /* 0x000fe20003fc5070 */
[----:B------:R-:W-:-:S12]  /*12620*/  IMAD.MOV.U32 R11, RZ, RZ, 0x181f ;  /* 0x0000181fff0b7424 */ /* 0x000fd800078e00ff */
[----:B------:R0:W-:Y:S02]  /*12630*/  @!P4 LDGSTS.E.BYPASS.LTC128B.128 [R9+0x34400], desc[UR6][R2.64+0x380], P6 ;  /* 0x344003800209cfae */ /* 0x0001e4000b101d46 */
[----:B0-----:R-:W-:Y:S02]  /*12640*/  IMAD.MOV.U32 R9, RZ, RZ, R15 ;  /* 0x000000ffff097224 */ /* 0x001fe400078e000f */
[----:B------:R-:W-:-:S07]  /*12650*/  IMAD.MOV.U32 R15, RZ, RZ, -0x1 ;  /* 0xffffffffff0f7424 */ /* 0x000fce00078e00ff */
[----:B------:R-:W-:Y:S05]  /*12660*/  WARPSYNC.COLLECTIVE R15, `(.L_x_3342) ;  /* 0x000000000f087348 */ /* 0x000fea0003c00000 */
[----:B------:R0:W1:Y:S02]  /*12670*/  SHFL.IDX P6, R14, R13, R12, R11 ;  /* 0x0000000c0d0e7389 */ /* 0x00006400000c000b */
[----:B01----:R-:W-:Y:S01]  /*12680*/  ENDCOLLECTIVE ;  /* 0x000000000000791b */ /* 0x003fe20003800000 */
.L_x_3342:
[----:B------:R-:W-:Y:S02]  /*12690*/  IMAD.MOV.U32 R13, RZ, RZ, R0 ;  /* 0x000000ffff0d7224 */ /* 0x000fe400078e0000 */
[----:B------:R-:W-:-:S07]  /*126a0*/  IMAD.MOV.U32 R8, RZ, RZ, R14 ;  /* 0x000000ffff087224 */ /* 0x000fce00078e000e */
[----:B------:R-:W-:Y:S05]  /*126b0*/  WARPSYNC.COLLECTIVE R15, `(.L_x_3343) ;  /* 0x000000000f087348 */ /* 0x000fea0003c00000 */
[----:B------:R0:W1:Y:S02]  /*126c0*/  SHFL.IDX P6, R14, R13, R12, R11 ;  /* 0x0000000c0d0e7389 */ /* 0x00006400000c000b */
[----:B01----:R-:W-:Y:S01]  /*126d0*/  ENDCOLLECTIVE ;  /* 0x000000000000791b */ /* 0x003fe20003800000 */
.L_x_3343:
[----:B------:R-:W-:Y:S01]  /*126e0*/  @!P2 LEA R21, R9, UR38, 0x1 ;  /* 0x000000260915ac11 */ /* 0x000fe2000f8e08ff */
[----:B------:R-:W-:Y:S01]  /*126f0*/  ULDC.64 UR4, c[0x0][0x208] ;  /* 0x0000820000047ab9 */ /* 0x000fe20000000a00 */
[----:B------:R-:W-:-:S05]  /*12700*/  @!P2 LEA R10, P4, R10, R14, 0x1 ;  /* 0x0000000e0a0aa211 */ /* 0x000fca00078808ff */
[----:B------:R-:W-:Y:S01]  /*12710*/  @!P2 IMAD.X R14, RZ, RZ, R8, P4 ;  /* 0x000000ffff0ea224 */ /* 0x000fe200020e0608 */
[C---:B------:R-:W-:Y:S02]  /*12720*/  LOP3.LUT P4, RZ, R17.reuse, 0x10, RZ, 0xc0, !PT ;  /* 0x0000001011ff7812 */ /* 0x040fe4000788c0ff */
[----:B------:R-:W-:Y:S01]  /*12730*/  @!P2 LOP3.LUT R8, R4, 0x40, RZ, 0xc0, !PT ;  /* 0x000000400408a812 */ /* 0x000fe200078ec0ff */
[----:B------:R-:W-:Y:S01]  /*12740*/  @!P2 IMAD.MOV.U32 R2, RZ, RZ, R10 ;  /* 0x000000ffff02a224 */ /* 0x000fe200078e000a */
[----:B------:R-:W-:Y:S01]  /*12750*/  LOP3.LUT P6, RZ, R17, 0x8, RZ, 0xc0, !PT ;  /* 0x0000000811ff7812 */ /* 0x000fe200078cc0ff */
[----:B------:R-:W-:Y:S01]  /*12760*/  @!P2 IMAD.MOV.U32 R3, RZ, RZ, R14 ;  /* 0x000000ffff03a224 */ /* 0x000fe200078e000e */
[----:B------:R-:W-:-:S07]  /*12770*/  @!P2 SHF.R.U32.HI R8, RZ, 0x2, R8 ;  /* 0x00000002ff08a819 */ /* 0x000fce0000011608 */
[----:B------:R-:W-:Y:S01]  /*12780*/  @!PT LDS RZ, [RZ] ;  /* 0x00000000fffff984 */ /* 0x000fe20000000800 */
[----:B------:R-:W-:Y:S01]  /*12790*/  @!PT LDS RZ, [RZ] ;  /* 0x00000000fffff984 */ /* 0x000fe20000000800 */
[----:B------:R-:W-:Y:S01]  /*127a0*/  @!PT LDS RZ, [RZ] ;  /* 0x00000000fffff984 */ /* 0x000fe20000000800 */
        /* <DEDUP_REMOVED lines=10> */
[----:B------:R-:W-:Y:S01]  /*12850*/  @!P2 ISETP.NE.U32.AND P4, PT, R8, RZ, PT ;  /* 0x000000ff0800a20c */ /* 0x000fe20003f85070 */
[----:B------:R-:W-:-:S02]  /*12860*/  IMAD.MOV.U32 R13, RZ, RZ, R6 ;  /* 0x000000ffff0d7224 */ /* 0x000fc400078e0006 */
[----:B------:R-:W-:Y:S01]  /*12870*/  IMAD.MOV.U32 R12, RZ, RZ, 0x2 ;  /* 0x00000002ff0c7424 */ /* 0x000fe200078e00ff */
[----:B------:R-:W1:Y:S09]  /*12880*/  S2R R10, SR_TID.X ;  /* 0x00000000000a7919 */ /* 0x000e720000002100 */
[----:B------:R0:W-:Y:S02]  /*12890*/  @!P2 LDGSTS.E.BYPASS.LTC128B.128 [R21+0x34c00], desc[UR4][R2.64+0x380], P4 ;  /* 0x34c003800215afae */ /* 0x0001e4000a101d44 */
[----:B01----:R-:W-:Y:S05]  /*128a0*/  WARPSYNC.COLLECTIVE R15, `(.L_x_3344) ;  /* 0x000000000f087348 */ /* 0x003fea0003c00000 */
[----:B------:R2:W3:Y:S02]  /*128b0*/  SHFL.IDX P6, R14, R13, R12, R11 ;  /* 0x0000000c0d0e7389 */ /* 0x0004e400000c000b */
[----:B0123--:R-:W-:Y:S01]  /*128c0*/  ENDCOLLECTIVE ;  /* 0x000000000000791b */ /* 0x00ffe20003800000 */
.L_x_3344:
[----:B------:R-:W-:Y:S02]  /*128d0*/  IMAD.MOV.U32 R13, RZ, RZ, R0 ;  /* 0x000000ffff0d7224 */ /* 0x000fe400078e0000 */
[----:B------:R-:W-:-:S07]  /*128e0*/  IMAD.MOV.U32 R2, RZ, RZ, R14 ;  /* 0x000000ffff027224 */ /* 0x000fce00078e000e */
[----:B------:R-:W-:Y:S05]  /*128f0*/  WARPSYNC.COLLECTIVE R15, `(.L_x_3345) ;  /* 0x000000000f087348 */ /* 0x000fea0003c00000 */
[----:B------:R0:W1:Y:S02]  /*12900*/  SHFL.IDX P6, R14, R13, R12, R11 ;  /* 0x0000000c0d0e7389 */ /* 0x00006400000c000b */
[----:B01----:R-:W-:Y:S01]  /*12910*/  ENDCOLLECTIVE ;  /* 0x000000000000791b */ /* 0x003fe20003800000 */
.L_x_3345:
[----:B------:R-:W-:Y:S01]  /*12920*/  LOP3.LUT P3, RZ, R17, 0x40, RZ, 0xc0, !PT ;  /* 0x0000004011ff7812 */ /* 0x000fe2000786c0ff */
[----:B------:R-:W-:-:S05]  /*12930*/  IMAD.SHL.U32 R10, R10, 0x8, RZ ;  /* 0x000000080a0a7824 */ /* 0x000fca00078e00ff */
[----:B------:R-:W-:-:S07]  /*12940*/  LOP3.LUT R10, R10, 0x38, RZ, 0xc0, !PT ;  /* 0x000000380a0a7812 */ /* 0x000fce00078ec0ff */
[----:B------:R-:W-:-:S05]  /*12950*/  @!P3 LEA R3, P4, R10, R14, 0x1 ;  /* 0x0000000e0a03b211 */ /* 0x000fca00078808ff */
[----:B------:R-:W-:Y:S01]  /*12960*/  @!P3 IMAD.X R2, RZ, RZ, R2, P4 ;  /* 0x000000ffff02b224 */ /* 0x000fe200020e0602 */
[----:B------:R-:W-:-:S04]  /*12970*/  LOP3.LUT P4, RZ, R17, 0x10, RZ, 0xc0, !PT ;  /* 0x0000001011ff7812 */ /* 0x000fc8000788c0ff */
[-C--:B------:R-:W-:Y:S02]  /*12980*/  @!P3 LOP3.LUT R3, R3, R2.reuse, RZ, 0x3c, !PT ;  /* 0x000000020303b212 */ /* 0x080fe400078e3cff */
[----:B------:R-:W-:Y:S02]  /*12990*/  @!P3 LOP3.LUT R8, R4, 0x40, RZ, 0xc0, !PT ;  /* 0x000000400408b812 */ /* 0x000fe400078ec0ff */
[----:B------:R-:W-:Y:S02]  /*129a0*/  @!P3 LOP3.LUT R2, R3, R2, RZ, 0x3c, !PT ;  /* 0x000000020302b212 */ /* 0x000fe400078e3cff */
[----:B------:R-:W-:Y:S02]  /*129b0*/  @!P3 LEA R9, R9, UR38, 0x1 ;  /* 0x000000260909bc11 */ /* 0x000fe4000f8e08ff */
[----:B------:R-:W-:Y:S02]  /*129c0*/  @!P3 LOP3.LUT R3, R3, R2, RZ, 0x3c, !PT ;  /* 0x000000020303b212 */ /* 0x000fe400078e3cff */
[C---:B------:R-:W-:Y:S01]  /*129d0*/  LOP3.LUT P6, RZ, R17.reuse, 0x8, RZ, 0xc0, !PT ;  /* 0x0000000811ff7812 */ /* 0x040fe200078cc0ff */
[----:B------:R-:W-:Y:S01]  /*129e0*/  ULDC.64 UR4, c[0x0][0x208] ;  /* 0x0000820000047ab9 */ /* 0x000fe20000000a00 */
[----:B------:R-:W-:Y:S01]  /*129f0*/  LOP3.LUT P2, RZ, R17, 0x4, RZ, 0xc0, !PT ;  /* 0x0000000411ff7812 */ /* 0x000fe2000784c0ff */
[----:B------:R-:W-:Y:S01]  /*12a00*/  @!PT LDS RZ, [RZ] ;  /* 0x00000000fffff984 */ /* 0x000fe20000000800 */
[----:B------:R-:W-:Y:S01]  /*12a10*/  @!PT LDS RZ, [RZ] ;  /* 0x00000000fffff984 */ /* 0x000fe20000000800 */
[----:B------:R-:W-:Y:S01]  /*12a20*/  @!PT LDS RZ, [RZ] ;  /* 0x00000000fffff984 */ /* 0x000fe20000000800 */
[----:B------:R0:W-:Y:S01]  /*12a30*/  @!P3 LDGSTS.E.BYPASS.LTC128B.128 [R9+0x27400], desc[UR4][R2.64], !P4 ;  /* 0x274000000209bfae */ /* 0x0001e2000e101d44 */
[----:B------:R-:W-:-:S04]  /*12a40*/  @!P3 SHF.R.U32.HI R8, RZ, 0x2, R8 ;  /* 0x00000002ff08b819 */ /* 0x000fc80000011608 */
[----:B------:R-:W-:Y:S02]  /*12a50*/  @!P3 ISETP.NE.U32.AND P4, PT, R8, RZ, PT ;  /* 0x000000ff0800b20c */ /* 0x000fe40003f85070 */
[----:B------:R-:W-:-:S03]  /*12a60*/  @!P3 LOP3.LUT R8, R5, 0x80, RZ, 0xc0, !PT ;  /* 0x000000800508b812 */ /* 0x000fc600078ec0ff */
[----:B------:R0:W-:Y:S01]  /*12a70*/  @!P3 LDGSTS.E.BYPASS.LTC128B.128 [R9+0x29400], desc[UR4][R2.64+0x80], !P6 ;  /* 0x294000800209bfae */ /* 0x0001e2000f101d44 */
[----:B------:R-:W-:-:S03]  /*12a80*/  @!P3 SHF.R.U32.HI R8, RZ, 0x3, R8 ;  /* 0x00000003ff08b819 */ /* 0x000fc60000011608 */
[----:B------:R0:W-:Y:S04]  /*12a90*/  @!P3 LDGSTS.E.BYPASS.LTC128B.128 [R9+0x2b400], desc[UR4][R2.64+0x100], !P2 ;  /* 0x2b4001000209bfae */ /* 0x0001e8000d101d44 */
[----:B------:R0:W-:Y:S04]  /*12aa0*/  @!P3 LDGSTS.E.BYPASS.LTC128B.128 [R9+0x2d400], desc[UR4][R2.64+0x180], !P5 ;  /* 0x2d4001800209bfae */ /* 0x0001e8000e901d44 */
[----:B------:R0:W-:Y:S04]  /*12ab0*/  @!P3 LDGSTS.E.BYPASS.LTC128B.128 [R9+0x2f400], desc[UR4][R2.64+0x200], !P0 ;  /* 0x2f4002000209bfae */ /* 0x0001e8000c101d44 */
[----:B------:R0:W-:Y:S04]  /*12ac0*/  @!P3 LDGSTS.E.BYPASS.LTC128B.128 [R9+0x31400], desc[UR4][R2.64+0x280], !P1 ;  /* 0x314002800209bfae */ /* 0x0001e8000c901d44 */
[----:B------:R0:W-:Y:S01]  /*12ad0*/  @!P3 LDGSTS.E.BYPASS.LTC128B.128 [R9+0x33400], desc[UR4][R2.64+0x300], P4 ;  /* 0x334003000209bfae */ /* 0x0001e2000a101d44 */
[----:B------:R-:W-:Y:S01]  /*12ae0*/  @!P3 ISETP.NE.U32.AND P4, PT, R8, RZ, PT ;  /* 0x000000ff0800b20c */ /* 0x000fe20003f85070 */
[----:B------:R-:W-:-:S02]  /*12af0*/  IMAD.MOV.U32 R13, RZ, RZ, R6 ;  /* 0x000000ffff0d7224 */ /* 0x000fc400078e0006 */
[----:B------:R-:W-:-:S10]  /*12b00*/  IMAD.MOV.U32 R12, RZ, RZ, 0x3 ;  /* 0x00000003ff0c7424 */ /* 0x000fd400078e00ff */
[----:B------:R0:W-:Y:S02]  /*12b10*/  @!P3 LDGSTS.E.BYPASS.LTC128B.128 [R9+0x35400], desc[UR4][R2.64+0x380], P4 ;  /* 0x354003800209bfae */ /* 0x0001e4000a101d44 */
[----:B0-----:R-:W-:Y:S05]  /*12b20*/  WARPSYNC.COLLECTIVE R15, `(.L_x_3346) ;  /* 0x000000000f087348 */ /* 0x001fea0003c00000 */
[----:B------:R1:W2:Y:S02]  /*12b30*/  SHFL.IDX P6, R14, R13, R12, R11 ;  /* 0x0000000c0d0e7389 */ /* 0x0002a400000c000b */
[----:B012---:R-:W-:Y:S01]  /*12b40*/  ENDCOLLECTIVE ;  /* 0x000000000000791b */ /* 0x007fe20003800000 */
.L_x_3346:
[----:B------:R-:W-:Y:S02]  /*12b50*/  IMAD.MOV.U32 R13, RZ, RZ, R0 ;  /* 0x000000ffff0d7224 */ /* 0x000fe400078e0000 */
[----:B------:R-:W-:-:S07]  /*12b60*/  IMAD.MOV.U32 R6, RZ, RZ, R14 ;  /* 0x000000ffff067224 */ /* 0x000fce00078e000e */
[----:B------:R-:W-:Y:S05]  /*12b70*/  WARPSYNC.COLLECTIVE R15, `(.L_x_3347) ;  /* 0x000000000f087348 */ /* 0x000fea0003c00000 */
[----:B------:R0:W1:Y:S02]  /*12b80*/  SHFL.IDX P6, R14, R13, R12, R11 ;  /* 0x0000000c0d0e7389 */ /* 0x00006400000c000b */
[----:B01----:R-:W-:Y:S01]  /*12b90*/  ENDCOLLECTIVE ;  /* 0x000000000000791b */ /* 0x003fe20003800000 */
.L_x_3347:
[----:B------:R-:W-:Y:S05]  /*12ba0*/  BRA `(.L_x_3348) ;  /* 0xffffffb800a07947 */ /* 0x000fea000383ffff */
.L_x_3237:
[----:B0-----:R-:W-:-:S04]  /*12bb0*/  IMAD.U32 R3, RZ, RZ, UR38 ;  /* 0x00000026ff037e24 */ /* 0x001fc8000f8e00ff */
[----:B------:R0:W3:Y:S03]  /*12bc0*/  SYNCS.PHASECHK.TRANS64.TRYWAIT P0, [R3+URZ+0x38820], R2 ;  /* 0x03882002030075a7 */ /* 0x0000e6000800017f */
[----:B---3--:R-:W-:Y:S05]  /*12bd0*/  @!P0 NANOSLEEP.SYNCS 0x989680 ;  /* 0x009896800000895d */ /* 0x008fea0003900000 */
[----:B------:R-:W3:Y:S02]  /*12be0*/  @!P0 SYNCS.PHASECHK.TRANS64 P0, [R3+URZ+0x38820], R2 ;  /* 0x03882002030085a7 */ /* 0x000ee4000800007f */
[----:B---3--:R-:W-:Y:S05]  /*12bf0*/  @!P0 BRA `(.L_x_3237) ;  /* 0xfffffffc00ec8947 */ /* 0x008fea000383ffff */
[----:B------:R-:W-:Y:S05]  /*12c00*/  BRA `(.L_x_3349) ;  /* 0xffffffbc00487947 */ /* 0x000fea000383ffff */
.L_x_3240:
[----:B0-----:R-:W-:-:S04]  /*12c10*/  IMAD.U32 R3, RZ, RZ, UR38 ;  /* 0x00000026ff037e24 */ /* 0x001fc8000f8e00ff */
[----:B------:R0:W3:Y:S03]  /*12c20*/  SYNCS.PHASECHK.TRANS64.TRYWAIT P0, [R3+URZ+0x38860], R2 ;  /* 0x03886002030075a7 */ /* 0x0000e6000800017f */
[----:B---3--:R-:W-:Y:S05]  /*12c30*/  @!P0 NANOSLEEP.SYNCS 0x989680 ;  /* 0x009896800000895d */ /* 0x008fea0003900000 */
[----:B------:R-:W3:Y:S02]  /*12c40*/  @!P0 SYNCS.PHASECHK.TRANS64 P0, [R3+URZ+0x38860], R2 ;  /* 0x03886002030085a7 */ /* 0x000ee4000800007f */
[----:B---3--:R-:W-:Y:S05]  /*12c50*/  @!P0 BRA `(.L_x_3240) ;  /* 0xfffffffc00ec8947 */ /* 0x008fea000383ffff */
[----:B------:R-:W-:Y:S05]  /*12c60*/  BRA `(.L_x_3350) ;  /* 0xffffffbc00547947 */ /* 0x000fea000383ffff */
.L_x_3256:
[----:B-1----:R-:W-:-:S04]  /*12c70*/  IMAD.U32 R3, RZ, RZ, UR38 ;  /* 0x00000026ff037e24 */ /* 0x002fc8000f8e00ff */
[----:B------:R1:W3:Y:S03]  /*12c80*/  SYNCS.PHASECHK.TRANS64.TRYWAIT P0, [R3+URZ+0x38848], R2 ;  /* 0x03884802030075a7 */ /* 0x0002e6000800017f */
[----:B---3--:R-:W-:Y:S05]  /*12c90*/  @!P0 NANOSLEEP.SYNCS 0x989680 ;  /* 0x009896800000895d */ /* 0x008fea0003900000 */
[----:B------:R-:W3:Y:S02]  /*12ca0*/  @!P0 SYNCS.PHASECHK.TRANS64 P0, [R3+URZ+0x38848], R2 ;  /* 0x03884802030085a7 */ /* 0x000ee4000800007f */
[----:B---3--:R-:W-:Y:S05]  /*12cb0*/  @!P0 BRA `(.L_x_3256) ;  /* 0xfffffffc00ec8947 */ /* 0x008fea000383ffff */
[----:B------:R-:W-:Y:S05]  /*12cc0*/  BRA `(.L_x_3351) ;  /* 0xffffffc800207947 */ /* 0x000fea000383ffff */
.L_x_3261:
[----:B01----:R-:W-:-:S04]  /*12cd0*/  IMAD.U32 R3, RZ, RZ, UR38 ;  /* 0x00000026ff037e24 */ /* 0x003fc8000f8e00ff */
[----:B------:R0:W1:Y:S03]  /*12ce0*/  SYNCS.PHASECHK.TRANS64.TRYWAIT P0, [R3+URZ+0x38868], R2 ;  /* 0x03886802030075a7 */ /* 0x000066000800017f */
[----:B-1----:R-:W-:Y:S05]  /*12cf0*/  @!P0 NANOSLEEP.SYNCS 0x989680 ;  /* 0x009896800000895d */ /* 0x002fea0003900000 */
[----:B------:R-:W1:Y:S02]  /*12d00*/  @!P0 SYNCS.PHASECHK.TRANS64 P0, [R3+URZ+0x38868], R2 ;  /* 0x03886802030085a7 */ /* 0x000e64000800007f */
[----:B-1----:R-:W-:Y:S05]  /*12d10*/  @!P0 BRA `(.L_x_3261) ;  /* 0xfffffffc00ec8947 */ /* 0x002fea000383ffff */
[----:B------:R-:W-:Y:S05]  /*12d20*/  BRA `(.L_x_3352) ;  /* 0xffffffc800807947 */ /* 0x000fea000383ffff */
.L_x_3276:
[----:B-1----:R-:W-:-:S04]  /*12d30*/  IMAD.U32 R3, RZ, RZ, UR38 ;  /* 0x00000026ff037e24 */ /* 0x002fc8000f8e00ff */
[----:B------:R1:W3:Y:S03]  /*12d40*/  SYNCS.PHASECHK.TRANS64.TRYWAIT P0, [R3+URZ+0x38840], R2 ;  /* 0x03884002030075a7 */ /* 0x0002e6000800017f */
[----:B---3--:R-:W-:Y:S05]  /*12d50*/  @!P0 NANOSLEEP.SYNCS 0x989680 ;  /* 0x009896800000895d */ /* 0x008fea0003900000 */
[----:B------:R-:W3:Y:S02]  /*12d60*/  @!P0 SYNCS.PHASECHK.TRANS64 P0, [R3+URZ+0x38840], R2 ;  /* 0x03884002030085a7 */ /* 0x000ee4000800007f */
[----:B---3--:R-:W-:Y:S05]  /*12d70*/  @!P0 BRA `(.L_x_3276) ;  /* 0xfffffffc00ec8947 */ /* 0x008fea000383ffff */
[----:B------:R-:W-:Y:S05]  /*12d80*/  BRA `(.L_x_3353) ;  /* 0xffffffd000d07947 */ /* 0x000fea000383ffff */
.L_x_3281:
[----:B01----:R-:W-:-:S04]  /*12d90*/  IMAD.U32 R3, RZ, RZ, UR38 ;  /* 0x00000026ff037e24 */ /* 0x003fc8000f8e00ff */
[----:B------:R0:W1:Y:S03]  /*12da0*/  SYNCS.PHASECHK.TRANS64.TRYWAIT P0, [R3+URZ+0x38860], R2 ;  /* 0x03886002030075a7 */ /* 0x000066000800017f */
[----:B-1----:R-:W-:Y:S05]  /*12db0*/  @!P0 NANOSLEEP.SYNCS 0x989680 ;  /* 0x009896800000895d */ /* 0x002fea0003900000 */
[----:B------:R-:W1:Y:S02]  /*12dc0*/  @!P0 SYNCS.PHASECHK.TRANS64 P0, [R3+URZ+0x38860], R2 ;  /* 0x03886002030085a7 */ /* 0x000e64000800007f */
[----:B-1----:R-:W-:Y:S05]  /*12dd0*/  @!P0 BRA `(.L_x_3281) ;  /* 0xfffffffc00ec8947 */ /* 0x002fea000383ffff */
[----:B------:R-:W-:Y:S05]  /*12de0*/  BRA `(.L_x_3354) ;  /* 0xffffffd400347947 */ /* 0x000fea000383ffff */
.L_x_3297:
[----:B-1----:R-:W-:-:S04]  /*12df0*/  IMAD.U32 R3, RZ, RZ, UR38 ;  /* 0x00000026ff037e24 */ /* 0x002fc8000f8e00ff */
[----:B------:R1:W3:Y:S03]  /*12e00*/  SYNCS.PHASECHK.TRANS64.TRYWAIT P0, [R3+URZ+0x38848], R2 ;  /* 0x03884802030075a7 */ /* 0x0002e6000800017f */
[----:B---3--:R-:W-:Y:S05]  /*12e10*/  @!P0 NANOSLEEP.SYNCS 0x989680 ;  /* 0x009896800000895d */ /* 0x008fea0003900000 */
[----:B------:R-:W3:Y:S02]  /*12e20*/  @!P0 SYNCS.PHASECHK.TRANS64 P0, [R3+URZ+0x38848], R2 ;  /* 0x03884802030085a7 */ /* 0x000ee4000800007f */
[----:B---3--:R-:W-:Y:S05]  /*12e30*/  @!P0 BRA `(.L_x_3297) ;  /* 0xfffffffc00ec8947 */ /* 0x008fea000383ffff */
[----:B------:R-:W-:Y:S05]  /*12e40*/  BRA `(.L_x_3355) ;  /* 0xffffffdc008c7947 */ /* 0x000fea000383ffff */
.L_x_3302:
[----:B-1----:R-:W-:-:S04]  /*12e50*/  IMAD.U32 R3, RZ, RZ, UR38 ;  /* 0x00000026ff037e24 */ /* 0x002fc8000f8e00ff */
[----:B------:R1:W3:Y:S03]  /*12e60*/  SYNCS.PHASECHK.TRANS64.TRYWAIT P0, [R3+URZ+0x38868], R2 ;  /* 0x03886802030075a7 */ /* 0x0002e6000800017f */
[----:B---3--:R-:W-:Y:S05]  /*12e70*/  @!P0 NANOSLEEP.SYNCS 0x989680 ;  /* 0x009896800000895d */ /* 0x008fea0003900000 */
[----:B------:R-:W3:Y:S02]  /*12e80*/  @!P0 SYNCS.PHASECHK.TRANS64 P0, [R3+URZ+0x38868], R2 ;  /* 0x03886802030085a7 */ /* 0x000ee4000800007f */
[----:B---3--:R-:W-:Y:S05]  /*12e90*/  @!P0 BRA `(.L_x_3302) ;  /* 0xfffffffc00ec8947 */ /* 0x008fea000383ffff */
[----:B------:R-:W-:Y:S05]  /*12ea0*/  BRA `(.L_x_3356) ;  /* 0xffffffdc00f07947 */ /* 0x000fea000383ffff */
.L_x_3313:
[----:B-1----:R1:W3:Y:S02]  /*12eb0*/  SYNCS.PHASECHK.TRANS64.TRYWAIT P0, [R2+URZ+0x38820], R9 ;  /* 0x03882009020075a7 */ /* 0x0022e4000800017f */
[----:B---3--:R-:W-:Y:S05]  /*12ec0*/  @!P0 NANOSLEEP.SYNCS 0x989680 ;  /* 0x009896800000895d */ /* 0x008fea0003900000 */
[----:B------:R-:W3:Y:S02]  /*12ed0*/  @!P0 SYNCS.PHASECHK.TRANS64 P0, [R2+URZ+0x38820], R9 ;  /* 0x03882009020085a7 */ /* 0x000ee4000800007f */
[----:B---3--:R-:W-:Y:S05]  /*12ee0*/  @!P0 BRA `(.L_x_3313) ;  /* 0xfffffffc00f08947 */ /* 0x008fea000383ffff */
[----:B------:R-:W-:Y:S05]  /*12ef0*/  BRA `(.L_x_3357) ;  /* 0xffffffe400e07947 */ /* 0x000fea000383ffff */
.L_x_3314:
[----:B------:R-:W3:Y:S01]  /*12f00*/  S2R R3, SR_TID.X ;  /* 0x0000000000037919 */ /* 0x000ee20000002100 */
[----:B------:R-:W-:Y:S01]  /*12f10*/  BSSY B0, `(.L_x_3358) ;  /* 0x000000a000007945 */ /* 0x000fe20003800000 */
[----:B------:R-:W-:Y:S02]  /*12f20*/  IMAD.MOV.U32 R12, RZ, RZ, RZ ;  /* 0x000000ffff0c7224 */ /* 0x000fe400078e00ff */
[----:B------:R-:W-:Y:S02]  /*12f30*/  IMAD.MOV.U32 R11, RZ, RZ, 0x1f ;  /* 0x0000001fff0b7424 */ /* 0x000fe400078e00ff */
[----:B------:R-:W-:Y:S01]  /*12f40*/  IMAD.MOV.U32 R15, RZ, RZ, -0x1 ;  /* 0xffffffffff0f7424 */ /* 0x000fe200078e00ff */
[----:B---3--:R-:W-:-:S04]  /*12f50*/  SHF.R.U32.HI R3, RZ, 0x5, R3 ;  /* 0x00000005ff037819 */ /* 0x008fc80000011603 */
[----:B------:R-:W-:-:S05]  /*12f60*/  LOP3.LUT R3, R3, 0x3, RZ, 0xc0, !PT ;  /* 0x0000000303037812 */ /* 0x000fca00078ec0ff */
[----:B------:R-:W-:-:S07]  /*12f70*/  IMAD.MOV.U32 R13, RZ, RZ, R3 ;  /* 0x000000ffff0d7224 */ /* 0x000fce00078e0003 */
[----:B012---:R-:W-:Y:S05]  /*12f80*/  WARPSYNC.COLLECTIVE R15, `(.L_x_3359) ;  /* 0x000000000f087348 */ /* 0x007fea0003c00000 */
[----:B--2---:R2:W3:Y:S02]  /*12f90*/  SHFL.IDX P6, R14, R13, R12, R11 ;  /* 0x0000000c0d0e7389 */ /* 0x0044e400000c000b */
[----:B0123--:R-:W-:Y:S01]  /*12fa0*/  ENDCOLLECTIVE ;  /* 0x000000000000791b */ /* 0x00ffe20003800000 */
.L_x_3359:
[----:B------:R-:W-:Y:S05]  /*12fb0*/  BSYNC B0 ;  /* 0x0000000000007941 */ /* 0x000fea0003800000 */
.L_x_3358:
[----:B------:R-:W-:Y:S05]  /*12fc0*/  BRA `(.L_x_3360) ;  /* 0xffffffe400c47947 */ /* 0x000fea000383ffff */
.L_x_3315:
[----:B------:R-:W-:Y:S01]  /*12fd0*/  BSSY B0, `(.L_x_3361) ;  /* 0x0000006000007945 */ /* 0x000fe20003800000 */
[----:B------:R-:W-:-:S07]  /*12fe0*/  IMAD.MOV.U32 R15, RZ, RZ, -0x1 ;  /* 0xffffffffff0f7424 */ /* 0x000fce00078e00ff */
[----:B012---:R-:W-:Y:S05]  /*12ff0*/  WARPSYNC.COLLECTIVE R15, `(.L_x_3362) ;  /* 0x000000000f0c7348 */ /* 0x007fea0003c00000 */
[----:B------:R-:W-:Y:S02]  /*13000*/  ELECT P6, UR62, PT ;  /* 0x00000000003e782f */ /* 0x000fe400038c0000 */
[----:B------:R-:W-:Y:S01]  /*13010*/  MOV R14, UR62 ;  /* 0x0000003e000e7c02 */ /* 0x000fe20008000f00 */
[----:B012---:R-:W-:Y:S10]  /*13020*/  ENDCOLLECTIVE ;  /* 0x000000000000791b */ /* 0x007ff40003800000 */
.L_x_3362:
[----:B------:R-:W-:Y:S05]  /*13030*/  BSYNC B0 ;  /* 0x0000000000007941 */ /* 0x000fea0003800000 */
.L_x_3361:
[----:B------:R-:W-:Y:S05]  /*13040*/  BRA `(.L_x_3363) ;  /* 0xffffffe400b87947 */ /* 0x000fea000383ffff */
.L_x_3317:
[----:B--2---:R2:W3:Y:S02]  /*13050*/  SYNCS.PHASECHK.TRANS64.TRYWAIT P0, [R7+URZ], R4 ;  /* 0x00000004070075a7 */ /* 0x0044e4000800017f */
[----:B---3--:R-:W-:Y:S05]  /*13060*/  @!P0 NANOSLEEP.SYNCS 0x989680 ;  /* 0x009896800000895d */ /* 0x008fea0003900000 */
[----:B------:R-:W3:Y:S02]  /*13070*/  @!P0 SYNCS.PHASECHK.TRANS64 P0, [R7+URZ], R4 ;  /* 0x00000004070085a7 */ /* 0x000ee4000800007f */
[----:B---3--:R-:W-:Y:S05]  /*13080*/  @!P0 BRA `(.L_x_3317) ;  /* 0xfffffffc00f08947 */ /* 0x008fea000383ffff */
[----:B------:R-:W-:Y:S05]  /*13090*/  BRA `(.L_x_3364) ;  /* 0xffffffe400f47947 */ /* 0x000fea000383ffff */
.L_x_3318:
[----:B---3--:R3:W4:Y:S02]  /*130a0*/  SYNCS.PHASECHK.TRANS64.TRYWAIT P0, [R5+URZ], R0 ;  /* 0x00000000050075a7 */ /* 0x008724000800017f */
[----:B----4-:R-:W-:Y:S05]  /*130b0*/  @!P0 NANOSLEEP.SYNCS 0x989680 ;  /* 0x009896800000895d */ /* 0x010fea0003900000 */
[----:B------:R-:W4:Y:S02]  /*130c0*/  @!P0 SYNCS.PHASECHK.TRANS64 P0, [R5+URZ], R0 ;  /* 0x00000000050085a7 */ /* 0x000f24000800007f */
[----:B----4-:R-:W-:Y:S05]  /*130d0*/  @!P0 BRA `(.L_x_3318) ;  /* 0xfffffffc00f08947 */ /* 0x010fea000383ffff */
[----:B------:R-:W-:Y:S05]  /*130e0*/  BRA `(.L_x_3365) ;  /* 0xffffffe400e87947 */ /* 0x000fea000383ffff */
.L_x_3320:
[----:B-1----:R1:W3:Y:S02]  /*130f0*/  SYNCS.PHASECHK.TRANS64.TRYWAIT P0, [R5+URZ], R4 ;  /* 0x00000004050075a7 */ /* 0x0022e4000800017f */
[----:B---3--:R-:W-:Y:S05]  /*13100*/  @!P0 NANOSLEEP.SYNCS 0x989680 ;  /* 0x009896800000895d */ /* 0x008fea0003900000 */
[----:B------:R-:W3:Y:S02]  /*13110*/  @!P0 SYNCS.PHASECHK.TRANS64 P0, [R5+URZ], R4 ;  /* 0x00000004050085a7 */ /* 0x000ee4000800007f */
[----:B---3--:R-:W-:Y:S05]  /*13120*/  @!P0 BRA `(.L_x_3320) ;  /* 0xfffffffc00f08947 */ /* 0x008fea000383ffff */
[----:B------:R-:W-:Y:S05]  /*13130*/  BRA `(.L_x_3366) ;  /* 0xffffffe400ec7947 */ /* 0x000fea000383ffff */
.L_x_3367:
        /* <DEDUP_REMOVED lines=12> */
.L_x_14997:


//--------------------- .text._ZN7cutlass13device_kernelIN5flash11enable_sm90INS1_16FlashAttnFwdSm90INS1_25CollectiveMainloopFwdSm90ILi2EN4cute5tupleIJNS5_1CILi1EEES8_S8_EEENS6_IJNS7_ILi64EEESA_SA_EEELi512ENS_10bfloat16_tEfNS_4arch4Sm90ELb0ELb0ELb0ELb1ELb0ELb0ELb0ELb0ELb0ELb1ELb1ELb0EEENS1_21CollectiveEpilogueFwdINS6_IJSA_NS7_ILi512EEESA_EEES9_SC_SE_Li256ELb1ELb1ELb1ELb0EEENS1_36VarlenDynamicPersistentTileSchedulerILi64ELi64ELi256ELi128ELb1ELb1ELb1ELb0ELb1ELb1EEEEEEEEEvNT_6ParamsE --------------------------
	.section	.text._ZN7cutlass13device_kernelIN5flash11enable_sm90INS1_16FlashAttnFwdSm90INS1_25CollectiveMainloopFwdSm90ILi2EN4cute5tupleIJNS5_1CILi1EEES8_S8_EEENS6_IJNS7_ILi64EEESA_SA_EEELi512ENS_10bfloat16_tEfNS_4arch4Sm90ELb0ELb0ELb0ELb1ELb0ELb0ELb0ELb0ELb0ELb1ELb1ELb0EEENS1_21CollectiveEpilogueFwdINS6_IJSA_NS7_ILi512EEESA_EEES9_SC_SE_Li256ELb1ELb1ELb1ELb0EEENS1_36VarlenDynamicPersistentTileSchedulerILi64ELi64ELi256ELi128ELb1ELb1ELb1ELb0ELb1ELb1EEEEEEEEEvNT_6ParamsE,"ax",@progbits
	.align	128
.text._ZN7cutlass13device_kernelIN5flash11enable_sm90INS1_16FlashAttnFwdSm90INS1_25CollectiveMainloopFwdSm90ILi2EN4cute5tupleIJNS5_1CILi1EEES8_S8_EEENS6_IJNS7_ILi64EEESA_SA_EEELi512ENS_10bfloat16_tEfNS_4arch4Sm90ELb0ELb0ELb0ELb1ELb0ELb0ELb0ELb0ELb0ELb1ELb1ELb0EEENS1_21CollectiveEpilogueFwdINS6_IJSA_NS7_ILi512EEESA_EEES9_SC_SE_Li256ELb1ELb1ELb1ELb0EEENS1_36VarlenDynamicPersistentTileSchedulerILi64ELi64ELi256ELi128ELb1ELb1ELb1ELb0ELb1ELb1EEEEEEEEEvNT_6ParamsE:
        .type           _ZN7cutlass13device_kernelIN5flash11enable_sm90INS1_16FlashAttnFwdSm90INS1_25CollectiveMainloopFwdSm90ILi2EN4cute5tupleIJNS5_1CILi1EEES8_S8_EEENS6_IJNS7_ILi64EEESA_SA_EEELi512ENS_10bfloat16_tEfNS_4arch4Sm90ELb0ELb0ELb0ELb1ELb0ELb0ELb0ELb0ELb0ELb1ELb1ELb0EEENS1_21CollectiveEpilogueFwdINS6_IJSA_NS7_ILi512EEESA_EEES9_SC_SE_Li256ELb1ELb1ELb1ELb0EEENS1_36VarlenDynamicPersistentTileSchedulerILi64ELi64ELi256ELi128ELb1ELb1ELb1ELb0ELb1ELb1EEEEEEEEEvNT_6ParamsE,@function
        .size           _ZN7cutlass13device_kernelIN5flash11enable_sm90INS1_16FlashAttnFwdSm90INS1_25CollectiveMainloopFwdSm90ILi2EN4cute5tupleIJNS5_1CILi1EEES8_S8_EEENS6_IJNS7_ILi64EEESA_SA_EEELi512ENS_10bfloat16_tEfNS_4arch4Sm90ELb0ELb0ELb0ELb1ELb0ELb0ELb0ELb0ELb0ELb1ELb1ELb0EEENS1_21CollectiveEpilogueFwdINS6_IJSA_NS7_ILi512EEESA_EEES9_SC_SE_Li256ELb1ELb1ELb1ELb0EEENS1_36VarlenDynamicPersistentTileSchedulerILi64ELi64ELi256ELi128ELb1ELb1ELb1ELb0ELb1ELb1EEEEEEEEEvNT_6ParamsE,(.L_x_14998 - _ZN7cutlass13device_kernelIN5flash11enable_sm90INS1_16FlashAttnFwdSm90INS1_25CollectiveMainloopFwdSm90ILi2EN4cute5tupleIJNS5_1CILi1EEES8_S8_EEENS6_IJNS7_ILi64EEESA_SA_EEELi512ENS_10bfloat16_tEfNS_4arch4Sm90ELb0ELb0ELb0ELb1ELb0ELb0ELb0ELb0ELb0ELb1ELb1ELb0EEENS1_21CollectiveEpilogueFwdINS6_IJSA_NS7_ILi512EEESA_EEES9_SC_SE_Li256ELb1ELb1ELb1ELb0EEENS1_36VarlenDynamicPersistentTileSchedulerILi64ELi64ELi256ELi128ELb1ELb1ELb1ELb0ELb1ELb1EEEEEEEEEvNT_6ParamsE)
        .other          _ZN7cutlass13device_kernelIN5flash11enable_sm90INS1_16FlashAttnFwdSm90INS1_25CollectiveMainloopFwdSm90ILi2EN4cute5tupleIJNS5_1CILi1EEES8_S8_EEENS6_IJNS7_ILi64EEESA_SA_EEELi512ENS_10bfloat16_tEfNS_4arch4Sm90ELb0ELb0ELb0ELb1ELb0ELb0ELb0ELb0ELb0ELb1ELb1ELb0EEENS1_21CollectiveEpilogueFwdINS6_IJSA_NS7_ILi512EEESA_EEES9_SC_SE_Li256ELb1ELb1ELb1ELb0EEENS1_36VarlenDynamicPersistentTileSchedulerILi64ELi64ELi256ELi128ELb1ELb1ELb1ELb0ELb1ELb1EEEEEEEEEvNT_6ParamsE,@"STO_CUDA_ENTRY STV_DEFAULT"
_ZN7cutlass13device_kernelIN5flash11enable_sm90INS1_16FlashAttnFwdSm90INS1_25CollectiveMainloopFwdSm90ILi2EN4cute5tupleIJNS5_1CILi1EEES8_S8_EEENS6_IJNS7_ILi64EEESA_SA_EEELi512ENS_10bfloat16_tEfNS_4arch4Sm90ELb0ELb0ELb0ELb1ELb0ELb0ELb0ELb0ELb0ELb1ELb1ELb0EEENS1_21CollectiveEpilogueFwdINS6_IJSA_NS7_ILi512EEESA_EEES9_SC_SE_Li256ELb1ELb1ELb1ELb0EEENS1_36VarlenDynamicPersistentTileSchedulerILi64ELi64ELi256ELi128ELb1ELb1ELb1ELb0ELb1ELb1EEEEEEEEEvNT_6ParamsE:
        /* <DEDUP_REMOVED lines=18> */
.L_x_3369:
[----:B------:R-:W-:Y:S05]  /*0120*/  BSYNC B0 ;  /* 0x0000000000007941 */ /* 0x000fea0003800000 */
.L_x_3368:
        /* <DEDUP_REMOVED lines=35> */
[----:B------:R3:W0:Y:S02]  /*0360*/  SYNCS.EXCH.64 URZ, [UR6+0x28c48], UR4 ;  /* 0x028c4804063f75b2 */ /* 0x0006240008000100 */
[----:B---3--:R-:W-:Y:S01]  /*0370*/  NOP ;  /* 0x0000000000007918 */ /* 0x008fe20000000000 */
.L_x_3370:
        /* <DEDUP_REMOVED lines=22> */
.L_x_3371:
        /* <DEDUP_REMOVED lines=18> */
.L_x_3372:
        /* <DEDUP_REMOVED lines=22> */
.L_x_3373:
        /* <DEDUP_REMOVED lines=22> */
.L_x_3374:
[----:B------:R-:W-:Y:S01]  /*08c0*/  PLOP3.LUT P0, PT, PT, PT, UP0, 0x80, 0x0 ;  /* 0x000000000000781c */ /* 0x000fe20003f0f008 */
[----:B------:R-:W-:Y:S01]  /*08d0*/  UMOV UR36, 0x1 ;  /* 0x0000000100247882 */ /* 0x000fe20000000000 */
[----:B------:R-:W-:Y:S01]  /*08e0*/  NOP ;  /* 0x0000000000007918 */ /* 0x000fe20000000000 */
[----:B------:R-:W-:Y:S01]  /*08f0*/  USEL UR36, UR36, 0x2, !UP0 ;  /* 0x0000000224247887 */ /* 0x000fe2000c000000 */
[----:B------:R-:W-:Y:S01]  /*0900*/  ULDC.64 UR40, c[0x0][0x208] ;  /* 0x0000820000287ab9 */ /* 0x000fe20000000a00 */
[----:B012-4-:R-:W-:Y:S08]  /*0910*/  BAR.SYNC.DEFER_BLOCKING 0x0 ;  /* 0x0000000000007b1d */ /* 0x017ff00000010000 */
[----:B------:R-:W-:Y:S05]  /*0920*/  @!P0 BRA `(.L_x_3375) ;  /* 0x000000b800948947 */ /* 0x000fea0003800000 */
.L_x_3376:
[----:B------:R-:W-:-:S08]  /*0930*/  NOP ;  /* 0x0000000000007918 */ /* 0x000fd00000000000 */
[----:B------:R-:W0:Y:S02]  /*0940*/  USETMAXREG.TRY_ALLOC.CTAPOOL UP0, 0xf0 ;  /* 0x000000f0000079c8 */ /* 0x000e240008000600 */
[----:B0-----:R-:W-:-:S13]  /*0950*/  PLOP3.LUT P0, PT, PT, PT, UP0, 0x80, 0x0 ;  /* 0x000000000000781c */ /* 0x001fda0003f0f008 */
[----:B------:R-:W-:Y:S05]  /*0960*/  @!P0 BRA `(.L_x_3376) ;  /* 0xfffffffc00f08947 */ /* 0x000fea000383ffff */
[----:B------:R-:W-:Y:S01]  /*0970*/  LOP3.LUT R0, R6, 0xffffff80, RZ, 0xc0, !PT ;  /* 0xffffff8006007812 */ /* 0x000fe200078ec0ff */
[----:B------:R-:W0:Y:S01]  /*0980*/  S2UR UR4, SR_CgaCtaId ;  /* 0x00000000000479c3 */ /* 0x000e220000008800 */
[----:B------:R-:W-:Y:S02]  /*0990*/  UMOV UR38, 0x400 ;  /* 0x0000040000267882 */ /* 0x000fe40000000000 */
[----:B------:R-:W-:-:S13]  /*09a0*/  ISETP.NE.AND P0, PT, R0, 0x80, PT ;  /* 0x000000800000780c */ /* 0x000fda0003f05270 */
[----:B------:R-:W-:Y:S06]  /*09b0*/  @!P0 BAR.ARV 0x8, 0x100 ;  /* 0x0204000000008b1d */ /* 0x000fec0000002000 */
[----:B------:R-:W-:Y:S01]  /*09c0*/  ISETP.GE.U32.AND P0, PT, R6, 0x100, PT ;  /* 0x000001000600780c */ /* 0x000fe20003f06070 */
[----:B0-----:R-:W-:-:S03]  /*09d0*/  ULEA UR38, UR4, UR38, 0x18 ;  /* 0x0000002604267291 */ /* 0x001fc6000f8ec03f */
[----:B------:R-:W-:-:S09]  /*09e0*/  ULDC UR4, c[0x0][0xc3c] ;  /* 0x00030f0000047ab9 */ /* 0x000fd20000000800 */
[----:B------:R-:W-:Y:S08]  /*09f0*/  @P0 BAR.ARV 0xf, 0x100 ;  /* 0x03c4000000000b1d */ /* 0x000ff00000002000 */
[----:B------:R-:W-:Y:S06]  /*0a00*/  BAR.SYNC.DEFER_BLOCKING 0x5, 0x180 ;  /* 0x0146000000007b1d */ /* 0x000fec0000010000 */
[----:B------:R-:W0:Y:S02]  /*0a10*/  LDS.128 R8, [UR38+0x28cd0] ;  /* 0x028cd026ff087984 */ /* 0x000e240008000c00 */
[----:B------:R-:W-:Y:S06]  /*0a20*/  BAR.ARV 0x4, 0x180 ;  /* 0x0106000000007b1d */ /* 0x000fec0000002000 */
[----:B0-----:R-:W-:-:S13]  /*0a30*/  ISETP.GE.AND P0, PT, R11, UR4, PT ;  /* 0x000000040b007c0c */ /* 0x001fda000bf06270 */
[----:B------:R-:W-:Y:S05]  /*0a40*/  @P0 EXIT ;  /* 0x000000000000094d */ /* 0x000fea0003800000 */
[----:B------:R-:W-:Y:S01]  /*0a50*/  VIADD R6, R6, 0xffffff80 ;  /* 0xffffff8006067836 */ /* 0x000fe20000000000 */
[----:B------:R-:W-:Y:S01]  /*0a60*/  R2UR UR5, R9 ;  /* 0x00000000090572ca */ /* 0x000fe200000e0000 */
[----:B------:R-:W-:Y:S01]  /*0a70*/  IMAD.MOV.U32 R22, RZ, RZ, 0x20 ;  /* 0x00000020ff167424 */ /* 0x000fe200078e00ff */
[----:B------:R-:W-:Y:S01]  /*0a80*/  R2UR UR7, R11 ;  /* 0x000000000b0772ca */ /* 0x000fe200000e0000 */
[----:B------:R-:W-:Y:S01]  /*0a90*/  ULOP3.LUT UR49, UR36, 0x1, URZ, 0xfc, !UPT ;  /* 0x0000000124317892 */ /* 0x000fe2000f8efc3f */
[----:B------:R-:W-:Y:S01]  /*0aa0*/  SHF.R.S32.HI R3, RZ, 0x1f, R6 ;  /* 0x0000001fff037819 */ /* 0x000fe20000011406 */
[----:B------:R-:W-:Y:S01]  /*0ab0*/  UMOV UR48, URZ ;  /* 0x0000003f00307c82 */ /* 0x000fe20008000000 */
[----:B------:R-:W-:Y:S01]  /*0ac0*/  R2UR UR6, R10 ;  /* 0x000000000a0672ca */ /* 0x000fe200000e0000 */
[----:B------:R-:W-:Y:S01]  /*0ad0*/  UMOV UR47, URZ ;  /* 0x0000003f002f7c82 */ /* 0x000fe20008000000 */
[CC--:B------:R-:W-:Y:S01]  /*0ae0*/  LEA.HI R0, R3.reuse, R6.reuse, RZ, 0x4 ;  /* 0x0000000603007211 */ /* 0x0c0fe200078f20ff */
[----:B------:R-:W-:Y:S01]  /*0af0*/  UMOV UR37, URZ ;  /* 0x0000003f00257c82 */ /* 0x000fe20008000000 */
[----:B------:R-:W-:-:S02]  /*0b00*/  LEA.HI R2, R3, R6, RZ, 0x5 ;  /* 0x0000000603027211 */ /* 0x000fc400078f28ff */
[CC--:B------:R-:W-:Y:S02]  /*0b10*/  LEA.HI R5, R3.reuse, R6.reuse, RZ, 0x7 ;  /* 0x0000000603057211 */ /* 0x0c0fe400078f38ff */
[CC--:B------:R-:W-:Y:S02]  /*0b20*/  LEA.HI R4, R3.reuse, R6.reuse, RZ, 0x3 ;  /* 0x0000000603047211 */ /* 0x0c0fe400078f18ff */
[----:B------:R-:W-:Y:S02]  /*0b30*/  LEA.HI R3, R3, R6, RZ, 0x2 ;  /* 0x0000000603037211 */ /* 0x000fe400078f10ff */
[----:B------:R-:W-:Y:S02]  /*0b40*/  SHF.R.S32.HI R9, RZ, 0x4, R0 ;  /* 0x00000004ff097819 */ /* 0x000fe40000011400 */
[----:B------:R-:W-:Y:S02]  /*0b50*/  SHF.R.S32.HI R11, RZ, 0x5, R2 ;  /* 0x00000005ff0b7819 */ /* 0x000fe40000011402 */
[----:B------:R-:W-:-:S02]  /*0b60*/  LOP3.LUT R7, R0, 0xfffffff0, RZ, 0xc0, !PT ;  /* 0xfffffff000077812 */ /* 0x000fc400078ec0ff */
[----:B------:R-:W-:Y:S02]  /*0b70*/  SHF.R.S32.HI R2, RZ, 0x1f, R2 ;  /* 0x0000001fff027819 */ /* 0x000fe40000011402 */
[----:B------:R-:W-:Y:S01]  /*0b80*/  LOP3.LUT R15, R3, 0xfffffffc, RZ, 0xc0, !PT ;  /* 0xfffffffc030f7812 */ /* 0x000fe200078ec0ff */
[----:B------:R-:W-:Y:S01]  /*0b90*/  IMAD.IADD R7, R6, 0x1, -R7 ;  /* 0x0000000106077824 */ /* 0x000fe200078e0a07 */
[----:B------:R-:W-:Y:S02]  /*0ba0*/  LOP3.LUT R3, R5, 0xffffff80, RZ, 0xc0, !PT ;  /* 0xffffff8005037812 */ /* 0x000fe400078ec0ff */
[----:B------:R-:W-:Y:S01]  /*0bb0*/  LEA.HI R0, R0, R9, RZ, 0x1 ;  /* 0x0000000900007211 */ /* 0x000fe200078f08ff */
[----:B------:R-:W-:Y:S01]  /*0bc0*/  IMAD.IADD R15, R6, 0x1, -R15 ;  /* 0x00000001060f7824 */ /* 0x000fe200078e0a0f */
[----:B------:R-:W-:Y:S01]  /*0bd0*/  LEA.HI R2, R2, R11, RZ, 0x2 ;  /* 0x0000000b02027211 */ /* 0x000fe200078f10ff */
[----:B------:R-:W-:Y:S01]  /*0be0*/  IMAD.IADD R3, R6, 0x1, -R3 ;  /* 0x0000000106037824 */ /* 0x000fe200078e0a03 */
[----:B------:R-:W-:-:S02]  /*0bf0*/  LOP3.LUT R0, R0, 0x1ffffffe, RZ, 0xc0, !PT ;  /* 0x1ffffffe00007812 */ /* 0x000fc400078ec0ff */
[----:B------:R-:W-:Y:S02]  /*0c00*/  LOP3.LUT R13, R4, 0xfffffff8, RZ, 0xc0, !PT ;  /* 0xfffffff8040d7812 */ /* 0x000fe400078ec0ff */
[----:B------:R-:W-:Y:S01]  /*0c10*/  LOP3.LUT R4, R2, 0x3ffffc, RZ, 0xc0, !PT ;  /* 0x003ffffc02047812 */ /* 0x000fe200078ec0ff */
[----:B------:R-:W-:Y:S01]  /*0c20*/  IMAD.IADD R9, R9, 0x1, -R0 ;  /* 0x0000000109097824 */ /* 0x000fe200078e0a00 */
[----:B------:R-:W-:Y:S01]  /*0c30*/  SHF.R.S32.HI R224, RZ, 0x7, R5 ;  /* 0x00000007ffe07819 */ /* 0x000fe20000011405 */
[----:B------:R-:W-:Y:S01]  /*0c40*/  IMAD.IADD R13, R6, 0x1, -R13 ;  /* 0x00000001060d7824 */ /* 0x000fe200078e0a0d */
[----:B------:R-:W-:Y:S01]  /*0c50*/  SHF.R.S32.HI R2, RZ, 0x1f, R7 ;  /* 0x0000001fff027819 */ /* 0x000fe20000011407 */
[----:B------:R-:W-:Y:S01]  /*0c60*/  IMAD.IADD R8, R11, 0x1, -R4 ;  /* 0x000000010b087824 */ /* 0x000fe200078e0a04 */
[----:B------:R-:W-:Y:S01]  /*0c70*/  SHF.R.S32.HI R0, RZ, 0x1f, R3 ;  /* 0x0000001fff007819 */ /* 0x000fe20000011403 */
[----:B------:R-:W-:Y:S01]  /*0c80*/  IMAD R17, R224, 0x100, R7 ;  /* 0x00000100e0117824 */ /* 0x000fe200078e0207 */
[----:B------:R-:W-:Y:S01]  /*0c90*/  LEA.HI R6, R2, R7, RZ, 0x3 ;  /* 0x0000000702067211 */ /* 0x000fe200078f18ff */
[----:B------:R-:W-:Y:S01]  /*0ca0*/  IMAD.SHL.U32 R9, R9, 0x8, RZ ;  /* 0x0000000809097824 */ /* 0x000fe200078e00ff */
[----:B------:R-:W-:Y:S01]  /*0cb0*/  LEA.HI R2, R0, R3, RZ, 0x2 ;  /* 0x0000000300027211 */ /* 0x000fe200078f10ff */
[----:B------:R-:W-:Y:S01]  /*0cc0*/  IMAD R12, R8, 0x10, R17 ;  /* 0x00000010080c7824 */ /* 0x000fe200078e0211 */
[C---:B------:R-:W-:Y:S01]  /*0cd0*/  LOP3.LUT R4, R6.reuse, 0xfffffff8, RZ, 0xc0, !PT ;  /* 0xfffffff806047812 */ /* 0x040fe200078ec0ff */
[----:B------:R-:W-:Y:S01]  /*0ce0*/  IMAD.SHL.U32 R6, R6, 0x40, RZ ;  /* 0x0000004006067824 */ /* 0x000fe200078e00ff */
[----:B------:R-:W-:-:S02]  /*0cf0*/  LOP3.LUT R8, R2, 0x7ffffffc, RZ, 0xc0, !PT ;  /* 0x7ffffffc02087812 */ /* 0x000fc400078ec0ff */
[----:B------:R-:W-:Y:S01]  /*0d00*/  LEA.HI R10, R15, R15, RZ, 0x1 ;  /* 0x0000000f0f0a7211 */ /* 0x000fe200078f08ff */
[----:B------:R-:W-:Y:S01]  /*0d10*/  IMAD.IADD R7, R7, 0x1, -R4 ;  /* 0x0000000107077824 */ /* 0x000fe200078e0a04 */
[----:B------:R-:W-:Y:S01]  /*0d20*/  LEA.HI R4, R0, R3, RZ, 0x5 ;  /* 0x0000000300047211 */ /* 0x000fe200078f28ff */
[----:B------:R-:W-:Y:S01]  /*0d30*/  IMAD.IADD R8, R3, 0x1, -R8 ;  /* 0x0000000103087824 */ /* 0x000fe200078e0a08 */
[--C-:B------:R-:W-:Y:S02]  /*0d40*/  SHF.R.S32.HI R0, RZ, 0x2, R2.reuse ;  /* 0x00000002ff007819 */ /* 0x100fe40000011402 */
[----:B------:R-:W-:Y:S01]  /*0d50*/  SHF.R.S32.HI R3, RZ, 0x1f, R2 ;  /* 0x0000001fff037819 */ /* 0x000fe20000011402 */
[----:B------:R-:W-:Y:S01]  /*0d60*/  IMAD.SHL.U32 R2, R7, 0x40, RZ ;  /* 0x0000004007027824 */ /* 0x000fe200078e00ff */
[----:B------:R-:W-:Y:S01]  /*0d70*/  LOP3.LUT R10, R10, 0x1ffffffe, RZ, 0xc0, !PT ;  /* 0x1ffffffe0a0a7812 */ /* 0x000fe200078ec0ff */
[----:B------:R-:W-:Y:S01]  /*0d80*/  IMAD.SHL.U32 R227, R8, 0x2, RZ ;  /* 0x0000000208e37824 */ /* 0x000fe200078e00ff */
[----:B------:R-:W-:-:S02]  /*0d90*/  LEA.HI R5, R5, R224, RZ, 0x1 ;  /* 0x000000e005057211 */ /* 0x000fc400078f08ff */
[----:B------:R-:W-:Y:S01]  /*0da0*/  LOP3.LUT R2, R2, 0x1c0, RZ, 0xc0, !PT ;  /* 0x000001c002027812 */ /* 0x000fe200078ec0ff */
[----:B------:R-:W-:Y:S01]  /*0db0*/  IMAD.IADD R15, R15, 0x1, -R10 ;  /* 0x000000010f0f7824 */ /* 0x000fe200078e0a0a */
[----:B------:R-:W-:Y:S01]  /*0dc0*/  LOP3.LUT R5, R5, 0xfffffe, RZ, 0xc0, !PT ;  /* 0x00fffffe05057812 */ /* 0x000fe200078ec0ff */
[--C-:B------:R-:W-:Y:S01]  /*0dd0*/  IMAD.U32 R10, R12, 0x40, R9.reuse ;  /* 0x000000400c0a7824 */ /* 0x100fe200078e0009 */
[----:B------:R-:W-:Y:S02]  /*0de0*/  LEA.HI R3, R3, R0, RZ, 0x3 ;  /* 0x0000000003037211 */ /* 0x000fe400078f18ff */
[----:B------:R-:W-:Y:S01]  /*0df0*/  LOP3.LUT R9, R2, 0x8, R9, 0xf8, !PT ;  /* 0x0000000802097812 */ /* 0x000fe200078ef809 */
[----:B------:R-:W-:Y:S01]  /*0e00*/  IMAD.IADD R5, R224, 0x1, -R5 ;  /* 0x00000001e0057824 */ /* 0x000fe200078e0a05 */
[----:B------:R-:W-:Y:S01]  /*0e10*/  LOP3.LUT R6, R6, 0x7ffffe00, RZ, 0xc0, !PT ;  /* 0x7ffffe0006067812 */ /* 0x000fe200078ec0ff */
[----:B------:R0:W-:Y:S01]  /*0e20*/  STL [R1+0x60], R10 ;  /* 0x0000600a01007387 */ /* 0x0001e20000100800 */
[----:B------:R-:W-:-:S02]  /*0e30*/  SHF.R.U32.HI R2, RZ, 0x3, R2 ;  /* 0x00000003ff027819 */ /* 0x000fc40000011602 */
[----:B------:R-:W-:Y:S01]  /*0e40*/  LOP3.LUT R3, R3, 0xfffffff8, RZ, 0xc0, !PT ;  /* 0xfffffff803037812 */ /* 0x000fe200078ec0ff */
[----:B------:R-:W-:Y:S01]  /*0e50*/  IMAD R6, R11, 0x400, R6 ;  /* 0x000004000b067824 */ /* 0x000fe200078e0206 */
[----:B------:R-:W-:Y:S01]  /*0e60*/  LOP3.LUT R9, R9, R2, RZ, 0x3c, !PT ;  /* 0x0000000209097212 */ /* 0x000fe200078e3cff */
[----:B------:R-:W-:Y:S01]  /*0e70*/  IMAD.SHL.U32 R2, R13, 0x8, RZ ;  /* 0x000000080d027824 */ /* 0x000fe200078e00ff */
[----:B------:R-:W-:Y:S01]  /*0e80*/  SHF.R.S32.HI R4, RZ, 0x5, R4 ;  /* 0x00000005ff047819 */ /* 0x000fe20000011404 */
[----:B------:R-:W-:Y:S01]  /*0e90*/  IMAD.IADD R3, R0, 0x1, -R3 ;  /* 0x0000000100037824 */ /* 0x000fe200078e0a03 */
[----:B------:R-:W-:Y:S01]  /*0ea0*/  R2P PR, R7, 0x6 ;  /* 0x0000000607007804 */ /* 0x000fe20000000000 */
[----:B0-----:R-:W-:Y:S02]  /*0eb0*/  IMAD.SHL.U32 R10, R5, 0x100, RZ ;  /* 0x00000100050a7824 */ /* 0x001fe400078e00ff */
[----:B------:R-:W-:Y:S02]  /*0ec0*/  IMAD.IADD R6, R6, 0x1, R9 ;  /* 0x0000000106067824 */ /* 0x000fe400078e0209 */
[----:B------:R-:W-:Y:S01]  /*0ed0*/  IMAD.IADD R17, R227, 0x1, R10 ;  /* 0x00000001e3117824 */ /* 0x000fe200078e020a */
[----:B------:R-:W-:Y:S01]  /*0ee0*/  STL [R1+0x5c], R10 ;  /* 0x00005c0a01007387 */ /* 0x000fe20000100800 */
[----:B------:R-:W-:Y:S01]  /*0ef0*/  IMAD R16, R4, 0x10, R3 ;  /* 0x0000001004107824 */ /* 0x000fe200078e0203 */
[----:B------:R-:W-:Y:S01]  /*0f00*/  LEA R18, R6, UR38, 0x1 ;  /* 0x0000002606127c11 */ /* 0x000fe2000f8e08ff */
[----:B------:R-:W-:Y:S01]  /*0f10*/  VIADD R192, R2, 0x40 ;  /* 0x0000004002c07836 */ /* 0x000fe20000000000 */
[----:B------:R-:W-:Y:S01]  /*0f20*/  SHF.R.S32.HI R0, RZ, 0x1f, R17 ;  /* 0x0000001fff007819 */ /* 0x000fe20000011411 */
[----:B------:R-:W-:Y:S01]  /*0f30*/  IMAD R0, R15, 0x8, R16 ;  /* 0x000000080f007824 */ /* 0x000fe200078e0210 */
[----:B------:R-:W-:Y:S01]  /*0f40*/  SEL R22, R22, 0xffffffe0, !P1 ;  /* 0xffffffe016167807 */ /* 0x000fe20004800000 */
[C---:B------:R-:W-:Y:S01]  /*0f50*/  VIADD R223, R17.reuse, 0x8 ;  /* 0x0000000811df7836 */ /* 0x040fe20000000000 */
[----:B------:R-:W-:Y:S01]  /*0f60*/  SHF.R.S32.HI R3, RZ, 0x1f, R192 ;  /* 0x0000001fff037819 */ /* 0x000fe200000114c0 */
[C---:B------:R-:W-:Y:S01]  /*0f70*/  VIADD R222, R17.reuse, 0x10 ;  /* 0x0000001011de7836 */ /* 0x040fe20000000000 */
[----:B------:R0:W-:Y:S01]  /*0f80*/  STL [R1+0x58], R0 ;  /* 0x0000580001007387 */ /* 0x0001e20000100800 */
[C---:B------:R-:W-:Y:S01]  /*0f90*/  VIADD R221, R17.reuse, 0x18 ;  /* 0x0000001811dd7836 */ /* 0x040fe20000000000 */
[----:B------:R-:W-:Y:S01]  /*0fa0*/  SHF.R.S32.HI R4, RZ, 0x1f, R223 ;  /* 0x0000001fff047819 */ /* 0x000fe200000114df */
[C---:B------:R-:W-:Y:S01]  /*0fb0*/  VIADD R220, R17.reuse, 0x20 ;  /* 0x0000002011dc7836 */ /* 0x040fe20000000000 */
[----:B------:R-:W-:Y:S01]  /*0fc0*/  SHF.R.S32.HI R3, RZ, 0x1f, R222 ;  /* 0x0000001fff037819 */ /* 0x000fe200000114de */
[----:B------:R-:W-:-:S02]  /*0fd0*/  VIADD R219, R17, 0x28 ;  /* 0x0000002811db7836 */ /* 0x000fc40000000000 */
        /* <DEDUP_REMOVED lines=54> */
[----:B------:R-:W-:Y:S01]  /*1340*/  VIADD R19, R18, 0x26840 ;  /* 0x0002684012137836 */ /* 0x000fe20000000000 */
[----:B------:R-:W-:Y:S01]  /*1350*/  SHF.R.S32.HI R229, RZ, 0x1f, R194 ;  /* 0x0000001fffe57819 */ /* 0x000fe200000114c2 */
[C---:B------:R-:W-:Y:S01]  /*1360*/  @P2 VIADD R19, R23.reuse, 0xffffffc0 ;  /* 0xffffffc017132836 */ /* 0x040fe20000000000 */
[----:B------:R-:W-:Y:S01]  /*1370*/  SHF.R.S32.HI R228, RZ, 0x1f, R193 ;  /* 0x0000001fffe47819 */ /* 0x000fe200000114c1 */
[----:B------:R-:W-:-:S02]  /*1380*/  IMAD.IADD R23, R23, 0x1, R22 ;  /* 0x0000000117177824 */ /* 0x000fc400078e0216 */
[C---:B------:R-:W-:Y:S02]  /*1390*/  VIADD R187, R2.reuse, 0x80 ;  /* 0x0000008002bb7836 */ /* 0x040fe40000000000 */
[C---:B------:R-:W-:Y:S02]  /*13a0*/  VIADD R186, R2.reuse, 0xc0 ;  /* 0x000000c002ba7836 */ /* 0x040fe40000000000 */
[C---:B------:R-:W-:Y:S02]  /*13b0*/  VIADD R185, R2.reuse, 0x100 ;  /* 0x0000010002b97836 */ /* 0x040fe40000000000 */
[C---:B------:R-:W-:Y:S02]  /*13c0*/  VIADD R184, R2.reuse, 0x140 ;  /* 0x0000014002b87836 */ /* 0x040fe40000000000 */
[C---:B------:R-:W-:Y:S02]  /*13d0*/  VIADD R226, R2.reuse, 0x180 ;  /* 0x0000018002e27836 */ /* 0x040fe40000000000 */
[----:B------:R-:W-:-:S02]  /*13e0*/  VIADD R225, R2, 0x1c0 ;  /* 0x000001c002e17836 */ /* 0x000fc40000000000 */
[----:B------:R-:W-:-:S07]  /*13f0*/  IMAD.IADD R22, R22, 0x1, R19 ;  /* 0x0000000116167824 */ /* 0x000fce00078e0213 */
.L_x_3425:
[----:B------:R-:W-:Y:S01]  /*1400*/  ULDC.64 UR8, c[0x0][0xc88] ;  /* 0x0003220000087ab9 */ /* 0x000fe20000000a00 */
[----:B------:R-:W-:Y:S01]  /*1410*/  ULDC.64 UR10, c[0x0][0xa20] ;  /* 0x00028800000a7ab9 */ /* 0x000fe20000000a00 */
[----:B------:R-:W-:Y:S02]  /*1420*/  UIMAD.WIDE UR8, UR7, 0x4, UR8 ;  /* 0x00000004070878a5 */ /* 0x000fe4000f8e0208 */
[----:B------:R-:W-:Y:S01]  /*1430*/  UISETP.NE.U32.AND UP1, UPT, UR10, URZ, UPT ;  /* 0x0000003f0a00728c */ /* 0x000fe2000bf25070 */
[----:B------:R-:W-:Y:S01]  /*1440*/  UMOV UR43, UR5 ;  /* 0x00000005002b7c82 */ /* 0x000fe20008000000 */
[----:B------:R-:W-:Y:S02]  /*1450*/  ULOP3.LUT UR4, UR6, 0xff0000, URZ, 0xc0, !UPT ;  /* 0x00ff000006047892 */ /* 0x000fe4000f8ec03f */
[----:B0123--:R-:W-:Y:S01]  /*1460*/  IMAD.U32 R4, RZ, RZ, UR8 ;  /* 0x00000008ff047e24 */ /* 0x00ffe2000f8e00ff */
[----:B------:R-:W-:Y:S01]  /*1470*/  ULDC UR7, c[0x0][0x424] ;  /* 0x0001090000077ab9 */ /* 0x000fe20000000800 */
[----:B----4-:R-:W-:Y:S01]  /*1480*/  IMAD.U32 R5, RZ, RZ, UR9 ;  /* 0x00000009ff057e24 */ /* 0x010fe2000f8e00ff */
[----:B------:R-:W-:-:S04]  /*1490*/  ULDC.64 UR8, c[0x0][0xa28] ;  /* 0x00028a0000087ab9 */ /* 0x000fc80000000a00 */
[----:B------:R-:W2:Y:S01]  /*14a0*/  LDG.E R4, desc[UR40][R4.64] ;  /* 0x0000002804047981 */ /* 0x000ea2000c1e1900 */
[----:B------:R-:W-:Y:S02]  /*14b0*/  UISETP.NE.U32.AND UP0, UPT, UR8, URZ, UPT ;  /* 0x0000003f0800728c */ /* 0x000fe4000bf05070 */
[----:B------:R-:W-:Y:S02]  /*14c0*/  UISETP.NE.AND.EX UP1, UPT, UR11, URZ, UPT, UP1 ;  /* 0x0000003f0b00728c */ /* 0x000fe4000bf25310 */
[----:B------:R-:W-:-:S04]  /*14d0*/  UISETP.NE.AND.EX UP0, UPT, UR9, URZ, UPT, UP0 ;  /* 0x0000003f0900728c */ /* 0x000fc8000bf05300 */
[----:B------:R-:W-:Y:S02]  /*14e0*/  PLOP3.LUT P1, PT, PT, PT, UP1, 0x80, 0x0 ;  /* 0x000000000000781c */ /* 0x000fe40003f2f018 */
[----:B------:R-:W-:Y:S02]  /*14f0*/  PLOP3.LUT P0, PT, PT, PT, UP0, 0x80, 0x0 ;  /* 0x000000000000781c */ /* 0x000fe40003f0f008 */
[----:B--2---:R-:W-:-:S13]  /*1500*/  R2UR UR39, R4 ;  /* 0x00000000042772ca */ /* 0x004fda00000e0000 */
[----:B------:R-:W-:Y:S02]  /*1510*/  USHF.R.S32.HI UR42, URZ, 0x1f, UR39 ;  /* 0x0000001f3f2a7899 */ /* 0x000fe40008011427 */
[----:B------:R-:W-:-:S04]  /*1520*/  @UP0 ULEA UR8, UP2, UR39, UR8, 0x2 ;  /* 0x0000000827080291 */ /* 0x000fc8000f84103f */
[----:B------:R-:W-:Y:S02]  /*1530*/  @UP0 ULEA.HI.X UR9, UR39, UR9, UR42, 0x2, UP2 ;  /* 0x0000000927090291 */ /* 0x000fe400090f142a */
[----:B------:R-:W-:Y:S01]  /*1540*/  @UP1 ULEA UR10, UP0, UR39, UR10, 0x2 ;  /* 0x0000000a270a1291 */ /* 0x000fe2000f80103f */
[----:B------:R-:W-:-:S03]  /*1550*/  IMAD.U32 R4, RZ, RZ, UR8 ;  /* 0x00000008ff047e24 */ /* 0x000fc6000f8e00ff */
[----:B------:R-:W-:Y:S01]  /*1560*/  @UP1 ULEA.HI.X UR11, UR39, UR11, UR42, 0x2, UP0 ;  /* 0x0000000b270b1291 */ /* 0x000fe200080f142a */
[----:B------:R-:W-:Y:S01]  /*1570*/  IMAD.U32 R5, RZ, RZ, UR9 ;  /* 0x00000009ff057e24 */ /* 0x000fe2000f8e00ff */
[----:B------:R-:W-:Y:S01]  /*1580*/  ULDC.64 UR8, c[0x0][0x418] ;  /* 0x0001060000087ab9 */ /* 0x000fe20000000a00 */
[----:B------:R-:W-:-:S03]  /*1590*/  IMAD.U32 R6, RZ, RZ, UR10 ;  /* 0x0000000aff067e24 */ /* 0x000fc6000f8e00ff */
[----:B------:R-:W-:Y:S01]  /*15a0*/  IMAD.U32 R7, RZ, RZ, UR11 ;  /* 0x0000000bff077e24 */ /* 0x000fe2000f8e00ff */
[----:B------:R-:W2:Y:S04]  /*15b0*/  @P0 LDG.E R4, desc[UR40][R4.64] ;  /* 0x0000002804040981 */ /* 0x000ea8000c1e1900 */
[----:B------:R-:W3:Y:S01]  /*15c0*/  @P1 LDG.E R6, desc[UR40][R6.64] ;  /* 0x0000002806061981 */ /* 0x000ee2000c1e1900 */
[----:B------:R-:W-:Y:S02]  /*15d0*/  UISETP.NE.U32.AND UP0, UPT, UR8, URZ, UPT ;  /* 0x0000003f0800728c */ /* 0x000fe4000bf05070 */
[----:B------:R-:W-:Y:S02]  /*15e0*/  ULOP3.LUT UR5, UR6, 0xff000000, URZ, 0xc0, !UPT ;  /* 0xff00000006057892 */ /* 0x000fe4000f8ec03f */
[----:B------:R-:W-:-:S02]  /*15f0*/  UISETP.NE.AND.EX UP0, UPT, UR9, URZ, UPT, UP0 ;  /* 0x0000003f0900728c */ /* 0x000fc4000bf05300 */
[----:B------:R-:W-:Y:S02]  /*1600*/  USHF.R.U32.HI UR5, URZ, 0x8, UR5 ;  /* 0x000000083f057899 */ /* 0x000fe40008011605 */
[----:B------:R-:W-:Y:S02]  /*1610*/  USEL UR7, UR7, 0x1, UP0 ;  /* 0x0000000107077887 */ /* 0x000fe40008000000 */
[----:B------:R-:W-:Y:S01]  /*1620*/  ULEA.HI UR46, UR4, UR5, URZ, 0x10 ;  /* 0x00000005042e7291 */ /* 0x000fe2000f8f803f */
[----:B------:R-:W-:Y:S02]  /*1630*/  UMOV UR53, URZ ;  /* 0x0000003f00357c82 */ /* 0x000fe40008000000 */
[----:B------:R-:W-:Y:S01]  /*1640*/  ULDC UR4, c[0x0][0x2f0] ;  /* 0x0000bc0000047ab9 */ /* 0x000fe20000000800 */
[----:B------:R-:W-:Y:S02]  /*1650*/  ULOP3.LUT UR44, UR6, 0xffff, URZ, 0xc0, !UPT ;  /* 0x0000ffff062c7892 */ /* 0x000fe4000f8ec03f */
[----:B------:R-:W-:Y:S01]  /*1660*/  UIMAD UR7, UR7, UR4, URZ ;  /* 0x00000004070772a4 */ /* 0x000fe2000f8e023f */
[----:B------:R-:W-:Y:S01]  /*1670*/  ULDC UR6, c[0x0][0x9f0] ;  /* 0x00027c0000067ab9 */ /* 0x000fe20000000800 */
[----:B--2---:R-:W-:-:S05]  /*1680*/  @P0 R2UR UR53, R4 ;  /* 0x00000000043502ca */ /* 0x004fca00000e0000 */
[----:B---3--:R-:W-:Y:S01]  /*1690*/  @P1 R2UR UR7, R6 ;  /* 0x00000000060712ca */ /* 0x008fe200000e0000 */
[----:B-----5:R-:W-:-:S14]  /*16a0*/  @P1 BRA `(.L_x_3377) ;  /* 0x0000000000341947 */ /* 0x020fdc0003800000 */
[----:B------:R-:W-:Y:S02]  /*16b0*/  ULDC.64 UR4, c[0x0][0xa08] ;  /* 0x0002820000047ab9 */ /* 0x000fe40000000a00 */
[----:B------:R-:W-:-:S04]  /*16c0*/  ISETP.NE.U32.AND P0, PT, RZ, UR4, PT ;  /* 0x00000004ff007c0c */ /* 0x000fc8000bf05070 */
[----:B------:R-:W-:-:S13]  /*16d0*/  ISETP.NE.AND.EX P0, PT, RZ, UR5, PT, P0 ;  /* 0x00000005ff007c0c */ /* 0x000fda000bf05300 */
[----:B------:R-:W-:Y:S05]  /*16e0*/  @!P0 BRA `(.L_x_3377) ;  /* 0x0000000000248947 */ /* 0x000fea0003800000 */
[----:B------:R-:W-:Y:S02]  /*16f0*/  ULDC.64 UR4, c[0x0][0xa08] ;  /* 0x0002820000047ab9 */ /* 0x000fe40000000a00 */
[----:B------:R-:W-:-:S06]  /*1700*/  UIMAD.WIDE UR4, UR39, 0x4, UR4 ;  /* 0x00000004270478a5 */ /* 0x000fcc000f8e0204 */
[----:B------:R-:W-:Y:S02]  /*1710*/  IMAD.U32 R4, RZ, RZ, UR4 ;  /* 0x00000004ff047e24 */ /* 0x000fe4000f8e00ff */
[----:B------:R-:W-:-:S05]  /*1720*/  IMAD.U32 R5, RZ, RZ, UR5 ;  /* 0x00000005ff057e24 */ /* 0x000fca000f8e00ff */
[----:B------:R-:W2:Y:S04]  /*1730*/  LDG.E R3, desc[UR40][R4.64] ;  /* 0x0000002804037981 */ /* 0x000ea8000c1e1900 */
[----:B------:R-:W3:Y:S01]  /*1740*/  LDG.E R0, desc[UR40][R4.64+0x4] ;  /* 0x0000042804007981 */ /* 0x000ee2000c1e1900 */
[----:B--2---:R-:W-:Y:S02]  /*1750*/  R2UR UR7, R3 ;  /* 0x00000000030772ca */ /* 0x004fe400000e0000 */
[----:B---3--:R-:W-:-:S13]  /*1760*/  R2UR UR4, R0 ;  /* 0x00000000000472ca */ /* 0x008fda00000e0000 */
[----:B------:R-:W-:-:S12]  /*1770*/  UIADD3 UR7, -UR7, UR4, URZ ;  /* 0x0000000407077290 */ /* 0x000fd8000fffe13f */
.L_x_3377:
[----:B------:R-:W-:Y:S02]  /*1780*/  UISETP.NE.AND UP1, UPT, UR50, 0x1, UPT ;  /* 0x000000013200788c */ /* 0x000fe4000bf25270 */
[----:B------:R-:W-:Y:S02]  /*1790*/  UIADD3 UR53, -UR53, UR7, URZ ;  /* 0x0000000735357290 */ /* 0x000fe4000fffe13f */
[----:B------:R-:W-:Y:S02]  /*17a0*/  ULOP3.LUT UR45, UR46, 0xff, URZ, 0xc0, !UPT ;  /* 0x000000ff2e2d7892 */ /* 0x000fe4000f8ec03f */
[----:B------:R-:W-:Y:S01]  /*17b0*/  UIADD3 UR4, UR53, 0x3f, URZ ;  /* 0x0000003f35047890 */ /* 0x000fe2000fffe03f */
[----:B------:R-:W-:Y:S01]  /*17c0*/  PLOP3.LUT P0, PT, PT, PT, UP1, 0x80, 0x0 ;  /* 0x000000000000781c */ /* 0x000fe20003f0f018 */
[----:B------:R-:W-:Y:S02]  /*17d0*/  USHF.R.U32.HI UR46, URZ, 0x10, UR46 ;  /* 0x000000103f2e7899 */ /* 0x000fe4000801162e */
[----:B------:R-:W-:-:S02]  /*17e0*/  USHF.R.S32.HI UR5, URZ, 0x1f, UR4 ;  /* 0x0000001f3f057899 */ /* 0x000fc40008011404 */
[----:B------:R-:W-:Y:S02]  /*17f0*/  UISETP.NE.AND UP0, UPT, UR46, URZ, UPT ;  /* 0x0000003f2e00728c */ /* 0x000fe4000bf05270 */
[----:B------:R-:W-:Y:S02]  /*1800*/  ULEA.HI UR5, UR5, UR4, URZ, 0x6 ;  /* 0x0000000405057291 */ /* 0x000fe4000f8f303f */
[----:B------:R-:W-:Y:S02]  /*1810*/  USEL UR10, UR46, UR6, UP0 ;  /* 0x000000062e0a7287 */ /* 0x000fe40008000000 */
[----:B------:R-:W-:Y:S02]  /*1820*/  USHF.R.S32.HI UR9, URZ, 0x6, UR5 ;  /* 0x000000063f097899 */ /* 0x000fe40008011405 */
[----:B------:R-:W-:Y:S10]  /*1830*/  @!P0 BRA `(.L_x_3378) ;  /* 0x00000020000c8947 */ /* 0x000ff40003800000 */
        /* <DEDUP_REMOVED lines=15> */
[----:B------:R-:W0:Y:S08]  /*1930*/  I2F.RP R0, UR11 ;  /* 0x0000000b00007d06 */ /* 0x000e300008209400 */
[----:B0-----:R-:W0:Y:S02]  /*1940*/  MUFU.RCP R0, R0 ;  /* 0x0000000000007308 */ /* 0x001e240000001000 */
        /* <DEDUP_REMOVED lines=20> */
.L_x_3379:
[----:B------:R-:W-:Y:S01]  /*1a90*/  UIMAD UR21, UR45, UR4, URZ ;  /* 0x000000042d1572a4 */ /* 0x000fe2000f8e023f */
[----:B------:R-:W-:Y:S01]  /*1aa0*/  IMAD.U32 R0, RZ, RZ, UR9 ;  /* 0x00000009ff007e24 */ /* 0x000fe2000f8e00ff */
[----:B------:R-:W-:Y:S01]  /*1ab0*/  PLOP3.LUT P0, PT, PT, PT, PT, 0x80, 0x0 ;  /* 0x000000000000781c */ /* 0x000fe20003f0f070 */
[----:B------:R-:W-:Y:S01]  /*1ac0*/  IMAD.U32 R3, RZ, RZ, UR4 ;  /* 0x00000004ff037e24 */ /* 0x000fe2000f8e00ff */
[----:B------:R-:W-:Y:S02]  /*1ad0*/  CS2R R12, SRZ ;  /* 0x00000000000c7805 */ /* 0x000fe4000001ff00 */
[----:B------:R-:W-:Y:S02]  /*1ae0*/  CS2R R150, SRZ ;  /* 0x0000000000967805 */ /* 0x000fe4000001ff00 */
[----:B------:R-:W-:Y:S02]  /*1af0*/  CS2R R148, SRZ ;  /* 0x0000000000947805 */ /* 0x000fe4000001ff00 */
[----:B------:R-:W-:-:S02]  /*1b00*/  CS2R R146, SRZ ;  /* 0x0000000000927805 */ /* 0x000fc4000001ff00 */
[----:B------:R-:W-:Y:S02]  /*1b10*/  VIADDMNMX R0, R3, UR21, R0, PT ;  /* 0x0000001503007c46 */ /* 0x000fe4000b800100 */
[----:B------:R-:W-:Y:S02]  /*1b20*/  CS2R R144, SRZ ;  /* 0x0000000000907805 */ /* 0x000fe4000001ff00 */
[----:B------:R-:W-:Y:S02]  /*1b30*/  CS2R R142, SRZ ;  /* 0x00000000008e7805 */ /* 0x000fe4000001ff00 */
[----:B------:R-:W-:Y:S02]  /*1b40*/  CS2R R140, SRZ ;  /* 0x00000000008c7805 */ /* 0x000fe4000001ff00 */
[----:B------:R-:W-:Y:S02]  /*1b50*/  R2UR UR16, R0 ;  /* 0x00000000001072ca */ /* 0x000fe400000e0000 */
        /* <DEDUP_REMOVED lines=12> */
[----:B------:R-:W-:Y:S01]  /*1c20*/  UISETP.GT.AND UP0, UPT, UR16, UR21, UPT ;  /* 0x000000151000728c */ /* 0x000fe2000bf04270 */
[----:B------:R-:W-:-:S02]  /*1c30*/  CS2R R114, SRZ ;  /* 0x0000000000727805 */ /* 0x000fc4000001ff00 */
[----:B------:R-:W-:Y:S02]  /*1c40*/  CS2R R112, SRZ ;  /* 0x0000000000707805 */ /* 0x000fe4000001ff00 */
[----:B------:R-:W-:Y:S02]  /*1c50*/  CS2R R110, SRZ ;  /* 0x00000000006e7805 */ /* 0x000fe4000001ff00 */
[----:B------:R-:W-:Y:S02]  /*1c60*/  CS2R R108, SRZ ;  /* 0x00000000006c7805 */ /* 0x000fe4000001ff00 */
[----:B------:R-:W-:Y:S02]  /*1c70*/  CS2R R106, SRZ ;  /* 0x00000000006a7805 */ /* 0x000fe4000001ff00 */
[----:B------:R-:W-:Y:S02]  /*1c80*/  PLOP3.LUT P1, PT, PT, PT, UP0, 0x80, 0x0 ;  /* 0x000000000000781c */ /* 0x000fe40003f2f008 */
        /* <DEDUP_REMOVED lines=42> */
[----:B------:R-:W0:Y:S01]  /*1f30*/  SHFL.IDX PT, R0, R224, RZ, 0x1f ;  /* 0x00001fffe0007589 */ /* 0x000e2200000e0000 */
[----:B------:R-:W-:-:S06]  /*1f40*/  UISETP.NE.AND UP0, UPT, UR49, 0x3, UPT ;  /* 0x000000033100788c */ /* 0x000fcc000bf05270 */
[----:B------:R-:W-:Y:S02]  /*1f50*/  PLOP3.LUT P0, PT, PT, PT, UP0, 0x80, 0x0 ;  /* 0x000000000000781c */ /* 0x000fe40003f0f008 */
[----:B0-----:R-:W-:-:S13]  /*1f60*/  R2UR UR4, R0 ;  /* 0x00000000000472ca */ /* 0x001fda00000e0000 */
[----:B------:R-:W-:-:S04]  /*1f70*/  ULEA.HI UR5, UR4, UR4, URZ, 0x1 ;  /* 0x0000000404057291 */ /* 0x000fc8000f8f083f */
[----:B------:R-:W-:-:S04]  /*1f80*/  ULOP3.LUT UR5, UR5, 0x1fffe, URZ, 0xc0, !UPT ;  /* 0x0001fffe05057892 */ /* 0x000fc8000f8ec03f */
[----:B------:R-:W-:-:S04]  /*1f90*/  UIADD3 UR5, UR4, -UR5, URZ ;  /* 0x8000000504057290 */ /* 0x000fc8000fffe03f */
[----:B------:R-:W-:-:S04]  /*1fa0*/  ULEA UR5, UR5, UR38, 0xf ;  /* 0x0000002605057291 */ /* 0x000fc8000f8e783f */
[----:B------:R-:W-:-:S04]  /*1fb0*/  UIADD3 UR5, UR5, 0x400, URZ ;  /* 0x0000040005057890 */ /* 0x000fc8000fffe03f */
[----:B------:R-:W-:-:S04]  /*1fc0*/  USHF.R.U32.HI UR5, URZ, 0x4, UR5 ;  /* 0x000000043f057899 */ /* 0x000fc80008011605 */
[----:B------:R-:W-:-:S04]  /*1fd0*/  ULOP3.LUT UR5, UR5, 0x3fff, URZ, 0xc0, !UPT ;  /* 0x00003fff05057892 */ /* 0x000fc8000f8ec03f */
[----:B------:R-:W-:Y:S01]  /*1fe0*/  ULOP3.LUT UR20, UR5, 0x2000000, URZ, 0xfc, !UPT ;  /* 0x0200000005147892 */ /* 0x000fe2000f8efc3f */
[----:B------:R-:W-:Y:S11]  /*1ff0*/  @!P0 BRA `(.L_x_3381) ;  /* 0x0000000000048947 */ /* 0x000ff60003800000 */
[----:B------:R-:W-:Y:S01]  /*2000*/  BPT.TRAP 0x1 ;  /* 0x000000040000795c */ /* 0x000fe20000300000 */
.L_x_3381:
[----:B------:R-:W-:Y:S01]  /*2010*/  ULEA UR17, UR37, UR38, 0x3 ;  /* 0x0000002625117291 */ /* 0x000fe2000f8e183f */
[----:B------:R-:W-:-:S05]  /*2020*/  IMAD.U32 R0, RZ, RZ, UR47 ;  /* 0x0000002fff007e24 */ /* 0x000fca000f8e00ff */
[----:B------:R-:W-:-:S04]  /*2030*/  SHF.L.U32 R0, R0, 0x1f, RZ ;  /* 0x0000001f00007819 */ /* 0x000fc800000006ff */
[----:B------:R-:W0:Y:S02]  /*2040*/  SYNCS.PHASECHK.TRANS64.TRYWAIT P0, [UR17+0x28c50], R0 ;  /* 0x028c5000ff0075a7 */ /* 0x000e240008000151 */
[----:B0-----:R-:W-:Y:S05]  /*2050*/  @!P0 BRA `(.L_x_3382) ;  /* 0x00000114002c8947 */ /* 0x001fea0003800000 */
.L_x_3564:
[----:B------:R-:W-:Y:S01]  /*2060*/  BAR.SYNC.DEFER_BLOCKING 0xe, 0x100 ;  /* 0x0384000000007b1d */ /* 0x000fe20000010000 */
[----:B------:R-:W-:Y:S01]  /*2070*/  UIADD3 UR4, UR38, 0x26800, URZ ;  /* 0x0002680026047890 */ /* 0x000fe2000fffe03f */
[----:B0-----:R-:W-:Y:S01]  /*2080*/  IMAD.U32 R0, RZ, RZ, UR17 ;  /* 0x00000011ff007e24 */ /* 0x001fe2000f8e00ff */
[----:B------:R-:W-:Y:S02]  /*2090*/  ULEA UR12, UR37, UR20, 0xc ;  /* 0x00000014250c7291 */ /* 0x000fe4000f8e603f */
[----:B------:R-:W-:Y:S01]  /*20a0*/  USHF.R.U32.HI UR4, URZ, 0x4, UR4 ;  /* 0x000000043f047899 */ /* 0x000fe20008011604 */
[----:B------:R-:W-:Y:S01]  /*20b0*/  UMOV UR7, 0x40000040 ;  /* 0x4000004000077882 */ /* 0x000fe20000000000 */
[----:B------:R-:W-:Y:S02]  /*20c0*/  UMOV UR5, 0x40000040 ;  /* 0x4000004000057882 */ /* 0x000fe40000000000 */
[----:B------:R-:W-:Y:S01]  /*20d0*/  ULOP3.LUT UR4, UR4, 0x3fff, URZ, 0xc0, !UPT ;  /* 0x00003fff04047892 */ /* 0x000fe2000f8ec03f */
[----:B------:R-:W0:Y:S01]  /*20e0*/  S2R R3, SR_TID.X ;  /* 0x0000000000037919 */ /* 0x000e220000002100 */
[----:B------:R-:W-:Y:S01]  /*20f0*/  UMOV UR6, UR12 ;  /* 0x0000000c00067c82 */ /* 0x000fe20008000000 */
[----:B------:R-:W-:-:S02]  /*2100*/  UIADD3 UR10, UR12, 0x100, URZ ;  /* 0x000001000c0a7890 */ /* 0x000fc4000fffe03f */
[----:B------:R-:W-:Y:S01]  /*2110*/  ULOP3.LUT UR13, UR4, 0x10000, URZ, 0xfc, !UPT ;  /* 0x00010000040d7892 */ /* 0x000fe2000f8efc3f */
[----:B------:R-:W-:Y:S01]  /*2120*/  UMOV UR11, 0x40000040 ;  /* 0x40000040000b7882 */ /* 0x000fe20000000000 */
[----:B------:R-:W-:Y:S02]  /*2130*/  UMOV UR9, 0x40000040 ;  /* 0x4000004000097882 */ /* 0x000fe40000000000 */
[----:B------:R-:W-:Y:S02]  /*2140*/  UIADD3 UR8, UR13, 0x4, URZ ;  /* 0x000000040d087890 */ /* 0x000fe4000fffe03f */
[----:B------:R-:W-:Y:S01]  /*2150*/  UIADD3 UR14, UR12, 0x180, URZ ;  /* 0x000001800c0e7890 */ /* 0x000fe2000fffe03f */
[----:B------:R-:W-:Y:S01]  /*2160*/  UMOV UR4, UR13 ;  /* 0x0000000d00047c82 */ /* 0x000fe20008000000 */
[----:B------:R-:W-:Y:S01]  /*2170*/  UMOV UR15, 0x40000040 ;  /* 0x40000040000f7882 */ /* 0x000fe20000000000 */
[----:B------:R-:W-:-:S06]  /*2180*/  WARPGROUP.ARRIVE ;  /* 0x00000000000079c5 */ /* 0x000fcc0000000000 */
[----:B------:R-:W-:Y:S01]  /*2190*/  HGMMA.64x256x16.F32.BF16 R24, gdesc[UR4].tnspB, RZ, !UPT, gsb0 ;  /* 0x43e00000041879f0 */ /* 0x000fe2000c0018ff */
[----:B------:R-:W-:Y:S02]  /*21a0*/  UIADD3 UR6, UR12, 0x80, URZ ;  /* 0x000000800c067890 */ /* 0x000fe4000fffe03f */
[----:B------:R-:W-:Y:S01]  /*21b0*/  UIADD3 UR4, UR13, 0x2, URZ ;  /* 0x000000020d047890 */ /* 0x000fe2000fffe03f */
[----:B------:R-:W-:Y:S01]  /*21c0*/  UMOV UR7, 0x40000040 ;  /* 0x4000004000077882 */ /* 0x000fe20000000000 */
[----:B------:R-:W-:Y:S01]  /*21d0*/  UMOV UR5, 0x40000040 ;  /* 0x4000004000057882 */ /* 0x000fe20000000000 */
[----:B------:R-:W-:-:S03]  /*21e0*/  UIADD3 UR12, UR13, 0x6, URZ ;  /* 0x000000060d0c7890 */ /* 0x000fc6000fffe03f */
[----:B------:R-:W-:Y:S01]  /*21f0*/  UMOV UR13, 0x40000040 ;  /* 0x40000040000d7882 */ /* 0x000fe20000000000 */
[----:B0-----:R-:W-:-:S04]  /*2200*/  LOP3.LUT R3, R3, 0x7f, RZ, 0xc0, !PT ;  /* 0x0000007f03037812 */ /* 0x001fc800078ec0ff */
[----:B------:R-:W-:-:S13]  /*2210*/  ISETP.NE.AND P0, PT, R3, RZ, PT ;  /* 0x000000ff0300720c */ /* 0x000fda0003f05270 */
[----:B------:R-:W-:-:S05]  /*2220*/  @!P0 VIADD R0, R0, 0x28c60 ;  /* 0x00028c6000008836 */ /* 0x000fca0000000000 */
[----:B------:R-:W-:Y:S01]  /*2230*/  @!P0 PRMT R0, RZ, 0x654, R0 ;  /* 0x00000654ff008816 */ /* 0x000fe20000000000 */
[----:B------:R-:W-:Y:S02]  /*2240*/  WARPGROUP.DEPBAR.LE gsb0, 0x0 ;  /* 0x00008000000079c5 */ /* 0x000fe40000010000 */
[----:B------:R-:W-:-:S06]  /*2250*/  WARPGROUP.ARRIVE ;  /* 0x00000000000079c5 */ /* 0x000fcc0000000000 */
[----:B------:R-:W-:Y:S01]  /*2260*/  HGMMA.64x256x16.F32.BF16 R24, gdesc[UR4].tnspB, R24, gsb0 ;  /* 0x43e00000041879f0 */ /* 0x000fe20008001818 */
[----:B------:R-:W-:-:S04]  /*2270*/  UIADD3 UR6, UR16, -0x2, URZ ;  /* 0xfffffffe10067890 */ /* 0x000fc8000fffe03f */
[----:B------:R-:W-:Y:S01]  /*2280*/  UISETP.GE.AND UP0, UPT, UR6, UR21, UPT ;  /* 0x000000150600728c */ /* 0x000fe2000bf06270 */
[----:B------:R-:W-:Y:S02]  /*2290*/  WARPGROUP.DEPBAR.LE gsb0, 0x0 ;  /* 0x00008000000079c5 */ /* 0x000fe40000010000 */
[----:B------:R-:W-:-:S15]  /*22a0*/  WARPGROUP.ARRIVE ;  /* 0x00000000000079c5 */ /* 0x000fde0000000000 */
[----:B------:R-:W-:-:S05]  /*22b0*/  NOP ;  /* 0x0000000000007918 */ /* 0x000fca0000000000 */
        /* <DEDUP_REMOVED lines=8> */
[----:B------:R-:W-:-:S13]  /*2340*/  PLOP3.LUT P0, PT, PT, PT, UP0, 0x80, 0x0 ;  /* 0x000000000000781c */ /* 0x000fda0003f0f008 */
[----:B0-----:R-:W-:Y:S05]  /*2350*/  @!P0 BRA `(.L_x_3383) ;  /* 0x0000000c00088947 */ /* 0x001fea0003800000 */
[----:B------:R-:W-:-:S05]  /*2360*/  UMOV UR22, UR6 ;  /* 0x0000000600167c82 */ /* 0x000fca0008000000 */
.L_x_3388:
[----:B------:R-:W-:Y:S01]  /*2370*/  BAR.SYNC.DEFER_BLOCKING 0xe, 0x100 ;  /* 0x0384000000007b1d */ /* 0x000fe20000010000 */
[----:B------:R-:W-:Y:S01]  /*2380*/  IMAD.U32 R3, RZ, RZ, UR37 ;  /* 0x00000025ff037e24 */ /* 0x000fe2000f8e00ff */
[----:B------:R-:W-:Y:S02]  /*2390*/  UISETP.NE.AND UP2, UPT, UR49, 0x3, UPT ;  /* 0x000000033100788c */ /* 0x000fe4000bf45270 */
[----:B------:R-:W-:Y:S01]  /*23a0*/  UIADD3 UR37, UR37, 0x1, URZ ;  /* 0x0000000125257890 */ /* 0x000fe2000fffe03f */
[----:B------:R-:W-:Y:S01]  /*23b0*/  IMAD R0, R3, 0x40, R16 ;  /* 0x0000004003007824 */ /* 0x000fe200078e0210 */
[----:B------:R-:W-:Y:S01]  /*23c0*/  UMOV UR6, UR22 ;  /* 0x0000001600067c82 */ /* 0x000fe20008000000 */
[----:B------:R-:W-:Y:S01]  /*23d0*/  UIADD3 UR22, UR22, -0x1, URZ ;  /* 0xffffffff16167890 */ /* 0x000fe2000fffe03f */
[----:B------:R-:W-:Y:S01]  /*23e0*/  PLOP3.LUT P1, PT, PT, PT, UP2, 0x80, 0x0 ;  /* 0x000000000000781c */ /* 0x000fe20003f2f028 */
[----:B------:R-:W-:Y:S01]  /*23f0*/  UISETP.NE.AND UP0, UPT, UR37, 0x2, UPT ;  /* 0x000000022500788c */ /* 0x000fe2000bf05270 */
[----:B------:R-:W-:Y:S01]  /*2400*/  LEA R0, R0, UR38, 0x2 ;  /* 0x0000002600007c11 */ /* 0x000fe2000f8e10ff */
[----:B------:R-:W-:-:S02]  /*2410*/  UISETP.GT.AND UP1, UPT, UR6, UR21, UPT ;  /* 0x000000150600728c */ /* 0x000fc4000bf24270 */
[----:B------:R-:W-:Y:S02]  /*2420*/  USEL UR6, URZ, 0x1, UP0 ;  /* 0x000000013f067887 */ /* 0x000fe40008000000 */
[----:B------:R-:W-:Y:S02]  /*2430*/  USEL UR37, UR37, URZ, UP0 ;  /* 0x0000003f25257287 */ /* 0x000fe40008000000 */
[----:B------:R-:W-:Y:S01]  /*2440*/  ULOP3.LUT UR47, UR47, UR6, URZ, 0x3c, !UPT ;  /* 0x000000062f2f7292 */ /* 0x000fe2000f8e3c3f */
        /* <DEDUP_REMOVED lines=132> */
.L_x_3384:
[----:B------:R-:W-:Y:S01]  /*2c90*/  ULEA UR6, UR37, UR38, 0x3 ;  /* 0x0000002625067291 */ /* 0x000fe2000f8e183f */
[----:B------:R-:W-:-:S05]  /*2ca0*/  IMAD.U32 R0, RZ, RZ, UR47 ;  /* 0x0000002fff007e24 */ /* 0x000fca000f8e00ff */
[----:B------:R-:W-:-:S04]  /*2cb0*/  SHF.L.U32 R0, R0, 0x1f, RZ ;  /* 0x0000001f00007819 */ /* 0x000fc800000006ff */
[----:B------:R0:W1:Y:S01]  /*2cc0*/  SYNCS.PHASECHK.TRANS64.TRYWAIT P0, [UR6+0x28c50], R0 ;  /* 0x028c5000ff0075a7 */ /* 0x0000620008000146 */
[----:B------:R-:W-:Y:S05]  /*2cd0*/  @!P1 BRA `(.L_x_3385) ;  /* 0x0000000000049947 */ /* 0x000fea0003800000 */
[----:B------:R-:W-:Y:S01]  /*2ce0*/  BPT.TRAP 0x1 ;  /* 0x000000040000795c */ /* 0x000fe20000300000 */
.L_x_3385:
[----:B-1----:R-:W-:Y:S05]  /*2cf0*/  @P0 BRA `(.L_x_3386) ;  /* 0x0000000000080947 */ /* 0x002fea0003800000 */
[----:B------:R-:W1:Y:S02]  /*2d00*/  SYNCS.PHASECHK.TRANS64.TRYWAIT P0, [UR6+0x28c50], R0 ;  /* 0x028c5000ff0075a7 */ /* 0x000e640008000146 */
[----:B-1----:R-:W-:Y:S05]  /*2d10*/  @!P0 BRA `(.L_x_3387) ;  /* 0x0000010800148947 */ /* 0x002fea0003800000 */
.L_x_3386:
[----:B------:R-:W-:Y:S01]  /*2d20*/  UIADD3 UR6, UR38, 0x26800, URZ ;  /* 0x0002680026067890 */ /* 0x000fe2000fffe03f */
[----:B------:R-:W-:Y:S01]  /*2d30*/  WARPGROUP.ARRIVE ;  /* 0x00000000000079c5 */ /* 0x000fe20000000000 */
[----:B------:R-:W-:-:S05]  /*2d40*/  ULEA UR18, UR37, UR20, 0xc ;  /* 0x0000001425127291 */ /* 0x000fca000f8e603f */
[----:B-1----:R-:W1:Y:S01]  /*2d50*/  S2R R3, SR_TID.X ;  /* 0x0000000000037919 */ /* 0x002e620000002100 */
[----:B------:R-:W-:Y:S01]  /*2d60*/  USHF.R.U32.HI UR6, URZ, 0x4, UR6 ;  /* 0x000000043f067899 */ /* 0x000fe20008011606 */
[----:B0-----:R-:W-:Y:S01]  /*2d70*/  IMAD.U32 R0, RZ, RZ, UR37 ;  /* 0x00000025ff007e24 */ /* 0x001fe2000f8e00ff */
[----:B------:R-:W-:Y:S01]  /*2d80*/  UMOV UR19, 0x40000040 ;  /* 0x4000004000137882 */ /* 0x000fe20000000000 */
[----:B------:R-:W-:Y:S01]  /*2d90*/  UMOV UR17, 0x40000040 ;  /* 0x4000004000117882 */ /* 0x000fe20000000000 */
[----:B------:R-:W-:Y:S01]  /*2da0*/  ULOP3.LUT UR6, UR6, 0x3fff, URZ, 0xc0, !UPT ;  /* 0x00003fff06067892 */ /* 0x000fe2000f8ec03f */
[----:B------:R-:W-:Y:S01]  /*2db0*/  UMOV UR7, 0x40000040 ;  /* 0x4000004000077882 */ /* 0x000fe20000000000 */
[----:B------:R-:W-:Y:S02]  /*2dc0*/  UIADD3 UR10, UR18, 0x100, URZ ;  /* 0x00000100120a7890 */ /* 0x000fe4000fffe03f */
[----:B------:R-:W-:Y:S02]  /*2dd0*/  ULOP3.LUT UR16, UR6, 0x10000, URZ, 0xfc, !UPT ;  /* 0x0001000006107892 */ /* 0x000fe4000f8efc3f */
[----:B------:R-:W-:Y:S01]  /*2de0*/  UIADD3 UR6, UR18, 0x80, URZ ;  /* 0x0000008012067890 */ /* 0x000fe2000fffe03f */
[----:B------:R-:W-:Y:S01]  /*2df0*/  UMOV UR11, 0x40000040 ;  /* 0x40000040000b7882 */ /* 0x000fe20000000000 */
[----:B------:R-:W-:Y:S01]  /*2e00*/  UIADD3 UR14, UR18, 0x180, URZ ;  /* 0x00000180120e7890 */ /* 0x000fe2000fffe03f */
[----:B------:R-:W-:-:S04]  /*2e10*/  UMOV UR15, 0x40000040 ;  /* 0x40000040000f7882 */ /* 0x000fc80000000000 */
[----:B------:R-:W-:Y:S01]  /*2e20*/  HGMMA.64x256x16.F32.BF16 R24, gdesc[UR16].tnspB, R24, gsb0 ;  /* 0x43e00000101879f0 */ /* 0x000fe20008001818 */
[----:B-1----:R-:W-:-:S04]  /*2e30*/  LOP3.LUT R3, R3, 0x7f, RZ, 0xc0, !PT ;  /* 0x0000007f03037812 */ /* 0x002fc800078ec0ff */
[----:B------:R-:W-:-:S13]  /*2e40*/  ISETP.NE.AND P0, PT, R3, RZ, PT ;  /* 0x000000ff0300720c */ /* 0x000fda0003f05270 */
[----:B------:R-:W-:-:S05]  /*2e50*/  @!P0 LEA R0, R0, UR38, 0x3 ;  /* 0x0000002600008c11 */ /* 0x000fca000f8e18ff */
        /* <DEDUP_REMOVED lines=17> */
[----:B0-----:R-:W-:Y:S05]  /*2f70*/  @P0 BRA `(.L_x_3388) ;  /* 0xfffffff000fc0947 */ /* 0x001fea000383ffff */
.L_x_3383:
[----:B------:R-:W-:Y:S01]  /*2f80*/  BAR.SYNC.DEFER_BLOCKING 0xe, 0x100 ;  /* 0x0384000000007b1d */ /* 0x000fe20000010000 */
[----:B------:R-:W-:Y:S01]  /*2f90*/  IMAD.U32 R3, RZ, RZ, UR37 ;  /* 0x00000025ff037e24 */ /* 0x000fe2000f8e00ff */
[----:B------:R-:W-:Y:S01]  /*2fa0*/  UIADD3 UR37, UR37, 0x1, URZ ;  /* 0x0000000125257890 */ /* 0x000fe2000fffe03f */
[----:B------:R-:W-:Y:S02]  /*2fb0*/  PLOP3.LUT P0, PT, PT, PT, PT, 0x8, 0x0 ;  /* 0x000000000000781c */ /* 0x000fe40003f0e170 */
[----:B------:R-:W-:Y:S01]  /*2fc0*/  CS2R R12, SRZ ;  /* 0x00000000000c7805 */ /* 0x000fe2000001ff00 */
[----:B------:R-:W-:Y:S01]  /*2fd0*/  IMAD R0, R3, 0x40, R16 ;  /* 0x0000004003007824 */ /* 0x000fe200078e0210 */
[----:B------:R-:W-:-:S04]  /*2fe0*/  UISETP.NE.AND UP0, UPT, UR37, 0x2, UPT ;  /* 0x000000022500788c */ /* 0x000fc8000bf05270 */
[----:B------:R-:W-:Y:S01]  /*2ff0*/  LEA R4, R0, UR38, 0x2 ;  /* 0x0000002600047c11 */ /* 0x000fe2000f8e10ff */
        /* <DEDUP_REMOVED lines=135> */
.L_x_3378:
        /* <DEDUP_REMOVED lines=37> */
.L_x_3389:
        /* <DEDUP_REMOVED lines=74> */
[----:B------:R-:W0:Y:S02]  /*3f60*/  SHFL.IDX PT, R0, R224, RZ, 0x1f ;  /* 0x00001fffe0007589 */ /* 0x000e2400000e0000 */
[----:B0-----:R-:W-:-:S13]  /*3f70*/  R2UR UR4, R0 ;  /* 0x00000000000472ca */ /* 0x001fda00000e0000 */
        /* <DEDUP_REMOVED lines=27> */
.L_x_3390:
[----:B------:R-:W-:Y:S01]  /*4130*/  ULEA.HI UR4, UR48, UR48, URZ, 0x1 ;  /* 0x0000003030047291 */ /* 0x000fe2000f8f083f */
[----:B------:R-:W-:-:S03]  /*4140*/  IMAD.U32 R3, RZ, RZ, UR49 ;  /* 0x00000031ff037e24 */ /* 0x000fc6000f8e00ff */
[----:B------:R-:W-:Y:S02]  /*4150*/  ULOP3.LUT UR4, UR4, 0xfffffffe, URZ, 0xc0, !UPT ;  /* 0xfffffffe04047892 */ /* 0x000fe4000f8ec03f */
[----:B------:R-:W-:Y:S02]  /*4160*/  ISETP.NE.AND P0, PT, R3, 0x3, PT ;  /* 0x000000030300780c */ /* 0x000fe40003f05270 */
[----:B------:R-:W-:-:S06]  /*4170*/  UIADD3 UR4, UR48, -UR4, URZ ;  /* 0x8000000430047290 */ /* 0x000fcc000fffe03f */
[----:B------:R-:W-:-:S05]  /*4180*/  IMAD.U32 R0, RZ, RZ, UR4 ;  /* 0x00000004ff007e24 */ /* 0x000fca000f8e00ff */
[----:B------:R-:W-:-:S04]  /*4190*/  SHF.L.U32 R0, R0, 0x1f, RZ ;  /* 0x0000001f00007819 */ /* 0x000fc800000006ff */
[----:B------:R-:W0:Y:S02]  /*41a0*/  SYNCS.PHASECHK.TRANS64.TRYWAIT P1, [UR38+0x28c00], R0 ;  /* 0x028c0000ff0075a7 */ /* 0x000e240008020166 */
[----:B0-----:R-:W-:Y:S05]  /*41b0*/  @!P1 BRA `(.L_x_3391) ;  /* 0x000000f400049947 */ /* 0x001fea0003800000 */
.L_x_3565:
[----:B------:R-:W-:Y:S05]  /*41c0*/  @!P0 BRA `(.L_x_3392) ;  /* 0x0000000000048947 */ /* 0x000fea0003800000 */
[----:B------:R-:W-:Y:S01]  /*41d0*/  BPT.TRAP 0x1 ;  /* 0x000000040000795c */ /* 0x000fe20000300000 */
.L_x_3392:
[----:B------:R-:W-:Y:S02]  /*41e0*/  IMAD.U32 R7, RZ, RZ, UR37 ;  /* 0x00000025ff077e24 */ /* 0x000fe4000f8e00ff */
[----:B------:R-:W-:-:S03]  /*41f0*/  IMAD.U32 R8, RZ, RZ, UR47 ;  /* 0x0000002fff087e24 */ /* 0x000fc6000f8e00ff */
[----:B------:R-:W-:Y:S02]  /*4200*/  LEA R7, R7, UR38, 0x3 ;  /* 0x0000002607077c11 */ /* 0x000fe4000f8e18ff */
[----:B------:R-:W-:-:S04]  /*4210*/  SHF.L.U32 R8, R8, 0x1f, RZ ;  /* 0x0000001f08087819 */ /* 0x000fc800000006ff */
[----:B------:R1:W2:Y:S01]  /*4220*/  SYNCS.PHASECHK.TRANS64.TRYWAIT P1, [R7+URZ+0x28c30], R8 ;  /* 0x028c3008070075a7 */ /* 0x0002a2000802017f */
[----:B------:R-:W-:Y:S05]  /*4230*/  @!P0 BRA `(.L_x_3393) ;  /* 0x0000000000048947 */ /* 0x000fea0003800000 */
[----:B------:R-:W-:Y:S01]  /*4240*/  BPT.TRAP 0x1 ;  /* 0x000000040000795c */ /* 0x000fe20000300000 */
.L_x_3393:
[----:B--2---:R-:W-:Y:S05]  /*4250*/  @P1 BRA `(.L_x_3394) ;  /* 0x0000000000081947 */ /* 0x004fea0003800000 */
[----:B------:R-:W2:Y:S02]  /*4260*/  SYNCS.PHASECHK.TRANS64.TRYWAIT P1, [R7+URZ+0x28c30], R8 ;  /* 0x028c3008070075a7 */ /* 0x000ea4000802017f */
[----:B--2---:R-:W-:Y:S05]  /*4270*/  @!P1 BRA `(.L_x_3395) ;  /* 0x000000f000ec9947 */ /* 0x004fea0003800000 */
.L_x_3394:
[----:B0-----:R-:W0:Y:S01]  /*4280*/  S2R R0, SR_TID.X ;  /* 0x0000000000007919 */ /* 0x001e220000002100 */
[----:B------:R-:W-:-:S04]  /*4290*/  UIADD3 UR4, UR38, 0x22400, URZ ;  /* 0x0002240026047890 */ /* 0x000fc8000fffe03f */
[----:B------:R-:W-:-:S04]  /*42a0*/  USHF.R.U32.HI UR4, URZ, 0x4, UR4 ;  /* 0x000000043f047899 */ /* 0x000fc80008011604 */
[----:B------:R-:W-:-:S06]  /*42b0*/  ULOP3.LUT UR4, UR4, 0x3fff, URZ, 0xc0, !UPT ;  /* 0x00003fff04047892 */ /* 0x000fcc000f8ec03f */
[----:B------:R-:W-:Y:S01]  /*42c0*/  IMAD.U32 R3, RZ, RZ, UR4 ;  /* 0x00000004ff037e24 */ /* 0x000fe2000f8e00ff */
[----:B------:R-:W-:Y:S05]  /*42d0*/  WARPSYNC.ALL ;  /* 0x0000000000007948 */ /* 0x000fea0003800000 */
[----:B------:R-:W-:Y:S02]  /*42e0*/  LOP3.LUT R3, R3, 0x10000, RZ, 0xfc, !PT ;  /* 0x0001000003037812 */ /* 0x000fe400078efcff */
[----:B0-----:R-:W-:-:S04]  /*42f0*/  LOP3.LUT R0, R0, 0x7f, RZ, 0xc0, !PT ;  /* 0x0000007f00007812 */ /* 0x001fc800078ec0ff */
[----:B------:R-:W-:Y:S02]  /*4300*/  ISETP.NE.AND P1, PT, R0, RZ, PT ;  /* 0x000000ff0000720c */ /* 0x000fe40003f25270 */
[----:B------:R-:W-:Y:S01]  /*4310*/  R2UR UR12, R3 ;  /* 0x00000000030c72ca */ /* 0x000fe200000e0000 */
[----:B------:R-:W-:Y:S01]  /*4320*/  UIADD3 UR4, UR38, 0x20400, URZ ;  /* 0x0002040026047890 */ /* 0x000fe2000fffe03f */
[----:B------:R-:W-:Y:S01]  /*4330*/  WARPGROUP.ARRIVE ;  /* 0x00000000000079c5 */ /* 0x000fe20000000000 */
[----:B------:R-:W-:Y:S01]  /*4340*/  UMOV UR7, 0x40000040 ;  /* 0x4000004000077882 */ /* 0x000fe20000000000 */
[----:B------:R-:W-:Y:S01]  /*4350*/  UMOV UR5, 0x40000040 ;  /* 0x4000004000057882 */ /* 0x000fe20000000000 */
[----:B------:R-:W-:Y:S01]  /*4360*/  USHF.R.U32.HI UR4, URZ, 0x4, UR4 ;  /* 0x000000043f047899 */ /* 0x000fe20008011604 */
[----:B------:R-:W-:Y:S01]  /*4370*/  UMOV UR11, 0x40000040 ;  /* 0x40000040000b7882 */ /* 0x000fe20000000000 */
[----:B------:R-:W-:Y:S02]  /*4380*/  UMOV UR9, 0x40000040 ;  /* 0x4000004000097882 */ /* 0x000fe40000000000 */
[----:B------:R-:W-:Y:S01]  /*4390*/  ULOP3.LUT UR4, UR4, 0x3fff, URZ, 0xc0, !UPT ;  /* 0x00003fff04047892 */ /* 0x000fe2000f8ec03f */
[----:B------:R-:W-:Y:S01]  /*43a0*/  UMOV UR15, 0x40000040 ;  /* 0x40000040000f7882 */ /* 0x000fe20000000000 */
[----:B------:R-:W-:-:S02]  /*43b0*/  UIMAD UR53, UR52, -0x40, UR53 ;  /* 0xffffffc0343578a4 */ /* 0x000fc4000f8e0235 */
[----:B------:R-:W-:Y:S02]  /*43c0*/  ULEA UR12, UR37, UR12, 0x9 ;  /* 0x0000000c250c7291 */ /* 0x000fe4000f8e483f */
[----:B------:R-:W-:Y:S02]  /*43d0*/  ULOP3.LUT UR13, UR4, 0x10000, URZ, 0xfc, !UPT ;  /* 0x00010000040d7892 */ /* 0x000fe4000f8efc3f */
[----:B------:R-:W-:Y:S01]  /*43e0*/  UIADD3 UR10, UR12, 0x4, URZ ;  /* 0x000000040c0a7890 */ /* 0x000fe2000fffe03f */
[----:B------:R-:W-:Y:S01]  /*43f0*/  IMAD.U32 R0, RZ, RZ, UR53 ;  /* 0x00000035ff007e24 */ /* 0x000fe2000f8e00ff */
[----:B------:R-:W-:Y:S01]  /*4400*/  UIADD3 UR8, UR13, 0x4, URZ ;  /* 0x000000040d087890 */ /* 0x000fe2000fffe03f */
[----:B------:R-:W-:Y:S02]  /*4410*/  UMOV UR6, UR12 ;  /* 0x0000000c00067c82 */ /* 0x000fe40008000000 */
[----:B------:R-:W-:Y:S01]  /*4420*/  UMOV UR4, UR13 ;  /* 0x0000000d00047c82 */ /* 0x000fe20008000000 */
[----:B------:R-:W-:Y:S01]  /*4430*/  UIADD3 UR14, UR12, 0x6, URZ ;  /* 0x000000060c0e7890 */ /* 0x000fe2000fffe03f */
[----:B------:R-:W-:Y:S01]  /*4440*/  HGMMA.64x64x16.F32.BF16 R24, gdesc[UR4], RZ, !UPT, gsb0 ;  /* 0x00e00000041879f0 */ /* 0x000fe2000c0018ff */
[----:B------:R-:W-:Y:S01]  /*4450*/  UIADD3 UR6, UR12, 0x2, URZ ;  /* 0x000000020c067890 */ /* 0x000fe2000fffe03f */
[----:B------:R-:W-:Y:S01]  /*4460*/  IADD3 R0, -R227, 0x40, R0 ;  /* 0x00000040e3007810 */ /* 0x000fe20007ffe100 */
[----:B------:R-:W-:Y:S01]  /*4470*/  UIADD3 UR4, UR13, 0x2, URZ ;  /* 0x000000020d047890 */ /* 0x000fe2000fffe03f */
[----:B------:R-:W-:Y:S01]  /*4480*/  UMOV UR7, 0x40000040 ;  /* 0x4000004000077882 */ /* 0x000fe20000000000 */
[----:B------:R-:W-:Y:S01]  /*4490*/  UMOV UR5, 0x40000040 ;  /* 0x4000004000057882 */ /* 0x000fe20000000000 */
[----:B------:R-:W-:Y:S01]  /*44a0*/  UIADD3 UR12, UR13, 0x6, URZ ;  /* 0x000000060d0c7890 */ /* 0x000fe2000fffe03f */
[C---:B------:R-:W-:Y:S01]  /*44b0*/  ISETP.GT.AND P6, PT, R0.reuse, RZ, PT ;  /* 0x000000ff0000720c */ /* 0x040fe20003fc4270 */
[----:B------:R-:W-:Y:S01]  /*44c0*/  ULDC UR21, c[0x0][0x988] ;  /* 0x0002620000157ab9 */ /* 0x000fe20000000800 */
[----:B------:R-:W-:Y:S01]  /*44d0*/  UMOV UR13, 0x40000040 ;  /* 0x40000040000d7882 */ /* 0x000fe20000000000 */
[----:B------:R-:W-:-:S02]  /*44e0*/  ISETP.GT.AND P2, PT, R0, 0x1, PT ;  /* 0x000000010000780c */ /* 0x000fc40003f44270 */
[C---:B------:R-:W-:Y:S02]  /*44f0*/  ISETP.GT.AND P3, PT, R0.reuse, 0x8, PT ;  /* 0x000000080000780c */ /* 0x040fe40003f64270 */
[C---:B------:R-:W-:Y:S02]  /*4500*/  ISETP.GT.AND P4, PT, R0.reuse, 0x9, PT ;  /* 0x000000090000780c */ /* 0x040fe40003f84270 */
[----:B------:R-:W-:Y:S01]  /*4510*/  ISETP.GT.AND P5, PT, R0, 0x10, PT ;  /* 0x000000100000780c */ /* 0x000fe20003fa4270 */
        /* <DEDUP_REMOVED lines=64> */
[----:B------:R-:W-:Y:S02]  /*4920*/  FSEL R50, R50, -INF , P3 ;  /* 0xff80000032327808 */ /* 0x000fe40001800000 */
[----:B------:R-:W-:Y:S01]  /*4930*/  FSEL R51, R51, -INF , P4 ;  /* 0xff80000033337808 */ /* 0x000fe20002000000 */
[----:B------:R-:W0:Y:S01]  /*4940*/  SHFL.BFLY PT, R5, R6, 0x2, 0x1f ;  /* 0x0c401f0006057f89 */ /* 0x000e2200000e0000 */
[----:B------:R-:W-:Y:S02]  /*4950*/  FSEL R54, R54, -INF , P5 ;  /* 0xff80000036367808 */ /* 0x000fe40002800000 */
[----:B------:R-:W-:-:S02]  /*4960*/  FSEL R55, R55, -INF , P6 ;  /* 0xff80000037377808 */ /* 0x000fc40003000000 */
[----:B0-----:R-:W-:Y:S02]  /*4970*/  FMNMX.FTZ R9, R6, R5, !PT ;  /* 0x0000000506097209 */ /* 0x001fe40007810000 */
        /* <DEDUP_REMOVED lines=22> */
[----:B------:R-:W-:Y:S01]  /*4ae0*/  MUFU.EX2 R24, R24 ;  /* 0x0000001800187308 */ /* 0x000fe20000000800 */
[--C-:B------:R-:W-:Y:S01]  /*4af0*/  FFMA.FTZ R32, R32, UR21, -R6.reuse ;  /* 0x0000001520207c23 */ /* 0x100fe20008010806 */
[--C-:B------:R-:W-:Y:S01]  /*4b00*/  FFMA.FTZ R33, R33, UR21, -R6.reuse ;  /* 0x0000001521217c23 */ /* 0x100fe20008010806 */
[----:B------:R-:W-:Y:S01]  /*4b10*/  FMNMX.FTZ R0, R54, R5, !PT ;  /* 0x0000000536007209 */ /* 0x000fe20007810000 */
[--C-:B------:R-:W-:Y:S01]  /*4b20*/  FFMA.FTZ R36, R36, UR21, -R6.reuse ;  /* 0x0000001524247c23 */ /* 0x100fe20008010806 */
[--C-:B------:R-:W-:Y:S01]  /*4b30*/  FFMA.FTZ R37, R37, UR21, -R6.reuse ;  /* 0x0000001525257c23 */ /* 0x100fe20008010806 */
[--C-:B------:R-:W-:Y:S01]  /*4b40*/  FFMA.FTZ R40, R40, UR21, -R6.reuse ;  /* 0x0000001528287c23 */ /* 0x100fe20008010806 */
[----:B------:R-:W-:Y:S01]  /*4b50*/  FMNMX.FTZ R0, R55, R0, !PT ;  /* 0x0000000037007209 */ /* 0x000fe20007810000 */
[----:B------:R-:W0:Y:S01]  /*4b60*/  MUFU.EX2 R25, R25 ;  /* 0x0000001900197308 */ /* 0x000e220000000800 */
[--C-:B------:R-:W-:Y:S01]  /*4b70*/  FFMA.FTZ R41, R41, UR21, -R6.reuse ;  /* 0x0000001529297c23 */ /* 0x100fe20008010806 */
[--C-:B------:R-:W-:Y:S01]  /*4b80*/  FFMA.FTZ R44, R44, UR21, -R6.reuse ;  /* 0x000000152c2c7c23 */ /* 0x100fe20008010806 */
[--C-:B------:R-:W-:Y:S01]  /*4b90*/  FFMA.FTZ R45, R45, UR21, -R6.reuse ;  /* 0x000000152d2d7c23 */ /* 0x100fe20008010806 */
[----:B------:R-:W3:Y:S01]  /*4ba0*/  SHFL.BFLY PT, R5, R0, 0x2, 0x1f ;  /* 0x0c401f0000057f89 */ /* 0x000ee200000e0000 */
[--C-:B------:R-:W-:Y:S01]  /*4bb0*/  FFMA.FTZ R48, R48, UR21, -R6.reuse ;  /* 0x0000001530307c23 */ /* 0x100fe20008010806 */
[--C-:B------:R-:W-:Y:S01]  /*4bc0*/  FFMA.FTZ R49, R49, UR21, -R6.reuse ;  /* 0x0000001531317c23 */ /* 0x100fe20008010806 */
[--C-:B------:R-:W-:Y:S01]  /*4bd0*/  FFMA.FTZ R52, R52, UR21, -R6.reuse ;  /* 0x0000001534347c23 */ /* 0x100fe20008010806 */
[----:B------:R-:W-:Y:S01]  /*4be0*/  MUFU.EX2 R28, R28 ;  /* 0x0000001c001c7308 */ /* 0x000fe20000000800 */
[----:B------:R-:W-:-:S07]  /*4bf0*/  FFMA.FTZ R6, R53, UR21, -R6 ;  /* 0x0000001535067c23 */ /* 0x000fce0008010806 */
[----:B------:R-:W4:Y:S01]  /*4c00*/  MUFU.EX2 R29, R29 ;  /* 0x0000001d001d7308 */ /* 0x000f220000000800 */
[----:B0-----:R-:W-:-:S07]  /*4c10*/  F2FP.BF16.F32.PACK_AB R152, R25, R24 ;  /* 0x000000181998723e */ /* 0x001fce00000010ff */
[----:B------:R-:W-:Y:S01]  /*4c20*/  MUFU.EX2 R32, R32 ;  /* 0x0000002000207308 */ /* 0x000fe20000000800 */
[----:B---3--:R-:W-:-:S07]  /*4c30*/  FMNMX.FTZ R5, R0, R5, !PT ;  /* 0x0000000500057209 */ /* 0x008fce0007810000 */
[----:B------:R-:W-:Y:S01]  /*4c40*/  MUFU.EX2 R9, R6 ;  /* 0x0000000600097308 */ /* 0x000fe20000000800 */
[----:B------:R-:W0:Y:S01]  /*4c50*/  SHFL.BFLY PT, R0, R5, 0x1, 0x1f ;  /* 0x0c201f0005007f89 */ /* 0x000e2200000e0000 */
[----:B----4-:R-:W-:-:S06]  /*4c60*/  F2FP.BF16.F32.PACK_AB R154, R29, R28 ;  /* 0x0000001c1d9a723e */ /* 0x010fcc00000010ff */
[----:B------:R-:W3:Y:S08]  /*4c70*/  MUFU.EX2 R33, R33 ;  /* 0x0000002100217308 */ /* 0x000ef00000000800 */
[----:B------:R-:W-:Y:S08]  /*4c80*/  MUFU.EX2 R36, R36 ;  /* 0x0000002400247308 */ /* 0x000ff00000000800 */
[----:B------:R-:W4:Y:S01]  /*4c90*/  MUFU.EX2 R37, R37 ;  /* 0x0000002500257308 */ /* 0x000f220000000800 */
[----:B0-----:R-:W-:-:S02]  /*4ca0*/  FMNMX.FTZ R0, R5, R0, !PT ;  /* 0x0000000005007209 */ /* 0x001fc40007810000 */
[----:B---3--:R-:W-:Y:S02]  /*4cb0*/  F2FP.BF16.F32.PACK_AB R156, R33, R32 ;  /* 0x00000020219c723e */ /* 0x008fe400000010ff */
[C---:B------:R-:W-:Y:S01]  /*4cc0*/  FSETP.NEU.FTZ.AND P2, PT, R0.reuse, -INF , PT ;  /* 0xff8000000000780b */ /* 0x040fe20003f5d000 */
[----:B------:R-:W-:Y:S02]  /*4cd0*/  FMUL.FTZ R5, R0, UR21 ;  /* 0x0000001500057c20 */ /* 0x000fe40008410000 */
[----:B------:R-:W-:Y:S03]  /*4ce0*/  MUFU.EX2 R40, R40 ;  /* 0x0000002800287308 */ /* 0x000fe60000000800 */
[----:B------:R-:W-:Y:S01]  /*4cf0*/  FSEL R10, R5, RZ, P2 ;  /* 0x000000ff050a7208 */ /* 0x000fe20001000000 */
[----:B------:R-:W-:-:S04]  /*4d00*/  FADD.FTZ R5, R24, R25 ;  /* 0x0000001918057221 */ /* 0x000fc80000010000 */
[--C-:B------:R-:W-:Y:S01]  /*4d10*/  FFMA.FTZ R26, R26, UR21, -R10.reuse ;  /* 0x000000151a1a7c23 */ /* 0x100fe2000801080a */
[--C-:B------:R-:W-:Y:S01]  /*4d20*/  FFMA.FTZ R27, R27, UR21, -R10.reuse ;  /* 0x000000151b1b7c23 */ /* 0x100fe2000801080a */
[--C-:B------:R-:W-:Y:S01]  /*4d30*/  FFMA.FTZ R30, R30, UR21, -R10.reuse ;  /* 0x000000151e1e7c23 */ /* 0x100fe2000801080a */
[--C-:B------:R-:W-:Y:S01]  /*4d40*/  FFMA.FTZ R31, R31, UR21, -R10.reuse ;  /* 0x000000151f1f7c23 */ /* 0x100fe2000801080a */
[--C-:B------:R-:W-:Y:S01]  /*4d50*/  FFMA.FTZ R34, R34, UR21, -R10.reuse ;  /* 0x0000001522227c23 */ /* 0x100fe2000801080a */
[--C-:B------:R-:W-:Y:S01]  /*4d60*/  FFMA.FTZ R35, R35, UR21, -R10.reuse ;  /* 0x0000001523237c23 */ /* 0x100fe2000801080a */
[----:B------:R-:W-:Y:S01]  /*4d70*/  MUFU.EX2 R26, R26 ;  /* 0x0000001a001a7308 */ /* 0x000fe20000000800 */
[--C-:B------:R-:W-:Y:S01]  /*4d80*/  FFMA.FTZ R38, R38, UR21, -R10.reuse ;  /* 0x0000001526267c23 */ /* 0x100fe2000801080a */
[----:B------:R-:W-:Y:S01]  /*4d90*/  FADD.FTZ R6, R28, R5 ;  /* 0x000000051c067221 */ /* 0x000fe20000010000 */
[----:B------:R-:W-:Y:S02]  /*4da0*/  @!P1 VIADD R5, R7, 0x28c40 ;  /* 0x00028c4007059836 */ /* 0x000fe40000000000 */
[--C-:B------:R-:W-:Y:S01]  /*4db0*/  FFMA.FTZ R39, R39, UR21, -R10.reuse ;  /* 0x0000001527277c23 */ /* 0x100fe2000801080a */
[----:B------:R-:W-:Y:S01]  /*4dc0*/  FFMA.FTZ R42, R42, UR21, -R10 ;  /* 0x000000152a2a7c23 */ /* 0x000fe2000801080a */
[----:B------:R-:W-:Y:S01]  /*4dd0*/  FADD.FTZ R13, R29, R6 ;  /* 0x000000061d0d7221 */ /* 0x000fe20000010000 */
[--C-:B------:R-:W-:Y:S01]  /*4de0*/  FFMA.FTZ R43, R43, UR21, -R10.reuse ;  /* 0x000000152b2b7c23 */ /* 0x100fe2000801080a */
[----:B------:R-:W0:Y:S01]  /*4df0*/  MUFU.EX2 R27, R27 ;  /* 0x0000001b001b7308 */ /* 0x000e220000000800 */
[----:B------:R-:W-:Y:S01]  /*4e00*/  @!P1 PRMT R5, RZ, 0x654, R5 ;  /* 0x00000654ff059816 */ /* 0x000fe20000000005 */
[----:B------:R-:W-:Y:S01]  /*4e10*/  FADD.FTZ R12, R32, R13 ;  /* 0x0000000d200c7221 */ /* 0x000fe20000010000 */
[--C-:B------:R-:W-:Y:S01]  /*4e20*/  FFMA.FTZ R46, R46, UR21, -R10.reuse ;  /* 0x000000152e2e7c23 */ /* 0x100fe2000801080a */
[--C-:B------:R-:W-:Y:S01]  /*4e30*/  FFMA.FTZ R47, R47, UR21, -R10.reuse ;  /* 0x000000152f2f7c23 */ /* 0x100fe2000801080a */
[----:B------:R3:W-:Y:S01]  /*4e40*/  @!P1 SYNCS.ARRIVE.TRANS64.RED.A1T0 RZ, [R5+URZ], RZ ;  /* 0x000000ff05ff99a7 */ /* 0x0007e2000810043f */
[--C-:B------:R-:W-:Y:S01]  /*4e50*/  FFMA.FTZ R50, R50, UR21, -R10.reuse ;  /* 0x0000001532327c23 */ /* 0x100fe2000801080a */
[--C-:B------:R-:W-:Y:S01]  /*4e60*/  FFMA.FTZ R51, R51, UR21, -R10.reuse ;  /* 0x0000001533337c23 */ /* 0x100fe2000801080a */
[----:B------:R-:W5:Y:S01]  /*4e70*/  MUFU.EX2 R30, R30 ;  /* 0x0000001e001e7308 */ /* 0x000f620000000800 */
[--C-:B------:R-:W-:Y:S01]  /*4e80*/  FFMA.FTZ R54, R54, UR21, -R10.reuse ;  /* 0x0000001536367c23 */ /* 0x100fe2000801080a */
[----:B------:R-:W-:Y:S01]  /*4e90*/  FFMA.FTZ R10, R55, UR21, -R10 ;  /* 0x00000015370a7c23 */ /* 0x000fe2000801080a */
[----:B----4-:R-:W-:-:S05]  /*4ea0*/  F2FP.BF16.F32.PACK_AB R158, R37, R36 ;  /* 0x00000024259e723e */ /* 0x010fca00000010ff */
[----:B------:R-:W3:Y:S01]  /*4eb0*/  MUFU.EX2 R31, R31 ;  /* 0x0000001f001f7308 */ /* 0x000ee20000000800 */
[----:B0-----:R-:W-:Y:S01]  /*4ec0*/  FADD.FTZ R11, R26, R27 ;  /* 0x0000001b1a0b7221 */ /* 0x001fe20000010000 */
[----:B------:R-:W-:-:S06]  /*4ed0*/  F2FP.BF16.F32.PACK_AB R153, R27, R26 ;  /* 0x0000001a1b99723e */ /* 0x000fcc00000010ff */
[----:B------:R-:W0:Y:S01]  /*4ee0*/  MUFU.EX2 R34, R34 ;  /* 0x0000002200227308 */ /* 0x000e220000000800 */
[----:B-----5:R-:W-:Y:S01]  /*4ef0*/  FADD.FTZ R6, R30, R11 ;  /* 0x0000000b1e067221 */ /* 0x020fe20000010000 */
[----:B------:R-:W-:-:S04]  /*4f00*/  FADD.FTZ R11, R33, R12 ;  /* 0x0000000c210b7221 */ /* 0x000fc80000010000 */
[----:B------:R-:W-:Y:S02]  /*4f10*/  FADD.FTZ R12, R36, R11 ;  /* 0x0000000b240c7221 */ /* 0x000fe40000010000 */
[----:B------:R-:W4:Y:S01]  /*4f20*/  MUFU.EX2 R35, R35 ;  /* 0x0000002300237308 */ /* 0x000f220000000800 */
[----:B---3--:R-:W-:Y:S01]  /*4f30*/  FADD.FTZ R5, R31, R6 ;  /* 0x000000061f057221 */ /* 0x008fe20000010000 */
[----:B------:R-:W-:Y:S01]  /*4f40*/  FADD.FTZ R11, R37, R12 ;  /* 0x0000000c250b7221 */ /* 0x000fe20000010000 */
[----:B------:R-:W-:Y:S01]  /*4f50*/  F2FP.BF16.F32.PACK_AB R155, R31, R30 ;  /* 0x0000001e1f9b723e */ /* 0x000fe200000010ff */
[----:B------:R-:W-:Y:S02]  /*4f60*/  BAR.SYNC.DEFER_BLOCKING 0xf, 0x100 ;  /* 0x03c4000000007b1d */ /* 0x000fe40000010000 */
[----:B------:R-:W-:Y:S01]  /*4f70*/  FADD.FTZ R12, R40, R11 ;  /* 0x0000000b280c7221 */ /* 0x000fe20000010000 */
[----:B0-----:R-:W-:-:S03]  /*4f80*/  FADD.FTZ R6, R34, R5 ;  /* 0x0000000522067221 */ /* 0x001fc60000010000 */
[----:B------:R-:W0:Y:S01]  /*4f90*/  MUFU.EX2 R38, R38 ;  /* 0x0000002600267308 */ /* 0x000e220000000800 */
[----:B----4-:R-:W-:-:S07]  /*4fa0*/  FADD.FTZ R5, R35, R6 ;  /* 0x0000000623057221 */ /* 0x010fce0000010000 */
[----:B------:R-:W3:Y:S01]  /*4fb0*/  MUFU.EX2 R39, R39 ;  /* 0x0000002700277308 */ /* 0x000ee20000000800 */
[----:B------:R-:W-:-:S07]  /*4fc0*/  F2FP.BF16.F32.PACK_AB R157, R35, R34 ;  /* 0x00000022239d723e */ /* 0x000fce00000010ff */
[----:B------:R-:W4:Y:S01]  /*4fd0*/  MUFU.EX2 R42, R42 ;  /* 0x0000002a002a7308 */ /* 0x000f220000000800 */
[----:B0-----:R-:W-:Y:S01]  /*4fe0*/  FADD.FTZ R6, R38, R5 ;  /* 0x0000000526067221 */ /* 0x001fe20000010000 */
[----:B------:R0:W-:Y:S06]  /*4ff0*/  STSM.16.M88.4 [R18+0x26800], R152 ;  /* 0x0268009812007844 */ /* 0x0001ec0000000200 */
[----:B------:R-:W5:Y:S01]  /*5000*/  MUFU.EX2 R41, R41 ;  /* 0x0000002900297308 */ /* 0x000f620000000800 */
[C---:B---3--:R-:W-:Y:S01]  /*5010*/  FADD.FTZ R5, R39.reuse, R6 ;  /* 0x0000000627057221 */ /* 0x048fe20000010000 */
[----:B------:R-:W-:-:S05]  /*5020*/  F2FP.BF16.F32.PACK_AB R159, R39, R38 ;  /* 0x00000026279f723e */ /* 0x000fca00000010ff */
[----:B------:R0:W-:Y:S01]  /*5030*/  STSM.16.M88.4 [R23], R156 ;  /* 0x0000009c17007844 */ /* 0x0001e20000000200 */
[----:B------:R-:W3:Y:S01]  /*5040*/  MUFU.EX2 R43, R43 ;  /* 0x0000002b002b7308 */ /* 0x000ee20000000800 */
[----:B----4-:R-:W-:-:S07]  /*5050*/  FADD.FTZ R6, R42, R5 ;  /* 0x000000052a067221 */ /* 0x010fce0000010000 */
[----:B------:R-:W4:Y:S01]  /*5060*/  MUFU.EX2 R44, R44 ;  /* 0x0000002c002c7308 */ /* 0x000f220000000800 */
[C---:B-----5:R-:W-:Y:S01]  /*5070*/  FADD.FTZ R13, R41.reuse, R12 ;  /* 0x0000000c290d7221 */ /* 0x060fe20000010000 */
[----:B------:R-:W-:-:S06]  /*5080*/  F2FP.BF16.F32.PACK_AB R160, R41, R40 ;  /* 0x0000002829a0723e */ /* 0x000fcc00000010ff */
[----:B------:R-:W-:Y:S01]  /*5090*/  MUFU.EX2 R46, R46 ;  /* 0x0000002e002e7308 */ /* 0x000fe20000000800 */
[C---:B---3--:R-:W-:Y:S01]  /*50a0*/  FADD.FTZ R5, R43.reuse, R6 ;  /* 0x000000062b057221 */ /* 0x048fe20000010000 */
[----:B------:R-:W-:-:S06]  /*50b0*/  F2FP.BF16.F32.PACK_AB R161, R43, R42 ;  /* 0x0000002a2ba1723e */ /* 0x000fcc00000010ff */
[----:B------:R-:W3:Y:S01]  /*50c0*/  MUFU.EX2 R45, R45 ;  /* 0x0000002d002d7308 */ /* 0x000ee20000000800 */
[----:B----4-:R-:W-:-:S07]  /*50d0*/  FADD.FTZ R6, R44, R13 ;  /* 0x0000000d2c067221 */ /* 0x010fce0000010000 */
[----:B------:R-:W4:Y:S08]  /*50e0*/  MUFU.EX2 R47, R47 ;  /* 0x0000002f002f7308 */ /* 0x000f300000000800 */
[----:B------:R-:W-:Y:S01]  /*50f0*/  MUFU.EX2 R48, R48 ;  /* 0x0000003000307308 */ /* 0x000fe20000000800 */
[C---:B---3--:R-:W-:Y:S01]  /*5100*/  F2FP.BF16.F32.PACK_AB R162, R45.reuse, R44 ;  /* 0x0000002c2da2723e */ /* 0x048fe200000010ff */
[----:B------:R-:W-:-:S06]  /*5110*/  FADD.FTZ R45, R45, R6 ;  /* 0x000000062d2d7221 */ /* 0x000fcc0000010000 */
[----:B------:R-:W3:Y:S01]  /*5120*/  MUFU.EX2 R49, R49 ;  /* 0x0000003100317308 */ /* 0x000ee20000000800 */
[----:B----4-:R-:W-:-:S05]  /*5130*/  F2FP.BF16.F32.PACK_AB R163, R47, R46 ;  /* 0x0000002e2fa3723e */ /* 0x010fca00000010ff */
[----:B------:R0:W-:Y:S02]  /*5140*/  STSM.16.M88.4 [R19], R160 ;  /* 0x000000a013007844 */ /* 0x0001e40000000200 */
[----:B------:R-:W-:Y:S08]  /*5150*/  MUFU.EX2 R50, R50 ;  /* 0x0000003200327308 */ /* 0x000ff00000000800 */
[----:B------:R-:W4:Y:S01]  /*5160*/  MUFU.EX2 R51, R51 ;  /* 0x0000003300337308 */ /* 0x000f220000000800 */
[----:B---3--:R-:W-:Y:S01]  /*5170*/  F2FP.BF16.F32.PACK_AB R164, R49, R48 ;  /* 0x0000003031a4723e */ /* 0x008fe200000010ff */
[----:B------:R-:W-:-:S04]  /*5180*/  FADD.FTZ R48, R48, R45 ;  /* 0x0000002d30307221 */ /* 0x000fc80000010000 */
[----:B------:R-:W-:Y:S02]  /*5190*/  FADD.FTZ R49, R49, R48 ;  /* 0x0000003031317221 */ /* 0x000fe40000010000 */
[----:B------:R-:W3:Y:S08]  /*51a0*/  MUFU.EX2 R52, R52 ;  /* 0x0000003400347308 */ /* 0x000ef00000000800 */
[----:B------:R-:W-:Y:S01]  /*51b0*/  MUFU.EX2 R54, R54 ;  /* 0x0000003600367308 */ /* 0x000fe20000000800 */
[----:B----4-:R-:W-:-:S07]  /*51c0*/  F2FP.BF16.F32.PACK_AB R165, R51, R50 ;  /* 0x0000003233a5723e */ /* 0x010fce00000010ff */
[----:B------:R4:W5:Y:S01]  /*51d0*/  MUFU.EX2 R11, R10 ;  /* 0x0000000a000b7308 */ /* 0x0009620000000800 */
[----:B---3--:R-:W-:Y:S01]  /*51e0*/  F2FP.BF16.F32.PACK_AB R166, R9, R52 ;  /* 0x0000003409a6723e */ /* 0x008fe200000010ff */
[----:B------:R-:W-:Y:S01]  /*51f0*/  FADD.FTZ R52, R52, R49 ;  /* 0x0000003134347221 */ /* 0x000fe20000010000 */
[----:B----4-:R-:W-:-:S03]  /*5200*/  FADD.FTZ R10, R46, R5 ;  /* 0x000000052e0a7221 */ /* 0x010fc60000010000 */
[----:B------:R-:W-:Y:S01]  /*5210*/  FADD.FTZ R5, R9, R52 ;  /* 0x0000003409057221 */ /* 0x000fe20000010000 */
[----:B------:R-:W-:-:S04]  /*5220*/  FADD.FTZ R47, R47, R10 ;  /* 0x0000000a2f2f7221 */ /* 0x000fc80000010000 */
[----:B------:R-:W-:Y:S01]  /*5230*/  FADD.FTZ R50, R50, R47 ;  /* 0x0000002f32327221 */ /* 0x000fe20000010000 */
[----:B-----5:R-:W-:-:S03]  /*5240*/  F2FP.BF16.F32.PACK_AB R167, R11, R54 ;  /* 0x000000360ba7723e */ /* 0x020fc600000010ff */
[----:B------:R-:W-:Y:S02]  /*5250*/  FADD.FTZ R51, R51, R50 ;  /* 0x0000003233337221 */ /* 0x000fe40000010000 */
[----:B------:R0:W-:Y:S02]  /*5260*/  STSM.16.M88.4 [R22], R164 ;  /* 0x000000a416007844 */ /* 0x0001e40000000200 */
[----:B------:R-:W-:-:S04]  /*5270*/  FADD.FTZ R6, R54, R51 ;  /* 0x0000003336067221 */ /* 0x000fc80000010000 */
[----:B------:R-:W-:Y:S01]  /*5280*/  FADD.FTZ R6, R11, R6 ;  /* 0x000000060b067221 */ /* 0x000fe20000010000 */
[----:B------:R-:W-:Y:S06]  /*5290*/  @!P0 BRA `(.L_x_3396) ;  /* 0x0000000000048947 */ /* 0x000fec0003800000 */
[----:B------:R-:W-:Y:S01]  /*52a0*/  BPT.TRAP 0x1 ;  /* 0x000000040000795c */ /* 0x000fe20000300000 */
.L_x_3396:
[----:B------:R3:W4:Y:S01]  /*52b0*/  SYNCS.PHASECHK.TRANS64.TRYWAIT P2, [R7+URZ+0x28c50], R8 ;  /* 0x028c5008070075a7 */ /* 0x000722000804017f */
[----:B------:R-:W-:Y:S05]  /*52c0*/  @!P0 BRA `(.L_x_3397) ;  /* 0x0000000000048947 */ /* 0x000fea0003800000 */
[----:B------:R-:W-:Y:S01]  /*52d0*/  BPT.TRAP 0x1 ;  /* 0x000000040000795c */ /* 0x000fe20000300000 */
.L_x_3397:
[----:B------:R-:W-:Y:S01]  /*52e0*/  ULOP3.LUT UR54, UR54, 0x2000000, URZ, 0xfc, !UPT ;  /* 0x0200000036367892 */ /* 0x000fe2000f8efc3f */
[----:B----4-:R-:W-:Y:S11]  /*52f0*/  @P2 BRA `(.L_x_3398) ;  /* 0x0000000000082947 */ /* 0x010ff60003800000 */
[----:B------:R-:W4:Y:S02]  /*5300*/  SYNCS.PHASECHK.TRANS64.TRYWAIT P2, [R7+URZ+0x28c50], R8 ;  /* 0x028c5008070075a7 */ /* 0x000f24000804017f */
[----:B----4-:R-:W-:Y:S05]  /*5310*/  @!P2 BRA `(.L_x_3399) ;  /* 0x000000e000d8a947 */ /* 0x010fea0003800000 */
.L_x_3398:
[----:B------:R-:W-:Y:S01]  /*5320*/  ULEA UR10, UR37, UR54, 0xc ;  /* 0x00000036250a7291 */ /* 0x000fe2000f8e603f */
[----:B------:R-:W-:Y:S01]  /*5330*/  WARPGROUP.ARRIVE ;  /* 0x00000000000079c5 */ /* 0x000fe20000000000 */
[----:B------:R-:W-:Y:S01]  /*5340*/  UMOV UR7, 0x40000040 ;  /* 0x4000004000077882 */ /* 0x000fe20000000000 */
[----:B------:R-:W-:Y:S01]  /*5350*/  UIADD3 UR20, UR52, -0x2, URZ ;  /* 0xfffffffe34147890 */ /* 0x000fe2000fffe03f */
[----:B-1234-:R-:W-:-:S03]  /*5360*/  @!P1 VIADD R7, R7, 0x28c60 ;  /* 0x00028c6007079836 */ /* 0x01efc60000000000 */
[----:B------:R-:W-:Y:S01]  /*5370*/  UMOV UR6, UR10 ;  /* 0x0000000a00067c82 */ /* 0x000fe20008000000 */
[----:B------:R-:W-:Y:S01]  /*5380*/  UISETP.GE.AND UP0, UPT, UR20, UR51, UPT ;  /* 0x000000331400728c */ /* 0x000fe2000bf06270 */
[----:B------:R-:W-:Y:S01]  /*5390*/  HGMMA.64x256x16.F32.BF16 R24, R152, gdesc[UR4].tnspB, RZ, !UPT, gsb0 ;  /* 0x43e0000498187df0 */ /* 0x000fe2000c0018ff */
[----:B------:R-:W-:Y:S01]  /*53a0*/  UIADD3 UR6, UR10, 0x80, URZ ;  /* 0x000000800a067890 */ /* 0x000fe2000fffe03f */
[----:B------:R-:W-:Y:S01]  /*53b0*/  @!P1 PRMT R7, RZ, 0x654, R7 ;  /* 0x00000654ff079816 */ /* 0x000fe20000000007 */
[----:B------:R-:W-:Y:S02]  /*53c0*/  UMOV UR7, 0x40000040 ;  /* 0x4000004000077882 */ /* 0x000fe40000000000 */
[----:B------:R-:W-:Y:S01]  /*53d0*/  PLOP3.LUT P2, PT, PT, PT, UP0, 0x80, 0x0 ;  /* 0x000000000000781c */ /* 0x000fe20003f4f008 */
[----:B------:R-:W-:Y:S02]  /*53e0*/  WARPGROUP.DEPBAR.LE gsb0, 0x0 ;  /* 0x00008000000079c5 */ /* 0x000fe40000010000 */
[----:B------:R-:W-:-:S15]  /*53f0*/  WARPGROUP.ARRIVE ;  /* 0x00000000000079c5 */ /* 0x000fde0000000000 */
[----:B------:R-:W-:-:S05]  /*5400*/  NOP ;  /* 0x0000000000007918 */ /* 0x000fca0000000000 */
[----:B------:R-:W-:Y:S01]  /*5410*/  HGMMA.64x256x16.F32.BF16 R24, R156, gdesc[UR4].tnspB, R24, gsb0 ;  /* 0x43e000049c187df0 */ /* 0x000fe20008001818 */
[----:B------:R-:W-:Y:S01]  /*5420*/  UIADD3 UR6, UR10, 0x100, URZ ;  /* 0x000001000a067890 */ /* 0x000fe2000fffe03f */
[----:B------:R-:W-:Y:S01]  /*5430*/  UMOV UR7, 0x40000040 ;  /* 0x4000004000077882 */ /* 0x000fe20000000000 */
[----:B------:R-:W-:Y:S02]  /*5440*/  WARPGROUP.DEPBAR.LE gsb0, 0x0 ;  /* 0x00008000000079c5 */ /* 0x000fe40000010000 */
[----:B------:R-:W-:-:S15]  /*5450*/  WARPGROUP.ARRIVE ;  /* 0x00000000000079c5 */ /* 0x000fde0000000000 */
[----:B------:R-:W-:-:S08]  /*5460*/  NOP ;  /* 0x0000000000007918 */ /* 0x000fd00000000000 */
[----:B------:R-:W-:Y:S01]  /*5470*/  HGMMA.64x256x16.F32.BF16 R24, R160, gdesc[UR4].tnspB, R24, gsb0 ;  /* 0x43e00004a0187df0 */ /* 0x000fe20008001818 */
[----:B------:R-:W-:Y:S01]  /*5480*/  UIADD3 UR6, UR10, 0x180, URZ ;  /* 0x000001800a067890 */ /* 0x000fe2000fffe03f */
        /* <DEDUP_REMOVED lines=15> */
[----:B------:R-:W-:Y:S05]  /*5580*/  @!P2 BRA `(.L_x_3400) ;  /* 0x000000180040a947 */ /* 0x000fea0003800000 */
[----:B------:R-:W-:Y:S01]  /*5590*/  IMAD.MOV.U32 R8, RZ, RZ, R0 ;  /* 0x000000ffff087224 */ /* 0x000fe200078e0000 */
[----:B------:R-:W-:Y:S01]  /*55a0*/  UMOV UR22, UR37 ;  /* 0x0000002500167c82 */ /* 0x000fe20008000000 */
[----:B------:R-:W-:Y:S01]  /*55b0*/  IMAD.MOV.U32 R9, RZ, RZ, R4 ;  /* 0x000000ffff097224 */ /* 0x000fe200078e0004 */
[----:B------:R-:W-:-:S06]  /*55c0*/  ULDC UR21, c[0x0][0x988] ;  /* 0x0002620000157ab9 */ /* 0x000fcc0000000800 */
.L_x_3409:
[----:B------:R-:W-:Y:S01]  /*55d0*/  UIADD3 UR37, UR22, 0x1, URZ ;  /* 0x0000000116257890 */ /* 0x000fe2000fffe03f */
[----:B------:R-:W-:Y:S01]  /*55e0*/  UMOV UR6, UR20 ;  /* 0x0000001400067c82 */ /* 0x000fe20008000000 */
[----:B------:R-:W-:Y:S02]  /*55f0*/  UIADD3 UR20, UR20, -0x1, URZ ;  /* 0xffffffff14147890 */ /* 0x000fe4000fffe03f */
[----:B------:R-:W-:-:S04]  /*5600*/  UISETP.NE.AND UP0, UPT, UR37, 0x2, UPT ;  /* 0x000000022500788c */ /* 0x000fc8000bf05270 */
[----:B------:R-:W-:Y:S02]  /*5610*/  USEL UR7, URZ, 0x1, UP0 ;  /* 0x000000013f077887 */ /* 0x000fe40008000000 */
[----:B------:R-:W-:Y:S02]  /*5620*/  USEL UR37, UR37, URZ, UP0 ;  /* 0x0000003f25257287 */ /* 0x000fe40008000000 */
[----:B------:R-:W-:Y:S02]  /*5630*/  ULOP3.LUT UR47, UR47, UR7, URZ, 0x3c, !UPT ;  /* 0x000000072f2f7292 */ /* 0x000fe4000f8e3c3f */
[----:B------:R-:W-:Y:S01]  /*5640*/  UISETP.GT.AND UP0, UPT, UR6, UR51, UPT ;  /* 0x000000330600728c */ /* 0x000fe2000bf04270 */
[----:B0-2---:R-:W-:Y:S10]  /*5650*/  @!P0 BRA `(.L_x_3401) ;  /* 0x0000000000048947 */ /* 0x005ff40003800000 */
[----:B------:R-:W-:Y:S01]  /*5660*/  BPT.TRAP 0x1 ;  /* 0x000000040000795c */ /* 0x000fe20000300000 */
.L_x_3401:
[----:B------:R-:W-:Y:S01]  /*5670*/  ULEA UR23, UR37, UR38, 0x3 ;  /* 0x0000002625177291 */ /* 0x000fe2000f8e183f */
[----:B-1----:R-:W-:-:S05]  /*5680*/  IMAD.U32 R7, RZ, RZ, UR47 ;  /* 0x0000002fff077e24 */ /* 0x002fca000f8e00ff */
[----:B------:R-:W-:-:S04]  /*5690*/  SHF.L.U32 R7, R7, 0x1f, RZ ;  /* 0x0000001f07077819 */ /* 0x000fc800000006ff */
[----:B------:R1:W2:Y:S01]  /*56a0*/  SYNCS.PHASECHK.TRANS64.TRYWAIT P2, [UR23+0x28c30], R7 ;  /* 0x028c3007ff0075a7 */ /* 0x0002a20008040157 */
[----:B------:R-:W-:Y:S05]  /*56b0*/  @!P0 BRA `(.L_x_3402) ;  /* 0x0000000000048947 */ /* 0x000fea0003800000 */
[----:B------:R-:W-:Y:S01]  /*56c0*/  BPT.TRAP 0x1 ;  /* 0x000000040000795c */ /* 0x000fe20000300000 */
.L_x_3402:
[----:B--2---:R-:W-:Y:S05]  /*56d0*/  @P2 BRA `(.L_x_3403) ;  /* 0x0000000000082947 */ /* 0x004fea0003800000 */
[----:B------:R-:W2:Y:S02]  /*56e0*/  SYNCS.PHASECHK.TRANS64.TRYWAIT P2, [UR23+0x28c30], R7 ;  /* 0x028c3007ff0075a7 */ /* 0x000ea40008040157 */
[----:B--2---:R-:W-:Y:S05]  /*56f0*/  @!P2 BRA `(.L_x_3404) ;  /* 0x000000dc00f4a947 */ /* 0x004fea0003800000 */
.L_x_3403:
[----:B------:R-:W-:Y:S01]  /*5700*/  R2UR UR18, R3 ;  /* 0x00000000031272ca */ /* 0x000fe200000e0000 */
[----:B------:R-:W-:Y:S01]  /*5710*/  UIADD3 UR6, UR38, 0x20400, URZ ;  /* 0x0002040026067890 */ /* 0x000fe2000fffe03f */
[----:B0-----:R-:W-:Y:S01]  /*5720*/  WARPGROUP.ARRIVE ;  /* 0x00000000000079c5 */ /* 0x001fe20000000000 */
[----:B------:R-:W-:Y:S01]  /*5730*/  UMOV UR19, 0x40000040 ;  /* 0x4000004000137882 */ /* 0x000fe20000000000 */
[----:B------:R-:W-:Y:S01]  /*5740*/  UMOV UR17, 0x40000040 ;  /* 0x4000004000117882 */ /* 0x000fe20000000000 */
[----:B------:R-:W-:Y:S01]  /*5750*/  USHF.R.U32.HI UR6, URZ, 0x4, UR6 ;  /* 0x000000043f067899 */ /* 0x000fe20008011606 */
[----:B------:R-:W-:Y:S01]  /*5760*/  ISETP.NE.AND P2, PT, R17, RZ, PT ;  /* 0x000000ff1100720c */ /* 0x000fe20003f45270 */
[----:B------:R-:W-:Y:S01]  /*5770*/  UMOV UR7, 0x40000040 ;  /* 0x4000004000077882 */ /* 0x000fe20000000000 */
[----:B------:R-:W-:Y:S01]  /*5780*/  UMOV UR11, 0x40000040 ;  /* 0x40000040000b7882 */ /* 0x000fe20000000000 */
[----:B------:R-:W-:Y:S01]  /*5790*/  ULOP3.LUT UR6, UR6, 0x3fff, URZ, 0xc0, !UPT ;  /* 0x00003fff06067892 */ /* 0x000fe2000f8ec03f */
[----:B------:R-:W-:-:S03]  /*57a0*/  UMOV UR15, 0x40000040 ;  /* 0x40000040000f7882 */ /* 0x000fc60000000000 */
[----:B------:R-:W-:Y:S02]  /*57b0*/  ULEA UR18, UR37, UR18, 0x9 ;  /* 0x0000001225127291 */ /* 0x000fe4000f8e483f */
[----:B------:R-:W-:Y:S02]  /*57c0*/  ULOP3.LUT UR16, UR6, 0x10000, URZ, 0xfc, !UPT ;  /* 0x0001000006107892 */ /* 0x000fe4000f8efc3f */
[----:B------:R-:W-:Y:S02]  /*57d0*/  UIADD3 UR6, UR18, 0x2, URZ ;  /* 0x0000000212067890 */ /* 0x000fe4000fffe03f */
[----:B------:R-:W-:Y:S02]  /*57e0*/  UIADD3 UR10, UR18, 0x4, URZ ;  /* 0x00000004120a7890 */ /* 0x000fe4000fffe03f */
[----:B------:R-:W-:-:S03]  /*57f0*/  UIADD3 UR14, UR18, 0x6, URZ ;  /* 0x00000006120e7890 */ /* 0x000fc6000fffe03f */
[----:B------:R-:W-:Y:S03]  /*5800*/  HGMMA.64x64x16.F32.BF16 R152, gdesc[UR16], RZ, !UPT, gsb0 ;  /* 0x00e00000109879f0 */ /* 0x000fe6000c0018ff */
        /* <DEDUP_REMOVED lines=29> */
[----:B0-----:R-:W-:-:S05]  /*59e0*/  FMNMX.FTZ R4, R4, R0, !PT ;  /* 0x0000000004047209 */ /* 0x001fca0007810000 */
[C---:B------:R-:W-:Y:S01]  /*59f0*/  FMUL.FTZ R0, R4.reuse, UR21 ;  /* 0x0000001504007c20 */ /* 0x040fe20008410000 */
[----:B------:R-:W-:-:S03]  /*5a00*/  FADD.FTZ R9, -R4, R9 ;  /* 0x0000000904097221 */ /* 0x000fc60000010100 */
[--C-:B------:R-:W-:Y:S01]  /*5a10*/  FFMA.FTZ R152, R152, UR21, -R0.reuse ;  /* 0x0000001598987c23 */ /* 0x100fe20008010800 */
[--C-:B------:R-:W-:Y:S01]  /*5a20*/  FFMA.FTZ R153, R153, UR21, -R0.reuse ;  /* 0x0000001599997c23 */ /* 0x100fe20008010800 */
[----:B------:R-:W-:Y:S01]  /*5a30*/  FMUL.FTZ R9, R9, UR21 ;  /* 0x0000001509097c20 */ /* 0x000fe20008410000 */
[--C-:B------:R-:W-:Y:S01]  /*5a40*/  FFMA.FTZ R156, R156, UR21, -R0.reuse ;  /* 0x000000159c9c7c23 */ /* 0x100fe20008010800 */
[--C-:B------:R-:W-:Y:S01]  /*5a50*/  FFMA.FTZ R157, R157, UR21, -R0.reuse ;  /* 0x000000159d9d7c23 */ /* 0x100fe20008010800 */
[--C-:B------:R-:W-:Y:S01]  /*5a60*/  FFMA.FTZ R160, R160, UR21, -R0.reuse ;  /* 0x00000015a0a07c23 */ /* 0x100fe20008010800 */
[----:B------:R-:W-:Y:S01]  /*5a70*/  MUFU.EX2 R152, R152 ;  /* 0x0000009800987308 */ /* 0x000fe20000000800 */
[--C-:B------:R-:W-:Y:S01]  /*5a80*/  FFMA.FTZ R161, R161, UR21, -R0.reuse ;  /* 0x00000015a1a17c23 */ /* 0x100fe20008010800 */
[--C-:B------:R-:W-:Y:S01]  /*5a90*/  FFMA.FTZ R164, R164, UR21, -R0.reuse ;  /* 0x00000015a4a47c23 */ /* 0x100fe20008010800 */
[--C-:B------:R-:W-:Y:S01]  /*5aa0*/  FFMA.FTZ R165, R165, UR21, -R0.reuse ;  /* 0x00000015a5a57c23 */ /* 0x100fe20008010800 */
[--C-:B------:R-:W-:Y:S01]  /*5ab0*/  FFMA.FTZ R168, R168, UR21, -R0.reuse ;  /* 0x00000015a8a87c23 */ /* 0x100fe20008010800 */
[--C-:B------:R-:W-:Y:S01]  /*5ac0*/  FFMA.FTZ R169, R169, UR21, -R0.reuse ;  /* 0x00000015a9a97c23 */ /* 0x100fe20008010800 */
[--C-:B------:R-:W-:Y:S01]  /*5ad0*/  FFMA.FTZ R172, R172, UR21, -R0.reuse ;  /* 0x00000015acac7c23 */ /* 0x100fe20008010800 */
[--C-:B------:R-:W-:Y:S01]  /*5ae0*/  FFMA.FTZ R173, R173, UR21, -R0.reuse ;  /* 0x00000015adad7c23 */ /* 0x100fe20008010800 */
[----:B------:R-:W0:Y:S01]  /*5af0*/  MUFU.EX2 R9, R9 ;  /* 0x0000000900097308 */ /* 0x000e220000000800 */
[--C-:B------:R-:W-:Y:S01]  /*5b00*/  FFMA.FTZ R176, R176, UR21, -R0.reuse ;  /* 0x00000015b0b07c23 */ /* 0x100fe20008010800 */
[--C-:B------:R-:W-:Y:S01]  /*5b10*/  FFMA.FTZ R177, R177, UR21, -R0.reuse ;  /* 0x00000015b1b17c23 */ /* 0x100fe20008010800 */
[--C-:B------:R-:W-:Y:S01]  /*5b20*/  FFMA.FTZ R180, R180, UR21, -R0.reuse ;  /* 0x00000015b4b47c23 */ /* 0x100fe20008010800 */
[----:B------:R-:W-:-:S04]  /*5b30*/  FFMA.FTZ R181, R181, UR21, -R0 ;  /* 0x00000015b5b57c23 */ /* 0x000fc80008010800 */
[----:B------:R-:W2:Y:S08]  /*5b40*/  MUFU.EX2 R153, R153 ;  /* 0x0000009900997308 */ /* 0x000eb00000000800 */
[----:B------:R-:W3:Y:S01]  /*5b50*/  MUFU.EX2 R156, R156 ;  /* 0x0000009c009c7308 */ /* 0x000ee20000000800 */
[----:B0-----:R-:W-:Y:S01]  /*5b60*/  FFMA.FTZ R0, R9, R5, R152 ;  /* 0x0000000509007223 */ /* 0x001fe20000010098 */
[-C--:B------:R-:W-:Y:S01]  /*5b70*/  FMUL.FTZ R24, R24, R9.reuse ;  /* 0x0000000918187220 */ /* 0x080fe20000410000 */
[-C--:B------:R-:W-:Y:S01]  /*5b80*/  FMUL.FTZ R25, R25, R9.reuse ;  /* 0x0000000919197220 */ /* 0x080fe20000410000 */
[-C--:B------:R-:W-:Y:S01]  /*5b90*/  FMUL.FTZ R28, R28, R9.reuse ;  /* 0x000000091c1c7220 */ /* 0x080fe20000410000 */
[-C--:B------:R-:W-:Y:S01]  /*5ba0*/  FMUL.FTZ R29, R29, R9.reuse ;  /* 0x000000091d1d7220 */ /* 0x080fe20000410000 */
[-C--:B------:R-:W-:Y:S01]  /*5bb0*/  FMUL.FTZ R32, R32, R9.reuse ;  /* 0x0000000920207220 */ /* 0x080fe20000410000 */
[-C--:B------:R-:W-:Y:S01]  /*5bc0*/  FMUL.FTZ R33, R33, R9.reuse ;  /* 0x0000000921217220 */ /* 0x080fe20000410000 */
[----:B------:R-:W0:Y:S01]  /*5bd0*/  MUFU.EX2 R157, R157 ;  /* 0x0000009d009d7308 */ /* 0x000e220000000800 */
[C---:B--2---:R-:W-:Y:S01]  /*5be0*/  F2FP.BF16.F32.PACK_AB R188, R153.reuse, R152 ;  /* 0x0000009899bc723e */ /* 0x044fe200000010ff */
[----:B------:R-:W-:Y:S01]  /*5bf0*/  FADD.FTZ R0, R153, R0 ;  /* 0x0000000099007221 */ /* 0x000fe20000010000 */
[-C--:B------:R-:W-:Y:S01]  /*5c00*/  FMUL.FTZ R36, R36, R9.reuse ;  /* 0x0000000924247220 */ /* 0x080fe20000410000 */
[-C--:B------:R-:W-:Y:S01]  /*5c10*/  FMUL.FTZ R37, R37, R9.reuse ;  /* 0x0000000925257220 */ /* 0x080fe20000410000 */
[-C--:B------:R-:W-:Y:S01]  /*5c20*/  FMUL.FTZ R40, R40, R9.reuse ;  /* 0x0000000928287220 */ /* 0x080fe20000410000 */
[-C--:B------:R-:W-:Y:S01]  /*5c30*/  FMUL.FTZ R41, R41, R9.reuse ;  /* 0x0000000929297220 */ /* 0x080fe20000410000 */
[-C--:B------:R-:W-:Y:S01]  /*5c40*/  FMUL.FTZ R44, R44, R9.reuse ;  /* 0x000000092c2c7220 */ /* 0x080fe20000410000 */
[----:B------:R-:W2:Y:S01]  /*5c50*/  MUFU.EX2 R152, R160 ;  /* 0x000000a000987308 */ /* 0x000ea20000000800 */
[----:B---3--:R-:W-:Y:S01]  /*5c60*/  FADD.FTZ R0, R156, R0 ;  /* 0x000000009c007221 */ /* 0x008fe20000010000 */
[-C--:B------:R-:W-:Y:S01]  /*5c70*/  FMUL.FTZ R45, R45, R9.reuse ;  /* 0x000000092d2d7220 */ /* 0x080fe20000410000 */
[-C--:B------:R-:W-:Y:S01]  /*5c80*/  FMUL.FTZ R48, R48, R9.reuse ;  /* 0x0000000930307220 */ /* 0x080fe20000410000 */
[-C--:B------:R-:W-:Y:S01]  /*5c90*/  FMUL.FTZ R49, R49, R9.reuse ;  /* 0x0000000931317220 */ /* 0x080fe20000410000 */
[-C--:B------:R-:W-:Y:S01]  /*5ca0*/  FMUL.FTZ R52, R52, R9.reuse ;  /* 0x0000000934347220 */ /* 0x080fe20000410000 */
[-C--:B------:R-:W-:Y:S01]  /*5cb0*/  FMUL.FTZ R53, R53, R9.reuse ;  /* 0x0000000935357220 */ /* 0x080fe20000410000 */
[-C--:B------:R-:W-:Y:S01]  /*5cc0*/  FMUL.FTZ R56, R56, R9.reuse ;  /* 0x0000000938387220 */ /* 0x080fe20000410000 */
[----:B------:R-:W3:Y:S01]  /*5cd0*/  MUFU.EX2 R161, R161 ;  /* 0x000000a100a17308 */ /* 0x000ee20000000800 */
[C---:B0-----:R-:W-:Y:S01]  /*5ce0*/  FADD.FTZ R0, R157.reuse, R0 ;  /* 0x000000009d007221 */ /* 0x041fe20000010000 */
[----:B------:R-:W-:Y:S01]  /*5cf0*/  F2FP.BF16.F32.PACK_AB R190, R157, R156 ;  /* 0x0000009c9dbe723e */ /* 0x000fe200000010ff */
[-C--:B------:R-:W-:Y:S01]  /*5d00*/  FMUL.FTZ R57, R57, R9.reuse ;  /* 0x0000000939397220 */ /* 0x080fe20000410000 */
[-C--:B------:R-:W-:Y:S01]  /*5d10*/  FMUL.FTZ R60, R60, R9.reuse ;  /* 0x000000093c3c7220 */ /* 0x080fe20000410000 */
[-C--:B------:R-:W-:Y:S01]  /*5d20*/  FMUL.FTZ R61, R61, R9.reuse ;  /* 0x000000093d3d7220 */ /* 0x080fe20000410000 */
[-C--:B------:R-:W-:Y:S01]  /*5d30*/  FMUL.FTZ R64, R64, R9.reuse ;  /* 0x0000000940407220 */ /* 0x080fe20000410000 */
[-C--:B------:R-:W-:Y:S01]  /*5d40*/  FMUL.FTZ R65, R65, R9.reuse ;  /* 0x0000000941417220 */ /* 0x080fe20000410000 */
[----:B------:R-:W0:Y:S01]  /*5d50*/  MUFU.EX2 R164, R164 ;  /* 0x000000a400a47308 */ /* 0x000e220000000800 */
[----:B--2---:R-:W-:Y:S01]  /*5d60*/  FADD.FTZ R0, R152, R0 ;  /* 0x0000000098007221 */ /* 0x004fe20000010000 */
[-C--:B------:R-:W-:Y:S01]  /*5d70*/  FMUL.FTZ R68, R68, R9.reuse ;  /* 0x0000000944447220 */ /* 0x080fe20000410000 */
[-C--:B------:R-:W-:Y:S01]  /*5d80*/  FMUL.FTZ R69, R69, R9.reuse ;  /* 0x0000000945457220 */ /* 0x080fe20000410000 */
[-C--:B------:R-:W-:Y:S01]  /*5d90*/  FMUL.FTZ R72, R72, R9.reuse ;  /* 0x0000000948487220 */ /* 0x080fe20000410000 */
[-C--:B------:R-:W-:Y:S01]  /*5da0*/  FMUL.FTZ R73, R73, R9.reuse ;  /* 0x0000000949497220 */ /* 0x080fe20000410000 */
[-C--:B------:R-:W-:Y:S01]  /*5db0*/  FMUL.FTZ R76, R76, R9.reuse ;  /* 0x000000094c4c7220 */ /* 0x080fe20000410000 */
[-C--:B------:R-:W-:Y:S01]  /*5dc0*/  FMUL.FTZ R77, R77, R9.reuse ;  /* 0x000000094d4d7220 */ /* 0x080fe20000410000 */
[----:B------:R-:W2:Y:S01]  /*5dd0*/  MUFU.EX2 R165, R165 ;  /* 0x000000a500a57308 */ /* 0x000ea20000000800 */
[C---:B---3--:R-:W-:Y:S01]  /*5de0*/  FADD.FTZ R5, R161.reuse, R0 ;  /* 0x00000000a1057221 */ /* 0x048fe20000010000 */
[----:B------:R-:W-:Y:S01]  /*5df0*/  FMNMX.FTZ R0, R154, R8, !PT ;  /* 0x000000089a007209 */ /* 0x000fe20007810000 */
[-C--:B------:R-:W-:Y:S01]  /*5e00*/  FMUL.FTZ R80, R80, R9.reuse ;  /* 0x0000000950507220 */ /* 0x080fe20000410000 */
[----:B------:R-:W-:Y:S01]  /*5e10*/  F2FP.BF16.F32.PACK_AB R152, R161, R152 ;  /* 0x00000098a198723e */ /* 0x000fe200000010ff */
[-C--:B------:R-:W-:Y:S01]  /*5e20*/  FMUL.FTZ R81, R81, R9.reuse ;  /* 0x0000000951517220 */ /* 0x080fe20000410000 */
[----:B------:R-:W-:Y:S01]  /*5e30*/  FMNMX.FTZ R0, R155, R0, !PT ;  /* 0x000000009b007209 */ /* 0x000fe20007810000 */
[-C--:B------:R-:W-:Y:S01]  /*5e40*/  FMUL.FTZ R84, R84, R9.reuse ;  /* 0x0000000954547220 */ /* 0x080fe20000410000 */
[----:B------:R-:W3:Y:S01]  /*5e50*/  MUFU.EX2 R156, R168 ;  /* 0x000000a8009c7308 */ /* 0x000ee20000000800 */
[----:B0-----:R-:W-:Y:S01]  /*5e60*/  FADD.FTZ R5, R164, R5 ;  /* 0x00000005a4057221 */ /* 0x001fe20000010000 */
[----:B------:R-:W-:Y:S01]  /*5e70*/  FMNMX.FTZ R0, R158, R0, !PT ;  /* 0x000000009e007209 */ /* 0x000fe20007810000 */
[-C--:B------:R-:W-:Y:S01]  /*5e80*/  FMUL.FTZ R85, R85, R9.reuse ;  /* 0x0000000955557220 */ /* 0x080fe20000410000 */
[-C--:B------:R-:W-:Y:S01]  /*5e90*/  FMUL.FTZ R88, R88, R9.reuse ;  /* 0x0000000958587220 */ /* 0x080fe20000410000 */
[-C--:B------:R-:W-:Y:S01]  /*5ea0*/  FMUL.FTZ R89, R89, R9.reuse ;  /* 0x0000000959597220 */ /* 0x080fe20000410000 */
[----:B------:R-:W-:Y:S01]  /*5eb0*/  FMNMX.FTZ R0, R159, R0, !PT ;  /* 0x000000009f007209 */ /* 0x000fe20007810000 */
[-C--:B------:R-:W-:Y:S01]  /*5ec0*/  FMUL.FTZ R92, R92, R9.reuse ;  /* 0x000000095c5c7220 */ /* 0x080fe20000410000 */
[----:B------:R-:W0:Y:S01]  /*5ed0*/  MUFU.EX2 R169, R169 ;  /* 0x000000a900a97308 */ /* 0x000e220000000800 */
[----:B--2---:R-:W-:Y:S01]  /*5ee0*/  FADD.FTZ R5, R165, R5 ;  /* 0x00000005a5057221 */ /* 0x004fe20000010000 */
[----:B------:R-:W-:Y:S01]  /*5ef0*/  FMNMX.FTZ R0, R162, R0, !PT ;  /* 0x00000000a2007209 */ /* 0x000fe20007810000 */
[-C--:B------:R-:W-:Y:S01]  /*5f00*/  FMUL.FTZ R93, R93, R9.reuse ;  /* 0x000000095d5d7220 */ /* 0x080fe20000410000 */
[-C--:B------:R-:W-:Y:S01]  /*5f10*/  FMUL.FTZ R96, R96, R9.reuse ;  /* 0x0000000960607220 */ /* 0x080fe20000410000 */
[-C--:B------:R-:W-:Y:S01]  /*5f20*/  FMUL.FTZ R97, R97, R9.reuse ;  /* 0x0000000961617220 */ /* 0x080fe20000410000 */
[----:B------:R-:W-:Y:S01]  /*5f30*/  FMNMX.FTZ R0, R163, R0, !PT ;  /* 0x00000000a3007209 */ /* 0x000fe20007810000 */
[-C--:B------:R-:W-:Y:S01]  /*5f40*/  FMUL.FTZ R100, R100, R9.reuse ;  /* 0x0000000964647220 */ /* 0x080fe20000410000 */
[----:B------:R-:W2:Y:S01]  /*5f50*/  MUFU.EX2 R172, R172 ;  /* 0x000000ac00ac7308 */ /* 0x000ea20000000800 */
[----:B---3--:R-:W-:Y:S01]  /*5f60*/  FADD.FTZ R5, R156, R5 ;  /* 0x000000059c057221 */ /* 0x008fe20000010000 */
[----:B------:R-:W-:Y:S01]  /*5f70*/  FMNMX.FTZ R0, R166, R0, !PT ;  /* 0x00000000a6007209 */ /* 0x000fe20007810000 */
[-C--:B------:R-:W-:Y:S01]  /*5f80*/  FMUL.FTZ R101, R101, R9.reuse ;  /* 0x0000000965657220 */ /* 0x080fe20000410000 */
[-C--:B------:R-:W-:Y:S01]  /*5f90*/  FMUL.FTZ R104, R104, R9.reuse ;  /* 0x0000000968687220 */ /* 0x080fe20000410000 */
[-C--:B------:R-:W-:Y:S01]  /*5fa0*/  FMUL.FTZ R105, R105, R9.reuse ;  /* 0x0000000969697220 */ /* 0x080fe20000410000 */
[----:B------:R-:W-:Y:S01]  /*5fb0*/  FMNMX.FTZ R0, R167, R0, !PT ;  /* 0x00000000a7007209 */ /* 0x000fe20007810000 */
[-C--:B------:R-:W-:Y:S01]  /*5fc0*/  FMUL.FTZ R108, R108, R9.reuse ;  /* 0x000000096c6c7220 */ /* 0x080fe20000410000 */
[----:B------:R-:W3:Y:S01]  /*5fd0*/  MUFU.EX2 R173, R173 ;  /* 0x000000ad00ad7308 */ /* 0x000ee20000000800 */
[----:B0-----:R-:W-:Y:S01]  /*5fe0*/  FADD.FTZ R5, R169, R5 ;  /* 0x00000005a9057221 */ /* 0x001fe20000010000 */
[----:B------:R-:W-:Y:S01]  /*5ff0*/  FMNMX.FTZ R0, R170, R0, !PT ;  /* 0x00000000aa007209 */ /* 0x000fe20007810000 */
[-C--:B------:R-:W-:Y:S01]  /*6000*/  FMUL.FTZ R109, R109, R9.reuse ;  /* 0x000000096d6d7220 */ /* 0x080fe20000410000 */
[----:B------:R-:W-:Y:S01]  /*6010*/  F2FP.BF16.F32.PACK_AB R156, R169, R156 ;  /* 0x0000009ca99c723e */ /* 0x000fe200000010ff */
        /* <DEDUP_REMOVED lines=28> */
[C---:B--2---:R-:W-:Y:S01]  /*61e0*/  FADD.FTZ R5, R177.reuse, R5 ;  /* 0x00000005b1057221 */ /* 0x044fe20000010000 */
[----:B------:R-:W-:Y:S01]  /*61f0*/  F2FP.BF16.F32.PACK_AB R160, R177, R160 ;  /* 0x000000a0b1a0723e */ /* 0x000fe200000010ff */
[----:B------:R-:W2:Y:S01]  /*6200*/  SHFL.BFLY PT, R10, R0, 0x2, 0x1f ;  /* 0x0c401f00000a7f89 */ /* 0x000ea200000e0000 */
[-C--:B------:R-:W-:Y:S01]  /*6210*/  FMUL.FTZ R140, R140, R9.reuse ;  /* 0x000000098c8c7220 */ /* 0x080fe20000410000 */
[-C--:B------:R-:W-:Y:S01]  /*6220*/  FMUL.FTZ R141, R141, R9.reuse ;  /* 0x000000098d8d7220 */ /* 0x080fe20000410000 */
[-C--:B------:R-:W-:Y:S01]  /*6230*/  FMUL.FTZ R144, R144, R9.reuse ;  /* 0x0000000990907220 */ /* 0x080fe20000410000 */
[-C--:B------:R-:W-:Y:S01]  /*6240*/  FMUL.FTZ R145, R145, R9.reuse ;  /* 0x0000000991917220 */ /* 0x080fe20000410000 */
[-C--:B------:R-:W-:Y:S01]  /*6250*/  FMUL.FTZ R148, R148, R9.reuse ;  /* 0x0000000994947220 */ /* 0x080fe20000410000 */
[----:B---3--:R-:W-:Y:S01]  /*6260*/  FADD.FTZ R5, R180, R5 ;  /* 0x00000005b4057221 */ /* 0x008fe20000010000 */
[----:B------:R-:W-:-:S03]  /*6270*/  FMUL.FTZ R149, R149, R9 ;  /* 0x0000000995957220 */ /* 0x000fc60000410000 */
[----:B0-----:R-:W-:Y:S01]  /*6280*/  FADD.FTZ R5, R181, R5 ;  /* 0x00000005b5057221 */ /* 0x001fe20000010000 */
[----:B--2---:R-:W-:-:S05]  /*6290*/  FMNMX.FTZ R0, R0, R10, !PT ;  /* 0x0000000a00007209 */ /* 0x004fca0007810000 */
[----:B------:R-:W0:Y:S02]  /*62a0*/  SHFL.BFLY PT, R10, R0, 0x1, 0x1f ;  /* 0x0c201f00000a7f89 */ /* 0x000e2400000e0000 */
[----:B0-----:R-:W-:-:S05]  /*62b0*/  FMNMX.FTZ R0, R0, R10, !PT ;  /* 0x0000000a00007209 */ /* 0x001fca0007810000 */
[C---:B------:R-:W-:Y:S01]  /*62c0*/  FADD.FTZ R8, -R0.reuse, R8 ;  /* 0x0000000800087221 */ /* 0x040fe20000010100 */
[----:B------:R-:W-:-:S03]  /*62d0*/  FMUL.FTZ R10, R0, UR21 ;  /* 0x00000015000a7c20 */ /* 0x000fc60008410000 */
[----:B------:R-:W-:Y:S01]  /*62e0*/  FMUL.FTZ R8, R8, UR21 ;  /* 0x0000001508087c20 */ /* 0x000fe20008410000 */
[--C-:B------:R-:W-:Y:S01]  /*62f0*/  FFMA.FTZ R154, R154, UR21, -R10.reuse ;  /* 0x000000159a9a7c23 */ /* 0x100fe2000801080a */
[--C-:B------:R-:W-:Y:S01]  /*6300*/  FFMA.FTZ R155, R155, UR21, -R10.reuse ;  /* 0x000000159b9b7c23 */ /* 0x100fe2000801080a */
[--C-:B------:R-:W-:Y:S01]  /*6310*/  FFMA.FTZ R158, R158, UR21, -R10.reuse ;  /* 0x000000159e9e7c23 */ /* 0x100fe2000801080a */
[--C-:B------:R-:W-:Y:S01]  /*6320*/  FFMA.FTZ R159, R159, UR21, -R10.reuse ;  /* 0x000000159f9f7c23 */ /* 0x100fe2000801080a */
[----:B------:R0:W-:Y:S01]  /*6330*/  MUFU.EX2 R189, R154 ;  /* 0x0000009a00bd7308 */ /* 0x0001e20000000800 */
[--C-:B------:R-:W-:Y:S01]  /*6340*/  FFMA.FTZ R162, R162, UR21, -R10.reuse ;  /* 0x00000015a2a27c23 */ /* 0x100fe2000801080a */
[--C-:B------:R-:W-:Y:S01]  /*6350*/  FFMA.FTZ R163, R163, UR21, -R10.reuse ;  /* 0x00000015a3a37c23 */ /* 0x100fe2000801080a */
[--C-:B------:R-:W-:Y:S01]  /*6360*/  FFMA.FTZ R166, R166, UR21, -R10.reuse ;  /* 0x00000015a6a67c23 */ /* 0x100fe2000801080a */
[--C-:B------:R-:W-:Y:S01]  /*6370*/  FFMA.FTZ R167, R167, UR21, -R10.reuse ;  /* 0x00000015a7a77c23 */ /* 0x100fe2000801080a */
[--C-:B------:R-:W-:Y:S01]  /*6380*/  FFMA.FTZ R170, R170, UR21, -R10.reuse ;  /* 0x00000015aaaa7c23 */ /* 0x100fe2000801080a */
[--C-:B------:R-:W-:Y:S01]  /*6390*/  FFMA.FTZ R171, R171, UR21, -R10.reuse ;  /* 0x00000015abab7c23 */ /* 0x100fe2000801080a */
[--C-:B------:R-:W-:Y:S01]  /*63a0*/  FFMA.FTZ R174, R174, UR21, -R10.reuse ;  /* 0x00000015aeae7c23 */ /* 0x100fe2000801080a */
[----:B------:R-:W2:Y:S01]  /*63b0*/  MUFU.EX2 R8, R8 ;  /* 0x0000000800087308 */ /* 0x000ea20000000800 */
[--C-:B------:R-:W-:Y:S01]  /*63c0*/  FFMA.FTZ R175, R175, UR21, -R10.reuse ;  /* 0x00000015afaf7c23 */ /* 0x100fe2000801080a */
[--C-:B------:R-:W-:Y:S01]  /*63d0*/  FFMA.FTZ R178, R178, UR21, -R10.reuse ;  /* 0x00000015b2b27c23 */ /* 0x100fe2000801080a */
[--C-:B------:R-:W-:Y:S01]  /*63e0*/  FFMA.FTZ R179, R179, UR21, -R10.reuse ;  /* 0x00000015b3b37c23 */ /* 0x100fe2000801080a */
[--C-:B------:R-:W-:Y:S01]  /*63f0*/  FFMA.FTZ R182, R182, UR21, -R10.reuse ;  /* 0x00000015b6b67c23 */ /* 0x100fe2000801080a */
[----:B------:R-:W-:Y:S01]  /*6400*/  FFMA.FTZ R183, R183, UR21, -R10 ;  /* 0x00000015b7b77c23 */ /* 0x000fe2000801080a */
[----:B------:R-:W-:Y:S01]  /*6410*/  IMAD.U32 R10, RZ, RZ, UR23 ;  /* 0x00000017ff0a7e24 */ /* 0x000fe2000f8e00ff */
[----:B0-----:R-:W-:Y:S01]  /*6420*/  F2FP.BF16.F32.PACK_AB R154, R165, R164 ;  /* 0x000000a4a59a723e */ /* 0x001fe200000010ff */
[----:B------:R-:W0:Y:S02]  /*6430*/  MUFU.EX2 R155, R155 ;  /* 0x0000009b009b7308 */ /* 0x000e240000000800 */
[----:B------:R-:W-:-:S05]  /*6440*/  @!P1 VIADD R11, R10, 0x28c40 ;  /* 0x00028c400a0b9836 */ /* 0x000fca0000000000 */
[----:B------:R-:W-:Y:S01]  /*6450*/  @!P1 PRMT R11, RZ, 0x654, R11 ;  /* 0x00000654ff0b9816 */ /* 0x000fe2000000000b */
[----:B------:R3:W4:Y:S01]  /*6460*/  MUFU.EX2 R191, R158 ;  /* 0x0000009e00bf7308 */ /* 0x0007220000000800 */
[----:B--2---:R-:W-:Y:S01]  /*6470*/  FFMA.FTZ R6, R8, R6, R189 ;  /* 0x0000000608067223 */ /* 0x004fe200000100bd */
[-C--:B------:R-:W-:Y:S01]  /*6480*/  FMUL.FTZ R26, R26, R8.reuse ;  /* 0x000000081a1a7220 */ /* 0x080fe20000410000 */
[----:B------:R2:W-:Y:S01]  /*6490*/  @!P1 SYNCS.ARRIVE.TRANS64.RED.A1T0 RZ, [R11+URZ], RZ ;  /* 0x000000ff0bff99a7 */ /* 0x0005e2000810043f */
[-C--:B------:R-:W-:Y:S01]  /*64a0*/  FMUL.FTZ R27, R27, R8.reuse ;  /* 0x000000081b1b7220 */ /* 0x080fe20000410000 */
[-C--:B------:R-:W-:Y:S01]  /*64b0*/  FMUL.FTZ R30, R30, R8.reuse ;  /* 0x000000081e1e7220 */ /* 0x080fe20000410000 */
[-C--:B------:R-:W-:Y:S01]  /*64c0*/  FMUL.FTZ R31, R31, R8.reuse ;  /* 0x000000081f1f7220 */ /* 0x080fe20000410000 */
[----:B------:R-:W-:Y:S01]  /*64d0*/  FMUL.FTZ R34, R34, R8 ;  /* 0x0000000822227220 */ /* 0x000fe20000410000 */
[----:B------:R-:W5:Y:S01]  /*64e0*/  MUFU.EX2 R159, R159 ;  /* 0x0000009f009f7308 */ /* 0x000f620000000800 */
[C---:B0-----:R-:W-:Y:S01]  /*64f0*/  FADD.FTZ R6, R155.reuse, R6 ;  /* 0x000000069b067221 */ /* 0x041fe20000010000 */
[----:B------:R-:W-:Y:S01]  /*6500*/  F2FP.BF16.F32.PACK_AB R189, R155, R189 ;  /* 0x000000bd9bbd723e */ /* 0x000fe200000010ff */
[----:B--2---:R-:W-:Y:S01]  /*6510*/  IMAD.U32 R11, RZ, RZ, UR22 ;  /* 0x00000016ff0b7e24 */ /* 0x004fe2000f8e00ff */
[----:B---3--:R-:W-:Y:S01]  /*6520*/  F2FP.BF16.F32.PACK_AB R158, R173, R172 ;  /* 0x000000acad9e723e */ /* 0x008fe200000010ff */
[-C--:B------:R-:W-:Y:S01]  /*6530*/  FMUL.FTZ R35, R35, R8.reuse ;  /* 0x0000000823237220 */ /* 0x080fe20000410000 */
[-C--:B------:R-:W-:Y:S01]  /*6540*/  FMUL.FTZ R38, R38, R8.reuse ;  /* 0x0000000826267220 */ /* 0x080fe20000410000 */
[----:B------:R-:W-:Y:S01]  /*6550*/  @!P2 IMAD R11, R11, 0x40, R16 ;  /* 0x000000400b0ba824 */ /* 0x000fe200078e0210 */
[----:B------:R0:W2:Y:S01]  /*6560*/  MUFU.EX2 R153, R162 ;  /* 0x000000a200997308 */ /* 0x0000a20000000800 */
[----:B----4-:R-:W-:Y:S01]  /*6570*/  FADD.FTZ R6, R191, R6 ;  /* 0x00000006bf067221 */ /* 0x010fe20000010000 */
[-C--:B------:R-:W-:Y:S01]  /*6580*/  FMUL.FTZ R39, R39, R8.reuse ;  /* 0x0000000827277220 */ /* 0x080fe20000410000 */
[-C--:B------:R-:W-:Y:S01]  /*6590*/  FMUL.FTZ R42, R42, R8.reuse ;  /* 0x000000082a2a7220 */ /* 0x080fe20000410000 */
[----:B------:R-:W-:Y:S01]  /*65a0*/  @!P2 LEA R11, R11, UR38, 0x2 ;  /* 0x000000260b0bac11 */ /* 0x000fe2000f8e10ff */
[-C--:B------:R-:W-:Y:S01]  /*65b0*/  FMUL.FTZ R43, R43, R8.reuse ;  /* 0x000000082b2b7220 */ /* 0x080fe20000410000 */
[-C--:B------:R-:W-:Y:S01]  /*65c0*/  FMUL.FTZ R46, R46, R8.reuse ;  /* 0x000000082e2e7220 */ /* 0x080fe20000410000 */
[-C--:B------:R-:W-:Y:S01]  /*65d0*/  FMUL.FTZ R47, R47, R8.reuse ;  /* 0x000000082f2f7220 */ /* 0x080fe20000410000 */
[----:B------:R-:W3:Y:S01]  /*65e0*/  MUFU.EX2 R163, R163 ;  /* 0x000000a300a37308 */ /* 0x000ee20000000800 */
[C---:B-----5:R-:W-:Y:S01]  /*65f0*/  FADD.FTZ R6, R159.reuse, R6 ;  /* 0x000000069f067221 */ /* 0x060fe20000010000 */
[----:B------:R4:W-:Y:S01]  /*6600*/  @!P2 STS [R11+0x28800], R9 ;  /* 0x028800090b00a388 */ /* 0x0009e20000000800 */
[----:B------:R-:W-:Y:S01]  /*6610*/  F2FP.BF16.F32.PACK_AB R191, R159, R191 ;  /* 0x000000bf9fbf723e */ /* 0x000fe200000010ff */
[----:B------:R-:W-:Y:S01]  /*6620*/  FMUL.FTZ R50, R50, R8 ;  /* 0x0000000832327220 */ /* 0x000fe20000410000 */
[----:B0-----:R-:W-:Y:S01]  /*6630*/  F2FP.BF16.F32.PACK_AB R162, R181, R180 ;  /* 0x000000b4b5a2723e */ /* 0x001fe200000010ff */
[----:B------:R4:W-:Y:S01]  /*6640*/  @!P2 STS [R11+0x28820], R8 ;  /* 0x028820080b00a388 */ /* 0x0009e20000000800 */
[-C--:B------:R-:W-:Y:S01]  /*6650*/  FMUL.FTZ R51, R51, R8.reuse ;  /* 0x0000000833337220 */ /* 0x080fe20000410000 */
[----:B------:R-:W0:Y:S01]  /*6660*/  MUFU.EX2 R166, R166 ;  /* 0x000000a600a67308 */ /* 0x000e220000000800 */
[----:B--2---:R-:W-:Y:S01]  /*6670*/  FADD.FTZ R6, R153, R6 ;  /* 0x0000000699067221 */ /* 0x004fe20000010000 */
[----:B------:R-:W-:Y:S01]  /*6680*/  BAR.SYNC.DEFER_BLOCKING 0xf, 0x100 ;  /* 0x03c4000000007b1d */ /* 0x000fe20000010000 */
[-C--:B------:R-:W-:Y:S01]  /*6690*/  FMUL.FTZ R54, R54, R8.reuse ;  /* 0x0000000836367220 */ /* 0x080fe20000410000 */
[-C--:B------:R-:W-:Y:S01]  /*66a0*/  FMUL.FTZ R55, R55, R8.reuse ;  /* 0x0000000837377220 */ /* 0x080fe20000410000 */
[-C--:B------:R-:W-:Y:S01]  /*66b0*/  FMUL.FTZ R58, R58, R8.reuse ;  /* 0x000000083a3a7220 */ /* 0x080fe20000410000 */
[-C--:B------:R-:W-:Y:S01]  /*66c0*/  FMUL.FTZ R59, R59, R8.reuse ;  /* 0x000000083b3b7220 */ /* 0x080fe20000410000 */
[-C--:B------:R-:W-:Y:S01]  /*66d0*/  FMUL.FTZ R62, R62, R8.reuse ;  /* 0x000000083e3e7220 */ /* 0x080fe20000410000 */
[----:B------:R-:W2:Y:S01]  /*66e0*/  MUFU.EX2 R167, R167 ;  /* 0x000000a700a77308 */ /* 0x000ea20000000800 */
[C---:B---3--:R-:W-:Y:S01]  /*66f0*/  FADD.FTZ R6, R163.reuse, R6 ;  /* 0x00000006a3067221 */ /* 0x048fe20000010000 */
[----:B------:R-:W-:Y:S01]  /*6700*/  F2FP.BF16.F32.PACK_AB R153, R163, R153 ;  /* 0x00000099a399723e */ /* 0x000fe200000010ff */
[-C--:B------:R-:W-:Y:S01]  /*6710*/  FMUL.FTZ R63, R63, R8.reuse ;  /* 0x000000083f3f7220 */ /* 0x080fe20000410000 */
[-C--:B------:R-:W-:Y:S01]  /*6720*/  FMUL.FTZ R66, R66, R8.reuse ;  /* 0x0000000842427220 */ /* 0x080fe20000410000 */
[-C--:B------:R-:W-:Y:S01]  /*6730*/  FMUL.FTZ R67, R67, R8.reuse ;  /* 0x0000000843437220 */ /* 0x080fe20000410000 */
[-C--:B------:R-:W-:Y:S01]  /*6740*/  FMUL.FTZ R70, R70, R8.reuse ;  /* 0x0000000846467220 */ /* 0x080fe20000410000 */
[-C--:B------:R-:W-:Y:S01]  /*6750*/  FMUL.FTZ R71, R71, R8.reuse ;  /* 0x0000000847477220 */ /* 0x080fe20000410000 */
[----:B------:R-:W3:Y:S01]  /*6760*/  MUFU.EX2 R157, R170 ;  /* 0x000000aa009d7308 */ /* 0x000ee20000000800 */
[----:B0-----:R-:W-:Y:S01]  /*6770*/  FADD.FTZ R6, R166, R6 ;  /* 0x00000006a6067221 */ /* 0x001fe20000010000 */
[-C--:B------:R-:W-:Y:S01]  /*6780*/  FMUL.FTZ R74, R74, R8.reuse ;  /* 0x000000084a4a7220 */ /* 0x080fe20000410000 */
[-C--:B------:R-:W-:Y:S01]  /*6790*/  FMUL.FTZ R75, R75, R8.reuse ;  /* 0x000000084b4b7220 */ /* 0x080fe20000410000 */
[-C--:B------:R-:W-:Y:S01]  /*67a0*/  FMUL.FTZ R78, R78, R8.reuse ;  /* 0x000000084e4e7220 */ /* 0x080fe20000410000 */
[-C--:B------:R-:W-:Y:S01]  /*67b0*/  FMUL.FTZ R79, R79, R8.reuse ;  /* 0x000000084f4f7220 */ /* 0x080fe20000410000 */
[-C--:B------:R-:W-:Y:S01]  /*67c0*/  FMUL.FTZ R82, R82, R8.reuse ;  /* 0x0000000852527220 */ /* 0x080fe20000410000 */
[----:B------:R-:W-:Y:S01]  /*67d0*/  FMUL.FTZ R83, R83, R8 ;  /* 0x0000000853537220 */ /* 0x000fe20000410000 */
[----:B------:R-:W0:Y:S01]  /*67e0*/  MUFU.EX2 R171, R171 ;  /* 0x000000ab00ab7308 */ /* 0x000e220000000800 */
[C---:B--2---:R-:W-:Y:S01]  /*67f0*/  FADD.FTZ R6, R167.reuse, R6 ;  /* 0x00000006a7067221 */ /* 0x044fe20000010000 */
[----:B------:R-:W-:Y:S01]  /*6800*/  F2FP.BF16.F32.PACK_AB R155, R167, R166 ;  /* 0x000000a6a79b723e */ /* 0x000fe200000010ff */
[----:B------:R4:W-:Y:S01]  /*6810*/  STSM.16.M88.4 [R18+0x26800], R188 ;  /* 0x026800bc12007844 */ /* 0x0009e20000000200 */
[-C--:B------:R-:W-:Y:S01]  /*6820*/  FMUL.FTZ R86, R86, R8.reuse ;  /* 0x0000000856567220 */ /* 0x080fe20000410000 */
[-C--:B------:R-:W-:Y:S01]  /*6830*/  FMUL.FTZ R87, R87, R8.reuse ;  /* 0x0000000857577220 */ /* 0x080fe20000410000 */
[-C--:B------:R-:W-:Y:S01]  /*6840*/  FMUL.FTZ R90, R90, R8.reuse ;  /* 0x000000085a5a7220 */ /* 0x080fe20000410000 */
[----:B------:R4:W-:Y:S01]  /*6850*/  STSM.16.M88.4 [R23], R152 ;  /* 0x0000009817007844 */ /* 0x0009e20000000200 */
        /* <DEDUP_REMOVED lines=23> */
[----:B------:R-:W-:Y:S01]  /*69d0*/  FMUL.FTZ R123, R123, R8 ;  /* 0x000000087b7b7220 */ /* 0x000fe20000410000 */
[----:B------:R-:W2:Y:S01]  /*69e0*/  MUFU.EX2 R179, R179 ;  /* 0x000000b300b37308 */ /* 0x000ea20000000800 */
[C---:B---3--:R-:W-:Y:S01]  /*69f0*/  FADD.FTZ R6, R175.reuse, R6 ;  /* 0x00000006af067221 */ /* 0x048fe20000010000 */
[----:B------:R-:W-:Y:S01]  /*6a00*/  F2FP.BF16.F32.PACK_AB R159, R175, R174 ;  /* 0x000000aeaf9f723e */ /* 0x000fe200000010ff */
[-C--:B------:R-:W-:Y:S01]  /*6a10*/  FMUL.FTZ R126, R126, R8.reuse ;  /* 0x000000087e7e7220 */ /* 0x080fe20000410000 */
[-C--:B------:R-:W-:Y:S01]  /*6a20*/  FMUL.FTZ R127, R127, R8.reuse ;  /* 0x000000087f7f7220 */ /* 0x080fe20000410000 */
[-C--:B------:R-:W-:Y:S01]  /*6a30*/  FMUL.FTZ R130, R130, R8.reuse ;  /* 0x0000000882827220 */ /* 0x080fe20000410000 */
[-C--:B------:R-:W-:Y:S01]  /*6a40*/  FMUL.FTZ R131, R131, R8.reuse ;  /* 0x0000000883837220 */ /* 0x080fe20000410000 */
[----:B------:R4:W-:Y:S01]  /*6a50*/  STSM.16.M88.4 [R19], R156 ;  /* 0x0000009c13007844 */ /* 0x0009e20000000200 */
[----:B------:R-:W3:Y:S01]  /*6a60*/  MUFU.EX2 R182, R182 ;  /* 0x000000b600b67308 */ /* 0x000ee20000000800 */
[----:B0-----:R-:W-:Y:S01]  /*6a70*/  FADD.FTZ R6, R161, R6 ;  /* 0x00000006a1067221 */ /* 0x001fe20000010000 */
[-C--:B------:R-:W-:Y:S01]  /*6a80*/  FMUL.FTZ R134, R134, R8.reuse ;  /* 0x0000000886867220 */ /* 0x080fe20000410000 */
[-C--:B------:R-:W-:Y:S01]  /*6a90*/  FMUL.FTZ R135, R135, R8.reuse ;  /* 0x0000000887877220 */ /* 0x080fe20000410000 */
[-C--:B------:R-:W-:Y:S01]  /*6aa0*/  FMUL.FTZ R138, R138, R8.reuse ;  /* 0x000000088a8a7220 */ /* 0x080fe20000410000 */
[-C--:B------:R-:W-:Y:S01]  /*6ab0*/  FMUL.FTZ R139, R139, R8.reuse ;  /* 0x000000088b8b7220 */ /* 0x080fe20000410000 */
[-C--:B------:R-:W-:Y:S01]  /*6ac0*/  FMUL.FTZ R142, R142, R8.reuse ;  /* 0x000000088e8e7220 */ /* 0x080fe20000410000 */
[-C--:B------:R-:W-:Y:S01]  /*6ad0*/  FMUL.FTZ R143, R143, R8.reuse ;  /* 0x000000088f8f7220 */ /* 0x080fe20000410000 */
[----:B------:R-:W0:Y:S01]  /*6ae0*/  MUFU.EX2 R163, R183 ;  /* 0x000000b700a37308 */ /* 0x000e220000000800 */
[C---:B--2---:R-:W-:Y:S01]  /*6af0*/  FADD.FTZ R6, R179.reuse, R6 ;  /* 0x00000006b3067221 */ /* 0x044fe20000010000 */
[----:B------:R-:W-:Y:S01]  /*6b00*/  F2FP.BF16.F32.PACK_AB R161, R179, R161 ;  /* 0x000000a1b3a1723e */ /* 0x000fe200000010ff */
[-C--:B------:R-:W-:Y:S01]  /*6b10*/  FMUL.FTZ R146, R146, R8.reuse ;  /* 0x0000000892927220 */ /* 0x080fe20000410000 */
[-C--:B------:R-:W-:Y:S01]  /*6b20*/  FMUL.FTZ R147, R147, R8.reuse ;  /* 0x0000000893937220 */ /* 0x080fe20000410000 */
[-C--:B------:R-:W-:Y:S01]  /*6b30*/  FMUL.FTZ R150, R150, R8.reuse ;  /* 0x0000000896967220 */ /* 0x080fe20000410000 */
[----:B------:R-:W-:Y:S01]  /*6b40*/  FMUL.FTZ R151, R151, R8 ;  /* 0x0000000897977220 */ /* 0x000fe20000410000 */
[----:B---3--:R-:W-:-:S04]  /*6b50*/  FADD.FTZ R6, R182, R6 ;  /* 0x00000006b6067221 */ /* 0x008fc80000010000 */
[C---:B0-----:R-:W-:Y:S01]  /*6b60*/  FADD.FTZ R6, R163.reuse, R6 ;  /* 0x00000006a3067221 */ /* 0x041fe20000010000 */
[----:B------:R-:W-:-:S05]  /*6b70*/  F2FP.BF16.F32.PACK_AB R163, R163, R182 ;  /* 0x000000b6a3a3723e */ /* 0x000fca00000010ff */
[----:B------:R4:W-:Y:S01]  /*6b80*/  STSM.16.M88.4 [R22], R160 ;  /* 0x000000a016007844 */ /* 0x0009e20000000200 */
[----:B------:R-:W-:Y:S05]  /*6b90*/  @!P0 BRA `(.L_x_3405) ;  /* 0x0000000000048947 */ /* 0x000fea0003800000 */
[----:B------:R-:W-:Y:S01]  /*6ba0*/  BPT.TRAP 0x1 ;  /* 0x000000040000795c */ /* 0x000fe20000300000 */
.L_x_3405:
[----:B------:R0:W2:Y:S01]  /*6bb0*/  SYNCS.PHASECHK.TRANS64.TRYWAIT P2, [UR23+0x28c50], R7 ;  /* 0x028c5007ff0075a7 */ /* 0x0000a20008040157 */
[----:B------:R-:W-:Y:S05]  /*6bc0*/  @!P0 BRA `(.L_x_3406) ;  /* 0x0000000000048947 */ /* 0x000fea0003800000 */
[----:B------:R-:W-:Y:S01]  /*6bd0*/  BPT.TRAP 0x1 ;  /* 0x000000040000795c */ /* 0x000fe20000300000 */
.L_x_3406:
[----:B--2---:R-:W-:Y:S05]  /*6be0*/  @P2 BRA `(.L_x_3407) ;  /* 0x0000000000082947 */ /* 0x004fea0003800000 */
[----:B------:R-:W2:Y:S02]  /*6bf0*/  SYNCS.PHASECHK.TRANS64.TRYWAIT P2, [UR23+0x28c50], R7 ;  /* 0x028c5007ff0075a7 */ /* 0x000ea40008040157 */
[----:B--2---:R-:W-:Y:S05]  /*6c00*/  @!P2 BRA `(.L_x_3408) ;  /* 0x000000c800c8a947 */ /* 0x004fea0003800000 */
.L_x_3407:
[----:B------:R-:W-:Y:S01]  /*6c10*/  ULEA UR10, UR37, UR54, 0xc ;  /* 0x00000036250a7291 */ /* 0x000fe2000f8e603f */
[----:B------:R-:W-:Y:S01]  /*6c20*/  WARPGROUP.ARRIVE ;  /* 0x00000000000079c5 */ /* 0x000fe20000000000 */
[----:B------:R-:W-:Y:S01]  /*6c30*/  UMOV UR7, 0x40000040 ;  /* 0x4000004000077882 */ /* 0x000fe20000000000 */
[----:B------:R-:W-:Y:S01]  /*6c40*/  PLOP3.LUT P2, PT, PT, PT, UP0, 0x80, 0x0 ;  /* 0x000000000000781c */ /* 0x000fe20003f4f008 */
[----:B--2---:R-:W-:Y:S01]  /*6c50*/  @!P1 VIADD R10, R10, 0x28c60 ;  /* 0x00028c600a0a9836 */ /* 0x004fe20000000000 */
[----:B------:R-:W-:Y:S01]  /*6c60*/  UMOV UR22, UR37 ;  /* 0x0000002500167c82 */ /* 0x000fe20008000000 */
[----:B----4-:R-:W-:Y:S01]  /*6c70*/  IMAD.MOV.U32 R8, RZ, RZ, R0 ;  /* 0x000000ffff087224 */ /* 0x010fe200078e0000 */
[----:B------:R-:W-:Y:S01]  /*6c80*/  UMOV UR6, UR10 ;  /* 0x0000000a00067c82 */ /* 0x000fe20008000000 */
[----:B------:R-:W-:Y:S01]  /*6c90*/  IMAD.MOV.U32 R9, RZ, RZ, R4 ;  /* 0x000000ffff097224 */ /* 0x000fe200078e0004 */
[----:B------:R-:W-:Y:S01]  /*6ca0*/  HGMMA.64x256x16.F32.BF16 R24, R188, gdesc[UR4].tnspB, R24, gsb0 ;  /* 0x43e00004bc187df0 */ /* 0x000fe20008001818 */
[----:B------:R-:W-:Y:S01]  /*6cb0*/  UIADD3 UR6, UR10, 0x80, URZ ;  /* 0x000000800a067890 */ /* 0x000fe2000fffe03f */
[----:B------:R-:W-:Y:S01]  /*6cc0*/  @!P1 PRMT R10, RZ, 0x654, R10 ;  /* 0x00000654ff0a9816 */ /* 0x000fe2000000000a */
[----:B------:R-:W-:Y:S01]  /*6cd0*/  UMOV UR7, 0x40000040 ;  /* 0x4000004000077882 */ /* 0x000fe20000000000 */
[----:B------:R-:W-:-:S02]  /*6ce0*/  WARPGROUP.DEPBAR.LE gsb0, 0x0 ;  /* 0x00008000000079c5 */ /* 0x000fc40000010000 */
[----:B------:R-:W-:-:S15]  /*6cf0*/  WARPGROUP.ARRIVE ;  /* 0x00000000000079c5 */ /* 0x000fde0000000000 */
[----:B------:R-:W-:-:S07]  /*6d00*/  NOP ;  /* 0x0000000000007918 */ /* 0x000fce0000000000 */
        /* <DEDUP_REMOVED lines=19> */
[----:B--2---:R-:W2:Y:S02]  /*6e40*/  FENCE.VIEW.ASYNC.S ;  /* 0x00000000000073c6 */ /* 0x004ea40000000000 */
[----:B--2---:R-:W-:Y:S01]  /*6e50*/  NOP ;  /* 0x0000000000007918 */ /* 0x004fe20000000000 */
[----:B------:R-:W-:Y:S06]  /*6e60*/  BAR.ARV 0xe, 0x100 ;  /* 0x0384000000007b1d */ /* 0x000fec0000002000 */
[----:B------:R2:W-:Y:S01]  /*6e70*/  @!P1 SYNCS.ARRIVE.TRANS64.RED.A1T0 RZ, [R10+URZ], RZ ;  /* 0x000000ff0aff99a7 */ /* 0x0005e2000810043f */
[----:B------:R-:W-:Y:S05]  /*6e80*/  @P2 BRA `(.L_x_3409) ;  /* 0xffffffe400d02947 */ /* 0x000fea000383ffff */
.L_x_3400:
[----:B------:R-:W3:Y:S01]  /*6e90*/  SHFL.BFLY PT, R8, R5, 0x2, 0x1f ;  /* 0x0c401f0005087f89 */ /* 0x000ee200000e0000 */
[----:B------:R-:W-:Y:S08]  /*6ea0*/  BAR.ARV 0x8, 0x100 ;  /* 0x0204000000007b1d */ /* 0x000ff00000002000 */
[----:B------:R-:W-:Y:S01]  /*6eb0*/  BAR.SYNC.DEFER_BLOCKING 0xf, 0x100 ;  /* 0x03c4000000007b1d */ /* 0x000fe20000010000 */
[----:B------:R-:W-:Y:S01]  /*6ec0*/  ISETP.NE.AND P2, PT, R17, RZ, PT ;  /* 0x000000ff1100720c */ /* 0x000fe20003f45270 */
[----:B------:R-:W-:Y:S01]  /*6ed0*/  IMAD.MOV.U32 R13, RZ, RZ, -0x800000 ;  /* 0xff800000ff0d7424 */ /* 0x000fe200078e00ff */
[----:B------:R-:W-:Y:S01]  /*6ee0*/  UIADD3 UR48, UR48, 0x1, URZ ;  /* 0x0000000130307890 */ /* 0x000fe2000fffe03f */
[----:B------:R-:W-:-:S02]  /*6ef0*/  IMAD.MOV.U32 R12, RZ, RZ, -0x800000 ;  /* 0xff800000ff0c7424 */ /* 0x000fc400078e00ff */
[----:B01----:R-:W0:Y:S01]  /*6f00*/  SHFL.BFLY PT, R7, R6, 0x2, 0x1f ;  /* 0x0c401f0006077f89 */ /* 0x003e2200000e0000 */
[----:B---3--:R-:W-:Y:S01]  /*6f10*/  FADD.FTZ R8, R8, R5 ;  /* 0x0000000508087221 */ /* 0x008fe20000010000 */
[----:B------:R-:W-:-:S04]  /*6f20*/  IMAD.MOV.U32 R5, RZ, RZ, RZ ;  /* 0x000000ffff057224 */ /* 0x000fc800078e00ff */
[----:B------:R-:W1:Y:S01]  /*6f30*/  SHFL.BFLY PT, R3, R8, 0x1, 0x1f ;  /* 0x0c201f0008037f89 */ /* 0x000e6200000e0000 */
[----:B0-----:R-:W-:Y:S01]  /*6f40*/  FADD.FTZ R7, R7, R6 ;  /* 0x0000000607077221 */ /* 0x001fe20000010000 */
[----:B------:R-:W-:-:S04]  /*6f50*/  IMAD.U32 R6, RZ, RZ, UR21 ;  /* 0x00000015ff067e24 */ /* 0x000fc8000f8e00ff */
[----:B--2---:R-:W0:Y:S01]  /*6f60*/  SHFL.BFLY PT, R10, R7, 0x1, 0x1f ;  /* 0x0c201f00070a7f89 */ /* 0x004e2200000e0000 */
[----:B-1----:R-:W-:-:S05]  /*6f70*/  FADD.FTZ R9, R8, R3 ;  /* 0x0000000308097221 */ /* 0x002fca0000010000 */
[----:B------:R-:W-:-:S13]  /*6f80*/  FSETP.NE.FTZ.AND P0, PT, R9, RZ, PT ;  /* 0x000000ff0900720b */ /* 0x000fda0003f15000 */
[----:B------:R-:W1:Y:S01]  /*6f90*/  @P0 MUFU.LG2 R3, R9 ;  /* 0x0000000900030308 */ /* 0x000e620000000c00 */
[----:B0-----:R-:W-:Y:S01]  /*6fa0*/  FADD.FTZ R10, R7, R10 ;  /* 0x0000000a070a7221 */ /* 0x001fe20000010000 */
[----:B------:R-:W-:-:S04]  /*6fb0*/  @P0 FMUL.FTZ R7, R6, 0.69314718246459960938 ;  /* 0x3f31721806070820 */ /* 0x000fc80000410000 */
[----:B------:R-:W-:Y:S02]  /*6fc0*/  FSETP.NE.FTZ.AND P1, PT, R10, RZ, PT ;  /* 0x000000ff0a00720b */ /* 0x000fe40003f35000 */
[----:B------:R-:W0:Y:S01]  /*6fd0*/  @P0 MUFU.RCP R5, R9 ;  /* 0x0000000900050308 */ /* 0x000e220000001000 */
[----:B-1----:R-:W-:Y:S01]  /*6fe0*/  @P0 FMUL.FTZ R6, R3, 0.69314718246459960938 ;  /* 0x3f31721803060820 */ /* 0x002fe20000410000 */
[----:B------:R-:W-:-:S03]  /*6ff0*/  IMAD.MOV.U32 R3, RZ, RZ, RZ ;  /* 0x000000ffff037224 */ /* 0x000fc600078e00ff */
[----:B------:R-:W-:Y:S01]  /*7000*/  @P0 FFMA.FTZ R13, R7, R4, R6 ;  /* 0x00000004070d0223 */ /* 0x000fe20000010006 */
[----:B------:R-:W-:-:S05]  /*7010*/  IMAD.U32 R7, RZ, RZ, UR37 ;  /* 0x00000025ff077e24 */ /* 0x000fca000f8e00ff */
[----:B------:R-:W-:Y:S01]  /*7020*/  @P1 MUFU.LG2 R6, R10 ;  /* 0x0000000a00061308 */ /* 0x000fe20000000c00 */
[----:B------:R-:W-:Y:S01]  /*7030*/  UIADD3 UR37, UR37, 0x1, URZ ;  /* 0x0000000125257890 */ /* 0x000fe2000fffe03f */
[-C--:B0-----:R-:W-:Y:S01]  /*7040*/  FMUL.FTZ R24, R24, R5.reuse ;  /* 0x0000000518187220 */ /* 0x081fe20000410000 */
[----:B------:R-:W-:Y:S02]  /*7050*/  @!P2 IMAD R4, R7, 0x40, R16 ;  /* 0x000000400704a824 */ /* 0x000fe400078e0210 */
[-C--:B------:R-:W-:Y:S01]  /*7060*/  FMUL.FTZ R25, R25, R5.reuse ;  /* 0x0000000519197220 */ /* 0x080fe20000410000 */
[----:B------:R-:W-:Y:S01]  /*7070*/  UISETP.NE.AND UP0, UPT, UR37, 0x2, UPT ;  /* 0x000000022500788c */ /* 0x000fe2000bf05270 */
[-C--:B------:R-:W-:Y:S01]  /*7080*/  FMUL.FTZ R28, R28, R5.reuse ;  /* 0x000000051c1c7220 */ /* 0x080fe20000410000 */
[-C--:B------:R-:W-:Y:S01]  /*7090*/  FMUL.FTZ R29, R29, R5.reuse ;  /* 0x000000051d1d7220 */ /* 0x080fe20000410000 */
[----:B------:R-:W0:Y:S01]  /*70a0*/  @P1 MUFU.RCP R3, R10 ;  /* 0x0000000a00031308 */ /* 0x000e220000001000 */
[----:B------:R-:W-:Y:S01]  /*70b0*/  @!P2 LEA R4, R4, UR38, 0x2 ;  /* 0x000000260404ac11 */ /* 0x000fe2000f8e10ff */
[-C--:B------:R-:W-:Y:S01]  /*70c0*/  FMUL.FTZ R32, R32, R5.reuse ;  /* 0x0000000520207220 */ /* 0x080fe20000410000 */
[-C--:B------:R-:W-:Y:S01]  /*70d0*/  FMUL.FTZ R33, R33, R5.reuse ;  /* 0x0000000521217220 */ /* 0x080fe20000410000 */
[-C--:B------:R-:W-:Y:S01]  /*70e0*/  FMUL.FTZ R36, R36, R5.reuse ;  /* 0x0000000524247220 */ /* 0x080fe20000410000 */
[-C--:B------:R-:W-:Y:S01]  /*70f0*/  FMUL.FTZ R37, R37, R5.reuse ;  /* 0x0000000525257220 */ /* 0x080fe20000410000 */
[----:B------:R-:W-:Y:S01]  /*7100*/  @!P2 STS [R4+0x28800], R5 ;  /* 0x028800050400a388 */ /* 0x000fe20000000800 */
        /* <DEDUP_REMOVED lines=20> */
[----:B0-----:R-:W-:-:S02]  /*7250*/  IMAD.U32 R4, RZ, RZ, UR21 ;  /* 0x00000015ff047e24 */ /* 0x001fc4000f8e00ff */
        /* <DEDUP_REMOVED lines=38> */
[----:B------:R-:W-:Y:S01]  /*74c0*/  @P1 FMUL.FTZ R5, R6, 0.69314718246459960938 ;  /* 0x3f31721806051820 */ /* 0x000fe20000410000 */
[----:B------:R-:W-:Y:S01]  /*74d0*/  USEL UR4, URZ, 0x1, UP0 ;  /* 0x000000013f047887 */ /* 0x000fe20008000000 */
        /* <DEDUP_REMOVED lines=66> */
[----:B------:R-:W-:-:S02]  /*7900*/  USEL UR37, UR37, URZ, UP0 ;  /* 0x0000003f25257287 */ /* 0x000fc40008000000 */
[----:B------:R-:W-:Y:S01]  /*7910*/  ULOP3.LUT UR47, UR47, UR4, URZ, 0x3c, !UPT ;  /* 0x000000042f2f7292 */ /* 0x000fe2000f8e3c3f */
[----:B------:R-:W-:Y:S11]  /*7920*/  BAR.ARV 0xe, 0x100 ;  /* 0x0384000000007b1d */ /* 0x000ff60000002000 */
.L_x_3380:
[----:B------:R-:W0:Y:S08]  /*7930*/  S2UR UR4, SR_CgaCtaId ;  /* 0x00000000000479c3 */ /* 0x000e300000008800 */
[----:B------:R-:W-:Y:S06]  /*7940*/  BAR.SYNC.DEFER_BLOCKING 0x5, 0x180 ;  /* 0x0146000000007b1d */ /* 0x000fec0000010000 */
[----:B------:R-:W-:Y:S01]  /*7950*/  UMOV UR38, 0x400 ;  /* 0x0000040000267882 */ /* 0x000fe20000000000 */
[----:B------:R-:W-:Y:S01]  /*7960*/  BSSY B0, `(.L_x_3410) ;  /* 0x000049c000007945 */ /* 0x000fe20003800000 */
[----:B0-----:R-:W-:-:S09]  /*7970*/  ULEA UR38, UR4, UR38, 0x18 ;  /* 0x0000002604267291 */ /* 0x001fd2000f8ec03f */
[----:B------:R-:W0:Y:S02]  /*7980*/  LDS.128 R4, [UR38+0x28cd0] ;  /* 0x028cd026ff047984 */ /* 0x000e240008000c00 */
[----:B0-----:R-:W-:Y:S02]  /*7990*/  R2UR UR5, R5 ;  /* 0x00000000050572ca */ /* 0x001fe400000e0000 */
[----:B------:R-:W-:Y:S02]  /*79a0*/  R2UR UR6, R6 ;  /* 0x00000000060672ca */ /* 0x000fe400000e0000 */
[----:B------:R-:W-:Y:S01]  /*79b0*/  R2UR UR7, R7 ;  /* 0x00000000070772ca */ /* 0x000fe200000e0000 */
[----:B------:R-:W-:Y:S06]  /*79c0*/  BAR.ARV 0x4, 0x180 ;  /* 0x0106000000007b1d */ /* 0x000fec0000002000 */
[----:B------:R-:W-:Y:S08]  /*79d0*/  @P0 BRA `(.L_x_3411) ;  /* 0x0000003800540947 */ /* 0x000ff00003800000 */
[----:B------:R-:W2:Y:S01]  /*79e0*/  LDL R0, [R1+0x60] ;  /* 0x0000600001007983 */ /* 0x000ea20000100800 */
[----:B------:R-:W0:Y:S01]  /*79f0*/  S2UR UR4, SR_SWINHI ;  /* 0x00000000000479c3 */ /* 0x000e220000002f00 */
[----:B------:R-:W-:Y:S01]  /*7a00*/  F2FP.BF16.F32.PACK_AB R6, R29, R28 ;  /* 0x0000001c1d06723e */ /* 0x000fe200000010ff */
[----:B------:R-:W-:Y:S01]  /*7a10*/  USHF.L.U64.HI UR12, UR39, 0x2, UR42 ;  /* 0x00000002270c7899 */ /* 0x000fe2000801022a */
[----:B------:R-:W-:Y:S01]  /*7a20*/  F2FP.BF16.F32.PACK_AB R7, R31, R30 ;  /* 0x0000001e1f07723e */ /* 0x000fe200000010ff */
[----:B------:R-:W-:Y:S01]  /*7a30*/  ULDC.64 UR10, c[0x0][0xc00] ;  /* 0x00030000000a7ab9 */ /* 0x000fe20000000a00 */
[----:B------:R-:W-:Y:S02]  /*7a40*/  F2FP.BF16.F32.PACK_AB R9, R35, R34 ;  /* 0x000000222309723e */ /* 0x000fe400000010ff */
[----:B------:R-:W-:Y:S02]  /*7a50*/  F2FP.BF16.F32.PACK_AB R10, R37, R36 ;  /* 0x00000024250a723e */ /* 0x000fe400000010ff */
[----:B------:R-:W-:Y:S01]  /*7a60*/  F2FP.BF16.F32.PACK_AB R11, R39, R38 ;  /* 0x00000026270b723e */ /* 0x000fe200000010ff */
[----:B------:R-:W-:Y:S01]  /*7a70*/  UMOV UR8, UR38 ;  /* 0x0000002600087c82 */ /* 0x000fe20008000000 */
[----:B0-----:R-:W-:Y:S01]  /*7a80*/  UMOV UR9, UR4 ;  /* 0x0000000400097c82 */ /* 0x001fe20008000000 */
[----:B------:R-:W-:Y:S01]  /*7a90*/  USHF.L.U32 UR4, UR39, 0x2, URZ ;  /* 0x0000000227047899 */ /* 0x000fe2000800063f */
[----:B------:R-:W-:-:S02]  /*7aa0*/  IMAD.U32 R14, RZ, RZ, UR8 ;  /* 0x00000008ff0e7e24 */ /* 0x000fc4000f8e00ff */
[----:B------:R-:W-:Y:S01]  /*7ab0*/  IMAD.U32 R15, RZ, RZ, UR9 ;  /* 0x00000009ff0f7e24 */ /* 0x000fe2000f8e00ff */
[----:B------:R-:W-:Y:S02]  /*7ac0*/  ULDC.64 UR8, c[0x0][0xc08] ;  /* 0x0003020000087ab9 */ /* 0x000fe40000000a00 */
[----:B------:R-:W-:-:S04]  /*7ad0*/  UISETP.NE.U32.AND UP0, UPT, UR8, URZ, UPT ;  /* 0x0000003f0800728c */ /* 0x000fc8000bf05070 */
[----:B------:R-:W-:Y:S01]  /*7ae0*/  UISETP.NE.AND.EX UP0, UPT, UR9, URZ, UPT, UP0 ;  /* 0x0000003f0900728c */ /* 0x000fe2000bf05300 */
[----:B------:R-:W-:Y:S05]  /*7af0*/  BAR.SYNC.DEFER_BLOCKING 0x1, 0x100 ;  /* 0x0044000000007b1d */ /* 0x000fea0000010000 */
[----:B------:R-:W-:-:S05]  /*7b00*/  PLOP3.LUT P1, PT, PT, PT, UP0, 0x80, 0x0 ;  /* 0x000000000000781c */ /* 0x000fca0003f2f008 */
[----:B------:R-:W-:-:S04]  /*7b10*/  @UP0 UIADD3 UR8, UP1, UR4, UR8, URZ ;  /* 0x0000000804080290 */ /* 0x000fc8000ff3e03f */
[----:B------:R-:W-:Y:S02]  /*7b20*/  @UP0 UIADD3.X UR9, UR12, UR9, URZ, UP1, !UPT ;  /* 0x000000090c090290 */ /* 0x000fe40008ffe43f */
[----:B------:R-:W-:Y:S01]  /*7b30*/  UIADD3 UR4, UP0, UR4, UR10, URZ ;  /* 0x0000000a04047290 */ /* 0x000fe2000ff1e03f */
[----:B--2---:R-:W-:-:S03]  /*7b40*/  IMAD.WIDE R20, R0, 0x2, R14 ;  /* 0x0000000200147825 */ /* 0x004fc600078e020e */
[C---:B------:R-:W-:Y:S02]  /*7b50*/  LOP3.LUT R5, R20.reuse, 0x380, RZ, 0xc0, !PT ;  /* 0x0000038014057812 */ /* 0x040fe400078ec0ff */
[----:B------:R-:W-:Y:S02]  /*7b60*/  IADD3 R8, P0, R20, 0x20, RZ ;  /* 0x0000002014087810 */ /* 0x000fe40007f1e0ff */
[----:B------:R-:W-:Y:S02]  /*7b70*/  SHF.R.U64 R5, R5, 0x3, RZ ;  /* 0x0000000305057819 */ /* 0x000fe400000012ff */
[----:B------:R-:W-:Y:S02]  /*7b80*/  LOP3.LUT R3, R8, 0x380, RZ, 0xc0, !PT ;  /* 0x0000038008037812 */ /* 0x000fe400078ec0ff */
[----:B------:R-:W-:Y:S01]  /*7b90*/  LOP3.LUT R4, R5, R20, RZ, 0x3c, !PT ;  /* 0x0000001405047212 */ /* 0x000fe200078e3cff */
[----:B------:R-:W-:Y:S01]  /*7ba0*/  IMAD.MOV.U32 R5, RZ, RZ, R21 ;  /* 0x000000ffff057224 */ /* 0x000fe200078e0015 */
[----:B------:R-:W-:-:S04]  /*7bb0*/  SHF.R.U64 R3, R3, 0x3, RZ ;  /* 0x0000000303037819 */ /* 0x000fc800000012ff */
[----:B------:R-:W-:Y:S02]  /*7bc0*/  MOV R0, R4 ;  /* 0x0000000400007202 */ /* 0x000fe40000000f00 */
[----:B------:R-:W-:Y:S02]  /*7bd0*/  F2FP.BF16.F32.PACK_AB R4, R25, R24 ;  /* 0x000000181904723e */ /* 0x000fe400000010ff */
[----:B------:R-:W-:-:S05]  /*7be0*/  F2FP.BF16.F32.PACK_AB R5, R27, R26 ;  /* 0x0000001a1b05723e */ /* 0x000fca00000010ff */
[----:B------:R0:W-:Y:S02]  /*7bf0*/  STSM.16.M88.4 [R0], R4 ;  /* 0x0000000400007844 */ /* 0x0001e40000000200 */
[----:B0-----:R-:W-:Y:S01]  /*7c00*/  IMAD.X R5, RZ, RZ, R21, P0 ;  /* 0x000000ffff057224 */ /* 0x001fe200000e0615 */
[----:B------:R-:W-:Y:S02]  /*7c10*/  LOP3.LUT R4, R3, R8, RZ, 0x3c, !PT ;  /* 0x0000000803047212 */ /* 0x000fe400078e3cff */
[----:B------:R-:W-:Y:S02]  /*7c20*/  F2FP.BF16.F32.PACK_AB R8, R33, R32 ;  /* 0x000000202108723e */ /* 0x000fe400000010ff */
[----:B------:R-:W-:Y:S02]  /*7c30*/  MOV R3, R4 ;  /* 0x0000000400037202 */ /* 0x000fe40000000f00 */
[----:B------:R-:W-:Y:S02]  /*7c40*/  IADD3 R5, P0, R20, 0x40, RZ ;  /* 0x0000004014057810 */ /* 0x000fe40007f1e0ff */
[----:B------:R-:W-:Y:S01]  /*7c50*/  F2FP.BF16.F32.PACK_AB R6, R45, R44 ;  /* 0x0000002c2d06723e */ /* 0x000fe200000010ff */
[----:B------:R0:W-:Y:S01]  /*7c60*/  STSM.16.M88.4 [R3], R8 ;  /* 0x0000000803007844 */ /* 0x0001e20000000200 */
[----:B------:R-:W-:-:S02]  /*7c70*/  LOP3.LUT R4, R5, 0x380, RZ, 0xc0, !PT ;  /* 0x0000038005047812 */ /* 0x000fc400078ec0ff */
[----:B------:R-:W-:Y:S02]  /*7c80*/  F2FP.BF16.F32.PACK_AB R7, R47, R46 ;  /* 0x0000002e2f07723e */ /* 0x000fe400000010ff */
[----:B------:R-:W-:-:S04]  /*7c90*/  SHF.R.U64 R4, R4, 0x3, RZ ;  /* 0x0000000304047819 */ /* 0x000fc800000012ff */
[----:B------:R-:W-:Y:S01]  /*7ca0*/  LOP3.LUT R4, R4, R5, RZ, 0x3c, !PT ;  /* 0x0000000504047212 */ /* 0x000fe200078e3cff */
[----:B------:R-:W-:-:S05]  /*7cb0*/  IMAD.X R5, RZ, RZ, R21, P0 ;  /* 0x000000ffff057224 */ /* 0x000fca00000e0615 */
[----:B------:R-:W-:Y:S02]  /*7cc0*/  MOV R0, R4 ;  /* 0x0000000400007202 */ /* 0x000fe40000000f00 */
[----:B0-----:R-:W-:Y:S02]  /*7cd0*/  IADD3 R8, P0, R20, 0x60, RZ ;  /* 0x0000006014087810 */ /* 0x001fe40007f1e0ff */
[----:B------:R-:W-:Y:S02]  /*7ce0*/  F2FP.BF16.F32.PACK_AB R4, R41, R40 ;  /* 0x000000282904723e */ /* 0x000fe400000010ff */
[----:B------:R-:W-:Y:S02]  /*7cf0*/  LOP3.LUT R3, R8, 0x380, RZ, 0xc0, !PT ;  /* 0x0000038008037812 */ /* 0x000fe400078ec0ff */
[----:B------:R-:W-:Y:S02]  /*7d00*/  F2FP.BF16.F32.PACK_AB R5, R43, R42 ;  /* 0x0000002a2b05723e */ /* 0x000fe400000010ff */
[----:B------:R-:W-:-:S02]  /*7d10*/  SHF.R.U64 R3, R3, 0x3, RZ ;  /* 0x0000000303037819 */ /* 0x000fc400000012ff */
[----:B------:R-:W-:Y:S01]  /*7d20*/  F2FP.BF16.F32.PACK_AB R9, R51, R50 ;  /* 0x000000323309723e */ /* 0x000fe200000010ff */
[----:B------:R0:W-:Y:S01]  /*7d30*/  STSM.16.M88.4 [R0], R4 ;  /* 0x0000000400007844 */ /* 0x0001e20000000200 */
[----:B------:R-:W-:Y:S02]  /*7d40*/  F2FP.BF16.F32.PACK_AB R10, R53, R52 ;  /* 0x00000034350a723e */ /* 0x000fe400000010ff */
[----:B------:R-:W-:Y:S01]  /*7d50*/  F2FP.BF16.F32.PACK_AB R11, R55, R54 ;  /* 0x00000036370b723e */ /* 0x000fe200000010ff */
[----:B0-----:R-:W-:Y:S01]  /*7d60*/  IMAD.X R5, RZ, RZ, R21, P0 ;  /* 0x000000ffff057224 */ /* 0x001fe200000e0615 */
[----:B------:R-:W-:Y:S02]  /*7d70*/  LOP3.LUT R4, R3, R8, RZ, 0x3c, !PT ;  /* 0x0000000803047212 */ /* 0x000fe400078e3cff */
[----:B------:R-:W-:Y:S02]  /*7d80*/  F2FP.BF16.F32.PACK_AB R8, R49, R48 ;  /* 0x000000303108723e */ /* 0x000fe400000010ff */
[----:B------:R-:W-:-:S02]  /*7d90*/  MOV R3, R4 ;  /* 0x0000000400037202 */ /* 0x000fc40000000f00 */
[----:B------:R-:W-:Y:S02]  /*7da0*/  IADD3 R5, P0, R20, 0x2000, RZ ;  /* 0x0000200014057810 */ /* 0x000fe40007f1e0ff */
[----:B------:R-:W-:Y:S01]  /*7db0*/  F2FP.BF16.F32.PACK_AB R6, R61, R60 ;  /* 0x0000003c3d06723e */ /* 0x000fe200000010ff */
[----:B------:R0:W-:Y:S01]  /*7dc0*/  STSM.16.M88.4 [R3], R8 ;  /* 0x0000000803007844 */ /* 0x0001e20000000200 */
[----:B------:R-:W-:Y:S02]  /*7dd0*/  LOP3.LUT R4, R5, 0x380, RZ, 0xc0, !PT ;  /* 0x0000038005047812 */ /* 0x000fe400078ec0ff */
        /* <DEDUP_REMOVED lines=117> */
[----:B------:R-:W-:Y:S01]  /*8530*/  LOP3.LUT R3, R8, 0x380, RZ, 0xc0, !PT ;  /* 0x0000038008037812 */ /* 0x000fe200078ec0ff */
[----:B------:R-:W-:Y:S01]  /*8540*/  IMAD.X R21, RZ, RZ, R21, P0 ;  /* 0x000000ffff157224 */ /* 0x000fe200000e0615 */
[----:B------:R-:W-:Y:S02]  /*8550*/  F2FP.BF16.F32.PACK_AB R5, R139, R138 ;  /* 0x0000008a8b05723e */ /* 0x000fe400000010ff */
[----:B------:R-:W-:-:S02]  /*8560*/  SHF.R.U64 R3, R3, 0x3, RZ ;  /* 0x0000000303037819 */ /* 0x000fc400000012ff */
[----:B------:R-:W-:Y:S01]  /*8570*/  ISETP.NE.U32.AND P0, PT, RZ, UR10, PT ;  /* 0x0000000aff007c0c */ /* 0x000fe2000bf05070 */
[----:B------:R0:W-:Y:S01]  /*8580*/  STSM.16.M88.4 [R0], R4 ;  /* 0x0000000400007844 */ /* 0x0001e20000000200 */
[----:B------:R-:W-:Y:S02]  /*8590*/  LOP3.LUT R20, R3, R8, RZ, 0x3c, !PT ;  /* 0x0000000803147212 */ /* 0x000fe400078e3cff */
[----:B------:R-:W-:Y:S02]  /*85a0*/  ISETP.NE.AND.EX P0, PT, RZ, UR11, PT, P0 ;  /* 0x0000000bff007c0c */ /* 0x000fe4000bf05300 */
[----:B------:R-:W-:Y:S02]  /*85b0*/  MOV R20, R20 ;  /* 0x0000001400147202 */ /* 0x000fe40000000f00 */
[----:B0-----:R-:W-:Y:S02]  /*85c0*/  F2FP.BF16.F32.PACK_AB R4, R145, R144 ;  /* 0x000000909104723e */ /* 0x001fe400000010ff */
[----:B------:R-:W-:-:S02]  /*85d0*/  F2FP.BF16.F32.PACK_AB R5, R147, R146 ;  /* 0x000000929305723e */ /* 0x000fc400000010ff */
[----:B------:R-:W-:Y:S02]  /*85e0*/  F2FP.BF16.F32.PACK_AB R6, R149, R148 ;  /* 0x000000949506723e */ /* 0x000fe400000010ff */
[----:B------:R-:W-:-:S05]  /*85f0*/  F2FP.BF16.F32.PACK_AB R7, R151, R150 ;  /* 0x000000969707723e */ /* 0x000fca00000010ff */
[----:B------:R0:W-:Y:S02]  /*8600*/  STSM.16.M88.4 [R20], R4 ;  /* 0x0000000414007844 */ /* 0x0001e40000000200 */
[----:B0-----:R-:W-:Y:S01]  /*8610*/  IMAD.U32 R4, RZ, RZ, UR8 ;  /* 0x00000008ff047e24 */ /* 0x001fe2000f8e00ff */
[----:B------:R-:W-:Y:S01]  /*8620*/  UIADD3.X UR8, UR12, UR11, URZ, UP0, !UPT ;  /* 0x0000000b0c087290 */ /* 0x000fe200087fe43f */
[----:B------:R-:W-:Y:S01]  /*8630*/  IMAD.U32 R5, RZ, RZ, UR9 ;  /* 0x00000009ff057e24 */ /* 0x000fe2000f8e00ff */
[----:B------:R-:W-:Y:S06]  /*8640*/  BAR.SYNC.DEFER_BLOCKING 0x1, 0x100 ;  /* 0x0044000000007b1d */ /* 0x000fec0000010000 */
[----:B------:R0:W2:Y:S02]  /*8650*/  @P1 LDG.E R3, desc[UR40][R4.64] ;  /* 0x0000002804031981 */ /* 0x0000a4000c1e1900 */
[----:B0-----:R-:W-:Y:S01]  /*8660*/  IMAD.U32 R4, RZ, RZ, UR4 ;  /* 0x00000004ff047e24 */ /* 0x001fe2000f8e00ff */
[----:B------:R-:W-:Y:S01]  /*8670*/  UISETP.NE.AND UP0, UPT, UR46, URZ, UPT ;  /* 0x0000003f2e00728c */ /* 0x000fe2000bf05270 */
[----:B------:R-:W-:Y:S01]  /*8680*/  IMAD.U32 R5, RZ, RZ, UR8 ;  /* 0x00000008ff057e24 */ /* 0x000fe2000f8e00ff */
[----:B------:R-:W-:-:S04]  /*8690*/  ULDC UR4, c[0x0][0xad4] ;  /* 0x0002b50000047ab9 */ /* 0x000fc80000000800 */
[----:B------:R0:W5:Y:S01]  /*86a0*/  @P0 LDG.E R0, desc[UR40][R4.64] ;  /* 0x0000002804000981 */ /* 0x000162000c1e1900 */
[----:B------:R-:W-:Y:S01]  /*86b0*/  ULDC UR8, c[0x0][0xa88] ;  /* 0x0002a20000087ab9 */ /* 0x000fe20000000800 */
[----:B------:R-:W-:Y:S01]  /*86c0*/  USEL UR46, UR46, UR4, UP0 ;  /* 0x000000042e2e7287 */ /* 0x000fe20008000000 */
[----:B--2---:R-:W-:Y:S01]  /*86d0*/  @P1 R2UR UR8, R3 ;  /* 0x00000000030812ca */ /* 0x004fe200000e0000 */
[----:B0-----:R-:W-:-:S14]  /*86e0*/  @P1 BRA `(.L_x_3412) ;  /* 0x0000000000181947 */ /* 0x001fdc0003800000 */
[----:B------:R-:W-:Y:S05]  /*86f0*/  @!P0 BRA `(.L_x_3412) ;  /* 0x0000000000148947 */ /* 0x000fea0003800000 */
[----:B------:R-:W2:Y:S04]  /*8700*/  LDG.E R6, desc[UR40][R4.64] ;  /* 0x0000002804067981 */ /* 0x000ea8000c1e1900 */
[----:B------:R-:W3:Y:S01]  /*8710*/  LDG.E R3, desc[UR40][R4.64+0x4] ;  /* 0x0000042804037981 */ /* 0x000ee2000c1e1900 */
[----:B--2---:R-:W-:Y:S02]  /*8720*/  R2UR UR4, R6 ;  /* 0x00000000060472ca */ /* 0x004fe400000e0000 */
[----:B---3--:R-:W-:-:S13]  /*8730*/  R2UR UR8, R3 ;  /* 0x00000000030872ca */ /* 0x008fda00000e0000 */
[----:B------:R-:W-:-:S12]  /*8740*/  UIADD3 UR8, -UR4, UR8, URZ ;  /* 0x0000000804087290 */ /* 0x000fd8000fffe13f */
.L_x_3412:
[----:B------:R-:W0:Y:S01]  /*8750*/  SHFL.IDX PT, R3, R224, RZ, 0x1f ;  /* 0x00001fffe0037589 */ /* 0x000e2200000e0000 */
[----:B------:R-:W-:Y:S01]  /*8760*/  UMOV UR4, URZ ;  /* 0x0000003f00047c82 */ /* 0x000fe20008000000 */
[----:B-----5:R-:W-:Y:S01]  /*8770*/  @P0 R2UR UR4, R0 ;  /* 0x00000000000402ca */ /* 0x020fe200000e0000 */
[----:B------:R-:W-:Y:S02]  /*8780*/  UISETP.NE.U32.AND UP0, UPT, UR10, URZ, UPT ;  /* 0x0000003f0a00728c */ /* 0x000fe4000bf05070 */
[----:B------:R-:W-:Y:S02]  /*8790*/  UISETP.GT.AND UP1, UPT, UR46, 0x1, UPT ;  /* 0x000000012e00788c */ /* 0x000fe4000bf24270 */
[----:B------:R-:W-:-:S04]  /*87a0*/  UISETP.NE.AND.EX UP0, UPT, UR11, URZ, UPT, UP0 ;  /* 0x0000003f0b00728c */ /* 0x000fc8000bf05300 */
[----:B------:R-:W-:Y:S01]  /*87b0*/  PLOP3.LUT P1, PT, PT, PT, UP1, 0x80, 0x0 ;  /* 0x000000000000781c */ /* 0x000fe20003f2f018 */
[----:B------:R-:W-:-:S03]  /*87c0*/  USEL UR9, UR39, URZ, !UP0 ;  /* 0x0000003f27097287 */ /* 0x000fc6000c000000 */
[----:B------:R-:W-:Y:S01]  /*87d0*/  USHF.R.S32.HI UR18, URZ, 0x1f, UR4 ;  /* 0x0000001f3f127899 */ /* 0x000fe20008011404 */
[----:B0-----:R-:W-:-:S13]  /*87e0*/  ISETP.NE.AND P0, PT, R3, RZ, PT ;  /* 0x000000ff0300720c */ /* 0x001fda0003f05270 */
[----:B------:R-:W-:Y:S05]  /*87f0*/  @P0 BRA `(.L_x_3413) ;  /* 0x0000000400080947 */ /* 0x000fea0003800000 */
[----:B------:R-:W2:Y:S01]  /*8800*/  LDL R6, [R1+0x58] ;  /* 0x0000580001067983 */ /* 0x000ea20000100800 */
[----:B------:R-:W0:Y:S01]  /*8810*/  LDC R0, c[0x0][0xbe8] ;  /* 0x0002fa00ff007b82 */ /* 0x000e220000000800 */
[----:B------:R-:W-:Y:S01]  /*8820*/  UISETP.GT.AND UP1, UPT, UR46, 0x1, UPT ;  /* 0x000000012e00788c */ /* 0x000fe2000bf24270 */
[----:B------:R-:W-:Y:S01]  /*8830*/  IMAD.U32 R9, RZ, RZ, UR43 ;  /* 0x0000002bff097e24 */ /* 0x000fe2000f8e00ff */
[----:B------:R-:W3:Y:S01]  /*8840*/  LDL R10, [R1+0x5c] ;  /* 0x00005c00010a7983 */ /* 0x000ee20000100800 */
[----:B------:R-:W-:Y:S01]  /*8850*/  UMOV UR19, 0x9b8 ;  /* 0x000009b800137882 */ /* 0x000fe20000000000 */
[----:B0-----:R-:W-:Y:S01]  /*8860*/  ISETP.NE.AND P0, PT, R0, 0x1, PT ;  /* 0x000000010000780c */ /* 0x001fe20003f05270 */
[----:B------:R-:W-:Y:S02]  /*8870*/  USEL UR19, UR19, 0x978, UP1 ;  /* 0x0000097813137887 */ /* 0x000fe40008800000 */
[----:B------:R-:W-:-:S10]  /*8880*/  UISETP.NE.U32.AND UP0, UPT, UR10, URZ, UPT ;  /* 0x0000003f0a00728c */ /* 0x000fd4000bf05070 */
[----:B------:R-:W0:Y:S08]  /*8890*/  @P0 LDC R4, c[0x0][0xbec] ;  /* 0x0002fb00ff040b82 */ /* 0x000e300000000800 */
[----:B------:R-:W1:Y:S01]  /*88a0*/  @P0 LDC R5, c[0x0][0xbf0] ;  /* 0x0002fc00ff050b82 */ /* 0x000e620000000800 */
[----:B------:R-:W-:Y:S02]  /*88b0*/  UISETP.NE.AND.EX UP0, UPT, UR11, URZ, UPT, UP0 ;  /* 0x0000003f0b00728c */ /* 0x000fe4000bf05300 */
[----:B------:R-:W-:-:S02]  /*88c0*/  USEL UR16, UR45, URZ, UP1 ;  /* 0x0000003f2d107287 */ /* 0x000fc40008800000 */
[----:B------:R-:W-:Y:S01]  /*88d0*/  USEL UR39, UR39, URZ, !UP0 ;  /* 0x0000003f27277287 */ /* 0x000fe2000c000000 */
[----:B------:R-:W-:Y:S01]  /*88e0*/  ULDC.64 UR14, c[0x0][UR19+0x228] ;  /* 0x00008a00130e7abb */ /* 0x000fe20008000a00 */
[----:B------:R-:W-:Y:S01]  /*88f0*/  ULDC.64 UR12, c[0x0][UR19+0x220] ;  /* 0x00008800130c7abb */ /* 0x000fe20008000a00 */
[----:B------:R-:W-:Y:S02]  /*8900*/  UIMAD.WIDE.U32 UR20, UR14, UR16, URZ ;  /* 0x000000100e1472a5 */ /* 0x000fe4000f8e003f */
[----:B------:R-:W-:Y:S02]  /*8910*/  UIMAD UR22, UR15, UR16, URZ ;  /* 0x000000100f1672a4 */ /* 0x000fe4000f8e023f */
[----:B------:R-:W-:Y:S01]  /*8920*/  UIMAD.WIDE.U32 UR14, UR12, UR39, URZ ;  /* 0x000000270c0e72a5 */ /* 0x000fe2000f8e003f */
[----:B------:R-:W-:Y:S01]  /*8930*/  ULDC.64 UR10, c[0x0][UR19+0x218] ;  /* 0x00008600130a7abb */ /* 0x000fe20008000a00 */
[----:B------:R-:W-:Y:S02]  /*8940*/  USEL UR42, UR42, URZ, !UP0 ;  /* 0x0000003f2a2a7287 */ /* 0x000fe4000c000000 */
[----:B------:R-:W-:-:S02]  /*8950*/  UIMAD UR39, UR13, UR39, URZ ;  /* 0x000000270d2772a4 */ /* 0x000fc4000f8e023f */
[----:B------:R-:W-:Y:S02]  /*8960*/  UIMAD.WIDE.U32 UR16, UR10, UR44, URZ ;  /* 0x0000002c0a1072a5 */ /* 0x000fe4000f8e003f */
[----:B------:R-:W-:Y:S02]  /*8970*/  UIMAD UR10, UR11, UR44, URZ ;  /* 0x0000002c0b0a72a4 */ /* 0x000fe4000f8e023f */
[----:B------:R-:W-:Y:S02]  /*8980*/  UIMAD UR39, UR12, UR42, UR39 ;  /* 0x0000002a0c2772a4 */ /* 0x000fe4000f8e0227 */
[----:B------:R-:W-:Y:S02]  /*8990*/  UIADD3 UR22, UR21, UR22, URZ ;  /* 0x0000001615167290 */ /* 0x000fe4000fffe03f */
[----:B------:R-:W-:Y:S02]  /*89a0*/  UIADD3 UR11, UR17, UR10, URZ ;  /* 0x0000000a110b7290 */ /* 0x000fe4000fffe03f */
[----:B------:R-:W-:-:S02]  /*89b0*/  UIADD3 UR16, UP0, UP2, UR14, UR16, UR4 ;  /* 0x000000100e107290 */ /* 0x000fc4000fa1e004 */
[----:B------:R-:W-:-:S04]  /*89c0*/  UIADD3 UR10, UR15, UR39, URZ ;  /* 0x000000270f0a7290 */ /* 0x000fc8000fffe03f */
[----:B------:R-:W-:Y:S01]  /*89d0*/  UIADD3.X UR10, UR10, UR11, UR18, UP0, UP2 ;  /* 0x0000000b0a0a7290 */ /* 0x000fe200087e4412 */
[----:B------:R-:W-:Y:S02]  /*89e0*/  IMAD.U32 R11, RZ, RZ, UR43 ;  /* 0x0000002bff0b7e24 */ /* 0x000fe4000f8e00ff */
[----:B--2---:R-:W-:-:S04]  /*89f0*/  IMAD R9, R9, 0x40, R6 ;  /* 0x0000004009097824 */ /* 0x004fc800078e0206 */
[----:B0-----:R-:W-:-:S04]  /*8a00*/  @P0 IMAD.HI.U32 R4, R9, R4, RZ ;  /* 0x0000000409040227 */ /* 0x001fc800078e00ff */
[----:B------:R-:W-:Y:S01]  /*8a10*/  IMAD.MOV.U32 R3, RZ, RZ, R9 ;  /* 0x000000ffff037224 */ /* 0x000fe200078e0009 */
[----:B-1----:R-:W-:Y:S01]  /*8a20*/  @P0 SHF.R.U32.HI R3, RZ, R5, R4 ;  /* 0x00000005ff030219 */ /* 0x002fe20000011604 */
[----:B------:R-:W-:Y:S02]  /*8a30*/  IMAD.U32 R4, RZ, RZ, UR20 ;  /* 0x00000014ff047e24 */ /* 0x000fe4000f8e00ff */
[----:B------:R-:W-:Y:S02]  /*8a40*/  IMAD.U32 R6, RZ, RZ, UR22 ;  /* 0x00000016ff067e24 */ /* 0x000fe4000f8e00ff */
[--C-:B------:R-:W-:Y:S01]  /*8a50*/  IMAD.MOV R7, RZ, RZ, -R3.reuse ;  /* 0x000000ffff077224 */ /* 0x100fe200078e0a03 */
[----:B------:R-:W-:Y:S02]  /*8a60*/  IADD3 R4, P0, P2, R3, UR16, R4 ;  /* 0x0000001003047c10 */ /* 0x000fe4000fa1e004 */
[----:B------:R-:W-:Y:S01]  /*8a70*/  SHF.R.S32.HI R3, RZ, 0x1f, R3 ;  /* 0x0000001fff037819 */ /* 0x000fe20000011403 */
[----:B------:R-:W-:-:S03]  /*8a80*/  IMAD R7, R0, R7, R9 ;  /* 0x0000000700077224 */ /* 0x000fc600078e0209 */
[----:B------:R-:W-:Y:S01]  /*8a90*/  IADD3.X R5, R3, UR10, R6, P0, P2 ;  /* 0x0000000a03057c10 */ /* 0x000fe200087e4406 */
[----:B------:R-:W-:Y:S01]  /*8aa0*/  ULDC.64 UR10, c[0x0][UR19+0x210] ;  /* 0x00008400130a7abb */ /* 0x000fe20008000a00 */
[----:B------:R-:W-:Y:S01]  /*8ab0*/  SHF.R.S32.HI R3, RZ, 0x1f, R7 ;  /* 0x0000001fff037819 */ /* 0x000fe20000011407 */
[C---:B------:R-:W-:Y:S02]  /*8ac0*/  IMAD R6, R7.reuse, UR11, RZ ;  /* 0x0000000b07067c24 */ /* 0x040fe4000f8e02ff */
[----:B------:R-:W-:-:S04]  /*8ad0*/  IMAD.WIDE.U32 R4, R7, UR10, R4 ;  /* 0x0000000a07047c25 */ /* 0x000fc8000f8e0004 */
[----:B------:R-:W-:Y:S01]  /*8ae0*/  IMAD R3, R3, UR10, R6 ;  /* 0x0000000a03037c24 */ /* 0x000fe2000f8e0206 */
[----:B------:R-:W-:Y:S01]  /*8af0*/  ULDC.64 UR10, c[0x0][0xba8] ;  /* 0x0002ea00000a7ab9 */ /* 0x000fe20000000a00 */
[----:B------:R-:W-:Y:S01]  /*8b00*/  @!UP1 ULDC UR10, c[0x0][0xb50] ;  /* 0x0002d400000a9ab9 */ /* 0x000fe20000000800 */
[----:B------:R-:W-:Y:S01]  /*8b10*/  @!UP1 ULDC UR11, c[0x0][0xb54] ;  /* 0x0002d500000b9ab9 */ /* 0x000fe20000000800 */
[----:B------:R-:W-:Y:S01]  /*8b20*/  IMAD.IADD R3, R5, 0x1, R3 ;  /* 0x0000000105037824 */ /* 0x000fe200078e0203 */
[----:B------:R-:W-:-:S04]  /*8b30*/  LEA R8, P0, R4, UR10, 0x2 ;  /* 0x0000000a04087c11 */ /* 0x000fc8000f8010ff */
[----:B------:R-:W-:Y:S01]  /*8b40*/  LEA.HI.X R3, R4, UR11, R3, 0x2, P0 ;  /* 0x0000000b04037c11 */ /* 0x000fe200080f1403 */
[----:B---3--:R-:W-:Y:S01]  /*8b50*/  IMAD.MOV R4, RZ, RZ, -R10 ;  /* 0x000000ffff047224 */ /* 0x008fe200078e0a0a */
[----:B------:R-:W-:Y:S01]  /*8b60*/  SHFL.IDX PT, R6, R8, 0x1, 0x1c1f ;  /* 0x003c1f0008067f89 */ /* 0x000fe200000e0000 */
[----:B------:R-:W-:-:S03]  /*8b70*/  IMAD R9, R0, UR8, RZ ;  /* 0x0000000800097c24 */ /* 0x000fc6000f8e02ff */
[----:B------:R-:W-:Y:S01]  /*8b80*/  ISETP.NE.AND P0, PT, R227, R4, PT ;  /* 0x00000004e300720c */ /* 0x000fe20003f05270 */
[----:B------:R-:W-:Y:S01]  /*8b90*/  SHFL.IDX PT, R5, R3, RZ, 0x1c1f ;  /* 0x001c1fff03057589 */ /* 0x000fe200000e0000 */
[----:B------:R-:W-:-:S03]  /*8ba0*/  IMAD R0, R11, 0x40, R16 ;  /* 0x000000400b007824 */ /* 0x000fc600078e0210 */
[----:B------:R-:W0:Y:S04]  /*8bb0*/  SHFL.IDX PT, R4, R8, RZ, 0x1c1f ;  /* 0x001c1fff08047589 */ /* 0x000e2800000e0000 */
[----:B------:R-:W1:Y:S01]  /*8bc0*/  SHFL.IDX PT, R7, R3, 0x1, 0x1c1f ;  /* 0x003c1f0003077f89 */ /* 0x000e6200000e0000 */
[C---:B------:R-:W-:Y:S01]  /*8bd0*/  ISETP.GE.OR P2, PT, R0.reuse, R9, P0 ;  /* 0x000000090000720c */ /* 0x040fe20000746670 */
[----:B------:R-:W-:-:S05]  /*8be0*/  VIADD R0, R0, 0x8 ;  /* 0x0000000800007836 */ /* 0x000fca0000000000 */
[----:B------:R-:W-:-:S07]  /*8bf0*/  ISETP.GE.OR P0, PT, R0, R9, P0 ;  /* 0x000000090000720c */ /* 0x000fce0000706670 */
[----:B0-----:R0:W-:Y:S06]  /*8c00*/  @!P2 ST.E desc[UR40][R4.64], R13 ;  /* 0x0000000d0400a985 */ /* 0x0011ec000c101928 */
[----:B-1----:R0:W-:Y:S02]  /*8c10*/  @!P0 ST.E desc[UR40][R6.64], R12 ;  /* 0x0000000c06008985 */ /* 0x0021e4000c101928 */
.L_x_3413:
[----:B------:R-:W-:Y:S05]  /*8c20*/  @P1 BRA `(.L_x_3414) ;  /* 0x0000001000541947 */ /* 0x000fea0003800000 */
[----:B------:R-:W1:Y:S01]  /*8c30*/  S2R R0, SR_TID.X ;  /* 0x0000000000007919 */ /* 0x000e620000002100 */
[----:B------:R-:W2:Y:S01]  /*8c40*/  LDC R80, c[0x0][0xbe8] ;  /* 0x0002fa00ff507b82 */ /* 0x000ea20000000800 */
[----:B------:R-:W-:Y:S01]  /*8c50*/  ULDC UR14, c[0x0][0xac8] ;  /* 0x0002b200000e7ab9 */ /* 0x000fe20000000800 */
[----:B------:R-:W-:Y:S01]  /*8c60*/  ULDC.64 UR12, c[0x0][0xaa0] ;  /* 0x0002a800000c7ab9 */ /* 0x000fe20000000a00 */
[----:B-1----:R-:W-:-:S05]  /*8c70*/  VIADD R0, R0, 0xffffff80 ;  /* 0xffffff8000007836 */ /* 0x002fca0000000000 */
[----:B------:R-:W-:-:S04]  /*8c80*/  SHF.R.S32.HI R3, RZ, 0x1f, R0 ;  /* 0x0000001fff037819 */ /* 0x000fc80000011400 */
[----:B------:R-:W-:-:S04]  /*8c90*/  LEA.HI R20, R3, R0, RZ, 0x3 ;  /* 0x0000000003147211 */ /* 0x000fc800078f18ff */
[----:B------:R-:W-:-:S05]  /*8ca0*/  SHF.R.S32.HI R3, RZ, 0x3, R20 ;  /* 0x00000003ff037819 */ /* 0x000fca0000011414 */
[----:B0-----:R-:W-:-:S04]  /*8cb0*/  IMAD R5, R3, 0x40, R2 ;  /* 0x0000004003057824 */ /* 0x001fc800078e0202 */
[----:B------:R-:W-:-:S03]  /*8cc0*/  IMAD.WIDE R14, R5, 0x2, R14 ;  /* 0x00000002050e7825 */ /* 0x000fc600078e020e */
[C---:B------:R-:W-:Y:S02]  /*8cd0*/  IADD3 R33, P0, R14.reuse, 0x5000, RZ ;  /* 0x000050000e217810 */ /* 0x040fe40007f1e0ff */
[C---:B------:R-:W-:Y:S02]  /*8ce0*/  IADD3 R41, P2, R14.reuse, 0x7000, RZ ;  /* 0x000070000e297810 */ /* 0x040fe40007f5e0ff */
[----:B------:R-:W-:Y:S02]  /*8cf0*/  LOP3.LUT R32, R33, 0x380, RZ, 0xc0, !PT ;  /* 0x0000038021207812 */ /* 0x000fe400078ec0ff */
[----:B------:R-:W-:Y:S02]  /*8d00*/  IADD3 R37, P1, R14, 0x6000, RZ ;  /* 0x000060000e257810 */ /* 0x000fe40007f3e0ff */
[----:B------:R-:W-:Y:S02]  /*8d10*/  LOP3.LUT R40, R41, 0x380, RZ, 0xc0, !PT ;  /* 0x0000038029287812 */ /* 0x000fe400078ec0ff */
[----:B------:R-:W-:-:S02]  /*8d20*/  SHF.R.U64 R32, R32, 0x3, RZ ;  /* 0x0000000320207819 */ /* 0x000fc400000012ff */
[----:B------:R-:W-:Y:S02]  /*8d30*/  LOP3.LUT R36, R37, 0x380, RZ, 0xc0, !PT ;  /* 0x0000038025247812 */ /* 0x000fe400078ec0ff */
[----:B------:R-:W-:Y:S02]  /*8d40*/  SHF.R.U64 R40, R40, 0x3, RZ ;  /* 0x0000000328287819 */ /* 0x000fe400000012ff */
[----:B------:R-:W-:Y:S01]  /*8d50*/  LOP3.LUT R32, R32, R33, RZ, 0x3c, !PT ;  /* 0x0000002120207212 */ /* 0x000fe200078e3cff */
[--C-:B------:R-:W-:Y:S01]  /*8d60*/  IMAD.X R33, RZ, RZ, R15.reuse, P0 ;  /* 0x000000ffff217224 */ /* 0x100fe200000e060f */
[----:B------:R-:W-:Y:S02]  /*8d70*/  SHF.R.U64 R36, R36, 0x3, RZ ;  /* 0x0000000324247819 */ /* 0x000fe400000012ff */
[----:B------:R-:W-:Y:S02]  /*8d80*/  IADD3 R61, P0, R14, 0xc000, RZ ;  /* 0x0000c0000e3d7810 */ /* 0x000fe40007f1e0ff */
[----:B------:R-:W-:Y:S01]  /*8d90*/  LOP3.LUT R40, R40, R41, RZ, 0x3c, !PT ;  /* 0x0000002928287212 */ /* 0x000fe200078e3cff */
[--C-:B------:R-:W-:Y:S01]  /*8da0*/  IMAD.X R41, RZ, RZ, R15.reuse, P2 ;  /* 0x000000ffff297224 */ /* 0x100fe200010e060f */
[----:B------:R-:W-:Y:S01]  /*8db0*/  IADD3 R69, P2, R14, 0xe000, RZ ;  /* 0x0000e0000e457810 */ /* 0x000fe20007f5e0ff */
[----:B------:R-:W-:Y:S01]  /*8dc0*/  UIMAD UR18, UR18, UR12, URZ ;  /* 0x0000000c121272a4 */ /* 0x000fe2000f8e023f */
[----:B------:R-:W-:Y:S01]  /*8dd0*/  LOP3.LUT R36, R36, R37, RZ, 0x3c, !PT ;  /* 0x0000002524247212 */ /* 0x000fe200078e3cff */
[----:B------:R-:W-:Y:S01]  /*8de0*/  IMAD.X R37, RZ, RZ, R15, P1 ;  /* 0x000000ffff257224 */ /* 0x000fe200008e060f */
[----:B------:R-:W-:Y:S01]  /*8df0*/  LOP3.LUT R60, R61, 0x380, RZ, 0xc0, !PT ;  /* 0x000003803d3c7812 */ /* 0x000fe200078ec0ff */
[----:B------:R-:W-:Y:S01]  /*8e00*/  UIMAD.WIDE.U32 UR10, UR4, UR12, URZ ;  /* 0x0000000c040a72a5 */ /* 0x000fe2000f8e003f */
[----:B------:R-:W-:Y:S01]  /*8e10*/  IADD3 R65, P1, R14, 0xd000, RZ ;  /* 0x0000d0000e417810 */ /* 0x000fe20007f3e0ff */
[----:B------:R-:W-:Y:S01]  /*8e20*/  IMAD.U32 R81, RZ, RZ, UR43 ;  /* 0x0000002bff517e24 */ /* 0x000fe2000f8e00ff */
[----:B------:R-:W-:-:S02]  /*8e30*/  LOP3.LUT R68, R69, 0x380, RZ, 0xc0, !PT ;  /* 0x0000038045447812 */ /* 0x000fc400078ec0ff */
[----:B------:R-:W-:Y:S02]  /*8e40*/  LOP3.LUT R77, R20, 0xfffffff8, RZ, 0xc0, !PT ;  /* 0xfffffff8144d7812 */ /* 0x000fe400078ec0ff */
[C---:B------:R-:W-:Y:S02]  /*8e50*/  IADD3 R9, P3, R14.reuse, 0x1000, RZ ;  /* 0x000010000e097810 */ /* 0x040fe40007f7e0ff */
[C---:B------:R-:W-:Y:S02]  /*8e60*/  IADD3 R13, P4, R14.reuse, 0x2000, RZ ;  /* 0x000020000e0d7810 */ /* 0x040fe40007f9e0ff */
[C---:B------:R-:W-:Y:S02]  /*8e70*/  IADD3 R25, P5, R14.reuse, 0x3000, RZ ;  /* 0x000030000e197810 */ /* 0x040fe40007fbe0ff */
[----:B------:R-:W-:Y:S01]  /*8e80*/  IADD3 R29, P6, R14, 0x4000, RZ ;  /* 0x000040000e1d7810 */ /* 0x000fe20007fde0ff */
[----:B------:R-:W-:Y:S01]  /*8e90*/  UIMAD UR18, UR4, UR13, UR18 ;  /* 0x0000000d041272a4 */ /* 0x000fe2000f8e0212 */
[----:B------:R-:W-:Y:S01]  /*8ea0*/  SHF.R.U64 R60, R60, 0x3, RZ ;  /* 0x000000033c3c7819 */ /* 0x000fe200000012ff */
[----:B------:R-:W5:Y:S01]  /*8eb0*/  LD.E.128 R32, desc[UR40][R32.64] ;  /* 0x0000002820207980 */ /* 0x000f62000c101d00 */
[----:B------:R-:W-:Y:S01]  /*8ec0*/  LOP3.LUT R64, R65, 0x380, RZ, 0xc0, !PT ;  /* 0x0000038041407812 */ /* 0x000fe200078ec0ff */
[----:B------:R-:W-:Y:S01]  /*8ed0*/  ULDC.64 UR12, c[0x0][0xae8] ;  /* 0x0002ba00000c7ab9 */ /* 0x000fe20000000a00 */
[----:B------:R-:W-:Y:S01]  /*8ee0*/  SHF.R.U64 R68, R68, 0x3, RZ ;  /* 0x0000000344447819 */ /* 0x000fe200000012ff */
[----:B------:R-:W5:Y:S01]  /*8ef0*/  LD.E.128 R36, desc[UR40][R36.64] ;  /* 0x0000002824247980 */ /* 0x000f62000c101d00 */
[----:B------:R-:W-:Y:S01]  /*8f00*/  LOP3.LUT R60, R60, R61, RZ, 0x3c, !PT ;  /* 0x0000003d3c3c7212 */ /* 0x000fe200078e3cff */
[----:B------:R-:W-:Y:S01]  /*8f10*/  IMAD.X R61, RZ, RZ, R15, P0 ;  /* 0x000000ffff3d7224 */ /* 0x000fe200000e060f */
[----:B------:R-:W-:Y:S01]  /*8f20*/  SHF.R.U64 R64, R64, 0x3, RZ ;  /* 0x0000000340407819 */ /* 0x000fe200000012ff */
[----:B------:R-:W5:Y:S01]  /*8f30*/  LD.E.128 R40, desc[UR40][R40.64] ;  /* 0x0000002828287980 */ /* 0x000f62000c101d00 */
[----:B------:R-:W-:-:S02]  /*8f40*/  ISETP.GE.AND P0, PT, R192, UR14, PT ;  /* 0x0000000ec0007c0c */ /* 0x000fc4000bf06270 */
[----:B------:R-:W-:Y:S01]  /*8f50*/  LOP3.LUT R68, R68, R69, RZ, 0x3c, !PT ;  /* 0x0000004544447212 */ /* 0x000fe200078e3cff */
[--C-:B------:R-:W-:Y:S01]  /*8f60*/  IMAD.X R69, RZ, RZ, R15.reuse, P2 ;  /* 0x000000ffff457224 */ /* 0x100fe200010e060f */
[----:B--2---:R-:W-:Y:S02]  /*8f70*/  ISETP.NE.AND P2, PT, R80, 0x1, PT ;  /* 0x000000015000780c */ /* 0x004fe40003f45270 */
[----:B------:R-:W-:Y:S02]  /*8f80*/  LOP3.LUT R8, R9, 0x380, RZ, 0xc0, !PT ;  /* 0x0000038009087812 */ /* 0x000fe400078ec0ff */
[----:B------:R-:W-:Y:S02]  /*8f90*/  LOP3.LUT R12, R13, 0x380, RZ, 0xc0, !PT ;  /* 0x000003800d0c7812 */ /* 0x000fe400078ec0ff */
[----:B------:R-:W-:Y:S02]  /*8fa0*/  LOP3.LUT R24, R25, 0x380, RZ, 0xc0, !PT ;  /* 0x0000038019187812 */ /* 0x000fe400078ec0ff */
[----:B------:R-:W-:Y:S01]  /*8fb0*/  LOP3.LUT R28, R29, 0x380, RZ, 0xc0, !PT ;  /* 0x000003801d1c7812 */ /* 0x000fe200078ec0ff */
[----:B------:R-:W-:Y:S01]  /*8fc0*/  UIADD3 UR11, UR11, UR18, URZ ;  /* 0x000000120b0b7290 */ /* 0x000fe2000fffe03f */
[----:B------:R-:W-:Y:S01]  /*8fd0*/  LOP3.LUT R64, R64, R65, RZ, 0x3c, !PT ;  /* 0x0000004140407212 */ /* 0x000fe200078e3cff */
[----:B------:R-:W-:Y:S01]  /*8fe0*/  IMAD.X R65, RZ, RZ, R15, P1 ;  /* 0x000000ffff417224 */ /* 0x000fe200008e060f */
[----:B------:R-:W-:Y:S01]  /*8ff0*/  SEL R76, RZ, 0xffffffff, P0 ;  /* 0xffffffffff4c7807 */ /* 0x000fe20000000000 */
[----:B------:R-:W0:Y:S01]  /*9000*/  @P2 LDC R79, c[0x0][0xbf0] ;  /* 0x0002fc00ff4f2b82 */ /* 0x000e220000000800 */
[----:B------:R-:W-:Y:S01]  /*9010*/  ISETP.GE.AND P1, PT, R2, UR14, PT ;  /* 0x0000000e02007c0c */ /* 0x000fe2000bf26270 */
[----:B------:R-:W-:Y:S01]  /*9020*/  USHF.R.S32.HI UR4, URZ, 0x1f, UR9 ;  /* 0x0000001f3f047899 */ /* 0x000fe20008011409 */
[----:B------:R-:W-:Y:S01]  /*9030*/  SHF.R.U64 R8, R8, 0x3, RZ ;  /* 0x0000000308087819 */ /* 0x000fe200000012ff */
[----:B------:R-:W-:Y:S01]  /*9040*/  IMAD.SHL.U32 R76, R76, 0x2, RZ ;  /* 0x000000024c4c7824 */ /* 0x000fe200078e00ff */
[----:B------:R-:W-:Y:S01]  /*9050*/  SEL R21, RZ, 0x1, P1 ;  /* 0x00000001ff157807 */ /* 0x000fe20000800000 */
[----:B------:R-:W5:Y:S01]  /*9060*/  LD.E.128 R60, desc[UR40][R60.64] ;  /* 0x000000283c3c7980 */ /* 0x000f62000c101d00 */
[----:B------:R-:W-:-:S02]  /*9070*/  ISETP.GE.AND P0, PT, R187, UR14, PT ;  /* 0x0000000ebb007c0c */ /* 0x000fc4000bf06270 */
[----:B------:R-:W-:Y:S01]  /*9080*/  LOP3.LUT R21, R76, 0x2, R21, 0xe2, !PT ;  /* 0x000000024c157812 */ /* 0x000fe200078ee215 */
[----:B------:R-:W-:Y:S01]  /*9090*/  IMAD.IADD R76, R0, 0x1, -R77 ;  /* 0x00000001004c7824 */ /* 0x000fe200078e0a4d */
[----:B------:R-:W-:Y:S01]  /*90a0*/  LOP3.LUT R8, R8, R9, RZ, 0x3c, !PT ;  /* 0x0000000908087212 */ /* 0x000fe200078e3cff */
[----:B------:R-:W1:Y:S01]  /*90b0*/  @P2 LDC R77, c[0x0][0xbec] ;  /* 0x0002fb00ff4d2b82 */ /* 0x000e620000000800 */
[----:B------:R-:W-:Y:S01]  /*90c0*/  SEL R20, RZ, 0xffffffff, P0 ;  /* 0xffffffffff147807 */ /* 0x000fe20000000000 */
[----:B------:R-:W-:Y:S01]  /*90d0*/  IMAD.X R9, RZ, RZ, R15, P3 ;  /* 0x000000ffff097224 */ /* 0x000fe200018e060f */
[----:B------:R-:W-:Y:S01]  /*90e0*/  ISETP.GE.AND P0, PT, R186, UR14, PT ;  /* 0x0000000eba007c0c */ /* 0x000fe2000bf06270 */
[----:B------:R-:W5:Y:S01]  /*90f0*/  LD.E.128 R68, desc[UR40][R68.64] ;  /* 0x0000002844447980 */ /* 0x000f62000c101d00 */
[----:B------:R-:W-:Y:S01]  /*9100*/  IADD3 R45, P3, R14, 0x8000, RZ ;  /* 0x000080000e2d7810 */ /* 0x000fe20007f7e0ff */
[----:B------:R-:W-:Y:S01]  /*9110*/  IMAD.SHL.U32 R20, R20, 0x4, RZ ;  /* 0x0000000414147824 */ /* 0x000fe200078e00ff */
[----:B------:R-:W-:-:S02]  /*9120*/  SEL R0, RZ, 0xffffffff, P0 ;  /* 0xffffffffff007807 */ /* 0x000fc40000000000 */
[----:B------:R-:W-:Y:S02]  /*9130*/  SHF.R.U64 R12, R12, 0x3, RZ ;  /* 0x000000030c0c7819 */ /* 0x000fe400000012ff */
[----:B------:R-:W-:Y:S02]  /*9140*/  SHF.R.U64 R24, R24, 0x3, RZ ;  /* 0x0000000318187819 */ /* 0x000fe400000012ff */
[----:B------:R-:W-:Y:S01]  /*9150*/  SHF.R.U64 R28, R28, 0x3, RZ ;  /* 0x000000031c1c7819 */ /* 0x000fe200000012ff */
[----:B------:R-:W-:Y:S01]  /*9160*/  UIMAD.WIDE.U32 UR10, UR44, UR12, UR10 ;  /* 0x0000000c2c0a72a5 */ /* 0x000fe2000f8e000a */
[----:B------:R-:W-:Y:S01]  /*9170*/  LOP3.LUT R44, R45, 0x380, RZ, 0xc0, !PT ;  /* 0x000003802d2c7812 */ /* 0x000fe200078ec0ff */
[----:B------:R-:W5:Y:S01]  /*9180*/  LD.E.128 R8, desc[UR40][R8.64] ;  /* 0x0000002808087980 */ /* 0x000f62000c101d00 */
[----:B------:R-:W-:Y:S01]  /*9190*/  LOP3.LUT R21, R20, 0x4, R21, 0xe2, !PT ;  /* 0x0000000414157812 */ /* 0x000fe200078ee215 */
[----:B------:R-:W-:Y:S01]  /*91a0*/  IMAD.SHL.U32 R20, R0, 0x8, RZ ;  /* 0x0000000800147824 */ /* 0x000fe200078e00ff */
[----:B------:R-:W-:Y:S01]  /*91b0*/  SHF.R.U64 R44, R44, 0x3, RZ ;  /* 0x000000032c2c7819 */ /* 0x000fe200000012ff */
[----:B------:R-:W-:Y:S01]  /*91c0*/  IMAD R0, R76, 0x20, R3 ;  /* 0x000000204c007824 */ /* 0x000fe200078e0203 */
[----:B------:R-:W-:Y:S01]  /*91d0*/  ISETP.GE.AND P0, PT, R185, UR14, PT ;  /* 0x0000000eb9007c0c */ /* 0x000fe2000bf06270 */
[----:B------:R-:W5:Y:S01]  /*91e0*/  LD.E.128 R64, desc[UR40][R64.64] ;  /* 0x0000002840407980 */ /* 0x000f62000c101d00 */
[----:B------:R-:W-:Y:S01]  /*91f0*/  LOP3.LUT R12, R12, R13, RZ, 0x3c, !PT ;  /* 0x0000000d0c0c7212 */ /* 0x000fe200078e3cff */
[----:B------:R-:W-:Y:S01]  /*9200*/  IMAD R78, R81, 0x40, R0 ;  /* 0x00000040514e7824 */ /* 0x000fe200078e0200 */
[----:B------:R-:W-:Y:S01]  /*9210*/  LOP3.LUT R24, R24, R25, RZ, 0x3c, !PT ;  /* 0x0000001918187212 */ /* 0x000fe200078e3cff */
[--C-:B------:R-:W-:Y:S01]  /*9220*/  IMAD.X R13, RZ, RZ, R15.reuse, P4 ;  /* 0x000000ffff0d7224 */ /* 0x100fe200020e060f */
[----:B------:R-:W-:Y:S01]  /*9230*/  LOP3.LUT R28, R28, R29, RZ, 0x3c, !PT ;  /* 0x0000001d1c1c7212 */ /* 0x000fe200078e3cff */
[--C-:B------:R-:W-:Y:S01]  /*9240*/  IMAD.X R25, RZ, RZ, R15.reuse, P5 ;  /* 0x000000ffff197224 */ /* 0x100fe200028e060f */
[----:B------:R-:W-:Y:S01]  /*9250*/  LOP3.LUT R44, R44, R45, RZ, 0x3c, !PT ;  /* 0x0000002d2c2c7212 */ /* 0x000fe200078e3cff */
[----:B------:R-:W-:Y:S01]  /*9260*/  IMAD.X R29, RZ, RZ, R15, P6 ;  /* 0x000000ffff1d7224 */ /* 0x000fe200030e060f */
[----:B------:R-:W-:Y:S01]  /*9270*/  LOP3.LUT R21, R20, 0x8, R21, 0xe2, !PT ;  /* 0x0000000814157812 */ /* 0x000fe200078ee215 */
[----:B------:R-:W-:Y:S01]  /*9280*/  IMAD.X R45, RZ, RZ, R15, P3 ;  /* 0x000000ffff2d7224 */ /* 0x000fe200018e060f */
[C---:B------:R-:W-:Y:S01]  /*9290*/  IADD3 R49, P4, R14.reuse, 0x9000, RZ ;  /* 0x000090000e317810 */ /* 0x040fe20007f9e0ff */
[----:B------:R-:W-:Y:S01]  /*92a0*/  UIMAD UR11, UR44, UR13, UR11 ;  /* 0x0000000d2c0b72a4 */ /* 0x000fe2000f8e020b */
[----:B------:R-:W-:Y:S01]  /*92b0*/  IADD3 R53, P5, R14, 0xa000, RZ ;  /* 0x0000a0000e357810 */ /* 0x000fe20007fbe0ff */
[----:B-1----:R-:W-:Y:S01]  /*92c0*/  @P2 IMAD.HI.U32 R0, R78, R77, RZ ;  /* 0x0000004d4e002227 */ /* 0x002fe200078e00ff */
[C---:B------:R-:W-:Y:S01]  /*92d0*/  IADD3 R57, P6, R14.reuse, 0xb000, RZ ;  /* 0x0000b0000e397810 */ /* 0x040fe20007fde0ff */
[----:B------:R-:W-:Y:S01]  /*92e0*/  ULDC.64 UR12, c[0x0][0xaf0] ;  /* 0x0002bc00000c7ab9 */ /* 0x000fe20000000a00 */
[----:B------:R-:W-:Y:S01]  /*92f0*/  SEL R20, RZ, 0xffffffff, P0 ;  /* 0xffffffffff147807 */ /* 0x000fe20000000000 */
[----:B------:R-:W5:Y:S01]  /*9300*/  LD.E.128 R24, desc[UR40][R24.64] ;  /* 0x0000002818187980 */ /* 0x000f62000c101d00 */
[----:B------:R-:W-:Y:S01]  /*9310*/  IADD3 R7, P3, R14, 0xf000, RZ ;  /* 0x0000f0000e077810 */ /* 0x000fe20007f7e0ff */
[----:B------:R-:W-:Y:S01]  /*9320*/  UIMAD UR4, UR4, UR12, URZ ;  /* 0x0000000c040472a4 */ /* 0x000fe2000f8e023f */
[----:B------:R-:W-:Y:S01]  /*9330*/  ISETP.GE.AND P0, PT, R184, UR14, PT ;  /* 0x0000000eb8007c0c */ /* 0x000fe2000bf06270 */
[----:B------:R-:W-:Y:S01]  /*9340*/  IMAD.SHL.U32 R76, R20, 0x10, RZ ;  /* 0x00000010144c7824 */ /* 0x000fe200078e00ff */
[----:B------:R-:W-:Y:S01]  /*9350*/  LOP3.LUT R48, R49, 0x380, RZ, 0xc0, !PT ;  /* 0x0000038031307812 */ /* 0x000fe200078ec0ff */
[----:B------:R-:W5:Y:S01]  /*9360*/  LD.E.128 R28, desc[UR40][R28.64] ;  /* 0x000000281c1c7980 */ /* 0x000f62000c101d00 */
[----:B------:R-:W-:-:S02]  /*9370*/  LOP3.LUT R52, R53, 0x380, RZ, 0xc0, !PT ;  /* 0x0000038035347812 */ /* 0x000fc400078ec0ff */
[----:B------:R-:W-:Y:S02]  /*9380*/  LOP3.LUT R56, R57, 0x380, RZ, 0xc0, !PT ;  /* 0x0000038039387812 */ /* 0x000fe400078ec0ff */
[----:B------:R-:W-:Y:S01]  /*9390*/  LOP3.LUT R5, R14, 0x380, RZ, 0xc0, !PT ;  /* 0x000003800e057812 */ /* 0x000fe200078ec0ff */
[----:B------:R-:W-:Y:S01]  /*93a0*/  IMAD.MOV.U32 R77, RZ, RZ, R78 ;  /* 0x000000ffff4d7224 */ /* 0x000fe200078e004e */
[----:B------:R-:W-:Y:S01]  /*93b0*/  LOP3.LUT R6, R7, 0x380, RZ, 0xc0, !PT ;  /* 0x0000038007067812 */ /* 0x000fe200078ec0ff */
[----:B------:R-:W-:Y:S01]  /*93c0*/  UIMAD.WIDE.U32 UR10, UR9, UR12, UR10 ;  /* 0x0000000c090a72a5 */ /* 0x000fe2000f8e000a */
[----:B------:R-:W-:Y:S01]  /*93d0*/  SEL R20, RZ, 0xffffffff, P0 ;  /* 0xffffffffff147807 */ /* 0x000fe20000000000 */
[----:B------:R-:W-:Y:S01]  /*93e0*/  UIMAD UR4, UR9, UR13, UR4 ;  /* 0x0000000d090472a4 */ /* 0x000fe2000f8e0204 */
[----:B0-----:R-:W-:Y:S01]  /*93f0*/  @P2 SHF.R.U32.HI R77, RZ, R79, R0 ;  /* 0x0000004fff4d2219 */ /* 0x001fe20000011600 */
[----:B------:R-:W-:Y:S01]  /*9400*/  IMAD.X R73, RZ, RZ, R15, P3 ;  /* 0x000000ffff497224 */ /* 0x000fe200018e060f */
[----:B------:R-:W-:Y:S01]  /*9410*/  SHF.R.U64 R48, R48, 0x3, RZ ;  /* 0x0000000330307819 */ /* 0x000fe200000012ff */
[----:B------:R-:W5:Y:S01]  /*9420*/  LD.E.128 R44, desc[UR40][R44.64] ;  /* 0x000000282c2c7980 */ /* 0x000f62000c101d00 */
[----:B------:R-:W-:-:S02]  /*9430*/  SHF.R.U64 R52, R52, 0x3, RZ ;  /* 0x0000000334347819 */ /* 0x000fc400000012ff */
[----:B------:R-:W-:Y:S02]  /*9440*/  SHF.R.U64 R56, R56, 0x3, RZ ;  /* 0x0000000338387819 */ /* 0x000fe400000012ff */
[----:B------:R-:W-:Y:S02]  /*9450*/  SHF.R.U64 R5, R5, 0x3, RZ ;  /* 0x0000000305057819 */ /* 0x000fe400000012ff */
[----:B------:R-:W-:Y:S02]  /*9460*/  SHF.R.U64 R6, R6, 0x3, RZ ;  /* 0x0000000306067819 */ /* 0x000fe400000012ff */
[----:B------:R-:W-:Y:S01]  /*9470*/  LOP3.LUT R0, R76, 0x10, R21, 0xe2, !PT ;  /* 0x000000104c007812 */ /* 0x000fe200078ee215 */
[----:B------:R-:W-:Y:S01]  /*9480*/  UIADD3 UR4, UR11, UR4, URZ ;  /* 0x000000040b047290 */ /* 0x000fe2000fffe03f */
[--C-:B------:R-:W-:Y:S01]  /*9490*/  SHF.R.S32.HI R76, RZ, 0x1f, R77.reuse ;  /* 0x0000001fff4c7819 */ /* 0x100fe2000001144d */
[----:B------:R-:W-:Y:S01]  /*94a0*/  IMAD.SHL.U32 R81, R20, 0x20, RZ ;  /* 0x0000002014517824 */ /* 0x000fe200078e00ff */
        /* <DEDUP_REMOVED lines=9> */
[----:B------:R-:W-:Y:S01]  /*9540*/  IMAD.MOV.U32 R5, RZ, RZ, R15 ;  /* 0x000000ffff057224 */ /* 0x000fe200078e000f */
[----:B------:R-:W5:Y:S01]  /*9550*/  LD.E.128 R48, desc[UR40][R48.64] ;  /* 0x0000002830307980 */ /* 0x000f62000c101d00 */
[----:B------:R-:W-:-:S02]  /*9560*/  IMAD.U32 R20, RZ, RZ, UR10 ;  /* 0x0000000aff147e24 */ /* 0x000fc4000f8e00ff */
[----:B------:R-:W-:Y:S01]  /*9570*/  IMAD.U32 R21, RZ, RZ, UR11 ;  /* 0x0000000bff157e24 */ /* 0x000fe2000f8e00ff */
[----:B------:R-:W-:Y:S01]  /*9580*/  ULDC.64 UR10, c[0x0][0xae0] ;  /* 0x0002b800000a7ab9 */ /* 0x000fe20000000a00 */
[----:B------:R-:W-:Y:S01]  /*9590*/  IMAD R79, R80, R79, R78 ;  /* 0x0000004f504f7224 */ /* 0x000fe200078e024e */
[----:B------:R-:W5:Y:S01]  /*95a0*/  LD.E.128 R4, desc[UR40][R4.64] ;  /* 0x0000002804047980 */ /* 0x000f62000c101d00 */
[----:B------:R-:W-:Y:S01]  /*95b0*/  IMAD R76, R76, UR10, RZ ;  /* 0x0000000a4c4c7c24 */ /* 0x000fe2000f8e02ff */
[----:B------:R-:W-:Y:S01]  /*95c0*/  LOP3.LUT R0, R81, 0x20, R0, 0xe2, !PT ;  /* 0x0000002051007812 */ /* 0x000fe200078ee200 */
[----:B------:R-:W-:Y:S01]  /*95d0*/  IMAD.U32 R21, RZ, RZ, UR4 ;  /* 0x00000004ff157e24 */ /* 0x000fe2000f8e00ff */
[----:B------:R-:W5:Y:S01]  /*95e0*/  LD.E.128 R12, desc[UR40][R12.64] ;  /* 0x000000280c0c7980 */ /* 0x000f62000c101d00 */
[----:B------:R-:W-:Y:S01]  /*95f0*/  IMAD R81, R77, UR11, R76 ;  /* 0x0000000b4d517c24 */ /* 0x000fe2000f8e024c */
[----:B------:R-:W-:Y:S02]  /*9600*/  ISETP.GE.AND P0, PT, R226, UR14, PT ;  /* 0x0000000ee2007c0c */ /* 0x000fe4000bf06270 */
[----:B------:R-:W5:Y:S01]  /*9610*/  LD.E.128 R52, desc[UR40][R52.64] ;  /* 0x0000002834347980 */ /* 0x000f62000c101d00 */
[----:B------:R-:W-:-:S03]  /*9620*/  SHF.R.S32.HI R76, RZ, 0x1f, R79 ;  /* 0x0000001fff4c7819 */ /* 0x000fc6000001144f */
[----:B------:R-:W5:Y:S01]  /*9630*/  LD.E.128 R56, desc[UR40][R56.64] ;  /* 0x0000002838387980 */ /* 0x000f62000c101d00 */
[----:B------:R-:W-:Y:S01]  /*9640*/  IMAD.WIDE.U32 R20, R77, UR10, R20 ;  /* 0x0000000a4d147c25 */ /* 0x000fe2000f8e0014 */
[----:B------:R-:W-:Y:S02]  /*9650*/  ULDC.64 UR10, c[0x0][0xad8] ;  /* 0x0002b600000a7ab9 */ /* 0x000fe40000000a00 */
[----:B------:R-:W5:Y:S01]  /*9660*/  LD.E.128 R72, desc[UR40][R72.64] ;  /* 0x0000002848487980 */ /* 0x000f62000c101d00 */
[----:B------:R-:W-:Y:S01]  /*9670*/  IMAD.U32 R88, RZ, RZ, UR43 ;  /* 0x0000002bff587e24 */ /* 0x000fe2000f8e00ff */
[----:B------:R-:W-:Y:S01]  /*9680*/  @!PT LDS RZ, [RZ] ;  /* 0x00000000fffff984 */ /* 0x000fe20000000800 */
[----:B------:R-:W-:Y:S01]  /*9690*/  @!PT LDS RZ, [RZ] ;  /* 0x00000000fffff984 */ /* 0x000fe20000000800 */
[----:B------:R-:W-:Y:S01]  /*96a0*/  @!PT LDS RZ, [RZ] ;  /* 0x00000000fffff984 */ /* 0x000fe20000000800 */
[----:B------:R-:W-:Y:S01]  /*96b0*/  @!PT LDS RZ, [RZ] ;  /* 0x00000000fffff984 */ /* 0x000fe20000000800 */
[----:B------:R0:W-:Y:S06]  /*96c0*/  MEMBAR.ALL.CTA ;  /* 0x0000000000007992 */ /* 0x0001ec0000008000 */
[----:B0-----:R-:W0:Y:S01]  /*96d0*/  FENCE.VIEW.ASYNC.S ;  /* 0x00000000000073c6 */ /* 0x001e220000000000 */
[----:B------:R-:W-:Y:S01]  /*96e0*/  SEL R77, RZ, 0x40, P0 ;  /* 0x00000040ff4d7807 */ /* 0x000fe20000000000 */
[----:B------:R-:W-:Y:S01]  /*96f0*/  IMAD.IADD R21, R21, 0x1, R81 ;  /* 0x0000000115157824 */ /* 0x000fe200078e0251 */
[----:B------:R-:W-:Y:S01]  /*9700*/  ISETP.GE.AND P0, PT, R225, UR14, PT ;  /* 0x0000000ee1007c0c */ /* 0x000fe2000bf06270 */
[----:B------:R-:W-:-:S02]  /*9710*/  IMAD R76, R76, UR10, RZ ;  /* 0x0000000a4c4c7c24 */ /* 0x000fc4000f8e02ff */
[----:B------:R-:W-:Y:S02]  /*9720*/  IMAD R88, R88, 0x40, R3 ;  /* 0x0000004058587824 */ /* 0x000fe400078e0203 */
[----:B------:R-:W-:Y:S01]  /*9730*/  IMAD R89, R80, UR8, RZ ;  /* 0x0000000850597c24 */ /* 0x000fe2000f8e02ff */
[----:B------:R-:W-:Y:S01]  /*9740*/  LOP3.LUT R0, R0, R77, RZ, 0xfc, !PT ;  /* 0x0000004d00007212 */ /* 0x000fe200078efcff */
[C---:B------:R-:W-:Y:S01]  /*9750*/  IMAD R77, R79.reuse, UR11, R76 ;  /* 0x0000000b4f4d7c24 */ /* 0x040fe2000f8e024c */
[----:B------:R-:W-:Y:S01]  /*9760*/  UIADD3 UR4, UR38, 0x28c20, URZ ;  /* 0x00028c2026047890 */ /* 0x000fe2000fffe03f */
[----:B------:R-:W-:Y:S01]  /*9770*/  IMAD.WIDE.U32 R20, R79, UR10, R20 ;  /* 0x0000000a4f147c25 */ /* 0x000fe2000f8e0014 */
[----:B------:R-:W-:Y:S01]  /*9780*/  SEL R3, RZ, 0x80, P0 ;  /* 0x00000080ff037807 */ /* 0x000fe20000000000 */
[----:B------:R-:W-:Y:S01]  /*9790*/  ULDC.64 UR10, c[0x0][0xa80] ;  /* 0x0002a000000a7ab9 */ /* 0x000fe20000000a00 */
[----:B------:R-:W-:Y:S01]  /*97a0*/  ISETP.GE.AND P0, PT, R88, R89, PT ;  /* 0x000000595800720c */ /* 0x000fe20003f06270 */
[----:B------:R-:W-:Y:S01]  /*97b0*/  IMAD.IADD R21, R21, 0x1, R77 ;  /* 0x0000000115157824 */ /* 0x000fe200078e024d */
[----:B------:R-:W-:Y:S01]  /*97c0*/  UPRMT UR4, URZ, 0x654, UR4 ;  /* 0x000006543f047896 */ /* 0x000fe20008000004 */
[----:B------:R-:W-:-:S04]  /*97d0*/  LEA R86, P1, R20, UR10, 0x1 ;  /* 0x0000000a14567c11 */ /* 0x000fc8000f8208ff */
[----:B------:R-:W-:Y:S01]  /*97e0*/  LEA.HI.X R87, R20, UR11, R21, 0x1, P1 ;  /* 0x0000000b14577c11 */ /* 0x000fe200088f0c15 */
[----:B------:R-:W-:Y:S01]  /*97f0*/  BSSY B1, `(.L_x_3415) ;  /* 0x000002c000017945 */ /* 0x000fe20003800000 */
[----:B0-----:R0:W1:Y:S02]  /*9800*/  SHFL.IDX PT, R20, R86, RZ, 0x181f ;  /* 0x00181fff56147589 */ /* 0x00106400000e0000 */
[----:B------:R-:W-:Y:S02]  /*9810*/  SYNCS.ARRIVE.TRANS64.RED.A1T0 RZ, [UR4], RZ ;  /* 0x000000ffffff79a7 */ /* 0x000fe40008100404 */
[----:B------:R0:W2:Y:S01]  /*9820*/  SHFL.IDX PT, R21, R87, RZ, 0x181f ;  /* 0x00181fff57157589 */ /* 0x0000a200000e0000 */
[----:B------:R-:W-:Y:S02]  /*9830*/  LOP3.LUT R3, R0, R3, RZ, 0xfc, !PT ;  /* 0x0000000300037212 */ /* 0x000fe400078efcff */
[----:B------:R-:W-:Y:S01]  /*9840*/  SHF.R.S32.HI R152, RZ, 0x1f, R192 ;  /* 0x0000001fff987819 */ /* 0x000fe200000114c0 */
[----:B------:R-:W-:Y:S06]  /*9850*/  @P0 BRA `(.L_x_3416) ;  /* 0x0000000000940947 */ /* 0x000fec0003800000 */
[----:B------:R-:W-:Y:S02]  /*9860*/  ISETP.GE.AND P1, PT, R192, UR14, PT ;  /* 0x0000000ec0007c0c */ /* 0x000fe4000bf26270 */
[----:B------:R-:W-:Y:S02]  /*9870*/  ISETP.GE.AND P0, PT, R2, UR14, PT ;  /* 0x0000000e02007c0c */ /* 0x000fe4000bf06270 */
[----:B------:R-:W-:Y:S02]  /*9880*/  ISETP.GE.AND P4, PT, R187, UR14, PT ;  /* 0x0000000ebb007c0c */ /* 0x000fe4000bf86270 */
[----:B------:R-:W-:Y:S02]  /*9890*/  ISETP.GE.AND P3, PT, R186, UR14, PT ;  /* 0x0000000eba007c0c */ /* 0x000fe4000bf66270 */
[----:B------:R-:W-:Y:S02]  /*98a0*/  SHF.R.S32.HI R80, RZ, 0x1f, R187 ;  /* 0x0000001fff507819 */ /* 0x000fe400000114bb */
[----:B------:R-:W-:-:S02]  /*98b0*/  SHF.R.S32.HI R81, RZ, 0x1f, R186 ;  /* 0x0000001fff517819 */ /* 0x000fc400000114ba */
[----:B------:R-:W-:Y:S02]  /*98c0*/  SHF.R.S32.HI R90, RZ, 0x1f, R185 ;  /* 0x0000001fff5a7819 */ /* 0x000fe400000114b9 */
[-C--:B-1----:R-:W-:Y:S01]  /*98d0*/  @!P1 LEA R76, P2, R192, R20.reuse, 0x1 ;  /* 0x00000014c04c9211 */ /* 0x082fe200078408ff */
[----:B--2---:R-:W-:Y:S02]  /*98e0*/  @!P0 IMAD.WIDE R78, R2, 0x2, R20 ;  /* 0x00000002024e8825 */ /* 0x004fe400078e0214 */
[----:B------:R-:W-:Y:S02]  /*98f0*/  @!P4 LEA R84, P5, R187, R20, 0x1 ;  /* 0x00000014bb54c211 */ /* 0x000fe400078a08ff */
[----:B------:R-:W-:Y:S01]  /*9900*/  @!P1 LEA.HI.X R77, R192, R21, R152, 0x1, P2 ;  /* 0x00000015c04d9211 */ /* 0x000fe200010f0c98 */
[----:B-----5:R1:W-:Y:S01]  /*9910*/  @!P0 ST.E.128 desc[UR40][R78.64], R4 ;  /* 0x000000044e008985 */ /* 0x0203e2000c101d28 */
[----:B------:R-:W-:Y:S02]  /*9920*/  ISETP.GE.AND P2, PT, R185, UR14, PT ;  /* 0x0000000eb9007c0c */ /* 0x000fe4000bf46270 */
[----:B------:R-:W-:Y:S01]  /*9930*/  LOP3.LUT P0, RZ, R0, 0x40, RZ, 0xc0, !PT ;  /* 0x0000004000ff7812 */ /* 0x000fe2000780c0ff */
[----:B------:R2:W-:Y:S01]  /*9940*/  @!P1 ST.E.128 desc[UR40][R76.64], R12 ;  /* 0x0000000c4c009985 */ /* 0x0005e2000c101d28 */
[----:B------:R-:W-:-:S02]  /*9950*/  ISETP.GE.AND P1, PT, R184, UR14, PT ;  /* 0x0000000eb8007c0c */ /* 0x000fc4000bf26270 */
[CC--:B------:R-:W-:Y:S02]  /*9960*/  @!P3 LEA R82, P6, R186.reuse, R20.reuse, 0x1 ;  /* 0x00000014ba52b211 */ /* 0x0c0fe400078c08ff */
[-C--:B------:R-:W-:Y:S02]  /*9970*/  @!P4 LEA.HI.X R85, R187, R21.reuse, R80, 0x1, P5 ;  /* 0x00000015bb55c211 */ /* 0x080fe400028f0c50 */
[-C--:B------:R-:W-:Y:S02]  /*9980*/  @!P3 LEA.HI.X R83, R186, R21.reuse, R81, 0x1, P6 ;  /* 0x00000015ba53b211 */ /* 0x080fe400030f0c51 */
[----:B------:R-:W-:Y:S01]  /*9990*/  LOP3.LUT P6, RZ, R3, 0x80, RZ, 0xc0, !PT ;  /* 0x0000008003ff7812 */ /* 0x000fe200078cc0ff */
[----:B------:R3:W-:Y:S01]  /*99a0*/  @!P4 ST.E.128 desc[UR40][R84.64], R28 ;  /* 0x0000001c5400c985 */ /* 0x0007e2000c101d28 */
[C---:B------:R-:W-:Y:S02]  /*99b0*/  @!P2 LEA R80, P5, R185.reuse, R20, 0x1 ;  /* 0x00000014b950a211 */ /* 0x040fe400078a08ff */
[----:B-1----:R-:W-:Y:S01]  /*99c0*/  SHF.R.S32.HI R5, RZ, 0x1f, R184 ;  /* 0x0000001fff057819 */ /* 0x002fe200000114b8 */
[----:B------:R3:W-:Y:S01]  /*99d0*/  @!P3 ST.E.128 desc[UR40][R82.64], R36 ;  /* 0x000000245200b985 */ /* 0x0007e2000c101d28 */
[----:B------:R-:W-:-:S02]  /*99e0*/  @!P2 LEA.HI.X R81, R185, R21, R90, 0x1, P5 ;  /* 0x00000015b951a211 */ /* 0x000fc400028f0c5a */
[CC--:B------:R-:W-:Y:S02]  /*99f0*/  @!P1 LEA R6, P5, R184.reuse, R20.reuse, 0x1 ;  /* 0x00000014b8069211 */ /* 0x0c0fe400078a08ff */
[----:B--2---:R-:W-:Y:S01]  /*9a00*/  SHF.R.S32.HI R15, RZ, 0x1f, R226 ;  /* 0x0000001fff0f7819 */ /* 0x004fe200000114e2 */
[----:B------:R3:W-:Y:S01]  /*9a10*/  @!P2 ST.E.128 desc[UR40][R80.64], R44 ;  /* 0x0000002c5000a985 */ /* 0x0007e2000c101d28 */
[-C--:B------:R-:W-:Y:S02]  /*9a20*/  @!P1 LEA.HI.X R7, R184, R21.reuse, R5, 0x1, P5 ;  /* 0x00000015b8079211 */ /* 0x080fe400028f0c05 */
[C---:B------:R-:W-:Y:S02]  /*9a30*/  @P0 LEA R4, P5, R226.reuse, R20, 0x1 ;  /* 0x00000014e2040211 */ /* 0x040fe400078a08ff */
[----:B------:R-:W-:Y:S01]  /*9a40*/  SHF.R.S32.HI R13, RZ, 0x1f, R225 ;  /* 0x0000001fff0d7819 */ /* 0x000fe200000114e1 */
[----:B------:R3:W-:Y:S01]  /*9a50*/  @!P1 ST.E.128 desc[UR40][R6.64], R52 ;  /* 0x0000003406009985 */ /* 0x0007e2000c101d28 */
[----:B------:R-:W-:-:S02]  /*9a60*/  @P0 LEA.HI.X R5, R226, R21, R15, 0x1, P5 ;  /* 0x00000015e2050211 */ /* 0x000fc400028f0c0f */
[----:B------:R-:W-:-:S03]  /*9a70*/  @P6 LEA R12, P5, R225, R20, 0x1 ;  /* 0x00000014e10c6211 */ /* 0x000fc600078a08ff */
[----:B------:R3:W-:Y:S01]  /*9a80*/  @P0 ST.E.128 desc[UR40][R4.64], R60 ;  /* 0x0000003c04000985 */ /* 0x0007e2000c101d28 */
[----:B------:R-:W-:-:S05]  /*9a90*/  @P6 LEA.HI.X R13, R225, R21, R13, 0x1, P5 ;  /* 0x00000015e10d6211 */ /* 0x000fca00028f0c0d */
[----:B------:R3:W-:Y:S04]  /*9aa0*/  @P6 ST.E.128 desc[UR40][R12.64], R68 ;  /* 0x000000440c006985 */ /* 0x0007e8000c101d28 */
.L_x_3416:
[----:B------:R-:W-:Y:S05]  /*9ab0*/  BSYNC B1 ;  /* 0x0000000000017941 */ /* 0x000fea0003800000 */
.L_x_3415:
[----:B---3-5:R-:W-:Y:S01]  /*9ac0*/  VIADD R6, R88, 0x20 ;  /* 0x0000002058067836 */ /* 0x028fe20000000000 */
[----:B------:R3:W4:Y:S04]  /*9ad0*/  SHFL.IDX PT, R5, R87, 0x1, 0x181f ;  /* 0x00381f0057057f89 */ /* 0x00072800000e0000 */
[----:B------:R-:W-:Y:S01]  /*9ae0*/  ISETP.GE.AND P0, PT, R6, R89, PT ;  /* 0x000000590600720c */ /* 0x000fe20003f06270 */
[----:B------:R3:W0:-:S12]  /*9af0*/  SHFL.IDX PT, R4, R86, 0x1, 0x181f ;  /* 0x00381f0056047f89 */ /* 0x00061800000e0000 */
[----:B---3--:R-:W-:Y:S05]  /*9b00*/  @P0 BRA `(.L_x_3417) ;  /* 0x0000002800040947 */ /* 0x008fea0003800000 */
[----:B------:R-:W-:Y:S02]  /*9b10*/  ISETP.GE.AND P0, PT, R192, UR14, PT ;  /* 0x0000000ec0007c0c */ /* 0x000fe4000bf06270 */
[----:B------:R-:W-:Y:S02]  /*9b20*/  ISETP.GE.AND P5, PT, R2, UR14, PT ;  /* 0x0000000e02007c0c */ /* 0x000fe4000bfa6270 */
[----:B------:R-:W-:Y:S02]  /*9b30*/  ISETP.GE.AND P2, PT, R187, UR14, PT ;  /* 0x0000000ebb007c0c */ /* 0x000fe4000bf46270 */
[----:B------:R-:W-:Y:S02]  /*9b40*/  ISETP.GE.AND P1, PT, R186, UR14, PT ;  /* 0x0000000eba007c0c */ /* 0x000fe4000bf26270 */
[----:B------:R-:W-:Y:S02]  /*9b50*/  ISETP.GE.AND P3, PT, R185, UR14, PT ;  /* 0x0000000eb9007c0c */ /* 0x000fe4000bf66270 */
[----:B------:R-:W-:-:S02]  /*9b60*/  SHF.R.S32.HI R15, RZ, 0x1f, R187 ;  /* 0x0000001fff0f7819 */ /* 0x000fc400000114bb */
[----:B--2---:R-:W-:Y:S02]  /*9b70*/  SHF.R.S32.HI R21, RZ, 0x1f, R186 ;  /* 0x0000001fff157819 */ /* 0x004fe400000114ba */
[----:B0-----:R-:W-:Y:S01]  /*9b80*/  @!P0 LEA R12, P4, R192, R4, 0x1 ;  /* 0x00000004c00c8211 */ /* 0x001fe200078808ff */
[----:B----4-:R-:W-:Y:S01]  /*9b90*/  @!P5 IMAD.WIDE R6, R2, 0x2, R4 ;  /* 0x000000020206d825 */ /* 0x010fe200078e0204 */
[----:B------:R-:W-:Y:S02]  /*9ba0*/  SHF.R.S32.HI R31, RZ, 0x1f, R184 ;  /* 0x0000001fff1f7819 */ /* 0x000fe400000114b8 */
[----:B------:R-:W-:Y:S02]  /*9bb0*/  @!P0 LEA.HI.X R13, R192, R5, R152, 0x1, P4 ;  /* 0x00000005c00d8211 */ /* 0x000fe400020f0c98 */
[----:B------:R-:W-:Y:S01]  /*9bc0*/  ISETP.GE.AND P4, PT, R184, UR14, PT ;  /* 0x0000000eb8007c0c */ /* 0x000fe2000bf86270 */
[----:B------:R0:W-:Y:S01]  /*9bd0*/  @!P5 ST.E.128 desc[UR40][R6.64], R8 ;  /* 0x000000080600d985 */ /* 0x0001e2000c101d28 */
[----:B------:R-:W-:-:S02]  /*9be0*/  LOP3.LUT P5, RZ, R0, 0x40, RZ, 0xc0, !PT ;  /* 0x0000004000ff7812 */ /* 0x000fc400078ac0ff */
[CC--:B------:R-:W-:Y:S01]  /*9bf0*/  @!P2 LEA R14, P6, R187.reuse, R4.reuse, 0x1 ;  /* 0x00000004bb0ea211 */ /* 0x0c0fe200078c08ff */
[----:B------:R3:W-:Y:S01]  /*9c00*/  @!P0 ST.E.128 desc[UR40][R12.64], R24 ;  /* 0x000000180c008985 */ /* 0x0007e2000c101d28 */
[----:B------:R-:W-:Y:S02]  /*9c10*/  SHF.R.S32.HI R0, RZ, 0x1f, R185 ;  /* 0x0000001fff007819 */ /* 0x000fe400000114b9 */
[----:B------:R-:W-:Y:S02]  /*9c20*/  @!P2 LEA.HI.X R15, R187, R5, R15, 0x1, P6 ;  /* 0x00000005bb0fa211 */ /* 0x000fe400030f0c0f */
[-C--:B-1----:R-:W-:Y:S02]  /*9c30*/  @!P1 LEA R20, P6, R186, R4.reuse, 0x1 ;  /* 0x00000004ba149211 */ /* 0x082fe400078c08ff */
[----:B------:R-:W-:Y:S01]  /*9c40*/  SHF.R.S32.HI R37, RZ, 0x1f, R226 ;  /* 0x0000001fff257819 */ /* 0x000fe200000114e2 */
[----:B------:R3:W-:Y:S01]  /*9c50*/  @!P2 ST.E.128 desc[UR40][R14.64], R32 ;  /* 0x000000200e00a985 */ /* 0x0007e2000c101d28 */
[----:B------:R-:W-:-:S02]  /*9c60*/  @!P3 LEA R28, P2, R185, R4, 0x1 ;  /* 0x00000004b91cb211 */ /* 0x000fc400078408ff */
[-C--:B------:R-:W-:Y:S02]  /*9c70*/  @!P4 LEA R30, P0, R184, R4.reuse, 0x1 ;  /* 0x00000004b81ec211 */ /* 0x080fe400078008ff */
[-C--:B------:R-:W-:Y:S02]  /*9c80*/  @!P1 LEA.HI.X R21, R186, R5.reuse, R21, 0x1, P6 ;  /* 0x00000005ba159211 */ /* 0x080fe400030f0c15 */
[----:B0-----:R-:W-:Y:S02]  /*9c90*/  @P5 LEA R6, P6, R226, R4, 0x1 ;  /* 0x00000004e2065211 */ /* 0x001fe400078c08ff */
[-C--:B------:R-:W-:Y:S01]  /*9ca0*/  @!P3 LEA.HI.X R29, R185, R5.reuse, R0, 0x1, P2 ;  /* 0x00000005b91db211 */ /* 0x080fe200010f0c00 */
[----:B------:R3:W-:Y:S01]  /*9cb0*/  @!P1 ST.E.128 desc[UR40][R20.64], R40 ;  /* 0x0000002814009985 */ /* 0x0007e2000c101d28 */
[-C--:B------:R-:W-:Y:S02]  /*9cc0*/  @!P4 LEA.HI.X R31, R184, R5.reuse, R31, 0x1, P0 ;  /* 0x00000005b81fc211 */ /* 0x080fe400000f0c1f */
[----:B------:R-:W-:Y:S01]  /*9cd0*/  @P5 LEA.HI.X R7, R226, R5, R37, 0x1, P6 ;  /* 0x00000005e2075211 */ /* 0x000fe200030f0c25 */
[----:B------:R3:W-:Y:S01]  /*9ce0*/  @!P3 ST.E.128 desc[UR40][R28.64], R48 ;  /* 0x000000301c00b985 */ /* 0x0007e2000c101d28 */
[----:B------:R-:W-:-:S03]  /*9cf0*/  LOP3.LUT P0, RZ, R3, 0x80, RZ, 0xc0, !PT ;  /* 0x0000008003ff7812 */ /* 0x000fc6000780c0ff */
[----:B------:R3:W-:Y:S04]  /*9d00*/  @!P4 ST.E.128 desc[UR40][R30.64], R56 ;  /* 0x000000381e00c985 */ /* 0x0007e8000c101d28 */
[----:B------:R3:W-:Y:S06]  /*9d10*/  @P5 ST.E.128 desc[UR40][R6.64], R64 ;  /* 0x0000004006005985 */ /* 0x0007ec000c101d28 */
[----:B------:R-:W-:Y:S05]  /*9d20*/  @!P0 BRA `(.L_x_3417) ;  /* 0x00000024007c8947 */ /* 0x000fea0003800000 */
[----:B------:R-:W-:Y:S02]  /*9d30*/  LEA R4, P0, R225, R4, 0x1 ;  /* 0x00000004e1047211 */ /* 0x000fe400078008ff */
[----:B------:R-:W-:-:S04]  /*9d40*/  SHF.R.S32.HI R0, RZ, 0x1f, R225 ;  /* 0x0000001fff007819 */ /* 0x000fc800000114e1 */
[----:B------:R-:W-:-:S05]  /*9d50*/  LEA.HI.X R5, R225, R5, R0, 0x1, P0 ;  /* 0x00000005e1057211 */ /* 0x000fca00000f0c00 */
[----:B------:R0:W-:Y:S01]  /*9d60*/  ST.E.128 desc[UR40][R4.64], R72 ;  /* 0x0000004804007985 */ /* 0x0001e2000c101d28 */
[----:B------:R-:W-:Y:S05]  /*9d70*/  BRA `(.L_x_3417) ;  /* 0x0000002400687947 */ /* 0x000fea0003800000 */
.L_x_3414:
[----:B------:R-:W2:Y:S01]  /*9d80*/  LDL R0, [R1+0x58] ;  /* 0x0000580001007983 */ /* 0x000ea20000100800 */
[----:B------:R-:W-:Y:S01]  /*9d90*/  ULDC.64 UR12, c[0x0][0xb08] ;  /* 0x0002c200000c7ab9 */ /* 0x000fe20000000a00 */
[----:B------:R-:W-:Y:S01]  /*9da0*/  ULDC UR14, c[0x0][0xbe8] ;  /* 0x0002fa00000e7ab9 */ /* 0x000fe20000000800 */
[----:B------:R-:W-:Y:S01]  /*9db0*/  UIMAD UR18, UR18, UR12, URZ ;  /* 0x0000000c121272a4 */ /* 0x000fe2000f8e023f */
[----:B0-----:R-:W-:Y:S01]  /*9dc0*/  IMAD.U32 R6, RZ, RZ, UR43 ;  /* 0x0000002bff067e24 */ /* 0x001fe2000f8e00ff */
[----:B------:R-:W-:Y:S01]  /*9dd0*/  UIMAD.WIDE.U32 UR10, UR4, UR12, URZ ;  /* 0x0000000c040a72a5 */ /* 0x000fe2000f8e003f */
[----:B------:R-:W-:Y:S01]  /*9de0*/  BSSY B1, `(.L_x_3418) ;  /* 0x00000cc000017945 */ /* 0x000fe20003800000 */
[----:B------:R-:W-:Y:S01]  /*9df0*/  UIMAD UR18, UR4, UR13, UR18 ;  /* 0x0000000d041272a4 */ /* 0x000fe2000f8e0212 */
[----:B------:R-:W-:Y:S01]  /*9e00*/  SHF.R.S32.HI R21, RZ, 0x1f, R203 ;  /* 0x0000001fff157819 */ /* 0x000fe200000114cb */
[----:B------:R-:W-:Y:S01]  /*9e10*/  UISETP.NE.AND UP0, UPT, UR14, 0x1, UPT ;  /* 0x000000010e00788c */ /* 0x000fe2000bf05270 */
[----:B------:R-:W-:Y:S01]  /*9e20*/  SHF.R.S32.HI R152, RZ, 0x1f, R204 ;  /* 0x0000001fff987819 */ /* 0x000fe200000114cc */
[----:B------:R-:W-:Y:S01]  /*9e30*/  UIADD3 UR11, UR11, UR18, URZ ;  /* 0x000000120b0b7290 */ /* 0x000fe2000fffe03f */
[----:B------:R-:W-:Y:S01]  /*9e40*/  SHF.R.S32.HI R153, RZ, 0x1f, R205 ;  /* 0x0000001fff997819 */ /* 0x000fe200000114cd */
[----:B------:R-:W-:Y:S01]  /*9e50*/  ULDC.64 UR12, c[0x0][0xb38] ;  /* 0x0002ce00000c7ab9 */ /* 0x000fe20000000a00 */
[----:B------:R-:W-:Y:S01]  /*9e60*/  USHF.R.S32.HI UR4, URZ, 0x1f, UR9 ;  /* 0x0000001f3f047899 */ /* 0x000fe20008011409 */
[----:B------:R-:W-:Y:S01]  /*9e70*/  PLOP3.LUT P0, PT, PT, PT, UP0, 0x80, 0x0 ;  /* 0x000000000000781c */ /* 0x000fe20003f0f008 */
[----:B------:R-:W-:Y:S01]  /*9e80*/  UIMAD.WIDE.U32 UR10, UR44, UR12, UR10 ;  /* 0x0000000c2c0a72a5 */ /* 0x000fe2000f8e000a */
[----:B------:R-:W-:Y:S01]  /*9e90*/  SHF.R.S32.HI R154, RZ, 0x1f, R206 ;  /* 0x0000001fff9a7819 */ /* 0x000fe200000114ce */
[----:B------:R-:W-:Y:S01]  /*9ea0*/  UIMAD UR8, UR8, UR14, URZ ;  /* 0x0000000e080872a4 */ /* 0x000fe2000f8e023f */
[----:B------:R-:W-:Y:S01]  /*9eb0*/  SHF.R.S32.HI R155, RZ, 0x1f, R207 ;  /* 0x0000001fff9b7819 */ /* 0x000fe200000114cf */
[----:B------:R-:W-:Y:S01]  /*9ec0*/  UIMAD UR11, UR44, UR13, UR11 ;  /* 0x0000000d2c0b72a4 */ /* 0x000fe2000f8e020b */
[----:B------:R-:W-:-:S02]  /*9ed0*/  SHF.R.S32.HI R156, RZ, 0x1f, R208 ;  /* 0x0000001fff9c7819 */ /* 0x000fc400000114d0 */
[----:B------:R-:W-:Y:S01]  /*9ee0*/  ULDC.64 UR12, c[0x0][0xb40] ;  /* 0x0002d000000c7ab9 */ /* 0x000fe20000000a00 */
[----:B------:R-:W-:Y:S01]  /*9ef0*/  SHF.R.S32.HI R157, RZ, 0x1f, R209 ;  /* 0x0000001fff9d7819 */ /* 0x000fe200000114d1 */
[----:B------:R-:W-:Y:S01]  /*9f00*/  UIMAD UR4, UR4, UR12, URZ ;  /* 0x0000000c040472a4 */ /* 0x000fe2000f8e023f */
[----:B------:R-:W-:Y:S01]  /*9f10*/  SHF.R.S32.HI R158, RZ, 0x1f, R210 ;  /* 0x0000001fff9e7819 */ /* 0x000fe200000114d2 */
[----:B------:R-:W-:Y:S01]  /*9f20*/  UIMAD.WIDE.U32 UR10, UR9, UR12, UR10 ;  /* 0x0000000c090a72a5 */ /* 0x000fe2000f8e000a */
[----:B------:R-:W-:Y:S01]  /*9f30*/  SHF.R.S32.HI R159, RZ, 0x1f, R211 ;  /* 0x0000001fff9f7819 */ /* 0x000fe200000114d3 */
[----:B------:R-:W-:Y:S01]  /*9f40*/  UIMAD UR4, UR9, UR13, UR4 ;  /* 0x0000000d090472a4 */ /* 0x000fe2000f8e0204 */
[----:B------:R-:W-:Y:S02]  /*9f50*/  SHF.R.S32.HI R160, RZ, 0x1f, R212 ;  /* 0x0000001fffa07819 */ /* 0x000fe400000114d4 */
[----:B------:R-:W-:Y:S01]  /*9f60*/  @UP0 ULDC UR9, c[0x0][0xbec] ;  /* 0x0002fb0000090ab9 */ /* 0x000fe20000000800 */
[----:B------:R-:W-:Y:S01]  /*9f70*/  UIADD3 UR11, UR11, UR4, URZ ;  /* 0x000000040b0b7290 */ /* 0x000fe2000fffe03f */
[----:B------:R-:W-:Y:S01]  /*9f80*/  SHF.R.S32.HI R161, RZ, 0x1f, R213 ;  /* 0x0000001fffa17819 */ /* 0x000fe200000114d5 */
[----:B------:R-:W-:Y:S01]  /*9f90*/  ULDC.64 UR12, c[0x0][0xb48] ;  /* 0x0002d200000c7ab9 */ /* 0x000fe20000000a00 */
[----:B------:R-:W-:Y:S01]  /*9fa0*/  @UP0 ULDC UR4, c[0x0][0xbf0] ;  /* 0x0002fc0000040ab9 */ /* 0x000fe20000000800 */
[----:B------:R-:W-:Y:S01]  /*9fb0*/  UIMAD.WIDE.U32 UR10, UR45, UR12, UR10 ;  /* 0x0000000c2d0a72a5 */ /* 0x000fe2000f8e000a */
[----:B------:R-:W-:-:S02]  /*9fc0*/  SHF.R.S32.HI R162, RZ, 0x1f, R214 ;  /* 0x0000001fffa27819 */ /* 0x000fc400000114d6 */
[----:B------:R-:W-:Y:S01]  /*9fd0*/  SHF.R.S32.HI R163, RZ, 0x1f, R215 ;  /* 0x0000001fffa37819 */ /* 0x000fe200000114d7 */
[----:B------:R-:W-:Y:S01]  /*9fe0*/  UIMAD UR45, UR45, UR13, UR11 ;  /* 0x0000000d2d2d72a4 */ /* 0x000fe2000f8e020b */
[----:B------:R-:W-:Y:S01]  /*9ff0*/  SHF.R.S32.HI R164, RZ, 0x1f, R216 ;  /* 0x0000001fffa47819 */ /* 0x000fe200000114d8 */
[----:B------:R-:W-:Y:S01]  /*a000*/  IMAD.U32 R5, RZ, RZ, UR11 ;  /* 0x0000000bff057e24 */ /* 0x000fe2000f8e00ff */
[----:B------:R-:W-:Y:S01]  /*a010*/  ULDC.64 UR12, c[0x0][0xb30] ;  /* 0x0002cc00000c7ab9 */ /* 0x000fe20000000a00 */
[----:B------:R-:W-:Y:S01]  /*a020*/  IMAD.U32 R4, RZ, RZ, UR10 ;  /* 0x0000000aff047e24 */ /* 0x000fe2000f8e00ff */
[----:B------:R-:W-:Y:S01]  /*a030*/  ULDC.64 UR10, c[0x0][0xb28] ;  /* 0x0002ca00000a7ab9 */ /* 0x000fe20000000a00 */
[----:B------:R-:W-:Y:S01]  /*a040*/  IMAD.U32 R5, RZ, RZ, UR45 ;  /* 0x0000002dff057e24 */ /* 0x000fe2000f8e00ff */
[----:B------:R-:W-:Y:S02]  /*a050*/  SHF.R.S32.HI R165, RZ, 0x1f, R217 ;  /* 0x0000001fffa57819 */ /* 0x000fe400000114d9 */
[----:B------:R-:W-:-:S02]  /*a060*/  SHF.R.S32.HI R166, RZ, 0x1f, R218 ;  /* 0x0000001fffa67819 */ /* 0x000fc400000114da */
[----:B------:R-:W-:Y:S02]  /*a070*/  SHF.R.S32.HI R167, RZ, 0x1f, R219 ;  /* 0x0000001fffa77819 */ /* 0x000fe400000114db */
[----:B------:R-:W-:Y:S02]  /*a080*/  SHF.R.S32.HI R168, RZ, 0x1f, R220 ;  /* 0x0000001fffa87819 */ /* 0x000fe400000114dc */
[----:B------:R-:W-:Y:S02]  /*a090*/  SHF.R.S32.HI R13, RZ, 0x1f, R221 ;  /* 0x0000001fff0d7819 */ /* 0x000fe400000114dd */
[----:B------:R-:W-:Y:S02]  /*a0a0*/  SHF.R.S32.HI R169, RZ, 0x1f, R222 ;  /* 0x0000001fffa97819 */ /* 0x000fe400000114de */
[----:B------:R-:W-:Y:S02]  /*a0b0*/  SHF.R.S32.HI R170, RZ, 0x1f, R223 ;  /* 0x0000001fffaa7819 */ /* 0x000fe400000114df */
[----:B------:R-:W-:Y:S01]  /*a0c0*/  SHF.R.S32.HI R171, RZ, 0x1f, R17 ;  /* 0x0000001fffab7819 */ /* 0x000fe20000011411 */
[----:B--2---:R-:W-:-:S04]  /*a0d0*/  IMAD R6, R6, 0x40, R0 ;  /* 0x0000004006067824 */ /* 0x004fc800078e0200 */
[----:B------:R-:W-:-:S04]  /*a0e0*/  @P0 IMAD.HI.U32 R0, R6, UR9, RZ ;  /* 0x0000000906000c27 */ /* 0x000fc8000f8e00ff */
[----:B------:R-:W-:Y:S01]  /*a0f0*/  IMAD.MOV.U32 R3, RZ, RZ, R6 ;  /* 0x000000ffff037224 */ /* 0x000fe200078e0006 */
[----:B------:R-:W-:Y:S01]  /*a100*/  @P0 SHF.R.U32.HI R3, RZ, UR4, R0 ;  /* 0x00000004ff030c19 */ /* 0x000fe20008011600 */
[----:B------:R-:W-:-:S03]  /*a110*/  UIADD3 UR4, UR38, 0x28c20, URZ ;  /* 0x00028c2026047890 */ /* 0x000fc6000fffe03f */
[--C-:B------:R-:W-:Y:S01]  /*a120*/  SHF.R.S32.HI R0, RZ, 0x1f, R3.reuse ;  /* 0x0000001fff007819 */ /* 0x100fe20000011403 */
[----:B------:R-:W-:Y:S01]  /*a130*/  IMAD.MOV R7, RZ, RZ, -R3 ;  /* 0x000000ffff077224 */ /* 0x000fe200078e0a03 */
[----:B------:R-:W-:Y:S01]  /*a140*/  UPRMT UR4, URZ, 0x654, UR4 ;  /* 0x000006543f047896 */ /* 0x000fe20008000004 */
[----:B------:R-:W-:-:S04]  /*a150*/  IMAD.WIDE.U32 R4, R3, UR12, R4 ;  /* 0x0000000c03047c25 */ /* 0x000fc8000f8e0004 */
[----:B------:R-:W-:Y:S02]  /*a160*/  IMAD R0, R0, UR12, RZ ;  /* 0x0000000c00007c24 */ /* 0x000fe4000f8e02ff */
[----:B------:R-:W-:Y:S02]  /*a170*/  IMAD R7, R7, UR14, R6 ;  /* 0x0000000e07077c24 */ /* 0x000fe4000f8e0206 */
[----:B------:R-:W-:Y:S01]  /*a180*/  IMAD R9, R3, UR13, R0 ;  /* 0x0000000d03097c24 */ /* 0x000fe2000f8e0200 */
[----:B------:R-:W-:Y:S02]  /*a190*/  SYNCS.ARRIVE.TRANS64.RED.A1T0 RZ, [UR4], RZ ;  /* 0x000000ffffff79a7 */ /* 0x000fe40008100404 */
[----:B------:R-:W-:Y:S01]  /*a1a0*/  SHF.R.S32.HI R0, RZ, 0x1f, R7 ;  /* 0x0000001fff007819 */ /* 0x000fe20000011407 */
[----:B------:R-:W-:Y:S02]  /*a1b0*/  IMAD.IADD R5, R5, 0x1, R9 ;  /* 0x0000000105057824 */ /* 0x000fe400078e0209 */
[----:B------:R-:W-:-:S02]  /*a1c0*/  IMAD.U32 R9, RZ, RZ, UR43 ;  /* 0x0000002bff097e24 */ /* 0x000fc4000f8e00ff */
[----:B------:R-:W-:Y:S02]  /*a1d0*/  IMAD R0, R0, UR10, RZ ;  /* 0x0000000a00007c24 */ /* 0x000fe4000f8e02ff */
[----:B------:R-:W-:-:S04]  /*a1e0*/  IMAD.WIDE.U32 R4, R7, UR10, R4 ;  /* 0x0000000a07047c25 */ /* 0x000fc8000f8e0004 */
[----:B------:R-:W-:Y:S01]  /*a1f0*/  IMAD R3, R7, UR11, R0 ;  /* 0x0000000b07037c24 */ /* 0x000fe2000f8e0200 */
[----:B------:R-:W-:Y:S01]  /*a200*/  ULDC.64 UR10, c[0x0][0xb00] ;  /* 0x0002c000000a7ab9 */ /* 0x000fe20000000a00 */
[----:B------:R-:W-:Y:S02]  /*a210*/  IMAD R0, R9, 0x40, R16 ;  /* 0x0000004009007824 */ /* 0x000fe400078e0210 */
[----:B------:R-:W-:Y:S01]  /*a220*/  IMAD.IADD R5, R5, 0x1, R3 ;  /* 0x0000000105057824 */ /* 0x000fe200078e0203 */
[----:B------:R-:W-:Y:S02]  /*a230*/  LEA R3, P1, R4, UR10, 0x2 ;  /* 0x0000000a04037c11 */ /* 0x000fe4000f8210ff */
[----:B------:R-:W-:Y:S02]  /*a240*/  ISETP.GE.AND P0, PT, R0, UR8, PT ;  /* 0x0000000800007c0c */ /* 0x000fe4000bf06270 */
[----:B------:R-:W-:Y:S01]  /*a250*/  LEA.HI.X R10, R4, UR11, R5, 0x2, P1 ;  /* 0x0000000b040a7c11 */ /* 0x000fe200088f1405 */
[----:B------:R0:W1:Y:S04]  /*a260*/  SHFL.IDX PT, R11, R3, RZ, 0x1c1f ;  /* 0x001c1fff030b7589 */ /* 0x00006800000e0000 */
[----:B------:R0:W2:Y:S06]  /*a270*/  SHFL.IDX PT, R12, R10, RZ, 0x1c1f ;  /* 0x001c1fff0a0c7589 */ /* 0x0000ac00000e0000 */
[----:B------:R-:W-:Y:S05]  /*a280*/  @P0 BRA `(.L_x_3419) ;  /* 0x0000000800040947 */ /* 0x000fea0003800000 */
[----:B------:R-:W-:Y:S02]  /*a290*/  ULDC UR4, c[0x0][0xac8] ;  /* 0x0002b20000047ab9 */ /* 0x000fe40000000800 */
[----:B------:R-:W-:Y:S02]  /*a2a0*/  ISETP.GE.AND P3, PT, R17, UR4, PT ;  /* 0x0000000411007c0c */ /* 0x000fe4000bf66270 */
[----:B------:R-:W-:Y:S02]  /*a2b0*/  ISETP.GE.AND P4, PT, R223, UR4, PT ;  /* 0x00000004df007c0c */ /* 0x000fe4000bf86270 */
[----:B------:R-:W-:Y:S02]  /*a2c0*/  ISETP.GE.AND P2, PT, R222, UR4, PT ;  /* 0x00000004de007c0c */ /* 0x000fe4000bf46270 */
[----:B------:R-:W-:-:S07]  /*a2d0*/  ISETP.GE.AND P1, PT, R221, UR4, PT ;  /* 0x00000004dd007c0c */ /* 0x000fce000bf26270 */
[-C--:B-1----:R-:W-:Y:S02]  /*a2e0*/  @!P3 LEA R4, P0, R17, R11.reuse, 0x2 ;  /* 0x0000000b1104b211 */ /* 0x082fe400078010ff */
[----:B------:R-:W-:Y:S02]  /*a2f0*/  @!P4 LEA R6, P5, R223, R11, 0x2 ;  /* 0x0000000bdf06c211 */ /* 0x000fe400078a10ff */
[-C--:B--2---:R-:W-:Y:S02]  /*a300*/  @!P3 LEA.HI.X R5, R17, R12.reuse, R171, 0x2, P0 ;  /* 0x0000000c1105b211 */ /* 0x084fe400000f14ab */
[----:B------:R-:W-:Y:S02]  /*a310*/  ISETP.GE.AND P0, PT, R220, UR4, PT ;  /* 0x00000004dc007c0c */ /* 0x000fe4000bf06270 */
[----:B------:R-:W-:Y:S01]  /*a320*/  @!P4 LEA.HI.X R7, R223, R12, R170, 0x2, P5 ;  /* 0x0000000cdf07c211 */ /* 0x000fe200028f14aa */
[----:B------:R1:W-:Y:S01]  /*a330*/  @!P3 ST.E.64 desc[UR40][R4.64], R24 ;  /* 0x000000180400b985 */ /* 0x0003e2000c101b28 */
[----:B------:R-:W-:-:S03]  /*a340*/  ISETP.GE.AND P3, PT, R219, UR4, PT ;  /* 0x00000004db007c0c */ /* 0x000fc6000bf66270 */
[----:B------:R2:W-:Y:S01]  /*a350*/  @!P4 ST.E.64 desc[UR40][R6.64], R28 ;  /* 0x0000001c0600c985 */ /* 0x0005e2000c101b28 */
[----:B------:R-:W-:Y:S02]  /*a360*/  ISETP.GE.AND P4, PT, R218, UR4, PT ;  /* 0x00000004da007c0c */ /* 0x000fe4000bf86270 */
[CC--:B-1----:R-:W-:Y:S02]  /*a370*/  @!P2 LEA R4, P6, R222.reuse, R11.reuse, 0x2 ;  /* 0x0000000bde04a211 */ /* 0x0c2fe400078c10ff */
[CC--:B--2---:R-:W-:Y:S02]  /*a380*/  @!P1 LEA R6, P5, R221.reuse, R11.reuse, 0x2 ;  /* 0x0000000bdd069211 */ /* 0x0c4fe400078a10ff */
[-C--:B------:R-:W-:Y:S02]  /*a390*/  @!P2 LEA.HI.X R5, R222, R12.reuse, R169, 0x2, P6 ;  /* 0x0000000cde05a211 */ /* 0x080fe400030f14a9 */
[----:B------:R-:W-:Y:S02]  /*a3a0*/  @!P0 LEA R8, P6, R220, R11, 0x2 ;  /* 0x0000000bdc088211 */ /* 0x000fe400078c10ff */
[----:B------:R-:W-:Y:S01]  /*a3b0*/  @!P1 LEA.HI.X R7, R221, R12, R13, 0x2, P5 ;  /* 0x0000000cdd079211 */ /* 0x000fe200028f140d */
[----:B------:R1:W-:Y:S01]  /*a3c0*/  @!P2 ST.E.64 desc[UR40][R4.64], R32 ;  /* 0x000000200400a985 */ /* 0x0003e2000c101b28 */
[----:B------:R-:W-:-:S02]  /*a3d0*/  ISETP.GE.AND P5, PT, R217, UR4, PT ;  /* 0x00000004d9007c0c */ /* 0x000fc4000bfa6270 */
[----:B------:R-:W-:Y:S01]  /*a3e0*/  @!P0 LEA.HI.X R9, R220, R12, R168, 0x2, P6 ;  /* 0x0000000cdc098211 */ /* 0x000fe200030f14a8 */
[----:B------:R2:W-:Y:S04]  /*a3f0*/  @!P1 ST.E.64 desc[UR40][R6.64], R36 ;  /* 0x0000002406009985 */ /* 0x0005e8000c101b28 */
[----:B------:R3:W-:Y:S01]  /*a400*/  @!P0 ST.E.64 desc[UR40][R8.64], R40 ;  /* 0x0000002808008985 */ /* 0x0007e2000c101b28 */
[----:B------:R-:W-:Y:S02]  /*a410*/  ISETP.GE.AND P0, PT, R216, UR4, PT ;  /* 0x00000004d8007c0c */ /* 0x000fe4000bf06270 */
[-C--:B-1----:R-:W-:Y:S02]  /*a420*/  @!P3 LEA R4, P1, R219, R11.reuse, 0x2 ;  /* 0x0000000bdb04b211 */ /* 0x082fe400078210ff */
[----:B--2---:R-:W-:-:S02]  /*a430*/  @!P4 LEA R6, P2, R218, R11, 0x2 ;  /* 0x0000000bda06c211 */ /* 0x004fc400078410ff */
[-C--:B------:R-:W-:Y:S02]  /*a440*/  @!P3 LEA.HI.X R5, R219, R12.reuse, R167, 0x2, P1 ;  /* 0x0000000cdb05b211 */ /* 0x080fe400008f14a7 */
[----:B------:R-:W-:Y:S02]  /*a450*/  ISETP.GE.AND P1, PT, R215, UR4, PT ;  /* 0x00000004d7007c0c */ /* 0x000fe4000bf26270 */
[----:B------:R-:W-:Y:S01]  /*a460*/  @!P4 LEA.HI.X R7, R218, R12, R166, 0x2, P2 ;  /* 0x0000000cda07c211 */ /* 0x000fe200010f14a6 */
[----:B------:R1:W-:Y:S01]  /*a470*/  @!P3 ST.E.64 desc[UR40][R4.64], R44 ;  /* 0x0000002c0400b985 */ /* 0x0003e2000c101b28 */
[----:B------:R-:W-:Y:S02]  /*a480*/  ISETP.GE.AND P2, PT, R214, UR4, PT ;  /* 0x00000004d6007c0c */ /* 0x000fe4000bf46270 */
[----:B---3--:R-:W-:Y:S01]  /*a490*/  @!P5 LEA R8, P6, R217, R11, 0x2 ;  /* 0x0000000bd908d211 */ /* 0x008fe200078c10ff */
[----:B------:R2:W-:Y:S01]  /*a4a0*/  @!P4 ST.E.64 desc[UR40][R6.64], R48 ;  /* 0x000000300600c985 */ /* 0x0005e2000c101b28 */
[----:B------:R-:W-:-:S02]  /*a4b0*/  ISETP.GE.AND P3, PT, R213, UR4, PT ;  /* 0x00000004d5007c0c */ /* 0x000fc4000bf66270 */
[----:B------:R-:W-:Y:S02]  /*a4c0*/  @!P5 LEA.HI.X R9, R217, R12, R165, 0x2, P6 ;  /* 0x0000000cd909d211 */ /* 0x000fe400030f14a5 */
[----:B------:R-:W-:-:S03]  /*a4d0*/  ISETP.GE.AND P4, PT, R212, UR4, PT ;  /* 0x00000004d4007c0c */ /* 0x000fc6000bf86270 */
[----:B------:R3:W-:Y:S01]  /*a4e0*/  @!P5 ST.E.64 desc[UR40][R8.64], R52 ;  /* 0x000000340800d985 */ /* 0x0007e2000c101b28 */
[CC--:B-1----:R-:W-:Y:S02]  /*a4f0*/  @!P0 LEA R4, P6, R216.reuse, R11.reuse, 0x2 ;  /* 0x0000000bd8048211 */ /* 0x0c2fe400078c10ff */
[CC--:B--2---:R-:W-:Y:S02]  /*a500*/  @!P1 LEA R6, P5, R215.reuse, R11.reuse, 0x2 ;  /* 0x0000000bd7069211 */ /* 0x0c4fe400078a10ff */
[-C--:B------:R-:W-:Y:S02]  /*a510*/  @!P0 LEA.HI.X R5, R216, R12.reuse, R164, 0x2, P6 ;  /* 0x0000000cd8058211 */ /* 0x080fe400030f14a4 */
[----:B------:R-:W-:Y:S02]  /*a520*/  @!P1 LEA.HI.X R7, R215, R12, R163, 0x2, P5 ;  /* 0x0000000cd7079211 */ /* 0x000fe400028f14a3 */
[----:B------:R-:W-:Y:S01]  /*a530*/  ISETP.GE.AND P5, PT, R211, UR4, PT ;  /* 0x00000004d3007c0c */ /* 0x000fe2000bfa6270 */
[----:B------:R1:W-:Y:S01]  /*a540*/  @!P0 ST.E.64 desc[UR40][R4.64], R56 ;  /* 0x0000003804008985 */ /* 0x0003e2000c101b28 */
[----:B---3--:R-:W-:-:S02]  /*a550*/  @!P2 LEA R8, P6, R214, R11, 0x2 ;  /* 0x0000000bd608a211 */ /* 0x008fc400078c10ff */
[----:B------:R-:W-:Y:S01]  /*a560*/  ISETP.GE.AND P0, PT, R210, UR4, PT ;  /* 0x00000004d2007c0c */ /* 0x000fe2000bf06270 */
[----:B------:R2:W-:Y:S01]  /*a570*/  @!P1 ST.E.64 desc[UR40][R6.64], R60 ;  /* 0x0000003c06009985 */ /* 0x0005e2000c101b28 */
        /* <DEDUP_REMOVED lines=9> */
[----:B---3--:R-:W-:-:S03]  /*a610*/  @!P5 LEA R8, P6, R211, R11, 0x2 ;  /* 0x0000000bd308d211 */ /* 0x008fc600078c10ff */
[----:B------:R2:W-:Y:S01]  /*a620*/  @!P4 ST.E.64 desc[UR40][R6.64], R72 ;  /* 0x000000480600c985 */ /* 0x0005e2000c101b28 */
[----:B------:R-:W-:-:S05]  /*a630*/  @!P5 LEA.HI.X R9, R211, R12, R159, 0x2, P6 ;  /* 0x0000000cd309d211 */ /* 0x000fca00030f149f */
[----:B------:R3:W-:Y:S01]  /*a640*/  @!P5 ST.E.64 desc[UR40][R8.64], R76 ;  /* 0x0000004c0800d985 */ /* 0x0007e2000c101b28 */
[----:B------:R-:W-:Y:S02]  /*a650*/  ISETP.GE.AND P5, PT, R207, UR4, PT ;  /* 0x00000004cf007c0c */ /* 0x000fe4000bfa6270 */
[----:B-1----:R-:W-:-:S04]  /*a660*/  @!P0 LEA R4, P4, R210, R11, 0x2 ;  /* 0x0000000bd2048211 */ /* 0x002fc800078810ff */
[-C--:B------:R-:W-:Y:S02]  /*a670*/  @!P0 LEA.HI.X R5, R210, R12.reuse, R158, 0x2, P4 ;  /* 0x0000000cd2058211 */ /* 0x080fe400020f149e */
[----:B------:R-:W-:Y:S02]  /*a680*/  ISETP.GE.AND P4, PT, R206, UR4, PT ;  /* 0x00000004ce007c0c */ /* 0x000fe4000bf86270 */
[CC--:B--2---:R-:W-:Y:S01]  /*a690*/  @!P1 LEA R6, P3, R209.reuse, R11.reuse, 0x2 ;  /* 0x0000000bd1069211 */ /* 0x0c4fe200078610ff */
[----:B------:R1:W-:Y:S01]  /*a6a0*/  @!P0 ST.E.64 desc[UR40][R4.64], R80 ;  /* 0x0000005004008985 */ /* 0x0003e2000c101b28 */
[----:B---3--:R-:W-:Y:S02]  /*a6b0*/  @!P2 LEA R8, P6, R208, R11, 0x2 ;  /* 0x0000000bd008a211 */ /* 0x008fe400078c10ff */
[----:B------:R-:W-:Y:S02]  /*a6c0*/  @!P1 LEA.HI.X R7, R209, R12, R157, 0x2, P3 ;  /* 0x0000000cd1079211 */ /* 0x000fe400018f149d */
[----:B------:R-:W-:-:S02]  /*a6d0*/  ISETP.GE.AND P3, PT, R205, UR4, PT ;  /* 0x00000004cd007c0c */ /* 0x000fc4000bf66270 */
[----:B------:R-:W-:Y:S01]  /*a6e0*/  @!P2 LEA.HI.X R9, R208, R12, R156, 0x2, P6 ;  /* 0x0000000cd009a211 */ /* 0x000fe200030f149c */
[----:B------:R2:W-:Y:S01]  /*a6f0*/  @!P1 ST.E.64 desc[UR40][R6.64], R84 ;  /* 0x0000005406009985 */ /* 0x0005e2000c101b28 */
[----:B------:R-:W-:-:S03]  /*a700*/  ISETP.GE.AND P1, PT, R203, UR4, PT ;  /* 0x00000004cb007c0c */ /* 0x000fc6000bf26270 */
[----:B------:R3:W-:Y:S01]  /*a710*/  @!P2 ST.E.64 desc[UR40][R8.64], R88 ;  /* 0x000000580800a985 */ /* 0x0007e2000c101b28 */
[----:B------:R-:W-:Y:S02]  /*a720*/  ISETP.GE.AND P2, PT, R204, UR4, PT ;  /* 0x00000004cc007c0c */ /* 0x000fe4000bf46270 */
[----:B-1----:R-:W-:-:S04]  /*a730*/  @!P5 LEA R4, P6, R207, R11, 0x2 ;  /* 0x0000000bcf04d211 */ /* 0x002fc800078c10ff */
[----:B------:R-:W-:Y:S02]  /*a740*/  @!P5 LEA.HI.X R5, R207, R12, R155, 0x2, P6 ;  /* 0x0000000ccf05d211 */ /* 0x000fe400030f149b */
[----:B--2---:R-:W-:-:S03]  /*a750*/  @!P4 LEA R6, P0, R206, R11, 0x2 ;  /* 0x0000000bce06c211 */ /* 0x004fc600078010ff */
[----:B------:R1:W-:Y:S01]  /*a760*/  @!P5 ST.E.64 desc[UR40][R4.64], R92 ;  /* 0x0000005c0400d985 */ /* 0x0003e2000c101b28 */
[----:B------:R-:W-:Y:S02]  /*a770*/  ISETP.GE.AND P5, PT, R201, UR4, PT ;  /* 0x00000004c9007c0c */ /* 0x000fe4000bfa6270 */
[-C--:B------:R-:W-:Y:S02]  /*a780*/  @!P4 LEA.HI.X R7, R206, R12.reuse, R154, 0x2, P0 ;  /* 0x0000000cce07c211 */ /* 0x080fe400000f149a */
[----:B------:R-:W-:Y:S02]  /*a790*/  ISETP.GE.AND P0, PT, R202, UR4, PT ;  /* 0x00000004ca007c0c */ /* 0x000fe4000bf06270 */
[C---:B---3--:R-:W-:Y:S01]  /*a7a0*/  @!P3 LEA R8, P6, R205.reuse, R11, 0x2 ;  /* 0x0000000bcd08b211 */ /* 0x048fe200078c10ff */
[----:B------:R2:W-:Y:S01]  /*a7b0*/  @!P4 ST.E.64 desc[UR40][R6.64], R96 ;  /* 0x000000600600c985 */ /* 0x0005e2000c101b28 */
[----:B------:R-:W-:Y:S02]  /*a7c0*/  ISETP.GE.AND P4, PT, R200, UR4, PT ;  /* 0x00000004c8007c0c */ /* 0x000fe4000bf86270 */
[----:B------:R-:W-:-:S02]  /*a7d0*/  @!P3 LEA.HI.X R9, R205, R12, R153, 0x2, P6 ;  /* 0x0000000ccd09b211 */ /* 0x000fc400030f1499 */
[----:B-1----:R-:W-:-:S03]  /*a7e0*/  @!P2 LEA R4, P6, R204, R11, 0x2 ;  /* 0x0000000bcc04a211 */ /* 0x002fc600078c10ff */
[----:B------:R1:W-:Y:S01]  /*a7f0*/  @!P3 ST.E.64 desc[UR40][R8.64], R100 ;  /* 0x000000640800b985 */ /* 0x0003e2000c101b28 */
[----:B------:R-:W-:Y:S02]  /*a800*/  @!P2 LEA.HI.X R5, R204, R12, R152, 0x2, P6 ;  /* 0x0000000ccc05a211 */ /* 0x000fe400030f1498 */
[----:B--2---:R-:W-:-:S03]  /*a810*/  @!P1 LEA R6, P3, R203, R11, 0x2 ;  /* 0x0000000bcb069211 */ /* 0x004fc600078610ff */
[----:B------:R2:W-:Y:S01]  /*a820*/  @!P2 ST.E.64 desc[UR40][R4.64], R104 ;  /* 0x000000680400a985 */ /* 0x0005e2000c101b28 */
[-C--:B------:R-:W-:Y:S02]  /*a830*/  @!P1 LEA.HI.X R7, R203, R12.reuse, R21, 0x2, P3 ;  /* 0x0000000ccb079211 */ /* 0x080fe400018f1415 */
[----:B------:R-:W-:Y:S02]  /*a840*/  ISETP.GE.AND P3, PT, R199, UR4, PT ;  /* 0x00000004c7007c0c */ /* 0x000fe4000bf66270 */
[CC--:B-1----:R-:W-:Y:S01]  /*a850*/  @!P0 LEA R8, P6, R202.reuse, R11.reuse, 0x2 ;  /* 0x0000000bca088211 */ /* 0x0c2fe200078c10ff */
[----:B------:R1:W-:Y:S03]  /*a860*/  @!P1 ST.E.64 desc[UR40][R6.64], R108 ;  /* 0x0000006c06009985 */ /* 0x0003e6000c101b28 */
[----:B------:R-:W-:Y:S02]  /*a870*/  @!P0 LEA.HI.X R9, R202, R12, R237, 0x2, P6 ;  /* 0x0000000cca098211 */ /* 0x000fe400030f14ed */
[----:B--2---:R-:W-:-:S03]  /*a880*/  @!P5 LEA R4, P1, R201, R11, 0x2 ;  /* 0x0000000bc904d211 */ /* 0x004fc600078210ff */
[----:B------:R2:W-:Y:S01]  /*a890*/  @!P0 ST.E.64 desc[UR40][R8.64], R112 ;  /* 0x0000007008008985 */ /* 0x0005e2000c101b28 */
[----:B------:R-:W-:Y:S02]  /*a8a0*/  ISETP.GE.AND P0, PT, R198, UR4, PT ;  /* 0x00000004c6007c0c */ /* 0x000fe4000bf06270 */
[-C--:B------:R-:W-:Y:S02]  /*a8b0*/  @!P5 LEA.HI.X R5, R201, R12.reuse, R236, 0x2, P1 ;  /* 0x0000000cc905d211 */ /* 0x080fe400008f14ec */
[----:B------:R-:W-:Y:S02]  /*a8c0*/  ISETP.GE.AND P1, PT, R197, UR4, PT ;  /* 0x00000004c5007c0c */ /* 0x000fe4000bf26270 */
[C---:B-1----:R-:W-:Y:S01]  /*a8d0*/  @!P4 LEA R6, P2, R200.reuse, R11, 0x2 ;  /* 0x0000000bc806c211 */ /* 0x042fe200078410ff */
[----:B------:R1:W-:Y:S03]  /*a8e0*/  @!P5 ST.E.64 desc[UR40][R4.64], R116 ;  /* 0x000000740400d985 */ /* 0x0003e6000c101b28 */
[----:B------:R-:W-:-:S02]  /*a8f0*/  @!P4 LEA.HI.X R7, R200, R12, R235, 0x2, P2 ;  /* 0x0000000cc807c211 */ /* 0x000fc400010f14eb */
[----:B------:R-:W-:Y:S02]  /*a900*/  ISETP.GE.AND P2, PT, R194, UR4, PT ;  /* 0x00000004c2007c0c */ /* 0x000fe4000bf46270 */
[CC--:B--2---:R-:W-:Y:S01]  /*a910*/  @!P3 LEA R8, P6, R199.reuse, R11.reuse, 0x2 ;  /* 0x0000000bc708b211 */ /* 0x0c4fe200078c10ff */
[----:B------:R2:W-:Y:S01]  /*a920*/  @!P4 ST.E.64 desc[UR40][R6.64], R120 ;  /* 0x000000780600c985 */ /* 0x0005e2000c101b28 */
[----:B------:R-:W-:Y:S02]  /*a930*/  ISETP.GE.AND P4, PT, R196, UR4, PT ;  /* 0x00000004c4007c0c */ /* 0x000fe4000bf86270 */
[----:B------:R-:W-:Y:S02]  /*a940*/  @!P3 LEA.HI.X R9, R199, R12, R234, 0x2, P6 ;  /* 0x0000000cc709b211 */ /* 0x000fe400030f14ea */
[----:B-1----:R-:W-:-:S03]  /*a950*/  @!P0 LEA R4, P5, R198, R11, 0x2 ;  /* 0x0000000bc6048211 */ /* 0x002fc600078a10ff */
[----:B------:R1:W-:Y:S01]  /*a960*/  @!P3 ST.E.64 desc[UR40][R8.64], R124 ;  /* 0x0000007c0800b985 */ /* 0x0003e2000c101b28 */
[----:B------:R-:W-:Y:S02]  /*a970*/  ISETP.GE.AND P3, PT, R195, UR4, PT ;  /* 0x00000004c3007c0c */ /* 0x000fe4000bf66270 */
[-C--:B------:R-:W-:Y:S02]  /*a980*/  @!P0 LEA.HI.X R5, R198, R12.reuse, R233, 0x2, P5 ;  /* 0x0000000cc6058211 */ /* 0x080fe400028f14e9 */
[----:B------:R-:W-:Y:S02]  /*a990*/  ISETP.GE.AND P5, PT, R193, UR4, PT ;  /* 0x00000004c1007c0c */ /* 0x000fe4000bfa6270 */
[C---:B--2---:R-:W-:Y:S01]  /*a9a0*/  @!P1 LEA R6, P6, R197.reuse, R11, 0x2 ;  /* 0x0000000bc5069211 */ /* 0x044fe200078c10ff */
[----:B------:R2:W-:Y:S03]  /*a9b0*/  @!P0 ST.E.64 desc[UR40][R4.64], R128 ;  /* 0x0000008004008985 */ /* 0x0005e6000c101b28 */
[----:B------:R-:W-:-:S03]  /*a9c0*/  @!P1 LEA.HI.X R7, R197, R12, R232, 0x2, P6 ;  /* 0x0000000cc5079211 */ /* 0x000fc600030f14e8 */
[CC--:B-1----:R-:W-:Y:S02]  /*a9d0*/  @!P3 LEA R8, P6, R195.reuse, R11.reuse, 0x2 ;  /* 0x0000000bc308b211 */ /* 0x0c2fe400078c10ff */
[----:B------:R1:W-:Y:S02]  /*a9e0*/  @!P1 ST.E.64 desc[UR40][R6.64], R132 ;  /* 0x0000008406009985 */ /* 0x0003e4000c101b28 */
[----:B------:R-:W-:Y:S02]  /*a9f0*/  @!P3 LEA.HI.X R9, R195, R12, R230, 0x2, P6 ;  /* 0x0000000cc309b211 */ /* 0x000fe400030f14e6 */
[----:B--2---:R-:W-:-:S04]  /*aa00*/  @!P4 LEA R4, P0, R196, R11, 0x2 ;  /* 0x0000000bc404c211 */ /* 0x004fc800078010ff */
[-C--:B------:R-:W-:Y:S02]  /*aa10*/  @!P4 LEA.HI.X R5, R196, R12.reuse, R231, 0x2, P0 ;  /* 0x0000000cc405c211 */ /* 0x080fe400000f14e7 */
[CC--:B------:R-:W-:Y:S02]  /*aa20*/  @!P5 LEA R14, P0, R193.reuse, R11.reuse, 0x2 ;  /* 0x0000000bc10ed211 */ /* 0x0c0fe400078010ff */
[C---:B-1----:R-:W-:Y:S01]  /*aa30*/  @!P2 LEA R6, P1, R194.reuse, R11, 0x2 ;  /* 0x0000000bc206a211 */ /* 0x042fe200078210ff */
[----:B------:R3:W-:Y:S01]  /*aa40*/  @!P4 ST.E.64 desc[UR40][R4.64], R136 ;  /* 0x000000880400c985 */ /* 0x0007e2000c101b28 */
[-C--:B------:R-:W-:Y:S02]  /*aa50*/  @!P5 LEA.HI.X R15, R193, R12.reuse, R228, 0x2, P0 ;  /* 0x0000000cc10fd211 */ /* 0x080fe400000f14e4 */
[----:B------:R-:W-:Y:S01]  /*aa60*/  @!P2 LEA.HI.X R7, R194, R12, R229, 0x2, P1 ;  /* 0x0000000cc207a211 */ /* 0x000fe200008f14e5 */
[----:B------:R3:W-:Y:S04]  /*aa70*/  @!P3 ST.E.64 desc[UR40][R8.64], R140 ;  /* 0x0000008c0800b985 */ /* 0x0007e8000c101b28 */
[----:B------:R3:W-:Y:S04]  /*aa80*/  @!P2 ST.E.64 desc[UR40][R6.64], R144 ;  /* 0x000000900600a985 */ /* 0x0007e8000c101b28 */
[----:B------:R3:W-:Y:S02]  /*aa90*/  @!P5 ST.E.64 desc[UR40][R14.64], R148 ;  /* 0x000000940e00d985 */ /* 0x0007e4000c101b28 */
.L_x_3419:
[----:B------:R-:W-:Y:S05]  /*aaa0*/  BSYNC B1 ;  /* 0x0000000000017941 */ /* 0x000fea0003800000 */
.L_x_3418:
[----:B------:R-:W-:Y:S01]  /*aab0*/  VIADD R0, R0, 0x8 ;  /* 0x0000000800007836 */ /* 0x000fe20000000000 */
[----:B------:R4:W0:Y:S04]  /*aac0*/  SHFL.IDX PT, R20, R10, 0x1, 0x1c1f ;  /* 0x003c1f000a147f89 */ /* 0x00082800000e0000 */
[----:B------:R-:W-:Y:S01]  /*aad0*/  ISETP.GE.AND P0, PT, R0, UR8, PT ;  /* 0x0000000800007c0c */ /* 0x000fe2000bf06270 */
[----:B------:R4:W0:-:S12]  /*aae0*/  SHFL.IDX PT, R24, R3, 0x1, 0x1c1f ;  /* 0x003c1f0003187f89 */ /* 0x00081800000e0000 */
[----:B----4-:R-:W-:Y:S05]  /*aaf0*/  @P0 BRA `(.L_x_3417) ;  /* 0x0000001800080947 */ /* 0x010fea0003800000 */
[----:B------:R-:W-:Y:S02]  /*ab00*/  ULDC UR4, c[0x0][0xac8] ;  /* 0x0002b20000047ab9 */ /* 0x000fe40000000800 */
[----:B------:R-:W-:Y:S02]  /*ab10*/  ISETP.GE.AND P4, PT, R17, UR4, PT ;  /* 0x0000000411007c0c */ /* 0x000fe4000bf86270 */
[----:B------:R-:W-:Y:S02]  /*ab20*/  ISETP.GE.AND P2, PT, R223, UR4, PT ;  /* 0x00000004df007c0c */ /* 0x000fe4000bf46270 */
[----:B------:R-:W-:Y:S02]  /*ab30*/  ISETP.GE.AND P1, PT, R222, UR4, PT ;  /* 0x00000004de007c0c */ /* 0x000fe4000bf26270 */
[----:B------:R-:W-:-:S07]  /*ab40*/  ISETP.GE.AND P0, PT, R221, UR4, PT ;  /* 0x00000004dd007c0c */ /* 0x000fce000bf06270 */
[-C--:B0-----:R-:W-:Y:S02]  /*ab50*/  @!P4 LEA R10, P3, R17, R24.reuse, 0x2 ;  /* 0x00000018110ac211 */ /* 0x081fe400078610ff */
[----:B---3--:R-:W-:Y:S02]  /*ab60*/  @!P2 LEA R4, P6, R223, R24, 0x2 ;  /* 0x00000018df04a211 */ /* 0x008fe400078c10ff */
[----:B-1----:R-:W-:Y:S02]  /*ab70*/  @!P4 LEA.HI.X R11, R17, R20, R171, 0x2, P3 ;  /* 0x00000014110bc211 */ /* 0x002fe400018f14ab */
[----:B------:R-:W-:Y:S02]  /*ab80*/  ISETP.GE.AND P3, PT, R220, UR4, PT ;  /* 0x00000004dc007c0c */ /* 0x000fe4000bf66270 */
[----:B------:R-:W-:Y:S01]  /*ab90*/  @!P1 LEA R6, P5, R222, R24, 0x2 ;  /* 0x00000018de069211 */ /* 0x000fe200078a10ff */
[----:B------:R0:W-:Y:S01]  /*aba0*/  @!P4 ST.E.64 desc[UR40][R10.64], R26 ;  /* 0x0000001a0a00c985 */ /* 0x0001e2000c101b28 */
[----:B------:R-:W-:-:S02]  /*abb0*/  ISETP.GE.AND P4, PT, R219, UR4, PT ;  /* 0x00000004db007c0c */ /* 0x000fc4000bf86270 */
[----:B------:R-:W-:Y:S02]  /*abc0*/  @!P2 LEA.HI.X R5, R223, R20, R170, 0x2, P6 ;  /* 0x00000014df05a211 */ /* 0x000fe400030f14aa */
[C---:B------:R-:W-:Y:S02]  /*abd0*/  @!P0 LEA R8, P6, R221.reuse, R24, 0x2 ;  /* 0x00000018dd088211 */ /* 0x040fe400078c10ff */
[-C--:B------:R-:W-:Y:S01]  /*abe0*/  @!P1 LEA.HI.X R7, R222, R20.reuse, R169, 0x2, P5 ;  /* 0x00000014de079211 */ /* 0x080fe200028f14a9 */
[----:B------:R1:W-:Y:S01]  /*abf0*/  @!P2 ST.E.64 desc[UR40][R4.64], R30 ;  /* 0x0000001e0400a985 */ /* 0x0003e2000c101b28 */
[----:B------:R-:W-:Y:S02]  /*ac00*/  ISETP.GE.AND P5, PT, R218, UR4, PT ;  /* 0x00000004da007c0c */ /* 0x000fe4000bfa6270 */
[----:B------:R-:W-:Y:S01]  /*ac10*/  @!P0 LEA.HI.X R9, R221, R20, R13, 0x2, P6 ;  /* 0x00000014dd098211 */ /* 0x000fe200030f140d */
[----:B------:R3:W-:Y:S01]  /*ac20*/  @!P1 ST.E.64 desc[UR40][R6.64], R34 ;  /* 0x0000002206009985 */ /* 0x0007e2000c101b28 */
[----:B0-----:R-:W-:-:S03]  /*ac30*/  @!P3 LEA R10, P1, R220, R24, 0x2 ;  /* 0x00000018dc0ab211 */ /* 0x001fc600078210ff */
[----:B------:R0:W-:Y:S01]  /*ac40*/  @!P0 ST.E.64 desc[UR40][R8.64], R38 ;  /* 0x0000002608008985 */ /* 0x0001e2000c101b28 */
[----:B------:R-:W-:Y:S02]  /*ac50*/  ISETP.GE.AND P0, PT, R217, UR4, PT ;  /* 0x00000004d9007c0c */ /* 0x000fe4000bf06270 */
[C---:B--2---:R-:W-:Y:S02]  /*ac60*/  @!P4 LEA R12, P2, R219.reuse, R24, 0x2 ;  /* 0x00000018db0cc211 */ /* 0x044fe400078410ff */
[-C--:B------:R-:W-:Y:S02]  /*ac70*/  @!P3 LEA.HI.X R11, R220, R20.reuse, R168, 0x2, P1 ;  /* 0x00000014dc0bb211 */ /* 0x080fe400008f14a8 */
[----:B------:R-:W-:Y:S02]  /*ac80*/  ISETP.GE.AND P1, PT, R216, UR4, PT ;  /* 0x00000004d8007c0c */ /* 0x000fe4000bf26270 */
[----:B------:R-:W-:Y:S01]  /*ac90*/  @!P4 LEA.HI.X R13, R219, R20, R167, 0x2, P2 ;  /* 0x00000014db0dc211 */ /* 0x000fe200010f14a7 */
[----:B------:R2:W-:Y:S01]  /*aca0*/  @!P3 ST.E.64 desc[UR40][R10.64], R42 ;  /* 0x0000002a0a00b985 */ /* 0x0005e2000c101b28 */
[----:B------:R-:W-:-:S02]  /*acb0*/  ISETP.GE.AND P2, PT, R215, UR4, PT ;  /* 0x00000004d7007c0c */ /* 0x000fc4000bf46270 */
[----:B------:R-:W-:Y:S01]  /*acc0*/  @!P5 LEA R14, P6, R218, R24, 0x2 ;  /* 0x00000018da0ed211 */ /* 0x000fe200078c10ff */
[----:B------:R4:W-:Y:S01]  /*acd0*/  @!P4 ST.E.64 desc[UR40][R12.64], R46 ;  /* 0x0000002e0c00c985 */ /* 0x0009e2000c101b28 */
[----:B------:R-:W-:Y:S02]  /*ace0*/  ISETP.GE.AND P3, PT, R214, UR4, PT ;  /* 0x00000004d6007c0c */ /* 0x000fe4000bf66270 */
[----:B------:R-:W-:Y:S02]  /*acf0*/  @!P5 LEA.HI.X R15, R218, R20, R166, 0x2, P6 ;  /* 0x00000014da0fd211 */ /* 0x000fe400030f14a6 */
[-C--:B-1----:R-:W-:Y:S02]  /*ad00*/  @!P0 LEA R4, P6, R217, R24.reuse, 0x2 ;  /* 0x00000018d9048211 */ /* 0x082fe400078c10ff */
[----:B------:R-:W-:Y:S01]  /*ad10*/  ISETP.GE.AND P4, PT, R213, UR4, PT ;  /* 0x00000004d5007c0c */ /* 0x000fe2000bf86270 */
[----:B------:R1:W-:Y:S01]  /*ad20*/  @!P5 ST.E.64 desc[UR40][R14.64], R50 ;  /* 0x000000320e00d985 */ /* 0x0003e2000c101b28 */
[----:B---3--:R-:W-:-:S02]  /*ad30*/  @!P1 LEA R6, P5, R216, R24, 0x2 ;  /* 0x00000018d8069211 */ /* 0x008fc400078a10ff */
[----:B------:R-:W-:Y:S02]  /*ad40*/  @!P0 LEA.HI.X R5, R217, R20, R165, 0x2, P6 ;  /* 0x00000014d9058211 */ /* 0x000fe400030f14a5 */
[C---:B0-----:R-:W-:Y:S02]  /*ad50*/  @!P2 LEA R8, P6, R215.reuse, R24, 0x2 ;  /* 0x00000018d708a211 */ /* 0x041fe400078c10ff */
[-C--:B------:R-:W-:Y:S01]  /*ad60*/  @!P1 LEA.HI.X R7, R216, R20.reuse, R164, 0x2, P5 ;  /* 0x00000014d8079211 */ /* 0x080fe200028f14a4 */
[----:B------:R0:W-:Y:S01]  /*ad70*/  @!P0 ST.E.64 desc[UR40][R4.64], R54 ;  /* 0x0000003604008985 */ /* 0x0001e2000c101b28 */
[----:B------:R-:W-:Y:S02]  /*ad80*/  ISETP.GE.AND P5, PT, R212, UR4, PT ;  /* 0x00000004d4007c0c */ /* 0x000fe4000bfa6270 */
[----:B------:R-:W-:Y:S01]  /*ad90*/  @!P2 LEA.HI.X R9, R215, R20, R163, 0x2, P6 ;  /* 0x00000014d709a211 */ /* 0x000fe200030f14a3 */
[----:B------:R3:W-:Y:S01]  /*ada0*/  @!P1 ST.E.64 desc[UR40][R6.64], R58 ;  /* 0x0000003a06009985 */ /* 0x0007e2000c101b28 */
[----:B------:R-:W-:-:S02]  /*adb0*/  ISETP.GE.AND P0, PT, R211, UR4, PT ;  /* 0x00000004d3007c0c */ /* 0x000fc4000bf06270 */
[-C--:B--2---:R-:W-:Y:S01]  /*adc0*/  @!P3 LEA R10, P6, R214, R24.reuse, 0x2 ;  /* 0x00000018d60ab211 */ /* 0x084fe200078c10ff */
[----:B------:R2:W-:Y:S01]  /*add0*/  @!P2 ST.E.64 desc[UR40][R8.64], R62 ;  /* 0x0000003e0800a985 */ /* 0x0005e2000c101b28 */
[C---:B----4-:R-:W-:Y:S02]  /*ade0*/  @!P4 LEA R12, P2, R213.reuse, R24, 0x2 ;  /* 0x00000018d50cc211 */ /* 0x050fe400078410ff */
[----:B------:R-:W-:Y:S02]  /*adf0*/  ISETP.GE.AND P1, PT, R210, UR4, PT ;  /* 0x00000004d2007c0c */ /* 0x000fe4000bf26270 */
[-C--:B------:R-:W-:Y:S02]  /*ae00*/  @!P3 LEA.HI.X R11, R214, R20.reuse, R162, 0x2, P6 ;  /* 0x00000014d60bb211 */ /* 0x080fe400030f14a2 */
[----:B------:R-:W-:Y:S02]  /*ae10*/  @!P4 LEA.HI.X R13, R213, R20, R161, 0x2, P2 ;  /* 0x00000014d50dc211 */ /* 0x000fe400010f14a1 */
[----:B------:R-:W-:Y:S01]  /*ae20*/  ISETP.GE.AND P2, PT, R209, UR4, PT ;  /* 0x00000004d1007c0c */ /* 0x000fe2000bf46270 */
[----:B------:R-:W-:Y:S01]  /*ae30*/  @!P3 ST.E.64 desc[UR40][R10.64], R66 ;  /* 0x000000420a00b985 */ /* 0x000fe2000c101b28 */
[----:B-1----:R-:W-:-:S03]  /*ae40*/  @!P5 LEA R14, P6, R212, R24, 0x2 ;  /* 0x00000018d40ed211 */ /* 0x002fc600078c10ff */
[----:B------:R1:W-:Y:S01]  /*ae50*/  @!P4 ST.E.64 desc[UR40][R12.64], R70 ;  /* 0x000000460c00c985 */ /* 0x0003e2000c101b28 */
[----:B------:R-:W-:Y:S02]  /*ae60*/  @!P5 LEA.HI.X R15, R212, R20, R160, 0x2, P6 ;  /* 0x00000014d40fd211 */ /* 0x000fe400030f14a0 */
[CC--:B0-----:R-:W-:Y:S02]  /*ae70*/  @!P0 LEA R4, P4, R211.reuse, R24.reuse, 0x2 ;  /* 0x00000018d3048211 */ /* 0x0c1fe400078810ff */
[----:B---3--:R-:W-:Y:S01]  /*ae80*/  @!P1 LEA R6, P3, R210, R24, 0x2 ;  /* 0x00000018d2069211 */ /* 0x008fe200078610ff */
[----:B------:R0:W-:Y:S01]  /*ae90*/  @!P5 ST.E.64 desc[UR40][R14.64], R74 ;  /* 0x0000004a0e00d985 */ /* 0x0001e2000c101b28 */
[----:B------:R-:W-:Y:S02]  /*aea0*/  @!P0 LEA.HI.X R5, R211, R20, R159, 0x2, P4 ;  /* 0x00000014d3058211 */ /* 0x000fe400020f149f */
[----:B------:R-:W-:Y:S02]  /*aeb0*/  ISETP.GE.AND P4, PT, R207, UR4, PT ;  /* 0x00000004cf007c0c */ /* 0x000fe4000bf86270 */
[----:B------:R-:W-:Y:S01]  /*aec0*/  ISETP.GE.AND P5, PT, R208, UR4, PT ;  /* 0x00000004d0007c0c */ /* 0x000fe2000bfa6270 */
[----:B------:R3:W-:Y:S01]  /*aed0*/  @!P0 ST.E.64 desc[UR40][R4.64], R78 ;  /* 0x0000004e04008985 */ /* 0x0007e2000c101b28 */
[----:B--2---:R-:W-:-:S02]  /*aee0*/  @!P2 LEA R8, P6, R209, R24, 0x2 ;  /* 0x00000018d108a211 */ /* 0x004fc400078c10ff */
[-C--:B------:R-:W-:Y:S02]  /*aef0*/  @!P1 LEA.HI.X R7, R210, R20.reuse, R158, 0x2, P3 ;  /* 0x00000014d2079211 */ /* 0x080fe400018f149e */
[----:B------:R-:W-:Y:S02]  /*af00*/  ISETP.GE.AND P3, PT, R206, UR4, PT ;  /* 0x00000004ce007c0c */ /* 0x000fe4000bf66270 */
[----:B------:R-:W-:Y:S01]  /*af10*/  @!P2 LEA.HI.X R9, R209, R20, R157, 0x2, P6 ;  /* 0x00000014d109a211 */ /* 0x000fe200030f149d */
[----:B------:R2:W-:Y:S01]  /*af20*/  @!P1 ST.E.64 desc[UR40][R6.64], R82 ;  /* 0x0000005206009985 */ /* 0x0005e2000c101b28 */
[----:B------:R-:W-:Y:S02]  /*af30*/  ISETP.GE.AND P1, PT, R204, UR4, PT ;  /* 0x00000004cc007c0c */ /* 0x000fe4000bf26270 */
[----:B-1----:R-:W-:Y:S01]  /*af40*/  @!P4 LEA R12, P0, R207, R24, 0x2 ;  /* 0x00000018cf0cc211 */ /* 0x002fe200078010ff */
[----:B------:R1:W-:Y:S01]  /*af50*/  @!P2 ST.E.64 desc[UR40][R8.64], R86 ;  /* 0x000000560800a985 */ /* 0x0003e2000c101b28 */
[----:B------:R-:W-:-:S02]  /*af60*/  ISETP.GE.AND P2, PT, R205, UR4, PT ;  /* 0x00000004cd007c0c */ /* 0x000fc4000bf46270 */
[C---:B------:R-:W-:Y:S02]  /*af70*/  @!P5 LEA R10, P6, R208.reuse, R24, 0x2 ;  /* 0x00000018d00ad211 */ /* 0x040fe400078c10ff */
[-C--:B------:R-:W-:Y:S02]  /*af80*/  @!P4 LEA.HI.X R13, R207, R20.reuse, R155, 0x2, P0 ;  /* 0x00000014cf0dc211 */ /* 0x080fe400000f149b */
[----:B------:R-:W-:Y:S02]  /*af90*/  @!P5 LEA.HI.X R11, R208, R20, R156, 0x2, P6 ;  /* 0x00000014d00bd211 */ /* 0x000fe400030f149c */
[----:B------:R-:W-:Y:S02]  /*afa0*/  ISETP.GE.AND P0, PT, R203, UR4, PT ;  /* 0x00000004cb007c0c */ /* 0x000fe4000bf06270 */
[----:B0-----:R-:W-:Y:S01]  /*afb0*/  @!P3 LEA R14, P6, R206, R24, 0x2 ;  /* 0x00000018ce0eb211 */ /* 0x001fe200078c10ff */
[----:B------:R0:W-:Y:S01]  /*afc0*/  @!P5 ST.E.64 desc[UR40][R10.64], R90 ;  /* 0x0000005a0a00d985 */ /* 0x0001e2000c101b28 */
[----:B------:R-:W-:-:S02]  /*afd0*/  ISETP.GE.AND P5, PT, R202, UR4, PT ;  /* 0x00000004ca007c0c */ /* 0x000fc4000bfa6270 */
[----:B------:R-:W-:Y:S01]  /*afe0*/  @!P3 LEA.HI.X R15, R206, R20, R154, 0x2, P6 ;  /* 0x00000014ce0fb211 */ /* 0x000fe200030f149a */
[----:B------:R4:W-:Y:S01]  /*aff0*/  @!P4 ST.E.64 desc[UR40][R12.64], R94 ;  /* 0x0000005e0c00c985 */ /* 0x0009e2000c101b28 */
[-C--:B---3--:R-:W-:Y:S02]  /*b000*/  @!P2 LEA R4, P6, R205, R24.reuse, 0x2 ;  /* 0x00000018cd04a211 */ /* 0x088fe400078c10ff */
[----:B------:R-:W-:Y:S01]  /*b010*/  ISETP.GE.AND P4, PT, R201, UR4, PT ;  /* 0x00000004c9007c0c */ /* 0x000fe2000bf86270 */
[----:B------:R3:W-:Y:S01]  /*b020*/  @!P3 ST.E.64 desc[UR40][R14.64], R98 ;  /* 0x000000620e00b985 */ /* 0x0007e2000c101b28 */
[----:B--2---:R-:W-:Y:S02]  /*b030*/  @!P1 LEA R6, P3, R204, R24, 0x2 ;  /* 0x00000018cc069211 */ /* 0x004fe400078610ff */
[----:B------:R-:W-:Y:S02]  /*b040*/  @!P2 LEA.HI.X R5, R205, R20, R153, 0x2, P6 ;  /* 0x00000014cd05a211 */ /* 0x000fe400030f1499 */
[----:B-1----:R-:W-:-:S02]  /*b050*/  @!P0 LEA R8, P6, R203, R24, 0x2 ;  /* 0x00000018cb088211 */ /* 0x002fc400078c10ff */
[-C--:B------:R-:W-:Y:S01]  /*b060*/  @!P1 LEA.HI.X R7, R204, R20.reuse, R152, 0x2, P3 ;  /* 0x00000014cc079211 */ /* 0x080fe200018f1498 */
[----:B------:R1:W-:Y:S01]  /*b070*/  @!P2 ST.E.64 desc[UR40][R4.64], R102 ;  /* 0x000000660400a985 */ /* 0x0003e2000c101b28 */
[----:B------:R-:W-:Y:S02]  /*b080*/  ISETP.GE.AND P3, PT, R200, UR4, PT ;  /* 0x00000004c8007c0c */ /* 0x000fe4000bf66270 */
[----:B------:R-:W-:Y:S01]  /*b090*/  @!P0 LEA.HI.X R9, R203, R20, R21, 0x2, P6 ;  /* 0x00000014cb098211 */ /* 0x000fe200030f1415 */
[----:B------:R2:W-:Y:S01]  /*b0a0*/  @!P1 ST.E.64 desc[UR40][R6.64], R106 ;  /* 0x0000006a06009985 */ /* 0x0005e2000c101b28 */
[-C--:B0-----:R-:W-:Y:S02]  /*b0b0*/  @!P5 LEA R10, P1, R202, R24.reuse, 0x2 ;  /* 0x00000018ca0ad211 */ /* 0x081fe400078210ff */
[----:B----4-:R-:W-:Y:S01]  /*b0c0*/  @!P4 LEA R12, P2, R201, R24, 0x2 ;  /* 0x00000018c90cc211 */ /* 0x010fe200078410ff */
[----:B------:R0:W-:Y:S01]  /*b0d0*/  @!P0 ST.E.64 desc[UR40][R8.64], R110 ;  /* 0x0000006e08008985 */ /* 0x0001e2000c101b28 */
[----:B------:R-:W-:-:S02]  /*b0e0*/  ISETP.GE.AND P0, PT, R199, UR4, PT ;  /* 0x00000004c7007c0c */ /* 0x000fc4000bf06270 */
[----:B------:R-:W-:Y:S02]  /*b0f0*/  @!P5 LEA.HI.X R11, R202, R20, R237, 0x2, P1 ;  /* 0x00000014ca0bd211 */ /* 0x000fe400008f14ed */
[----:B------:R-:W-:Y:S02]  /*b100*/  ISETP.GE.AND P1, PT, R198, UR4, PT ;  /* 0x00000004c6007c0c */ /* 0x000fe4000bf26270 */
[C---:B---3--:R-:W-:Y:S01]  /*b110*/  @!P3 LEA R14, P6, R200.reuse, R24, 0x2 ;  /* 0x00000018c80eb211 */ /* 0x048fe200078c10ff */
[----:B------:R3:W-:Y:S01]  /*b120*/  @!P5 ST.E.64 desc[UR40][R10.64], R114 ;  /* 0x000000720a00d985 */ /* 0x0007e2000c101b28 */
[-C--:B------:R-:W-:Y:S02]  /*b130*/  @!P4 LEA.HI.X R13, R201, R20.reuse, R236, 0x2, P2 ;  /* 0x00000014c90dc211 */ /* 0x080fe400010f14ec */
[----:B------:R-:W-:Y:S02]  /*b140*/  @!P3 LEA.HI.X R15, R200, R20, R235, 0x2, P6 ;  /* 0x00000014c80fb211 */ /* 0x000fe400030f14eb */
[----:B------:R-:W-:Y:S01]  /*b150*/  ISETP.GE.AND P2, PT, R195, UR4, PT ;  /* 0x00000004c3007c0c */ /* 0x000fe2000bf46270 */
[----:B------:R4:W-:Y:S01]  /*b160*/  @!P4 ST.E.64 desc[UR40][R12.64], R118 ;  /* 0x000000760c00c985 */ /* 0x0009e2000c101b28 */
[----:B------:R-:W-:-:S02]  /*b170*/  ISETP.GE.AND P4, PT, R197, UR4, PT ;  /* 0x00000004c5007c0c */ /* 0x000fc4000bf86270 */
[C---:B-1----:R-:W-:Y:S01]  /*b180*/  @!P0 LEA R4, P5, R199.reuse, R24, 0x2 ;  /* 0x00000018c7048211 */ /* 0x042fe200078a10ff */
[----:B------:R1:W-:Y:S01]  /*b190*/  @!P3 ST.E.64 desc[UR40][R14.64], R122 ;  /* 0x0000007a0e00b985 */ /* 0x0003e2000c101b28 */
[----:B------:R-:W-:Y:S02]  /*b1a0*/  ISETP.GE.AND P3, PT, R196, UR4, PT ;  /* 0x00000004c4007c0c */ /* 0x000fe4000bf66270 */
[----:B------:R-:W-:Y:S02]  /*b1b0*/  @!P0 LEA.HI.X R5, R199, R20, R234, 0x2, P5 ;  /* 0x00000014c7058211 */ /* 0x000fe400028f14ea */
[----:B------:R-:W-:Y:S02]  /*b1c0*/  ISETP.GE.AND P5, PT, R194, UR4, PT ;  /* 0x00000004c2007c0c */ /* 0x000fe4000bfa6270 */
[-C--:B--2---:R-:W-:Y:S01]  /*b1d0*/  @!P1 LEA R6, P6, R198, R24.reuse, 0x2 ;  /* 0x00000018c6069211 */ /* 0x084fe200078c10ff */
[----:B------:R2:W-:Y:S02]  /*b1e0*/  @!P0 ST.E.64 desc[UR40][R4.64], R126 ;  /* 0x0000007e04008985 */ /* 0x0005e4000c101b28 */
[----:B0-----:R-:W-:-:S02]  /*b1f0*/  @!P4 LEA R8, P0, R197, R24, 0x2 ;  /* 0x00000018c508c211 */ /* 0x001fc400078010ff */
[----:B------:R-:W-:Y:S02]  /*b200*/  @!P1 LEA.HI.X R7, R198, R20, R233, 0x2, P6 ;  /* 0x00000014c6079211 */ /* 0x000fe400030f14e9 */
[----:B---3--:R-:W-:Y:S02]  /*b210*/  @!P3 LEA R10, P6, R196, R24, 0x2 ;  /* 0x00000018c40ab211 */ /* 0x008fe400078c10ff */
[----:B------:R-:W-:Y:S01]  /*b220*/  @!P4 LEA.HI.X R9, R197, R20, R232, 0x2, P0 ;  /* 0x00000014c509c211 */ /* 0x000fe200000f14e8 */
[----:B------:R2:W-:Y:S01]  /*b230*/  @!P1 ST.E.64 desc[UR40][R6.64], R130 ;  /* 0x0000008206009985 */ /* 0x0005e2000c101b28 */
[-C--:B----4-:R-:W-:Y:S02]  /*b240*/  @!P2 LEA R12, P1, R195, R24.reuse, 0x2 ;  /* 0x00000018c30ca211 */ /* 0x090fe400078210ff */
[----:B-1----:R-:W-:Y:S01]  /*b250*/  @!P5 LEA R14, P0, R194, R24, 0x2 ;  /* 0x00000018c20ed211 */ /* 0x002fe200078010ff */
[----:B------:R2:W-:Y:S01]  /*b260*/  @!P4 ST.E.64 desc[UR40][R8.64], R134 ;  /* 0x000000860800c985 */ /* 0x0005e2000c101b28 */
[----:B------:R-:W-:-:S02]  /*b270*/  @!P3 LEA.HI.X R11, R196, R20, R231, 0x2, P6 ;  /* 0x00000014c40bb211 */ /* 0x000fc400030f14e7 */
[-C--:B------:R-:W-:Y:S02]  /*b280*/  @!P2 LEA.HI.X R13, R195, R20.reuse, R230, 0x2, P1 ;  /* 0x00000014c30da211 */ /* 0x080fe400008f14e6 */
[----:B------:R-:W-:Y:S01]  /*b290*/  @!P5 LEA.HI.X R15, R194, R20, R229, 0x2, P0 ;  /* 0x00000014c20fd211 */ /* 0x000fe200000f14e5 */
[----:B------:R2:W-:Y:S01]  /*b2a0*/  @!P3 ST.E.64 desc[UR40][R10.64], R138 ;  /* 0x0000008a0a00b985 */ /* 0x0005e2000c101b28 */
[----:B------:R-:W-:-:S03]  /*b2b0*/  ISETP.GE.AND P0, PT, R193, UR4, PT ;  /* 0x00000004c1007c0c */ /* 0x000fc6000bf06270 */
[----:B------:R2:W-:Y:S04]  /*b2c0*/  @!P2 ST.E.64 desc[UR40][R12.64], R142 ;  /* 0x0000008e0c00a985 */ /* 0x0005e8000c101b28 */
[----:B------:R2:W-:Y:S06]  /*b2d0*/  @!P5 ST.E.64 desc[UR40][R14.64], R146 ;  /* 0x000000920e00d985 */ /* 0x0005ec000c101b28 */
[----:B------:R-:W-:Y:S05]  /*b2e0*/  @P0 BRA `(.L_x_3417) ;  /* 0x00000010000c0947 */ /* 0x000fea0003800000 */
[----:B--2---:R-:W-:-:S04]  /*b2f0*/  LEA R4, P0, R193, R24, 0x2 ;  /* 0x00000018c1047211 */ /* 0x004fc800078010ff */
[----:B------:R-:W-:-:S05]  /*b300*/  LEA.HI.X R5, R193, R20, R228, 0x2, P0 ;  /* 0x00000014c1057211 */ /* 0x000fca00000f14e4 */
[----:B------:R0:W-:Y:S01]  /*b310*/  ST.E.64 desc[UR40][R4.64], R150 ;  /* 0x0000009604007985 */ /* 0x0001e2000c101b28 */
[----:B------:R-:W-:Y:S05]  /*b320*/  BRA `(.L_x_3417) ;  /* 0x0000000c00fc7947 */ /* 0x000fea0003800000 */
.L_x_3411:
[----:B------:R-:W-:Y:S02]  /*b330*/  ULDC.64 UR8, c[0x0][0xc00] ;  /* 0x0003000000087ab9 */ /* 0x000fe40000000a00 */
[----:B------:R-:W-:-:S04]  /*b340*/  UISETP.NE.U32.AND UP0, UPT, UR8, URZ, UPT ;  /* 0x0000003f0800728c */ /* 0x000fc8000bf05070 */
[----:B------:R-:W-:-:S03]  /*b350*/  UISETP.NE.AND.EX UP0, UPT, UR9, URZ, UPT, UP0 ;  /* 0x0000003f0900728c */ /* 0x000fc6000bf05300 */
[----:B------:R-:W-:Y:S02]  /*b360*/  ULDC.64 UR8, c[0x0][0xc00] ;  /* 0x0003000000087ab9 */ /* 0x000fe40000000a00 */
[----:B------:R-:W-:Y:S01]  /*b370*/  UIMAD.WIDE UR8, UR39, 0x4, UR8 ;  /* 0x00000004270878a5 */ /* 0x000fe2000f8e0208 */
[----:B------:R-:W-:-:S05]  /*b380*/  PLOP3.LUT P1, PT, PT, PT, UP0, 0x80, 0x0 ;  /* 0x000000000000781c */ /* 0x000fca0003f2f008 */
[----:B------:R-:W-:Y:S02]  /*b390*/  IMAD.U32 R4, RZ, RZ, UR8 ;  /* 0x00000008ff047e24 */ /* 0x000fe4000f8e00ff */
[----:B------:R-:W-:Y:S01]  /*b3a0*/  IMAD.U32 R5, RZ, RZ, UR9 ;  /* 0x00000009ff057e24 */ /* 0x000fe2000f8e00ff */
[----:B------:R-:W-:Y:S02]  /*b3b0*/  ULDC.64 UR8, c[0x0][0xc08] ;  /* 0x0003020000087ab9 */ /* 0x000fe40000000a00 */
[----:B------:R-:W-:-:S03]  /*b3c0*/  UISETP.NE.U32.AND UP1, UPT, UR8, URZ, UPT ;  /* 0x0000003f0800728c */ /* 0x000fc6000bf25070 */
[----:B------:R-:W2:Y:S01]  /*b3d0*/  @P1 LDG.E R8, desc[UR40][R4.64] ;  /* 0x0000002804081981 */ /* 0x000ea2000c1e1900 */
[----:B------:R-:W-:Y:S01]  /*b3e0*/  UISETP.NE.AND.EX UP1, UPT, UR9, URZ, UPT, UP1 ;  /* 0x0000003f0900728c */ /* 0x000fe2000bf25310 */
[----:B------:R-:W-:Y:S02]  /*b3f0*/  ULDC UR4, c[0x0][0xa88] ;  /* 0x0002a20000047ab9 */ /* 0x000fe40000000800 */
[----:B------:R-:W-:-:S03]  /*b400*/  IMAD.U32 R0, RZ, RZ, UR4 ;  /* 0x00000004ff007e24 */ /* 0x000fc6000f8e00ff */
[----:B------:R-:W-:-:S05]  /*b410*/  PLOP3.LUT P2, PT, PT, PT, UP1, 0x80, 0x0 ;  /* 0x000000000000781c */ /* 0x000fca0003f4f018 */
[----:B------:R-:W-:-:S04]  /*b420*/  @UP1 ULEA UR8, UP2, UR39, UR8, 0x2 ;  /* 0x0000000827081291 */ /* 0x000fc8000f84103f */
[----:B------:R-:W-:Y:S02]  /*b430*/  @UP1 ULEA.HI.X UR9, UR39, UR9, UR42, 0x2, UP2 ;  /* 0x0000000927091291 */ /* 0x000fe400090f142a */
[----:B------:R-:W-:-:S04]  /*b440*/  IMAD.U32 R6, RZ, RZ, UR8 ;  /* 0x00000008ff067e24 */ /* 0x000fc8000f8e00ff */
[----:B------:R-:W-:-:S05]  /*b450*/  IMAD.U32 R7, RZ, RZ, UR9 ;  /* 0x00000009ff077e24 */ /* 0x000fca000f8e00ff */
[----:B------:R0:W5:Y:S01]  /*b460*/  @P2 LDG.E R0, desc[UR40][R6.64] ;  /* 0x0000002806002981 */ /* 0x000162000c1e1900 */
[----:B------:R-:W-:Y:S01]  /*b470*/  UMOV UR4, URZ ;  /* 0x0000003f00047c82 */ /* 0x000fe20008000000 */
[----:B------:R-:W-:Y:S01]  /*b480*/  UISETP.NE.AND UP1, UPT, UR46, URZ, UPT ;  /* 0x0000003f2e00728c */ /* 0x000fe2000bf25270 */
[----:B------:R-:W1:Y:S10]  /*b490*/  S2R R3, SR_TID.X ;  /* 0x0000000000037919 */ /* 0x000e740000002100 */
[----:B------:R-:W-:Y:S01]  /*b4a0*/  @!UP1 ULDC UR46, c[0x0][0xad4] ;  /* 0x0002b500002e9ab9 */ /* 0x000fe20000000800 */
[----:B--2---:R-:W-:Y:S01]  /*b4b0*/  @P1 R2UR UR4, R8 ;  /* 0x00000000080412ca */ /* 0x004fe200000e0000 */
[----:B-1----:R-:W-:-:S05]  /*b4c0*/  VIADD R8, R3, 0xffffff80 ;  /* 0xffffff8003087836 */ /* 0x002fca0000000000 */
[----:B------:R-:W-:-:S07]  /*b4d0*/  ISETP.GT.AND P0, PT, R8, 0x3f, PT ;  /* 0x0000003f0800780c */ /* 0x000fce0003f04270 */
[----:B------:R-:W-:Y:S01]  /*b4e0*/  USHF.R.S32.HI UR19, URZ, 0x1f, UR4 ;  /* 0x0000001f3f137899 */ /* 0x000fe20008011404 */
[----:B0-----:R-:W-:Y:S11]  /*b4f0*/  @P2 BRA `(.L_x_3420) ;  /* 0x0000000000102947 */ /* 0x001ff60003800000 */
[----:B------:R-:W-:Y:S05]  /*b500*/  @!P1 BRA `(.L_x_3420) ;  /* 0x00000000000c9947 */ /* 0x000fea0003800000 */
[----:B------:R-:W2:Y:S04]  /*b510*/  LDG.E R3, desc[UR40][R4.64] ;  /* 0x0000002804037981 */ /* 0x000ea8000c1e1900 */
[----:B-----5:R-:W2:Y:S02]  /*b520*/  LDG.E R0, desc[UR40][R4.64+0x4] ;  /* 0x0000042804007981 */ /* 0x020ea4000c1e1900 */
[----:B--2---:R-:W-:-:S07]  /*b530*/  IMAD.IADD R0, R0, 0x1, -R3 ;  /* 0x0000000100007824 */ /* 0x004fce00078e0a03 */
.L_x_3420:
[----:B------:R-:W-:Y:S01]  /*b540*/  USEL UR39, UR39, URZ, !UP0 ;  /* 0x0000003f27277287 */ /* 0x000fe2000c000000 */
[----:B------:R-:W-:Y:S01]  /*b550*/  BSSY B1, `(.L_x_3421) ;  /* 0x0000039000017945 */ /* 0x000fe20003800000 */
[----:B------:R-:W-:-:S03]  /*b560*/  USEL UR42, UR42, URZ, !UP0 ;  /* 0x0000003f2a2a7287 */ /* 0x000fc6000c000000 */
[----:B------:R-:W-:Y:S09]  /*b570*/  @P0 BRA `(.L_x_3422) ;  /* 0x0000000000d80947 */ /* 0x000ff20003800000 */
[----:B------:R-:W0:Y:S01]  /*b580*/  S2R R3, SR_TID.X ;  /* 0x0000000000037919 */ /* 0x000e220000002100 */
[----:B------:R-:W1:Y:S01]  /*b590*/  LDC R9, c[0x0][0xbe8] ;  /* 0x0002fa00ff097b82 */ /* 0x000e620000000800 */
[----:B------:R-:W-:-:S04]  /*b5a0*/  IMAD.U32 R4, RZ, RZ, UR43 ;  /* 0x0000002bff047e24 */ /* 0x000fc8000f8e00ff */
[----:B0-----:R-:W-:Y:S02]  /*b5b0*/  IMAD R3, R4, 0x40, R3 ;  /* 0x0000004004037824 */ /* 0x001fe400078e0203 */
[----:B-1---5:R-:W-:Y:S02]  /*b5c0*/  IMAD R4, R0, R9, RZ ;  /* 0x0000000900047224 */ /* 0x022fe400078e02ff */
[----:B------:R-:W-:-:S05]  /*b5d0*/  VIADD R6, R3, 0xffffff80 ;  /* 0xffffff8003067836 */ /* 0x000fca0000000000 */
[----:B------:R-:W-:-:S13]  /*b5e0*/  ISETP.GE.AND P0, PT, R6, R4, PT ;  /* 0x000000040600720c */ /* 0x000fda0003f06270 */
[----:B------:R-:W-:Y:S05]  /*b5f0*/  @P0 BRA `(.L_x_3422) ;  /* 0x0000000000b80947 */ /* 0x000fea0003800000 */
[----:B------:R-:W-:Y:S01]  /*b600*/  ISETP.NE.AND P0, PT, R9, 0x1, PT ;  /* 0x000000010900780c */ /* 0x000fe20003f05270 */
[----:B------:R-:W-:Y:S01]  /*b610*/  UISETP.GT.AND UP0, UPT, UR46, 0x1, UPT ;  /* 0x000000012e00788c */ /* 0x000fe2000bf04270 */
[----:B------:R-:W-:-:S03]  /*b620*/  UMOV UR17, 0x9b8 ;  /* 0x000009b800117882 */ /* 0x000fc60000000000 */
[----:B------:R-:W-:Y:S02]  /*b630*/  USEL UR17, UR17, 0x978, UP0 ;  /* 0x0000097811117887 */ /* 0x000fe40008000000 */
[----:B------:R-:W-:-:S06]  /*b640*/  USEL UR16, UR45, URZ, UP0 ;  /* 0x0000003f2d107287 */ /* 0x000fcc0008000000 */
[----:B------:R-:W0:Y:S04]  /*b650*/  @P0 LDC R3, c[0x0][0xbec] ;  /* 0x0002fb00ff030b82 */ /* 0x000e280000000800 */
[----:B------:R-:W-:Y:S01]  /*b660*/  ULDC.64 UR8, c[0x0][UR17+0x218] ;  /* 0x0000860011087abb */ /* 0x000fe20008000a00 */
[----:B------:R-:W-:Y:S01]  /*b670*/  ULDC.64 UR12, c[0x0][UR17+0x220] ;  /* 0x00008800110c7abb */ /* 0x000fe20008000a00 */
[----:B------:R-:W-:Y:S01]  /*b680*/  ULDC.64 UR14, c[0x0][UR17+0x228] ;  /* 0x00008a00110e7abb */ /* 0x000fe20008000a00 */
[----:B------:R-:W-:Y:S01]  /*b690*/  UIMAD.WIDE.U32 UR10, UR8, UR44, URZ ;  /* 0x0000002c080a72a5 */ /* 0x000fe2000f8e003f */
[----:B------:R-:W1:Y:S01]  /*b6a0*/  @P0 LDC R5, c[0x0][0xbf0] ;  /* 0x0002fc00ff050b82 */ /* 0x000e620000000800 */
[----:B------:R-:W-:Y:S02]  /*b6b0*/  UIMAD UR18, UR9, UR44, URZ ;  /* 0x0000002c091272a4 */ /* 0x000fe4000f8e023f */
[----:B------:R-:W-:-:S02]  /*b6c0*/  UIMAD UR13, UR13, UR39, URZ ;  /* 0x000000270d0d72a4 */ /* 0x000fc4000f8e023f */
[----:B------:R-:W-:Y:S02]  /*b6d0*/  UIMAD.WIDE.U32 UR20, UR14, UR16, URZ ;  /* 0x000000100e1472a5 */ /* 0x000fe4000f8e003f */
[----:B------:R-:W-:Y:S02]  /*b6e0*/  UIMAD.WIDE.U32 UR8, UR12, UR39, URZ ;  /* 0x000000270c0872a5 */ /* 0x000fe4000f8e003f */
[----:B------:R-:W-:Y:S02]  /*b6f0*/  UIMAD UR14, UR15, UR16, URZ ;  /* 0x000000100f0e72a4 */ /* 0x000fe4000f8e023f */
[----:B------:R-:W-:Y:S02]  /*b700*/  UIMAD UR13, UR12, UR42, UR13 ;  /* 0x0000002a0c0d72a4 */ /* 0x000fe4000f8e020d */
[----:B------:R-:W-:Y:S02]  /*b710*/  UIADD3 UR10, UP1, UP2, UR8, UR10, UR4 ;  /* 0x0000000a080a7290 */ /* 0x000fe4000fa3e004 */
[----:B------:R-:W-:Y:S01]  /*b720*/  UIADD3 UR14, UR21, UR14, URZ ;  /* 0x0000000e150e7290 */ /* 0x000fe2000fffe03f */
[----:B0-----:R-:W-:Y:S01]  /*b730*/  @P0 IMAD.HI.U32 R4, R6, R3, RZ ;  /* 0x0000000306040227 */ /* 0x001fe200078e00ff */
[----:B------:R-:W-:-:S02]  /*b740*/  UIADD3 UR18, UR11, UR18, URZ ;  /* 0x000000120b127290 */ /* 0x000fc4000fffe03f */
[----:B------:R-:W-:Y:S01]  /*b750*/  UIADD3 UR13, UR9, UR13, URZ ;  /* 0x0000000d090d7290 */ /* 0x000fe2000fffe03f */
[----:B------:R-:W-:Y:S02]  /*b760*/  IMAD.MOV.U32 R3, RZ, RZ, R6 ;  /* 0x000000ffff037224 */ /* 0x000fe400078e0006 */
[----:B------:R-:W-:Y:S01]  /*b770*/  IMAD.U32 R10, RZ, RZ, UR14 ;  /* 0x0000000eff0a7e24 */ /* 0x000fe2000f8e00ff */
[----:B------:R-:W-:Y:S01]  /*b780*/  ULDC.64 UR8, c[0x0][UR17+0x210] ;  /* 0x0000840011087abb */ /* 0x000fe20008000a00 */
[----:B-1----:R-:W-:Y:S01]  /*b790*/  @P0 SHF.R.U32.HI R3, RZ, R5, R4 ;  /* 0x00000005ff030219 */ /* 0x002fe20000011604 */
[----:B------:R-:W-:Y:S02]  /*b7a0*/  IMAD.U32 R4, RZ, RZ, UR20 ;  /* 0x00000014ff047e24 */ /* 0x000fe4000f8e00ff */
[----:B------:R-:W-:Y:S01]  /*b7b0*/  IMAD.U32 R5, RZ, RZ, UR21 ;  /* 0x00000015ff057e24 */ /* 0x000fe2000f8e00ff */
[--C-:B------:R-:W-:Y:S01]  /*b7c0*/  SHF.R.S32.HI R5, RZ, 0x1f, R3.reuse ;  /* 0x0000001fff057819 */ /* 0x100fe20000011403 */
[----:B------:R-:W-:Y:S01]  /*b7d0*/  IMAD.MOV R7, RZ, RZ, -R3 ;  /* 0x000000ffff077224 */ /* 0x000fe200078e0a03 */
[----:B------:R-:W-:Y:S01]  /*b7e0*/  IADD3 R4, P0, P1, R3, UR10, R4 ;  /* 0x0000000a03047c10 */ /* 0x000fe2000f91e004 */
[----:B------:R-:W-:-:S02]  /*b7f0*/  UIADD3.X UR10, UR13, UR18, UR19, UP1, UP2 ;  /* 0x000000120d0a7290 */ /* 0x000fc40008fe4413 */
[----:B------:R-:W-:-:S04]  /*b800*/  IMAD R7, R9, R7, R6 ;  /* 0x0000000709077224 */ /* 0x000fc800078e0206 */
[----:B------:R-:W-:Y:S01]  /*b810*/  IADD3.X R5, R5, UR10, R10, P0, P1 ;  /* 0x0000000a05057c10 */ /* 0x000fe200087e240a */
[C---:B------:R-:W-:Y:S01]  /*b820*/  IMAD R6, R7.reuse, UR9, RZ ;  /* 0x0000000907067c24 */ /* 0x040fe2000f8e02ff */
[----:B------:R-:W-:Y:S01]  /*b830*/  SHF.R.S32.HI R3, RZ, 0x1f, R7 ;  /* 0x0000001fff037819 */ /* 0x000fe20000011407 */
[----:B------:R-:W-:Y:S01]  /*b840*/  ULDC.64 UR10, c[0x0][0xba8] ;  /* 0x0002ea00000a7ab9 */ /* 0x000fe20000000a00 */
[----:B------:R-:W-:Y:S01]  /*b850*/  @!UP0 ULDC UR10, c[0x0][0xb50] ;  /* 0x0002d400000a8ab9 */ /* 0x000fe20000000800 */
[----:B------:R-:W-:Y:S01]  /*b860*/  IMAD.WIDE.U32 R4, R7, UR8, R4 ;  /* 0x0000000807047c25 */ /* 0x000fe2000f8e0004 */
[----:B------:R-:W-:-:S03]  /*b870*/  @!UP0 ULDC UR11, c[0x0][0xb54] ;  /* 0x0002d500000b8ab9 */ /* 0x000fc60000000800 */
[----:B------:R-:W-:Y:S01]  /*b880*/  IMAD R3, R3, UR8, R6 ;  /* 0x0000000803037c24 */ /* 0x000fe2000f8e0206 */
[----:B------:R-:W-:-:S03]  /*b890*/  LEA R6, P0, R4, UR10, 0x2 ;  /* 0x0000000a04067c11 */ /* 0x000fc6000f8010ff */
[----:B------:R-:W-:-:S05]  /*b8a0*/  IMAD.IADD R3, R5, 0x1, R3 ;  /* 0x0000000105037824 */ /* 0x000fca00078e0203 */
[----:B------:R-:W-:Y:S01]  /*b8b0*/  LEA.HI.X R7, R4, UR11, R3, 0x2, P0 ;  /* 0x0000000b04077c11 */ /* 0x000fe200080f1403 */
[----:B------:R-:W-:-:S05]  /*b8c0*/  IMAD.MOV.U32 R3, RZ, RZ, -0x800000 ;  /* 0xff800000ff037424 */ /* 0x000fca00078e00ff */
[----:B------:R0:W-:Y:S02]  /*b8d0*/  STG.E desc[UR40][R6.64], R3 ;  /* 0x0000000306007986 */ /* 0x0001e4000c101928 */
.L_x_3422:
[----:B------:R-:W-:Y:S05]  /*b8e0*/  BSYNC B1 ;  /* 0x0000000000017941 */ /* 0x000fea0003800000 */
.L_x_3421:
[----:B------:R-:W-:-:S06]  /*b8f0*/  UISETP.GT.AND UP0, UPT, UR46, 0x1, UPT ;  /* 0x000000012e00788c */ /* 0x000fcc000bf04270 */
[----:B------:R-:W-:-:S13]  /*b900*/  PLOP3.LUT P0, PT, PT, PT, UP0, 0x80, 0x0 ;  /* 0x000000000000781c */ /* 0x000fda0003f0f008 */
[----:B------:R-:W-:Y:S05]  /*b910*/  @P0 BRA `(.L_x_3417) ;  /* 0x0000000800800947 */ /* 0x000fea0003800000 */
[----:B------:R-:W1:Y:S01]  /*b920*/  LDC R11, c[0x0][0xbe8] ;  /* 0x0002fa00ff0b7b82 */ /* 0x000e620000000800 */
[----:B0-----:R-:W-:Y:S01]  /*b930*/  SHF.R.S32.HI R3, RZ, 0x1f, R8 ;  /* 0x0000001fff037819 */ /* 0x001fe20000011408 */
[----:B------:R-:W-:Y:S01]  /*b940*/  ULDC.64 UR12, c[0x0][0xaa0] ;  /* 0x0002a800000c7ab9 */ /* 0x000fe20000000a00 */
[----:B------:R-:W-:Y:S01]  /*b950*/  BSSY B1, `(.L_x_3423) ;  /* 0x0000078000017945 */ /* 0x000fe20003800000 */
[----:B------:R-:W-:Y:S01]  /*b960*/  UIMAD UR10, UR19, UR12, URZ ;  /* 0x0000000c130a72a4 */ /* 0x000fe2000f8e023f */
[----:B------:R-:W-:Y:S01]  /*b970*/  LEA.HI R3, R3, R8, RZ, 0x3 ;  /* 0x0000000803037211 */ /* 0x000fe200078f18ff */
[----:B------:R-:W-:Y:S01]  /*b980*/  UIMAD.WIDE.U32 UR8, UR4, UR12, URZ ;  /* 0x0000000c040872a5 */ /* 0x000fe2000f8e003f */
[----:B------:R-:W-:Y:S01]  /*b990*/  SHF.R.S32.HI R27, RZ, 0x1f, R185 ;  /* 0x0000001fff1b7819 */ /* 0x000fe200000114b9 */
[----:B------:R-:W-:Y:S01]  /*b9a0*/  UIMAD UR10, UR4, UR13, UR10 ;  /* 0x0000000d040a72a4 */ /* 0x000fe2000f8e020a */
[----:B------:R-:W-:Y:S01]  /*b9b0*/  LOP3.LUT R7, R3, 0xfffffff8, RZ, 0xc0, !PT ;  /* 0xfffffff803077812 */ /* 0x000fe200078ec0ff */
[----:B------:R-:W-:Y:S01]  /*b9c0*/  ULDC UR12, c[0x0][0xac8] ;  /* 0x0002b200000c7ab9 */ /* 0x000fe20000000800 */
[----:B------:R-:W-:Y:S01]  /*b9d0*/  SHF.R.S32.HI R26, RZ, 0x3, R3 ;  /* 0x00000003ff1a7819 */ /* 0x000fe20000011403 */
[----:B------:R-:W-:Y:S01]  /*b9e0*/  UIADD3 UR9, UR9, UR10, URZ ;  /* 0x0000000a09097290 */ /* 0x000fe2000fffe03f */
[----:B------:R-:W-:Y:S01]  /*b9f0*/  ISETP.GE.AND P2, PT, R192, UR12, PT ;  /* 0x0000000cc0007c0c */ /* 0x000fe2000bf46270 */
[----:B------:R-:W-:Y:S01]  /*ba00*/  IMAD.IADD R9, R8, 0x1, -R7 ;  /* 0x0000000108097824 */ /* 0x000fe200078e0a07 */
[----:B------:R-:W-:Y:S01]  /*ba10*/  ULDC.64 UR10, c[0x0][0xae8] ;  /* 0x0002ba00000a7ab9 */ /* 0x000fe20000000a00 */
[----:B------:R-:W-:Y:S01]  /*ba20*/  IMAD.U32 R8, RZ, RZ, UR43 ;  /* 0x0000002bff087e24 */ /* 0x000fe2000f8e00ff */
[----:B------:R-:W-:Y:S01]  /*ba30*/  ISETP.GE.AND P1, PT, R187, UR12, PT ;  /* 0x0000000cbb007c0c */ /* 0x000fe2000bf26270 */
[----:B------:R-:W-:Y:S01]  /*ba40*/  IMAD R3, R9, 0x20, R26 ;  /* 0x0000002009037824 */ /* 0x000fe200078e021a */
[----:B------:R-:W-:Y:S01]  /*ba50*/  UIMAD.WIDE.U32 UR8, UR44, UR10, UR8 ;  /* 0x0000000a2c0872a5 */ /* 0x000fe2000f8e0008 */
[----:B------:R-:W-:-:S02]  /*ba60*/  ISETP.GE.AND P3, PT, R2, UR12, PT ;  /* 0x0000000c02007c0c */ /* 0x000fc4000bf66270 */
[----:B------:R-:W-:Y:S01]  /*ba70*/  IMAD R8, R8, 0x40, R3 ;  /* 0x0000004008087824 */ /* 0x000fe200078e0203 */
[----:B------:R-:W-:Y:S01]  /*ba80*/  SEL R3, RZ, 0xffffffff, P2 ;  /* 0xffffffffff037807 */ /* 0x000fe20001000000 */
[----:B------:R-:W-:Y:S01]  /*ba90*/  UIMAD UR9, UR44, UR11, UR9 ;  /* 0x0000000b2c0972a4 */ /* 0x000fe2000f8e0209 */
[----:B-1----:R-:W-:Y:S01]  /*baa0*/  ISETP.NE.AND P0, PT, R11, 0x1, PT ;  /* 0x000000010b00780c */ /* 0x002fe20003f05270 */
[----:B-----5:R-:W-:Y:S01]  /*bab0*/  IMAD R25, R0, R11, RZ ;  /* 0x0000000b00197224 */ /* 0x020fe200078e02ff */
[----:B------:R-:W-:Y:S01]  /*bac0*/  SEL R9, RZ, 0xffffffff, P1 ;  /* 0xffffffffff097807 */ /* 0x000fe20000800000 */
[----:B------:R-:W-:Y:S01]  /*bad0*/  IMAD.SHL.U32 R13, R3, 0x2, RZ ;  /* 0x00000002030d7824 */ /* 0x000fe200078e00ff */
[----:B------:R-:W-:Y:S01]  /*bae0*/  SEL R6, RZ, 0x1, P3 ;  /* 0x00000001ff067807 */ /* 0x000fe20001800000 */
[----:B------:R-:W-:Y:S01]  /*baf0*/  ULDC.64 UR10, c[0x0][0xaf0] ;  /* 0x0002bc00000a7ab9 */ /* 0x000fe20000000a00 */
[----:B------:R-:W-:Y:S01]  /*bb00*/  IMAD.MOV.U32 R3, RZ, RZ, R8 ;  /* 0x000000ffff037224 */ /* 0x000fe200078e0008 */
[----:B------:R-:W-:Y:S01]  /*bb10*/  UIMAD UR42, UR42, UR10, URZ ;  /* 0x0000000a2a2a72a4 */ /* 0x000fe2000f8e023f */
[----:B------:R-:W-:Y:S01]  /*bb20*/  IMAD.SHL.U32 R9, R9, 0x4, RZ ;  /* 0x0000000409097824 */ /* 0x000fe200078e00ff */
[----:B------:R-:W-:Y:S01]  /*bb30*/  LOP3.LUT R6, R13, 0x2, R6, 0xe2, !PT ;  /* 0x000000020d067812 */ /* 0x000fe200078ee206 */
[----:B------:R-:W-:Y:S01]  /*bb40*/  UIMAD.WIDE.U32 UR8, UR39, UR10, UR8 ;  /* 0x0000000a270872a5 */ /* 0x000fe2000f8e0008 */
[----:B------:R-:W-:Y:S01]  /*bb50*/  ISETP.GE.AND P1, PT, R225, UR12, PT ;  /* 0x0000000ce1007c0c */ /* 0x000fe2000bf26270 */
[----:B------:R-:W-:Y:S01]  /*bb60*/  UIMAD UR4, UR39, UR11, UR42 ;  /* 0x0000000b270472a4 */ /* 0x000fe2000f8e022a */
[----:B------:R-:W0:Y:S01]  /*bb70*/  @P0 LDC R5, c[0x0][0xbec] ;  /* 0x0002fb00ff050b82 */ /* 0x000e220000000800 */
[----:B------:R-:W-:-:S02]  /*bb80*/  LOP3.LUT R10, R9, 0x4, R6, 0xe2, !PT ;  /* 0x00000004090a7812 */ /* 0x000fc400078ee206 */
[----:B------:R-:W-:Y:S01]  /*bb90*/  UIADD3 UR4, UR9, UR4, URZ ;  /* 0x0000000409047290 */ /* 0x000fe2000fffe03f */
[----:B------:R-:W-:Y:S02]  /*bba0*/  SEL R0, RZ, 0x80, P1 ;  /* 0x00000080ff007807 */ /* 0x000fe40000800000 */
[----:B------:R-:W-:Y:S02]  /*bbb0*/  SHF.R.S32.HI R28, RZ, 0x1f, R225 ;  /* 0x0000001fff1c7819 */ /* 0x000fe400000114e1 */
[----:B------:R-:W1:Y:S01]  /*bbc0*/  @P0 LDC R7, c[0x0][0xbf0] ;  /* 0x0002fc00ff070b82 */ /* 0x000e620000000800 */
[----:B------:R-:W-:Y:S02]  /*bbd0*/  SHF.R.S32.HI R29, RZ, 0x1f, R186 ;  /* 0x0000001fff1d7819 */ /* 0x000fe400000114ba */
[----:B------:R-:W-:Y:S02]  /*bbe0*/  SHF.R.S32.HI R30, RZ, 0x1f, R187 ;  /* 0x0000001fff1e7819 */ /* 0x000fe400000114bb */
[----:B------:R-:W-:-:S02]  /*bbf0*/  SHF.R.S32.HI R31, RZ, 0x1f, R226 ;  /* 0x0000001fff1f7819 */ /* 0x000fc400000114e2 */
[----:B------:R-:W-:Y:S02]  /*bc00*/  SHF.R.S32.HI R33, RZ, 0x1f, R184 ;  /* 0x0000001fff217819 */ /* 0x000fe400000114b8 */
[----:B------:R-:W-:Y:S01]  /*bc10*/  SHF.R.S32.HI R32, RZ, 0x1f, R192 ;  /* 0x0000001fff207819 */ /* 0x000fe200000114c0 */
[----:B0-----:R-:W-:-:S04]  /*bc20*/  @P0 IMAD.HI.U32 R4, R8, R5, RZ ;  /* 0x0000000508040227 */ /* 0x001fc800078e00ff */
[----:B------:R-:W-:Y:S02]  /*bc30*/  IMAD.U32 R5, RZ, RZ, UR9 ;  /* 0x00000009ff057e24 */ /* 0x000fe4000f8e00ff */
[----:B------:R-:W-:Y:S01]  /*bc40*/  IMAD.U32 R5, RZ, RZ, UR4 ;  /* 0x00000004ff057e24 */ /* 0x000fe2000f8e00ff */
[----:B-1----:R-:W-:Y:S01]  /*bc50*/  @P0 SHF.R.U32.HI R3, RZ, R7, R4 ;  /* 0x00000007ff030219 */ /* 0x002fe20000011604 */
[----:B------:R-:W-:Y:S01]  /*bc60*/  IMAD.U32 R4, RZ, RZ, UR8 ;  /* 0x00000008ff047e24 */ /* 0x000fe2000f8e00ff */
[----:B------:R-:W-:Y:S01]  /*bc70*/  ISETP.GE.AND P0, PT, R186, UR12, PT ;  /* 0x0000000cba007c0c */ /* 0x000fe2000bf06270 */
[----:B------:R-:W-:Y:S01]  /*bc80*/  ULDC.64 UR8, c[0x0][0xae0] ;  /* 0x0002b80000087ab9 */ /* 0x000fe20000000a00 */
[--C-:B------:R-:W-:Y:S01]  /*bc90*/  SHF.R.S32.HI R6, RZ, 0x1f, R3.reuse ;  /* 0x0000001fff067819 */ /* 0x100fe20000011403 */
[----:B------:R-:W-:Y:S01]  /*bca0*/  IMAD.MOV R7, RZ, RZ, -R3 ;  /* 0x000000ffff077224 */ /* 0x000fe200078e0a03 */
[----:B------:R-:W-:Y:S01]  /*bcb0*/  SEL R9, RZ, 0xffffffff, P0 ;  /* 0xffffffffff097807 */ /* 0x000fe20000000000 */
[----:B------:R-:W-:Y:S01]  /*bcc0*/  IMAD.WIDE.U32 R4, R3, UR8, R4 ;  /* 0x0000000803047c25 */ /* 0x000fe2000f8e0004 */
[----:B------:R-:W-:-:S03]  /*bcd0*/  ISETP.GE.AND P0, PT, R185, UR12, PT ;  /* 0x0000000cb9007c0c */ /* 0x000fc6000bf06270 */
[----:B------:R-:W-:Y:S02]  /*bce0*/  IMAD R6, R6, UR8, RZ ;  /* 0x0000000806067c24 */ /* 0x000fe4000f8e02ff */
[----:B------:R-:W-:Y:S02]  /*bcf0*/  IMAD.SHL.U32 R13, R9, 0x8, RZ ;  /* 0x00000008090d7824 */ /* 0x000fe400078e00ff */
[----:B------:R-:W-:Y:S01]  /*bd00*/  IMAD R9, R3, UR9, R6 ;  /* 0x0000000903097c24 */ /* 0x000fe2000f8e0206 */
[----:B------:R-:W-:Y:S01]  /*bd10*/  SEL R6, RZ, 0xffffffff, P0 ;  /* 0xffffffffff067807 */ /* 0x000fe20000000000 */
[----:B------:R-:W-:Y:S01]  /*bd20*/  IMAD R7, R11, R7, R8 ;  /* 0x000000070b077224 */ /* 0x000fe200078e0208 */
[----:B------:R-:W-:Y:S01]  /*bd30*/  ISETP.GE.AND P0, PT, R184, UR12, PT ;  /* 0x0000000cb8007c0c */ /* 0x000fe2000bf06270 */
[----:B------:R-:W-:Y:S01]  /*bd40*/  IMAD.IADD R5, R5, 0x1, R9 ;  /* 0x0000000105057824 */ /* 0x000fe200078e0209 */
[----:B------:R-:W-:Y:S01]  /*bd50*/  LOP3.LUT R10, R13, 0x8, R10, 0xe2, !PT ;  /* 0x000000080d0a7812 */ /* 0x000fe200078ee20a */
[----:B------:R-:W-:Y:S01]  /*bd60*/  IMAD.SHL.U32 R13, R6, 0x10, RZ ;  /* 0x00000010060d7824 */ /* 0x000fe200078e00ff */
[----:B------:R-:W-:Y:S01]  /*bd70*/  SEL R8, RZ, 0xffffffff, P0 ;  /* 0xffffffffff087807 */ /* 0x000fe20000000000 */
[----:B------:R-:W-:Y:S01]  /*bd80*/  ULDC.64 UR8, c[0x0][0xad8] ;  /* 0x0002b60000087ab9 */ /* 0x000fe20000000a00 */
[----:B------:R-:W-:Y:S01]  /*bd90*/  SHF.R.S32.HI R3, RZ, 0x1f, R7 ;  /* 0x0000001fff037819 */ /* 0x000fe20000011407 */
[----:B------:R-:W-:Y:S01]  /*bda0*/  IMAD.WIDE.U32 R4, R7, UR8, R4 ;  /* 0x0000000807047c25 */ /* 0x000fe2000f8e0004 */
[----:B------:R-:W-:-:S02]  /*bdb0*/  LOP3.LUT R10, R13, 0x10, R10, 0xe2, !PT ;  /* 0x000000100d0a7812 */ /* 0x000fc400078ee20a */
[----:B------:R-:W-:Y:S01]  /*bdc0*/  ISETP.GE.AND P0, PT, R226, UR12, PT ;  /* 0x0000000ce2007c0c */ /* 0x000fe2000bf06270 */
[----:B------:R-:W-:Y:S02]  /*bdd0*/  IMAD.SHL.U32 R9, R8, 0x20, RZ ;  /* 0x0000002008097824 */ /* 0x000fe400078e00ff */
[----:B------:R-:W-:-:S03]  /*bde0*/  IMAD R6, R3, UR8, RZ ;  /* 0x0000000803067c24 */ /* 0x000fc6000f8e02ff */
[----:B------:R-:W-:Y:S01]  /*bdf0*/  LOP3.LUT R10, R9, 0x20, R10, 0xe2, !PT ;  /* 0x00000020090a7812 */ /* 0x000fe200078ee20a */
[----:B------:R-:W-:Y:S01]  /*be00*/  IMAD R3, R7, UR9, R6 ;  /* 0x0000000907037c24 */ /* 0x000fe2000f8e0206 */
[----:B------:R-:W-:Y:S01]  /*be10*/  ULDC.64 UR8, c[0x0][0xa80] ;  /* 0x0002a00000087ab9 */ /* 0x000fe20000000a00 */
[----:B------:R-:W-:Y:S01]  /*be20*/  IMAD.U32 R9, RZ, RZ, UR43 ;  /* 0x0000002bff097e24 */ /* 0x000fe2000f8e00ff */
[----:B------:R-:W-:Y:S01]  /*be30*/  SEL R7, RZ, 0x40, P0 ;  /* 0x00000040ff077807 */ /* 0x000fe20000000000 */
[----:B------:R-:W-:Y:S01]  /*be40*/  IMAD.IADD R3, R5, 0x1, R3 ;  /* 0x0000000105037824 */ /* 0x000fe200078e0203 */
[----:B------:R-:W-:Y:S01]  /*be50*/  LEA R20, P0, R4, UR8, 0x1 ;  /* 0x0000000804147c11 */ /* 0x000fe2000f8008ff */
[----:B------:R-:W-:Y:S01]  /*be60*/  IMAD R26, R9, 0x40, R26 ;  /* 0x00000040091a7824 */ /* 0x000fe200078e021a */
[----:B------:R-:W-:Y:S02]  /*be70*/  LOP3.LUT R21, R10, R7, RZ, 0xfc, !PT ;  /* 0x000000070a157212 */ /* 0x000fe400078efcff */
[----:B------:R-:W-:Y:S01]  /*be80*/  LEA.HI.X R3, R4, UR9, R3, 0x1, P0 ;  /* 0x0000000904037c11 */ /* 0x000fe200080f0c03 */
[----:B------:R0:W1:Y:S01]  /*be90*/  SHFL.IDX PT, R6, R20, RZ, 0x181f ;  /* 0x00181fff14067589 */ /* 0x00006200000e0000 */
[----:B------:R-:W-:-:S02]  /*bea0*/  ISETP.GE.AND P0, PT, R26, R25, PT ;  /* 0x000000191a00720c */ /* 0x000fc40003f06270 */
[----:B------:R-:W-:Y:S01]  /*beb0*/  LOP3.LUT R24, R21, R0, RZ, 0xfc, !PT ;  /* 0x0000000015187212 */ /* 0x000fe200078efcff */
[----:B------:R0:W2:Y:S10]  /*bec0*/  SHFL.IDX PT, R7, R3, RZ, 0x181f ;  /* 0x00181fff03077589 */ /* 0x0000b400000e0000 */
[----:B0-----:R-:W-:Y:S05]  /*bed0*/  @P0 BRA `(.L_x_3424) ;  /* 0x00000000007c0947 */ /* 0x001fea0003800000 */
[----:B------:R-:W-:Y:S02]  /*bee0*/  ISETP.GE.AND P2, PT, R192, UR12, PT ;  /* 0x0000000cc0007c0c */ /* 0x000fe4000bf46270 */
[----:B------:R-:W-:Y:S02]  /*bef0*/  ISETP.GE.AND P1, PT, R2, UR12, PT ;  /* 0x0000000c02007c0c */ /* 0x000fe4000bf26270 */
[----:B------:R-:W-:Y:S02]  /*bf00*/  ISETP.GE.AND P5, PT, R187, UR12, PT ;  /* 0x0000000cbb007c0c */ /* 0x000fe4000bfa6270 */
[----:B------:R-:W-:-:S07]  /*bf10*/  ISETP.GE.AND P3, PT, R186, UR12, PT ;  /* 0x0000000cba007c0c */ /* 0x000fce000bf66270 */
[-C--:B-1----:R-:W-:Y:S02]  /*bf20*/  @!P2 LEA R8, P0, R192, R6.reuse, 0x1 ;  /* 0x00000006c008a211 */ /* 0x082fe400078008ff */
[----:B--2---:R-:W-:Y:S02]  /*bf30*/  @!P1 IMAD.WIDE R4, R2, 0x2, R6 ;  /* 0x0000000202049825 */ /* 0x004fe400078e0206 */
[----:B------:R-:W-:Y:S02]  /*bf40*/  @!P2 LEA.HI.X R9, R192, R7, R32, 0x1, P0 ;  /* 0x00000007c009a211 */ /* 0x000fe400000f0c20 */
[----:B------:R-:W-:Y:S01]  /*bf50*/  @!P5 LEA R10, P4, R187, R6, 0x1 ;  /* 0x00000006bb0ad211 */ /* 0x000fe200078808ff */
[----:B------:R-:W-:Y:S01]  /*bf60*/  @!P1 ST.E.128 desc[UR40][R4.64], RZ ;  /* 0x000000ff04009985 */ /* 0x000fe2000c101d28 */
[----:B------:R-:W-:Y:S02]  /*bf70*/  ISETP.GE.AND P1, PT, R184, UR12, PT ;  /* 0x0000000cb8007c0c */ /* 0x000fe4000bf26270 */
[----:B------:R-:W-:Y:S01]  /*bf80*/  LOP3.LUT P0, RZ, R21, 0x40, RZ, 0xc0, !PT ;  /* 0x0000004015ff7812 */ /* 0x000fe2000780c0ff */
[----:B------:R0:W-:Y:S01]  /*bf90*/  @!P2 ST.E.128 desc[UR40][R8.64], RZ ;  /* 0x000000ff0800a985 */ /* 0x0001e2000c101d28 */
[----:B------:R-:W-:-:S02]  /*bfa0*/  ISETP.GE.AND P2, PT, R185, UR12, PT ;  /* 0x0000000cb9007c0c */ /* 0x000fc4000bf46270 */
[-C--:B------:R-:W-:Y:S02]  /*bfb0*/  @!P5 LEA.HI.X R11, R187, R7.reuse, R30, 0x1, P4 ;  /* 0x00000007bb0bd211 */ /* 0x080fe400020f0c1e */
[----:B------:R-:W-:Y:S02]  /*bfc0*/  LOP3.LUT P4, RZ, R24, 0x80, RZ, 0xc0, !PT ;  /* 0x0000008018ff7812 */ /* 0x000fe4000788c0ff */
[CC--:B------:R-:W-:Y:S01]  /*bfd0*/  @!P3 LEA R12, P6, R186.reuse, R6.reuse, 0x1 ;  /* 0x00000006ba0cb211 */ /* 0x0c0fe200078c08ff */
[----:B------:R3:W-:Y:S03]  /*bfe0*/  @!P5 ST.E.128 desc[UR40][R10.64], RZ ;  /* 0x000000ff0a00d985 */ /* 0x0007e6000c101d28 */
[----:B------:R-:W-:Y:S02]  /*bff0*/  @!P3 LEA.HI.X R13, R186, R7, R29, 0x1, P6 ;  /* 0x00000007ba0db211 */ /* 0x000fe400030f0c1d */
[----:B0-----:R-:W-:-:S02]  /*c000*/  @!P1 LEA R8, P6, R184, R6, 0x1 ;  /* 0x00000006b8089211 */ /* 0x001fc400078c08ff */
[CC--:B------:R-:W-:Y:S01]  /*c010*/  @!P2 LEA R4, P5, R185.reuse, R6.reuse, 0x1 ;  /* 0x00000006b904a211 */ /* 0x0c0fe200078a08ff */
[----:B------:R3:W-:Y:S01]  /*c020*/  @!P3 ST.E.128 desc[UR40][R12.64], RZ ;  /* 0x000000ff0c00b985 */ /* 0x0007e2000c101d28 */
[-C--:B------:R-:W-:Y:S02]  /*c030*/  @P0 LEA R14, P3, R226, R6.reuse, 0x1 ;  /* 0x00000006e20e0211 */ /* 0x080fe400078608ff */
[-C--:B------:R-:W-:Y:S02]  /*c040*/  @!P2 LEA.HI.X R5, R185, R7.reuse, R27, 0x1, P5 ;  /* 0x00000007b905a211 */ /* 0x080fe400028f0c1b */
[----:B------:R-:W-:Y:S02]  /*c050*/  @P4 LEA R6, P5, R225, R6, 0x1 ;  /* 0x00000006e1064211 */ /* 0x000fe400078a08ff */
[-C--:B------:R-:W-:Y:S01]  /*c060*/  @!P1 LEA.HI.X R9, R184, R7.reuse, R33, 0x1, P6 ;  /* 0x00000007b8099211 */ /* 0x080fe200030f0c21 */
[----:B------:R3:W-:Y:S01]  /*c070*/  @!P2 ST.E.128 desc[UR40][R4.64], RZ ;  /* 0x000000ff0400a985 */ /* 0x0007e2000c101d28 */
[----:B------:R-:W-:-:S02]  /*c080*/  @P0 LEA.HI.X R15, R226, R7, R31, 0x1, P3 ;  /* 0x00000007e20f0211 */ /* 0x000fc400018f0c1f */
[----:B------:R-:W-:Y:S01]  /*c090*/  @P4 LEA.HI.X R7, R225, R7, R28, 0x1, P5 ;  /* 0x00000007e1074211 */ /* 0x000fe200028f0c1c */
[----:B------:R3:W-:Y:S04]  /*c0a0*/  @!P1 ST.E.128 desc[UR40][R8.64], RZ ;  /* 0x000000ff08009985 */ /* 0x0007e8000c101d28 */
[----:B------:R3:W-:Y:S04]  /*c0b0*/  @P0 ST.E.128 desc[UR40][R14.64], RZ ;  /* 0x000000ff0e000985 */ /* 0x0007e8000c101d28 */
[----:B------:R3:W-:Y:S02]  /*c0c0*/  @P4 ST.E.128 desc[UR40][R6.64], RZ ;  /* 0x000000ff06004985 */ /* 0x0007e4000c101d28 */
.L_x_3424:
[----:B------:R-:W-:Y:S05]  /*c0d0*/  BSYNC B1 ;  /* 0x0000000000017941 */ /* 0x000fea0003800000 */
.L_x_3423:
[----:B------:R-:W-:Y:S01]  /*c0e0*/  VIADD R0, R26, 0x20 ;  /* 0x000000201a007836 */ /* 0x000fe20000000000 */
[----:B--23--:R0:W2:Y:S04]  /*c0f0*/  SHFL.IDX PT, R7, R3, 0x1, 0x181f ;  /* 0x00381f0003077f89 */ /* 0x00c0a800000e0000 */
[----:B------:R-:W-:Y:S01]  /*c100*/  ISETP.GE.AND P0, PT, R0, R25, PT ;  /* 0x000000190000720c */ /* 0x000fe20003f06270 */
[----:B-1----:R0:W1:-:S12]  /*c110*/  SHFL.IDX PT, R6, R20, 0x1, 0x181f ;  /* 0x00381f0014067f89 */ /* 0x00205800000e0000 */
[----:B0-----:R-:W-:Y:S05]  /*c120*/  @P0 BRA `(.L_x_3417) ;  /* 0x00000000007c0947 */ /* 0x001fea0003800000 */
        /* <DEDUP_REMOVED lines=8> */
[----:B------:R0:W-:Y:S01]  /*c1b0*/  @!P1 ST.E.128 desc[UR40][R4.64], RZ ;  /* 0x000000ff04009985 */ /* 0x0001e2000c101d28 */
[----:B------:R-:W-:Y:S02]  /*c1c0*/  @!P5 LEA.HI.X R9, R192, R7, R32, 0x1, P0 ;  /* 0x00000007c009d211 */ /* 0x000fe400000f0c20 */
[----:B------:R-:W-:Y:S02]  /*c1d0*/  ISETP.GE.AND P1, PT, R184, UR12, PT ;  /* 0x0000000cb8007c0c */ /* 0x000fe4000bf26270 */
[----:B------:R-:W-:Y:S01]  /*c1e0*/  LOP3.LUT P0, RZ, R21, 0x40, RZ, 0xc0, !PT ;  /* 0x0000004015ff7812 */ /* 0x000fe2000780c0ff */
[----:B------:R1:W-:Y:S01]  /*c1f0*/  @!P5 ST.E.128 desc[UR40][R8.64], RZ ;  /* 0x000000ff0800d985 */ /* 0x0003e2000c101d28 */
[----:B------:R-:W-:-:S02]  /*c200*/  @!P3 LEA R12, P5, R186, R6, 0x1 ;  /* 0x00000006ba0cb211 */ /* 0x000fc400078a08ff */
[-C--:B------:R-:W-:Y:S02]  /*c210*/  @!P4 LEA.HI.X R11, R187, R7.reuse, R30, 0x1, P6 ;  /* 0x00000007bb0bc211 */ /* 0x080fe400030f0c1e */
[CC--:B------:R-:W-:Y:S02]  /*c220*/  @!P2 LEA R14, P6, R185.reuse, R6.reuse, 0x1 ;  /* 0x00000006b90ea211 */ /* 0x0c0fe400078c08ff */
[-C--:B------:R-:W-:Y:S01]  /*c230*/  @!P3 LEA.HI.X R13, R186, R7.reuse, R29, 0x1, P5 ;  /* 0x00000007ba0db211 */ /* 0x080fe200028f0c1d */
[----:B------:R1:W-:Y:S01]  /*c240*/  @!P4 ST.E.128 desc[UR40][R10.64], RZ ;  /* 0x000000ff0a00c985 */ /* 0x0003e2000c101d28 */
[----:B------:R-:W-:Y:S02]  /*c250*/  LOP3.LUT P5, RZ, R24, 0x80, RZ, 0xc0, !PT ;  /* 0x0000008018ff7812 */ /* 0x000fe400078ac0ff */
[----:B------:R-:W-:Y:S01]  /*c260*/  @!P2 LEA.HI.X R15, R185, R7, R27, 0x1, P6 ;  /* 0x00000007b90fa211 */ /* 0x000fe200030f0c1b */
[----:B------:R1:W-:Y:S01]  /*c270*/  @!P3 ST.E.128 desc[UR40][R12.64], RZ ;  /* 0x000000ff0c00b985 */ /* 0x0003e2000c101d28 */
[----:B0-----:R-:W-:-:S03]  /*c280*/  @!P1 LEA R4, P6, R184, R6, 0x1 ;  /* 0x00000006b8049211 */ /* 0x001fc600078c08ff */
[----:B------:R1:W-:Y:S01]  /*c290*/  @!P2 ST.E.128 desc[UR40][R14.64], RZ ;  /* 0x000000ff0e00a985 */ /* 0x0003e2000c101d28 */
[----:B------:R-:W-:Y:S02]  /*c2a0*/  @!P1 LEA.HI.X R5, R184, R7, R33, 0x1, P6 ;  /* 0x00000007b8059211 */ /* 0x000fe400030f0c21 */
[----:B------:R-:W-:-:S03]  /*c2b0*/  @P0 LEA R20, P6, R226, R6, 0x1 ;  /* 0x00000006e2140211 */ /* 0x000fc600078c08ff */
[----:B------:R1:W-:Y:S01]  /*c2c0*/  @!P1 ST.E.128 desc[UR40][R4.64], RZ ;  /* 0x000000ff04009985 */ /* 0x0003e2000c101d28 */
[----:B------:R-:W-:Y:S02]  /*c2d0*/  @P0 LEA.HI.X R21, R226, R7, R31, 0x1, P6 ;  /* 0x00000007e2150211 */ /* 0x000fe400030f0c1f */
[----:B------:R-:W-:-:S03]  /*c2e0*/  @P5 LEA R6, P6, R225, R6, 0x1 ;  /* 0x00000006e1065211 */ /* 0x000fc600078c08ff */
[----:B------:R1:W-:Y:S01]  /*c2f0*/  @P0 ST.E.128 desc[UR40][R20.64], RZ ;  /* 0x000000ff14000985 */ /* 0x0003e2000c101d28 */
[----:B------:R-:W-:-:S05]  /*c300*/  @P5 LEA.HI.X R7, R225, R7, R28, 0x1, P6 ;  /* 0x00000007e1075211 */ /* 0x000fca00030f0c1c */
[----:B------:R1:W-:Y:S04]  /*c310*/  @P5 ST.E.128 desc[UR40][R6.64], RZ ;  /* 0x000000ff06005985 */ /* 0x0003e8000c101d28 */
.L_x_3417:
[----:B------:R-:W-:Y:S05]  /*c320*/  BSYNC B0 ;  /* 0x0000000000007941 */ /* 0x000fea0003800000 */
.L_x_3410:
[----:B------:R-:W-:Y:S02]  /*c330*/  ULDC UR4, c[0x0][0xc3c] ;  /* 0x00030f0000047ab9 */ /* 0x000fe40000000800 */
[----:B------:R-:W-:-:S06]  /*c340*/  UISETP.GE.AND UP0, UPT, UR7, UR4, UPT ;  /* 0x000000040700728c */ /* 0x000fcc000bf06270 */
[----:B------:R-:W-:-:S13]  /*c350*/  PLOP3.LUT P0, PT, PT, PT, UP0, 0x80, 0x0 ;  /* 0x000000000000781c */ /* 0x000fda0003f0f008 */
[----:B------:R-:W-:Y:S05]  /*c360*/  @!P0 BRA `(.L_x_3425) ;  /* 0xffffff5000248947 */ /* 0x000fea000383ffff */
[----:B------:R-:W-:Y:S05]  /*c370*/  EXIT ;  /* 0x000000000000794d */ /* 0x000fea0003800000 */
.L_x_3375:
[----:B------:R-:W-:-:S08]  /*c380*/  NOP ;  /* 0x0000000000007918 */ /* 0x000fd00000000000 */
[----:B------:R-:W0:-:S00]  /*c390*/  USETMAXREG.DEALLOC.CTAPOOL 0x18 ;  /* 0x00000018000079c8 */ /* 0x000e0000080e0500 */
        /* <DEDUP_REMOVED lines=16> */
.L_x_3426:
[----:B0-----:R-:W-:Y:S01]  /*c4a0*/  LOP3.LUT R0, R6, 0x1f, RZ, 0xc0, !PT ;  /* 0x0000001f06007812 */ /* 0x001fe200078ec0ff */
        /* <DEDUP_REMOVED lines=42> */
.L_x_3430:
        /* <DEDUP_REMOVED lines=38> */
.L_x_3428:
        /* <DEDUP_REMOVED lines=20> */
.L_x_3431:
        /* <DEDUP_REMOVED lines=54> */
.L_x_3429:
[----:B------:R-:W-:Y:S01]  /*ce50*/  IMAD.U32 R2, RZ, RZ, UR6 ;  /* 0x00000006ff027e24 */ /* 0x000fe2000f8e00ff */
[----:B------:R1:W-:Y:S04]  /*ce60*/  STL [R1+0x4], RZ ;  /* 0x000004ff01007387 */ /* 0x0003e80000100800 */
[----:B------:R1:W-:Y:S04]  /*ce70*/  STL [R1+0x8], RZ ;  /* 0x000008ff01007387 */ /* 0x0003e80000100800 */
[----:B------:R1:W-:Y:S02]  /*ce80*/  STL [R1], R2 ;  /* 0x0000000201007387 */ /* 0x0003e40000100800 */
.L_x_3432:
[----:B------:R-:W2:Y:S04]  /*ce90*/  LDL R8, [R1] ;  /* 0x0000000001087983 */ /* 0x000ea80000100800 */
[----:B------:R-:W2:Y:S04]  /*cea0*/  LDL R9, [R1+0x4] ;  /* 0x0000040001097983 */ /* 0x000ea80000100800 */
[----:B------:R-:W2:Y:S04]  /*ceb0*/  LDL R10, [R1+0x8] ;  /* 0x00000800010a7983 */ /* 0x000ea80000100800 */
[----:B------:R-:W2:Y:S01]  /*cec0*/  LDL R11, [R1+0xc] ;  /* 0x00000c00010b7983 */ /* 0x000ea20000100800 */
[----:B------:R-:W-:-:S13]  /*ced0*/  ISETP.NE.AND P0, PT, R0, RZ, PT ;  /* 0x000000ff0000720c */ /* 0x000fda0003f05270 */
[----:B0-----:R-:W0:Y:S01]  /*cee0*/  @!P0 S2R R3, SR_CgaCtaId ;  /* 0x0000000000038919 */ /* 0x001e220000008800 */
[----:B------:R-:W-:-:S04]  /*cef0*/  @!P0 MOV R0, 0x400 ;  /* 0x0000040000008802 */ /* 0x000fc80000000f00 */
[----:B0-----:R-:W-:-:S05]  /*cf00*/  @!P0 LEA R0, R3, R0, 0x18 ;  /* 0x0000000003008211 */ /* 0x001fca00078ec0ff */
[----:B--2---:R0:W-:Y:S01]  /*cf10*/  @!P0 STS.128 [R0+0x28cd0], R8 ;  /* 0x028cd00800008388 */ /* 0x0041e20000000c00 */
[----:B------:R-:W-:Y:S06]  /*cf20*/  BAR.ARV 0x5, 0x180 ;  /* 0x0146000000007b1d */ /* 0x000fec0000002000 */
.L_x_3427:
[----:B0-----:R-:W3:Y:S01]  /*cf30*/  LDL R0, [R1+0xc] ;  /* 0x00000c0001007983 */ /* 0x001ee20000100800 */
[----:B------:R-:W-:Y:S01]  /*cf40*/  ULDC UR4, c[0x0][0xc3c] ;  /* 0x00030f0000047ab9 */ /* 0x000fe20000000800 */
[----:B------:R-:W-:Y:S02]  /*cf50*/  IMAD.MOV.U32 R19, RZ, RZ, RZ ;  /* 0x000000ffff137224 */ /* 0x000fe400078e00ff */
[----:B------:R0:W-:Y:S01]  /*cf60*/  STL [R1+0x50], RZ ;  /* 0x000050ff01007387 */ /* 0x0001e20000100800 */
[----:B---3--:R-:W-:Y:S01]  /*cf70*/  ISETP.GE.AND P0, PT, R0, UR4, PT ;  /* 0x0000000400007c0c */ /* 0x008fe2000bf06270 */
[----:B------:R-:W-:-:S05]  /*cf80*/  IMAD.MOV.U32 R0, RZ, RZ, 0x1 ;  /* 0x00000001ff007424 */ /* 0x000fca00078e00ff */
[----:B------:R0:W-:Y:S07]  /*cf90*/  STL [R1+0x10], R0 ;  /* 0x0000100001007387 */ /* 0x0001ee0000100800 */
[----:B------:R-:W-:Y:S05]  /*cfa0*/  @P0 BRA `(.L_x_3433) ;  /* 0x00000060006c0947 */ /* 0x000fea0003800000 */
[----:B------:R-:W3:Y:S01]  /*cfb0*/  S2UR UR5, SR_CgaCtaId ;  /* 0x00000000000579c3 */ /* 0x000ee20000008800 */
[C---:B0-----:R-:W-:Y:S01]  /*cfc0*/  IMAD.SHL.U32 R0, R6.reuse, 0x8, RZ ;  /* 0x0000000806007824 */ /* 0x041fe200078e00ff */
[----:B------:R-:W-:Y:S01]  /*cfd0*/  LOP3.LUT R4, R6, 0x7f, RZ, 0xc0, !PT ;  /* 0x0000007f06047812 */ /* 0x000fe200078ec0ff */
[----:B------:R-:W-:Y:S01]  /*cfe0*/  UMOV UR4, 0x400 ;  /* 0x0000040000047882 */ /* 0x000fe20000000000 */
[----:B------:R-:W-:Y:S01]  /*cff0*/  BSSY B8, `(.L_x_3433) ;  /* 0x0000616000087945 */ /* 0x000fe20003800000 */
[----:B------:R-:W-:Y:S01]  /*d000*/  IMAD.MOV.U32 R19, RZ, RZ, RZ ;  /* 0x000000ffff137224 */ /* 0x000fe200078e00ff */
[----:B------:R-:W-:Y:S01]  /*d010*/  LOP3.LUT R3, R0, 0x1f8, RZ, 0xc0, !PT ;  /* 0x000001f800037812 */ /* 0x000fe200078ec0ff */
[----:B-1----:R-:W-:Y:S01]  /*d020*/  IMAD.SHL.U32 R2, R4, 0x8, RZ ;  /* 0x0000000804027824 */ /* 0x002fe200078e00ff */
[----:B------:R-:W-:Y:S01]  /*d030*/  ULDC UR37, c[0x0][0xc] ;  /* 0x0000030000257ab9 */ /* 0x000fe20000000800 */
[----:B------:R-:W-:Y:S01]  /*d040*/  IMAD.MOV.U32 R0, RZ, RZ, 0x1 ;  /* 0x00000001ff007424 */ /* 0x000fe200078e00ff */
[----:B------:R-:W-:Y:S01]  /*d050*/  LOP3.LUT R3, R3, 0x38, R6, 0x78, !PT ;  /* 0x0000003803037812 */ /* 0x000fe200078e7806 */
[----:B------:R-:W-:Y:S01]  /*d060*/  IMAD.SHL.U32 R6, R6, 0x10, RZ ;  /* 0x0000001006067824 */ /* 0x000fe200078e00ff */
[----:B------:R-:W-:-:S02]  /*d070*/  ULDC.64 UR38, c[0x0][0x198] ;  /* 0x0000660000267ab9 */ /* 0x000fc40000000a00 */
[----:B------:R-:W-:Y:S02]  /*d080*/  LOP3.LUT R3, R3, 0x200, R2, 0xf8, !PT ;  /* 0x0000020003037812 */ /* 0x000fe400078ef802 */
[----:B------:R-:W-:-:S04]  /*d090*/  SHF.R.U32.HI R2, RZ, 0x3, R4 ;  /* 0x00000003ff027819 */ /* 0x000fc80000011604 */
[----:B------:R-:W-:Y:S01]  /*d0a0*/  LOP3.LUT R4, R2, 0x70, R6, 0xf8, !PT ;  /* 0x0000007002047812 */ /* 0x000fe200078ef806 */
[----:B---3--:R-:W-:-:S06]  /*d0b0*/  ULEA UR4, UR5, UR4, 0x18 ;  /* 0x0000000405047291 */ /* 0x008fcc000f8ec03f */
[----:B------:R-:W-:-:S04]  /*d0c0*/  IMAD.U32 R18, RZ, RZ, UR4 ;  /* 0x00000004ff127e24 */ /* 0x000fc8000f8e00ff */
[----:B------:R-:W-:-:S05]  /*d0d0*/  IMAD R2, R3, 0x2, R18 ;  /* 0x0000000203027824 */ /* 0x000fca00078e0212 */
[----:B------:R0:W-:Y:S04]  /*d0e0*/  STL [R1+0x54], R2 ;  /* 0x0000540201007387 */ /* 0x0001e80000100800 */
[----:B------:R0:W-:Y:S04]  /*d0f0*/  STL [R1+0x10], R0 ;  /* 0x0000100001007387 */ /* 0x0001e80000100800 */
[----:B------:R0:W-:Y:S02]  /*d100*/  STL [R1+0x50], RZ ;  /* 0x000050ff01007387 */ /* 0x0001e40000100800 */
.L_x_3551:
[----:B0--3--:R-:W3:Y:S01]  /*d110*/  LDL R0, [R1+0xc] ;  /* 0x00000c0001007983 */ /* 0x009ee20000100800 */
[----:B------:R-:W3:Y:S01]  /*d120*/  LDC.64 R2, c[0x0][0xc88] ;  /* 0x00032200ff027b82 */ /* 0x000ee20000000a00 */
[----:B------:R-:W-:Y:S05]  /*d130*/  YIELD ;  /* 0x0000000000007946 */ /* 0x000fea0003800000 */
[----:B------:R-:W-:Y:S01]  /*d140*/  ULDC.64 UR4, c[0x0][0xa28] ;  /* 0x00028a0000047ab9 */ /* 0x000fe20000000a00 */
[----:B-1----:R-:W-:Y:S01]  /*d150*/  IMAD.MOV.U32 R6, RZ, RZ, RZ ;  /* 0x000000ffff067224 */ /* 0x002fe200078e00ff */
[----:B------:R-:W-:Y:S01]  /*d160*/  ISETP.NE.U32.AND P0, PT, RZ, UR4, PT ;  /* 0x00000004ff007c0c */ /* 0x000fe2000bf05070 */
[----:B------:R-:W-:Y:S01]  /*d170*/  ULDC.64 UR6, c[0x0][0xa18] ;  /* 0x0002860000067ab9 */ /* 0x000fe20000000a00 */
[----:B------:R-:W-:Y:S01]  /*d180*/  ULDC.64 UR8, c[0x0][0xa08] ;  /* 0x0002820000087ab9 */ /* 0x000fe20000000a00 */
[----:B---3--:R-:W-:-:S05]  /*d190*/  IMAD.WIDE R2, R0, 0x4, R2 ;  /* 0x0000000400027825 */ /* 0x008fca00078e0202 */
[----:B--2---:R-:W2:Y:S01]  /*d1a0*/  LDG.E R10, desc[UR40][R2.64] ;  /* 0x00000028020a7981 */ /* 0x004ea2000c1e1900 */
        /* <DEDUP_REMOVED lines=46> */
.L_x_3434:
        /* <DEDUP_REMOVED lines=18> */
.L_x_3435:
[----:B------:R-:W-:Y:S05]  /*d5b0*/  @!P0 BRA `(.L_x_3436) ;  /* 0x00000000000c8947 */ /* 0x000fea0003800000 */
[----:B------:R-:W2:Y:S04]  /*d5c0*/  LDG.E R6, desc[UR40][R4.64] ;  /* 0x0000002804067981 */ /* 0x000ea8000c1e1900 */
[----:B------:R-:W2:Y:S02]  /*d5d0*/  LDG.E R4, desc[UR40][R4.64+0x4] ;  /* 0x0000042804047981 */ /* 0x000ea4000c1e1900 */
[----:B--2---:R-:W-:-:S07]  /*d5e0*/  IMAD.IADD R6, R4, 0x1, -R6 ;  /* 0x0000000104067824 */ /* 0x004fce00078e0a06 */
.L_x_3436:
[----:B-----5:R-:W-:Y:S01]  /*d5f0*/  IMAD.IADD R6, R6, 0x1, -R0 ;  /* 0x0000000106067824 */ /* 0x020fe200078e0a00 */
[----:B------:R-:W-:Y:S01]  /*d600*/  LOP3.LUT R9, R2, 0xff, RZ, 0xc0, !PT ;  /* 0x000000ff02097812 */ /* 0x000fe200078ec0ff */
[----:B------:R-:W-:Y:S01]  /*d610*/  IMAD.MOV.U32 R4, RZ, RZ, RZ ;  /* 0x000000ffff047224 */ /* 0x000fe200078e00ff */
[----:B------:R-:W-:Y:S01]  /*d620*/  BSSY B0, `(.L_x_3437) ;  /* 0x000002a000007945 */ /* 0x000fe20003800000 */
[C---:B------:R-:W-:Y:S01]  /*d630*/  VIADD R0, R6.reuse, 0x3f ;  /* 0x0000003f06007836 */ /* 0x040fe20000000000 */
[----:B------:R-:W-:Y:S01]  /*d640*/  ISETP.GE.AND P0, PT, R6, 0x1, PT ;  /* 0x000000010600780c */ /* 0x000fe20003f06270 */
[----:B------:R-:W-:-:S03]  /*d650*/  IMAD.MOV.U32 R10, RZ, RZ, R4 ;  /* 0x000000ffff0a7224 */ /* 0x000fc600078e0004 */
[----:B-1----:R-:W-:-:S04]  /*d660*/  SHF.R.S32.HI R3, RZ, 0x1f, R0 ;  /* 0x0000001fff037819 */ /* 0x002fc80000011400 */
[----:B------:R-:W-:-:S04]  /*d670*/  LEA.HI R3, R3, R0, RZ, 0x6 ;  /* 0x0000000003037211 */ /* 0x000fc800078f30ff */
[----:B------:R-:W-:-:S05]  /*d680*/  SHF.R.S32.HI R8, RZ, 0x6, R3 ;  /* 0x00000006ff087819 */ /* 0x000fca0000011403 */
[----:B------:R1:W-:Y:S04]  /*d690*/  STL [R1+0x3c], R8 ;  /* 0x00003c0801007387 */ /* 0x0003e80000100800 */
[----:B------:R1:W-:Y:S04]  /*d6a0*/  STL [R1+0x34], R4 ;  /* 0x0000340401007387 */ /* 0x0003e80000100800 */
[----:B------:R1:W-:Y:S01]  /*d6b0*/  STL [R1+0x58], R9 ;  /* 0x0000580901007387 */ /* 0x0003e20000100800 */
[----:B------:R-:W-:Y:S05]  /*d6c0*/  @!P0 BRA `(.L_x_3438) ;  /* 0x00000000007c8947 */ /* 0x000fea0003800000 */
[----:B------:R-:W-:-:S04]  /*d6d0*/  SHF.R.U32.HI R0, RZ, 0x10, R2 ;  /* 0x00000010ff007819 */ /* 0x000fc80000011602 */
[----:B------:R-:W-:-:S13]  /*d6e0*/  ISETP.NE.AND P0, PT, R0, RZ, PT ;  /* 0x000000ff0000720c */ /* 0x000fda0003f05270 */
[----:B------:R-:W1:Y:S02]  /*d6f0*/  @!P0 LDC R0, c[0x0][0x9f0] ;  /* 0x00027c00ff008b82 */ /* 0x000e640000000800 */
        /* <DEDUP_REMOVED lines=28> */
.L_x_3438:
[----:B------:R-:W-:Y:S05]  /*d8c0*/  BSYNC B0 ;  /* 0x0000000000007941 */ /* 0x000fea0003800000 */
.L_x_3437:
        /* <DEDUP_REMOVED lines=13> */
[----:B------:R-:W-:Y:S01]  /*d9a0*/  VOTEU.ANY UR4, UPT, PT ;  /* 0x0000000000047886 */ /* 0x000fe200038e0100 */
[----:B------:R-:W5:Y:S01]  /*d9b0*/  LDC.64 R2, c[0x0][0xc60] ;  /* 0x00031800ff027b82 */ /* 0x000f620000000a00 */
[----:B------:R-:W4:Y:S02]  /*d9c0*/  FLO.U32 R0, UR4 ;  /* 0x0000000400007d00 */ /* 0x000f2400080e0000 */
[----:B----4-:R-:W-:-:S06]  /*d9d0*/  ISETP.EQ.U32.AND P0, PT, R0, R5, PT ;  /* 0x000000050000720c */ /* 0x010fcc0003f02070 */
[----:B------:R-:W5:Y:S07]  /*d9e0*/  POPC R5, UR4 ;  /* 0x0000000400057d09 */ /* 0x000f6e0008000000 */
[----:B-----5:R-:W4:Y:S01]  /*d9f0*/  @P0 ATOMG.E.ADD.STRONG.GPU PT, R3, desc[UR40][R2.64], R5 ;  /* 0x00000005020309a8 */ /* 0x020f2200081ee1e8 */
[----:B-1----:R-:W1:Y:S02]  /*da00*/  S2R R4, SR_LTMASK ;  /* 0x0000000000047919 */ /* 0x002e640000003900 */
[----:B-1----:R-:W-:-:S04]  /*da10*/  LOP3.LUT R4, R4, UR4, RZ, 0xc0, !PT ;  /* 0x0000000404047c12 */ /* 0x002fc8000f8ec0ff */
[----:B--2---:R-:W1:Y:S01]  /*da20*/  POPC R7, R4 ;  /* 0x0000000400077309 */ /* 0x004e620000000000 */
[----:B----4-:R-:W1:Y:S02]  /*da30*/  SHFL.IDX PT, R0, R3, R0, 0x1f ;  /* 0x00001f0003007589 */ /* 0x010e6400000e0000 */
[----:B-1----:R-:W-:-:S05]  /*da40*/  IADD3 R0, R0, UR37, R7 ;  /* 0x0000002500007c10 */ /* 0x002fca000fffe007 */
[----:B------:R4:W-:Y:S01]  /*da50*/  STL [R1], R0 ;  /* 0x0000000001007387 */ /* 0x0009e20000100800 */
[----:B------:R-:W-:Y:S05]  /*da60*/  BRA `(.L_x_3441) ;  /* 0x0000004800507947 */ /* 0x000fea0003800000 */
.L_x_3440:
        /* <DEDUP_REMOVED lines=12> */
[----:B--2---:R-:W-:-:S02]  /*db30*/  IMAD.U32 R7, RZ, RZ, UR9 ;  /* 0x00000009ff077e24 */ /* 0x004fc4000f8e00ff */
[----:B---3--:R-:W-:Y:S02]  /*db40*/  IMAD.U32 R10, RZ, RZ, UR4 ;  /* 0x00000004ff0a7e24 */ /* 0x008fe4000f8e00ff */
[----:B0-----:R-:W-:Y:S02]  /*db50*/  IMAD.U32 R11, RZ, RZ, UR5 ;  /* 0x00000005ff0b7e24 */ /* 0x001fe4000f8e00ff */
[----:B------:R-:W-:Y:S02]  /*db60*/  IMAD.MOV.U32 R8, RZ, RZ, 0x70 ;  /* 0x00000070ff087424 */ /* 0x000fe400078e00ff */
[----:B------:R-:W-:Y:S02]  /*db70*/  IMAD.MOV.U32 R12, RZ, RZ, 0x1 ;  /* 0x00000001ff0c7424 */ /* 0x000fe400078e00ff */
[----:B------:R-:W-:-:S07]  /*db80*/  IMAD.MOV.U32 R13, RZ, RZ, RZ ;  /* 0x000000ffff0d7224 */ /* 0x000fce00078e00ff */
[----:B------:R-:W-:-:S07]  /*db90*/  LEPC R20, `(.L_x_3443) ;  /* 0x000000001014794e */ /* 0x000fce0000000000 */
[----:B-1----:R-:W-:Y:S05]  /*dba0*/  CALL.ABS.NOINC R2 ;  /* 0x0000000002007343 */ /* 0x002fea0003c00000 */
.L_x_3443:
[----:B------:R-:W-:Y:S05]  /*dbb0*/  BSYNC B6 ;  /* 0x0000000000067941 */ /* 0x000fea0003800000 */
.L_x_3442:
        /* <DEDUP_REMOVED lines=19> */
[----:B----4-:R-:W-:Y:S05]  /*dcf0*/  CALL.ABS.NOINC R2 ;  /* 0x0000000002007343 */ /* 0x010fea0003c00000 */
.L_x_3446:
        /* <DEDUP_REMOVED lines=16> */
.L_x_3445:
[----:B------:R-:W-:Y:S05]  /*de00*/  BSYNC B6 ;  /* 0x0000000000067941 */ /* 0x000fea0003800000 */
.L_x_3444:
[----:B-1----:R-:W4:Y:S01]  /*de10*/  LDL.LU R4, [R1+0x14] ;  /* 0x0000140001047983 */ /* 0x002f220000300800 */
[----:B------:R-:W-:-:S03]  /*de20*/  ULDC.64 UR4, c[0x0][0x9f8] ;  /* 0x00027e0000047ab9 */ /* 0x000fc60000000a00 */
[----:B--2---:R-:W2:Y:S01]  /*de30*/  LDL R7, [R1+0x8] ;  /* 0x0000080001077983 */ /* 0x004ea20000100800 */
[----:B------:R-:W-:-:S03]  /*de40*/  ISETP.NE.U32.AND P0, PT, RZ, UR4, PT ;  /* 0x00000004ff007c0c */ /* 0x000fc6000bf05070 */
[----:B------:R-:W5:Y:S01]  /*de50*/  LDL R0, [R1+0x2c] ;  /* 0x00002c0001007983 */ /* 0x000f620000100800 */
[----:B------:R-:W-:-:S13]  /*de60*/  ISETP.NE.AND.EX P0, PT, RZ, UR5, PT, P0 ;  /* 0x00000005ff007c0c */ /* 0x000fda000bf05300 */
[----:B------:R-:W-:-:S04]  /*de70*/  @P0 IADD3 R2, P1, R16, UR4, RZ ;  /* 0x0000000410020c10 */ /* 0x000fc8000ff3e0ff */
[----:B----4-:R-:W-:Y:S01]  /*de80*/  @P0 IADD3.X R3, R4, UR5, RZ, P1, !PT ;  /* 0x0000000504030c10 */ /* 0x010fe20008ffe4ff */
[----:B------:R-:W-:-:S04]  /*de90*/  ULDC.64 UR4, c[0x0][0xa08] ;  /* 0x0002820000047ab9 */ /* 0x000fc80000000a00 */
[----:B--2---:R1:W2:Y:S02]  /*dea0*/  @P0 LDG.E R7, desc[UR40][R2.64] ;  /* 0x0000002802070981 */ /* 0x0042a4000c1e1900 */
[----:B-1----:R-:W1:Y:S01]  /*deb0*/  LDC.64 R2, c[0x0][0x418] ;  /* 0x00010600ff027b82 */ /* 0x002e620000000a00 */
[----:B-----5:R-:W-:Y:S01]  /*dec0*/  VIADD R0, R0, 0xffffffff ;  /* 0xffffffff00007836 */ /* 0x020fe20000000000 */
[----:B--2---:R-:W-:Y:S01]  /*ded0*/  SHF.R.S32.HI R8, RZ, 0x1f, R7 ;  /* 0x0000001fff087819 */ /* 0x004fe20000011407 */
[----:B------:R2:W-:Y:S04]  /*dee0*/  @P0 STL [R1+0x8], R7 ;  /* 0x0000080701000387 */ /* 0x0005e80000100800 */
[----:B------:R2:W-:Y:S01]  /*def0*/  STL [R1+0x14], R8 ;  /* 0x0000140801007387 */ /* 0x0005e20000100800 */
[----:B-1----:R-:W-:Y:S01]  /*df00*/  LOP3.LUT P0, RZ, R2, UR4, RZ, 0xfc, !PT ;  /* 0x0000000402ff7c12 */ /* 0x002fe2000f80fcff */
[----:B------:R-:W-:-:S03]  /*df10*/  UMOV UR4, 0xffffffff ;  /* 0xffffffff00047882 */ /* 0x000fc60000000000 */
[----:B------:R-:W-:-:S04]  /*df20*/  LOP3.LUT P0, RZ, R3, UR5, RZ, 0xfc, P0 ;  /* 0x0000000503ff7c12 */ /* 0x000fc8000800fcff */
[----:B------:R-:W-:Y:S01]  /*df30*/  SEL R16, R7, RZ, !P0 ;  /* 0x000000ff07107207 */ /* 0x000fe20004000000 */
[----:B--2---:R-:W-:Y:S08]  /*df40*/  BRA.DIV UR4, `(.L_x_3447) ;  /* 0x0000005a040c7947 */ /* 0x004ff0000b800000 */
[----:B------:R-:W1:Y:S02]  /*df50*/  S2R R4, SR_TID.X ;  /* 0x0000000000047919 */ /* 0x000e640000002100 */
[----:B-1----:R-:W-:-:S04]  /*df60*/  SHF.R.U32.HI R4, RZ, 0x5, R4 ;  /* 0x00000005ff047819 */ /* 0x002fc80000011604 */
[----:B------:R-:W-:-:S05]  /*df70*/  LOP3.LUT R4, R4, 0x3, RZ, 0xc0, !PT ;  /* 0x0000000304047812 */ /* 0x000fca00078ec0ff */
[----:B------:R1:W2:Y:S02]  /*df80*/  SHFL.IDX PT, R14, R4, RZ, 0x1f ;  /* 0x00001fff040e7589 */ /* 0x0002a400000e0000 */
.L_x_3568:
[----:B------:R-:W-:Y:S01]  /*df90*/  PLOP3.LUT P1, PT, PT, PT, PT, 0x8, 0x0 ;  /* 0x000000000000781c */ /* 0x000fe20003f2e170 */
[----:B------:R4:W-:Y:S01]  /*dfa0*/  STL [R1+0x28], R0 ;  /* 0x0000280001007387 */ /* 0x0009e20000100800 */
[----:B--2---:R-:W-:Y:S02]  /*dfb0*/  ISETP.NE.AND P0, PT, R14, RZ, PT ;  /* 0x000000ff0e00720c */ /* 0x004fe40003f05270 */
[----:B-1----:R-:W-:-:S05]  /*dfc0*/  P2R R4, PR, RZ, 0x2 ;  /* 0x00000002ff047803 */ /* 0x002fca0000000000 */
[----:B------:R4:W-:Y:S06]  /*dfd0*/  STL [R1+0x18], R4 ;  /* 0x0000180401007387 */ /* 0x0009ec0000100800 */
[----:B------:R-:W-:Y:S05]  /*dfe0*/  @P0 BRA `(.L_x_3448) ;  /* 0x0000000400040947 */ /* 0x000fea0003800000 */
[----:B------:R-:W-:-:S03]  /*dff0*/  UMOV UR4, 0xffffffff ;  /* 0xffffffff00047882 */ /* 0x000fc60000000000 */
[----:B------:R-:W-:Y:S05]  /*e000*/  BRA.DIV UR4, `(.L_x_3449) ;  /* 0x0000005a04107947 */ /* 0x000fea000b800000 */
[----:B------:R-:W-:-:S13]  /*e010*/  ELECT P6, URZ, PT ;  /* 0x00000000003f782f */ /* 0x000fda00038c0000 */
.L_x_3571:
[----:B------:R-:W-:Y:S05]  /*e020*/  @!P6 BRA `(.L_x_3448) ;  /* 0x0000000000f4e947 */ /* 0x000fea0003800000 */
[----:B------:R-:W-:-:S04]  /*e030*/  ISETP.NE.U32.AND P0, PT, R2, RZ, PT ;  /* 0x000000ff0200720c */ /* 0x000fc80003f05070 */
[----:B------:R-:W-:-:S13]  /*e040*/  ISETP.NE.AND.EX P0, PT, R3, RZ, PT, P0 ;  /* 0x000000ff0300720c */ /* 0x000fda0003f05300 */
[----:B------:R-:W-:Y:S05]  /*e050*/  @!P0 BRA `(.L_x_3450) ;  /* 0x0000000000508947 */ /* 0x000fea0003800000 */
[----:B------:R-:W1:Y:S01]  /*e060*/  LDC R6, c[0x0][0x43c] ;  /* 0x00010f00ff067b82 */ /* 0x000e620000000800 */
[----:B------:R-:W-:Y:S01]  /*e070*/  IMAD.MOV.U32 R9, RZ, RZ, R0 ;  /* 0x000000ffff097224 */ /* 0x000fe200078e0000 */
[----:B------:R-:W-:-:S03]  /*e080*/  ULDC.64 UR4, c[0x0][0x428] ;  /* 0x00010a0000047ab9 */ /* 0x000fc60000000a00 */
[----:B----4-:R-:W-:Y:S01]  /*e090*/  IMAD.MOV.U32 R0, RZ, RZ, R9 ;  /* 0x000000ffff007224 */ /* 0x010fe200078e0009 */
[----:B-1----:R-:W-:-:S13]  /*e0a0*/  ISETP.NE.AND P0, PT, R6, 0x1, PT ;  /* 0x000000010600780c */ /* 0x002fda0003f05270 */
        /* <DEDUP_REMOVED lines=15> */
.L_x_3450:
[----:B-1----:R-:W2:Y:S01]  /*e1a0*/  LDL R2, [R1+0x10] ;  /* 0x0000100001027983 */ /* 0x002ea20000100800 */
[----:B----4-:R-:W-:Y:S01]  /*e1b0*/  IMAD R0, R19, 0x8, R18 ;  /* 0x0000000813007824 */ /* 0x010fe200078e0212 */
[----:B--2---:R-:W-:-:S04]  /*e1c0*/  SHF.L.U32 R2, R2, 0x1f, RZ ;  /* 0x0000001f02027819 */ /* 0x004fc800000006ff */
[----:B------:R-:W1:Y:S02]  /*e1d0*/  SYNCS.PHASECHK.TRANS64.TRYWAIT P0, [R0+URZ+0x28c40], R2 ;  /* 0x028c4002000075a7 */ /* 0x000e64000800017f */
[----:B-1----:R-:W-:Y:S05]  /*e1e0*/  @!P0 BRA `(.L_x_3451) ;  /* 0x0000005400b88947 */ /* 0x002fea0003800000 */
.L_x_3572:
[----:B------:R-:W2:Y:S02]  /*e1f0*/  S2R R3, SR_TID.X ;  /* 0x0000000000037919 */ /* 0x000ea40000002100 */
        /* <DEDUP_REMOVED lines=8> */
[----:B----4-:R-:W-:Y:S05]  /*e280*/  @!P0 BRA `(.L_x_3452) ;  /* 0x0000000000048947 */ /* 0x010fea0003800000 */
[----:B------:R-:W-:Y:S01]  /*e290*/  BPT.TRAP 0x1 ;  /* 0x000000040000795c */ /* 0x000fe20000300000 */
.L_x_3452:
[----:B------:R-:W2:Y:S04]  /*e2a0*/  LDL R3, [R1+0x28] ;  /* 0x0000280001037983 */ /* 0x000ea80000100800 */
[----:B-1----:R-:W4:Y:S01]  /*e2b0*/  LDL R2, [R1+0x1c] ;  /* 0x00001c0001027983 */ /* 0x002f220000100800 */
[----:B------:R-:W-:Y:S01]  /*e2c0*/  R2UR UR9, R0 ;  /* 0x00000000000972ca */ /* 0x000fe200000e0000 */
[----:B------:R-:W-:Y:S01]  /*e2d0*/  IMAD R0, R19, 0x2000, R18 ;  /* 0x0000200013007824 */ /* 0x000fe200078e0212 */
[----:B------:R-:W-:Y:S01]  /*e2e0*/  UIADD3 UR6, UP0, UR38, 0x370, URZ ;  /* 0x0000037026067890 */ /* 0x000fe2000ff1e03f */
[----:B------:R-:W-:Y:S01]  /*e2f0*/  R2UR UR12, R17 ;  /* 0x00000000110c72ca */ /* 0x000fe200000e0000 */
[----:B------:R-:W-:Y:S01]  /*e300*/  UMOV UR5, 0x14f00000 ;  /* 0x14f0000000057882 */ /* 0x000fe20000000000 */
[----:B-----5:R-:W-:Y:S01]  /*e310*/  R2UR UR13, R16 ;  /* 0x00000000100d72ca */ /* 0x020fe200000e0000 */
[----:B------:R-:W-:Y:S01]  /*e320*/  UIADD3.X UR7, URZ, UR39, URZ, UP0, !UPT ;  /* 0x000000273f077290 */ /* 0x000fe200087fe43f */
[----:B------:R-:W-:Y:S01]  /*e330*/  R2UR UR8, R0 ;  /* 0x00000000000872ca */ /* 0x000fe200000e0000 */
[----:B------:R-:W-:Y:S01]  /*e340*/  UMOV UR10, URZ ;  /* 0x0000003f000a7c82 */ /* 0x000fe20008000000 */
[----:B------:R-:W-:-:S04]  /*e350*/  PLOP3.LUT P0, PT, PT, PT, PT, 0x80, 0x0 ;  /* 0x000000000000781c */ /* 0x000fc80003f0f070 */
[----:B------:R-:W-:Y:S01]  /*e360*/  UIADD3 UR9, UR9, 0x28c30, URZ ;  /* 0x00028c3009097890 */ /* 0x000fe2000fffe03f */
[----:B------:R-:W-:-:S05]  /*e370*/  P2R R0, PR, RZ, 0x1 ;  /* 0x00000001ff007803 */ /* 0x000fca0000000000 */
[----:B------:R1:W-:Y:S01]  /*e380*/  STL [R1+0x18], R0 ;  /* 0x0000180001007387 */ /* 0x0003e20000100800 */
[----:B------:R-:W-:Y:S01]  /*e390*/  UIADD3 UR8, UR8, 0x22400, URZ ;  /* 0x0002240008087890 */ /* 0x000fe2000fffe03f */
[----:B--2---:R-:W-:Y:S02]  /*e3a0*/  R2UR UR11, R3 ;  /* 0x00000000030b72ca */ /* 0x004fe400000e0000 */
[----:B----4-:R-:W-:-:S13]  /*e3b0*/  R2UR UR4, R2 ;  /* 0x00000000020472ca */ /* 0x010fda00000e0000 */
[----:B------:R-:W-:-:S03]  /*e3c0*/  ULEA UR11, UR11, UR4, 0x6 ;  /* 0x000000040b0b7291 */ /* 0x000fc6000f8e303f */
[----:B------:R-:W-:-:S06]  /*e3d0*/  UMOV UR4, 0x0 ;  /* 0x0000000000047882 */ /* 0x000fcc0000000000 */
[----:B------:R1:W-:Y:S02]  /*e3e0*/  UTMALDG.4D [UR8], [UR6], desc[UR4] ;  /* 0x00000408060075b4 */ /* 0x0003e40008019000 */
[----:B-1----:R-:W-:Y:S01]  /*e3f0*/  NOP ;  /* 0x0000000000007918 */ /* 0x002fe20000000000 */
.L_x_3448:
[----:B------:R-:W2:Y:S04]  /*e400*/  LDL.LU R3, [R1+0x30] ;  /* 0x0000300001037983 */ /* 0x000ea80000300800 */
[----:B------:R-:W5:Y:S04]  /*e410*/  LDL.LU R5, [R1+0x24] ;  /* 0x0000240001057983 */ /* 0x000f680000300800 */
[----:B----4-:R-:W4:Y:S01]  /*e420*/  LDL.LU R4, [R1+0x38] ;  /* 0x0000380001047983 */ /* 0x010f220000300800 */
        /* <DEDUP_REMOVED lines=10> */
[----:B-----5:R-:W-:-:S03]  /*e4d0*/  SEL R5, R5, RZ, !P0 ;  /* 0x000000ff05057207 */ /* 0x020fc60004000000 */
        /* <DEDUP_REMOVED lines=10> */
[----:B-1----:R-:W-:Y:S01]  /*e580*/  MOV R2, 0x0 ;  /* 0x0000000000027802 */ /* 0x002fe20000000f00 */
        /* <DEDUP_REMOVED lines=8> */
[----:B---3--:R-:W-:Y:S02]  /*e610*/  IMAD.U32 R10, RZ, RZ, UR8 ;  /* 0x00000008ff0a7e24 */ /* 0x008fe4000f8e00ff */
[----:B0-----:R-:W-:Y:S02]  /*e620*/  IMAD.U32 R11, RZ, RZ, UR9 ;  /* 0x00000009ff0b7e24 */ /* 0x001fe4000f8e00ff */
[----:B------:R-:W-:Y:S02]  /*e630*/  IMAD.MOV.U32 R8, RZ, RZ, 0x70 ;  /* 0x00000070ff087424 */ /* 0x000fe400078e00ff */
[----:B------:R-:W-:Y:S02]  /*e640*/  IMAD.MOV.U32 R12, RZ, RZ, 0x1 ;  /* 0x00000001ff0c7424 */ /* 0x000fe400078e00ff */
[----:B------:R-:W-:-:S07]  /*e650*/  IMAD.MOV.U32 R13, RZ, RZ, RZ ;  /* 0x000000ffff0d7224 */ /* 0x000fce00078e00ff */
[----:B------:R-:W-:-:S07]  /*e660*/  LEPC R20, `(.L_x_3454) ;  /* 0x000000001014794e */ /* 0x000fce0000000000 */
[----:B-1----:R-:W-:Y:S05]  /*e670*/  CALL.ABS.NOINC R2 ;  /* 0x0000000002007343 */ /* 0x002fea0003c00000 */
.L_x_3454:
[----:B------:R-:W-:Y:S05]  /*e680*/  BSYNC B6 ;  /* 0x0000000000067941 */ /* 0x000fea0003800000 */
.L_x_3453:
[----:B-1----:R-:W2:Y:S01]  /*e690*/  LDL.LU R0, [R1+0x38] ;  /* 0x0000380001007983 */ /* 0x002ea20000300800 */
[----:B------:R-:W-:Y:S01]  /*e6a0*/  ULDC.64 UR4, c[0x0][0x2d8] ;  /* 0x0000b60000047ab9 */ /* 0x000fe20000000a00 */
[----:B------:R-:W1:Y:S01]  /*e6b0*/  LDC R7, c[0x0][0x448] ;  /* 0x00011200ff077b82 */ /* 0x000e620000000800 */
[----:B------:R-:W-:Y:S01]  /*e6c0*/  ULDC UR6, c[0x0][0x2b8] ;  /* 0x0000ae0000067ab9 */ /* 0x000fe20000000800 */
[----:B------:R-:W4:Y:S04]  /*e6d0*/  LDL.LU R4, [R1+0x30] ;  /* 0x0000300001047983 */ /* 0x000f280000300800 */
[----:B------:R-:W4:Y:S04]  /*e6e0*/  LDL.LU.64 R2, [R1+0x48] ;  /* 0x0000480001027983 */ /* 0x000f280000300a00 */
[----:B------:R-:W2:Y:S04]  /*e6f0*/  LDL.LU R5, [R1+0x24] ;  /* 0x0000240001057983 */ /* 0x000ea80000300800 */
[----:B---3--:R-:W3:Y:S04]  /*e700*/  LDL R10, [R1+0x4] ;  /* 0x00000400010a7983 */ /* 0x008ee80000100800 */
[----:B------:R0:W5:Y:S01]  /*e710*/  LDL R8, [R1+0x54] ;  /* 0x0000540001087983 */ /* 0x0001620000100800 */
[----:B-1----:R-:W-:-:S13]  /*e720*/  ISETP.NE.AND P0, PT, R7, 0x1, PT ;  /* 0x000000010700780c */ /* 0x002fda0003f05270 */
[----:B------:R-:W1:Y:S01]  /*e730*/  @P0 LDC R6, c[0x0][0x450] ;  /* 0x00011400ff060b82 */ /* 0x000e620000000800 */
[----:B------:R-:W0:Y:S02]  /*e740*/  S2R R9, SR_TID.X ;  /* 0x0000000000097919 */ /* 0x000e240000002100 */
[----:B0-----:R-:W-:-:S05]  /*e750*/  IMAD.SHL.U32 R9, R9, 0x8, RZ ;  /* 0x0000000809097824 */ /* 0x001fca00078e00ff */
[----:B------:R-:W-:Y:S01]  /*e760*/  LOP3.LUT R9, R9, 0x38, RZ, 0xc0, !PT ;  /* 0x0000003809097812 */ /* 0x000fe200078ec0ff */
        /* <DEDUP_REMOVED lines=8> */
[----:B------:R-:W-:-:S03]  /*e7f0*/  ULDC.64 UR4, c[0x0][0x2d0] ;  /* 0x0000b40000047ab9 */ /* 0x000fc60000000a00 */
[----:B------:R-:W-:Y:S01]  /*e800*/  IMAD.IADD R3, R3, 0x1, R0 ;  /* 0x0000000103037824 */ /* 0x000fe200078e0200 */
[----:B0-----:R-:W-:-:S04]  /*e810*/  LOP3.LUT R4, R4, 0x7f, RZ, 0xc0, !PT ;  /* 0x0000007f04047812 */ /* 0x001fc800078ec0ff */
[----:B------:R-:W-:Y:S02]  /*e820*/  SHF.R.U32.HI R5, RZ, 0x3, R4 ;  /* 0x00000003ff057819 */ /* 0x000fe40000011604 */
[----:B------:R-:W0:Y:S02]  /*e830*/  S2R R4, SR_TID.X ;  /* 0x0000000000047919 */ /* 0x000e240000002100 */
[----:B0-----:R-:W-:-:S05]  /*e840*/  IMAD.SHL.U32 R4, R4, 0x10, RZ ;  /* 0x0000001004047824 */ /* 0x001fca00078e00ff */
[----:B------:R-:W-:Y:S02]  /*e850*/  LOP3.LUT R4, R5, 0x70, R4, 0xf8, !PT ;  /* 0x0000007005047812 */ /* 0x000fe400078ef804 */
[----:B------:R-:W0:Y:S03]  /*e860*/  @P0 LDC R5, c[0x0][0x44c] ;  /* 0x00011300ff050b82 */ /* 0x000e260000000800 */
[----:B---3--:R-:W-:-:S04]  /*e870*/  IMAD R0, R10, 0x40, R4 ;  /* 0x000000400a007824 */ /* 0x008fc800078e0204 */
[----:B------:R-:W-:Y:S02]  /*e880*/  IMAD.MOV.U32 R4, RZ, RZ, R0 ;  /* 0x000000ffff047224 */ /* 0x000fe400078e0000 */
        /* <DEDUP_REMOVED lines=14> */
[----:B------:R-:W-:Y:S02]  /*e970*/  ULDC.64 UR4, c[0x0][0x280] ;  /* 0x0000a00000047ab9 */ /* 0x000fe40000000a00 */
[----:B------:R-:W-:Y:S01]  /*e980*/  LEA R4, P1, R2, UR4, 0x1 ;  /* 0x0000000402047c11 */ /* 0x000fe2000f8208ff */
[----:B------:R-:W-:Y:S01]  /*e990*/  IMAD.IADD R0, R3, 0x1, R0 ;  /* 0x0000000103007824 */ /* 0x000fe200078e0200 */
[----:B------:R-:W-:Y:S01]  /*e9a0*/  UMOV UR4, 0xffffffff ;  /* 0xffffffff00047882 */ /* 0x000fe20000000000 */
[----:B------:R-:W-:-:S03]  /*e9b0*/  ISETP.GE.AND P0, PT, R9, UR6, PT ;  /* 0x0000000609007c0c */ /* 0x000fc6000bf06270 */
[----:B------:R-:W-:Y:S01]  /*e9c0*/  LEA.HI.X R3, R2, UR5, R0, 0x1, P1 ;  /* 0x0000000502037c11 */ /* 0x000fe200088f0c00 */
[----:B------:R-:W-:Y:S09]  /*e9d0*/  BRA.DIV UR4, `(.L_x_3455) ;  /* 0x0000004e04d07947 */ /* 0x000ff2000b800000 */
[----:B------:R-:W2:Y:S01]  /*e9e0*/  LDL.LU R6, [R1+0x40] ;  /* 0x0000400001067983 */ /* 0x000ea20000300800 */
        /* <DEDUP_REMOVED lines=15> */
[----:B-----5:R0:W-:Y:S01]  /*eae0*/  @!P1 LDGSTS.E.BYPASS.LTC128B.128 [R8+0x20400], desc[UR40][R6.64], !P0 ;  /* 0x2040000006089fae */ /* 0x0201e2000c101d68 */
        /* <DEDUP_REMOVED lines=8> */
[----:B------:R0:W-:Y:S02]  /*eb70*/  @!P1 LDGSTS.E.BYPASS.LTC128B.128 [R8+0x20c00], desc[UR40][R6.64], !P0 ;  /* 0x20c0000006089fae */ /* 0x0001e4000c101d68 */
[----:B------:R-:W-:Y:S02]  /*eb80*/  ISETP.GE.AND P1, PT, R5, R0, PT ;  /* 0x000000000500720c */ /* 0x000fe40003f26270 */
[----:B------:R-:W1:Y:S04]  /*eb90*/  SHFL.IDX PT, R5, R4, 0x2, 0x181f ;  /* 0x00581f0004057f89 */ /* 0x000e6800000e0000 */
[----:B0-----:R-:W0:Y:S07]  /*eba0*/  SHFL.IDX PT, R6, R3, 0x2, 0x181f ;  /* 0x00581f0003067f89 */ /* 0x001e2e00000e0000 */
[----:B-1----:R-:W-:-:S05]  /*ebb0*/  @!P1 LEA R5, P2, R9, R5, 0x1 ;  /* 0x0000000509059211 */ /* 0x002fca00078408ff */
[----:B0-----:R-:W-:-:S04]  /*ebc0*/  @!P1 IMAD.X R6, RZ, RZ, R6, P2 ;  /* 0x000000ffff069224 */ /* 0x001fc800010e0606 */
[----:B------:R-:W-:Y:S02]  /*ebd0*/  @!P1 IMAD.MOV.U32 R7, RZ, RZ, R6 ;  /* 0x000000ffff079224 */ /* 0x000fe400078e0006 */
[----:B------:R-:W-:Y:S02]  /*ebe0*/  @!P1 IMAD.MOV.U32 R6, RZ, RZ, R5 ;  /* 0x000000ffff069224 */ /* 0x000fe400078e0005 */
[----:B------:R0:W1:Y:S04]  /*ebf0*/  SHFL.IDX PT, R5, R3, 0x3, 0x181f ;  /* 0x00781f0003057f89 */ /* 0x00006800000e0000 */
[----:B------:R0:W-:Y:S04]  /*ec00*/  @!P1 LDGSTS.E.BYPASS.LTC128B.128 [R8+0x21400], desc[UR40][R6.64], !P0 ;  /* 0x2140000006089fae */ /* 0x0001e8000c101d68 */
[----:B------:R0:W2:Y:S02]  /*ec10*/  SHFL.IDX PT, R3, R4, 0x3, 0x181f ;  /* 0x00781f0004037f89 */ /* 0x0000a400000e0000 */
.L_x_3581:
[----:B------:R-:W-:-:S05]  /*ec20*/  VIADD R2, R2, 0x30 ;  /* 0x0000003002027836 */ /* 0x000fca0000000000 */
[----:B------:R-:W-:-:S13]  /*ec30*/  ISETP.GE.AND P1, PT, R2, R0, PT ;  /* 0x000000000200720c */ /* 0x000fda0003f26270 */
[----:B--2---:R-:W-:-:S05]  /*ec40*/  @!P1 LEA R2, P2, R9, R3, 0x1 ;  /* 0x0000000309029211 */ /* 0x004fca00078408ff */
[----:B01----:R-:W-:-:S05]  /*ec50*/  @!P1 IMAD.X R3, RZ, RZ, R5, P2 ;  /* 0x000000ffff039224 */ /* 0x003fca00010e0605 */
[----:B------:R-:W-:Y:S01]  /*ec60*/  @!PT LDS RZ, [RZ] ;  /* 0x00000000fffff984 */ /* 0x000fe20000000800 */
[----:B------:R-:W-:Y:S01]  /*ec70*/  @!PT LDS RZ, [RZ] ;  /* 0x00000000fffff984 */ /* 0x000fe20000000800 */
[----:B------:R-:W-:Y:S01]  /*ec80*/  @!PT LDS RZ, [RZ] ;  /* 0x00000000fffff984 */ /* 0x000fe20000000800 */
[----:B------:R0:W-:Y:S01]  /*ec90*/  @!P1 LDGSTS.E.BYPASS.LTC128B.128 [R8+0x21c00], desc[UR40][R2.64], !P0 ;  /* 0x21c0000002089fae */ /* 0x0001e2000c101d68 */
[----:B------:R-:W-:Y:S01]  /*eca0*/  PLOP3.LUT P0, PT, PT, PT, PT, 0x80, 0x0 ;  /* 0x000000000000781c */ /* 0x000fe20003f0f070 */
[----:B------:R-:W-:-:S12]  /*ecb0*/  NOP ;  /* 0x0000000000007918 */ /* 0x000fd80000000000 */
.L_x_3456:
[----:B------:R-:W-:Y:S02]  /*ecc0*/  PLOP3.LUT P1, PT, P1, P0, PT, 0xa2, 0x0 ;  /* 0x000000000000781c */ /* 0x000fe40000f21472 */
[----:B------:R-:W-:-:S08]  /*ecd0*/  @P0 R2UR P1, UR4, R18 ;  /* 0x00000000120402ca */ /* 0x000fd00000020000 */
[----:B------:R-:W-:-:S05]  /*ece0*/  @P0 PLOP3.LUT P0, PT, P1, PT, PT, 0x80, 0x0 ;  /* 0x000000000000081c */ /* 0x000fca0000f0f070 */
[----:B------:R-:W-:Y:S01]  /*ecf0*/  @!P1 SYNCS.ARRIVE.TRANS64.RED.A0T1 RZ, [UR4+0x28c00], RZ ;  /* 0x028c00ffffff99a7 */ /* 0x000fe20008200404 */
[----:B------:R-:W-:Y:S07]  /*ed00*/  @!P1 ARRIVES.LDGSTSBAR.64.TRANSCNT [UR4+0x28c00] ;  /* 0x028c0000ff0099b0 */ /* 0x000fee0008000a84 */
[----:B------:R-:W-:Y:S05]  /*ed10*/  @P0 BRA.U.ANY `(.L_x_3456) ;  /* 0xfffffffd00e80947 */ /* 0x000fea000393ffff */
[----:B0-----:R-:W2:Y:S02]  /*ed20*/  LDL.LU R2, [R1+0x50] ;  /* 0x0000500001027983 */ /* 0x001ea40000300800 */
[----:B--2---:R-:W-:-:S05]  /*ed30*/  VIADD R2, R2, 0x1 ;  /* 0x0000000102027836 */ /* 0x004fca0000000000 */
        /* <DEDUP_REMOVED lines=10> */
.L_x_3582:
[----:B------:R-:W-:Y:S05]  /*ede0*/  BSYNC B0 ;  /* 0x0000000000007941 */ /* 0x000fea0003800000 */
.L_x_3457:
[----:B------:R-:W2:Y:S01]  /*edf0*/  LDL R2, [R1+0x18] ;  /* 0x0000180001027983 */ /* 0x000ea20000100800 */
[----:B------:R-:W-:Y:S01]  /*ee00*/  BSSY B0, `(.L_x_3459) ;  /* 0x0000096000007945 */ /* 0x000fe20003800000 */
[----:B--2---:R-:W-:-:S13]  /*ee10*/  ISETP.NE.AND P0, PT, R2, RZ, PT ;  /* 0x000000ff0200720c */ /* 0x004fda0003f05270 */
[----:B------:R-:W-:Y:S05]  /*ee20*/  @!P0 BRA `(.L_x_3460) ;  /* 0x00000008004c8947 */ /* 0x000fea0003800000 */
[----:B------:R-:W2:Y:S01]  /*ee30*/  LDL R2, [R1+0x10] ;  /* 0x0000100001027983 */ /* 0x000ea20000100800 */
[----:B0-----:R-:W-:Y:S01]  /*ee40*/  IMAD R0, R19, 0x8, R18 ;  /* 0x0000000813007824 */ /* 0x001fe200078e0212 */
[----:B------:R-:W-:Y:S01]  /*ee50*/  BSSY B1, `(.L_x_3461) ;  /* 0x0000007000017945 */ /* 0x000fe20003800000 */
[----:B------:R-:W0:Y:S02]  /*ee60*/  S2R R3, SR_TID.X ;  /* 0x0000000000037919 */ /* 0x000e240000002100 */
[----:B0-----:R-:W-:-:S04]  /*ee70*/  LOP3.LUT R3, R3, 0x7f, RZ, 0xc0, !PT ;  /* 0x0000007f03037812 */ /* 0x001fc800078ec0ff */
[----:B------:R-:W-:Y:S02]  /*ee80*/  ISETP.NE.AND P1, PT, R3, RZ, PT ;  /* 0x000000ff0300720c */ /* 0x000fe40003f25270 */
[----:B--2---:R-:W-:-:S04]  /*ee90*/  SHF.L.U32 R2, R2, 0x1f, RZ ;  /* 0x0000001f02027819 */ /* 0x004fc800000006ff */
[----:B------:R-:W0:Y:S02]  /*eea0*/  SYNCS.PHASECHK.TRANS64.TRYWAIT P0, [R0+URZ+0x28c60], R2 ;  /* 0x028c6002000075a7 */ /* 0x000e24000800017f */
[----:B0-----:R-:W-:Y:S05]  /*eeb0*/  @!P0 BRA `(.L_x_3462) ;  /* 0x0000004c00f88947 */ /* 0x001fea0003800000 */
.L_x_3583:
[----:B------:R-:W-:Y:S05]  /*eec0*/  BSYNC B1 ;  /* 0x0000000000017941 */ /* 0x000fea0003800000 */
.L_x_3461:
[----:B------:R-:W-:Y:S04]  /*eed0*/  BSSY B1, `(.L_x_3463) ;  /* 0x0000009000017945 */ /* 0x000fe80003800000 */
[----:B------:R-:W-:Y:S05]  /*eee0*/  @P1 BRA `(.L_x_3464) ;  /* 0x00000000001c1947 */ /* 0x000fea0003800000 */
[----:B------:R-:W1:Y:S01]  /*eef0*/  S2R R3, SR_TID.X ;  /* 0x0000000000037919 */ /* 0x000e620000002100 */
[----:B0-----:R-:W-:-:S04]  /*ef00*/  IMAD.MOV.U32 R2, RZ, RZ, 0x10000 ;  /* 0x00010000ff027424 */ /* 0x001fc800078e00ff */
[----:B------:R2:W-:Y:S01]  /*ef10*/  SYNCS.ARRIVE.TRANS64 RZ, [R0+URZ+0x28c50], R2 ;  /* 0x028c500200ff79a7 */ /* 0x0005e2000800003f */
[----:B-1----:R-:W-:-:S04]  /*ef20*/  LOP3.LUT R3, R3, 0x1f, RZ, 0xc0, !PT ;  /* 0x0000001f03037812 */ /* 0x002fc800078ec0ff */
[----:B------:R-:W-:-:S13]  /*ef30*/  ISETP.NE.AND P0, PT, R3, RZ, PT ;  /* 0x000000ff0300720c */ /* 0x000fda0003f05270 */
[----:B--2---:R-:W-:Y:S05]  /*ef40*/  @!P0 BRA `(.L_x_3464) ;  /* 0x0000000000048947 */ /* 0x004fea0003800000 */
[----:B------:R-:W-:Y:S01]  /*ef50*/  BPT.TRAP 0x1 ;  /* 0x000000040000795c */ /* 0x000fe20000300000 */
.L_x_3464:
[----:B------:R-:W-:Y:S05]  /*ef60*/  BSYNC B1 ;  /* 0x0000000000017941 */ /* 0x000fea0003800000 */
.L_x_3463:
[----:B------:R-:W2:Y:S04]  /*ef70*/  LDL R3, [R1+0x1c] ;  /* 0x00001c0001037983 */ /* 0x000ea80000100800 */
[----:B0-----:R-:W2:Y:S01]  /*ef80*/  LDL.LU R2, [R1+0x28] ;  /* 0x0000280001027983 */ /* 0x001ea20000300800 */
[----:B------:R-:W-:Y:S01]  /*ef90*/  UIADD3 UR4, UP0, UR38, 0x470, URZ ;  /* 0x0000047026047890 */ /* 0x000fe2000ff1e03f */
[----:B------:R-:W-:Y:S01]  /*efa0*/  PLOP3.LUT P0, PT, PT, PT, PT, 0x80, 0x0 ;  /* 0x000000000000781c */ /* 0x000fe20003f0f070 */
[----:B------:R-:W-:Y:S01]  /*efb0*/  VIADD R0, R0, 0x28c50 ;  /* 0x00028c5000007836 */ /* 0x000fe20000000000 */
[----:B------:R-:W-:Y:S01]  /*efc0*/  UMOV UR6, 0x0 ;  /* 0x0000000000067882 */ /* 0x000fe20000000000 */
[----:B------:R-:W-:Y:S01]  /*efd0*/  UIADD3.X UR5, URZ, UR39, URZ, UP0, !UPT ;  /* 0x000000273f057290 */ /* 0x000fe200087fe43f */
[----:B------:R-:W-:Y:S01]  /*efe0*/  UMOV UR7, 0x14f00000 ;  /* 0x14f0000000077882 */ /* 0x000fe20000000000 */
[----:B------:R-:W-:Y:S01]  /*eff0*/  UMOV UR10, URZ ;  /* 0x0000003f000a7c82 */ /* 0x000fe20008000000 */
[----:B--2---:R-:W-:-:S02]  /*f000*/  IMAD R3, R2, 0x40, R3 ;  /* 0x0000004002037824 */ /* 0x004fc400078e0203 */
[----:B------:R-:W-:-:S04]  /*f010*/  IMAD R2, R19, 0x10000, R18 ;  /* 0x0001000013027824 */ /* 0x000fc800078e0212 */
[----:B------:R-:W-:-:S07]  /*f020*/  VIADD R4, R2, 0x400 ;  /* 0x0000040002047836 */ /* 0x000fce0000000000 */
.L_x_3465:
        /* <DEDUP_REMOVED lines=15> */
.L_x_3466:
        /* <DEDUP_REMOVED lines=15> */
.L_x_3467:
        /* <DEDUP_REMOVED lines=15> */
.L_x_3468:
        /* <DEDUP_REMOVED lines=15> */
.L_x_3469:
        /* <DEDUP_REMOVED lines=15> */
.L_x_3470:
        /* <DEDUP_REMOVED lines=15> */
.L_x_3471:
        /* <DEDUP_REMOVED lines=15> */
.L_x_3472:
        /* <DEDUP_REMOVED lines=10> */
.L_x_3460:
[----:B------:R-:W-:Y:S05]  /*f760*/  BSYNC B0 ;  /* 0x0000000000007941 */ /* 0x000fea0003800000 */
.L_x_3459:
[----:B------:R-:W0:Y:S04]  /*f770*/  LDL R4, [R1+0x2c] ;  /* 0x00002c0001047983 */ /* 0x000e280000100800 */
[----:B------:R-:W2:Y:S01]  /*f780*/  LDL R5, [R1+0x20] ;  /* 0x0000200001057983 */ /* 0x000ea20000100800 */
[----:B------:R-:W-:Y:S01]  /*f790*/  BSSY B0, `(.L_x_3473) ;  /* 0x00002a7000007945 */ /* 0x000fe20003800000 */
[----:B0-----:R-:W-:-:S05]  /*f7a0*/  VIADD R0, R4, 0xfffffffe ;  /* 0xfffffffe04007836 */ /* 0x001fca0000000000 */
[----:B--2---:R-:W-:-:S13]  /*f7b0*/  ISETP.GE.AND P0, PT, R0, R5, PT ;  /* 0x000000050000720c */ /* 0x004fda0003f06270 */
[----:B------:R-:W-:Y:S05]  /*f7c0*/  @!P0 BRA `(.L_x_3474) ;  /* 0x00000028008c8947 */ /* 0x000fea0003800000 */
[----:B------:R-:W2:Y:S04]  /*f7d0*/  LDL.LU R7, [R1+0x58] ;  /* 0x0000580001077983 */ /* 0x000ea80000300800 */
[----:B------:R-:W3:Y:S04]  /*f7e0*/  LDL.LU R6, [R1+0x34] ;  /* 0x0000340001067983 */ /* 0x000ee80000300800 */
        /* <DEDUP_REMOVED lines=13> */
[----:B------:R-:W3:Y:S01]  /*f8c0*/  LDL.LU R8, [R1+0x10] ;  /* 0x0000100001087983 */ /* 0x000ee20000300800 */
[----:B------:R-:W-:Y:S01]  /*f8d0*/  VIADD R19, R19, 0x1 ;  /* 0x0000000113137836 */ /* 0x000fe20000000000 */
[----:B------:R-:W-:Y:S04]  /*f8e0*/  BSSY B1, `(.L_x_3477) ;  /* 0x00000d4000017945 */ /* 0x000fe80003800000 */
[----:B------:R-:W-:-:S04]  /*f8f0*/  ISETP.NE.AND P0, PT, R19, 0x2, PT ;  /* 0x000000021300780c */ /* 0x000fc80003f05270 */
[----:B------:R-:W-:Y:S02]  /*f900*/  SEL R2, RZ, 0x1, P0 ;  /* 0x00000001ff027807 */ /* 0x000fe40000000000 */
[----:B------:R-:W-:Y:S02]  /*f910*/  SEL R19, R19, RZ, P0 ;  /* 0x000000ff13137207 */ /* 0x000fe40000000000 */
[----:B--2---:R-:W-:Y:S02]  /*f920*/  ISETP.NE.AND P2, PT, R6, RZ, PT ;  /* 0x000000ff0600720c */ /* 0x004fe40003f45270 */
[----:B---3--:R-:W-:-:S05]  /*f930*/  LOP3.LUT R8, R8, R2, RZ, 0x3c, !PT ;  /* 0x0000000208087212 */ /* 0x008fca00078e3cff */
[----:B------:R0:W-:Y:S06]  /*f940*/  STL [R1+0x10], R8 ;  /* 0x0000100801007387 */ /* 0x0001ec0000100800 */
[----:B------:R-:W-:Y:S05]  /*f950*/  @!P2 BRA `(.L_x_3478) ;  /* 0x0000000c0030a947 */ /* 0x000fea0003800000 */
[----:B------:R-:W-:Y:S02]  /*f960*/  ULDC.64 UR4, c[0x0][0x418] ;  /* 0x0001060000047ab9 */ /* 0x000fe40000000a00 */
        /* <DEDUP_REMOVED lines=22> */
.L_x_3479:
[----:B------:R-:W-:Y:S01]  /*fad0*/  IMAD R3, R19, 0x8, R18 ;  /* 0x0000000813037824 */ /* 0x000fe200078e0212 */
[----:B------:R-:W-:Y:S01]  /*fae0*/  SHF.L.U32 R2, R8, 0x1f, RZ ;  /* 0x0000001f08027819 */ /* 0x000fe200000006ff */
[----:B-1----:R-:W1:Y:S01]  /*faf0*/  S2R R6, SR_TID.X ;  /* 0x0000000000067919 */ /* 0x002e620000002100 */
[----:B------:R-:W-:Y:S02]  /*fb00*/  BSSY B3, `(.L_x_3480) ;  /* 0x0000005000037945 */ /* 0x000fe40003800000 */
[----:B------:R-:W2:Y:S01]  /*fb10*/  SYNCS.PHASECHK.TRANS64.TRYWAIT P0, [R3+URZ+0x28c40], R2 ;  /* 0x028c4002030075a7 */ /* 0x000ea2000800017f */
[----:B-1----:R-:W-:-:S04]  /*fb20*/  LOP3.LUT R6, R6, 0x7f, RZ, 0xc0, !PT ;  /* 0x0000007f06067812 */ /* 0x002fc800078ec0ff */
[----:B------:R-:W-:Y:S01]  /*fb30*/  ISETP.NE.AND P1, PT, R6, RZ, PT ;  /* 0x000000ff0600720c */ /* 0x000fe20003f25270 */
[----:B--2---:R-:W-:-:S12]  /*fb40*/  @!P0 BRA `(.L_x_3481) ;  /* 0x0000004000e88947 */ /* 0x004fd80003800000 */
.L_x_3584:
[----:B------:R-:W-:Y:S05]  /*fb50*/  BSYNC B3 ;  /* 0x0000000000037941 */ /* 0x000fea0003800000 */
.L_x_3480:
[----:B------:R-:W-:Y:S04]  /*fb60*/  BSSY B3, `(.L_x_3482) ;  /* 0x0000009000037945 */ /* 0x000fe80003800000 */
[----:B------:R-:W-:Y:S05]  /*fb70*/  @P1 BRA `(.L_x_3483) ;  /* 0x00000000001c1947 */ /* 0x000fea0003800000 */
[----:B------:R-:W2:Y:S01]  /*fb80*/  S2R R7, SR_TID.X ;  /* 0x0000000000077919 */ /* 0x000ea20000002100 */
[----:B------:R-:W-:-:S04]  /*fb90*/  IMAD.MOV.U32 R6, RZ, RZ, 0x2000 ;  /* 0x00002000ff067424 */ /* 0x000fc800078e00ff */
[----:B------:R3:W-:Y:S01]  /*fba0*/  SYNCS.ARRIVE.TRANS64 RZ, [R3+URZ+0x28c30], R6 ;  /* 0x028c300603ff79a7 */ /* 0x0007e2000800003f */
[----:B--2---:R-:W-:-:S04]  /*fbb0*/  LOP3.LUT R7, R7, 0x1f, RZ, 0xc0, !PT ;  /* 0x0000001f07077812 */ /* 0x004fc800078ec0ff */
[----:B------:R-:W-:-:S13]  /*fbc0*/  ISETP.NE.AND P0, PT, R7, RZ, PT ;  /* 0x000000ff0700720c */ /* 0x000fda0003f05270 */
[----:B---3--:R-:W-:Y:S05]  /*fbd0*/  @!P0 BRA `(.L_x_3483) ;  /* 0x0000000000048947 */ /* 0x008fea0003800000 */
[----:B------:R-:W-:Y:S01]  /*fbe0*/  BPT.TRAP 0x1 ;  /* 0x000000040000795c */ /* 0x000fe20000300000 */
.L_x_3483:
[----:B------:R-:W-:Y:S05]  /*fbf0*/  BSYNC B3 ;  /* 0x0000000000037941 */ /* 0x000fea0003800000 */
.L_x_3482:
[----:B------:R-:W2:Y:S01]  /*fc00*/  LDL R7, [R1+0x1c] ;  /* 0x00001c0001077983 */ /* 0x000ea20000100800 */
        /* <DEDUP_REMOVED lines=10> */
[----:B------:R-:W-:-:S09]  /*fcb0*/  VIADD R7, R3, 0x28c30 ;  /* 0x00028c3003077836 */ /* 0x000fd20000000000 */
.L_x_3484:
        /* <DEDUP_REMOVED lines=13> */
.L_x_3585:
[----:B------:R-:W-:Y:S05]  /*fd90*/  BSYNC B3 ;  /* 0x0000000000037941 */ /* 0x000fea0003800000 */
.L_x_3485:
[----:B------:R-:W-:Y:S01]  /*fda0*/  BSSY B3, `(.L_x_3487) ;  /* 0x000000b000037945 */ /* 0x000fe20003800000 */
[----:B0-----:R-:W-:Y:S02]  /*fdb0*/  IMAD.MOV.U32 R8, RZ, RZ, 0x0 ;  /* 0x00000000ff087424 */ /* 0x001fe400078e00ff */
[----:B------:R-:W-:Y:S01]  /*fdc0*/  IMAD.MOV.U32 R9, RZ, RZ, 0x14f00000 ;  /* 0x14f00000ff097424 */ /* 0x000fe200078e00ff */
[----:B------:R-:W-:Y:S06]  /*fdd0*/  @P1 BRA `(.L_x_3488) ;  /* 0x00000000001c1947 */ /* 0x000fec0003800000 */
[----:B------:R-:W0:Y:S01]  /*fde0*/  S2R R6, SR_TID.X ;  /* 0x0000000000067919 */ /* 0x000e220000002100 */
[----:B-12---:R-:W-:-:S04]  /*fdf0*/  IMAD.MOV.U32 R2, RZ, RZ, 0x10000 ;  /* 0x00010000ff027424 */ /* 0x006fc800078e00ff */
[----:B------:R3:W-:Y:S01]  /*fe00*/  SYNCS.ARRIVE.TRANS64 RZ, [R3+URZ+0x28c50], R2 ;  /* 0x028c500203ff79a7 */ /* 0x0007e2000800003f */
[----:B0-----:R-:W-:-:S04]  /*fe10*/  LOP3.LUT R6, R6, 0x1f, RZ, 0xc0, !PT ;  /* 0x0000001f06067812 */ /* 0x001fc800078ec0ff */
[----:B------:R-:W-:-:S13]  /*fe20*/  ISETP.NE.AND P0, PT, R6, RZ, PT ;  /* 0x000000ff0600720c */ /* 0x000fda0003f05270 */
[----:B---3--:R-:W-:Y:S05]  /*fe30*/  @!P0 BRA `(.L_x_3488) ;  /* 0x0000000000048947 */ /* 0x008fea0003800000 */
[----:B------:R-:W-:Y:S01]  /*fe40*/  BPT.TRAP 0x1 ;  /* 0x000000040000795c */ /* 0x000fe20000300000 */
.L_x_3488:
[----:B------:R-:W-:Y:S05]  /*fe50*/  BSYNC B3 ;  /* 0x0000000000037941 */ /* 0x000fea0003800000 */
.L_x_3487:
[----:B------:R-:W-:Y:S01]  /*fe60*/  R2UR UR10, R10 ;  /* 0x000000000a0a72ca */ /* 0x000fe200000e0000 */
[----:B-12---:R-:W-:Y:S01]  /*fe70*/  IMAD R2, R19, 0x10000, R18 ;  /* 0x0001000013027824 */ /* 0x006fe200078e0212 */
[----:B------:R-:W-:Y:S01]  /*fe80*/  R2UR UR6, R8 ;  /* 0x00000000080672ca */ /* 0x000fe200000e0000 */
[----:B------:R-:W-:Y:S01]  /*fe90*/  UIADD3 UR4, UP0, UR38, 0x470, URZ ;  /* 0x0000047026047890 */ /* 0x000fe2000ff1e03f */
[----:B------:R-:W-:Y:S01]  /*fea0*/  R2UR UR7, R9 ;  /* 0x00000000090772ca */ /* 0x000fe200000e0000 */
[----:B------:R-:W-:Y:S01]  /*feb0*/  VIADD R3, R3, 0x28c50 ;  /* 0x00028c5003037836 */ /* 0x000fe20000000000 */
[----:B------:R-:W-:Y:S01]  /*fec0*/  PLOP3.LUT P0, PT, PT, PT, PT, 0x80, 0x0 ;  /* 0x000000000000781c */ /* 0x000fe20003f0f070 */
[----:B------:R-:W-:Y:S01]  /*fed0*/  VIADD R6, R2, 0x400 ;  /* 0x0000040002067836 */ /* 0x000fe20000000000 */
[----:B------:R-:W-:-:S12]  /*fee0*/  UIADD3.X UR5, URZ, UR39, URZ, UP0, !UPT ;  /* 0x000000273f057290 */ /* 0x000fd800087fe43f */
.L_x_3489:
        /* <DEDUP_REMOVED lines=12> */
[----:B------:R-:W-:Y:S01]  /*ffb0*/  R2UR UR7, R9 ;  /* 0x00000000090772ca */ /* 0x000fe200000e0000 */
[----:B------:R-:W-:Y:S01]  /*ffc0*/  UMOV UR10, 0x40 ;  /* 0x00000040000a7882 */ /* 0x000fe20000000000 */
[----:B------:R-:W-:-:S13]  /*ffd0*/  PLOP3.LUT P0, PT, PT, PT, PT, 0x80, 0x0 ;  /* 0x000000000000781c */ /* 0x000fda0003f0f070 */
.L_x_3490:
        /* <DEDUP_REMOVED lines=15> */
.L_x_3491:
        /* <DEDUP_REMOVED lines=15> */
.L_x_3492:
        /* <DEDUP_REMOVED lines=15> */
.L_x_3493:
        /* <DEDUP_REMOVED lines=15> */
.L_x_3494:
        /* <DEDUP_REMOVED lines=15> */
.L_x_3495:
        /* <DEDUP_REMOVED lines=15> */
.L_x_3496:
        /* <DEDUP_REMOVED lines=10> */
.L_x_3478:
[----:B------:R-:W-:Y:S05]  /*10620*/  BSYNC B1 ;  /* 0x0000000000017941 */ /* 0x000fea0003800000 */
.L_x_3477:
[----:B------:R-:W2:Y:S02]  /*10630*/  LDL.LU R6, [R1+0x2c] ;  /* 0x00002c0001067983 */ /* 0x000ea40000300800 */
[----:B--2---:R-:W-:-:S07]  /*10640*/  VIADD R0, R6, 0xfffffffd ;  /* 0xfffffffd06007836 */ /* 0x004fce0000000000 */
.L_x_3476:
[----:B------:R-:W-:Y:S05]  /*10650*/  BSYNC B2 ;  /* 0x0000000000027941 */ /* 0x000fea0003800000 */
.L_x_3475:
[----:B------:R-:W-:Y:S01]  /*10660*/  VIADD R5, R5, 0xfffffffe ;  /* 0xfffffffe05057836 */ /* 0x000fe20000000000 */
[----:B------:R-:W-:-:S04]  /*10670*/  LOP3.LUT R4, RZ, R4, RZ, 0x33, !PT ;  /* 0x00000004ff047212 */ /* 0x000fc800078e33ff */
[----:B------:R-:W-:-:S13]  /*10680*/  ISETP.NE.AND P0, PT, R5, R4, PT ;  /* 0x000000040500720c */ /* 0x000fda0003f05270 */
[----:B------:R-:W-:Y:S05]  /*10690*/  @!P0 BRA `(.L_x_3474) ;  /* 0x0000001800d88947 */ /* 0x000fea0003800000 */
.L_x_3537:
[----:B------:R-:W2:Y:S04]  /*106a0*/  LDL R3, [R1+0x18] ;  /* 0x0000180001037983 */ /* 0x000ea80000100800 */
[----:B------:R-:W3:Y:S01]  /*106b0*/  LDL.LU R2, [R1+0x10] ;  /* 0x0000100001027983 */ /* 0x000ee20000300800 */
        /* <DEDUP_REMOVED lines=8> */
[----:B------:R-:W-:Y:S05]  /*10740*/  @!P1 BRA `(.L_x_3498) ;  /* 0x0000000c00349947 */ /* 0x000fea0003800000 */
[----:B------:R-:W-:Y:S01]  /*10750*/  ULDC.64 UR4, c[0x0][0x418] ;  /* 0x0001060000047ab9 */ /* 0x000fe20000000a00 */
[----:B0-----:R-:W-:Y:S01]  /*10760*/  IMAD.MOV.U32 R8, RZ, RZ, R0 ;  /* 0x000000ffff087224 */ /* 0x001fe200078e0000 */
        /* <DEDUP_REMOVED lines=22> */
.L_x_3499:
[----:B0-----:R-:W-:Y:S01]  /*108d0*/  IMAD R4, R7, 0x8, R18 ;  /* 0x0000000807047824 */ /* 0x001fe200078e0212 */
[----:B------:R-:W-:Y:S01]  /*108e0*/  SHF.L.U32 R2, R6, 0x1f, RZ ;  /* 0x0000001f06027819 */ /* 0x000fe200000006ff */
[----:B------:R-:W0:Y:S01]  /*108f0*/  S2R R3, SR_TID.X ;  /* 0x0000000000037919 */ /* 0x000e220000002100 */
[----:B------:R-:W-:Y:S02]  /*10900*/  BSSY B2, `(.L_x_3500) ;  /* 0x0000005000027945 */ /* 0x000fe40003800000 */
[----:B------:R-:W1:Y:S01]  /*10910*/  SYNCS.PHASECHK.TRANS64.TRYWAIT P0, [R4+URZ+0x28c40], R2 ;  /* 0x028c4002040075a7 */ /* 0x000e62000800017f */
[----:B0-----:R-:W-:-:S04]  /*10920*/  LOP3.LUT R3, R3, 0x7f, RZ, 0xc0, !PT ;  /* 0x0000007f03037812 */ /* 0x001fc800078ec0ff */
[----:B------:R-:W-:Y:S01]  /*10930*/  ISETP.NE.AND P1, PT, R3, RZ, PT ;  /* 0x000000ff0300720c */ /* 0x000fe20003f25270 */
[----:B-1----:R-:W-:-:S12]  /*10940*/  @!P0 BRA `(.L_x_3501) ;  /* 0x0000003400908947 */ /* 0x002fd80003800000 */
.L_x_3586:
[----:B------:R-:W-:Y:S05]  /*10950*/  BSYNC B2 ;  /* 0x0000000000027941 */ /* 0x000fea0003800000 */
.L_x_3500:
[----:B------:R-:W-:Y:S04]  /*10960*/  BSSY B2, `(.L_x_3502) ;  /* 0x0000009000027945 */ /* 0x000fe80003800000 */
[----:B------:R-:W-:Y:S05]  /*10970*/  @P1 BRA `(.L_x_3503) ;  /* 0x00000000001c1947 */ /* 0x000fea0003800000 */
[----:B------:R-:W1:Y:S01]  /*10980*/  S2R R5, SR_TID.X ;  /* 0x0000000000057919 */ /* 0x000e620000002100 */
[----:B------:R-:W-:-:S04]  /*10990*/  IMAD.MOV.U32 R3, RZ, RZ, 0x2000 ;  /* 0x00002000ff037424 */ /* 0x000fc800078e00ff */
[----:B------:R2:W-:Y:S01]  /*109a0*/  SYNCS.ARRIVE.TRANS64 RZ, [R4+URZ+0x28c30], R3 ;  /* 0x028c300304ff79a7 */ /* 0x0005e2000800003f */
[----:B-1----:R-:W-:-:S04]  /*109b0*/  LOP3.LUT R5, R5, 0x1f, RZ, 0xc0, !PT ;  /* 0x0000001f05057812 */ /* 0x002fc800078ec0ff */
[----:B------:R-:W-:-:S13]  /*109c0*/  ISETP.NE.AND P0, PT, R5, RZ, PT ;  /* 0x000000ff0500720c */ /* 0x000fda0003f05270 */
[----:B--2---:R-:W-:Y:S05]  /*109d0*/  @!P0 BRA `(.L_x_3503) ;  /* 0x0000000000048947 */ /* 0x004fea0003800000 */
[----:B------:R-:W-:Y:S01]  /*109e0*/  BPT.TRAP 0x1 ;  /* 0x000000040000795c */ /* 0x000fe20000300000 */
.L_x_3503:
[----:B------:R-:W-:Y:S05]  /*109f0*/  BSYNC B2 ;  /* 0x0000000000027941 */ /* 0x000fea0003800000 */
.L_x_3502:
        /* <DEDUP_REMOVED lines=12> */
.L_x_3504:
        /* <DEDUP_REMOVED lines=13> */
.L_x_3587:
[----:B------:R-:W-:Y:S05]  /*10b90*/  BSYNC B2 ;  /* 0x0000000000027941 */ /* 0x000fea0003800000 */
.L_x_3505:
[----:B------:R-:W-:Y:S01]  /*10ba0*/  BSSY B2, `(.L_x_3507) ;  /* 0x000000b000027945 */ /* 0x000fe20003800000 */
[----:B01----:R-:W-:Y:S02]  /*10bb0*/  IMAD.MOV.U32 R2, RZ, RZ, 0x0 ;  /* 0x00000000ff027424 */ /* 0x003fe400078e00ff */
[----:B------:R-:W-:Y:S01]  /*10bc0*/  IMAD.MOV.U32 R3, RZ, RZ, 0x14f00000 ;  /* 0x14f00000ff037424 */ /* 0x000fe200078e00ff */
[----:B------:R-:W-:Y:S06]  /*10bd0*/  @P1 BRA `(.L_x_3508) ;  /* 0x00000000001c1947 */ /* 0x000fec0003800000 */
[----:B------:R-:W0:Y:S01]  /*10be0*/  S2R R10, SR_TID.X ;  /* 0x00000000000a7919 */ /* 0x000e220000002100 */
[----:B------:R-:W-:-:S04]  /*10bf0*/  IMAD.MOV.U32 R5, RZ, RZ, 0x10000 ;  /* 0x00010000ff057424 */ /* 0x000fc800078e00ff */
[----:B------:R1:W-:Y:S01]  /*10c00*/  SYNCS.ARRIVE.TRANS64 RZ, [R4+URZ+0x28c50], R5 ;  /* 0x028c500504ff79a7 */ /* 0x0003e2000800003f */
[----:B0-----:R-:W-:-:S04]  /*10c10*/  LOP3.LUT R10, R10, 0x1f, RZ, 0xc0, !PT ;  /* 0x0000001f0a0a7812 */ /* 0x001fc800078ec0ff */
[----:B------:R-:W-:-:S13]  /*10c20*/  ISETP.NE.AND P0, PT, R10, RZ, PT ;  /* 0x000000ff0a00720c */ /* 0x000fda0003f05270 */
[----:B-1----:R-:W-:Y:S05]  /*10c30*/  @!P0 BRA `(.L_x_3508) ;  /* 0x0000000000048947 */ /* 0x002fea0003800000 */
[----:B------:R-:W-:Y:S01]  /*10c40*/  BPT.TRAP 0x1 ;  /* 0x000000040000795c */ /* 0x000fe20000300000 */
.L_x_3508:
[----:B------:R-:W-:Y:S05]  /*10c50*/  BSYNC B2 ;  /* 0x0000000000027941 */ /* 0x000fea0003800000 */
.L_x_3507:
[----:B------:R-:W-:Y:S01]  /*10c60*/  R2UR UR6, R2 ;  /* 0x00000000020672ca */ /* 0x000fe200000e0000 */
[----:B------:R-:W-:Y:S01]  /*10c70*/  IMAD R5, R7, 0x10000, R18 ;  /* 0x0001000007057824 */ /* 0x000fe200078e0212 */
[----:B------:R-:W-:Y:S01]  /*10c80*/  R2UR UR7, R3 ;  /* 0x00000000030772ca */ /* 0x000fe200000e0000 */
[----:B------:R-:W-:Y:S01]  /*10c90*/  UIADD3 UR4, UP0, UR38, 0x470, URZ ;  /* 0x0000047026047890 */ /* 0x000fe2000ff1e03f */
[----:B------:R-:W-:Y:S01]  /*10ca0*/  R2UR UR10, R9 ;  /* 0x00000000090a72ca */ /* 0x000fe200000e0000 */
[----:B------:R-:W-:Y:S01]  /*10cb0*/  VIADD R4, R4, 0x28c50 ;  /* 0x00028c5004047836 */ /* 0x000fe20000000000 */
[----:B------:R-:W-:Y:S01]  /*10cc0*/  PLOP3.LUT P0, PT, PT, PT, PT, 0x80, 0x0 ;  /* 0x000000000000781c */ /* 0x000fe20003f0f070 */
[----:B------:R-:W-:Y:S01]  /*10cd0*/  VIADD R9, R5, 0x400 ;  /* 0x0000040005097836 */ /* 0x000fe20000000000 */
[----:B------:R-:W-:-:S12]  /*10ce0*/  UIADD3.X UR5, URZ, UR39, URZ, UP0, !UPT ;  /* 0x000000273f057290 */ /* 0x000fd800087fe43f */
.L_x_3509:
        /* <DEDUP_REMOVED lines=15> */
.L_x_3510:
        /* <DEDUP_REMOVED lines=15> */
.L_x_3511:
        /* <DEDUP_REMOVED lines=15> */
.L_x_3512:
        /* <DEDUP_REMOVED lines=15> */
.L_x_3513:
        /* <DEDUP_REMOVED lines=15> */
.L_x_3514:
        /* <DEDUP_REMOVED lines=15> */
.L_x_3515:
        /* <DEDUP_REMOVED lines=15> */
.L_x_3516:
        /* <DEDUP_REMOVED lines=10> */
.L_x_3498:
[----:B------:R-:W-:Y:S05]  /*11420*/  BSYNC B1 ;  /* 0x0000000000017941 */ /* 0x000fea0003800000 */
.L_x_3497:
[----:B------:R-:W2:Y:S01]  /*11430*/  LDL R2, [R1+0x18] ;  /* 0x0000180001027983 */ /* 0x000ea20000100800 */
[----:B------:R-:W-:Y:S01]  /*11440*/  VIADD R7, R7, 0x1 ;  /* 0x0000000107077836 */ /* 0x000fe20000000000 */
[----:B------:R-:W-:Y:S04]  /*11450*/  BSSY B1, `(.L_x_3517) ;  /* 0x00000d6000017945 */ /* 0x000fe80003800000 */
[----:B------:R-:W-:-:S04]  /*11460*/  ISETP.NE.AND P0, PT, R7, 0x2, PT ;  /* 0x000000020700780c */ /* 0x000fc80003f05270 */
[----:B------:R-:W-:Y:S02]  /*11470*/  SEL R19, R7, RZ, P0 ;  /* 0x000000ff07137207 */ /* 0x000fe40000000000 */
[----:B--2---:R-:W-:Y:S02]  /*11480*/  ISETP.NE.AND P2, PT, R2, RZ, PT ;  /* 0x000000ff0200720c */ /* 0x004fe40003f45270 */
[----:B------:R-:W-:-:S04]  /*11490*/  SEL R2, RZ, 0x1, P0 ;  /* 0x00000001ff027807 */ /* 0x000fc80000000000 */
[----:B0-----:R-:W-:Y:S01]  /*114a0*/  LOP3.LUT R8, R6, R2, RZ, 0x3c, !PT ;  /* 0x0000000206087212 */ /* 0x001fe200078e3cff */
[----:B------:R-:W-:-:S04]  /*114b0*/  VIADD R6, R0, 0xffffffff ;  /* 0xffffffff00067836 */ /* 0x000fc80000000000 */
        /* <DEDUP_REMOVED lines=26> */
.L_x_3519:
[----:B-1----:R-:W-:Y:S01]  /*11660*/  IMAD R4, R19, 0x8, R18 ;  /* 0x0000000813047824 */ /* 0x002fe200078e0212 */
[----:B------:R-:W-:Y:S01]  /*11670*/  SHF.L.U32 R2, R8, 0x1f, RZ ;  /* 0x0000001f08027819 */ /* 0x000fe200000006ff */
[----:B------:R-:W1:Y:S01]  /*11680*/  S2R R3, SR_TID.X ;  /* 0x0000000000037919 */ /* 0x000e620000002100 */
[----:B------:R-:W-:Y:S02]  /*11690*/  BSSY B2, `(.L_x_3520) ;  /* 0x0000005000027945 */ /* 0x000fe40003800000 */
[----:B------:R-:W2:Y:S01]  /*116a0*/  SYNCS.PHASECHK.TRANS64.TRYWAIT P0, [R4+URZ+0x28c40], R2 ;  /* 0x028c4002040075a7 */ /* 0x000ea2000800017f */
[----:B-1----:R-:W-:-:S04]  /*116b0*/  LOP3.LUT R3, R3, 0x7f, RZ, 0xc0, !PT ;  /* 0x0000007f03037812 */ /* 0x002fc800078ec0ff */
[----:B------:R-:W-:Y:S01]  /*116c0*/  ISETP.NE.AND P1, PT, R3, RZ, PT ;  /* 0x000000ff0300720c */ /* 0x000fe20003f25270 */
[----:B--2---:R-:W-:-:S12]  /*116d0*/  @!P0 BRA `(.L_x_3521) ;  /* 0x0000002800548947 */ /* 0x004fd80003800000 */
.L_x_3588:
[----:B------:R-:W-:Y:S05]  /*116e0*/  BSYNC B2 ;  /* 0x0000000000027941 */ /* 0x000fea0003800000 */
.L_x_3520:
        /* <DEDUP_REMOVED lines=9> */
.L_x_3523:
[----:B------:R-:W-:Y:S05]  /*11780*/  BSYNC B2 ;  /* 0x0000000000027941 */ /* 0x000fea0003800000 */
.L_x_3522:
[----:B------:R-:W2:Y:S01]  /*11790*/  LDL R5, [R1+0x1c] ;  /* 0x00001c0001057983 */ /* 0x000ea20000100800 */
[----:B0-----:R-:W-:Y:S01]  /*117a0*/  IMAD.MOV.U32 R8, RZ, RZ, RZ ;  /* 0x000000ffff087224 */ /* 0x001fe200078e00ff */
        /* <DEDUP_REMOVED lines=10> */
.L_x_3524:
        /* <DEDUP_REMOVED lines=13> */
.L_x_3589:
[----:B------:R-:W-:Y:S05]  /*11920*/  BSYNC B2 ;  /* 0x0000000000027941 */ /* 0x000fea0003800000 */
.L_x_3525:
        /* <DEDUP_REMOVED lines=11> */
.L_x_3528:
[----:B------:R-:W-:Y:S05]  /*119e0*/  BSYNC B2 ;  /* 0x0000000000027941 */ /* 0x000fea0003800000 */
.L_x_3527:
        /* <DEDUP_REMOVED lines=9> */
.L_x_3529:
        /* <DEDUP_REMOVED lines=15> */
.L_x_3530:
        /* <DEDUP_REMOVED lines=15> */
.L_x_3531:
        /* <DEDUP_REMOVED lines=15> */
.L_x_3532:
        /* <DEDUP_REMOVED lines=15> */
.L_x_3533:
        /* <DEDUP_REMOVED lines=15> */
.L_x_3534:
        /* <DEDUP_REMOVED lines=15> */
.L_x_3535:
        /* <DEDUP_REMOVED lines=15> */
.L_x_3536:
        /* <DEDUP_REMOVED lines=10> */
.L_x_3518:
[----:B------:R-:W-:Y:S05]  /*121b0*/  BSYNC B1 ;  /* 0x0000000000017941 */ /* 0x000fea0003800000 */
.L_x_3517:
[----:B------:R-:W2:Y:S01]  /*121c0*/  LDL R2, [R1+0x20] ;  /* 0x0000200001027983 */ /* 0x000ea20000100800 */
[----:B------:R-:W-:Y:S01]  /*121d0*/  VIADD R0, R0, 0xfffffffe ;  /* 0xfffffffe00007836 */ /* 0x000fe20000000000 */
[----:B--2---:R-:W-:-:S13]  /*121e0*/  ISETP.GT.AND P0, PT, R6, R2, PT ;  /* 0x000000020600720c */ /* 0x004fda0003f04270 */
[----:B------:R-:W-:Y:S05]  /*121f0*/  @P0 BRA `(.L_x_3537) ;  /* 0xffffffe400280947 */ /* 0x000fea000383ffff */
.L_x_3474:
[----:B------:R-:W-:Y:S05]  /*12200*/  BSYNC B0 ;  /* 0x0000000000007941 */ /* 0x000fea0003800000 */
.L_x_3473:
[----:B------:R-:W2:Y:S01]  /*12210*/  LDL.LU R2, [R1+0x10] ;  /* 0x0000100001027983 */ /* 0x000ea20000300800 */
[----:B------:R-:W1:Y:S01]  /*12220*/  S2R R3, SR_TID.X ;  /* 0x0000000000037919 */ /* 0x000e620000002100 */
[----:B------:R-:W-:-:S05]  /*12230*/  VIADD R19, R19, 0x1 ;  /* 0x0000000113137836 */ /* 0x000fca0000000000 */
[----:B------:R-:W-:-:S04]  /*12240*/  ISETP.NE.AND P0, PT, R19, 0x2, PT ;  /* 0x000000021300780c */ /* 0x000fc80003f05270 */
[----:B------:R-:W-:Y:S01]  /*12250*/  SEL R0, RZ, 0x1, P0 ;  /* 0x00000001ff007807 */ /* 0x000fe20000000000 */
[----:B------:R-:W-:Y:S01]  /*12260*/  BSSY B0, `(.L_x_3538) ;  /* 0x0000013000007945 */ /* 0x000fe20003800000 */
[----:B-1----:R-:W-:-:S04]  /*12270*/  LOP3.LUT R3, R3, 0x7f, RZ, 0xc0, !PT ;  /* 0x0000007f03037812 */ /* 0x002fc800078ec0ff */
[----:B------:R-:W-:Y:S02]  /*12280*/  ISETP.NE.AND P1, PT, R3, RZ, PT ;  /* 0x000000ff0300720c */ /* 0x000fe40003f25270 */
[----:B--2---:R-:W-:-:S05]  /*12290*/  LOP3.LUT R2, R2, R0, RZ, 0x3c, !PT ;  /* 0x0000000002027212 */ /* 0x004fca00078e3cff */
[----:B------:R1:W-:Y:S06]  /*122a0*/  STL [R1+0x10], R2 ;  /* 0x0000100201007387 */ /* 0x0003ec0000100800 */
[----:B------:R-:W-:Y:S05]  /*122b0*/  @P1 BRA `(.L_x_3539) ;  /* 0x0000000000341947 */ /* 0x000fea0003800000 */
[----:B------:R-:W2:Y:S01]  /*122c0*/  S2R R5, SR_LANEID ;  /* 0x0000000000057919 */ /* 0x000ea20000000000 */
[----:B------:R-:W-:Y:S01]  /*122d0*/  VOTEU.ANY UR4, UPT, PT ;  /* 0x0000000000047886 */ /* 0x000fe200038e0100 */
[----:B-1----:R-:W1:Y:S01]  /*122e0*/  LDC.64 R2, c[0x0][0xc60] ;  /* 0x00031800ff027b82 */ /* 0x002e620000000a00 */
[----:B------:R-:W2:Y:S02]  /*122f0*/  FLO.U32 R0, UR4 ;  /* 0x0000000400007d00 */ /* 0x000ea400080e0000 */
[----:B--2---:R-:W-:-:S06]  /*12300*/  ISETP.EQ.U32.AND P1, PT, R0, R5, PT ;  /* 0x000000050000720c */ /* 0x004fcc0003f22070 */
[----:B------:R-:W1:Y:S07]  /*12310*/  POPC R5, UR4 ;  /* 0x0000000400057d09 */ /* 0x000e6e0008000000 */
[----:B-1----:R-:W2:Y:S01]  /*12320*/  @P1 ATOMG.E.ADD.STRONG.GPU PT, R3, desc[UR40][R2.64], R5 ;  /* 0x00000005020319a8 */ /* 0x002ea200081ee1e8 */
[----:B------:R-:W1:Y:S02]  /*12330*/  S2R R4, SR_LTMASK ;  /* 0x0000000000047919 */ /* 0x000e640000003900 */
[----:B-1----:R-:W-:-:S04]  /*12340*/  LOP3.LUT R4, R4, UR4, RZ, 0xc0, !PT ;  /* 0x0000000404047c12 */ /* 0x002fc8000f8ec0ff */
[----:B------:R-:W1:Y:S01]  /*12350*/  POPC R7, R4 ;  /* 0x0000000400077309 */ /* 0x000e620000000000 */
[----:B--2---:R-:W1:Y:S02]  /*12360*/  SHFL.IDX PT, R0, R3, R0, 0x1f ;  /* 0x00001f0003007589 */ /* 0x004e6400000e0000 */
[----:B-1----:R-:W-:-:S05]  /*12370*/  IADD3 R0, R0, UR37, R7 ;  /* 0x0000002500007c10 */ /* 0x002fca000fffe007 */
[----:B------:R2:W-:Y:S02]  /*12380*/  STL [R1], R0 ;  /* 0x0000000001007387 */ /* 0x0005e40000100800 */
.L_x_3539:
[----:B------:R-:W-:Y:S05]  /*12390*/  BSYNC B0 ;  /* 0x0000000000007941 */ /* 0x000fea0003800000 */
.L_x_3538:
[----:B------:R-:W-:-:S07]  /*123a0*/  SEL R19, R19, RZ, P0 ;  /* 0x000000ff13137207 */ /* 0x000fce0000000000 */
.L_x_3441:
[----:B------:R-:W-:Y:S05]  /*123b0*/  BSYNC B7 ;  /* 0x0000000000077941 */ /* 0x000fea0003800000 */
.L_x_3439:
[----:B--2-4-:R-:W2:Y:S02]  /*123c0*/  LDL R0, [R1+0x60] ;  /* 0x0000600001007983 */ /* 0x014ea40000100800 */
[----:B--2---:R-:W-:-:S13]  /*123d0*/  ISETP.NE.AND P0, PT, R0, RZ, PT ;  /* 0x000000ff0000720c */ /* 0x004fda0003f05270 */
[----:B------:R-:W-:Y:S05]  /*123e0*/  @!P0 BRA `(.L_x_3540) ;  /* 0x00000000002c8947 */ /* 0x000fea0003800000 */
[----:B------:R-:W-:Y:S05]  /*123f0*/  WARPSYNC.ALL ;  /* 0x0000000000007948 */ /* 0x000fea0003800000 */
[----:B------:R-:W2:Y:S08]  /*12400*/  S2UR UR5, SR_CgaCtaId ;  /* 0x00000000000579c3 */ /* 0x000eb00000008800 */
[----:B------:R-:W-:Y:S06]  /*12410*/  BAR.SYNC.DEFER_BLOCKING 0x5, 0x180 ;  /* 0x0146000000007b1d */ /* 0x000fec0000010000 */
[----:B------:R-:W-:-:S02]  /*12420*/  UMOV UR4, 0x400 ;  /* 0x0000040000047882 */ /* 0x000fc40000000000 */
[----:B--2---:R-:W-:-:S06]  /*12430*/  ULEA UR4, UR5, UR4, 0x18 ;  /* 0x0000000405047291 */ /* 0x004fcc000f8ec03f */
[----:B------:R-:W-:-:S05]  /*12440*/  IMAD.U32 R18, RZ, RZ, UR4 ;  /* 0x00000004ff127e24 */ /* 0x000fca000f8e00ff */
[----:B-1----:R-:W1:Y:S04]  /*12450*/  LDS.128 R4, [R18+0x28cd0] ;  /* 0x028cd00012047984 */ /* 0x002e680000000c00 */
[----:B-1----:R1:W-:Y:S04]  /*12460*/  STL.64 [R1], R4 ;  /* 0x0000000401007387 */ /* 0x0023e80000100a00 */
[----:B------:R1:W-:Y:S01]  /*12470*/  STL.64 [R1+0x8], R6 ;  /* 0x0000080601007387 */ /* 0x0003e20000100a00 */
[----:B------:R-:W-:Y:S06]  /*12480*/  BAR.ARV 0x4, 0x180 ;  /* 0x0106000000007b1d */ /* 0x000fec0000002000 */
[----:B------:R-:W-:Y:S05]  /*12490*/  BRA `(.L_x_3541) ;  /* 0x0000000c001c7947 */ /* 0x000fea0003800000 */
.L_x_3540:
[----:B---3--:R-:W2:Y:S01]  /*124a0*/  S2R R10, SR_TID.X ;  /* 0x00000000000a7919 */ /* 0x008ea20000002100 */
[----:B------:R-:W-:Y:S01]  /*124b0*/  UMOV UR4, 0xffffffff ;  /* 0xffffffff00047882 */ /* 0x000fe20000000000 */
[----:B--2---:R-:W-:-:S04]  /*124c0*/  LOP3.LUT R10, R10, 0x1f, RZ, 0xc0, !PT ;  /* 0x0000001f0a0a7812 */ /* 0x004fc800078ec0ff */
[----:B------:R-:W-:Y:S01]  /*124d0*/  ISETP.NE.AND P0, PT, R10, 0x1f, PT ;  /* 0x0000001f0a00780c */ /* 0x000fe20003f05270 */
[----:B------:R-:W-:-:S12]  /*124e0*/  BRA.DIV UR4, `(.L_x_3542) ;  /* 0x0000001a04f87947 */ /* 0x000fd8000b800000 */
[----:B------:R-:W1:Y:S01]  /*124f0*/  LDL.LU R3, [R1] ;  /* 0x0000000001037983 */ /* 0x000e620000300800 */
[----:B------:R-:W-:-:S03]  /*12500*/  ULDC UR4, c[0x0][0xc3c] ;  /* 0x00030f0000047ab9 */ /* 0x000fc60000000800 */
[----:B------:R-:W2:Y:S01]  /*12510*/  LDL R5, [R1+0xc] ;  /* 0x00000c0001057983 */ /* 0x000ea20000100800 */
[----:B-1----:R-:W-:Y:S02]  /*12520*/  IMAD.MOV.U32 R9, RZ, RZ, R3 ;  /* 0x000000ffff097224 */ /* 0x002fe400078e0003 */
[----:B--2---:R-:W-:-:S05]  /*12530*/  IMAD.IADD R0, R5, 0x1, R10 ;  /* 0x0000000105007824 */ /* 0x004fca00078e020a */
[----:B------:R-:W-:-:S13]  /*12540*/  ISETP.GE.OR P1, PT, R0, UR4, !P0 ;  /* 0x0000000400007c0c */ /* 0x000fda000c726670 */
[----:B------:R-:W1:Y:S08]  /*12550*/  @!P1 LDC.64 R2, c[0x0][0xc80] ;  /* 0x00032000ff029b82 */ /* 0x000e700000000a00 */
[----:B------:R-:W2:Y:S01]  /*12560*/  @!P1 LDC.64 R4, c[0x0][0xc78] ;  /* 0x00031e00ff049b82 */ /* 0x000ea20000000a00 */
[----:B-1----:R-:W-:-:S05]  /*12570*/  @!P1 IMAD.WIDE R2, R0, 0x4, R2 ;  /* 0x0000000400029825 */ /* 0x002fca00078e0202 */
[----:B0-----:R2:W3:Y:S02]  /*12580*/  @!P1 LDG.E R8, desc[UR40][R2.64] ;  /* 0x0000002802089981 */ /* 0x0014e4000c1e1900 */
[----:B--2---:R-:W-:-:S05]  /*12590*/  @!P1 IMAD.WIDE R2, R0, 0x4, R4 ;  /* 0x0000000400029825 */ /* 0x004fca00078e0204 */
        /* <DEDUP_REMOVED lines=8> */
[----:B---3--:R-:W-:-:S02]  /*12620*/  @!P1 IMAD.MOV.U32 R6, RZ, RZ, R8 ;  /* 0x000000ffff069224 */ /* 0x008fc400078e0008 */
[----:B------:R-:W-:Y:S02]  /*12630*/  IMAD.MOV.U32 R8, RZ, RZ, RZ ;  /* 0x000000ffff087224 */ /* 0x000fe400078e00ff */
[----:B--2---:R-:W-:Y:S01]  /*12640*/  @!P1 IMAD.MOV.U32 R8, RZ, RZ, R4 ;  /* 0x000000ffff089224 */ /* 0x004fe200078e0004 */
[----:B------:R-:W-:Y:S01]  /*12650*/  ISETP.NE.AND P1, PT, R10, RZ, PT ;  /* 0x000000ff0a00720c */ /* 0x000fe20003f25270 */
[----:B------:R-:W-:Y:S02]  /*12660*/  IMAD.MOV.U32 R4, RZ, RZ, RZ ;  /* 0x000000ffff047224 */ /* 0x000fe400078e00ff */
        /* <DEDUP_REMOVED lines=17> */
.L_x_3599:
[----:B------:R-:W-:Y:S02]  /*12780*/  ULDC UR4, c[0x0][0xc38] ;  /* 0x00030e0000047ab9 */ /* 0x000fe40000000800 */
[----:B------:R-:W-:-:S04]  /*12790*/  IMAD.U32 R3, RZ, RZ, UR4 ;  /* 0x00000004ff037e24 */ /* 0x000fc8000f8e00ff */
[----:B-1----:R-:W-:-:S04]  /*127a0*/  IMAD R9, R14, R3, RZ ;  /* 0x000000030e097224 */ /* 0x002fc800078e02ff */
[----:B------:R-:W-:-:S05]  /*127b0*/  IMAD.IADD R5, R7, 0x1, R9 ;  /* 0x0000000107057824 */ /* 0x000fca00078e0209 */
[----:B------:R-:W-:-:S13]  /*127c0*/  ISETP.GT.AND P6, PT, R5, R0, PT ;  /* 0x000000000500720c */ /* 0x000fda0003fc4270 */
[----:B------:R-:W-:Y:S05]  /*127d0*/  @P6 BRA `(.L_x_3543) ;  /* 0x0000000000ac6947 */ /* 0x000fea0003800000 */
.L_x_3546:
[----:B0-----:R-:W2:Y:S01]  /*127e0*/  LDL.LU R2, [R1+0xc] ;  /* 0x00000c0001027983 */ /* 0x001ea20000300800 */
[----:B------:R-:W0:Y:S01]  /*127f0*/  LDC R3, c[0x0][0xc3c] ;  /* 0x00030f00ff037b82 */ /* 0x000e220000000800 */
        /* <DEDUP_REMOVED lines=11> */
[----:B------:R0:W2:Y:S01]  /*128b0*/  @!P6 LDG.E R6, desc[UR40][R2.64] ;  /* 0x000000280206e981 */ /* 0x0000a2000c1e1900 */
[----:B------:R-:W-:Y:S01]  /*128c0*/  IMAD.MOV.U32 R8, RZ, RZ, RZ ;  /* 0x000000ffff087224 */ /* 0x000fe200078e00ff */
[----:B0-----:R-:W0:Y:S02]  /*128d0*/  @!P6 LDC.64 R2, c[0x0][0xc78] ;  /* 0x00031e00ff02eb82 */ /* 0x001e240000000a00 */
[----:B0-----:R-:W-:-:S05]  /*128e0*/  @!P6 IMAD.WIDE R2, R7, 0x4, R2 ;  /* 0x000000040702e825 */ /* 0x001fca00078e0202 */
        /* <DEDUP_REMOVED lines=20> */
.L_x_3607:
[----:B------:R-:W-:Y:S02]  /*12a30*/  ULDC UR4, c[0x0][0xc38] ;  /* 0x00030e0000047ab9 */ /* 0x000fe40000000800 */
[----:B------:R-:W-:-:S04]  /*12a40*/  IMAD.U32 R3, RZ, RZ, UR4 ;  /* 0x00000004ff037e24 */ /* 0x000fc8000f8e00ff */
[----:B-1----:R-:W-:-:S04]  /*12a50*/  IMAD R9, R14, R3, RZ ;  /* 0x000000030e097224 */ /* 0x002fc800078e02ff */
[----:B------:R-:W-:-:S05]  /*12a60*/  IMAD.IADD R5, R9, 0x1, R5 ;  /* 0x0000000109057824 */ /* 0x000fca00078e0205 */
[----:B------:R-:W-:-:S13]  /*12a70*/  ISETP.GT.AND P6, PT, R5, R0, PT ;  /* 0x000000000500720c */ /* 0x000fda0003fc4270 */
[----:B------:R-:W-:Y:S05]  /*12a80*/  @!P6 BRA `(.L_x_3546) ;  /* 0xfffffffc0054e947 */ /* 0x000fea000383ffff */
.L_x_3543:
        /* <DEDUP_REMOVED lines=9> */
.L_x_3612:
[----:B------:R-:W-:-:S13]  /*12b20*/  ISETP.NE.AND P0, PT, R7, RZ, PT ;  /* 0x000000ff0700720c */ /* 0x000fda0003f05270 */
[----:B------:R-:W-:Y:S05]  /*12b30*/  @!P0 BRA `(.L_x_3548) ;  /* 0x0000000000108947 */ /* 0x000fea0003800000 */
[----:B------:R-:W-:Y:S01]  /*12b40*/  UMOV UR4, 0xffffffff ;  /* 0xffffffff00047882 */ /* 0x000fe20000000000 */
[----:B------:R-:W-:Y:S02]  /*12b50*/  VIADD R12, R5, 0xffffffff ;  /* 0xffffffff050c7836 */ /* 0x000fe40000000000 */
[----:B------:R-:W-:Y:S05]  /*12b60*/  BRA.DIV UR4, `(.L_x_3549) ;  /* 0x0000001e04bc7947 */ /* 0x000fea000b800000 */
[----:B------:R4:W0:Y:S02]  /*12b70*/  SHFL.IDX PT, R4, R2, R12, 0x1f ;  /* 0x00001f0c02047589 */ /* 0x00082400000e0000 */
.L_x_3548:
[----:B----4-:R-:W4:Y:S01]  /*12b80*/  LDL.LU R12, [R1+0xc] ;  /* 0x00000c00010c7983 */ /* 0x010f220000300800 */
[----:B0-----:R-:W-:Y:S01]  /*12b90*/  IMAD R9, R4, R3, R9 ;  /* 0x0000000304097224 */ /* 0x001fe200078e0209 */
[----:B--2---:R-:W-:-:S03]  /*12ba0*/  IABS R4, R6 ;  /* 0x0000000600047213 */ /* 0x004fc60000000000 */
[----:B------:R-:W-:Y:S01]  /*12bb0*/  IMAD.IADD R0, R0, 0x1, -R9 ;  /* 0x0000000100007824 */ /* 0x000fe200078e0a09 */
[----:B------:R-:W0:Y:S01]  /*12bc0*/  I2F.RP R10, R4 ;  /* 0x00000004000a7306 */ /* 0x000e220000209400 */
[----:B------:R2:W-:Y:S02]  /*12bd0*/  STL [R1], R9 ;  /* 0x0000000901007387 */ /* 0x0005e40000100800 */
[----:B--2---:R-:W-:-:S05]  /*12be0*/  IABS R9, R6 ;  /* 0x0000000600097213 */ /* 0x004fca0000000000 */
[----:B0-----:R-:W0:Y:S01]  /*12bf0*/  MUFU.RCP R10, R10 ;  /* 0x0000000a000a7308 */ /* 0x001e220000001000 */
[----:B------:R-:W-:Y:S02]  /*12c00*/  IMAD.MOV R9, RZ, RZ, -R9 ;  /* 0x000000ffff097224 */ /* 0x000fe400078e0a09 */
[----:B0-----:R-:W-:-:S05]  /*12c10*/  VIADD R11, R10, 0xffffffe ;  /* 0x0ffffffe0a0b7836 */ /* 0x001fca0000000000 */
[----:B------:R-:W0:Y:S02]  /*12c20*/  F2I.FTZ.U32.TRUNC.NTZ R3, R11 ;  /* 0x0000000b00037305 */ /* 0x000e24000021f000 */
[----:B0-----:R-:W-:-:S04]  /*12c30*/  IMAD.MOV R2, RZ, RZ, -R3 ;  /* 0x000000ffff027224 */ /* 0x001fc800078e0a03 */
        /* <DEDUP_REMOVED lines=11> */
[----:B---3--:R-:W-:-:S04]  /*12cf0*/  IABS R4, R8 ;  /* 0x0000000800047213 */ /* 0x008fc80000000000 */
        /* <DEDUP_REMOVED lines=17> */
[----:B------:R-:W-:Y:S02]  /*12e10*/  IMAD R3, R2, R9, R3 ;  /* 0x0000000902037224 */ /* 0x000fe400078e0203 */
[----:B------:R-:W-:-:S03]  /*12e20*/  IMAD R9, R6, R7, RZ ;  /* 0x0000000706097224 */ /* 0x000fc600078e02ff */
[----:B------:R-:W-:-:S13]  /*12e30*/  ISETP.GT.U32.AND P1, PT, R4, R3, PT ;  /* 0x000000030400720c */ /* 0x000fda0003f24070 */
[----:B------:R-:W-:Y:S02]  /*12e40*/  @!P1 IMAD.IADD R3, R3, 0x1, -R4 ;  /* 0x0000000103039824 */ /* 0x000fe400078e0a04 */
[----:B------:R-:W-:Y:S01]  /*12e50*/  @!P1 VIADD R2, R2, 0x1 ;  /* 0x0000000102029836 */ /* 0x000fe20000000000 */
[----:B------:R-:W-:Y:S02]  /*12e60*/  ISETP.NE.AND P1, PT, R8, RZ, PT ;  /* 0x000000ff0800720c */ /* 0x000fe40003f25270 */
[----:B------:R-:W-:Y:S01]  /*12e70*/  ISETP.GE.U32.AND P0, PT, R3, R4, PT ;  /* 0x000000040300720c */ /* 0x000fe20003f06070 */
[----:B------:R-:W-:Y:S01]  /*12e80*/  IMAD.IADD R4, R0, 0x1, -R9 ;  /* 0x0000000100047824 */ /* 0x000fe200078e0a09 */
[----:B------:R-:W-:-:S04]  /*12e90*/  LOP3.LUT R3, R7, R8, RZ, 0x3c, !PT ;  /* 0x0000000807037212 */ /* 0x000fc800078e3cff */
[----:B------:R-:W-:-:S07]  /*12ea0*/  ISETP.GE.AND P2, PT, R3, RZ, PT ;  /* 0x000000ff0300720c */ /* 0x000fce0003f46270 */
        /* <DEDUP_REMOVED lines=8> */
[----:B----4-:R-:W-:-:S05]  /*12f30*/  IMAD.IADD R12, R5, 0x1, R12 ;  /* 0x00000001050c7824 */ /* 0x010fca00078e020c */
[----:B------:R0:W-:Y:S04]  /*12f40*/  STL [R1+0xc], R12 ;  /* 0x00000c0c01007387 */ /* 0x0001e80000100800 */
[----:B------:R0:W-:Y:S01]  /*12f50*/  STL [R1+0x4], R4 ;  /* 0x0000040401007387 */ /* 0x0001e20000100800 */
[----:B------:R-:W-:Y:S05]  /*12f60*/  BRA `(.L_x_3550) ;  /* 0x0000000000287947 */ /* 0x000fea0003800000 */
.L_x_3544:
        /* <DEDUP_REMOVED lines=10> */
.L_x_3550:
[----:B-1----:R-:W2:Y:S04]  /*13010*/  LDL R3, [R1+0x8] ;  /* 0x0000080001037983 */ /* 0x002ea80000100800 */
[----:B------:R-:W3:Y:S04]  /*13020*/  LDL R2, [R1+0xc] ;  /* 0x00000c0001027983 */ /* 0x000ee80000100800 */
[----:B------:R-:W4:Y:S04]  /*13030*/  LDL R5, [R1+0x4] ;  /* 0x0000040001057983 */ /* 0x000f280000100800 */
[----:B0-----:R-:W4:Y:S01]  /*13040*/  LDL R4, [R1] ;  /* 0x0000000001047983 */ /* 0x001f220000100800 */
[----:B------:R-:W0:Y:S01]  /*13050*/  S2R R0, SR_TID.X ;  /* 0x0000000000007919 */ /* 0x000e220000002100 */
[----:B------:R-:W-:Y:S05]  /*13060*/  WARPSYNC.ALL ;  /* 0x0000000000007948 */ /* 0x000fea0003800000 */
[----:B0-----:R-:W-:Y:S01]  /*13070*/  LOP3.LUT R0, R0, 0x1f, RZ, 0xc0, !PT ;  /* 0x0000001f00007812 */ /* 0x001fe200078ec0ff */
[----:B------:R-:W-:Y:S03]  /*13080*/  BAR.SYNC.DEFER_BLOCKING 0x4, 0x180 ;  /* 0x0106000000007b1d */ /* 0x000fe60000010000 */
[----:B------:R-:W-:-:S13]  /*13090*/  ISETP.NE.AND P0, PT, R0, RZ, PT ;  /* 0x000000ff0000720c */ /* 0x000fda0003f05270 */
[----:B------:R-:W-:Y:S01]  /*130a0*/  @!P0 MOV R0, 0x400 ;  /* 0x0000040000008802 */ /* 0x000fe20000000f00 */
[----:B--2---:R-:W-:Y:S02]  /*130b0*/  IMAD.MOV.U32 R6, RZ, RZ, R3 ;  /* 0x000000ffff067224 */ /* 0x004fe400078e0003 */
[----:B------:R-:W0:Y:S01]  /*130c0*/  @!P0 S2R R3, SR_CgaCtaId ;  /* 0x0000000000038919 */ /* 0x000e220000008800 */
[----:B---3--:R-:W-:Y:S01]  /*130d0*/  IMAD.MOV.U32 R7, RZ, RZ, R2 ;  /* 0x000000ffff077224 */ /* 0x008fe200078e0002 */
[----:B0-----:R-:W-:-:S05]  /*130e0*/  @!P0 LEA R18, R3, R0, 0x18 ;  /* 0x0000000003128211 */ /* 0x001fca00078ec0ff */
[----:B----4-:R0:W-:Y:S01]  /*130f0*/  @!P0 STS.128 [R18+0x28cd0], R4 ;  /* 0x028cd00412008388 */ /* 0x0101e20000000c00 */
[----:B------:R-:W-:Y:S06]  /*13100*/  BAR.ARV 0x5, 0x180 ;  /* 0x0146000000007b1d */ /* 0x000fec0000002000 */
.L_x_3541:
[----:B------:R-:W2:Y:S01]  /*13110*/  LDL R0, [R1+0xc] ;  /* 0x00000c0001007983 */ /* 0x000ea20000100800 */
[----:B------:R-:W-:Y:S02]  /*13120*/  ULDC UR4, c[0x0][0xc3c] ;  /* 0x00030f0000047ab9 */ /* 0x000fe40000000800 */
[----:B--2---:R-:W-:-:S13]  /*13130*/  ISETP.GE.AND P0, PT, R0, UR4, PT ;  /* 0x0000000400007c0c */ /* 0x004fda000bf06270 */
[----:B------:R-:W-:Y:S05]  /*13140*/  @!P0 BRA `(.L_x_3551) ;  /* 0xffffff9c00f08947 */ /* 0x000fea000383ffff */
[----:B------:R-:W-:Y:S05]  /*13150*/  BSYNC B8 ;  /* 0x0000000000087941 */ /* 0x000fea0003800000 */
.L_x_3433:
[----:B0-----:R-:W4:Y:S01]  /*13160*/  LDL.LU R0, [R1+0x50] ;  /* 0x0000500001007983 */ /* 0x001f220000300800 */
[----:B------:R-:W-:Y:S01]  /*13170*/  BSSY B0, `(.L_x_3552) ;  /* 0x000000b000007945 */ /* 0x000fe20003800000 */
[----:B-1----:R-:W0:Y:S01]  /*13180*/  S2R R5, SR_CgaCtaId ;  /* 0x0000000000057919 */ /* 0x002e220000008800 */
[----:B----4-:R-:W-:-:S05]  /*13190*/  VIADD R0, R0, 0x1 ;  /* 0x0000000100007836 */ /* 0x010fca0000000000 */
        /* <DEDUP_REMOVED lines=8> */
.L_x_3615:
[----:B------:R-:W-:Y:S05]  /*13220*/  BSYNC B0 ;  /* 0x0000000000007941 */ /* 0x000fea0003800000 */
.L_x_3552:
[----:B------:R-:W-:-:S03]  /*13230*/  UMOV UR4, 0xffffffff ;  /* 0xffffffff00047882 */ /* 0x000fc60000000000 */
[----:B------:R-:W-:Y:S05]  /*13240*/  BRA.DIV UR4, `(.L_x_3554) ;  /* 0x0000001a04407947 */ /* 0x000fea000b800000 */
[----:B------:R-:W1:Y:S02]  /*13250*/  S2R R2, SR_TID.X ;  /* 0x0000000000027919 */ /* 0x000e640000002100 */
[----:B-1----:R-:W-:-:S04]  /*13260*/  SHF.R.U32.HI R2, RZ, 0x5, R2 ;  /* 0x00000005ff027819 */ /* 0x002fc80000011602 */
[----:B------:R-:W-:-:S05]  /*13270*/  LOP3.LUT R2, R2, 0x3, RZ, 0xc0, !PT ;  /* 0x0000000302027812 */ /* 0x000fca00078ec0ff */
[----:B------:R1:W4:Y:S02]  /*13280*/  SHFL.IDX PT, R14, R2, RZ, 0x1f ;  /* 0x00001fff020e7589 */ /* 0x00032400000e0000 */
.L_x_3618:
[----:B----4-:R-:W-:Y:S01]  /*13290*/  ISETP.NE.AND P0, PT, R14, RZ, PT ;  /* 0x000000ff0e00720c */ /* 0x010fe20003f05270 */
[----:B------:R-:W-:-:S12]  /*132a0*/  BSSY B0, `(.L_x_3555) ;  /* 0x0000025000007945 */ /* 0x000fd80003800000 */
[----:B------:R-:W-:Y:S05]  /*132b0*/  @P0 BRA `(.L_x_3556) ;  /* 0x00000000008c0947 */ /* 0x000fea0003800000 */
[----:B------:R-:W-:-:S03]  /*132c0*/  UMOV UR4, 0xffffffff ;  /* 0xffffffff00047882 */ /* 0x000fc60000000000 */
[----:B------:R-:W-:Y:S05]  /*132d0*/  BRA.DIV UR4, `(.L_x_3557) ;  /* 0x0000001a04507947 */ /* 0x000fea000b800000 */
[----:B------:R-:W-:-:S13]  /*132e0*/  ELECT P6, URZ, PT ;  /* 0x00000000003f782f */ /* 0x000fda00038c0000 */
.L_x_3621:
[----:B------:R-:W-:Y:S05]  /*132f0*/  @!P6 BRA `(.L_x_3556) ;  /* 0x00000000007ce947 */ /* 0x000fea0003800000 */
[----:B------:R-:W-:-:S06]  /*13300*/  ULOP3.LUT UR4, UR36, 0x2, URZ, 0xfc, !UPT ;  /* 0x0000000224047892 */ /* 0x000fcc000f8efc3f */
[----:B-1----:R-:W-:-:S05]  /*13310*/  IMAD.U32 R2, RZ, RZ, UR4 ;  /* 0x00000004ff027e24 */ /* 0x002fca000f8e00ff */
[----:B------:R-:W-:-:S13]  /*13320*/  ISETP.NE.AND P2, PT, R2, 0x3, PT ;  /* 0x000000030200780c */ /* 0x000fda0003f45270 */
[----:B------:R-:W-:Y:S05]  /*13330*/  @!P2 BRA `(.L_x_3558) ;  /* 0x000000000004a947 */ /* 0x000fea0003800000 */
[----:B------:R-:W-:Y:S01]  /*13340*/  BPT.TRAP 0x1 ;  /* 0x000000040000795c */ /* 0x000fe20000300000 */
.L_x_3558:
[----:B------:R-:W4:Y:S01]  /*13350*/  LDL.LU R7, [R1+0x10] ;  /* 0x0000100001077983 */ /* 0x000f220000300800 */
[----:B------:R-:W-:Y:S02]  /*13360*/  VIADD R2, R0, 0x28c40 ;  /* 0x00028c4000027836 */ /* 0x000fe40000000000 */
[C---:B0-----:R-:W-:Y:S02]  /*13370*/  VIADD R3, R19.reuse, 0x1 ;  /* 0x0000000113037836 */ /* 0x041fe40000000000 */
[----:B------:R-:W-:-:S03]  /*13380*/  IMAD R6, R19, 0x8, R2 ;  /* 0x0000000813067824 */ /* 0x000fc600078e0202 */
[----:B------:R-:W-:-:S04]  /*13390*/  ISETP.NE.AND P1, PT, R3, 0x2, PT ;  /* 0x000000020300780c */ /* 0x000fc80003f25270 */
[----:B------:R-:W-:Y:S02]  /*133a0*/  SEL R4, RZ, 0x1, P1 ;  /* 0x00000001ff047807 */ /* 0x000fe40000800000 */
[----:B------:R-:W-:Y:S02]  /*133b0*/  SEL R3, R3, RZ, P1 ;  /* 0x000000ff03037207 */ /* 0x000fe40000800000 */
[C---:B----4-:R-:W-:Y:S02]  /*133c0*/  SHF.L.U32 R5, R7.reuse, 0x1f, RZ ;  /* 0x0000001f07057819 */ /* 0x050fe400000006ff */
[----:B------:R-:W-:Y:S01]  /*133d0*/  LOP3.LUT R4, R7, R4, RZ, 0x3c, !PT ;  /* 0x0000000407047212 */ /* 0x000fe200078e3cff */
[----:B------:R-:W-:Y:S01]  /*133e0*/  IMAD R7, R3, 0x8, R2 ;  /* 0x0000000803077824 */ /* 0x000fe200078e0202 */
[----:B------:R-:W0:Y:S02]  /*133f0*/  SYNCS.PHASECHK.TRANS64.TRYWAIT P0, [R6+URZ], R5 ;  /* 0x00000005060075a7 */ /* 0x000e24000800017f */
[----:B------:R-:W-:Y:S01]  /*13400*/  SHF.L.U32 R2, R4, 0x1f, RZ ;  /* 0x0000001f04027819 */ /* 0x000fe200000006ff */
[----:B0-----:R-:W-:Y:S06]  /*13410*/  @!P0 BRA `(.L_x_3559) ;  /* 0x0000001800208947 */ /* 0x001fec0003800000 */
.L_x_3622:
[----:B------:R-:W1:Y:S02]  /*13420*/  SYNCS.PHASECHK.TRANS64.TRYWAIT P0, [R7+URZ], R2 ;  /* 0x00000002070075a7 */ /* 0x000e64000800017f */
[----:B-1----:R-:W-:Y:S05]  /*13430*/  @!P0 BRA `(.L_x_3560) ;  /* 0x00000018002c8947 */ /* 0x002fea0003800000 */
.L_x_3623:
[----:B------:R-:W-:Y:S05]  /*13440*/  @!P2 BRA `(.L_x_3561) ;  /* 0x000000000004a947 */ /* 0x000fea0003800000 */
[----:B------:R-:W-:Y:S01]  /*13450*/  BPT.TRAP 0x1 ;  /* 0x000000040000795c */ /* 0x000fe20000300000 */
.L_x_3561:
[----:B------:R-:W-:-:S04]  /*13460*/  VIADD R0, R0, 0x28c60 ;  /* 0x00028c6000007836 */ /* 0x000fc80000000000 */
[----:B------:R-:W-:-:S04]  /*13470*/  IMAD R4, R19, 0x8, R0 ;  /* 0x0000000813047824 */ /* 0x000fc800078e0200 */
[----:B------:R-:W4:Y:S02]  /*13480*/  SYNCS.PHASECHK.TRANS64.TRYWAIT P0, [R4+URZ], R5 ;  /* 0x00000005040075a7 */ /* 0x000f24000800017f */
[----:B----4-:R-:W-:Y:S05]  /*13490*/  @!P0 BRA `(.L_x_3562) ;  /* 0x0000001800288947 */ /* 0x010fea0003800000 */
.L_x_3624:
[----:B------:R-:W-:-:S07]  /*134a0*/  IMAD R3, R3, 0x8, R0 ;  /* 0x0000000803037824 */ /* 0x000fce00078e0200 */
.L_x_3563:
[----:B------:R0:W0:Y:S02]  /*134b0*/  SYNCS.PHASECHK.TRANS64.TRYWAIT P0, [R3+URZ], R2 ;  /* 0x00000002030075a7 */ /* 0x000024000800017f */
[----:B0-----:R-:W-:Y:S05]  /*134c0*/  @!P0 NANOSLEEP.SYNCS 0x989680 ;  /* 0x009896800000895d */ /* 0x001fea0003900000 */
[----:B------:R-:W0:Y:S02]  /*134d0*/  @!P0 SYNCS.PHASECHK.TRANS64 P0, [R3+URZ], R2 ;  /* 0x00000002030085a7 */ /* 0x000e24000800007f */
[----:B0-----:R-:W-:Y:S05]  /*134e0*/  @!P0 BRA `(.L_x_3563) ;  /* 0xfffffffc00f08947 */ /* 0x001fea000383ffff */
.L_x_3556:
[----:B------:R-:W-:Y:S05]  /*134f0*/  BSYNC B0 ;  /* 0x0000000000007941 */ /* 0x000fea0003800000 */
.L_x_3555:
[----:B------:R-:W-:Y:S05]  /*13500*/  EXIT ;  /* 0x000000000000794d */ /* 0x000fea0003800000 */
.L_x_3382:
[----:B0-----:R-:W-:-:S04]  /*13510*/  IMAD.U32 R3, RZ, RZ, UR17 ;  /* 0x00000011ff037e24 */ /* 0x001fc8000f8e00ff */
[----:B------:R0:W1:Y:S03]  /*13520*/  SYNCS.PHASECHK.TRANS64.TRYWAIT P0, [R3+URZ+0x28c50], R0 ;  /* 0x028c5000030075a7 */ /* 0x000066000800017f */
[----:B-1----:R-:W-:Y:S05]  /*13530*/  @!P0 NANOSLEEP.SYNCS 0x989680 ;  /* 0x009896800000895d */ /* 0x002fea0003900000 */
[----:B------:R-:W1:Y:S02]  /*13540*/  @!P0 SYNCS.PHASECHK.TRANS64 P0, [R3+URZ+0x28c50], R0 ;  /* 0x028c5000030085a7 */ /* 0x000e64000800007f */
[----:B-1----:R-:W-:Y:S05]  /*13550*/  @!P0 BRA `(.L_x_3382) ;  /* 0xfffffffc00ec8947 */ /* 0x002fea000383ffff */
[----:B------:R-:W-:Y:S05]  /*13560*/  BRA `(.L_x_3564) ;  /* 0xfffffee800bc7947 */ /* 0x000fea000383ffff */
.L_x_3387:
[----:B-1----:R-:W-:-:S04]  /*13570*/  IMAD.U32 R3, RZ, RZ, UR6 ;  /* 0x00000006ff037e24 */ /* 0x002fc8000f8e00ff */
[----:B------:R1:W2:Y:S03]  /*13580*/  SYNCS.PHASECHK.TRANS64.TRYWAIT P0, [R3+URZ+0x28c50], R0 ;  /* 0x028c5000030075a7 */ /* 0x0002a6000800017f */
[----:B--2---:R-:W-:Y:S05]  /*13590*/  @!P0 NANOSLEEP.SYNCS 0x989680 ;  /* 0x009896800000895d */ /* 0x004fea0003900000 */
[----:B------:R-:W2:Y:S02]  /*135a0*/  @!P0 SYNCS.PHASECHK.TRANS64 P0, [R3+URZ+0x28c50], R0 ;  /* 0x028c5000030085a7 */ /* 0x000ea4000800007f */
[----:B--2---:R-:W-:Y:S05]  /*135b0*/  @!P0 BRA `(.L_x_3387) ;  /* 0xfffffffc00ec8947 */ /* 0x004fea000383ffff */
[----:B------:R-:W-:Y:S05]  /*135c0*/  BRA `(.L_x_3386) ;  /* 0xfffffef400d47947 */ /* 0x000fea000383ffff */
.L_x_3391:
[----:B0-----:R-:W-:-:S04]  /*135d0*/  IMAD.U32 R3, RZ, RZ, UR38 ;  /* 0x00000026ff037e24 */ /* 0x001fc8000f8e00ff */
[----:B------:R0:W1:Y:S03]  /*135e0*/  SYNCS.PHASECHK.TRANS64.TRYWAIT P1, [R3+URZ+0x28c00], R0 ;  /* 0x028c0000030075a7 */ /* 0x000066000802017f */
[----:B-1----:R-:W-:Y:S05]  /*135f0*/  @!P1 NANOSLEEP.SYNCS 0x989680 ;  /* 0x009896800000995d */ /* 0x002fea0003900000 */
[----:B------:R-:W1:Y:S02]  /*13600*/  @!P1 SYNCS.PHASECHK.TRANS64 P1, [R3+URZ+0x28c00], R0 ;  /* 0x028c0000030095a7 */ /* 0x000e64000802007f */
[----:B-1----:R-:W-:Y:S05]  /*13610*/  @!P1 BRA `(.L_x_3391) ;  /* 0xfffffffc00ec9947 */ /* 0x002fea000383ffff */
[----:B------:R-:W-:Y:S05]  /*13620*/  BRA `(.L_x_3565) ;  /* 0xffffff0800e47947 */ /* 0x000fea000383ffff */
.L_x_3395:
[----:B--2---:R2:W3:Y:S02]  /*13630*/  SYNCS.PHASECHK.TRANS64.TRYWAIT P1, [R7+URZ+0x28c30], R8 ;  /* 0x028c3008070075a7 */ /* 0x0044e4000802017f */
[----:B---3--:R-:W-:Y:S05]  /*13640*/  @!P1 NANOSLEEP.SYNCS 0x989680 ;  /* 0x009896800000995d */ /* 0x008fea0003900000 */
[----:B------:R-:W3:Y:S02]  /*13650*/  @!P1 SYNCS.PHASECHK.TRANS64 P1, [R7+URZ+0x28c30], R8 ;  /* 0x028c3008070095a7 */ /* 0x000ee4000802007f */
[----:B---3--:R-:W-:Y:S05]  /*13660*/  @!P1 BRA `(.L_x_3395) ;  /* 0xfffffffc00f09947 */ /* 0x008fea000383ffff */
[----:B------:R-:W-:Y:S05]  /*13670*/  BRA `(.L_x_3394) ;  /* 0xffffff0c00007947 */ /* 0x000fea000383ffff */
.L_x_3399:
[----:B----4-:R4:W0:Y:S02]  /*13680*/  SYNCS.PHASECHK.TRANS64.TRYWAIT P2, [R7+URZ+0x28c50], R8 ;  /* 0x028c5008070075a7 */ /* 0x010824000804017f */
[----:B0-----:R-:W-:Y:S05]  /*13690*/  @!P2 NANOSLEEP.SYNCS 0x989680 ;  /* 0x009896800000a95d */ /* 0x001fea0003900000 */
[----:B------:R-:W0:Y:S02]  /*136a0*/  @!P2 SYNCS.PHASECHK.TRANS64 P2, [R7+URZ+0x28c50], R8 ;  /* 0x028c50080700a5a7 */ /* 0x000e24000804007f */
[----:B0-----:R-:W-:Y:S05]  /*136b0*/  @!P2 BRA `(.L_x_3399) ;  /* 0xfffffffc00f0a947 */ /* 0x001fea000383ffff */
[----:B------:R-:W-:Y:S05]  /*136c0*/  BRA `(.L_x_3398) ;  /* 0xffffff1c00147947 */ /* 0x000fea000383ffff */
.L_x_3404:
[----:B--2---:R-:W-:-:S04]  /*136d0*/  IMAD.U32 R0, RZ, RZ, UR23 ;  /* 0x00000017ff007e24 */ /* 0x004fc8000f8e00ff */
[----:B------:R2:W3:Y:S03]  /*136e0*/  SYNCS.PHASECHK.TRANS64.TRYWAIT P2, [R0+URZ+0x28c30], R7 ;  /* 0x028c3007000075a7 */ /* 0x0004e6000804017f */
[----:B---3--:R-:W-:Y:S05]  /*136f0*/  @!P2 NANOSLEEP.SYNCS 0x989680 ;  /* 0x009896800000a95d */ /* 0x008fea0003900000 */
[----:B------:R-:W3:Y:S02]  /*13700*/  @!P2 SYNCS.PHASECHK.TRANS64 P2, [R0+URZ+0x28c30], R7 ;  /* 0x028c30070000a5a7 */ /* 0x000ee4000804007f */
[----:B---3--:R-:W-:Y:S05]  /*13710*/  @!P2 BRA `(.L_x_3404) ;  /* 0xfffffffc00eca947 */ /* 0x008fea000383ffff */
[----:B------:R-:W-:Y:S05]  /*13720*/  BRA `(.L_x_3403) ;  /* 0xffffff1c00f47947 */ /* 0x000fea000383ffff */
.L_x_3408:
[----:B--2---:R2:W3:Y:S02]  /*13730*/  SYNCS.PHASECHK.TRANS64.TRYWAIT P2, [R10+URZ+0x28c50], R7 ;  /* 0x028c50070a0075a7 */ /* 0x0044e4000804017f */
[----:B---3--:R-:W-:Y:S05]  /*13740*/  @!P2 NANOSLEEP.SYNCS 0x989680 ;  /* 0x009896800000a95d */ /* 0x008fea0003900000 */
[----:B------:R-:W3:Y:S02]  /*13750*/  @!P2 SYNCS.PHASECHK.TRANS64 P2, [R10+URZ+0x28c50], R7 ;  /* 0x028c50070a00a5a7 */ /* 0x000ee4000804007f */
[----:B---3--:R-:W-:Y:S05]  /*13760*/  @!P2 BRA `(.L_x_3408) ;  /* 0xfffffffc00f0a947 */ /* 0x008fea000383ffff */
[----:B------:R-:W-:Y:S05]  /*13770*/  BRA `(.L_x_3407) ;  /* 0xffffff3400247947 */ /* 0x000fea000383ffff */
.L_x_3447:
[----:B------:R-:W1:Y:S01]  /*13780*/  S2R R4, SR_TID.X ;  /* 0x0000000000047919 */ /* 0x000e620000002100 */
[----:B------:R-:W-:Y:S01]  /*13790*/  BSSY B0, `(.L_x_3566) ;  /* 0x000000a000007945 */ /* 0x000fe20003800000 */
[----:B------:R-:W-:Y:S02]  /*137a0*/  IMAD.MOV.U32 R12, RZ, RZ, RZ ;  /* 0x000000ffff0c7224 */ /* 0x000fe400078e00ff */
[----:B0-----:R-:W-:Y:S02]  /*137b0*/  IMAD.MOV.U32 R11, RZ, RZ, 0x1f ;  /* 0x0000001fff0b7424 */ /* 0x001fe400078e00ff */
[----:B------:R-:W-:Y:S01]  /*137c0*/  IMAD.MOV.U32 R15, RZ, RZ, -0x1 ;  /* 0xffffffffff0f7424 */ /* 0x000fe200078e00ff */
[----:B-1----:R-:W-:-:S04]  /*137d0*/  SHF.R.U32.HI R4, RZ, 0x5, R4 ;  /* 0x00000005ff047819 */ /* 0x002fc80000011604 */
[----:B------:R-:W-:-:S05]  /*137e0*/  LOP3.LUT R4, R4, 0x3, RZ, 0xc0, !PT ;  /* 0x0000000304047812 */ /* 0x000fca00078ec0ff */
[----:B------:R-:W-:-:S07]  /*137f0*/  IMAD.MOV.U32 R13, RZ, RZ, R4 ;  /* 0x000000ffff0d7224 */ /* 0x000fce00078e0004 */
[----:B---3--:R-:W-:Y:S05]  /*13800*/  WARPSYNC.COLLECTIVE R15, `(.L_x_3567) ;  /* 0x000000000f087348 */ /* 0x008fea0003c00000 */
[----:B------:R0:W1:Y:S02]  /*13810*/  SHFL.IDX P6, R14, R13, R12, R11 ;  /* 0x0000000c0d0e7389 */ /* 0x00006400000c000b */
[----:B01-3--:R-:W-:Y:S01]  /*13820*/  ENDCOLLECTIVE ;  /* 0x000000000000791b */ /* 0x00bfe20003800000 */
.L_x_3567:
[----:B------:R-:W-:Y:S05]  /*13830*/  BSYNC B0 ;  /* 0x0000000000007941 */ /* 0x000fea0003800000 */
.L_x_3566:
[----:B------:R-:W-:Y:S05]  /*13840*/  BRA `(.L_x_3568) ;  /* 0xffffffa400d07947 */ /* 0x000fea000383ffff */
.L_x_3449:
[----:B------:R-:W-:Y:S01]  /*13850*/  BSSY B0, `(.L_x_3569) ;  /* 0x0000006000007945 */ /* 0x000fe20003800000 */
[----:B------:R-:W-:-:S07]  /*13860*/  IMAD.MOV.U32 R15, RZ, RZ, -0x1 ;  /* 0xffffffffff0f7424 */ /* 0x000fce00078e00ff */
[----:B0--34-:R-:W-:Y:S05]  /*13870*/  WARPSYNC.COLLECTIVE R15, `(.L_x_3570) ;  /* 0x000000000f0c7348 */ /* 0x019fea0003c00000 */
[----:B------:R-:W-:Y:S02]  /*13880*/  ELECT P6, UR62, PT ;  /* 0x00000000003e782f */ /* 0x000fe400038c0000 */
[----:B------:R-:W-:Y:S01]  /*13890*/  MOV R14, UR62 ;  /* 0x0000003e000e7c02 */ /* 0x000fe20008000f00 */
[----:B0--34-:R-:W-:Y:S10]  /*138a0*/  ENDCOLLECTIVE ;  /* 0x000000000000791b */ /* 0x019ff40003800000 */
.L_x_3570:
[----:B------:R-:W-:Y:S05]  /*138b0*/  BSYNC B0 ;  /* 0x0000000000007941 */ /* 0x000fea0003800000 */
.L_x_3569:
[----:B------:R-:W-:Y:S05]  /*138c0*/  BRA `(.L_x_3571) ;  /* 0xffffffa400d47947 */ /* 0x000fea000383ffff */
.L_x_3451:
[----:B-1----:R1:W2:Y:S02]  /*138d0*/  SYNCS.PHASECHK.TRANS64.TRYWAIT P0, [R0+URZ+0x28c40], R2 ;  /* 0x028c4002000075a7 */ /* 0x0022a4000800017f */
[----:B--2---:R-:W-:Y:S05]  /*138e0*/  @!P0 NANOSLEEP.SYNCS 0x989680 ;  /* 0x009896800000895d */ /* 0x004fea0003900000 */
[----:B------:R-:W2:Y:S02]  /*138f0*/  @!P0 SYNCS.PHASECHK.TRANS64 P0, [R0+URZ+0x28c40], R2 ;  /* 0x028c4002000085a7 */ /* 0x000ea4000800007f */
[----:B--2---:R-:W-:Y:S05]  /*13900*/  @!P0 BRA `(.L_x_3451) ;  /* 0xfffffffc00f08947 */ /* 0x004fea000383ffff */
[----:B------:R-:W-:Y:S05]  /*13910*/  BRA `(.L_x_3572) ;  /* 0xffffffa800347947 */ /* 0x000fea000383ffff */
.L_x_3455:
[----:B------:R-:W2:Y:S01]  /*13920*/  LDL.LU R11, [R1+0x40] ;  /* 0x00004000010b7983 */ /* 0x000ea20000300800 */
[----:B------:R-:W-:Y:S02]  /*13930*/  IMAD.MOV.U32 R13, RZ, RZ, R3 ;  /* 0x000000ffff0d7224 */ /* 0x000fe400078e0003 */
[----:B------:R-:W-:Y:S01]  /*13940*/  IMAD.MOV.U32 R12, RZ, RZ, RZ ;  /* 0x000000ffff0c7224 */ /* 0x000fe200078e00ff */
[----:B------:R-:W0:Y:S01]  /*13950*/  S2R R5, SR_TID.X ;  /* 0x0000000000057919 */ /* 0x000e220000002100 */
[----:B------:R-:W-:Y:S01]  /*13960*/  IMAD.MOV.U32 R15, RZ, RZ, -0x1 ;  /* 0xffffffffff0f7424 */ /* 0x000fe200078e00ff */
[----:B0-----:R-:W-:-:S04]  /*13970*/  LOP3.LUT R5, R5, 0x7f, RZ, 0xc0, !PT ;  /* 0x0000007f05057812 */ /* 0x001fc800078ec0ff */
        /* <DEDUP_REMOVED lines=9> */
.L_x_3573:
[----:B------:R-:W-:Y:S02]  /*13a10*/  IMAD.MOV.U32 R13, RZ, RZ, R4 ;  /* 0x000000ffff0d7224 */ /* 0x000fe400078e0004 */
[----:B------:R-:W-:-:S07]  /*13a20*/  IMAD.MOV.U32 R6, RZ, RZ, R14 ;  /* 0x000000ffff067224 */ /* 0x000fce00078e000e */
[----:B------:R-:W-:Y:S05]  /*13a30*/  WARPSYNC.COLLECTIVE R15, `(.L_x_3574) ;  /* 0x000000000f087348 */ /* 0x000fea0003c00000 */
[----:B------:R0:W1:Y:S02]  /*13a40*/  SHFL.IDX P6, R14, R13, R12, R11 ;  /* 0x0000000c0d0e7389 */ /* 0x00006400000c000b */
[----:B01----:R-:W-:Y:S01]  /*13a50*/  ENDCOLLECTIVE ;  /* 0x000000000000791b */ /* 0x003fe20003800000 */
.L_x_3574:
[----:B------:R-:W-:Y:S02]  /*13a60*/  IMAD.MOV.U32 R13, RZ, RZ, R3 ;  /* 0x000000ffff0d7224 */ /* 0x000fe400078e0003 */
[----:B------:R-:W-:Y:S02]  /*13a70*/  IMAD.MOV.U32 R12, RZ, RZ, 0x1 ;  /* 0x00000001ff0c7424 */ /* 0x000fe400078e00ff */
[----:B------:R-:W-:-:S07]  /*13a80*/  IMAD.MOV.U32 R7, RZ, RZ, R14 ;  /* 0x000000ffff077224 */ /* 0x000fce00078e000e */
[----:B------:R-:W-:Y:S05]  /*13a90*/  WARPSYNC.COLLECTIVE R15, `(.L_x_3575) ;  /* 0x000000000f087348 */ /* 0x000fea0003c00000 */
[----:B------:R0:W1:Y:S02]  /*13aa0*/  SHFL.IDX P6, R14, R13, R12, R11 ;  /* 0x0000000c0d0e7389 */ /* 0x00006400000c000b */
[----:B01----:R-:W-:Y:S01]  /*13ab0*/  ENDCOLLECTIVE ;  /* 0x000000000000791b */ /* 0x003fe20003800000 */
.L_x_3575:
        /* <DEDUP_REMOVED lines=15> */
.L_x_3576:
[----:B------:R-:W-:Y:S02]  /*13bb0*/  IMAD.MOV.U32 R13, RZ, RZ, R3 ;  /* 0x000000ffff0d7224 */ /* 0x000fe400078e0003 */
[----:B------:R-:W-:Y:S02]  /*13bc0*/  IMAD.MOV.U32 R12, RZ, RZ, 0x2 ;  /* 0x00000002ff0c7424 */ /* 0x000fe400078e00ff */
[----:B------:R-:W-:-:S07]  /*13bd0*/  IMAD.MOV.U32 R5, RZ, RZ, R14 ;  /* 0x000000ffff057224 */ /* 0x000fce00078e000e */
[----:B------:R-:W-:Y:S05]  /*13be0*/  WARPSYNC.COLLECTIVE R15, `(.L_x_3577) ;  /* 0x000000000f087348 */ /* 0x000fea0003c00000 */
[----:B------:R0:W1:Y:S02]  /*13bf0*/  SHFL.IDX P6, R14, R13, R12, R11 ;  /* 0x0000000c0d0e7389 */ /* 0x00006400000c000b */
[----:B01----:R-:W-:Y:S01]  /*13c00*/  ENDCOLLECTIVE ;  /* 0x000000000000791b */ /* 0x003fe20003800000 */
.L_x_3577:
        /* <DEDUP_REMOVED lines=10> */
[----:B------:R-:W-:Y:S01]  /*13cb0*/  ISETP.GE.AND P1, PT, R5, R0, PT ;  /* 0x000000000500720c */ /* 0x000fe20003f26270 */
[----:B0-----:R-:W-:-:S12]  /*13cc0*/  IMAD.MOV.U32 R6, RZ, RZ, R14 ;  /* 0x000000ffff067224 */ /* 0x001fd800078e000e */
[----:B------:R-:W-:Y:S05]  /*13cd0*/  WARPSYNC.COLLECTIVE R15, `(.L_x_3578) ;  /* 0x000000000f087348 */ /* 0x000fea0003c00000 */
[----:B------:R0:W1:Y:S02]  /*13ce0*/  SHFL.IDX P6, R14, R13, R12, R11 ;  /* 0x0000000c0d0e7389 */ /* 0x00006400000c000b */
[----:B01----:R-:W-:Y:S01]  /*13cf0*/  ENDCOLLECTIVE ;  /* 0x000000000000791b */ /* 0x003fe20003800000 */
.L_x_3578:
[----:B------:R-:W-:Y:S02]  /*13d00*/  IMAD.MOV.U32 R13, RZ, RZ, R3 ;  /* 0x000000ffff0d7224 */ /* 0x000fe400078e0003 */
[----:B------:R-:W-:Y:S02]  /*13d10*/  IMAD.MOV.U32 R12, RZ, RZ, 0x3 ;  /* 0x00000003ff0c7424 */ /* 0x000fe400078e00ff */
[----:B------:R-:W-:-:S07]  /*13d20*/  IMAD.MOV.U32 R5, RZ, RZ, R14 ;  /* 0x000000ffff057224 */ /* 0x000fce00078e000e */
[----:B------:R-:W-:Y:S05]  /*13d30*/  WARPSYNC.COLLECTIVE R15, `(.L_x_3579) ;  /* 0x000000000f087348 */ /* 0x000fea0003c00000 */
[----:B------:R0:W1:Y:S02]  /*13d40*/  SHFL.IDX P6, R14, R13, R12, R11 ;  /* 0x0000000c0d0e7389 */ /* 0x00006400000c000b */
[----:B01----:R-:W-:Y:S01]  /*13d50*/  ENDCOLLECTIVE ;  /* 0x000000000000791b */ /* 0x003fe20003800000 */
.L_x_3579:
        /* <DEDUP_REMOVED lines=13> */
.L_x_3580:
[----:B------:R-:W-:Y:S01]  /*13e30*/  IMAD.MOV.U32 R3, RZ, RZ, R14 ;  /* 0x000000ffff037224 */ /* 0x000fe200078e000e */
[----:B------:R-:W-:Y:S06]  /*13e40*/  BRA `(.L_x_3581) ;  /* 0xffffffac00747947 */ /* 0x000fec000383ffff */
.L_x_3458:
[----:B0-----:R0:W1:Y:S02]  /*13e50*/  SYNCS.PHASECHK.TRANS64.TRYWAIT P0, [R18+URZ+0x28c20], R0 ;  /* 0x028c2000120075a7 */ /* 0x001064000800017f */
[----:B-1----:R-:W-:Y:S05]  /*13e60*/  @!P0 NANOSLEEP.SYNCS 0x989680 ;  /* 0x009896800000895d */ /* 0x002fea0003900000 */
[----:B------:R-:W1:Y:S02]  /*13e70*/  @!P0 SYNCS.PHASECHK.TRANS64 P0, [R18+URZ+0x28c20], R0 ;  /* 0x028c2000120085a7 */ /* 0x000e64000800007f */
[----:B-1----:R-:W-:Y:S05]  /*13e80*/  @!P0 BRA `(.L_x_3458) ;  /* 0xfffffffc00f08947 */ /* 0x002fea000383ffff */
[----:B------:R-:W-:Y:S05]  /*13e90*/  BRA `(.L_x_3582) ;  /* 0xffffffac00d07947 */ /* 0x000fea000383ffff */
.L_x_3462:
[----:B0-----:R0:W1:Y:S02]  /*13ea0*/  SYNCS.PHASECHK.TRANS64.TRYWAIT P0, [R0+URZ+0x28c60], R2 ;  /* 0x028c6002000075a7 */ /* 0x001064000800017f */
[----:B-1----:R-:W-:Y:S05]  /*13eb0*/  @!P0 NANOSLEEP.SYNCS 0x989680 ;  /* 0x009896800000895d */ /* 0x002fea0003900000 */
[----:B------:R-:W1:Y:S02]  /*13ec0*/  @!P0 SYNCS.PHASECHK.TRANS64 P0, [R0+URZ+0x28c60], R2 ;  /* 0x028c6002000085a7 */ /* 0x000e64000800007f */
[----:B-1----:R-:W-:Y:S05]  /*13ed0*/  @!P0 BRA `(.L_x_3462) ;  /* 0xfffffffc00f08947 */ /* 0x002fea000383ffff */
[----:B------:R-:W-:Y:S05]  /*13ee0*/  BRA `(.L_x_3583) ;  /* 0xffffffac00f47947 */ /* 0x000fea000383ffff */
.L_x_3481:
[----:B-1----:R1:W2:Y:S02]  /*13ef0*/  SYNCS.PHASECHK.TRANS64.TRYWAIT P0, [R3+URZ+0x28c40], R2 ;  /* 0x028c4002030075a7 */ /* 0x0022a4000800017f */
[----:B--2---:R-:W-:Y:S05]  /*13f00*/  @!P0 NANOSLEEP.SYNCS 0x989680 ;  /* 0x009896800000895d */ /* 0x004fea0003900000 */
[----:B------:R-:W2:Y:S02]  /*13f10*/  @!P0 SYNCS.PHASECHK.TRANS64 P0, [R3+URZ+0x28c40], R2 ;  /* 0x028c4002030085a7 */ /* 0x000ea4000800007f */
[----:B--2---:R-:W-:Y:S05]  /*13f20*/  @!P0 BRA `(.L_x_3481) ;  /* 0xfffffffc00f08947 */ /* 0x004fea000383ffff */
[----:B------:R-:W-:Y:S05]  /*13f30*/  BRA `(.L_x_3584) ;  /* 0xffffffbc00047947 */ /* 0x000fea000383ffff */
.L_x_3486:
[----:B--2---:R2:W3:Y:S02]  /*13f40*/  SYNCS.PHASECHK.TRANS64.TRYWAIT P0, [R3+URZ+0x28c60], R2 ;  /* 0x028c6002030075a7 */ /* 0x0044e4000800017f */
[----:B---3--:R-:W-:Y:S05]  /*13f50*/  @!P0 NANOSLEEP.SYNCS 0x989680 ;  /* 0x009896800000895d */ /* 0x008fea0003900000 */
[----:B------:R-:W3:Y:S02]  /*13f60*/  @!P0 SYNCS.PHASECHK.TRANS64 P0, [R3+URZ+0x28c60], R2 ;  /* 0x028c6002030085a7 */ /* 0x000ee4000800007f */
[----:B---3--:R-:W-:Y:S05]  /*13f70*/  @!P0 BRA `(.L_x_3486) ;  /* 0xfffffffc00f08947 */ /* 0x008fea000383ffff */
[----:B------:R-:W-:Y:S05]  /*13f80*/  BRA `(.L_x_3585) ;  /* 0xffffffbc00807947 */ /* 0x000fea000383ffff */
.L_x_3501:
[----:B0-----:R0:W1:Y:S02]  /*13f90*/  SYNCS.PHASECHK.TRANS64.TRYWAIT P0, [R4+URZ+0x28c40], R2 ;  /* 0x028c4002040075a7 */ /* 0x001064000800017f */
[----:B-1----:R-:W-:Y:S05]  /*13fa0*/  @!P0 NANOSLEEP.SYNCS 0x989680 ;  /* 0x009896800000895d */ /* 0x002fea0003900000 */
[----:B------:R-:W1:Y:S02]  /*13fb0*/  @!P0 SYNCS.PHASECHK.TRANS64 P0, [R4+URZ+0x28c40], R2 ;  /* 0x028c4002040085a7 */ /* 0x000e64000800007f */
[----:B-1----:R-:W-:Y:S05]  /*13fc0*/  @!P0 BRA `(.L_x_3501) ;  /* 0xfffffffc00f08947 */ /* 0x002fea000383ffff */
[----:B------:R-:W-:Y:S05]  /*13fd0*/  BRA `(.L_x_3586) ;  /* 0xffffffc8005c7947 */ /* 0x000fea000383ffff */
.L_x_3506:
[----:B-1----:R1:W2:Y:S02]  /*13fe0*/  SYNCS.PHASECHK.TRANS64.TRYWAIT P0, [R4+URZ+0x28c60], R2 ;  /* 0x028c6002040075a7 */ /* 0x0022a4000800017f */
[----:B--2---:R-:W-:Y:S05]  /*13ff0*/  @!P0 NANOSLEEP.SYNCS 0x989680 ;  /* 0x009896800000895d */ /* 0x004fea0003900000 */
[----:B------:R-:W2:Y:S02]  /*14000*/  @!P0 SYNCS.PHASECHK.TRANS64 P0, [R4+URZ+0x28c60], R2 ;  /* 0x028c6002040085a7 */ /* 0x000ea4000800007f */
[----:B--2---:R-:W-:Y:S05]  /*14010*/  @!P0 BRA `(.L_x_3506) ;  /* 0xfffffffc00f08947 */ /* 0x004fea000383ffff */
[----:B------:R-:W-:Y:S05]  /*14020*/  BRA `(.L_x_3587) ;  /* 0xffffffc800d87947 */ /* 0x000fea000383ffff */
.L_x_3521:
[----:B-1----:R1:W2:Y:S02]  /*14030*/  SYNCS.PHASECHK.TRANS64.TRYWAIT P0, [R4+URZ+0x28c40], R2 ;  /* 0x028c4002040075a7 */ /* 0x0022a4000800017f */
[----:B--2---:R-:W-:Y:S05]  /*14040*/  @!P0 NANOSLEEP.SYNCS 0x989680 ;  /* 0x009896800000895d */ /* 0x004fea0003900000 */
[----:B------:R-:W2:Y:S02]  /*14050*/  @!P0 SYNCS.PHASECHK.TRANS64 P0, [R4+URZ+0x28c40], R2 ;  /* 0x028c4002040085a7 */ /* 0x000ea4000800007f */
[----:B--2---:R-:W-:Y:S05]  /*14060*/  @!P0 BRA `(.L_x_3521) ;  /* 0xfffffffc00f08947 */ /* 0x004fea000383ffff */
[----:B------:R-:W-:Y:S05]  /*14070*/  BRA `(.L_x_3588) ;  /* 0xffffffd400987947 */ /* 0x000fea000383ffff */
.L_x_3526:
[----:B0-----:R0:W2:Y:S02]  /*14080*/  SYNCS.PHASECHK.TRANS64.TRYWAIT P0, [R4+URZ+0x28c60], R2 ;  /* 0x028c6002040075a7 */ /* 0x0010a4000800017f */
[----:B--2---:R-:W-:Y:S05]  /*14090*/  @!P0 NANOSLEEP.SYNCS 0x989680 ;  /* 0x009896800000895d */ /* 0x004fea0003900000 */
[----:B------:R-:W2:Y:S02]  /*140a0*/  @!P0 SYNCS.PHASECHK.TRANS64 P0, [R4+URZ+0x28c60], R2 ;  /* 0x028c6002040085a7 */ /* 0x000ea4000800007f */
[----:B--2---:R-:W-:Y:S05]  /*140b0*/  @!P0 BRA `(.L_x_3526) ;  /* 0xfffffffc00f08947 */ /* 0x004fea000383ffff */
[----:B------:R-:W-:Y:S05]  /*140c0*/  BRA `(.L_x_3589) ;  /* 0xffffffd800147947 */ /* 0x000fea000383ffff */
.L_x_3542:
[----:B------:R-:W2:Y:S01]  /*140d0*/  LDL R3, [R1] ;  /* 0x0000000001037983 */ /* 0x000ea20000100800 */
[----:B------:R-:W-:Y:S01]  /*140e0*/  BSSY B0, `(.L_x_3590) ;  /* 0x0000008000007945 */ /* 0x000fe20003800000 */
[----:B------:R-:W-:Y:S02]  /*140f0*/  IMAD.MOV.U32 R12, RZ, RZ, RZ ;  /* 0x000000ffff0c7224 */ /* 0x000fe400078e00ff */
[----:B0-----:R-:W-:Y:S02]  /*14100*/  IMAD.MOV.U32 R11, RZ, RZ, 0x1f ;  /* 0x0000001fff0b7424 */ /* 0x001fe400078e00ff */
[----:B------:R-:W-:Y:S02]  /*14110*/  IMAD.MOV.U32 R15, RZ, RZ, -0x1 ;  /* 0xffffffffff0f7424 */ /* 0x000fe400078e00ff */
[----:B--2---:R-:W-:-:S07]  /*14120*/  IMAD.MOV.U32 R13, RZ, RZ, R3 ;  /* 0x000000ffff0d7224 */ /* 0x004fce00078e0003 */
[----:B-1----:R-:W-:Y:S05]  /*14130*/  WARPSYNC.COLLECTIVE R15, `(.L_x_3591) ;  /* 0x000000000f087348 */ /* 0x002fea0003c00000 */
[----:B------:R0:W2:Y:S02]  /*14140*/  SHFL.IDX P6, R14, R13, R12, R11 ;  /* 0x0000000c0d0e7389 */ /* 0x0000a400000c000b */
[----:B012---:R-:W-:Y:S01]  /*14150*/  ENDCOLLECTIVE ;  /* 0x000000000000791b */ /* 0x007fe20003800000 */
.L_x_3591:
[----:B------:R-:W-:Y:S05]  /*14160*/  BSYNC B0 ;  /* 0x0000000000007941 */ /* 0x000fea0003800000 */
.L_x_3590:
        /* <DEDUP_REMOVED lines=9> */
.L_x_3592:
        /* <DEDUP_REMOVED lines=9> */
[----:B-1----:R-:W-:-:S05]  /*14290*/  @!P1 IMAD.WIDE R2, R6, 0x4, R4 ;  /* 0x0000000406029825 */ /* 0x002fca00078e0204 */
[----:B------:R-:W3:Y:S01]  /*142a0*/  @!P1 LDG.E R4, desc[UR40][R2.64] ;  /* 0x0000002802049981 */ /* 0x000ee2000c1e1900 */
[----:B------:R-:W-:Y:S01]  /*142b0*/  IMAD.MOV.U32 R6, RZ, RZ, RZ ;  /* 0x000000ffff067224 */ /* 0x000fe200078e00ff */
[C---:B------:R-:W-:Y:S02]  /*142c0*/  ISETP.GE.U32.AND P2, PT, R10.reuse, 0x2, PT ;  /* 0x000000020a00780c */ /* 0x040fe40003f46070 */
[C---:B------:R-:W-:Y:S02]  /*142d0*/  ISETP.GE.U32.AND P3, PT, R10.reuse, 0x4, PT ;  /* 0x000000040a00780c */ /* 0x040fe40003f66070 */
[C---:B------:R-:W-:Y:S02]  /*142e0*/  ISETP.GE.U32.AND P4, PT, R10.reuse, 0x8, PT ;  /* 0x000000080a00780c */ /* 0x040fe40003f86070 */
[----:B------:R-:W-:Y:S01]  /*142f0*/  ISETP.GE.U32.AND P5, PT, R10, 0x10, PT ;  /* 0x000000100a00780c */ /* 0x000fe20003fa6070 */
[----:B--2---:R-:W-:Y:S02]  /*14300*/  @!P1 IMAD.MOV.U32 R6, RZ, RZ, R8 ;  /* 0x000000ffff069224 */ /* 0x004fe400078e0008 */
[----:B------:R-:W-:-:S02]  /*14310*/  IMAD.MOV.U32 R8, RZ, RZ, RZ ;  /* 0x000000ffff087224 */ /* 0x000fc400078e00ff */
[----:B---3--:R-:W-:Y:S01]  /*14320*/  @!P1 IMAD.MOV.U32 R8, RZ, RZ, R4 ;  /* 0x000000ffff089224 */ /* 0x008fe200078e0004 */
[----:B------:R-:W-:Y:S01]  /*14330*/  ISETP.NE.AND P1, PT, R10, RZ, PT ;  /* 0x000000ff0a00720c */ /* 0x000fe20003f25270 */
[----:B------:R-:W-:Y:S02]  /*14340*/  IMAD.MOV.U32 R4, RZ, RZ, RZ ;  /* 0x000000ffff047224 */ /* 0x000fe400078e00ff */
[----:B------:R-:W-:-:S04]  /*14350*/  IMAD R2, R8, R6, RZ ;  /* 0x0000000608027224 */ /* 0x000fc800078e02ff */
[----:B------:R-:W-:-:S07]  /*14360*/  IMAD.MOV.U32 R13, RZ, RZ, R2 ;  /* 0x000000ffff0d7224 */ /* 0x000fce00078e0002 */
[----:B------:R-:W-:Y:S05]  /*14370*/  WARPSYNC.COLLECTIVE R15, `(.L_x_3593) ;  /* 0x000000000f087348 */ /* 0x000fea0003c00000 */
[----:B------:R0:W1:Y:S02]  /*14380*/  SHFL.UP P6, R14, R13, R12, R11 ;  /* 0x0400000c0d0e7389 */ /* 0x00006400000c000b */
[----:B01----:R-:W-:Y:S01]  /*14390*/  ENDCOLLECTIVE ;  /* 0x000000000000791b */ /* 0x003fe20003800000 */
.L_x_3593:
[----:B------:R-:W-:Y:S01]  /*143a0*/  IMAD.MOV.U32 R12, RZ, RZ, 0x2 ;  /* 0x00000002ff0c7424 */ /* 0x000fe200078e00ff */
[----:B------:R-:W-:-:S05]  /*143b0*/  SEL R3, R14, RZ, P1 ;  /* 0x000000ff0e037207 */ /* 0x000fca0000800000 */
[----:B------:R-:W-:-:S04]  /*143c0*/  IMAD.IADD R2, R2, 0x1, R3 ;  /* 0x0000000102027824 */ /* 0x000fc800078e0203 */
[----:B------:R-:W-:-:S07]  /*143d0*/  IMAD.MOV.U32 R13, RZ, RZ, R2 ;  /* 0x000000ffff0d7224 */ /* 0x000fce00078e0002 */
[----:B------:R-:W-:Y:S05]  /*143e0*/  WARPSYNC.COLLECTIVE R15, `(.L_x_3594) ;  /* 0x000000000f087348 */ /* 0x000fea0003c00000 */
[----:B------:R0:W1:Y:S02]  /*143f0*/  SHFL.UP P6, R14, R13, R12, R11 ;  /* 0x0400000c0d0e7389 */ /* 0x00006400000c000b */
[----:B01----:R-:W-:Y:S01]  /*14400*/  ENDCOLLECTIVE ;  /* 0x000000000000791b */ /* 0x003fe20003800000 */
.L_x_3594:
[----:B------:R-:W-:Y:S01]  /*14410*/  IMAD.MOV.U32 R12, RZ, RZ, 0x4 ;  /* 0x00000004ff0c7424 */ /* 0x000fe200078e00ff */
[----:B------:R-:W-:-:S05]  /*14420*/  SEL R3, R14, RZ, P2 ;  /* 0x000000ff0e037207 */ /* 0x000fca0001000000 */
[----:B------:R-:W-:-:S04]  /*14430*/  IMAD.IADD R2, R2, 0x1, R3 ;  /* 0x0000000102027824 */ /* 0x000fc800078e0203 */
[----:B------:R-:W-:-:S07]  /*14440*/  IMAD.MOV.U32 R13, RZ, RZ, R2 ;  /* 0x000000ffff0d7224 */ /* 0x000fce00078e0002 */
[----:B------:R-:W-:Y:S05]  /*14450*/  WARPSYNC.COLLECTIVE R15, `(.L_x_3595) ;  /* 0x000000000f087348 */ /* 0x000fea0003c00000 */
[----:B------:R0:W1:Y:S02]  /*14460*/  SHFL.UP P6, R14, R13, R12, R11 ;  /* 0x0400000c0d0e7389 */ /* 0x00006400000c000b */
[----:B01----:R-:W-:Y:S01]  /*14470*/  ENDCOLLECTIVE ;  /* 0x000000000000791b */ /* 0x003fe20003800000 */
.L_x_3595:
[----:B------:R-:W-:Y:S01]  /*14480*/  IMAD.MOV.U32 R12, RZ, RZ, 0x8 ;  /* 0x00000008ff0c7424 */ /* 0x000fe200078e00ff */
[----:B------:R-:W-:-:S05]  /*14490*/  SEL R3, R14, RZ, P3 ;  /* 0x000000ff0e037207 */ /* 0x000fca0001800000 */
[----:B------:R-:W-:-:S04]  /*144a0*/  IMAD.IADD R2, R2, 0x1, R3 ;  /* 0x0000000102027824 */ /* 0x000fc800078e0203 */
[----:B------:R-:W-:-:S07]  /*144b0*/  IMAD.MOV.U32 R13, RZ, RZ, R2 ;  /* 0x000000ffff0d7224 */ /* 0x000fce00078e0002 */
[----:B------:R-:W-:Y:S05]  /*144c0*/  WARPSYNC.COLLECTIVE R15, `(.L_x_3596) ;  /* 0x000000000f087348 */ /* 0x000fea0003c00000 */
[----:B------:R0:W1:Y:S02]  /*144d0*/  SHFL.UP P6, R14, R13, R12, R11 ;  /* 0x0400000c0d0e7389 */ /* 0x00006400000c000b */
[----:B01----:R-:W-:Y:S01]  /*144e0*/  ENDCOLLECTIVE ;  /* 0x000000000000791b */ /* 0x003fe20003800000 */
.L_x_3596:
[----:B------:R-:W-:Y:S01]  /*144f0*/  IMAD.MOV.U32 R12, RZ, RZ, 0x10 ;  /* 0x00000010ff0c7424 */ /* 0x000fe200078e00ff */
[----:B------:R-:W-:-:S05]  /*14500*/  SEL R3, R14, RZ, P4 ;  /* 0x000000ff0e037207 */ /* 0x000fca0002000000 */
[----:B------:R-:W-:-:S04]  /*14510*/  IMAD.IADD R2, R2, 0x1, R3 ;  /* 0x0000000102027824 */ /* 0x000fc800078e0203 */
[----:B------:R-:W-:-:S07]  /*14520*/  IMAD.MOV.U32 R13, RZ, RZ, R2 ;  /* 0x000000ffff0d7224 */ /* 0x000fce00078e0002 */
[----:B------:R-:W-:Y:S05]  /*14530*/  WARPSYNC.COLLECTIVE R15, `(.L_x_3597) ;  /* 0x000000000f087348 */ /* 0x000fea0003c00000 */
[----:B------:R0:W1:Y:S02]  /*14540*/  SHFL.UP P6, R14, R13, R12, R11 ;  /* 0x0400000c0d0e7389 */ /* 0x00006400000c000b */
[----:B01----:R-:W-:Y:S01]  /*14550*/  ENDCOLLECTIVE ;  /* 0x000000000000791b */ /* 0x003fe20003800000 */
.L_x_3597:
[----:B------:R-:W-:Y:S02]  /*14560*/  IMAD.MOV.U32 R12, RZ, RZ, 0x1f ;  /* 0x0000001fff0c7424 */ /* 0x000fe400078e00ff */
[----:B------:R-:W-:Y:S01]  /*14570*/  IMAD.MOV.U32 R11, RZ, RZ, 0x1f ;  /* 0x0000001fff0b7424 */ /* 0x000fe200078e00ff */
[----:B------:R-:W-:-:S05]  /*14580*/  SEL R3, R14, RZ, P5 ;  /* 0x000000ff0e037207 */ /* 0x000fca0002800000 */
[----:B------:R-:W-:-:S04]  /*14590*/  IMAD.IADD R2, R2, 0x1, R3 ;  /* 0x0000000102027824 */ /* 0x000fc800078e0203 */
[----:B------:R-:W-:-:S07]  /*145a0*/  IMAD.MOV.U32 R13, RZ, RZ, R2 ;  /* 0x000000ffff0d7224 */ /* 0x000fce00078e0002 */
[----:B------:R-:W-:Y:S05]  /*145b0*/  WARPSYNC.COLLECTIVE R15, `(.L_x_3598) ;  /* 0x000000000f087348 */ /* 0x000fea0003c00000 */
[----:B------:R0:W1:Y:S02]  /*145c0*/  SHFL.IDX P6, R14, R13, R12, R11 ;  /* 0x0000000c0d0e7389 */ /* 0x00006400000c000b */
[----:B01----:R-:W-:Y:S01]  /*145d0*/  ENDCOLLECTIVE ;  /* 0x000000000000791b */ /* 0x003fe20003800000 */
.L_x_3598:
[----:B------:R-:W-:Y:S05]  /*145e0*/  BRA `(.L_x_3599) ;  /* 0xffffffe000647947 */ /* 0x000fea000383ffff */
.L_x_3545:
        /* <DEDUP_REMOVED lines=8> */
.L_x_3601:
[----:B------:R-:W-:Y:S05]  /*14670*/  BSYNC B0 ;  /* 0x0000000000007941 */ /* 0x000fea0003800000 */
.L_x_3600:
[----:B------:R-:W-:Y:S01]  /*14680*/  SEL R3, R14, RZ, P1 ;  /* 0x000000ff0e037207 */ /* 0x000fe20000800000 */
[----:B------:R-:W-:Y:S02]  /*14690*/  IMAD.MOV.U32 R12, RZ, RZ, 0x2 ;  /* 0x00000002ff0c7424 */ /* 0x000fe400078e00ff */
[----:B------:R-:W-:Y:S02]  /*146a0*/  IMAD.MOV.U32 R11, RZ, RZ, RZ ;  /* 0x000000ffff0b7224 */ /* 0x000fe400078e00ff */
[----:B------:R-:W-:Y:S02]  /*146b0*/  IMAD.IADD R2, R2, 0x1, R3 ;  /* 0x0000000102027824 */ /* 0x000fe400078e0203 */
[----:B------:R-:W-:Y:S02]  /*146c0*/  IMAD.MOV.U32 R15, RZ, RZ, -0x1 ;  /* 0xffffffffff0f7424 */ /* 0x000fe400078e00ff */
[----:B------:R-:W-:-:S07]  /*146d0*/  IMAD.MOV.U32 R13, RZ, RZ, R2 ;  /* 0x000000ffff0d7224 */ /* 0x000fce00078e0002 */
[----:B------:R-:W-:Y:S05]  /*146e0*/  WARPSYNC.COLLECTIVE R15, `(.L_x_3602) ;  /* 0x000000000f087348 */ /* 0x000fea0003c00000 */
[----:B------:R0:W1:Y:S02]  /*146f0*/  SHFL.UP P6, R14, R13, R12, R11 ;  /* 0x0400000c0d0e7389 */ /* 0x00006400000c000b */
[----:B01----:R-:W-:Y:S01]  /*14700*/  ENDCOLLECTIVE ;  /* 0x000000000000791b */ /* 0x003fe20003800000 */
.L_x_3602:
[----:B------:R-:W-:Y:S01]  /*14710*/  IMAD.MOV.U32 R12, RZ, RZ, 0x4 ;  /* 0x00000004ff0c7424 */ /* 0x000fe200078e00ff */
[----:B------:R-:W-:-:S05]  /*14720*/  SEL R3, R14, RZ, P2 ;  /* 0x000000ff0e037207 */ /* 0x000fca0001000000 */
[----:B------:R-:W-:-:S04]  /*14730*/  IMAD.IADD R2, R2, 0x1, R3 ;  /* 0x0000000102027824 */ /* 0x000fc800078e0203 */
[----:B------:R-:W-:-:S07]  /*14740*/  IMAD.MOV.U32 R13, RZ, RZ, R2 ;  /* 0x000000ffff0d7224 */ /* 0x000fce00078e0002 */
[----:B------:R-:W-:Y:S05]  /*14750*/  WARPSYNC.COLLECTIVE R15, `(.L_x_3603) ;  /* 0x000000000f087348 */ /* 0x000fea0003c00000 */
[----:B------:R0:W1:Y:S02]  /*14760*/  SHFL.UP P6, R14, R13, R12, R11 ;  /* 0x0400000c0d0e7389 */ /* 0x00006400000c000b */
[----:B01----:R-:W-:Y:S01]  /*14770*/  ENDCOLLECTIVE ;  /* 0x000000000000791b */ /* 0x003fe20003800000 */
.L_x_3603:
[----:B------:R-:W-:Y:S01]  /*14780*/  IMAD.MOV.U32 R12, RZ, RZ, 0x8 ;  /* 0x00000008ff0c7424 */ /* 0x000fe200078e00ff */
[----:B------:R-:W-:-:S05]  /*14790*/  SEL R3, R14, RZ, P3 ;  /* 0x000000ff0e037207 */ /* 0x000fca0001800000 */
[----:B------:R-:W-:-:S04]  /*147a0*/  IMAD.IADD R2, R2, 0x1, R3 ;  /* 0x0000000102027824 */ /* 0x000fc800078e0203 */
[----:B------:R-:W-:-:S07]  /*147b0*/  IMAD.MOV.U32 R13, RZ, RZ, R2 ;  /* 0x000000ffff0d7224 */ /* 0x000fce00078e0002 */
[----:B------:R-:W-:Y:S05]  /*147c0*/  WARPSYNC.COLLECTIVE R15, `(.L_x_3604) ;  /* 0x000000000f087348 */ /* 0x000fea0003c00000 */
[----:B------:R0:W1:Y:S02]  /*147d0*/  SHFL.UP P6, R14, R13, R12, R11 ;  /* 0x0400000c0d0e7389 */ /* 0x00006400000c000b */
[----:B01----:R-:W-:Y:S01]  /*147e0*/  ENDCOLLECTIVE ;  /* 0x000000000000791b */ /* 0x003fe20003800000 */
.L_x_3604:
[----:B------:R-:W-:Y:S01]  /*147f0*/  IMAD.MOV.U32 R12, RZ, RZ, 0x10 ;  /* 0x00000010ff0c7424 */ /* 0x000fe200078e00ff */
[----:B------:R-:W-:-:S05]  /*14800*/  SEL R3, R14, RZ, P4 ;  /* 0x000000ff0e037207 */ /* 0x000fca0002000000 */
[----:B------:R-:W-:-:S04]  /*14810*/  IMAD.IADD R2, R2, 0x1, R3 ;  /* 0x0000000102027824 */ /* 0x000fc800078e0203 */
[----:B------:R-:W-:-:S07]  /*14820*/  IMAD.MOV.U32 R13, RZ, RZ, R2 ;  /* 0x000000ffff0d7224 */ /* 0x000fce00078e0002 */
[----:B------:R-:W-:Y:S05]  /*14830*/  WARPSYNC.COLLECTIVE R15, `(.L_x_3605) ;  /* 0x000000000f087348 */ /* 0x000fea0003c00000 */
[----:B------:R0:W1:Y:S02]  /*14840*/  SHFL.UP P6, R14, R13, R12, R11 ;  /* 0x0400000c0d0e7389 */ /* 0x00006400000c000b */
[----:B01----:R-:W-:Y:S01]  /*14850*/  ENDCOLLECTIVE ;  /* 0x000000000000791b */ /* 0x003fe20003800000 */
.L_x_3605:
        /* <DEDUP_REMOVED lines=8> */
.L_x_3606:
[----:B------:R-:W-:Y:S05]  /*148e0*/  BRA `(.L_x_3607) ;  /* 0xffffffe000507947 */ /* 0x000fea000383ffff */
.L_x_3547:
[----:B------:R-:W-:Y:S01]  /*148f0*/  BSSY B0, `(.L_x_3608) ;  /* 0x0000006000007945 */ /* 0x000fe20003800000 */
[----:B------:R-:W-:Y:S01]  /*14900*/  PLOP3.LUT P6, PT, P6, PT, PT, 0x8, 0x0 ;  /* 0x000000000000781c */ /* 0x000fe200037ce170 */
[----:B------:R-:W-:-:S12]  /*14910*/  IMAD.MOV.U32 R15, RZ, RZ, -0x1 ;  /* 0xffffffffff0f7424 */ /* 0x000fd800078e00ff */
[----:B0-----:R-:W-:Y:S05]  /*14920*/  WARPSYNC.COLLECTIVE R15, `(.L_x_3609) ;  /* 0x000000000f087348 */ /* 0x001fea0003c00000 */
[----:B------:R-:W-:Y:S01]  /*14930*/  VOTE.ANY R14, PT, P6 ;  /* 0x00000000000e7806 */ /* 0x000fe200030e0100 */
[----:B0-----:R-:W-:Y:S06]  /*14940*/  ENDCOLLECTIVE ;  /* 0x000000000000791b */ /* 0x001fec0003800000 */
.L_x_3609:
[----:B------:R-:W-:Y:S05]  /*14950*/  BSYNC B0 ;  /* 0x0000000000007941 */ /* 0x000fea0003800000 */
.L_x_3608:
        /* <DEDUP_REMOVED lines=9> */
.L_x_3610:
[----:B------:R-:W-:Y:S02]  /*149f0*/  IMAD.MOV.U32 R13, RZ, RZ, R8 ;  /* 0x000000ffff0d7224 */ /* 0x000fe400078e0008 */
[----:B------:R-:W-:-:S07]  /*14a00*/  IMAD.MOV.U32 R6, RZ, RZ, R14 ;  /* 0x000000ffff067224 */ /* 0x000fce00078e000e */
[----:B------:R-:W-:Y:S05]  /*14a10*/  WARPSYNC.COLLECTIVE R15, `(.L_x_3611) ;  /* 0x000000000f087348 */ /* 0x000fea0003c00000 */
[----:B------:R0:W1:Y:S02]  /*14a20*/  SHFL.IDX P6, R14, R13, R12, R11 ;  /* 0x0000000c0d0e7389 */ /* 0x00006400000c000b */
[----:B01----:R-:W-:Y:S01]  /*14a30*/  ENDCOLLECTIVE ;  /* 0x000000000000791b */ /* 0x003fe20003800000 */
.L_x_3611:
[----:B------:R-:W-:Y:S01]  /*14a40*/  IMAD.MOV.U32 R8, RZ, RZ, R14 ;  /* 0x000000ffff087224 */ /* 0x000fe200078e000e */
[----:B------:R-:W-:Y:S06]  /*14a50*/  BRA `(.L_x_3612) ;  /* 0xffffffe000307947 */ /* 0x000fec000383ffff */
.L_x_3549:
[----:B------:R-:W-:Y:S01]  /*14a60*/  BSSY B0, `(.L_x_3613) ;  /* 0x0000007000007945 */ /* 0x000fe20003800000 */
[----:B------:R-:W-:Y:S02]  /*14a70*/  IMAD.MOV.U32 R13, RZ, RZ, R2 ;  /* 0x000000ffff0d7224 */ /* 0x000fe400078e0002 */
[----:B------:R-:W-:Y:S02]  /*14a80*/  IMAD.MOV.U32 R11, RZ, RZ, 0x1f ;  /* 0x0000001fff0b7424 */ /* 0x000fe400078e00ff */
[----:B------:R-:W-:-:S07]  /*14a90*/  IMAD.MOV.U32 R15, RZ, RZ, -0x1 ;  /* 0xffffffffff0f7424 */ /* 0x000fce00078e00ff */
[----:B0123--:R-:W-:Y:S05]  /*14aa0*/  WARPSYNC.COLLECTIVE R15, `(.L_x_3614) ;  /* 0x000000000f087348 */ /* 0x00ffea0003c00000 */
[----:B------:R4:W0:Y:S02]  /*14ab0*/  SHFL.IDX P6, R14, R13, R12, R11 ;  /* 0x0000000c0d0e7389 */ /* 0x00082400000c000b */
[----:B01234-:R-:W-:Y:S01]  /*14ac0*/  ENDCOLLECTIVE ;  /* 0x000000000000791b */ /* 0x01ffe20003800000 */
.L_x_3614:
[----:B------:R-:W-:Y:S05]  /*14ad0*/  BSYNC B0 ;  /* 0x0000000000007941 */ /* 0x000fea0003800000 */
.L_x_3613:
[----:B------:R-:W-:Y:S01]  /*14ae0*/  IMAD.MOV.U32 R4, RZ, RZ, R14 ;  /* 0x000000ffff047224 */ /* 0x000fe200078e000e */
[----:B------:R-:W-:Y:S06]  /*14af0*/  BRA `(.L_x_3548) ;  /* 0xffffffe000207947 */ /* 0x000fec000383ffff */
.L_x_3553:
[----:B0-----:R0:W1:Y:S02]  /*14b00*/  SYNCS.PHASECHK.TRANS64.TRYWAIT P0, [R0+URZ+0x28c20], R3 ;  /* 0x028c2003000075a7 */ /* 0x001064000800017f */
[----:B-1----:R-:W-:Y:S05]  /*14b10*/  @!P0 NANOSLEEP.SYNCS 0x989680 ;  /* 0x009896800000895d */ /* 0x002fea0003900000 */
[----:B------:R-:W1:Y:S02]  /*14b20*/  @!P0 SYNCS.PHASECHK.TRANS64 P0, [R0+URZ+0x28c20], R3 ;  /* 0x028c2003000085a7 */ /* 0x000e64000800007f */
[----:B-1----:R-:W-:Y:S05]  /*14b30*/  @!P0 BRA `(.L_x_3553) ;  /* 0xfffffffc00f08947 */ /* 0x002fea000383ffff */
[----:B------:R-:W-:Y:S05]  /*14b40*/  BRA `(.L_x_3615) ;  /* 0xffffffe400b47947 */ /* 0x000fea000383ffff */
.L_x_3554:
[----:B------:R-:W1:Y:S01]  /*14b50*/  S2R R2, SR_TID.X ;  /* 0x0000000000027919 */ /* 0x000e620000002100 */
[----:B------:R-:W-:Y:S01]  /*14b60*/  BSSY B0, `(.L_x_3616) ;  /* 0x000000a000007945 */ /* 0x000fe20003800000 */
[----:B------:R-:W-:Y:S02]  /*14b70*/  IMAD.MOV.U32 R12, RZ, RZ, RZ ;  /* 0x000000ffff0c7224 */ /* 0x000fe400078e00ff */
[----:B--2---:R-:W-:Y:S02]  /*14b80*/  IMAD.MOV.U32 R11, RZ, RZ, 0x1f ;  /* 0x0000001fff0b7424 */ /* 0x004fe400078e00ff */
[----:B------:R-:W-:Y:S01]  /*14b90*/  IMAD.MOV.U32 R15, RZ, RZ, -0x1 ;  /* 0xffffffffff0f7424 */ /* 0x000fe200078e00ff */
[----:B-1----:R-:W-:-:S04]  /*14ba0*/  SHF.R.U32.HI R2, RZ, 0x5, R2 ;  /* 0x00000005ff027819 */ /* 0x002fc80000011602 */
[----:B------:R-:W-:-:S05]  /*14bb0*/  LOP3.LUT R2, R2, 0x3, RZ, 0xc0, !PT ;  /* 0x0000000302027812 */ /* 0x000fca00078ec0ff */
[----:B------:R-:W-:-:S07]  /*14bc0*/  IMAD.MOV.U32 R13, RZ, RZ, R2 ;  /* 0x000000ffff0d7224 */ /* 0x000fce00078e0002 */
[----:B0--3--:R-:W-:Y:S05]  /*14bd0*/  WARPSYNC.COLLECTIVE R15, `(.L_x_3617) ;  /* 0x000000000f087348 */ /* 0x009fea0003c00000 */
[----:B------:R1:W2:Y:S02]  /*14be0*/  SHFL.IDX P6, R14, R13, R12, R11 ;  /* 0x0000000c0d0e7389 */ /* 0x0002a400000c000b */
[----:B0123--:R-:W-:Y:S01]  /*14bf0*/  ENDCOLLECTIVE ;  /* 0x000000000000791b */ /* 0x00ffe20003800000 */
.L_x_3617:
[----:B------:R-:W-:Y:S05]  /*14c00*/  BSYNC B0 ;  /* 0x0000000000007941 */ /* 0x000fea0003800000 */
.L_x_3616:
[----:B------:R-:W-:Y:S05]  /*14c10*/  BRA `(.L_x_3618) ;  /* 0xffffffe4009c7947 */ /* 0x000fea000383ffff */
.L_x_3557:
[----:B------:R-:W-:Y:S01]  /*14c20*/  BSSY B1, `(.L_x_3619) ;  /* 0x0000006000017945 */ /* 0x000fe20003800000 */
[----:B------:R-:W-:-:S07]  /*14c30*/  IMAD.MOV.U32 R15, RZ, RZ, -0x1 ;  /* 0xffffffffff0f7424 */ /* 0x000fce00078e00ff */
[----:B0123--:R-:W-:Y:S05]  /*14c40*/  WARPSYNC.COLLECTIVE R15, `(.L_x_3620) ;  /* 0x000000000f0c7348 */ /* 0x00ffea0003c00000 */
[----:B------:R-:W-:Y:S02]  /*14c50*/  ELECT P6, UR62, PT ;  /* 0x00000000003e782f */ /* 0x000fe400038c0000 */
[----:B------:R-:W-:Y:S01]  /*14c60*/  MOV R14, UR62 ;  /* 0x0000003e000e7c02 */ /* 0x000fe20008000f00 */
[----:B0123--:R-:W-:Y:S10]  /*14c70*/  ENDCOLLECTIVE ;  /* 0x000000000000791b */ /* 0x00fff40003800000 */
.L_x_3620:
[----:B------:R-:W-:Y:S05]  /*14c80*/  BSYNC B1 ;  /* 0x0000000000017941 */ /* 0x000fea0003800000 */
.L_x_3619:
[----:B------:R-:W-:Y:S05]  /*14c90*/  BRA `(.L_x_3621) ;  /* 0xffffffe400947947 */ /* 0x000fea000383ffff */
.L_x_3559:
[----:B0-----:R0:W1:Y:S02]  /*14ca0*/  SYNCS.PHASECHK.TRANS64.TRYWAIT P0, [R6+URZ], R5 ;  /* 0x00000005060075a7 */ /* 0x001064000800017f */
[----:B-1----:R-:W-:Y:S05]  /*14cb0*/  @!P0 NANOSLEEP.SYNCS 0x989680 ;  /* 0x009896800000895d */ /* 0x002fea0003900000 */
[----:B------:R-:W1:Y:S02]  /*14cc0*/  @!P0 SYNCS.PHASECHK.TRANS64 P0, [R6+URZ], R5 ;  /* 0x00000005060085a7 */ /* 0x000e64000800007f */
[----:B-1----:R-:W-:Y:S05]  /*14cd0*/  @!P0 BRA `(.L_x_3559) ;  /* 0xfffffffc00f08947 */ /* 0x002fea000383ffff */
[----:B------:R-:W-:Y:S05]  /*14ce0*/  BRA `(.L_x_3622) ;  /* 0xffffffe400cc7947 */ /* 0x000fea000383ffff */
.L_x_3560:
[----:B-1----:R1:W4:Y:S02]  /*14cf0*/  SYNCS.PHASECHK.TRANS64.TRYWAIT P0, [R7+URZ], R2 ;  /* 0x00000002070075a7 */ /* 0x002324000800017f */
[----:B----4-:R-:W-:Y:S05]  /*14d00*/  @!P0 NANOSLEEP.SYNCS 0x989680 ;  /* 0x009896800000895d */ /* 0x010fea0003900000 */
[----:B------:R-:W4:Y:S02]  /*14d10*/  @!P0 SYNCS.PHASECHK.TRANS64 P0, [R7+URZ], R2 ;  /* 0x00000002070085a7 */ /* 0x000f24000800007f */
[----:B----4-:R-:W-:Y:S05]  /*14d20*/  @!P0 BRA `(.L_x_3560) ;  /* 0xfffffffc00f08947 */ /* 0x010fea000383ffff */
[----:B------:R-:W-:Y:S05]  /*14d30*/  BRA `(.L_x_3623) ;  /* 0xffffffe400c07947 */ /* 0x000fea000383ffff */
.L_x_3562:
[----:B----4-:R4:W0:Y:S02]  /*14d40*/  SYNCS.PHASECHK.TRANS64.TRYWAIT P0, [R4+URZ], R5 ;  /* 0x00000005040075a7 */ /* 0x010824000800017f */
[----:B0-----:R-:W-:Y:S05]  /*14d50*/  @!P0 NANOSLEEP.SYNCS 0x989680 ;  /* 0x009896800000895d */ /* 0x001fea0003900000 */
[----:B------:R-:W0:Y:S02]  /*14d60*/  @!P0 SYNCS.PHASECHK.TRANS64 P0, [R4+URZ], R5 ;  /* 0x00000005040085a7 */ /* 0x000e24000800007f */
[----:B0-----:R-:W-:Y:S05]  /*14d70*/  @!P0 BRA `(.L_x_3562) ;  /* 0xfffffffc00f08947 */ /* 0x001fea000383ffff */
[----:B------:R-:W-:Y:S05]  /*14d80*/  BRA `(.L_x_3624) ;  /* 0xffffffe400c47947 */ /* 0x000fea000383ffff */
.L_x_3625:
        /* <DEDUP_REMOVED lines=15> */
.L_x_14998:


//--------------------- .text._ZN7cutlass13device_kernelIN5flash11enable_sm90INS1_16FlashAttnFwdSm90INS1_25CollectiveMainloopFwdSm90ILi2EN4cute5tupleIJNS5_1CILi1EEES8_S8_EEENS6_IJNS7_ILi64EEESA_SA_EEELi512ENS_10bfloat16_tEfNS_4arch4Sm90ELb0ELb0ELb0ELb1ELb0ELb1ELb0ELb0ELb0ELb1ELb1ELb0EEENS1_21CollectiveEpilogueFwdINS6_IJSA_NS7_ILi512EEESA_EEES9_SC_SE_Li256ELb1ELb1ELb1ELb0EEENS1_36VarlenDynamicPersistentTileSchedulerILi64ELi64ELi256ELi128ELb1ELb1ELb1ELb0ELb1ELb1EEEEEEEEEvNT_6ParamsE --------------------------
	.section	.text._ZN7cutlass13device_kernelIN5flash11enable_sm90INS1_16FlashAttnFwdSm90INS1_25CollectiveMainloopFwdSm90ILi2EN4cute5tupleIJNS5_1CILi1EEES8_S8_EEENS6_IJNS7_ILi64EEESA_SA_EEELi512ENS_10bfloat16_tEfNS_4arch4Sm90ELb0ELb0ELb0ELb1ELb0ELb1ELb0ELb0ELb0ELb1ELb1ELb0EEENS1_21CollectiveEpilogueFwdINS6_IJSA_NS7_ILi512EEESA_EEES9_SC_SE_Li256ELb1ELb1ELb1ELb0EEENS1_36VarlenDynamicPersistentTileSchedulerILi64ELi64ELi256ELi128ELb1ELb1ELb1ELb0ELb1ELb1EEEEEEEEEvNT_6ParamsE,"ax",@progbits
	.align	128
.text._ZN7cutlass13device_kernelIN5flash11enable_sm90INS1_16FlashAttnFwdSm90INS1_25CollectiveMainloopFwdSm90ILi2EN4cute5tupleIJNS5_1CILi1EEES8_S8_EEENS6_IJNS7_ILi64EEESA_SA_EEELi512ENS_10bfloat16_tEfNS_4arch4Sm90ELb0ELb0ELb0ELb1ELb0ELb1ELb0ELb0ELb0ELb1ELb1ELb0EEENS1_21CollectiveEpilogueFwdINS6_IJSA_NS7_ILi512EEESA_EEES9_SC_SE_Li256ELb1ELb1ELb1ELb0EEENS1_36VarlenDynamicPersistentTileSchedulerILi64ELi64ELi256ELi128ELb1ELb1ELb1ELb0ELb1ELb1EEEEEEEEEvNT_6ParamsE:
        .type           _ZN7cutlass13device_kernelIN5flash11enable_sm90INS1_16FlashAttnFwdSm90INS1_25CollectiveMainloopFwdSm90ILi2EN4cute5tupleIJNS5_1CILi1EEES8_S8_EEENS6_IJNS7_ILi64EEESA_SA_EEELi512ENS_10bfloat16_tEfNS_4arch4Sm90ELb0ELb0ELb0ELb1ELb0ELb1ELb0ELb0ELb0ELb1ELb1ELb0EEENS1_21CollectiveEpilogueFwdINS6_IJSA_NS7_ILi512EEESA_EEES9_SC_SE_Li256ELb1ELb1ELb1ELb0EEENS1_36VarlenDynamicPersistentTileSchedulerILi64ELi64ELi256ELi128ELb1ELb1ELb1ELb0ELb1ELb1EEEEEEEEEvNT_6ParamsE,@function
        .size           _ZN7cutlass13device_kernelIN5flash11enable_sm90INS1_16FlashAttnFwdSm90INS1_25CollectiveMainloopFwdSm90ILi2EN4cute5tupleIJNS5_1CILi1EEES8_S8_EEENS6_IJNS7_ILi64EEESA_SA_EEELi512ENS_10bfloat16_tEfNS_4arch4Sm90ELb0ELb0ELb0ELb1ELb0ELb1ELb0ELb0ELb0ELb1ELb1ELb0EEENS1_21CollectiveEpilogueFwdINS6_IJSA_NS7_ILi512EEESA_EEES9_SC_SE_Li256ELb1ELb1ELb1ELb0EEENS1_36VarlenDynamicPersistentTileSchedulerILi64ELi64ELi256ELi128ELb1ELb1ELb1ELb0ELb1ELb1EEEEEEEEEvNT_6ParamsE,(.L_x_14999 - _ZN7cutlass13device_kernelIN5flash11enable_sm90INS1_16FlashAttnFwdSm90INS1_25CollectiveMainloopFwdSm90ILi2EN4cute5tupleIJNS5_1CILi1EEES8_S8_EEENS6_IJNS7_ILi64EEESA_SA_EEELi512ENS_10bfloat16_tEfNS_4arch4Sm90ELb0ELb0ELb0ELb1ELb0ELb1ELb0ELb0ELb0ELb1ELb1ELb0EEENS1_21CollectiveEpilogueFwdINS6_IJSA_NS7_ILi512EEESA_EEES9_SC_SE_Li256ELb1ELb1ELb1ELb0EEENS1_36VarlenDynamicPersistentTileSchedulerILi64ELi64ELi256ELi128ELb1ELb1ELb1ELb0ELb1ELb1EEEEEEEEEvNT_6ParamsE)
        .other          _ZN7cutlass13device_kernelIN5flash11enable_sm90INS1_16FlashAttnFwdSm90INS1_25CollectiveMainloopFwdSm90ILi2EN4cute5tupleIJNS5_1CILi1EEES8_S8_EEENS6_IJNS7_ILi64EEESA_SA_EEELi512ENS_10bfloat16_tEfNS_4arch4Sm90ELb0ELb0ELb0ELb1ELb0ELb1ELb0ELb0ELb0ELb1ELb1ELb0EEENS1_21CollectiveEpilogueFwdINS6_IJSA_NS7_ILi512EEESA_EEES9_SC_SE_Li256ELb1ELb1ELb1ELb0EEENS1_36VarlenDynamicPersistentTileSchedulerILi64ELi64ELi256ELi128ELb1ELb1ELb1ELb0ELb1ELb1EEEEEEEEEvNT_6ParamsE,@"STO_CUDA_ENTRY STV_DEFAULT"
_ZN7cutlass13device_kernelIN5flash11enable_sm90INS1_16FlashAttnFwdSm90INS1_25CollectiveMainloopFwdSm90ILi2EN4cute5tupleIJNS5_1CILi1EEES8_S8_EEENS6_IJNS7_ILi64EEESA_SA_EEELi512ENS_10bfloat16_tEfNS_4arch4Sm90ELb0ELb0ELb0ELb1ELb0ELb1ELb0ELb0ELb0ELb1ELb1ELb0EEENS1_21CollectiveEpilogueFwdINS6_IJSA_NS7_ILi512EEESA_EEES9_SC_SE_Li256ELb1ELb1ELb1ELb0EEENS1_36VarlenDynamicPersistentTileSchedulerILi64ELi64ELi256ELi128ELb1ELb1ELb1ELb0ELb1ELb1EEEEEEEEEvNT_6ParamsE:
        /* <DEDUP_REMOVED lines=23> */
.L_x_3627:
[----:B------:R-:W-:Y:S05]  /*0170*/  BSYNC B0 ;  /* 0x0000000000007941 */ /* 0x000fea0003800000 */
.L_x_3626:
[----:B------:R-:W0:Y:S01]  /*0180*/  SHFL.IDX PT, R2, R0, RZ, 0x1f ;  /* 0x00001fff00027589 */ /* 0x000e2200000e0000 */
[----:B------:R-:W-:Y:S01]  /*0190*/  VOTEU.ANY UP0, P0 ;  /* 0x00000000003f7886 */ /* 0x000fe20000000100 */
[----:B------:R-:W-:Y:S01]  /*01a0*/  UMOV UR4, 0x80 ;  /* 0x0000008000047882 */ /* 0x000fe20000000000 */
[----:B------:R-:W-:Y:S01]  /*01b0*/  UMOV UR7, 0x100 ;  /* 0x0000010000077882 */ /* 0x000fe20000000000 */
[----:B------:R-:W-:Y:S02]  /*01c0*/  VOTEU.ANY UP1, P0 ;  /* 0x00000000003f7886 */ /* 0x000fe40000020100 */
[----:B------:R-:W1:Y:S01]  /*01d0*/  @UP0 S2UR UR8, SR_CgaCtaId ;  /* 0x00000000000809c3 */ /* 0x000e620000008800 */
[----:B------:R-:W-:Y:S01]  /*01e0*/  @UP0 UMOV UR6, 0x400 ;  /* 0x0000040000060882 */ /* 0x000fe20000000000 */
[----:B------:R-:W-:-:S04]  /*01f0*/  @UP0 UIADD3 UR4, -UR4, 0x100000, URZ ;  /* 0x0010000004040890 */ /* 0x000fc8000fffe13f */
[----:B------:R-:W-:Y:S02]  /*0200*/  @UP0 USHF.L.U32 UR5, UR4, 0xb, URZ ;  /* 0x0000000b04050899 */ /* 0x000fe4000800063f */
[----:B------:R-:W-:Y:S01]  /*0210*/  @UP0 USHF.L.U32 UR4, UR4, 0x1, URZ ;  /* 0x0000000104040899 */ /* 0x000fe2000800063f */
[----:B0-----:R-:W-:Y:S02]  /*0220*/  ISETP.NE.AND P1, PT, R2, RZ, PT ;  /* 0x000000ff0200720c */ /* 0x001fe40003f25270 */
[----:B------:R-:W-:Y:S01]  /*0230*/  SHF.R.U32.HI R2, RZ, 0x7, R6 ;  /* 0x00000007ff027819 */ /* 0x000fe20000011606 */
[----:B-1----:R-:W-:-:S04]  /*0240*/  @UP0 ULEA UR8, UR8, UR6, 0x18 ;  /* 0x0000000608080291 */ /* 0x002fc8000f8ec03f */
[----:B------:R-:W0:Y:S01]  /*0250*/  SHFL.IDX PT, R4, R2, RZ, 0x1f ;  /* 0x00001fff02047589 */ /* 0x000e2200000e0000 */
[----:B------:R-:W-:-:S04]  /*0260*/  @UP0 UIADD3 UR6, -UR7, 0x100000, URZ ;  /* 0x0010000007060890 */ /* 0x000fc8000fffe13f */
[----:B------:R-:W-:Y:S02]  /*0270*/  @UP0 USHF.L.U32 UR7, UR6, 0xb, URZ ;  /* 0x0000000b06070899 */ /* 0x000fe4000800063f */
[----:B------:R-:W-:Y:S01]  /*0280*/  @UP0 USHF.L.U32 UR6, UR6, 0x1, URZ ;  /* 0x0000000106060899 */ /* 0x000fe2000800063f */
[----:B------:R-:W-:Y:S01]  /*0290*/  VOTEU.ANY UP0, P0 ;  /* 0x00000000003f7886 */ /* 0x000fe20000000100 */
[----:B------:R-:W1:Y:S04]  /*02a0*/  FENCE.VIEW.ASYNC.S ;  /* 0x00000000000073c6 */ /* 0x000e680000000000 */
[----:B-1----:R1:W2:Y:S01]  /*02b0*/  @UP0 SYNCS.EXCH.64 URZ, [UR8+0x28c00], UR4 ;  /* 0x028c0004083f05b2 */ /* 0x0022a20008000100 */
[----:B0-----:R1:W-:Y:S05]  /*02c0*/  STL [R1+0x70], R4 ;  /* 0x0000700401007387 */ /* 0x0013ea0000100800 */
[----:B------:R1:W0:Y:S01]  /*02d0*/  @UP1 SYNCS.EXCH.64 URZ, [UR8+0x28c20], UR6 ;  /* 0x028c2006083f15b2 */ /* 0x0002220008000100 */
        /* <DEDUP_REMOVED lines=10> */
[----:B-1----:R3:W4:Y:S01]  /*0380*/  SYNCS.EXCH.64 URZ, [UR6+0x28c30], UR4 ;  /* 0x028c3004063f75b2 */ /* 0x0027220008000100 */
[----:B------:R3:W1:Y:S01]  /*0390*/  SYNCS.EXCH.64 URZ, [UR6+0x28c40], UR4 ;  /* 0x028c4004063f75b2 */ /* 0x0006620008000100 */
[----:B------:R3:W0:Y:S01]  /*03a0*/  SYNCS.EXCH.64 URZ, [UR6+0x28c38], UR4 ;  /* 0x028c3804063f75b2 */ /* 0x0006220008000100 */
[----:B------:R3:W0:Y:S02]  /*03b0*/  SYNCS.EXCH.64 URZ, [UR6+0x28c48], UR4 ;  /* 0x028c4804063f75b2 */ /* 0x0006240008000100 */
[----:B---3--:R-:W-:Y:S01]  /*03c0*/  NOP ;  /* 0x0000000000007918 */ /* 0x008fe20000000000 */
.L_x_3628:
[----:B------:R-:W3:Y:S01]  /*03d0*/  SHFL.IDX PT, R3, R0, RZ, 0x1f ;  /* 0x00001fff00037589 */ /* 0x000ee200000e0000 */
[----:B------:R-:W-:Y:S01]  /*03e0*/  NOP ;  /* 0x0000000000007918 */ /* 0x000fe20000000000 */
[----:B---3--:R-:W-:-:S13]  /*03f0*/  ISETP.NE.AND P0, PT, R3, RZ, PT ;  /* 0x000000ff0300720c */ /* 0x008fda0003f05270 */
[----:B------:R-:W-:Y:S05]  /*0400*/  @P0 BRA `(.L_x_3629) ;  /* 0x0000000000480947 */ /* 0x000fea0003800000 */
[----:B-1----:R-:W1:Y:S01]  /*0410*/  S2UR UR5, SR_CgaCtaId ;  /* 0x00000000000579c3 */ /* 0x002e620000008800 */
[----:B------:R-:W-:Y:S01]  /*0420*/  UMOV UR4, 0x400 ;  /* 0x0000040000047882 */ /* 0x000fe20000000000 */
[----:B------:R-:W-:Y:S01]  /*0430*/  UMOV UR6, 0x1 ;  /* 0x0000000100067882 */ /* 0x000fe20000000000 */
[----:B------:R-:W-:Y:S01]  /*0440*/  UMOV UR9, 0x2 ;  /* 0x0000000200097882 */ /* 0x000fe20000000000 */
[----:B------:R-:W-:-:S04]  /*0450*/  UIADD3 UR6, -UR6, 0x100000, URZ ;  /* 0x0010000006067890 */ /* 0x000fc8000fffe13f */
[----:B------:R-:W-:Y:S02]  /*0460*/  USHF.L.U32 UR7, UR6, 0xb, URZ ;  /* 0x0000000b06077899 */ /* 0x000fe4000800063f */
[----:B------:R-:W-:Y:S01]  /*0470*/  USHF.L.U32 UR6, UR6, 0x1, URZ ;  /* 0x0000000106067899 */ /* 0x000fe2000800063f */
[----:B------:R-:W-:Y:S01]  /*0480*/  ELECT P0, URZ, PT ;  /* 0x00000000003f782f */ /* 0x000fe20003800000 */
[----:B-1----:R-:W-:Y:S02]  /*0490*/  ULEA UR8, UR5, UR4, 0x18 ;  /* 0x0000000405087291 */ /* 0x002fe4000f8ec03f */
        /* <DEDUP_REMOVED lines=8> */
[----:B---3--:R-:W-:Y:S01]  /*0520*/  NOP ;  /* 0x0000000000007918 */ /* 0x008fe20000000000 */
.L_x_3629:
[----:B------:R-:W3:Y:S01]  /*0530*/  SHFL.IDX PT, R3, R0, RZ, 0x1f ;  /* 0x00001fff00037589 */ /* 0x000ee200000e0000 */
[----:B------:R-:W-:Y:S01]  /*0540*/  NOP ;  /* 0x0000000000007918 */ /* 0x000fe20000000000 */
[----:B---3--:R-:W-:-:S13]  /*0550*/  ISETP.NE.AND P0, PT, R3, RZ, PT ;  /* 0x000000ff0300720c */ /* 0x008fda0003f05270 */
        /* <DEDUP_REMOVED lines=14> */
[----:B---3--:R-:W-:Y:S01]  /*0640*/  NOP ;  /* 0x0000000000007918 */ /* 0x008fe20000000000 */
.L_x_3630:
        /* <DEDUP_REMOVED lines=22> */
.L_x_3631:
        /* <DEDUP_REMOVED lines=22> */
.L_x_3632:
[----:B------:R-:W-:Y:S01]  /*0910*/  IMAD.MOV.U32 R3, RZ, RZ, 0x1 ;  /* 0x00000001ff037424 */ /* 0x000fe200078e00ff */
[----:B------:R-:W-:Y:S01]  /*0920*/  ISETP.NE.AND P0, PT, R4, RZ, PT ;  /* 0x000000ff0400720c */ /* 0x000fe20003f05270 */
[----:B------:R-:W-:Y:S01]  /*0930*/  NOP ;  /* 0x0000000000007918 */ /* 0x000fe20000000000 */
[----:B------:R-:W-:Y:S01]  /*0940*/  ULDC.64 UR40, c[0x0][0x208] ;  /* 0x0000820000287ab9 */ /* 0x000fe20000000a00 */
[----:B------:R-:W-:Y:S01]  /*0950*/  BSSY B9, `(.L_x_3633) ;  /* 0x0001a24000097945 */ /* 0x000fe20003800000 */
[----:B------:R-:W-:-:S05]  /*0960*/  SEL R3, R3, 0x2, !P0 ;  /* 0x0000000203037807 */ /* 0x000fca0004000000 */
[----:B------:R3:W-:Y:S01]  /*0970*/  STL [R1+0x64], R3 ;  /* 0x0000640301007387 */ /* 0x0007e20000100800 */
[----:B012-4-:R-:W-:Y:S06]  /*0980*/  BAR.SYNC.DEFER_BLOCKING 0x0 ;  /* 0x0000000000007b1d */ /* 0x017fec0000010000 */
[----:B------:R-:W-:Y:S05]  /*0990*/  @!P0 BRA `(.L_x_3634) ;  /* 0x0000011000608947 */ /* 0x000fea0003800000 */
.L_x_3635:
[----:B------:R-:W-:-:S08]  /*09a0*/  NOP ;  /* 0x0000000000007918 */ /* 0x000fd00000000000 */
[----:B------:R-:W0:Y:S02]  /*09b0*/  USETMAXREG.TRY_ALLOC.CTAPOOL UP0, 0xf0 ;  /* 0x000000f0000079c8 */ /* 0x000e240008000600 */
[----:B0-----:R-:W-:-:S13]  /*09c0*/  PLOP3.LUT P0, PT, PT, PT, UP0, 0x80, 0x0 ;  /* 0x000000000000781c */ /* 0x001fda0003f0f008 */
[----:B------:R-:W-:Y:S05]  /*09d0*/  @!P0 BRA `(.L_x_3635) ;  /* 0xfffffffc00f08947 */ /* 0x000fea000383ffff */
[----:B------:R-:W-:Y:S01]  /*09e0*/  ISETP.NE.AND P0, PT, R2, 0x1, PT ;  /* 0x000000010200780c */ /* 0x000fe20003f05270 */
[----:B------:R-:W0:Y:S01]  /*09f0*/  S2UR UR5, SR_CgaCtaId ;  /* 0x00000000000579c3 */ /* 0x000e220000008800 */
[----:B------:R-:W-:-:S11]  /*0a00*/  UMOV UR4, 0x400 ;  /* 0x0000040000047882 */ /* 0x000fd60000000000 */
[----:B------:R-:W-:Y:S06]  /*0a10*/  @!P0 BAR.ARV 0x8, 0x100 ;  /* 0x0204000000008b1d */ /* 0x000fec0000002000 */
[----:B------:R-:W-:Y:S01]  /*0a20*/  ISETP.GE.U32.AND P0, PT, R6, 0x100, PT ;  /* 0x000001000600780c */ /* 0x000fe20003f06070 */
[----:B0-----:R-:W-:-:S06]  /*0a30*/  ULEA UR4, UR5, UR4, 0x18 ;  /* 0x0000000405047291 */ /* 0x001fcc000f8ec03f */
[----:B------:R-:W-:-:S06]  /*0a40*/  IMAD.U32 R2, RZ, RZ, UR4 ;  /* 0x00000004ff027e24 */ /* 0x000fcc000f8e00ff */
[----:B------:R-:W-:Y:S06]  /*0a50*/  @P0 BAR.ARV 0xf, 0x100 ;  /* 0x03c4000000000b1d */ /* 0x000fec0000002000 */
[----:B------:R-:W-:Y:S02]  /*0a60*/  ULDC UR4, c[0x0][0xc3c] ;  /* 0x00030f0000047ab9 */ /* 0x000fe40000000800 */
[----:B------:R-:W-:Y:S06]  /*0a70*/  BAR.SYNC.DEFER_BLOCKING 0x5, 0x180 ;  /* 0x0146000000007b1d */ /* 0x000fec0000010000 */
[----:B------:R-:W0:Y:S02]  /*0a80*/  LDS.128 R152, [R2+0x28cd0] ;  /* 0x028cd00002987984 */ /* 0x000e240000000c00 */
[----:B------:R-:W-:Y:S06]  /*0a90*/  BAR.ARV 0x4, 0x180 ;  /* 0x0106000000007b1d */ /* 0x000fec0000002000 */
[----:B0-----:R-:W-:-:S13]  /*0aa0*/  ISETP.GE.AND P0, PT, R155, UR4, PT ;  /* 0x000000049b007c0c */ /* 0x001fda000bf06270 */
[----:B------:R-:W-:Y:S05]  /*0ab0*/  @P0 BRA `(.L_x_3636) ;  /* 0x000001a000340947 */ /* 0x000fea0003800000 */
[----:B------:R-:W2:Y:S01]  /*0ac0*/  LDL R18, [R1+0x64] ;  /* 0x0000640001127983 */ /* 0x000ea20000100800 */
[----:B------:R-:W-:Y:S02]  /*0ad0*/  VIADD R6, R6, 0xffffff80 ;  /* 0xffffff8006067836 */ /* 0x000fe40000000000 */
[----:B------:R-:W-:Y:S02]  /*0ae0*/  IMAD.MOV.U32 R197, RZ, RZ, 0x20 ;  /* 0x00000020ffc57424 */ /* 0x000fe400078e00ff */
[----:B------:R-:W-:Y:S01]  /*0af0*/  IMAD.MOV.U32 R210, RZ, RZ, RZ ;  /* 0x000000ffffd27224 */ /* 0x000fe200078e00ff */
[----:B---3--:R-:W-:Y:S01]  /*0b00*/  SHF.R.S32.HI R3, RZ, 0x1f, R6 ;  /* 0x0000001fff037819 */ /* 0x008fe20000011406 */
[----:B------:R-:W-:Y:S02]  /*0b10*/  IMAD.MOV.U32 R185, RZ, RZ, RZ ;  /* 0x000000ffffb97224 */ /* 0x000fe400078e00ff */
[----:B------:R-:W-:Y:S01]  /*0b20*/  IMAD.MOV.U32 R22, RZ, RZ, RZ ;  /* 0x000000ffff167224 */ /* 0x000fe200078e00ff */
[----:B------:R-:W-:-:S02]  /*0b30*/  LEA.HI R4, R3, R6, RZ, 0x4 ;  /* 0x0000000603047211 */ /* 0x000fc400078f20ff */
[CC--:B------:R-:W-:Y:S02]  /*0b40*/  LEA.HI R5, R3.reuse, R6.reuse, RZ, 0x5 ;  /* 0x0000000603057211 */ /* 0x0c0fe400078f28ff */
[----:B------:R-:W-:Y:S02]  /*0b50*/  SHF.R.S32.HI R7, RZ, 0x4, R4 ;  /* 0x00000004ff077819 */ /* 0x000fe40000011404 */
[--C-:B------:R-:W-:Y:S02]  /*0b60*/  SHF.R.S32.HI R194, RZ, 0x5, R5.reuse ;  /* 0x00000005ffc27819 */ /* 0x100fe40000011405 */
[----:B------:R-:W-:Y:S02]  /*0b70*/  SHF.R.S32.HI R9, RZ, 0x1f, R5 ;  /* 0x0000001fff097819 */ /* 0x000fe40000011405 */
[CC--:B------:R-:W-:Y:S02]  /*0b80*/  LEA.HI R0, R3.reuse, R6.reuse, RZ, 0x7 ;  /* 0x0000000603007211 */ /* 0x0c0fe400078f38ff */
[----:B------:R-:W-:-:S02]  /*0b90*/  LEA.HI R13, R3, R6, RZ, 0x2 ;  /* 0x00000006030d7211 */ /* 0x000fc400078f10ff */
[C---:B------:R-:W-:Y:S02]  /*0ba0*/  LOP3.LUT R5, R4.reuse, 0xfffffff0, RZ, 0xc0, !PT ;  /* 0xfffffff004057812 */ /* 0x040fe400078ec0ff */
[----:B------:R-:W-:Y:S02]  /*0bb0*/  LEA.HI R3, R3, R6, RZ, 0x3 ;  /* 0x0000000603037211 */ /* 0x000fe400078f18ff */
[----:B------:R-:W-:Y:S01]  /*0bc0*/  LEA.HI R4, R4, R7, RZ, 0x1 ;  /* 0x0000000704047211 */ /* 0x000fe200078f08ff */
[----:B------:R-:W-:Y:S01]  /*0bd0*/  IMAD.IADD R8, R6, 0x1, -R5 ;  /* 0x0000000106087824 */ /* 0x000fe200078e0a05 */
[----:B------:R-:W-:Y:S02]  /*0be0*/  LOP3.LUT R15, R3, 0xfffffff8, RZ, 0xc0, !PT ;  /* 0xfffffff8030f7812 */ /* 0x000fe400078ec0ff */
[----:B------:R-:W-:Y:S02]  /*0bf0*/  LOP3.LUT R3, R0, 0xffffff80, RZ, 0xc0, !PT ;  /* 0xffffff8000037812 */ /* 0x000fe400078ec0ff */
[----:B------:R-:W-:Y:S01]  /*0c00*/  LOP3.LUT R4, R4, 0x1ffffffe, RZ, 0xc0, !PT ;  /* 0x1ffffffe04047812 */ /* 0x000fe200078ec0ff */
[C---:B------:R-:W-:Y:S01]  /*0c10*/  IMAD.IADD R15, R6.reuse, 0x1, -R15 ;  /* 0x00000001060f7824 */ /* 0x040fe200078e0a0f */
[----:B------:R-:W-:Y:S01]  /*0c20*/  LEA.HI R9, R9, R194, RZ, 0x2 ;  /* 0x000000c209097211 */ /* 0x000fe200078f10ff */
[----:B------:R-:W-:Y:S01]  /*0c30*/  IMAD.IADD R3, R6, 0x1, -R3 ;  /* 0x0000000106037824 */ /* 0x000fe200078e0a03 */
[----:B------:R-:W-:Y:S01]  /*0c40*/  SHF.R.S32.HI R5, RZ, 0x1f, R8 ;  /* 0x0000001fff057819 */ /* 0x000fe20000011408 */
[----:B------:R-:W-:Y:S01]  /*0c50*/  IMAD.IADD R10, R7, 0x1, -R4 ;  /* 0x00000001070a7824 */ /* 0x000fe200078e0a04 */
[----:B------:R-:W-:Y:S01]  /*0c60*/  LOP3.LUT R11, R13, 0xfffffffc, RZ, 0xc0, !PT ;  /* 0xfffffffc0d0b7812 */ /* 0x000fe200078ec0ff */
[----:B------:R-:W-:Y:S01]  /*0c70*/  IMAD.SHL.U32 R188, R15, 0x8, RZ ;  /* 0x000000080fbc7824 */ /* 0x000fe200078e00ff */
[----:B------:R-:W-:Y:S01]  /*0c80*/  SHF.R.S32.HI R20, RZ, 0x7, R0 ;  /* 0x00000007ff147819 */ /* 0x000fe20000011400 */
[----:B------:R-:W-:Y:S01]  /*0c90*/  IMAD.SHL.U32 R10, R10, 0x8, RZ ;  /* 0x000000080a0a7824 */ /* 0x000fe200078e00ff */
[----:B------:R-:W-:Y:S01]  /*0ca0*/  LOP3.LUT R7, R9, 0x3ffffc, RZ, 0xc0, !PT ;  /* 0x003ffffc09077812 */ /* 0x000fe200078ec0ff */
[----:B------:R-:W-:Y:S01]  /*0cb0*/  IMAD.IADD R186, R6, 0x1, -R11 ;  /* 0x0000000106ba7824 */ /* 0x000fe200078e0a0b */
[----:B------:R-:W-:Y:S01]  /*0cc0*/  LEA.HI R9, R5, R8, RZ, 0x3 ;  /* 0x0000000805097211 */ /* 0x000fe200078f18ff */
[----:B------:R-:W-:Y:S01]  /*0cd0*/  IMAD R17, R20, 0x100, R8 ;  /* 0x0000010014117824 */ /* 0x000fe200078e0208 */
[----:B------:R-:W-:Y:S01]  /*0ce0*/  SHF.R.S32.HI R4, RZ, 0x1f, R3 ;  /* 0x0000001fff047819 */ /* 0x000fe20000011403 */
[----:B------:R-:W-:Y:S01]  /*0cf0*/  IMAD.IADD R12, R194, 0x1, -R7 ;  /* 0x00000001c20c7824 */ /* 0x000fe200078e0a07 */
[----:B------:R-:W-:Y:S01]  /*0d00*/  SHF.R.S32.HI R23, RZ, 0x2, R13 ;  /* 0x00000002ff177819 */ /* 0x000fe2000001140d */
[----:B------:R-:W-:Y:S01]  /*0d10*/  IMAD.SHL.U32 R16, R186, 0x8, RZ ;  /* 0x00000008ba107824 */ /* 0x000fe200078e00ff */
[----:B------:R-:W-:Y:S01]  /*0d20*/  LOP3.LUT R11, R9, 0xfffffff8, RZ, 0xc0, !PT ;  /* 0xfffffff8090b7812 */ /* 0x000fe200078ec0ff */
[----:B------:R-:W-:Y:S01]  /*0d30*/  IMAD R17, R12, 0x10, R17 ;  /* 0x000000100c117824 */ /* 0x000fe200078e0211 */
[CC--:B------:R-:W-:Y:S01]  /*0d40*/  LEA.HI R5, R4.reuse, R3.reuse, RZ, 0x2 ;  /* 0x0000000304057211 */ /* 0x0c0fe200078f10ff */
[----:B------:R-:W-:Y:S01]  /*0d50*/  VIADD R12, R23, 0x20 ;  /* 0x00000020170c7836 */ /* 0x000fe20000000000 */
[----:B------:R-:W-:Y:S01]  /*0d60*/  LEA.HI R4, R4, R3, RZ, 0x5 ;  /* 0x0000000304047211 */ /* 0x000fe200078f28ff */
[----:B------:R-:W-:Y:S01]  /*0d70*/  IMAD.IADD R11, R8, 0x1, -R11 ;  /* 0x00000001080b7824 */ /* 0x000fe200078e0a0b */
[----:B------:R-:W-:Y:S01]  /*0d80*/  LOP3.LUT R8, R5, 0x7ffffffc, RZ, 0xc0, !PT ;  /* 0x7ffffffc05087812 */ /* 0x000fe200078ec0ff */
[----:B------:R-:W-:Y:S01]  /*0d90*/  IMAD.SHL.U32 R9, R9, 0x40, RZ ;  /* 0x0000004009097824 */ /* 0x000fe200078e00ff */
[--C-:B------:R-:W-:Y:S01]  /*0da0*/  SHF.R.S32.HI R6, RZ, 0x2, R5.reuse ;  /* 0x00000002ff067819 */ /* 0x100fe20000011405 */
[----:B------:R-:W-:Y:S01]  /*0db0*/  STL [R1+0x2c], R20 ;  /* 0x00002c1401007387 */ /* 0x000fe20000100800 */
[----:B------:R-:W-:Y:S01]  /*0dc0*/  SHF.R.S32.HI R7, RZ, 0x1f, R5 ;  /* 0x0000001fff077819 */ /* 0x000fe20000011405 */
[----:B------:R-:W-:Y:S01]  /*0dd0*/  IMAD.IADD R8, R3, 0x1, -R8 ;  /* 0x0000000103087824 */ /* 0x000fe200078e0a08 */
[----:B------:R-:W-:Y:S01]  /*0de0*/  SHF.R.S32.HI R5, RZ, 0x1f, R12 ;  /* 0x0000001fff057819 */ /* 0x000fe2000001140c */
[----:B------:R-:W-:Y:S01]  /*0df0*/  IMAD.SHL.U32 R3, R11, 0x40, RZ ;  /* 0x000000400b037824 */ /* 0x000fe200078e00ff */
[----:B------:R-:W-:Y:S01]  /*0e00*/  LEA.HI R7, R7, R6, RZ, 0x3 ;  /* 0x0000000607077211 */ /* 0x000fe200078f18ff */
[----:B------:R-:W-:Y:S01]  /*0e10*/  VIADD R209, R188, 0x40 ;  /* 0x00000040bcd17836 */ /* 0x000fe20000000000 */
[----:B------:R-:W-:Y:S01]  /*0e20*/  LEA.HI R14, R5, R12, RZ, 0x3 ;  /* 0x0000000c050e7211 */ /* 0x000fe200078f18ff */
[----:B------:R-:W-:Y:S01]  /*0e30*/  IMAD.SHL.U32 R12, R12, 0x40, RZ ;  /* 0x000000400c0c7824 */ /* 0x000fe200078e00ff */
[----:B------:R-:W-:Y:S01]  /*0e40*/  LOP3.LUT R3, R3, 0x1c0, RZ, 0xc0, !PT ;  /* 0x000001c003037812 */ /* 0x000fe200078ec0ff */
[----:B------:R-:W-:Y:S01]  /*0e50*/  VIADD R208, R188, 0x80 ;  /* 0x00000080bcd07836 */ /* 0x000fe20000000000 */
[----:B------:R-:W-:Y:S01]  /*0e60*/  LOP3.LUT R7, R7, 0xfffffff8, RZ, 0xc0, !PT ;  /* 0xfffffff807077812 */ /* 0x000fe200078ec0ff */
[----:B------:R-:W-:Y:S01]  /*0e70*/  IMAD.SHL.U32 R14, R14, 0x40, RZ ;  /* 0x000000400e0e7824 */ /* 0x000fe200078e00ff */
[----:B------:R-:W-:Y:S01]  /*0e80*/  LOP3.LUT R5, R12, 0x1c0, RZ, 0xc0, !PT ;  /* 0x000001c00c057812 */ /* 0x000fe200078ec0ff */
[--C-:B------:R-:W-:Y:S01]  /*0e90*/  IMAD.U32 R12, R17, 0x40, R10.reuse ;  /* 0x00000040110c7824 */ /* 0x100fe200078e000a */
[----:B------:R-:W-:Y:S01]  /*0ea0*/  LOP3.LUT R10, R3, 0x8, R10, 0xf8, !PT ;  /* 0x00000008030a7812 */ /* 0x000fe200078ef80a */
[----:B------:R-:W-:Y:S01]  /*0eb0*/  IMAD.IADD R7, R6, 0x1, -R7 ;  /* 0x0000000106077824 */ /* 0x000fe200078e0a07 */
[----:B------:R-:W-:Y:S01]  /*0ec0*/  SHF.R.U32.HI R3, RZ, 0x3, R3 ;  /* 0x00000003ff037819 */ /* 0x000fe20000011603 */
[----:B------:R-:W-:Y:S01]  /*0ed0*/  VIADD R207, R188, 0xc0 ;  /* 0x000000c0bccf7836 */ /* 0x000fe20000000000 */
[----:B------:R-:W-:Y:S01]  /*0ee0*/  LEA.HI R0, R0, R20, RZ, 0x1 ;  /* 0x0000001400007211 */ /* 0x000fe200078f08ff */
[----:B------:R0:W-:Y:S01]  /*0ef0*/  STL [R1+0x78], R12 ;  /* 0x0000780c01007387 */ /* 0x0001e20000100800 */
[----:B------:R-:W-:Y:S01]  /*0f00*/  LOP3.LUT R10, R10, R3, RZ, 0x3c, !PT ;  /* 0x000000030a0a7212 */ /* 0x000fe200078e3cff */
[----:B------:R-:W-:Y:S01]  /*0f10*/  VIADD R206, R188, 0x100 ;  /* 0x00000100bcce7836 */ /* 0x000fe20000000000 */
[----:B------:R-:W-:Y:S01]  /*0f20*/  LEA.HI R3, R186, R186, RZ, 0x1 ;  /* 0x000000baba037211 */ /* 0x000fe200078f08ff */
[----:B------:R-:W-:Y:S01]  /*0f30*/  VIADD R205, R188, 0x140 ;  /* 0x00000140bccd7836 */ /* 0x000fe20000000000 */
[----:B------:R-:W-:-:S02]  /*0f40*/  LOP3.LUT R0, R0, 0xfffffe, RZ, 0xc0, !PT ;  /* 0x00fffffe00007812 */ /* 0x000fc400078ec0ff */
[----:B------:R-:W-:Y:S02]  /*0f50*/  SHF.R.U32.HI R6, RZ, 0x3, R5 ;  /* 0x00000003ff067819 */ /* 0x000fe40000011605 */
[----:B------:R-:W-:Y:S01]  /*0f60*/  LOP3.LUT R5, R5, 0x38, R16, 0xf8, !PT ;  /* 0x0000003805057812 */ /* 0x000fe200078ef810 */
[----:B------:R-:W-:Y:S01]  /*0f70*/  IMAD.IADD R0, R20, 0x1, -R0 ;  /* 0x0000000114007824 */ /* 0x000fe200078e0a00 */
[----:B------:R-:W-:Y:S02]  /*0f80*/  LOP3.LUT R14, R14, 0xfffffe00, RZ, 0xc0, !PT ;  /* 0xfffffe000e0e7812 */ /* 0x000fe400078ec0ff */
[----:B------:R-:W-:Y:S02]  /*0f90*/  LOP3.LUT R3, R3, 0x1ffffffe, RZ, 0xc0, !PT ;  /* 0x1ffffffe03037812 */ /* 0x000fe400078ec0ff */
[----:B------:R-:W-:Y:S02]  /*0fa0*/  SHF.R.S32.HI R4, RZ, 0x5, R4 ;  /* 0x00000005ff047819 */ /* 0x000fe40000011404 */
[----:B------:R-:W-:Y:S01]  /*0fb0*/  LOP3.LUT R5, R14, R5, R6, 0xf6, !PT ;  /* 0x000000050e057212 */ /* 0x000fe200078ef606 */
[----:B------:R-:W-:Y:S01]  /*0fc0*/  IMAD.IADD R6, R186, 0x1, -R3 ;  /* 0x00000001ba067824 */ /* 0x000fe200078e0a03 */
[----:B------:R-:W-:Y:S01]  /*0fd0*/  LOP3.LUT R9, R9, 0x7ffffe00, RZ, 0xc0, !PT ;  /* 0x7ffffe0009097812 */ /* 0x000fe200078ec0ff */
[----:B------:R-:W-:Y:S01]  /*0fe0*/  IMAD.SHL.U32 R3, R0, 0x100, RZ ;  /* 0x0000010000037824 */ /* 0x000fe200078e00ff */
[----:B------:R-:W-:Y:S01]  /*0ff0*/  R2P PR, R11, 0x6 ;  /* 0x000000060b007804 */ /* 0x000fe20000000000 */
[----:B------:R-:W-:Y:S01]  /*1000*/  IMAD R191, R4, 0x10, R7 ;  /* 0x0000001004bf7824 */ /* 0x000fe200078e0207 */
[----:B------:R-:W-:Y:S01]  /*1010*/  SHF.R.S32.HI R4, RZ, 0x1f, R13 ;  /* 0x0000001fff047819 */ /* 0x000fe2000001140d */
[----:B------:R-:W-:Y:S01]  /*1020*/  IMAD.SHL.U32 R0, R8, 0x2, RZ ;  /* 0x0000000208007824 */ /* 0x000fe200078e00ff */
[----:B------:R1:W-:Y:S01]  /*1030*/  STL [R1+0x74], R3 ;  /* 0x0000740301007387 */ /* 0x0003e20000100800 */
[----:B------:R-:W-:Y:S01]  /*1040*/  IMAD R13, R6, 0x8, R191 ;  /* 0x00000008060d7824 */ /* 0x000fe200078e02bf */
[----:B------:R-:W-:Y:S01]  /*1050*/  LEA.HI R4, R4, R23, RZ, 0x3 ;  /* 0x0000001704047211 */ /* 0x000fe200078f18ff */
[----:B------:R-:W-:Y:S01]  /*1060*/  IMAD.IADD R193, R0, 0x1, R3 ;  /* 0x0000000100c17824 */ /* 0x000fe200078e0203 */
[----:B------:R3:W-:Y:S01]  /*1070*/  STL [R1+0x30], R0 ;  /* 0x0000300001007387 */ /* 0x0007e20000100800 */
[----:B------:R-:W-:Y:S01]  /*1080*/  IMAD R9, R194, 0x400, R9 ;  /* 0x00000400c2097824 */ /* 0x000fe200078e0209 */
[----:B------:R-:W-:Y:S01]  /*1090*/  LOP3.LUT R4, R4, 0xfffffff8, RZ, 0xc0, !PT ;  /* 0xfffffff804047812 */ /* 0x000fe200078ec0ff */
[----:B0-----:R-:W-:Y:S01]  /*10a0*/  VIADD R12, R193, 0x8 ;  /* 0x00000008c10c7836 */ /* 0x001fe20000000000 */
[----:B------:R-:W-:Y:S01]  /*10b0*/  SHF.R.S32.HI R7, RZ, 0x1f, R209 ;  /* 0x0000001fff077819 */ /* 0x000fe200000114d1 */
[----:B------:R-:W-:Y:S01]  /*10c0*/  IMAD.IADD R9, R9, 0x1, R10 ;  /* 0x0000000109097824 */ /* 0x000fe200078e020a */
[----:B------:R-:W-:Y:S01]  /*10d0*/  SHF.R.S32.HI R7, RZ, 0x1f, R207 ;  /* 0x0000001fff077819 */ /* 0x000fe200000114cf */
[----:B-1----:R-:W-:Y:S01]  /*10e0*/  IMAD R3, R5, 0x2, R2 ;  /* 0x0000000205037824 */ /* 0x002fe200078e0202 */
[----:B------:R-:W-:Y:S01]  /*10f0*/  SHF.R.S32.HI R6, RZ, 0x1f, R12 ;  /* 0x0000001fff067819 */ /* 0x000fe2000001140c */
[----:B------:R-:W-:Y:S01]  /*1100*/  IMAD.IADD R189, R23, 0x1, -R4 ;  /* 0x0000000117bd7824 */ /* 0x000fe200078e0a04 */
[----:B------:R-:W-:Y:S01]  /*1110*/  SHF.R.S32.HI R4, RZ, 0x1f, R208 ;  /* 0x0000001fff047819 */ /* 0x000fe200000114d0 */
[C---:B------:R-:W-:Y:S01]  /*1120*/  VIADD R8, R193.reuse, 0x20 ;  /* 0x00000020c1087836 */ /* 0x040fe20000000000 */
[----:B------:R0:W-:Y:S01]  /*1130*/  STL [R1+0x68], R3 ;  /* 0x0000680301007387 */ /* 0x0001e20000100800 */
[----:B------:R-:W-:Y:S01]  /*1140*/  SHF.R.S32.HI R4, RZ, 0x1f, R206 ;  /* 0x0000001fff047819 */ /* 0x000fe200000114ce */
[C---:B------:R-:W-:Y:S01]  /*1150*/  VIADD R7, R193.reuse, 0x28 ;  /* 0x00000028c1077836 */ /* 0x040fe20000000000 */
[----:B---3--:R-:W-:Y:S01]  /*1160*/  SHF.R.S32.HI R0, RZ, 0x1f, R205 ;  /* 0x0000001fff007819 */ /* 0x008fe200000114cd */
[----:B------:R1:W-:Y:S01]  /*1170*/  STL [R1+0x6c], R13 ;  /* 0x00006c0d01007387 */ /* 0x0003e20000100800 */
[----:B------:R-:W-:Y:S01]  /*1180*/  SHF.R.S32.HI R0, RZ, 0x1f, R193 ;  /* 0x0000001fff007819 */ /* 0x000fe200000114c1 */
[C---:B------:R-:W-:Y:S01]  /*1190*/  VIADD R5, R193.reuse, 0x30 ;  /* 0x00000030c1057836 */ /* 0x040fe20000000000 */
[----:B------:R-:W-:Y:S01]  /*11a0*/  SHF.R.S32.HI R6, RZ, 0x1f, R8 ;  /* 0x0000001fff067819 */ /* 0x000fe20000011408 */
[C---:B------:R-:W-:Y:S01]  /*11b0*/  VIADD R4, R193.reuse, 0x38 ;  /* 0x00000038c1047836 */ /* 0x040fe20000000000 */
[----:B------:R-:W-:Y:S01]  /*11c0*/  SHF.R.S32.HI R8, RZ, 0x1f, R7 ;  /* 0x0000001fff087819 */ /* 0x000fe20000011407 */
[C---:B0-----:R-:W-:Y:S01]  /*11d0*/  VIADD R3, R193.reuse, 0x40 ;  /* 0x00000040c1037836 */ /* 0x041fe20000000000 */
        /* <DEDUP_REMOVED lines=8> */
[----:B------:R-:W-:Y:S01]  /*1260*/  SHF.R.S32.HI R3, RZ, 0x1f, R237 ;  /* 0x0000001fff037819 */ /* 0x000fe200000114ed */
[C---:B------:R-:W-:Y:S01]  /*1270*/  VIADD R234, R193.reuse, 0x68 ;  /* 0x00000068c1ea7836 */ /* 0x040fe20000000000 */
[----:B------:R-:W-:Y:S01]  /*1280*/  SHF.R.S32.HI R0, RZ, 0x1f, R236 ;  /* 0x0000001fff007819 */ /* 0x000fe200000114ec */
[----:B------:R-:W-:Y:S01]  /*1290*/  VIADD R233, R193, 0x70 ;  /* 0x00000070c1e97836 */ /* 0x000fe20000000000 */
[----:B------:R-:W-:Y:S01]  /*12a0*/  SEL R197, R197, 0xffffffe0, !P1 ;  /* 0xffffffe0c5c57807 */ /* 0x000fe20004800000 */
        /* <DEDUP_REMOVED lines=20> */
[C---:B------:R-:W-:Y:S01]  /*13f0*/  VIADD R224, R193.reuse, 0xa8 ;  /* 0x000000a8c1e07836 */ /* 0x040fe20000000000 */
[----:B------:R-:W-:Y:S01]  /*1400*/  SHF.R.S32.HI R0, RZ, 0x1f, R222 ;  /* 0x0000001fff007819 */ /* 0x000fe200000114de */
        /* <DEDUP_REMOVED lines=21> */
[----:B------:R-:W-:Y:S01]  /*1560*/  IMAD.SHL.U32 R186, R186, 0x4, RZ ;  /* 0x00000004baba7824 */ /* 0x000fe200078e00ff */
[----:B------:R-:W-:Y:S01]  /*1570*/  SHF.R.S32.HI R0, RZ, 0x1f, R212 ;  /* 0x0000001fff007819 */ /* 0x000fe200000114d4 */
[----:B------:R-:W-:-:S02]  /*1580*/  @P2 VIADD R196, R198, 0xffffffc0 ;  /* 0xffffffc0c6c42836 */ /* 0x000fc40000000000 */
[----:B------:R-:W-:Y:S02]  /*1590*/  IMAD.IADD R198, R198, 0x1, R197 ;  /* 0x00000001c6c67824 */ /* 0x000fe400078e02c5 */
[----:B------:R-:W-:Y:S02]  /*15a0*/  VIADD R190, R186, 0x10 ;  /* 0x00000010babe7836 */ /* 0x000fe40000000000 */
[----:B------:R-:W-:Y:S01]  /*15b0*/  IMAD.IADD R197, R197, 0x1, R196 ;  /* 0x00000001c5c57824 */ /* 0x000fe200078e02c4 */
[----:B--2---:R-:W-:Y:S02]  /*15c0*/  LOP3.LUT R184, R18, 0x1, RZ, 0xfc, !PT ;  /* 0x0000000112b87812 */ /* 0x004fe400078efcff */
[----:B-1----:R-:W-:-:S07]  /*15d0*/  CS2R R18, SRZ ;  /* 0x0000000000127805 */ /* 0x002fce000001ff00 */
.L_x_3764:
[----:B0-----:R-:W0:Y:S01]  /*15e0*/  LDC.64 R200, c[0x0][0xc88] ;  /* 0x00032200ffc87b82 */ /* 0x001e220000000a00 */
[----:B------:R-:W-:Y:S01]  /*15f0*/  ULDC.64 UR4, c[0x0][0xa28] ;  /* 0x00028a0000047ab9 */ /* 0x000fe20000000a00 */
[----:B------:R-:W-:Y:S01]  /*1600*/  ULDC.64 UR8, c[0x0][0xa18] ;  /* 0x0002860000087ab9 */ /* 0x000fe20000000a00 */
[----:B------:R-:W-:Y:S01]  /*1610*/  ULDC.64 UR6, c[0x0][0xa08] ;  /* 0x0002820000067ab9 */ /* 0x000fe20000000a00 */
[----:B0-----:R-:W-:-:S06]  /*1620*/  IMAD.WIDE R200, R155, 0x4, R200 ;  /* 0x000000049bc87825 */ /* 0x001fcc00078e02c8 */
[----:B--2---:R-:W2:Y:S01]  /*1630*/  LDG.E R200, desc[UR40][R200.64] ;  /* 0x00000028c8c87981 */ /* 0x004ea2000c1e1900 */
[----:B------:R-:W-:Y:S01]  /*1640*/  ISETP.NE.U32.AND P2, PT, RZ, UR4, PT ;  /* 0x00000004ff007c0c */ /* 0x000fe2000bf45070 */
[----:B----45:R-:W-:Y:S01]  /*1650*/  IMAD.MOV.U32 R11, RZ, RZ, RZ ;  /* 0x000000ffff0b7224 */ /* 0x030fe200078e00ff */
        /* <DEDUP_REMOVED lines=9> */
[C-C-:B------:R-:W-:Y:S01]  /*16f0*/  SHF.L.U64.HI R204, R200.reuse, 0x2, R0.reuse ;  /* 0x00000002c8cc7819 */ /* 0x140fe20000010200 */
[----:B------:R0:W-:Y:S01]  /*1700*/  STL [R1+0x24], R0 ;  /* 0x0000240001007387 */ /* 0x0001e20000100800 */
[----:B------:R-:W-:Y:S01]  /*1710*/  @P2 LEA.HI.X R7, R200, UR5, R0, 0x2, P3 ;  /* 0x00000005c8072c11 */ /* 0x000fe200098f1400 */
[----:B------:R-:W-:Y:S01]  /*1720*/  ULDC UR4, c[0x0][0x288] ;  /* 0x0000a20000047ab9 */ /* 0x000fe20000000800 */
[----:B-1----:R-:W-:-:S03]  /*1730*/  IADD3 R4, P4, R203, UR6, RZ ;  /* 0x00000006cb047c10 */ /* 0x002fc6000ff9e0ff */
        /* <DEDUP_REMOVED lines=16> */
[----:B0-----:R-:W-:-:S02]  /*1840*/  LOP3.LUT R0, R154, 0xff0000, RZ, 0xc0, !PT ;  /* 0x00ff00009a007812 */ /* 0x001fc400078ec0ff */
[----:B------:R-:W-:Y:S01]  /*1850*/  UIMAD UR4, UR4, UR5, URZ ;  /* 0x00000005040472a4 */ /* 0x000fe2000f8e023f */
[----:B------:R-:W-:Y:S02]  /*1860*/  SHF.R.U32.HI R3, RZ, 0x8, R3 ;  /* 0x00000008ff037819 */ /* 0x000fe40000011603 */
[----:B------:R-:W-:Y:S01]  /*1870*/  ISETP.NE.AND.EX P2, PT, RZ, UR9, PT, P2 ;  /* 0x00000009ff007c0c */ /* 0x000fe2000bf45320 */
[----:B------:R-:W-:Y:S01]  /*1880*/  ULDC UR5, c[0x0][0x348] ;  /* 0x0000d20000057ab9 */ /* 0x000fe20000000800 */
[----:B------:R-:W-:Y:S01]  /*1890*/  LEA.HI R201, R0, R3, RZ, 0x10 ;  /* 0x0000000300c97211 */ /* 0x000fe200078f80ff */
[----:B------:R-:W-:Y:S01]  /*18a0*/  IMAD.MOV.U32 R202, RZ, RZ, R153 ;  /* 0x000000ffffca7224 */ /* 0x000fe200078e0099 */
        /* <DEDUP_REMOVED lines=11> */
.L_x_3637:
[----:B------:R-:W-:Y:S02]  /*1960*/  IMAD.U32 R42, RZ, RZ, UR5 ;  /* 0x00000005ff2a7e24 */ /* 0x000fe4000f8e00ff */
[----:B------:R-:W-:Y:S01]  /*1970*/  IMAD.U32 R24, RZ, RZ, UR4 ;  /* 0x00000004ff187e24 */ /* 0x000fe2000f8e00ff */
[----:B------:R-:W-:Y:S06]  /*1980*/  @!P2 BRA `(.L_x_3638) ;  /* 0x000000000010a947 */ /* 0x000fec0003800000 */
[----:B------:R-:W-:-:S04]  /*1990*/  IADD3 R4, P0, R203, UR8, RZ ;  /* 0x00000008cb047c10 */ /* 0x000fc8000ff1e0ff */
[----:B------:R-:W-:-:S05]  /*19a0*/  IADD3.X R5, R204, UR9, RZ, P0, !PT ;  /* 0x00000009cc057c10 */ /* 0x000fca00087fe4ff */
[----:B------:R0:W5:Y:S01]  /*19b0*/  LDG.E R24, desc[UR40][R4.64] ;  /* 0x0000002804187981 */ /* 0x000162000c1e1900 */
[----:B------:R-:W-:Y:S05]  /*19c0*/  BRA `(.L_x_3639) ;  /* 0x0000000000107947 */ /* 0x000fea0003800000 */
.L_x_3638:
[----:B------:R-:W-:Y:S05]  /*19d0*/  @!P0 BRA `(.L_x_3639) ;  /* 0x00000000000c8947 */ /* 0x000fea0003800000 */
[----:B------:R-:W2:Y:S04]  /*19e0*/  LDG.E R3, desc[UR40][R4.64] ;  /* 0x0000002804037981 */ /* 0x000ea8000c1e1900 */
[----:B------:R-:W2:Y:S02]  /*19f0*/  LDG.E R24, desc[UR40][R4.64+0x4] ;  /* 0x0000042804187981 */ /* 0x000ea4000c1e1900 */
[----:B--2---:R-:W-:-:S07]  /*1a00*/  IMAD.IADD R24, R24, 0x1, -R3 ;  /* 0x0000000118187824 */ /* 0x004fce00078e0a03 */
.L_x_3639:
[----:B------:R-:W-:Y:S01]  /*1a10*/  ULDC.64 UR4, c[0x0][0xa10] ;  /* 0x0002840000047ab9 */ /* 0x000fe20000000a00 */
[----:B------:R-:W2:Y:S01]  /*1a20*/  LDL.LU R8, [R1+0x28] ;  /* 0x0000280001087983 */ /* 0x000ea20000300800 */
[----:B------:R-:W-:-:S04]  /*1a30*/  ISETP.NE.U32.AND P0, PT, RZ, UR4, PT ;  /* 0x00000004ff007c0c */ /* 0x000fc8000bf05070 */
[----:B------:R-:W-:Y:S01]  /*1a40*/  ISETP.NE.AND.EX P0, PT, RZ, UR5, PT, P0 ;  /* 0x00000005ff007c0c */ /* 0x000fe2000bf05300 */
[----:B------:R-:W-:Y:S02]  /*1a50*/  ULDC.64 UR4, c[0x0][0xa30] ;  /* 0x00028c0000047ab9 */ /* 0x000fe40000000a00 */
[----:B------:R-:W-:-:S10]  /*1a60*/  ISETP.NE.U32.AND P1, PT, RZ, UR4, PT ;  /* 0x00000004ff007c0c */ /* 0x000fd4000bf25070 */
[----:B------:R-:W1:Y:S02]  /*1a70*/  @P0 LDC.64 R6, c[0x0][0xa10] ;  /* 0x00028400ff060b82 */ /* 0x000e640000000a00 */
[----:B-1----:R-:W-:-:S05]  /*1a80*/  @P0 IMAD.WIDE R6, R200, 0x4, R6 ;  /* 0x00000004c8060825 */ /* 0x002fca00078e0206 */
[----:B------:R-:W3:Y:S04]  /*1a90*/  @P0 LDG.E R0, desc[UR40][R6.64] ;  /* 0x0000002806000981 */ /* 0x000ee8000c1e1900 */
[----:B------:R-:W3:Y:S01]  /*1aa0*/  @P0 LDG.E R3, desc[UR40][R6.64+0x4] ;  /* 0x0000042806030981 */ /* 0x000ee2000c1e1900 */
[----:B------:R-:W-:Y:S01]  /*1ab0*/  ISETP.NE.AND.EX P1, PT, RZ, UR5, PT, P1 ;  /* 0x00000005ff007c0c */ /* 0x000fe2000bf25310 */
[----:B-----5:R-:W-:-:S12]  /*1ac0*/  IMAD.MOV.U32 R154, RZ, RZ, R24 ;  /* 0x000000ffff9a7224 */ /* 0x020fd800078e0018 */
[----:B0-----:R-:W-:-:S04]  /*1ad0*/  @P1 IADD3 R4, P2, R203, UR4, RZ ;  /* 0x00000004cb041c10 */ /* 0x001fc8000ff5e0ff */
        /* <DEDUP_REMOVED lines=25> */
[----:B0-----:R-:W-:Y:S02]  /*1c70*/  IABS R8, R0 ;  /* 0x0000000000087213 */ /* 0x001fe40000000000 */
[----:B------:R-:W-:-:S04]  /*1c80*/  LOP3.LUT R0, R0, R9, RZ, 0x3c, !PT ;  /* 0x0000000900007212 */ /* 0x000fc800078e3cff */
[----:B------:R-:W-:Y:S01]  /*1c90*/  ISETP.GE.AND P2, PT, R0, RZ, PT ;  /* 0x000000ff0000720c */ /* 0x000fe20003f46270 */
[----:B-1----:R-:W0:Y:S02]  /*1ca0*/  MUFU.RCP R3, R3 ;  /* 0x0000000300037308 */ /* 0x002e240000001000 */
        /* <DEDUP_REMOVED lines=18> */
.L_x_3641:
[----:B------:R-:W-:Y:S05]  /*1dd0*/  BSYNC B0 ;  /* 0x0000000000007941 */ /* 0x000fea0003800000 */
.L_x_3640:
[----:B------:R-:W-:-:S05]  /*1de0*/  IMAD R3, R211, R0, RZ ;  /* 0x00000000d3037224 */ /* 0x000fca00078e02ff */
[C---:B------:R-:W-:Y:S01]  /*1df0*/  VIADDMNMX R0, R3.reuse, R0, R168, PT ;  /* 0x0000000003007246 */ /* 0x040fe200038001a8 */
[----:B------:R-:W-:-:S04]  /*1e00*/  IMAD R3, R3, 0x40, -R11 ;  /* 0x0000004003037824 */ /* 0x000fc800078e0a0b */
[----:B0-----:R-:W-:Y:S01]  /*1e10*/  IMAD R5, R0, 0x40, -R11 ;  /* 0x0000004000057824 */ /* 0x001fe200078e0a0b */
        /* <DEDUP_REMOVED lines=8> */
[----:B------:R-:W-:Y:S02]  /*1ea0*/  @P0 SHF.R.S32.HI R40, RZ, 0x6, R3 ;  /* 0x00000006ff280819 */ /* 0x000fe40000011403 */
[----:B------:R-:W-:Y:S02]  /*1eb0*/  PLOP3.LUT P0, PT, PT, PT, PT, 0x80, 0x0 ;  /* 0x000000000000781c */ /* 0x000fe40003f0f070 */
        /* <DEDUP_REMOVED lines=22> */
.L_x_3644:
[----:B------:R-:W-:Y:S05]  /*2020*/  BSYNC B6 ;  /* 0x0000000000067941 */ /* 0x000fea0003800000 */
.L_x_3643:
        /* <DEDUP_REMOVED lines=20> */
.L_x_3646:
[----:B------:R-:W-:Y:S05]  /*2170*/  BSYNC B6 ;  /* 0x0000000000067941 */ /* 0x000fea0003800000 */
.L_x_3645:
[----:B------:R-:W-:Y:S01]  /*2180*/  ULDC.64 UR4, c[0x0][0x9f8] ;  /* 0x00027e0000047ab9 */ /* 0x000fe20000000a00 */
[----:B------:R-:W-:Y:S01]  /*2190*/  IMAD.MOV.U32 R3, RZ, RZ, R200 ;  /* 0x000000ffff037224 */ /* 0x000fe200078e00c8 */
[----:B------:R-:W-:Y:S01]  /*21a0*/  ISETP.NE.U32.AND P0, PT, RZ, UR4, PT ;  /* 0x00000004ff007c0c */ /* 0x000fe2000bf05070 */
[----:B------:R-:W0:Y:S01]  /*21b0*/  LDC.64 R6, c[0x0][0x300] ;  /* 0x0000c000ff067b82 */ /* 0x000e220000000a00 */
[----:B------:R-:W-:Y:S01]  /*21c0*/  IMAD.IADD R38, R25, 0x1, R24 ;  /* 0x0000000119267824 */ /* 0x000fe200078e0218 */
[----:B------:R-:W-:Y:S01]  /*21d0*/  ULDC.64 UR6, c[0x0][0xa08] ;  /* 0x0002820000067ab9 */ /* 0x000fe20000000a00 */
[----:B------:R-:W-:-:S05]  /*21e0*/  ISETP.NE.AND.EX P0, PT, RZ, UR5, PT, P0 ;  /* 0x00000005ff007c0c */ /* 0x000fca000bf05300 */
[----:B------:R-:W1:Y:S08]  /*21f0*/  LDC R25, c[0x0][0x3f4] ;  /* 0x0000fd00ff197b82 */ /* 0x000e700000000800 */
[----:B------:R-:W-:Y:S01]  /*2200*/  @P0 IADD3 R4, P1, R203, UR4, RZ ;  /* 0x00000004cb040c10 */ /* 0x000fe2000ff3e0ff */
[----:B------:R-:W2:Y:S03]  /*2210*/  LDC.64 R52, c[0x0][0x408] ;  /* 0x00010200ff347b82 */ /* 0x000ea60000000a00 */
[----:B------:R-:W-:Y:S01]  /*2220*/  @P0 IADD3.X R5, R204, UR5, RZ, P1, !PT ;  /* 0x00000005cc050c10 */ /* 0x000fe20008ffe4ff */
[----:B------:R-:W-:-:S04]  /*2230*/  ULDC.64 UR4, c[0x0][0x308] ;  /* 0x0000c20000047ab9 */ /* 0x000fc80000000a00 */
[----:B------:R3:W4:Y:S01]  /*2240*/  @P0 LDG.E R3, desc[UR40][R4.64] ;  /* 0x0000002804030981 */ /* 0x000722000c1e1900 */
[----:B------:R-:W-:Y:S01]  /*2250*/  SHF.R.S32.HI R11, RZ, 0x1f, R38 ;  /* 0x0000001fff0b7819 */ /* 0x000fe20000011426 */
[-C--:B0-----:R-:W-:Y:S01]  /*2260*/  IMAD.WIDE.U32 R8, R38, R6.reuse, RZ ;  /* 0x0000000626087225 */ /* 0x081fe200078e00ff */
[----:B------:R-:W-:Y:S01]  /*2270*/  ISETP.NE.U32.AND P0, PT, RZ, UR6, PT ;  /* 0x00000006ff007c0c */ /* 0x000fe2000bf05070 */
[----:B------:R-:W0:Y:S01]  /*2280*/  S2R R55, SR_TID.X ;  /* 0x0000000000377919 */ /* 0x000e220000002100 */
[----:B------:R-:W-:Y:S01]  /*2290*/  SHF.R.S32.HI R17, RZ, 0x1f, R16 ;  /* 0x0000001fff117819 */ /* 0x000fe20000011410 */
[-C--:B------:R-:W-:Y:S01]  /*22a0*/  IMAD R0, R11, R6.reuse, RZ ;  /* 0x000000060b007224 */ /* 0x080fe200078e02ff */
[----:B------:R-:W-:Y:S01]  /*22b0*/  ISETP.NE.AND.EX P0, PT, RZ, UR7, PT, P0 ;  /* 0x00000007ff007c0c */ /* 0x000fe2000bf05300 */
[----:B------:R-:W-:Y:S01]  /*22c0*/  IMAD.SHL.U32 R50, R189, 0x40, RZ ;  /* 0x00000040bd327824 */ /* 0x000fe200078e00ff */
[----:B-1----:R-:W-:Y:S01]  /*22d0*/  ISETP.GE.AND P2, PT, R16, R25, PT ;  /* 0x000000191000720c */ /* 0x002fe20003f46270 */
[----:B------:R-:W-:Y:S01]  /*22e0*/  IMAD R13, R38, R7, R0 ;  /* 0x00000007260d7224 */ /* 0x000fe200078e0200 */
[----:B---3--:R-:W1:Y:S01]  /*22f0*/  LDC.64 R4, c[0x0][0x3f8] ;  /* 0x0000fe00ff047b82 */ /* 0x008e620000000a00 */
[----:B------:R-:W-:Y:S01]  /*2300*/  SHF.R.S32.HI R0, RZ, 0x1f, R23 ;  /* 0x0000001fff007819 */ /* 0x000fe20000011417 */
[----:B------:R-:W-:Y:S01]  /*2310*/  IMAD.WIDE.U32 R44, R23, R6, R16 ;  /* 0x00000006172c7225 */ /* 0x000fe200078e0010 */
[----:B------:R-:W-:-:S02]  /*2320*/  SHF.R.S32.HI R187, RZ, 0x1f, R186 ;  /* 0x0000001fffbb7819 */ /* 0x000fc400000114ba */
[----:B------:R-:W-:Y:S01]  /*2330*/  LOP3.LUT R50, R50, 0x1c0, RZ, 0xc0, !PT ;  /* 0x000001c032327812 */ /* 0x000fe200078ec0ff */
[----:B------:R-:W-:Y:S01]  /*2340*/  IMAD.IADD R9, R9, 0x1, R13 ;  /* 0x0000000109097824 */ /* 0x000fe200078e020d */
[----:B--2---:R-:W-:Y:S01]  /*2350*/  SHF.L.U64.HI R51, R52, 0x6, R53 ;  /* 0x0000000634337819 */ /* 0x004fe20000010235 */
[----:B------:R-:W-:Y:S01]  /*2360*/  IMAD R14, R0, R6, RZ ;  /* 0x00000006000e7224 */ /* 0x000fe200078e02ff */
[----:B------:R-:W-:Y:S01]  /*2370*/  SHF.R.U32.HI R54, RZ, 0x3, R50 ;  /* 0x00000003ff367819 */ /* 0x000fe20000011632 */
[C---:B------:R-:W-:Y:S01]  /*2380*/  IMAD.WIDE.U32 R20, R199.reuse, UR4, R8 ;  /* 0x00000004c7147c25 */ /* 0x040fe2000f8e0008 */
[----:B------:R-:W-:Y:S02]  /*2390*/  P2R R72, PR, RZ, 0x4 ;  /* 0x00000004ff487803 */ /* 0x000fe40000000000 */
[----:B------:R-:W-:Y:S01]  /*23a0*/  SHF.L.U64.HI R46, R6, 0x6, R7 ;  /* 0x00000006062e7819 */ /* 0x000fe20000010207 */
[----:B------:R-:W-:Y:S01]  /*23b0*/  IMAD R21, R199, UR5, R21 ;  /* 0x00000005c7157c24 */ /* 0x000fe2000f8e0215 */
[----:B------:R-:W-:Y:S01]  /*23c0*/  ULDC.64 UR4, c[0x0][0x330] ;  /* 0x0000cc0000047ab9 */ /* 0x000fe20000000a00 */
[----:B------:R-:W-:-:S02]  /*23d0*/  IMAD R14, R23, R7, R14 ;  /* 0x00000007170e7224 */ /* 0x000fc400078e020e */
[----:B------:R-:W-:-:S04]  /*23e0*/  IMAD.WIDE.U32 R28, R199, UR4, R16 ;  /* 0x00000004c71c7c25 */ /* 0x000fc8000f8e0010 */
[----:B------:R-:W-:Y:S01]  /*23f0*/  IMAD R29, R199, UR5, R29 ;  /* 0x00000005c71d7c24 */ /* 0x000fe2000f8e021d */
[----:B------:R-:W-:Y:S01]  /*2400*/  ULDC.64 UR4, c[0x0][0x310] ;  /* 0x0000c40000047ab9 */ /* 0x000fe20000000a00 */
[-C--:B-1----:R-:W-:Y:S01]  /*2410*/  IMAD R12, R0, R4.reuse, RZ ;  /* 0x00000004000c7224 */ /* 0x082fe200078e02ff */
[----:B------:R-:W-:Y:S01]  /*2420*/  SHF.L.U64.HI R48, R4, 0x6, R5 ;  /* 0x0000000604307819 */ /* 0x000fe20000010205 */
[----:B------:R-:W-:Y:S01]  /*2430*/  IMAD.WIDE.U32 R30, R23, R4, R186 ;  /* 0x00000004171e7225 */ /* 0x000fe200078e00ba */
[----:B0-----:R-:W-:-:S03]  /*2440*/  LEA.HI R55, R55, 0x8, RZ, 0x19 ;  /* 0x0000000837377811 */ /* 0x001fc600078fc8ff */
[C---:B------:R-:W-:Y:S02]  /*2450*/  IMAD R13, R23.reuse, R5, R12 ;  /* 0x00000005170d7224 */ /* 0x040fe400078e020c */
[----:B------:R-:W-:-:S04]  /*2460*/  IMAD.WIDE.U32 R32, R23, R4, R16 ;  /* 0x0000000417207225 */ /* 0x000fc800078e0010 */
[----:B------:R-:W-:Y:S02]  /*2470*/  IMAD.IADD R31, R31, 0x1, R13 ;  /* 0x000000011f1f7824 */ /* 0x000fe400078e020d */
[----:B------:R-:W-:Y:S01]  /*2480*/  IMAD.IADD R33, R13, 0x1, R33 ;  /* 0x000000010d217824 */ /* 0x000fe200078e0221 */
[----:B-----5:R-:W-:Y:S01]  /*2490*/  SHF.R.S32.HI R13, RZ, 0x1f, R154 ;  /* 0x0000001fff0d7819 */ /* 0x020fe2000001149a */
[----:B------:R-:W-:-:S04]  /*24a0*/  IMAD.WIDE.U32 R34, R23, R52, R186 ;  /* 0x0000003417227225 */ /* 0x000fc800078e00ba */
[----:B------:R-:W-:-:S04]  /*24b0*/  IMAD.WIDE.U32 R36, R23, R52, R16 ;  /* 0x0000003417247225 */ /* 0x000fc800078e0010 */
[----:B------:R-:W-:-:S04]  /*24c0*/  IMAD.WIDE.U32 R30, R154, R4, R30 ;  /* 0x000000049a1e7225 */ /* 0x000fc800078e001e */
[----:B------:R-:W-:-:S04]  /*24d0*/  IMAD.WIDE.U32 R32, R154, R4, R32 ;  /* 0x000000049a207225 */ /* 0x000fc800078e0020 */
[----:B------:R-:W-:Y:S02]  /*24e0*/  IMAD.SHL.U32 R47, R6, 0x40, RZ ;  /* 0x00000040062f7824 */ /* 0x000fe400078e00ff */
[----:B------:R-:W-:Y:S02]  /*24f0*/  IMAD.SHL.U32 R49, R4, 0x40, RZ ;  /* 0x0000004004317824 */ /* 0x000fe400078e00ff */
[----:B------:R-:W-:Y:S01]  /*2500*/  IMAD.SHL.U32 R56, R25, 0x2, RZ ;  /* 0x0000000219387824 */ /* 0x000fe200078e00ff */
[----:B----4-:R-:W-:Y:S02]  /*2510*/  SHF.R.S32.HI R8, RZ, 0x1f, R3 ;  /* 0x0000001fff087819 */ /* 0x010fe40000011403 */
[----:B------:R-:W-:Y:S02]  /*2520*/  SEL R9, R3, RZ, !P0 ;  /* 0x000000ff03097207 */ /* 0x000fe40004000000 */
[----:B------:R-:W-:-:S03]  /*2530*/  SEL R8, R8, RZ, !P0 ;  /* 0x000000ff08087207 */ /* 0x000fc60004000000 */
[----:B------:R-:W-:-:S04]  /*2540*/  IMAD.WIDE.U32 R20, R9, UR4, R20 ;  /* 0x0000000409147c25 */ /* 0x000fc8000f8e0014 */
[----:B------:R-:W-:Y:S01]  /*2550*/  IMAD R10, R8, UR4, RZ ;  /* 0x00000004080a7c24 */ /* 0x000fe2000f8e02ff */
[----:B------:R-:W-:-:S03]  /*2560*/  IADD3 R3, P0, R20, R44, RZ ;  /* 0x0000002c14037210 */ /* 0x000fc60007f1e0ff */
[C---:B------:R-:W-:Y:S01]  /*2570*/  IMAD R43, R9.reuse, UR5, R10 ;  /* 0x00000005092b7c24 */ /* 0x040fe2000f8e020a */
[----:B------:R-:W-:Y:S02]  /*2580*/  ULDC.64 UR4, c[0x0][0x338] ;  /* 0x0000ce0000047ab9 */ /* 0x000fe40000000a00 */
[----:B------:R-:W-:Y:S02]  /*2590*/  IMAD R8, R8, UR4, RZ ;  /* 0x0000000408087c24 */ /* 0x000fe4000f8e02ff */
[C---:B------:R-:W-:Y:S01]  /*25a0*/  IMAD.WIDE.U32 R28, R9.reuse, UR4, R28 ;  /* 0x00000004091c7c25 */ /* 0x040fe2000f8e001c */
[----:B------:R-:W-:Y:S02]  /*25b0*/  ULDC UR4, c[0x0][0x2f4] ;  /* 0x0000bd0000047ab9 */ /* 0x000fe40000000800 */
[----:B------:R-:W-:Y:S01]  /*25c0*/  ISETP.GE.AND P4, PT, R16, UR4, PT ;  /* 0x0000000410007c0c */ /* 0x000fe2000bf86270 */
[----:B------:R-:W-:Y:S01]  /*25d0*/  IMAD R71, R9, UR5, R8 ;  /* 0x0000000509477c24 */ /* 0x000fe2000f8e0208 */
[----:B------:R-:W-:Y:S01]  /*25e0*/  SEL R9, R25, RZ, P2 ;  /* 0x000000ff19097207 */ /* 0x000fe20001000000 */
[----:B------:R-:W-:-:S02]  /*25f0*/  IMAD R8, R0, R52, RZ ;  /* 0x0000003400087224 */ /* 0x000fc400078e02ff */
[----:B------:R-:W-:Y:S02]  /*2600*/  IMAD.IADD R43, R21, 0x1, R43 ;  /* 0x00000001152b7824 */ /* 0x000fe400078e022b */
[----:B------:R-:W-:Y:S02]  /*2610*/  IMAD.IADD R9, R16, 0x1, R9 ;  /* 0x0000000110097824 */ /* 0x000fe400078e0209 */
[----:B------:R-:W-:Y:S01]  /*2620*/  IMAD R15, R23, R53, R8 ;  /* 0x00000035170f7224 */ /* 0x000fe200078e0208 */
[----:B------:R-:W-:Y:S01]  /*2630*/  IADD3.X R44, R43, R45, R14, P0, !PT ;  /* 0x0000002d2b2c7210 */ /* 0x000fe200007fe40e */
[----:B------:R-:W-:Y:S01]  /*2640*/  IMAD.IADD R71, R29, 0x1, R71 ;  /* 0x000000011d477824 */ /* 0x000fe200078e0247 */
[----:B------:R-:W-:Y:S01]  /*2650*/  SHF.R.S32.HI R8, RZ, 0x1f, R9 ;  /* 0x0000001fff087819 */ /* 0x000fe20000011409 */
[----:B------:R-:W-:Y:S01]  /*2660*/  IMAD.IADD R35, R35, 0x1, R15 ;  /* 0x0000000123237824 */ /* 0x000fe200078e020f */
[----:B------:R-:W-:Y:S01]  /*2670*/  IADD3 R38, P0, R23, R38, RZ ;  /* 0x0000002617267210 */ /* 0x000fe20007f1e0ff */
[----:B------:R-:W-:Y:S01]  /*2680*/  IMAD.IADD R37, R15, 0x1, R37 ;  /* 0x000000010f257824 */ /* 0x000fe200078e0225 */
[----:B------:R-:W-:Y:S01]  /*2690*/  LEA.HI R45, R8, R9, RZ, 0x3 ;  /* 0x00000009082d7211 */ /* 0x000fe200078f18ff */
[----:B------:R-:W-:-:S02]  /*26a0*/  IMAD R8, R13, R4, RZ ;  /* 0x000000040d087224 */ /* 0x000fc400078e02ff */
[----:B------:R-:W-:Y:S01]  /*26b0*/  IMAD R13, R13, R52, RZ ;  /* 0x000000340d0d7224 */ /* 0x000fe200078e02ff */
[----:B------:R-:W-:Y:S01]  /*26c0*/  LOP3.LUT R60, R45, 0xfffffff8, RZ, 0xc0, !PT ;  /* 0xfffffff82d3c7812 */ /* 0x000fe200078ec0ff */
[----:B------:R-:W-:Y:S01]  /*26d0*/  IMAD R59, R154, R5, R8 ;  /* 0x000000059a3b7224 */ /* 0x000fe200078e0208 */
[----:B------:R-:W-:Y:S01]  /*26e0*/  LOP3.LUT R5, R50, 0x18, R16, 0xf8, !PT ;  /* 0x0000001832057812 */ /* 0x000fe200078ef810 */
[----:B------:R-:W-:Y:S01]  /*26f0*/  IMAD R13, R154, R53, R13 ;  /* 0x000000359a0d7224 */ /* 0x000fe200078e020d */
[----:B------:R-:W-:Y:S01]  /*2700*/  SHF.R.S32.HI R63, RZ, 0x1f, R60 ;  /* 0x0000001fff3f7819 */ /* 0x000fe2000001143c */
[----:B------:R-:W-:Y:S01]  /*2710*/  VIADD R53, R16, 0x20 ;  /* 0x0000002010357836 */ /* 0x000fe20000000000 */
[----:B------:R-:W-:Y:S01]  /*2720*/  LOP3.LUT R5, R5, R54, RZ, 0x3c, !PT ;  /* 0x0000003605057212 */ /* 0x000fe200078e3cff */
[----:B------:R-:W-:-:S03]  /*2730*/  IMAD.WIDE.U32 R34, R154, R52, R34 ;  /* 0x000000349a227225 */ /* 0x000fc600078e0022 */
[----:B------:R-:W-:Y:S01]  /*2740*/  ISETP.GE.AND P3, PT, R53, UR4, PT ;  /* 0x0000000435007c0c */ /* 0x000fe2000bf66270 */
[----:B------:R-:W-:Y:S01]  /*2750*/  IMAD R57, R194, 0x200, R5 ;  /* 0x00000200c2397824 */ /* 0x000fe200078e0205 */
[----:B------:R-:W-:Y:S01]  /*2760*/  LOP3.LUT R5, R50, 0x38, R45, 0xf8, !PT ;  /* 0x0000003832057812 */ /* 0x000fe200078ef82d */
[----:B------:R-:W-:-:S03]  /*2770*/  IMAD.WIDE.U32 R36, R154, R52, R36 ;  /* 0x000000349a247225 */ /* 0x000fc600078e0024 */
[----:B------:R-:W-:Y:S01]  /*2780*/  LOP3.LUT R5, R5, R54, RZ, 0x3c, !PT ;  /* 0x0000003605057212 */ /* 0x000fe200078e3cff */
[----:B------:R-:W-:Y:S02]  /*2790*/  IMAD.IADD R58, R31, 0x1, R59 ;  /* 0x000000011f3a7824 */ /* 0x000fe400078e023b */
[----:B------:R-:W-:Y:S02]  /*27a0*/  IMAD.SHL.U32 R52, R52, 0x40, RZ ;  /* 0x0000004034347824 */ /* 0x000fe400078e00ff */
[----:B------:R-:W-:Y:S02]  /*27b0*/  IMAD.X R39, R11, 0x1, R0, P0 ;  /* 0x000000010b277824 */ /* 0x000fe400000e0600 */
[----:B------:R-:W-:Y:S02]  /*27c0*/  IMAD.IADD R59, R59, 0x1, R33 ;  /* 0x000000013b3b7824 */ /* 0x000fe400078e0221 */
[----:B------:R-:W-:Y:S02]  /*27d0*/  IMAD.IADD R61, R35, 0x1, R13 ;  /* 0x00000001233d7824 */ /* 0x000fe400078e020d */
[----:B------:R-:W-:-:S02]  /*27e0*/  IMAD.IADD R62, R13, 0x1, R37 ;  /* 0x000000010d3e7824 */ /* 0x000fc400078e0225 */
[----:B------:R-:W-:-:S07]  /*27f0*/  IMAD R70, R194, 0x200, R5 ;  /* 0x00000200c2467824 */ /* 0x000fce00078e0205 */
.L_x_3676:
[----:B0---4-:R-:W0:Y:S01]  /*2800*/  LDC R27, c[0x0][0x3f4] ;  /* 0x0000fd00ff1b7b82 */ /* 0x011e220000000800 */
[----:B------:R-:W-:Y:S01]  /*2810*/  VIADD R40, R40, 0xffffffff ;  /* 0xffffffff28287836 */ /* 0x000fe20000000000 */
[----:B------:R-:W-:Y:S05]  /*2820*/  YIELD ;  /* 0x0000000000007946 */ /* 0x000fea0003800000 */
[----:B------:R-:W-:Y:S01]  /*2830*/  SHF.R.S32.HI R67, RZ, 0x1f, R40 ;  /* 0x0000001fff437819 */ /* 0x000fe20000011428 */
[----:B------:R-:W1:Y:S01]  /*2840*/  LDC.64 R64, c[0x0][0x2e8] ;  /* 0x0000ba00ff407b82 */ /* 0x000e620000000a00 */
[-C--:B------:R-:W-:Y:S01]  /*2850*/  IMAD R4, R46, R40.reuse, RZ ;  /* 0x000000282e047224 */ /* 0x080fe200078e02ff */
[----:B------:R-:W-:Y:S01]  /*2860*/  BSSY B0, `(.L_x_3647) ;  /* 0x0000194000007945 */ /* 0x000fe20003800000 */
[----:B---3--:R-:W-:Y:S01]  /*2870*/  IMAD.WIDE.U32 R14, R47, R40, RZ ;  /* 0x000000282f0e7225 */ /* 0x008fe200078e00ff */
[----:B------:R-:W-:-:S03]  /*2880*/  ISETP.GT.AND P2, PT, R40, R41, PT ;  /* 0x000000292800720c */ /* 0x000fc60003f44270 */
[----:B------:R-:W-:Y:S01]  /*2890*/  IMAD R5, R67, R47, R4 ;  /* 0x0000002f43057224 */ /* 0x000fe200078e0204 */
[----:B------:R-:W-:Y:S01]  /*28a0*/  IADD3 R4, P0, R3, R14, RZ ;  /* 0x0000000e03047210 */ /* 0x000fe20007f1e0ff */
[----:B------:R-:W-:Y:S02]  /*28b0*/  IMAD.SHL.U32 R26, R19, 0x1000, RZ ;  /* 0x00001000131a7824 */ /* 0x000fe400078e00ff */
[----:B------:R-:W-:Y:S02]  /*28c0*/  IMAD.IADD R25, R15, 0x1, R5 ;  /* 0x000000010f197824 */ /* 0x000fe400078e0205 */
[----:B------:R-:W-:Y:S02]  /*28d0*/  IMAD.IADD R5, R57, 0x1, R26 ;  /* 0x0000000139057824 */ /* 0x000fe400078e021a */
[----:B------:R-:W-:Y:S01]  /*28e0*/  IMAD.X R6, R25, 0x1, R44, P0 ;  /* 0x0000000119067824 */ /* 0x000fe200000e062c */
[----:B0-----:R-:W-:Y:S01]  /*28f0*/  ISETP.GE.AND P0, PT, R27, 0x1, PT ;  /* 0x000000011b00780c */ /* 0x001fe20003f06270 */
[----:B------:R-:W-:Y:S01]  /*2900*/  IMAD R66, R5, 0x2, R2 ;  /* 0x0000000205427824 */ /* 0x000fe200078e0202 */
[----:B-1----:R-:W-:-:S04]  /*2910*/  LEA R12, P1, R4, R64, 0x1 ;  /* 0x00000040040c7211 */ /* 0x002fc800078208ff */
[----:B------:R-:W-:-:S07]  /*2920*/  LEA.HI.X R13, R4, R65, R6, 0x1, P1 ;  /* 0x00000041040d7211 */ /* 0x000fce00008f0c06 */
[----:B------:R-:W-:Y:S05]  /*2930*/  @!P0 BRA `(.L_x_3648) ;  /* 0x0000001400b88947 */ /* 0x000fea0003800000 */
[----:B------:R-:W-:Y:S01]  /*2940*/  ULDC.U8 UR4, c[0x0][0x410] ;  /* 0x0001040000047ab9 */ /* 0x000fe20000000000 */
[-C--:B------:R-:W-:Y:S01]  /*2950*/  IMAD R6, R48, R40.reuse, RZ ;  /* 0x0000002830067224 */ /* 0x080fe200078e02ff */
[----:B------:R-:W-:Y:S01]  /*2960*/  ISETP.NE.AND P0, PT, RZ, UR4, PT ;  /* 0x00000004ff007c0c */ /* 0x000fe2000bf05270 */
[----:B------:R-:W-:-:S04]  /*2970*/  IMAD.WIDE.U32 R4, R49, R40, RZ ;  /* 0x0000002831047225 */ /* 0x000fc800078e00ff */
[----:B------:R-:W-:-:S04]  /*2980*/  IMAD R7, R67, R49, R6 ;  /* 0x0000003143077224 */ /* 0x000fc800078e0206 */
[----:B------:R-:W-:-:S04]  /*2990*/  IMAD.IADD R68, R5, 0x1, R7 ;  /* 0x0000000105447824 */ /* 0x000fc800078e0207 */
[----:B------:R-:W-:Y:S05]  /*29a0*/  @!P0 BRA `(.L_x_3649) ;  /* 0x0000000800b08947 */ /* 0x000fea0003800000 */
[----:B------:R-:W-:Y:S01]  /*29b0*/  IMAD R6, R40, -0x40, R42 ;  /* 0xffffffc028067824 */ /* 0x000fe200078e022a */
[----:B------:R-:W-:Y:S01]  /*29c0*/  BSSY B1, `(.L_x_3650) ;  /* 0x000001e000017945 */ /* 0x000fe20003800000 */
[----:B------:R-:W-:Y:S02]  /*29d0*/  CS2R R8, SRZ ;  /* 0x0000000000087805 */ /* 0x000fe4000001ff00 */
[----:B------:R-:W-:Y:S02]  /*29e0*/  CS2R R14, SRZ ;  /* 0x00000000000e7805 */ /* 0x000fe4000001ff00 */
[----:B------:R-:W-:Y:S02]  /*29f0*/  CS2R R10, SRZ ;  /* 0x00000000000a7805 */ /* 0x000fe4000001ff00 */
[----:B------:R-:W-:Y:S02]  /*2a00*/  VIMNMX R6, R6, 0x40, PT ;  /* 0x0000004006067848 */ /* 0x000fe40003fe0100 */
[----:B------:R-:W-:-:S02]  /*2a10*/  CS2R R24, SRZ ;  /* 0x0000000000187805 */ /* 0x000fc4000001ff00 */
[----:B------:R-:W-:-:S13]  /*2a20*/  ISETP.GE.AND P1, PT, R23, R6, PT ;  /* 0x000000061700720c */ /* 0x000fda0003f26270 */
[----:B------:R-:W-:Y:S05]  /*2a30*/  @P1 BRA `(.L_x_3651) ;  /* 0x0000000000581947 */ /* 0x000fea0003800000 */
[----:B------:R-:W-:Y:S01]  /*2a40*/  IMAD R7, R51, R40, RZ ;  /* 0x0000002833077224 */ /* 0x000fe200078e02ff */
[----:B------:R-:W-:Y:S01]  /*2a50*/  IADD3 R8, P0, R30, R4, RZ ;  /* 0x000000041e087210 */ /* 0x000fe20007f1e0ff */
[----:B------:R-:W-:Y:S01]  /*2a60*/  IMAD.MOV.U32 R4, RZ, RZ, R34 ;  /* 0x000000ffff047224 */ /* 0x000fe200078e0022 */
[----:B------:R-:W-:Y:S01]  /*2a70*/  ULDC.64 UR6, c[0x0][0x400] ;  /* 0x0001000000067ab9 */ /* 0x000fe20000000a00 */
[----:B------:R-:W-:Y:S01]  /*2a80*/  IMAD.MOV.U32 R5, RZ, RZ, R61 ;  /* 0x000000ffff057224 */ /* 0x000fe200078e003d */
[----:B------:R-:W-:Y:S01]  /*2a90*/  ULDC.64 UR4, c[0x0][0x3e8] ;  /* 0x0000fa0000047ab9 */ /* 0x000fe20000000a00 */
[-C--:B------:R-:W-:Y:S02]  /*2aa0*/  IMAD R11, R67, R52.reuse, R7 ;  /* 0x00000034430b7224 */ /* 0x080fe400078e0207 */
[----:B------:R-:W-:-:S04]  /*2ab0*/  IMAD.WIDE.U32 R6, R40, R52, R4 ;  /* 0x0000003428067225 */ /* 0x000fc800078e0004 */
[----:B------:R-:W-:Y:S01]  /*2ac0*/  IMAD.X R9, R68, 0x1, R58, P0 ;  /* 0x0000000144097824 */ /* 0x000fe200000e063a */
[----:B------:R-:W-:Y:S01]  /*2ad0*/  LEA R4, P0, R6, UR6, 0x1 ;  /* 0x0000000606047c11 */ /* 0x000fe2000f8008ff */
[----:B------:R-:W-:-:S05]  /*2ae0*/  IMAD.IADD R5, R7, 0x1, R11 ;  /* 0x0000000107057824 */ /* 0x000fca00078e020b */
        /* <DEDUP_REMOVED lines=11> */
.L_x_3651:
[----:B------:R-:W-:Y:S05]  /*2ba0*/  BSYNC B1 ;  /* 0x0000000000017941 */ /* 0x000fea0003800000 */
.L_x_3650:
[----:B------:R-:W-:Y:S01]  /*2bb0*/  ISETP.NE.AND P0, PT, R184, 0x3, PT ;  /* 0x00000003b800780c */ /* 0x000fe20003f05270 */
[----:B0----5:R-:W-:Y:S02]  /*2bc0*/  IMAD.MOV.U32 R4, RZ, RZ, R8 ;  /* 0x000000ffff047224 */ /* 0x021fe400078e0008 */
        /* <DEDUP_REMOVED lines=15> */
[----:B------:R-:W-:Y:S06]  /*2cc0*/  @!P0 BRA `(.L_x_3652) ;  /* 0x0000000000048947 */ /* 0x000fec0003800000 */
[----:B------:R-:W-:Y:S01]  /*2cd0*/  BPT.TRAP 0x1 ;  /* 0x000000040000795c */ /* 0x000fe20000300000 */
.L_x_3652:
[----:B------:R-:W-:Y:S01]  /*2ce0*/  IMAD R73, R19, 0x8, R2 ;  /* 0x0000000813497824 */ /* 0x000fe200078e0202 */
[----:B------:R-:W-:Y:S01]  /*2cf0*/  SHF.L.U32 R74, R185, 0x1f, RZ ;  /* 0x0000001fb94a7819 */ /* 0x000fe200000006ff */
[----:B------:R-:W-:Y:S03]  /*2d00*/  BSSY B1, `(.L_x_3653) ;  /* 0x0000003000017945 */ /* 0x000fe60003800000 */
[----:B------:R-:W0:Y:S02]  /*2d10*/  SYNCS.PHASECHK.TRANS64.TRYWAIT P5, [R73+URZ+0x28c90], R74 ;  /* 0x028c904a490075a7 */ /* 0x000e2400080a017f */
[----:B0-----:R-:W-:Y:S05]  /*2d20*/  @!P5 BRA `(.L_x_3654) ;  /* 0x0000017c00a0d947 */ /* 0x001fea0003800000 */
.L_x_3949:
[----:B------:R-:W-:Y:S05]  /*2d30*/  BSYNC B1 ;  /* 0x0000000000017941 */ /* 0x000fea0003800000 */
.L_x_3653:
[----:B------:R-:W-:Y:S05]  /*2d40*/  @P1 BRA `(.L_x_3655) ;  /* 0x0000001400141947 */ /* 0x000fea0003800000 */
[----:B------:R-:W-:Y:S04]  /*2d50*/  BSSY B1, `(.L_x_3656) ;  /* 0x0000036000017945 */ /* 0x000fe80003800000 */
[----:B------:R-:W-:Y:S05]  /*2d60*/  @P4 BRA `(.L_x_3657) ;  /* 0x0000000000d04947 */ /* 0x000fea0003800000 */
[----:B------:R1:W2:Y:S01]  /*2d70*/  LDS.128 R4, [R66+0x22400] ;  /* 0x0224000042047984 */ /* 0x0002a20000000c00 */
        /* <DEDUP_REMOVED lines=17> */
[C---:B------:R-:W-:Y:S01]  /*2e90*/  LOP3.LUT R69, R68.reuse, 0xffff0000, RZ, 0xc0, !PT ;  /* 0xffff000044457812 */ /* 0x040fe200078ec0ff */
[----:B------:R-:W-:Y:S01]  /*2ea0*/  IMAD.U32 R68, R68, 0x10000, RZ ;  /* 0x0001000044447824 */ /* 0x000fe200078e00ff */
[C---:B------:R-:W-:Y:S01]  /*2eb0*/  LOP3.LUT R65, R64.reuse, 0xffff0000, RZ, 0xc0, !PT ;  /* 0xffff000040417812 */ /* 0x040fe200078ec0ff */
        /* <DEDUP_REMOVED lines=8> */
[----:B------:R-:W-:-:S02]  /*2f40*/  IMAD.U32 R6, R5, 0x10000, RZ ;  /* 0x0001000005067824 */ /* 0x000fc400078e00ff */
[----:B------:R-:W-:Y:S02]  /*2f50*/  IMAD.U32 R5, R4, 0x10000, RZ ;  /* 0x0001000004057824 */ /* 0x000fe400078e00ff */
[----:B------:R-:W-:Y:S01]  /*2f60*/  FFMA.FTZ R67, R14, R67, -R7 ;  /* 0x000000430e437223 */ /* 0x000fe20000010807 */
[----:B------:R-:W-:Y:S01]  /*2f70*/  LOP3.LUT R4, R4, 0xffff0000, RZ, 0xc0, !PT ;  /* 0xffff000004047812 */ /* 0x000fe200078ec0ff */
[----:B------:R-:W-:Y:S01]  /*2f80*/  FFMA.FTZ R14, R14, R76, R15 ;  /* 0x0000004c0e0e7223 */ /* 0x000fe2000001000f */
[C---:B------:R-:W-:Y:S01]  /*2f90*/  FMUL.FTZ R15, R25.reuse, R75 ;  /* 0x0000004b190f7220 */ /* 0x040fe20000410000 */
[----:B------:R-:W-:Y:S01]  /*2fa0*/  FMUL.FTZ R76, R25, R66 ;  /* 0x00000042194c7220 */ /* 0x000fe20000410000 */
[C---:B------:R-:W-:Y:S01]  /*2fb0*/  FFMA.FTZ R77, R6.reuse, R65, -R77 ;  /* 0x00000041064d7223 */ /* 0x040fe2000001084d */
[----:B------:R-:W-:Y:S01]  /*2fc0*/  FFMA.FTZ R78, R6, R69, R78 ;  /* 0x00000045064e7223 */ /* 0x000fe2000001004e */
        /* <DEDUP_REMOVED lines=12> */
.L_x_3659:
[----:B------:R-:W-:Y:S05]  /*3090*/  BSYNC B2 ;  /* 0x0000000000027941 */ /* 0x000fea0003800000 */
.L_x_3658:
[----:B--2---:R1:W-:Y:S02]  /*30a0*/  STG.E.128 desc[UR40][R12.64], R4 ;  /* 0x000000040c007986 */ /* 0x0043e4000c101d28 */
.L_x_3657:
[----:B------:R-:W-:Y:S05]  /*30b0*/  BSYNC B1 ;  /* 0x0000000000017941 */ /* 0x000fea0003800000 */
.L_x_3656:
[----:B------:R-:W-:Y:S05]  /*30c0*/  @P3 BRA `(.L_x_3655) ;  /* 0x0000001000343947 */ /* 0x000fea0003800000 */
[----:B-1----:R-:W-:Y:S01]  /*30d0*/  IMAD.MOV.U32 R5, RZ, RZ, 0x20 ;  /* 0x00000020ff057424 */ /* 0x002fe200078e00ff */
[----:B------:R-:W-:Y:S01]  /*30e0*/  LOP3.LUT P5, RZ, R189, 0x4, RZ, 0xc0, !PT ;  /* 0x00000004bdff7812 */ /* 0x000fe200078ac0ff */
[----:B------:R-:W-:Y:S03]  /*30f0*/  BSSY B1, `(.L_x_3660) ;  /* 0x0000035000017945 */ /* 0x000fe60003800000 */
[----:B------:R-:W-:Y:S02]  /*3100*/  SEL R5, R5, 0xffffffe0, !P5 ;  /* 0xffffffe005057807 */ /* 0x000fe40006800000 */
[----:B------:R-:W-:Y:S02]  /*3110*/  ISETP.GE.AND P5, PT, R190, R27, PT ;  /* 0x0000001bbe00720c */ /* 0x000fe40003fa6270 */
[----:B------:R-:W-:-:S05]  /*3120*/  IADD3 R5, R5, R57, R26 ;  /* 0x0000003905057210 */ /* 0x000fca0007ffe01a */
[----:B------:R-:W-:-:S06]  /*3130*/  IMAD R4, R5, 0x2, R2 ;  /* 0x0000000205047824 */ /* 0x000fcc00078e0202 */
[----:B------:R-:W1:Y:S01]  /*3140*/  LDS.128 R4, [R4+0x22400] ;  /* 0x0224000004047984 */ /* 0x000e620000000c00 */
[----:B------:R-:W-:Y:S05]  /*3150*/  @P5 BRA `(.L_x_3661) ;  /* 0x0000000000b85947 */ /* 0x000fea0003800000 */
[----:B------:R-:W-:Y:S01]  /*3160*/  SHF.R.U64 R14, R8, 0x10, R9 ;  /* 0x00000010080e7819 */ /* 0x000fe20000001209 */
[----:B-1----:R-:W-:Y:S01]  /*3170*/  IMAD.U32 R8, R6, 0x10000, RZ ;  /* 0x0001000006087824 */ /* 0x002fe200078e00ff */
        /* <DEDUP_REMOVED lines=17> */
[C---:B------:R-:W-:Y:S01]  /*3290*/  FMUL.FTZ R67, R7.reuse, R27 ;  /* 0x0000001b07437220 */ /* 0x040fe20000410000 */
[----:B------:R-:W-:Y:S01]  /*32a0*/  LOP3.LUT R64, R64, 0xffff0000, RZ, 0xc0, !PT ;  /* 0xffff000040407812 */ /* 0x000fe200078ec0ff */
[----:B------:R-:W-:Y:S01]  /*32b0*/  FMUL.FTZ R66, R7, R15 ;  /* 0x0000000f07427220 */ /* 0x000fe20000410000 */
[----:B------:R-:W-:Y:S01]  /*32c0*/  LOP3.LUT R24, R24, 0xffff0000, RZ, 0xc0, !PT ;  /* 0xffff000018187812 */ /* 0x000fe200078ec0ff */
[C---:B------:R-:W-:Y:S01]  /*32d0*/  FMUL.FTZ R7, R9.reuse, R65 ;  /* 0x0000004109077220 */ /* 0x040fe20000410000 */
[----:B------:R-:W-:Y:S01]  /*32e0*/  FMUL.FTZ R9, R9, R25 ;  /* 0x0000001909097220 */ /* 0x000fe20000410000 */
[----:B------:R-:W-:-:S02]  /*32f0*/  IMAD.U32 R6, R5, 0x10000, RZ ;  /* 0x0001000005067824 */ /* 0x000fc400078e00ff */
[----:B------:R-:W-:Y:S01]  /*3300*/  FFMA.FTZ R25, R8, R25, -R7 ;  /* 0x0000001908197223 */ /* 0x000fe20000010807 */
[----:B------:R-:W-:Y:S02]  /*3310*/  IMAD.U32 R5, R4, 0x10000, RZ ;  /* 0x0001000004057824 */ /* 0x000fe400078e00ff */
[----:B------:R-:W-:Y:S01]  /*3320*/  FFMA.FTZ R8, R8, R65, R9 ;  /* 0x0000004108087223 */ /* 0x000fe20000010009 */
[----:B------:R-:W-:Y:S01]  /*3330*/  LOP3.LUT R4, R4, 0xffff0000, RZ, 0xc0, !PT ;  /* 0xffff000004047812 */ /* 0x000fe200078ec0ff */
[C---:B------:R-:W-:Y:S01]  /*3340*/  FMUL.FTZ R9, R11.reuse, R64 ;  /* 0x000000400b097220 */ /* 0x040fe20000410000 */
[-C--:B------:R-:W-:Y:S01]  /*3350*/  FMUL.FTZ R11, R11, R24.reuse ;  /* 0x000000180b0b7220 */ /* 0x080fe20000410000 */
[C---:B------:R-:W-:Y:S01]  /*3360*/  FFMA.FTZ R67, R6.reuse, R15, -R67 ;  /* 0x0000000f06437223 */ /* 0x040fe20000010843 */
[----:B------:R-:W-:Y:S01]  /*3370*/  FFMA.FTZ R66, R6, R27, R66 ;  /* 0x0000001b06427223 */ /* 0x000fe20000010042 */
[----:B------:R-:W-:Y:S01]  /*3380*/  FFMA.FTZ R9, R10, R24, -R9 ;  /* 0x000000180a097223 */ /* 0x000fe20000010809 */
[C---:B------:R-:W-:Y:S01]  /*3390*/  FMUL.FTZ R6, R4.reuse, R26 ;  /* 0x0000001a04067220 */ /* 0x040fe20000410000 */
[----:B------:R-:W-:Y:S01]  /*33a0*/  FMUL.FTZ R7, R4, R14 ;  /* 0x0000000e04077220 */ /* 0x000fe20000410000 */
[----:B------:R-:W-:Y:S01]  /*33b0*/  FFMA.FTZ R10, R10, R64, R11 ;  /* 0x000000400a0a7223 */ /* 0x000fe2000001000b */
[----:B------:R-:W-:Y:S01]  /*33c0*/  F2FP.BF16.F32.PACK_AB R8, R8, R25 ;  /* 0x000000190808723e */ /* 0x000fe200000010ff */
[C---:B------:R-:W-:Y:S01]  /*33d0*/  FFMA.FTZ R6, R5.reuse, R14, -R6 ;  /* 0x0000000e05067223 */ /* 0x040fe20000010806 */
[----:B------:R-:W-:Y:S01]  /*33e0*/  FFMA.FTZ R7, R5, R26, R7 ;  /* 0x0000001a05077223 */ /* 0x000fe20000010007 */
[----:B------:R-:W-:-:S02]  /*33f0*/  F2FP.BF16.F32.PACK_AB R5, R66, R67 ;  /* 0x000000434205723e */ /* 0x000fc400000010ff */
[----:B------:R-:W-:Y:S02]  /*3400*/  F2FP.BF16.F32.PACK_AB R9, R10, R9 ;  /* 0x000000090a09723e */ /* 0x000fe400000010ff */
[----:B------:R-:W-:Y:S01]  /*3410*/  F2FP.BF16.F32.PACK_AB R4, R7, R6 ;  /* 0x000000060704723e */ /* 0x000fe200000010ff */
[----:B------:R-:W-:Y:S02]  /*3420*/  IMAD.MOV.U32 R6, RZ, RZ, R8 ;  /* 0x000000ffff067224 */ /* 0x000fe400078e0008 */
[----:B------:R-:W-:-:S07]  /*3430*/  IMAD.MOV.U32 R7, RZ, RZ, R9 ;  /* 0x000000ffff077224 */ /* 0x000fce00078e0009 */
.L_x_3661:
[----:B------:R-:W-:Y:S05]  /*3440*/  BSYNC B1 ;  /* 0x0000000000017941 */ /* 0x000fea0003800000 */
.L_x_3660:
[----:B-1----:R2:W-:Y:S01]  /*3450*/  STG.E.128 desc[UR40][R12.64+0x40], R4 ;  /* 0x000040040c007986 */ /* 0x0025e2000c101d28 */
[----:B------:R-:W-:Y:S05]  /*3460*/  BRA `(.L_x_3655) ;  /* 0x0000000c004c7947 */ /* 0x000fea0003800000 */
.L_x_3649:
[----:B------:R-:W-:-:S05]  /*3470*/  IMAD R5, R40, -0x40, R42 ;  /* 0xffffffc028057824 */ /* 0x000fca00078e022a */
[----:B------:R-:W-:-:S04]  /*3480*/  VIMNMX R6, R5, 0x40, PT ;  /* 0x0000004005067848 */ /* 0x000fc80003fe0100 */
[----:B------:R-:W-:Y:S02]  /*3490*/  ISETP.GE.AND P1, PT, R23, R6, PT ;  /* 0x000000061700720c */ /* 0x000fe40003f26270 */
[----:B------:R-:W-:Y:S02]  /*34a0*/  CS2R R6, SRZ ;  /* 0x0000000000067805 */ /* 0x000fe4000001ff00 */
[----:B------:R-:W-:-:S13]  /*34b0*/  ISETP.GE.OR P0, PT, R16, R27, P1 ;  /* 0x0000001b1000720c */ /* 0x000fda0000f06670 */
[----:B------:R-:W0:Y:S01]  /*34c0*/  @!P0 LDC.64 R8, c[0x0][0x3e8] ;  /* 0x0000fa00ff088b82 */ /* 0x000e220000000a00 */
[----:B------:R-:W-:-:S05]  /*34d0*/  @!P0 IADD3 R4, P5, R32, R4, RZ ;  /* 0x0000000420048210 */ /* 0x000fca0007fbe0ff */
[----:B------:R-:W-:Y:S02]  /*34e0*/  @!P0 IMAD.X R5, R68, 0x1, R59, P5 ;  /* 0x0000000144058824 */ /* 0x000fe400028e063b */
[----:B------:R-:W1:Y:S01]  /*34f0*/  @!P0 LDC.64 R12, c[0x0][0x400] ;  /* 0x00010000ff0c8b82 */ /* 0x000e620000000a00 */
[----:B0-----:R-:W-:-:S04]  /*3500*/  @!P0 LEA R8, P5, R4, R8, 0x1 ;  /* 0x0000000804088211 */ /* 0x001fc800078a08ff */
[----:B------:R-:W-:Y:S01]  /*3510*/  @!P0 LEA.HI.X R9, R4, R9, R5, 0x1, P5 ;  /* 0x0000000904098211 */ /* 0x000fe200028f0c05 */
[----:B------:R-:W-:Y:S02]  /*3520*/  @!P0 IMAD R4, R51, R40, RZ ;  /* 0x0000002833048224 */ /* 0x000fe400078e02ff */
[----:B------:R-:W-:Y:S02]  /*3530*/  @!P0 IMAD.MOV.U32 R5, RZ, RZ, R62 ;  /* 0x000000ffff058224 */ /* 0x000fe400078e003e */
[----:B------:R-:W-:Y:S02]  /*3540*/  @!P0 IMAD R67, R67, R52, R4 ;  /* 0x0000003443438224 */ /* 0x000fe400078e0204 */
[----:B------:R-:W-:-:S04]  /*3550*/  @!P0 IMAD.MOV.U32 R4, RZ, RZ, R36 ;  /* 0x000000ffff048224 */ /* 0x000fc800078e0024 */
[----:B------:R-:W-:-:S04]  /*3560*/  @!P0 IMAD.WIDE.U32 R4, R40, R52, R4 ;  /* 0x0000003428048225 */ /* 0x000fc800078e0004 */
[----:B------:R-:W-:Y:S01]  /*3570*/  @!P0 IMAD.IADD R5, R67, 0x1, R5 ;  /* 0x0000000143058824 */ /* 0x000fe200078e0205 */
[----:B-1----:R-:W-:-:S04]  /*3580*/  @!P0 LEA R12, P5, R4, R12, 0x1 ;  /* 0x0000000c040c8211 */ /* 0x002fc800078a08ff */
[----:B------:R-:W-:Y:S02]  /*3590*/  @!P0 LEA.HI.X R13, R4, R13, R5, 0x1, P5 ;  /* 0x0000000d040d8211 */ /* 0x000fe400028f0c05 */
[----:B------:R-:W-:Y:S02]  /*35a0*/  CS2R R4, SRZ ;  /* 0x0000000000047805 */ /* 0x000fe4000001ff00 */
[----:B------:R-:W-:-:S04]  /*35b0*/  CS2R R10, SRZ ;  /* 0x00000000000a7805 */ /* 0x000fc8000001ff00 */
[----:B------:R0:W2:Y:S02]  /*35c0*/  @!P0 LDG.E.128 R4, desc[UR40][R8.64] ;  /* 0x0000002808048981 */ /* 0x0000a4000c1e1d00 */
[----:B0-----:R-:W-:-:S06]  /*35d0*/  CS2R R8, SRZ ;  /* 0x0000000000087805 */ /* 0x001fcc000001ff00 */
[----:B------:R-:W3:Y:S01]  /*35e0*/  @!P0 LDG.E.128 R8, desc[UR40][R12.64] ;  /* 0x000000280c088981 */ /* 0x000ee2000c1e1d00 */
[----:B------:R-:W-:-:S04]  /*35f0*/  ISETP.GE.AND P0, PT, R16, R27, PT ;  /* 0x0000001b1000720c */ /* 0x000fc80003f06270 */
[----:B------:R-:W-:Y:S02]  /*3600*/  P2R R68, PR, RZ, 0x1 ;  /* 0x00000001ff447803 */ /* 0x000fe40000000000 */
[----:B------:R-:W-:Y:S01]  /*3610*/  ISETP.NE.AND P0, PT, R184, 0x3, PT ;  /* 0x00000003b800780c */ /* 0x000fe20003f05270 */
[----:B--2---:R-:W-:Y:S02]  /*3620*/  IMAD.MOV.U32 R24, RZ, RZ, R4 ;  /* 0x000000ffff187224 */ /* 0x004fe400078e0004 */
[----:B------:R-:W-:Y:S02]  /*3630*/  IMAD.MOV.U32 R27, RZ, RZ, R5 ;  /* 0x000000ffff1b7224 */ /* 0x000fe400078e0005 */
[----:B------:R-:W-:Y:S01]  /*3640*/  IMAD.MOV.U32 R66, RZ, RZ, R6 ;  /* 0x000000ffff427224 */ /* 0x000fe200078e0006 */
[----:B------:R-:W-:Y:S01]  /*3650*/  PRMT R86, R24, 0x7610, R86 ;  /* 0x0000761018567816 */ /* 0x000fe20000000056 */
[----:B------:R-:W-:Y:S01]  /*3660*/  IMAD.MOV.U32 R67, RZ, RZ, R7 ;  /* 0x000000ffff437224 */ /* 0x000fe200078e0007 */
[----:B------:R-:W-:-:S02]  /*3670*/  PRMT R88, R88, 0x5410, R27 ;  /* 0x0000541058587816 */ /* 0x000fc4000000001b */
[----:B------:R-:W-:Y:S02]  /*3680*/  PRMT R89, R89, 0x5410, R66 ;  /* 0x0000541059597816 */ /* 0x000fe40000000042 */
[----:B------:R-:W-:Y:S01]  /*3690*/  PRMT R91, R67, 0x7610, R91 ;  /* 0x00007610435b7816 */ /* 0x000fe2000000005b */
[----:B---3--:R-:W-:Y:S02]  /*36a0*/  IMAD.MOV.U32 R24, RZ, RZ, R8 ;  /* 0x000000ffff187224 */ /* 0x008fe400078e0008 */
[----:B------:R-:W-:Y:S02]  /*36b0*/  IMAD.MOV.U32 R12, RZ, RZ, R9 ;  /* 0x000000ffff0c7224 */ /* 0x000fe400078e0009 */
        /* <DEDUP_REMOVED lines=8> */
.L_x_3662:
[----:B------:R-:W-:Y:S01]  /*3740*/  IMAD R73, R19, 0x8, R2 ;  /* 0x0000000813497824 */ /* 0x000fe200078e0202 */
[----:B------:R-:W-:Y:S01]  /*3750*/  SHF.L.U32 R74, R185, 0x1f, RZ ;  /* 0x0000001fb94a7819 */ /* 0x000fe200000006ff */
[----:B------:R-:W0:Y:S01]  /*3760*/  LDC R75, c[0x0][0x2f4] ;  /* 0x0000bd00ff4b7b82 */ /* 0x000e220000000800 */
[----:B------:R-:W-:Y:S02]  /*3770*/  BSSY B1, `(.L_x_3663) ;  /* 0x0000003000017945 */ /* 0x000fe40003800000 */
[----:B------:R-:W1:Y:S02]  /*3780*/  SYNCS.PHASECHK.TRANS64.TRYWAIT P5, [R73+URZ+0x28c90], R74 ;  /* 0x028c904a490075a7 */ /* 0x000e6400080a017f */
[----:B-1----:R-:W-:Y:S05]  /*3790*/  @!P5 BRA `(.L_x_3664) ;  /* 0x000001740018d947 */ /* 0x002fea0003800000 */
.L_x_3950:
[----:B------:R-:W-:Y:S05]  /*37a0*/  BSYNC B1 ;  /* 0x0000000000017941 */ /* 0x000fea0003800000 */
.L_x_3663:
[----:B0-----:R-:W-:Y:S01]  /*37b0*/  ISETP.GE.OR P5, PT, R16, R75, P1 ;  /* 0x0000004b1000720c */ /* 0x001fe20000fa6670 */
[----:B------:R-:W-:Y:S01]  /*37c0*/  ULDC.64 UR4, c[0x0][0x300] ;  /* 0x0000c00000047ab9 */ /* 0x000fe20000000a00 */
[----:B------:R-:W-:Y:S02]  /*37d0*/  IMAD.MOV.U32 R66, RZ, RZ, R14 ;  /* 0x000000ffff427224 */ /* 0x000fe400078e000e */
[----:B------:R-:W-:Y:S02]  /*37e0*/  IMAD R12, R0, UR4, RZ ;  /* 0x00000004000c7c24 */ /* 0x000fe4000f8e02ff */
[----:B------:R-:W-:Y:S02]  /*37f0*/  IMAD.MOV.U32 R67, RZ, RZ, R25 ;  /* 0x000000ffff437224 */ /* 0x000fe400078e0019 */
[C---:B------:R-:W-:Y:S02]  /*3800*/  IMAD R13, R23.reuse, UR5, R12 ;  /* 0x00000005170d7c24 */ /* 0x040fe4000f8e020c */
[----:B------:R-:W-:-:S03]  /*3810*/  IMAD.WIDE.U32 R66, R23, UR4, R66 ;  /* 0x0000000417427c25 */ /* 0x000fc6000f8e0042 */
[----:B------:R-:W-:Y:S05]  /*3820*/  @P5 BRA `(.L_x_3655) ;  /* 0x00000008005c5947 */ /* 0x000fea0003800000 */
[----:B------:R-:W-:Y:S01]  /*3830*/  IMAD.IADD R76, R13, 0x1, R67 ;  /* 0x000000010d4c7824 */ /* 0x000fe200078e0243 */
[----:B------:R-:W-:Y:S01]  /*3840*/  IADD3 R12, P5, P6, R20, R66, R60 ;  /* 0x00000042140c7210 */ /* 0x000fe20007ebe03c */
[----:B------:R-:W-:Y:S03]  /*3850*/  BSSY B1, `(.L_x_3665) ;  /* 0x0000072000017945 */ /* 0x000fe60003800000 */
[----:B------:R-:W-:Y:S02]  /*3860*/  IADD3.X R13, R43, R76, R63, P5, P6 ;  /* 0x0000004c2b0d7210 */ /* 0x000fe40002fec43f */
[----:B------:R-:W-:Y:S02]  /*3870*/  ISETP.NE.AND P6, PT, R68, RZ, PT ;  /* 0x000000ff4400720c */ /* 0x000fe40003fc5270 */
[----:B------:R-:W-:-:S04]  /*3880*/  LEA R68, P5, R12, R64, 0x1 ;  /* 0x000000400c447211 */ /* 0x000fc800078a08ff */
[----:B------:R-:W-:Y:S01]  /*3890*/  LEA.HI.X R69, R12, R65, R13, 0x1, P5 ;  /* 0x000000410c457211 */ /* 0x000fe200028f0c0d */
[----:B------:R-:W-:Y:S01]  /*38a0*/  IMAD.IADD R13, R75, 0x1, -R56 ;  /* 0x000000014b0d7824 */ /* 0x000fe200078e0a38 */
[----:B------:R-:W-:-:S04]  /*38b0*/  ISETP.NE.AND P5, PT, R72, RZ, PT ;  /* 0x000000ff4800720c */ /* 0x000fc80003fa5270 */
[----:B------:R-:W-:-:S04]  /*38c0*/  SEL R13, R56, R13, !P5 ;  /* 0x0000000d380d7207 */ /* 0x000fc80006800000 */
[----:B------:R-:W-:-:S04]  /*38d0*/  SHF.R.S32.HI R12, RZ, 0x1f, R13 ;  /* 0x0000001fff0c7819 */ /* 0x000fc8000001140d */
[----:B------:R-:W-:-:S04]  /*38e0*/  LEA.HI R12, R12, R13, RZ, 0x4 ;  /* 0x0000000d0c0c7211 */ /* 0x000fc800078f20ff */
[----:B------:R-:W-:-:S04]  /*38f0*/  SHF.R.S32.HI R12, RZ, 0x4, R12 ;  /* 0x00000004ff0c7819 */ /* 0x000fc8000001140c */
[----:B------:R-:W-:-:S05]  /*3900*/  LEA.HI.SX32 R12, R45, R12, 0x1d ;  /* 0x0000000c2d0c7211 */ /* 0x000fca00078feaff */
[----:B------:R-:W-:-:S05]  /*3910*/  IMAD.SHL.U32 R77, R12, 0x8, RZ ;  /* 0x000000080c4d7824 */ /* 0x000fca00078e00ff */
[----:B------:R-:W-:-:S04]  /*3920*/  LOP3.LUT R13, R50, 0x38, R77, 0xf8, !PT ;  /* 0x00000038320d7812 */ /* 0x000fc800078ef84d */
[----:B------:R-:W-:-:S05]  /*3930*/  LOP3.LUT R13, R13, R54, RZ, 0x3c, !PT ;  /* 0x000000360d0d7212 */ /* 0x000fca00078e3cff */
[----:B------:R-:W-:Y:S02]  /*3940*/  IMAD R15, R194, 0x200, R13 ;  /* 0x00000200c20f7824 */ /* 0x000fe400078e020d */
[----:B------:R-:W-:Y:S02]  /*3950*/  IMAD.IADD R13, R70, 0x1, R26 ;  /* 0x00000001460d7824 */ /* 0x000fe400078e021a */
[----:B------:R-:W-:Y:S02]  /*3960*/  IMAD.IADD R15, R26, 0x1, R15 ;  /* 0x000000011a0f7824 */ /* 0x000fe400078e020f */
[--C-:B------:R-:W-:Y:S02]  /*3970*/  IMAD R13, R13, 0x2, R2.reuse ;  /* 0x000000020d0d7824 */ /* 0x100fe400078e0202 */
[----:B------:R-:W-:-:S04]  /*3980*/  IMAD R24, R15, 0x2, R2 ;  /* 0x000000020f187824 */ /* 0x000fc800078e0202 */
[----:B------:R-:W0:Y:S04]  /*3990*/  LDS.128 R12, [R13+0x22400] ;  /* 0x022400000d0c7984 */ /* 0x000e280000000c00 */
[----:B------:R-:W2:Y:S01]  /*39a0*/  LDS.128 R24, [R24+0x22400] ;  /* 0x0224000018187984 */ /* 0x000ea20000000c00 */
[----:B------:R-:W-:Y:S05]  /*39b0*/  @P6 BRA `(.L_x_3666) ;  /* 0x00000004006c6947 */ /* 0x000fea0003800000 */
[----:B------:R-:W-:Y:S02]  /*39c0*/  SHF.R.U32.HI R84, RZ, 0x10, R9 ;  /* 0x00000010ff547819 */ /* 0x000fe40000011609 */
[--C-:B------:R-:W-:Y:S02]  /*39d0*/  SHF.R.U32.HI R80, RZ, 0x10, R5.reuse ;  /* 0x00000010ff507819 */ /* 0x100fe40000011605 */
[----:B------:R-:W-:Y:S01]  /*39e0*/  SHF.R.U64 R79, R4, 0x10, R5 ;  /* 0x00000010044f7819 */ /* 0x000fe20000001205 */
[----:B--2---:R-:W-:Y:S01]  /*39f0*/  IMAD.U32 R5, R25, 0x10000, RZ ;  /* 0x0001000019057824 */ /* 0x004fe200078e00ff */
[----:B------:R-:W-:Y:S01]  /*3a00*/  PRMT R84, R86, 0x5432, R84 ;  /* 0x0000543256547816 */ /* 0x000fe20000000054 */
[----:B0-----:R-:W-:Y:S01]  /*3a10*/  IMAD.U32 R4, R14, 0x10000, RZ ;  /* 0x000100000e047824 */ /* 0x001fe200078e00ff */
[----:B------:R-:W-:Y:S01]  /*3a20*/  SHF.R.U64 R82, R6, 0x10, R7 ;  /* 0x0000001006527819 */ /* 0x000fe20000001207 */
[----:B------:R-:W-:Y:S01]  /*3a30*/  IMAD.U32 R6, R26, 0x10000, RZ ;  /* 0x000100001a067824 */ /* 0x000fe200078e00ff */
[----:B------:R-:W-:-:S02]  /*3a40*/  PRMT R80, R88, 0x5432, R80 ;  /* 0x0000543258507816 */ /* 0x000fc40000000050 */
[----:B------:R-:W-:Y:S01]  /*3a50*/  SHF.R.U64 R83, R8, 0x10, R9 ;  /* 0x0000001008537819 */ /* 0x000fe20000001209 */
[----:B------:R-:W-:Y:S01]  /*3a60*/  IMAD.U32 R9, R24, 0x10000, RZ ;  /* 0x0001000018097824 */ /* 0x000fe200078e00ff */
[----:B------:R-:W-:Y:S01]  /*3a70*/  PRMT R79, R86, 0x5410, R79 ;  /* 0x00005410564f7816 */ /* 0x000fe2000000004f */
[----:B------:R-:W-:Y:S01]  /*3a80*/  IMAD.U32 R86, R84, 0x10000, RZ ;  /* 0x0001000054567824 */ /* 0x000fe200078e00ff */
[----:B------:R-:W-:Y:S02]  /*3a90*/  SHF.R.U32.HI R87, RZ, 0x10, R11 ;  /* 0x00000010ff577819 */ /* 0x000fe4000001160b */
[----:B------:R-:W-:Y:S01]  /*3aa0*/  SHF.R.U32.HI R81, RZ, 0x10, R7 ;  /* 0x00000010ff517819 */ /* 0x000fe20000011607 */
[----:B------:R-:W-:Y:S01]  /*3ab0*/  IMAD.U32 R7, R12, 0x10000, RZ ;  /* 0x000100000c077824 */ /* 0x000fe200078e00ff */
[----:B------:R-:W-:Y:S01]  /*3ac0*/  PRMT R8, R89, 0x5432, R82 ;  /* 0x0000543259087816 */ /* 0x000fe20000000052 */
[----:B------:R-:W-:Y:S01]  /*3ad0*/  IMAD.U32 R82, R80, 0x10000, RZ ;  /* 0x0001000050527824 */ /* 0x000fe200078e00ff */
[----:B------:R-:W-:Y:S01]  /*3ae0*/  SHF.R.U64 R85, R10, 0x10, R11 ;  /* 0x000000100a557819 */ /* 0x000fe2000000120b */
[----:B------:R-:W-:Y:S01]  /*3af0*/  IMAD.U32 R11, R13, 0x10000, RZ ;  /* 0x000100000d0b7824 */ /* 0x000fe200078e00ff */
[----:B------:R-:W-:Y:S01]  /*3b00*/  LOP3.LUT R78, R25, 0xffff0000, RZ, 0xc0, !PT ;  /* 0xffff0000194e7812 */ /* 0x000fe200078ec0ff */
[----:B------:R-:W-:Y:S01]  /*3b10*/  IMAD.U32 R25, R15, 0x10000, RZ ;  /* 0x000100000f197824 */ /* 0x000fe200078e00ff */
[----:B------:R-:W-:Y:S01]  /*3b20*/  PRMT R83, R88, 0x5410, R83 ;  /* 0x0000541058537816 */ /* 0x000fe20000000053 */
[----:B------:R-:W-:Y:S01]  /*3b30*/  FMUL.FTZ R88, R5, R86 ;  /* 0x0000005605587220 */ /* 0x000fe20000410000 */
[----:B------:R-:W-:-:S02]  /*3b40*/  LOP3.LUT R84, R84, 0xffff0000, RZ, 0xc0, !PT ;  /* 0xffff000054547812 */ /* 0x000fc400078ec0ff */
[----:B------:R-:W-:Y:S01]  /*3b50*/  PRMT R87, R90, 0x5410, R87 ;  /* 0x000054105a577816 */ /* 0x000fe20000000057 */
[-C--:B------:R-:W-:Y:S01]  /*3b60*/  FMUL.FTZ R90, R5, R82.reuse ;  /* 0x00000052055a7220 */ /* 0x080fe20000410000 */
[----:B------:R-:W-:Y:S01]  /*3b70*/  PRMT R81, R91, 0x5410, R81 ;  /* 0x000054105b517816 */ /* 0x000fe20000000051 */
[----:B------:R-:W-:Y:S01]  /*3b80*/  FFMA.FTZ R5, R11, R82, -R88 ;  /* 0x000000520b057223 */ /* 0x000fe20000010858 */
[----:B------:R-:W-:Y:S01]  /*3b90*/  LOP3.LUT R13, R13, 0xffff0000, RZ, 0xc0, !PT ;  /* 0xffff00000d0d7812 */ /* 0x000fe200078ec0ff */
[----:B------:R-:W-:Y:S01]  /*3ba0*/  FMUL.FTZ R92, R78, R84 ;  /* 0x000000544e5c7220 */ /* 0x000fe20000410000 */
[----:B------:R-:W-:Y:S01]  /*3bb0*/  LOP3.LUT R80, R80, 0xffff0000, RZ, 0xc0, !PT ;  /* 0xffff000050507812 */ /* 0x000fe200078ec0ff */
[----:B------:R-:W-:Y:S01]  /*3bc0*/  IMAD.U32 R88, R87, 0x10000, RZ ;  /* 0x0001000057587824 */ /* 0x000fe200078e00ff */
[----:B------:R-:W-:Y:S01]  /*3bd0*/  LOP3.LUT R10, R15, 0xffff0000, RZ, 0xc0, !PT ;  /* 0xffff00000f0a7812 */ /* 0x000fe200078ec0ff */
[----:B------:R-:W-:Y:S02]  /*3be0*/  IMAD.U32 R15, R27, 0x10000, RZ ;  /* 0x000100001b0f7824 */ /* 0x000fe400078e00ff */
[----:B------:R-:W-:Y:S01]  /*3bf0*/  FFMA.FTZ R90, R11, R86, R90 ;  /* 0x000000560b5a7223 */ /* 0x000fe2000001005a */
[----:B------:R-:W-:-:S02]  /*3c00*/  IMAD.U32 R82, R81, 0x10000, RZ ;  /* 0x0001000051527824 */ /* 0x000fc400078e00ff */
[-C--:B------:R-:W-:Y:S01]  /*3c10*/  FMUL.FTZ R78, R78, R80.reuse ;  /* 0x000000504e4e7220 */ /* 0x080fe20000410000 */
[----:B------:R-:W-:Y:S01]  /*3c20*/  FFMA.FTZ R92, R13, R80, -R92 ;  /* 0x000000500d5c7223 */ /* 0x000fe2000001085c */
[----:B------:R-:W-:Y:S01]  /*3c30*/  FMUL.FTZ R80, R15, R88 ;  /* 0x000000580f507220 */ /* 0x000fe20000410000 */
[----:B------:R-:W-:Y:S01]  /*3c40*/  LOP3.LUT R27, R27, 0xffff0000, RZ, 0xc0, !PT ;  /* 0xffff00001b1b7812 */ /* 0x000fe200078ec0ff */
[----:B------:R-:W-:Y:S01]  /*3c50*/  FMUL.FTZ R11, R15, R82 ;  /* 0x000000520f0b7220 */ /* 0x000fe20000410000 */
[----:B------:R-:W-:Y:S01]  /*3c60*/  LOP3.LUT R87, R87, 0xffff0000, RZ, 0xc0, !PT ;  /* 0xffff000057577812 */ /* 0x000fe200078ec0ff */
[----:B------:R-:W-:Y:S01]  /*3c70*/  FFMA.FTZ R15, R13, R84, R78 ;  /* 0x000000540d0f7223 */ /* 0x000fe2000001004e */
[----:B------:R-:W-:Y:S01]  /*3c80*/  FFMA.FTZ R84, R25, R82, -R80 ;  /* 0x0000005219547223 */ /* 0x000fe20000010850 */
[----:B------:R-:W-:Y:S01]  /*3c90*/  LOP3.LUT R81, R81, 0xffff0000, RZ, 0xc0, !PT ;  /* 0xffff000051517812 */ /* 0x000fe200078ec0ff */
[----:B------:R-:W-:Y:S01]  /*3ca0*/  FFMA.FTZ R88, R25, R88, R11 ;  /* 0x0000005819587223 */ /* 0x000fe2000001000b */
[----:B------:R-:W-:Y:S01]  /*3cb0*/  IMAD.U32 R80, R83, 0x10000, RZ ;  /* 0x0001000053507824 */ /* 0x000fe200078e00ff */
[----:B------:R-:W-:Y:S01]  /*3cc0*/  LOP3.LUT R24, R24, 0xffff0000, RZ, 0xc0, !PT ;  /* 0xffff000018187812 */ /* 0x000fe200078ec0ff */
[----:B------:R-:W-:Y:S01]  /*3cd0*/  FMUL.FTZ R11, R27, R87 ;  /* 0x000000571b0b7220 */ /* 0x000fe20000410000 */
[----:B------:R-:W-:Y:S01]  /*3ce0*/  LOP3.LUT R83, R83, 0xffff0000, RZ, 0xc0, !PT ;  /* 0xffff000053537812 */ /* 0x000fe200078ec0ff */
[----:B------:R-:W-:-:S02]  /*3cf0*/  IMAD.U32 R78, R79, 0x10000, RZ ;  /* 0x000100004f4e7824 */ /* 0x000fc400078e00ff */
[-C--:B------:R-:W-:Y:S01]  /*3d00*/  FMUL.FTZ R27, R27, R81.reuse ;  /* 0x000000511b1b7220 */ /* 0x080fe20000410000 */
[----:B------:R-:W-:Y:S01]  /*3d10*/  LOP3.LUT R79, R79, 0xffff0000, RZ, 0xc0, !PT ;  /* 0xffff00004f4f7812 */ /* 0x000fe200078ec0ff */
[----:B------:R-:W-:Y:S01]  /*3d20*/  FFMA.FTZ R81, R10, R81, -R11 ;  /* 0x000000510a517223 */ /* 0x000fe2000001080b */
[----:B------:R-:W-:Y:S01]  /*3d30*/  LOP3.LUT R12, R12, 0xffff0000, RZ, 0xc0, !PT ;  /* 0xffff00000c0c7812 */ /* 0x000fe200078ec0ff */
[----:B------:R-:W-:Y:S01]  /*3d40*/  FMUL.FTZ R82, R9, R80 ;  /* 0x0000005009527220 */ /* 0x000fe20000410000 */
[----:B------:R-:W-:Y:S01]  /*3d50*/  PRMT R85, R89, 0x5410, R85 ;  /* 0x0000541059557816 */ /* 0x000fe20000000055 */
[C---:B------:R-:W-:Y:S01]  /*3d60*/  FMUL.FTZ R11, R24.reuse, R83 ;  /* 0x00000053180b7220 */ /* 0x040fe20000410000 */
[-C--:B------:R-:W-:Y:S01]  /*3d70*/  FMUL.FTZ R9, R9, R78.reuse ;  /* 0x0000004e09097220 */ /* 0x080fe20000410000 */
[-C--:B------:R-:W-:Y:S01]  /*3d80*/  FMUL.FTZ R13, R24, R79.reuse ;  /* 0x0000004f180d7220 */ /* 0x080fe20000410000 */
[C---:B------:R-:W-:Y:S01]  /*3d90*/  FFMA.FTZ R82, R7.reuse, R78, -R82 ;  /* 0x0000004e07527223 */ /* 0x040fe20000010852 */
[----:B------:R-:W-:Y:S01]  /*3da0*/  FFMA.FTZ R79, R12, R79, -R11 ;  /* 0x0000004f0c4f7223 */ /* 0x000fe2000001080b */
[----:B------:R-:W-:Y:S01]  /*3db0*/  FFMA.FTZ R80, R7, R80, R9 ;  /* 0x0000005007507223 */ /* 0x000fe20000010009 */
[C---:B------:R-:W-:Y:S01]  /*3dc0*/  IMAD.U32 R11, R85.reuse, 0x10000, RZ ;  /* 0x00010000550b7824 */ /* 0x040fe200078e00ff */
[----:B------:R-:W-:Y:S01]  /*3dd0*/  LOP3.LUT R26, R26, 0xffff0000, RZ, 0xc0, !PT ;  /* 0xffff00001a1a7812 */ /* 0x000fe200078ec0ff */
[----:B------:R-:W-:Y:S01]  /*3de0*/  IMAD.U32 R7, R8, 0x10000, RZ ;  /* 0x0001000008077824 */ /* 0x000fe200078e00ff */
[----:B------:R-:W-:Y:S01]  /*3df0*/  LOP3.LUT R85, R85, 0xffff0000, RZ, 0xc0, !PT ;  /* 0xffff000055557812 */ /* 0x000fe200078ec0ff */
[----:B------:R-:W-:Y:S01]  /*3e00*/  FMUL.FTZ R25, R6, R11 ;  /* 0x0000000b06197220 */ /* 0x000fe20000410000 */
[----:B------:R-:W-:Y:S01]  /*3e10*/  LOP3.LUT R9, R8, 0xffff0000, RZ, 0xc0, !PT ;  /* 0xffff000008097812 */ /* 0x000fe200078ec0ff */
[----:B------:R-:W-:Y:S01]  /*3e20*/  FFMA.FTZ R87, R10, R87, R27 ;  /* 0x000000570a577223 */ /* 0x000fe2000001001b */
[----:B------:R-:W-:Y:S01]  /*3e30*/  LOP3.LUT R14, R14, 0xffff0000, RZ, 0xc0, !PT ;  /* 0xffff00000e0e7812 */ /* 0x000fe200078ec0ff */
[----:B------:R-:W-:Y:S01]  /*3e40*/  FMUL.FTZ R6, R6, R7 ;  /* 0x0000000706067220 */ /* 0x000fe20000410000 */
[C---:B------:R-:W-:Y:S01]  /*3e50*/  FMUL.FTZ R27, R26.reuse, R85 ;  /* 0x000000551a1b7220 */ /* 0x040fe20000410000 */
[----:B------:R-:W-:Y:S01]  /*3e60*/  FMUL.FTZ R26, R26, R9 ;  /* 0x000000091a1a7220 */ /* 0x000fe20000410000 */
[C---:B------:R-:W-:Y:S01]  /*3e70*/  FFMA.FTZ R25, R4.reuse, R7, -R25 ;  /* 0x0000000704197223 */ /* 0x040fe20000010819 */
[----:B------:R-:W-:Y:S01]  /*3e80*/  FFMA.FTZ R6, R4, R11, R6 ;  /* 0x0000000b04067223 */ /* 0x000fe20000010006 */
[----:B------:R-:W-:Y:S01]  /*3e90*/  FFMA.FTZ R4, R14, R9, -R27 ;  /* 0x000000090e047223 */ /* 0x000fe2000001081b */
[----:B------:R-:W-:Y:S01]  /*3ea0*/  FFMA.FTZ R13, R12, R83, R13 ;  /* 0x000000530c0d7223 */ /* 0x000fe2000001000d */
[----:B------:R-:W-:Y:S01]  /*3eb0*/  F2FP.BF16.F32.PACK_AB R15, R15, R90 ;  /* 0x0000005a0f0f723e */ /* 0x000fe200000010ff */
[----:B------:R-:W-:Y:S01]  /*3ec0*/  FFMA.FTZ R85, R14, R85, R26 ;  /* 0x000000550e557223 */ /* 0x000fe2000001001a */
        /* <DEDUP_REMOVED lines=8> */
[----:B------:R-:W-:Y:S02]  /*3f50*/  F2FP.BF16.F32.PACK_AB R12, R79, R82 ;  /* 0x000000524f0c723e */ /* 0x000fe400000010ff */
[----:B------:R-:W-:-:S07]  /*3f60*/  F2FP.BF16.F32.PACK_AB R26, R85, R6 ;  /* 0x00000006551a723e */ /* 0x000fce00000010ff */
.L_x_3666:
[----:B------:R-:W-:Y:S05]  /*3f70*/  BSYNC B1 ;  /* 0x0000000000017941 */ /* 0x000fea0003800000 */
.L_x_3665:
[----:B0-----:R3:W-:Y:S01]  /*3f80*/  STG.E.128 desc[UR40][R68.64], R12 ;  /* 0x0000000c44007986 */ /* 0x0017e2000c101d28 */
[----:B------:R-:W-:-:S13]  /*3f90*/  ISETP.GE.AND P5, PT, R77, R75, PT ;  /* 0x0000004b4d00720c */ /* 0x000fda0003fa6270 */
[----:B------:R-:W-:Y:S05]  /*3fa0*/  @P5 BRA `(.L_x_3655) ;  /* 0x00000000007c5947 */ /* 0x000fea0003800000 */
[--C-:B------:R-:W-:Y:S02]  /*3fb0*/  SHF.R.S32.HI R4, RZ, 0x1f, R77.reuse ;  /* 0x0000001fff047819 */ /* 0x100fe4000001144d */
[----:B------:R-:W-:-:S04]  /*3fc0*/  IADD3 R66, P5, P6, R20, R66, R77 ;  /* 0x0000004214427210 */ /* 0x000fc80007ebe04d */
[----:B------:R-:W-:Y:S02]  /*3fd0*/  IADD3.X R4, R43, R76, R4, P5, P6 ;  /* 0x0000004c2b047210 */ /* 0x000fe40002fec404 */
[----:B------:R-:W-:-:S04]  /*3fe0*/  LEA R64, P5, R66, R64, 0x1 ;  /* 0x0000004042407211 */ /* 0x000fc800078a08ff */
[----:B------:R-:W-:-:S05]  /*3ff0*/  LEA.HI.X R65, R66, R65, R4, 0x1, P5 ;  /* 0x0000004142417211 */ /* 0x000fca00028f0c04 */
[----:B--2---:R4:W-:Y:S01]  /*4000*/  STG.E.128 desc[UR40][R64.64], R24 ;  /* 0x0000001840007986 */ /* 0x0049e2000c101d28 */
[----:B------:R-:W-:Y:S05]  /*4010*/  BRA `(.L_x_3655) ;  /* 0x0000000000607947 */ /* 0x000fea0003800000 */
.L_x_3648:
[----:B------:R-:W-:-:S13]  /*4020*/  ISETP.NE.AND P0, PT, R184, 0x3, PT ;  /* 0x00000003b800780c */ /* 0x000fda0003f05270 */
[----:B------:R-:W-:Y:S05]  /*4030*/  @!P0 BRA `(.L_x_3667) ;  /* 0x0000000000048947 */ /* 0x000fea0003800000 */
[----:B------:R-:W-:Y:S01]  /*4040*/  BPT.TRAP 0x1 ;  /* 0x000000040000795c */ /* 0x000fe20000300000 */
.L_x_3667:
[----:B------:R-:W-:Y:S01]  /*4050*/  IMAD R73, R19, 0x8, R2 ;  /* 0x0000000813497824 */ /* 0x000fe200078e0202 */
[----:B------:R-:W-:Y:S01]  /*4060*/  SHF.L.U32 R74, R185, 0x1f, RZ ;  /* 0x0000001fb94a7819 */ /* 0x000fe200000006ff */
[----:B------:R-:W-:Y:S01]  /*4070*/  IMAD R4, R40, -0x40, R42 ;  /* 0xffffffc028047824 */ /* 0x000fe200078e022a */
[----:B------:R-:W-:Y:S02]  /*4080*/  BSSY B1, `(.L_x_3668) ;  /* 0x0000004000017945 */ /* 0x000fe40003800000 */
[----:B------:R-:W0:Y:S02]  /*4090*/  SYNCS.PHASECHK.TRANS64.TRYWAIT P1, [R73+URZ+0x28c90], R74 ;  /* 0x028c904a490075a7 */ /* 0x000e24000802017f */
[----:B------:R-:W-:Y:S01]  /*40a0*/  VIMNMX R4, R4, 0x40, PT ;  /* 0x0000004004047848 */ /* 0x000fe20003fe0100 */
[----:B0-----:R-:W-:Y:S06]  /*40b0*/  @!P1 BRA `(.L_x_3669) ;  /* 0x0000016800e49947 */ /* 0x001fec0003800000 */
.L_x_3951:
[----:B------:R-:W-:Y:S05]  /*40c0*/  BSYNC B1 ;  /* 0x0000000000017941 */ /* 0x000fea0003800000 */
.L_x_3668:
[----:B------:R-:W-:-:S13]  /*40d0*/  ISETP.GE.AND P1, PT, R23, R4, PT ;  /* 0x000000041700720c */ /* 0x000fda0003f26270 */
[----:B------:R-:W-:Y:S05]  /*40e0*/  @P1 BRA `(.L_x_3655) ;  /* 0x00000000002c1947 */ /* 0x000fea0003800000 */
[----:B------:R-:W-:Y:S01]  /*40f0*/  @!P3 LOP3.LUT P5, RZ, R189, 0x4, RZ, 0xc0, !PT ;  /* 0x00000004bdffb812 */ /* 0x000fe200078ac0ff */
[----:B------:R-:W-:Y:S01]  /*4100*/  @!P3 VIADD R4, R57, 0x20 ;  /* 0x000000203904b836 */ /* 0x000fe20000000000 */
[----:B------:R-:W-:Y:S02]  /*4110*/  PLOP3.LUT P6, PT, PT, PT, PT, 0x8, 0x0 ;  /* 0x000000000000781c */ /* 0x000fe40003fce170 */
[----:B------:R-:W-:-:S13]  /*4120*/  @!P3 PLOP3.LUT P6, PT, P5, PT, PT, 0x80, 0x0 ;  /* 0x000000000000b81c */ /* 0x000fda0002fcf070 */
[----:B------:R-:W-:-:S04]  /*4130*/  @P6 VIADD R4, R57, 0xffffffe0 ;  /* 0xffffffe039046836 */ /* 0x000fc80000000000 */
[----:B------:R-:W-:-:S04]  /*4140*/  @!P3 IMAD.IADD R5, R26, 0x1, R4 ;  /* 0x000000011a05b824 */ /* 0x000fc800078e0204 */
[----:B------:R-:W-:Y:S02]  /*4150*/  @!P3 IMAD R8, R5, 0x2, R2 ;  /* 0x000000020508b824 */ /* 0x000fe400078e0202 */
[----:B------:R-:W1:Y:S04]  /*4160*/  @!P4 LDS.128 R4, [R66+0x22400] ;  /* 0x022400004204c984 */ /* 0x000e680000000c00 */
[----:B------:R-:W2:Y:S04]  /*4170*/  @!P3 LDS.128 R8, [R8+0x22400] ;  /* 0x022400000808b984 */ /* 0x000ea80000000c00 */
[----:B-1----:R1:W-:Y:S04]  /*4180*/  @!P4 STG.E.128 desc[UR40][R12.64], R4 ;  /* 0x000000040c00c986 */ /* 0x0023e8000c101d28 */
[----:B--2---:R1:W-:Y:S02]  /*4190*/  @!P3 STG.E.128 desc[UR40][R12.64+0x40], R8 ;  /* 0x000040080c00b986 */ /* 0x0043e4000c101d28 */
.L_x_3655:
[----:B------:R-:W-:Y:S05]  /*41a0*/  BSYNC B0 ;  /* 0x0000000000007941 */ /* 0x000fea0003800000 */
.L_x_3647:
[----:B-12---:R-:W1:Y:S01]  /*41b0*/  S2R R4, SR_TID.X ;  /* 0x0000000000047919 */ /* 0x006e620000002100 */
        /* <DEDUP_REMOVED lines=8> */
[----:B-1----:R-:W-:Y:S01]  /*4240*/  LOP3.LUT R4, R4, 0x7f, RZ, 0xc0, !PT ;  /* 0x0000007f04047812 */ /* 0x002fe200078ec0ff */
[----:B--2---:R1:W-:Y:S03]  /*4250*/  BAR.SYNC.DEFER_BLOCKING R55, 0x80 ;  /* 0x000200370000751d */ /* 0x0043e60000010000 */
[----:B------:R-:W-:-:S13]  /*4260*/  ISETP.NE.AND P5, PT, R4, RZ, PT ;  /* 0x000000ff0400720c */ /* 0x000fda0003fa5270 */
[----:B------:R-:W-:-:S05]  /*4270*/  @!P5 VIADD R4, R73, 0x28ca0 ;  /* 0x00028ca04904d836 */ /* 0x000fca0000000000 */
[----:B------:R-:W-:-:S04]  /*4280*/  @!P5 PRMT R4, RZ, 0x654, R4 ;  /* 0x00000654ff04d816 */ /* 0x000fc80000000004 */
[----:B------:R1:W-:Y:S01]  /*4290*/  @!P5 SYNCS.ARRIVE.TRANS64.RED.A1T0 RZ, [R4+URZ], RZ ;  /* 0x000000ff04ffd9a7 */ /* 0x0003e2000810043f */
[----:B------:R-:W-:Y:S05]  /*42a0*/  @!P0 BRA `(.L_x_3671) ;  /* 0x0000000000048947 */ /* 0x000fea0003800000 */
[----:B------:R-:W-:Y:S01]  /*42b0*/  BPT.TRAP 0x1 ;  /* 0x000000040000795c */ /* 0x000fe20000300000 */
.L_x_3671:
[----:B------:R-:W-:Y:S05]  /*42c0*/  BSYNC B0 ;  /* 0x0000000000007941 */ /* 0x000fea0003800000 */
.L_x_3670:
[----:B------:R-:W2:Y:S01]  /*42d0*/  SYNCS.PHASECHK.TRANS64.TRYWAIT P0, [R73+URZ+0x28cb0], R74 ;  /* 0x028cb04a490075a7 */ /* 0x000ea2000800017f */
[----:B------:R-:W-:Y:S04]  /*42e0*/  BSSY B0, `(.L_x_3672) ;  /* 0x0000002000007945 */ /* 0x000fe80003800000 */
[----:B--2---:R-:W-:Y:S05]  /*42f0*/  @!P0 BRA `(.L_x_3673) ;  /* 0x0000016800688947 */ /* 0x004fea0003800000 */
.L_x_3952:
[----:B------:R-:W-:Y:S05]  /*4300*/  BSYNC B0 ;  /* 0x0000000000007941 */ /* 0x000fea0003800000 */
.L_x_3672:
[----:B------:R-:W-:Y:S04]  /*4310*/  BSSY B0, `(.L_x_3674) ;  /* 0x0000052000007945 */ /* 0x000fe80003800000 */
[----:B------:R-:W-:Y:S05]  /*4320*/  @P1 BRA `(.L_x_3675) ;  /* 0x0000000400401947 */ /* 0x000fea0003800000 */
[----:B------:R-:W-:Y:S01]  /*4330*/  IMAD.WIDE R6, R40, 0x40, R38 ;  /* 0x0000004028067825 */ /* 0x000fe200078e0226 */
[----:B------:R-:W-:-:S03]  /*4340*/  ULDC.64 UR4, c[0x0][0x328] ;  /* 0x0000ca0000047ab9 */ /* 0x000fc60000000a00 */
[----:B------:R-:W-:Y:S02]  /*4350*/  IMAD R7, R7, UR4, RZ ;  /* 0x0000000407077c24 */ /* 0x000fe4000f8e02ff */
[----:B-1----:R-:W-:Y:S02]  /*4360*/  IMAD.MOV.U32 R4, RZ, RZ, R28 ;  /* 0x000000ffff047224 */ /* 0x002fe400078e001c */
[----:B------:R-:W-:Y:S02]  /*4370*/  IMAD.MOV.U32 R5, RZ, RZ, R71 ;  /* 0x000000ffff057224 */ /* 0x000fe400078e0047 */
[C---:B------:R-:W-:Y:S02]  /*4380*/  IMAD R7, R6.reuse, UR5, R7 ;  /* 0x0000000506077c24 */ /* 0x040fe4000f8e0207 */
[----:B------:R-:W-:Y:S01]  /*4390*/  IMAD.WIDE.U32 R4, R6, UR4, R4 ;  /* 0x0000000406047c25 */ /* 0x000fe2000f8e0004 */
[----:B------:R-:W-:-:S03]  /*43a0*/  ULDC.64 UR4, c[0x0][0x318] ;  /* 0x0000c60000047ab9 */ /* 0x000fc60000000a00 */
[----:B------:R-:W-:Y:S01]  /*43b0*/  IMAD.IADD R5, R5, 0x1, R7 ;  /* 0x0000000105057824 */ /* 0x000fe200078e0207 */
[----:B------:R-:W-:Y:S01]  /*43c0*/  LEA R8, P0, R4, UR4, 0x1 ;  /* 0x0000000404087c11 */ /* 0x000fe2000f8008ff */
[----:B------:R-:W-:Y:S01]  /*43d0*/  ULDC UR4, c[0x0][0x320] ;  /* 0x0000c80000047ab9 */ /* 0x000fe20000000800 */
[----:B------:R-:W-:Y:S02]  /*43e0*/  VIADD R10, R16, 0x40 ;  /* 0x00000040100a7836 */ /* 0x000fe40000000000 */
[----:B------:R-:W-:Y:S01]  /*43f0*/  LEA.HI.X R9, R4, UR5, R5, 0x1, P0 ;  /* 0x0000000504097c11 */ /* 0x000fe200080f0c05 */
[----:B------:R-:W-:Y:S01]  /*4400*/  IMAD R5, R19, 0x8000, R57 ;  /* 0x0000800013057824 */ /* 0x000fe200078e0239 */
[----:B------:R-:W-:-:S03]  /*4410*/  LOP3.LUT P0, RZ, R189, 0x4, RZ, 0xc0, !PT ;  /* 0x00000004bdff7812 */ /* 0x000fc6000780c0ff */
[C---:B------:R-:W-:Y:S02]  /*4420*/  VIADD R11, R5.reuse, 0x20 ;  /* 0x00000020050b7836 */ /* 0x040fe40000000000 */
[----:B---3--:R-:W-:-:S08]  /*4430*/  IMAD R12, R5, 0x2, R2 ;  /* 0x00000002050c7824 */ /* 0x008fd000078e0202 */
[----:B------:R-:W-:Y:S01]  /*4440*/  @P0 VIADD R11, R5, 0xffffffe0 ;  /* 0xffffffe0050b0836 */ /* 0x000fe20000000000 */
[----:B------:R-:W-:-:S03]  /*4450*/  ISETP.GE.AND P0, PT, R16, UR4, PT ;  /* 0x0000000410007c0c */ /* 0x000fc6000bf06270 */
[----:B------:R-:W-:-:S10]  /*4460*/  IMAD R11, R11, 0x2, R2 ;  /* 0x000000020b0b7824 */ /* 0x000fd400078e0202 */
[----:B------:R-:W1:Y:S04]  /*4470*/  @!P0 LDS.128 R4, [R12+0x400] ;  /* 0x000400000c048984 */ /* 0x000e680000000c00 */
[----:B-1----:R-:W-:Y:S01]  /*4480*/  @!P0 STG.E.128 desc[UR40][R8.64], R4 ;  /* 0x0000000408008986 */ /* 0x002fe2000c101d28 */
[----:B------:R-:W-:Y:S01]  /*4490*/  ISETP.GE.AND P0, PT, R10, UR4, PT ;  /* 0x000000040a007c0c */ /* 0x000fe2000bf06270 */
[----:B------:R-:W-:-:S12]  /*44a0*/  VIADD R10, R16, 0x80 ;  /* 0x00000080100a7836 */ /* 0x000fd80000000000 */
        /* <DEDUP_REMOVED lines=26> */
[----:B------:R-:W-:-:S13]  /*4650*/  ISETP.GE.AND P0, PT, R53, UR4, PT ;  /* 0x0000000435007c0c */ /* 0x000fda000bf06270 */
        /* <DEDUP_REMOVED lines=28> */
[----:B-1----:R1:W-:Y:S02]  /*4820*/  @!P0 STG.E.128 desc[UR40][R8.64+0x3c0], R4 ;  /* 0x0003c00408008986 */ /* 0x0023e4000c101d28 */
.L_x_3675:
[----:B------:R-:W-:Y:S05]  /*4830*/  BSYNC B0 ;  /* 0x0000000000007941 */ /* 0x000fea0003800000 */
.L_x_3674:
[----:B------:R-:W-:Y:S01]  /*4840*/  @!PT LDS RZ, [RZ] ;  /* 0x00000000fffff984 */ /* 0x000fe20000000800 */
[----:B------:R-:W-:Y:S01]  /*4850*/  @!PT LDS RZ, [RZ] ;  /* 0x00000000fffff984 */ /* 0x000fe20000000800 */
[----:B------:R-:W-:Y:S01]  /*4860*/  @!PT LDS RZ, [RZ] ;  /* 0x00000000fffff984 */ /* 0x000fe20000000800 */
[----:B------:R-:W-:Y:S01]  /*4870*/  @!PT LDS RZ, [RZ] ;  /* 0x00000000fffff984 */ /* 0x000fe20000000800 */
[----:B------:R5:W-:Y:S06]  /*4880*/  MEMBAR.ALL.CTA ;  /* 0x0000000000007992 */ /* 0x000bec0000008000 */
[----:B-----5:R-:W5:Y:S01]  /*4890*/  FENCE.VIEW.ASYNC.S ;  /* 0x00000000000073c6 */ /* 0x020f620000000000 */
[----:B------:R-:W-:Y:S01]  /*48a0*/  VIADD R19, R19, 0x1 ;  /* 0x0000000113137836 */ /* 0x000fe20000000000 */
[----:B-----5:R1:W-:Y:S01]  /*48b0*/  BAR.SYNC.DEFER_BLOCKING R55, 0x80 ;  /* 0x000200370000751d */ /* 0x0203e20000010000 */
[----:B0-2---:R-:W-:-:S03]  /*48c0*/  @!P5 VIADD R73, R73, 0x28cc0 ;  /* 0x00028cc04949d836 */ /* 0x005fc60000000000 */
[C---:B------:R-:W-:Y:S02]  /*48d0*/  ISETP.NE.AND P1, PT, R19.reuse, 0x2, PT ;  /* 0x000000021300780c */ /* 0x040fe40003f25270 */
[----:B------:R-:W-:Y:S02]  /*48e0*/  PLOP3.LUT P0, PT, PT, PT, PT, 0x8, 0x0 ;  /* 0x000000000000781c */ /* 0x000fe40003f0e170 */
[----:B------:R-:W-:Y:S02]  /*48f0*/  @!P5 PRMT R73, RZ, 0x654, R73 ;  /* 0x00000654ff49d816 */ /* 0x000fe40000000049 */
[----:B-1----:R-:W-:Y:S02]  /*4900*/  SEL R4, RZ, 0x1, P1 ;  /* 0x00000001ff047807 */ /* 0x002fe40000800000 */
[----:B------:R-:W-:Y:S02]  /*4910*/  SEL R19, R19, RZ, P1 ;  /* 0x000000ff13137207 */ /* 0x000fe40000800000 */
[----:B------:R-:W-:Y:S01]  /*4920*/  LOP3.LUT R185, R185, R4, RZ, 0x3c, !PT ;  /* 0x00000004b9b97212 */ /* 0x000fe200078e3cff */
[----:B------:R0:W-:Y:S01]  /*4930*/  @!P5 SYNCS.ARRIVE.TRANS64.RED.A1T0 RZ, [R73+URZ], RZ ;  /* 0x000000ff49ffd9a7 */ /* 0x0001e2000810043f */
[----:B------:R-:W-:Y:S05]  /*4940*/  @P2 BRA `(.L_x_3676) ;  /* 0xffffffdc00ac2947 */ /* 0x000fea000383ffff */
.L_x_3642:
[----:B------:R-:W2:Y:S01]  /*4950*/  LDL R4, [R1+0x70] ;  /* 0x0000700001047983 */ /* 0x000ea20000100800 */
[----:B------:R-:W-:Y:S01]  /*4960*/  BSSY B0, `(.L_x_3677) ;  /* 0x0000006000007945 */ /* 0x000fe20003800000 */
[----:B------:R-:W-:Y:S02]  /*4970*/  ISETP.NE.AND P2, PT, R201, RZ, PT ;  /* 0x000000ffc900720c */ /* 0x000fe40003f45270 */
[----:B--2---:R-:W-:Y:S01]  /*4980*/  ISETP.NE.AND P1, PT, R4, 0x1, PT ;  /* 0x000000010400780c */ /* 0x004fe20003f25270 */
[----:B------:R-:W-:-:S12]  /*4990*/  @P0 BRA `(.L_x_3678) ;  /* 0x0000000000080947 */ /* 0x000fd80003800000 */
[----:B------:R-:W1:Y:S02]  /*49a0*/  FENCE.VIEW.ASYNC.G ;  /* 0x00000000000073c6 */ /* 0x000e640000000100 */
[----:B-1----:R-:W-:Y:S06]  /*49b0*/  BAR.ARV 0xc, 0x180 ;  /* 0x0306000000007b1d */ /* 0x002fec0000002000 */
.L_x_3678:
[----:B------:R-:W-:Y:S05]  /*49c0*/  BSYNC B0 ;  /* 0x0000000000007941 */ /* 0x000fea0003800000 */
.L_x_3677:
[----:B------:R-:W-:Y:S01]  /*49d0*/  ULDC UR4, c[0x0][0x9f0] ;  /* 0x00027c0000047ab9 */ /* 0x000fe20000000800 */
[----:B------:R-:W-:Y:S01]  /*49e0*/  BSSY B7, `(.L_x_3679) ;  /* 0x000087e000077945 */ /* 0x000fe20003800000 */
[----:B------:R-:W-:-:S03]  /*49f0*/  SEL R9, R201, UR4, P2 ;  /* 0x00000004c9097c07 */ /* 0x000fc60009000000 */
[----:B------:R-:W-:Y:S05]  /*4a00*/  @!P1 BRA `(.L_x_3680) ;  /* 0x00000020005c9947 */ /* 0x000fea0003800000 */
[----:B------:R-:W2:Y:S01]  /*4a10*/  LDL R0, [R1+0x28] ;  /* 0x0000280001007983 */ /* 0x000ea20000100800 */
[----:B------:R-:W-:Y:S01]  /*4a20*/  BSSY B0, `(.L_x_3681) ;  /* 0x000001e000007945 */ /* 0x000fe20003800000 */
[----:B------:R-:W-:Y:S01]  /*4a30*/  IMAD.MOV.U32 R3, RZ, RZ, RZ ;  /* 0x000000ffff037224 */ /* 0x000fe200078e00ff */
[----:B--2---:R-:W-:-:S13]  /*4a40*/  LOP3.LUT P0, RZ, R0, 0x4, RZ, 0xc0, !PT ;  /* 0x0000000400ff7812 */ /* 0x004fda000780c0ff */
[----:B------:R-:W-:Y:S05]  /*4a50*/  @!P0 BRA `(.L_x_3682) ;  /* 0x0000000000688947 */ /* 0x000fea0003800000 */
        /* <DEDUP_REMOVED lines=10> */
[----:B------:R1:W2:Y:S02]  /*4b00*/  F2I.FTZ.U32.TRUNC.NTZ R5, R4 ;  /* 0x0000000400057305 */ /* 0x0002a4000021f000 */
[----:B-1----:R-:W-:Y:S02]  /*4b10*/  IMAD.MOV.U32 R4, RZ, RZ, RZ ;  /* 0x000000ffff047224 */ /* 0x002fe400078e00ff */
[----:B--2---:R-:W-:-:S04]  /*4b20*/  IMAD.MOV R7, RZ, RZ, -R5 ;  /* 0x000000ffff077224 */ /* 0x004fc800078e0a05 */
        /* <DEDUP_REMOVED lines=13> */
.L_x_3682:
[----:B------:R-:W-:Y:S05]  /*4c00*/  BSYNC B0 ;  /* 0x0000000000007941 */ /* 0x000fea0003800000 */
.L_x_3681:
[-C--:B------:R-:W-:Y:S01]  /*4c10*/  IMAD R0, R211, R3.reuse, RZ ;  /* 0x00000003d3007224 */ /* 0x080fe200078e02ff */
[----:B------:R-:W-:Y:S01]  /*4c20*/  PLOP3.LUT P0, PT, PT, PT, PT, 0x80, 0x0 ;  /* 0x000000000000781c */ /* 0x000fe20003f0f070 */
[----:B------:R-:W-:Y:S01]  /*4c30*/  IMAD.MOV.U32 R20, RZ, RZ, RZ ;  /* 0x000000ffff147224 */ /* 0x000fe200078e00ff */
[----:B------:R-:W-:Y:S02]  /*4c40*/  CS2R R150, SRZ ;  /* 0x0000000000967805 */ /* 0x000fe4000001ff00 */
[----:B------:R-:W-:Y:S02]  /*4c50*/  CS2R R148, SRZ ;  /* 0x0000000000947805 */ /* 0x000fe4000001ff00 */
[----:B------:R-:W-:Y:S01]  /*4c60*/  VIADDMNMX R4, R0, R3, R168, PT ;  /* 0x0000000300047246 */ /* 0x000fe200038001a8 */
[----:B------:R-:W-:Y:S01]  /*4c70*/  IMAD.MOV.U32 R3, RZ, RZ, RZ ;  /* 0x000000ffff037224 */ /* 0x000fe200078e00ff */
        /* <DEDUP_REMOVED lines=38> */
[----:B0-----:R-:W-:Y:S02]  /*4ee0*/  CS2R R72, SRZ ;  /* 0x0000000000487805 */ /* 0x001fe4000001ff00 */
[----:B------:R-:W-:Y:S02]  /*4ef0*/  CS2R R70, SRZ ;  /* 0x0000000000467805 */ /* 0x000fe4000001ff00 */
[----:B---3--:R-:W-:Y:S02]  /*4f00*/  CS2R R68, SRZ ;  /* 0x0000000000447805 */ /* 0x008fe4000001ff00 */
[----:B------:R-:W-:Y:S02]  /*4f10*/  CS2R R66, SRZ ;  /* 0x0000000000427805 */ /* 0x000fe4000001ff00 */
[----:B----4-:R-:W-:Y:S02]  /*4f20*/  CS2R R64, SRZ ;  /* 0x0000000000407805 */ /* 0x010fe4000001ff00 */
        /* <DEDUP_REMOVED lines=21> */
[----:B------:R-:W2:Y:S01]  /*5080*/  LDL R5, [R1+0x2c] ;  /* 0x00002c0001057983 */ /* 0x000ea20000100800 */
[----:B------:R-:W-:-:S03]  /*5090*/  ISETP.NE.AND P0, PT, R184, 0x3, PT ;  /* 0x00000003b800780c */ /* 0x000fc60003f05270 */
[----:B--2---:R-:W0:Y:S02]  /*50a0*/  SHFL.IDX PT, R3, R5, RZ, 0x1f ;  /* 0x00001fff05037589 */ /* 0x004e2400000e0000 */
[----:B0-----:R-:W-:-:S04]  /*50b0*/  LEA.HI R5, R3, R3, RZ, 0x1 ;  /* 0x0000000303057211 */ /* 0x001fc800078f08ff */
[----:B------:R-:W-:-:S05]  /*50c0*/  LOP3.LUT R6, R5, 0x1fffe, RZ, 0xc0, !PT ;  /* 0x0001fffe05067812 */ /* 0x000fca00078ec0ff */
[----:B------:R-:W-:-:S04]  /*50d0*/  IMAD.IADD R3, R3, 0x1, -R6 ;  /* 0x0000000103037824 */ /* 0x000fc800078e0a06 */
[----:B------:R-:W-:-:S04]  /*50e0*/  IMAD R3, R3, 0x8000, R2 ;  /* 0x0000800003037824 */ /* 0x000fc800078e0202 */
[----:B------:R-:W-:-:S05]  /*50f0*/  VIADD R3, R3, 0x400 ;  /* 0x0000040003037836 */ /* 0x000fca0000000000 */
[----:B------:R-:W-:-:S04]  /*5100*/  SHF.R.U32.HI R3, RZ, 0x4, R3 ;  /* 0x00000004ff037819 */ /* 0x000fc80000011603 */
[----:B------:R-:W-:-:S04]  /*5110*/  LOP3.LUT R3, R3, 0x3fff, RZ, 0xc0, !PT ;  /* 0x00003fff03037812 */ /* 0x000fc800078ec0ff */
[----:B------:R-:W-:Y:S01]  /*5120*/  LOP3.LUT R3, R3, 0x2000000, RZ, 0xfc, !PT ;  /* 0x0200000003037812 */ /* 0x000fe200078efcff */
[----:B------:R-:W-:Y:S06]  /*5130*/  @!P0 BRA `(.L_x_3684) ;  /* 0x0000000000048947 */ /* 0x000fec0003800000 */
[----:B------:R-:W-:Y:S01]  /*5140*/  BPT.TRAP 0x1 ;  /* 0x000000040000795c */ /* 0x000fe20000300000 */
.L_x_3684:
[----:B------:R-:W-:Y:S01]  /*5150*/  IMAD R5, R18, 0x8, R2 ;  /* 0x0000000812057824 */ /* 0x000fe200078e0202 */
[----:B------:R-:W-:Y:S01]  /*5160*/  SHF.L.U32 R8, R22, 0x1f, RZ ;  /* 0x0000001f16087819 */ /* 0x000fe200000006ff */
[----:B------:R-:W-:Y:S01]  /*5170*/  VIADD R6, R2, 0x26800 ;  /* 0x0002680002067836 */ /* 0x000fe20000000000 */
[----:B------:R-:W-:Y:S02]  /*5180*/  BSSY B0, `(.L_x_3685) ;  /* 0x0000008000007945 */ /* 0x000fe40003800000 */
[----:B------:R-:W0:Y:S02]  /*5190*/  SYNCS.PHASECHK.TRANS64.TRYWAIT P0, [R5+URZ+0x28c50], R8 ;  /* 0x028c5008050075a7 */ /* 0x000e24000800017f */
[----:B------:R-:W-:Y:S01]  /*51a0*/  SHF.R.U32.HI R7, RZ, 0x4, R6 ;  /* 0x00000004ff077819 */ /* 0x000fe20000011606 */
[----:B------:R-:W-:-:S03]  /*51b0*/  IMAD R6, R18, 0x1000, R3 ;  /* 0x0000100012067824 */ /* 0x000fc600078e0203 */
[----:B------:R-:W-:-:S04]  /*51c0*/  LOP3.LUT R7, R7, 0x3fff, RZ, 0xc0, !PT ;  /* 0x00003fff07077812 */ /* 0x000fc800078ec0ff */
[----:B------:R-:W-:Y:S01]  /*51d0*/  LOP3.LUT R12, R7, 0x10000, RZ, 0xfc, !PT ;  /* 0x00010000070c7812 */ /* 0x000fe200078efcff */
[----:B------:R-:W-:Y:S01]  /*51e0*/  IMAD.MOV.U32 R7, RZ, RZ, 0x40000040 ;  /* 0x40000040ff077424 */ /* 0x000fe200078e00ff */
[----:B0-----:R-:W-:Y:S06]  /*51f0*/  @!P0 BRA `(.L_x_3686) ;  /* 0x0000015800bc8947 */ /* 0x001fec0003800000 */
.L_x_3953:
[----:B------:R-:W-:Y:S05]  /*5200*/  BSYNC B0 ;  /* 0x0000000000007941 */ /* 0x000fea0003800000 */
.L_x_3685:
[----:B------:R-:W-:Y:S01]  /*5210*/  BAR.SYNC.DEFER_BLOCKING 0xe, 0x100 ;  /* 0x0384000000007b1d */ /* 0x000fe20000010000 */
[----:B------:R-:W-:Y:S01]  /*5220*/  IMAD.MOV.U32 R13, RZ, RZ, 0x40000040 ;  /* 0x40000040ff0d7424 */ /* 0x000fe200078e00ff */
[C---:B------:R-:W-:Y:S01]  /*5230*/  R2UR UR6, R6.reuse ;  /* 0x00000000060672ca */ /* 0x040fe200000e0000 */
[----:B------:R-:W-:Y:S01]  /*5240*/  VIADD R10, R6, 0x100 ;  /* 0x00000100060a7836 */ /* 0x000fe20000000000 */
[----:B------:R-:W-:Y:S01]  /*5250*/  R2UR UR7, R7 ;  /* 0x00000000070772ca */ /* 0x000fe200000e0000 */
[----:B------:R-:W-:Y:S01]  /*5260*/  IMAD.MOV.U32 R11, RZ, RZ, 0x40000040 ;  /* 0x40000040ff0b7424 */ /* 0x000fe200078e00ff */
[----:B------:R-:W-:Y:S01]  /*5270*/  R2UR UR4, R12 ;  /* 0x000000000c0472ca */ /* 0x000fe200000e0000 */
[----:B0-----:R-:W-:Y:S01]  /*5280*/  VIADD R8, R6, 0x80 ;  /* 0x0000008006087836 */ /* 0x001fe20000000000 */
[----:B------:R-:W-:Y:S01]  /*5290*/  R2UR UR5, R13 ;  /* 0x000000000d0572ca */ /* 0x000fe200000e0000 */
[----:B------:R-:W-:Y:S01]  /*52a0*/  IMAD.MOV.U32 R9, RZ, RZ, 0x40000040 ;  /* 0x40000040ff097424 */ /* 0x000fe200078e00ff */
        /* <DEDUP_REMOVED lines=13> */
[----:B------:R-:W0:Y:S01]  /*5380*/  S2R R14, SR_TID.X ;  /* 0x00000000000e7919 */ /* 0x000e220000002100 */
[----:B------:R-:W-:Y:S01]  /*5390*/  WARPGROUP.ARRIVE ;  /* 0x00000000000079c5 */ /* 0x000fe20000000000 */
[----:B------:R-:W-:Y:S01]  /*53a0*/  R2UR UR13, R9 ;  /* 0x00000000090d72ca */ /* 0x000fe200000e0000 */
[----:B------:R-:W-:Y:S01]  /*53b0*/  VIADD R4, R4, 0xfffffffe ;  /* 0xfffffffe04047836 */ /* 0x000fe20000000000 */
[----:B------:R-:W-:Y:S03]  /*53c0*/  BSSY B0, `(.L_x_3687) ;  /* 0x00000ec000007945 */ /* 0x000fe60003800000 */
[----:B------:R-:W-:Y:S01]  /*53d0*/  HGMMA.64x256x16.F32.BF16 R24, gdesc[UR4].tnspB, RZ, !UPT, gsb0 ;  /* 0x43e00000041879f0 */ /* 0x000fe2000c0018ff */
[----:B------:R-:W-:Y:S01]  /*53e0*/  R2UR UR6, R6 ;  /* 0x00000000060672ca */ /* 0x000fe200000e0000 */
[----:B------:R-:W-:Y:S01]  /*53f0*/  VIADD R6, R12, 0x6 ;  /* 0x000000060c067836 */ /* 0x000fe20000000000 */
[----:B------:R-:W-:Y:S01]  /*5400*/  R2UR UR7, R7 ;  /* 0x00000000070772ca */ /* 0x000fe200000e0000 */
[----:B------:R-:W-:-:S03]  /*5410*/  IMAD.MOV.U32 R7, RZ, RZ, 0x40000040 ;  /* 0x40000040ff077424 */ /* 0x000fc600078e00ff */
[----:B------:R-:W-:Y:S02]  /*5420*/  R2UR UR4, R6 ;  /* 0x00000000060472ca */ /* 0x000fe400000e0000 */
[----:B------:R-:W-:Y:S02]  /*5430*/  R2UR UR5, R7 ;  /* 0x00000000070572ca */ /* 0x000fe400000e0000 */
        /* <DEDUP_REMOVED lines=18> */
[----:B------:R-:W-:-:S13]  /*5560*/  ISETP.GE.AND P0, PT, R4, R0, PT ;  /* 0x000000000400720c */ /* 0x000fda0003f06270 */
[----:B0-----:R-:W-:Y:S05]  /*5570*/  @!P0 BRA `(.L_x_3688) ;  /* 0x0000000c00408947 */ /* 0x001fea0003800000 */
[----:B------:R-:W-:-:S07]  /*5580*/  IMAD.MOV.U32 R14, RZ, RZ, R4 ;  /* 0x000000ffff0e7224 */ /* 0x000fce00078e0004 */
.L_x_3694:
[----:B------:R-:W-:Y:S01]  /*5590*/  BAR.SYNC.DEFER_BLOCKING 0xe, 0x100 ;  /* 0x0384000000007b1d */ /* 0x000fe20000010000 */
[----:B0-----:R-:W-:Y:S01]  /*55a0*/  IMAD R4, R18, 0x40, R191 ;  /* 0x0000004012047824 */ /* 0x001fe200078e02bf */
[----:B------:R-:W-:Y:S01]  /*55b0*/  ISETP.NE.AND P2, PT, R184, 0x3, PT ;  /* 0x00000003b800780c */ /* 0x000fe20003f45270 */
[----:B------:R-:W-:Y:S02]  /*55c0*/  VIADD R15, R18, 0x1 ;  /* 0x00000001120f7836 */ /* 0x000fe40000000000 */
[----:B------:R-:W-:-:S03]  /*55d0*/  IMAD R4, R4, 0x4, R2 ;  /* 0x0000000404047824 */ /* 0x000fc600078e0202 */
[----:B------:R-:W-:-:S04]  /*55e0*/  ISETP.NE.AND P0, PT, R15, 0x2, PT ;  /* 0x000000020f00780c */ /* 0x000fc80003f05270 */
[----:B------:R-:W-:-:S05]  /*55f0*/  SEL R15, R15, RZ, P0 ;  /* 0x000000ff0f0f7207 */ /* 0x000fca0000000000 */
[----:B------:R-:W-:Y:S01]  /*5600*/  IMAD.MOV.U32 R18, RZ, RZ, R15 ;  /* 0x000000ffff127224 */ /* 0x000fe200078e000f */
[----:B------:R-:W0:Y:S04]  /*5610*/  LDS R5, [R4+0x28800] ;  /* 0x0288000004057984 */ /* 0x000e280000000800 */
[----:B------:R-:W1:Y:S01]  /*5620*/  LDS R4, [R4+0x28820] ;  /* 0x0288200004047984 */ /* 0x000e620000000800 */
[-C--:B0-----:R-:W-:Y:S01]  /*5630*/  FMUL.FTZ R24, R24, R5.reuse ;  /* 0x0000000518187220 */ /* 0x081fe20000410000 */
        /* <DEDUP_REMOVED lines=67> */
[----:B------:R-:W-:-:S02]  /*5a70*/  IMAD.MOV.U32 R4, RZ, RZ, R14 ;  /* 0x000000ffff047224 */ /* 0x000fc400078e000e */
[-C--:B------:R-:W-:Y:S01]  /*5a80*/  FMUL.FTZ R32, R32, R5.reuse ;  /* 0x0000000520207220 */ /* 0x080fe20000410000 */
[-C--:B------:R-:W-:Y:S01]  /*5a90*/  FMUL.FTZ R33, R33, R5.reuse ;  /* 0x0000000521217220 */ /* 0x080fe20000410000 */
[-C--:B------:R-:W-:Y:S01]  /*5aa0*/  FMUL.FTZ R36, R36, R5.reuse ;  /* 0x0000000524247220 */ /* 0x080fe20000410000 */
[-C--:B------:R-:W-:Y:S01]  /*5ab0*/  FMUL.FTZ R37, R37, R5.reuse ;  /* 0x0000000525257220 */ /* 0x080fe20000410000 */
[----:B------:R-:W-:Y:S01]  /*5ac0*/  ISETP.GT.AND P1, PT, R4, R0, PT ;  /* 0x000000000400720c */ /* 0x000fe20003f24270 */
[-C--:B------:R-:W-:Y:S01]  /*5ad0*/  FMUL.FTZ R40, R40, R5.reuse ;  /* 0x0000000528287220 */ /* 0x080fe20000410000 */
[----:B------:R-:W-:Y:S01]  /*5ae0*/  SEL R4, RZ, 0x1, P0 ;  /* 0x00000001ff047807 */ /* 0x000fe20000000000 */
        /* <DEDUP_REMOVED lines=55> */
[----:B------:R-:W-:Y:S01]  /*5e60*/  LOP3.LUT R22, R22, R4, RZ, 0x3c, !PT ;  /* 0x0000000416167212 */ /* 0x000fe200078e3cff */
[----:B------:R-:W-:Y:S01]  /*5e70*/  VIADD R14, R14, 0xffffffff ;  /* 0xffffffff0e0e7836 */ /* 0x000fe20000000000 */
[----:B------:R-:W-:Y:S06]  /*5e80*/  @!P2 BRA `(.L_x_3689) ;  /* 0x000000000004a947 */ /* 0x000fec0003800000 */
[----:B------:R-:W-:Y:S01]  /*5e90*/  BPT.TRAP 0x1 ;  /* 0x000000040000795c */ /* 0x000fe20000300000 */
.L_x_3689:
[----:B------:R-:W-:Y:S01]  /*5ea0*/  IMAD R4, R18, 0x8, R2 ;  /* 0x0000000812047824 */ /* 0x000fe200078e0202 */
[----:B------:R-:W-:-:S04]  /*5eb0*/  SHF.L.U32 R5, R22, 0x1f, RZ ;  /* 0x0000001f16057819 */ /* 0x000fc800000006ff */
[----:B------:R0:W1:Y:S01]  /*5ec0*/  SYNCS.PHASECHK.TRANS64.TRYWAIT P0, [R4+URZ+0x28c50], R5 ;  /* 0x028c5005040075a7 */ /* 0x000062000800017f */
[----:B------:R-:W-:Y:S05]  /*5ed0*/  @!P2 BRA `(.L_x_3690) ;  /* 0x000000000004a947 */ /* 0x000fea0003800000 */
[----:B------:R-:W-:Y:S01]  /*5ee0*/  BPT.TRAP 0x1 ;  /* 0x000000040000795c */ /* 0x000fe20000300000 */
.L_x_3690:
[----:B------:R-:W-:Y:S04]  /*5ef0*/  BSSY B1, `(.L_x_3691) ;  /* 0x0000004000017945 */ /* 0x000fe80003800000 */
[----:B-1----:R-:W-:Y:S05]  /*5f00*/  @P0 BRA `(.L_x_3692) ;  /* 0x0000000000080947 */ /* 0x002fea0003800000 */
[----:B------:R-:W1:Y:S02]  /*5f10*/  SYNCS.PHASECHK.TRANS64.TRYWAIT P0, [R4+URZ+0x28c50], R5 ;  /* 0x028c5005040075a7 */ /* 0x000e64000800017f */
[----:B-1----:R-:W-:Y:S05]  /*5f20*/  @!P0 BRA `(.L_x_3693) ;  /* 0x0000014c00848947 */ /* 0x002fea0003800000 */
.L_x_3692:
[----:B------:R-:W-:Y:S05]  /*5f30*/  BSYNC B1 ;  /* 0x0000000000017941 */ /* 0x000fea0003800000 */
.L_x_3691:
[----:B01----:R-:W-:Y:S01]  /*5f40*/  IMAD.MOV.U32 R5, RZ, RZ, 0x40000040 ;  /* 0x40000040ff057424 */ /* 0x003fe200078e00ff */
[----:B------:R-:W-:Y:S01]  /*5f50*/  WARPGROUP.ARRIVE ;  /* 0x00000000000079c5 */ /* 0x000fe20000000000 */
[----:B------:R-:W-:-:S05]  /*5f60*/  IMAD R4, R18, 0x1000, R3 ;  /* 0x0000100012047824 */ /* 0x000fca00078e0203 */
[----:B------:R-:W0:Y:S01]  /*5f70*/  S2R R20, SR_TID.X ;  /* 0x0000000000147919 */ /* 0x000e220000002100 */
[----:B------:R-:W-:Y:S01]  /*5f80*/  IMAD.MOV.U32 R13, RZ, RZ, 0x40000040 ;  /* 0x40000040ff0d7424 */ /* 0x000fe200078e00ff */
[----:B------:R-:W-:Y:S01]  /*5f90*/  R2UR UR7, R5 ;  /* 0x00000000050772ca */ /* 0x000fe200000e0000 */
[----:B------:R-:W-:Y:S01]  /*5fa0*/  VIADD R5, R2, 0x26800 ;  /* 0x0002680002057836 */ /* 0x000fe20000000000 */
[----:B------:R-:W-:Y:S02]  /*5fb0*/  R2UR UR6, R4 ;  /* 0x00000000040672ca */ /* 0x000fe400000e0000 */
[----:B------:R-:W-:Y:S01]  /*5fc0*/  R2UR UR5, R13 ;  /* 0x000000000d0572ca */ /* 0x000fe200000e0000 */
[----:B------:R-:W-:Y:S01]  /*5fd0*/  IMAD.MOV.U32 R13, RZ, RZ, 0x40000040 ;  /* 0x40000040ff0d7424 */ /* 0x000fe200078e00ff */
[----:B------:R-:W-:-:S04]  /*5fe0*/  SHF.R.U32.HI R5, RZ, 0x4, R5 ;  /* 0x00000004ff057819 */ /* 0x000fc80000011605 */
[----:B------:R-:W-:-:S04]  /*5ff0*/  LOP3.LUT R5, R5, 0x3fff, RZ, 0xc0, !PT ;  /* 0x00003fff05057812 */ /* 0x000fc800078ec0ff */
[----:B------:R-:W-:Y:S01]  /*6000*/  LOP3.LUT R12, R5, 0x10000, RZ, 0xfc, !PT ;  /* 0x00010000050c7812 */ /* 0x000fe200078efcff */
[----:B------:R-:W-:-:S03]  /*6010*/  IMAD.MOV.U32 R5, RZ, RZ, 0x40000040 ;  /* 0x40000040ff057424 */ /* 0x000fc600078e00ff */
[----:B------:R-:W-:Y:S01]  /*6020*/  R2UR UR4, R12 ;  /* 0x000000000c0472ca */ /* 0x000fe200000e0000 */
[----:B------:R-:W-:Y:S01]  /*6030*/  VIADD R12, R4, 0x80 ;  /* 0x00000080040c7836 */ /* 0x000fe20000000000 */
[----:B0-----:R-:W-:-:S11]  /*6040*/  LOP3.LUT R20, R20, 0x7f, RZ, 0xc0, !PT ;  /* 0x0000007f14147812 */ /* 0x001fd600078ec0ff */
[----:B------:R-:W-:Y:S01]  /*6050*/  HGMMA.64x256x16.F32.BF16 R24, gdesc[UR4].tnspB, R24, gsb0 ;  /* 0x43e00000041879f0 */ /* 0x000fe20008001818 */
[----:B------:R-:W-:Y:S01]  /*6060*/  R2UR UR6, R12 ;  /* 0x000000000c0672ca */ /* 0x000fe200000e0000 */
[----:B------:R-:W-:Y:S01]  /*6070*/  VIADD R12, R4, 0x100 ;  /* 0x00000100040c7836 */ /* 0x000fe20000000000 */
[----:B------:R-:W-:Y:S01]  /*6080*/  R2UR UR7, R13 ;  /* 0x000000000d0772ca */ /* 0x000fe200000e0000 */
[----:B------:R-:W-:Y:S01]  /*6090*/  IMAD.MOV.U32 R13, RZ, RZ, 0x40000040 ;  /* 0x40000040ff0d7424 */ /* 0x000fe200078e00ff */
[----:B------:R-:W-:Y:S01]  /*60a0*/  R2UR UR4, R10 ;  /* 0x000000000a0472ca */ /* 0x000fe200000e0000 */
[----:B------:R-:W-:Y:S01]  /*60b0*/  VIADD R4, R4, 0x180 ;  /* 0x0000018004047836 */ /* 0x000fe20000000000 */
[----:B------:R-:W-:Y:S02]  /*60c0*/  R2UR UR5, R11 ;  /* 0x000000000b0572ca */ /* 0x000fe400000e0000 */
[----:B------:R-:W-:Y:S01]  /*60d0*/  ISETP.NE.AND P0, PT, R20, RZ, PT ;  /* 0x000000ff1400720c */ /* 0x000fe20003f05270 */
[----:B------:R-:W-:-:S02]  /*60e0*/  WARPGROUP.DEPBAR.LE gsb0, 0x0 ;  /* 0x00008000000079c5 */ /* 0x000fc40000010000 */
[----:B------:R-:W-:-:S15]  /*60f0*/  WARPGROUP.ARRIVE ;  /* 0x00000000000079c5 */ /* 0x000fde0000000000 */
[----:B------:R-:W-:-:S01]  /*6100*/  NOP ;  /* 0x0000000000007918 */ /* 0x000fc20000000000 */
[----:B------:R-:W-:Y:S01]  /*6110*/  HGMMA.64x256x16.F32.BF16 R24, gdesc[UR4].tnspB, R24, gsb0 ;  /* 0x43e00000041879f0 */ /* 0x000fe20008001818 */
[----:B------:R-:W-:Y:S02]  /*6120*/  R2UR UR6, R12 ;  /* 0x000000000c0672ca */ /* 0x000fe400000e0000 */
[----:B------:R-:W-:Y:S02]  /*6130*/  R2UR UR7, R13 ;  /* 0x000000000d0772ca */ /* 0x000fe400000e0000 */
[----:B------:R-:W-:Y:S02]  /*6140*/  R2UR UR4, R8 ;  /* 0x00000000080472ca */ /* 0x000fe400000e0000 */
[----:B------:R-:W-:Y:S01]  /*6150*/  R2UR UR5, R9 ;  /* 0x00000000090572ca */ /* 0x000fe200000e0000 */
[----:B------:R-:W-:Y:S02]  /*6160*/  WARPGROUP.DEPBAR.LE gsb0, 0x0 ;  /* 0x00008000000079c5 */ /* 0x000fe40000010000 */
[----:B------:R-:W-:-:S15]  /*6170*/  WARPGROUP.ARRIVE ;  /* 0x00000000000079c5 */ /* 0x000fde0000000000 */
[----:B------:R-:W-:-:S03]  /*6180*/  NOP ;  /* 0x0000000000007918 */ /* 0x000fc60000000000 */
[----:B------:R-:W-:Y:S01]  /*6190*/  HGMMA.64x256x16.F32.BF16 R24, gdesc[UR4].tnspB, R24, gsb0 ;  /* 0x43e00000041879f0 */ /* 0x000fe20008001818 */
[----:B------:R-:W-:Y:S01]  /*61a0*/  R2UR UR6, R4 ;  /* 0x00000000040672ca */ /* 0x000fe200000e0000 */
[----:B------:R-:W-:Y:S01]  /*61b0*/  @!P0 IMAD R4, R15, 0x8, R2 ;  /* 0x000000080f048824 */ /* 0x000fe200078e0202 */
[----:B------:R-:W-:Y:S02]  /*61c0*/  R2UR UR7, R5 ;  /* 0x00000000050772ca */ /* 0x000fe400000e0000 */
[----:B------:R-:W-:Y:S01]  /*61d0*/  R2UR UR4, R6 ;  /* 0x00000000060472ca */ /* 0x000fe200000e0000 */
[----:B------:R-:W-:Y:S01]  /*61e0*/  @!P0 VIADD R4, R4, 0x28c60 ;  /* 0x00028c6004048836 */ /* 0x000fe20000000000 */
[----:B------:R-:W-:-:S04]  /*61f0*/  R2UR UR5, R7 ;  /* 0x00000000070572ca */ /* 0x000fc800000e0000 */
[----:B------:R-:W-:Y:S01]  /*6200*/  @!P0 PRMT R4, RZ, 0x654, R4 ;  /* 0x00000654ff048816 */ /* 0x000fe20000000004 */
[----:B------:R-:W-:Y:S02]  /*6210*/  WARPGROUP.DEPBAR.LE gsb0, 0x0 ;  /* 0x00008000000079c5 */ /* 0x000fe40000010000 */
[----:B------:R-:W-:-:S14]  /*6220*/  WARPGROUP.ARRIVE ;  /* 0x00000000000079c5 */ /* 0x000fdc0000000000 */
[----:B------:R-:W-:Y:S03]  /*6230*/  HGMMA.64x256x16.F32.BF16 R24, gdesc[UR4].tnspB, R24, gsb0 ;  /* 0x43e00000041879f0 */ /* 0x000fe60008001818 */
[----:B------:R-:W-:Y:S02]  /*6240*/  WARPGROUP.DEPBAR.LE gsb0, 0x0 ;  /* 0x00008000000079c5 */ /* 0x000fe40000010000 */
[----:B------:R-:W-:Y:S06]  /*6250*/  BAR.ARV 0xf, 0x100 ;  /* 0x03c4000000007b1d */ /* 0x000fec0000002000 */
[----:B------:R0:W-:Y:S01]  /*6260*/  @!P0 SYNCS.ARRIVE.TRANS64.RED.A1T0 RZ, [R4+URZ], RZ ;  /* 0x000000ff04ff89a7 */ /* 0x0001e2000810043f */
[----:B------:R-:W-:Y:S05]  /*6270*/  @P1 BRA `(.L_x_3694) ;  /* 0xfffffff000c41947 */ /* 0x000fea000383ffff */
.L_x_3688:
[----:B------:R-:W-:Y:S05]  /*6280*/  BSYNC B0 ;  /* 0x0000000000007941 */ /* 0x000fea0003800000 */
.L_x_3687:
[----:B------:R-:W-:Y:S01]  /*6290*/  BAR.SYNC.DEFER_BLOCKING 0xe, 0x100 ;  /* 0x0384000000007b1d */ /* 0x000fe20000010000 */
[C---:B------:R-:W-:Y:S01]  /*62a0*/  IMAD R0, R18.reuse, 0x40, R191 ;  /* 0x0000004012007824 */ /* 0x040fe200078e02bf */
[----:B------:R-:W-:Y:S01]  /*62b0*/  PLOP3.LUT P0, PT, PT, PT, PT, 0x8, 0x0 ;  /* 0x000000000000781c */ /* 0x000fe20003f0e170 */
[----:B------:R-:W-:Y:S02]  /*62c0*/  VIADD R18, R18, 0x1 ;  /* 0x0000000112127836 */ /* 0x000fe40000000000 */
[----:B------:R-:W-:Y:S02]  /*62d0*/  IMAD R2, R0, 0x4, R2 ;  /* 0x0000000400027824 */ /* 0x000fe400078e0202 */
[----:B------:R-:W-:Y:S01]  /*62e0*/  IMAD.MOV.U32 R20, RZ, RZ, RZ ;  /* 0x000000ffff147224 */ /* 0x000fe200078e00ff */
[----:B------:R-:W-:Y:S01]  /*62f0*/  ISETP.NE.AND P1, PT, R18, 0x2, PT ;  /* 0x000000021200780c */ /* 0x000fe20003f25270 */
[----:B------:R-:W-:-:S03]  /*6300*/  IMAD.MOV.U32 R3, RZ, RZ, RZ ;  /* 0x000000ffff037224 */ /* 0x000fc600078e00ff */
[----:B------:R-:W-:Y:S01]  /*6310*/  SEL R18, R18, RZ, P1 ;  /* 0x000000ff12127207 */ /* 0x000fe20000800000 */
        /* <DEDUP_REMOVED lines=66> */
[----:B------:R-:W-:Y:S01]  /*6740*/  SEL R0, RZ, 0x1, P1 ;  /* 0x00000001ff007807 */ /* 0x000fe20000800000 */
        /* <DEDUP_REMOVED lines=65> */
[----:B------:R-:W-:Y:S06]  /*6b60*/  BAR.ARV 0xf, 0x100 ;  /* 0x03c4000000007b1d */ /* 0x000fec0000002000 */
[----:B------:R-:W-:Y:S05]  /*6b70*/  BRA `(.L_x_3683) ;  /* 0x0000006400907947 */ /* 0x000fea0003800000 */
.L_x_3680:
        /* <DEDUP_REMOVED lines=8> */
[----:B------:R-:W-:-:S05]  /*6c00*/  IABS R10, R9 ;  /* 0x00000009000a7213 */ /* 0x000fca0000000000 */
[----:B------:R-:W-:Y:S02]  /*6c10*/  IMAD.MOV R10, RZ, RZ, -R10 ;  /* 0x000000ffff0a7224 */ /* 0x000fe400078e0a0a */
[----:B-1----:R-:W1:Y:S02]  /*6c20*/  MUFU.RCP R6, R6 ;  /* 0x0000000600067308 */ /* 0x002e640000001000 */
[----:B-1----:R-:W-:Y:S01]  /*6c30*/  VIADD R4, R6, 0xffffffe ;  /* 0x0ffffffe06047836 */ /* 0x002fe20000000000 */
[----:B------:R-:W-:Y:S02]  /*6c40*/  IABS R6, R0 ;  /* 0x0000000000067213 */ /* 0x000fe40000000000 */
[----:B------:R-:W-:-:S03]  /*6c50*/  LOP3.LUT R0, R0, R9, RZ, 0x3c, !PT ;  /* 0x0000000900007212 */ /* 0x000fc600078e3cff */
[----:B------:R1:W2:Y:S01]  /*6c60*/  F2I.FTZ.U32.TRUNC.NTZ R5, R4 ;  /* 0x0000000400057305 */ /* 0x0002a2000021f000 */
[----:B------:R-:W-:Y:S01]  /*6c70*/  ISETP.GE.AND P2, PT, R0, RZ, PT ;  /* 0x000000ff0000720c */ /* 0x000fe20003f46270 */
[----:B-1----:R-:W-:Y:S02]  /*6c80*/  IMAD.MOV.U32 R4, RZ, RZ, RZ ;  /* 0x000000ffff047224 */ /* 0x002fe400078e00ff */
[----:B--2---:R-:W-:-:S04]  /*6c90*/  IMAD.MOV R8, RZ, RZ, -R5 ;  /* 0x000000ffff087224 */ /* 0x004fc800078e0a05 */
        /* <DEDUP_REMOVED lines=14> */
.L_x_3696:
[----:B------:R-:W-:Y:S05]  /*6d80*/  BSYNC B0 ;  /* 0x0000000000007941 */ /* 0x000fea0003800000 */
.L_x_3695:
        /* <DEDUP_REMOVED lines=72> */
[----:B------:R-:W-:Y:S03]  /*7210*/  BSSY B6, `(.L_x_3697) ;  /* 0x000001c000067945 */ /* 0x000fe60003800000 */
[----:B--2---:R-:W0:Y:S02]  /*7220*/  SHFL.IDX PT, R0, R0, RZ, 0x1f ;  /* 0x00001fff00007589 */ /* 0x004e2400000e0000 */
[----:B0-----:R-:W-:-:S04]  /*7230*/  LEA.HI R3, R0, R0, RZ, 0x1 ;  /* 0x0000000000037211 */ /* 0x001fc800078f08ff */
        /* <DEDUP_REMOVED lines=25> */
.L_x_3698:
[----:B------:R-:W-:Y:S05]  /*73d0*/  BSYNC B6 ;  /* 0x0000000000067941 */ /* 0x000fea0003800000 */
.L_x_3697:
        /* <DEDUP_REMOVED lines=12> */
.L_x_3702:
[----:B-1----:R1:W2:Y:S02]  /*74a0*/  SYNCS.PHASECHK.TRANS64.TRYWAIT P0, [R2+URZ+0x28c00], R3 ;  /* 0x028c0003020075a7 */ /* 0x0022a4000800017f */
[----:B--2---:R-:W-:Y:S05]  /*74b0*/  @!P0 NANOSLEEP.SYNCS 0x989680 ;  /* 0x009896800000895d */ /* 0x004fea0003900000 */
[----:B------:R-:W2:Y:S02]  /*74c0*/  @!P0 SYNCS.PHASECHK.TRANS64 P0, [R2+URZ+0x28c00], R3 ;  /* 0x028c0003020085a7 */ /* 0x000ea4000800007f */
[----:B--2---:R-:W-:Y:S05]  /*74d0*/  @!P0 BRA `(.L_x_3702) ;  /* 0xfffffffc00f08947 */ /* 0x004fea000383ffff */
.L_x_3701:
[----:B------:R-:W-:Y:S05]  /*74e0*/  BSYNC B0 ;  /* 0x0000000000007941 */ /* 0x000fea0003800000 */
.L_x_3700:
[----:B------:R-:W-:Y:S05]  /*74f0*/  BRA `(.L_x_3703) ;  /* 0x0000002000ac7947 */ /* 0x000fea0003800000 */
.L_x_3699:
[----:B-----5:R-:W-:Y:S01]  /*7500*/  SHF.R.S32.HI R0, RZ, 0x1f, R154 ;  /* 0x0000001fff007819 */ /* 0x020fe2000001149a */
[----:B------:R-:W-:Y:S01]  /*7510*/  VIADD R4, R2, 0x20400 ;  /* 0x0002040002047836 */ /* 0x000fe20000000000 */
[----:B------:R-:W-:Y:S01]  /*7520*/  ULDC.64 UR4, c[0x0][0x3f8] ;  /* 0x0000fe0000047ab9 */ /* 0x000fe20000000a00 */
[----:B------:R-:W-:Y:S01]  /*7530*/  ULDC.64 UR6, c[0x0][0x408] ;  /* 0x0001020000067ab9 */ /* 0x000fe20000000a00 */
[----:B------:R-:W-:Y:S01]  /*7540*/  BSSY B6, `(.L_x_3704) ;  /* 0x0000021000067945 */ /* 0x000fe20003800000 */
[----:B------:R-:W-:Y:S01]  /*7550*/  IMAD R3, R0, UR4, RZ ;  /* 0x0000000400037c24 */ /* 0x000fe2000f8e02ff */
[----:B------:R-:W-:Y:S01]  /*7560*/  LOP3.LUT P0, RZ, R4, 0x3ff, RZ, 0xc0, !PT ;  /* 0x000003ff04ff7812 */ /* 0x000fe2000780c0ff */
[----:B------:R-:W-:Y:S02]  /*7570*/  IMAD R9, R0, UR6, RZ ;  /* 0x0000000600097c24 */ /* 0x000fe4000f8e02ff */
[----:B------:R-:W-:-:S04]  /*7580*/  IMAD.WIDE.U32 R4, R154, UR4, RZ ;  /* 0x000000049a047c25 */ /* 0x000fc8000f8e00ff */
        /* <DEDUP_REMOVED lines=28> */
.L_x_3705:
[----:B------:R-:W-:Y:S05]  /*7750*/  BSYNC B6 ;  /* 0x0000000000067941 */ /* 0x000fea0003800000 */
.L_x_3704:
[----:B------:R-:W-:Y:S01]  /*7760*/  ULDC.U8 UR4, c[0x0][0x410] ;  /* 0x0001040000047ab9 */ /* 0x000fe20000000000 */
[----:B------:R-:W-:Y:S01]  /*7770*/  BSSY B0, `(.L_x_3706) ;  /* 0x00001fb000007945 */ /* 0x000fe20003800000 */
[----:B------:R-:W-:Y:S01]  /*7780*/  ISETP.NE.AND P0, PT, RZ, UR4, PT ;  /* 0x00000004ff007c0c */ /* 0x000fe2000bf05270 */
[----:B------:R-:W-:Y:S02]  /*7790*/  VIADD R28, R23, 0x20 ;  /* 0x00000020171c7836 */ /* 0x000fe40000000000 */
[----:B------:R-:W-:-:S10]  /*77a0*/  IMAD R5, R153, 0x40, R23 ;  /* 0x0000004099057824 */ /* 0x000fd400078e0217 */
[----:B------:R-:W-:Y:S05]  /*77b0*/  @!P0 BRA `(.L_x_3707) ;  /* 0x0000001000008947 */ /* 0x000fea0003800000 */
[----:B------:R-:W-:-:S03]  /*77c0*/  UMOV UR4, 0xffffffff ;  /* 0xffffffff00047882 */ /* 0x000fc60000000000 */
[----:B------:R-:W-:Y:S05]  /*77d0*/  BRA.DIV UR4, `(.L_x_3708) ;  /* 0x00000136046c7947 */ /* 0x000fea000b800000 */
[----:B------:R0:W1:Y:S04]  /*77e0*/  SHFL.IDX PT, R0, R26, RZ, 0x1c1f ;  /* 0x001c1fff1a007589 */ /* 0x00006800000e0000 */
[----:B------:R0:W2:Y:S04]  /*77f0*/  SHFL.IDX PT, R3, R25, RZ, 0x1c1f ;  /* 0x001c1fff19037589 */ /* 0x0000a800000e0000 */
[----:B------:R-:W3:Y:S04]  /*7800*/  SHFL.IDX PT, R24, R24, RZ, 0x1c1f ;  /* 0x001c1fff18187589 */ /* 0x000ee800000e0000 */
[----:B------:R0:W4:Y:S02]  /*7810*/  SHFL.IDX PT, R21, R27, RZ, 0x1c1f ;  /* 0x001c1fff1b157589 */ /* 0x00012400000e0000 */
.L_x_3959:
[----:B------:R-:W-:Y:S01]  /*7820*/  ULDC UR4, c[0x0][0x448] ;  /* 0x0001120000047ab9 */ /* 0x000fe20000000800 */
[----:B------:R-:W-:Y:S01]  /*7830*/  LEA.HI R4, R210, R210, RZ, 0x1 ;  /* 0x000000d2d2047211 */ /* 0x000fe200078f08ff */
[----:B0-----:R-:W-:Y:S01]  /*7840*/  IMAD R26, R155, UR4, RZ ;  /* 0x000000049b1a7c24 */ /* 0x001fe2000f8e02ff */
[----:B------:R-:W-:Y:S01]  /*7850*/  BSSY B1, `(.L_x_3709) ;  /* 0x0000022000017945 */ /* 0x000fe20003800000 */
[----:B------:R-:W-:Y:S01]  /*7860*/  IMAD.SHL.U32 R10, R189, 0x40, RZ ;  /* 0x00000040bd0a7824 */ /* 0x000fe200078e00ff */
[----:B------:R-:W-:Y:S02]  /*7870*/  LOP3.LUT R7, R4, 0xfffffffe, RZ, 0xc0, !PT ;  /* 0xfffffffe04077812 */ /* 0x000fe400078ec0ff */
[----:B------:R-:W-:Y:S02]  /*7880*/  CS2R R8, SRZ ;  /* 0x0000000000087805 */ /* 0x000fe4000001ff00 */
[----:B------:R-:W-:Y:S02]  /*7890*/  ISETP.GE.AND P0, PT, R5, R26, PT ;  /* 0x0000001a0500720c */ /* 0x000fe40003f06270 */
[----:B------:R-:W-:-:S02]  /*78a0*/  CS2R R4, SRZ ;  /* 0x0000000000047805 */ /* 0x000fc4000001ff00 */
[----:B------:R-:W-:Y:S01]  /*78b0*/  LOP3.LUT R27, R10, 0x1c0, RZ, 0xc0, !PT ;  /* 0x000001c00a1b7812 */ /* 0x000fe200078ec0ff */
[----:B------:R-:W-:Y:S01]  /*78c0*/  IMAD.IADD R25, R210, 0x1, -R7 ;  /* 0x00000001d2197824 */ /* 0x000fe200078e0a07 */
[----:B------:R-:W-:Y:S02]  /*78d0*/  CS2R R6, SRZ ;  /* 0x0000000000067805 */ /* 0x000fe4000001ff00 */
[----:B------:R-:W-:Y:S02]  /*78e0*/  CS2R R10, SRZ ;  /* 0x00000000000a7805 */ /* 0x000fe4000001ff00 */
[----:B------:R-:W-:-:S03]  /*78f0*/  SHF.L.U32 R25, R25, 0x1f, RZ ;  /* 0x0000001f19197819 */ /* 0x000fc600000006ff */
[----:B------:R-:W-:Y:S05]  /*7900*/  @P0 BRA `(.L_x_3710) ;  /* 0x0000000000580947 */ /* 0x000fea0003800000 */
[----:B------:R-:W-:Y:S01]  /*7910*/  ULDC UR4, c[0x0][0x3f4] ;  /* 0x0000fd0000047ab9 */ /* 0x000fe20000000800 */
[----:B--2---:R-:W-:Y:S01]  /*7920*/  IMAD.MOV.U32 R4, RZ, RZ, R3 ;  /* 0x000000ffff047224 */ /* 0x004fe200078e0003 */
[----:B------:R-:W-:Y:S01]  /*7930*/  ISETP.GE.AND P2, PT, R186, UR4, PT ;  /* 0x00000004ba007c0c */ /* 0x000fe2000bf46270 */
[----:B-1----:R-:W-:Y:S01]  /*7940*/  IMAD.MOV.U32 R5, RZ, RZ, R0 ;  /* 0x000000ffff057224 */ /* 0x002fe200078e0000 */
[C---:B------:R-:W-:Y:S01]  /*7950*/  ISETP.GE.AND P3, PT, R190.reuse, UR4, PT ;  /* 0x00000004be007c0c */ /* 0x040fe2000bf66270 */
[----:B------:R-:W-:Y:S01]  /*7960*/  IMAD.SHL.U32 R14, R190, 0x2, RZ ;  /* 0x00000002be0e7824 */ /* 0x000fe200078e00ff */
[----:B------:R-:W-:-:S04]  /*7970*/  SHF.R.S32.HI R9, RZ, 0x1f, R190 ;  /* 0x0000001fff097819 */ /* 0x000fc800000114be */
[----:B------:R-:W-:-:S05]  /*7980*/  SHF.L.U64.HI R9, R190, 0x1, R9 ;  /* 0x00000001be097819 */ /* 0x000fca0000010209 */
[----:B------:R-:W-:Y:S02]  /*7990*/  @!P2 IMAD.WIDE R4, R186, 0x2, R4 ;  /* 0x00000002ba04a825 */ /* 0x000fe400078e0204 */
[-C--:B------:R-:W-:Y:S02]  /*79a0*/  @!P3 IADD3 R12, P0, R3, R14.reuse, RZ ;  /* 0x0000000e030cb210 */ /* 0x080fe40007f1e0ff */
[----:B----4-:R-:W-:Y:S01]  /*79b0*/  @!P3 IADD3 R14, P1, R21, R14, RZ ;  /* 0x0000000e150eb210 */ /* 0x010fe20007f3e0ff */
[----:B------:R0:W5:Y:S02]  /*79c0*/  @!P2 LD.E.64 R6, desc[UR40][R4.64] ;  /* 0x000000280406a980 */ /* 0x000164000c101b00 */
[--C-:B------:R-:W-:Y:S02]  /*79d0*/  @!P3 IMAD.X R13, R0, 0x1, R9.reuse, P0 ;  /* 0x00000001000db824 */ /* 0x100fe400000e0609 */
[----:B---3--:R-:W-:Y:S01]  /*79e0*/  @!P3 IMAD.X R15, R24, 0x1, R9, P1 ;  /* 0x00000001180fb824 */ /* 0x008fe200008e0609 */
[----:B------:R-:W-:Y:S01]  /*79f0*/  CS2R R8, SRZ ;  /* 0x0000000000087805 */ /* 0x000fe2000001ff00 */
[----:B0-----:R-:W-:-:S05]  /*7a00*/  IMAD.MOV.U32 R4, RZ, RZ, R21 ;  /* 0x000000ffff047224 */ /* 0x001fca00078e0015 */
[----:B------:R0:W5:Y:S01]  /*7a10*/  @!P3 LD.E.64 R8, desc[UR40][R14.64] ;  /* 0x000000280e08b980 */ /* 0x000162000c101b00 */
[----:B------:R-:W-:Y:S02]  /*7a20*/  IMAD.MOV.U32 R5, RZ, RZ, R24 ;  /* 0x000000ffff057224 */ /* 0x000fe400078e0018 */
[----:B------:R-:W-:Y:S01]  /*7a30*/  @!P2 IMAD.WIDE R20, R186, 0x2, R4 ;  /* 0x00000002ba14a825 */ /* 0x000fe200078e0204 */
[----:B------:R-:W-:-:S04]  /*7a40*/  CS2R R4, SRZ ;  /* 0x0000000000047805 */ /* 0x000fc8000001ff00 */
[----:B------:R0:W5:Y:S04]  /*7a50*/  @!P2 LD.E.64 R10, desc[UR40][R20.64] ;  /* 0x00000028140aa980 */ /* 0x000168000c101b00 */
[----:B------:R0:W5:Y:S02]  /*7a60*/  @!P3 LD.E.64 R4, desc[UR40][R12.64] ;  /* 0x000000280c04b980 */ /* 0x000164000c101b00 */
.L_x_3710:
[----:B------:R-:W-:Y:S05]  /*7a70*/  BSYNC B1 ;  /* 0x0000000000017941 */ /* 0x000fea0003800000 */
.L_x_3709:
[----:B------:R-:W4:Y:S01]  /*7a80*/  SYNCS.PHASECHK.TRANS64.TRYWAIT P0, [R2+URZ+0x28c00], R25 ;  /* 0x028c0019020075a7 */ /* 0x000f22000800017f */
[----:B--2---:R-:W-:Y:S01]  /*7a90*/  LOP3.LUT R3, R27, 0x18, R16, 0xf8, !PT ;  /* 0x000000181b037812 */ /* 0x004fe200078ef810 */
[----:B-1----:R-:W-:Y:S01]  /*7aa0*/  IMAD R0, R153, -0x40, R26 ;  /* 0xffffffc099007824 */ /* 0x002fe200078e021a */
[----:B0-----:R-:W-:Y:S01]  /*7ab0*/  SHF.R.U32.HI R12, RZ, 0x3, R27 ;  /* 0x00000003ff0c7819 */ /* 0x001fe2000001161b */
[--C-:B-----5:R-:W-:Y:S01]  /*7ac0*/  IMAD.MOV.U32 R14, RZ, RZ, R11.reuse ;  /* 0x000000ffff0e7224 */ /* 0x120fe200078e000b */
[----:B---3--:R-:W-:Y:S01]  /*7ad0*/  SHF.R.U64 R24, R10, 0x10, R11 ;  /* 0x000000100a187819 */ /* 0x008fe2000000120b */
[----:B------:R-:W-:Y:S01]  /*7ae0*/  IMAD.MOV.U32 R13, RZ, RZ, R7 ;  /* 0x000000ffff0d7224 */ /* 0x000fe200078e0007 */
[----:B------:R-:W-:Y:S01]  /*7af0*/  LOP3.LUT R31, R3, R12, RZ, 0x3c, !PT ;  /* 0x0000000c031f7212 */ /* 0x000fe200078e3cff */
[----:B------:R-:W-:Y:S01]  /*7b00*/  IMAD.MOV.U32 R12, RZ, RZ, R6 ;  /* 0x000000ffff0c7224 */ /* 0x000fe200078e0006 */
[----:B----4-:R-:W-:Y:S01]  /*7b10*/  SHF.R.U32.HI R21, RZ, 0x10, R11 ;  /* 0x00000010ff157819 */ /* 0x010fe2000001160b */
[----:B------:R-:W-:Y:S01]  /*7b20*/  IMAD.MOV.U32 R3, RZ, RZ, R4 ;  /* 0x000000ffff037224 */ /* 0x000fe200078e0004 */
[----:B------:R-:W-:Y:S01]  /*7b30*/  SHF.R.U64 R29, R6, 0x10, R7 ;  /* 0x00000010061d7819 */ /* 0x000fe20000001207 */
[----:B------:R-:W-:Y:S01]  /*7b40*/  IMAD R11, R194, 0x200, R31 ;  /* 0x00000200c20b7824 */ /* 0x000fe200078e021f */
[----:B------:R-:W-:Y:S01]  /*7b50*/  SHF.R.U32.HI R26, RZ, 0x10, R7 ;  /* 0x00000010ff1a7819 */ /* 0x000fe20000011607 */
[--C-:B------:R-:W-:Y:S01]  /*7b60*/  IMAD.MOV.U32 R6, RZ, RZ, R5.reuse ;  /* 0x000000ffff067224 */ /* 0x100fe200078e0005 */
[--C-:B------:R-:W-:Y:S01]  /*7b70*/  SHF.R.U64 R4, R4, 0x10, R5.reuse ;  /* 0x0000001004047819 */ /* 0x100fe20000001205 */
[----:B------:R-:W-:Y:S01]  /*7b80*/  IMAD.MOV.U32 R7, RZ, RZ, R10 ;  /* 0x000000ffff077224 */ /* 0x000fe200078e000a */
[----:B------:R-:W-:Y:S01]  /*7b90*/  SHF.R.U32.HI R27, RZ, 0x10, R5 ;  /* 0x00000010ff1b7819 */ /* 0x000fe20000011605 */
[----:B------:R-:W-:Y:S01]  /*7ba0*/  IMAD R11, R11, 0x2, R2 ;  /* 0x000000020b0b7824 */ /* 0x000fe200078e0202 */
[----:B------:R-:W-:Y:S01]  /*7bb0*/  VIMNMX R36, R0, 0x40, PT ;  /* 0x0000004000247848 */ /* 0x000fe20003fe0100 */
[----:B------:R-:W-:Y:S01]  /*7bc0*/  BSSY B1, `(.L_x_3711) ;  /* 0x000000f000017945 */ /* 0x000fe20003800000 */
[----:B------:R-:W-:Y:S01]  /*7bd0*/  IMAD.MOV.U32 R5, RZ, RZ, R8 ;  /* 0x000000ffff057224 */ /* 0x000fe200078e0008 */
[--C-:B------:R-:W-:Y:S01]  /*7be0*/  SHF.R.U64 R20, R8, 0x10, R9.reuse ;  /* 0x0000001008147819 */ /* 0x100fe20000001209 */
[----:B------:R-:W-:Y:S01]  /*7bf0*/  IMAD.MOV.U32 R10, RZ, RZ, R9 ;  /* 0x000000ffff0a7224 */ /* 0x000fe200078e0009 */
[----:B------:R-:W-:Y:S01]  /*7c00*/  PRMT R33, R12, 0x5410, R29 ;  /* 0x000054100c217816 */ /* 0x000fe2000000001d */
[----:B------:R-:W-:Y:S01]  /*7c10*/  VIADD R0, R11, 0x20440 ;  /* 0x000204400b007836 */ /* 0x000fe20000000000 */
[----:B------:R-:W-:Y:S01]  /*7c20*/  PRMT R3, R3, 0x5410, R4 ;  /* 0x0000541003037816 */ /* 0x000fe20000000004 */
[----:B------:R-:W-:Y:S01]  /*7c30*/  VIADD R4, R11, 0x20400 ;  /* 0x000204000b047836 */ /* 0x000fe20000000000 */
[----:B------:R-:W-:-:S02]  /*7c40*/  SHF.R.U32.HI R15, RZ, 0x10, R9 ;  /* 0x00000010ff0f7819 */ /* 0x000fc40000011609 */
[----:B------:R-:W-:Y:S02]  /*7c50*/  LOP3.LUT P2, RZ, R189, 0x4, RZ, 0xc0, !PT ;  /* 0x00000004bdff7812 */ /* 0x000fe4000784c0ff */
[----:B------:R-:W-:Y:S02]  /*7c60*/  ISETP.GE.AND P1, PT, R23, R36, PT ;  /* 0x000000241700720c */ /* 0x000fe40003f26270 */
[----:B------:R-:W-:Y:S02]  /*7c70*/  PRMT R12, R13, 0x5410, R26 ;  /* 0x000054100d0c7816 */ /* 0x000fe4000000001a */
[----:B------:R-:W-:Y:S02]  /*7c80*/  PRMT R8, R6, 0x5410, R27 ;  /* 0x0000541006087816 */ /* 0x000fe4000000001b */
[----:B------:R-:W-:Y:S01]  /*7c90*/  PRMT R35, R7, 0x5410, R24 ;  /* 0x0000541007237816 */ /* 0x000fe20000000018 */
[----:B------:R-:W-:Y:S06]  /*7ca0*/  @!P0 BRA `(.L_x_3712) ;  /* 0x0000013000ac8947 */ /* 0x000fec0003800000 */
.L_x_3960:
[----:B------:R-:W-:Y:S05]  /*7cb0*/  BSYNC B1 ;  /* 0x0000000000017941 */ /* 0x000fea0003800000 */
.L_x_3711:
[----:B------:R-:W-:Y:S01]  /*7cc0*/  BSSY B1, `(.L_x_3713) ;  /* 0x0000059000017945 */ /* 0x000fe20003800000 */
[----:B------:R-:W-:Y:S01]  /*7cd0*/  PRMT R13, R14, 0x5410, R21 ;  /* 0x000054100e0d7816 */ /* 0x000fe20000000015 */
[----:B------:R-:W-:Y:S01]  /*7ce0*/  @P2 VIADD R0, R4, 0xffffffc0 ;  /* 0xffffffc004002836 */ /* 0x000fe20000000000 */
[----:B------:R-:W-:Y:S02]  /*7cf0*/  PRMT R9, R5, 0x5410, R20 ;  /* 0x0000541005097816 */ /* 0x000fe40000000014 */
[----:B------:R-:W-:Y:S01]  /*7d00*/  PRMT R10, R10, 0x5410, R15 ;  /* 0x000054100a0a7816 */ /* 0x000fe2000000000f */
[----:B------:R-:W-:Y:S06]  /*7d10*/  @P1 BRA `(.L_x_3714) ;  /* 0x00000004004c1947 */ /* 0x000fec0003800000 */
[----:B------:R-:W1:Y:S01]  /*7d20*/  LDC R5, c[0x0][0x3f4] ;  /* 0x0000fd00ff057b82 */ /* 0x000e620000000800 */
[----:B------:R-:W-:Y:S01]  /*7d30*/  BSSY B2, `(.L_x_3715) ;  /* 0x000002a000027945 */ /* 0x000fe20003800000 */
[-C--:B-1----:R-:W-:Y:S02]  /*7d40*/  ISETP.GE.AND P0, PT, R186, R5.reuse, PT ;  /* 0x00000005ba00720c */ /* 0x082fe40003f06270 */
[----:B------:R-:W-:-:S11]  /*7d50*/  ISETP.GE.AND P1, PT, R190, R5, PT ;  /* 0x00000005be00720c */ /* 0x000fd60003f26270 */
[----:B------:R-:W-:Y:S05]  /*7d60*/  @P0 BRA `(.L_x_3716) ;  /* 0x0000000000980947 */ /* 0x000fea0003800000 */
[----:B------:R-:W1:Y:S01]  /*7d70*/  LDS.128 R4, [R11+0x20400] ;  /* 0x020400000b047984 */ /* 0x000e620000000c00 */
[C---:B------:R-:W-:Y:S01]  /*7d80*/  IMAD.U32 R27, R35.reuse, 0x10000, RZ ;  /* 0x00010000231b7824 */ /* 0x040fe200078e00ff */
[----:B------:R-:W-:Y:S01]  /*7d90*/  LOP3.LUT R26, R35, 0xffff0000, RZ, 0xc0, !PT ;  /* 0xffff0000231a7812 */ /* 0x000fe200078ec0ff */
[C---:B0-----:R-:W-:Y:S01]  /*7da0*/  IMAD.U32 R25, R33.reuse, 0x10000, RZ ;  /* 0x0001000021197824 */ /* 0x041fe200078e00ff */
[----:B------:R-:W-:Y:S01]  /*7db0*/  LOP3.LUT R24, R33, 0xffff0000, RZ, 0xc0, !PT ;  /* 0xffff000021187812 */ /* 0x000fe200078ec0ff */
[C---:B-1----:R-:W-:Y:S01]  /*7dc0*/  IMAD.U32 R14, R4.reuse, 0x10000, RZ ;  /* 0x00010000040e7824 */ /* 0x042fe200078e00ff */
        /* <DEDUP_REMOVED lines=32> */
.L_x_3716:
[----:B------:R-:W-:Y:S05]  /*7fd0*/  BSYNC B2 ;  /* 0x0000000000027941 */ /* 0x000fea0003800000 */
.L_x_3715:
[----:B------:R-:W-:Y:S05]  /*7fe0*/  @P1 BRA `(.L_x_3714) ;  /* 0x0000000000981947 */ /* 0x000fea0003800000 */
[----:B-1----:R-:W1:Y:S01]  /*7ff0*/  LDS.128 R4, [R0] ;  /* 0x0000000000047984 */ /* 0x002e620000000c00 */
        /* <DEDUP_REMOVED lines=37> */
.L_x_3714:
[----:B------:R-:W-:Y:S05]  /*8250*/  BSYNC B1 ;  /* 0x0000000000017941 */ /* 0x000fea0003800000 */
.L_x_3713:
[----:B------:R-:W-:-:S13]  /*8260*/  ISETP.GE.AND P0, PT, R28, R36, PT ;  /* 0x000000241c00720c */ /* 0x000fda0003f06270 */
[----:B------:R-:W-:Y:S05]  /*8270*/  @P0 BRA `(.L_x_3717) ;  /* 0x0000001400280947 */ /* 0x000fea0003800000 */
[----:B-12---:R-:W1:Y:S01]  /*8280*/  LDC R5, c[0x0][0x3f4] ;  /* 0x0000fd00ff057b82 */ /* 0x006e620000000800 */
[----:B------:R-:W-:Y:S01]  /*8290*/  BSSY B1, `(.L_x_3718) ;  /* 0x000002a000017945 */ /* 0x000fe20003800000 */
[-C--:B-1----:R-:W-:Y:S02]  /*82a0*/  ISETP.GE.AND P0, PT, R186, R5.reuse, PT ;  /* 0x00000005ba00720c */ /* 0x082fe40003f06270 */
[----:B------:R-:W-:-:S11]  /*82b0*/  ISETP.GE.AND P1, PT, R190, R5, PT ;  /* 0x00000005be00720c */ /* 0x000fd60003f26270 */
[----:B------:R-:W-:Y:S05]  /*82c0*/  @P0 BRA `(.L_x_3719) ;  /* 0x0000000000980947 */ /* 0x000fea0003800000 */
[----:B------:R-:W1:Y:S01]  /*82d0*/  LDS.128 R4, [R11+0x21400] ;  /* 0x021400000b047984 */ /* 0x000e620000000c00 */
[C---:B------:R-:W-:Y:S01]  /*82e0*/  IMAD.U32 R26, R33.reuse, 0x10000, RZ ;  /* 0x00010000211a7824 */ /* 0x040fe200078e00ff */
[----:B------:R-:W-:Y:S01]  /*82f0*/  LOP3.LUT R33, R33, 0xffff0000, RZ, 0xc0, !PT ;  /* 0xffff000021217812 */ /* 0x000fe200078ec0ff */
[C---:B------:R-:W-:Y:S01]  /*8300*/  IMAD.U32 R28, R35.reuse, 0x10000, RZ ;  /* 0x00010000231c7824 */ /* 0x040fe200078e00ff */
[----:B------:R-:W-:Y:S02]  /*8310*/  LOP3.LUT R35, R35, 0xffff0000, RZ, 0xc0, !PT ;  /* 0xffff000023237812 */ /* 0x000fe400078ec0ff */
[----:B------:R-:W-:Y:S01]  /*8320*/  LOP3.LUT R29, R13, 0xffff0000, RZ, 0xc0, !PT ;  /* 0xffff00000d1d7812 */ /* 0x000fe200078ec0ff */
[C---:B-1----:R-:W-:Y:S01]  /*8330*/  IMAD.U32 R14, R4.reuse, 0x10000, RZ ;  /* 0x00010000040e7824 */ /* 0x042fe200078e00ff */
[----:B------:R-:W-:Y:S01]  /*8340*/  LOP3.LUT R4, R4, 0xffff0000, RZ, 0xc0, !PT ;  /* 0xffff000004047812 */ /* 0x000fe200078ec0ff */
[C---:B------:R-:W-:Y:S01]  /*8350*/  IMAD.U32 R15, R5.reuse, 0x10000, RZ ;  /* 0x00010000050f7824 */ /* 0x040fe200078e00ff */
[----:B------:R-:W-:Y:S01]  /*8360*/  LOP3.LUT R5, R5, 0xffff0000, RZ, 0xc0, !PT ;  /* 0xffff000005057812 */ /* 0x000fe200078ec0ff */
[C---:B------:R-:W-:Y:S01]  /*8370*/  IMAD.U32 R20, R6.reuse, 0x10000, RZ ;  /* 0x0001000006147824 */ /* 0x040fe200078e00ff */
[----:B------:R-:W-:Y:S01]  /*8380*/  LOP3.LUT R6, R6, 0xffff0000, RZ, 0xc0, !PT ;  /* 0xffff000006067812 */ /* 0x000fe200078ec0ff */
[-C--:B0-----:R-:W-:Y:S01]  /*8390*/  FMUL.FTZ R25, R28, R4.reuse ;  /* 0x000000041c197220 */ /* 0x081fe20000410000 */
[C---:B------:R-:W-:Y:S01]  /*83a0*/  FMUL.FTZ R27, R26.reuse, R4 ;  /* 0x000000041a1b7220 */ /* 0x040fe20000410000 */
[C---:B------:R-:W-:Y:S01]  /*83b0*/  IMAD.U32 R21, R7.reuse, 0x10000, RZ ;  /* 0x0001000007157824 */ /* 0x040fe200078e00ff */
[----:B------:R-:W-:Y:S01]  /*83c0*/  LOP3.LUT R7, R7, 0xffff0000, RZ, 0xc0, !PT ;  /* 0xffff000007077812 */ /* 0x000fe200078ec0ff */
[-C--:B------:R-:W-:Y:S01]  /*83d0*/  FFMA.FTZ R4, R26, R14.reuse, -R25 ;  /* 0x0000000e1a047223 */ /* 0x080fe20000010819 */
[----:B------:R-:W-:Y:S01]  /*83e0*/  FFMA.FTZ R27, R28, R14, R27 ;  /* 0x0000000e1c1b7223 */ /* 0x000fe2000001001b */
[-C--:B------:R-:W-:Y:S01]  /*83f0*/  FMUL.FTZ R24, R35, R5.reuse ;  /* 0x0000000523187220 */ /* 0x080fe20000410000 */
[----:B------:R-:W-:Y:S01]  /*8400*/  FMUL.FTZ R14, R33, R5 ;  /* 0x00000005210e7220 */ /* 0x000fe20000410000 */
[----:B------:R-:W-:Y:S01]  /*8410*/  LOP3.LUT R25, R12, 0xffff0000, RZ, 0xc0, !PT ;  /* 0xffff00000c197812 */ /* 0x000fe200078ec0ff */
[----:B------:R-:W-:-:S02]  /*8420*/  IMAD.U32 R28, R13, 0x10000, RZ ;  /* 0x000100000d1c7824 */ /* 0x000fc400078e00ff */
[-C--:B------:R-:W-:Y:S01]  /*8430*/  FFMA.FTZ R5, R33, R15.reuse, -R24 ;  /* 0x0000000f21057223 */ /* 0x080fe20000010818 */
[----:B------:R-:W-:Y:S02]  /*8440*/  IMAD.U32 R26, R12, 0x10000, RZ ;  /* 0x000100000c1a7824 */ /* 0x000fe400078e00ff */
[----:B------:R-:W-:Y:S01]  /*8450*/  FFMA.FTZ R14, R35, R15, R14 ;  /* 0x0000000f230e7223 */ /* 0x000fe2000001000e */
        /* <DEDUP_REMOVED lines=13> */
.L_x_3719:
[----:B------:R-:W-:Y:S05]  /*8530*/  BSYNC B1 ;  /* 0x0000000000017941 */ /* 0x000fea0003800000 */
.L_x_3718:
[----:B------:R-:W-:Y:S05]  /*8540*/  @P1 BRA `(.L_x_3717) ;  /* 0x0000001000741947 */ /* 0x000fea0003800000 */
[----:B-1----:R-:W1:Y:S01]  /*8550*/  LDS.128 R4, [R0+0x1000] ;  /* 0x0010000000047984 */ /* 0x002e620000000c00 */
[C---:B------:R-:W-:Y:S01]  /*8560*/  IMAD.U32 R21, R9.reuse, 0x10000, RZ ;  /* 0x0001000009157824 */ /* 0x040fe200078e00ff */
[----:B------:R-:W-:Y:S01]  /*8570*/  LOP3.LUT R26, R9, 0xffff0000, RZ, 0xc0, !PT ;  /* 0xffff0000091a7812 */ /* 0x000fe200078ec0ff */
        /* <DEDUP_REMOVED lines=18> */
[----:B------:R-:W-:Y:S01]  /*86a0*/  FFMA.FTZ R5, R24, R12, -R13 ;  /* 0x0000000c18057223 */ /* 0x000fe2000001080d */
[C---:B------:R-:W-:Y:S01]  /*86b0*/  LOP3.LUT R21, R8.reuse, 0xffff0000, RZ, 0xc0, !PT ;  /* 0xffff000008157812 */ /* 0x040fe200078ec0ff */
[----:B------:R-:W-:Y:S02]  /*86c0*/  IMAD.U32 R13, R8, 0x10000, RZ ;  /* 0x00010000080d7824 */ /* 0x000fe400078e00ff */
[----:B------:R-:W-:Y:S01]  /*86d0*/  FMUL.FTZ R8, R25, R6 ;  /* 0x0000000619087220 */ /* 0x000fe20000410000 */
[-C--:B------:R-:W-:Y:S01]  /*86e0*/  FMUL.FTZ R14, R27, R7.reuse ;  /* 0x000000071b0e7220 */ /* 0x080fe20000410000 */
[----:B------:R-:W-:Y:S01]  /*86f0*/  FFMA.FTZ R12, R26, R12, R15 ;  /* 0x0000000c1a0c7223 */ /* 0x000fe2000001000f */
        /* <DEDUP_REMOVED lines=12> */
.L_x_3707:
[----:B------:R-:W-:-:S03]  /*87c0*/  UMOV UR4, 0xffffffff ;  /* 0xffffffff00047882 */ /* 0x000fc60000000000 */
[----:B------:R-:W-:Y:S05]  /*87d0*/  BRA.DIV UR4, `(.L_x_3720) ;  /* 0x0000012604f47947 */ /* 0x000fea000b800000 */
[----:B------:R-:W0:Y:S04]  /*87e0*/  SHFL.IDX PT, R0, R26, RZ, 0x1c1f ;  /* 0x001c1fff1a007589 */ /* 0x000e2800000e0000 */
[----:B------:R-:W1:Y:S04]  /*87f0*/  SHFL.IDX PT, R3, R25, RZ, 0x1c1f ;  /* 0x001c1fff19037589 */ /* 0x000e6800000e0000 */
[----:B------:R2:W3:Y:S04]  /*8800*/  SHFL.IDX PT, R4, R24, RZ, 0x1c1f ;  /* 0x001c1fff18047589 */ /* 0x0004e800000e0000 */
[----:B------:R2:W4:Y:S01]  /*8810*/  SHFL.IDX PT, R14, R27, RZ, 0x1c1f ;  /* 0x001c1fff1b0e7589 */ /* 0x00052200000e0000 */
[----:B0-----:R-:W-:-:S02]  /*8820*/  IMAD.MOV.U32 R13, RZ, RZ, R0 ;  /* 0x000000ffff0d7224 */ /* 0x001fc400078e0000 */
[----:B-12---:R-:W-:-:S07]  /*8830*/  IMAD.MOV.U32 R12, RZ, RZ, R3 ;  /* 0x000000ffff0c7224 */ /* 0x006fce00078e0003 */
.L_x_3966:
[----:B------:R-:W-:Y:S01]  /*8840*/  ULDC UR4, c[0x0][0x448] ;  /* 0x0001120000047ab9 */ /* 0x000fe20000000800 */
[----:B------:R-:W0:Y:S01]  /*8850*/  LDC R25, c[0x0][0x3f4] ;  /* 0x0000fd00ff197b82 */ /* 0x000e220000000800 */
[----:B------:R-:W-:Y:S01]  /*8860*/  IMAD R0, R155, UR4, RZ ;  /* 0x000000049b007c24 */ /* 0x000fe2000f8e02ff */
[----:B------:R-:W-:Y:S01]  /*8870*/  LEA.HI R3, R210, R210, RZ, 0x1 ;  /* 0x000000d2d2037211 */ /* 0x000fe200078f08ff */
[----:B------:R-:W-:Y:S01]  /*8880*/  BSSY B1, `(.L_x_3721) ;  /* 0x0000013000017945 */ /* 0x000fe20003800000 */
[----:B---3--:R-:W-:Y:S01]  /*8890*/  IMAD.MOV.U32 R15, RZ, RZ, R4 ;  /* 0x000000ffff0f7224 */ /* 0x008fe200078e0004 */
[----:B------:R-:W-:Y:S02]  /*88a0*/  CS2R R6, SRZ ;  /* 0x0000000000067805 */ /* 0x000fe4000001ff00 */
[----:B------:R-:W-:Y:S02]  /*88b0*/  ISETP.GE.AND P0, PT, R5, R0, PT ;  /* 0x000000000500720c */ /* 0x000fe40003f06270 */
[----:B------:R-:W-:-:S02]  /*88c0*/  CS2R R4, SRZ ;  /* 0x0000000000047805 */ /* 0x000fc4000001ff00 */
[----:B------:R-:W-:Y:S02]  /*88d0*/  LOP3.LUT R3, R3, 0xfffffffe, RZ, 0xc0, !PT ;  /* 0xfffffffe03037812 */ /* 0x000fe400078ec0ff */
[----:B------:R-:W-:Y:S02]  /*88e0*/  CS2R R8, SRZ ;  /* 0x0000000000087805 */ /* 0x000fe4000001ff00 */
[----:B------:R-:W-:Y:S01]  /*88f0*/  CS2R R10, SRZ ;  /* 0x00000000000a7805 */ /* 0x000fe2000001ff00 */
[----:B------:R-:W-:-:S05]  /*8900*/  IMAD.IADD R3, R210, 0x1, -R3 ;  /* 0x00000001d2037824 */ /* 0x000fca00078e0a03 */
[----:B------:R-:W-:Y:S01]  /*8910*/  SHF.L.U32 R27, R3, 0x1f, RZ ;  /* 0x0000001f031b7819 */ /* 0x000fe200000006ff */
[----:B------:R-:W-:Y:S06]  /*8920*/  @P0 BRA `(.L_x_3722) ;  /* 0x0000000000200947 */ /* 0x000fec0003800000 */
[----:B------:R-:W-:Y:S01]  /*8930*/  ULDC UR4, c[0x0][0x3f4] ;  /* 0x0000fd0000047ab9 */ /* 0x000fe20000000800 */
[----:B------:R-:W-:Y:S02]  /*8940*/  CS2R R4, SRZ ;  /* 0x0000000000047805 */ /* 0x000fe4000001ff00 */
[----:B------:R-:W-:-:S13]  /*8950*/  ISETP.GE.AND P0, PT, R16, UR4, PT ;  /* 0x0000000410007c0c */ /* 0x000fda000bf06270 */
[----:B------:R-:W-:Y:S05]  /*8960*/  @P0 BRA `(.L_x_3722) ;  /* 0x0000000000100947 */ /* 0x000fea0003800000 */
[----:B------:R-:W-:-:S04]  /*8970*/  IMAD.WIDE R12, R16, 0x2, R12 ;  /* 0x00000002100c7825 */ /* 0x000fc800078e020c */
[----:B----4-:R-:W-:Y:S01]  /*8980*/  IMAD.WIDE R14, R16, 0x2, R14 ;  /* 0x00000002100e7825 */ /* 0x010fe200078e020e */
[----:B------:R1:W5:Y:S04]  /*8990*/  LD.E.128 R4, desc[UR40][R12.64] ;  /* 0x000000280c047980 */ /* 0x000368000c101d00 */
[----:B------:R1:W5:Y:S02]  /*89a0*/  LD.E.128 R8, desc[UR40][R14.64] ;  /* 0x000000280e087980 */ /* 0x000364000c101d00 */
.L_x_3722:
[----:B------:R-:W-:Y:S05]  /*89b0*/  BSYNC B1 ;  /* 0x0000000000017941 */ /* 0x000fea0003800000 */
.L_x_3721:
[----:B------:R-:W2:Y:S01]  /*89c0*/  SYNCS.PHASECHK.TRANS64.TRYWAIT P1, [R2+URZ+0x28c00], R27 ;  /* 0x028c001b020075a7 */ /* 0x000ea2000802017f */
[----:B------:R-:W-:Y:S01]  /*89d0*/  IMAD R0, R153, -0x40, R0 ;  /* 0xffffffc099007824 */ /* 0x000fe200078e0200 */
[----:B-----5:R-:W-:Y:S01]  /*89e0*/  SHF.R.U64 R29, R8, 0x10, R9 ;  /* 0x00000010081d7819 */ /* 0x020fe20000001209 */
[----:B-1----:R-:W-:Y:S01]  /*89f0*/  IMAD.MOV.U32 R12, RZ, RZ, R8 ;  /* 0x000000ffff0c7224 */ /* 0x002fe200078e0008 */
[--C-:B------:R-:W-:Y:S01]  /*8a00*/  SHF.R.U64 R26, R4, 0x10, R5.reuse ;  /* 0x00000010041a7819 */ /* 0x100fe20000001205 */
[----:B------:R-:W-:Y:S01]  /*8a10*/  IMAD.MOV.U32 R3, RZ, RZ, R6 ;  /* 0x000000ffff037224 */ /* 0x000fe200078e0006 */
[----:B------:R-:W-:Y:S01]  /*8a20*/  VIMNMX R8, R0, 0x40, PT ;  /* 0x0000004000087848 */ /* 0x000fe20003fe0100 */
[----:B------:R-:W-:Y:S01]  /*8a30*/  IMAD.MOV.U32 R15, RZ, RZ, R4 ;  /* 0x000000ffff0f7224 */ /* 0x000fe200078e0004 */
[--C-:B------:R-:W-:Y:S01]  /*8a40*/  SHF.R.U32.HI R24, RZ, 0x10, R5.reuse ;  /* 0x00000010ff187819 */ /* 0x100fe20000011605 */
[----:B------:R-:W-:Y:S01]  /*8a50*/  IMAD.MOV.U32 R21, RZ, RZ, R5 ;  /* 0x000000ffff157224 */ /* 0x000fe200078e0005 */
[--C-:B------:R-:W-:Y:S01]  /*8a60*/  SHF.R.U64 R6, R6, 0x10, R7.reuse ;  /* 0x0000001006067819 */ /* 0x100fe20000001207 */
[--C-:B------:R-:W-:Y:S01]  /*8a70*/  IMAD.MOV.U32 R20, RZ, RZ, R7.reuse ;  /* 0x000000ffff147224 */ /* 0x100fe200078e0007 */
[----:B------:R-:W-:Y:S01]  /*8a80*/  SHF.R.U32.HI R31, RZ, 0x10, R7 ;  /* 0x00000010ff1f7819 */ /* 0x000fe20000011607 */
[--C-:B------:R-:W-:Y:S01]  /*8a90*/  IMAD.MOV.U32 R13, RZ, RZ, R9.reuse ;  /* 0x000000ffff0d7224 */ /* 0x100fe200078e0009 */
[----:B0-----:R-:W-:Y:S01]  /*8aa0*/  ISETP.GE.AND P0, PT, R16, R25, PT ;  /* 0x000000191000720c */ /* 0x001fe20003f06270 */
[----:B----4-:R-:W-:Y:S01]  /*8ab0*/  IMAD.MOV.U32 R14, RZ, RZ, R10 ;  /* 0x000000ffff0e7224 */ /* 0x010fe200078e000a */
[----:B------:R-:W-:Y:S01]  /*8ac0*/  SHF.R.U32.HI R4, RZ, 0x10, R9 ;  /* 0x00000010ff047819 */ /* 0x000fe20000011609 */
[--C-:B------:R-:W-:Y:S01]  /*8ad0*/  IMAD.MOV.U32 R0, RZ, RZ, R11.reuse ;  /* 0x000000ffff007224 */ /* 0x100fe200078e000b */
[--C-:B------:R-:W-:Y:S01]  /*8ae0*/  SHF.R.U64 R7, R10, 0x10, R11.reuse ;  /* 0x000000100a077819 */ /* 0x100fe2000000120b */
[----:B------:R-:W-:Y:S01]  /*8af0*/  BSSY B1, `(.L_x_3723) ;  /* 0x000000d000017945 */ /* 0x000fe20003800000 */
[----:B------:R-:W-:-:S02]  /*8b00*/  SHF.R.U32.HI R5, RZ, 0x10, R11 ;  /* 0x00000010ff057819 */ /* 0x000fc4000001160b */
[-C--:B------:R-:W-:Y:S02]  /*8b10*/  ISETP.GE.OR P2, PT, R23, R8.reuse, P0 ;  /* 0x000000081700720c */ /* 0x080fe40000746670 */
[----:B------:R-:W-:Y:S02]  /*8b20*/  PRMT R15, R15, 0x5410, R26 ;  /* 0x000054100f0f7816 */ /* 0x000fe4000000001a */
[----:B------:R-:W-:Y:S02]  /*8b30*/  ISETP.GE.OR P0, PT, R28, R8, P0 ;  /* 0x000000081c00720c */ /* 0x000fe40000706670 */
[----:B------:R-:W-:Y:S02]  /*8b40*/  PRMT R21, R21, 0x5410, R24 ;  /* 0x0000541015157816 */ /* 0x000fe40000000018 */
[----:B------:R-:W-:Y:S02]  /*8b50*/  PRMT R3, R3, 0x5410, R6 ;  /* 0x0000541003037816 */ /* 0x000fe40000000006 */
[----:B------:R-:W-:-:S02]  /*8b60*/  PRMT R20, R20, 0x5410, R31 ;  /* 0x0000541014147816 */ /* 0x000fc4000000001f */
[----:B------:R-:W-:Y:S02]  /*8b70*/  PRMT R12, R12, 0x5410, R29 ;  /* 0x000054100c0c7816 */ /* 0x000fe4000000001d */
[----:B------:R-:W-:Y:S02]  /*8b80*/  PRMT R13, R13, 0x5410, R4 ;  /* 0x000054100d0d7816 */ /* 0x000fe40000000004 */
[----:B------:R-:W-:Y:S02]  /*8b90*/  PRMT R14, R14, 0x5410, R7 ;  /* 0x000054100e0e7816 */ /* 0x000fe40000000007 */
[----:B------:R-:W-:Y:S01]  /*8ba0*/  PRMT R0, R0, 0x5410, R5 ;  /* 0x0000541000007816 */ /* 0x000fe20000000005 */
[----:B--2---:R-:W-:Y:S06]  /*8bb0*/  @!P1 BRA `(.L_x_3724) ;  /* 0x0000012400749947 */ /* 0x004fec0003800000 */
.L_x_3967:
[----:B------:R-:W-:Y:S05]  /*8bc0*/  BSYNC B1 ;  /* 0x0000000000017941 */ /* 0x000fea0003800000 */
.L_x_3723:
[----:B------:R-:W-:Y:S04]  /*8bd0*/  BSSY B1, `(.L_x_3725) ;  /* 0x000005a000017945 */ /* 0x000fe80003800000 */
[----:B------:R-:W-:Y:S05]  /*8be0*/  @P2 BRA `(.L_x_3726) ;  /* 0x0000000400602947 */ /* 0x000fea0003800000 */
[----:B------:R-:W-:Y:S01]  /*8bf0*/  IMAD.SHL.U32 R4, R189, 0x40, RZ ;  /* 0x00000040bd047824 */ /* 0x000fe200078e00ff */
[----:B------:R-:W-:Y:S01]  /*8c00*/  LOP3.LUT R39, R12, 0xffff0000, RZ, 0xc0, !PT ;  /* 0xffff00000c277812 */ /* 0x000fe200078ec0ff */
[----:B------:R-:W-:Y:S02]  /*8c10*/  IMAD.IADD R6, R16, 0x1, R25 ;  /* 0x0000000110067824 */ /* 0x000fe400078e0219 */
[----:B------:R-:W-:Y:S01]  /*8c20*/  IMAD.U32 R37, R12, 0x10000, RZ ;  /* 0x000100000c257824 */ /* 0x000fe200078e00ff */
[----:B------:R-:W-:Y:S01]  /*8c30*/  LOP3.LUT R7, R4, 0x1c0, RZ, 0xc0, !PT ;  /* 0x000001c004077812 */ /* 0x000fe200078ec0ff */
[----:B------:R-:W-:-:S03]  /*8c40*/  IMAD.U32 R35, R15, 0x10000, RZ ;  /* 0x000100000f237824 */ /* 0x000fc600078e00ff */
[----:B------:R-:W-:Y:S02]  /*8c50*/  SHF.R.U32.HI R9, RZ, 0x3, R7 ;  /* 0x00000003ff097819 */ /* 0x000fe40000011607 */
[C---:B------:R-:W-:Y:S02]  /*8c60*/  LOP3.LUT R6, R7.reuse, 0x38, R6, 0xf8, !PT ;  /* 0x0000003807067812 */ /* 0x040fe400078ef806 */
[----:B------:R-:W-:Y:S02]  /*8c70*/  LOP3.LUT R4, R7, 0x38, R16, 0xf8, !PT ;  /* 0x0000003807047812 */ /* 0x000fe400078ef810 */
[-C--:B------:R-:W-:Y:S02]  /*8c80*/  LOP3.LUT R7, R6, R9.reuse, RZ, 0x3c, !PT ;  /* 0x0000000906077212 */ /* 0x080fe400078e3cff */
[----:B------:R-:W-:-:S03]  /*8c90*/  LOP3.LUT R5, R4, R9, RZ, 0x3c, !PT ;  /* 0x0000000904057212 */ /* 0x000fc600078e3cff */
[C---:B------:R-:W-:Y:S02]  /*8ca0*/  IMAD R9, R194.reuse, 0x200, R7 ;  /* 0x00000200c2097824 */ /* 0x040fe400078e0207 */
[----:B------:R-:W-:Y:S02]  /*8cb0*/  IMAD R5, R194, 0x200, R5 ;  /* 0x00000200c2057824 */ /* 0x000fe400078e0205 */
[--C-:B------:R-:W-:Y:S02]  /*8cc0*/  IMAD R44, R9, 0x2, R2.reuse ;  /* 0x00000002092c7824 */ /* 0x100fe400078e0202 */
[----:B------:R-:W-:-:S03]  /*8cd0*/  IMAD R42, R5, 0x2, R2 ;  /* 0x00000002052a7824 */ /* 0x000fc600078e0202 */
[----:B------:R-:W1:Y:S04]  /*8ce0*/  LDS.128 R8, [R44+0x20400] ;  /* 0x020400002c087984 */ /* 0x000e680000000c00 */
[----:B------:R-:W2:Y:S01]  /*8cf0*/  LDS.128 R4, [R42+0x20400] ;  /* 0x020400002a047984 */ /* 0x000ea20000000c00 */
[C---:B-1----:R-:W-:Y:S01]  /*8d00*/  IMAD.U32 R30, R8.reuse, 0x10000, RZ ;  /* 0x00010000081e7824 */ /* 0x042fe200078e00ff */
[----:B------:R-:W-:Y:S01]  /*8d10*/  LOP3.LUT R8, R8, 0xffff0000, RZ, 0xc0, !PT ;  /* 0xffff000008087812 */ /* 0x000fe200078ec0ff */
[C---:B------:R-:W-:Y:S01]  /*8d20*/  IMAD.U32 R32, R10.reuse, 0x10000, RZ ;  /* 0x000100000a207824 */ /* 0x040fe200078e00ff */
[----:B------:R-:W-:Y:S01]  /*8d30*/  LOP3.LUT R10, R10, 0xffff0000, RZ, 0xc0, !PT ;  /* 0xffff00000a0a7812 */ /* 0x000fe200078ec0ff */
[----:B--2---:R-:W-:Y:S02]  /*8d40*/  IMAD.U32 R24, R4, 0x10000, RZ ;  /* 0x0001000004187824 */ /* 0x004fe400078e00ff */
[C---:B------:R-:W-:Y:S01]  /*8d50*/  FMUL.FTZ R41, R30.reuse, R37 ;  /* 0x000000251e297220 */ /* 0x040fe20000410000 */
[----:B------:R-:W-:Y:S01]  /*8d60*/  FMUL.FTZ R43, R30, R35 ;  /* 0x000000231e2b7220 */ /* 0x000fe20000410000 */
[----:B------:R-:W-:Y:S01]  /*8d70*/  LOP3.LUT R4, R4, 0xffff0000, RZ, 0xc0, !PT ;  /* 0xffff000004047812 */ /* 0x000fe200078ec0ff */
[----:B------:R-:W-:Y:S01]  /*8d80*/  FMUL.FTZ R45, R8, R39 ;  /* 0x00000027082d7220 */ /* 0x000fe20000410000 */
[C---:B------:R-:W-:Y:S01]  /*8d90*/  FFMA.FTZ R41, R24.reuse, R35, -R41 ;  /* 0x0000002318297223 */ /* 0x040fe20000010829 */
[----:B------:R-:W-:Y:S01]  /*8da0*/  LOP3.LUT R35, R15, 0xffff0000, RZ, 0xc0, !PT ;  /* 0xffff00000f237812 */ /* 0x000fe200078ec0ff */
[----:B------:R-:W-:Y:S01]  /*8db0*/  FFMA.FTZ R43, R24, R37, R43 ;  /* 0x00000025182b7223 */ /* 0x000fe2000001002b */
[C---:B------:R-:W-:Y:S01]  /*8dc0*/  IMAD.U32 R30, R14.reuse, 0x10000, RZ ;  /* 0x000100000e1e7824 */ /* 0x040fe200078e00ff */
[----:B------:R-:W-:Y:S01]  /*8dd0*/  LOP3.LUT R37, R14, 0xffff0000, RZ, 0xc0, !PT ;  /* 0xffff00000e257812 */ /* 0x000fe200078ec0ff */
[----:B------:R-:W-:-:S02]  /*8de0*/  IMAD.U32 R24, R3, 0x10000, RZ ;  /* 0x0001000003187824 */ /* 0x000fc400078e00ff */
[-C--:B------:R-:W-:Y:S01]  /*8df0*/  FMUL.FTZ R47, R8, R35.reuse ;  /* 0x00000023082f7220 */ /* 0x080fe20000410000 */
[----:B------:R-:W-:Y:S01]  /*8e00*/  FFMA.FTZ R34, R4, R35, -R45 ;  /* 0x0000002304227223 */ /* 0x000fe2000001082d */
[----:B0-----:R-:W-:Y:S02]  /*8e10*/  IMAD.U32 R27, R6, 0x10000, RZ ;  /* 0x00010000061b7824 */ /* 0x001fe400078e00ff */
[C---:B------:R-:W-:Y:S01]  /*8e20*/  FMUL.FTZ R8, R32.reuse, R30 ;  /* 0x0000001e20087220 */ /* 0x040fe20000410000 */
[-C--:B------:R-:W-:Y:S01]  /*8e30*/  FMUL.FTZ R45, R32, R24.reuse ;  /* 0x00000018202d7220 */ /* 0x080fe20000410000 */
[----:B------:R-:W-:Y:S01]  /*8e40*/  LOP3.LUT R35, R3, 0xffff0000, RZ, 0xc0, !PT ;  /* 0xffff000003237812 */ /* 0x000fe200078ec0ff */
[----:B------:R-:W-:Y:S01]  /*8e50*/  IMAD.U32 R31, R9, 0x10000, RZ ;  /* 0x00010000091f7824 */ /* 0x000fe200078e00ff */
[----:B------:R-:W-:Y:S01]  /*8e60*/  LOP3.LUT R6, R6, 0xffff0000, RZ, 0xc0, !PT ;  /* 0xffff000006067812 */ /* 0x000fe200078ec0ff */
[C---:B------:R-:W-:Y:S01]  /*8e70*/  FFMA.FTZ R36, R27.reuse, R24, -R8 ;  /* 0x000000181b247223 */ /* 0x040fe20000010808 */
[----:B------:R-:W-:Y:S01]  /*8e80*/  FFMA.FTZ R45, R27, R30, R45 ;  /* 0x0000001e1b2d7223 */ /* 0x000fe2000001002d */
[----:B------:R-:W-:Y:S01]  /*8e90*/  FMUL.FTZ R27, R10, R37 ;  /* 0x000000250a1b7220 */ /* 0x000fe20000410000 */
[----:B------:R-:W-:Y:S01]  /*8ea0*/  FFMA.FTZ R32, R4, R39, R47 ;  /* 0x0000002704207223 */ /* 0x000fe2000001002f */
[----:B------:R-:W-:-:S02]  /*8eb0*/  IMAD.U32 R24, R13, 0x10000, RZ ;  /* 0x000100000d187824 */ /* 0x000fc400078e00ff */
[-C--:B------:R-:W-:Y:S01]  /*8ec0*/  FMUL.FTZ R39, R10, R35.reuse ;  /* 0x000000230a277220 */ /* 0x080fe20000410000 */
[----:B------:R-:W-:Y:S02]  /*8ed0*/  IMAD.U32 R4, R21, 0x10000, RZ ;  /* 0x0001000015047824 */ /* 0x000fe400078e00ff */
[----:B------:R-:W-:Y:S01]  /*8ee0*/  FFMA.FTZ R35, R6, R35, -R27 ;  /* 0x0000002306237223 */ /* 0x000fe2000001081b */
[----:B------:R-:W-:Y:S02]  /*8ef0*/  IMAD.U32 R33, R11, 0x10000, RZ ;  /* 0x000100000b217824 */ /* 0x000fe400078e00ff */
[C---:B------:R-:W-:Y:S01]  /*8f00*/  FMUL.FTZ R27, R31.reuse, R24 ;  /* 0x000000181f1b7220 */ /* 0x040fe20000410000 */
[----:B------:R-:W-:Y:S02]  /*8f10*/  IMAD.U32 R10, R0, 0x10000, RZ ;  /* 0x00010000000a7824 */ /* 0x000fe400078e00ff */
[----:B------:R-:W-:Y:S01]  /*8f20*/  FMUL.FTZ R31, R31, R4 ;  /* 0x000000041f1f7220 */ /* 0x000fe20000410000 */
[----:B------:R-:W-:-:S02]  /*8f30*/  IMAD.U32 R26, R5, 0x10000, RZ ;  /* 0x00010000051a7824 */ /* 0x000fc400078e00ff */
[----:B------:R-:W-:Y:S01]  /*8f40*/  FFMA.FTZ R38, R6, R37, R39 ;  /* 0x0000002506267223 */ /* 0x000fe20000010027 */
[----:B------:R-:W-:Y:S02]  /*8f50*/  IMAD.U32 R8, R20, 0x10000, RZ ;  /* 0x0001000014087824 */ /* 0x000fe400078e00ff */
[----:B------:R-:W-:Y:S01]  /*8f60*/  FMUL.FTZ R6, R33, R10 ;  /* 0x0000000a21067220 */ /* 0x000fe20000410000 */
[----:B------:R-:W-:Y:S02]  /*8f70*/  IMAD.U32 R29, R7, 0x10000, RZ ;  /* 0x00010000071d7824 */ /* 0x000fe400078e00ff */
[C---:B------:R-:W-:Y:S01]  /*8f80*/  FFMA.FTZ R27, R26.reuse, R4, -R27 ;  /* 0x000000041a1b7223 */ /* 0x040fe2000001081b */
[----:B------:R-:W-:Y:S01]  /*8f90*/  FFMA.FTZ R31, R26, R24, R31 ;  /* 0x000000181a1f7223 */ /* 0x000fe2000001001f */
[-C--:B------:R-:W-:Y:S01]  /*8fa0*/  FMUL.FTZ R26, R33, R8.reuse ;  /* 0x00000008211a7220 */ /* 0x080fe20000410000 */
[----:B------:R-:W-:Y:S01]  /*8fb0*/  FFMA.FTZ R33, R29, R8, -R6 ;  /* 0x000000081d217223 */ /* 0x000fe20000010806 */
[----:B------:R-:W-:-:S02]  /*8fc0*/  LOP3.LUT R9, R9, 0xffff0000, RZ, 0xc0, !PT ;  /* 0xffff000009097812 */ /* 0x000fc400078ec0ff */
[----:B------:R-:W-:Y:S01]  /*8fd0*/  LOP3.LUT R11, R11, 0xffff0000, RZ, 0xc0, !PT ;  /* 0xffff00000b0b7812 */ /* 0x000fe200078ec0ff */
[----:B------:R-:W-:Y:S01]  /*8fe0*/  FFMA.FTZ R29, R29, R10, R26 ;  /* 0x0000000a1d1d7223 */ /* 0x000fe2000001001a */
[----:B------:R-:W-:Y:S02]  /*8ff0*/  LOP3.LUT R8, R13, 0xffff0000, RZ, 0xc0, !PT ;  /* 0xffff00000d087812 */ /* 0x000fe400078ec0ff */
[----:B------:R-:W-:Y:S02]  /*9000*/  LOP3.LUT R24, R0, 0xffff0000, RZ, 0xc0, !PT ;  /* 0xffff000000187812 */ /* 0x000fe400078ec0ff */
[----:B------:R-:W-:Y:S01]  /*9010*/  LOP3.LUT R4, R21, 0xffff0000, RZ, 0xc0, !PT ;  /* 0xffff000015047812 */ /* 0x000fe200078ec0ff */
[----:B------:R-:W-:Y:S01]  /*9020*/  FMUL.FTZ R10, R9, R8 ;  /* 0x00000008090a7220 */ /* 0x000fe20000410000 */
[----:B------:R-:W-:Y:S01]  /*9030*/  LOP3.LUT R6, R20, 0xffff0000, RZ, 0xc0, !PT ;  /* 0xffff000014067812 */ /* 0x000fe200078ec0ff */
[----:B------:R-:W-:Y:S01]  /*9040*/  FMUL.FTZ R40, R11, R24 ;  /* 0x000000180b287220 */ /* 0x000fe20000410000 */
[----:B------:R-:W-:Y:S01]  /*9050*/  LOP3.LUT R5, R5, 0xffff0000, RZ, 0xc0, !PT ;  /* 0xffff000005057812 */ /* 0x000fe200078ec0ff */
[----:B------:R-:W-:Y:S01]  /*9060*/  FMUL.FTZ R9, R9, R4 ;  /* 0x0000000409097220 */ /* 0x000fe20000410000 */
[----:B------:R-:W-:Y:S01]  /*9070*/  LOP3.LUT R7, R7, 0xffff0000, RZ, 0xc0, !PT ;  /* 0xffff000007077812 */ /* 0x000fe200078ec0ff */
[----:B------:R-:W-:-:S02]  /*9080*/  FMUL.FTZ R11, R11, R6 ;  /* 0x000000060b0b7220 */ /* 0x000fc40000410000 */
[C---:B------:R-:W-:Y:S01]  /*9090*/  FFMA.FTZ R26, R5.reuse, R4, -R10 ;  /* 0x00000004051a7223 */ /* 0x040fe2000001080a */
[----:B------:R-:W-:Y:S01]  /*90a0*/  FFMA.FTZ R30, R5, R8, R9 ;  /* 0x00000008051e7223 */ /* 0x000fe20000010009 */
[C---:B------:R-:W-:Y:S01]  /*90b0*/  FFMA.FTZ R40, R7.reuse, R6, -R40 ;  /* 0x0000000607287223 */ /* 0x040fe20000010828 */
        /* <DEDUP_REMOVED lines=11> */
.L_x_3726:
[----:B------:R-:W-:Y:S05]  /*9170*/  BSYNC B1 ;  /* 0x0000000000017941 */ /* 0x000fea0003800000 */
.L_x_3725:
[----:B------:R-:W-:Y:S05]  /*9180*/  @P0 BRA `(.L_x_3717) ;  /* 0x0000000400640947 */ /* 0x000fea0003800000 */
[----:B------:R-:W2:Y:S01]  /*9190*/  LDL R41, [R1+0x68] ;  /* 0x0000680001297983 */ /* 0x000ea20000100800 */
[----:B-1----:R-:W-:Y:S01]  /*91a0*/  IMAD.SHL.U32 R6, R28, 0x40, RZ ;  /* 0x000000401c067824 */ /* 0x002fe200078e00ff */
[----:B------:R-:W-:Y:S01]  /*91b0*/  SHF.R.S32.HI R5, RZ, 0x1f, R28 ;  /* 0x0000001fff057819 */ /* 0x000fe2000001141c */
[----:B------:R-:W-:Y:S01]  /*91c0*/  IMAD.IADD R4, R16, 0x1, R25 ;  /* 0x0000000110047824 */ /* 0x000fe200078e0219 */
[C---:B------:R-:W-:Y:S01]  /*91d0*/  LOP3.LUT R40, R12.reuse, 0xffff0000, RZ, 0xc0, !PT ;  /* 0xffff00000c287812 */ /* 0x040fe200078ec0ff */
[----:B------:R-:W-:Y:S01]  /*91e0*/  IMAD.U32 R35, R12, 0x10000, RZ ;  /* 0x000100000c237824 */ /* 0x000fe200078e00ff */
[----:B------:R-:W-:Y:S01]  /*91f0*/  LEA.HI R5, R5, R28, RZ, 0x3 ;  /* 0x0000001c05057211 */ /* 0x000fe200078f18ff */
[----:B------:R-:W-:Y:S01]  /*9200*/  IMAD.U32 R33, R15, 0x10000, RZ ;  /* 0x000100000f217824 */ /* 0x000fe200078e00ff */
[----:B------:R-:W-:Y:S01]  /*9210*/  LOP3.LUT R7, R6, 0x1c0, RZ, 0xc0, !PT ;  /* 0x000001c006077812 */ /* 0x000fe200078ec0ff */
[----:B------:R-:W-:Y:S01]  /*9220*/  IMAD.U32 R42, R13, 0x10000, RZ ;  /* 0x000100000d2a7824 */ /* 0x000fe200078e00ff */
[----:B------:R-:W-:Y:S01]  /*9230*/  LOP3.LUT R36, R15, 0xffff0000, RZ, 0xc0, !PT ;  /* 0xffff00000f247812 */ /* 0x000fe200078ec0ff */
[----:B------:R-:W-:Y:S01]  /*9240*/  IMAD.SHL.U32 R5, R5, 0x40, RZ ;  /* 0x0000004005057824 */ /* 0x000fe200078e00ff */
[----:B------:R-:W-:Y:S01]  /*9250*/  LOP3.LUT R4, R7, 0x38, R4, 0xf8, !PT ;  /* 0x0000003807047812 */ /* 0x000fe200078ef804 */
[----:B------:R-:W-:Y:S01]  /*9260*/  IMAD.U32 R38, R21, 0x10000, RZ ;  /* 0x0001000015267824 */ /* 0x000fe200078e00ff */
[----:B------:R-:W-:Y:S01]  /*9270*/  SHF.R.U32.HI R7, RZ, 0x3, R7 ;  /* 0x00000003ff077819 */ /* 0x000fe20000011607 */
[----:B------:R-:W-:Y:S01]  /*9280*/  IMAD.U32 R37, R14, 0x10000, RZ ;  /* 0x000100000e257824 */ /* 0x000fe200078e00ff */
[----:B------:R-:W-:-:S02]  /*9290*/  LOP3.LUT R5, R5, 0xfffffe00, RZ, 0xc0, !PT ;  /* 0xfffffe0005057812 */ /* 0x000fc400078ec0ff */
[----:B------:R-:W-:Y:S02]  /*92a0*/  LOP3.LUT R4, R4, R7, RZ, 0x3c, !PT ;  /* 0x0000000704047212 */ /* 0x000fe400078e3cff */
[----:B------:R-:W-:Y:S02]  /*92b0*/  LOP3.LUT R14, R14, 0xffff0000, RZ, 0xc0, !PT ;  /* 0xffff00000e0e7812 */ /* 0x000fe400078ec0ff */
[----:B------:R-:W-:Y:S01]  /*92c0*/  LOP3.LUT R39, R0, 0xffff0000, RZ, 0xc0, !PT ;  /* 0xffff000000277812 */ /* 0x000fe200078ec0ff */
[----:B------:R-:W-:Y:S01]  /*92d0*/  IMAD.IADD R9, R5, 0x1, R4 ;  /* 0x0000000105097824 */ /* 0x000fe200078e0204 */
        /* <DEDUP_REMOVED lines=15> */
[----:B--2---:R-:W1:Y:S02]  /*93d0*/  LDS.128 R4, [R41+0x20400] ;  /* 0x0204000029047984 */ /* 0x004e640000000c00 */
[C---:B-1----:R-:W-:Y:S01]  /*93e0*/  IMAD.U32 R25, R4.reuse, 0x10000, RZ ;  /* 0x0001000004197824 */ /* 0x042fe200078e00ff */
[----:B------:R-:W-:Y:S01]  /*93f0*/  LOP3.LUT R4, R4, 0xffff0000, RZ, 0xc0, !PT ;  /* 0xffff000004047812 */ /* 0x000fe200078ec0ff */
[C---:B------:R-:W-:Y:S01]  /*9400*/  IMAD.U32 R26, R5.reuse, 0x10000, RZ ;  /* 0x00010000051a7824 */ /* 0x040fe200078e00ff */
[----:B------:R-:W-:Y:S01]  /*9410*/  LOP3.LUT R5, R5, 0xffff0000, RZ, 0xc0, !PT ;  /* 0xffff000005057812 */ /* 0x000fe200078ec0ff */
[-C--:B------:R-:W-:Y:S01]  /*9420*/  FFMA.FTZ R34, R33, R25.reuse, -R34 ;  /* 0x0000001921227223 */ /* 0x080fe20000010822 */
[----:B------:R-:W-:Y:S01]  /*9430*/  FFMA.FTZ R12, R35, R25, R12 ;  /* 0x00000019230c7223 */ /* 0x000fe2000001000c */
[----:B------:R-:W-:Y:S01]  /*9440*/  FMUL.FTZ R25, R36, R8 ;  /* 0x0000000824197220 */ /* 0x000fe20000410000 */
[----:B------:R-:W-:Y:S01]  /*9450*/  FMUL.FTZ R33, R38, R30 ;  /* 0x0000001e26217220 */ /* 0x000fe20000410000 */
[----:B------:R-:W-:-:S02]  /*9460*/  IMAD.U32 R35, R3, 0x10000, RZ ;  /* 0x0001000003237824 */ /* 0x000fc400078e00ff */
[-C--:B------:R-:W-:Y:S01]  /*9470*/  FFMA.FTZ R15, R36, R4.reuse, -R15 ;  /* 0x00000004240f7223 */ /* 0x080fe2000001080f */
[----:B------:R-:W-:Y:S01]  /*9480*/  FFMA.FTZ R25, R40, R4, R25 ;  /* 0x0000000428197223 */ /* 0x000fe20000010019 */
[-C--:B------:R-:W-:Y:S01]  /*9490*/  FFMA.FTZ R29, R38, R26.reuse, -R29 ;  /* 0x0000001a261d7223 */ /* 0x080fe2000001081d */
[----:B------:R-:W-:Y:S01]  /*94a0*/  FFMA.FTZ R33, R42, R26, R33 ;  /* 0x0000001a2a217223 */ /* 0x000fe20000010021 */
[----:B0-----:R-:W-:Y:S02]  /*94b0*/  IMAD.U32 R27, R6, 0x10000, RZ ;  /* 0x00010000061b7824 */ /* 0x001fe400078e00ff */
[-C--:B------:R-:W-:Y:S01]  /*94c0*/  FMUL.FTZ R4, R37, R31.reuse ;  /* 0x0000001f25047220 */ /* 0x080fe20000410000 */
[----:B------:R-:W-:Y:S01]  /*94d0*/  LOP3.LUT R26, R3, 0xffff0000, RZ, 0xc0, !PT ;  /* 0xffff0000031a7812 */ /* 0x000fe200078ec0ff */
[C---:B------:R-:W-:Y:S01]  /*94e0*/  FMUL.FTZ R8, R35.reuse, R31 ;  /* 0x0000001f23087220 */ /* 0x040fe20000410000 */
[----:B------:R-:W-:Y:S01]  /*94f0*/  IMAD.U32 R30, R0, 0x10000, RZ ;  /* 0x00010000001e7824 */ /* 0x000fe200078e00ff */
[----:B------:R-:W-:Y:S01]  /*9500*/  LOP3.LUT R6, R6, 0xffff0000, RZ, 0xc0, !PT ;  /* 0xffff000006067812 */ /* 0x000fe200078ec0ff */
[-C--:B------:R-:W-:Y:S01]  /*9510*/  FFMA.FTZ R3, R35, R27.reuse, -R4 ;  /* 0x0000001b23037223 */ /* 0x080fe20000010804 */
[----:B------:R-:W-:Y:S01]  /*9520*/  FFMA.FTZ R8, R37, R27, R8 ;  /* 0x0000001b25087223 */ /* 0x000fe20000010008 */
[-C--:B------:R-:W-:Y:S01]  /*9530*/  FMUL.FTZ R31, R14, R10.reuse ;  /* 0x0000000a0e1f7220 */ /* 0x080fe20000410000 */
[----:B------:R-:W-:Y:S01]  /*9540*/  FMUL.FTZ R35, R26, R10 ;  /* 0x0000000a1a237220 */ /* 0x000fe20000410000 */
[----:B------:R-:W-:Y:S01]  /*9550*/  LOP3.LUT R37, R13, 0xffff0000, RZ, 0xc0, !PT ;  /* 0xffff00000d257812 */ /* 0x000fe200078ec0ff */
[----:B------:R-:W-:-:S02]  /*9560*/  IMAD.U32 R28, R7, 0x10000, RZ ;  /* 0x00010000071c7824 */ /* 0x000fc400078e00ff */
[----:B------:R-:W-:Y:S01]  /*9570*/  FMUL.FTZ R27, R30, R32 ;  /* 0x000000201e1b7220 */ /* 0x000fe20000410000 */
[C---:B------:R-:W-:Y:S01]  /*9580*/  IMAD.U32 R4, R20.reuse, 0x10000, RZ ;  /* 0x0001000014047824 */ /* 0x040fe200078e00ff */
[----:B------:R-:W-:Y:S01]  /*9590*/  LOP3.LUT R13, R20, 0xffff0000, RZ, 0xc0, !PT ;  /* 0xffff0000140d7812 */ /* 0x000fe200078ec0ff */
[-C--:B------:R-:W-:Y:S01]  /*95a0*/  FFMA.FTZ R10, R26, R6.reuse, -R31 ;  /* 0x000000061a0a7223 */ /* 0x080fe2000001081f */
[----:B------:R-:W-:Y:S01]  /*95b0*/  LOP3.LUT R7, R7, 0xffff0000, RZ, 0xc0, !PT ;  /* 0xffff000007077812 */ /* 0x000fe200078ec0ff */
[----:B------:R-:W-:Y:S01]  /*95c0*/  FFMA.FTZ R35, R14, R6, R35 ;  /* 0x000000060e237223 */ /* 0x000fe20000010023 */
[C---:B------:R-:W-:Y:S01]  /*95d0*/  FMUL.FTZ R31, R4.reuse, R32 ;  /* 0x00000020041f7220 */ /* 0x040fe20000410000 */
[-C--:B------:R-:W-:Y:S01]  /*95e0*/  FFMA.FTZ R27, R4, R28.reuse, -R27 ;  /* 0x0000001c041b7223 */ /* 0x080fe2000001081b */
        /* <DEDUP_REMOVED lines=16> */
[----:B------:R2:W-:Y:S01]  /*96f0*/  STS.128 [R41+0x20400], R4 ;  /* 0x0204000429007388 */ /* 0x0005e20000000c00 */
[----:B------:R-:W-:-:S05]  /*9700*/  F2FP.BF16.F32.PACK_AB R11, R26, R31 ;  /* 0x0000001f1a0b723e */ /* 0x000fca00000010ff */
[----:B------:R2:W-:Y:S02]  /*9710*/  STS.128 [R24+0x20400], R8 ;  /* 0x0204000818007388 */ /* 0x0005e40000000c00 */
.L_x_3717:
[----:B------:R-:W-:Y:S05]  /*9720*/  BSYNC B0 ;  /* 0x0000000000007941 */ /* 0x000fea0003800000 */
.L_x_3706:
[----:B------:R-:W-:Y:S01]  /*9730*/  @!PT LDS RZ, [RZ] ;  /* 0x00000000fffff984 */ /* 0x000fe20000000800 */
[----:B------:R-:W-:Y:S01]  /*9740*/  @!PT LDS RZ, [RZ] ;  /* 0x00000000fffff984 */ /* 0x000fe20000000800 */
[----:B------:R-:W-:Y:S01]  /*9750*/  @!PT LDS RZ, [RZ] ;  /* 0x00000000fffff984 */ /* 0x000fe20000000800 */
[----:B------:R-:W-:Y:S01]  /*9760*/  @!PT LDS RZ, [RZ] ;  /* 0x00000000fffff984 */ /* 0x000fe20000000800 */
[----:B------:R4:W-:Y:S06]  /*9770*/  MEMBAR.ALL.CTA ;  /* 0x0000000000007992 */ /* 0x0009ec0000008000 */
[----:B----4-:R-:W4:Y:S01]  /*9780*/  FENCE.VIEW.ASYNC.S ;  /* 0x00000000000073c6 */ /* 0x010f220000000000 */
[----:B------:R-:W-:Y:S05]  /*9790*/  WARPSYNC.ALL ;  /* 0x0000000000007948 */ /* 0x000fea0003800000 */
[----:B----4-:R-:W-:Y:S06]  /*97a0*/  BAR.SYNC.DEFER_BLOCKING 0xd, 0x80 ;  /* 0x0342000000007b1d */ /* 0x010fec0000010000 */
.L_x_3703:
[----:B------:R-:W-:-:S13]  /*97b0*/  ISETP.NE.AND P0, PT, R184, 0x3, PT ;  /* 0x00000003b800780c */ /* 0x000fda0003f05270 */
[----:B------:R-:W-:Y:S05]  /*97c0*/  @!P0 BRA `(.L_x_3727) ;  /* 0x0000000000048947 */ /* 0x000fea0003800000 */
[----:B------:R-:W-:Y:S01]  /*97d0*/  BPT.TRAP 0x1 ;  /* 0x000000040000795c */ /* 0x000fe20000300000 */
.L_x_3727:
[----:B------:R-:W-:Y:S01]  /*97e0*/  IMAD R14, R18, 0x8, R2 ;  /* 0x00000008120e7824 */ /* 0x000fe200078e0202 */
[----:B------:R-:W-:-:S04]  /*97f0*/  SHF.L.U32 R15, R22, 0x1f, RZ ;  /* 0x0000001f160f7819 */ /* 0x000fc800000006ff */
[----:B------:R4:W0:Y:S01]  /*9800*/  SYNCS.PHASECHK.TRANS64.TRYWAIT P1, [R14+URZ+0x28c30], R15 ;  /* 0x028c300f0e0075a7 */ /* 0x000822000802017f */
[----:B------:R-:W-:Y:S05]  /*9810*/  @!P0 BRA `(.L_x_3728) ;  /* 0x0000000000048947 */ /* 0x000fea0003800000 */
[----:B------:R-:W-:Y:S01]  /*9820*/  BPT.TRAP 0x1 ;  /* 0x000000040000795c */ /* 0x000fe20000300000 */
.L_x_3728:
[C---:B--23--:R-:W-:Y:S02]  /*9830*/  VIADD R0, R2.reuse, 0x22400 ;  /* 0x0002240002007836 */ /* 0x04cfe40000000000 */
[----:B01----:R-:W-:-:S03]  /*9840*/  VIADD R3, R2, 0x20400 ;  /* 0x0002040002037836 */ /* 0x003fc60000000000 */
[----:B------:R-:W-:Y:S02]  /*9850*/  SHF.R.U32.HI R0, RZ, 0x4, R0 ;  /* 0x00000004ff007819 */ /* 0x000fe40000011600 */
[----:B------:R-:W-:Y:S02]  /*9860*/  SHF.R.U32.HI R3, RZ, 0x4, R3 ;  /* 0x00000004ff037819 */ /* 0x000fe40000011603 */
[----:B------:R-:W-:Y:S02]  /*9870*/  LOP3.LUT R0, R0, 0x3fff, RZ, 0xc0, !PT ;  /* 0x00003fff00007812 */ /* 0x000fe400078ec0ff */
[----:B------:R-:W-:Y:S02]  /*9880*/  LOP3.LUT R3, R3, 0x3fff, RZ, 0xc0, !PT ;  /* 0x00003fff03037812 */ /* 0x000fe400078ec0ff */
[----:B------:R-:W-:Y:S01]  /*9890*/  LOP3.LUT R0, R0, 0x10000, RZ, 0xfc, !PT ;  /* 0x0001000000007812 */ /* 0x000fe200078efcff */
[----:B------:R-:W-:Y:S06]  /*98a0*/  @P1 BRA `(.L_x_3729) ;  /* 0x0000000000081947 */ /* 0x000fec0003800000 */
[----:B------:R-:W0:Y:S02]  /*98b0*/  SYNCS.PHASECHK.TRANS64.TRYWAIT P1, [R14+URZ+0x28c30], R15 ;  /* 0x028c300f0e0075a7 */ /* 0x000e24000802017f */
[----:B0-----:R-:W-:Y:S05]  /*98c0*/  @!P1 BRA `(.L_x_3730) ;  /* 0x0000011800449947 */ /* 0x001fea0003800000 */
.L_x_3729:
[----:B------:R-:W-:Y:S01]  /*98d0*/  IMAD R10, R18, 0x200, R0 ;  /* 0x00000200120a7824 */ /* 0x000fe200078e0200 */
[----:B------:R-:W-:Y:S01]  /*98e0*/  LOP3.LUT R4, R3, 0x10000, RZ, 0xfc, !PT ;  /* 0x0001000003047812 */ /* 0x000fe200078efcff */
[----:B------:R-:W-:Y:S01]  /*98f0*/  IMAD.MOV.U32 R5, RZ, RZ, 0x40000040 ;  /* 0x40000040ff057424 */ /* 0x000fe200078e00ff */
[----:B------:R-:W2:Y:S01]  /*9900*/  LDL R20, [R1+0x30] ;  /* 0x0000300001147983 */ /* 0x000ea20000100800 */
[----:B------:R-:W-:Y:S01]  /*9910*/  IMAD.MOV.U32 R11, RZ, RZ, 0x40000040 ;  /* 0x40000040ff0b7424 */ /* 0x000fe200078e00ff */
[----:B------:R-:W-:Y:S05]  /*9920*/  WARPSYNC.ALL ;  /* 0x0000000000007948 */ /* 0x000fea0003800000 */
[C---:B------:R-:W-:Y:S01]  /*9930*/  R2UR UR4, R4.reuse ;  /* 0x00000000040472ca */ /* 0x040fe200000e0000 */
[----:B------:R-:W-:Y:S01]  /*9940*/  WARPGROUP.ARRIVE ;  /* 0x00000000000079c5 */ /* 0x000fe20000000000 */
[----:B------:R-:W-:Y:S01]  /*9950*/  R2UR UR5, R5 ;  /* 0x00000000050572ca */ /* 0x000fe200000e0000 */
[----:B------:R-:W-:Y:S01]  /*9960*/  VIADD R8, R4, 0x2 ;  /* 0x0000000204087836 */ /* 0x000fe20000000000 */
[C---:B------:R-:W-:Y:S01]  /*9970*/  R2UR UR6, R10.reuse ;  /* 0x000000000a0672ca */ /* 0x040fe200000e0000 */
[----:B------:R-:W-:Y:S01]  /*9980*/  VIADD R6, R10, 0x2 ;  /* 0x000000020a067836 */ /* 0x000fe20000000000 */
[----:B------:R-:W-:Y:S01]  /*9990*/  R2UR UR7, R11 ;  /* 0x000000000b0772ca */ /* 0x000fe200000e0000 */
[----:B------:R-:W-:Y:S01]  /*99a0*/  IMAD.MOV.U32 R9, RZ, RZ, 0x40000040 ;  /* 0x40000040ff097424 */ /* 0x000fe200078e00ff */
[----:B------:R-:W1:Y:S01]  /*99b0*/  S2R R58, SR_TID.X ;  /* 0x00000000003a7919 */ /* 0x000e620000002100 */
[----:B------:R-:W-:-:S02]  /*99c0*/  IMAD.MOV.U32 R7, RZ, RZ, 0x40000040 ;  /* 0x40000040ff077424 */ /* 0x000fc400078e00ff */
[C---:B------:R-:W-:Y:S02]  /*99d0*/  VIADD R12, R10.reuse, 0x4 ;  /* 0x000000040a0c7836 */ /* 0x040fe40000000000 */
[----:B------:R-:W-:Y:S02]  /*99e0*/  IMAD.MOV.U32 R13, RZ, RZ, 0x40000040 ;  /* 0x40000040ff0d7424 */ /* 0x000fe400078e00ff */
[----:B------:R-:W-:Y:S02]  /*99f0*/  VIADD R10, R10, 0x6 ;  /* 0x000000060a0a7836 */ /* 0x000fe40000000000 */
[----:B------:R-:W-:Y:S02]  /*9a00*/  IMAD.MOV.U32 R5, RZ, RZ, 0x40000040 ;  /* 0x40000040ff057424 */ /* 0x000fe400078e00ff */
[----:B------:R-:W-:Y:S01]  /*9a10*/  HGMMA.64x64x16.F32.BF16 R24, gdesc[UR4], RZ, !UPT, gsb0 ;  /* 0x00e00000041879f0 */ /* 0x000fe2000c0018ff */
[----:B------:R-:W-:Y:S01]  /*9a20*/  R2UR UR4, R8 ;  /* 0x00000000080472ca */ /* 0x000fe200000e0000 */
[----:B------:R-:W-:Y:S01]  /*9a30*/  IMAD.MOV.U32 R11, RZ, RZ, 0x40000040 ;  /* 0x40000040ff0b7424 */ /* 0x000fe200078e00ff */
[----:B------:R-:W-:Y:S01]  /*9a40*/  R2UR UR5, R9 ;  /* 0x00000000090572ca */ /* 0x000fe200000e0000 */
[----:B------:R-:W-:Y:S01]  /*9a50*/  IMAD R152, R168, -0x40, R152 ;  /* 0xffffffc0a8987824 */ /* 0x000fe200078e0298 */
[----:B------:R-:W-:Y:S01]  /*9a60*/  R2UR UR6, R6 ;  /* 0x00000000060672ca */ /* 0x000fe200000e0000 */
[----:B------:R-:W-:Y:S01]  /*9a70*/  VIADD R6, R4, 0x4 ;  /* 0x0000000404067836 */ /* 0x000fe20000000000 */
[----:B------:R-:W-:Y:S01]  /*9a80*/  R2UR UR7, R7 ;  /* 0x00000000070772ca */ /* 0x000fe200000e0000 */
[----:B------:R-:W-:-:S02]  /*9a90*/  IMAD.MOV.U32 R7, RZ, RZ, 0x40000040 ;  /* 0x40000040ff077424 */ /* 0x000fc400078e00ff */
[----:B------:R-:W-:Y:S01]  /*9aa0*/  VIADD R4, R4, 0x6 ;  /* 0x0000000604047836 */ /* 0x000fe20000000000 */
[----:B-1----:R-:W-:Y:S01]  /*9ab0*/  LOP3.LUT R58, R58, 0x7f, RZ, 0xc0, !PT ;  /* 0x0000007f3a3a7812 */ /* 0x002fe200078ec0ff */
[----:B------:R-:W-:Y:S02]  /*9ac0*/  WARPGROUP.DEPBAR.LE gsb0, 0x0 ;  /* 0x00008000000079c5 */ /* 0x000fe40000010000 */
[----:B------:R-:W-:-:S06]  /*9ad0*/  WARPGROUP.ARRIVE ;  /* 0x00000000000079c5 */ /* 0x000fcc0000000000 */
[----:B------:R-:W-:Y:S01]  /*9ae0*/  HGMMA.64x64x16.F32.BF16 R24, gdesc[UR4], R24, gsb0 ;  /* 0x00e00000041879f0 */ /* 0x000fe20008001818 */
[----:B------:R-:W-:Y:S02]  /*9af0*/  R2UR UR4, R6 ;  /* 0x00000000060472ca */ /* 0x000fe400000e0000 */
[----:B------:R-:W-:Y:S02]  /*9b00*/  R2UR UR5, R7 ;  /* 0x00000000070572ca */ /* 0x000fe400000e0000 */
[----:B------:R-:W-:Y:S02]  /*9b10*/  R2UR UR6, R12 ;  /* 0x000000000c0672ca */ /* 0x000fe400000e0000 */
[----:B------:R-:W-:Y:S01]  /*9b20*/  R2UR UR7, R13 ;  /* 0x000000000d0772ca */ /* 0x000fe200000e0000 */
[----:B------:R-:W-:Y:S02]  /*9b30*/  WARPGROUP.DEPBAR.LE gsb0, 0x0 ;  /* 0x00008000000079c5 */ /* 0x000fe40000010000 */
[----:B------:R-:W-:-:S10]  /*9b40*/  WARPGROUP.ARRIVE ;  /* 0x00000000000079c5 */ /* 0x000fd40000000000 */
        /* <DEDUP_REMOVED lines=8> */
[----:B------:R-:W-:Y:S01]  /*9bd0*/  ULDC UR4, c[0x0][0x988] ;  /* 0x0002620000047ab9 */ /* 0x000fe20000000800 */
[----:B--2---:R-:W-:-:S04]  /*9be0*/  IADD3 R152, -R20, 0x40, R152 ;  /* 0x0000004014987810 */ /* 0x004fc80007ffe198 */
[C---:B------:R-:W-:Y:S02]  /*9bf0*/  ISETP.GT.AND P5, PT, R152.reuse, RZ, PT ;  /* 0x000000ff9800720c */ /* 0x040fe40003fa4270 */
[C---:B------:R-:W-:Y:S02]  /*9c00*/  ISETP.GT.AND P4, PT, R152.reuse, 0x1, PT ;  /* 0x000000019800780c */ /* 0x040fe40003f84270 */
[C---:B------:R-:W-:Y:S02]  /*9c10*/  ISETP.GT.AND P3, PT, R152.reuse, 0x8, PT ;  /* 0x000000089800780c */ /* 0x040fe40003f64270 */
[C---:B------:R-:W-:Y:S02]  /*9c20*/  ISETP.GT.AND P2, PT, R152.reuse, 0x9, PT ;  /* 0x000000099800780c */ /* 0x040fe40003f44270 */
[C---:B------:R-:W-:Y:S02]  /*9c30*/  ISETP.GT.AND P1, PT, R152.reuse, 0x10, PT ;  /* 0x000000109800780c */ /* 0x040fe40003f24270 */
[----:B------:R-:W-:Y:S01]  /*9c40*/  ISETP.GT.AND P6, PT, R152, 0x11, PT ;  /* 0x000000119800780c */ /* 0x000fe20003fc4270 */
[----:B------:R-:W-:-:S02]  /*9c50*/  WARPGROUP.DEPBAR.LE gsb0, 0x0 ;  /* 0x00008000000079c5 */ /* 0x000fc40000010000 */
[----:B------:R-:W-:Y:S02]  /*9c60*/  FSEL R57, R24, -INF , P5 ;  /* 0xff80000018397808 */ /* 0x000fe40002800000 */
[----:B------:R-:W-:Y:S02]  /*9c70*/  FSEL R12, R25, -INF , P4 ;  /* 0xff800000190c7808 */ /* 0x000fe40002000000 */
[----:B------:R-:W-:Y:S02]  /*9c80*/  FSEL R59, R28, -INF , P3 ;  /* 0xff8000001c3b7808 */ /* 0x000fe40001800000 */
[----:B------:R-:W-:Y:S02]  /*9c90*/  FMNMX.FTZ R10, R57, R12, !PT ;  /* 0x0000000c390a7209 */ /* 0x000fe40007810000 */
        /* <DEDUP_REMOVED lines=21> */
[C---:B------:R-:W-:Y:S02]  /*9df0*/  ISETP.GT.AND P1, PT, R152.reuse, 0x28, PT ;  /* 0x000000289800780c */ /* 0x040fe40003f24270 */
        /* <DEDUP_REMOVED lines=23> */
[----:B------:R-:W-:Y:S02]  /*9f70*/  FMNMX.FTZ R10, R79, R10, !PT ;  /* 0x0000000a4f0a7209 */ /* 0x000fe40007810000 */
[----:B------:R-:W-:Y:S02]  /*9f80*/  FSEL R49, R46, -INF , P1 ;  /* 0xff8000002e317808 */ /* 0x000fe40000800000 */
[----:B------:R-:W-:Y:S02]  /*9f90*/  FMNMX.FTZ R24, R81, R10, !PT ;  /* 0x0000000a51187209 */ /* 0x000fe40007810000 */
[----:B------:R-:W-:Y:S02]  /*9fa0*/  FMNMX.FTZ R10, R3, R27, !PT ;  /* 0x0000001b030a7209 */ /* 0x000fe40007810000 */
[----:B------:R-:W-:Y:S01]  /*9fb0*/  FSEL R47, R47, -INF , P6 ;  /* 0xff8000002f2f7808 */ /* 0x000fe20003000000 */
[----:B------:R-:W1:Y:S01]  /*9fc0*/  SHFL.BFLY PT, R11, R24, 0x2, 0x1f ;  /* 0x0c401f00180b7f89 */ /* 0x000e6200000e0000 */
[----:B------:R-:W-:-:S02]  /*9fd0*/  FMNMX.FTZ R10, R13, R10, !PT ;  /* 0x0000000a0d0a7209 */ /* 0x000fc40007810000 */
[----:B------:R-:W-:Y:S02]  /*9fe0*/  FSEL R53, R50, -INF , P5 ;  /* 0xff80000032357808 */ /* 0x000fe40002800000 */
[----:B------:R-:W-:Y:S02]  /*9ff0*/  FMNMX.FTZ R10, R31, R10, !PT ;  /* 0x0000000a1f0a7209 */ /* 0x000fe40007810000 */
[----:B------:R-:W-:Y:S02]  /*a000*/  FSEL R51, R51, -INF , P4 ;  /* 0xff80000033337808 */ /* 0x000fe40002000000 */
[----:B------:R-:W-:Y:S02]  /*a010*/  FMNMX.FTZ R10, R21, R10, !PT ;  /* 0x0000000a150a7209 */ /* 0x000fe40007810000 */
[----:B------:R-:W-:Y:S02]  /*a020*/  FSEL R33, R54, -INF , P3 ;  /* 0xff80000036217808 */ /* 0x000fe40001800000 */
[----:B------:R-:W-:-:S02]  /*a030*/  FMNMX.FTZ R10, R35, R10, !PT ;  /* 0x0000000a230a7209 */ /* 0x000fc40007810000 */
[----:B------:R-:W-:Y:S02]  /*a040*/  FSEL R55, R55, -INF , P2 ;  /* 0xff80000037377808 */ /* 0x000fe40001000000 */
[----:B------:R-:W-:Y:S01]  /*a050*/  FMNMX.FTZ R20, R25, R10, !PT ;  /* 0x0000000a19147209 */ /* 0x000fe20007810000 */
[----:B------:R-:W-:-:S03]  /*a060*/  IMAD.U32 R10, RZ, RZ, UR4 ;  /* 0x00000004ff0a7e24 */ /* 0x000fc6000f8e00ff */
[----:B------:R-:W-:Y:S02]  /*a070*/  FMNMX.FTZ R20, R39, R20, !PT ;  /* 0x0000001427147209 */ /* 0x000fe40007810000 */
[----:B-1----:R-:W-:Y:S02]  /*a080*/  FMNMX.FTZ R26, R24, R11, !PT ;  /* 0x0000000b181a7209 */ /* 0x002fe40007810000 */
        /* <DEDUP_REMOVED lines=15> */
[----:B------:R-:W1:Y:S01]  /*a180*/  SHFL.BFLY PT, R57, R20, 0x2, 0x1f ;  /* 0x0c401f0014397f89 */ /* 0x000e6200000e0000 */
[-CC-:B-----5:R-:W-:Y:S01]  /*a190*/  FFMA.FTZ R154, R59, R10.reuse, -R26.reuse ;  /* 0x0000000a3b9a7223 */ /* 0x1a0fe2000001081a */
        /* <DEDUP_REMOVED lines=12> */
[----:B------:R-:W-:-:S06]  /*a260*/  FFMA.FTZ R45, R81, R10, -R26 ;  /* 0x0000000a512d7223 */ /* 0x000fcc000001081a */
[----:B------:R-:W3:Y:S01]  /*a270*/  MUFU.EX2 R154, R154 ;  /* 0x0000009a009a7308 */ /* 0x000ee20000000800 */
[----:B-1----:R-:W-:Y:S01]  /*a280*/  FMNMX.FTZ R57, R20, R57, !PT ;  /* 0x0000003914397209 */ /* 0x002fe20007810000 */
[----:B------:R-:W-:-:S06]  /*a290*/  FFMA.FTZ R20, R75, R10, -R26 ;  /* 0x0000000a4b147223 */ /* 0x000fcc000001081a */
[----:B------:R-:W1:Y:S01]  /*a2a0*/  MUFU.EX2 R61, R61 ;  /* 0x0000003d003d7308 */ /* 0x000e620000000800 */
[----:B------:R-:W0:Y:S07]  /*a2b0*/  SHFL.BFLY PT, R24, R57, 0x1, 0x1f ;  /* 0x0c201f0039187f89 */ /* 0x000e2e00000e0000 */
[----:B------:R-:W-:Y:S08]  /*a2c0*/  MUFU.EX2 R63, R63 ;  /* 0x0000003f003f7308 */ /* 0x000ff00000000800 */
[----:B------:R-:W-:Y:S08]  /*a2d0*/  MUFU.EX2 R156, R65 ;  /* 0x00000041009c7308 */ /* 0x000ff00000000800 */
[----:B------:R-:W-:Y:S01]  /*a2e0*/  MUFU.EX2 R67, R67 ;  /* 0x0000004300437308 */ /* 0x000fe20000000800 */
[----:B0-----:R-:W-:Y:S01]  /*a2f0*/  FMNMX.FTZ R169, R57, R24, !PT ;  /* 0x0000001839a97209 */ /* 0x001fe20007810000 */
[----:B------:R-:W-:-:S03]  /*a300*/  FFMA.FTZ R24, R79, R10, -R26 ;  /* 0x0000000a4f187223 */ /* 0x000fc6000001081a */
[C---:B------:R-:W-:Y:S01]  /*a310*/  FSETP.NEU.FTZ.AND P1, PT, R169.reuse, -INF , PT ;  /* 0xff800000a900780b */ /* 0x040fe20003f3d000 */
[----:B------:R-:W-:Y:S02]  /*a320*/  FMUL.FTZ R30, R169, R10 ;  /* 0x0000000aa91e7220 */ /* 0x000fe40000410000 */
[----:B------:R-:W-:Y:S03]  /*a330*/  MUFU.EX2 R158, R69 ;  /* 0x00000045009e7308 */ /* 0x000fe60000000800 */
[----:B------:R-:W-:Y:S02]  /*a340*/  FSEL R30, R30, RZ, P1 ;  /* 0x000000ff1e1e7208 */ /* 0x000fe40000800000 */
[----:B------:R-:W-:-:S03]  /*a350*/  ISETP.NE.AND P1, PT, R58, RZ, PT ;  /* 0x000000ff3a00720c */ /* 0x000fc60003f25270 */
        /* <DEDUP_REMOVED lines=13> */
[----:B--2---:R-:W-:Y:S01]  /*a430*/  FADD.FTZ R3, R152, R37 ;  /* 0x0000002598037221 */ /* 0x004fe20000010000 */
[-CC-:B------:R-:W-:Y:S01]  /*a440*/  FFMA.FTZ R47, R47, R10.reuse, -R30.reuse ;  /* 0x0000000a2f2f7223 */ /* 0x180fe2000001081e */
[-CC-:B------:R-:W-:Y:S01]  /*a450*/  FFMA.FTZ R53, R53, R10.reuse, -R30.reuse ;  /* 0x0000000a35357223 */ /* 0x180fe2000001081e */
[----:B------:R-:W-:Y:S01]  /*a460*/  FFMA.FTZ R51, R51, R10, -R30 ;  /* 0x0000000a33337223 */ /* 0x000fe2000001081e */
[----:B---3--:R-:W-:Y:S01]  /*a470*/  FADD.FTZ R44, R154, R3 ;  /* 0x000000039a2c7221 */ /* 0x008fe20000010000 */
[----:B------:R-:W-:-:S02]  /*a480*/  @!P1 VIADD R3, R14, 0x28c40 ;  /* 0x00028c400e039836 */ /* 0x000fc40000000000 */
[-C--:B------:R-:W-:Y:S01]  /*a490*/  FFMA.FTZ R33, R33, R10.reuse, -R30 ;  /* 0x0000000a21217223 */ /* 0x080fe2000001081e */
[----:B------:R-:W2:Y:S01]  /*a4a0*/  MUFU.EX2 R13, R13 ;  /* 0x0000000d000d7308 */ /* 0x000ea20000000800 */
[----:B-1----:R-:W-:Y:S01]  /*a4b0*/  FADD.FTZ R44, R61, R44 ;  /* 0x0000002c3d2c7221 */ /* 0x002fe20000010000 */
[----:B------:R-:W-:Y:S01]  /*a4c0*/  FFMA.FTZ R30, R55, R10, -R30 ;  /* 0x0000000a371e7223 */ /* 0x000fe2000001081e */
[----:B------:R-:W-:Y:S02]  /*a4d0*/  @!P1 PRMT R3, RZ, 0x654, R3 ;  /* 0x00000654ff039816 */ /* 0x000fe40000000003 */
[----:B------:R-:W-:Y:S02]  /*a4e0*/  F2FP.BF16.F32.PACK_AB R152, R37, R152 ;  /* 0x000000982598723e */ /* 0x000fe400000010ff */
[----:B------:R1:W-:Y:S01]  /*a4f0*/  @!P1 SYNCS.ARRIVE.TRANS64.RED.A1T0 RZ, [R3+URZ], RZ ;  /* 0x000000ff03ff99a7 */ /* 0x0003e2000810043f */
[----:B------:R3:W4:Y:S01]  /*a500*/  MUFU.EX2 R32, R31 ;  /* 0x0000001f00207308 */ /* 0x0007220000000800 */
[----:B0-----:R-:W-:Y:S01]  /*a510*/  FADD.FTZ R42, R153, R26 ;  /* 0x0000001a992a7221 */ /* 0x001fe20000010000 */
[----:B------:R-:W-:-:S02]  /*a520*/  F2FP.BF16.F32.PACK_AB R153, R26, R153 ;  /* 0x000000991a99723e */ /* 0x000fc400000010ff */
[----:B------:R-:W-:-:S04]  /*a530*/  F2FP.BF16.F32.PACK_AB R154, R61, R154 ;  /* 0x0000009a3d9a723e */ /* 0x000fc800000010ff */
[----:B------:R-:W1:Y:S01]  /*a540*/  MUFU.EX2 R21, R21 ;  /* 0x0000001500157308 */ /* 0x000e620000000800 */
[----:B--2---:R-:W-:Y:S01]  /*a550*/  FADD.FTZ R27, R13, R42 ;  /* 0x0000002a0d1b7221 */ /* 0x004fe20000010000 */
[----:B---3--:R-:W-:-:S04]  /*a560*/  FADD.FTZ R31, R63, R44 ;  /* 0x0000002c3f1f7221 */ /* 0x008fc80000010000 */
[C---:B------:R-:W-:Y:S01]  /*a570*/  FADD.FTZ R46, R156.reuse, R31 ;  /* 0x0000001f9c2e7221 */ /* 0x040fe20000010000 */
[----:B------:R-:W-:Y:S01]  /*a580*/  F2FP.BF16.F32.PACK_AB R156, R156, R63 ;  /* 0x0000003f9c9c723e */ /* 0x000fe200000010ff */
[----:B------:R-:W0:Y:S01]  /*a590*/  MUFU.EX2 R34, R35 ;  /* 0x0000002300227308 */ /* 0x000e220000000800 */
[C---:B----4-:R-:W-:Y:S01]  /*a5a0*/  FADD.FTZ R44, R32.reuse, R27 ;  /* 0x0000001b202c7221 */ /* 0x050fe20000010000 */
[----:B------:R-:W-:Y:S01]  /*a5b0*/  FADD.FTZ R27, R67, R46 ;  /* 0x0000002e431b7221 */ /* 0x000fe20000010000 */
[----:B------:R-:W-:Y:S01]  /*a5c0*/  F2FP.BF16.F32.PACK_AB R155, R32, R13 ;  /* 0x0000000d209b723e */ /* 0x000fe200000010ff */
[----:B------:R-:W-:Y:S02]  /*a5d0*/  BAR.SYNC.DEFER_BLOCKING 0xf, 0x100 ;  /* 0x03c4000000007b1d */ /* 0x000fe40000010000 */
[C---:B------:R-:W-:Y:S01]  /*a5e0*/  FADD.FTZ R46, R158.reuse, R27 ;  /* 0x0000001b9e2e7221 */ /* 0x040fe20000010000 */
[----:B------:R-:W-:Y:S01]  /*a5f0*/  F2FP.BF16.F32.PACK_AB R158, R158, R67 ;  /* 0x000000439e9e723e */ /* 0x000fe200000010ff */
[----:B-1----:R-:W-:-:S02]  /*a600*/  FADD.FTZ R3, R21, R44 ;  /* 0x0000002c15037221 */ /* 0x002fc40000010000 */
[----:B------:R-:W1:Y:S02]  /*a610*/  MUFU.EX2 R25, R25 ;  /* 0x0000001900197308 */ /* 0x000e640000000800 */
[----:B0-----:R-:W-:-:S06]  /*a620*/  FADD.FTZ R44, R34, R3 ;  /* 0x00000003222c7221 */ /* 0x001fcc0000010000 */
[----:B------:R-:W0:Y:S01]  /*a630*/  MUFU.EX2 R36, R39 ;  /* 0x0000002700247308 */ /* 0x000e220000000800 */
[----:B------:R-:W-:-:S07]  /*a640*/  F2FP.BF16.F32.PACK_AB R157, R34, R21 ;  /* 0x00000015229d723e */ /* 0x000fce00000010ff */
[----:B------:R-:W2:Y:S01]  /*a650*/  MUFU.EX2 R71, R71 ;  /* 0x0000004700477308 */ /* 0x000ea20000000800 */
[----:B-1----:R-:W-:Y:S01]  /*a660*/  FADD.FTZ R3, R25, R44 ;  /* 0x0000002c19037221 */ /* 0x002fe20000010000 */
[----:B------:R1:W-:Y:S06]  /*a670*/  STSM.16.M88.4 [R195+0x26800], R152 ;  /* 0x02680098c3007844 */ /* 0x0003ec0000000200 */
[----:B------:R-:W3:Y:S01]  /*a680*/  MUFU.EX2 R29, R29 ;  /* 0x0000001d001d7308 */ /* 0x000ee20000000800 */
[C---:B0-----:R-:W-:Y:S01]  /*a690*/  FADD.FTZ R44, R36.reuse, R3 ;  /* 0x00000003242c7221 */ /* 0x041fe20000010000 */
[----:B------:R-:W-:-:S05]  /*a6a0*/  F2FP.BF16.F32.PACK_AB R159, R36, R25 ;  /* 0x00000019249f723e */ /* 0x000fca00000010ff */
[----:B------:R1:W-:Y:S01]  /*a6b0*/  STSM.16.M88.4 [R198], R156 ;  /* 0x0000009cc6007844 */ /* 0x0003e20000000200 */
[----:B------:R-:W0:Y:S01]  /*a6c0*/  MUFU.EX2 R28, R28 ;  /* 0x0000001c001c7308 */ /* 0x000e220000000800 */
[----:B--2---:R-:W-:-:S07]  /*a6d0*/  FADD.FTZ R27, R71, R46 ;  /* 0x0000002e471b7221 */ /* 0x004fce0000010000 */
[----:B------:R-:W2:Y:S01]  /*a6e0*/  MUFU.EX2 R38, R43 ;  /* 0x0000002b00267308 */ /* 0x000ea20000000800 */
[----:B---3--:R-:W-:-:S07]  /*a6f0*/  FADD.FTZ R3, R29, R44 ;  /* 0x0000002c1d037221 */ /* 0x008fce0000010000 */
[----:B------:R-:W3:Y:S01]  /*a700*/  MUFU.EX2 R73, R73 ;  /* 0x0000004900497308 */ /* 0x000ee20000000800 */
[C---:B0-----:R-:W-:Y:S01]  /*a710*/  FADD.FTZ R46, R28.reuse, R27 ;  /* 0x0000001b1c2e7221 */ /* 0x041fe20000010000 */
[----:B------:R-:W-:-:S06]  /*a720*/  F2FP.BF16.F32.PACK_AB R160, R28, R71 ;  /* 0x000000471ca0723e */ /* 0x000fcc00000010ff */
[----:B------:R-:W0:Y:S01]  /*a730*/  MUFU.EX2 R49, R49 ;  /* 0x0000003100317308 */ /* 0x000e220000000800 */
[C---:B--2---:R-:W-:Y:S01]  /*a740*/  FADD.FTZ R26, R38.reuse, R3 ;  /* 0x00000003261a7221 */ /* 0x044fe20000010000 */
[----:B------:R-:W-:-:S06]  /*a750*/  F2FP.BF16.F32.PACK_AB R161, R38, R29 ;  /* 0x0000001d26a1723e */ /* 0x000fcc00000010ff */
[----:B------:R-:W2:Y:S01]  /*a760*/  MUFU.EX2 R40, R47 ;  /* 0x0000002f00287308 */ /* 0x000ea20000000800 */
[----:B---3--:R-:W-:-:S07]  /*a770*/  FADD.FTZ R3, R73, R46 ;  /* 0x0000002e49037221 */ /* 0x008fce0000010000 */
[----:B------:R-:W3:Y:S01]  /*a780*/  MUFU.EX2 R12, R12 ;  /* 0x0000000c000c7308 */ /* 0x000ee20000000800 */
[----:B0-----:R-:W-:-:S07]  /*a790*/  FADD.FTZ R13, R49, R26 ;  /* 0x0000001a310d7221 */ /* 0x001fce0000010000 */
[----:B------:R-:W-:Y:S01]  /*a7a0*/  MUFU.EX2 R20, R20 ;  /* 0x0000001400147308 */ /* 0x000fe20000000800 */
[C---:B--2---:R-:W-:Y:S01]  /*a7b0*/  F2FP.BF16.F32.PACK_AB R163, R40.reuse, R49 ;  /* 0x0000003128a3723e */ /* 0x044fe200000010ff */
[----:B------:R-:W-:-:S06]  /*a7c0*/  FADD.FTZ R40, R40, R13 ;  /* 0x0000000d28287221 */ /* 0x000fcc0000010000 */
[----:B------:R-:W0:Y:S01]  /*a7d0*/  MUFU.EX2 R41, R41 ;  /* 0x0000002900297308 */ /* 0x000e220000000800 */
[C---:B---3--:R-:W-:Y:S01]  /*a7e0*/  FADD.FTZ R3, R12.reuse, R3 ;  /* 0x000000030c037221 */ /* 0x048fe20000010000 */
[----:B------:R-:W-:-:S05]  /*a7f0*/  F2FP.BF16.F32.PACK_AB R162, R12, R73 ;  /* 0x000000490ca2723e */ /* 0x000fca00000010ff */
[----:B------:R1:W-:Y:S01]  /*a800*/  STSM.16.M88.4 [R196], R160 ;  /* 0x000000a0c4007844 */ /* 0x0003e20000000200 */
[----:B------:R-:W-:Y:S08]  /*a810*/  MUFU.EX2 R53, R53 ;  /* 0x0000003500357308 */ /* 0x000ff00000000800 */
[----:B------:R-:W2:Y:S01]  /*a820*/  MUFU.EX2 R42, R51 ;  /* 0x00000033002a7308 */ /* 0x000ea20000000800 */
[----:B0-----:R-:W-:Y:S01]  /*a830*/  F2FP.BF16.F32.PACK_AB R164, R41, R20 ;  /* 0x0000001429a4723e */ /* 0x001fe200000010ff */
[----:B------:R-:W-:-:S04]  /*a840*/  FADD.FTZ R20, R20, R3 ;  /* 0x0000000314147221 */ /* 0x000fc80000010000 */
[----:B------:R-:W-:Y:S02]  /*a850*/  FADD.FTZ R41, R41, R20 ;  /* 0x0000001429297221 */ /* 0x000fe40000010000 */
[----:B------:R-:W-:Y:S08]  /*a860*/  MUFU.EX2 R24, R24 ;  /* 0x0000001800187308 */ /* 0x000ff00000000800 */
[----:B------:R-:W0:Y:S01]  /*a870*/  MUFU.EX2 R45, R45 ;  /* 0x0000002d002d7308 */ /* 0x000e220000000800 */
[----:B--2---:R-:W-:Y:S01]  /*a880*/  F2FP.BF16.F32.PACK_AB R165, R42, R53 ;  /* 0x000000352aa5723e */ /* 0x004fe200000010ff */
[----:B------:R-:W-:-:S04]  /*a890*/  FADD.FTZ R53, R53, R40 ;  /* 0x0000002835357221 */ /* 0x000fc80000010000 */
[----:B------:R-:W-:Y:S02]  /*a8a0*/  FADD.FTZ R42, R42, R53 ;  /* 0x000000352a2a7221 */ /* 0x000fe40000010000 */
[----:B------:R-:W-:Y:S08]  /*a8b0*/  MUFU.EX2 R33, R33 ;  /* 0x0000002100217308 */ /* 0x000ff00000000800 */
[----:B------:R-:W2:Y:S01]  /*a8c0*/  MUFU.EX2 R30, R30 ;  /* 0x0000001e001e7308 */ /* 0x000ea20000000800 */
[----:B0-----:R-:W-:Y:S01]  /*a8d0*/  F2FP.BF16.F32.PACK_AB R166, R45, R24 ;  /* 0x000000182da6723e */ /* 0x001fe200000010ff */
[----:B------:R-:W-:-:S04]  /*a8e0*/  FADD.FTZ R24, R24, R41 ;  /* 0x0000002918187221 */ /* 0x000fc80000010000 */
[----:B------:R-:W-:Y:S01]  /*a8f0*/  FADD.FTZ R3, R45, R24 ;  /* 0x000000182d037221 */ /* 0x000fe20000010000 */
[----:B--2---:R-:W-:Y:S01]  /*a900*/  F2FP.BF16.F32.PACK_AB R167, R30, R33 ;  /* 0x000000211ea7723e */ /* 0x004fe200000010ff */
[----:B------:R-:W-:-:S04]  /*a910*/  FADD.FTZ R33, R33, R42 ;  /* 0x0000002a21217221 */ /* 0x000fc80000010000 */
[----:B------:R1:W-:Y:S01]  /*a920*/  STSM.16.M88.4 [R197], R164 ;  /* 0x000000a4c5007844 */ /* 0x0003e20000000200 */
[----:B------:R-:W-:Y:S01]  /*a930*/  FADD.FTZ R12, R30, R33 ;  /* 0x000000211e0c7221 */ /* 0x000fe20000010000 */
[----:B------:R-:W-:Y:S06]  /*a940*/  @!P0 BRA `(.L_x_3731) ;  /* 0x0000000000048947 */ /* 0x000fec0003800000 */
[----:B------:R-:W-:Y:S01]  /*a950*/  BPT.TRAP 0x1 ;  /* 0x000000040000795c */ /* 0x000fe20000300000 */
.L_x_3731:
[----:B------:R0:W2:Y:S01]  /*a960*/  SYNCS.PHASECHK.TRANS64.TRYWAIT P2, [R14+URZ+0x28c50], R15 ;  /* 0x028c500f0e0075a7 */ /* 0x0000a2000804017f */
[----:B------:R-:W-:Y:S05]  /*a970*/  @!P0 BRA `(.L_x_3732) ;  /* 0x0000000000048947 */ /* 0x000fea0003800000 */
[----:B------:R-:W-:Y:S01]  /*a980*/  BPT.TRAP 0x1 ;  /* 0x000000040000795c */ /* 0x000fe20000300000 */
.L_x_3732:
[----:B------:R-:W-:Y:S01]  /*a990*/  LOP3.LUT R13, R56, 0x2000000, RZ, 0xfc, !PT ;  /* 0x02000000380d7812 */ /* 0x000fe200078efcff */
[----:B------:R-:W-:Y:S01]  /*a9a0*/  ULDC UR36, c[0x0][0x988] ;  /* 0x0002620000247ab9 */ /* 0x000fe20000000800 */
[----:B------:R-:W-:Y:S01]  /*a9b0*/  BSSY B0, `(.L_x_3733) ;  /* 0x0000006000007945 */ /* 0x000fe20003800000 */
[----:B------:R-:W-:Y:S02]  /*a9c0*/  IMAD.MOV.U32 R27, RZ, RZ, 0x40000040 ;  /* 0x40000040ff1b7424 */ /* 0x000fe400078e00ff */
[----:B------:R-:W-:Y:S01]  /*a9d0*/  IMAD R26, R18, 0x1000, R13 ;  /* 0x00001000121a7824 */ /* 0x000fe200078e020d */
[----:B--2---:R-:W-:Y:S06]  /*a9e0*/  @P2 BRA `(.L_x_3734) ;  /* 0x0000000000082947 */ /* 0x004fec0003800000 */
[----:B------:R-:W2:Y:S02]  /*a9f0*/  SYNCS.PHASECHK.TRANS64.TRYWAIT P2, [R14+URZ+0x28c50], R15 ;  /* 0x028c500f0e0075a7 */ /* 0x000ea4000804017f */
[----:B--2---:R-:W-:Y:S05]  /*aa00*/  @!P2 BRA `(.L_x_3735) ;  /* 0x000001080008a947 */ /* 0x004fea0003800000 */
.L_x_3734:
[----:B------:R-:W-:Y:S05]  /*aa10*/  BSYNC B0 ;  /* 0x0000000000007941 */ /* 0x000fea0003800000 */
.L_x_3733:
[C---:B------:R-:W-:Y:S01]  /*aa20*/  R2UR UR6, R26.reuse ;  /* 0x000000001a0672ca */ /* 0x040fe200000e0000 */
[C---:B------:R-:W-:Y:S01]  /*aa30*/  VIADD R24, R26.reuse, 0x80 ;  /* 0x000000801a187836 */ /* 0x040fe20000000000 */
[----:B------:R-:W-:Y:S01]  /*aa40*/  R2UR UR7, R27 ;  /* 0x000000001b0772ca */ /* 0x000fe200000e0000 */
[C---:B------:R-:W-:Y:S01]  /*aa50*/  VIADD R20, R26.reuse, 0x100 ;  /* 0x000001001a147836 */ /* 0x040fe20000000000 */
[----:B------:R-:W-:Y:S01]  /*aa60*/  BSSY B0, `(.L_x_3736) ;  /* 0x00001ce000007945 */ /* 0x000fe20003800000 */
[----:B------:R-:W-:Y:S01]  /*aa70*/  VIADD R26, R26, 0x180 ;  /* 0x000001801a1a7836 */ /* 0x000fe20000000000 */
[----:B------:R-:W-:Y:S01]  /*aa80*/  R2UR UR10, R24 ;  /* 0x00000000180a72ca */ /* 0x000fe200000e0000 */
[----:B------:R-:W-:Y:S01]  /*aa90*/  IMAD.MOV.U32 R25, RZ, RZ, 0x40000040 ;  /* 0x40000040ff197424 */ /* 0x000fe200078e00ff */
[----:B------:R-:W-:Y:S01]  /*aaa0*/  R2UR UR14, R20 ;  /* 0x00000000140e72ca */ /* 0x000fe200000e0000 */
[----:B------:R-:W-:Y:S01]  /*aab0*/  IMAD.MOV.U32 R27, RZ, RZ, 0x40000040 ;  /* 0x40000040ff1b7424 */ /* 0x000fe200078e00ff */
[----:B------:R-:W-:Y:S01]  /*aac0*/  R2UR UR18, R26 ;  /* 0x000000001a1272ca */ /* 0x000fe200000e0000 */
[----:B------:R-:W-:Y:S01]  /*aad0*/  IMAD.MOV.U32 R21, RZ, RZ, 0x40000040 ;  /* 0x40000040ff157424 */ /* 0x000fe200078e00ff */
[----:B------:R-:W-:Y:S01]  /*aae0*/  R2UR UR11, R25 ;  /* 0x00000000190b72ca */ /* 0x000fe200000e0000 */
[----:B------:R-:W-:Y:S01]  /*aaf0*/  VIADD R168, R168, 0xfffffffe ;  /* 0xfffffffea8a87836 */ /* 0x000fe20000000000 */
[----:B------:R-:W-:Y:S01]  /*ab00*/  R2UR UR19, R27 ;  /* 0x000000001b1372ca */ /* 0x000fe200000e0000 */
[----:B0-2---:R-:W-:Y:S01]  /*ab10*/  @!P1 VIADD R14, R14, 0x28c60 ;  /* 0x00028c600e0e9836 */ /* 0x005fe20000000000 */
[----:B------:R-:W-:Y:S01]  /*ab20*/  WARPGROUP.ARRIVE ;  /* 0x00000000000079c5 */ /* 0x000fe20000000000 */
[----:B------:R-:W-:-:S02]  /*ab30*/  R2UR UR15, R21 ;  /* 0x00000000150f72ca */ /* 0x000fc400000e0000 */
[----:B------:R-:W-:Y:S02]  /*ab40*/  ISETP.GE.AND P2, PT, R168, R192, PT ;  /* 0x000000c0a800720c */ /* 0x000fe40003f46270 */
[----:B------:R-:W-:Y:S01]  /*ab50*/  @!P1 PRMT R14, RZ, 0x654, R14 ;  /* 0x00000654ff0e9816 */ /* 0x000fe2000000000e */
[----:B------:R-:W-:Y:S03]  /*ab60*/  HGMMA.64x256x16.F32.BF16 R24, R152, gdesc[UR4].tnspB, RZ, !UPT, gsb0 ;  /* 0x43e0000498187df0 */ /* 0x000fe6000c0018ff */
[----:B------:R-:W-:Y:S02]  /*ab70*/  WARPGROUP.DEPBAR.LE gsb0, 0x0 ;  /* 0x00008000000079c5 */ /* 0x000fe40000010000 */
[----:B------:R-:W-:-:S15]  /*ab80*/  WARPGROUP.ARRIVE ;  /* 0x00000000000079c5 */ /* 0x000fde0000000000 */
[----:B------:R-:W-:-:S08]  /*ab90*/  NOP ;  /* 0x0000000000007918 */ /* 0x000fd00000000000 */
[----:B------:R-:W-:Y:S03]  /*aba0*/  HGMMA.64x256x16.F32.BF16 R24, R156, gdesc[UR8].tnspB, R24, gsb0 ;  /* 0x43e000089c187df0 */ /* 0x000fe60008001818 */
        /* <DEDUP_REMOVED lines=19> */
[----:B------:R-:W-:Y:S02]  /*ace0*/  IMAD.MOV.U32 R216, RZ, RZ, R168 ;  /* 0x000000ffffd87224 */ /* 0x000fe400078e00a8 */
[----:B------:R-:W-:Y:S02]  /*acf0*/  IMAD.MOV.U32 R15, RZ, RZ, R169 ;  /* 0x000000ffff0f7224 */ /* 0x000fe400078e00a9 */
[----:B------:R-:W-:Y:S02]  /*ad00*/  IMAD.MOV.U32 R227, RZ, RZ, R11 ;  /* 0x000000ffffe37224 */ /* 0x000fe400078e000b */
[----:B------:R-:W-:-:S07]  /*ad10*/  IMAD.MOV.U32 R226, RZ, RZ, R18 ;  /* 0x000000ffffe27224 */ /* 0x000fce00078e0012 */
.L_x_3748:
[----:B------:R-:W-:Y:S02]  /*ad20*/  VIADD R18, R226, 0x1 ;  /* 0x00000001e2127836 */ /* 0x000fe40000000000 */
[----:B------:R-:W-:Y:S02]  /*ad30*/  IMAD.MOV.U32 R10, RZ, RZ, R216 ;  /* 0x000000ffff0a7224 */ /* 0x000fe400078e00d8 */
[----:B------:R-:W-:Y:S01]  /*ad40*/  VIADD R216, R216, 0xffffffff ;  /* 0xffffffffd8d87836 */ /* 0x000fe20000000000 */
[----:B------:R-:W-:Y:S02]  /*ad50*/  ISETP.NE.AND P3, PT, R18, 0x2, PT ;  /* 0x000000021200780c */ /* 0x000fe40003f65270 */
[----:B------:R-:W-:Y:S02]  /*ad60*/  ISETP.GT.AND P2, PT, R10, R192, PT ;  /* 0x000000c00a00720c */ /* 0x000fe40003f44270 */
[----:B------:R-:W-:Y:S02]  /*ad70*/  SEL R10, RZ, 0x1, P3 ;  /* 0x00000001ff0a7807 */ /* 0x000fe40001800000 */
[----:B------:R-:W-:-:S02]  /*ad80*/  SEL R18, R18, RZ, P3 ;  /* 0x000000ff12127207 */ /* 0x000fc40001800000 */
[----:B------:R-:W-:Y:S01]  /*ad90*/  LOP3.LUT R22, R22, R10, RZ, 0x3c, !PT ;  /* 0x0000000a16167212 */ /* 0x000fe200078e3cff */
[----:B--23--:R-:W-:Y:S06]  /*ada0*/  @!P0 BRA `(.L_x_3738) ;  /* 0x0000000000048947 */ /* 0x00cfec0003800000 */
[----:B------:R-:W-:Y:S01]  /*adb0*/  BPT.TRAP 0x1 ;  /* 0x000000040000795c */ /* 0x000fe20000300000 */
.L_x_3738:
[----:B------:R-:W-:Y:S01]  /*adc0*/  IMAD R217, R18, 0x8, R2 ;  /* 0x0000000812d97824 */ /* 0x000fe200078e0202 */
[----:B0-----:R-:W-:-:S04]  /*add0*/  SHF.L.U32 R14, R22, 0x1f, RZ ;  /* 0x0000001f160e7819 */ /* 0x001fc800000006ff */
[----:B------:R0:W2:Y:S01]  /*ade0*/  SYNCS.PHASECHK.TRANS64.TRYWAIT P3, [R217+URZ+0x28c30], R14 ;  /* 0x028c300ed90075a7 */ /* 0x0000a2000806017f */
[----:B------:R-:W-:Y:S05]  /*adf0*/  @!P0 BRA `(.L_x_3739) ;  /* 0x0000000000048947 */ /* 0x000fea0003800000 */
[----:B------:R-:W-:Y:S01]  /*ae00*/  BPT.TRAP 0x1 ;  /* 0x000000040000795c */ /* 0x000fe20000300000 */
.L_x_3739:
[----:B------:R-:W-:Y:S01]  /*ae10*/  VIADD R10, R2, 0x20400 ;  /* 0x00020400020a7836 */ /* 0x000fe20000000000 */
[----:B------:R-:W-:Y:S01]  /*ae20*/  BSSY B1, `(.L_x_3740) ;  /* 0x0000009000017945 */ /* 0x000fe20003800000 */
[----:B-1----:R-:W-:Y:S02]  /*ae30*/  IMAD R152, R18, 0x200, R0 ;  /* 0x0000020012987824 */ /* 0x002fe400078e0200 */
[----:B------:R-:W-:Y:S01]  /*ae40*/  IMAD.MOV.U32 R153, RZ, RZ, 0x40000040 ;  /* 0x40000040ff997424 */ /* 0x000fe200078e00ff */
[----:B------:R-:W-:-:S04]  /*ae50*/  SHF.R.U32.HI R10, RZ, 0x4, R10 ;  /* 0x00000004ff0a7819 */ /* 0x000fc8000001160a */
[----:B------:R-:W-:-:S04]  /*ae60*/  LOP3.LUT R10, R10, 0x3fff, RZ, 0xc0, !PT ;  /* 0x00003fff0a0a7812 */ /* 0x000fc800078ec0ff */
[----:B------:R-:W-:Y:S01]  /*ae70*/  LOP3.LUT R10, R10, 0x10000, RZ, 0xfc, !PT ;  /* 0x000100000a0a7812 */ /* 0x000fe200078efcff */
[----:B--2---:R-:W-:Y:S06]  /*ae80*/  @P3 BRA `(.L_x_3741) ;  /* 0x0000000000083947 */ /* 0x004fec0003800000 */
[----:B------:R-:W1:Y:S02]  /*ae90*/  SYNCS.PHASECHK.TRANS64.TRYWAIT P3, [R217+URZ+0x28c30], R14 ;  /* 0x028c300ed90075a7 */ /* 0x000e64000806017f */
[----:B-1----:R-:W-:Y:S05]  /*aea0*/  @!P3 BRA `(.L_x_3742) ;  /* 0x0000010000f4b947 */ /* 0x002fea0003800000 */
.L_x_3741:
[----:B------:R-:W-:Y:S05]  /*aeb0*/  BSYNC B1 ;  /* 0x0000000000017941 */ /* 0x000fea0003800000 */
.L_x_3740:
[----:B------:R-:W-:Y:S01]  /*aec0*/  IMAD.MOV.U32 R11, RZ, RZ, 0x40000040 ;  /* 0x40000040ff0b7424 */ /* 0x000fe200078e00ff */
[----:B------:R-:W-:Y:S01]  /*aed0*/  R2UR UR4, R10 ;  /* 0x000000000a0472ca */ /* 0x000fe200000e0000 */
[C---:B------:R-:W-:Y:S01]  /*aee0*/  VIADD R20, R152.reuse, 0x2 ;  /* 0x0000000298147836 */ /* 0x040fe20000000000 */
[C---:B------:R-:W-:Y:S01]  /*aef0*/  R2UR UR6, R152.reuse ;  /* 0x00000000980672ca */ /* 0x040fe200000e0000 */
[C---:B------:R-:W-:Y:S01]  /*af00*/  VIADD R10, R152.reuse, 0x4 ;  /* 0x00000004980a7836 */ /* 0x040fe20000000000 */
[----:B------:R-:W-:Y:S01]  /*af10*/  R2UR UR7, R153 ;  /* 0x00000000990772ca */ /* 0x000fe200000e0000 */
[----:B------:R-:W-:Y:S01]  /*af20*/  VIADD R152, R152, 0x6 ;  /* 0x0000000698987836 */ /* 0x000fe20000000000 */
[----:B------:R-:W-:Y:S01]  /*af30*/  R2UR UR5, R11 ;  /* 0x000000000b0572ca */ /* 0x000fe200000e0000 */
[----:B------:R-:W-:Y:S01]  /*af40*/  IMAD.MOV.U32 R153, RZ, RZ, 0x40000040 ;  /* 0x40000040ff997424 */ /* 0x000fe200078e00ff */
[----:B------:R-:W-:Y:S01]  /*af50*/  R2UR UR10, R20 ;  /* 0x00000000140a72ca */ /* 0x000fe200000e0000 */
[----:B------:R-:W-:Y:S01]  /*af60*/  IMAD.MOV.U32 R21, RZ, RZ, 0x40000040 ;  /* 0x40000040ff157424 */ /* 0x000fe200078e00ff */
[----:B------:R-:W-:-:S02]  /*af70*/  R2UR UR18, R152 ;  /* 0x00000000981272ca */ /* 0x000fc400000e0000 */
[----:B------:R-:W-:Y:S02]  /*af80*/  R2UR UR19, R153 ;  /* 0x00000000991372ca */ /* 0x000fe400000e0000 */
[----:B------:R-:W-:Y:S01]  /*af90*/  WARPGROUP.ARRIVE ;  /* 0x00000000000079c5 */ /* 0x000fe20000000000 */
[----:B------:R-:W-:Y:S02]  /*afa0*/  R2UR UR11, R21 ;  /* 0x00000000150b72ca */ /* 0x000fe400000e0000 */
[----:B------:R-:W-:Y:S02]  /*afb0*/  R2UR UR8, R8 ;  /* 0x00000000080872ca */ /* 0x000fe400000e0000 */
[----:B------:R-:W-:Y:S01]  /*afc0*/  R2UR UR9, R9 ;  /* 0x00000000090972ca */ /* 0x000fe200000e0000 */
[----:B------:R-:W-:Y:S01]  /*afd0*/  HGMMA.64x64x16.F32.BF16 R152, gdesc[UR4], RZ, !UPT, gsb0 ;  /* 0x00e00000049879f0 */ /* 0x000fe2000c0018ff */
[----:B------:R-:W-:Y:S02]  /*afe0*/  R2UR UR14, R10 ;  /* 0x000000000a0e72ca */ /* 0x000fe400000e0000 */
[----:B------:R-:W-:-:S02]  /*aff0*/  R2UR UR15, R11 ;  /* 0x000000000b0f72ca */ /* 0x000fc400000e0000 */
[----:B------:R-:W-:Y:S02]  /*b000*/  R2UR UR12, R6 ;  /* 0x00000000060c72ca */ /* 0x000fe400000e0000 */
[----:B------:R-:W-:Y:S02]  /*b010*/  R2UR UR13, R7 ;  /* 0x00000000070d72ca */ /* 0x000fe400000e0000 */
[----:B------:R-:W-:Y:S02]  /*b020*/  R2UR UR16, R4 ;  /* 0x00000000041072ca */ /* 0x000fe400000e0000 */
[----:B------:R-:W-:Y:S02]  /*b030*/  R2UR UR17, R5 ;  /* 0x00000000051172ca */ /* 0x000fe400000e0000 */
[----:B------:R-:W-:Y:S01]  /*b040*/  ISETP.NE.AND P3, PT, R193, RZ, PT ;  /* 0x000000ffc100720c */ /* 0x000fe20003f65270 */
        /* <DEDUP_REMOVED lines=26> */
[----:B------:R-:W2:Y:S02]  /*b1f0*/  SHFL.BFLY PT, R11, R10, 0x2, 0x1f ;  /* 0x0c401f000a0b7f89 */ /* 0x000ea400000e0000 */
[----:B--2---:R-:W-:-:S05]  /*b200*/  FMNMX.FTZ R11, R10, R11, !PT ;  /* 0x0000000b0a0b7209 */ /* 0x004fca0007810000 */
[----:B------:R-:W2:Y:S02]  /*b210*/  SHFL.BFLY PT, R10, R11, 0x1, 0x1f ;  /* 0x0c201f000b0a7f89 */ /* 0x000ea400000e0000 */
[----:B--2---:R-:W-:Y:S01]  /*b220*/  FMNMX.FTZ R11, R11, R10, !PT ;  /* 0x0000000a0b0b7209 */ /* 0x004fe20007810000 */
[----:B------:R-:W-:-:S04]  /*b230*/  IMAD.U32 R10, RZ, RZ, UR36 ;  /* 0x00000024ff0a7e24 */ /* 0x000fc8000f8e00ff */
[C---:B------:R-:W-:Y:S01]  /*b240*/  FMUL.FTZ R20, R11.reuse, R10 ;  /* 0x0000000a0b147220 */ /* 0x040fe20000410000 */
[----:B------:R-:W-:-:S03]  /*b250*/  FADD.FTZ R21, -R11, R227 ;  /* 0x000000e30b157221 */ /* 0x000fc60000010100 */
[-CC-:B------:R-:W-:Y:S01]  /*b260*/  FFMA.FTZ R152, R152, R10.reuse, -R20.reuse ;  /* 0x0000000a98987223 */ /* 0x180fe20000010814 */
[-C--:B------:R-:W-:Y:S01]  /*b270*/  FMUL.FTZ R21, R21, R10.reuse ;  /* 0x0000000a15157220 */ /* 0x080fe20000410000 */
[-CC-:B------:R-:W-:Y:S01]  /*b280*/  FFMA.FTZ R153, R153, R10.reuse, -R20.reuse ;  /* 0x0000000a99997223 */ /* 0x180fe20000010814 */
[-CC-:B------:R-:W-:Y:S01]  /*b290*/  FFMA.FTZ R156, R156, R10.reuse, -R20.reuse ;  /* 0x0000000a9c9c7223 */ /* 0x180fe20000010814 */
[-CC-:B------:R-:W-:Y:S01]  /*b2a0*/  FFMA.FTZ R157, R157, R10.reuse, -R20.reuse ;  /* 0x0000000a9d9d7223 */ /* 0x180fe20000010814 */
[----:B------:R2:W3:Y:S01]  /*b2b0*/  MUFU.EX2 R227, R21 ;  /* 0x0000001500e37308 */ /* 0x0004e20000000800 */
[-CC-:B------:R-:W-:Y:S01]  /*b2c0*/  FFMA.FTZ R160, R160, R10.reuse, -R20.reuse ;  /* 0x0000000aa0a07223 */ /* 0x180fe20000010814 */
[-CC-:B------:R-:W-:Y:S01]  /*b2d0*/  FFMA.FTZ R161, R161, R10.reuse, -R20.reuse ;  /* 0x0000000aa1a17223 */ /* 0x180fe20000010814 */
[-CC-:B------:R-:W-:Y:S01]  /*b2e0*/  FFMA.FTZ R164, R164, R10.reuse, -R20.reuse ;  /* 0x0000000aa4a47223 */ /* 0x180fe20000010814 */
[-CC-:B------:R-:W-:Y:S01]  /*b2f0*/  FFMA.FTZ R165, R165, R10.reuse, -R20.reuse ;  /* 0x0000000aa5a57223 */ /* 0x180fe20000010814 */
[-CC-:B------:R-:W-:Y:S01]  /*b300*/  FFMA.FTZ R168, R168, R10.reuse, -R20.reuse ;  /* 0x0000000aa8a87223 */ /* 0x180fe20000010814 */
[-CC-:B------:R-:W-:Y:S01]  /*b310*/  FFMA.FTZ R172, R172, R10.reuse, -R20.reuse ;  /* 0x0000000aacac7223 */ /* 0x180fe20000010814 */
[-CC-:B------:R-:W-:Y:S01]  /*b320*/  FFMA.FTZ R173, R173, R10.reuse, -R20.reuse ;  /* 0x0000000aadad7223 */ /* 0x180fe20000010814 */
[----:B------:R-:W4:Y:S01]  /*b330*/  MUFU.EX2 R152, R152 ;  /* 0x0000009800987308 */ /* 0x000f220000000800 */
[----:B--2---:R-:W-:Y:S01]  /*b340*/  FFMA.FTZ R21, R169, R10, -R20 ;  /* 0x0000000aa9157223 */ /* 0x004fe20000010814 */
[----:B------:R-:W-:-:S02]  /*b350*/  @!P3 IMAD R169, R226, 0x40, R191 ;  /* 0x00000040e2a9b824 */ /* 0x000fc400078e02bf */
[-CC-:B------:R-:W-:Y:S01]  /*b360*/  FFMA.FTZ R176, R176, R10.reuse, -R20.reuse ;  /* 0x0000000ab0b07223 */ /* 0x180fe20000010814 */
[-CC-:B------:R-:W-:Y:S01]  /*b370*/  FFMA.FTZ R177, R177, R10.reuse, -R20.reuse ;  /* 0x0000000ab1b17223 */ /* 0x180fe20000010814 */
[-CC-:B------:R-:W-:Y:S01]  /*b380*/  FFMA.FTZ R180, R180, R10.reuse, -R20.reuse ;  /* 0x0000000ab4b47223 */ /* 0x180fe20000010814 */
[----:B------:R-:W-:Y:S01]  /*b390*/  FFMA.FTZ R20, R181, R10, -R20 ;  /* 0x0000000ab5147223 */ /* 0x000fe20000010814 */
[----:B------:R-:W2:Y:S01]  /*b3a0*/  MUFU.EX2 R153, R153 ;  /* 0x0000009900997308 */ /* 0x000ea20000000800 */
[-C--:B---3--:R-:W-:Y:S01]  /*b3b0*/  FMUL.FTZ R24, R24, R227.reuse ;  /* 0x000000e318187220 */ /* 0x088fe20000410000 */
[-C--:B------:R-:W-:Y:S01]  /*b3c0*/  FMUL.FTZ R25, R25, R227.reuse ;  /* 0x000000e319197220 */ /* 0x080fe20000410000 */
[-C--:B------:R-:W-:Y:S01]  /*b3d0*/  FMUL.FTZ R28, R28, R227.reuse ;  /* 0x000000e31c1c7220 */ /* 0x080fe20000410000 */
[-C--:B------:R-:W-:Y:S01]  /*b3e0*/  FMUL.FTZ R29, R29, R227.reuse ;  /* 0x000000e31d1d7220 */ /* 0x080fe20000410000 */
[-C--:B------:R-:W-:Y:S01]  /*b3f0*/  FMUL.FTZ R32, R32, R227.reuse ;  /* 0x000000e320207220 */ /* 0x080fe20000410000 */
[-C--:B------:R-:W-:Y:S01]  /*b400*/  FMUL.FTZ R33, R33, R227.reuse ;  /* 0x000000e321217220 */ /* 0x080fe20000410000 */
[----:B------:R-:W-:Y:S01]  /*b410*/  FMUL.FTZ R36, R36, R227 ;  /* 0x000000e324247220 */ /* 0x000fe20000410000 */
[----:B------:R-:W3:Y:S01]  /*b420*/  MUFU.EX2 R156, R156 ;  /* 0x0000009c009c7308 */ /* 0x000ee20000000800 */
[----:B----4-:R-:W-:Y:S01]  /*b430*/  FFMA.FTZ R3, R227, R3, R152 ;  /* 0x00000003e3037223 */ /* 0x010fe20000010098 */
[-C--:B------:R-:W-:Y:S01]  /*b440*/  FMUL.FTZ R37, R37, R227.reuse ;  /* 0x000000e325257220 */ /* 0x080fe20000410000 */
[-C--:B------:R-:W-:Y:S01]  /*b450*/  FMUL.FTZ R40, R40, R227.reuse ;  /* 0x000000e328287220 */ /* 0x080fe20000410000 */
[-C--:B------:R-:W-:Y:S01]  /*b460*/  FMUL.FTZ R41, R41, R227.reuse ;  /* 0x000000e329297220 */ /* 0x080fe20000410000 */
[-C--:B------:R-:W-:Y:S01]  /*b470*/  FMUL.FTZ R44, R44, R227.reuse ;  /* 0x000000e32c2c7220 */ /* 0x080fe20000410000 */
[-C--:B------:R-:W-:Y:S01]  /*b480*/  FMUL.FTZ R45, R45, R227.reuse ;  /* 0x000000e32d2d7220 */ /* 0x080fe20000410000 */
[----:B------:R-:W-:Y:S01]  /*b490*/  FMUL.FTZ R48, R48, R227 ;  /* 0x000000e330307220 */ /* 0x000fe20000410000 */
[----:B------:R-:W4:Y:S01]  /*b4a0*/  MUFU.EX2 R157, R157 ;  /* 0x0000009d009d7308 */ /* 0x000f220000000800 */
[C---:B--2---:R-:W-:Y:S01]  /*b4b0*/  FADD.FTZ R3, R153.reuse, R3 ;  /* 0x0000000399037221 */ /* 0x044fe20000010000 */
[----:B------:R-:W-:Y:S01]  /*b4c0*/  F2FP.BF16.F32.PACK_AB R152, R153, R152 ;  /* 0x000000989998723e */ /* 0x000fe200000010ff */
[----:B------:R-:W-:-:S02]  /*b4d0*/  @!P1 VIADD R153, R217, 0x28c40 ;  /* 0x00028c40d9999836 */ /* 0x000fc40000000000 */
[-C--:B------:R-:W-:Y:S01]  /*b4e0*/  FMUL.FTZ R49, R49, R227.reuse ;  /* 0x000000e331317220 */ /* 0x080fe20000410000 */
[-C--:B------:R-:W-:Y:S01]  /*b4f0*/  FMUL.FTZ R52, R52, R227.reuse ;  /* 0x000000e334347220 */ /* 0x080fe20000410000 */
[-C--:B------:R-:W-:Y:S01]  /*b500*/  FMUL.FTZ R53, R53, R227.reuse ;  /* 0x000000e335357220 */ /* 0x080fe20000410000 */
[-C--:B------:R-:W-:Y:S01]  /*b510*/  FMUL.FTZ R56, R56, R227.reuse ;  /* 0x000000e338387220 */ /* 0x080fe20000410000 */
[----:B------:R-:W-:Y:S01]  /*b520*/  @!P1 PRMT R153, RZ, 0x654, R153 ;  /* 0x00000654ff999816 */ /* 0x000fe20000000099 */
[----:B------:R-:W2:Y:S01]  /*b530*/  MUFU.EX2 R160, R160 ;  /* 0x000000a000a07308 */ /* 0x000ea20000000800 */
[----:B---3--:R-:W-:Y:S01]  /*b540*/  FADD.FTZ R3, R156, R3 ;  /* 0x000000039c037221 */ /* 0x008fe20000010000 */
[-C--:B------:R-:W-:Y:S01]  /*b550*/  FMUL.FTZ R57, R57, R227.reuse ;  /* 0x000000e339397220 */ /* 0x080fe20000410000 */
[----:B------:R3:W-:Y:S01]  /*b560*/  @!P1 SYNCS.ARRIVE.TRANS64.RED.A1T0 RZ, [R153+URZ], RZ ;  /* 0x000000ff99ff99a7 */ /* 0x0007e2000810043f */
[-C--:B------:R-:W-:Y:S01]  /*b570*/  FMUL.FTZ R60, R60, R227.reuse ;  /* 0x000000e33c3c7220 */ /* 0x080fe20000410000 */
[-C--:B------:R-:W-:Y:S01]  /*b580*/  FMUL.FTZ R61, R61, R227.reuse ;  /* 0x000000e33d3d7220 */ /* 0x080fe20000410000 */
[-C--:B------:R-:W-:Y:S01]  /*b590*/  FMUL.FTZ R64, R64, R227.reuse ;  /* 0x000000e340407220 */ /* 0x080fe20000410000 */
[-C--:B------:R-:W-:Y:S01]  /*b5a0*/  FMUL.FTZ R65, R65, R227.reuse ;  /* 0x000000e341417220 */ /* 0x080fe20000410000 */
[----:B------:R-:W5:Y:S01]  /*b5b0*/  MUFU.EX2 R161, R161 ;  /* 0x000000a100a17308 */ /* 0x000f620000000800 */
[-C--:B------:R-:W-:Y:S01]  /*b5c0*/  FMUL.FTZ R68, R68, R227.reuse ;  /* 0x000000e344447220 */ /* 0x080fe20000410000 */
[----:B------:R-:W-:Y:S01]  /*b5d0*/  FMUL.FTZ R69, R69, R227 ;  /* 0x000000e345457220 */ /* 0x000fe20000410000 */
[----:B---3--:R-:W-:Y:S01]  /*b5e0*/  @!P3 IMAD R153, R169, 0x4, R2 ;  /* 0x00000004a999b824 */ /* 0x008fe200078e0202 */
[----:B------:R-:W-:Y:S01]  /*b5f0*/  FMNMX.FTZ R169, R154, R15, !PT ;  /* 0x0000000f9aa97209 */ /* 0x000fe20007810000 */
[-C--:B------:R-:W-:Y:S01]  /*b600*/  FMUL.FTZ R72, R72, R227.reuse ;  /* 0x000000e348487220 */ /* 0x080fe20000410000 */
[-C--:B------:R-:W-:Y:S01]  /*b610*/  FMUL.FTZ R73, R73, R227.reuse ;  /* 0x000000e349497220 */ /* 0x080fe20000410000 */
[----:B------:R-:W-:Y:S01]  /*b620*/  FMUL.FTZ R76, R76, R227 ;  /* 0x000000e34c4c7220 */ /* 0x000fe20000410000 */
[----:B------:R-:W-:Y:S01]  /*b630*/  FMNMX.FTZ R169, R155, R169, !PT ;  /* 0x000000a99ba97209 */ /* 0x000fe20007810000 */
[----:B------:R-:W-:Y:S01]  /*b640*/  @!P3 STS [R153+0x28800], R227 ;  /* 0x028800e39900b388 */ /* 0x000fe20000000800 */
[-C--:B------:R-:W-:Y:S01]  /*b650*/  FMUL.FTZ R77, R77, R227.reuse ;  /* 0x000000e34d4d7220 */ /* 0x080fe20000410000 */
[----:B------:R-:W-:Y:S01]  /*b660*/  FMUL.FTZ R80, R80, R227 ;  /* 0x000000e350507220 */ /* 0x000fe20000410000 */
[----:B------:R-:W-:Y:S01]  /*b670*/  FMNMX.FTZ R169, R158, R169, !PT ;  /* 0x000000a99ea97209 */ /* 0x000fe20007810000 */
[-C--:B------:R-:W-:Y:S01]  /*b680*/  FMUL.FTZ R81, R81, R227.reuse ;  /* 0x000000e351517220 */ /* 0x080fe20000410000 */
        /* <DEDUP_REMOVED lines=44> */
[----:B------:R-:W-:Y:S01]  /*b950*/  FMUL.FTZ R149, R149, R227 ;  /* 0x000000e395957220 */ /* 0x000fe20000410000 */
[----:B----4-:R-:W-:Y:S01]  /*b960*/  FADD.FTZ R3, R157, R3 ;  /* 0x000000039d037221 */ /* 0x010fe20000010000 */
[----:B------:R-:W-:Y:S01]  /*b970*/  FMNMX.FTZ R169, R182, R169, !PT ;  /* 0x000000a9b6a97209 */ /* 0x000fe20007810000 */
[----:B------:R-:W3:Y:S02]  /*b980*/  MUFU.EX2 R164, R164 ;  /* 0x000000a400a47308 */ /* 0x000ee40000000800 */
[----:B--2---:R-:W-:Y:S01]  /*b990*/  FADD.FTZ R3, R160, R3 ;  /* 0x00000003a0037221 */ /* 0x004fe20000010000 */
[----:B------:R-:W-:-:S03]  /*b9a0*/  FMNMX.FTZ R169, R183, R169, !PT ;  /* 0x000000a9b7a97209 */ /* 0x000fc60007810000 */
[----:B-----5:R-:W-:Y:S02]  /*b9b0*/  FADD.FTZ R3, R161, R3 ;  /* 0x00000003a1037221 */ /* 0x020fe40000010000 */
[----:B------:R-:W2:Y:S01]  /*b9c0*/  SHFL.BFLY PT, R181, R169, 0x2, 0x1f ;  /* 0x0c401f00a9b57f89 */ /* 0x000ea200000e0000 */
[----:B------:R-:W4:Y:S08]  /*b9d0*/  MUFU.EX2 R165, R165 ;  /* 0x000000a500a57308 */ /* 0x000f300000000800 */
[----:B------:R-:W5:Y:S01]  /*b9e0*/  MUFU.EX2 R168, R168 ;  /* 0x000000a800a87308 */ /* 0x000f620000000800 */
[----:B---3--:R-:W-:-:S07]  /*b9f0*/  FADD.FTZ R3, R164, R3 ;  /* 0x00000003a4037221 */ /* 0x008fce0000010000 */
[----:B------:R-:W3:Y:S01]  /*ba00*/  MUFU.EX2 R21, R21 ;  /* 0x0000001500157308 */ /* 0x000ee20000000800 */
[----:B----4-:R-:W-:Y:S01]  /*ba10*/  FADD.FTZ R3, R165, R3 ;  /* 0x00000003a5037221 */ /* 0x010fe20000010000 */
[----:B--2---:R-:W-:-:S06]  /*ba20*/  FMNMX.FTZ R169, R169, R181, !PT ;  /* 0x000000b5a9a97209 */ /* 0x004fcc0007810000 */
[----:B------:R-:W2:Y:S01]  /*ba30*/  MUFU.EX2 R172, R172 ;  /* 0x000000ac00ac7308 */ /* 0x000ea20000000800 */
[----:B-----5:R-:W-:Y:S01]  /*ba40*/  FADD.FTZ R3, R168, R3 ;  /* 0x00000003a8037221 */ /* 0x020fe20000010000 */
[----:B------:R-:W4:Y:S06]  /*ba50*/  SHFL.BFLY PT, R181, R169, 0x1, 0x1f ;  /* 0x0c201f00a9b57f89 */ /* 0x000f2c00000e0000 */
[----:B------:R-:W5:Y:S01]  /*ba60*/  MUFU.EX2 R173, R173 ;  /* 0x000000ad00ad7308 */ /* 0x000f620000000800 */
[----:B---3--:R-:W-:-:S07]  /*ba70*/  FADD.FTZ R3, R21, R3 ;  /* 0x0000000315037221 */ /* 0x008fce0000010000 */
[----:B------:R-:W3:Y:S01]  /*ba80*/  MUFU.EX2 R176, R176 ;  /* 0x000000b000b07308 */ /* 0x000ee20000000800 */
[----:B--2---:R-:W-:-:S07]  /*ba90*/  FADD.FTZ R3, R172, R3 ;  /* 0x00000003ac037221 */ /* 0x004fce0000010000 */
[----:B------:R-:W2:Y:S01]  /*baa0*/  MUFU.EX2 R177, R177 ;  /* 0x000000b100b17308 */ /* 0x000ea20000000800 */
[----:B-----5:R-:W-:Y:S01]  /*bab0*/  FADD.FTZ R3, R173, R3 ;  /* 0x00000003ad037221 */ /* 0x020fe20000010000 */
[----:B----4-:R-:W-:-:S06]  /*bac0*/  FMNMX.FTZ R169, R169, R181, !PT ;  /* 0x000000b5a9a97209 */ /* 0x010fcc0007810000 */
[----:B------:R-:W4:Y:S01]  /*bad0*/  MUFU.EX2 R180, R180 ;  /* 0x000000b400b47308 */ /* 0x000f220000000800 */
[----:B------:R-:W-:Y:S01]  /*bae0*/  FADD.FTZ R15, -R169, R15 ;  /* 0x0000000fa90f7221 */ /* 0x000fe20000010100 */
[----:B---3--:R-:W-:-:S03]  /*baf0*/  FADD.FTZ R3, R176, R3 ;  /* 0x00000003b0037221 */ /* 0x008fc60000010000 */
[----:B------:R-:W-:-:S03]  /*bb00*/  FMUL.FTZ R15, R15, R10 ;  /* 0x0000000a0f0f7220 */ /* 0x000fc60000410000 */
[----:B------:R-:W3:Y:S01]  /*bb10*/  MUFU.EX2 R20, R20 ;  /* 0x0000001400147308 */ /* 0x000ee20000000800 */
[----:B--2---:R-:W-:-:S07]  /*bb20*/  FADD.FTZ R3, R177, R3 ;  /* 0x00000003b1037221 */ /* 0x004fce0000010000 */
[----:B------:R-:W2:Y:S01]  /*bb30*/  MUFU.EX2 R15, R15 ;  /* 0x0000000f000f7308 */ /* 0x000ea20000000800 */
[----:B----4-:R-:W-:-:S04]  /*bb40*/  FADD.FTZ R3, R180, R3 ;  /* 0x00000003b4037221 */ /* 0x010fc80000010000 */
[----:B---3--:R-:W-:Y:S01]  /*bb50*/  FADD.FTZ R3, R20, R3 ;  /* 0x0000000314037221 */ /* 0x008fe20000010000 */
[----:B--2---:R2:W-:Y:S01]  /*bb60*/  @!P3 STS [R153+0x28820], R15 ;  /* 0x0288200f9900b388 */ /* 0x0045e20000000800 */
        /* <DEDUP_REMOVED lines=9> */
[-C--:B--2---:R-:W-:Y:S01]  /*bc00*/  FMUL.FTZ R153, R169, R10.reuse ;  /* 0x0000000aa9997220 */ /* 0x084fe20000410000 */
[-C--:B------:R-:W-:Y:S01]  /*bc10*/  FMUL.FTZ R43, R43, R15.reuse ;  /* 0x0000000f2b2b7220 */ /* 0x080fe20000410000 */
[-C--:B------:R-:W-:Y:S01]  /*bc20*/  FMUL.FTZ R46, R46, R15.reuse ;  /* 0x0000000f2e2e7220 */ /* 0x080fe20000410000 */
[-C--:B------:R-:W-:Y:S01]  /*bc30*/  FMUL.FTZ R47, R47, R15.reuse ;  /* 0x0000000f2f2f7220 */ /* 0x080fe20000410000 */
[-CC-:B------:R-:W-:Y:S01]  /*bc40*/  FFMA.FTZ R154, R154, R10.reuse, -R153.reuse ;  /* 0x0000000a9a9a7223 */ /* 0x180fe20000010899 */
        /* <DEDUP_REMOVED lines=23> */
[----:B------:R2:W3:Y:S01]  /*bdc0*/  MUFU.EX2 R153, R154 ;  /* 0x0000009a00997308 */ /* 0x0004e20000000800 */
[-C--:B------:R-:W-:Y:S01]  /*bdd0*/  FMUL.FTZ R63, R63, R15.reuse ;  /* 0x0000000f3f3f7220 */ /* 0x080fe20000410000 */
[-C--:B------:R-:W-:Y:S01]  /*bde0*/  FMUL.FTZ R66, R66, R15.reuse ;  /* 0x0000000f42427220 */ /* 0x080fe20000410000 */
[-C--:B------:R-:W-:Y:S01]  /*bdf0*/  FMUL.FTZ R67, R67, R15.reuse ;  /* 0x0000000f43437220 */ /* 0x080fe20000410000 */
[-C--:B------:R-:W-:Y:S01]  /*be00*/  FMUL.FTZ R70, R70, R15.reuse ;  /* 0x0000000f46467220 */ /* 0x080fe20000410000 */
[-C--:B------:R-:W-:Y:S01]  /*be10*/  FMUL.FTZ R71, R71, R15.reuse ;  /* 0x0000000f47477220 */ /* 0x080fe20000410000 */
[-C--:B------:R-:W-:Y:S01]  /*be20*/  FMUL.FTZ R74, R74, R15.reuse ;  /* 0x0000000f4a4a7220 */ /* 0x080fe20000410000 */
[-C--:B------:R-:W-:Y:S01]  /*be30*/  FMUL.FTZ R75, R75, R15.reuse ;  /* 0x0000000f4b4b7220 */ /* 0x080fe20000410000 */
[----:B------:R4:W5:Y:S01]  /*be40*/  MUFU.EX2 R181, R158 ;  /* 0x0000009e00b57308 */ /* 0x0009620000000800 */
[----:B--2---:R-:W-:Y:S01]  /*be50*/  F2FP.BF16.F32.PACK_AB R154, R157, R156 ;  /* 0x0000009c9d9a723e */ /* 0x004fe200000010ff */
[-C--:B------:R-:W-:Y:S01]  /*be60*/  FMUL.FTZ R78, R78, R15.reuse ;  /* 0x0000000f4e4e7220 */ /* 0x080fe20000410000 */
[----:B------:R-:W-:Y:S01]  /*be70*/  F2FP.BF16.F32.PACK_AB R156, R161, R160 ;  /* 0x000000a0a19c723e */ /* 0x000fe200000010ff */
[-C--:B------:R-:W-:Y:S01]  /*be80*/  FMUL.FTZ R79, R79, R15.reuse ;  /* 0x0000000f4f4f7220 */ /* 0x080fe20000410000 */
[----:B------:R-:W-:Y:S01]  /*be90*/  F2FP.BF16.F32.PACK_AB R160, R21, R168 ;  /* 0x000000a815a0723e */ /* 0x000fe200000010ff */
[-C--:B------:R-:W-:Y:S01]  /*bea0*/  FMUL.FTZ R82, R82, R15.reuse ;  /* 0x0000000f52527220 */ /* 0x080fe20000410000 */
[-C--:B------:R-:W-:Y:S01]  /*beb0*/  FMUL.FTZ R83, R83, R15.reuse ;  /* 0x0000000f53537220 */ /* 0x080fe20000410000 */
[----:B------:R-:W2:Y:S01]  /*bec0*/  MUFU.EX2 R159, R159 ;  /* 0x0000009f009f7308 */ /* 0x000ea20000000800 */
[----:B---3--:R-:W-:Y:S01]  /*bed0*/  FFMA.FTZ R12, R15, R12, R153 ;  /* 0x0000000c0f0c7223 */ /* 0x008fe20000010099 */
[----:B----4-:R-:W-:Y:S01]  /*bee0*/  F2FP.BF16.F32.PACK_AB R158, R165, R164 ;  /* 0x000000a4a59e723e */ /* 0x010fe200000010ff */
[----:B------:R-:W-:Y:S01]  /*bef0*/  FMUL.FTZ R86, R86, R15 ;  /* 0x0000000f56567220 */ /* 0x000fe20000410000 */
[C---:B------:R-:W-:Y:S01]  /*bf00*/  F2FP.BF16.F32.PACK_AB R153, R155.reuse, R153 ;  /* 0x000000999b99723e */ /* 0x040fe200000010ff */
[----:B------:R-:W-:Y:S01]  /*bf10*/  FADD.FTZ R12, R155, R12 ;  /* 0x0000000c9b0c7221 */ /* 0x000fe20000010000 */
[----:B------:R-:W-:Y:S01]  /*bf20*/  F2FP.BF16.F32.PACK_AB R164, R177, R176 ;  /* 0x000000b0b1a4723e */ /* 0x000fe200000010ff */
[-C--:B------:R-:W-:Y:S01]  /*bf30*/  FMUL.FTZ R87, R87, R15.reuse ;  /* 0x0000000f57577220 */ /* 0x080fe20000410000 */
[----:B------:R3:W4:Y:S01]  /*bf40*/  MUFU.EX2 R226, R162 ;  /* 0x000000a200e27308 */ /* 0x0007220000000800 */
[----:B-----5:R-:W-:Y:S01]  /*bf50*/  FADD.FTZ R12, R181, R12 ;  /* 0x0000000cb50c7221 */ /* 0x020fe20000010000 */
[-C--:B------:R-:W-:Y:S01]  /*bf60*/  FMUL.FTZ R90, R90, R15.reuse ;  /* 0x0000000f5a5a7220 */ /* 0x080fe20000410000 */
[-C--:B------:R-:W-:Y:S01]  /*bf70*/  FMUL.FTZ R91, R91, R15.reuse ;  /* 0x0000000f5b5b7220 */ /* 0x080fe20000410000 */
[-C--:B------:R-:W-:Y:S01]  /*bf80*/  FMUL.FTZ R94, R94, R15.reuse ;  /* 0x0000000f5e5e7220 */ /* 0x080fe20000410000 */
[-C--:B------:R-:W-:Y:S01]  /*bf90*/  FMUL.FTZ R95, R95, R15.reuse ;  /* 0x0000000f5f5f7220 */ /* 0x080fe20000410000 */
[-C--:B------:R-:W-:Y:S01]  /*bfa0*/  FMUL.FTZ R98, R98, R15.reuse ;  /* 0x0000000f62627220 */ /* 0x080fe20000410000 */
[----:B------:R-:W-:Y:S01]  /*bfb0*/  FMUL.FTZ R99, R99, R15 ;  /* 0x0000000f63637220 */ /* 0x000fe20000410000 */
[----:B------:R-:W5:Y:S01]  /*bfc0*/  MUFU.EX2 R163, R163 ;  /* 0x000000a300a37308 */ /* 0x000f620000000800 */
[C---:B--2---:R-:W-:Y:S01]  /*bfd0*/  FADD.FTZ R12, R159.reuse, R12 ;  /* 0x0000000c9f0c7221 */ /* 0x044fe20000010000 */
[----:B------:R-:W-:Y:S01]  /*bfe0*/  F2FP.BF16.F32.PACK_AB R155, R159, R181 ;  /* 0x000000b59f9b723e */ /* 0x000fe200000010ff */
[----:B------:R-:W-:Y:S01]  /*bff0*/  BAR.SYNC.DEFER_BLOCKING 0xf, 0x100 ;  /* 0x03c4000000007b1d */ /* 0x000fe20000010000 */
[----:B---3--:R-:W-:Y:S01]  /*c000*/  F2FP.BF16.F32.PACK_AB R162, R173, R172 ;  /* 0x000000acada2723e */ /* 0x008fe200000010ff */
[-C--:B------:R-:W-:Y:S01]  /*c010*/  FMUL.FTZ R102, R102, R15.reuse ;  /* 0x0000000f66667220 */ /* 0x080fe20000410000 */
[-C--:B------:R-:W-:Y:S01]  /*c020*/  FMUL.FTZ R103, R103, R15.reuse ;  /* 0x0000000f67677220 */ /* 0x080fe20000410000 */
[-C--:B------:R-:W-:Y:S01]  /*c030*/  FMUL.FTZ R106, R106, R15.reuse ;  /* 0x0000000f6a6a7220 */ /* 0x080fe20000410000 */
[-C--:B------:R-:W-:Y:S01]  /*c040*/  FMUL.FTZ R107, R107, R15.reuse ;  /* 0x0000000f6b6b7220 */ /* 0x080fe20000410000 */
[----:B------:R2:W3:Y:S01]  /*c050*/  MUFU.EX2 R227, R166 ;  /* 0x000000a600e37308 */ /* 0x0004e20000000800 */
[----:B----4-:R-:W-:Y:S01]  /*c060*/  FADD.FTZ R12, R226, R12 ;  /* 0x0000000ce20c7221 */ /* 0x010fe20000010000 */
[-C--:B------:R-:W-:Y:S01]  /*c070*/  FMUL.FTZ R110, R110, R15.reuse ;  /* 0x0000000f6e6e7220 */ /* 0x080fe20000410000 */
[-C--:B------:R-:W-:Y:S01]  /*c080*/  FMUL.FTZ R111, R111, R15.reuse ;  /* 0x0000000f6f6f7220 */ /* 0x080fe20000410000 */
[-C--:B------:R-:W-:Y:S01]  /*c090*/  FMUL.FTZ R114, R114, R15.reuse ;  /* 0x0000000f72727220 */ /* 0x080fe20000410000 */
[-C--:B------:R-:W-:Y:S01]  /*c0a0*/  FMUL.FTZ R115, R115, R15.reuse ;  /* 0x0000000f73737220 */ /* 0x080fe20000410000 */
[-C--:B------:R-:W-:Y:S01]  /*c0b0*/  FMUL.FTZ R118, R118, R15.reuse ;  /* 0x0000000f76767220 */ /* 0x080fe20000410000 */
[-C--:B------:R-:W-:Y:S01]  /*c0c0*/  FMUL.FTZ R119, R119, R15.reuse ;  /* 0x0000000f77777220 */ /* 0x080fe20000410000 */
[----:B------:R-:W4:Y:S01]  /*c0d0*/  MUFU.EX2 R167, R167 ;  /* 0x000000a700a77308 */ /* 0x000f220000000800 */
[C---:B-----5:R-:W-:Y:S01]  /*c0e0*/  FADD.FTZ R12, R163.reuse, R12 ;  /* 0x0000000ca30c7221 */ /* 0x060fe20000010000 */
[----:B------:R-:W-:Y:S01]  /*c0f0*/  F2FP.BF16.F32.PACK_AB R157, R163, R226 ;  /* 0x000000e2a39d723e */ /* 0x000fe200000010ff */
[-C--:B------:R-:W-:Y:S01]  /*c100*/  FMUL.FTZ R122, R122, R15.reuse ;  /* 0x0000000f7a7a7220 */ /* 0x080fe20000410000 */
[----:B--2---:R-:W-:Y:S01]  /*c110*/  F2FP.BF16.F32.PACK_AB R166, R20, R180 ;  /* 0x000000b414a6723e */ /* 0x004fe200000010ff */
[-C--:B------:R-:W-:Y:S01]  /*c120*/  FMUL.FTZ R123, R123, R15.reuse ;  /* 0x0000000f7b7b7220 */ /* 0x080fe20000410000 */
[-C--:B------:R-:W-:Y:S01]  /*c130*/  FMUL.FTZ R126, R126, R15.reuse ;  /* 0x0000000f7e7e7220 */ /* 0x080fe20000410000 */
[-C--:B------:R-:W-:Y:S01]  /*c140*/  FMUL.FTZ R127, R127, R15.reuse ;  /* 0x0000000f7f7f7220 */ /* 0x080fe20000410000 */
[----:B------:R-:W2:Y:S01]  /*c150*/  MUFU.EX2 R161, R170 ;  /* 0x000000aa00a17308 */ /* 0x000ea20000000800 */
[----:B---3--:R-:W-:Y:S01]  /*c160*/  FADD.FTZ R12, R227, R12 ;  /* 0x0000000ce30c7221 */ /* 0x008fe20000010000 */
[----:B------:R3:W-:Y:S01]  /*c170*/  STSM.16.M88.4 [R195+0x26800], R152 ;  /* 0x02680098c3007844 */ /* 0x0007e20000000200 */
[-C--:B------:R-:W-:Y:S01]  /*c180*/  FMUL.FTZ R130, R130, R15.reuse ;  /* 0x0000000f82827220 */ /* 0x080fe20000410000 */
[-C--:B------:R-:W-:Y:S01]  /*c190*/  FMUL.FTZ R131, R131, R15.reuse ;  /* 0x0000000f83837220 */ /* 0x080fe20000410000 */
[-C--:B------:R-:W-:Y:S01]  /*c1a0*/  FMUL.FTZ R134, R134, R15.reuse ;  /* 0x0000000f86867220 */ /* 0x080fe20000410000 */
[-C--:B------:R-:W-:Y:S01]  /*c1b0*/  FMUL.FTZ R135, R135, R15.reuse ;  /* 0x0000000f87877220 */ /* 0x080fe20000410000 */
[----:B------:R-:W-:Y:S01]  /*c1c0*/  FMUL.FTZ R138, R138, R15 ;  /* 0x0000000f8a8a7220 */ /* 0x000fe20000410000 */
[----:B------:R-:W5:Y:S01]  /*c1d0*/  MUFU.EX2 R171, R171 ;  /* 0x000000ab00ab7308 */ /* 0x000f620000000800 */
[C---:B----4-:R-:W-:Y:S01]  /*c1e0*/  FADD.FTZ R12, R167.reuse, R12 ;  /* 0x0000000ca70c7221 */ /* 0x050fe20000010000 */
[----:B------:R-:W-:Y:S01]  /*c1f0*/  F2FP.BF16.F32.PACK_AB R159, R167, R227 ;  /* 0x000000e3a79f723e */ /* 0x000fe200000010ff */
[-C--:B------:R-:W-:Y:S01]  /*c200*/  FMUL.FTZ R139, R139, R15.reuse ;  /* 0x0000000f8b8b7220 */ /* 0x080fe20000410000 */
[-C--:B------:R-:W-:Y:S01]  /*c210*/  FMUL.FTZ R142, R142, R15.reuse ;  /* 0x0000000f8e8e7220 */ /* 0x080fe20000410000 */
[-C--:B------:R-:W-:Y:S01]  /*c220*/  FMUL.FTZ R143, R143, R15.reuse ;  /* 0x0000000f8f8f7220 */ /* 0x080fe20000410000 */
[-C--:B------:R-:W-:Y:S01]  /*c230*/  FMUL.FTZ R146, R146, R15.reuse ;  /* 0x0000000f92927220 */ /* 0x080fe20000410000 */
[----:B------:R3:W-:Y:S01]  /*c240*/  STSM.16.M88.4 [R198], R156 ;  /* 0x0000009cc6007844 */ /* 0x0007e20000000200 */
[----:B------:R-:W4:Y:S01]  /*c250*/  MUFU.EX2 R174, R174 ;  /* 0x000000ae00ae7308 */ /* 0x000f220000000800 */
[----:B--2---:R-:W-:Y:S01]  /*c260*/  FADD.FTZ R12, R161, R12 ;  /* 0x0000000ca10c7221 */ /* 0x004fe20000010000 */
[-C--:B------:R-:W-:Y:S01]  /*c270*/  FMUL.FTZ R147, R147, R15.reuse ;  /* 0x0000000f93937220 */ /* 0x080fe20000410000 */
[-C--:B------:R-:W-:Y:S01]  /*c280*/  FMUL.FTZ R150, R150, R15.reuse ;  /* 0x0000000f96967220 */ /* 0x080fe20000410000 */
[----:B------:R-:W-:-:S04]  /*c290*/  FMUL.FTZ R151, R151, R15 ;  /* 0x0000000f97977220 */ /* 0x000fc80000410000 */
[----:B------:R-:W2:Y:S01]  /*c2a0*/  MUFU.EX2 R175, R175 ;  /* 0x000000af00af7308 */ /* 0x000ea20000000800 */
[C---:B-----5:R-:W-:Y:S01]  /*c2b0*/  FADD.FTZ R12, R171.reuse, R12 ;  /* 0x0000000cab0c7221 */ /* 0x060fe20000010000 */
[----:B------:R-:W-:-:S06]  /*c2c0*/  F2FP.BF16.F32.PACK_AB R161, R171, R161 ;  /* 0x000000a1aba1723e */ /* 0x000fcc00000010ff */
[----:B------:R-:W5:Y:S01]  /*c2d0*/  MUFU.EX2 R165, R178 ;  /* 0x000000b200a57308 */ /* 0x000f620000000800 */
[----:B----4-:R-:W-:-:S07]  /*c2e0*/  FADD.FTZ R12, R174, R12 ;  /* 0x0000000cae0c7221 */ /* 0x010fce0000010000 */
[----:B------:R-:W4:Y:S01]  /*c2f0*/  MUFU.EX2 R179, R179 ;  /* 0x000000b300b37308 */ /* 0x000f220000000800 */
[C---:B--2---:R-:W-:Y:S01]  /*c300*/  FADD.FTZ R12, R175.reuse, R12 ;  /* 0x0000000caf0c7221 */ /* 0x044fe20000010000 */
[----:B------:R-:W-:-:S05]  /*c310*/  F2FP.BF16.F32.PACK_AB R163, R175, R174 ;  /* 0x000000aeafa3723e */ /* 0x000fca00000010ff */
[----:B------:R3:W-:Y:S01]  /*c320*/  STSM.16.M88.4 [R196], R160 ;  /* 0x000000a0c4007844 */ /* 0x0007e20000000200 */
[----:B------:R-:W2:Y:S01]  /*c330*/  MUFU.EX2 R182, R182 ;  /* 0x000000b600b67308 */ /* 0x000ea20000000800 */
[----:B-----5:R-:W-:-:S07]  /*c340*/  FADD.FTZ R12, R165, R12 ;  /* 0x0000000ca50c7221 */ /* 0x020fce0000010000 */
[----:B------:R-:W5:Y:S01]  /*c350*/  MUFU.EX2 R183, R183 ;  /* 0x000000b700b77308 */ /* 0x000f620000000800 */
[C---:B----4-:R-:W-:Y:S01]  /*c360*/  FADD.FTZ R12, R179.reuse, R12 ;  /* 0x0000000cb30c7221 */ /* 0x050fe20000010000 */
[----:B------:R-:W-:-:S03]  /*c370*/  F2FP.BF16.F32.PACK_AB R165, R179, R165 ;  /* 0x000000a5b3a5723e */ /* 0x000fc600000010ff */
[----:B--2---:R-:W-:Y:S01]  /*c380*/  FADD.FTZ R12, R182, R12 ;  /* 0x0000000cb60c7221 */ /* 0x004fe20000010000 */
[----:B-----5:R-:W-:-:S03]  /*c390*/  F2FP.BF16.F32.PACK_AB R167, R183, R182 ;  /* 0x000000b6b7a7723e */ /* 0x020fc600000010ff */
[----:B------:R-:W-:Y:S02]  /*c3a0*/  FADD.FTZ R12, R183, R12 ;  /* 0x0000000cb70c7221 */ /* 0x000fe40000010000 */
[----:B------:R3:W-:Y:S01]  /*c3b0*/  STSM.16.M88.4 [R197], R164 ;  /* 0x000000a4c5007844 */ /* 0x0007e20000000200 */
[----:B------:R-:W-:Y:S05]  /*c3c0*/  @!P0 BRA `(.L_x_3743) ;  /* 0x0000000000048947 */ /* 0x000fea0003800000 */
[----:B------:R-:W-:Y:S01]  /*c3d0*/  BPT.TRAP 0x1 ;  /* 0x000000040000795c */ /* 0x000fe20000300000 */
.L_x_3743:
[----:B------:R2:W4:Y:S01]  /*c3e0*/  SYNCS.PHASECHK.TRANS64.TRYWAIT P3, [R217+URZ+0x28c50], R14 ;  /* 0x028c500ed90075a7 */ /* 0x000522000806017f */
[----:B------:R-:W-:Y:S05]  /*c3f0*/  @!P0 BRA `(.L_x_3744) ;  /* 0x0000000000048947 */ /* 0x000fea0003800000 */
[----:B------:R-:W-:Y:S01]  /*c400*/  BPT.TRAP 0x1 ;  /* 0x000000040000795c */ /* 0x000fe20000300000 */
.L_x_3744:
[----:B------:R-:W-:Y:S04]  /*c410*/  BSSY B1, `(.L_x_3745) ;  /* 0x0000004000017945 */ /* 0x000fe80003800000 */
[----:B----4-:R-:W-:Y:S05]  /*c420*/  @P3 BRA `(.L_x_3746) ;  /* 0x0000000000083947 */ /* 0x010fea0003800000 */
[----:B------:R-:W4:Y:S02]  /*c430*/  SYNCS.PHASECHK.TRANS64.TRYWAIT P3, [R217+URZ+0x28c50], R14 ;  /* 0x028c500ed90075a7 */ /* 0x000f24000806017f */
[----:B----4-:R-:W-:Y:S05]  /*c440*/  @!P3 BRA `(.L_x_3747) ;  /* 0x000000ec00a0b947 */ /* 0x010fea0003800000 */
.L_x_3746:
[----:B------:R-:W-:Y:S05]  /*c450*/  BSYNC B1 ;  /* 0x0000000000017941 */ /* 0x000fea0003800000 */
.L_x_3745:
[----:B012-4-:R-:W-:Y:S01]  /*c460*/  IMAD R14, R18, 0x1000, R13 ;  /* 0x00001000120e7824 */ /* 0x017fe200078e020d */
[----:B------:R-:W-:Y:S01]  /*c470*/  WARPGROUP.ARRIVE ;  /* 0x00000000000079c5 */ /* 0x000fe20000000000 */
[----:B------:R-:W-:Y:S02]  /*c480*/  IMAD.MOV.U32 R15, RZ, RZ, 0x40000040 ;  /* 0x40000040ff0f7424 */ /* 0x000fe400078e00ff */
[C---:B------:R-:W-:Y:S01]  /*c490*/  VIADD R20, R14.reuse, 0x80 ;  /* 0x000000800e147836 */ /* 0x040fe20000000000 */
[----:B------:R-:W-:Y:S01]  /*c4a0*/  R2UR UR6, R14 ;  /* 0x000000000e0672ca */ /* 0x000fe200000e0000 */
[----:B------:R-:W-:Y:S01]  /*c4b0*/  IMAD.MOV.U32 R21, RZ, RZ, 0x40000040 ;  /* 0x40000040ff157424 */ /* 0x000fe200078e00ff */
[----:B------:R-:W-:Y:S01]  /*c4c0*/  R2UR UR7, R15 ;  /* 0x000000000f0772ca */ /* 0x000fe200000e0000 */
[----:B------:R-:W-:Y:S02]  /*c4d0*/  IMAD.MOV.U32 R15, RZ, RZ, 0x40000040 ;  /* 0x40000040ff0f7424 */ /* 0x000fe400078e00ff */
[----:B------:R-:W-:-:S02]  /*c4e0*/  @!P1 VIADD R217, R217, 0x28c60 ;  /* 0x00028c60d9d99836 */ /* 0x000fc40000000000 */
[----:B------:R-:W-:Y:S02]  /*c4f0*/  IMAD.MOV.U32 R227, RZ, RZ, R11 ;  /* 0x000000ffffe37224 */ /* 0x000fe400078e000b */
[----:B------:R-:W-:Y:S01]  /*c500*/  IMAD.MOV.U32 R226, RZ, RZ, R18 ;  /* 0x000000ffffe27224 */ /* 0x000fe200078e0012 */
[----:B------:R-:W-:-:S05]  /*c510*/  @!P1 PRMT R217, RZ, 0x654, R217 ;  /* 0x00000654ffd99816 */ /* 0x000fca00000000d9 */
[----:B------:R-:W-:Y:S01]  /*c520*/  HGMMA.64x256x16.F32.BF16 R24, R152, gdesc[UR4].tnspB, R24, gsb0 ;  /* 0x43e0000498187df0 */ /* 0x000fe20008001818 */
[----:B------:R-:W-:Y:S01]  /*c530*/  R2UR UR6, R20 ;  /* 0x00000000140672ca */ /* 0x000fe200000e0000 */
[C---:B------:R-:W-:Y:S01]  /*c540*/  VIADD R20, R14.reuse, 0x100 ;  /* 0x000001000e147836 */ /* 0x040fe20000000000 */
[----:B------:R-:W-:Y:S01]  /*c550*/  R2UR UR7, R21 ;  /* 0x00000000150772ca */ /* 0x000fe200000e0000 */
[----:B------:R-:W-:Y:S02]  /*c560*/  IMAD.MOV.U32 R21, RZ, RZ, 0x40000040 ;  /* 0x40000040ff157424 */ /* 0x000fe400078e00ff */
[----:B------:R-:W-:Y:S01]  /*c570*/  VIADD R14, R14, 0x180 ;  /* 0x000001800e0e7836 */ /* 0x000fe20000000000 */
[----:B------:R-:W-:Y:S02]  /*c580*/  WARPGROUP.DEPBAR.LE gsb0, 0x0 ;  /* 0x00008000000079c5 */ /* 0x000fe40000010000 */
[----:B------:R-:W-:-:S15]  /*c590*/  WARPGROUP.ARRIVE ;  /* 0x00000000000079c5 */ /* 0x000fde0000000000 */
[----:B------:R-:W-:-:S04]  /*c5a0*/  NOP ;  /* 0x0000000000007918 */ /* 0x000fc80000000000 */
[----:B------:R-:W-:Y:S01]  /*c5b0*/  HGMMA.64x256x16.F32.BF16 R24, R156, gdesc[UR4].tnspB, R24, gsb0 ;  /* 0x43e000049c187df0 */ /* 0x000fe20008001818 */
[----:B------:R-:W-:Y:S02]  /*c5c0*/  R2UR UR6, R20 ;  /* 0x00000000140672ca */ /* 0x000fe400000e0000 */
[----:B------:R-:W-:Y:S01]  /*c5d0*/  R2UR UR7, R21 ;  /* 0x00000000150772ca */ /* 0x000fe200000e0000 */
[----:B------:R-:W-:Y:S02]  /*c5e0*/  WARPGROUP.DEPBAR.LE gsb0, 0x0 ;  /* 0x00008000000079c5 */ /* 0x000fe40000010000 */
[----:B------:R-:W-:-:S15]  /*c5f0*/  WARPGROUP.ARRIVE ;  /* 0x00000000000079c5 */ /* 0x000fde0000000000 */
[----:B------:R-:W-:-:S07]  /*c600*/  NOP ;  /* 0x0000000000007918 */ /* 0x000fce0000000000 */
[----:B------:R-:W-:Y:S01]  /*c610*/  HGMMA.64x256x16.F32.BF16 R24, R160, gdesc[UR4].tnspB, R24, gsb0 ;  /* 0x43e00004a0187df0 */ /* 0x000fe20008001818 */
[----:B------:R-:W-:Y:S02]  /*c620*/  R2UR UR6, R14 ;  /* 0x000000000e0672ca */ /* 0x000fe400000e0000 */
[----:B------:R-:W-:Y:S01]  /*c630*/  R2UR UR7, R15 ;  /* 0x000000000f0772ca */ /* 0x000fe200000e0000 */
[----:B------:R-:W-:Y:S01]  /*c640*/  IMAD.MOV.U32 R15, RZ, RZ, R169 ;  /* 0x000000ffff0f7224 */ /* 0x000fe200078e00a9 */
[----:B------:R-:W-:Y:S02]  /*c650*/  WARPGROUP.DEPBAR.LE gsb0, 0x0 ;  /* 0x00008000000079c5 */ /* 0x000fe40000010000 */
[----:B------:R-:W-:-:S15]  /*c660*/  WARPGROUP.ARRIVE ;  /* 0x00000000000079c5 */ /* 0x000fde0000000000 */
[----:B------:R-:W-:-:S06]  /*c670*/  NOP ;  /* 0x0000000000007918 */ /* 0x000fcc0000000000 */
        /* <DEDUP_REMOVED lines=11> */
[----:B------:R-:W-:Y:S05]  /*c730*/  @P2 BRA `(.L_x_3748) ;  /* 0xffffffe400782947 */ /* 0x000fea000383ffff */
.L_x_3737:
[----:B------:R-:W-:Y:S05]  /*c740*/  BSYNC B0 ;  /* 0x0000000000007941 */ /* 0x000fea0003800000 */
.L_x_3736:
[----:B------:R-:W4:Y:S01]  /*c750*/  SHFL.BFLY PT, R0, R3, 0x2, 0x1f ;  /* 0x0c401f0003007f89 */ /* 0x000f2200000e0000 */
[----:B------:R-:W-:Y:S02]  /*c760*/  IMAD.MOV.U32 R4, RZ, RZ, RZ ;  /* 0x000000ffff047224 */ /* 0x000fe400078e00ff */
[----:B------:R-:W-:Y:S01]  /*c770*/  IMAD.MOV.U32 R20, RZ, RZ, -0x800000 ;  /* 0xff800000ff147424 */ /* 0x000fe200078e00ff */
[----:B------:R-:W-:Y:S06]  /*c780*/  BAR.ARV 0x8, 0x100 ;  /* 0x0204000000007b1d */ /* 0x000fec0000002000 */
[----:B------:R-:W-:-:S02]  /*c790*/  VIADD R210, R210, 0x1 ;  /* 0x00000001d2d27836 */ /* 0x000fc40000000000 */
[----:B------:R-:W-:Y:S01]  /*c7a0*/  BAR.SYNC.DEFER_BLOCKING 0xf, 0x100 ;  /* 0x03c4000000007b1d */ /* 0x000fe20000010000 */
[----:B----4-:R-:W-:-:S05]  /*c7b0*/  FADD.FTZ R0, R0, R3 ;  /* 0x0000000300007221 */ /* 0x010fca0000010000 */
[----:B------:R-:W4:Y:S02]  /*c7c0*/  SHFL.BFLY PT, R3, R0, 0x1, 0x1f ;  /* 0x0c201f0000037f89 */ /* 0x000f2400000e0000 */
[----:B----4-:R-:W-:-:S05]  /*c7d0*/  FADD.FTZ R3, R0, R3 ;  /* 0x0000000300037221 */ /* 0x010fca0000010000 */
[----:B------:R-:W-:-:S13]  /*c7e0*/  FSETP.NE.FTZ.AND P0, PT, R3, RZ, PT ;  /* 0x000000ff0300720b */ /* 0x000fda0003f15000 */
[----:B------:R-:W4:Y:S01]  /*c7f0*/  @P0 MUFU.LG2 R0, R3 ;  /* 0x0000000300000308 */ /* 0x000f220000000c00 */
[----:B------:R-:W-:-:S07]  /*c800*/  @P0 FMUL.FTZ R5, R10, 0.69314718246459960938 ;  /* 0x3f3172180a050820 */ /* 0x000fce0000410000 */
[----:B------:R5:W1:Y:S01]  /*c810*/  @P0 MUFU.RCP R4, R3 ;  /* 0x0000000300040308 */ /* 0x000a620000001000 */
[----:B----4-:R-:W-:Y:S01]  /*c820*/  @P0 FMUL.FTZ R0, R0, 0.69314718246459960938 ;  /* 0x3f31721800000820 */ /* 0x010fe20000410000 */
[----:B-----5:R-:W-:-:S03]  /*c830*/  IMAD.MOV.U32 R3, RZ, RZ, -0x800000 ;  /* 0xff800000ff037424 */ /* 0x020fc600078e00ff */
[----:B------:R-:W-:Y:S02]  /*c840*/  @P0 FFMA.FTZ R3, R5, R11, R0 ;  /* 0x0000000b05030223 */ /* 0x000fe40000010000 */
[----:B------:R-:W4:Y:S01]  /*c850*/  SHFL.BFLY PT, R0, R12, 0x2, 0x1f ;  /* 0x0c401f000c007f89 */ /* 0x000f2200000e0000 */
        /* <DEDUP_REMOVED lines=22> */
[----:B----4-:R-:W-:Y:S01]  /*c9c0*/  FADD.FTZ R0, R0, R12 ;  /* 0x0000000c00007221 */ /* 0x010fe20000010000 */
[-C--:B------:R-:W-:Y:S01]  /*c9d0*/  FMUL.FTZ R68, R68, R4.reuse ;  /* 0x0000000444447220 */ /* 0x080fe20000410000 */
[-C--:B------:R-:W-:Y:S01]  /*c9e0*/  FMUL.FTZ R69, R69, R4.reuse ;  /* 0x0000000445457220 */ /* 0x080fe20000410000 */
[-C--:B------:R-:W-:Y:S01]  /*c9f0*/  FMUL.FTZ R72, R72, R4.reuse ;  /* 0x0000000448487220 */ /* 0x080fe20000410000 */
[-C--:B------:R-:W-:Y:S01]  /*ca00*/  FMUL.FTZ R73, R73, R4.reuse ;  /* 0x0000000449497220 */ /* 0x080fe20000410000 */
[----:B------:R-:W1:Y:S01]  /*ca10*/  SHFL.BFLY PT, R5, R0, 0x1, 0x1f ;  /* 0x0c201f0000057f89 */ /* 0x000e6200000e0000 */
        /* <DEDUP_REMOVED lines=23> */
[----:B-1----:R-:W-:Y:S01]  /*cb90*/  FADD.FTZ R5, R0, R5 ;  /* 0x0000000500057221 */ /* 0x002fe20000010000 */
[----:B------:R-:W-:-:S02]  /*cba0*/  IMAD.MOV.U32 R0, RZ, RZ, RZ ;  /* 0x000000ffff007224 */ /* 0x000fc400078e00ff */
[-C--:B------:R-:W-:Y:S01]  /*cbb0*/  FMUL.FTZ R121, R121, R4.reuse ;  /* 0x0000000479797220 */ /* 0x080fe20000410000 */
[-C--:B------:R-:W-:Y:S01]  /*cbc0*/  FMUL.FTZ R124, R124, R4.reuse ;  /* 0x000000047c7c7220 */ /* 0x080fe20000410000 */
[-C--:B------:R-:W-:Y:S01]  /*cbd0*/  FMUL.FTZ R125, R125, R4.reuse ;  /* 0x000000047d7d7220 */ /* 0x080fe20000410000 */
[----:B------:R-:W-:Y:S01]  /*cbe0*/  FSETP.NE.FTZ.AND P0, PT, R5, RZ, PT ;  /* 0x000000ff0500720b */ /* 0x000fe20003f15000 */
        /* <DEDUP_REMOVED lines=12> */
[----:B------:R-:W1:Y:S01]  /*ccb0*/  @P0 MUFU.RCP R0, R5 ;  /* 0x0000000500000308 */ /* 0x000e620000001000 */
[----:B------:R-:W-:-:S07]  /*ccc0*/  @P0 FMUL.FTZ R10, R10, 0.69314718246459960938 ;  /* 0x3f3172180a0a0820 */ /* 0x000fce0000410000 */
[----:B------:R-:W4:Y:S01]  /*ccd0*/  @P0 MUFU.LG2 R5, R5 ;  /* 0x0000000500050308 */ /* 0x000f220000000c00 */
        /* <DEDUP_REMOVED lines=8> */
[----:B----4-:R-:W-:Y:S01]  /*cd60*/  @P0 FMUL.FTZ R5, R5, 0.69314718246459960938 ;  /* 0x3f31721805050820 */ /* 0x010fe20000410000 */
[-C--:B------:R-:W-:Y:S01]  /*cd70*/  FMUL.FTZ R42, R42, R0.reuse ;  /* 0x000000002a2a7220 */ /* 0x080fe20000410000 */
[-C--:B------:R-:W-:Y:S01]  /*cd80*/  FMUL.FTZ R43, R43, R0.reuse ;  /* 0x000000002b2b7220 */ /* 0x080fe20000410000 */
[-C--:B------:R-:W-:Y:S01]  /*cd90*/  FMUL.FTZ R46, R46, R0.reuse ;  /* 0x000000002e2e7220 */ /* 0x080fe20000410000 */
[----:B------:R-:W-:Y:S01]  /*cda0*/  @P0 FFMA.FTZ R20, R10, R169, R5 ;  /* 0x000000a90a140223 */ /* 0x000fe20000010005 */
[----:B------:R-:W-:Y:S01]  /*cdb0*/  ISETP.NE.AND P0, PT, R193, RZ, PT ;  /* 0x000000ffc100720c */ /* 0x000fe20003f05270 */
        /* <DEDUP_REMOVED lines=12> */
[----:B------:R-:W-:-:S02]  /*ce80*/  @!P0 IMAD R5, R18, 0x40, R191 ;  /* 0x0000004012058824 */ /* 0x000fc400078e02bf */
[-C--:B------:R-:W-:Y:S01]  /*ce90*/  FMUL.FTZ R71, R71, R0.reuse ;  /* 0x0000000047477220 */ /* 0x080fe20000410000 */
[----:B------:R-:W-:Y:S02]  /*cea0*/  VIADD R18, R18, 0x1 ;  /* 0x0000000112127836 */ /* 0x000fe40000000000 */
[-C--:B------:R-:W-:Y:S01]  /*ceb0*/  FMUL.FTZ R74, R74, R0.reuse ;  /* 0x000000004a4a7220 */ /* 0x080fe20000410000 */
[----:B------:R-:W-:Y:S02]  /*cec0*/  @!P0 IMAD R5, R5, 0x4, R2 ;  /* 0x0000000405058824 */ /* 0x000fe400078e0202 */
[-C--:B------:R-:W-:Y:S01]  /*ced0*/  FMUL.FTZ R75, R75, R0.reuse ;  /* 0x000000004b4b7220 */ /* 0x080fe20000410000 */
[-C--:B------:R-:W-:Y:S01]  /*cee0*/  FMUL.FTZ R78, R78, R0.reuse ;  /* 0x000000004e4e7220 */ /* 0x080fe20000410000 */
[----:B------:R-:W-:Y:S01]  /*cef0*/  ISETP.NE.AND P1, PT, R18, 0x2, PT ;  /* 0x000000021200780c */ /* 0x000fe20003f25270 */
[-C--:B------:R-:W-:Y:S01]  /*cf00*/  FMUL.FTZ R79, R79, R0.reuse ;  /* 0x000000004f4f7220 */ /* 0x080fe20000410000 */
[----:B------:R-:W-:Y:S01]  /*cf10*/  @!P0 STS [R5+0x28800], R4 ;  /* 0x0288000405008388 */ /* 0x000fe20000000800 */
[-C--:B------:R-:W-:Y:S01]  /*cf20*/  FMUL.FTZ R82, R82, R0.reuse ;  /* 0x0000000052527220 */ /* 0x080fe20000410000 */
[-C--:B------:R-:W-:Y:S01]  /*cf30*/  FMUL.FTZ R83, R83, R0.reuse ;  /* 0x0000000053537220 */ /* 0x080fe20000410000 */
[-C--:B------:R-:W-:Y:S01]  /*cf40*/  FMUL.FTZ R86, R86, R0.reuse ;  /* 0x0000000056567220 */ /* 0x080fe20000410000 */
[----:B------:R1:W-:Y:S01]  /*cf50*/  @!P0 STS [R5+0x28820], R0 ;  /* 0x0288200005008388 */ /* 0x0003e20000000800 */
        /* <DEDUP_REMOVED lines=33> */
[----:B-1----:R-:W-:Y:S01]  /*d170*/  SEL R0, RZ, 0x1, P1 ;  /* 0x00000001ff007807 */ /* 0x002fe20000800000 */
[----:B------:R-:W-:Y:S06]  /*d180*/  BAR.ARV 0xe, 0x100 ;  /* 0x0384000000007b1d */ /* 0x000fec0000002000 */
[----:B------:R-:W-:-:S02]  /*d190*/  PLOP3.LUT P0, PT, PT, PT, PT, 0x8, 0x0 ;  /* 0x000000000000781c */ /* 0x000fc40003f0e170 */
[----:B------:R-:W-:Y:S02]  /*d1a0*/  LOP3.LUT R22, R22, R0, RZ, 0x3c, !PT ;  /* 0x0000000016167212 */ /* 0x000fe400078e3cff */
[----:B------:R-:W-:-:S09]  /*d1b0*/  SEL R18, R18, RZ, P1 ;  /* 0x000000ff12127207 */ /* 0x000fd20000800000 */
.L_x_3683:
[----:B------:R-:W-:Y:S05]  /*d1c0*/  BSYNC B7 ;  /* 0x0000000000077941 */ /* 0x000fea0003800000 */
.L_x_3679:
[----:B------:R-:W1:Y:S08]  /*d1d0*/  S2UR UR5, SR_CgaCtaId ;  /* 0x00000000000579c3 */ /* 0x000e700000008800 */
[----:B------:R-:W-:Y:S06]  /*d1e0*/  BAR.SYNC.DEFER_BLOCKING 0x5, 0x180 ;  /* 0x0146000000007b1d */ /* 0x000fec0000010000 */
[----:B------:R-:W-:Y:S01]  /*d1f0*/  UMOV UR4, 0x400 ;  /* 0x0000040000047882 */ /* 0x000fe20000000000 */
[----:B------:R-:W-:Y:S01]  /*d200*/  BSSY B0, `(.L_x_3749) ;  /* 0x000048d000007945 */ /* 0x000fe20003800000 */
[----:B-1----:R-:W-:-:S06]  /*d210*/  ULEA UR4, UR5, UR4, 0x18 ;  /* 0x0000000405047291 */ /* 0x002fcc000f8ec03f */
[----:B------:R-:W-:-:S05]  /*d220*/  IMAD.U32 R2, RZ, RZ, UR4 ;  /* 0x00000004ff027e24 */ /* 0x000fca000f8e00ff */
[----:B---3-5:R1:W3:Y:S01]  /*d230*/  LDS.128 R152, [R2+0x28cd0] ;  /* 0x028cd00002987984 */ /* 0x0282e20000000c00 */
[----:B------:R-:W-:Y:S06]  /*d240*/  BAR.ARV 0x4, 0x180 ;  /* 0x0106000000007b1d */ /* 0x000fec0000002000 */
[----:B------:R-:W-:Y:S05]  /*d250*/  @P0 BRA `(.L_x_3750) ;  /* 0x0000003800580947 */ /* 0x000fea0003800000 */
[----:B0-----:R-:W4:Y:S01]  /*d260*/  LDL R4, [R1+0x78] ;  /* 0x0000780001047983 */ /* 0x001f220000100800 */
[----:B------:R-:W-:Y:S01]  /*d270*/  F2FP.BF16.F32.PACK_AB R6, R29, R28 ;  /* 0x0000001c1d06723e */ /* 0x000fe200000010ff */
[----:B------:R-:W-:Y:S01]  /*d280*/  ULDC.64 UR6, c[0x0][0xc00] ;  /* 0x0003000000067ab9 */ /* 0x000fe20000000a00 */
[----:B------:R-:W-:Y:S01]  /*d290*/  F2FP.BF16.F32.PACK_AB R7, R31, R30 ;  /* 0x0000001e1f07723e */ /* 0x000fe200000010ff */
[----:B------:R-:W0:Y:S01]  /*d2a0*/  S2R R0, SR_SWINHI ;  /* 0x0000000000007919 */ /* 0x000e220000002f00 */
[----:B------:R-:W-:Y:S01]  /*d2b0*/  F2FP.BF16.F32.PACK_AB R8, R33, R32 ;  /* 0x000000202108723e */ /* 0x000fe200000010ff */
[----:B------:R-:W-:Y:S01]  /*d2c0*/  ULDC.64 UR4, c[0x0][0xc08] ;  /* 0x0003020000047ab9 */ /* 0x000fe20000000a00 */
[----:B------:R-:W-:Y:S02]  /*d2d0*/  F2FP.BF16.F32.PACK_AB R9, R35, R34 ;  /* 0x000000222309723e */ /* 0x000fe400000010ff */
[----:B------:R-:W-:Y:S02]  /*d2e0*/  F2FP.BF16.F32.PACK_AB R10, R37, R36 ;  /* 0x00000024250a723e */ /* 0x000fe400000010ff */
[----:B------:R-:W-:-:S02]  /*d2f0*/  F2FP.BF16.F32.PACK_AB R11, R39, R38 ;  /* 0x00000026270b723e */ /* 0x000fc400000010ff */
[----:B------:R-:W-:Y:S02]  /*d300*/  MOV R12, R2 ;  /* 0x00000002000c7202 */ /* 0x000fe40000000f00 */
[----:B0-----:R-:W-:Y:S01]  /*d310*/  MOV R13, R0 ;  /* 0x00000000000d7202 */ /* 0x001fe20000000f00 */
[----:B------:R-:W-:Y:S02]  /*d320*/  BAR.SYNC.DEFER_BLOCKING 0x1, 0x100 ;  /* 0x0044000000007b1d */ /* 0x000fe40000010000 */
[----:B----4-:R-:W-:-:S04]  /*d330*/  IMAD.WIDE R14, R4, 0x2, R12 ;  /* 0x00000002040e7825 */ /* 0x010fc800078e020c */
[----:B------:R-:W-:Y:S01]  /*d340*/  IMAD.MOV.U32 R5, RZ, RZ, R15 ;  /* 0x000000ffff057224 */ /* 0x000fe200078e000f */
[----:B------:R-:W-:-:S04]  /*d350*/  LOP3.LUT R0, R14, 0x380, RZ, 0xc0, !PT ;  /* 0x000003800e007812 */ /* 0x000fc800078ec0ff */
[----:B------:R-:W-:-:S04]  /*d360*/  SHF.R.U64 R0, R0, 0x3, RZ ;  /* 0x0000000300007819 */ /* 0x000fc800000012ff */
[----:B------:R-:W-:-:S04]  /*d370*/  LOP3.LUT R4, R0, R14, RZ, 0x3c, !PT ;  /* 0x0000000e00047212 */ /* 0x000fc800078e3cff */
[----:B------:R-:W-:Y:S02]  /*d380*/  MOV R0, R4 ;  /* 0x0000000400007202 */ /* 0x000fe40000000f00 */
[----:B------:R-:W-:Y:S02]  /*d390*/  F2FP.BF16.F32.PACK_AB R4, R25, R24 ;  /* 0x000000181904723e */ /* 0x000fe400000010ff */
[----:B------:R-:W-:-:S05]  /*d3a0*/  F2FP.BF16.F32.PACK_AB R5, R27, R26 ;  /* 0x0000001a1b05723e */ /* 0x000fca00000010ff */
[----:B------:R0:W-:Y:S02]  /*d3b0*/  STSM.16.M88.4 [R0], R4 ;  /* 0x0000000400007844 */ /* 0x0001e40000000200 */
[----:B0-----:R-:W-:Y:S02]  /*d3c0*/  IADD3 R4, P0, R14, 0x20, RZ ;  /* 0x000000200e047810 */ /* 0x001fe40007f1e0ff */
[----:B------:R-:W-:Y:S02]  /*d3d0*/  F2FP.BF16.F32.PACK_AB R6, R45, R44 ;  /* 0x0000002c2d06723e */ /* 0x000fe400000010ff */
[----:B------:R-:W-:Y:S01]  /*d3e0*/  LOP3.LUT R0, R4, 0x380, RZ, 0xc0, !PT ;  /* 0x0000038004007812 */ /* 0x000fe200078ec0ff */
[----:B------:R-:W-:Y:S01]  /*d3f0*/  IMAD.X R5, RZ, RZ, R15, P0 ;  /* 0x000000ffff057224 */ /* 0x000fe200000e060f */
[----:B------:R-:W-:Y:S02]  /*d400*/  F2FP.BF16.F32.PACK_AB R7, R47, R46 ;  /* 0x0000002e2f07723e */ /* 0x000fe400000010ff */
[----:B------:R-:W-:-:S04]  /*d410*/  SHF.R.U64 R0, R0, 0x3, RZ ;  /* 0x0000000300007819 */ /* 0x000fc800000012ff */
[----:B------:R-:W-:-:S04]  /*d420*/  LOP3.LUT R4, R0, R4, RZ, 0x3c, !PT ;  /* 0x0000000400047212 */ /* 0x000fc800078e3cff */
[----:B------:R-:W-:-:S05]  /*d430*/  MOV R4, R4 ;  /* 0x0000000400047202 */ /* 0x000fca0000000f00 */
[----:B------:R0:W-:Y:S02]  /*d440*/  STSM.16.M88.4 [R4], R8 ;  /* 0x0000000804007844 */ /* 0x0001e40000000200 */
[----:B0-----:R-:W-:Y:S02]  /*d450*/  IADD3 R4, P0, R14, 0x40, RZ ;  /* 0x000000400e047810 */ /* 0x001fe40007f1e0ff */
[----:B------:R-:W-:Y:S02]  /*d460*/  F2FP.BF16.F32.PACK_AB R8, R49, R48 ;  /* 0x000000303108723e */ /* 0x000fe400000010ff */
[----:B------:R-:W-:Y:S01]  /*d470*/  LOP3.LUT R0, R4, 0x380, RZ, 0xc0, !PT ;  /* 0x0000038004007812 */ /* 0x000fe200078ec0ff */
[----:B------:R-:W-:Y:S01]  /*d480*/  IMAD.X R5, RZ, RZ, R15, P0 ;  /* 0x000000ffff057224 */ /* 0x000fe200000e060f */
[----:B------:R-:W-:Y:S02]  /*d490*/  F2FP.BF16.F32.PACK_AB R9, R51, R50 ;  /* 0x000000323309723e */ /* 0x000fe400000010ff */
[----:B------:R-:W-:-:S02]  /*d4a0*/  SHF.R.U64 R0, R0, 0x3, RZ ;  /* 0x0000000300007819 */ /* 0x000fc400000012ff */
[----:B------:R-:W-:Y:S02]  /*d4b0*/  F2FP.BF16.F32.PACK_AB R10, R53, R52 ;  /* 0x00000034350a723e */ /* 0x000fe400000010ff */
[----:B------:R-:W-:Y:S02]  /*d4c0*/  LOP3.LUT R4, R0, R4, RZ, 0x3c, !PT ;  /* 0x0000000400047212 */ /* 0x000fe400078e3cff */
[----:B------:R-:W-:Y:S02]  /*d4d0*/  F2FP.BF16.F32.PACK_AB R11, R55, R54 ;  /* 0x00000036370b723e */ /* 0x000fe400000010ff */
        /* <DEDUP_REMOVED lines=131> */
[----:B------:R-:W-:Y:S02]  /*dd10*/  IADD3 R0, P0, R14, 0x6060, RZ ;  /* 0x000060600e007810 */ /* 0x000fe40007f1e0ff */
[----:B------:R-:W-:Y:S02]  /*dd20*/  MOV R8, R4 ;  /* 0x0000000400087202 */ /* 0x000fe40000000f00 */
[----:B------:R-:W-:Y:S01]  /*dd30*/  F2FP.BF16.F32.PACK_AB R4, R137, R136 ;  /* 0x000000888904723e */ /* 0x000fe200000010ff */
[----:B------:R-:W-:Y:S01]  /*dd40*/  IMAD.X R15, RZ, RZ, R15, P0 ;  /* 0x000000ffff0f7224 */ /* 0x000fe200000e060f */
[----:B------:R-:W-:-:S02]  /*dd50*/  F2FP.BF16.F32.PACK_AB R5, R139, R138 ;  /* 0x0000008a8b05723e */ /* 0x000fc400000010ff */
[----:B------:R-:W-:-:S03]  /*dd60*/  ISETP.NE.U32.AND P1, PT, RZ, UR6, PT ;  /* 0x00000006ff007c0c */ /* 0x000fc6000bf25070 */
[----:B------:R0:W-:Y:S01]  /*dd70*/  STSM.16.M88.4 [R8], R4 ;  /* 0x0000000408007844 */ /* 0x0001e20000000200 */
[----:B------:R-:W-:Y:S02]  /*dd80*/  ISETP.NE.AND.EX P1, PT, RZ, UR7, PT, P1 ;  /* 0x00000007ff007c0c */ /* 0x000fe4000bf25310 */
[----:B0-----:R-:W-:Y:S02]  /*dd90*/  LOP3.LUT R4, R0, 0x380, RZ, 0xc0, !PT ;  /* 0x0000038000047812 */ /* 0x001fe400078ec0ff */
[----:B------:R-:W-:Y:S02]  /*dda0*/  IADD3 R6, P0, R203, UR6, RZ ;  /* 0x00000006cb067c10 */ /* 0x000fe4000ff1e0ff */
[----:B------:R-:W-:Y:S02]  /*ddb0*/  SHF.R.U64 R4, R4, 0x3, RZ ;  /* 0x0000000304047819 */ /* 0x000fe400000012ff */
[----:B------:R-:W-:Y:S02]  /*ddc0*/  F2FP.BF16.F32.PACK_AB R8, R145, R144 ;  /* 0x000000909108723e */ /* 0x000fe400000010ff */
[----:B------:R-:W-:Y:S01]  /*ddd0*/  LOP3.LUT R14, R4, R0, RZ, 0x3c, !PT ;  /* 0x00000000040e7212 */ /* 0x000fe200078e3cff */
[----:B------:R-:W-:Y:S01]  /*dde0*/  IMAD.MOV.U32 R0, RZ, RZ, RZ ;  /* 0x000000ffff007224 */ /* 0x000fe200078e00ff */
[----:B------:R-:W-:-:S02]  /*ddf0*/  IADD3.X R7, R204, UR7, RZ, P0, !PT ;  /* 0x00000007cc077c10 */ /* 0x000fc400087fe4ff */
[----:B------:R-:W-:Y:S02]  /*de00*/  MOV R14, R14 ;  /* 0x0000000e000e7202 */ /* 0x000fe40000000f00 */
[----:B------:R-:W-:-:S03]  /*de10*/  ISETP.NE.U32.AND P0, PT, RZ, UR4, PT ;  /* 0x00000004ff007c0c */ /* 0x000fc6000bf05070 */
[----:B------:R0:W-:Y:S01]  /*de20*/  STSM.16.M88.4 [R14], R8 ;  /* 0x000000080e007844 */ /* 0x0001e20000000200 */
[----:B------:R-:W-:Y:S01]  /*de30*/  BAR.SYNC.DEFER_BLOCKING 0x1, 0x100 ;  /* 0x0044000000007b1d */ /* 0x000fe20000010000 */
[----:B------:R-:W-:-:S13]  /*de40*/  ISETP.NE.AND.EX P0, PT, RZ, UR5, PT, P0 ;  /* 0x00000005ff007c0c */ /* 0x000fda000bf05300 */
[----:B0-----:R-:W-:Y:S01]  /*de50*/  @P0 IADD3 R8, P2, R203, UR4, RZ ;  /* 0x00000004cb080c10 */ /* 0x001fe2000ff5e0ff */
[----:B------:R-:W-:Y:S02]  /*de60*/  ULDC UR4, c[0x0][0xa88] ;  /* 0x0002a20000047ab9 */ /* 0x000fe40000000800 */
[----:B------:R-:W-:Y:S01]  /*de70*/  IMAD.U32 R4, RZ, RZ, UR4 ;  /* 0x00000004ff047e24 */ /* 0x000fe2000f8e00ff */
[----:B------:R-:W-:Y:S01]  /*de80*/  @P0 IADD3.X R9, R204, UR5, RZ, P2, !PT ;  /* 0x00000005cc090c10 */ /* 0x000fe200097fe4ff */
[----:B------:R0:W5:Y:S04]  /*de90*/  @P1 LDG.E R0, desc[UR40][R6.64] ;  /* 0x0000002806001981 */ /* 0x000168000c1e1900 */
[----:B------:R0:W5:Y:S01]  /*dea0*/  @P0 LDG.E R4, desc[UR40][R8.64] ;  /* 0x0000002808040981 */ /* 0x000162000c1e1900 */
[----:B------:R-:W-:Y:S05]  /*deb0*/  @P0 BRA `(.L_x_3751) ;  /* 0x0000000000100947 */ /* 0x000fea0003800000 */
[----:B------:R-:W-:Y:S05]  /*dec0*/  @!P1 BRA `(.L_x_3751) ;  /* 0x00000000000c9947 */ /* 0x000fea0003800000 */
[----:B-----5:R-:W4:Y:S04]  /*ded0*/  LDG.E R4, desc[UR40][R6.64] ;  /* 0x0000002806047981 */ /* 0x020f28000c1e1900 */
[----:B0-----:R-:W4:Y:S02]  /*dee0*/  LDG.E R6, desc[UR40][R6.64+0x4] ;  /* 0x0000042806067981 */ /* 0x001f24000c1e1900 */
[----:B----4-:R-:W-:-:S07]  /*def0*/  IMAD.IADD R4, R6, 0x1, -R4 ;  /* 0x0000000106047824 */ /* 0x010fce00078e0a04 */
.L_x_3751:
[----:B------:R-:W4:Y:S01]  /*df00*/  LDL R5, [R1+0x2c] ;  /* 0x00002c0001057983 */ /* 0x000f220000100800 */
[----:B------:R-:W-:Y:S01]  /*df10*/  ISETP.NE.AND P1, PT, R201, RZ, PT ;  /* 0x000000ffc900720c */ /* 0x000fe20003f25270 */
[----:B------:R-:W-:-:S03]  /*df20*/  ULDC UR4, c[0x0][0xad4] ;  /* 0x0002b50000047ab9 */ /* 0x000fc60000000800 */
[----:B------:R-:W-:Y:S01]  /*df30*/  SEL R201, R201, UR4, P1 ;  /* 0x00000004c9c97c07 */ /* 0x000fe20008800000 */
[----:B----4-:R-:W4:Y:S02]  /*df40*/  SHFL.IDX PT, R5, R5, RZ, 0x1f ;  /* 0x00001fff05057589 */ /* 0x010f2400000e0000 */
[----:B----4-:R-:W-:Y:S02]  /*df50*/  ISETP.NE.AND P0, PT, R5, RZ, PT ;  /* 0x000000ff0500720c */ /* 0x010fe40003f05270 */
[----:B-----5:R-:W-:-:S11]  /*df60*/  SHF.R.S32.HI R5, RZ, 0x1f, R0 ;  /* 0x0000001fff057819 */ /* 0x020fd60000011400 */
[----:B------:R-:W-:Y:S05]  /*df70*/  @P0 BRA `(.L_x_3752) ;  /* 0x0000000400000947 */ /* 0x000fea0003800000 */
[----:B------:R-:W4:Y:S01]  /*df80*/  LDL.LU R11, [R1+0x24] ;  /* 0x00002400010b7983 */ /* 0x000f220000300800 */
[----:B------:R-:W-:Y:S01]  /*df90*/  IMAD.MOV.U32 R10, RZ, RZ, 0x9b8 ;  /* 0x000009b8ff0a7424 */ /* 0x000fe200078e00ff */
[----:B------:R-:W-:Y:S01]  /*dfa0*/  ISETP.GT.AND P1, PT, R201, 0x1, PT ;  /* 0x00000001c900780c */ /* 0x000fe20003f24270 */
[----:B------:R-:W5:Y:S01]  /*dfb0*/  LDC R156, c[0x0][0xbe8] ;  /* 0x0002fa00ff9c7b82 */ /* 0x000f620000000800 */
[----:B------:R-:W2:Y:S01]  /*dfc0*/  LDL R21, [R1+0x6c] ;  /* 0x00006c0001157983 */ /* 0x000ea20000100800 */
[----:B------:R-:W-:Y:S02]  /*dfd0*/  ISETP.NE.U32.AND P0, PT, RZ, UR6, PT ;  /* 0x00000006ff007c0c */ /* 0x000fe4000bf05070 */
[----:B------:R-:W-:Y:S01]  /*dfe0*/  SEL R10, R10, 0x978, P1 ;  /* 0x000009780a0a7807 */ /* 0x000fe20000800000 */
[----:B------:R-:W2:Y:S01]  /*dff0*/  LDL R158, [R1+0x74] ;  /* 0x00007400019e7983 */ /* 0x000ea20000100800 */
[----:B------:R-:W-:Y:S02]  /*e000*/  ISETP.NE.AND.EX P0, PT, RZ, UR7, PT, P0 ;  /* 0x00000007ff007c0c */ /* 0x000fe4000bf05300 */
[----:B0-----:R-:W0:Y:S01]  /*e010*/  LDC.64 R8, c[0x0][R10+0x220] ;  /* 0x000088000a087b82 */ /* 0x001e220000000a00 */
[----:B------:R-:W2:Y:S01]  /*e020*/  LDL R157, [R1+0x30] ;  /* 0x00003000019d7983 */ /* 0x000ea20000100800 */
[----:B------:R-:W-:-:S06]  /*e030*/  SEL R14, R200, RZ, !P0 ;  /* 0x000000ffc80e7207 */ /* 0x000fcc0004000000 */
[----:B------:R-:W1:Y:S01]  /*e040*/  LDC.64 R6, c[0x0][R10+0x218] ;  /* 0x000086000a067b82 */ /* 0x000e620000000a00 */
[----:B0-----:R-:W-:Y:S01]  /*e050*/  IMAD R9, R9, R14, RZ ;  /* 0x0000000e09097224 */ /* 0x001fe200078e02ff */
[----:B---3--:R-:W-:Y:S02]  /*e060*/  SEL R152, R211, RZ, P1 ;  /* 0x000000ffd3987207 */ /* 0x008fe40000800000 */
[----:B----4-:R-:W-:Y:S02]  /*e070*/  SEL R11, R11, RZ, !P0 ;  /* 0x000000ff0b0b7207 */ /* 0x010fe40004000000 */
[----:B-----5:R-:W-:-:S03]  /*e080*/  ISETP.NE.AND P0, PT, R156, 0x1, PT ;  /* 0x000000019c00780c */ /* 0x020fc60003f05270 */
[C---:B------:R-:W-:Y:S02]  /*e090*/  IMAD R11, R8.reuse, R11, R9 ;  /* 0x0000000b080b7224 */ /* 0x040fe400078e0209 */
[----:B------:R-:W-:-:S04]  /*e0a0*/  IMAD.WIDE.U32 R8, R8, R14, RZ ;  /* 0x0000000e08087225 */ /* 0x000fc800078e00ff */
[-C--:B-1----:R-:W-:Y:S02]  /*e0b0*/  IMAD R14, R7, R199.reuse, RZ ;  /* 0x000000c7070e7224 */ /* 0x082fe400078e02ff */
[----:B------:R-:W-:-:S04]  /*e0c0*/  IMAD.WIDE.U32 R6, R6, R199, RZ ;  /* 0x000000c706067225 */ /* 0x000fc800078e00ff */
[----:B------:R-:W-:Y:S02]  /*e0d0*/  IMAD.IADD R14, R7, 0x1, R14 ;  /* 0x00000001070e7824 */ /* 0x000fe400078e020e */
[----:B------:R-:W0:Y:S01]  /*e0e0*/  @P0 LDC R7, c[0x0][0xbec] ;  /* 0x0002fb00ff070b82 */ /* 0x000e220000000800 */
[----:B------:R-:W-:-:S07]  /*e0f0*/  IADD3 R15, P2, P3, R8, R6, R0 ;  /* 0x00000006080f7210 */ /* 0x000fce0007b5e000 */
[----:B------:R-:W1:Y:S01]  /*e100*/  @P0 LDC R6, c[0x0][0xbf0] ;  /* 0x0002fc00ff060b82 */ /* 0x000e620000000800 */
[----:B--2---:R-:W-:Y:S02]  /*e110*/  IMAD R21, R202, 0x40, R21 ;  /* 0x00000040ca157824 */ /* 0x004fe400078e0215 */
[----:B------:R-:W-:-:S05]  /*e120*/  IMAD.IADD R11, R9, 0x1, R11 ;  /* 0x00000001090b7824 */ /* 0x000fca00078e020b */
[----:B------:R-:W-:Y:S01]  /*e130*/  IADD3.X R11, R11, R14, R5, P2, P3 ;  /* 0x0000000e0b0b7210 */ /* 0x000fe200017e6405 */
[----:B------:R-:W-:Y:S02]  /*e140*/  IMAD.MOV.U32 R14, RZ, RZ, R21 ;  /* 0x000000ffff0e7224 */ /* 0x000fe400078e0015 */
[----:B0-----:R-:W-:-:S05]  /*e150*/  @P0 IMAD.HI.U32 R7, R21, R7, RZ ;  /* 0x0000000715070227 */ /* 0x001fca00078e00ff */
[----:B-1----:R-:W-:Y:S02]  /*e160*/  @P0 SHF.R.U32.HI R14, RZ, R6, R7 ;  /* 0x00000006ff0e0219 */ /* 0x002fe40000011607 */
[----:B------:R-:W0:Y:S02]  /*e170*/  LDC.64 R6, c[0x0][R10+0x228] ;  /* 0x00008a000a067b82 */ /* 0x000e240000000a00 */
[----:B0-----:R-:W-:-:S04]  /*e180*/  IMAD.WIDE.U32 R8, R6, R152, RZ ;  /* 0x0000009806087225 */ /* 0x001fc800078e00ff */
[----:B------:R-:W-:-:S04]  /*e190*/  IMAD R6, R7, R152, RZ ;  /* 0x0000009807067224 */ /* 0x000fc800078e02ff */
[----:B------:R-:W-:Y:S02]  /*e1a0*/  IMAD.IADD R9, R9, 0x1, R6 ;  /* 0x0000000109097824 */ /* 0x000fe400078e0206 */
[----:B------:R0:W1:Y:S01]  /*e1b0*/  LDC.64 R6, c[0x0][R10+0x210] ;  /* 0x000084000a067b82 */ /* 0x0000620000000a00 */
[----:B------:R-:W-:Y:S01]  /*e1c0*/  IADD3 R8, P0, P2, R14, R15, R8 ;  /* 0x0000000f0e087210 */ /* 0x000fe20007a1e008 */
[--C-:B------:R-:W-:Y:S01]  /*e1d0*/  IMAD.MOV R15, RZ, RZ, -R14.reuse ;  /* 0x000000ffff0f7224 */ /* 0x100fe200078e0a0e */
[----:B------:R-:W-:-:S03]  /*e1e0*/  SHF.R.S32.HI R14, RZ, 0x1f, R14 ;  /* 0x0000001fff0e7819 */ /* 0x000fc6000001140e */
[----:B------:R-:W-:Y:S01]  /*e1f0*/  IMAD R15, R156, R15, R21 ;  /* 0x0000000f9c0f7224 */ /* 0x000fe200078e0215 */
[----:B------:R-:W-:-:S04]  /*e200*/  IADD3.X R9, R14, R11, R9, P0, P2 ;  /* 0x0000000b0e097210 */ /* 0x000fc800007e4409 */
[----:B0-----:R-:W-:Y:S01]  /*e210*/  SHF.R.S32.HI R10, RZ, 0x1f, R15 ;  /* 0x0000001fff0a7819 */ /* 0x001fe2000001140f */
[-C--:B-1----:R-:W-:Y:S02]  /*e220*/  IMAD R7, R7, R15.reuse, RZ ;  /* 0x0000000f07077224 */ /* 0x082fe400078e02ff */
[----:B------:R-:W-:-:S04]  /*e230*/  IMAD.WIDE.U32 R8, R6, R15, R8 ;  /* 0x0000000f06087225 */ /* 0x000fc800078e0008 */
[----:B------:R-:W-:Y:S02]  /*e240*/  IMAD R10, R6, R10, R7 ;  /* 0x0000000a060a7224 */ /* 0x000fe400078e0207 */
[----:B------:R-:W0:Y:S08]  /*e250*/  LDC.64 R6, c[0x0][0xba8] ;  /* 0x0002ea00ff067b82 */ /* 0x000e300000000a00 */
[----:B0-----:R-:W0:Y:S08]  /*e260*/  @!P1 LDC R6, c[0x0][0xb50] ;  /* 0x0002d400ff069b82 */ /* 0x001e300000000800 */
[----:B------:R-:W1:Y:S01]  /*e270*/  @!P1 LDC R7, c[0x0][0xb54] ;  /* 0x0002d500ff079b82 */ /* 0x000e620000000800 */
[----:B------:R-:W-:-:S02]  /*e280*/  IMAD.IADD R10, R9, 0x1, R10 ;  /* 0x00000001090a7824 */ /* 0x000fc400078e020a */
[----:B------:R-:W-:Y:S01]  /*e290*/  IMAD R11, R202, 0x40, R191 ;  /* 0x00000040ca0b7824 */ /* 0x000fe200078e02bf */
[----:B0-----:R-:W-:Y:S01]  /*e2a0*/  LEA R9, P0, R8, R6, 0x2 ;  /* 0x0000000608097211 */ /* 0x001fe200078010ff */
[----:B------:R-:W-:-:S03]  /*e2b0*/  IMAD.MOV R6, RZ, RZ, -R158 ;  /* 0x000000ffff067224 */ /* 0x000fc600078e0a9e */
[----:B-1----:R-:W-:Y:S02]  /*e2c0*/  LEA.HI.X R10, R8, R7, R10, 0x2, P0 ;  /* 0x00000007080a7211 */ /* 0x002fe400000f140a */
[----:B------:R-:W-:Y:S01]  /*e2d0*/  ISETP.NE.AND P0, PT, R157, R6, PT ;  /* 0x000000069d00720c */ /* 0x000fe20003f05270 */
[----:B------:R-:W-:Y:S04]  /*e2e0*/  SHFL.IDX PT, R8, R9, 0x1, 0x1c1f ;  /* 0x003c1f0009087f89 */ /* 0x000fe800000e0000 */
[----:B------:R-:W-:Y:S04]  /*e2f0*/  SHFL.IDX PT, R6, R9, RZ, 0x1c1f ;  /* 0x001c1fff09067589 */ /* 0x000fe800000e0000 */
[----:B------:R-:W0:Y:S04]  /*e300*/  SHFL.IDX PT, R7, R10, RZ, 0x1c1f ;  /* 0x001c1fff0a077589 */ /* 0x000e2800000e0000 */
[----:B------:R1:W2:Y:S02]  /*e310*/  SHFL.IDX PT, R9, R10, 0x1, 0x1c1f ;  /* 0x003c1f000a097f89 */ /* 0x0002a400000e0000 */
[----:B-1----:R-:W-:-:S05]  /*e320*/  IMAD R10, R4, R156, RZ ;  /* 0x0000009c040a7224 */ /* 0x002fca00078e02ff */
[C---:B------:R-:W-:Y:S01]  /*e330*/  ISETP.GE.OR P1, PT, R11.reuse, R10, P0 ;  /* 0x0000000a0b00720c */ /* 0x040fe20000726670 */
[----:B------:R-:W-:-:S05]  /*e340*/  VIADD R11, R11, 0x8 ;  /* 0x000000080b0b7836 */ /* 0x000fca0000000000 */
[----:B------:R-:W-:-:S07]  /*e350*/  ISETP.GE.OR P0, PT, R11, R10, P0 ;  /* 0x0000000a0b00720c */ /* 0x000fce0000706670 */
[----:B0-----:R4:W-:Y:S06]  /*e360*/  @!P1 ST.E desc[UR40][R6.64], R3 ;  /* 0x0000000306009985 */ /* 0x0019ec000c101928 */
[----:B--2---:R4:W-:Y:S02]  /*e370*/  @!P0 ST.E desc[UR40][R8.64], R20 ;  /* 0x0000001408008985 */ /* 0x0049e4000c101928 */
.L_x_3752:
[----:B------:R-:W-:Y:S02]  /*e380*/  ISETP.GT.AND P1, PT, R201, 0x1, PT ;  /* 0x00000001c900780c */ /* 0x000fe40003f24270 */
[----:B------:R-:W-:-:S04]  /*e390*/  ISETP.NE.U32.AND P0, PT, RZ, UR6, PT ;  /* 0x00000006ff007c0c */ /* 0x000fc8000bf05070 */
[----:B------:R-:W-:-:S04]  /*e3a0*/  ISETP.NE.AND.EX P0, PT, RZ, UR7, PT, P0 ;  /* 0x00000007ff007c0c */ /* 0x000fc8000bf05300 */
[----:B------:R-:W-:-:S03]  /*e3b0*/  SEL R200, R200, RZ, !P0 ;  /* 0x000000ffc8c87207 */ /* 0x000fc60004000000 */
[----:B------:R-:W-:Y:S06]  /*e3c0*/  @P1 BRA `(.L_x_3753) ;  /* 0x0000001000381947 */ /* 0x000fec0003800000 */
[----:B----4-:R-:W4:Y:S01]  /*e3d0*/  S2R R20, SR_TID.X ;  /* 0x0000000000147919 */ /* 0x010f220000002100 */
[----:B------:R-:W1:Y:S01]  /*e3e0*/  LDC R83, c[0x0][0xbe8] ;  /* 0x0002fa00ff537b82 */ /* 0x000e620000000800 */
[----:B------:R-:W-:Y:S01]  /*e3f0*/  ULDC.64 UR4, c[0x0][0xaa0] ;  /* 0x0002a80000047ab9 */ /* 0x000fe20000000a00 */
[----:B----4-:R-:W-:-:S05]  /*e400*/  VIADD R20, R20, 0xffffff80 ;  /* 0xffffff8014147836 */ /* 0x010fca0000000000 */
        /* <DEDUP_REMOVED lines=9> */
[----:B------:R-:W-:Y:S02]  /*e4a0*/  SHF.R.U64 R12, R12, 0x3, RZ ;  /* 0x000000030c0c7819 */ /* 0x000fe400000012ff */
[----:B------:R-:W-:-:S02]  /*e4b0*/  IADD3 R33, P6, R6, 0x4000, RZ ;  /* 0x0000400006217810 */ /* 0x000fc40007fde0ff */
[----:B------:R-:W-:Y:S01]  /*e4c0*/  LOP3.LUT R12, R12, R13, RZ, 0x3c, !PT ;  /* 0x0000000d0c0c7212 */ /* 0x000fe200078e3cff */
[----:B------:R-:W-:Y:S01]  /*e4d0*/  IMAD.X R13, RZ, RZ, R7, P3 ;  /* 0x000000ffff0d7224 */ /* 0x000fe200018e0607 */
[C---:B------:R-:W-:Y:S02]  /*e4e0*/  IADD3 R37, P0, R6.reuse, 0x5000, RZ ;  /* 0x0000500006257810 */ /* 0x040fe40007f1e0ff */
[C---:B------:R-:W-:Y:S02]  /*e4f0*/  IADD3 R41, P1, R6.reuse, 0x6000, RZ ;  /* 0x0000600006297810 */ /* 0x040fe40007f3e0ff */
[C---:B------:R-:W-:Y:S02]  /*e500*/  IADD3 R45, P2, R6.reuse, 0x7000, RZ ;  /* 0x00007000062d7810 */ /* 0x040fe40007f5e0ff */
[----:B------:R-:W-:Y:S02]  /*e510*/  IADD3 R49, P3, R6, 0x8000, RZ ;  /* 0x0000800006317810 */ /* 0x000fe40007f7e0ff */
[----:B------:R-:W-:-:S02]  /*e520*/  LOP3.LUT R24, R25, 0x380, RZ, 0xc0, !PT ;  /* 0x0000038019187812 */ /* 0x000fc400078ec0ff */
[----:B------:R-:W-:Y:S02]  /*e530*/  LOP3.LUT R28, R29, 0x380, RZ, 0xc0, !PT ;  /* 0x000003801d1c7812 */ /* 0x000fe400078ec0ff */
[----:B------:R-:W-:Y:S02]  /*e540*/  LOP3.LUT R32, R33, 0x380, RZ, 0xc0, !PT ;  /* 0x0000038021207812 */ /* 0x000fe400078ec0ff */
[----:B------:R-:W-:Y:S02]  /*e550*/  LOP3.LUT R36, R37, 0x380, RZ, 0xc0, !PT ;  /* 0x0000038025247812 */ /* 0x000fe400078ec0ff */
[----:B------:R-:W-:Y:S02]  /*e560*/  LOP3.LUT R40, R41, 0x380, RZ, 0xc0, !PT ;  /* 0x0000038029287812 */ /* 0x000fe400078ec0ff */
[----:B------:R-:W-:Y:S02]  /*e570*/  LOP3.LUT R44, R45, 0x380, RZ, 0xc0, !PT ;  /* 0x000003802d2c7812 */ /* 0x000fe400078ec0ff */
[----:B------:R-:W-:-:S02]  /*e580*/  LOP3.LUT R48, R49, 0x380, RZ, 0xc0, !PT ;  /* 0x0000038031307812 */ /* 0x000fc400078ec0ff */
[----:B------:R-:W-:Y:S02]  /*e590*/  SHF.R.U64 R24, R24, 0x3, RZ ;  /* 0x0000000318187819 */ /* 0x000fe400000012ff */
[----:B------:R-:W-:Y:S02]  /*e5a0*/  SHF.R.U64 R28, R28, 0x3, RZ ;  /* 0x000000031c1c7819 */ /* 0x000fe400000012ff */
[----:B------:R-:W-:Y:S02]  /*e5b0*/  SHF.R.U64 R32, R32, 0x3, RZ ;  /* 0x0000000320207819 */ /* 0x000fe400000012ff */
[----:B------:R-:W-:Y:S02]  /*e5c0*/  SHF.R.U64 R36, R36, 0x3, RZ ;  /* 0x0000000324247819 */ /* 0x000fe400000012ff */
[----:B------:R-:W-:Y:S02]  /*e5d0*/  SHF.R.U64 R40, R40, 0x3, RZ ;  /* 0x0000000328287819 */ /* 0x000fe400000012ff */
[----:B------:R-:W-:-:S02]  /*e5e0*/  SHF.R.U64 R44, R44, 0x3, RZ ;  /* 0x000000032c2c7819 */ /* 0x000fc400000012ff */
[----:B------:R-:W-:Y:S02]  /*e5f0*/  SHF.R.U64 R48, R48, 0x3, RZ ;  /* 0x0000000330307819 */ /* 0x000fe400000012ff */
        /* <DEDUP_REMOVED lines=14> */
[C---:B------:R-:W-:Y:S01]  /*e6e0*/  IADD3 R53, P4, R6.reuse, 0x9000, RZ ;  /* 0x0000900006357810 */ /* 0x040fe20007f9e0ff */
[----:B------:R-:W-:Y:S01]  /*e6f0*/  IMAD R5, R5, UR4, RZ ;  /* 0x0000000405057c24 */ /* 0x000fe2000f8e02ff */
[----:B------:R-:W-:Y:S01]  /*e700*/  IADD3 R57, P5, R6, 0xa000, RZ ;  /* 0x0000a00006397810 */ /* 0x000fe20007fbe0ff */
[----:B-1----:R-:W-:Y:S01]  /*e710*/  IMAD R88, R4, R83, RZ ;  /* 0x0000005304587224 */ /* 0x002fe200078e02ff */
[C---:B------:R-:W-:Y:S01]  /*e720*/  IADD3 R61, P6, R6.reuse, 0xb000, RZ ;  /* 0x0000b000063d7810 */ /* 0x040fe20007fde0ff */
[----:B------:R-:W5:Y:S01]  /*e730*/  LD.E.128 R24, desc[UR40][R24.64] ;  /* 0x0000002818187980 */ /* 0x000f62000c101d00 */
[----:B------:R-:W-:-:S02]  /*e740*/  IADD3 R65, P0, R6, 0xc000, RZ ;  /* 0x0000c00006417810 */ /* 0x000fc40007f1e0ff */
[C---:B------:R-:W-:Y:S01]  /*e750*/  IADD3 R69, P1, R6.reuse, 0xd000, RZ ;  /* 0x0000d00006457810 */ /* 0x040fe20007f3e0ff */
[----:B------:R-:W5:Y:S01]  /*e760*/  LD.E.128 R28, desc[UR40][R28.64] ;  /* 0x000000281c1c7980 */ /* 0x000f62000c101d00 */
[C---:B------:R-:W-:Y:S02]  /*e770*/  IADD3 R73, P2, R6.reuse, 0xe000, RZ ;  /* 0x0000e00006497810 */ /* 0x040fe40007f5e0ff */
[C---:B------:R-:W-:Y:S01]  /*e780*/  LOP3.LUT R15, R6.reuse, 0x380, RZ, 0xc0, !PT ;  /* 0x00000380060f7812 */ /* 0x040fe200078ec0ff */
[----:B------:R-:W5:Y:S01]  /*e790*/  LD.E.128 R32, desc[UR40][R32.64] ;  /* 0x0000002820207980 */ /* 0x000f62000c101d00 */
[----:B------:R-:W-:Y:S02]  /*e7a0*/  IADD3 R11, P3, R6, 0xf000, RZ ;  /* 0x0000f000060b7810 */ /* 0x000fe40007f7e0ff */
[----:B------:R-:W-:Y:S01]  /*e7b0*/  LOP3.LUT R52, R53, 0x380, RZ, 0xc0, !PT ;  /* 0x0000038035347812 */ /* 0x000fe200078ec0ff */
[----:B------:R-:W5:Y:S01]  /*e7c0*/  LD.E.128 R36, desc[UR40][R36.64] ;  /* 0x0000002824247980 */ /* 0x000f62000c101d00 */
[----:B------:R-:W-:Y:S01]  /*e7d0*/  LOP3.LUT R56, R57, 0x380, RZ, 0xc0, !PT ;  /* 0x0000038039387812 */ /* 0x000fe200078ec0ff */
[----:B------:R-:W-:Y:S01]  /*e7e0*/  IMAD.X R77, RZ, RZ, R7, P3 ;  /* 0x000000ffff4d7224 */ /* 0x000fe200018e0607 */
[----:B------:R-:W-:Y:S01]  /*e7f0*/  LOP3.LUT R60, R61, 0x380, RZ, 0xc0, !PT ;  /* 0x000003803d3c7812 */ /* 0x000fe200078ec0ff */
[----:B------:R-:W5:Y:S01]  /*e800*/  LD.E.128 R40, desc[UR40][R40.64] ;  /* 0x0000002828287980 */ /* 0x000f62000c101d00 */
[----:B------:R-:W-:-:S02]  /*e810*/  LOP3.LUT R64, R65, 0x380, RZ, 0xc0, !PT ;  /* 0x0000038041407812 */ /* 0x000fc400078ec0ff */
[----:B------:R-:W-:Y:S01]  /*e820*/  LOP3.LUT R68, R69, 0x380, RZ, 0xc0, !PT ;  /* 0x0000038045447812 */ /* 0x000fe200078ec0ff */
[----:B------:R-:W5:Y:S01]  /*e830*/  LD.E.128 R44, desc[UR40][R44.64] ;  /* 0x000000282c2c7980 */ /* 0x000f62000c101d00 */
[----:B------:R-:W-:Y:S02]  /*e840*/  LOP3.LUT R72, R73, 0x380, RZ, 0xc0, !PT ;  /* 0x0000038049487812 */ /* 0x000fe400078ec0ff */
[----:B------:R-:W-:Y:S01]  /*e850*/  SHF.R.U64 R15, R15, 0x3, RZ ;  /* 0x000000030f0f7819 */ /* 0x000fe200000012ff */
[----:B------:R-:W5:Y:S01]  /*e860*/  LD.E.128 R48, desc[UR40][R48.64] ;  /* 0x0000002830307980 */ /* 0x000f62000c101d00 */
[----:B------:R-:W-:Y:S02]  /*e870*/  LOP3.LUT R9, R11, 0x380, RZ, 0xc0, !PT ;  /* 0x000003800b097812 */ /* 0x000fe400078ec0ff */
[----:B------:R-:W-:Y:S02]  /*e880*/  SHF.R.U64 R52, R52, 0x3, RZ ;  /* 0x0000000334347819 */ /* 0x000fe400000012ff */
[----:B------:R-:W-:-:S02]  /*e890*/  SHF.R.U64 R56, R56, 0x3, RZ ;  /* 0x0000000338387819 */ /* 0x000fc400000012ff */
[----:B------:R-:W-:Y:S02]  /*e8a0*/  SHF.R.U64 R60, R60, 0x3, RZ ;  /* 0x000000033c3c7819 */ /* 0x000fe400000012ff */
[----:B------:R-:W-:Y:S02]  /*e8b0*/  SHF.R.U64 R64, R64, 0x3, RZ ;  /* 0x0000000340407819 */ /* 0x000fe400000012ff */
[----:B------:R-:W-:Y:S02]  /*e8c0*/  SHF.R.U64 R68, R68, 0x3, RZ ;  /* 0x0000000344447819 */ /* 0x000fe400000012ff */
[----:B------:R-:W-:Y:S02]  /*e8d0*/  SHF.R.U64 R72, R72, 0x3, RZ ;  /* 0x0000000348487819 */ /* 0x000fe400000012ff */
[----:B------:R-:W-:Y:S02]  /*e8e0*/  LOP3.LUT R8, R15, R6, RZ, 0x3c, !PT ;  /* 0x000000060f087212 */ /* 0x000fe400078e3cff */
[----:B------:R-:W-:Y:S01]  /*e8f0*/  SHF.R.U64 R6, R9, 0x3, RZ ;  /* 0x0000000309067819 */ /* 0x000fe200000012ff */
[--C-:B------:R-:W-:Y:S01]  /*e900*/  IMAD.MOV.U32 R9, RZ, RZ, R7.reuse ;  /* 0x000000ffff097224 */ /* 0x100fe200078e0007 */
        /* <DEDUP_REMOVED lines=13> */
[C---:B------:R-:W-:Y:S01]  /*e9e0*/  IMAD R5, R0.reuse, UR5, R5 ;  /* 0x0000000500057c24 */ /* 0x040fe2000f8e0205 */
[----:B------:R-:W-:Y:S01]  /*e9f0*/  ISETP.NE.AND P3, PT, R83, 0x1, PT ;  /* 0x000000015300780c */ /* 0x000fe20003f65270 */
[----:B------:R-:W-:Y:S01]  /*ea00*/  IMAD.WIDE.U32 R6, R0, UR4, RZ ;  /* 0x0000000400067c25 */ /* 0x000fe2000f8e00ff */
[----:B------:R-:W-:Y:S01]  /*ea10*/  LOP3.LUT R21, R21, 0xfffffff8, RZ, 0xc0, !PT ;  /* 0xfffffff815157812 */ /* 0x000fe200078ec0ff */
[----:B------:R-:W0:Y:S01]  /*ea20*/  LDC R0, c[0x0][0xac8] ;  /* 0x0002b200ff007b82 */ /* 0x000e220000000800 */
[----:B------:R-:W-:Y:S01]  /*ea30*/  ULDC.64 UR4, c[0x0][0xae8] ;  /* 0x0002ba0000047ab9 */ /* 0x000fe20000000a00 */
[----:B------:R-:W-:Y:S01]  /*ea40*/  IMAD.IADD R7, R7, 0x1, R5 ;  /* 0x0000000107077824 */ /* 0x000fe200078e0205 */
[----:B------:R-:W5:Y:S01]  /*ea50*/  LD.E.128 R8, desc[UR40][R8.64] ;  /* 0x0000002808087980 */ /* 0x000f62000c101d00 */
[----:B------:R-:W-:-:S02]  /*ea60*/  IMAD.IADD R80, R20, 0x1, -R21 ;  /* 0x0000000114507824 */ /* 0x000fc400078e0a15 */
[C---:B------:R-:W-:Y:S01]  /*ea70*/  IMAD.WIDE.U32 R6, R199.reuse, UR4, R6 ;  /* 0x00000004c7067c25 */ /* 0x040fe2000f8e0006 */
[----:B------:R-:W5:Y:S03]  /*ea80*/  LD.E.128 R12, desc[UR40][R12.64] ;  /* 0x000000280c0c7980 */ /* 0x000f66000c101d00 */
[----:B------:R-:W1:Y:S01]  /*ea90*/  @P3 LDC R85, c[0x0][0xbec] ;  /* 0x0002fb00ff553b82 */ /* 0x000e620000000800 */
[----:B------:R-:W-:Y:S01]  /*eaa0*/  SHF.R.S32.HI R20, RZ, 0x1f, R200 ;  /* 0x0000001fff147819 */ /* 0x000fe200000114c8 */
[----:B------:R-:W-:Y:S01]  /*eab0*/  IMAD R5, R80, 0x20, R3 ;  /* 0x0000002050057824 */ /* 0x000fe200078e0203 */
[----:B------:R-:W5:Y:S01]  /*eac0*/  LD.E.128 R52, desc[UR40][R52.64] ;  /* 0x0000002834347980 */ /* 0x000f62000c101d00 */
[----:B------:R-:W-:Y:S01]  /*ead0*/  IMAD R7, R199, UR5, R7 ;  /* 0x00000005c7077c24 */ /* 0x000fe2000f8e0207 */
[----:B------:R-:W-:Y:S02]  /*eae0*/  ULDC.64 UR4, c[0x0][0xaf0] ;  /* 0x0002bc0000047ab9 */ /* 0x000fe40000000a00 */
[----:B------:R-:W5:Y:S01]  /*eaf0*/  LD.E.128 R56, desc[UR40][R56.64] ;  /* 0x0000002838387980 */ /* 0x000f62000c101d00 */
[----:B------:R-:W4:Y:S01]  /*eb00*/  @P3 LDC R87, c[0x0][0xbf0] ;  /* 0x0002fc00ff573b82 */ /* 0x000f220000000800 */
[----:B------:R-:W-:-:S02]  /*eb10*/  IMAD R82, R202, 0x40, R5 ;  /* 0x00000040ca527824 */ /* 0x000fc400078e0205 */
[----:B------:R-:W-:Y:S01]  /*eb20*/  IMAD R5, R20, UR4, RZ ;  /* 0x0000000414057c24 */ /* 0x000fe2000f8e02ff */
[----:B------:R-:W5:Y:S01]  /*eb30*/  LD.E.128 R60, desc[UR40][R60.64] ;  /* 0x000000283c3c7980 */ /* 0x000f62000c101d00 */
[-C--:B0-----:R-:W-:Y:S02]  /*eb40*/  ISETP.GE.AND P1, PT, R209, R0.reuse, PT ;  /* 0x00000000d100720c */ /* 0x081fe40003f26270 */
[----:B------:R-:W-:Y:S01]  /*eb50*/  IMAD R81, R200, UR5, R5 ;  /* 0x00000005c8517c24 */ /* 0x000fe2000f8e0205 */
[-C--:B------:R-:W-:Y:S01]  /*eb60*/  ISETP.GE.AND P0, PT, R208, R0.reuse, PT ;  /* 0x00000000d000720c */ /* 0x080fe20003f06270 */
[----:B------:R-:W5:Y:S01]  /*eb70*/  LD.E.128 R64, desc[UR40][R64.64] ;  /* 0x0000002840407980 */ /* 0x000f62000c101d00 */
[----:B------:R-:W-:Y:S02]  /*eb80*/  SEL R5, RZ, 0xffffffff, P1 ;  /* 0xffffffffff057807 */ /* 0x000fe40000800000 */
[-C--:B------:R-:W-:Y:S01]  /*eb90*/  ISETP.GE.AND P2, PT, R188, R0.reuse, PT ;  /* 0x00000000bc00720c */ /* 0x080fe20003f46270 */
[----:B------:R-:W5:Y:S01]  /*eba0*/  LD.E.128 R68, desc[UR40][R68.64] ;  /* 0x0000002844447980 */ /* 0x000f62000c101d00 */
[----:B------:R-:W-:Y:S01]  /*ebb0*/  SEL R80, RZ, 0xffffffff, P0 ;  /* 0xffffffffff507807 */ /* 0x000fe20000000000 */
[----:B------:R-:W-:Y:S01]  /*ebc0*/  IMAD.SHL.U32 R84, R5, 0x2, RZ ;  /* 0x0000000205547824 */ /* 0x000fe200078e00ff */
[----:B------:R-:W-:Y:S01]  /*ebd0*/  SEL R21, RZ, 0x1, P2 ;  /* 0x00000001ff157807 */ /* 0x000fe20001000000 */
[----:B-1----:R-:W-:Y:S01]  /*ebe0*/  @P3 IMAD.HI.U32 R20, R82, R85, RZ ;  /* 0x0000005552143227 */ /* 0x002fe200078e00ff */
[----:B------:R-:W-:Y:S01]  /*ebf0*/  ISETP.GE.AND P0, PT, R207, R0, PT ;  /* 0x00000000cf00720c */ /* 0x000fe20003f06270 */
[----:B------:R-:W5:Y:S01]  /*ec00*/  LD.E.128 R72, desc[UR40][R72.64] ;  /* 0x0000002848487980 */ /* 0x000f62000c101d00 */
[----:B------:R-:W-:Y:S01]  /*ec10*/  LOP3.LUT R21, R84, 0x2, R21, 0xe2, !PT ;  /* 0x0000000254157812 */ /* 0x000fe200078ee215 */
[----:B------:R-:W-:-:S02]  /*ec20*/  IMAD.SHL.U32 R80, R80, 0x4, RZ ;  /* 0x0000000450507824 */ /* 0x000fc400078e00ff */
[----:B------:R-:W-:Y:S01]  /*ec30*/  IMAD.MOV.U32 R5, RZ, RZ, R82 ;  /* 0x000000ffff057224 */ /* 0x000fe200078e0052 */
[----:B----4-:R-:W-:Y:S01]  /*ec40*/  @P3 SHF.R.U32.HI R5, RZ, R87, R20 ;  /* 0x00000057ff053219 */ /* 0x010fe20000011614 */
[----:B------:R-:W-:Y:S01]  /*ec50*/  IMAD.WIDE.U32 R6, R200, UR4, R6 ;  /* 0x00000004c8067c25 */ /* 0x000fe2000f8e0006 */
[----:B------:R-:W-:Y:S01]  /*ec60*/  LOP3.LUT R20, R80, 0x4, R21, 0xe2, !PT ;  /* 0x0000000450147812 */ /* 0x000fe200078ee215 */
[----:B------:R-:W-:Y:S01]  /*ec70*/  ULDC.64 UR4, c[0x0][0xae0] ;  /* 0x0002b80000047ab9 */ /* 0x000fe20000000a00 */
[----:B------:R-:W-:Y:S01]  /*ec80*/  SEL R21, RZ, 0xffffffff, P0 ;  /* 0xffffffffff157807 */ /* 0x000fe20000000000 */
[----:B------:R-:W5:Y:S01]  /*ec90*/  LD.E.128 R76, desc[UR40][R76.64] ;  /* 0x000000284c4c7980 */ /* 0x000f62000c101d00 */
[-C--:B------:R-:W-:Y:S01]  /*eca0*/  ISETP.GE.AND P0, PT, R206, R0.reuse, PT ;  /* 0x00000000ce00720c */ /* 0x080fe20003f06270 */
[----:B------:R-:W-:Y:S01]  /*ecb0*/  IMAD.IADD R7, R7, 0x1, R81 ;  /* 0x0000000107077824 */ /* 0x000fe200078e0251 */
[--C-:B------:R-:W-:Y:S01]  /*ecc0*/  SHF.R.S32.HI R80, RZ, 0x1f, R5.reuse ;  /* 0x0000001fff507819 */ /* 0x100fe20000011405 */
[----:B------:R-:W-:Y:S01]  /*ecd0*/  IMAD.MOV R81, RZ, RZ, -R5 ;  /* 0x000000ffff517224 */ /* 0x000fe200078e0a05 */
[----:B------:R-:W-:Y:S01]  /*ece0*/  SEL R4, RZ, 0xffffffff, P0 ;  /* 0xffffffffff047807 */ /* 0x000fe20000000000 */
[----:B------:R-:W-:Y:S01]  /*ecf0*/  IMAD.SHL.U32 R85, R21, 0x8, RZ ;  /* 0x0000000815557824 */ /* 0x000fe200078e00ff */
[----:B------:R-:W-:Y:S01]  /*ed00*/  ISETP.GE.AND P0, PT, R205, R0, PT ;  /* 0x00000000cd00720c */ /* 0x000fe20003f06270 */
[----:B------:R-:W-:Y:S01]  /*ed10*/  IMAD R80, R80, UR4, RZ ;  /* 0x0000000450507c24 */ /* 0x000fe2000f8e02ff */
[----:B------:R-:W-:Y:S01]  /*ed20*/  @!PT LDS RZ, [RZ] ;  /* 0x00000000fffff984 */ /* 0x000fe20000000800 */
[----:B------:R-:W-:Y:S01]  /*ed30*/  @!PT LDS RZ, [RZ] ;  /* 0x00000000fffff984 */ /* 0x000fe20000000800 */
[----:B------:R-:W-:Y:S01]  /*ed40*/  @!PT LDS RZ, [RZ] ;  /* 0x00000000fffff984 */ /* 0x000fe20000000800 */
[----:B------:R-:W-:Y:S01]  /*ed50*/  @!PT LDS RZ, [RZ] ;  /* 0x00000000fffff984 */ /* 0x000fe20000000800 */
[----:B------:R0:W-:Y:S06]  /*ed60*/  MEMBAR.ALL.CTA ;  /* 0x0000000000007992 */ /* 0x0001ec0000008000 */
[----:B0-----:R-:W0:Y:S01]  /*ed70*/  FENCE.VIEW.ASYNC.S ;  /* 0x00000000000073c6 */ /* 0x001e220000000000 */
[----:B------:R-:W-:Y:S01]  /*ed80*/  IMAD R21, R83, R81, R82 ;  /* 0x0000005153157224 */ /* 0x000fe200078e0252 */
[----:B------:R-:W-:Y:S01]  /*ed90*/  LOP3.LUT R20, R85, 0x8, R20, 0xe2, !PT ;  /* 0x0000000855147812 */ /* 0x000fe200078ee214 */
[----:B------:R-:W-:Y:S01]  /*eda0*/  IMAD.SHL.U32 R83, R4, 0x10, RZ ;  /* 0x0000001004537824 */ /* 0x000fe200078e00ff */
[----:B------:R-:W-:Y:S01]  /*edb0*/  SEL R4, RZ, 0xffffffff, P0 ;  /* 0xffffffffff047807 */ /* 0x000fe20000000000 */
[----:B------:R-:W-:-:S04]  /*edc0*/  IMAD.WIDE.U32 R6, R5, UR4, R6 ;  /* 0x0000000405067c25 */ /* 0x000fc8000f8e0006 */
[----:B------:R-:W-:Y:S01]  /*edd0*/  IMAD R81, R5, UR5, R80 ;  /* 0x0000000505517c24 */ /* 0x000fe2000f8e0250 */
[----:B------:R-:W-:Y:S01]  /*ede0*/  SHF.R.S32.HI R5, RZ, 0x1f, R21 ;  /* 0x0000001fff057819 */ /* 0x000fe20000011415 */
[----:B------:R-:W-:Y:S01]  /*edf0*/  ULDC.64 UR4, c[0x0][0xad8] ;  /* 0x0002b60000047ab9 */ /* 0x000fe20000000a00 */
[----:B------:R-:W-:Y:S01]  /*ee00*/  LOP3.LUT R20, R83, 0x10, R20, 0xe2, !PT ;  /* 0x0000001053147812 */ /* 0x000fe200078ee214 */
[----:B------:R-:W-:Y:S02]  /*ee10*/  IMAD.IADD R7, R7, 0x1, R81 ;  /* 0x0000000107077824 */ /* 0x000fe400078e0251 */
[----:B------:R-:W-:Y:S02]  /*ee20*/  VIADD R83, R188, 0x180 ;  /* 0x00000180bc537836 */ /* 0x000fe40000000000 */
[----:B------:R-:W-:Y:S02]  /*ee30*/  IMAD.SHL.U32 R81, R4, 0x20, RZ ;  /* 0x0000002004517824 */ /* 0x000fe400078e00ff */
[----:B------:R-:W-:-:S02]  /*ee40*/  IMAD R4, R5, UR4, RZ ;  /* 0x0000000405047c24 */ /* 0x000fc4000f8e02ff */
[----:B------:R-:W-:Y:S01]  /*ee50*/  IMAD R3, R202, 0x40, R3 ;  /* 0x00000040ca037824 */ /* 0x000fe200078e0203 */
[----:B------:R-:W-:Y:S01]  /*ee60*/  ISETP.GE.AND P0, PT, R83, R0, PT ;  /* 0x000000005300720c */ /* 0x000fe20003f06270 */
[----:B------:R-:W-:Y:S01]  /*ee70*/  VIADD R87, R188, 0x1c0 ;  /* 0x000001c0bc577836 */ /* 0x000fe20000000000 */
[----:B------:R-:W-:Y:S01]  /*ee80*/  LOP3.LUT R20, R81, 0x20, R20, 0xe2, !PT ;  /* 0x0000002051147812 */ /* 0x000fe200078ee214 */
[C---:B------:R-:W-:Y:S02]  /*ee90*/  IMAD R81, R21.reuse, UR5, R4 ;  /* 0x0000000515517c24 */ /* 0x040fe4000f8e0204 */
[----:B------:R-:W-:Y:S01]  /*eea0*/  IMAD.WIDE.U32 R6, R21, UR4, R6 ;  /* 0x0000000415067c25 */ /* 0x000fe2000f8e0006 */
[----:B------:R-:W-:Y:S01]  /*eeb0*/  ISETP.GE.AND P1, PT, R3, R88, PT ;  /* 0x000000580300720c */ /* 0x000fe20003f26270 */
[----:B------:R-:W-:Y:S01]  /*eec0*/  ULDC.64 UR4, c[0x0][0xa80] ;  /* 0x0002a00000047ab9 */ /* 0x000fe20000000a00 */
[----:B------:R-:W-:Y:S01]  /*eed0*/  SEL R5, RZ, 0x40, P0 ;  /* 0x00000040ff057807 */ /* 0x000fe20000000000 */
[----:B------:R-:W-:Y:S01]  /*eee0*/  VIADD R4, R2, 0x28c20 ;  /* 0x00028c2002047836 */ /* 0x000fe20000000000 */
[----:B------:R-:W-:Y:S01]  /*eef0*/  ISETP.GE.AND P0, PT, R87, R0, PT ;  /* 0x000000005700720c */ /* 0x000fe20003f06270 */
[----:B------:R-:W-:Y:S01]  /*ef00*/  IMAD.IADD R7, R7, 0x1, R81 ;  /* 0x0000000107077824 */ /* 0x000fe200078e0251 */
[----:B------:R-:W-:-:S02]  /*ef10*/  LEA R85, P2, R6, UR4, 0x1 ;  /* 0x0000000406557c11 */ /* 0x000fc4000f8408ff */
[----:B------:R-:W-:Y:S02]  /*ef20*/  LOP3.LUT R82, R20, R5, RZ, 0xfc, !PT ;  /* 0x0000000514527212 */ /* 0x000fe400078efcff */
[----:B------:R-:W-:Y:S02]  /*ef30*/  PRMT R4, RZ, 0x654, R4 ;  /* 0x00000654ff047816 */ /* 0x000fe40000000004 */
[----:B------:R-:W-:Y:S02]  /*ef40*/  SEL R5, RZ, 0x80, P0 ;  /* 0x00000080ff057807 */ /* 0x000fe40000000000 */
[----:B------:R-:W-:Y:S01]  /*ef50*/  LEA.HI.X R86, R6, UR5, R7, 0x1, P2 ;  /* 0x0000000506567c11 */ /* 0x000fe200090f0c07 */
[----:B0-----:R0:W-:Y:S01]  /*ef60*/  SYNCS.ARRIVE.TRANS64.RED.A1T0 RZ, [R4+URZ], RZ ;  /* 0x000000ff04ff79a7 */ /* 0x0011e2000810043f */
[----:B------:R-:W-:Y:S01]  /*ef70*/  LOP3.LUT R84, R82, R5, RZ, 0xfc, !PT ;  /* 0x0000000552547212 */ /* 0x000fe200078efcff */
[----:B------:R-:W-:Y:S02]  /*ef80*/  BSSY B1, `(.L_x_3754) ;  /* 0x000002a000017945 */ /* 0x000fe40003800000 */
[----:B------:R1:W4:Y:S01]  /*ef90*/  SHFL.IDX PT, R5, R86, RZ, 0x181f ;  /* 0x00181fff56057589 */ /* 0x00032200000e0000 */
[----:B---3--:R-:W-:-:S03]  /*efa0*/  SHF.R.S32.HI R152, RZ, 0x1f, R205 ;  /* 0x0000001fff987819 */ /* 0x008fc600000114cd */
[----:B0-----:R1:W0:Y:S01]  /*efb0*/  SHFL.IDX PT, R4, R85, RZ, 0x181f ;  /* 0x00181fff55047589 */ /* 0x00122200000e0000 */
[----:B------:R-:W-:Y:S02]  /*efc0*/  SHF.R.S32.HI R156, RZ, 0x1f, R206 ;  /* 0x0000001fff9c7819 */ /* 0x000fe400000114ce */
[----:B------:R-:W-:Y:S02]  /*efd0*/  SHF.R.S32.HI R157, RZ, 0x1f, R207 ;  /* 0x0000001fff9d7819 */ /* 0x000fe400000114cf */
[----:B------:R-:W-:Y:S02]  /*efe0*/  SHF.R.S32.HI R158, RZ, 0x1f, R208 ;  /* 0x0000001fff9e7819 */ /* 0x000fe400000114d0 */
[----:B------:R-:W-:Y:S01]  /*eff0*/  SHF.R.S32.HI R159, RZ, 0x1f, R209 ;  /* 0x0000001fff9f7819 */ /* 0x000fe200000114d1 */
[----:B-1----:R-:W-:Y:S06]  /*f000*/  @P1 BRA `(.L_x_3755) ;  /* 0x0000000000841947 */ /* 0x002fec0003800000 */
[-C--:B------:R-:W-:Y:S02]  /*f010*/  ISETP.GE.AND P2, PT, R188, R0.reuse, PT ;  /* 0x00000000bc00720c */ /* 0x080fe40003f46270 */
[-C--:B------:R-:W-:Y:S02]  /*f020*/  ISETP.GE.AND P4, PT, R209, R0.reuse, PT ;  /* 0x00000000d100720c */ /* 0x080fe40003f86270 */
[-C--:B------:R-:W-:Y:S02]  /*f030*/  ISETP.GE.AND P6, PT, R208, R0.reuse, PT ;  /* 0x00000000d000720c */ /* 0x080fe40003fc6270 */
[-C--:B------:R-:W-:Y:S02]  /*f040*/  ISETP.GE.AND P0, PT, R207, R0.reuse, PT ;  /* 0x00000000cf00720c */ /* 0x080fe40003f06270 */
[----:B------:R-:W-:Y:S02]  /*f050*/  ISETP.GE.AND P1, PT, R206, R0, PT ;  /* 0x00000000ce00720c */ /* 0x000fe40003f26270 */
[----:B------:R-:W-:-:S03]  /*f060*/  SHF.R.S32.HI R89, RZ, 0x1f, R83 ;  /* 0x0000001fff597819 */ /* 0x000fc60000011453 */
[----:B0---4-:R-:W-:Y:S02]  /*f070*/  @!P2 IMAD.WIDE R20, R188, 0x2, R4 ;  /* 0x00000002bc14a825 */ /* 0x011fe400078e0204 */
[CC--:B------:R-:W-:Y:S02]  /*f080*/  @!P4 LEA R6, P3, R209.reuse, R4.reuse, 0x1 ;  /* 0x00000004d106c211 */ /* 0x0c0fe400078608ff */
[----:B------:R-:W-:Y:S01]  /*f090*/  @!P6 LEA R80, P5, R208, R4, 0x1 ;  /* 0x00000004d050e211 */ /* 0x000fe200078a08ff */
[----:B-----5:R0:W-:Y:S01]  /*f0a0*/  @!P2 ST.E.128 desc[UR40][R20.64], R8 ;  /* 0x000000081400a985 */ /* 0x0201e2000c101d28 */
[----:B------:R-:W-:Y:S02]  /*f0b0*/  @!P4 LEA.HI.X R7, R209, R5, R159, 0x1, P3 ;  /* 0x00000005d107c211 */ /* 0x000fe400018f0c9f */
[----:B------:R-:W-:Y:S02]  /*f0c0*/  LOP3.LUT P2, RZ, R82, 0x40, RZ, 0xc0, !PT ;  /* 0x0000004052ff7812 */ /* 0x000fe4000784c0ff */
[----:B------:R-:W-:Y:S01]  /*f0d0*/  LOP3.LUT P3, RZ, R84, 0x80, RZ, 0xc0, !PT ;  /* 0x0000008054ff7812 */ /* 0x000fe2000786c0ff */
[----:B------:R1:W-:Y:S01]  /*f0e0*/  @!P4 ST.E.128 desc[UR40][R6.64], R24 ;  /* 0x000000180600c985 */ /* 0x0003e2000c101d28 */
[----:B------:R-:W-:-:S02]  /*f0f0*/  ISETP.GE.AND P4, PT, R205, R0, PT ;  /* 0x00000000cd00720c */ /* 0x000fc40003f86270 */
[----:B------:R-:W-:-:S05]  /*f100*/  @!P6 LEA.HI.X R81, R208, R5, R158, 0x1, P5 ;  /* 0x00000005d051e211 */ /* 0x000fca00028f0c9e */
[----:B------:R3:W-:Y:S01]  /*f110*/  @!P6 ST.E.128 desc[UR40][R80.64], R32 ;  /* 0x000000205000e985 */ /* 0x0007e2000c101d28 */
[CC--:B0-----:R-:W-:Y:S02]  /*f120*/  @!P1 LEA R20, P6, R206.reuse, R4.reuse, 0x1 ;  /* 0x00000004ce149211 */ /* 0x0c1fe400078c08ff */
[----:B------:R-:W-:Y:S02]  /*f130*/  SHF.R.S32.HI R9, RZ, 0x1f, R87 ;  /* 0x0000001fff097819 */ /* 0x000fe40000011457 */
[-C--:B------:R-:W-:Y:S02]  /*f140*/  @!P1 LEA.HI.X R21, R206, R5.reuse, R156, 0x1, P6 ;  /* 0x00000005ce159211 */ /* 0x080fe400030f0c9c */
[-C--:B-1----:R-:W-:Y:S02]  /*f150*/  @!P0 LEA R6, P5, R207, R4.reuse, 0x1 ;  /* 0x00000004cf068211 */ /* 0x082fe400078a08ff */
[----:B------:R-:W-:Y:S02]  /*f160*/  @P3 LEA R8, P6, R87, R4, 0x1 ;  /* 0x0000000457083211 */ /* 0x000fe400078c08ff */
[----:B------:R-:W-:-:S02]  /*f170*/  @!P0 LEA.HI.X R7, R207, R5, R157, 0x1, P5 ;  /* 0x00000005cf078211 */ /* 0x000fc400028f0c9d */
[-C--:B------:R-:W-:Y:S02]  /*f180*/  @P2 LEA R10, P5, R83, R4.reuse, 0x1 ;  /* 0x00000004530a2211 */ /* 0x080fe400078a08ff */
[-C--:B------:R-:W-:Y:S01]  /*f190*/  @P3 LEA.HI.X R9, R87, R5.reuse, R9, 0x1, P6 ;  /* 0x0000000557093211 */ /* 0x080fe200030f0c09 */
[----:B------:R3:W-:Y:S01]  /*f1a0*/  @!P0 ST.E.128 desc[UR40][R6.64], R40 ;  /* 0x0000002806008985 */ /* 0x0007e2000c101d28 */
[-C--:B------:R-:W-:Y:S02]  /*f1b0*/  @P2 LEA.HI.X R11, R83, R5.reuse, R89, 0x1, P5 ;  /* 0x00000005530b2211 */ /* 0x080fe400028f0c59 */
[C---:B------:R-:W-:Y:S01]  /*f1c0*/  @!P4 LEA R4, P5, R205.reuse, R4, 0x1 ;  /* 0x00000004cd04c211 */ /* 0x040fe200078a08ff */
[----:B------:R3:W-:Y:S03]  /*f1d0*/  @!P1 ST.E.128 desc[UR40][R20.64], R48 ;  /* 0x0000003014009985 */ /* 0x0007e6000c101d28 */
[----:B------:R-:W-:-:S05]  /*f1e0*/  @!P4 LEA.HI.X R5, R205, R5, R152, 0x1, P5 ;  /* 0x00000005cd05c211 */ /* 0x000fca00028f0c98 */
[----:B------:R3:W-:Y:S04]  /*f1f0*/  @!P4 ST.E.128 desc[UR40][R4.64], R56 ;  /* 0x000000380400c985 */ /* 0x0007e8000c101d28 */
[----:B------:R3:W-:Y:S04]  /*f200*/  @P2 ST.E.128 desc[UR40][R10.64], R64 ;  /* 0x000000400a002985 */ /* 0x0007e8000c101d28 */
[----:B------:R3:W-:Y:S02]  /*f210*/  @P3 ST.E.128 desc[UR40][R8.64], R72 ;  /* 0x0000004808003985 */ /* 0x0007e4000c101d28 */
.L_x_3755:
[----:B------:R-:W-:Y:S05]  /*f220*/  BSYNC B1 ;  /* 0x0000000000017941 */ /* 0x000fea0003800000 */
.L_x_3754:
[----:B------:R-:W-:Y:S01]  /*f230*/  VIADD R3, R3, 0x20 ;  /* 0x0000002003037836 */ /* 0x000fe20000000000 */
[----:B---34-:R1:W3:Y:S04]  /*f240*/  SHFL.IDX PT, R5, R86, 0x1, 0x181f ;  /* 0x00381f0056057f89 */ /* 0x0182e800000e0000 */
[----:B------:R-:W-:Y:S01]  /*f250*/  ISETP.GE.AND P0, PT, R3, R88, PT ;  /* 0x000000580300720c */ /* 0x000fe20003f06270 */
[----:B0-----:R1:W0:-:S12]  /*f260*/  SHFL.IDX PT, R4, R85, 0x1, 0x181f ;  /* 0x00381f0055047f89 */ /* 0x00121800000e0000 */
[----:B-1----:R-:W-:Y:S05]  /*f270*/  @P0 BRA `(.L_x_3756) ;  /* 0x0000002800140947 */ /* 0x002fea0003800000 */
[-C--:B------:R-:W-:Y:S02]  /*f280*/  ISETP.GE.AND P5, PT, R209, R0.reuse, PT ;  /* 0x00000000d100720c */ /* 0x080fe40003fa6270 */
[-C--:B------:R-:W-:Y:S02]  /*f290*/  ISETP.GE.AND P6, PT, R188, R0.reuse, PT ;  /* 0x00000000bc00720c */ /* 0x080fe40003fc6270 */
[-C--:B------:R-:W-:Y:S02]  /*f2a0*/  ISETP.GE.AND P4, PT, R208, R0.reuse, PT ;  /* 0x00000000d000720c */ /* 0x080fe40003f86270 */
[-C--:B------:R-:W-:Y:S02]  /*f2b0*/  ISETP.GE.AND P2, PT, R206, R0.reuse, PT ;  /* 0x00000000ce00720c */ /* 0x080fe40003f46270 */
[----:B------:R-:W-:Y:S02]  /*f2c0*/  ISETP.GE.AND P3, PT, R207, R0, PT ;  /* 0x00000000cf00720c */ /* 0x000fe40003f66270 */
[----:B------:R-:W-:-:S03]  /*f2d0*/  LOP3.LUT P0, RZ, R82, 0x40, RZ, 0xc0, !PT ;  /* 0x0000004052ff7812 */ /* 0x000fc6000780c0ff */
[C---:B0----5:R-:W-:Y:S02]  /*f2e0*/  @!P5 LEA R8, P1, R209.reuse, R4, 0x1 ;  /* 0x00000004d108d211 */ /* 0x061fe400078208ff */
[----:B---3--:R-:W-:Y:S02]  /*f2f0*/  @!P6 IMAD.WIDE R6, R188, 0x2, R4 ;  /* 0x00000002bc06e825 */ /* 0x008fe400078e0204 */
[----:B------:R-:W-:Y:S02]  /*f300*/  @!P5 LEA.HI.X R9, R209, R5, R159, 0x1, P1 ;  /* 0x00000005d109d211 */ /* 0x000fe400008f0c9f */
[----:B------:R-:W-:Y:S01]  /*f310*/  ISETP.GE.AND P1, PT, R205, R0, PT ;  /* 0x00000000cd00720c */ /* 0x000fe20003f26270 */
[----:B------:R0:W-:Y:S01]  /*f320*/  @!P6 ST.E.128 desc[UR40][R6.64], R12 ;  /* 0x0000000c0600e985 */ /* 0x0001e2000c101d28 */
[----:B------:R-:W-:-:S03]  /*f330*/  SHF.R.S32.HI R0, RZ, 0x1f, R83 ;  /* 0x0000001fff007819 */ /* 0x000fc60000011453 */
[----:B------:R1:W-:Y:S01]  /*f340*/  @!P5 ST.E.128 desc[UR40][R8.64], R28 ;  /* 0x0000001c0800d985 */ /* 0x0003e2000c101d28 */
[----:B0-----:R-:W-:-:S04]  /*f350*/  @!P4 LEA R6, P6, R208, R4, 0x1 ;  /* 0x00000004d006c211 */ /* 0x001fc800078c08ff */
[-C--:B------:R-:W-:Y:S02]  /*f360*/  @!P4 LEA.HI.X R7, R208, R5.reuse, R158, 0x1, P6 ;  /* 0x00000005d007c211 */ /* 0x080fe400030f0c9e */
[CC--:B------:R-:W-:Y:S02]  /*f370*/  @!P2 LEA R10, P6, R206.reuse, R4.reuse, 0x1 ;  /* 0x00000004ce0aa211 */ /* 0x0c0fe400078c08ff */
[CC--:B-1----:R-:W-:Y:S01]  /*f380*/  @!P3 LEA R8, P5, R207.reuse, R4.reuse, 0x1 ;  /* 0x00000004cf08b211 */ /* 0x0c2fe200078a08ff */
[----:B------:R0:W-:Y:S01]  /*f390*/  @!P4 ST.E.128 desc[UR40][R6.64], R36 ;  /* 0x000000240600c985 */ /* 0x0001e2000c101d28 */
[-C--:B------:R-:W-:Y:S02]  /*f3a0*/  @!P2 LEA.HI.X R11, R206, R5.reuse, R156, 0x1, P6 ;  /* 0x00000005ce0ba211 */ /* 0x080fe400030f0c9c */
[----:B------:R-:W-:Y:S02]  /*f3b0*/  @!P3 LEA.HI.X R9, R207, R5, R157, 0x1, P5 ;  /* 0x00000005cf09b211 */ /* 0x000fe400028f0c9d */
[----:B------:R-:W-:-:S02]  /*f3c0*/  @!P1 LEA R14, P6, R205, R4, 0x1 ;  /* 0x00000004cd0e9211 */ /* 0x000fc400078c08ff */
[----:B------:R-:W-:Y:S01]  /*f3d0*/  @P0 LEA R12, P5, R83, R4, 0x1 ;  /* 0x00000004530c0211 */ /* 0x000fe200078a08ff */
[----:B------:R0:W-:Y:S01]  /*f3e0*/  @!P3 ST.E.128 desc[UR40][R8.64], R44 ;  /* 0x0000002c0800b985 */ /* 0x0001e2000c101d28 */
[-C--:B------:R-:W-:Y:S02]  /*f3f0*/  @!P1 LEA.HI.X R15, R205, R5.reuse, R152, 0x1, P6 ;  /* 0x00000005cd0f9211 */ /* 0x080fe400030f0c98 */
[----:B------:R-:W-:Y:S01]  /*f400*/  @P0 LEA.HI.X R13, R83, R5, R0, 0x1, P5 ;  /* 0x00000005530d0211 */ /* 0x000fe200028f0c00 */
[----:B------:R0:W-:Y:S04]  /*f410*/  @!P2 ST.E.128 desc[UR40][R10.64], R52 ;  /* 0x000000340a00a985 */ /* 0x0001e8000c101d28 */
[----:B------:R0:W-:Y:S04]  /*f420*/  @!P1 ST.E.128 desc[UR40][R14.64], R60 ;  /* 0x0000003c0e009985 */ /* 0x0001e8000c101d28 */
[----:B------:R0:W-:Y:S01]  /*f430*/  @P0 ST.E.128 desc[UR40][R12.64], R68 ;  /* 0x000000440c000985 */ /* 0x0001e2000c101d28 */
[----:B------:R-:W-:-:S13]  /*f440*/  LOP3.LUT P0, RZ, R84, 0x80, RZ, 0xc0, !PT ;  /* 0x0000008054ff7812 */ /* 0x000fda000780c0ff */
[----:B------:R-:W-:Y:S05]  /*f450*/  @!P0 BRA `(.L_x_3756) ;  /* 0x00000024009c8947 */ /* 0x000fea0003800000 */
[----:B------:R-:W-:Y:S02]  /*f460*/  LEA R4, P0, R87, R4, 0x1 ;  /* 0x0000000457047211 */ /* 0x000fe400078008ff */
[----:B------:R-:W-:-:S04]  /*f470*/  SHF.R.S32.HI R0, RZ, 0x1f, R87 ;  /* 0x0000001fff007819 */ /* 0x000fc80000011457 */
[----:B------:R-:W-:-:S05]  /*f480*/  LEA.HI.X R5, R87, R5, R0, 0x1, P0 ;  /* 0x0000000557057211 */ /* 0x000fca00000f0c00 */
[----:B------:R1:W-:Y:S01]  /*f490*/  ST.E.128 desc[UR40][R4.64], R76 ;  /* 0x0000004c04007985 */ /* 0x0003e2000c101d28 */
[----:B------:R-:W-:Y:S05]  /*f4a0*/  BRA `(.L_x_3756) ;  /* 0x0000002400887947 */ /* 0x000fea0003800000 */
.L_x_3753:
[----:B------:R-:W5:Y:S01]  /*f4b0*/  LDL R10, [R1+0x6c] ;  /* 0x00006c00010a7983 */ /* 0x000f620000100800 */
[----:B0---4-:R-:W0:Y:S01]  /*f4c0*/  LDC R9, c[0x0][0xbe8] ;  /* 0x0002fa00ff097b82 */ /* 0x011e220000000800 */
[----:B------:R-:W-:Y:S01]  /*f4d0*/  ULDC.64 UR4, c[0x0][0xb08] ;  /* 0x0002c20000047ab9 */ /* 0x000fe20000000a00 */
[----:B------:R-:W-:Y:S01]  /*f4e0*/  IMAD R11, R202, 0x40, R191 ;  /* 0x00000040ca0b7824 */ /* 0x000fe200078e02bf */
[----:B------:R-:W-:Y:S01]  /*f4f0*/  BSSY B1, `(.L_x_3757) ;  /* 0x00000e4000017945 */ /* 0x000fe20003800000 */
[----:B------:R-:W-:Y:S01]  /*f500*/  IMAD R3, R5, UR4, RZ ;  /* 0x0000000405037c24 */ /* 0x000fe2000f8e02ff */
[----:B------:R-:W-:Y:S01]  /*f510*/  SHF.R.S32.HI R21, RZ, 0x1f, R212 ;  /* 0x0000001fff157819 */ /* 0x000fe200000114d4 */
[C---:B------:R-:W-:Y:S01]  /*f520*/  IMAD.WIDE.U32 R6, R0.reuse, UR4, RZ ;  /* 0x0000000400067c25 */ /* 0x040fe2000f8e00ff */
[----:B---3--:R-:W-:Y:S02]  /*f530*/  SHF.R.S32.HI R152, RZ, 0x1f, R213 ;  /* 0x0000001fff987819 */ /* 0x008fe400000114d5 */
[----:B------:R-:W-:Y:S01]  /*f540*/  SHF.R.S32.HI R156, RZ, 0x1f, R214 ;  /* 0x0000001fff9c7819 */ /* 0x000fe200000114d6 */
[----:B------:R-:W-:Y:S01]  /*f550*/  IMAD R3, R0, UR5, R3 ;  /* 0x0000000500037c24 */ /* 0x000fe2000f8e0203 */
[----:B------:R-:W-:Y:S01]  /*f560*/  ULDC.64 UR4, c[0x0][0xb38] ;  /* 0x0002ce0000047ab9 */ /* 0x000fe20000000a00 */
[----:B------:R-:W-:Y:S01]  /*f570*/  SHF.R.S32.HI R0, RZ, 0x1f, R200 ;  /* 0x0000001fff007819 */ /* 0x000fe200000114c8 */
[----:B------:R-:W-:Y:S01]  /*f580*/  VIADD R177, R193, 0x48 ;  /* 0x00000048c1b17836 */ /* 0x000fe20000000000 */
[----:B------:R-:W-:Y:S01]  /*f590*/  SHF.R.S32.HI R157, RZ, 0x1f, R215 ;  /* 0x0000001fff9d7819 */ /* 0x000fe200000114d7 */
[----:B------:R-:W-:Y:S01]  /*f5a0*/  IMAD.IADD R7, R7, 0x1, R3 ;  /* 0x0000000107077824 */ /* 0x000fe200078e0203 */
[----:B------:R-:W-:Y:S01]  /*f5b0*/  SHF.R.S32.HI R158, RZ, 0x1f, R218 ;  /* 0x0000001fff9e7819 */ /* 0x000fe200000114da */
[----:B------:R-:W-:Y:S01]  /*f5c0*/  VIADD R179, R193, 0x40 ;  /* 0x00000040c1b37836 */ /* 0x000fe20000000000 */
[----:B------:R-:W-:Y:S01]  /*f5d0*/  SHF.R.S32.HI R159, RZ, 0x1f, R219 ;  /* 0x0000001fff9f7819 */ /* 0x000fe200000114db */
[----:B------:R-:W-:Y:S01]  /*f5e0*/  IMAD.WIDE.U32 R6, R199, UR4, R6 ;  /* 0x00000004c7067c25 */ /* 0x000fe2000f8e0006 */
[----:B------:R-:W-:-:S02]  /*f5f0*/  SHF.R.S32.HI R160, RZ, 0x1f, R220 ;  /* 0x0000001fffa07819 */ /* 0x000fc400000114dc */
[----:B------:R-:W-:Y:S01]  /*f600*/  SHF.R.S32.HI R161, RZ, 0x1f, R221 ;  /* 0x0000001fffa17819 */ /* 0x000fe200000114dd */
[----:B------:R-:W-:Y:S01]  /*f610*/  IMAD R7, R199, UR5, R7 ;  /* 0x00000005c7077c24 */ /* 0x000fe2000f8e0207 */
[----:B0-----:R-:W-:Y:S01]  /*f620*/  ISETP.NE.AND P0, PT, R9, 0x1, PT ;  /* 0x000000010900780c */ /* 0x001fe20003f05270 */
[----:B------:R-:W-:Y:S01]  /*f630*/  ULDC.64 UR4, c[0x0][0xb40] ;  /* 0x0002d00000047ab9 */ /* 0x000fe20000000a00 */
[C---:B------:R-:W-:Y:S01]  /*f640*/  VIADD R181, R193.reuse, 0x38 ;  /* 0x00000038c1b57836 */ /* 0x040fe20000000000 */
[----:B------:R-:W-:Y:S01]  /*f650*/  SHF.R.S32.HI R162, RZ, 0x1f, R222 ;  /* 0x0000001fffa27819 */ /* 0x000fe200000114de */
[----:B------:R-:W-:Y:S01]  /*f660*/  IMAD R0, R0, UR4, RZ ;  /* 0x0000000400007c24 */ /* 0x000fe2000f8e02ff */
[----:B------:R-:W-:Y:S01]  /*f670*/  SHF.R.S32.HI R163, RZ, 0x1f, R223 ;  /* 0x0000001fffa37819 */ /* 0x000fe200000114df */
[C---:B------:R-:W-:Y:S01]  /*f680*/  IMAD.WIDE.U32 R6, R200.reuse, UR4, R6 ;  /* 0x00000004c8067c25 */ /* 0x040fe2000f8e0006 */
[----:B------:R-:W-:Y:S02]  /*f690*/  SHF.R.S32.HI R164, RZ, 0x1f, R224 ;  /* 0x0000001fffa47819 */ /* 0x000fe400000114e0 */
[----:B------:R-:W-:Y:S01]  /*f6a0*/  SHF.R.S32.HI R165, RZ, 0x1f, R225 ;  /* 0x0000001fffa57819 */ /* 0x000fe200000114e1 */
[----:B------:R-:W-:Y:S01]  /*f6b0*/  IMAD R0, R200, UR5, R0 ;  /* 0x00000005c8007c24 */ /* 0x000fe2000f8e0200 */
[----:B------:R-:W-:Y:S01]  /*f6c0*/  ULDC.64 UR4, c[0x0][0xb48] ;  /* 0x0002d20000047ab9 */ /* 0x000fe20000000a00 */
[----:B------:R-:W-:Y:S01]  /*f6d0*/  VIADD R183, R193, 0x30 ;  /* 0x00000030c1b77836 */ /* 0x000fe20000000000 */
[----:B------:R-:W0:Y:S01]  /*f6e0*/  @P0 LDC R8, c[0x0][0xbec] ;  /* 0x0002fb00ff080b82 */ /* 0x000e220000000800 */
[----:B------:R-:W-:Y:S01]  /*f6f0*/  IMAD.IADD R7, R7, 0x1, R0 ;  /* 0x0000000107077824 */ /* 0x000fe200078e0200 */
[----:B------:R-:W-:Y:S01]  /*f700*/  SHF.R.S32.HI R166, RZ, 0x1f, R228 ;  /* 0x0000001fffa67819 */ /* 0x000fe200000114e4 */
[----:B------:R-:W-:Y:S01]  /*f710*/  VIADD R199, R193, 0x28 ;  /* 0x00000028c1c77836 */ /* 0x000fe20000000000 */
[----:B------:R-:W-:Y:S01]  /*f720*/  SHF.R.S32.HI R167, RZ, 0x1f, R229 ;  /* 0x0000001fffa77819 */ /* 0x000fe200000114e5 */
[----:B------:R-:W-:Y:S01]  /*f730*/  IMAD.WIDE.U32 R6, R211, UR4, R6 ;  /* 0x00000004d3067c25 */ /* 0x000fe2000f8e0006 */
[----:B------:R-:W-:-:S02]  /*f740*/  SHF.R.S32.HI R168, RZ, 0x1f, R230 ;  /* 0x0000001fffa87819 */ /* 0x000fc400000114e6 */
[----:B------:R-:W3:Y:S01]  /*f750*/  @P0 LDC R0, c[0x0][0xbf0] ;  /* 0x0002fc00ff000b82 */ /* 0x000ee20000000800 */
[----:B------:R-:W-:Y:S01]  /*f760*/  IMAD R7, R211, UR5, R7 ;  /* 0x00000005d3077c24 */ /* 0x000fe2000f8e0207 */
[----:B------:R-:W-:Y:S01]  /*f770*/  ULDC.64 UR4, c[0x0][0xb30] ;  /* 0x0002cc0000047ab9 */ /* 0x000fe20000000a00 */
        /* <DEDUP_REMOVED lines=24> */
[----:B--2---:R-:W-:Y:S01]  /*f900*/  VIADD R217, R193, 0x8 ;  /* 0x00000008c1d97836 */ /* 0x004fe20000000000 */
[----:B------:R-:W-:-:S02]  /*f910*/  SHF.R.S32.HI R201, RZ, 0x1f, R201 ;  /* 0x0000001fffc97819 */ /* 0x000fc400000114c9 */
[----:B------:R-:W-:Y:S02]  /*f920*/  SHF.R.S32.HI R204, RZ, 0x1f, R204 ;  /* 0x0000001fffcc7819 */ /* 0x000fe400000114cc */
[----:B------:R-:W-:Y:S02]  /*f930*/  SHF.R.S32.HI R216, RZ, 0x1f, R216 ;  /* 0x0000001fffd87819 */ /* 0x000fe400000114d8 */
[----:B------:R-:W-:Y:S02]  /*f940*/  SHF.R.S32.HI R226, RZ, 0x1f, R226 ;  /* 0x0000001fffe27819 */ /* 0x000fe400000114e2 */
[----:B------:R-:W-:Y:S01]  /*f950*/  SHF.R.S32.HI R227, RZ, 0x1f, R193 ;  /* 0x0000001fffe37819 */ /* 0x000fe200000114c1 */
[----:B-----5:R-:W-:-:S04]  /*f960*/  IMAD R3, R202, 0x40, R10 ;  /* 0x00000040ca037824 */ /* 0x020fc800078e020a */
[----:B0-----:R-:W-:-:S04]  /*f970*/  @P0 IMAD.HI.U32 R8, R3, R8, RZ ;  /* 0x0000000803080227 */ /* 0x001fc800078e00ff */
[----:B------:R-:W-:Y:S01]  /*f980*/  IMAD.MOV.U32 R5, RZ, RZ, R3 ;  /* 0x000000ffff057224 */ /* 0x000fe200078e0003 */
[----:B---3--:R-:W-:-:S05]  /*f990*/  @P0 SHF.R.U32.HI R5, RZ, R0, R8 ;  /* 0x00000000ff050219 */ /* 0x008fca0000011608 */
[----:B------:R-:W-:Y:S02]  /*f9a0*/  IMAD.MOV R0, RZ, RZ, -R5 ;  /* 0x000000ffff007224 */ /* 0x000fe400078e0a05 */
[----:B------:R-:W-:-:S04]  /*f9b0*/  IMAD.WIDE.U32 R6, R5, UR4, R6 ;  /* 0x0000000405067c25 */ /* 0x000fc8000f8e0006 */
[----:B------:R-:W-:Y:S02]  /*f9c0*/  IMAD R3, R9, R0, R3 ;  /* 0x0000000009037224 */ /* 0x000fe400078e0203 */
[----:B------:R-:W-:Y:S01]  /*f9d0*/  IMAD R0, R4, R9, RZ ;  /* 0x0000000904007224 */ /* 0x000fe200078e02ff */
        /* <DEDUP_REMOVED lines=11> */
[----:B------:R-:W-:-:S04]  /*fa90*/  IMAD.IADD R4, R7, 0x1, R4 ;  /* 0x0000000107047824 */ /* 0x000fc800078e0204 */
[----:B------:R0:W2:Y:S01]  /*faa0*/  SHFL.IDX PT, R13, R3, RZ, 0x1c1f ;  /* 0x001c1fff030d7589 */ /* 0x0000a200000e0000 */
[----:B------:R-:W-:Y:S01]  /*fab0*/  LEA.HI.X R10, R6, UR5, R4, 0x2, P0 ;  /* 0x00000005060a7c11 */ /* 0x000fe200080f1404 */
[----:B------:R-:W-:Y:S01]  /*fac0*/  VIADD R4, R2, 0x28c20 ;  /* 0x00028c2002047836 */ /* 0x000fe20000000000 */
[----:B------:R-:W-:-:S03]  /*fad0*/  ISETP.GE.AND P0, PT, R11, R0, PT ;  /* 0x000000000b00720c */ /* 0x000fc60003f06270 */
[----:B------:R0:W3:Y:S01]  /*fae0*/  SHFL.IDX PT, R12, R10, RZ, 0x1c1f ;  /* 0x001c1fff0a0c7589 */ /* 0x0000e200000e0000 */
[----:B------:R-:W-:-:S04]  /*faf0*/  PRMT R4, RZ, 0x654, R4 ;  /* 0x00000654ff047816 */ /* 0x000fc80000000004 */
[----:B------:R0:W-:Y:S05]  /*fb00*/  SYNCS.ARRIVE.TRANS64.RED.A1T0 RZ, [R4+URZ], RZ ;  /* 0x000000ff04ff79a7 */ /* 0x0001ea000810043f */
[----:B------:R-:W-:Y:S05]  /*fb10*/  @P0 BRA `(.L_x_3758) ;  /* 0x0000000800040947 */ /* 0x000fea0003800000 */
[----:B------:R-:W-:Y:S02]  /*fb20*/  ULDC UR4, c[0x0][0xac8] ;  /* 0x0002b20000047ab9 */ /* 0x000fe40000000800 */
[----:B------:R-:W-:Y:S02]  /*fb30*/  ISETP.GE.AND P0, PT, R193, UR4, PT ;  /* 0x00000004c1007c0c */ /* 0x000fe4000bf06270 */
[----:B------:R-:W-:Y:S02]  /*fb40*/  ISETP.GE.AND P5, PT, R236, UR4, PT ;  /* 0x00000004ec007c0c */ /* 0x000fe4000bfa6270 */
[----:B------:R-:W-:Y:S02]  /*fb50*/  ISETP.GE.AND P4, PT, R235, UR4, PT ;  /* 0x00000004eb007c0c */ /* 0x000fe4000bf86270 */
[----:B------:R-:W-:-:S07]  /*fb60*/  ISETP.GE.AND P3, PT, R234, UR4, PT ;  /* 0x00000004ea007c0c */ /* 0x000fce000bf66270 */
[----:B0-2---:R-:W-:-:S04]  /*fb70*/  @!P0 LEA R4, P1, R193, R13, 0x2 ;  /* 0x0000000dc1048211 */ /* 0x005fc800078210ff */
[----:B---3--:R-:W-:-:S05]  /*fb80*/  @!P0 LEA.HI.X R5, R193, R12, R227, 0x2, P1 ;  /* 0x0000000cc1058211 */ /* 0x008fca00008f14e3 */
[----:B------:R0:W-:Y:S01]  /*fb90*/  @!P0 ST.E.64 desc[UR40][R4.64], R24 ;  /* 0x0000001804008985 */ /* 0x0001e2000c101b28 */
[----:B------:R-:W-:-:S13]  /*fba0*/  ISETP.GE.AND P0, PT, R217, UR4, PT ;  /* 0x00000004d9007c0c */ /* 0x000fda000bf06270 */
[----:B0-----:R-:W-:-:S04]  /*fbb0*/  @!P0 LEA R4, P1, R217, R13, 0x2 ;  /* 0x0000000dd9048211 */ /* 0x001fc800078210ff */
[----:B------:R-:W-:Y:S02]  /*fbc0*/  @!P0 LEA.HI.X R5, R217, R12, R226, 0x2, P1 ;  /* 0x0000000cd9058211 */ /* 0x000fe400008f14e2 */
[----:B------:R-:W-:-:S03]  /*fbd0*/  ISETP.GE.AND P1, PT, R203, UR4, PT ;  /* 0x00000004cb007c0c */ /* 0x000fc6000bf26270 */
[----:B------:R0:W-:Y:S01]  /*fbe0*/  @!P0 ST.E.64 desc[UR40][R4.64], R28 ;  /* 0x0000001c04008985 */ /* 0x0001e2000c101b28 */
[----:B------:R-:W-:-:S13]  /*fbf0*/  ISETP.GE.AND P0, PT, R211, UR4, PT ;  /* 0x00000004d3007c0c */ /* 0x000fda000bf06270 */
[----:B0-----:R-:W-:-:S04]  /*fc00*/  @!P0 LEA R4, P2, R211, R13, 0x2 ;  /* 0x0000000dd3048211 */ /* 0x001fc800078410ff */
[----:B------:R-:W-:-:S05]  /*fc10*/  @!P0 LEA.HI.X R5, R211, R12, R216, 0x2, P2 ;  /* 0x0000000cd3058211 */ /* 0x000fca00010f14d8 */
[----:B------:R0:W-:Y:S01]  /*fc20*/  @!P0 ST.E.64 desc[UR40][R4.64], R32 ;  /* 0x0000002004008985 */ /* 0x0001e2000c101b28 */
[----:B------:R-:W-:Y:S02]  /*fc30*/  ISETP.GE.AND P0, PT, R200, UR4, PT ;  /* 0x00000004c8007c0c */ /* 0x000fe4000bf06270 */
        /* <DEDUP_REMOVED lines=25> */
[----:B------:R-:W-:Y:S02]  /*fdd0*/  @!P1 LEA.HI.X R5, R176, R12, R177, 0x2, P2 ;  /* 0x0000000cb0059211 */ /* 0x000fe400010f14b1 */
[----:B------:R-:W-:-:S03]  /*fde0*/  @!P4 LEA R6, P2, R235, R13, 0x2 ;  /* 0x0000000deb06c211 */ /* 0x000fc600078410ff */
[----:B------:R0:W-:Y:S01]  /*fdf0*/  @!P1 ST.E.64 desc[UR40][R4.64], R60 ;  /* 0x0000003c04009985 */ /* 0x0001e2000c101b28 */
[----:B------:R-:W-:Y:S02]  /*fe00*/  @!P4 LEA.HI.X R7, R235, R12, R173, 0x2, P2 ;  /* 0x0000000ceb07c211 */ /* 0x000fe400010f14ad */
[----:B------:R-:W-:Y:S02]  /*fe10*/  ISETP.GE.AND P2, PT, R231, UR4, PT ;  /* 0x00000004e7007c0c */ /* 0x000fe4000bf46270 */
[----:B0-----:R-:W-:-:S04]  /*fe20*/  @!P0 LEA R4, P1, R237, R13, 0x2 ;  /* 0x0000000ded048211 */ /* 0x001fc800078210ff */
[----:B------:R-:W-:Y:S02]  /*fe30*/  @!P0 LEA.HI.X R5, R237, R12, R175, 0x2, P1 ;  /* 0x0000000ced058211 */ /* 0x000fe400008f14af */
[----:B------:R-:W-:-:S03]  /*fe40*/  ISETP.GE.AND P1, PT, R232, UR4, PT ;  /* 0x00000004e8007c0c */ /* 0x000fc6000bf26270 */
[----:B------:R0:W-:Y:S01]  /*fe50*/  @!P0 ST.E.64 desc[UR40][R4.64], R64 ;  /* 0x0000004004008985 */ /* 0x0001e2000c101b28 */
[----:B------:R-:W-:Y:S02]  /*fe60*/  ISETP.GE.AND P0, PT, R233, UR4, PT ;  /* 0x00000004e9007c0c */ /* 0x000fe4000bf06270 */
[----:B0-----:R-:W-:-:S04]  /*fe70*/  @!P5 LEA R4, P6, R236, R13, 0x2 ;  /* 0x0000000dec04d211 */ /* 0x001fc800078c10ff */
[----:B------:R-:W-:Y:S02]  /*fe80*/  @!P5 LEA.HI.X R5, R236, R12, R174, 0x2, P6 ;  /* 0x0000000cec05d211 */ /* 0x000fe400030f14ae */
[----:B------:R-:W-:-:S03]  /*fe90*/  @!P3 LEA R8, P6, R234, R13, 0x2 ;  /* 0x0000000dea08b211 */ /* 0x000fc600078c10ff */
[----:B------:R0:W-:Y:S01]  /*fea0*/  @!P5 ST.E.64 desc[UR40][R4.64], R68 ;  /* 0x000000440400d985 */ /* 0x0001e2000c101b28 */
[----:B------:R-:W-:-:S03]  /*feb0*/  @!P3 LEA.HI.X R9, R234, R12, R172, 0x2, P6 ;  /* 0x0000000cea09b211 */ /* 0x000fc600030f14ac */
[----:B------:R2:W-:Y:S04]  /*fec0*/  @!P4 ST.E.64 desc[UR40][R6.64], R72 ;  /* 0x000000480600c985 */ /* 0x0005e8000c101b28 */
[----:B------:R3:W-:Y:S01]  /*fed0*/  @!P3 ST.E.64 desc[UR40][R8.64], R76 ;  /* 0x0000004c0800b985 */ /* 0x0007e2000c101b28 */
[----:B------:R-:W-:Y:S02]  /*fee0*/  ISETP.GE.AND P3, PT, R230, UR4, PT ;  /* 0x00000004e6007c0c */ /* 0x000fe4000bf66270 */
[----:B0-----:R-:W-:-:S04]  /*fef0*/  @!P0 LEA R4, P4, R233, R13, 0x2 ;  /* 0x0000000de9048211 */ /* 0x001fc800078810ff */
        /* <DEDUP_REMOVED lines=12> */
[----:B0-----:R-:W-:-:S04]  /*ffc0*/  @!P3 LEA R4, P6, R230, R13, 0x2 ;  /* 0x0000000de604b211 */ /* 0x001fc800078c10ff */
[----:B------:R-:W-:Y:S02]  /*ffd0*/  @!P3 LEA.HI.X R5, R230, R12, R168, 0x2, P6 ;  /* 0x0000000ce605b211 */ /* 0x000fe400030f14a8 */
[----:B--2---:R-:W-:-:S03]  /*ffe0*/  @!P4 LEA R6, P0, R229, R13, 0x2 ;  /* 0x0000000de506c211 */ /* 0x004fc600078010ff */
[----:B------:R0:W-:Y:S01]  /*fff0*/  @!P3 ST.E.64 desc[UR40][R4.64], R92 ;  /* 0x0000005c0400b985 */ /* 0x0001e2000c101b28 */
[-C--:B------:R-:W-:Y:S02]  /*10000*/  @!P4 LEA.HI.X R7, R229, R12.reuse, R167, 0x2, P0 ;  /* 0x0000000ce507c211 */ /* 0x080fe400000f14a7 */
[----:B------:R-:W-:Y:S02]  /*10010*/  ISETP.GE.AND P0, PT, R223, UR4, PT ;  /* 0x00000004df007c0c */ /* 0x000fe4000bf06270 */
[CC--:B---3--:R-:W-:Y:S01]  /*10020*/  @!P5 LEA R8, P6, R228.reuse, R13.reuse, 0x2 ;  /* 0x0000000de408d211 */ /* 0x0c8fe200078c10ff */
[----:B------:R2:W-:Y:S01]  /*10030*/  @!P4 ST.E.64 desc[UR40][R6.64], R96 ;  /* 0x000000600600c985 */ /* 0x0005e2000c101b28 */
[----:B------:R-:W-:Y:S02]  /*10040*/  ISETP.GE.AND P4, PT, R221, UR4, PT ;  /* 0x00000004dd007c0c */ /* 0x000fe4000bf86270 */
[----:B------:R-:W-:Y:S02]  /*10050*/  @!P5 LEA.HI.X R9, R228, R12, R166, 0x2, P6 ;  /* 0x0000000ce409d211 */ /* 0x000fe400030f14a6 */
[----:B0-----:R-:W-:-:S03]  /*10060*/  @!P2 LEA R4, P6, R225, R13, 0x2 ;  /* 0x0000000de104a211 */ /* 0x001fc600078c10ff */
[----:B------:R0:W-:Y:S01]  /*10070*/  @!P5 ST.E.64 desc[UR40][R8.64], R100 ;  /* 0x000000640800d985 */ /* 0x0001e2000c101b28 */
[----:B------:R-:W-:Y:S02]  /*10080*/  ISETP.GE.AND P5, PT, R222, UR4, PT ;  /* 0x00000004de007c0c */ /* 0x000fe4000bfa6270 */
[----:B------:R-:W-:Y:S02]  /*10090*/  @!P2 LEA.HI.X R5, R225, R12, R165, 0x2, P6 ;  /* 0x0000000ce105a211 */ /* 0x000fe400030f14a5 */
[----:B--2---:R-:W-:-:S03]  /*100a0*/  @!P1 LEA R6, P3, R224, R13, 0x2 ;  /* 0x0000000de0069211 */ /* 0x004fc600078610ff */
[----:B------:R2:W-:Y:S01]  /*100b0*/  @!P2 ST.E.64 desc[UR40][R4.64], R104 ;  /* 0x000000680400a985 */ /* 0x0005e2000c101b28 */
[-C--:B------:R-:W-:Y:S02]  /*100c0*/  @!P1 LEA.HI.X R7, R224, R12.reuse, R164, 0x2, P3 ;  /* 0x0000000ce0079211 */ /* 0x080fe400018f14a4 */
[----:B------:R-:W-:Y:S02]  /*100d0*/  ISETP.GE.AND P3, PT, R220, UR4, PT ;  /* 0x00000004dc007c0c */ /* 0x000fe4000bf66270 */
[CC--:B0-----:R-:W-:Y:S01]  /*100e0*/  @!P0 LEA R8, P6, R223.reuse, R13.reuse, 0x2 ;  /* 0x0000000ddf088211 */ /* 0x0c1fe200078c10ff */
[----:B------:R0:W-:Y:S03]  /*100f0*/  @!P1 ST.E.64 desc[UR40][R6.64], R108 ;  /* 0x0000006c06009985 */ /* 0x0001e6000c101b28 */
[----:B------:R-:W-:Y:S02]  /*10100*/  @!P0 LEA.HI.X R9, R223, R12, R163, 0x2, P6 ;  /* 0x0000000cdf098211 */ /* 0x000fe400030f14a3 */
[----:B--2---:R-:W-:-:S03]  /*10110*/  @!P5 LEA R4, P1, R222, R13, 0x2 ;  /* 0x0000000dde04d211 */ /* 0x004fc600078210ff */
[----:B------:R2:W-:Y:S01]  /*10120*/  @!P0 ST.E.64 desc[UR40][R8.64], R112 ;  /* 0x0000007008008985 */ /* 0x0005e2000c101b28 */
[----:B------:R-:W-:Y:S02]  /*10130*/  ISETP.GE.AND P0, PT, R219, UR4, PT ;  /* 0x00000004db007c0c */ /* 0x000fe4000bf06270 */
[-C--:B------:R-:W-:Y:S02]  /*10140*/  @!P5 LEA.HI.X R5, R222, R12.reuse, R162, 0x2, P1 ;  /* 0x0000000cde05d211 */ /* 0x080fe400008f14a2 */
[----:B------:R-:W-:Y:S02]  /*10150*/  ISETP.GE.AND P1, PT, R218, UR4, PT ;  /* 0x00000004da007c0c */ /* 0x000fe4000bf26270 */
[C---:B0-----:R-:W-:Y:S01]  /*10160*/  @!P4 LEA R6, P2, R221.reuse, R13, 0x2 ;  /* 0x0000000ddd06c211 */ /* 0x041fe200078410ff */
[----:B------:R0:W-:Y:S03]  /*10170*/  @!P5 ST.E.64 desc[UR40][R4.64], R116 ;  /* 0x000000740400d985 */ /* 0x0001e6000c101b28 */
[----:B------:R-:W-:-:S02]  /*10180*/  @!P4 LEA.HI.X R7, R221, R12, R161, 0x2, P2 ;  /* 0x0000000cdd07c211 */ /* 0x000fc400010f14a1 */
[----:B------:R-:W-:Y:S02]  /*10190*/  ISETP.GE.AND P2, PT, R213, UR4, PT ;  /* 0x00000004d5007c0c */ /* 0x000fe4000bf46270 */
[CC--:B--2---:R-:W-:Y:S01]  /*101a0*/  @!P3 LEA R8, P6, R220.reuse, R13.reuse, 0x2 ;  /* 0x0000000ddc08b211 */ /* 0x0c4fe200078c10ff */
[----:B------:R2:W-:Y:S01]  /*101b0*/  @!P4 ST.E.64 desc[UR40][R6.64], R120 ;  /* 0x000000780600c985 */ /* 0x0005e2000c101b28 */
[----:B------:R-:W-:Y:S02]  /*101c0*/  ISETP.GE.AND P4, PT, R215, UR4, PT ;  /* 0x00000004d7007c0c */ /* 0x000fe4000bf86270 */
[----:B------:R-:W-:Y:S02]  /*101d0*/  @!P3 LEA.HI.X R9, R220, R12, R160, 0x2, P6 ;  /* 0x0000000cdc09b211 */ /* 0x000fe400030f14a0 */
[----:B0-----:R-:W-:-:S03]  /*101e0*/  @!P0 LEA R4, P5, R219, R13, 0x2 ;  /* 0x0000000ddb048211 */ /* 0x001fc600078a10ff */
[----:B------:R0:W-:Y:S01]  /*101f0*/  @!P3 ST.E.64 desc[UR40][R8.64], R124 ;  /* 0x0000007c0800b985 */ /* 0x0001e2000c101b28 */
[----:B------:R-:W-:Y:S02]  /*10200*/  ISETP.GE.AND P3, PT, R214, UR4, PT ;  /* 0x00000004d6007c0c */ /* 0x000fe4000bf66270 */
[-C--:B------:R-:W-:Y:S02]  /*10210*/  @!P0 LEA.HI.X R5, R219, R12.reuse, R159, 0x2, P5 ;  /* 0x0000000cdb058211 */ /* 0x080fe400028f149f */
[----:B------:R-:W-:Y:S02]  /*10220*/  ISETP.GE.AND P5, PT, R212, UR4, PT ;  /* 0x00000004d4007c0c */ /* 0x000fe4000bfa6270 */
[C---:B--2---:R-:W-:Y:S01]  /*10230*/  @!P1 LEA R6, P6, R218.reuse, R13, 0x2 ;  /* 0x0000000dda069211 */ /* 0x044fe200078c10ff */
[----:B------:R2:W-:Y:S03]  /*10240*/  @!P0 ST.E.64 desc[UR40][R4.64], R128 ;  /* 0x0000008004008985 */ /* 0x0005e6000c101b28 */
[----:B------:R-:W-:-:S03]  /*10250*/  @!P1 LEA.HI.X R7, R218, R12, R158, 0x2, P6 ;  /* 0x0000000cda079211 */ /* 0x000fc600030f149e */
[CC--:B0-----:R-:W-:Y:S02]  /*10260*/  @!P3 LEA R8, P6, R214.reuse, R13.reuse, 0x2 ;  /* 0x0000000dd608b211 */ /* 0x0c1fe400078c10ff */
[----:B------:R0:W-:Y:S02]  /*10270*/  @!P1 ST.E.64 desc[UR40][R6.64], R132 ;  /* 0x0000008406009985 */ /* 0x0001e4000c101b28 */
[----:B------:R-:W-:Y:S02]  /*10280*/  @!P3 LEA.HI.X R9, R214, R12, R156, 0x2, P6 ;  /* 0x0000000cd609b211 */ /* 0x000fe400030f149c */
[----:B--2---:R-:W-:-:S04]  /*10290*/  @!P4 LEA R4, P0, R215, R13, 0x2 ;  /* 0x0000000dd704c211 */ /* 0x004fc800078010ff */
[-C--:B------:R-:W-:Y:S02]  /*102a0*/  @!P4 LEA.HI.X R5, R215, R12.reuse, R157, 0x2, P0 ;  /* 0x0000000cd705c211 */ /* 0x080fe400000f149d */
[CC--:B------:R-:W-:Y:S02]  /*102b0*/  @!P5 LEA R14, P0, R212.reuse, R13.reuse, 0x2 ;  /* 0x0000000dd40ed211 */ /* 0x0c0fe400078010ff */
[C---:B0-----:R-:W-:Y:S01]  /*102c0*/  @!P2 LEA R6, P1, R213.reuse, R13, 0x2 ;  /* 0x0000000dd506a211 */ /* 0x041fe200078210ff */
[----:B------:R4:W-:Y:S01]  /*102d0*/  @!P4 ST.E.64 desc[UR40][R4.64], R136 ;  /* 0x000000880400c985 */ /* 0x0009e2000c101b28 */
[-C--:B------:R-:W-:Y:S02]  /*102e0*/  @!P5 LEA.HI.X R15, R212, R12.reuse, R21, 0x2, P0 ;  /* 0x0000000cd40fd211 */ /* 0x080fe400000f1415 */
[----:B------:R-:W-:Y:S01]  /*102f0*/  @!P2 LEA.HI.X R7, R213, R12, R152, 0x2, P1 ;  /* 0x0000000cd507a211 */ /* 0x000fe200008f1498 */
[----:B------:R4:W-:Y:S04]  /*10300*/  @!P3 ST.E.64 desc[UR40][R8.64], R140 ;  /* 0x0000008c0800b985 */ /* 0x0009e8000c101b28 */
[----:B------:R4:W-:Y:S04]  /*10310*/  @!P2 ST.E.64 desc[UR40][R6.64], R144 ;  /* 0x000000900600a985 */ /* 0x0009e8000c101b28 */
[----:B------:R4:W-:Y:S02]  /*10320*/  @!P5 ST.E.64 desc[UR40][R14.64], R148 ;  /* 0x000000940e00d985 */ /* 0x0009e4000c101b28 */
.L_x_3758:
[----:B------:R-:W-:Y:S05]  /*10330*/  BSYNC B1 ;  /* 0x0000000000017941 */ /* 0x000fea0003800000 */
.L_x_3757:
[----:B------:R-:W-:Y:S01]  /*10340*/  VIADD R11, R11, 0x8 ;  /* 0x000000080b0b7836 */ /* 0x000fe20000000000 */
[----:B------:R0:W0:Y:S04]  /*10350*/  SHFL.IDX PT, R20, R10, 0x1, 0x1c1f ;  /* 0x003c1f000a147f89 */ /* 0x00002800000e0000 */
[----:B------:R-:W-:Y:S01]  /*10360*/  ISETP.GE.AND P0, PT, R11, R0, PT ;  /* 0x000000000b00720c */ /* 0x000fe20003f06270 */
[----:B------:R0:W0:-:S12]  /*10370*/  SHFL.IDX PT, R24, R3, 0x1, 0x1c1f ;  /* 0x003c1f0003187f89 */ /* 0x00001800000e0000 */
[----:B------:R-:W-:Y:S05]  /*10380*/  @P0 BRA `(.L_x_3756) ;  /* 0x0000001400d00947 */ /* 0x000fea0003800000 */
[----:B------:R-:W-:Y:S02]  /*10390*/  ULDC UR4, c[0x0][0xac8] ;  /* 0x0002b20000047ab9 */ /* 0x000fe40000000800 */
[----:B------:R-:W-:Y:S02]  /*103a0*/  ISETP.GE.AND P4, PT, R193, UR4, PT ;  /* 0x00000004c1007c0c */ /* 0x000fe4000bf86270 */
[----:B------:R-:W-:Y:S02]  /*103b0*/  ISETP.GE.AND P2, PT, R217, UR4, PT ;  /* 0x00000004d9007c0c */ /* 0x000fe4000bf46270 */
[----:B------:R-:W-:Y:S02]  /*103c0*/  ISETP.GE.AND P1, PT, R211, UR4, PT ;  /* 0x00000004d3007c0c */ /* 0x000fe4000bf26270 */
[----:B------:R-:W-:-:S07]  /*103d0*/  ISETP.GE.AND P0, PT, R203, UR4, PT ;  /* 0x00000004cb007c0c */ /* 0x000fce000bf06270 */
[----:B0---4-:R-:W-:-:S04]  /*103e0*/  @!P4 LEA R4, P3, R193, R24, 0x2 ;  /* 0x00000018c104c211 */ /* 0x011fc800078610ff */
[----:B------:R-:W-:Y:S02]  /*103f0*/  @!P4 LEA.HI.X R5, R193, R20, R227, 0x2, P3 ;  /* 0x00000014c105c211 */ /* 0x000fe400018f14e3 */
[----:B------:R-:W-:Y:S02]  /*10400*/  ISETP.GE.AND P3, PT, R200, UR4, PT ;  /* 0x00000004c8007c0c */ /* 0x000fe4000bf66270 */
[C---:B------:R-:W-:Y:S01]  /*10410*/  @!P1 LEA R6, P5, R211.reuse, R24, 0x2 ;  /* 0x00000018d3069211 */ /* 0x040fe200078a10ff */
[----:B------:R0:W-:Y:S01]  /*10420*/  @!P4 ST.E.64 desc[UR40][R4.64], R26 ;  /* 0x0000001a0400c985 */ /* 0x0001e2000c101b28 */
[----:B------:R-:W-:Y:S02]  /*10430*/  ISETP.GE.AND P4, PT, R192, UR4, PT ;  /* 0x00000004c0007c0c */ /* 0x000fe4000bf86270 */
[----:B------:R-:W-:Y:S02]  /*10440*/  @!P1 LEA.HI.X R7, R211, R20, R216, 0x2, P5 ;  /* 0x00000014d3079211 */ /* 0x000fe400028f14d8 */
[----:B------:R-:W-:-:S02]  /*10450*/  ISETP.GE.AND P5, PT, R182, UR4, PT ;  /* 0x00000004b6007c0c */ /* 0x000fc4000bfa6270 */
        /* <DEDUP_REMOVED lines=8> */
[-C--:B0-----:R-:W-:Y:S02]  /*104e0*/  @!P3 LEA R4, P1, R200, R24.reuse, 0x2 ;  /* 0x00000018c804b211 */ /* 0x081fe400078210ff */
[----:B----4-:R-:W-:Y:S02]  /*104f0*/  @!P4 LEA R6, P2, R192, R24, 0x2 ;  /* 0x00000018c006c211 */ /* 0x010fe400078410ff */
[----:B------:R-:W-:-:S02]  /*10500*/  @!P3 LEA.HI.X R5, R200, R20, R201, 0x2, P1 ;  /* 0x00000014c805b211 */ /* 0x000fc400008f14c9 */
[----:B------:R-:W-:Y:S02]  /*10510*/  ISETP.GE.AND P1, PT, R178, UR4, PT ;  /* 0x00000004b2007c0c */ /* 0x000fe4000bf26270 */
[----:B------:R-:W-:Y:S01]  /*10520*/  @!P4 LEA.HI.X R7, R192, R20, R199, 0x2, P2 ;  /* 0x00000014c007c211 */ /* 0x000fe200010f14c7 */
[----:B------:R0:W-:Y:S01]  /*10530*/  @!P3 ST.E.64 desc[UR40][R4.64], R42 ;  /* 0x0000002a0400b985 */ /* 0x0001e2000c101b28 */
[----:B------:R-:W-:Y:S02]  /*10540*/  ISETP.GE.AND P2, PT, R176, UR4, PT ;  /* 0x00000004b0007c0c */ /* 0x000fe4000bf46270 */
[C---:B-----5:R-:W-:Y:S01]  /*10550*/  @!P5 LEA R8, P6, R182.reuse, R24, 0x2 ;  /* 0x00000018b608d211 */ /* 0x060fe200078c10ff */
[----:B------:R4:W-:Y:S01]  /*10560*/  @!P4 ST.E.64 desc[UR40][R6.64], R46 ;  /* 0x0000002e0600c985 */ /* 0x0009e2000c101b28 */
[----:B------:R-:W-:Y:S02]  /*10570*/  ISETP.GE.AND P3, PT, R237, UR4, PT ;  /* 0x00000004ed007c0c */ /* 0x000fe4000bf66270 */
[----:B------:R-:W-:-:S02]  /*10580*/  @!P5 LEA.HI.X R9, R182, R20, R183, 0x2, P6 ;  /* 0x00000014b609d211 */ /* 0x000fc400030f14b7 */
[----:B------:R-:W-:-:S03]  /*10590*/  ISETP.GE.AND P4, PT, R236, UR4, PT ;  /* 0x00000004ec007c0c */ /* 0x000fc6000bf86270 */
[----:B------:R5:W-:Y:S01]  /*105a0*/  @!P5 ST.E.64 desc[UR40][R8.64], R50 ;  /* 0x000000320800d985 */ /* 0x000be2000c101b28 */
[-C--:B0-----:R-:W-:Y:S02]  /*105b0*/  @!P0 LEA R4, P6, R180, R24.reuse, 0x2 ;  /* 0x00000018b4048211 */ /* 0x081fe400078c10ff */
[----:B----4-:R-:W-:Y:S02]  /*105c0*/  @!P1 LEA R6, P5, R178, R24, 0x2 ;  /* 0x00000018b2069211 */ /* 0x010fe400078a10ff */
[-C--:B------:R-:W-:Y:S02]  /*105d0*/  @!P0 LEA.HI.X R5, R180, R20.reuse, R181, 0x2, P6 ;  /* 0x00000014b4058211 */ /* 0x080fe400030f14b5 */
[----:B------:R-:W-:Y:S02]  /*105e0*/  @!P1 LEA.HI.X R7, R178, R20, R179, 0x2, P5 ;  /* 0x00000014b2079211 */ /* 0x000fe400028f14b3 */
[----:B------:R-:W-:Y:S01]  /*105f0*/  ISETP.GE.AND P5, PT, R235, UR4, PT ;  /* 0x00000004eb007c0c */ /* 0x000fe2000bfa6270 */
[----:B------:R0:W-:Y:S01]  /*10600*/  @!P0 ST.E.64 desc[UR40][R4.64], R54 ;  /* 0x0000003604008985 */ /* 0x0001e2000c101b28 */
[----:B-----5:R-:W-:-:S02]  /*10610*/  @!P2 LEA R8, P6, R176, R24, 0x2 ;  /* 0x00000018b008a211 */ /* 0x020fc400078c10ff */
[----:B------:R-:W-:Y:S01]  /*10620*/  ISETP.GE.AND P0, PT, R234, UR4, PT ;  /* 0x00000004ea007c0c */ /* 0x000fe2000bf06270 */
[----:B------:R4:W-:Y:S01]  /*10630*/  @!P1 ST.E.64 desc[UR40][R6.64], R58 ;  /* 0x0000003a06009985 */ /* 0x0009e2000c101b28 */
[----:B------:R-:W-:Y:S02]  /*10640*/  @!P2 LEA.HI.X R9, R176, R20, R177, 0x2, P6 ;  /* 0x00000014b009a211 */ /* 0x000fe400030f14b1 */
[----:B------:R-:W-:-:S03]  /*10650*/  ISETP.GE.AND P1, PT, R233, UR4, PT ;  /* 0x00000004e9007c0c */ /* 0x000fc6000bf26270 */
[----:B------:R5:W-:Y:S01]  /*10660*/  @!P2 ST.E.64 desc[UR40][R8.64], R62 ;  /* 0x0000003e0800a985 */ /* 0x000be2000c101b28 */
[CC--:B0-----:R-:W-:Y:S02]  /*10670*/  @!P3 LEA R4, P6, R237.reuse, R24.reuse, 0x2 ;  /* 0x00000018ed04b211 */ /* 0x0c1fe400078c10ff */
[C---:B----4-:R-:W-:Y:S02]  /*10680*/  @!P4 LEA R6, P2, R236.reuse, R24, 0x2 ;  /* 0x00000018ec06c211 */ /* 0x050fe400078410ff */
[-C--:B------:R-:W-:Y:S02]  /*10690*/  @!P3 LEA.HI.X R5, R237, R20.reuse, R175, 0x2, P6 ;  /* 0x00000014ed05b211 */ /* 0x080fe400030f14af */
[----:B------:R-:W-:Y:S02]  /*106a0*/  @!P4 LEA.HI.X R7, R236, R20, R174, 0x2, P2 ;  /* 0x00000014ec07c211 */ /* 0x000fe400010f14ae */
[----:B------:R-:W-:Y:S01]  /*106b0*/  ISETP.GE.AND P2, PT, R232, UR4, PT ;  /* 0x00000004e8007c0c */ /* 0x000fe2000bf46270 */
[----:B------:R0:W-:Y:S01]  /*106c0*/  @!P3 ST.E.64 desc[UR40][R4.64], R66 ;  /* 0x000000420400b985 */ /* 0x0001e2000c101b28 */
[----:B-----5:R-:W-:-:S03]  /*106d0*/  @!P5 LEA R8, P6, R235, R24, 0x2 ;  /* 0x00000018eb08d211 */ /* 0x020fc600078c10ff */
[----:B------:R4:W-:Y:S01]  /*106e0*/  @!P4 ST.E.64 desc[UR40][R6.64], R70 ;  /* 0x000000460600c985 */ /* 0x0009e2000c101b28 */
[----:B------:R-:W-:-:S05]  /*106f0*/  @!P5 LEA.HI.X R9, R235, R20, R173, 0x2, P6 ;  /* 0x00000014eb09d211 */ /* 0x000fca00030f14ad */
[----:B------:R5:W-:Y:S01]  /*10700*/  @!P5 ST.E.64 desc[UR40][R8.64], R74 ;  /* 0x0000004a0800d985 */ /* 0x000be2000c101b28 */
[----:B------:R-:W-:Y:S02]  /*10710*/  ISETP.GE.AND P5, PT, R231, UR4, PT ;  /* 0x00000004e7007c0c */ /* 0x000fe4000bfa6270 */
[----:B0-----:R-:W-:-:S04]  /*10720*/  @!P0 LEA R4, P4, R234, R24, 0x2 ;  /* 0x00000018ea048211 */ /* 0x001fc800078810ff */
[----:B------:R-:W-:Y:S02]  /*10730*/  @!P0 LEA.HI.X R5, R234, R20, R172, 0x2, P4 ;  /* 0x00000014ea058211 */ /* 0x000fe400020f14ac */
[----:B------:R-:W-:Y:S02]  /*10740*/  ISETP.GE.AND P4, PT, R230, UR4, PT ;  /* 0x00000004e6007c0c */ /* 0x000fe4000bf86270 */
[CC--:B----4-:R-:W-:Y:S01]  /*10750*/  @!P1 LEA R6, P3, R233.reuse, R24.reuse, 0x2 ;  /* 0x00000018e9069211 */ /* 0x0d0fe200078610ff */
[----:B------:R0:W-:Y:S01]  /*10760*/  @!P0 ST.E.64 desc[UR40][R4.64], R78 ;  /* 0x0000004e04008985 */ /* 0x0001e2000c101b28 */
[----:B-----5:R-:W-:Y:S02]  /*10770*/  @!P2 LEA R8, P6, R232, R24, 0x2 ;  /* 0x00000018e808a211 */ /* 0x020fe400078c10ff */
        /* <DEDUP_REMOVED lines=9> */
[----:B----4-:R-:W-:-:S03]  /*10810*/  @!P4 LEA R6, P0, R230, R24, 0x2 ;  /* 0x00000018e606c211 */ /* 0x010fc600078010ff */
[----:B------:R0:W-:Y:S01]  /*10820*/  @!P5 ST.E.64 desc[UR40][R4.64], R90 ;  /* 0x0000005a0400d985 */ /* 0x0001e2000c101b28 */
[----:B------:R-:W-:Y:S02]  /*10830*/  ISETP.GE.AND P5, PT, R223, UR4, PT ;  /* 0x00000004df007c0c */ /* 0x000fe4000bfa6270 */
[----:B------:R-:W-:Y:S02]  /*10840*/  @!P4 LEA.HI.X R7, R230, R20, R168, 0x2, P0 ;  /* 0x00000014e607c211 */ /* 0x000fe400000f14a8 */
[----:B------:R-:W-:Y:S02]  /*10850*/  ISETP.GE.AND P0, PT, R224, UR4, PT ;  /* 0x00000004e0007c0c */ /* 0x000fe4000bf06270 */
[C---:B-----5:R-:W-:Y:S01]  /*10860*/  @!P3 LEA R8, P6, R229.reuse, R24, 0x2 ;  /* 0x00000018e508b211 */ /* 0x060fe200078c10ff */
[----:B------:R4:W-:Y:S01]  /*10870*/  @!P4 ST.E.64 desc[UR40][R6.64], R94 ;  /* 0x0000005e0600c985 */ /* 0x0009e2000c101b28 */
[----:B------:R-:W-:Y:S02]  /*10880*/  ISETP.GE.AND P4, PT, R222, UR4, PT ;  /* 0x00000004de007c0c */ /* 0x000fe4000bf86270 */
[----:B------:R-:W-:-:S02]  /*10890*/  @!P3 LEA.HI.X R9, R229, R20, R167, 0x2, P6 ;  /* 0x00000014e509b211 */ /* 0x000fc400030f14a7 */
[----:B0-----:R-:W-:-:S03]  /*108a0*/  @!P2 LEA R4, P6, R228, R24, 0x2 ;  /* 0x00000018e404a211 */ /* 0x001fc600078c10ff */
[----:B------:R0:W-:Y:S01]  /*108b0*/  @!P3 ST.E.64 desc[UR40][R8.64], R98 ;  /* 0x000000620800b985 */ /* 0x0001e2000c101b28 */
[----:B------:R-:W-:Y:S02]  /*108c0*/  @!P2 LEA.HI.X R5, R228, R20, R166, 0x2, P6 ;  /* 0x00000014e405a211 */ /* 0x000fe400030f14a6 */
[----:B----4-:R-:W-:-:S03]  /*108d0*/  @!P1 LEA R6, P3, R225, R24, 0x2 ;  /* 0x00000018e1069211 */ /* 0x010fc600078610ff */
[----:B------:R-:W-:Y:S01]  /*108e0*/  @!P2 ST.E.64 desc[UR40][R4.64], R102 ;  /* 0x000000660400a985 */ /* 0x000fe2000c101b28 */
[----:B---3--:R-:W-:Y:S02]  /*108f0*/  @!P4 LEA R12, P2, R222, R24, 0x2 ;  /* 0x00000018de0cc211 */ /* 0x008fe400078410ff */
[----:B------:R-:W-:Y:S02]  /*10900*/  @!P1 LEA.HI.X R7, R225, R20, R165, 0x2, P3 ;  /* 0x00000014e1079211 */ /* 0x000fe400018f14a5 */
[----:B------:R-:W-:Y:S02]  /*10910*/  ISETP.GE.AND P3, PT, R221, UR4, PT ;  /* 0x00000004dd007c0c */ /* 0x000fe4000bf66270 */
[CC--:B0-----:R-:W-:Y:S01]  /*10920*/  @!P0 LEA R8, P6, R224.reuse, R24.reuse, 0x2 ;  /* 0x00000018e0088211 */ /* 0x0c1fe200078c10ff */
[----:B------:R0:W-:Y:S01]  /*10930*/  @!P1 ST.E.64 desc[UR40][R6.64], R106 ;  /* 0x0000006a06009985 */ /* 0x0001e2000c101b28 */
[----:B------:R-:W-:Y:S02]  /*10940*/  @!P5 LEA R10, P1, R223, R24, 0x2 ;  /* 0x00000018df0ad211 */ /* 0x000fe400078210ff */
[----:B------:R-:W-:-:S02]  /*10950*/  @!P0 LEA.HI.X R9, R224, R20, R164, 0x2, P6 ;  /* 0x00000014e0098211 */ /* 0x000fc400030f14a4 */
[----:B------:R-:W-:Y:S02]  /*10960*/  @!P5 LEA.HI.X R11, R223, R20, R163, 0x2, P1 ;  /* 0x00000014df0bd211 */ /* 0x000fe400008f14a3 */
[----:B------:R-:W-:Y:S01]  /*10970*/  ISETP.GE.AND P1, PT, R219, UR4, PT ;  /* 0x00000004db007c0c */ /* 0x000fe2000bf26270 */
[----:B------:R3:W-:Y:S01]  /*10980*/  @!P0 ST.E.64 desc[UR40][R8.64], R110 ;  /* 0x0000006e08008985 */ /* 0x0007e2000c101b28 */
[----:B------:R-:W-:Y:S02]  /*10990*/  ISETP.GE.AND P0, PT, R220, UR4, PT ;  /* 0x00000004dc007c0c */ /* 0x000fe4000bf06270 */
[C---:B------:R-:W-:Y:S01]  /*109a0*/  @!P3 LEA R14, P6, R221.reuse, R24, 0x2 ;  /* 0x00000018dd0eb211 */ /* 0x040fe200078c10ff */
[----:B------:R-:W-:Y:S01]  /*109b0*/  @!P5 ST.E.64 desc[UR40][R10.64], R114 ;  /* 0x000000720a00d985 */ /* 0x000fe2000c101b28 */
[-C--:B--2---:R-:W-:Y:S02]  /*109c0*/  @!P4 LEA.HI.X R13, R222, R20.reuse, R162, 0x2, P2 ;  /* 0x00000014de0dc211 */ /* 0x084fe400010f14a2 */
[----:B------:R-:W-:-:S02]  /*109d0*/  @!P3 LEA.HI.X R15, R221, R20, R161, 0x2, P6 ;  /* 0x00000014dd0fb211 */ /* 0x000fc400030f14a1 */
[----:B------:R-:W-:Y:S01]  /*109e0*/  ISETP.GE.AND P2, PT, R214, UR4, PT ;  /* 0x00000004d6007c0c */ /* 0x000fe2000bf46270 */
[----:B------:R2:W-:Y:S01]  /*109f0*/  @!P4 ST.E.64 desc[UR40][R12.64], R118 ;  /* 0x000000760c00c985 */ /* 0x0005e2000c101b28 */
[----:B------:R-:W-:Y:S02]  /*10a00*/  ISETP.GE.AND P4, PT, R218, UR4, PT ;  /* 0x00000004da007c0c */ /* 0x000fe4000bf86270 */
[-C--:B0-----:R-:W-:Y:S01]  /*10a10*/  @!P1 LEA R6, P6, R219, R24.reuse, 0x2 ;  /* 0x00000018db069211 */ /* 0x081fe200078c10ff */
[----:B------:R0:W-:Y:S01]  /*10a20*/  @!P3 ST.E.64 desc[UR40][R14.64], R122 ;  /* 0x0000007a0e00b985 */ /* 0x0001e2000c101b28 */
[C---:B------:R-:W-:Y:S02]  /*10a30*/  @!P0 LEA R4, P5, R220.reuse, R24, 0x2 ;  /* 0x00000018dc048211 */ /* 0x040fe400078a10ff */
[----:B------:R-:W-:Y:S02]  /*10a40*/  ISETP.GE.AND P3, PT, R215, UR4, PT ;  /* 0x00000004d7007c0c */ /* 0x000fe4000bf66270 */
[----:B------:R-:W-:-:S02]  /*10a50*/  @!P0 LEA.HI.X R5, R220, R20, R160, 0x2, P5 ;  /* 0x00000014dc058211 */ /* 0x000fc400028f14a0 */
[----:B------:R-:W-:Y:S02]  /*10a60*/  ISETP.GE.AND P5, PT, R213, UR4, PT ;  /* 0x00000004d5007c0c */ /* 0x000fe4000bfa6270 */
[----:B------:R-:W-:Y:S01]  /*10a70*/  @!P1 LEA.HI.X R7, R219, R20, R159, 0x2, P6 ;  /* 0x00000014db079211 */ /* 0x000fe200030f149f */
[----:B------:R4:W-:Y:S01]  /*10a80*/  @!P0 ST.E.64 desc[UR40][R4.64], R126 ;  /* 0x0000007e04008985 */ /* 0x0009e2000c101b28 */
[----:B---3--:R-:W-:-:S03]  /*10a90*/  @!P4 LEA R8, P0, R218, R24, 0x2 ;  /* 0x00000018da08c211 */ /* 0x008fc600078010ff */
[----:B------:R4:W-:Y:S01]  /*10aa0*/  @!P1 ST.E.64 desc[UR40][R6.64], R130 ;  /* 0x0000008206009985 */ /* 0x0009e2000c101b28 */
[-C--:B--2---:R-:W-:Y:S02]  /*10ab0*/  @!P2 LEA R12, P1, R214, R24.reuse, 0x2 ;  /* 0x00000018d60ca211 */ /* 0x084fe400078210ff */
[----:B------:R-:W-:Y:S02]  /*10ac0*/  @!P3 LEA R10, P6, R215, R24, 0x2 ;  /* 0x00000018d70ab211 */ /* 0x000fe400078c10ff */
[----:B------:R-:W-:Y:S02]  /*10ad0*/  @!P4 LEA.HI.X R9, R218, R20, R158, 0x2, P0 ;  /* 0x00000014da09c211 */ /* 0x000fe400000f149e */
[----:B0-----:R-:W-:Y:S02]  /*10ae0*/  @!P5 LEA R14, P0, R213, R24, 0x2 ;  /* 0x00000018d50ed211 */ /* 0x001fe400078010ff */
[-C--:B------:R-:W-:Y:S01]  /*10af0*/  @!P3 LEA.HI.X R11, R215, R20.reuse, R157, 0x2, P6 ;  /* 0x00000014d70bb211 */ /* 0x080fe200030f149d */
[----:B------:R4:W-:Y:S01]  /*10b00*/  @!P4 ST.E.64 desc[UR40][R8.64], R134 ;  /* 0x000000860800c985 */ /* 0x0009e2000c101b28 */
[----:B------:R-:W-:-:S02]  /*10b10*/  @!P2 LEA.HI.X R13, R214, R20, R156, 0x2, P1 ;  /* 0x00000014d60da211 */ /* 0x000fc400008f149c */
[----:B------:R-:W-:Y:S01]  /*10b20*/  @!P5 LEA.HI.X R15, R213, R20, R152, 0x2, P0 ;  /* 0x00000014d50fd211 */ /* 0x000fe200000f1498 */
[----:B------:R4:W-:Y:S01]  /*10b30*/  @!P3 ST.E.64 desc[UR40][R10.64], R138 ;  /* 0x0000008a0a00b985 */ /* 0x0009e2000c101b28 */
[----:B------:R-:W-:-:S03]  /*10b40*/  ISETP.GE.AND P0, PT, R212, UR4, PT ;  /* 0x00000004d4007c0c */ /* 0x000fc6000bf06270 */
[----:B------:R4:W-:Y:S04]  /*10b50*/  @!P2 ST.E.64 desc[UR40][R12.64], R142 ;  /* 0x0000008e0c00a985 */ /* 0x0009e8000c101b28 */
[----:B------:R4:W-:Y:S06]  /*10b60*/  @!P5 ST.E.64 desc[UR40][R14.64], R146 ;  /* 0x000000920e00d985 */ /* 0x0009ec000c101b28 */
[----:B------:R-:W-:Y:S05]  /*10b70*/  @P0 BRA `(.L_x_3756) ;  /* 0x0000000c00d40947 */ /* 0x000fea0003800000 */
[----:B------:R-:W-:-:S04]  /*10b80*/  LEA R24, P0, R212, R24, 0x2 ;  /* 0x00000018d4187211 */ /* 0x000fc800078010ff */
[----:B------:R-:W-:-:S05]  /*10b90*/  LEA.HI.X R25, R212, R20, R21, 0x2, P0 ;  /* 0x00000014d4197211 */ /* 0x000fca00000f1415 */
[----:B------:R0:W-:Y:S01]  /*10ba0*/  ST.E.64 desc[UR40][R24.64], R150 ;  /* 0x0000009618007985 */ /* 0x0001e2000c101b28 */
[----:B------:R-:W-:Y:S05]  /*10bb0*/  BRA `(.L_x_3756) ;  /* 0x0000000c00c47947 */ /* 0x000fea0003800000 */
.L_x_3750:
[----:B------:R-:W-:Y:S01]  /*10bc0*/  ULDC.64 UR6, c[0x0][0xc08] ;  /* 0x0003020000067ab9 */ /* 0x000fe20000000a00 */
[----:B------:R-:W-:Y:S01]  /*10bd0*/  ULDC.64 UR4, c[0x0][0xc00] ;  /* 0x0003000000047ab9 */ /* 0x000fe20000000a00 */
[----:B------:R-:W-:Y:S01]  /*10be0*/  ISETP.NE.U32.AND P1, PT, RZ, UR6, PT ;  /* 0x00000006ff007c0c */ /* 0x000fe2000bf25070 */
[----:B------:R-:W-:Y:S01]  /*10bf0*/  IMAD.MOV.U32 R3, RZ, RZ, RZ ;  /* 0x000000ffff037224 */ /* 0x000fe200078e00ff */
[----:B------:R-:W-:Y:S02]  /*10c00*/  ISETP.NE.U32.AND P0, PT, RZ, UR4, PT ;  /* 0x00000004ff007c0c */ /* 0x000fe4000bf05070 */
[----:B------:R-:W-:Y:S02]  /*10c10*/  ISETP.NE.AND.EX P1, PT, RZ, UR7, PT, P1 ;  /* 0x00000007ff007c0c */ /* 0x000fe4000bf25310 */
[----:B0-----:R-:W-:Y:S02]  /*10c20*/  IADD3 R4, P2, R203, UR4, RZ ;  /* 0x00000004cb047c10 */ /* 0x001fe4000ff5e0ff */
        /* <DEDUP_REMOVED lines=9> */
[----:B------:R-:W4:-:S12]  /*10cc0*/  S2R R8, SR_TID.X ;  /* 0x0000000000087919 */ /* 0x000f180000002100 */
[----:B------:R-:W2:Y:S01]  /*10cd0*/  @!P2 LDC R201, c[0x0][0xad4] ;  /* 0x0002b500ffc9ab82 */ /* 0x000ea20000000800 */
[----:B----4-:R-:W-:Y:S01]  /*10ce0*/  VIADD R30, R8, 0xffffff80 ;  /* 0xffffff80081e7836 */ /* 0x010fe20000000000 */
[----:B--2---:R-:W-:-:S04]  /*10cf0*/  ISETP.GT.AND P2, PT, R201, 0x1, PT ;  /* 0x00000001c900780c */ /* 0x004fc80003f44270 */
[----:B------:R-:W-:Y:S01]  /*10d00*/  ISETP.GT.AND P3, PT, R30, 0x3f, PT ;  /* 0x0000003f1e00780c */ /* 0x000fe20003f64270 */
[----:B0-----:R-:W-:-:S12]  /*10d10*/  @P1 BRA `(.L_x_3759) ;  /* 0x0000000000101947 */ /* 0x001fd80003800000 */
[----:B------:R-:W-:Y:S05]  /*10d20*/  @!P0 BRA `(.L_x_3759) ;  /* 0x00000000000c8947 */ /* 0x000fea0003800000 */
[----:B------:R-:W2:Y:S04]  /*10d30*/  LDG.E R7, desc[UR40][R4.64] ;  /* 0x0000002804077981 */ /* 0x000ea8000c1e1900 */
[----:B-----5:R-:W2:Y:S02]  /*10d40*/  LDG.E R0, desc[UR40][R4.64+0x4] ;  /* 0x0000042804007981 */ /* 0x020ea4000c1e1900 */
[----:B--2---:R-:W-:-:S07]  /*10d50*/  IMAD.IADD R0, R0, 0x1, -R7 ;  /* 0x0000000100007824 */ /* 0x004fce00078e0a07 */
.L_x_3759:
[----:B------:R-:W2:Y:S01]  /*10d60*/  LDL.LU R4, [R1+0x24] ;  /* 0x0000240001047983 */ /* 0x000ea20000300800 */
[----:B------:R-:W-:Y:S01]  /*10d70*/  BSSY B1, `(.L_x_3760) ;  /* 0x0000037000017945 */ /* 0x000fe20003800000 */
[----:B------:R-:W-:Y:S02]  /*10d80*/  SEL R27, R200, RZ, !P0 ;  /* 0x000000ffc81b7207 */ /* 0x000fe40004000000 */
[----:B-----5:R-:W-:Y:S02]  /*10d90*/  SHF.R.S32.HI R26, RZ, 0x1f, R3 ;  /* 0x0000001fff1a7819 */ /* 0x020fe40000011403 */
[----:B--2---:R-:W-:Y:S01]  /*10da0*/  SEL R28, R4, RZ, !P0 ;  /* 0x000000ff041c7207 */ /* 0x004fe20004000000 */
[----:B------:R-:W-:Y:S06]  /*10db0*/  @P3 BRA `(.L_x_3761) ;  /* 0x0000000000c83947 */ /* 0x000fec0003800000 */
[----:B------:R-:W0:Y:S01]  /*10dc0*/  S2R R5, SR_TID.X ;  /* 0x0000000000057919 */ /* 0x000e220000002100 */
[----:B------:R-:W2:Y:S01]  /*10dd0*/  LDC R31, c[0x0][0xbe8] ;  /* 0x0002fa00ff1f7b82 */ /* 0x000ea20000000800 */
[----:B0-----:R-:W-:Y:S02]  /*10de0*/  IMAD R4, R202, 0x40, R5 ;  /* 0x00000040ca047824 */ /* 0x001fe400078e0205 */
[----:B--2---:R-:W-:Y:S02]  /*10df0*/  IMAD R5, R0, R31, RZ ;  /* 0x0000001f00057224 */ /* 0x004fe400078e02ff */
        /* <DEDUP_REMOVED lines=10> */
[----:B------:R-:W2:Y:S08]  /*10ea0*/  LDC.64 R12, c[0x0][R24+0x220] ;  /* 0x00008800180c7b82 */ /* 0x000eb00000000a00 */
[----:B------:R-:W4:Y:S08]  /*10eb0*/  LDC.64 R14, c[0x0][R24+0x218] ;  /* 0x00008600180e7b82 */ /* 0x000f300000000a00 */
[----:B------:R-:W5:Y:S08]  /*10ec0*/  LDC.64 R8, c[0x0][R24+0x228] ;  /* 0x00008a0018087b82 */ /* 0x000f700000000a00 */
[----:B------:R-:W1:Y:S08]  /*10ed0*/  LDC.64 R6, c[0x0][R24+0x210] ;  /* 0x0000840018067b82 */ /* 0x000e700000000a00 */
[----:B------:R-:W3:Y:S08]  /*10ee0*/  @P1 LDC R20, c[0x0][0xbec] ;  /* 0x0002fb00ff141b82 */ /* 0x000ef00000000800 */
[----:B------:R-:W5:Y:S01]  /*10ef0*/  @P1 LDC R33, c[0x0][0xbf0] ;  /* 0x0002fc00ff211b82 */ /* 0x000f620000000800 */
[----:B--2---:R-:W-:-:S07]  /*10f00*/  IMAD R13, R13, R27, RZ ;  /* 0x0000001b0d0d7224 */ /* 0x004fce00078e02ff */
[----:B0-----:R-:W0:Y:S01]  /*10f10*/  @!P0 LDC R4, c[0x0][0xb50] ;  /* 0x0002d400ff048b82 */ /* 0x001e220000000800 */
[----:B------:R-:W-:-:S04]  /*10f20*/  IMAD.WIDE.U32 R10, R12, R27, RZ ;  /* 0x0000001b0c0a7225 */ /* 0x000fc800078e00ff */
[----:B------:R-:W-:Y:S02]  /*10f30*/  IMAD R13, R12, R28, R13 ;  /* 0x0000001c0c0d7224 */ /* 0x000fe400078e020d */
[----:B---3--:R-:W-:Y:S01]  /*10f40*/  @P1 IMAD.HI.U32 R20, R29, R20, RZ ;  /* 0x000000141d141227 */ /* 0x008fe200078e00ff */
        /* <DEDUP_REMOVED lines=23> */
[----:B--2---:R-:W-:-:S05]  /*110c0*/  LEA.HI.X R5, R8, R5, R6, 0x2, P0 ;  /* 0x0000000508057211 */ /* 0x004fca00000f1406 */
[----:B------:R0:W-:Y:S02]  /*110d0*/  STG.E desc[UR40][R4.64], R7 ;  /* 0x0000000704007986 */ /* 0x0001e4000c101928 */
.L_x_3761:
[----:B------:R-:W-:Y:S05]  /*110e0*/  BSYNC B1 ;  /* 0x0000000000017941 */ /* 0x000fea0003800000 */
.L_x_3760:
[----:B------:R-:W-:Y:S05]  /*110f0*/  @P2 BRA `(.L_x_3756) ;  /* 0x0000000800742947 */ /* 0x000fea0003800000 */
[----:B------:R-:W2:Y:S01]  /*11100*/  LDC R9, c[0x0][0xbe8] ;  /* 0x0002fa00ff097b82 */ /* 0x000ea20000000800 */
[----:B------:R-:W-:Y:S01]  /*11110*/  ULDC.64 UR4, c[0x0][0xaa0] ;  /* 0x0002a80000047ab9 */ /* 0x000fe20000000a00 */
[----:B0-----:R-:W-:Y:S01]  /*11120*/  SHF.R.S32.HI R7, RZ, 0x1f, R30 ;  /* 0x0000001fff077819 */ /* 0x001fe2000001141e */
[----:B------:R-:W-:Y:S01]  /*11130*/  IMAD R6, R26, UR4, RZ ;  /* 0x000000041a067c24 */ /* 0x000fe2000f8e02ff */
[----:B------:R-:W-:Y:S01]  /*11140*/  BSSY B1, `(.L_x_3762) ;  /* 0x0000074000017945 */ /* 0x000fe20003800000 */
[----:B------:R-:W-:Y:S01]  /*11150*/  IMAD.WIDE.U32 R4, R3, UR4, RZ ;  /* 0x0000000403047c25 */ /* 0x000fe2000f8e00ff */
[----:B------:R-:W-:Y:S02]  /*11160*/  LEA.HI R7, R7, R30, RZ, 0x3 ;  /* 0x0000001e07077211 */ /* 0x000fe400078f18ff */
[----:B------:R-:W0:Y:S01]  /*11170*/  LDC R21, c[0x0][0xac8] ;  /* 0x0002b200ff157b82 */ /* 0x000e220000000800 */
[----:B------:R-:W-:Y:S01]  /*11180*/  IMAD R3, R3, UR5, R6 ;  /* 0x0000000503037c24 */ /* 0x000fe2000f8e0206 */
[----:B------:R-:W-:Y:S01]  /*11190*/  SHF.R.S32.HI R15, RZ, 0x3, R7 ;  /* 0x00000003ff0f7819 */ /* 0x000fe20000011407 */
[----:B------:R-:W-:Y:S01]  /*111a0*/  ULDC.64 UR4, c[0x0][0xae8] ;  /* 0x0002ba0000047ab9 */ /* 0x000fe20000000a00 */
[----:B------:R-:W-:Y:S01]  /*111b0*/  VIADD R29, R188, 0x180 ;  /* 0x00000180bc1d7836 */ /* 0x000fe20000000000 */
[----:B------:R-:W-:Y:S01]  /*111c0*/  SHF.R.S32.HI R32, RZ, 0x1f, R205 ;  /* 0x0000001fff207819 */ /* 0x000fe200000114cd */
[----:B------:R-:W-:Y:S01]  /*111d0*/  IMAD.IADD R5, R5, 0x1, R3 ;  /* 0x0000000105057824 */ /* 0x000fe200078e0203 */
[----:B------:R-:W-:Y:S01]  /*111e0*/  LOP3.LUT R3, R7, 0xfffffff8, RZ, 0xc0, !PT ;  /* 0xfffffff807037812 */ /* 0x000fe200078ec0ff */
[----:B------:R-:W-:Y:S01]  /*111f0*/  IMAD R26, R202, 0x40, R15 ;  /* 0x00000040ca1a7824 */ /* 0x000fe200078e020f */
[----:B------:R-:W-:Y:S01]  /*11200*/  SHF.R.S32.HI R33, RZ, 0x1f, R206 ;  /* 0x0000001fff217819 */ /* 0x000fe200000114ce */
[----:B------:R-:W-:Y:S01]  /*11210*/  IMAD.WIDE.U32 R4, R199, UR4, R4 ;  /* 0x00000004c7047c25 */ /* 0x000fe2000f8e0004 */
[----:B------:R-:W-:-:S02]  /*11220*/  SHF.R.S32.HI R34, RZ, 0x1f, R207 ;  /* 0x0000001fff227819 */ /* 0x000fc400000114cf */
[----:B------:R-:W-:Y:S01]  /*11230*/  SHF.R.S32.HI R35, RZ, 0x1f, R208 ;  /* 0x0000001fff237819 */ /* 0x000fe200000114d0 */
[----:B------:R-:W-:Y:S01]  /*11240*/  IMAD.IADD R30, R30, 0x1, -R3 ;  /* 0x000000011e1e7824 */ /* 0x000fe200078e0a03 */
[----:B------:R-:W-:Y:S01]  /*11250*/  SHF.R.S32.HI R36, RZ, 0x1f, R209 ;  /* 0x0000001fff247819 */ /* 0x000fe200000114d1 */
[----:B------:R-:W-:Y:S01]  /*11260*/  IMAD R5, R199, UR5, R5 ;  /* 0x00000005c7057c24 */ /* 0x000fe2000f8e0205 */
[----:B--2---:R-:W-:Y:S01]  /*11270*/  ISETP.NE.AND P0, PT, R9, 0x1, PT ;  /* 0x000000010900780c */ /* 0x004fe20003f05270 */
[----:B------:R-:W-:Y:S01]  /*11280*/  IMAD R7, R30, 0x20, R15 ;  /* 0x000000201e077824 */ /* 0x000fe200078e020f */
[----:B------:R-:W-:Y:S01]  /*11290*/  ULDC.64 UR4, c[0x0][0xaf0] ;  /* 0x0002bc0000047ab9 */ /* 0x000fe20000000a00 */
[----:B------:R-:W-:Y:S01]  /*112a0*/  VIADD R31, R188, 0x1c0 ;  /* 0x000001c0bc1f7836 */ /* 0x000fe20000000000 */
[----:B------:R-:W-:Y:S01]  /*112b0*/  SHF.R.S32.HI R30, RZ, 0x1f, R29 ;  /* 0x0000001fff1e7819 */ /* 0x000fe2000001141d */
[----:B------:R-:W-:Y:S02]  /*112c0*/  IMAD R8, R202, 0x40, R7 ;  /* 0x00000040ca087824 */ /* 0x000fe400078e0207 */
[----:B------:R-:W-:Y:S01]  /*112d0*/  IMAD R3, R28, UR4, RZ ;  /* 0x000000041c037c24 */ /* 0x000fe2000f8e02ff */
[-C--:B0-----:R-:W-:Y:S01]  /*112e0*/  ISETP.GE.AND P1, PT, R209, R21.reuse, PT ;  /* 0x00000015d100720c */ /* 0x081fe20003f26270 */
[----:B------:R-:W-:Y:S01]  /*112f0*/  IMAD.WIDE.U32 R4, R27, UR4, R4 ;  /* 0x000000041b047c25 */ /* 0x000fe2000f8e0004 */
[----:B------:R-:W-:-:S02]  /*11300*/  ISETP.GE.AND P2, PT, R188, R21, PT ;  /* 0x00000015bc00720c */ /* 0x000fc40003f46270 */
[----:B------:R-:W-:Y:S01]  /*11310*/  SHF.R.S32.HI R28, RZ, 0x1f, R31 ;  /* 0x0000001fff1c7819 */ /* 0x000fe2000001141f */
[----:B------:R-:W0:Y:S01]  /*11320*/  @P0 LDC R11, c[0x0][0xbec] ;  /* 0x0002fb00ff0b0b82 */ /* 0x000e220000000800 */
[----:B------:R-:W-:Y:S01]  /*11330*/  IMAD R7, R27, UR5, R3 ;  /* 0x000000051b077c24 */ /* 0x000fe2000f8e0203 */
[----:B------:R-:W-:Y:S01]  /*11340*/  ULDC.64 UR4, c[0x0][0xae0] ;  /* 0x0002b80000047ab9 */ /* 0x000fe20000000a00 */
[----:B------:R-:W-:Y:S02]  /*11350*/  IMAD.MOV.U32 R3, RZ, RZ, R8 ;  /* 0x000000ffff037224 */ /* 0x000fe400078e0008 */
[----:B------:R-:W-:Y:S02]  /*11360*/  IMAD.IADD R5, R5, 0x1, R7 ;  /* 0x0000000105057824 */ /* 0x000fe400078e0207 */
[----:B------:R-:W-:Y:S01]  /*11370*/  IMAD R27, R0, R9, RZ ;  /* 0x00000009001b7224 */ /* 0x000fe200078e02ff */
[----:B------:R-:W2:Y:S01]  /*11380*/  @P0 LDC R13, c[0x0][0xbf0] ;  /* 0x0002fc00ff0d0b82 */ /* 0x000ea20000000800 */
[----:B------:R-:W-:-:S02]  /*11390*/  SEL R0, RZ, 0x1, P2 ;  /* 0x00000001ff007807 */ /* 0x000fc40001000000 */
[----:B------:R-:W-:Y:S01]  /*113a0*/  ISETP.GE.AND P2, PT, R31, R21, PT ;  /* 0x000000151f00720c */ /* 0x000fe20003f46270 */
[----:B0-----:R-:W-:-:S05]  /*113b0*/  @P0 IMAD.HI.U32 R6, R8, R11, RZ ;  /* 0x0000000b08060227 */ /* 0x001fca00078e00ff */
[----:B--2---:R-:W-:Y:S02]  /*113c0*/  @P0 SHF.R.U32.HI R3, RZ, R13, R6 ;  /* 0x0000000dff030219 */ /* 0x004fe40000011606 */
[----:B------:R-:W-:Y:S02]  /*113d0*/  ISETP.GE.AND P0, PT, R208, R21, PT ;  /* 0x00000015d000720c */ /* 0x000fe40003f06270 */
[--C-:B------:R-:W-:Y:S01]  /*113e0*/  SHF.R.S32.HI R6, RZ, 0x1f, R3.reuse ;  /* 0x0000001fff067819 */ /* 0x100fe20000011403 */
[----:B------:R-:W-:Y:S02]  /*113f0*/  IMAD.MOV R7, RZ, RZ, -R3 ;  /* 0x000000ffff077224 */ /* 0x000fe400078e0a03 */
[----:B------:R-:W-:-:S04]  /*11400*/  IMAD.WIDE.U32 R4, R3, UR4, R4 ;  /* 0x0000000403047c25 */ /* 0x000fc8000f8e0004 */
[----:B------:R-:W-:Y:S02]  /*11410*/  IMAD R6, R6, UR4, RZ ;  /* 0x0000000406067c24 */ /* 0x000fe4000f8e02ff */
[----:B------:R-:W-:Y:S01]  /*11420*/  IMAD R7, R9, R7, R8 ;  /* 0x0000000709077224 */ /* 0x000fe200078e0208 */
[----:B------:R-:W-:Y:S01]  /*11430*/  SEL R8, RZ, 0xffffffff, P1 ;  /* 0xffffffffff087807 */ /* 0x000fe20000800000 */
[----:B------:R-:W-:Y:S01]  /*11440*/  IMAD R9, R3, UR5, R6 ;  /* 0x0000000503097c24 */ /* 0x000fe2000f8e0206 */
[----:B------:R-:W-:Y:S01]  /*11450*/  SEL R3, RZ, 0xffffffff, P0 ;  /* 0xffffffffff037807 */ /* 0x000fe20000000000 */
[----:B------:R-:W-:Y:S01]  /*11460*/  ULDC.64 UR4, c[0x0][0xad8] ;  /* 0x0002b60000047ab9 */ /* 0x000fe20000000a00 */
[-C--:B------:R-:W-:Y:S01]  /*11470*/  ISETP.GE.AND P0, PT, R207, R21.reuse, PT ;  /* 0x00000015cf00720c */ /* 0x080fe20003f06270 */
[----:B------:R-:W-:Y:S02]  /*11480*/  IMAD.SHL.U32 R11, R8, 0x2, RZ ;  /* 0x00000002080b7824 */ /* 0x000fe400078e00ff */
[----:B------:R-:W-:Y:S01]  /*11490*/  IMAD.SHL.U32 R3, R3, 0x4, RZ ;  /* 0x0000000403037824 */ /* 0x000fe200078e00ff */
[----:B------:R-:W-:Y:S01]  /*114a0*/  SEL R6, RZ, 0xffffffff, P0 ;  /* 0xffffffffff067807 */ /* 0x000fe20000000000 */
[----:B------:R-:W-:Y:S01]  /*114b0*/  IMAD.IADD R5, R5, 0x1, R9 ;  /* 0x0000000105057824 */ /* 0x000fe200078e0209 */
[----:B------:R-:W-:-:S02]  /*114c0*/  ISETP.GE.AND P0, PT, R206, R21, PT ;  /* 0x00000015ce00720c */ /* 0x000fc40003f06270 */
[----:B------:R-:W-:Y:S01]  /*114d0*/  LOP3.LUT R0, R11, 0x2, R0, 0xe2, !PT ;  /* 0x000000020b007812 */ /* 0x000fe200078ee200 */
[----:B------:R-:W-:Y:S01]  /*114e0*/  IMAD.SHL.U32 R8, R6, 0x8, RZ ;  /* 0x0000000806087824 */ /* 0x000fe200078e00ff */
[----:B------:R-:W-:Y:S01]  /*114f0*/  SEL R6, RZ, 0xffffffff, P0 ;  /* 0xffffffffff067807 */ /* 0x000fe20000000000 */
[----:B------:R-:W-:Y:S01]  /*11500*/  IMAD.WIDE.U32 R4, R7, UR4, R4 ;  /* 0x0000000407047c25 */ /* 0x000fe2000f8e0004 */
[----:B------:R-:W-:Y:S02]  /*11510*/  LOP3.LUT R3, R3, 0x4, R0, 0xe2, !PT ;  /* 0x0000000403037812 */ /* 0x000fe400078ee200 */
[----:B------:R-:W-:Y:S01]  /*11520*/  ISETP.GE.AND P0, PT, R205, R21, PT ;  /* 0x00000015cd00720c */ /* 0x000fe20003f06270 */
[----:B------:R-:W-:Y:S01]  /*11530*/  IMAD.SHL.U32 R6, R6, 0x10, RZ ;  /* 0x0000001006067824 */ /* 0x000fe200078e00ff */
[----:B------:R-:W-:Y:S02]  /*11540*/  SHF.R.S32.HI R0, RZ, 0x1f, R7 ;  /* 0x0000001fff007819 */ /* 0x000fe40000011407 */
[----:B------:R-:W-:-:S02]  /*11550*/  LOP3.LUT R3, R8, 0x8, R3, 0xe2, !PT ;  /* 0x0000000808037812 */ /* 0x000fc400078ee203 */
[----:B------:R-:W-:Y:S01]  /*11560*/  SEL R8, RZ, 0xffffffff, P0 ;  /* 0xffffffffff087807 */ /* 0x000fe20000000000 */
[----:B------:R-:W-:Y:S01]  /*11570*/  IMAD R0, R0, UR4, RZ ;  /* 0x0000000400007c24 */ /* 0x000fe2000f8e02ff */
[----:B------:R-:W-:Y:S02]  /*11580*/  ISETP.GE.AND P0, PT, R29, R21, PT ;  /* 0x000000151d00720c */ /* 0x000fe40003f06270 */
[----:B------:R-:W-:Y:S01]  /*11590*/  LOP3.LUT R6, R6, 0x10, R3, 0xe2, !PT ;  /* 0x0000001006067812 */ /* 0x000fe200078ee203 */
[----:B------:R-:W-:Y:S02]  /*115a0*/  IMAD.SHL.U32 R9, R8, 0x20, RZ ;  /* 0x0000002008097824 */ /* 0x000fe400078e00ff */
[----:B------:R-:W-:Y:S01]  /*115b0*/  IMAD R3, R7, UR5, R0 ;  /* 0x0000000507037c24 */ /* 0x000fe2000f8e0200 */
[----:B------:R-:W-:Y:S01]  /*115c0*/  SEL R7, RZ, 0x40, P0 ;  /* 0x00000040ff077807 */ /* 0x000fe20000000000 */
[----:B------:R-:W-:Y:S01]  /*115d0*/  ULDC.64 UR4, c[0x0][0xa80] ;  /* 0x0002a00000047ab9 */ /* 0x000fe20000000a00 */
[----:B------:R-:W-:Y:S01]  /*115e0*/  ISETP.GE.AND P0, PT, R26, R27, PT ;  /* 0x0000001b1a00720c */ /* 0x000fe20003f06270 */
[----:B------:R-:W-:Y:S01]  /*115f0*/  IMAD.IADD R3, R5, 0x1, R3 ;  /* 0x0000000105037824 */ /* 0x000fe200078e0203 */
[----:B------:R-:W-:-:S02]  /*11600*/  LOP3.LUT R6, R9, 0x20, R6, 0xe2, !PT ;  /* 0x0000002009067812 */ /* 0x000fc400078ee206 */
[----:B------:R-:W-:Y:S02]  /*11610*/  LEA R20, P1, R4, UR4, 0x1 ;  /* 0x0000000404147c11 */ /* 0x000fe4000f8208ff */
[----:B------:R-:W-:Y:S02]  /*11620*/  SEL R5, RZ, 0x80, P2 ;  /* 0x00000080ff057807 */ /* 0x000fe40001000000 */
[----:B------:R-:W-:Y:S02]  /*11630*/  LOP3.LUT R24, R6, R7, RZ, 0xfc, !PT ;  /* 0x0000000706187212 */ /* 0x000fe400078efcff */
[----:B------:R-:W-:Y:S02]  /*11640*/  LEA.HI.X R3, R4, UR5, R3, 0x1, P1 ;  /* 0x0000000504037c11 */ /* 0x000fe400088f0c03 */
[----:B------:R-:W-:Y:S01]  /*11650*/  LOP3.LUT R25, R24, R5, RZ, 0xfc, !PT ;  /* 0x0000000518197212 */ /* 0x000fe200078efcff */
[----:B------:R0:W2:Y:S04]  /*11660*/  SHFL.IDX PT, R4, R20, RZ, 0x181f ;  /* 0x00181fff14047589 */ /* 0x0000a800000e0000 */
[----:B------:R0:W4:Y:S01]  /*11670*/  SHFL.IDX PT, R5, R3, RZ, 0x181f ;  /* 0x00181fff03057589 */ /* 0x00012200000e0000 */
[----:B------:R-:W-:Y:S05]  /*11680*/  @P0 BRA `(.L_x_3763) ;  /* 0x00000000007c0947 */ /* 0x000fea0003800000 */
[-C--:B------:R-:W-:Y:S02]  /*11690*/  ISETP.GE.AND P2, PT, R209, R21.reuse, PT ;  /* 0x00000015d100720c */ /* 0x080fe40003f46270 */
[-C--:B------:R-:W-:Y:S02]  /*116a0*/  ISETP.GE.AND P1, PT, R188, R21.reuse, PT ;  /* 0x00000015bc00720c */ /* 0x080fe40003f26270 */
[-C--:B------:R-:W-:Y:S02]  /*116b0*/  ISETP.GE.AND P5, PT, R208, R21.reuse, PT ;  /* 0x00000015d000720c */ /* 0x080fe40003fa6270 */
[----:B------:R-:W-:-:S07]  /*116c0*/  ISETP.GE.AND P3, PT, R207, R21, PT ;  /* 0x00000015cf00720c */ /* 0x000fce0003f66270 */
[CC--:B--2---:R-:W-:Y:S02]  /*116d0*/  @!P2 LEA R8, P0, R209.reuse, R4.reuse, 0x1 ;  /* 0x00000004d108a211 */ /* 0x0c4fe400078008ff */
[----:B----4-:R-:W-:Y:S02]  /*116e0*/  @!P1 IMAD.WIDE R6, R188, 0x2, R4 ;  /* 0x00000002bc069825 */ /* 0x010fe400078e0204 */
[----:B------:R-:W-:Y:S02]  /*116f0*/  @!P2 LEA.HI.X R9, R209, R5, R36, 0x1, P0 ;  /* 0x00000005d109a211 */ /* 0x000fe400000f0c24 */
[----:B------:R-:W-:Y:S01]  /*11700*/  @!P5 LEA R14, P4, R208, R4, 0x1 ;  /* 0x00000004d00ed211 */ /* 0x000fe200078808ff */
[----:B------:R-:W-:Y:S01]  /*11710*/  @!P1 ST.E.128 desc[UR40][R6.64], RZ ;  /* 0x000000ff06009985 */ /* 0x000fe2000c101d28 */
[-C--:B------:R-:W-:Y:S02]  /*11720*/  ISETP.GE.AND P1, PT, R205, R21.reuse, PT ;  /* 0x00000015cd00720c */ /* 0x080fe40003f26270 */
[----:B------:R-:W-:Y:S01]  /*11730*/  LOP3.LUT P0, RZ, R24, 0x40, RZ, 0xc0, !PT ;  /* 0x0000004018ff7812 */ /* 0x000fe2000780c0ff */
[----:B------:R2:W-:Y:S01]  /*11740*/  @!P2 ST.E.128 desc[UR40][R8.64], RZ ;  /* 0x000000ff0800a985 */ /* 0x0005e2000c101d28 */
[----:B------:R-:W-:-:S02]  /*11750*/  ISETP.GE.AND P2, PT, R206, R21, PT ;  /* 0x00000015ce00720c */ /* 0x000fc40003f46270 */
[-C--:B------:R-:W-:Y:S02]  /*11760*/  @!P5 LEA.HI.X R15, R208, R5.reuse, R35, 0x1, P4 ;  /* 0x00000005d00fd211 */ /* 0x080fe400020f0c23 */
[----:B------:R-:W-:Y:S02]  /*11770*/  LOP3.LUT P4, RZ, R25, 0x80, RZ, 0xc0, !PT ;  /* 0x0000008019ff7812 */ /* 0x000fe4000788c0ff */
[CC--:B------:R-:W-:Y:S01]  /*11780*/  @!P3 LEA R12, P6, R207.reuse, R4.reuse, 0x1 ;  /* 0x00000004cf0cb211 */ /* 0x0c0fe200078c08ff */
[----:B------:R4:W-:Y:S03]  /*11790*/  @!P5 ST.E.128 desc[UR40][R14.64], RZ ;  /* 0x000000ff0e00d985 */ /* 0x0009e6000c101d28 */
[----:B------:R-:W-:Y:S02]  /*117a0*/  @!P3 LEA.HI.X R13, R207, R5, R34, 0x1, P6 ;  /* 0x00000005cf0db211 */ /* 0x000fe400030f0c22 */
[----:B--2---:R-:W-:-:S02]  /*117b0*/  @!P1 LEA R8, P6, R205, R4, 0x1 ;  /* 0x00000004cd089211 */ /* 0x004fc400078c08ff */
        /* <DEDUP_REMOVED lines=12> */
.L_x_3763:
[----:B------:R-:W-:Y:S05]  /*11880*/  BSYNC B1 ;  /* 0x0000000000017941 */ /* 0x000fea0003800000 */
.L_x_3762:
[----:B------:R-:W-:Y:S01]  /*11890*/  VIADD R0, R26, 0x20 ;  /* 0x000000201a007836 */ /* 0x000fe20000000000 */
[----:B----4-:R4:W0:Y:S04]  /*118a0*/  SHFL.IDX PT, R5, R3, 0x1, 0x181f ;  /* 0x00381f0003057f89 */ /* 0x01082800000e0000 */
[----:B------:R-:W-:Y:S01]  /*118b0*/  ISETP.GE.AND P0, PT, R0, R27, PT ;  /* 0x0000001b0000720c */ /* 0x000fe20003f06270 */
[----:B--2---:R4:W2:-:S12]  /*118c0*/  SHFL.IDX PT, R4, R20, 0x1, 0x181f ;  /* 0x00381f0014047f89 */ /* 0x00489800000e0000 */
[----:B----4-:R-:W-:Y:S05]  /*118d0*/  @P0 BRA `(.L_x_3756) ;  /* 0x00000000007c0947 */ /* 0x010fea0003800000 */
[-C--:B------:R-:W-:Y:S02]  /*118e0*/  ISETP.GE.AND P5, PT, R209, R21.reuse, PT ;  /* 0x00000015d100720c */ /* 0x080fe40003fa6270 */
[-C--:B------:R-:W-:Y:S02]  /*118f0*/  ISETP.GE.AND P4, PT, R188, R21.reuse, PT ;  /* 0x00000015bc00720c */ /* 0x080fe40003f86270 */
[-C--:B------:R-:W-:Y:S02]  /*11900*/  ISETP.GE.AND P0, PT, R208, R21.reuse, PT ;  /* 0x00000015d000720c */ /* 0x080fe40003f06270 */
[----:B------:R-:W-:Y:S02]  /*11910*/  ISETP.GE.AND P1, PT, R207, R21, PT ;  /* 0x00000015cf00720c */ /* 0x000fe40003f26270 */
[----:B------:R-:W-:-:S05]  /*11920*/  LOP3.LUT P2, RZ, R24, 0x40, RZ, 0xc0, !PT ;  /* 0x0000004018ff7812 */ /* 0x000fca000784c0ff */
[CC--:B--2---:R-:W-:Y:S02]  /*11930*/  @!P5 LEA R8, P3, R209.reuse, R4.reuse, 0x1 ;  /* 0x00000004d108d211 */ /* 0x0c4fe400078608ff */
[----:B0-----:R-:W-:Y:S02]  /*11940*/  @!P4 IMAD.WIDE R6, R188, 0x2, R4 ;  /* 0x00000002bc06c825 */ /* 0x001fe400078e0204 */
[----:B------:R-:W-:Y:S02]  /*11950*/  @!P5 LEA.HI.X R9, R209, R5, R36, 0x1, P3 ;  /* 0x00000005d109d211 */ /* 0x000fe400018f0c24 */
[-C--:B------:R-:W-:Y:S01]  /*11960*/  ISETP.GE.AND P3, PT, R206, R21.reuse, PT ;  /* 0x00000015ce00720c */ /* 0x080fe20003f66270 */
[----:B------:R0:W-:Y:S01]  /*11970*/  @!P4 ST.E.128 desc[UR40][R6.64], RZ ;  /* 0x000000ff0600c985 */ /* 0x0001e2000c101d28 */
[----:B------:R-:W-:Y:S02]  /*11980*/  @!P0 LEA R10, P6, R208, R4, 0x1 ;  /* 0x00000004d00a8211 */ /* 0x000fe400078c08ff */
[----:B------:R-:W-:Y:S01]  /*11990*/  LOP3.LUT P4, RZ, R25, 0x80, RZ, 0xc0, !PT ;  /* 0x0000008019ff7812 */ /* 0x000fe2000788c0ff */
[----:B------:R4:W-:Y:S01]  /*119a0*/  @!P5 ST.E.128 desc[UR40][R8.64], RZ ;  /* 0x000000ff0800d985 */ /* 0x0009e2000c101d28 */
[----:B------:R-:W-:-:S02]  /*119b0*/  ISETP.GE.AND P5, PT, R205, R21, PT ;  /* 0x00000015cd00720c */ /* 0x000fc40003fa6270 */
[----:B------:R-:W-:Y:S02]  /*119c0*/  @!P0 LEA.HI.X R11, R208, R5, R35, 0x1, P6 ;  /* 0x00000005d00b8211 */ /* 0x000fe400030f0c23 */
[----:B------:R-:W-:-:S03]  /*119d0*/  @!P1 LEA R12, P6, R207, R4, 0x1 ;  /* 0x00000004cf0c9211 */ /* 0x000fc600078c08ff */
[----:B------:R4:W-:Y:S01]  /*119e0*/  @!P0 ST.E.128 desc[UR40][R10.64], RZ ;  /* 0x000000ff0a008985 */ /* 0x0009e2000c101d28 */
[-C--:B------:R-:W-:Y:S02]  /*119f0*/  @!P1 LEA.HI.X R13, R207, R5.reuse, R34, 0x1, P6 ;  /* 0x00000005cf0d9211 */ /* 0x080fe400030f0c22 */
[CC--:B0-----:R-:W-:Y:S02]  /*11a00*/  @!P3 LEA R6, P6, R206.reuse, R4.reuse, 0x1 ;  /* 0x00000004ce06b211 */ /* 0x0c1fe400078c08ff */
[CC--:B------:R-:W-:Y:S01]  /*11a10*/  @P2 LEA R14, P0, R29.reuse, R4.reuse, 0x1 ;  /* 0x000000041d0e2211 */ /* 0x0c0fe200078008ff */
[----:B------:R4:W-:Y:S01]  /*11a20*/  @!P1 ST.E.128 desc[UR40][R12.64], RZ ;  /* 0x000000ff0c009985 */ /* 0x0009e2000c101d28 */
[-C--:B------:R-:W-:Y:S02]  /*11a30*/  @!P3 LEA.HI.X R7, R206, R5.reuse, R33, 0x1, P6 ;  /* 0x00000005ce07b211 */ /* 0x080fe400030f0c21 */
[----:B------:R-:W-:Y:S02]  /*11a40*/  @P2 LEA.HI.X R15, R29, R5, R30, 0x1, P0 ;  /* 0x000000051d0f2211 */ /* 0x000fe400000f0c1e */
[-C--:B------:R-:W-:Y:S01]  /*11a50*/  @P4 LEA R20, P6, R31, R4.reuse, 0x1 ;  /* 0x000000041f144211 */ /* 0x080fe200078c08ff */
[----:B------:R4:W-:Y:S01]  /*11a60*/  @!P3 ST.E.128 desc[UR40][R6.64], RZ ;  /* 0x000000ff0600b985 */ /* 0x0009e2000c101d28 */
[----:B------:R-:W-:-:S02]  /*11a70*/  @!P5 LEA R4, P0, R205, R4, 0x1 ;  /* 0x00000004cd04d211 */ /* 0x000fc400078008ff */
[-C--:B------:R-:W-:Y:S02]  /*11a80*/  @P4 LEA.HI.X R21, R31, R5.reuse, R28, 0x1, P6 ;  /* 0x000000051f154211 */ /* 0x080fe400030f0c1c */
[----:B------:R-:W-:-:S05]  /*11a90*/  @!P5 LEA.HI.X R5, R205, R5, R32, 0x1, P0 ;  /* 0x00000005cd05d211 */ /* 0x000fca00000f0c20 */
[----:B------:R4:W-:Y:S04]  /*11aa0*/  @!P5 ST.E.128 desc[UR40][R4.64], RZ ;  /* 0x000000ff0400d985 */ /* 0x0009e8000c101d28 */
[----:B------:R4:W-:Y:S04]  /*11ab0*/  @P2 ST.E.128 desc[UR40][R14.64], RZ ;  /* 0x000000ff0e002985 */ /* 0x0009e8000c101d28 */
[----:B------:R4:W-:Y:S02]  /*11ac0*/  @P4 ST.E.128 desc[UR40][R20.64], RZ ;  /* 0x000000ff14004985 */ /* 0x0009e4000c101d28 */
.L_x_3756:
[----:B------:R-:W-:Y:S05]  /*11ad0*/  BSYNC B0 ;  /* 0x0000000000007941 */ /* 0x000fea0003800000 */
.L_x_3749:
[----:B------:R-:W-:Y:S02]  /*11ae0*/  ULDC UR4, c[0x0][0xc3c] ;  /* 0x00030f0000047ab9 */ /* 0x000fe40000000800 */
[----:B---3--:R-:W-:-:S13]  /*11af0*/  ISETP.GE.AND P0, PT, R155, UR4, PT ;  /* 0x000000049b007c0c */ /* 0x008fda000bf06270 */
[----:B------:R-:W-:Y:S05]  /*11b00*/  @!P0 BRA `(.L_x_3764) ;  /* 0xfffffef800b48947 */ /* 0x000fea000383ffff */
[----:B------:R-:W-:Y:S05]  /*11b10*/  BRA `(.L_x_3636) ;  /* 0x00000090001c7947 */ /* 0x000fea0003800000 */
.L_x_3634:
[----:B------:R-:W-:-:S08]  /*11b20*/  NOP ;  /* 0x0000000000007918 */ /* 0x000fd00000000000 */
[----:B---3--:R-:W0:-:S00]  /*11b30*/  USETMAXREG.DEALLOC.CTAPOOL 0x18 ;  /* 0x00000018000079c8 */ /* 0x008e0000080e0500 */
        /* <DEDUP_REMOVED lines=18> */
.L_x_3765:
        /* <DEDUP_REMOVED lines=43> */
.L_x_3769:
        /* <DEDUP_REMOVED lines=38> */
.L_x_3767:
        /* <DEDUP_REMOVED lines=20> */
.L_x_3770:
        /* <DEDUP_REMOVED lines=54> */
.L_x_3768:
[----:B------:R-:W-:Y:S01]  /*12610*/  IMAD.U32 R2, RZ, RZ, UR6 ;  /* 0x00000006ff027e24 */ /* 0x000fe2000f8e00ff */
[----:B------:R1:W-:Y:S04]  /*12620*/  STL [R1+0x4], RZ ;  /* 0x000004ff01007387 */ /* 0x0003e80000100800 */
[----:B------:R1:W-:Y:S04]  /*12630*/  STL [R1+0x8], RZ ;  /* 0x000008ff01007387 */ /* 0x0003e80000100800 */
[----:B------:R1:W-:Y:S02]  /*12640*/  STL [R1], R2 ;  /* 0x0000000201007387 */ /* 0x0003e40000100800 */
.L_x_3771:
        /* <DEDUP_REMOVED lines=10> */
.L_x_3766:
        /* <DEDUP_REMOVED lines=8> */
[----:B------:R-:W3:Y:S01]  /*12770*/  S2UR UR5, SR_CgaCtaId ;  /* 0x00000000000579c3 */ /* 0x000ee20000008800 */
[C---:B--2---:R-:W-:Y:S01]  /*12780*/  IMAD.SHL.U32 R0, R6.reuse, 0x8, RZ ;  /* 0x0000000806007824 */ /* 0x044fe200078e00ff */
[----:B------:R-:W-:Y:S01]  /*12790*/  LOP3.LUT R4, R6, 0x7f, RZ, 0xc0, !PT ;  /* 0x0000007f06047812 */ /* 0x000fe200078ec0ff */
[----:B------:R-:W-:Y:S01]  /*127a0*/  UMOV UR4, 0x400 ;  /* 0x0000040000047882 */ /* 0x000fe20000000000 */
[----:B------:R-:W-:Y:S01]  /*127b0*/  BSSY B8, `(.L_x_3772) ;  /* 0x0000805000087945 */ /* 0x000fe20003800000 */
[----:B------:R-:W-:Y:S01]  /*127c0*/  IMAD.MOV.U32 R19, RZ, RZ, RZ ;  /* 0x000000ffff137224 */ /* 0x000fe200078e00ff */
[----:B------:R-:W-:Y:S01]  /*127d0*/  LOP3.LUT R3, R0, 0x1f8, RZ, 0xc0, !PT ;  /* 0x000001f800037812 */ /* 0x000fe200078ec0ff */
[----:B01----:R-:W-:Y:S01]  /*127e0*/  IMAD.SHL.U32 R2, R4, 0x8, RZ ;  /* 0x0000000804027824 */ /* 0x003fe200078e00ff */
[----:B------:R-:W-:Y:S01]  /*127f0*/  ULDC.64 UR38, c[0x0][0x198] ;  /* 0x0000660000267ab9 */ /* 0x000fe20000000a00 */
[----:B------:R-:W-:Y:S01]  /*12800*/  IMAD.MOV.U32 R0, RZ, RZ, 0x1 ;  /* 0x00000001ff007424 */ /* 0x000fe200078e00ff */
[----:B------:R-:W-:Y:S01]  /*12810*/  LOP3.LUT R3, R3, 0x38, R6, 0x78, !PT ;  /* 0x0000003803037812 */ /* 0x000fe200078e7806 */
[----:B------:R-:W-:Y:S01]  /*12820*/  IMAD.SHL.U32 R6, R6, 0x10, RZ ;  /* 0x0000001006067824 */ /* 0x000fe200078e00ff */
[----:B------:R-:W-:-:S02]  /*12830*/  ULDC UR36, c[0x0][0xc] ;  /* 0x0000030000247ab9 */ /* 0x000fc40000000800 */
[----:B------:R-:W-:Y:S02]  /*12840*/  LOP3.LUT R3, R3, 0x200, R2, 0xf8, !PT ;  /* 0x0000020003037812 */ /* 0x000fe400078ef802 */
[----:B------:R-:W-:-:S04]  /*12850*/  SHF.R.U32.HI R2, RZ, 0x3, R4 ;  /* 0x00000003ff027819 */ /* 0x000fc80000011604 */
[----:B------:R-:W-:Y:S01]  /*12860*/  LOP3.LUT R4, R2, 0x70, R6, 0xf8, !PT ;  /* 0x0000007002047812 */ /* 0x000fe200078ef806 */
[----:B---3--:R-:W-:-:S06]  /*12870*/  ULEA UR4, UR5, UR4, 0x18 ;  /* 0x0000000405047291 */ /* 0x008fcc000f8ec03f */
[----:B------:R-:W-:-:S04]  /*12880*/  IMAD.U32 R18, RZ, RZ, UR4 ;  /* 0x00000004ff127e24 */ /* 0x000fc8000f8e00ff */
[----:B------:R-:W-:-:S05]  /*12890*/  IMAD R2, R3, 0x2, R18 ;  /* 0x0000000203027824 */ /* 0x000fca00078e0212 */
[----:B------:R0:W-:Y:S04]  /*128a0*/  STL [R1+0x60], R2 ;  /* 0x0000600201007387 */ /* 0x0001e80000100800 */
[----:B------:R0:W-:Y:S04]  /*128b0*/  STL [R1+0x54], RZ ;  /* 0x000054ff01007387 */ /* 0x0001e80000100800 */
[----:B------:R0:W-:Y:S04]  /*128c0*/  STL [R1+0x18], R0 ;  /* 0x0000180001007387 */ /* 0x0001e80000100800 */
[----:B------:R0:W-:Y:S04]  /*128d0*/  STL [R1+0x10], RZ ;  /* 0x000010ff01007387 */ /* 0x0001e80000100800 */
[----:B------:R0:W-:Y:S02]  /*128e0*/  STL [R1+0x14], R0 ;  /* 0x0000140001007387 */ /* 0x0001e40000100800 */
.L_x_3938:
[----:B0-----:R-:W2:Y:S01]  /*128f0*/  LDL R0, [R1+0xc] ;  /* 0x00000c0001007983 */ /* 0x001ea20000100800 */
[----:B------:R-:W2:Y:S01]  /*12900*/  LDC.64 R2, c[0x0][0xc88] ;  /* 0x00032200ff027b82 */ /* 0x000ea20000000a00 */
[----:B------:R-:W-:Y:S05]  /*12910*/  YIELD ;  /* 0x0000000000007946 */ /* 0x000fea0003800000 */
[----:B------:R-:W-:Y:S01]  /*12920*/  ULDC.64 UR4, c[0x0][0xa28] ;  /* 0x00028a0000047ab9 */ /* 0x000fe20000000a00 */
[----:B------:R-:W-:Y:S02]  /*12930*/  CS2R R8, SRZ ;  /* 0x0000000000087805 */ /* 0x000fe4000001ff00 */
[----:B------:R-:W-:Y:S01]  /*12940*/  ISETP.NE.U32.AND P0, PT, RZ, UR4, PT ;  /* 0x00000004ff007c0c */ /* 0x000fe2000bf05070 */
[----:B------:R-:W-:Y:S01]  /*12950*/  ULDC.64 UR10, c[0x0][0xa18] ;  /* 0x00028600000a7ab9 */ /* 0x000fe20000000a00 */
[----:B------:R-:W-:Y:S01]  /*12960*/  ULDC.64 UR8, c[0x0][0xa10] ;  /* 0x0002840000087ab9 */ /* 0x000fe20000000a00 */
[----:B------:R-:W-:Y:S01]  /*12970*/  ULDC.64 UR6, c[0x0][0xa08] ;  /* 0x0002820000067ab9 */ /* 0x000fe20000000a00 */
[----:B--2---:R-:W-:-:S05]  /*12980*/  IMAD.WIDE R2, R0, 0x4, R2 ;  /* 0x0000000400027825 */ /* 0x004fca00078e0202 */
[----:B------:R-:W2:Y:S01]  /*12990*/  LDG.E R13, desc[UR40][R2.64] ;  /* 0x00000028020d7981 */ /* 0x000ea2000c1e1900 */
[----:B------:R-:W-:Y:S02]  /*129a0*/  ISETP.NE.AND.EX P0, PT, RZ, UR5, PT, P0 ;  /* 0x00000005ff007c0c */ /* 0x000fe4000bf05300 */
        /* <DEDUP_REMOVED lines=9> */
[----:B-1----:R1:W5:Y:S01]  /*12a40*/  @P0 LDG.E R8, desc[UR40][R2.64] ;  /* 0x0000002802080981 */ /* 0x002362000c1e1900 */
[----:B------:R-:W-:Y:S01]  /*12a50*/  ISETP.NE.AND.EX P1, PT, RZ, UR5, PT, P1 ;  /* 0x00000005ff007c0c */ /* 0x000fe2000bf25310 */
[----:B---3--:R-:W-:Y:S01]  /*12a60*/  IMAD.MOV.U32 R12, RZ, RZ, RZ ;  /* 0x000000ffff0c7224 */ /* 0x008fe200078e00ff */
[----:B------:R-:W-:Y:S01]  /*12a70*/  ISETP.NE.U32.AND P3, PT, RZ, UR10, PT ;  /* 0x0000000aff007c0c */ /* 0x000fe2000bf65070 */
[----:B------:R-:W-:Y:S01]  /*12a80*/  STL [R1+0x1c], R14 ;  /* 0x00001c0e01007387 */ /* 0x000fe20000100800 */
[----:B------:R-:W-:Y:S01]  /*12a90*/  ISETP.NE.U32.AND P0, PT, RZ, UR6, PT ;  /* 0x00000006ff007c0c */ /* 0x000fe2000bf05070 */
[----:B0-----:R-:W-:Y:S01]  /*12aa0*/  IMAD.MOV.U32 R0, RZ, RZ, RZ ;  /* 0x000000ffff007224 */ /* 0x001fe200078e00ff */
[----:B------:R-:W-:Y:S02]  /*12ab0*/  ISETP.NE.U32.AND P2, PT, RZ, UR8, PT ;  /* 0x00000008ff007c0c */ /* 0x000fe4000bf45070 */
[C---:B------:R-:W-:Y:S02]  /*12ac0*/  IADD3 R6, P5, R17.reuse, UR6, RZ ;  /* 0x0000000611067c10 */ /* 0x040fe4000ffbe0ff */
[----:B-1----:R-:W-:-:S02]  /*12ad0*/  IADD3 R2, P4, R17, UR4, RZ ;  /* 0x0000000411027c10 */ /* 0x002fc4000ff9e0ff */
[----:B------:R-:W-:Y:S02]  /*12ae0*/  ISETP.NE.AND.EX P3, PT, RZ, UR11, PT, P3 ;  /* 0x0000000bff007c0c */ /* 0x000fe4000bf65330 */
[C---:B------:R-:W-:Y:S02]  /*12af0*/  IADD3.X R3, R14.reuse, UR5, RZ, P4, !PT ;  /* 0x000000050e037c10 */ /* 0x040fe4000a7fe4ff */
[----:B------:R-:W-:Y:S02]  /*12b00*/  IADD3 R4, P4, R17, UR8, RZ ;  /* 0x0000000811047c10 */ /* 0x000fe4000ff9e0ff */
[----:B------:R-:W-:Y:S01]  /*12b10*/  ISETP.NE.AND.EX P0, PT, RZ, UR7, PT, P0 ;  /* 0x00000007ff007c0c */ /* 0x000fe2000bf05300 */
[----:B------:R-:W2:Y:S01]  /*12b20*/  @P1 LDG.E R9, desc[UR40][R2.64] ;  /* 0x0000002802091981 */ /* 0x000ea2000c1e1900 */
[----:B------:R-:W-:Y:S01]  /*12b30*/  IADD3.X R5, R14, UR9, RZ, P4, !PT ;  /* 0x000000090e057c10 */ /* 0x000fe2000a7fe4ff */
[----:B------:R-:W-:Y:S01]  /*12b40*/  ULDC UR4, c[0x0][0x288] ;  /* 0x0000a20000047ab9 */ /* 0x000fe20000000800 */
[----:B------:R-:W-:-:S02]  /*12b50*/  ISETP.NE.AND.EX P2, PT, RZ, UR9, PT, P2 ;  /* 0x00000009ff007c0c */ /* 0x000fc4000bf45320 */
[----:B------:R-:W-:Y:S02]  /*12b60*/  IADD3.X R7, R14, UR7, RZ, P5, !PT ;  /* 0x000000070e077c10 */ /* 0x000fe4000affe4ff */
[----:B------:R-:W-:-:S04]  /*12b70*/  @P3 IADD3 R10, P4, R17, UR10, RZ ;  /* 0x0000000a110a3c10 */ /* 0x000fc8000ff9e0ff */
[----:B------:R-:W-:Y:S01]  /*12b80*/  @P3 IADD3.X R11, R14, UR11, RZ, P4, !PT ;  /* 0x0000000b0e0b3c10 */ /* 0x000fe2000a7fe4ff */
[----:B------:R-:W5:Y:S04]  /*12b90*/  @P0 LDG.E R12, desc[UR40][R6.64] ;  /* 0x00000028060c0981 */ /* 0x000f68000c1e1900 */
        /* <DEDUP_REMOVED lines=12> */
[----:B0-----:R-:W-:Y:S01]  /*12c60*/  IMAD.U32 R11, RZ, RZ, UR5 ;  /* 0x00000005ff0b7e24 */ /* 0x001fe2000f8e00ff */
[----:B--2---:R0:W-:Y:S02]  /*12c70*/  STL [R1+0x58], R9 ;  /* 0x0000580901007387 */ /* 0x0041e40000100800 */
[----:B0-----:R-:W-:Y:S01]  /*12c80*/  IMAD.U32 R9, RZ, RZ, UR4 ;  /* 0x00000004ff097e24 */ /* 0x001fe2000f8e00ff */
[----:B------:R-:W-:Y:S06]  /*12c90*/  @P3 BRA `(.L_x_3773) ;  /* 0x0000000000143947 */ /* 0x000fec0003800000 */
[----:B------:R-:W-:Y:S05]  /*12ca0*/  @!P1 BRA `(.L_x_3773) ;  /* 0x0000000000109947 */ /* 0x000fea0003800000 */
[----:B------:R-:W2:Y:S04]  /*12cb0*/  LDG.E R10, desc[UR40][R2.64] ;  /* 0x00000028020a7981 */ /* 0x000ea8000c1e1900 */
[----:B------:R-:W2:Y:S02]  /*12cc0*/  LDG.E R2, desc[UR40][R2.64+0x4] ;  /* 0x0000042802027981 */ /* 0x000ea4000c1e1900 */
[----:B--2---:R-:W-:-:S05]  /*12cd0*/  IMAD.IADD R2, R2, 0x1, -R10 ;  /* 0x0000000102027824 */ /* 0x004fca00078e0a0a */
[----:B------:R0:W-:Y:S02]  /*12ce0*/  STL [R1+0x58], R2 ;  /* 0x0000580201007387 */ /* 0x0001e40000100800 */
.L_x_3773:
[----:B------:R-:W2:Y:S01]  /*12cf0*/  LDL.LU R3, [R1+0x8] ;  /* 0x0000080001037983 */ /* 0x000ea20000300800 */
[----:B------:R-:W-:Y:S02]  /*12d00*/  ULDC.64 UR4, c[0x0][0xa20] ;  /* 0x0002880000047ab9 */ /* 0x000fe40000000a00 */
[----:B------:R-:W-:Y:S01]  /*12d10*/  ISETP.NE.U32.AND P1, PT, RZ, UR4, PT ;  /* 0x00000004ff007c0c */ /* 0x000fe2000bf25070 */
[----:B------:R1:W-:Y:S03]  /*12d20*/  STL [R1+0x8], R13 ;  /* 0x0000080d01007387 */ /* 0x0003e60000100800 */
[----:B------:R-:W-:Y:S02]  /*12d30*/  ISETP.NE.AND.EX P1, PT, RZ, UR5, PT, P1 ;  /* 0x00000005ff007c0c */ /* 0x000fe4000bf25310 */
[C---:B--2---:R-:W-:Y:S02]  /*12d40*/  LOP3.LUT R10, R3.reuse, 0xff000000, RZ, 0xc0, !PT ;  /* 0xff000000030a7812 */ /* 0x044fe400078ec0ff */
[----:B0-----:R-:W-:-:S02]  /*12d50*/  LOP3.LUT R2, R3, 0xff0000, RZ, 0xc0, !PT ;  /* 0x00ff000003027812 */ /* 0x001fc400078ec0ff */
[----:B------:R-:W-:Y:S02]  /*12d60*/  SHF.R.U32.HI R10, RZ, 0x8, R10 ;  /* 0x00000008ff0a7819 */ /* 0x000fe4000001160a */
[----:B------:R-:W-:Y:S02]  /*12d70*/  LOP3.LUT R16, R3, 0xffff, RZ, 0xc0, !PT ;  /* 0x0000ffff03107812 */ /* 0x000fe400078ec0ff */
[----:B------:R-:W-:Y:S01]  /*12d80*/  LEA.HI R10, R2, R10, RZ, 0x10 ;  /* 0x0000000a020a7211 */ /* 0x000fe200078f80ff */
[----:B-----5:R-:W-:-:S05]  /*12d90*/  IMAD.IADD R2, R12, 0x1, R8 ;  /* 0x000000010c027824 */ /* 0x020fca00078e0208 */
[----:B------:R1:W-:Y:S01]  /*12da0*/  STL [R1+0x20], R2 ;  /* 0x0000200201007387 */ /* 0x0003e20000100800 */
[----:B------:R-:W-:Y:S05]  /*12db0*/  @!P1 BRA `(.L_x_3774) ;  /* 0x0000000000109947 */ /* 0x000fea0003800000 */
[----:B-1----:R-:W-:-:S04]  /*12dc0*/  IADD3 R2, P0, R17, UR4, RZ ;  /* 0x0000000411027c10 */ /* 0x002fc8000ff1e0ff */
[----:B------:R-:W-:-:S05]  /*12dd0*/  IADD3.X R3, R14, UR5, RZ, P0, !PT ;  /* 0x000000050e037c10 */ /* 0x000fca00087fe4ff */
[----:B------:R0:W5:Y:S01]  /*12de0*/  LDG.E R9, desc[UR40][R2.64] ;  /* 0x0000002802097981 */ /* 0x000162000c1e1900 */
[----:B------:R-:W-:Y:S05]  /*12df0*/  BRA `(.L_x_3775) ;  /* 0x0000000000107947 */ /* 0x000fea0003800000 */
.L_x_3774:
[----:B------:R-:W-:Y:S05]  /*12e00*/  @!P0 BRA `(.L_x_3775) ;  /* 0x00000000000c8947 */ /* 0x000fea0003800000 */
[----:B------:R-:W2:Y:S04]  /*12e10*/  LDG.E R9, desc[UR40][R6.64] ;  /* 0x0000002806097981 */ /* 0x000ea8000c1e1900 */
[----:B------:R-:W2:Y:S02]  /*12e20*/  LDG.E R6, desc[UR40][R6.64+0x4] ;  /* 0x0000042806067981 */ /* 0x000ea4000c1e1900 */
[----:B--2---:R-:W-:-:S07]  /*12e30*/  IMAD.IADD R9, R6, 0x1, -R9 ;  /* 0x0000000106097824 */ /* 0x004fce00078e0a09 */
.L_x_3775:
[----:B01----:R-:W2:Y:S01]  /*12e40*/  @P2 LDG.E R2, desc[UR40][R4.64] ;  /* 0x0000002804022981 */ /* 0x003ea2000c1e1900 */
[----:B-----5:R-:W-:-:S03]  /*12e50*/  IMAD.IADD R6, R9, 0x1, -R8 ;  /* 0x0000000109067824 */ /* 0x020fc600078e0a08 */
[----:B------:R-:W2:Y:S01]  /*12e60*/  @P2 LDG.E R4, desc[UR40][R4.64+0x4] ;  /* 0x0000042804042981 */ /* 0x000ea2000c1e1900 */
[----:B------:R-:W-:-:S05]  /*12e70*/  LOP3.LUT R14, R10, 0xff, RZ, 0xc0, !PT ;  /* 0x000000ff0a0e7812 */ /* 0x000fca00078ec0ff */
[----:B------:R0:W-:Y:S01]  /*12e80*/  STL [R1+0x5c], R14 ;  /* 0x00005c0e01007387 */ /* 0x0001e20000100800 */
[----:B------:R-:W-:Y:S01]  /*12e90*/  BSSY B0, `(.L_x_3776) ;  /* 0x0000029000007945 */ /* 0x000fe20003800000 */
[----:B------:R-:W-:Y:S01]  /*12ea0*/  SHF.R.U32.HI R10, RZ, 0x10, R10 ;  /* 0x00000010ff0a7819 */ /* 0x000fe2000001160a */
[----:B--2---:R-:W-:-:S04]  /*12eb0*/  @P2 IMAD.IADD R11, R4, 0x1, -R2 ;  /* 0x00000001040b2824 */ /* 0x004fc800078e0a02 */
[----:B------:R-:W-:-:S04]  /*12ec0*/  IMAD.IADD R3, R6, 0x1, R11 ;  /* 0x0000000106037824 */ /* 0x000fc800078e020b */
[C---:B------:R-:W-:Y:S01]  /*12ed0*/  VIADD R2, R3.reuse, 0x3f ;  /* 0x0000003f03027836 */ /* 0x040fe20000000000 */
[----:B------:R-:W-:-:S04]  /*12ee0*/  ISETP.GE.AND P1, PT, R3, 0x1, PT ;  /* 0x000000010300780c */ /* 0x000fc80003f26270 */
[----:B------:R-:W-:-:S04]  /*12ef0*/  SHF.R.S32.HI R3, RZ, 0x1f, R2 ;  /* 0x0000001fff037819 */ /* 0x000fc80000011402 */
[----:B------:R-:W-:-:S04]  /*12f00*/  LEA.HI R3, R3, R2, RZ, 0x6 ;  /* 0x0000000203037211 */ /* 0x000fc800078f30ff */
[----:B------:R-:W-:-:S05]  /*12f10*/  SHF.R.S32.HI R12, RZ, 0x6, R3 ;  /* 0x00000006ff0c7819 */ /* 0x000fca0000011403 */
[----:B------:R0:W-:Y:S01]  /*12f20*/  STL [R1+0x34], R12 ;  /* 0x0000340c01007387 */ /* 0x0001e20000100800 */
[----:B------:R-:W-:Y:S01]  /*12f30*/  IMAD.MOV.U32 R4, RZ, RZ, RZ ;  /* 0x000000ffff047224 */ /* 0x000fe200078e00ff */
[----:B------:R-:W-:Y:S06]  /*12f40*/  @!P1 BRA `(.L_x_3777) ;  /* 0x0000000000749947 */ /* 0x000fec0003800000 */
[----:B------:R-:W-:Y:S01]  /*12f50*/  ISETP.NE.AND P0, PT, R10, RZ, PT ;  /* 0x000000ff0a00720c */ /* 0x000fe20003f05270 */
[----:B------:R-:W-:-:S03]  /*12f60*/  ULDC UR4, c[0x0][0x9f0] ;  /* 0x00027c0000047ab9 */ /* 0x000fc60000000800 */
[----:B------:R-:W-:-:S04]  /*12f70*/  SEL R2, R10, UR4, P0 ;  /* 0x000000040a027c07 */ /* 0x000fc80008000000 */
[----:B------:R-:W-:Y:S02]  /*12f80*/  IABS R3, R2 ;  /* 0x0000000200037213 */ /* 0x000fe40000000000 */
[----:B------:R-:W-:Y:S02]  /*12f90*/  IADD3 R7, R2, -0x1, R12 ;  /* 0xffffffff02077810 */ /* 0x000fe40007ffe00c */
[----:B------:R-:W1:Y:S08]  /*12fa0*/  I2F.RP R4, R3 ;  /* 0x0000000300047306 */ /* 0x000e700000209400 */
        /* <DEDUP_REMOVED lines=23> */
.L_x_3777:
[----:B------:R-:W-:Y:S05]  /*13120*/  BSYNC B0 ;  /* 0x0000000000007941 */ /* 0x000fea0003800000 */
.L_x_3776:
[-C--:B------:R-:W-:Y:S01]  /*13130*/  IMAD R2, R14, R4.reuse, RZ ;  /* 0x000000040e027224 */ /* 0x080fe200078e02ff */
[----:B------:R-:W-:Y:S03]  /*13140*/  BSSY B0, `(.L_x_3778) ;  /* 0x00001b8000007945 */ /* 0x000fe60003800000 */
[C---:B------:R-:W-:Y:S01]  /*13150*/  IMAD R3, R2.reuse, 0x40, -R6 ;  /* 0x0000004002037824 */ /* 0x040fe200078e0a06 */
[----:B------:R-:W-:-:S04]  /*13160*/  VIADDMNMX R4, R2, R4, R12, PT ;  /* 0x0000000402047246 */ /* 0x000fc8000380010c */
[----:B------:R-:W-:Y:S01]  /*13170*/  VIMNMX R3, RZ, R3, !PT ;  /* 0x00000003ff037248 */ /* 0x000fe20007fe0100 */
[----:B------:R-:W-:-:S05]  /*13180*/  IMAD R2, R4, 0x40, -R6 ;  /* 0x0000004004027824 */ /* 0x000fca00078e0a06 */
[----:B------:R-:W-:-:S04]  /*13190*/  VIMNMX R2, R2, R11, PT ;  /* 0x0000000b02027248 */ /* 0x000fc80003fe0100 */
[----:B------:R-:W-:Y:S02]  /*131a0*/  ISETP.GT.AND P0, PT, R2, R3, PT ;  /* 0x000000030200720c */ /* 0x000fe40003f04270 */
[----:B------:R-:W-:-:S05]  /*131b0*/  SHF.R.U32.HI R3, RZ, 0x6, R3 ;  /* 0x00000006ff037819 */ /* 0x000fca0000011603 */
[----:B------:R-:W-:-:S06]  /*131c0*/  IMAD.MOV.U32 R8, RZ, RZ, R3 ;  /* 0x000000ffff087224 */ /* 0x000fcc00078e0003 */
[----:B------:R-:W-:-:S05]  /*131d0*/  @P0 VIADD R2, R2, 0x3f ;  /* 0x0000003f02020836 */ /* 0x000fca0000000000 */
[----:B------:R-:W-:-:S04]  /*131e0*/  @P0 SHF.R.S32.HI R4, RZ, 0x1f, R2 ;  /* 0x0000001fff040819 */ /* 0x000fc80000011402 */
[----:B------:R-:W-:-:S04]  /*131f0*/  @P0 LEA.HI R2, R4, R2, RZ, 0x6 ;  /* 0x0000000204020211 */ /* 0x000fc800078f30ff */
[----:B------:R-:W-:Y:S02]  /*13200*/  @P0 SHF.R.S32.HI R8, RZ, 0x6, R2 ;  /* 0x00000006ff080819 */ /* 0x000fe40000011402 */
[----:B------:R-:W-:Y:S02]  /*13210*/  PLOP3.LUT P0, PT, PT, PT, PT, 0x80, 0x0 ;  /* 0x000000000000781c */ /* 0x000fe40003f0f070 */
        /* <DEDUP_REMOVED lines=8> */
[----:B0-----:R0:W1:Y:S02]  /*132a0*/  SHFL.IDX PT, R14, R4, RZ, 0x1f ;  /* 0x00001fff040e7589 */ /* 0x00106400000e0000 */
.L_x_3970:
[----:B-1----:R-:W-:Y:S02]  /*132b0*/  ISETP.NE.AND P0, PT, R14, RZ, PT ;  /* 0x000000ff0e00720c */ /* 0x002fe40003f05270 */
[----:B------:R-:W-:-:S11]  /*132c0*/  PLOP3.LUT P6, PT, PT, PT, PT, 0x8, 0x0 ;  /* 0x000000000000781c */ /* 0x000fd60003fce170 */
[----:B------:R-:W-:Y:S05]  /*132d0*/  @P0 BRA `(.L_x_3781) ;  /* 0x00000000000c0947 */ /* 0x000fea0003800000 */
[----:B------:R-:W-:-:S03]  /*132e0*/  UMOV UR4, 0xffffffff ;  /* 0xffffffff00047882 */ /* 0x000fc60000000000 */
[----:B------:R-:W-:Y:S05]  /*132f0*/  BRA.DIV UR4, `(.L_x_3782) ;  /* 0x00000082043c7947 */ /* 0x000fea000b800000 */
[----:B------:R-:W-:-:S13]  /*13300*/  ELECT P6, URZ, PT ;  /* 0x00000000003f782f */ /* 0x000fda00038c0000 */
.L_x_3781:
        /* <DEDUP_REMOVED lines=9> */
.L_x_3973:
[----:B------:R-:W-:Y:S05]  /*133a0*/  BSYNC B1 ;  /* 0x0000000000017941 */ /* 0x000fea0003800000 */
.L_x_3783:
        /* <DEDUP_REMOVED lines=12> */
.L_x_3974:
[----:B------:R-:W-:Y:S05]  /*13470*/  BSYNC B2 ;  /* 0x0000000000027941 */ /* 0x000fea0003800000 */
.L_x_3787:
[----:B------:R-:W-:Y:S04]  /*13480*/  BSSY B2, `(.L_x_3789) ;  /* 0x0000009000027945 */ /* 0x000fe80003800000 */
[----:B------:R-:W-:Y:S05]  /*13490*/  @P2 BRA `(.L_x_3790) ;  /* 0x00000000001c2947 */ /* 0x000fea0003800000 */
[----:B------:R-:W2:Y:S01]  /*134a0*/  S2R R6, SR_TID.X ;  /* 0x0000000000067919 */ /* 0x000ea20000002100 */
[----:B0-----:R-:W-:-:S04]  /*134b0*/  IMAD.MOV.U32 R4, RZ, RZ, 0x2000 ;  /* 0x00002000ff047424 */ /* 0x001fc800078e00ff */
[----:B------:R3:W-:Y:S01]  /*134c0*/  SYNCS.ARRIVE.TRANS64 RZ, [R5+URZ+0x28c90], R4 ;  /* 0x028c900405ff79a7 */ /* 0x0007e2000800003f */
[----:B--2---:R-:W-:-:S04]  /*134d0*/  LOP3.LUT R6, R6, 0x1f, RZ, 0xc0, !PT ;  /* 0x0000001f06067812 */ /* 0x004fc800078ec0ff */
[----:B------:R-:W-:-:S13]  /*134e0*/  ISETP.NE.AND P0, PT, R6, RZ, PT ;  /* 0x000000ff0600720c */ /* 0x000fda0003f05270 */
[----:B---3--:R-:W-:Y:S05]  /*134f0*/  @!P0 BRA `(.L_x_3790) ;  /* 0x0000000000048947 */ /* 0x008fea0003800000 */
[----:B------:R-:W-:Y:S01]  /*13500*/  BPT.TRAP 0x1 ;  /* 0x000000040000795c */ /* 0x000fe20000300000 */
.L_x_3790:
[----:B------:R-:W-:Y:S05]  /*13510*/  BSYNC B2 ;  /* 0x0000000000027941 */ /* 0x000fea0003800000 */
.L_x_3789:
[----:B------:R-:W2:Y:S01]  /*13520*/  LDL R6, [R1+0x10] ;  /* 0x0000100001067983 */ /* 0x000ea20000100800 */
[----:B------:R-:W-:Y:S01]  /*13530*/  IMAD.MOV.U32 R11, RZ, RZ, RZ ;  /* 0x000000ffff0b7224 */ /* 0x000fe200078e00ff */
[----:B------:R-:W-:Y:S01]  /*13540*/  UIADD3 UR4, UP0, UR38, 0x570, URZ ;  /* 0x0000057026047890 */ /* 0x000fe2000ff1e03f */
[----:B0-----:R-:W-:Y:S01]  /*13550*/  IMAD R4, R8, 0x40, R0 ;  /* 0x0000004008047824 */ /* 0x001fe200078e0200 */
[----:B------:R-:W-:Y:S01]  /*13560*/  PLOP3.LUT P0, PT, PT, PT, PT, 0x80, 0x0 ;  /* 0x000000000000781c */ /* 0x000fe20003f0f070 */
[----:B------:R-:W-:Y:S01]  /*13570*/  VIADD R7, R5, 0x28c90 ;  /* 0x00028c9005077836 */ /* 0x000fe20000000000 */
[----:B------:R-:W-:Y:S01]  /*13580*/  R2UR UR10, R11 ;  /* 0x000000000b0a72ca */ /* 0x000fe200000e0000 */
[----:B------:R-:W-:Y:S01]  /*13590*/  VIADD R4, R4, 0xffffffc0 ;  /* 0xffffffc004047836 */ /* 0x000fe20000000000 */
[----:B------:R-:W-:Y:S01]  /*135a0*/  UIADD3.X UR5, URZ, UR39, URZ, UP0, !UPT ;  /* 0x000000273f057290 */ /* 0x000fe200087fe43f */
[----:B------:R-:W-:Y:S01]  /*135b0*/  UMOV UR6, 0x0 ;  /* 0x0000000000067882 */ /* 0x000fe20000000000 */
[----:B------:R-:W-:Y:S01]  /*135c0*/  UMOV UR7, 0x12f00000 ;  /* 0x12f0000000077882 */ /* 0x000fe20000000000 */
[----:B--2---:R-:W-:-:S04]  /*135d0*/  IMAD R6, R6, 0x2000, R18 ;  /* 0x0000200006067824 */ /* 0x004fc800078e0212 */
[----:B------:R-:W-:-:S07]  /*135e0*/  VIADD R6, R6, 0x22400 ;  /* 0x0002240006067836 */ /* 0x000fce0000000000 */
.L_x_3791:
        /* <DEDUP_REMOVED lines=13> */
.L_x_3975:
[----:B------:R-:W-:Y:S05]  /*136c0*/  BSYNC B2 ;  /* 0x0000000000027941 */ /* 0x000fea0003800000 */
.L_x_3792:
[----:B------:R-:W-:Y:S01]  /*136d0*/  BSSY B2, `(.L_x_3794) ;  /* 0x000000b000027945 */ /* 0x000fe20003800000 */
[----:B------:R-:W-:Y:S02]  /*136e0*/  IMAD.MOV.U32 R12, RZ, RZ, 0x0 ;  /* 0x00000000ff0c7424 */ /* 0x000fe400078e00ff */
[----:B------:R-:W-:Y:S01]  /*136f0*/  IMAD.MOV.U32 R13, RZ, RZ, 0x12f00000 ;  /* 0x12f00000ff0d7424 */ /* 0x000fe200078e00ff */
[----:B------:R-:W-:Y:S06]  /*13700*/  @P2 BRA `(.L_x_3795) ;  /* 0x00000000001c2947 */ /* 0x000fec0003800000 */
[----:B------:R-:W2:Y:S01]  /*13710*/  S2R R7, SR_TID.X ;  /* 0x0000000000077919 */ /* 0x000ea20000002100 */
[----:B------:R-:W-:-:S04]  /*13720*/  IMAD.MOV.U32 R6, RZ, RZ, 0x10000 ;  /* 0x00010000ff067424 */ /* 0x000fc800078e00ff */
[----:B------:R3:W-:Y:S01]  /*13730*/  SYNCS.ARRIVE.TRANS64 RZ, [R5+URZ+0x28cb0], R6 ;  /* 0x028cb00605ff79a7 */ /* 0x0007e2000800003f */
[----:B--2---:R-:W-:-:S04]  /*13740*/  LOP3.LUT R7, R7, 0x1f, RZ, 0xc0, !PT ;  /* 0x0000001f07077812 */ /* 0x004fc800078ec0ff */
[----:B------:R-:W-:-:S13]  /*13750*/  ISETP.NE.AND P0, PT, R7, RZ, PT ;  /* 0x000000ff0700720c */ /* 0x000fda0003f05270 */
[----:B---3--:R-:W-:Y:S05]  /*13760*/  @!P0 BRA `(.L_x_3795) ;  /* 0x0000000000048947 */ /* 0x008fea0003800000 */
[----:B------:R-:W-:Y:S01]  /*13770*/  BPT.TRAP 0x1 ;  /* 0x000000040000795c */ /* 0x000fe20000300000 */
.L_x_3795:
[----:B------:R-:W-:Y:S05]  /*13780*/  BSYNC B2 ;  /* 0x0000000000027941 */ /* 0x000fea0003800000 */
.L_x_3794:
[----:B------:R-:W2:Y:S01]  /*13790*/  LDL R6, [R1+0x10] ;  /* 0x0000100001067983 */ /* 0x000ea20000100800 */
[----:B------:R-:W-:Y:S01]  /*137a0*/  R2UR UR10, R11 ;  /* 0x000000000b0a72ca */ /* 0x000fe200000e0000 */
[----:B------:R-:W-:Y:S01]  /*137b0*/  UIADD3 UR4, UP0, UR38, 0x670, URZ ;  /* 0x0000067026047890 */ /* 0x000fe2000ff1e03f */
[----:B------:R-:W-:Y:S01]  /*137c0*/  R2UR UR6, R12 ;  /* 0x000000000c0672ca */ /* 0x000fe200000e0000 */
[----:B01----:R-:W-:Y:S01]  /*137d0*/  VIADD R5, R5, 0x28cb0 ;  /* 0x00028cb005057836 */ /* 0x003fe20000000000 */
[----:B------:R-:W-:Y:S01]  /*137e0*/  R2UR UR7, R13 ;  /* 0x000000000d0772ca */ /* 0x000fe200000e0000 */
[----:B------:R-:W-:Y:S01]  /*137f0*/  UIADD3.X UR5, URZ, UR39, URZ, UP0, !UPT ;  /* 0x000000273f057290 */ /* 0x000fe200087fe43f */
[----:B------:R-:W-:Y:S01]  /*13800*/  PLOP3.LUT P0, PT, PT, PT, PT, 0x80, 0x0 ;  /* 0x000000000000781c */ /* 0x000fe20003f0f070 */
[----:B--2---:R-:W-:-:S04]  /*13810*/  IMAD R6, R6, 0x10000, R18 ;  /* 0x0001000006067824 */ /* 0x004fc800078e0212 */
[----:B------:R-:W-:-:S08]  /*13820*/  VIADD R7, R6, 0x400 ;  /* 0x0000040006077836 */ /* 0x000fd00000000000 */
.L_x_3796:
        /* <DEDUP_REMOVED lines=15> */
.L_x_3797:
        /* <DEDUP_REMOVED lines=15> */
.L_x_3798:
        /* <DEDUP_REMOVED lines=15> */
.L_x_3799:
        /* <DEDUP_REMOVED lines=15> */
.L_x_3800:
        /* <DEDUP_REMOVED lines=15> */
.L_x_3801:
        /* <DEDUP_REMOVED lines=15> */
.L_x_3802:
        /* <DEDUP_REMOVED lines=15> */
.L_x_3803:
        /* <DEDUP_REMOVED lines=10> */
.L_x_3786:
[----:B------:R-:W-:Y:S05]  /*13f60*/  BSYNC B1 ;  /* 0x0000000000017941 */ /* 0x000fea0003800000 */
.L_x_3785:
[----:B------:R-:W2:Y:S04]  /*13f70*/  LDL.LU R9, [R1+0x10] ;  /* 0x0000100001097983 */ /* 0x000ea80000300800 */
[----:B------:R-:W3:Y:S01]  /*13f80*/  LDL.LU R7, [R1+0x18] ;  /* 0x0000180001077983 */ /* 0x000ee20000300800 */
[----:B0-----:R-:W-:Y:S01]  /*13f90*/  VIADD R4, R8, 0xfffffffe ;  /* 0xfffffffe08047836 */ /* 0x001fe20000000000 */
[----:B------:R-:W-:-:S04]  /*13fa0*/  PLOP3.LUT P0, PT, PT, PT, PT, 0x8, 0x0 ;  /* 0x000000000000781c */ /* 0x000fc80003f0e170 */
[----:B------:R-:W-:Y:S01]  /*13fb0*/  ISETP.GE.AND P3, PT, R4, R3, PT ;  /* 0x000000030400720c */ /* 0x000fe20003f66270 */
[----:B--2---:R-:W-:-:S05]  /*13fc0*/  VIADD R5, R9, 0x1 ;  /* 0x0000000109057836 */ /* 0x004fca0000000000 */
[----:B------:R-:W-:-:S04]  /*13fd0*/  ISETP.NE.AND P2, PT, R5, 0x2, PT ;  /* 0x000000020500780c */ /* 0x000fc80003f45270 */
[----:B------:R-:W-:Y:S02]  /*13fe0*/  SEL R6, RZ, 0x1, P2 ;  /* 0x00000001ff067807 */ /* 0x000fe40001000000 */
[----:B------:R-:W-:Y:S02]  /*13ff0*/  SEL R5, R5, RZ, P2 ;  /* 0x000000ff05057207 */ /* 0x000fe40001000000 */
[----:B---3--:R-:W-:-:S03]  /*14000*/  LOP3.LUT R7, R7, R6, RZ, 0x3c, !PT ;  /* 0x0000000607077212 */ /* 0x008fc600078e3cff */
[----:B------:R1:W-:Y:S04]  /*14010*/  STL [R1+0x10], R5 ;  /* 0x0000100501007387 */ /* 0x0003e80000100800 */
[----:B------:R1:W-:Y:S01]  /*14020*/  STL [R1+0x18], R7 ;  /* 0x0000180701007387 */ /* 0x0003e20000100800 */
[----:B------:R-:W-:Y:S05]  /*14030*/  @!P3 BRA `(.L_x_3779) ;  /* 0x0000000c0020b947 */ /* 0x000fea0003800000 */
.L_x_3823:
[----:B------:R-:W-:Y:S05]  /*14040*/  YIELD ;  /* 0x0000000000007946 */ /* 0x000fea0003800000 */
[----:B------:R-:W-:Y:S04]  /*14050*/  BSSY B1, `(.L_x_3804) ;  /* 0x00000ba000017945 */ /* 0x000fe80003800000 */
[----:B--2---:R-:W-:Y:S05]  /*14060*/  @!P6 BRA `(.L_x_3805) ;  /* 0x0000000800e0e947 */ /* 0x004fea0003800000 */
[----:B-1----:R-:W2:Y:S04]  /*14070*/  LDL R5, [R1+0x10] ;  /* 0x0000100001057983 */ /* 0x002ea80000100800 */
        /* <DEDUP_REMOVED lines=9> */
.L_x_3976:
[----:B------:R-:W-:Y:S05]  /*14110*/  BSYNC B2 ;  /* 0x0000000000027941 */ /* 0x000fea0003800000 */
.L_x_3806:
        /* <DEDUP_REMOVED lines=9> */
.L_x_3809:
[----:B------:R-:W-:Y:S05]  /*141b0*/  BSYNC B2 ;  /* 0x0000000000027941 */ /* 0x000fea0003800000 */
.L_x_3808:
[----:B------:R-:W2:Y:S01]  /*141c0*/  LDL R7, [R1+0x10] ;  /* 0x0000100001077983 */ /* 0x000ea20000100800 */
[----:B------:R-:W-:Y:S01]  /*141d0*/  IMAD.MOV.U32 R11, RZ, RZ, RZ ;  /* 0x000000ffff0b7224 */ /* 0x000fe200078e00ff */
[----:B------:R-:W-:Y:S01]  /*141e0*/  UIADD3 UR4, UP0, UR38, 0x570, URZ ;  /* 0x0000057026047890 */ /* 0x000fe2000ff1e03f */
[----:B------:R-:W-:Y:S01]  /*141f0*/  PLOP3.LUT P2, PT, PT, PT, PT, 0x80, 0x0 ;  /* 0x000000000000781c */ /* 0x000fe20003f4f070 */
[----:B------:R-:W-:Y:S01]  /*14200*/  IMAD R8, R4, 0x40, R0 ;  /* 0x0000004004087824 */ /* 0x000fe200078e0200 */
[----:B------:R-:W-:Y:S01]  /*14210*/  UMOV UR6, 0x0 ;  /* 0x0000000000067882 */ /* 0x000fe20000000000 */
[----:B------:R-:W-:Y:S01]  /*14220*/  R2UR UR10, R11 ;  /* 0x000000000b0a72ca */ /* 0x000fe200000e0000 */
[----:B------:R-:W-:Y:S01]  /*14230*/  VIADD R9, R5, 0x28c90 ;  /* 0x00028c9005097836 */ /* 0x000fe20000000000 */
[----:B------:R-:W-:Y:S01]  /*14240*/  UIADD3.X UR5, URZ, UR39, URZ, UP0, !UPT ;  /* 0x000000273f057290 */ /* 0x000fe200087fe43f */
[----:B------:R-:W-:Y:S01]  /*14250*/  UMOV UR7, 0x12f00000 ;  /* 0x12f0000000077882 */ /* 0x000fe20000000000 */
[----:B--2---:R-:W-:-:S04]  /*14260*/  IMAD R7, R7, 0x2000, R18 ;  /* 0x0000200007077824 */ /* 0x004fc800078e0212 */
[----:B------:R-:W-:-:S07]  /*14270*/  VIADD R7, R7, 0x22400 ;  /* 0x0002240007077836 */ /* 0x000fce0000000000 */
.L_x_3810:
        /* <DEDUP_REMOVED lines=13> */
.L_x_3977:
[----:B------:R-:W-:Y:S05]  /*14350*/  BSYNC B2 ;  /* 0x0000000000027941 */ /* 0x000fea0003800000 */
.L_x_3811:
[----:B------:R-:W-:Y:S01]  /*14360*/  BSSY B2, `(.L_x_3813) ;  /* 0x000000b000027945 */ /* 0x000fe20003800000 */
[----:B------:R-:W-:Y:S02]  /*14370*/  IMAD.MOV.U32 R12, RZ, RZ, 0x0 ;  /* 0x00000000ff0c7424 */ /* 0x000fe400078e00ff */
[----:B------:R-:W-:Y:S01]  /*14380*/  IMAD.MOV.U32 R13, RZ, RZ, 0x12f00000 ;  /* 0x12f00000ff0d7424 */ /* 0x000fe200078e00ff */
[----:B------:R-:W-:Y:S06]  /*14390*/  @P3 BRA `(.L_x_3814) ;  /* 0x00000000001c3947 */ /* 0x000fec0003800000 */
[----:B------:R-:W2:Y:S01]  /*143a0*/  S2R R7, SR_TID.X ;  /* 0x0000000000077919 */ /* 0x000ea20000002100 */
[----:B01----:R-:W-:-:S04]  /*143b0*/  IMAD.MOV.U32 R6, RZ, RZ, 0x10000 ;  /* 0x00010000ff067424 */ /* 0x003fc800078e00ff */
[----:B------:R3:W-:Y:S01]  /*143c0*/  SYNCS.ARRIVE.TRANS64 RZ, [R5+URZ+0x28cb0], R6 ;  /* 0x028cb00605ff79a7 */ /* 0x0007e2000800003f */
[----:B--2---:R-:W-:-:S04]  /*143d0*/  LOP3.LUT R7, R7, 0x1f, RZ, 0xc0, !PT ;  /* 0x0000001f07077812 */ /* 0x004fc800078ec0ff */
[----:B------:R-:W-:-:S13]  /*143e0*/  ISETP.NE.AND P2, PT, R7, RZ, PT ;  /* 0x000000ff0700720c */ /* 0x000fda0003f45270 */
[----:B---3--:R-:W-:Y:S05]  /*143f0*/  @!P2 BRA `(.L_x_3814) ;  /* 0x000000000004a947 */ /* 0x008fea0003800000 */
[----:B------:R-:W-:Y:S01]  /*14400*/  BPT.TRAP 0x1 ;  /* 0x000000040000795c */ /* 0x000fe20000300000 */
.L_x_3814:
[----:B------:R-:W-:Y:S05]  /*14410*/  BSYNC B2 ;  /* 0x0000000000027941 */ /* 0x000fea0003800000 */
.L_x_3813:
[----:B01----:R-:W2:Y:S01]  /*14420*/  LDL R6, [R1+0x10] ;  /* 0x0000100001067983 */ /* 0x003ea20000100800 */
        /* <DEDUP_REMOVED lines=9> */
.L_x_3815:
        /* <DEDUP_REMOVED lines=15> */
.L_x_3816:
        /* <DEDUP_REMOVED lines=15> */
.L_x_3817:
        /* <DEDUP_REMOVED lines=15> */
.L_x_3818:
        /* <DEDUP_REMOVED lines=15> */
.L_x_3819:
        /* <DEDUP_REMOVED lines=15> */
.L_x_3820:
        /* <DEDUP_REMOVED lines=15> */
.L_x_3821:
        /* <DEDUP_REMOVED lines=15> */
.L_x_3822:
        /* <DEDUP_REMOVED lines=10> */
.L_x_3805:
[----:B------:R-:W-:Y:S05]  /*14bf0*/  BSYNC B1 ;  /* 0x0000000000017941 */ /* 0x000fea0003800000 */
.L_x_3804:
[----:B------:R-:W2:Y:S04]  /*14c00*/  LDL.LU R9, [R1+0x10] ;  /* 0x0000100001097983 */ /* 0x000ea80000300800 */
[----:B-1----:R-:W3:Y:S01]  /*14c10*/  LDL.LU R7, [R1+0x18] ;  /* 0x0000180001077983 */ /* 0x002ee20000300800 */
[C---:B------:R-:W-:Y:S01]  /*14c20*/  ISETP.GT.AND P3, PT, R4.reuse, R3, PT ;  /* 0x000000030400720c */ /* 0x040fe20003f64270 */
[----:B------:R-:W-:Y:S02]  /*14c30*/  VIADD R4, R4, 0xffffffff ;  /* 0xffffffff04047836 */ /* 0x000fe40000000000 */
[----:B--2---:R-:W-:-:S05]  /*14c40*/  VIADD R5, R9, 0x1 ;  /* 0x0000000109057836 */ /* 0x004fca0000000000 */
[----:B------:R-:W-:-:S04]  /*14c50*/  ISETP.NE.AND P2, PT, R5, 0x2, PT ;  /* 0x000000020500780c */ /* 0x000fc80003f45270 */
[----:B------:R-:W-:Y:S02]  /*14c60*/  SEL R6, RZ, 0x1, P2 ;  /* 0x00000001ff067807 */ /* 0x000fe40001000000 */
[----:B------:R-:W-:Y:S02]  /*14c70*/  SEL R5, R5, RZ, P2 ;  /* 0x000000ff05057207 */ /* 0x000fe40001000000 */
[----:B---3--:R-:W-:-:S05]  /*14c80*/  LOP3.LUT R7, R7, R6, RZ, 0x3c, !PT ;  /* 0x0000000607077212 */ /* 0x008fca00078e3cff */
[----:B------:R2:W-:Y:S04]  /*14c90*/  STL [R1+0x18], R7 ;  /* 0x0000180701007387 */ /* 0x0005e80000100800 */
[----:B------:R2:W-:Y:S01]  /*14ca0*/  STL [R1+0x10], R5 ;  /* 0x0000100501007387 */ /* 0x0005e20000100800 */
[----:B------:R-:W-:Y:S05]  /*14cb0*/  @P3 BRA `(.L_x_3823) ;  /* 0xfffffff000e03947 */ /* 0x000fea000383ffff */
.L_x_3779:
[----:B------:R-:W-:Y:S05]  /*14cc0*/  BSYNC B0 ;  /* 0x0000000000007941 */ /* 0x000fea0003800000 */
.L_x_3778:
[----:B-12---:R1:W5:Y:S01]  /*14cd0*/  LDL R7, [R1+0x34] ;  /* 0x0000340001077983 */ /* 0x0063620000100800 */
[----:B------:R-:W-:Y:S05]  /*14ce0*/  @!P0 WARPSYNC.ALL ;  /* 0x0000000000008948 */ /* 0x000fea0003800000 */
[----:B------:R1:W-:Y:S01]  /*14cf0*/  STL [R1+0x3c], RZ ;  /* 0x00003cff01007387 */ /* 0x0003e20000100800 */
[----:B------:R-:W-:Y:S01]  /*14d00*/  BSSY B0, `(.L_x_3824) ;  /* 0x0000020000007945 */ /* 0x000fe20003800000 */
[----:B------:R-:W-:Y:S06]  /*14d10*/  @!P0 BAR.SYNC.DEFER_BLOCKING 0xc, 0x180 ;  /* 0x0306000000008b1d */ /* 0x000fec0000010000 */
[----:B-1----:R-:W-:Y:S05]  /*14d20*/  @!P1 BRA `(.L_x_3825) ;  /* 0x0000000000749947 */ /* 0x002fea0003800000 */
        /* <DEDUP_REMOVED lines=29> */
.L_x_3825:
[----:B------:R-:W-:Y:S05]  /*14f00*/  BSYNC B0 ;  /* 0x0000000000007941 */ /* 0x000fea0003800000 */
.L_x_3824:
        /* <DEDUP_REMOVED lines=13> */
[----:B------:R-:W1:Y:S01]  /*14fe0*/  S2R R3, SR_LANEID ;  /* 0x0000000000037919 */ /* 0x000e620000000000 */
[----:B------:R-:W-:Y:S02]  /*14ff0*/  VOTEU.ANY UR4, UPT, PT ;  /* 0x0000000000047886 */ /* 0x000fe400038e0100 */
[----:B------:R-:W1:Y:S08]  /*15000*/  FLO.U32 R0, UR4 ;  /* 0x0000000400007d00 */ /* 0x000e7000080e0000 */
[----:B------:R-:W2:Y:S01]  /*15010*/  POPC R5, UR4 ;  /* 0x0000000400057d09 */ /* 0x000ea20008000000 */
[----:B-1----:R-:W-:-:S02]  /*15020*/  ISETP.EQ.U32.AND P0, PT, R0, R3, PT ;  /* 0x000000030000720c */ /* 0x002fc40003f02070 */
[----:B------:R-:W2:Y:S11]  /*15030*/  LDC.64 R2, c[0x0][0xc60] ;  /* 0x00031800ff027b82 */ /* 0x000eb60000000a00 */
[----:B--2---:R-:W2:Y:S01]  /*15040*/  @P0 ATOMG.E.ADD.STRONG.GPU PT, R3, desc[UR40][R2.64], R5 ;  /* 0x00000005020309a8 */ /* 0x004ea200081ee1e8 */
[----:B------:R-:W1:Y:S02]  /*15050*/  S2R R4, SR_LTMASK ;  /* 0x0000000000047919 */ /* 0x000e640000003900 */
[----:B-1----:R-:W-:-:S04]  /*15060*/  LOP3.LUT R4, R4, UR4, RZ, 0xc0, !PT ;  /* 0x0000000404047c12 */ /* 0x002fc8000f8ec0ff */
[----:B------:R-:W1:Y:S01]  /*15070*/  POPC R7, R4 ;  /* 0x0000000400077309 */ /* 0x000e620000000000 */
[----:B--2---:R-:W1:Y:S02]  /*15080*/  SHFL.IDX PT, R0, R3, R0, 0x1f ;  /* 0x00001f0003007589 */ /* 0x004e6400000e0000 */
[----:B-1----:R-:W-:-:S05]  /*15090*/  IADD3 R0, R0, UR36, R7 ;  /* 0x0000002400007c10 */ /* 0x002fca000fffe007 */
[----:B------:R1:W-:Y:S01]  /*150a0*/  STL [R1], R0 ;  /* 0x0000000001007387 */ /* 0x0003e20000100800 */
[----:B------:R-:W-:Y:S05]  /*150b0*/  BRA `(.L_x_3828) ;  /* 0x0000004800607947 */ /* 0x000fea0003800000 */
.L_x_3827:
        /* <DEDUP_REMOVED lines=16> */
[----:B0-----:R-:W-:Y:S02]  /*151c0*/  IMAD.MOV.U32 R12, RZ, RZ, 0x1 ;  /* 0x00000001ff0c7424 */ /* 0x001fe400078e00ff */
[----:B------:R-:W-:-:S07]  /*151d0*/  IMAD.MOV.U32 R13, RZ, RZ, RZ ;  /* 0x000000ffff0d7224 */ /* 0x000fce00078e00ff */
[----:B------:R-:W-:-:S07]  /*151e0*/  LEPC R20, `(.L_x_3830) ;  /* 0x000000001014794e */ /* 0x000fce0000000000 */
[----:B-1----:R-:W-:Y:S05]  /*151f0*/  CALL.ABS.NOINC R2 ;  /* 0x0000000002007343 */ /* 0x002fea0003c00000 */
.L_x_3830:
[----:B------:R-:W-:Y:S05]  /*15200*/  BSYNC B6 ;  /* 0x0000000000067941 */ /* 0x000fea0003800000 */
.L_x_3829:
        /* <DEDUP_REMOVED lines=16> */
[----:B0-----:R-:W-:Y:S02]  /*15310*/  IMAD.MOV.U32 R12, RZ, RZ, 0x1 ;  /* 0x00000001ff0c7424 */ /* 0x001fe400078e00ff */
[----:B-1----:R-:W-:-:S07]  /*15320*/  IMAD.MOV.U32 R13, RZ, RZ, RZ ;  /* 0x000000ffff0d7224 */ /* 0x002fce00078e00ff */
[----:B------:R-:W-:-:S07]  /*15330*/  LEPC R20, `(.L_x_3833) ;  /* 0x000000001014794e */ /* 0x000fce0000000000 */
[----:B--2---:R-:W-:Y:S05]  /*15340*/  CALL.ABS.NOINC R2 ;  /* 0x0000000002007343 */ /* 0x004fea0003c00000 */
.L_x_3833:
        /* <DEDUP_REMOVED lines=16> */
.L_x_3832:
[----:B------:R-:W-:Y:S05]  /*15450*/  BSYNC B6 ;  /* 0x0000000000067941 */ /* 0x000fea0003800000 */
.L_x_3831:
[----:B------:R-:W2:Y:S01]  /*15460*/  LDL.LU R4, [R1+0x1c] ;  /* 0x00001c0001047983 */ /* 0x000ea20000300800 */
[----:B------:R-:W-:-:S03]  /*15470*/  ULDC.64 UR4, c[0x0][0x9f8] ;  /* 0x00027e0000047ab9 */ /* 0x000fc60000000a00 */
[----:B------:R-:W3:Y:S01]  /*15480*/  LDL R7, [R1+0x8] ;  /* 0x0000080001077983 */ /* 0x000ee20000100800 */
[----:B------:R-:W-:-:S03]  /*15490*/  ISETP.NE.U32.AND P0, PT, RZ, UR4, PT ;  /* 0x00000004ff007c0c */ /* 0x000fc6000bf05070 */
[----:B------:R-:W4:Y:S01]  /*154a0*/  LDL R0, [R1+0x38] ;  /* 0x0000380001007983 */ /* 0x000f220000100800 */
[----:B------:R-:W-:-:S13]  /*154b0*/  ISETP.NE.AND.EX P0, PT, RZ, UR5, PT, P0 ;  /* 0x00000005ff007c0c */ /* 0x000fda000bf05300 */
[----:B------:R-:W-:-:S04]  /*154c0*/  @P0 IADD3 R2, P1, R17, UR4, RZ ;  /* 0x0000000411020c10 */ /* 0x000fc8000ff3e0ff */
[----:B--2---:R-:W-:Y:S01]  /*154d0*/  @P0 IADD3.X R3, R4, UR5, RZ, P1, !PT ;  /* 0x0000000504030c10 */ /* 0x004fe20008ffe4ff */
[----:B------:R-:W-:-:S04]  /*154e0*/  ULDC.64 UR4, c[0x0][0xa08] ;  /* 0x0002820000047ab9 */ /* 0x000fc80000000a00 */
[----:B---3--:R1:W2:Y:S02]  /*154f0*/  @P0 LDG.E R7, desc[UR40][R2.64] ;  /* 0x0000002802070981 */ /* 0x0082a4000c1e1900 */
[----:B-1----:R-:W1:Y:S01]  /*15500*/  LDC.64 R2, c[0x0][0x418] ;  /* 0x00010600ff027b82 */ /* 0x002e620000000a00 */
[----:B----4-:R-:W-:Y:S01]  /*15510*/  VIADD R0, R0, 0xffffffff ;  /* 0xffffffff00007836 */ /* 0x010fe20000000000 */
        /* <DEDUP_REMOVED lines=11> */
[----:B0-----:R0:W1:Y:S02]  /*155d0*/  SHFL.IDX PT, R14, R4, RZ, 0x1f ;  /* 0x00001fff040e7589 */ /* 0x00106400000e0000 */
.L_x_3980:
        /* <DEDUP_REMOVED lines=11> */
.L_x_3983:
        /* <DEDUP_REMOVED lines=24> */
.L_x_3837:
[----:B-1----:R-:W2:Y:S01]  /*15810*/  LDL R2, [R1+0x14] ;  /* 0x0000140001027983 */ /* 0x002ea20000100800 */
[----:B0-----:R-:W-:Y:S01]  /*15820*/  IMAD R0, R19, 0x8, R18 ;  /* 0x0000000813007824 */ /* 0x001fe200078e0212 */
[----:B--2---:R-:W-:-:S04]  /*15830*/  SHF.L.U32 R2, R2, 0x1f, RZ ;  /* 0x0000001f02027819 */ /* 0x004fc800000006ff */
[----:B------:R-:W0:Y:S02]  /*15840*/  SYNCS.PHASECHK.TRANS64.TRYWAIT P0, [R0+URZ+0x28c40], R2 ;  /* 0x028c4002000075a7 */ /* 0x000e24000800017f */
[----:B0-----:R-:W-:Y:S05]  /*15850*/  @!P0 BRA `(.L_x_3838) ;  /* 0x0000005c00bc8947 */ /* 0x001fea0003800000 */
.L_x_3984:
        /* <DEDUP_REMOVED lines=11> */
.L_x_3839:
[----:B------:R-:W2:Y:S04]  /*15910*/  LDL R4, [R1+0x30] ;  /* 0x0000300001047983 */ /* 0x000ea80000100800 */
[----:B------:R-:W3:Y:S04]  /*15920*/  LDL R3, [R1+0x20] ;  /* 0x0000200001037983 */ /* 0x000ee80000100800 */
[----:B0-----:R-:W4:Y:S01]  /*15930*/  LDL.LU R2, [R1+0x28] ;  /* 0x0000280001027983 */ /* 0x001f220000300800 */
[----:B------:R-:W-:Y:S01]  /*15940*/  R2UR UR9, R0 ;  /* 0x00000000000972ca */ /* 0x000fe200000e0000 */
[----:B------:R-:W-:Y:S01]  /*15950*/  IMAD R0, R19, 0x2000, R18 ;  /* 0x0000200013007824 */ /* 0x000fe200078e0212 */
[----:B------:R-:W-:Y:S01]  /*15960*/  PLOP3.LUT P0, PT, PT, PT, PT, 0x80, 0x0 ;  /* 0x000000000000781c */ /* 0x000fe20003f0f070 */
[----:B------:R-:W-:Y:S01]  /*15970*/  UIADD3 UR6, UP0, UR38, 0x370, URZ ;  /* 0x0000037026067890 */ /* 0x000fe2000ff1e03f */
[----:B------:R-:W-:Y:S01]  /*15980*/  R2UR UR12, R16 ;  /* 0x00000000100c72ca */ /* 0x000fe200000e0000 */
[----:B------:R-:W-:Y:S01]  /*15990*/  UMOV UR5, 0x14f00000 ;  /* 0x14f0000000057882 */ /* 0x000fe20000000000 */
[----:B------:R-:W-:Y:S01]  /*159a0*/  R2UR UR8, R0 ;  /* 0x00000000000872ca */ /* 0x000fe200000e0000 */
[----:B------:R-:W-:Y:S01]  /*159b0*/  UIADD3.X UR7, URZ, UR39, URZ, UP0, !UPT ;  /* 0x000000273f077290 */ /* 0x000fe200087fe43f */
[----:B-----5:R-:W-:Y:S01]  /*159c0*/  R2UR UR13, R17 ;  /* 0x00000000110d72ca */ /* 0x020fe200000e0000 */
[----:B------:R-:W-:-:S04]  /*159d0*/  UMOV UR10, URZ ;  /* 0x0000003f000a7c82 */ /* 0x000fc80008000000 */
[----:B------:R-:W-:-:S06]  /*159e0*/  UIADD3 UR9, UR9, 0x28c30, URZ ;  /* 0x00028c3009097890 */ /* 0x000fcc000fffe03f */
[----:B------:R-:W-:Y:S01]  /*159f0*/  UIADD3 UR8, UR8, 0x22400, URZ ;  /* 0x0002240008087890 */ /* 0x000fe2000fffe03f */
[----:B--2---:R-:W-:Y:S02]  /*15a00*/  R2UR UR11, R4 ;  /* 0x00000000040b72ca */ /* 0x004fe400000e0000 */
[----:B---3--:R-:W-:Y:S02]  /*15a10*/  R2UR UR4, R3 ;  /* 0x00000000030472ca */ /* 0x008fe400000e0000 */
[----:B----4-:R-:W-:-:S04]  /*15a20*/  LOP3.LUT R2, R2, 0xfffffffe, RZ, 0xc0, !PT ;  /* 0xfffffffe02027812 */ /* 0x010fc800078ec0ff */
[----:B------:R-:W-:-:S07]  /*15a30*/  @P0 LOP3.LUT R2, R2, 0x1, RZ, 0xfc, !PT ;  /* 0x0000000102020812 */ /* 0x000fce00078efcff */
[----:B------:R-:W-:Y:S01]  /*15a40*/  ULEA UR11, UR11, UR4, 0x6 ;  /* 0x000000040b0b7291 */ /* 0x000fe2000f8e303f */
[----:B------:R1:W-:Y:S02]  /*15a50*/  STL [R1+0x28], R2 ;  /* 0x0000280201007387 */ /* 0x0003e40000100800 */
[----:B------:R-:W-:-:S06]  /*15a60*/  UMOV UR4, 0x0 ;  /* 0x0000000000047882 */ /* 0x000fcc0000000000 */
[----:B------:R1:W-:Y:S01]  /*15a70*/  UTMALDG.4D [UR8], [UR6], desc[UR4] ;  /* 0x00000408060075b4 */ /* 0x0003e20008019000 */
[----:B------:R-:W-:Y:S02]  /*15a80*/  NOP ;  /* 0x0000000000007918 */ /* 0x000fe40000000000 */
.L_x_3835:
[----:B------:R-:W2:Y:S04]  /*15a90*/  LDL.LU R3, [R1+0x40] ;  /* 0x0000400001037983 */ /* 0x000ea80000300800 */
[----:B------:R-:W3:Y:S04]  /*15aa0*/  LDL.LU R5, [R1+0x2c] ;  /* 0x00002c0001057983 */ /* 0x000ee80000300800 */
[----:B0-----:R-:W4:Y:S01]  /*15ab0*/  LDL.LU R4, [R1+0x50] ;  /* 0x0000500001047983 */ /* 0x001f220000300800 */
[----:B------:R-:W-:Y:S05]  /*15ac0*/  WARPSYNC.ALL ;  /* 0x0000000000007948 */ /* 0x000fea0003800000 */
[----:B-1----:R-:W-:Y:S01]  /*15ad0*/  ULDC.64 UR6, c[0x0][0xa00] ;  /* 0x0002800000067ab9 */ /* 0x002fe20000000a00 */
        /* <DEDUP_REMOVED lines=35> */
.L_x_3841:
[----:B------:R-:W-:Y:S05]  /*15d10*/  BSYNC B6 ;  /* 0x0000000000067941 */ /* 0x000fea0003800000 */
.L_x_3840:
[----:B0-----:R-:W2:Y:S01]  /*15d20*/  LDL.LU R0, [R1+0x50] ;  /* 0x0000500001007983 */ /* 0x001ea20000300800 */
[----:B------:R-:W-:Y:S01]  /*15d30*/  ULDC.64 UR4, c[0x0][0x2d8] ;  /* 0x0000b60000047ab9 */ /* 0x000fe20000000a00 */
[----:B------:R-:W0:Y:S01]  /*15d40*/  LDC R7, c[0x0][0x448] ;  /* 0x00011200ff077b82 */ /* 0x000e220000000800 */
[----:B------:R-:W-:Y:S01]  /*15d50*/  ULDC UR6, c[0x0][0x2b8] ;  /* 0x0000ae0000067ab9 */ /* 0x000fe20000000800 */
[----:B------:R-:W3:Y:S04]  /*15d60*/  LDL.LU R4, [R1+0x40] ;  /* 0x0000400001047983 */ /* 0x000ee80000300800 */
[----:B------:R-:W3:Y:S04]  /*15d70*/  LDL.LU.64 R2, [R1+0x48] ;  /* 0x0000480001027983 */ /* 0x000ee80000300a00 */
[----:B------:R-:W4:Y:S04]  /*15d80*/  LDL.LU R5, [R1+0x2c] ;  /* 0x00002c0001057983 */ /* 0x000f280000300800 */
[----:B------:R-:W4:Y:S04]  /*15d90*/  LDL R10, [R1+0x4] ;  /* 0x00000400010a7983 */ /* 0x000f280000100800 */
[----:B------:R1:W5:Y:S01]  /*15da0*/  LDL R8, [R1+0x60] ;  /* 0x0000600001087983 */ /* 0x0003620000100800 */
[----:B0-----:R-:W-:-:S13]  /*15db0*/  ISETP.NE.AND P0, PT, R7, 0x1, PT ;  /* 0x000000010700780c */ /* 0x001fda0003f05270 */
[----:B------:R-:W0:Y:S01]  /*15dc0*/  @P0 LDC R6, c[0x0][0x450] ;  /* 0x00011400ff060b82 */ /* 0x000e220000000800 */
[----:B------:R-:W1:Y:S02]  /*15dd0*/  S2R R9, SR_TID.X ;  /* 0x0000000000097919 */ /* 0x000e640000002100 */
[----:B-1----:R-:W-:-:S05]  /*15de0*/  IMAD.SHL.U32 R9, R9, 0x8, RZ ;  /* 0x0000000809097824 */ /* 0x002fca00078e00ff */
        /* <DEDUP_REMOVED lines=17> */
[----:B------:R-:W-:-:S04]  /*15f00*/  IMAD R4, R10, 0x40, R4 ;  /* 0x000000400a047824 */ /* 0x000fc800078e0204 */
        /* <DEDUP_REMOVED lines=58> */
.L_x_3993:
        /* <DEDUP_REMOVED lines=10> */
.L_x_3843:
        /* <DEDUP_REMOVED lines=18> */
.L_x_3994:
[----:B------:R-:W-:Y:S05]  /*16470*/  BSYNC B0 ;  /* 0x0000000000007941 */ /* 0x000fea0003800000 */
.L_x_3844:
[----:B------:R-:W2:Y:S01]  /*16480*/  LDL R2, [R1+0x28] ;  /* 0x0000280001027983 */ /* 0x000ea20000100800 */
[----:B------:R-:W-:Y:S01]  /*16490*/  BSSY B0, `(.L_x_3846) ;  /* 0x0000096000007945 */ /* 0x000fe20003800000 */
[----:B--2---:R-:W-:-:S13]  /*164a0*/  LOP3.LUT P0, RZ, R2, 0x1, RZ, 0xc0, !PT ;  /* 0x0000000102ff7812 */ /* 0x004fda000780c0ff */
        /* <DEDUP_REMOVED lines=10> */
.L_x_3995:
[----:B------:R-:W-:Y:S05]  /*16550*/  BSYNC B1 ;  /* 0x0000000000017941 */ /* 0x000fea0003800000 */
.L_x_3848:
        /* <DEDUP_REMOVED lines=9> */
.L_x_3851:
[----:B------:R-:W-:Y:S05]  /*165f0*/  BSYNC B1 ;  /* 0x0000000000017941 */ /* 0x000fea0003800000 */
.L_x_3850:
        /* <DEDUP_REMOVED lines=12> */
.L_x_3852:
        /* <DEDUP_REMOVED lines=15> */
.L_x_3853:
        /* <DEDUP_REMOVED lines=15> */
.L_x_3854:
        /* <DEDUP_REMOVED lines=15> */
.L_x_3855:
        /* <DEDUP_REMOVED lines=15> */
.L_x_3856:
        /* <DEDUP_REMOVED lines=15> */
.L_x_3857:
        /* <DEDUP_REMOVED lines=15> */
.L_x_3858:
        /* <DEDUP_REMOVED lines=15> */
.L_x_3859:
        /* <DEDUP_REMOVED lines=10> */
.L_x_3847:
[----:B------:R-:W-:Y:S05]  /*16df0*/  BSYNC B0 ;  /* 0x0000000000007941 */ /* 0x000fea0003800000 */
.L_x_3846:
        /* <DEDUP_REMOVED lines=27> */
[----:B--2---:R-:W-:Y:S02]  /*16fb0*/  LOP3.LUT P2, RZ, R5, 0x1, RZ, 0xc0, !PT ;  /* 0x0000000105ff7812 */ /* 0x004fe4000784c0ff */
        /* <DEDUP_REMOVED lines=26> */
.L_x_3866:
[----:B------:R-:W-:Y:S01]  /*17160*/  IMAD R2, R19, 0x8, R18 ;  /* 0x0000000813027824 */ /* 0x000fe200078e0212 */
[----:B-1----:R-:W-:Y:S01]  /*17170*/  SHF.L.U32 R6, R9, 0x1f, RZ ;  /* 0x0000001f09067819 */ /* 0x002fe200000006ff */
[----:B------:R-:W1:Y:S01]  /*17180*/  S2R R3, SR_TID.X ;  /* 0x0000000000037919 */ /* 0x000e620000002100 */
[----:B------:R-:W-:Y:S02]  /*17190*/  BSSY B3, `(.L_x_3867) ;  /* 0x0000005000037945 */ /* 0x000fe40003800000 */
[----:B------:R-:W2:Y:S01]  /*171a0*/  SYNCS.PHASECHK.TRANS64.TRYWAIT P0, [R2+URZ+0x28c40], R6 ;  /* 0x028c4006020075a7 */ /* 0x000ea2000800017f */
[----:B-1----:R-:W-:-:S04]  /*171b0*/  LOP3.LUT R3, R3, 0x7f, RZ, 0xc0, !PT ;  /* 0x0000007f03037812 */ /* 0x002fc800078ec0ff */
[----:B------:R-:W-:Y:S01]  /*171c0*/  ISETP.NE.AND P1, PT, R3, RZ, PT ;  /* 0x000000ff0300720c */ /* 0x000fe20003f25270 */
[----:B--2---:R-:W-:-:S12]  /*171d0*/  @!P0 BRA `(.L_x_3868) ;  /* 0x0000004800e48947 */ /* 0x004fd80003800000 */
.L_x_3996:
[----:B------:R-:W-:Y:S05]  /*171e0*/  BSYNC B3 ;  /* 0x0000000000037941 */ /* 0x000fea0003800000 */
.L_x_3867:
        /* <DEDUP_REMOVED lines=9> */
.L_x_3870:
[----:B------:R-:W-:Y:S05]  /*17280*/  BSYNC B3 ;  /* 0x0000000000037941 */ /* 0x000fea0003800000 */
.L_x_3869:
        /* <DEDUP_REMOVED lines=12> */
.L_x_3871:
        /* <DEDUP_REMOVED lines=13> */
.L_x_3997:
[----:B------:R-:W-:Y:S05]  /*17420*/  BSYNC B3 ;  /* 0x0000000000037941 */ /* 0x000fea0003800000 */
.L_x_3872:
        /* <DEDUP_REMOVED lines=11> */
.L_x_3875:
[----:B------:R-:W-:Y:S05]  /*174e0*/  BSYNC B3 ;  /* 0x0000000000037941 */ /* 0x000fea0003800000 */
.L_x_3874:
        /* <DEDUP_REMOVED lines=9> */
.L_x_3876:
        /* <DEDUP_REMOVED lines=15> */
.L_x_3877:
        /* <DEDUP_REMOVED lines=15> */
.L_x_3878:
        /* <DEDUP_REMOVED lines=15> */
.L_x_3879:
        /* <DEDUP_REMOVED lines=15> */
.L_x_3880:
        /* <DEDUP_REMOVED lines=15> */
.L_x_3881:
        /* <DEDUP_REMOVED lines=15> */
.L_x_3882:
        /* <DEDUP_REMOVED lines=15> */
.L_x_3883:
        /* <DEDUP_REMOVED lines=10> */
.L_x_3865:
[----:B------:R-:W-:Y:S05]  /*17cb0*/  BSYNC B1 ;  /* 0x0000000000017941 */ /* 0x000fea0003800000 */
.L_x_3864:
[----:B------:R-:W2:Y:S02]  /*17cc0*/  LDL.LU R5, [R1+0x38] ;  /* 0x0000380001057983 */ /* 0x000ea40000300800 */
[----:B--2---:R-:W-:-:S07]  /*17cd0*/  VIADD R0, R5, 0xfffffffd ;  /* 0xfffffffd05007836 */ /* 0x004fce0000000000 */
.L_x_3863:
[----:B------:R-:W-:Y:S05]  /*17ce0*/  BSYNC B2 ;  /* 0x0000000000027941 */ /* 0x000fea0003800000 */
.L_x_3862:
[----:B------:R-:W-:Y:S01]  /*17cf0*/  VIADD R8, R8, 0xfffffffe ;  /* 0xfffffffe08087836 */ /* 0x000fe20000000000 */
[----:B------:R-:W-:-:S04]  /*17d00*/  LOP3.LUT R4, RZ, R4, RZ, 0x33, !PT ;  /* 0x00000004ff047212 */ /* 0x000fc800078e33ff */
[----:B------:R-:W-:-:S13]  /*17d10*/  ISETP.NE.AND P0, PT, R8, R4, PT ;  /* 0x000000040800720c */ /* 0x000fda0003f05270 */
[----:B------:R-:W-:Y:S05]  /*17d20*/  @!P0 BRA `(.L_x_3861) ;  /* 0x0000001800d88947 */ /* 0x000fea0003800000 */
.L_x_3924:
        /* <DEDUP_REMOVED lines=16> */
[----:B0-----:R-:W2:Y:S01]  /*17e30*/  LDL R9, [R1+0x1c] ;  /* 0x00001c0001097983 */ /* 0x001ea20000100800 */
        /* <DEDUP_REMOVED lines=18> */
.L_x_3886:
        /* <DEDUP_REMOVED lines=8> */
.L_x_3998:
[----:B------:R-:W-:Y:S05]  /*17fe0*/  BSYNC B2 ;  /* 0x0000000000027941 */ /* 0x000fea0003800000 */
.L_x_3887:
        /* <DEDUP_REMOVED lines=9> */
.L_x_3890:
[----:B------:R-:W-:Y:S05]  /*18080*/  BSYNC B2 ;  /* 0x0000000000027941 */ /* 0x000fea0003800000 */
.L_x_3889:
        /* <DEDUP_REMOVED lines=12> */
.L_x_3891:
        /* <DEDUP_REMOVED lines=13> */
.L_x_3999:
[----:B------:R-:W-:Y:S05]  /*18220*/  BSYNC B2 ;  /* 0x0000000000027941 */ /* 0x000fea0003800000 */
.L_x_3892:
[----:B------:R-:W-:Y:S01]  /*18230*/  BSSY B2, `(.L_x_3894) ;  /* 0x000000b000027945 */ /* 0x000fe20003800000 */
[----:B------:R-:W-:Y:S02]  /*18240*/  IMAD.MOV.U32 R8, RZ, RZ, 0x0 ;  /* 0x00000000ff087424 */ /* 0x000fe400078e00ff */
[----:B0-----:R-:W-:Y:S01]  /*18250*/  IMAD.MOV.U32 R9, RZ, RZ, 0x14f00000 ;  /* 0x14f00000ff097424 */ /* 0x001fe200078e00ff */
        /* <DEDUP_REMOVED lines=8> */
.L_x_3895:
[----:B------:R-:W-:Y:S05]  /*182e0*/  BSYNC B2 ;  /* 0x0000000000027941 */ /* 0x000fea0003800000 */
.L_x_3894:
        /* <DEDUP_REMOVED lines=9> */
.L_x_3896:
        /* <DEDUP_REMOVED lines=15> */
.L_x_3897:
        /* <DEDUP_REMOVED lines=15> */
.L_x_3898:
        /* <DEDUP_REMOVED lines=15> */
.L_x_3899:
        /* <DEDUP_REMOVED lines=15> */
.L_x_3900:
        /* <DEDUP_REMOVED lines=15> */
.L_x_3901:
        /* <DEDUP_REMOVED lines=15> */
.L_x_3902:
        /* <DEDUP_REMOVED lines=15> */
.L_x_3903:
        /* <DEDUP_REMOVED lines=10> */
.L_x_3885:
[----:B------:R-:W-:Y:S05]  /*18ab0*/  BSYNC B1 ;  /* 0x0000000000017941 */ /* 0x000fea0003800000 */
.L_x_3884:
[----:B------:R-:W2:Y:S01]  /*18ac0*/  LDL R5, [R1+0x28] ;  /* 0x0000280001057983 */ /* 0x000ea20000100800 */
[----:B------:R-:W-:Y:S01]  /*18ad0*/  VIADD R7, R7, 0x1 ;  /* 0x0000000107077836 */ /* 0x000fe20000000000 */
[----:B------:R-:W-:Y:S04]  /*18ae0*/  BSSY B1, `(.L_x_3904) ;  /* 0x00000d6000017945 */ /* 0x000fe80003800000 */
[----:B------:R-:W-:-:S04]  /*18af0*/  ISETP.NE.AND P0, PT, R7, 0x2, PT ;  /* 0x000000020700780c */ /* 0x000fc80003f05270 */
[----:B------:R-:W-:Y:S02]  /*18b00*/  SEL R2, RZ, 0x1, P0 ;  /* 0x00000001ff027807 */ /* 0x000fe40000000000 */
[----:B------:R-:W-:Y:S02]  /*18b10*/  SEL R19, R7, RZ, P0 ;  /* 0x000000ff07137207 */ /* 0x000fe40000000000 */
[----:B------:R-:W-:Y:S01]  /*18b20*/  LOP3.LUT R8, R6, R2, RZ, 0x3c, !PT ;  /* 0x0000000206087212 */ /* 0x000fe200078e3cff */
[----:B------:R-:W-:-:S04]  /*18b30*/  VIADD R6, R0, 0xffffffff ;  /* 0xffffffff00067836 */ /* 0x000fc80000000000 */
[----:B------:R1:W-:Y:S01]  /*18b40*/  STL [R1+0x14], R8 ;  /* 0x0000140801007387 */ /* 0x0003e20000100800 */
[----:B--2---:R-:W-:-:S13]  /*18b50*/  LOP3.LUT P2, RZ, R5, 0x1, RZ, 0xc0, !PT ;  /* 0x0000000105ff7812 */ /* 0x004fda000784c0ff */
[----:B-1----:R-:W-:Y:S05]  /*18b60*/  @!P2 BRA `(.L_x_3905) ;  /* 0x0000000c0034a947 */ /* 0x002fea0003800000 */
        /* <DEDUP_REMOVED lines=24> */
.L_x_3906:
        /* <DEDUP_REMOVED lines=8> */
.L_x_4000:
[----:B------:R-:W-:Y:S05]  /*18d70*/  BSYNC B2 ;  /* 0x0000000000027941 */ /* 0x000fea0003800000 */
.L_x_3907:
        /* <DEDUP_REMOVED lines=9> */
.L_x_3910:
[----:B------:R-:W-:Y:S05]  /*18e10*/  BSYNC B2 ;  /* 0x0000000000027941 */ /* 0x000fea0003800000 */
.L_x_3909:
        /* <DEDUP_REMOVED lines=12> */
.L_x_3911:
        /* <DEDUP_REMOVED lines=13> */
.L_x_4001:
[----:B------:R-:W-:Y:S05]  /*18fb0*/  BSYNC B2 ;  /* 0x0000000000027941 */ /* 0x000fea0003800000 */
.L_x_3912:
        /* <DEDUP_REMOVED lines=11> */
.L_x_3915:
[----:B------:R-:W-:Y:S05]  /*19070*/  BSYNC B2 ;  /* 0x0000000000027941 */ /* 0x000fea0003800000 */
.L_x_3914:
        /* <DEDUP_REMOVED lines=9> */
.L_x_3916:
        /* <DEDUP_REMOVED lines=15> */
.L_x_3917:
        /* <DEDUP_REMOVED lines=15> */
.L_x_3918:
        /* <DEDUP_REMOVED lines=15> */
.L_x_3919:
        /* <DEDUP_REMOVED lines=15> */
.L_x_3920:
        /* <DEDUP_REMOVED lines=15> */
.L_x_3921:
        /* <DEDUP_REMOVED lines=15> */
.L_x_3922:
        /* <DEDUP_REMOVED lines=15> */
.L_x_3923:
        /* <DEDUP_REMOVED lines=10> */
.L_x_3905:
[----:B------:R-:W-:Y:S05]  /*19840*/  BSYNC B1 ;  /* 0x0000000000017941 */ /* 0x000fea0003800000 */
.L_x_3904:
[----:B------:R-:W2:Y:S01]  /*19850*/  LDL R5, [R1+0x24] ;  /* 0x0000240001057983 */ /* 0x000ea20000100800 */
[----:B------:R-:W-:Y:S01]  /*19860*/  VIADD R0, R0, 0xfffffffe ;  /* 0xfffffffe00007836 */ /* 0x000fe20000000000 */
[----:B--2---:R-:W-:-:S13]  /*19870*/  ISETP.GT.AND P0, PT, R6, R5, PT ;  /* 0x000000050600720c */ /* 0x004fda0003f04270 */
[----:B------:R-:W-:Y:S05]  /*19880*/  @P0 BRA `(.L_x_3924) ;  /* 0xffffffe400280947 */ /* 0x000fea000383ffff */
.L_x_3861:
[----:B------:R-:W-:Y:S05]  /*19890*/  BSYNC B0 ;  /* 0x0000000000007941 */ /* 0x000fea0003800000 */
.L_x_3860:
        /* <DEDUP_REMOVED lines=12> */
[----:B------:R-:W-:Y:S02]  /*19960*/  VOTEU.ANY UR4, UPT, PT ;  /* 0x0000000000047886 */ /* 0x000fe400038e0100 */
[----:B------:R-:W2:Y:S08]  /*19970*/  FLO.U32 R0, UR4 ;  /* 0x0000000400007d00 */ /* 0x000eb000080e0000 */
[----:B------:R-:W3:Y:S01]  /*19980*/  POPC R5, UR4 ;  /* 0x0000000400057d09 */ /* 0x000ee20008000000 */
[----:B--2---:R-:W-:-:S02]  /*19990*/  ISETP.EQ.U32.AND P1, PT, R0, R3, PT ;  /* 0x000000030000720c */ /* 0x004fc40003f22070 */
[----:B-1----:R-:W3:Y:S11]  /*199a0*/  LDC.64 R2, c[0x0][0xc60] ;  /* 0x00031800ff027b82 */ /* 0x002ef60000000a00 */
[----:B---3--:R-:W2:Y:S01]  /*199b0*/  @P1 ATOMG.E.ADD.STRONG.GPU PT, R3, desc[UR40][R2.64], R5 ;  /* 0x00000005020319a8 */ /* 0x008ea200081ee1e8 */
[----:B------:R-:W1:Y:S02]  /*199c0*/  S2R R4, SR_LTMASK ;  /* 0x0000000000047919 */ /* 0x000e640000003900 */
[----:B-1----:R-:W-:-:S04]  /*199d0*/  LOP3.LUT R4, R4, UR4, RZ, 0xc0, !PT ;  /* 0x0000000404047c12 */ /* 0x002fc8000f8ec0ff */
[----:B------:R-:W1:Y:S01]  /*199e0*/  POPC R7, R4 ;  /* 0x0000000400077309 */ /* 0x000e620000000000 */
[----:B--2---:R-:W1:Y:S02]  /*199f0*/  SHFL.IDX PT, R0, R3, R0, 0x1f ;  /* 0x00001f0003007589 */ /* 0x004e6400000e0000 */
[----:B-1----:R-:W-:-:S05]  /*19a00*/  IADD3 R0, R0, UR36, R7 ;  /* 0x0000002400007c10 */ /* 0x002fca000fffe007 */
[----:B------:R2:W-:Y:S02]  /*19a10*/  STL [R1], R0 ;  /* 0x0000000001007387 */ /* 0x0005e40000100800 */
.L_x_3926:
[----:B------:R-:W-:Y:S05]  /*19a20*/  BSYNC B0 ;  /* 0x0000000000007941 */ /* 0x000fea0003800000 */
.L_x_3925:
[----:B------:R-:W-:-:S07]  /*19a30*/  SEL R19, R19, RZ, P0 ;  /* 0x000000ff13137207 */ /* 0x000fce0000000000 */
.L_x_3828:
[----:B------:R-:W-:Y:S05]  /*19a40*/  BSYNC B7 ;  /* 0x0000000000077941 */ /* 0x000fea0003800000 */
.L_x_3826:
[----:B-12---:R-:W2:Y:S02]  /*19a50*/  LDL R0, [R1+0x28] ;  /* 0x0000280001007983 */ /* 0x006ea40000100800 */
[----:B--2---:R-:W-:-:S13]  /*19a60*/  LOP3.LUT P0, RZ, R0, 0x2, RZ, 0xc0, !PT ;  /* 0x0000000200ff7812 */ /* 0x004fda000780c0ff */
[----:B------:R-:W-:Y:S05]  /*19a70*/  @!P0 BRA `(.L_x_3927) ;  /* 0x00000000002c8947 */ /* 0x000fea0003800000 */
[----:B------:R-:W-:Y:S05]  /*19a80*/  WARPSYNC.ALL ;  /* 0x0000000000007948 */ /* 0x000fea0003800000 */
[----:B------:R-:W1:Y:S08]  /*19a90*/  S2UR UR5, SR_CgaCtaId ;  /* 0x00000000000579c3 */ /* 0x000e700000008800 */
[----:B------:R-:W-:Y:S06]  /*19aa0*/  BAR.SYNC.DEFER_BLOCKING 0x5, 0x180 ;  /* 0x0146000000007b1d */ /* 0x000fec0000010000 */
[----:B------:R-:W-:-:S02]  /*19ab0*/  UMOV UR4, 0x400 ;  /* 0x0000040000047882 */ /* 0x000fc40000000000 */
[----:B-1----:R-:W-:-:S06]  /*19ac0*/  ULEA UR4, UR5, UR4, 0x18 ;  /* 0x0000000405047291 */ /* 0x002fcc000f8ec03f */
[----:B------:R-:W-:-:S05]  /*19ad0*/  IMAD.U32 R18, RZ, RZ, UR4 ;  /* 0x00000004ff127e24 */ /* 0x000fca000f8e00ff */
[----:B------:R-:W1:Y:S04]  /*19ae0*/  LDS.128 R4, [R18+0x28cd0] ;  /* 0x028cd00012047984 */ /* 0x000e680000000c00 */
[----:B-1----:R1:W-:Y:S04]  /*19af0*/  STL.64 [R1], R4 ;  /* 0x0000000401007387 */ /* 0x0023e80000100a00 */
[----:B------:R1:W-:Y:S01]  /*19b00*/  STL.64 [R1+0x8], R6 ;  /* 0x0000080601007387 */ /* 0x0003e20000100a00 */
[----:B------:R-:W-:Y:S06]  /*19b10*/  BAR.ARV 0x4, 0x180 ;  /* 0x0106000000007b1d */ /* 0x000fec0000002000 */
[----:B------:R-:W-:Y:S05]  /*19b20*/  BRA `(.L_x_3928) ;  /* 0x0000000c00247947 */ /* 0x000fea0003800000 */
.L_x_3927:
[----:B------:R-:W1:Y:S01]  /*19b30*/  S2R R16, SR_TID.X ;  /* 0x0000000000107919 */ /* 0x000e620000002100 */
[----:B------:R-:W-:Y:S01]  /*19b40*/  UMOV UR4, 0xffffffff ;  /* 0xffffffff00047882 */ /* 0x000fe20000000000 */
[----:B-1----:R-:W-:-:S04]  /*19b50*/  LOP3.LUT R16, R16, 0x1f, RZ, 0xc0, !PT ;  /* 0x0000001f10107812 */ /* 0x002fc800078ec0ff */
[----:B------:R-:W-:Y:S01]  /*19b60*/  ISETP.NE.AND P0, PT, R16, 0x1f, PT ;  /* 0x0000001f1000780c */ /* 0x000fe20003f05270 */
[----:B------:R-:W-:-:S12]  /*19b70*/  BRA.DIV UR4, `(.L_x_3929) ;  /* 0x0000002204f47947 */ /* 0x000fd8000b800000 */
[----:B------:R-:W2:Y:S01]  /*19b80*/  LDL.LU R2, [R1] ;  /* 0x0000000001027983 */ /* 0x000ea20000300800 */
[----:B------:R-:W-:-:S03]  /*19b90*/  ULDC UR4, c[0x0][0xc3c] ;  /* 0x00030f0000047ab9 */ /* 0x000fc60000000800 */
[----:B------:R-:W3:Y:S01]  /*19ba0*/  LDL R4, [R1+0xc] ;  /* 0x00000c0001047983 */ /* 0x000ee20000100800 */
[----:B--2---:R-:W-:Y:S02]  /*19bb0*/  IMAD.MOV.U32 R10, RZ, RZ, R2 ;  /* 0x000000ffff0a7224 */ /* 0x004fe400078e0002 */
[----:B---3--:R-:W-:-:S05]  /*19bc0*/  IMAD.IADD R0, R4, 0x1, R16 ;  /* 0x0000000104007824 */ /* 0x008fca00078e0210 */
[----:B------:R-:W-:-:S13]  /*19bd0*/  ISETP.GE.OR P1, PT, R0, UR4, !P0 ;  /* 0x0000000400007c0c */ /* 0x000fda000c726670 */
[----:B------:R-:W1:Y:S08]  /*19be0*/  @!P1 LDC.64 R2, c[0x0][0xc80] ;  /* 0x00032000ff029b82 */ /* 0x000e700000000a00 */
[----:B------:R-:W2:Y:S01]  /*19bf0*/  @!P1 LDC.64 R4, c[0x0][0xc78] ;  /* 0x00031e00ff049b82 */ /* 0x000ea20000000a00 */
[----:B-1----:R-:W-:-:S05]  /*19c00*/  @!P1 IMAD.WIDE R2, R0, 0x4, R2 ;  /* 0x0000000400029825 */ /* 0x002fca00078e0202 */
[----:B------:R2:W3:Y:S02]  /*19c10*/  @!P1 LDG.E R6, desc[UR40][R2.64] ;  /* 0x0000002802069981 */ /* 0x0004e4000c1e1900 */
[----:B--2---:R-:W-:-:S06]  /*19c20*/  @!P1 IMAD.WIDE R2, R0, 0x4, R4 ;  /* 0x0000000400029825 */ /* 0x004fcc00078e0204 */
[----:B------:R-:W2:Y:S01]  /*19c30*/  @!P1 LDG.E R2, desc[UR40][R2.64] ;  /* 0x0000002802029981 */ /* 0x000ea2000c1e1900 */
[----:B------:R-:W-:Y:S01]  /*19c40*/  IMAD.MOV.U32 R5, RZ, RZ, RZ ;  /* 0x000000ffff057224 */ /* 0x000fe200078e00ff */
[C---:B------:R-:W-:Y:S01]  /*19c50*/  ISETP.GE.U32.AND P2, PT, R16.reuse, 0x2, PT ;  /* 0x000000021000780c */ /* 0x040fe20003f46070 */
[----:B------:R-:W-:Y:S01]  /*19c60*/  IMAD.MOV.U32 R8, RZ, RZ, RZ ;  /* 0x000000ffff087224 */ /* 0x000fe200078e00ff */
[C---:B------:R-:W-:Y:S01]  /*19c70*/  ISETP.GE.U32.AND P3, PT, R16.reuse, 0x4, PT ;  /* 0x000000041000780c */ /* 0x040fe20003f66070 */
[----:B------:R-:W-:Y:S01]  /*19c80*/  SHFL.IDX PT, R0, R10, RZ, 0x1f ;  /* 0x00001fff0a007589 */ /* 0x000fe200000e0000 */
[C---:B------:R-:W-:Y:S02]  /*19c90*/  ISETP.GE.U32.AND P4, PT, R16.reuse, 0x8, PT ;  /* 0x000000081000780c */ /* 0x040fe40003f86070 */
[----:B------:R-:W-:Y:S01]  /*19ca0*/  ISETP.GE.U32.AND P5, PT, R16, 0x10, PT ;  /* 0x000000101000780c */ /* 0x000fe20003fa6070 */
[----:B---3--:R-:W-:Y:S02]  /*19cb0*/  @!P1 IMAD.MOV.U32 R5, RZ, RZ, R6 ;  /* 0x000000ffff059224 */ /* 0x008fe400078e0006 */
[----:B------:R-:W-:-:S02]  /*19cc0*/  IMAD.MOV.U32 R6, RZ, RZ, RZ ;  /* 0x000000ffff067224 */ /* 0x000fc400078e00ff */
[----:B--2---:R-:W-:Y:S01]  /*19cd0*/  @!P1 IMAD.MOV.U32 R6, RZ, RZ, R2 ;  /* 0x000000ffff069224 */ /* 0x004fe200078e0002 */
[----:B------:R-:W-:-:S03]  /*19ce0*/  ISETP.NE.AND P1, PT, R16, RZ, PT ;  /* 0x000000ff1000720c */ /* 0x000fc60003f25270 */
[----:B------:R-:W-:-:S05]  /*19cf0*/  IMAD R2, R6, R5, RZ ;  /* 0x0000000506027224 */ /* 0x000fca00078e02ff */
[----:B------:R-:W1:Y:S02]  /*19d00*/  SHFL.UP PT, R3, R2, 0x1, RZ ;  /* 0x0420000002037989 */ /* 0x000e6400000e00ff */
[----:B-1----:R-:W-:-:S05]  /*19d10*/  SEL R7, R3, RZ, P1 ;  /* 0x000000ff03077207 */ /* 0x002fca0000800000 */
[----:B------:R-:W-:Y:S02]  /*19d20*/  IMAD.IADD R2, R2, 0x1, R7 ;  /* 0x0000000102027824 */ /* 0x000fe400078e0207 */
[----:B------:R-:W-:Y:S04]  /*19d30*/  SHFL.IDX PT, R7, R10, 0x1, 0x1f ;  /* 0x00201f000a077f89 */ /* 0x000fe800000e0000 */
        /* <DEDUP_REMOVED lines=12> */
[----:B0-----:R0:W1:Y:S02]  /*19e00*/  SHFL.IDX PT, R9, R3, 0x1f, 0x1f ;  /* 0x03e01f0003097f89 */ /* 0x00106400000e0000 */
.L_x_4011:
[----:B------:R-:W-:Y:S02]  /*19e10*/  ULDC UR4, c[0x0][0xc38] ;  /* 0x00030e0000047ab9 */ /* 0x000fe40000000800 */
[----:B------:R-:W-:-:S04]  /*19e20*/  IMAD.U32 R2, RZ, RZ, UR4 ;  /* 0x00000004ff027e24 */ /* 0x000fc8000f8e00ff */
[----:B-1----:R-:W-:-:S04]  /*19e30*/  IMAD R9, R9, R2, RZ ;  /* 0x0000000209097224 */ /* 0x002fc800078e02ff */
[----:B------:R-:W-:Y:S02]  /*19e40*/  IMAD.IADD R4, R7, 0x1, R9 ;  /* 0x0000000107047824 */ /* 0x000fe400078e0209 */
[----:B------:R-:W-:-:S03]  /*19e50*/  IMAD.MOV.U32 R7, RZ, RZ, R3 ;  /* 0x000000ffff077224 */ /* 0x000fc600078e0003 */
[----:B------:R-:W-:-:S13]  /*19e60*/  ISETP.GT.AND P6, PT, R4, R0, PT ;  /* 0x000000000400720c */ /* 0x000fda0003fc4270 */
[----:B------:R-:W-:Y:S05]  /*19e70*/  @P6 BRA `(.L_x_3930) ;  /* 0x0000000000ac6947 */ /* 0x000fea0003800000 */
.L_x_3933:
        /* <DEDUP_REMOVED lines=37> */
.L_x_4019:
[----:B------:R-:W-:Y:S02]  /*1a0d0*/  ULDC UR4, c[0x0][0xc38] ;  /* 0x00030e0000047ab9 */ /* 0x000fe40000000800 */
[----:B------:R-:W-:-:S04]  /*1a0e0*/  IMAD.U32 R2, RZ, RZ, UR4 ;  /* 0x00000004ff027e24 */ /* 0x000fc8000f8e00ff */
[----:B-1----:R-:W-:-:S04]  /*1a0f0*/  IMAD R9, R9, R2, RZ ;  /* 0x0000000209097224 */ /* 0x002fc800078e02ff */
[----:B------:R-:W-:-:S05]  /*1a100*/  IMAD.IADD R4, R9, 0x1, R4 ;  /* 0x0000000109047824 */ /* 0x000fca00078e0204 */
[----:B------:R-:W-:-:S13]  /*1a110*/  ISETP.GT.AND P6, PT, R4, R0, PT ;  /* 0x000000000400720c */ /* 0x000fda0003fc4270 */
[----:B------:R-:W-:Y:S05]  /*1a120*/  @!P6 BRA `(.L_x_3933) ;  /* 0xfffffffc0054e947 */ /* 0x000fea000383ffff */
.L_x_3930:
[----:B------:R-:W-:Y:S01]  /*1a130*/  IMAD.IADD R9, R4, 0x1, -R9 ;  /* 0x0000000104097824 */ /* 0x000fe200078e0a09 */
[----:B------:R-:W-:-:S03]  /*1a140*/  UMOV UR4, 0xffffffff ;  /* 0xffffffff00047882 */ /* 0x000fc60000000000 */
[----:B0-----:R-:W-:-:S05]  /*1a150*/  IMAD R3, R7, R2, R9 ;  /* 0x0000000207037224 */ /* 0x001fca00078e0209 */
[----:B------:R-:W-:Y:S01]  /*1a160*/  ISETP.GT.AND P6, PT, R3, R0, PT ;  /* 0x000000000300720c */ /* 0x000fe20003fc4270 */
[----:B------:R-:W-:-:S12]  /*1a170*/  BRA.DIV UR4, `(.L_x_3934) ;  /* 0x0000002604ac7947 */ /* 0x000fd8000b800000 */
[----:B------:R-:W-:-:S04]  /*1a180*/  VOTE.ANY R3, PT, !P6 ;  /* 0x0000000000037806 */ /* 0x000fc800070e0100 */
[----:B------:R-:W0:Y:S02]  /*1a190*/  POPC R4, R3 ;  /* 0x0000000300047309 */ /* 0x000e240000000000 */
[----:B0-----:R0:W1:Y:S04]  /*1a1a0*/  SHFL.IDX PT, R5, R5, R4, 0x1f ;  /* 0x00001f0405057589 */ /* 0x00106800000e0000 */
[----:B------:R0:W2:Y:S02]  /*1a1b0*/  SHFL.IDX PT, R6, R6, R4, 0x1f ;  /* 0x00001f0406067589 */ /* 0x0000a400000e0000 */
.L_x_4024:
[----:B------:R-:W-:-:S13]  /*1a1c0*/  ISETP.NE.AND P0, PT, R3, RZ, PT ;  /* 0x000000ff0300720c */ /* 0x000fda0003f05270 */
[----:B------:R-:W-:Y:S05]  /*1a1d0*/  @!P0 BRA `(.L_x_3935) ;  /* 0x0000000000148947 */ /* 0x000fea0003800000 */
[----:B------:R-:W-:Y:S01]  /*1a1e0*/  UMOV UR4, 0xffffffff ;  /* 0xffffffff00047882 */ /* 0x000fe20000000000 */
[----:B------:R-:W-:Y:S02]  /*1a1f0*/  VIADD R12, R4, 0xffffffff ;  /* 0xffffffff040c7836 */ /* 0x000fe40000000000 */
[----:B------:R-:W-:Y:S05]  /*1a200*/  BRA.DIV UR4, `(.L_x_3936) ;  /* 0x0000002604e47947 */ /* 0x000fea000b800000 */
[----:B------:R3:W4:Y:S02]  /*1a210*/  SHFL.IDX PT, R7, R7, R12, 0x1f ;  /* 0x00001f0c07077589 */ /* 0x00072400000e0000 */
.L_x_4027:
[----:B----4-:R-:W-:-:S07]  /*1a220*/  IMAD.MOV.U32 R8, RZ, RZ, R7 ;  /* 0x000000ffff087224 */ /* 0x010fce00078e0007 */
.L_x_3935:
[----:B------:R-:W4:Y:S01]  /*1a230*/  LDL.LU R10, [R1+0xc] ;  /* 0x00000c00010a7983 */ /* 0x000f220000300800 */
[----:B-1----:R-:W-:Y:S01]  /*1a240*/  IABS R7, R5 ;  /* 0x0000000500077213 */ /* 0x002fe20000000000 */
[----:B------:R-:W-:-:S03]  /*1a250*/  IMAD R9, R8, R2, R9 ;  /* 0x0000000208097224 */ /* 0x000fc600078e0209 */
[----:B------:R-:W1:Y:S01]  /*1a260*/  I2F.RP R2, R7 ;  /* 0x0000000700027306 */ /* 0x000e620000209400 */
[----:B------:R-:W-:Y:S01]  /*1a270*/  IMAD.IADD R0, R0, 0x1, -R9 ;  /* 0x0000000100007824 */ /* 0x000fe200078e0a09 */
[----:B------:R5:W-:Y:S02]  /*1a280*/  STL [R1], R9 ;  /* 0x0000000901007387 */ /* 0x000be40000100800 */
[----:B-----5:R-:W-:-:S04]  /*1a290*/  IABS R9, R5 ;  /* 0x0000000500097213 */ /* 0x020fc80000000000 */
        /* <DEDUP_REMOVED lines=16> */
[----:B--2---:R-:W-:-:S04]  /*1a3a0*/  IABS R7, R6 ;  /* 0x0000000600077213 */ /* 0x004fc80000000000 */
        /* <DEDUP_REMOVED lines=33> */
[----:B0-----:R-:W-:Y:S02]  /*1a5c0*/  IMAD.IADD R4, R0, 0x1, -R5 ;  /* 0x0000000100047824 */ /* 0x001fe400078e0a05 */
[----:B------:R-:W-:-:S05]  /*1a5d0*/  IMAD R0, R3, 0x10000, R2 ;  /* 0x0001000003007824 */ /* 0x000fca00078e0202 */
[----:B------:R0:W-:Y:S04]  /*1a5e0*/  STL [R1+0x8], R0 ;  /* 0x0000080001007387 */ /* 0x0001e80000100800 */
[----:B------:R0:W-:Y:S04]  /*1a5f0*/  STL [R1+0xc], R10 ;  /* 0x00000c0a01007387 */ /* 0x0001e80000100800 */
[----:B------:R0:W-:Y:S01]  /*1a600*/  STL [R1+0x4], R4 ;  /* 0x0000040401007387 */ /* 0x0001e20000100800 */
[----:B------:R-:W-:Y:S05]  /*1a610*/  BRA `(.L_x_3937) ;  /* 0x0000000000287947 */ /* 0x000fea0003800000 */
.L_x_3931:
        /* <DEDUP_REMOVED lines=10> */
.L_x_3937:
[----:B-1----:R-:W2:Y:S04]  /*1a6c0*/  LDL R3, [R1+0x8] ;  /* 0x0000080001037983 */ /* 0x002ea80000100800 */
[----:B------:R-:W4:Y:S04]  /*1a6d0*/  LDL R2, [R1+0xc] ;  /* 0x00000c0001027983 */ /* 0x000f280000100800 */
[----:B------:R-:W5:Y:S04]  /*1a6e0*/  LDL R5, [R1+0x4] ;  /* 0x0000040001057983 */ /* 0x000f680000100800 */
[----:B0-----:R-:W5:Y:S01]  /*1a6f0*/  LDL R4, [R1] ;  /* 0x0000000001047983 */ /* 0x001f620000100800 */
        /* <DEDUP_REMOVED lines=8> */
[----:B----4-:R-:W-:Y:S01]  /*1a780*/  IMAD.MOV.U32 R7, RZ, RZ, R2 ;  /* 0x000000ffff077224 */ /* 0x010fe200078e0002 */
[----:B0-----:R-:W-:-:S05]  /*1a790*/  @!P0 LEA R18, R3, R0, 0x18 ;  /* 0x0000000003128211 */ /* 0x001fca00078ec0ff */
[----:B-----5:R0:W-:Y:S01]  /*1a7a0*/  @!P0 STS.128 [R18+0x28cd0], R4 ;  /* 0x028cd00412008388 */ /* 0x0201e20000000c00 */
[----:B------:R-:W-:Y:S06]  /*1a7b0*/  BAR.ARV 0x5, 0x180 ;  /* 0x0146000000007b1d */ /* 0x000fec0000002000 */
.L_x_3928:
[----:B------:R-:W2:Y:S01]  /*1a7c0*/  LDL R0, [R1+0xc] ;  /* 0x00000c0001007983 */ /* 0x000ea20000100800 */
[----:B------:R-:W-:Y:S02]  /*1a7d0*/  ULDC UR4, c[0x0][0xc3c] ;  /* 0x00030f0000047ab9 */ /* 0x000fe40000000800 */
[----:B--2---:R-:W-:-:S13]  /*1a7e0*/  ISETP.GE.AND P0, PT, R0, UR4, PT ;  /* 0x0000000400007c0c */ /* 0x004fda000bf06270 */
[----:B------:R-:W-:Y:S05]  /*1a7f0*/  @!P0 BRA `(.L_x_3938) ;  /* 0xffffff80003c8947 */ /* 0x000fea000383ffff */
[----:B------:R-:W-:Y:S05]  /*1a800*/  BSYNC B8 ;  /* 0x0000000000087941 */ /* 0x000fea0003800000 */
.L_x_3772:
        /* <DEDUP_REMOVED lines=12> */
.L_x_4028:
[----:B------:R-:W-:Y:S05]  /*1a8d0*/  BSYNC B0 ;  /* 0x0000000000007941 */ /* 0x000fea0003800000 */
.L_x_3939:
[----:B------:R-:W-:-:S03]  /*1a8e0*/  UMOV UR4, 0xffffffff ;  /* 0xffffffff00047882 */ /* 0x000fc60000000000 */
[----:B------:R-:W-:Y:S05]  /*1a8f0*/  BRA.DIV UR4, `(.L_x_3941) ;  /* 0x0000002204647947 */ /* 0x000fea000b800000 */
[----:B------:R-:W1:Y:S02]  /*1a900*/  S2R R2, SR_TID.X ;  /* 0x0000000000027919 */ /* 0x000e640000002100 */
[----:B-1----:R-:W-:-:S04]  /*1a910*/  SHF.R.U32.HI R2, RZ, 0x5, R2 ;  /* 0x00000005ff027819 */ /* 0x002fc80000011602 */
[----:B------:R-:W-:-:S05]  /*1a920*/  LOP3.LUT R2, R2, 0x3, RZ, 0xc0, !PT ;  /* 0x0000000302027812 */ /* 0x000fca00078ec0ff */
[----:B------:R1:W2:Y:S02]  /*1a930*/  SHFL.IDX PT, R14, R2, RZ, 0x1f ;  /* 0x00001fff020e7589 */ /* 0x0002a400000e0000 */
.L_x_4031:
[----:B--2---:R-:W-:-:S13]  /*1a940*/  ISETP.NE.AND P0, PT, R14, RZ, PT ;  /* 0x000000ff0e00720c */ /* 0x004fda0003f05270 */
[----:B------:R-:W-:Y:S05]  /*1a950*/  @P0 BRA `(.L_x_3636) ;  /* 0x00000000008c0947 */ /* 0x000fea0003800000 */
[----:B------:R-:W-:-:S03]  /*1a960*/  UMOV UR4, 0xffffffff ;  /* 0xffffffff00047882 */ /* 0x000fc60000000000 */
[----:B------:R-:W-:Y:S05]  /*1a970*/  BRA.DIV UR4, `(.L_x_3942) ;  /* 0x0000002204787947 */ /* 0x000fea000b800000 */
[----:B------:R-:W-:-:S13]  /*1a980*/  ELECT P6, URZ, PT ;  /* 0x00000000003f782f */ /* 0x000fda00038c0000 */
.L_x_4034:
[----:B------:R-:W-:Y:S05]  /*1a990*/  @!P6 BRA `(.L_x_3636) ;  /* 0x00000000007ce947 */ /* 0x000fea0003800000 */
[----:B-1----:R-:W2:Y:S02]  /*1a9a0*/  LDL.LU R2, [R1+0x64] ;  /* 0x0000640001027983 */ /* 0x002ea40000300800 */
[----:B--2---:R-:W-:-:S04]  /*1a9b0*/  LOP3.LUT R2, R2, 0x2, RZ, 0xfc, !PT ;  /* 0x0000000202027812 */ /* 0x004fc800078efcff */
[----:B------:R-:W-:-:S13]  /*1a9c0*/  ISETP.NE.AND P2, PT, R2, 0x3, PT ;  /* 0x000000030200780c */ /* 0x000fda0003f45270 */
[----:B------:R-:W-:Y:S05]  /*1a9d0*/  @!P2 BRA `(.L_x_3943) ;  /* 0x000000000004a947 */ /* 0x000fea0003800000 */
[----:B------:R-:W-:Y:S01]  /*1a9e0*/  BPT.TRAP 0x1 ;  /* 0x000000040000795c */ /* 0x000fe20000300000 */
.L_x_3943:
        /* <DEDUP_REMOVED lines=13> */
.L_x_4035:
[----:B------:R-:W1:Y:S02]  /*1aac0*/  SYNCS.PHASECHK.TRANS64.TRYWAIT P0, [R7+URZ], R2 ;  /* 0x00000002070075a7 */ /* 0x000e64000800017f */
[----:B-1----:R-:W-:Y:S05]  /*1aad0*/  @!P0 BRA `(.L_x_3945) ;  /* 0x0000002000548947 */ /* 0x002fea0003800000 */
.L_x_4036:
[----:B------:R-:W-:Y:S05]  /*1aae0*/  @!P2 BRA `(.L_x_3946) ;  /* 0x000000000004a947 */ /* 0x000fea0003800000 */
[----:B------:R-:W-:Y:S01]  /*1aaf0*/  BPT.TRAP 0x1 ;  /* 0x000000040000795c */ /* 0x000fe20000300000 */
.L_x_3946:
[----:B------:R-:W-:-:S04]  /*1ab00*/  VIADD R0, R0, 0x28c60 ;  /* 0x00028c6000007836 */ /* 0x000fc80000000000 */
[----:B------:R-:W-:-:S04]  /*1ab10*/  IMAD R4, R19, 0x8, R0 ;  /* 0x0000000813047824 */ /* 0x000fc800078e0200 */
[----:B------:R-:W2:Y:S02]  /*1ab20*/  SYNCS.PHASECHK.TRANS64.TRYWAIT P0, [R4+URZ], R5 ;  /* 0x00000005040075a7 */ /* 0x000ea4000800017f */
[----:B--2---:R-:W-:Y:S05]  /*1ab30*/  @!P0 BRA `(.L_x_3947) ;  /* 0x0000002000508947 */ /* 0x004fea0003800000 */
.L_x_4037:
[----:B------:R-:W-:-:S07]  /*1ab40*/  IMAD R3, R3, 0x8, R0 ;  /* 0x0000000803037824 */ /* 0x000fce00078e0200 */
.L_x_3948:
[----:B----4-:R4:W0:Y:S02]  /*1ab50*/  SYNCS.PHASECHK.TRANS64.TRYWAIT P0, [R3+URZ], R2 ;  /* 0x00000002030075a7 */ /* 0x010824000800017f */
[----:B0-----:R-:W-:Y:S05]  /*1ab60*/  @!P0 NANOSLEEP.SYNCS 0x989680 ;  /* 0x009896800000895d */ /* 0x001fea0003900000 */
[----:B------:R-:W0:Y:S02]  /*1ab70*/  @!P0 SYNCS.PHASECHK.TRANS64 P0, [R3+URZ], R2 ;  /* 0x00000002030085a7 */ /* 0x000e24000800007f */
[----:B0-----:R-:W-:Y:S05]  /*1ab80*/  @!P0 BRA `(.L_x_3948) ;  /* 0xfffffffc00f08947 */ /* 0x001fea000383ffff */
.L_x_3636:
[----:B------:R-:W-:Y:S05]  /*1ab90*/  BSYNC B9 ;  /* 0x0000000000097941 */ /* 0x000fea0003800000 */
.L_x_3633:
[----:B------:R-:W-:Y:S05]  /*1aba0*/  EXIT ;  /* 0x000000000000794d */ /* 0x000fea0003800000 */
.L_x_3654:
[----:B0-----:R0:W1:Y:S02]  /*1abb0*/  SYNCS.PHASECHK.TRANS64.TRYWAIT P5, [R73+URZ+0x28c90], R74 ;  /* 0x028c904a490075a7 */ /* 0x00106400080a017f */
[----:B-1----:R-:W-:Y:S05]  /*1abc0*/  @!P5 NANOSLEEP.SYNCS 0x989680 ;  /* 0x009896800000d95d */ /* 0x002fea0003900000 */
[----:B------:R-:W1:Y:S02]  /*1abd0*/  @!P5 SYNCS.PHASECHK.TRANS64 P5, [R73+URZ+0x28c90], R74 ;  /* 0x028c904a4900d5a7 */ /* 0x000e6400080a007f */
[----:B-1----:R-:W-:Y:S05]  /*1abe0*/  @!P5 BRA `(.L_x_3654) ;  /* 0xfffffffc00f0d947 */ /* 0x002fea000383ffff */
[----:B------:R-:W-:Y:S05]  /*1abf0*/  BRA `(.L_x_3949) ;  /* 0xfffffe80004c7947 */ /* 0x000fea000383ffff */
.L_x_3664:
[----:B-1----:R1:W2:Y:S02]  /*1ac00*/  SYNCS.PHASECHK.TRANS64.TRYWAIT P5, [R73+URZ+0x28c90], R74 ;  /* 0x028c904a490075a7 */ /* 0x0022a400080a017f */
[----:B--2---:R-:W-:Y:S05]  /*1ac10*/  @!P5 NANOSLEEP.SYNCS 0x989680 ;  /* 0x009896800000d95d */ /* 0x004fea0003900000 */
[----:B------:R-:W2:Y:S02]  /*1ac20*/  @!P5 SYNCS.PHASECHK.TRANS64 P5, [R73+URZ+0x28c90], R74 ;  /* 0x028c904a4900d5a7 */ /* 0x000ea400080a007f */
[----:B--2---:R-:W-:Y:S05]  /*1ac30*/  @!P5 BRA `(.L_x_3664) ;  /* 0xfffffffc00f0d947 */ /* 0x004fea000383ffff */
[----:B------:R-:W-:Y:S05]  /*1ac40*/  BRA `(.L_x_3950) ;  /* 0xfffffe8800d47947 */ /* 0x000fea000383ffff */
.L_x_3669:
[----:B0-----:R0:W1:Y:S02]  /*1ac50*/  SYNCS.PHASECHK.TRANS64.TRYWAIT P1, [R73+URZ+0x28c90], R74 ;  /* 0x028c904a490075a7 */ /* 0x001064000802017f */
[----:B-1----:R-:W-:Y:S05]  /*1ac60*/  @!P1 NANOSLEEP.SYNCS 0x989680 ;  /* 0x009896800000995d */ /* 0x002fea0003900000 */
[----:B------:R-:W1:Y:S02]  /*1ac70*/  @!P1 SYNCS.PHASECHK.TRANS64 P1, [R73+URZ+0x28c90], R74 ;  /* 0x028c904a490095a7 */ /* 0x000e64000802007f */
[----:B-1----:R-:W-:Y:S05]  /*1ac80*/  @!P1 BRA `(.L_x_3669) ;  /* 0xfffffffc00f09947 */ /* 0x002fea000383ffff */
[----:B------:R-:W-:Y:S05]  /*1ac90*/  BRA `(.L_x_3951) ;  /* 0xfffffe9400087947 */ /* 0x000fea000383ffff */
.L_x_3673:
[----:B--2---:R2:W0:Y:S02]  /*1aca0*/  SYNCS.PHASECHK.TRANS64.TRYWAIT P0, [R73+URZ+0x28cb0], R74 ;  /* 0x028cb04a490075a7 */ /* 0x004424000800017f */
[----:B0-----:R-:W-:Y:S05]  /*1acb0*/  @!P0 NANOSLEEP.SYNCS 0x989680 ;  /* 0x009896800000895d */ /* 0x001fea0003900000 */
[----:B------:R-:W0:Y:S02]  /*1acc0*/  @!P0 SYNCS.PHASECHK.TRANS64 P0, [R73+URZ+0x28cb0], R74 ;  /* 0x028cb04a490085a7 */ /* 0x000e24000800007f */
[----:B0-----:R-:W-:Y:S05]  /*1acd0*/  @!P0 BRA `(.L_x_3673) ;  /* 0xfffffffc00f08947 */ /* 0x001fea000383ffff */
[----:B------:R-:W-:Y:S05]  /*1ace0*/  BRA `(.L_x_3952) ;  /* 0xfffffe9400847947 */ /* 0x000fea000383ffff */
.L_x_3686:
[----:B0-----:R0:W1:Y:S02]  /*1acf0*/  SYNCS.PHASECHK.TRANS64.TRYWAIT P0, [R5+URZ+0x28c50], R8 ;  /* 0x028c5008050075a7 */ /* 0x001064000800017f */
[----:B-1----:R-:W-:Y:S05]  /*1ad00*/  @!P0 NANOSLEEP.SYNCS 0x989680 ;  /* 0x009896800000895d */ /* 0x002fea0003900000 */
[----:B------:R-:W1:Y:S02]  /*1ad10*/  @!P0 SYNCS.PHASECHK.TRANS64 P0, [R5+URZ+0x28c50], R8 ;  /* 0x028c5008050085a7 */ /* 0x000e64000800007f */
[----:B-1----:R-:W-:Y:S05]  /*1ad20*/  @!P0 BRA `(.L_x_3686) ;  /* 0xfffffffc00f08947 */ /* 0x002fea000383ffff */
[----:B------:R-:W-:Y:S05]  /*1ad30*/  BRA `(.L_x_3953) ;  /* 0xfffffea400307947 */ /* 0x000fea000383ffff */
.L_x_3693:
[----:B-1----:R1:W2:Y:S02]  /*1ad40*/  SYNCS.PHASECHK.TRANS64.TRYWAIT P0, [R4+URZ+0x28c50], R5 ;  /* 0x028c5005040075a7 */ /* 0x0022a4000800017f */
[----:B--2---:R-:W-:Y:S05]  /*1ad50*/  @!P0 NANOSLEEP.SYNCS 0x989680 ;  /* 0x009896800000895d */ /* 0x004fea0003900000 */
[----:B------:R-:W2:Y:S02]  /*1ad60*/  @!P0 SYNCS.PHASECHK.TRANS64 P0, [R4+URZ+0x28c50], R5 ;  /* 0x028c5005040085a7 */ /* 0x000ea4000800007f */
[----:B--2---:R-:W-:Y:S05]  /*1ad70*/  @!P0 BRA `(.L_x_3693) ;  /* 0xfffffffc00f08947 */ /* 0x004fea000383ffff */
[----:B------:R-:W-:Y:S05]  /*1ad80*/  BRA `(.L_x_3692) ;  /* 0xfffffeb000687947 */ /* 0x000fea000383ffff */
.L_x_3708:
        /* <DEDUP_REMOVED lines=8> */
.L_x_3955:
[----:B------:R-:W-:Y:S05]  /*1ae10*/  BSYNC B1 ;  /* 0x0000000000017941 */ /* 0x000fea0003800000 */
.L_x_3954:
        /* <DEDUP_REMOVED lines=8> */
.L_x_3956:
[----:B------:R-:W-:Y:S02]  /*1aea0*/  IMAD.MOV.U32 R13, RZ, RZ, R24 ;  /* 0x000000ffff0d7224 */ /* 0x000fe400078e0018 */
[----:B------:R-:W-:-:S07]  /*1aeb0*/  IMAD.MOV.U32 R3, RZ, RZ, R14 ;  /* 0x000000ffff037224 */ /* 0x000fce00078e000e */
[----:B------:R-:W-:Y:S05]  /*1aec0*/  WARPSYNC.COLLECTIVE R15, `(.L_x_3957) ;  /* 0x000000000f087348 */ /* 0x000fea0003c00000 */
[----:B------:R0:W1:Y:S02]  /*1aed0*/  SHFL.IDX P6, R14, R13, R12, R11 ;  /* 0x0000000c0d0e7389 */ /* 0x00006400000c000b */
[----:B01----:R-:W-:Y:S01]  /*1aee0*/  ENDCOLLECTIVE ;  /* 0x000000000000791b */ /* 0x003fe20003800000 */
.L_x_3957:
[----:B------:R-:W-:Y:S02]  /*1aef0*/  IMAD.MOV.U32 R13, RZ, RZ, R27 ;  /* 0x000000ffff0d7224 */ /* 0x000fe400078e001b */
[----:B------:R-:W-:-:S07]  /*1af00*/  IMAD.MOV.U32 R24, RZ, RZ, R14 ;  /* 0x000000ffff187224 */ /* 0x000fce00078e000e */
[----:B------:R-:W-:Y:S05]  /*1af10*/  WARPSYNC.COLLECTIVE R15, `(.L_x_3958) ;  /* 0x000000000f087348 */ /* 0x000fea0003c00000 */
[----:B------:R0:W1:Y:S02]  /*1af20*/  SHFL.IDX P6, R14, R13, R12, R11 ;  /* 0x0000000c0d0e7389 */ /* 0x00006400000c000b */
[----:B01----:R-:W-:Y:S01]  /*1af30*/  ENDCOLLECTIVE ;  /* 0x000000000000791b */ /* 0x003fe20003800000 */
.L_x_3958:
[----:B------:R-:W-:Y:S01]  /*1af40*/  IMAD.MOV.U32 R21, RZ, RZ, R14 ;  /* 0x000000ffff157224 */ /* 0x000fe200078e000e */
[----:B------:R-:W-:Y:S06]  /*1af50*/  BRA `(.L_x_3959) ;  /* 0xfffffec800307947 */ /* 0x000fec000383ffff */
.L_x_3712:
[----:B0-----:R0:W1:Y:S02]  /*1af60*/  SYNCS.PHASECHK.TRANS64.TRYWAIT P0, [R2+URZ+0x28c00], R25 ;  /* 0x028c0019020075a7 */ /* 0x001064000800017f */
[----:B-1----:R-:W-:Y:S05]  /*1af70*/  @!P0 NANOSLEEP.SYNCS 0x989680 ;  /* 0x009896800000895d */ /* 0x002fea0003900000 */
[----:B------:R-:W1:Y:S02]  /*1af80*/  @!P0 SYNCS.PHASECHK.TRANS64 P0, [R2+URZ+0x28c00], R25 ;  /* 0x028c0019020085a7 */ /* 0x000e64000800007f */
[----:B-1----:R-:W-:Y:S05]  /*1af90*/  @!P0 BRA `(.L_x_3712) ;  /* 0xfffffffc00f08947 */ /* 0x002fea000383ffff */
[----:B------:R-:W-:Y:S05]  /*1afa0*/  BRA `(.L_x_3960) ;  /* 0xfffffecc00407947 */ /* 0x000fea000383ffff */
.L_x_3720:
        /* <DEDUP_REMOVED lines=8> */
.L_x_3962:
[----:B------:R-:W-:Y:S05]  /*1b030*/  BSYNC B1 ;  /* 0x0000000000017941 */ /* 0x000fea0003800000 */
.L_x_3961:
        /* <DEDUP_REMOVED lines=8> */
.L_x_3963:
[----:B------:R-:W-:Y:S02]  /*1b0c0*/  IMAD.MOV.U32 R13, RZ, RZ, R24 ;  /* 0x000000ffff0d7224 */ /* 0x000fe400078e0018 */
[----:B------:R-:W-:-:S07]  /*1b0d0*/  IMAD.MOV.U32 R3, RZ, RZ, R14 ;  /* 0x000000ffff037224 */ /* 0x000fce00078e000e */
[----:B------:R-:W-:Y:S05]  /*1b0e0*/  WARPSYNC.COLLECTIVE R15, `(.L_x_3964) ;  /* 0x000000000f087348 */ /* 0x000fea0003c00000 */
[----:B------:R0:W1:Y:S02]  /*1b0f0*/  SHFL.IDX P6, R14, R13, R12, R11 ;  /* 0x0000000c0d0e7389 */ /* 0x00006400000c000b */
[----:B01----:R-:W-:Y:S01]  /*1b100*/  ENDCOLLECTIVE ;  /* 0x000000000000791b */ /* 0x003fe20003800000 */
.L_x_3964:
[----:B------:R-:W-:Y:S02]  /*1b110*/  IMAD.MOV.U32 R13, RZ, RZ, R27 ;  /* 0x000000ffff0d7224 */ /* 0x000fe400078e001b */
[----:B------:R-:W-:-:S07]  /*1b120*/  IMAD.MOV.U32 R4, RZ, RZ, R14 ;  /* 0x000000ffff047224 */ /* 0x000fce00078e000e */
[----:B------:R-:W-:Y:S05]  /*1b130*/  WARPSYNC.COLLECTIVE R15, `(.L_x_3965) ;  /* 0x000000000f087348 */ /* 0x000fea0003c00000 */
[----:B------:R0:W1:Y:S02]  /*1b140*/  SHFL.IDX P6, R14, R13, R12, R11 ;  /* 0x0000000c0d0e7389 */ /* 0x00006400000c000b */
[----:B01----:R-:W-:Y:S01]  /*1b150*/  ENDCOLLECTIVE ;  /* 0x000000000000791b */ /* 0x003fe20003800000 */
.L_x_3965:
[----:B------:R-:W-:Y:S02]  /*1b160*/  IMAD.MOV.U32 R12, RZ, RZ, R3 ;  /* 0x000000ffff0c7224 */ /* 0x000fe400078e0003 */
[----:B------:R-:W-:Y:S01]  /*1b170*/  IMAD.MOV.U32 R13, RZ, RZ, R0 ;  /* 0x000000ffff0d7224 */ /* 0x000fe200078e0000 */
[----:B------:R-:W-:Y:S06]  /*1b180*/  BRA `(.L_x_3966) ;  /* 0xfffffed400ac7947 */ /* 0x000fec000383ffff */
.L_x_3724:
[----:B0-----:R0:W1:Y:S02]  /*1b190*/  SYNCS.PHASECHK.TRANS64.TRYWAIT P1, [R2+URZ+0x28c00], R27 ;  /* 0x028c001b020075a7 */ /* 0x001064000802017f */
[----:B-1----:R-:W-:Y:S05]  /*1b1a0*/  @!P1 NANOSLEEP.SYNCS 0x989680 ;  /* 0x009896800000995d */ /* 0x002fea0003900000 */
[----:B------:R-:W1:Y:S02]  /*1b1b0*/  @!P1 SYNCS.PHASECHK.TRANS64 P1, [R2+URZ+0x28c00], R27 ;  /* 0x028c001b020095a7 */ /* 0x000e64000802007f */
[----:B-1----:R-:W-:Y:S05]  /*1b1c0*/  @!P1 BRA `(.L_x_3724) ;  /* 0xfffffffc00f09947 */ /* 0x002fea000383ffff */
[----:B------:R-:W-:Y:S05]  /*1b1d0*/  BRA `(.L_x_3967) ;  /* 0xfffffed800787947 */ /* 0x000fea000383ffff */
.L_x_3730:
[----:B0-----:R0:W1:Y:S02]  /*1b1e0*/  SYNCS.PHASECHK.TRANS64.TRYWAIT P1, [R14+URZ+0x28c30], R15 ;  /* 0x028c300f0e0075a7 */ /* 0x001064000802017f */
[----:B-1----:R-:W-:Y:S05]  /*1b1f0*/  @!P1 NANOSLEEP.SYNCS 0x989680 ;  /* 0x009896800000995d */ /* 0x002fea0003900000 */
[----:B------:R-:W1:Y:S02]  /*1b200*/  @!P1 SYNCS.PHASECHK.TRANS64 P1, [R14+URZ+0x28c30], R15 ;  /* 0x028c300f0e0095a7 */ /* 0x000e64000802007f */
[----:B-1----:R-:W-:Y:S05]  /*1b210*/  @!P1 BRA `(.L_x_3730) ;  /* 0xfffffffc00f09947 */ /* 0x002fea000383ffff */
[----:B------:R-:W-:Y:S05]  /*1b220*/  BRA `(.L_x_3729) ;  /* 0xfffffee400a87947 */ /* 0x000fea000383ffff */
.L_x_3735:
[----:B--2---:R2:W3:Y:S02]  /*1b230*/  SYNCS.PHASECHK.TRANS64.TRYWAIT P2, [R14+URZ+0x28c50], R15 ;  /* 0x028c500f0e0075a7 */ /* 0x0044e4000804017f */
[----:B---3--:R-:W-:Y:S05]  /*1b240*/  @!P2 NANOSLEEP.SYNCS 0x989680 ;  /* 0x009896800000a95d */ /* 0x008fea0003900000 */
[----:B------:R-:W3:Y:S02]  /*1b250*/  @!P2 SYNCS.PHASECHK.TRANS64 P2, [R14+URZ+0x28c50], R15 ;  /* 0x028c500f0e00a5a7 */ /* 0x000ee4000804007f */
[----:B---3--:R-:W-:Y:S05]  /*1b260*/  @!P2 BRA `(.L_x_3735) ;  /* 0xfffffffc00f0a947 */ /* 0x008fea000383ffff */
[----:B------:R-:W-:Y:S05]  /*1b270*/  BRA `(.L_x_3734) ;  /* 0xfffffef400e47947 */ /* 0x000fea000383ffff */
.L_x_3742:
[----:B-1----:R1:W2:Y:S02]  /*1b280*/  SYNCS.PHASECHK.TRANS64.TRYWAIT P3, [R217+URZ+0x28c30], R14 ;  /* 0x028c300ed90075a7 */ /* 0x0022a4000806017f */
[----:B--2---:R-:W-:Y:S05]  /*1b290*/  @!P3 NANOSLEEP.SYNCS 0x989680 ;  /* 0x009896800000b95d */ /* 0x004fea0003900000 */
[----:B------:R-:W2:Y:S02]  /*1b2a0*/  @!P3 SYNCS.PHASECHK.TRANS64 P3, [R217+URZ+0x28c30], R14 ;  /* 0x028c300ed900b5a7 */ /* 0x000ea4000806007f */
[----:B--2---:R-:W-:Y:S05]  /*1b2b0*/  @!P3 BRA `(.L_x_3742) ;  /* 0xfffffffc00f0b947 */ /* 0x004fea000383ffff */
[----:B------:R-:W-:Y:S05]  /*1b2c0*/  BRA `(.L_x_3741) ;  /* 0xfffffef800f87947 */ /* 0x000fea000383ffff */
.L_x_3747:
[----:B----4-:R4:W0:Y:S02]  /*1b2d0*/  SYNCS.PHASECHK.TRANS64.TRYWAIT P3, [R217+URZ+0x28c50], R14 ;  /* 0x028c500ed90075a7 */ /* 0x010824000806017f */
[----:B0-----:R-:W-:Y:S05]  /*1b2e0*/  @!P3 NANOSLEEP.SYNCS 0x989680 ;  /* 0x009896800000b95d */ /* 0x001fea0003900000 */
[----:B------:R-:W0:Y:S02]  /*1b2f0*/  @!P3 SYNCS.PHASECHK.TRANS64 P3, [R217+URZ+0x28c50], R14 ;  /* 0x028c500ed900b5a7 */ /* 0x000e24000806007f */
[----:B0-----:R-:W-:Y:S05]  /*1b300*/  @!P3 BRA `(.L_x_3747) ;  /* 0xfffffffc00f0b947 */ /* 0x001fea000383ffff */
[----:B------:R-:W-:Y:S05]  /*1b310*/  BRA `(.L_x_3746) ;  /* 0xffffff10004c7947 */ /* 0x000fea000383ffff */
.L_x_3780:
[----:B------:R-:W1:Y:S01]  /*1b320*/  S2R R5, SR_TID.X ;  /* 0x0000000000057919 */ /* 0x000e620000002100 */
[----:B------:R-:W-:Y:S01]  /*1b330*/  BSSY B1, `(.L_x_3968) ;  /* 0x000000a000017945 */ /* 0x000fe20003800000 */
[----:B0-----:R-:W-:Y:S02]  /*1b340*/  IMAD.MOV.U32 R12, RZ, RZ, RZ ;  /* 0x000000ffff0c7224 */ /* 0x001fe400078e00ff */
[----:B------:R-:W-:Y:S02]  /*1b350*/  IMAD.MOV.U32 R11, RZ, RZ, 0x1f ;  /* 0x0000001fff0b7424 */ /* 0x000fe400078e00ff */
[----:B------:R-:W-:Y:S01]  /*1b360*/  IMAD.MOV.U32 R15, RZ, RZ, -0x1 ;  /* 0xffffffffff0f7424 */ /* 0x000fe200078e00ff */
[----:B-1----:R-:W-:-:S04]  /*1b370*/  SHF.R.U32.HI R5, RZ, 0x5, R5 ;  /* 0x00000005ff057819 */ /* 0x002fc80000011605 */
[----:B------:R-:W-:-:S05]  /*1b380*/  LOP3.LUT R5, R5, 0x3, RZ, 0xc0, !PT ;  /* 0x0000000305057812 */ /* 0x000fca00078ec0ff */
[----:B------:R-:W-:-:S07]  /*1b390*/  IMAD.MOV.U32 R13, RZ, RZ, R5 ;  /* 0x000000ffff0d7224 */ /* 0x000fce00078e0005 */
[----:B------:R-:W-:Y:S05]  /*1b3a0*/  WARPSYNC.COLLECTIVE R15, `(.L_x_3969) ;  /* 0x000000000f087348 */ /* 0x000fea0003c00000 */
[----:B------:R0:W1:Y:S02]  /*1b3b0*/  SHFL.IDX P6, R14, R13, R12, R11 ;  /* 0x0000000c0d0e7389 */ /* 0x00006400000c000b */
[----:B01----:R-:W-:Y:S01]  /*1b3c0*/  ENDCOLLECTIVE ;  /* 0x000000000000791b */ /* 0x003fe20003800000 */
.L_x_3969:
[----:B------:R-:W-:Y:S05]  /*1b3d0*/  BSYNC B1 ;  /* 0x0000000000017941 */ /* 0x000fea0003800000 */
.L_x_3968:
[----:B------:R-:W-:Y:S05]  /*1b3e0*/  BRA `(.L_x_3970) ;  /* 0xffffff7c00b07947 */ /* 0x000fea000383ffff */
.L_x_3782:
[----:B------:R-:W-:Y:S01]  /*1b3f0*/  BSSY B1, `(.L_x_3971) ;  /* 0x0000006000017945 */ /* 0x000fe20003800000 */
[----:B------:R-:W-:-:S07]  /*1b400*/  IMAD.MOV.U32 R15, RZ, RZ, -0x1 ;  /* 0xffffffffff0f7424 */ /* 0x000fce00078e00ff */
[----:B0-----:R-:W-:Y:S05]  /*1b410*/  WARPSYNC.COLLECTIVE R15, `(.L_x_3972) ;  /* 0x000000000f0c7348 */ /* 0x001fea0003c00000 */
[----:B------:R-:W-:Y:S02]  /*1b420*/  ELECT P6, UR62, PT ;  /* 0x00000000003e782f */ /* 0x000fe400038c0000 */
[----:B------:R-:W-:Y:S01]  /*1b430*/  MOV R14, UR62 ;  /* 0x0000003e000e7c02 */ /* 0x000fe20008000f00 */
[----:B0-----:R-:W-:Y:S10]  /*1b440*/  ENDCOLLECTIVE ;  /* 0x000000000000791b */ /* 0x001ff40003800000 */
.L_x_3972:
[----:B------:R-:W-:Y:S05]  /*1b450*/  BSYNC B1 ;  /* 0x0000000000017941 */ /* 0x000fea0003800000 */
.L_x_3971:
[----:B------:R-:W-:Y:S05]  /*1b460*/  BRA `(.L_x_3781) ;  /* 0xffffff7c00a87947 */ /* 0x000fea000383ffff */
.L_x_3784:
[----:B0-----:R0:W1:Y:S02]  /*1b470*/  SYNCS.PHASECHK.TRANS64.TRYWAIT P0, [R18+URZ+0x28c20], R4 ;  /* 0x028c2004120075a7 */ /* 0x001064000800017f */
[----:B-1----:R-:W-:Y:S05]  /*1b480*/  @!P0 NANOSLEEP.SYNCS 0x989680 ;  /* 0x009896800000895d */ /* 0x002fea0003900000 */
[----:B------:R-:W1:Y:S02]  /*1b490*/  @!P0 SYNCS.PHASECHK.TRANS64 P0, [R18+URZ+0x28c20], R4 ;  /* 0x028c2004120085a7 */ /* 0x000e64000800007f */
[----:B-1----:R-:W-:Y:S05]  /*1b4a0*/  @!P0 BRA `(.L_x_3784) ;  /* 0xfffffffc00f08947 */ /* 0x002fea000383ffff */
[----:B------:R-:W-:Y:S05]  /*1b4b0*/  BRA `(.L_x_3973) ;  /* 0xffffff7c00b87947 */ /* 0x000fea000383ffff */
.L_x_3788:
[----:B-1----:R1:W2:Y:S02]  /*1b4c0*/  SYNCS.PHASECHK.TRANS64.TRYWAIT P0, [R5+URZ+0x28ca0], R9 ;  /* 0x028ca009050075a7 */ /* 0x0022a4000800017f */
[----:B--2---:R-:W-:Y:S05]  /*1b4d0*/  @!P0 NANOSLEEP.SYNCS 0x989680 ;  /* 0x009896800000895d */ /* 0x004fea0003900000 */
[----:B------:R-:W2:Y:S02]  /*1b4e0*/  @!P0 SYNCS.PHASECHK.TRANS64 P0, [R5+URZ+0x28ca0], R9 ;  /* 0x028ca009050085a7 */ /* 0x000ea4000800007f */
[----:B--2---:R-:W-:Y:S05]  /*1b4f0*/  @!P0 BRA `(.L_x_3788) ;  /* 0xfffffffc00f08947 */ /* 0x004fea000383ffff */
[----:B------:R-:W-:Y:S05]  /*1b500*/  BRA `(.L_x_3974) ;  /* 0xffffff7c00d87947 */ /* 0x000fea000383ffff */
.L_x_3793:
[----:B0-----:R0:W2:Y:S02]  /*1b510*/  SYNCS.PHASECHK.TRANS64.TRYWAIT P0, [R5+URZ+0x28cc0], R9 ;  /* 0x028cc009050075a7 */ /* 0x0010a4000800017f */
[----:B--2---:R-:W-:Y:S05]  /*1b520*/  @!P0 NANOSLEEP.SYNCS 0x989680 ;  /* 0x009896800000895d */ /* 0x004fea0003900000 */
[----:B------:R-:W2:Y:S02]  /*1b530*/  @!P0 SYNCS.PHASECHK.TRANS64 P0, [R5+URZ+0x28cc0], R9 ;  /* 0x028cc009050085a7 */ /* 0x000ea4000800007f */
[----:B--2---:R-:W-:Y:S05]  /*1b540*/  @!P0 BRA `(.L_x_3793) ;  /* 0xfffffffc00f08947 */ /* 0x004fea000383ffff */
[----:B------:R-:W-:Y:S05]  /*1b550*/  BRA `(.L_x_3975) ;  /* 0xffffff8000587947 */ /* 0x000fea000383ffff */
.L_x_3807:
[----:B0-----:R0:W1:Y:S02]  /*1b560*/  SYNCS.PHASECHK.TRANS64.TRYWAIT P2, [R5+URZ+0x28ca0], R6 ;  /* 0x028ca006050075a7 */ /* 0x001064000804017f */
[----:B-1----:R-:W-:Y:S05]  /*1b570*/  @!P2 NANOSLEEP.SYNCS 0x989680 ;  /* 0x009896800000a95d */ /* 0x002fea0003900000 */
[----:B------:R-:W1:Y:S02]  /*1b580*/  @!P2 SYNCS.PHASECHK.TRANS64 P2, [R5+URZ+0x28ca0], R6 ;  /* 0x028ca0060500a5a7 */ /* 0x000e64000804007f */
[----:B-1----:R-:W-:Y:S05]  /*1b590*/  @!P2 BRA `(.L_x_3807) ;  /* 0xfffffffc00f0a947 */ /* 0x002fea000383ffff */
[----:B------:R-:W-:Y:S05]  /*1b5a0*/  BRA `(.L_x_3976) ;  /* 0xffffff8800d87947 */ /* 0x000fea000383ffff */
.L_x_3812:
[----:B-1----:R1:W2:Y:S02]  /*1b5b0*/  SYNCS.PHASECHK.TRANS64.TRYWAIT P2, [R5+URZ+0x28cc0], R6 ;  /* 0x028cc006050075a7 */ /* 0x0022a4000804017f */
[----:B--2---:R-:W-:Y:S05]  /*1b5c0*/  @!P2 NANOSLEEP.SYNCS 0x989680 ;  /* 0x009896800000a95d */ /* 0x004fea0003900000 */
[----:B------:R-:W2:Y:S02]  /*1b5d0*/  @!P2 SYNCS.PHASECHK.TRANS64 P2, [R5+URZ+0x28cc0], R6 ;  /* 0x028cc0060500a5a7 */ /* 0x000ea4000804007f */
[----:B--2---:R-:W-:Y:S05]  /*1b5e0*/  @!P2 BRA `(.L_x_3812) ;  /* 0xfffffffc00f0a947 */ /* 0x004fea000383ffff */
[----:B------:R-:W-:Y:S05]  /*1b5f0*/  BRA `(.L_x_3977) ;  /* 0xffffff8c00547947 */ /* 0x000fea000383ffff */
.L_x_3834:
        /* <DEDUP_REMOVED lines=11> */
.L_x_3979:
[----:B------:R-:W-:Y:S05]  /*1b6b0*/  BSYNC B0 ;  /* 0x0000000000007941 */ /* 0x000fea0003800000 */
.L_x_3978:
[----:B------:R-:W-:Y:S05]  /*1b6c0*/  BRA `(.L_x_3980) ;  /* 0xffffff9c00c47947 */ /* 0x000fea000383ffff */
.L_x_3836:
[----:B------:R-:W-:Y:S01]  /*1b6d0*/  BSSY B0, `(.L_x_3981) ;  /* 0x0000006000007945 */ /* 0x000fe20003800000 */
[----:B------:R-:W-:-:S07]  /*1b6e0*/  IMAD.MOV.U32 R15, RZ, RZ, -0x1 ;  /* 0xffffffffff0f7424 */ /* 0x000fce00078e00ff */
[----:B0-----:R-:W-:Y:S05]  /*1b6f0*/  WARPSYNC.COLLECTIVE R15, `(.L_x_3982) ;  /* 0x000000000f0c7348 */ /* 0x001fea0003c00000 */
[----:B------:R-:W-:Y:S02]  /*1b700*/  ELECT P6, UR62, PT ;  /* 0x00000000003e782f */ /* 0x000fe400038c0000 */
[----:B------:R-:W-:Y:S01]  /*1b710*/  MOV R14, UR62 ;  /* 0x0000003e000e7c02 */ /* 0x000fe20008000f00 */
[----:B0-----:R-:W-:Y:S10]  /*1b720*/  ENDCOLLECTIVE ;  /* 0x000000000000791b */ /* 0x001ff40003800000 */
.L_x_3982:
[----:B------:R-:W-:Y:S05]  /*1b730*/  BSYNC B0 ;  /* 0x0000000000007941 */ /* 0x000fea0003800000 */
.L_x_3981:
[----:B------:R-:W-:Y:S05]  /*1b740*/  BRA `(.L_x_3983) ;  /* 0xffffff9c00d07947 */ /* 0x000fea000383ffff */
.L_x_3838:
[----:B0-----:R0:W1:Y:S02]  /*1b750*/  SYNCS.PHASECHK.TRANS64.TRYWAIT P0, [R0+URZ+0x28c40], R2 ;  /* 0x028c4002000075a7 */ /* 0x001064000800017f */
[----:B-1----:R-:W-:Y:S05]  /*1b760*/  @!P0 NANOSLEEP.SYNCS 0x989680 ;  /* 0x009896800000895d */ /* 0x002fea0003900000 */
[----:B------:R-:W1:Y:S02]  /*1b770*/  @!P0 SYNCS.PHASECHK.TRANS64 P0, [R0+URZ+0x28c40], R2 ;  /* 0x028c4002000085a7 */ /* 0x000e64000800007f */
[----:B-1----:R-:W-:Y:S05]  /*1b780*/  @!P0 BRA `(.L_x_3838) ;  /* 0xfffffffc00f08947 */ /* 0x002fea000383ffff */
[----:B------:R-:W-:Y:S05]  /*1b790*/  BRA `(.L_x_3984) ;  /* 0xffffffa000307947 */ /* 0x000fea000383ffff */
.L_x_3842:
        /* <DEDUP_REMOVED lines=15> */
.L_x_3985:
[----:B------:R-:W-:Y:S02]  /*1b890*/  IMAD.MOV.U32 R13, RZ, RZ, R4 ;  /* 0x000000ffff0d7224 */ /* 0x000fe400078e0004 */
[----:B------:R-:W-:-:S07]  /*1b8a0*/  IMAD.MOV.U32 R6, RZ, RZ, R14 ;  /* 0x000000ffff067224 */ /* 0x000fce00078e000e */
[----:B------:R-:W-:Y:S05]  /*1b8b0*/  WARPSYNC.COLLECTIVE R15, `(.L_x_3986) ;  /* 0x000000000f087348 */ /* 0x000fea0003c00000 */
[----:B------:R0:W1:Y:S02]  /*1b8c0*/  SHFL.IDX P6, R14, R13, R12, R11 ;  /* 0x0000000c0d0e7389 */ /* 0x00006400000c000b */
[----:B01----:R-:W-:Y:S01]  /*1b8d0*/  ENDCOLLECTIVE ;  /* 0x000000000000791b */ /* 0x003fe20003800000 */
.L_x_3986:
[----:B------:R-:W-:Y:S02]  /*1b8e0*/  IMAD.MOV.U32 R13, RZ, RZ, R3 ;  /* 0x000000ffff0d7224 */ /* 0x000fe400078e0003 */
[----:B------:R-:W-:Y:S02]  /*1b8f0*/  IMAD.MOV.U32 R12, RZ, RZ, 0x1 ;  /* 0x00000001ff0c7424 */ /* 0x000fe400078e00ff */
[----:B------:R-:W-:-:S07]  /*1b900*/  IMAD.MOV.U32 R7, RZ, RZ, R14 ;  /* 0x000000ffff077224 */ /* 0x000fce00078e000e */
[----:B------:R-:W-:Y:S05]  /*1b910*/  WARPSYNC.COLLECTIVE R15, `(.L_x_3987) ;  /* 0x000000000f087348 */ /* 0x000fea0003c00000 */
[----:B------:R0:W1:Y:S02]  /*1b920*/  SHFL.IDX P6, R14, R13, R12, R11 ;  /* 0x0000000c0d0e7389 */ /* 0x00006400000c000b */
[----:B01----:R-:W-:Y:S01]  /*1b930*/  ENDCOLLECTIVE ;  /* 0x000000000000791b */ /* 0x003fe20003800000 */
.L_x_3987:
        /* <DEDUP_REMOVED lines=15> */
.L_x_3988:
[----:B------:R-:W-:Y:S02]  /*1ba30*/  IMAD.MOV.U32 R13, RZ, RZ, R3 ;  /* 0x000000ffff0d7224 */ /* 0x000fe400078e0003 */
[----:B------:R-:W-:Y:S02]  /*1ba40*/  IMAD.MOV.U32 R12, RZ, RZ, 0x2 ;  /* 0x00000002ff0c7424 */ /* 0x000fe400078e00ff */
[----:B------:R-:W-:-:S07]  /*1ba50*/  IMAD.MOV.U32 R5, RZ, RZ, R14 ;  /* 0x000000ffff057224 */ /* 0x000fce00078e000e */
[----:B------:R-:W-:Y:S05]  /*1ba60*/  WARPSYNC.COLLECTIVE R15, `(.L_x_3989) ;  /* 0x000000000f087348 */ /* 0x000fea0003c00000 */
[----:B------:R0:W1:Y:S02]  /*1ba70*/  SHFL.IDX P6, R14, R13, R12, R11 ;  /* 0x0000000c0d0e7389 */ /* 0x00006400000c000b */
[----:B01----:R-:W-:Y:S01]  /*1ba80*/  ENDCOLLECTIVE ;  /* 0x000000000000791b */ /* 0x003fe20003800000 */
.L_x_3989:
        /* <DEDUP_REMOVED lines=15> */
.L_x_3990:
[----:B------:R-:W-:Y:S02]  /*1bb80*/  IMAD.MOV.U32 R13, RZ, RZ, R3 ;  /* 0x000000ffff0d7224 */ /* 0x000fe400078e0003 */
[----:B------:R-:W-:Y:S02]  /*1bb90*/  IMAD.MOV.U32 R12, RZ, RZ, 0x3 ;  /* 0x00000003ff0c7424 */ /* 0x000fe400078e00ff */
[----:B------:R-:W-:-:S07]  /*1bba0*/  IMAD.MOV.U32 R5, RZ, RZ, R14 ;  /* 0x000000ffff057224 */ /* 0x000fce00078e000e */
[----:B------:R-:W-:Y:S05]  /*1bbb0*/  WARPSYNC.COLLECTIVE R15, `(.L_x_3991) ;  /* 0x000000000f087348 */ /* 0x000fea0003c00000 */
[----:B------:R0:W1:Y:S02]  /*1bbc0*/  SHFL.IDX P6, R14, R13, R12, R11 ;  /* 0x0000000c0d0e7389 */ /* 0x00006400000c000b */
[----:B01----:R-:W-:Y:S01]  /*1bbd0*/  ENDCOLLECTIVE ;  /* 0x000000000000791b */ /* 0x003fe20003800000 */
.L_x_3991:
        /* <DEDUP_REMOVED lines=13> */
.L_x_3992:
[----:B------:R-:W-:Y:S01]  /*1bcb0*/  IMAD.MOV.U32 R3, RZ, RZ, R14 ;  /* 0x000000ffff037224 */ /* 0x000fe200078e000e */
[----:B------:R-:W-:Y:S06]  /*1bcc0*/  BRA `(.L_x_3993) ;  /* 0xffffffa400787947 */ /* 0x000fec000383ffff */
.L_x_3845:
[----:B0-----:R0:W1:Y:S02]  /*1bcd0*/  SYNCS.PHASECHK.TRANS64.TRYWAIT P0, [R18+URZ+0x28c20], R0 ;  /* 0x028c2000120075a7 */ /* 0x001064000800017f */
[----:B-1----:R-:W-:Y:S05]  /*1bce0*/  @!P0 NANOSLEEP.SYNCS 0x989680 ;  /* 0x009896800000895d */ /* 0x002fea0003900000 */
[----:B------:R-:W1:Y:S02]  /*1bcf0*/  @!P0 SYNCS.PHASECHK.TRANS64 P0, [R18+URZ+0x28c20], R0 ;  /* 0x028c2000120085a7 */ /* 0x000e64000800007f */
[----:B-1----:R-:W-:Y:S05]  /*1bd00*/  @!P0 BRA `(.L_x_3845) ;  /* 0xfffffffc00f08947 */ /* 0x002fea000383ffff */
[----:B------:R-:W-:Y:S05]  /*1bd10*/  BRA `(.L_x_3994) ;  /* 0xffffffa400d47947 */ /* 0x000fea000383ffff */
.L_x_3849:
[----:B0-----:R0:W1:Y:S02]  /*1bd20*/  SYNCS.PHASECHK.TRANS64.TRYWAIT P0, [R0+URZ+0x28c60], R2 ;  /* 0x028c6002000075a7 */ /* 0x001064000800017f */
[----:B-1----:R-:W-:Y:S05]  /*1bd30*/  @!P0 NANOSLEEP.SYNCS 0x989680 ;  /* 0x009896800000895d */ /* 0x002fea0003900000 */
[----:B------:R-:W1:Y:S02]  /*1bd40*/  @!P0 SYNCS.PHASECHK.TRANS64 P0, [R0+URZ+0x28c60], R2 ;  /* 0x028c6002000085a7 */ /* 0x000e64000800007f */
[----:B-1----:R-:W-:Y:S05]  /*1bd50*/  @!P0 BRA `(.L_x_3849) ;  /* 0xfffffffc00f08947 */ /* 0x002fea000383ffff */
[----:B------:R-:W-:Y:S05]  /*1bd60*/  BRA `(.L_x_3995) ;  /* 0xffffffa400f87947 */ /* 0x000fea000383ffff */
.L_x_3868:
[----:B-1----:R1:W2:Y:S02]  /*1bd70*/  SYNCS.PHASECHK.TRANS64.TRYWAIT P0, [R2+URZ+0x28c40], R6 ;  /* 0x028c4006020075a7 */ /* 0x0022a4000800017f */
[----:B--2---:R-:W-:Y:S05]  /*1bd80*/  @!P0 NANOSLEEP.SYNCS 0x989680 ;  /* 0x009896800000895d */ /* 0x004fea0003900000 */
[----:B------:R-:W2:Y:S02]  /*1bd90*/  @!P0 SYNCS.PHASECHK.TRANS64 P0, [R2+URZ+0x28c40], R6 ;  /* 0x028c4006020085a7 */ /* 0x000ea4000800007f */
[----:B--2---:R-:W-:Y:S05]  /*1bda0*/  @!P0 BRA `(.L_x_3868) ;  /* 0xfffffffc00f08947 */ /* 0x004fea000383ffff */
[----:B------:R-:W-:Y:S05]  /*1bdb0*/  BRA `(.L_x_3996) ;  /* 0xffffffb400087947 */ /* 0x000fea000383ffff */
.L_x_3873:
[----:B0-----:R0:W2:Y:S02]  /*1bdc0*/  SYNCS.PHASECHK.TRANS64.TRYWAIT P0, [R2+URZ+0x28c60], R6 ;  /* 0x028c6006020075a7 */ /* 0x0010a4000800017f */
[----:B--2---:R-:W-:Y:S05]  /*1bdd0*/  @!P0 NANOSLEEP.SYNCS 0x989680 ;  /* 0x009896800000895d */ /* 0x004fea0003900000 */
[----:B------:R-:W2:Y:S02]  /*1bde0*/  @!P0 SYNCS.PHASECHK.TRANS64 P0, [R2+URZ+0x28c60], R6 ;  /* 0x028c6006020085a7 */ /* 0x000ea4000800007f */
[----:B--2---:R-:W-:Y:S05]  /*1bdf0*/  @!P0 BRA `(.L_x_3873) ;  /* 0xfffffffc00f08947 */ /* 0x004fea000383ffff */
[----:B------:R-:W-:Y:S05]  /*1be00*/  BRA `(.L_x_3997) ;  /* 0xffffffb400847947 */ /* 0x000fea000383ffff */
.L_x_3888:
[----:B-1----:R1:W2:Y:S02]  /*1be10*/  SYNCS.PHASECHK.TRANS64.TRYWAIT P0, [R2+URZ+0x28c40], R3 ;  /* 0x028c4003020075a7 */ /* 0x0022a4000800017f */
[----:B--2---:R-:W-:Y:S05]  /*1be20*/  @!P0 NANOSLEEP.SYNCS 0x989680 ;  /* 0x009896800000895d */ /* 0x004fea0003900000 */
[----:B------:R-:W2:Y:S02]  /*1be30*/  @!P0 SYNCS.PHASECHK.TRANS64 P0, [R2+URZ+0x28c40], R3 ;  /* 0x028c4003020085a7 */ /* 0x000ea4000800007f */
[----:B--2---:R-:W-:Y:S05]  /*1be40*/  @!P0 BRA `(.L_x_3888) ;  /* 0xfffffffc00f08947 */ /* 0x004fea000383ffff */
[----:B------:R-:W-:Y:S05]  /*1be50*/  BRA `(.L_x_3998) ;  /* 0xffffffc000607947 */ /* 0x000fea000383ffff */
.L_x_3893:
[----:B--2---:R2:W3:Y:S02]  /*1be60*/  SYNCS.PHASECHK.TRANS64.TRYWAIT P0, [R2+URZ+0x28c60], R3 ;  /* 0x028c6003020075a7 */ /* 0x0044e4000800017f */
[----:B---3--:R-:W-:Y:S05]  /*1be70*/  @!P0 NANOSLEEP.SYNCS 0x989680 ;  /* 0x009896800000895d */ /* 0x008fea0003900000 */
[----:B------:R-:W3:Y:S02]  /*1be80*/  @!P0 SYNCS.PHASECHK.TRANS64 P0, [R2+URZ+0x28c60], R3 ;  /* 0x028c6003020085a7 */ /* 0x000ee4000800007f */
[----:B---3--:R-:W-:Y:S05]  /*1be90*/  @!P0 BRA `(.L_x_3893) ;  /* 0xfffffffc00f08947 */ /* 0x008fea000383ffff */
[----:B------:R-:W-:Y:S05]  /*1bea0*/  BRA `(.L_x_3999) ;  /* 0xffffffc000dc7947 */ /* 0x000fea000383ffff */
.L_x_3908:
[----:B-1----:R1:W2:Y:S02]  /*1beb0*/  SYNCS.PHASECHK.TRANS64.TRYWAIT P0, [R3+URZ+0x28c40], R2 ;  /* 0x028c4002030075a7 */ /* 0x0022a4000800017f */
[----:B--2---:R-:W-:Y:S05]  /*1bec0*/  @!P0 NANOSLEEP.SYNCS 0x989680 ;  /* 0x009896800000895d */ /* 0x004fea0003900000 */
[----:B------:R-:W2:Y:S02]  /*1bed0*/  @!P0 SYNCS.PHASECHK.TRANS64 P0, [R3+URZ+0x28c40], R2 ;  /* 0x028c4002030085a7 */ /* 0x000ea4000800007f */
[----:B--2---:R-:W-:Y:S05]  /*1bee0*/  @!P0 BRA `(.L_x_3908) ;  /* 0xfffffffc00f08947 */ /* 0x004fea000383ffff */
[----:B------:R-:W-:Y:S05]  /*1bef0*/  BRA `(.L_x_4000) ;  /* 0xffffffcc009c7947 */ /* 0x000fea000383ffff */
.L_x_3913:
[----:B--2---:R2:W3:Y:S02]  /*1bf00*/  SYNCS.PHASECHK.TRANS64.TRYWAIT P0, [R3+URZ+0x28c60], R2 ;  /* 0x028c6002030075a7 */ /* 0x0044e4000800017f */
[----:B---3--:R-:W-:Y:S05]  /*1bf10*/  @!P0 NANOSLEEP.SYNCS 0x989680 ;  /* 0x009896800000895d */ /* 0x008fea0003900000 */
[----:B------:R-:W3:Y:S02]  /*1bf20*/  @!P0 SYNCS.PHASECHK.TRANS64 P0, [R3+URZ+0x28c60], R2 ;  /* 0x028c6002030085a7 */ /* 0x000ee4000800007f */
[----:B---3--:R-:W-:Y:S05]  /*1bf30*/  @!P0 BRA `(.L_x_3913) ;  /* 0xfffffffc00f08947 */ /* 0x008fea000383ffff */
[----:B------:R-:W-:Y:S05]  /*1bf40*/  BRA `(.L_x_4001) ;  /* 0xffffffd000187947 */ /* 0x000fea000383ffff */
.L_x_3929:
[----:B------:R-:W2:Y:S01]  /*1bf50*/  LDL R3, [R1] ;  /* 0x0000000001037983 */ /* 0x000ea20000100800 */
[----:B------:R-:W-:Y:S01]  /*1bf60*/  BSSY B0, `(.L_x_4002) ;  /* 0x0000008000007945 */ /* 0x000fe20003800000 */
[----:B0-----:R-:W-:Y:S02]  /*1bf70*/  IMAD.MOV.U32 R12, RZ, RZ, RZ ;  /* 0x000000ffff0c7224 */ /* 0x001fe400078e00ff */
[----:B------:R-:W-:Y:S02]  /*1bf80*/  IMAD.MOV.U32 R11, RZ, RZ, 0x1f ;  /* 0x0000001fff0b7424 */ /* 0x000fe400078e00ff */
[----:B------:R-:W-:Y:S02]  /*1bf90*/  IMAD.MOV.U32 R15, RZ, RZ, -0x1 ;  /* 0xffffffffff0f7424 */ /* 0x000fe400078e00ff */
[----:B--2---:R-:W-:-:S07]  /*1bfa0*/  IMAD.MOV.U32 R13, RZ, RZ, R3 ;  /* 0x000000ffff0d7224 */ /* 0x004fce00078e0003 */
[----:B------:R-:W-:Y:S05]  /*1bfb0*/  WARPSYNC.COLLECTIVE R15, `(.L_x_4003) ;  /* 0x000000000f087348 */ /* 0x000fea0003c00000 */
[----:B------:R0:W1:Y:S02]  /*1bfc0*/  SHFL.IDX P6, R14, R13, R12, R11 ;  /* 0x0000000c0d0e7389 */ /* 0x00006400000c000b */
[----:B01----:R-:W-:Y:S01]  /*1bfd0*/  ENDCOLLECTIVE ;  /* 0x000000000000791b */ /* 0x003fe20003800000 */
.L_x_4003:
[----:B------:R-:W-:Y:S05]  /*1bfe0*/  BSYNC B0 ;  /* 0x0000000000007941 */ /* 0x000fea0003800000 */
.L_x_4002:
        /* <DEDUP_REMOVED lines=9> */
.L_x_4004:
        /* <DEDUP_REMOVED lines=14> */
[C---:B------:R-:W-:Y:S02]  /*1c160*/  ISETP.GE.U32.AND P3, PT, R16.reuse, 0x4, PT ;  /* 0x000000041000780c */ /* 0x040fe40003f66070 */
[C---:B------:R-:W-:Y:S02]  /*1c170*/  ISETP.GE.U32.AND P4, PT, R16.reuse, 0x8, PT ;  /* 0x000000081000780c */ /* 0x040fe40003f86070 */
[----:B------:R-:W-:Y:S01]  /*1c180*/  ISETP.GE.U32.AND P5, PT, R16, 0x10, PT ;  /* 0x000000101000780c */ /* 0x000fe20003fa6070 */
[----:B--2---:R-:W-:Y:S02]  /*1c190*/  @!P1 IMAD.MOV.U32 R5, RZ, RZ, R6 ;  /* 0x000000ffff059224 */ /* 0x004fe400078e0006 */
[----:B------:R-:W-:-:S02]  /*1c1a0*/  IMAD.MOV.U32 R6, RZ, RZ, RZ ;  /* 0x000000ffff067224 */ /* 0x000fc400078e00ff */
[----:B---3--:R-:W-:Y:S01]  /*1c1b0*/  @!P1 IMAD.MOV.U32 R6, RZ, RZ, R2 ;  /* 0x000000ffff069224 */ /* 0x008fe200078e0002 */
[----:B------:R-:W-:-:S03]  /*1c1c0*/  ISETP.NE.AND P1, PT, R16, RZ, PT ;  /* 0x000000ff1000720c */ /* 0x000fc60003f25270 */
[----:B------:R-:W-:-:S04]  /*1c1d0*/  IMAD R2, R6, R5, RZ ;  /* 0x0000000506027224 */ /* 0x000fc800078e02ff */
[----:B------:R-:W-:-:S07]  /*1c1e0*/  IMAD.MOV.U32 R13, RZ, RZ, R2 ;  /* 0x000000ffff0d7224 */ /* 0x000fce00078e0002 */
[----:B------:R-:W-:Y:S05]  /*1c1f0*/  WARPSYNC.COLLECTIVE R15, `(.L_x_4005) ;  /* 0x000000000f087348 */ /* 0x000fea0003c00000 */
[----:B------:R0:W1:Y:S02]  /*1c200*/  SHFL.UP P6, R14, R13, R12, R11 ;  /* 0x0400000c0d0e7389 */ /* 0x00006400000c000b */
[----:B01----:R-:W-:Y:S01]  /*1c210*/  ENDCOLLECTIVE ;  /* 0x000000000000791b */ /* 0x003fe20003800000 */
.L_x_4005:
        /* <DEDUP_REMOVED lines=8> */
.L_x_4006:
        /* <DEDUP_REMOVED lines=8> */
.L_x_4007:
        /* <DEDUP_REMOVED lines=8> */
.L_x_4008:
        /* <DEDUP_REMOVED lines=8> */
.L_x_4009:
        /* <DEDUP_REMOVED lines=9> */
.L_x_4010:
[----:B------:R-:W-:Y:S01]  /*1c4b0*/  IMAD.MOV.U32 R9, RZ, RZ, R14 ;  /* 0x000000ffff097224 */ /* 0x000fe200078e000e */
[----:B------:R-:W-:Y:S06]  /*1c4c0*/  BRA `(.L_x_4011) ;  /* 0xffffffd800507947 */ /* 0x000fec000383ffff */
.L_x_3932:
        /* <DEDUP_REMOVED lines=8> */
.L_x_4013:
[----:B------:R-:W-:Y:S05]  /*1c550*/  BSYNC B0 ;  /* 0x0000000000007941 */ /* 0x000fea0003800000 */
.L_x_4012:
        /* <DEDUP_REMOVED lines=10> */
.L_x_4014:
        /* <DEDUP_REMOVED lines=8> */
.L_x_4015:
        /* <DEDUP_REMOVED lines=8> */
.L_x_4016:
        /* <DEDUP_REMOVED lines=8> */
.L_x_4017:
        /* <DEDUP_REMOVED lines=9> */
.L_x_4018:
[----:B------:R-:W-:Y:S01]  /*1c810*/  IMAD.MOV.U32 R9, RZ, RZ, R14 ;  /* 0x000000ffff097224 */ /* 0x000fe200078e000e */
[----:B------:R-:W-:Y:S06]  /*1c820*/  BRA `(.L_x_4019) ;  /* 0xffffffd800287947 */ /* 0x000fec000383ffff */
.L_x_3934:
[----:B------:R-:W-:Y:S01]  /*1c830*/  BSSY B0, `(.L_x_4020) ;  /* 0x0000006000007945 */ /* 0x000fe20003800000 */
[----:B------:R-:W-:Y:S01]  /*1c840*/  PLOP3.LUT P6, PT, P6, PT, PT, 0x8, 0x0 ;  /* 0x000000000000781c */ /* 0x000fe200037ce170 */
[----:B------:R-:W-:-:S12]  /*1c850*/  IMAD.MOV.U32 R15, RZ, RZ, -0x1 ;  /* 0xffffffffff0f7424 */ /* 0x000fd800078e00ff */
[----:B------:R-:W-:Y:S05]  /*1c860*/  WARPSYNC.COLLECTIVE R15, `(.L_x_4021) ;  /* 0x000000000f087348 */ /* 0x000fea0003c00000 */
[----:B------:R-:W-:Y:S01]  /*1c870*/  VOTE.ANY R14, PT, P6 ;  /* 0x00000000000e7806 */ /* 0x000fe200030e0100 */
[----:B------:R-:W-:Y:S06]  /*1c880*/  ENDCOLLECTIVE ;  /* 0x000000000000791b */ /* 0x000fec0003800000 */
.L_x_4021:
[----:B------:R-:W-:Y:S05]  /*1c890*/  BSYNC B0 ;  /* 0x0000000000007941 */ /* 0x000fea0003800000 */
.L_x_4020:
        /* <DEDUP_REMOVED lines=9> */
.L_x_4022:
[----:B------:R-:W-:Y:S02]  /*1c930*/  IMAD.MOV.U32 R13, RZ, RZ, R6 ;  /* 0x000000ffff0d7224 */ /* 0x000fe400078e0006 */
[----:B------:R-:W-:-:S07]  /*1c940*/  IMAD.MOV.U32 R5, RZ, RZ, R14 ;  /* 0x000000ffff057224 */ /* 0x000fce00078e000e */
[----:B------:R-:W-:Y:S05]  /*1c950*/  WARPSYNC.COLLECTIVE R15, `(.L_x_4023) ;  /* 0x000000000f087348 */ /* 0x000fea0003c00000 */
[----:B------:R0:W1:Y:S02]  /*1c960*/  SHFL.IDX P6, R14, R13, R12, R11 ;  /* 0x0000000c0d0e7389 */ /* 0x00006400000c000b */
[----:B01----:R-:W-:Y:S01]  /*1c970*/  ENDCOLLECTIVE ;  /* 0x000000000000791b */ /* 0x003fe20003800000 */
.L_x_4023:
[----:B------:R-:W-:Y:S01]  /*1c980*/  IMAD.MOV.U32 R6, RZ, RZ, R14 ;  /* 0x000000ffff067224 */ /* 0x000fe200078e000e */
[----:B------:R-:W-:Y:S06]  /*1c990*/  BRA `(.L_x_4024) ;  /* 0xffffffd800087947 */ /* 0x000fec000383ffff */
.L_x_3936:
[----:B------:R-:W-:Y:S01]  /*1c9a0*/  BSSY B0, `(.L_x_4025) ;  /* 0x0000007000007945 */ /* 0x000fe20003800000 */
[----:B------:R-:W-:Y:S02]  /*1c9b0*/  IMAD.MOV.U32 R13, RZ, RZ, R7 ;  /* 0x000000ffff0d7224 */ /* 0x000fe400078e0007 */
[----:B------:R-:W-:Y:S02]  /*1c9c0*/  IMAD.MOV.U32 R11, RZ, RZ, 0x1f ;  /* 0x0000001fff0b7424 */ /* 0x000fe400078e00ff */
[----:B------:R-:W-:-:S07]  /*1c9d0*/  IMAD.MOV.U32 R15, RZ, RZ, -0x1 ;  /* 0xffffffffff0f7424 */ /* 0x000fce00078e00ff */
[----:B012---:R-:W-:Y:S05]  /*1c9e0*/  WARPSYNC.COLLECTIVE R15, `(.L_x_4026) ;  /* 0x000000000f087348 */ /* 0x007fea0003c00000 */
[----:B------:R3:W4:Y:S02]  /*1c9f0*/  SHFL.IDX P6, R14, R13, R12, R11 ;  /* 0x0000000c0d0e7389 */ /* 0x00072400000c000b */
[----:B01234-:R-:W-:Y:S01]  /*1ca00*/  ENDCOLLECTIVE ;  /* 0x000000000000791b */ /* 0x01ffe20003800000 */
.L_x_4026:
[----:B------:R-:W-:Y:S05]  /*1ca10*/  BSYNC B0 ;  /* 0x0000000000007941 */ /* 0x000fea0003800000 */
.L_x_4025:
[----:B------:R-:W-:Y:S01]  /*1ca20*/  IMAD.MOV.U32 R7, RZ, RZ, R14 ;  /* 0x000000ffff077224 */ /* 0x000fe200078e000e */
[----:B------:R-:W-:Y:S06]  /*1ca30*/  BRA `(.L_x_4027) ;  /* 0xffffffd400f87947 */ /* 0x000fec000383ffff */
.L_x_3940:
[----:B0-----:R0:W1:Y:S02]  /*1ca40*/  SYNCS.PHASECHK.TRANS64.TRYWAIT P0, [R0+URZ+0x28c20], R3 ;  /* 0x028c2003000075a7 */ /* 0x001064000800017f */
[----:B-1----:R-:W-:Y:S05]  /*1ca50*/  @!P0 NANOSLEEP.SYNCS 0x989680 ;  /* 0x009896800000895d */ /* 0x002fea0003900000 */
[----:B------:R-:W1:Y:S02]  /*1ca60*/  @!P0 SYNCS.PHASECHK.TRANS64 P0, [R0+URZ+0x28c20], R3 ;  /* 0x028c2003000085a7 */ /* 0x000e64000800007f */
[----:B-1----:R-:W-:Y:S05]  /*1ca70*/  @!P0 BRA `(.L_x_3940) ;  /* 0xfffffffc00f08947 */ /* 0x002fea000383ffff */
[----:B------:R-:W-:Y:S05]  /*1ca80*/  BRA `(.L_x_4028) ;  /* 0xffffffdc00907947 */ /* 0x000fea000383ffff */
.L_x_3941:
[----:B------:R-:W1:Y:S01]  /*1ca90*/  S2R R2, SR_TID.X ;  /* 0x0000000000027919 */ /* 0x000e620000002100 */
[----:B------:R-:W-:Y:S01]  /*1caa0*/  BSSY B0, `(.L_x_4029) ;  /* 0x000000a000007945 */ /* 0x000fe20003800000 */
[----:B---3--:R-:W-:Y:S02]  /*1cab0*/  IMAD.MOV.U32 R12, RZ, RZ, RZ ;  /* 0x000000ffff0c7224 */ /* 0x008fe400078e00ff */
        /* <DEDUP_REMOVED lines=8> */
.L_x_4030:
[----:B------:R-:W-:Y:S05]  /*1cb40*/  BSYNC B0 ;  /* 0x0000000000007941 */ /* 0x000fea0003800000 */
.L_x_4029:
[----:B------:R-:W-:Y:S05]  /*1cb50*/  BRA `(.L_x_4031) ;  /* 0xffffffdc00787947 */ /* 0x000fea000383ffff */
.L_x_3942:
[----:B------:R-:W-:Y:S01]  /*1cb60*/  BSSY B0, `(.L_x_4032) ;  /* 0x0000006000007945 */ /* 0x000fe20003800000 */
[----:B------:R-:W-:-:S07]  /*1cb70*/  IMAD.MOV.U32 R15, RZ, RZ, -0x1 ;  /* 0xffffffffff0f7424 */ /* 0x000fce00078e00ff */
[----:B01-3--:R-:W-:Y:S05]  /*1cb80*/  WARPSYNC.COLLECTIVE R15, `(.L_x_4033) ;  /* 0x000000000f0c7348 */ /* 0x00bfea0003c00000 */
[----:B------:R-:W-:Y:S02]  /*1cb90*/  ELECT P6, UR62, PT ;  /* 0x00000000003e782f */ /* 0x000fe400038c0000 */
[----:B------:R-:W-:Y:S01]  /*1cba0*/  MOV R14, UR62 ;  /* 0x0000003e000e7c02 */ /* 0x000fe20008000f00 */
[----:B01-3--:R-:W-:Y:S10]  /*1cbb0*/  ENDCOLLECTIVE ;  /* 0x000000000000791b */ /* 0x00bff40003800000 */
.L_x_4033:
[----:B------:R-:W-:Y:S05]  /*1cbc0*/  BSYNC B0 ;  /* 0x0000000000007941 */ /* 0x000fea0003800000 */
.L_x_4032:
[----:B------:R-:W-:Y:S05]  /*1cbd0*/  BRA `(.L_x_4034) ;  /* 0xffffffdc006c7947 */ /* 0x000fea000383ffff */
.L_x_3944:
[----:B0-----:R0:W1:Y:S02]  /*1cbe0*/  SYNCS.PHASECHK.TRANS64.TRYWAIT P0, [R6+URZ], R5 ;  /* 0x00000005060075a7 */ /* 0x001064000800017f */
[----:B-1----:R-:W-:Y:S05]  /*1cbf0*/  @!P0 NANOSLEEP.SYNCS 0x989680 ;  /* 0x009896800000895d */ /* 0x002fea0003900000 */
[----:B------:R-:W1:Y:S02]  /*1cc00*/  @!P0 SYNCS.PHASECHK.TRANS64 P0, [R6+URZ], R5 ;  /* 0x00000005060085a7 */ /* 0x000e64000800007f */
[----:B-1----:R-:W-:Y:S05]  /*1cc10*/  @!P0 BRA `(.L_x_3944) ;  /* 0xfffffffc00f08947 */ /* 0x002fea000383ffff */
[----:B------:R-:W-:Y:S05]  /*1cc20*/  BRA `(.L_x_4035) ;  /* 0xffffffdc00a47947 */ /* 0x000fea000383ffff */
.L_x_3945:
[----:B-1----:R1:W2:Y:S02]  /*1cc30*/  SYNCS.PHASECHK.TRANS64.TRYWAIT P0, [R7+URZ], R2 ;  /* 0x00000002070075a7 */ /* 0x0022a4000800017f */
[----:B--2---:R-:W-:Y:S05]  /*1cc40*/  @!P0 NANOSLEEP.SYNCS 0x989680 ;  /* 0x009896800000895d */ /* 0x004fea0003900000 */
[----:B------:R-:W2:Y:S02]  /*1cc50*/  @!P0 SYNCS.PHASECHK.TRANS64 P0, [R7+URZ], R2 ;  /* 0x00000002070085a7 */ /* 0x000ea4000800007f */
[----:B--2---:R-:W-:Y:S05]  /*1cc60*/  @!P0 BRA `(.L_x_3945) ;  /* 0xfffffffc00f08947 */ /* 0x004fea000383ffff */
[----:B------:R-:W-:Y:S05]  /*1cc70*/  BRA `(.L_x_4036) ;  /* 0xffffffdc00987947 */ /* 0x000fea000383ffff */
.L_x_3947:
[----:B--2---:R2:W4:Y:S02]  /*1cc80*/  SYNCS.PHASECHK.TRANS64.TRYWAIT P0, [R4+URZ], R5 ;  /* 0x00000005040075a7 */ /* 0x004524000800017f */
[----:B----4-:R-:W-:Y:S05]  /*1cc90*/  @!P0 NANOSLEEP.SYNCS 0x989680 ;  /* 0x009896800000895d */ /* 0x010fea0003900000 */
[----:B------:R-:W4:Y:S02]  /*1cca0*/  @!P0 SYNCS.PHASECHK.TRANS64 P0, [R4+URZ], R5 ;  /* 0x00000005040085a7 */ /* 0x000f24000800007f */
[----:B----4-:R-:W-:Y:S05]  /*1ccb0*/  @!P0 BRA `(.L_x_3947) ;  /* 0xfffffffc00f08947 */ /* 0x010fea000383ffff */
[----:B------:R-:W-:Y:S05]  /*1ccc0*/  BRA `(.L_x_4037) ;  /* 0xffffffdc009c7947 */ /* 0x000fea000383ffff */
.L_x_4038:
        /* <DEDUP_REMOVED lines=11> */
.L_x_14999:


//--------------------- .text._ZN7cutlass13device_kernelIN5flash11enable_sm90INS1_16FlashAttnFwdSm90INS1_25CollectiveMainloopFwdSm90ILi2EN4cute5tupleIJNS5_1CILi1EEES8_S8_EEENS6_IJNS7_ILi64EEESA_SA_EEELi512ENS_10bfloat16_tEfNS_4arch4Sm90ELb0ELb0ELb0ELb1ELb0ELb0ELb1ELb0ELb0ELb1ELb1ELb0EEENS1_21CollectiveEpilogueFwdINS6_IJSA_NS7_ILi512EEESA_EEES9_SC_SE_Li256ELb1ELb1ELb1ELb0EEENS1_36VarlenDynamicPersistentTileSchedulerILi64ELi64ELi256ELi128ELb1ELb1ELb1ELb0ELb1ELb1EEEEEEEEEvNT_6ParamsE --------------------------
	.section	.text._ZN7cutlass13device_kernelIN5flash11enable_sm90INS1_16FlashAttnFwdSm90INS1_25CollectiveMainloopFwdSm90ILi2EN4cute5tupleIJNS5_1CILi1EEES8_S8_EEENS6_IJNS7_ILi64EEESA_SA_EEELi512ENS_10bfloat16_tEfNS_4arch4Sm90ELb0ELb0ELb0ELb1ELb0ELb0ELb1ELb0ELb0ELb1ELb1ELb0EEENS1_21CollectiveEpilogueFwdINS6_IJSA_NS7_ILi512EEESA_EEES9_SC_SE_Li256ELb1ELb1ELb1ELb0EEENS1_36VarlenDynamicPersistentTileSchedulerILi64ELi64ELi256ELi128ELb1ELb1ELb1ELb0ELb1ELb1EEEEEEEEEvNT_6ParamsE,"ax",@progbits
	.align	128
.text._ZN7cutlass13device_kernelIN5flash11enable_sm90INS1_16FlashAttnFwdSm90INS1_25CollectiveMainloopFwdSm90ILi2EN4cute5tupleIJNS5_1CILi1EEES8_S8_EEENS6_IJNS7_ILi64EEESA_SA_EEELi512ENS_10bfloat16_tEfNS_4arch4Sm90ELb0ELb0ELb0ELb1ELb0ELb0ELb1ELb0ELb0ELb1ELb1ELb0EEENS1_21CollectiveEpilogueFwdINS6_IJSA_NS7_ILi512EEESA_EEES9_SC_SE_Li256ELb1ELb1ELb1ELb0EEENS1_36VarlenDynamicPersistentTileSchedulerILi64ELi64ELi256ELi128ELb1ELb1ELb1ELb0ELb1ELb1EEEEEEEEEvNT_6ParamsE:
        .type           _ZN7cutlass13device_kernelIN5flash11enable_sm90INS1_16FlashAttnFwdSm90INS1_25CollectiveMainloopFwdSm90ILi2EN4cute5tupleIJNS5_1CILi1EEES8_S8_EEENS6_IJNS7_ILi64EEESA_SA_EEELi512ENS_10bfloat16_tEfNS_4arch4Sm90ELb0ELb0ELb0ELb1ELb0ELb0ELb1ELb0ELb0ELb1ELb1ELb0EEENS1_21CollectiveEpilogueFwdINS6_IJSA_NS7_ILi512EEESA_EEES9_SC_SE_Li256ELb1ELb1ELb1ELb0EEENS1_36VarlenDynamicPersistentTileSchedulerILi64ELi64ELi256ELi128ELb1ELb1ELb1ELb0ELb1ELb1EEEEEEEEEvNT_6ParamsE,@function
        .size           _ZN7cutlass13device_kernelIN5flash11enable_sm90INS1_16FlashAttnFwdSm90INS1_25CollectiveMainloopFwdSm90ILi2EN4cute5tupleIJNS5_1CILi1EEES8_S8_EEENS6_IJNS7_ILi64EEESA_SA_EEELi512ENS_10bfloat16_tEfNS_4arch4Sm90ELb0ELb0ELb0ELb1ELb0ELb0ELb1ELb0ELb0ELb1ELb1ELb0EEENS1_21CollectiveEpilogueFwdINS6_IJSA_NS7_ILi512EEESA_EEES9_SC_SE_Li256ELb1ELb1ELb1ELb0EEENS1_36VarlenDynamicPersistentTileSchedulerILi64ELi64ELi256ELi128ELb1ELb1ELb1ELb0ELb1ELb1EEEEEEEEEvNT_6ParamsE,(.L_x_15000 - _ZN7cutlass13device_kernelIN5flash11enable_sm90INS1_16FlashAttnFwdSm90INS1_25CollectiveMainloopFwdSm90ILi2EN4cute5tupleIJNS5_1CILi1EEES8_S8_EEENS6_IJNS7_ILi64EEESA_SA_EEELi512ENS_10bfloat16_tEfNS_4arch4Sm90ELb0ELb0ELb0ELb1ELb0ELb0ELb1ELb0ELb0ELb1ELb1ELb0EEENS1_21CollectiveEpilogueFwdINS6_IJSA_NS7_ILi512EEESA_EEES9_SC_SE_Li256ELb1ELb1ELb1ELb0EEENS1_36VarlenDynamicPersistentTileSchedulerILi64ELi64ELi256ELi128ELb1ELb1ELb1ELb0ELb1ELb1EEEEEEEEEvNT_6ParamsE)
        .other          _ZN7cutlass13device_kernelIN5flash11enable_sm90INS1_16FlashAttnFwdSm90INS1_25CollectiveMainloopFwdSm90ILi2EN4cute5tupleIJNS5_1CILi1EEES8_S8_EEENS6_IJNS7_ILi64EEESA_SA_EEELi512ENS_10bfloat16_tEfNS_4arch4Sm90ELb0ELb0ELb0ELb1ELb0ELb0ELb1ELb0ELb0ELb1ELb1ELb0EEENS1_21CollectiveEpilogueFwdINS6_IJSA_NS7_ILi512EEESA_EEES9_SC_SE_Li256ELb1ELb1ELb1ELb0EEENS1_36VarlenDynamicPersistentTileSchedulerILi64ELi64ELi256ELi128ELb1ELb1ELb1ELb0ELb1ELb1EEEEEEEEEvNT_6ParamsE,@"STO_CUDA_ENTRY STV_DEFAULT"
_ZN7cutlass13device_kernelIN5flash11enable_sm90INS1_16FlashAttnFwdSm90INS1_25CollectiveMainloopFwdSm90ILi2EN4cute5tupleIJNS5_1CILi1EEES8_S8_EEENS6_IJNS7_ILi64EEESA_SA_EEELi512ENS_10bfloat16_tEfNS_4arch4Sm90ELb0ELb0ELb0ELb1ELb0ELb0ELb1ELb0ELb0ELb1ELb1ELb0EEENS1_21CollectiveEpilogueFwdINS6_IJSA_NS7_ILi512EEESA_EEES9_SC_SE_Li256ELb1ELb1ELb1ELb0EEENS1_36VarlenDynamicPersistentTileSchedulerILi64ELi64ELi256ELi128ELb1ELb1ELb1ELb0ELb1ELb1EEEEEEEEEvNT_6ParamsE:
        /* <DEDUP_REMOVED lines=17> */
.L_x_4040:
[----:B------:R-:W-:Y:S05]  /*0110*/  BSYNC B0 ;  /* 0x0000000000007941 */ /* 0x000fea0003800000 */
.L_x_4039:
[----:B------:R-:W-:Y:S01]  /*0120*/  SHF.R.U32.HI R3, RZ, 0x7, R6 ;  /* 0x00000007ff037819 */ /* 0x000fe20000011606 */
[----:B------:R-:W-:Y:S01]  /*0130*/  VOTEU.ANY UP0, P0 ;  /* 0x00000000003f7886 */ /* 0x000fe20000000100 */
[----:B------:R-:W0:Y:S01]  /*0140*/  SHFL.IDX PT, R2, R0, RZ, 0x1f ;  /* 0x00001fff00027589 */ /* 0x000e2200000e0000 */
[----:B------:R-:W-:Y:S01]  /*0150*/  UMOV UR4, 0x80 ;  /* 0x0000008000047882 */ /* 0x000fe20000000000 */
[----:B------:R-:W-:Y:S01]  /*0160*/  UMOV UR7, 0x100 ;  /* 0x0000010000077882 */ /* 0x000fe20000000000 */
[----:B------:R-:W-:Y:S01]  /*0170*/  VOTEU.ANY UP1, P0 ;  /* 0x00000000003f7886 */ /* 0x000fe20000020100 */
[----:B------:R-:W1:Y:S01]  /*0180*/  SHFL.IDX PT, R3, R3, RZ, 0x1f ;  /* 0x00001fff03037589 */ /* 0x000e6200000e0000 */
[----:B------:R-:W2:Y:S01]  /*0190*/  @UP0 S2UR UR8, SR_CgaCtaId ;  /* 0x00000000000809c3 */ /* 0x000ea20000008800 */
[----:B------:R-:W-:Y:S01]  /*01a0*/  @UP0 UMOV UR6, 0x400 ;  /* 0x0000040000060882 */ /* 0x000fe20000000000 */
[----:B------:R-:W-:-:S04]  /*01b0*/  @UP0 UIADD3 UR4, -UR4, 0x100000, URZ ;  /* 0x0010000004040890 */ /* 0x000fc8000fffe13f */
[----:B------:R-:W-:Y:S02]  /*01c0*/  @UP0 USHF.L.U32 UR5, UR4, 0xb, URZ ;  /* 0x0000000b04050899 */ /* 0x000fe4000800063f */
[----:B------:R-:W-:Y:S01]  /*01d0*/  @UP0 USHF.L.U32 UR4, UR4, 0x1, URZ ;  /* 0x0000000104040899 */ /* 0x000fe2000800063f */
[----:B------:R-:W-:Y:S01]  /*01e0*/  VOTEU.ANY UP2, P0 ;  /* 0x00000000003f7886 */ /* 0x000fe20000040100 */
[----:B0-----:R-:W-:Y:S01]  /*01f0*/  ISETP.NE.AND P1, PT, R2, RZ, PT ;  /* 0x000000ff0200720c */ /* 0x001fe20003f25270 */
[----:B-1----:R0:W-:Y:S01]  /*0200*/  STL [R1], R3 ;  /* 0x0000000301007387 */ /* 0x0021e20000100800 */
[----:B--2---:R-:W-:Y:S02]  /*0210*/  @UP0 ULEA UR8, UR8, UR6, 0x18 ;  /* 0x0000000608080291 */ /* 0x004fe4000f8ec03f */
[----:B------:R-:W-:-:S04]  /*0220*/  @UP0 UIADD3 UR6, -UR7, 0x100000, URZ ;  /* 0x0010000007060890 */ /* 0x000fc8000fffe13f */
[----:B------:R-:W-:Y:S02]  /*0230*/  @UP0 USHF.L.U32 UR7, UR6, 0xb, URZ ;  /* 0x0000000b06070899 */ /* 0x000fe4000800063f */
[----:B------:R-:W-:Y:S01]  /*0240*/  @UP0 USHF.L.U32 UR6, UR6, 0x1, URZ ;  /* 0x0000000106060899 */ /* 0x000fe2000800063f */
[----:B------:R-:W-:Y:S01]  /*0250*/  VOTEU.ANY UP0, P0 ;  /* 0x00000000003f7886 */ /* 0x000fe20000000100 */
[----:B------:R-:W1:Y:S04]  /*0260*/  FENCE.VIEW.ASYNC.S ;  /* 0x00000000000073c6 */ /* 0x000e680000000000 */
[----:B-1----:R0:W1:Y:S01]  /*0270*/  @UP0 SYNCS.EXCH.64 URZ, [UR8+0x38800], UR4 ;  /* 0x03880004083f05b2 */ /* 0x0020620008000100 */
[----:B------:R0:W2:Y:S05]  /*0280*/  @UP1 SYNCS.EXCH.64 URZ, [UR8+0x38810], UR4 ;  /* 0x03881004083f15b2 */ /* 0x0000aa0008000100 */
        /* <DEDUP_REMOVED lines=16> */
.L_x_4041:
        /* <DEDUP_REMOVED lines=22> */
.L_x_4042:
        /* <DEDUP_REMOVED lines=18> */
.L_x_4043:
        /* <DEDUP_REMOVED lines=22> */
.L_x_4044:
        /* <DEDUP_REMOVED lines=22> */
.L_x_4045:
[----:B------:R-:W-:Y:S01]  /*08d0*/  ISETP.NE.AND P0, PT, R3, RZ, PT ;  /* 0x000000ff0300720c */ /* 0x000fe20003f05270 */
[----:B------:R-:W-:Y:S01]  /*08e0*/  NOP ;  /* 0x0000000000007918 */ /* 0x000fe20000000000 */
[----:B------:R-:W-:Y:S01]  /*08f0*/  ULDC.64 UR38, c[0x0][0x208] ;  /* 0x0000820000267ab9 */ /* 0x000fe20000000a00 */
[----:B01234-:R-:W-:Y:S10]  /*0900*/  BAR.SYNC.DEFER_BLOCKING 0x0 ;  /* 0x0000000000007b1d */ /* 0x01fff40000010000 */
[----:B------:R-:W-:Y:S05]  /*0910*/  @!P0 BRA `(.L_x_4046) ;  /* 0x000000d400d88947 */ /* 0x000fea0003800000 */
.L_x_4047:
        /* <DEDUP_REMOVED lines=22> */
[----:B------:R-:W-:Y:S01]  /*0a80*/  UMOV UR36, URZ ;  /* 0x0000003f00247c82 */ /* 0x000fe20008000000 */
[----:B------:R-:W-:Y:S01]  /*0a90*/  SHF.R.S32.HI R3, RZ, 0x1f, R6 ;  /* 0x0000001fff037819 */ /* 0x000fe20000011406 */
[----:B------:R-:W-:Y:S01]  /*0aa0*/  UMOV UR37, URZ ;  /* 0x0000003f00257c82 */ /* 0x000fe20008000000 */
[----:B------:R-:W-:Y:S02]  /*0ab0*/  UMOV UR40, URZ ;  /* 0x0000003f00287c82 */ /* 0x000fe40008000000 */
[CC--:B------:R-:W-:Y:S02]  /*0ac0*/  LEA.HI R2, R3.reuse, R6.reuse, RZ, 0x4 ;  /* 0x0000000603027211 */ /* 0x0c0fe400078f20ff */
[----:B------:R-:W-:-:S02]  /*0ad0*/  LEA.HI R5, R3, R6, RZ, 0x3 ;  /* 0x0000000603057211 */ /* 0x000fc400078f18ff */
[CC--:B------:R-:W-:Y:S02]  /*0ae0*/  LEA.HI R4, R3.reuse, R6.reuse, RZ, 0x5 ;  /* 0x0000000603047211 */ /* 0x0c0fe400078f28ff */
[CC--:B------:R-:W-:Y:S02]  /*0af0*/  LEA.HI R0, R3.reuse, R6.reuse, RZ, 0x7 ;  /* 0x0000000603007211 */ /* 0x0c0fe400078f38ff */
[----:B------:R-:W-:Y:S02]  /*0b00*/  LEA.HI R3, R3, R6, RZ, 0x2 ;  /* 0x0000000603037211 */ /* 0x000fe400078f10ff */
[----:B------:R-:W-:Y:S02]  /*0b10*/  SHF.R.S32.HI R7, RZ, 0x4, R2 ;  /* 0x00000004ff077819 */ /* 0x000fe40000011402 */
[----:B------:R-:W-:Y:S02]  /*0b20*/  LOP3.LUT R11, R5, 0xfffffff8, RZ, 0xc0, !PT ;  /* 0xfffffff8050b7812 */ /* 0x000fe400078ec0ff */
[----:B------:R-:W-:-:S02]  /*0b30*/  LOP3.LUT R5, R2, 0xfffffff0, RZ, 0xc0, !PT ;  /* 0xfffffff002057812 */ /* 0x000fc400078ec0ff */
[--C-:B------:R-:W-:Y:S01]  /*0b40*/  SHF.R.S32.HI R9, RZ, 0x5, R4.reuse ;  /* 0x00000005ff097819 */ /* 0x100fe20000011404 */
[C---:B------:R-:W-:Y:S01]  /*0b50*/  IMAD.IADD R11, R6.reuse, 0x1, -R11 ;  /* 0x00000001060b7824 */ /* 0x040fe200078e0a0b */
[----:B------:R-:W-:Y:S01]  /*0b60*/  LOP3.LUT R13, R3, 0xfffffffc, RZ, 0xc0, !PT ;  /* 0xfffffffc030d7812 */ /* 0x000fe200078ec0ff */
[----:B------:R-:W-:Y:S01]  /*0b70*/  IMAD.IADD R8, R6, 0x1, -R5 ;  /* 0x0000000106087824 */ /* 0x000fe200078e0a05 */
[----:B------:R-:W-:Y:S02]  /*0b80*/  SHF.R.S32.HI R4, RZ, 0x1f, R4 ;  /* 0x0000001fff047819 */ /* 0x000fe40000011404 */
[----:B------:R-:W-:Y:S01]  /*0b90*/  LOP3.LUT R3, R0, 0xffffff80, RZ, 0xc0, !PT ;  /* 0xffffff8000037812 */ /* 0x000fe200078ec0ff */
[----:B------:R-:W-:Y:S01]  /*0ba0*/  IMAD.IADD R13, R6, 0x1, -R13 ;  /* 0x00000001060d7824 */ /* 0x000fe200078e0a0d */
[----:B------:R-:W-:Y:S02]  /*0bb0*/  LEA.HI R2, R2, R7, RZ, 0x1 ;  /* 0x0000000702027211 */ /* 0x000fe400078f08ff */
[----:B------:R-:W-:Y:S01]  /*0bc0*/  LEA.HI R4, R4, R9, RZ, 0x2 ;  /* 0x0000000904047211 */ /* 0x000fe200078f10ff */
[----:B------:R-:W-:Y:S01]  /*0bd0*/  IMAD.IADD R3, R6, 0x1, -R3 ;  /* 0x0000000106037824 */ /* 0x000fe200078e0a03 */
[----:B------:R-:W-:-:S02]  /*0be0*/  LOP3.LUT R2, R2, 0x1ffffffe, RZ, 0xc0, !PT ;  /* 0x1ffffffe02027812 */ /* 0x000fc400078ec0ff */
[----:B------:R-:W-:Y:S02]  /*0bf0*/  SHF.R.S32.HI R227, RZ, 0x7, R0 ;  /* 0x00000007ffe37819 */ /* 0x000fe40000011400 */
[----:B------:R-:W-:Y:S01]  /*0c00*/  LOP3.LUT R4, R4, 0x3ffffc, RZ, 0xc0, !PT ;  /* 0x003ffffc04047812 */ /* 0x000fe200078ec0ff */
[----:B------:R-:W-:Y:S01]  /*0c10*/  IMAD.IADD R7, R7, 0x1, -R2 ;  /* 0x0000000107077824 */ /* 0x000fe200078e0a02 */
[--C-:B------:R-:W-:Y:S01]  /*0c20*/  SHF.R.S32.HI R5, RZ, 0x1f, R8.reuse ;  /* 0x0000001fff057819 */ /* 0x100fe20000011408 */
[----:B------:R-:W-:Y:S01]  /*0c30*/  IMAD R15, R227, 0x100, R8 ;  /* 0x00000100e30f7824 */ /* 0x000fe200078e0208 */
[----:B------:R-:W-:Y:S01]  /*0c40*/  SHF.R.S32.HI R2, RZ, 0x1f, R3 ;  /* 0x0000001fff027819 */ /* 0x000fe20000011403 */
[----:B------:R-:W-:Y:S01]  /*0c50*/  IMAD.IADD R10, R9, 0x1, -R4 ;  /* 0x00000001090a7824 */ /* 0x000fe200078e0a04 */
        /* <DEDUP_REMOVED lines=29> */
[----:B------:R-:W-:Y:S02]  /*0e30*/  LOP3.LUT R7, R7, R4, RZ, 0x3c, !PT ;  /* 0x0000000407077212 */ /* 0x000fe400078e3cff */
[----:B------:R-:W-:Y:S01]  /*0e40*/  SHF.R.S32.HI R5, RZ, 0x5, R5 ;  /* 0x00000005ff057819 */ /* 0x000fe20000011405 */
[----:B------:R-:W-:Y:S01]  /*0e50*/  IMAD.IADD R16, R2, 0x1, -R3 ;  /* 0x0000000102107824 */ /* 0x000fe200078e0a03 */
[----:B------:R-:W-:Y:S01]  /*0e60*/  R2P PR, R8, 0x6 ;  /* 0x0000000608007804 */ /* 0x000fe20000000000 */
[----:B0-----:R-:W-:Y:S02]  /*0e70*/  IMAD.SHL.U32 R12, R0, 0x100, RZ ;  /* 0x00000100000c7824 */ /* 0x001fe400078e00ff */
[----:B------:R-:W-:Y:S02]  /*0e80*/  IMAD.IADD R7, R6, 0x1, R7 ;  /* 0x0000000106077824 */ /* 0x000fe400078e0207 */
[----:B------:R-:W-:Y:S01]  /*0e90*/  IMAD.SHL.U32 R2, R11, 0x8, RZ ;  /* 0x000000080b027824 */ /* 0x000fe200078e00ff */
[----:B------:R-:W-:Y:S01]  /*0ea0*/  STL [R1+0x6c], R12 ;  /* 0x00006c0c01007387 */ /* 0x000fe20000100800 */
[----:B------:R-:W-:Y:S01]  /*0eb0*/  IMAD.IADD R17, R230, 0x1, R12 ;  /* 0x00000001e6117824 */ /* 0x000fe200078e020c */
[----:B------:R-:W-:Y:S01]  /*0ec0*/  LEA R19, R7, UR41, 0x1 ;  /* 0x0000002907137c11 */ /* 0x000fe2000f8e08ff */
[----:B------:R-:W-:Y:S01]  /*0ed0*/  IMAD R16, R5, 0x10, R16 ;  /* 0x0000001005107824 */ /* 0x000fe200078e0210 */
[----:B------:R-:W-:Y:S01]  /*0ee0*/  SEL R185, R185, 0xffffffe0, !P1 ;  /* 0xffffffe0b9b97807 */ /* 0x000fe20004800000 */
[----:B------:R-:W-:Y:S01]  /*0ef0*/  VIADD R193, R2, 0x40 ;  /* 0x0000004002c17836 */ /* 0x000fe20000000000 */
[----:B------:R-:W-:Y:S01]  /*0f00*/  SHF.R.S32.HI R0, RZ, 0x1f, R17 ;  /* 0x0000001fff007819 */ /* 0x000fe20000011411 */
[----:B------:R-:W-:-:S02]  /*0f10*/  VIADD R226, R17, 0x8 ;  /* 0x0000000811e27836 */ /* 0x000fc40000000000 */
        /* <DEDUP_REMOVED lines=8> */
[C---:B------:R-:W-:Y:S01]  /*0fa0*/  VIADD R222, R17.reuse, 0x28 ;  /* 0x0000002811de7836 */ /* 0x040fe20000000000 */
[----:B------:R0:W-:Y:S01]  /*0fb0*/  STL [R1+0x68], R4 ;  /* 0x0000680401007387 */ /* 0x0001e20000100800 */
[----:B------:R-:W-:-:S02]  /*0fc0*/  VIADD R220, R17, 0x38 ;  /* 0x0000003811dc7836 */ /* 0x000fc40000000000 */
[C---:B------:R-:W-:Y:S01]  /*0fd0*/  VIADD R221, R17.reuse, 0x30 ;  /* 0x0000003011dd7836 */ /* 0x040fe20000000000 */
[----:B------:R-:W-:Y:S01]  /*0fe0*/  SHF.R.S32.HI R3, RZ, 0x1f, R222 ;  /* 0x0000001fff037819 */ /* 0x000fe200000114de */
[C---:B------:R-:W-:Y:S01]  /*0ff0*/  VIADD R219, R17.reuse, 0x40 ;  /* 0x0000004011db7836 */ /* 0x040fe20000000000 */
[----:B------:R-:W-:Y:S01]  /*1000*/  SHF.R.S32.HI R0, RZ, 0x1f, R220 ;  /* 0x0000001fff007819 */ /* 0x000fe200000114dc */
[C---:B------:R-:W-:Y:S02]  /*1010*/  VIADD R217, R17.reuse, 0x50 ;  /* 0x0000005011d97836 */ /* 0x040fe40000000000 */
        /* <DEDUP_REMOVED lines=50> */
[----:B------:R-:W-:Y:S01]  /*1340*/  IMAD.IADD R186, R186, 0x1, R185 ;  /* 0x00000001baba7824 */ /* 0x000fe200078e02b9 */
[----:B------:R-:W-:Y:S01]  /*1350*/  SHF.R.S32.HI R231, RZ, 0x1f, R196 ;  /* 0x0000001fffe77819 */ /* 0x000fe200000114c4 */
[----:B------:R-:W-:-:S02]  /*1360*/  IMAD.MOV.U32 R6, RZ, RZ, R14 ;  /* 0x000000ffff067224 */ /* 0x000fc400078e000e */
[C---:B------:R-:W-:Y:S02]  /*1370*/  VIADD R192, R2.reuse, 0x80 ;  /* 0x0000008002c07836 */ /* 0x040fe40000000000 */
[C---:B------:R-:W-:Y:S02]  /*1380*/  VIADD R191, R2.reuse, 0xc0 ;  /* 0x000000c002bf7836 */ /* 0x040fe40000000000 */
[C---:B------:R-:W-:Y:S02]  /*1390*/  VIADD R190, R2.reuse, 0x100 ;  /* 0x0000010002be7836 */ /* 0x040fe40000000000 */
[C---:B------:R-:W-:Y:S02]  /*13a0*/  VIADD R189, R2.reuse, 0x140 ;  /* 0x0000014002bd7836 */ /* 0x040fe40000000000 */
[C---:B------:R-:W-:Y:S02]  /*13b0*/  VIADD R229, R2.reuse, 0x180 ;  /* 0x0000018002e57836 */ /* 0x040fe40000000000 */
[----:B------:R-:W-:-:S02]  /*13c0*/  VIADD R228, R2, 0x1c0 ;  /* 0x000001c002e47836 */ /* 0x000fc40000000000 */
[----:B------:R-:W-:-:S07]  /*13d0*/  IMAD.IADD R185, R185, 0x1, R184 ;  /* 0x00000001b9b97824 */ /* 0x000fce00078e02b8 */
.L_x_4091:
[----:B------:R-:W-:Y:S01]  /*13e0*/  ULDC.64 UR6, c[0x0][0xd88] ;  /* 0x0003620000067ab9 */ /* 0x000fe20000000a00 */
[----:B0123-5:R-:W0:Y:S01]  /*13f0*/  LDC.64 R12, c[0x0][0x418] ;  /* 0x00010600ff0c7b82 */ /* 0x02fe220000000a00 */
[----:B------:R-:W-:-:S06]  /*1400*/  UIMAD.WIDE UR6, UR5, 0x4, UR6 ;  /* 0x00000004050678a5 */ /* 0x000fcc000f8e0206 */
[----:B------:R-:W-:Y:S01]  /*1410*/  IMAD.U32 R8, RZ, RZ, UR6 ;  /* 0x00000006ff087e24 */ /* 0x000fe2000f8e00ff */
[----:B------:R-:W1:Y:S01]  /*1420*/  LDC R0, c[0x0][0x424] ;  /* 0x00010900ff007b82 */ /* 0x000e620000000800 */
[----:B------:R-:W-:Y:S01]  /*1430*/  IMAD.U32 R9, RZ, RZ, UR7 ;  /* 0x00000007ff097e24 */ /* 0x000fe2000f8e00ff */
[----:B------:R-:W-:-:S04]  /*1440*/  ULDC.64 UR6, c[0x0][0xb20] ;  /* 0x0002c80000067ab9 */ /* 0x000fc80000000a00 */
[----:B------:R-:W2:Y:S01]  /*1450*/  LDG.E R187, desc[UR38][R8.64] ;  /* 0x0000002608bb7981 */ /* 0x000ea2000c1e1900 */
[----:B------:R-:W-:Y:S01]  /*1460*/  ISETP.NE.U32.AND P0, PT, RZ, UR6, PT ;  /* 0x00000006ff007c0c */ /* 0x000fe2000bf05070 */
[----:B------:R-:W3:Y:S01]  /*1470*/  LDC R153, c[0x0][0x2f0] ;  /* 0x0000bc00ff997b82 */ /* 0x000ee20000000800 */
[----:B------:R-:W-:Y:S02]  /*1480*/  IMAD.MOV.U32 R10, RZ, RZ, RZ ;  /* 0x000000ffff0a7224 */ /* 0x000fe400078e00ff */
[----:B------:R-:W-:-:S05]  /*1490*/  ISETP.NE.AND.EX P0, PT, RZ, UR7, PT, P0 ;  /* 0x00000007ff007c0c */ /* 0x000fca000bf05300 */
[----:B----4-:R-:W4:Y:S01]  /*14a0*/  LDC R7, c[0x0][0xae8] ;  /* 0x0002ba00ff077b82 */ /* 0x010f220000000800 */
[----:B--2---:R-:W-:-:S07]  /*14b0*/  SHF.R.S32.HI R195, RZ, 0x1f, R187 ;  /* 0x0000001fffc37819 */ /* 0x004fce00000114bb */
[----:B------:R-:W-:-:S04]  /*14c0*/  @P0 LEA R4, P1, R187, UR6, 0x2 ;  /* 0x00000006bb040c11 */ /* 0x000fc8000f8210ff */
[----:B------:R-:W-:Y:S01]  /*14d0*/  @P0 LEA.HI.X R5, R187, UR7, R195, 0x2, P1 ;  /* 0x00000007bb050c11 */ /* 0x000fe200088f14c3 */
[----:B------:R-:W-:Y:S02]  /*14e0*/  ULDC.64 UR6, c[0x0][0xb18] ;  /* 0x0002c60000067ab9 */ /* 0x000fe40000000a00 */
[----:B------:R-:W-:Y:S02]  /*14f0*/  ISETP.NE.U32.AND P1, PT, RZ, UR6, PT ;  /* 0x00000006ff007c0c */ /* 0x000fe4000bf25070 */
[----:B------:R2:W5:Y:S01]  /*1500*/  @P0 LDG.E R10, desc[UR38][R4.64] ;  /* 0x00000026040a0981 */ /* 0x000562000c1e1900 */
[----:B0-----:R-:W-:Y:S02]  /*1510*/  ISETP.NE.U32.AND P0, PT, R12, RZ, PT ;  /* 0x000000ff0c00720c */ /* 0x001fe40003f05070 */
[----:B------:R-:W-:Y:S02]  /*1520*/  ISETP.NE.AND.EX P1, PT, RZ, UR7, PT, P1 ;  /* 0x00000007ff007c0c */ /* 0x000fe4000bf25310 */
[----:B------:R-:W-:-:S04]  /*1530*/  ISETP.NE.AND.EX P0, PT, R13, RZ, PT, P0 ;  /* 0x000000ff0d00720c */ /* 0x000fc80003f05300 */
[----:B-1----:R-:W-:-:S05]  /*1540*/  SEL R0, R0, 0x1, P0 ;  /* 0x0000000100007807 */ /* 0x002fca0000000000 */
[----:B---3--:R-:W-:Y:S02]  /*1550*/  IMAD R153, R0, R153, RZ ;  /* 0x0000009900997224 */ /* 0x008fe400078e02ff */
[----:B------:R-:W-:-:S04]  /*1560*/  @P1 LEA R8, P0, R187, UR6, 0x2 ;  /* 0x00000006bb081c11 */ /* 0x000fc8000f8010ff */
[----:B------:R-:W-:-:S05]  /*1570*/  @P1 LEA.HI.X R9, R187, UR7, R195, 0x2, P0 ;  /* 0x00000007bb091c11 */ /* 0x000fca00080f14c3 */
[----:B------:R2:W5:Y:S01]  /*1580*/  @P1 LDG.E R153, desc[UR38][R8.64] ;  /* 0x0000002608991981 */ /* 0x000562000c1e1900 */
[C---:B------:R-:W-:Y:S01]  /*1590*/  LOP3.LUT R3, R6.reuse, 0xff000000, RZ, 0xc0, !PT ;  /* 0xff00000006037812 */ /* 0x040fe200078ec0ff */
[----:B------:R-:W-:Y:S01]  /*15a0*/  UMOV UR42, UR4 ;  /* 0x00000004002a7c82 */ /* 0x000fe20008000000 */
[----:B------:R-:W-:Y:S02]  /*15b0*/  LOP3.LUT R0, R6, 0xff0000, RZ, 0xc0, !PT ;  /* 0x00ff000006007812 */ /* 0x000fe400078ec0ff */
[----:B------:R-:W-:Y:S01]  /*15c0*/  SHF.R.U32.HI R3, RZ, 0x8, R3 ;  /* 0x00000008ff037819 */ /* 0x000fe20000011603 */
[----:B----4-:R-:W-:Y:S06]  /*15d0*/  @P1 BRA `(.L_x_4048) ;  /* 0x0000000000241947 */ /* 0x010fec0003800000 */
[----:B------:R-:W-:Y:S02]  /*15e0*/  ULDC.64 UR4, c[0x0][0xb00] ;  /* 0x0002c00000047ab9 */ /* 0x000fe40000000a00 */
[----:B------:R-:W-:-:S04]  /*15f0*/  ISETP.NE.U32.AND P0, PT, RZ, UR4, PT ;  /* 0x00000004ff007c0c */ /* 0x000fc8000bf05070 */
[----:B------:R-:W-:-:S13]  /*1600*/  ISETP.NE.AND.EX P0, PT, RZ, UR5, PT, P0 ;  /* 0x00000005ff007c0c */ /* 0x000fda000bf05300 */
[----:B------:R-:W-:Y:S05]  /*1610*/  @!P0 BRA `(.L_x_4048) ;  /* 0x0000000000148947 */ /* 0x000fea0003800000 */
[----:B--2---:R-:W0:Y:S02]  /*1620*/  LDC.64 R4, c[0x0][0xb00] ;  /* 0x0002c000ff047b82 */ /* 0x004e240000000a00 */
[----:B0-----:R-:W-:-:S05]  /*1630*/  IMAD.WIDE R4, R187, 0x4, R4 ;  /* 0x00000004bb047825 */ /* 0x001fca00078e0204 */
[----:B-----5:R-:W2:Y:S04]  /*1640*/  LDG.E R153, desc[UR38][R4.64] ;  /* 0x0000002604997981 */ /* 0x020ea8000c1e1900 */
[----:B------:R-:W2:Y:S02]  /*1650*/  LDG.E R8, desc[UR38][R4.64+0x4] ;  /* 0x0000042604087981 */ /* 0x000ea4000c1e1900 */
[----:B--2---:R-:W-:-:S07]  /*1660*/  IMAD.IADD R153, R8, 0x1, -R153 ;  /* 0x0000000108997824 */ /* 0x004fce00078e0a99 */
.L_x_4048:
[----:B--2---:R-:W2:Y:S01]  /*1670*/  LDL R4, [R1] ;  /* 0x0000000001047983 */ /* 0x004ea20000100800 */
[----:B-----5:R-:W-:Y:S01]  /*1680*/  IMAD.IADD R153, R153, 0x1, -R10 ;  /* 0x0000000199997824 */ /* 0x020fe200078e0a0a */
[----:B------:R-:W-:Y:S02]  /*1690*/  LEA.HI R194, R0, R3, RZ, 0x10 ;  /* 0x0000000300c27211 */ /* 0x000fe400078f80ff */
[----:B------:R-:W-:Y:S01]  /*16a0*/  LOP3.LUT R188, R6, 0xffff, RZ, 0xc0, !PT ;  /* 0x0000ffff06bc7812 */ /* 0x000fe200078ec0ff */
[----:B------:R-:W-:Y:S01]  /*16b0*/  VIADD R0, R153, 0x3f ;  /* 0x0000003f99007836 */ /* 0x000fe20000000000 */
[----:B------:R-:W-:Y:S02]  /*16c0*/  SHF.R.U32.HI R22, RZ, 0x10, R194 ;  /* 0x00000010ff167819 */ /* 0x000fe400000116c2 */
[----:B------:R-:W-:Y:S02]  /*16d0*/  LOP3.LUT R194, R194, 0xff, RZ, 0xc0, !PT ;  /* 0x000000ffc2c27812 */ /* 0x000fe400078ec0ff */
[----:B------:R-:W-:-:S02]  /*16e0*/  SHF.R.S32.HI R3, RZ, 0x1f, R0 ;  /* 0x0000001fff037819 */ /* 0x000fc40000011400 */
[C---:B------:R-:W-:Y:S02]  /*16f0*/  ISETP.NE.AND P0, PT, R22.reuse, RZ, PT ;  /* 0x000000ff1600720c */ /* 0x040fe40003f05270 */
[----:B------:R-:W-:Y:S02]  /*1700*/  LEA.HI R3, R3, R0, RZ, 0x6 ;  /* 0x0000000003037211 */ /* 0x000fe400078f30ff */
[----:B------:R-:W-:Y:S02]  /*1710*/  SEL R10, R22, R7, P0 ;  /* 0x00000007160a7207 */ /* 0x000fe40000000000 */
[----:B------:R-:W-:Y:S02]  /*1720*/  SHF.R.S32.HI R9, RZ, 0x6, R3 ;  /* 0x00000006ff097819 */ /* 0x000fe40000011403 */
[----:B--2---:R-:W-:-:S13]  /*1730*/  ISETP.NE.AND P1, PT, R4, 0x1, PT ;  /* 0x000000010400780c */ /* 0x004fda0003f25270 */
[----:B------:R-:W-:Y:S05]  /*1740*/  @!P1 BRA `(.L_x_4049) ;  /* 0x0000001c006c9947 */ /* 0x000fea0003800000 */
[----:B------:R-:W-:Y:S01]  /*1750*/  ISETP.GE.AND P0, PT, R153, 0x1, PT ;  /* 0x000000019900780c */ /* 0x000fe20003f06270 */
[----:B------:R-:W-:-:S12]  /*1760*/  IMAD.MOV.U32 R3, RZ, RZ, RZ ;  /* 0x000000ffff037224 */ /* 0x000fd800078e00ff */
[----:B------:R-:W-:Y:S05]  /*1770*/  @!P0 BRA `(.L_x_4050) ;  /* 0x0000000000688947 */ /* 0x000fea0003800000 */
        /* <DEDUP_REMOVED lines=26> */
.L_x_4050:
[-C--:B------:R-:W-:Y:S01]  /*1920*/  IMAD R0, R194, R3.reuse, RZ ;  /* 0x00000003c2007224 */ /* 0x080fe200078e02ff */
[----:B------:R-:W-:Y:S01]  /*1930*/  PLOP3.LUT P0, PT, PT, PT, PT, 0x80, 0x0 ;  /* 0x000000000000781c */ /* 0x000fe20003f0f070 */
[----:B------:R-:W-:Y:S01]  /*1940*/  IMAD.MOV.U32 R152, RZ, RZ, RZ ;  /* 0x000000ffff987224 */ /* 0x000fe200078e00ff */
[----:B------:R-:W-:Y:S02]  /*1950*/  CS2R R150, SRZ ;  /* 0x0000000000967805 */ /* 0x000fe4000001ff00 */
[----:B------:R-:W-:Y:S02]  /*1960*/  CS2R R148, SRZ ;  /* 0x0000000000947805 */ /* 0x000fe4000001ff00 */
[----:B------:R-:W-:Y:S02]  /*1970*/  VIADDMNMX R3, R0, R3, R9, PT ;  /* 0x0000000300037246 */ /* 0x000fe40003800109 */
[----:B------:R-:W-:Y:S02]  /*1980*/  CS2R R146, SRZ ;  /* 0x0000000000927805 */ /* 0x000fe4000001ff00 */
[----:B------:R-:W-:-:S02]  /*1990*/  CS2R R144, SRZ ;  /* 0x0000000000907805 */ /* 0x000fc4000001ff00 */
[----:B------:R-:W-:Y:S02]  /*19a0*/  CS2R R142, SRZ ;  /* 0x00000000008e7805 */ /* 0x000fe4000001ff00 */
[----:B------:R-:W-:Y:S01]  /*19b0*/  R2UR UR16, R3 ;  /* 0x00000000031072ca */ /* 0x000fe200000e0000 */
[----:B------:R-:W-:Y:S01]  /*19c0*/  IMAD.MOV.U32 R3, RZ, RZ, RZ ;  /* 0x000000ffff037224 */ /* 0x000fe200078e00ff */
        /* <DEDUP_REMOVED lines=11> */
[----:B------:R-:W-:Y:S02]  /*1a80*/  ISETP.LT.AND P1, PT, R0, UR16, PT ;  /* 0x0000001000007c0c */ /* 0x000fe4000bf21270 */
        /* <DEDUP_REMOVED lines=49> */
[----:B------:R-:W0:Y:S01]  /*1da0*/  SHFL.IDX PT, R3, R227, RZ, 0x1f ;  /* 0x00001fffe3037589 */ /* 0x000e2200000e0000 */
[----:B------:R-:W-:Y:S01]  /*1db0*/  UMOV UR7, 0x40000040 ;  /* 0x4000004000077882 */ /* 0x000fe20000000000 */
[----:B------:R-:W-:Y:S01]  /*1dc0*/  UMOV UR9, 0x40000040 ;  /* 0x4000004000097882 */ /* 0x000fe20000000000 */
[----:B------:R-:W-:Y:S01]  /*1dd0*/  UMOV UR11, 0x40000040 ;  /* 0x40000040000b7882 */ /* 0x000fe20000000000 */
[----:B------:R-:W-:Y:S06]  /*1de0*/  BAR.SYNC.DEFER_BLOCKING 0xe, 0x100 ;  /* 0x0384000000007b1d */ /* 0x000fec0000010000 */
[----:B------:R-:W-:Y:S01]  /*1df0*/  UMOV UR13, 0x40000040 ;  /* 0x40000040000d7882 */ /* 0x000fe20000000000 */
[----:B------:R-:W-:Y:S01]  /*1e00*/  UMOV UR15, 0x40000040 ;  /* 0x40000040000f7882 */ /* 0x000fe20000000000 */
[----:B------:R-:W-:Y:S01]  /*1e10*/  UMOV UR17, 0x40000040 ;  /* 0x4000004000117882 */ /* 0x000fe20000000000 */
[----:B------:R-:W-:Y:S01]  /*1e20*/  UMOV UR19, 0x40000040 ;  /* 0x4000004000137882 */ /* 0x000fe20000000000 */
[----:B------:R-:W1:Y:S01]  /*1e30*/  S2R R4, SR_TID.X ;  /* 0x0000000000047919 */ /* 0x000e620000002100 */
[----:B0-----:R-:W-:Y:S01]  /*1e40*/  R2UR UR4, R3 ;  /* 0x00000000030472ca */ /* 0x001fe200000e0000 */
[----:B------:R-:W-:Y:S01]  /*1e50*/  IMAD.U32 R3, RZ, RZ, UR37 ;  /* 0x00000025ff037e24 */ /* 0x000fe2000f8e00ff */
[----:B------:R-:W-:-:S11]  /*1e60*/  WARPGROUP.ARRIVE ;  /* 0x00000000000079c5 */ /* 0x000fd60000000000 */
[----:B------:R-:W-:-:S04]  /*1e70*/  ULEA.HI UR5, UR4, UR4, URZ, 0x1 ;  /* 0x0000000404057291 */ /* 0x000fc8000f8f083f */
[----:B------:R-:W-:-:S04]  /*1e80*/  ULOP3.LUT UR5, UR5, 0x1fffe, URZ, 0xc0, !UPT ;  /* 0x0001fffe05057892 */ /* 0x000fc8000f8ec03f */
[----:B------:R-:W-:Y:S01]  /*1e90*/  UIADD3 UR5, UR4, -UR5, URZ ;  /* 0x8000000504057290 */ /* 0x000fe2000fffe03f */
[----:B-1----:R-:W-:Y:S01]  /*1ea0*/  LOP3.LUT R4, R4, 0x7f, RZ, 0xc0, !PT ;  /* 0x0000007f04047812 */ /* 0x002fe200078ec0ff */
[----:B------:R-:W-:Y:S02]  /*1eb0*/  UIADD3 UR4, UR41, 0x36400, URZ ;  /* 0x0003640029047890 */ /* 0x000fe4000fffe03f */
[----:B------:R-:W-:Y:S01]  /*1ec0*/  ULEA UR5, UR5, UR41, 0xf ;  /* 0x0000002905057291 */ /* 0x000fe2000f8e783f */
[----:B------:R-:W-:Y:S01]  /*1ed0*/  ISETP.NE.AND P1, PT, R4, RZ, PT ;  /* 0x000000ff0400720c */ /* 0x000fe20003f25270 */
[----:B------:R-:W-:Y:S02]  /*1ee0*/  USHF.R.U32.HI UR4, URZ, 0x4, UR4 ;  /* 0x000000043f047899 */ /* 0x000fe40008011604 */
[----:B------:R-:W-:Y:S02]  /*1ef0*/  UIADD3 UR5, UR5, 0x400, URZ ;  /* 0x0000040005057890 */ /* 0x000fe4000fffe03f */
[----:B------:R-:W-:-:S02]  /*1f00*/  ULOP3.LUT UR4, UR4, 0x3fff, URZ, 0xc0, !UPT ;  /* 0x00003fff04047892 */ /* 0x000fc4000f8ec03f */
[----:B------:R-:W-:Y:S02]  /*1f10*/  USHF.R.U32.HI UR5, URZ, 0x4, UR5 ;  /* 0x000000043f057899 */ /* 0x000fe40008011605 */
[----:B------:R-:W-:Y:S02]  /*1f20*/  ULOP3.LUT UR4, UR4, 0x10000, URZ, 0xfc, !UPT ;  /* 0x0001000004047892 */ /* 0x000fe4000f8efc3f */
[----:B------:R-:W-:Y:S02]  /*1f30*/  ULOP3.LUT UR5, UR5, 0x3fff, URZ, 0xc0, !UPT ;  /* 0x00003fff05057892 */ /* 0x000fe4000f8ec03f */
[----:B------:R-:W-:Y:S01]  /*1f40*/  UIADD3 UR8, UR4, 0x2, URZ ;  /* 0x0000000204087890 */ /* 0x000fe2000fffe03f */
[----:B------:R-:W-:Y:S01]  /*1f50*/  @!P1 LEA R3, R3, UR41, 0x3 ;  /* 0x0000002903039c11 */ /* 0x000fe2000f8e18ff */
[----:B------:R-:W-:Y:S02]  /*1f60*/  ULOP3.LUT UR20, UR5, 0x2000000, URZ, 0xfc, !UPT ;  /* 0x0200000005147892 */ /* 0x000fe4000f8efc3f */
[----:B------:R-:W-:-:S02]  /*1f70*/  UIADD3 UR12, UR4, 0x4, URZ ;  /* 0x00000004040c7890 */ /* 0x000fc4000fffe03f */
[----:B------:R-:W-:Y:S01]  /*1f80*/  ULEA UR6, UR37, UR20, 0xc ;  /* 0x0000001425067291 */ /* 0x000fe2000f8e603f */
[----:B------:R-:W-:Y:S01]  /*1f90*/  @!P1 VIADD R3, R3, 0x38860 ;  /* 0x0003886003039836 */ /* 0x000fe20000000000 */
[----:B------:R-:W-:Y:S02]  /*1fa0*/  UMOV UR5, 0x40000040 ;  /* 0x4000004000057882 */ /* 0x000fe40000000000 */
[----:B------:R-:W-:Y:S02]  /*1fb0*/  UIADD3 UR10, UR6, 0x80, URZ ;  /* 0x00000080060a7890 */ /* 0x000fe4000fffe03f */
[----:B------:R-:W-:Y:S01]  /*1fc0*/  UIADD3 UR14, UR6, 0x100, URZ ;  /* 0x00000100060e7890 */ /* 0x000fe2000fffe03f */
[----:B------:R-:W-:Y:S01]  /*1fd0*/  @!P1 PRMT R3, RZ, 0x654, R3 ;  /* 0x00000654ff039816 */ /* 0x000fe20000000003 */
[----:B------:R-:W-:Y:S02]  /*1fe0*/  UIADD3 UR18, UR6, 0x180, URZ ;  /* 0x0000018006127890 */ /* 0x000fe4000fffe03f */
[----:B------:R-:W-:Y:S01]  /*1ff0*/  HGMMA.64x256x16.F32.BF16 R24, gdesc[UR4].tnspB, RZ, !UPT, gsb0 ;  /* 0x43e00000041879f0 */ /* 0x000fe2000c0018ff */
[----:B------:R-:W-:-:S02]  /*2000*/  UIADD3 UR7, UR16, -0x2, URZ ;  /* 0xfffffffe10077890 */ /* 0x000fc4000fffe03f */
[----:B------:R-:W-:-:S04]  /*2010*/  UIADD3 UR16, UR4, 0x6, URZ ;  /* 0x0000000604107890 */ /* 0x000fc8000fffe03f */
[----:B------:R-:W-:Y:S01]  /*2020*/  ISETP.LE.AND P0, PT, R0, UR7, PT ;  /* 0x0000000700007c0c */ /* 0x000fe2000bf03270 */
        /* <DEDUP_REMOVED lines=16> */
[----:B------:R-:W-:-:S05]  /*2130*/  UMOV UR21, UR7 ;  /* 0x0000000700157c82 */ /* 0x000fca0008000000 */
.L_x_4053:
[----:B------:R-:W-:Y:S01]  /*2140*/  BAR.SYNC.DEFER_BLOCKING 0xe, 0x100 ;  /* 0x0384000000007b1d */ /* 0x000fe20000010000 */
[----:B01----:R-:W-:Y:S01]  /*2150*/  IMAD.U32 R3, RZ, RZ, UR37 ;  /* 0x00000025ff037e24 */ /* 0x003fe2000f8e00ff */
[----:B------:R-:W-:-:S03]  /*2160*/  UIADD3 UR37, UR37, 0x1, URZ ;  /* 0x0000000125257890 */ /* 0x000fc6000fffe03f */
[----:B------:R-:W-:Y:S01]  /*2170*/  IMAD R3, R3, 0x40, R16 ;  /* 0x0000004003037824 */ /* 0x000fe200078e0210 */
[----:B------:R-:W-:Y:S01]  /*2180*/  UISETP.NE.AND UP0, UPT, UR37, 0x2, UPT ;  /* 0x000000022500788c */ /* 0x000fe2000bf05270 */
[----:B------:R-:W-:Y:S01]  /*2190*/  UMOV UR7, 0x40000040 ;  /* 0x4000004000077882 */ /* 0x000fe20000000000 */
[----:B------:R-:W-:Y:S02]  /*21a0*/  UMOV UR11, 0x40000040 ;  /* 0x40000040000b7882 */ /* 0x000fe40000000000 */
[----:B------:R-:W-:Y:S01]  /*21b0*/  LEA R3, R3, UR41, 0x2 ;  /* 0x0000002903037c11 */ /* 0x000fe2000f8e10ff */
[----:B------:R-:W-:Y:S01]  /*21c0*/  USEL UR37, UR37, URZ, UP0 ;  /* 0x0000003f25257287 */ /* 0x000fe20008000000 */
[----:B------:R-:W-:Y:S01]  /*21d0*/  UMOV UR15, 0x40000040 ;  /* 0x40000040000f7882 */ /* 0x000fe20000000000 */
[----:B------:R-:W-:Y:S02]  /*21e0*/  UMOV UR19, 0x40000040 ;  /* 0x4000004000137882 */ /* 0x000fe40000000000 */
[----:B------:R-:W-:-:S04]  /*21f0*/  ULEA UR6, UR37, UR20, 0xc ;  /* 0x0000001425067291 */ /* 0x000fc8000f8e603f */
[----:B------:R-:W-:Y:S02]  /*2200*/  UIADD3 UR10, UR6, 0x80, URZ ;  /* 0x00000080060a7890 */ /* 0x000fe4000fffe03f */
[----:B------:R-:W-:Y:S02]  /*2210*/  UIADD3 UR14, UR6, 0x100, URZ ;  /* 0x00000100060e7890 */ /* 0x000fe4000fffe03f */
[----:B------:R-:W-:Y:S01]  /*2220*/  UIADD3 UR18, UR6, 0x180, URZ ;  /* 0x0000018006127890 */ /* 0x000fe2000fffe03f */
[----:B------:R-:W0:Y:S04]  /*2230*/  LDS R4, [R3+0x38400] ;  /* 0x0384000003047984 */ /* 0x000e280000000800 */
[----:B------:R1:W2:Y:S02]  /*2240*/  LDS R5, [R3+0x38420] ;  /* 0x0384200003057984 */ /* 0x0002a40000000800 */
[----:B-1----:R-:W-:-:S05]  /*2250*/  IMAD.U32 R3, RZ, RZ, UR37 ;  /* 0x00000025ff037e24 */ /* 0x002fca000f8e00ff */
[----:B------:R-:W-:-:S05]  /*2260*/  @!P1 LEA R3, R3, UR41, 0x3 ;  /* 0x0000002903039c11 */ /* 0x000fca000f8e18ff */
[----:B------:R-:W-:-:S05]  /*2270*/  @!P1 VIADD R3, R3, 0x38860 ;  /* 0x0003886003039836 */ /* 0x000fca0000000000 */
[----:B------:R-:W-:Y:S01]  /*2280*/  @!P1 PRMT R3, RZ, 0x654, R3 ;  /* 0x00000654ff039816 */ /* 0x000fe20000000003 */
        /* <DEDUP_REMOVED lines=129> */
[----:B------:R-:W-:Y:S01]  /*2aa0*/  HGMMA.64x256x16.F32.BF16 R24, gdesc[UR4].tnspB, R24, gsb0 ;  /* 0x43e00000041879f0 */ /* 0x000fe20008001818 */
[----:B------:R-:W-:Y:S01]  /*2ab0*/  UMOV UR6, UR21 ;  /* 0x0000001500067c82 */ /* 0x000fe20008000000 */
[----:B------:R-:W-:Y:S01]  /*2ac0*/  USEL UR7, URZ, 0x1, UP0 ;  /* 0x000000013f077887 */ /* 0x000fe20008000000 */
[----:B------:R-:W-:Y:S01]  /*2ad0*/  ISETP.LT.AND P0, PT, R0, UR6, PT ;  /* 0x0000000600007c0c */ /* 0x000fe2000bf01270 */
[----:B------:R-:W-:Y:S02]  /*2ae0*/  UIADD3 UR21, UR21, -0x1, URZ ;  /* 0xffffffff15157890 */ /* 0x000fe4000fffe03f */
[----:B------:R-:W-:Y:S01]  /*2af0*/  ULOP3.LUT UR36, UR36, UR7, URZ, 0x3c, !UPT ;  /* 0x0000000724247292 */ /* 0x000fe2000f8e3c3f */
[----:B------:R-:W-:Y:S02]  /*2b00*/  WARPGROUP.DEPBAR.LE gsb0, 0x0 ;  /* 0x00008000000079c5 */ /* 0x000fe40000010000 */
[----:B------:R-:W-:-:S15]  /*2b10*/  WARPGROUP.ARRIVE ;  /* 0x00000000000079c5 */ /* 0x000fde0000000000 */
[----:B------:R-:W-:-:S04]  /*2b20*/  NOP ;  /* 0x0000000000007918 */ /* 0x000fc80000000000 */
        /* <DEDUP_REMOVED lines=13> */
.L_x_4052:
[----:B------:R-:W-:Y:S01]  /*2c00*/  BAR.SYNC.DEFER_BLOCKING 0xe, 0x100 ;  /* 0x0384000000007b1d */ /* 0x000fe20000010000 */
[----:B01----:R-:W-:Y:S01]  /*2c10*/  IMAD.U32 R3, RZ, RZ, UR37 ;  /* 0x00000025ff037e24 */ /* 0x003fe2000f8e00ff */
[----:B------:R-:W-:Y:S01]  /*2c20*/  UIADD3 UR37, UR37, 0x1, URZ ;  /* 0x0000000125257890 */ /* 0x000fe2000fffe03f */
[----:B------:R-:W-:Y:S01]  /*2c30*/  PLOP3.LUT P0, PT, PT, PT, PT, 0x8, 0x0 ;  /* 0x000000000000781c */ /* 0x000fe20003f0e170 */
[----:B------:R-:W-:Y:S02]  /*2c40*/  IMAD.MOV.U32 R152, RZ, RZ, RZ ;  /* 0x000000ffff987224 */ /* 0x000fe400078e00ff */
        /* <DEDUP_REMOVED lines=136> */
[----:B------:R-:W-:Y:S01]  /*34d0*/  IMAD.MOV.U32 R3, RZ, RZ, RZ ;  /* 0x000000ffff037224 */ /* 0x000fe200078e00ff */
[----:B------:R-:W-:Y:S06]  /*34e0*/  BAR.ARV 0xf, 0x100 ;  /* 0x03c4000000007b1d */ /* 0x000fec0000002000 */
[----:B------:R-:W-:Y:S05]  /*34f0*/  BRA `(.L_x_4051) ;  /* 0x0000006000bc7947 */ /* 0x000fea0003800000 */
.L_x_4049:
[----:B------:R-:W-:Y:S01]  /*3500*/  ISETP.GE.AND P0, PT, R153, 0x1, PT ;  /* 0x000000019900780c */ /* 0x000fe20003f06270 */
[----:B------:R-:W-:-:S12]  /*3510*/  IMAD.MOV.U32 R23, RZ, RZ, RZ ;  /* 0x000000ffff177224 */ /* 0x000fd800078e00ff */
[----:B------:R-:W-:Y:S05]  /*3520*/  @!P0 BRA `(.L_x_4054) ;  /* 0x0000000000688947 */ /* 0x000fea0003800000 */
        /* <DEDUP_REMOVED lines=26> */
.L_x_4054:
        /* <DEDUP_REMOVED lines=100> */
.L_x_4055:
[----:B------:R-:W2:Y:S01]  /*3d10*/  LDL R20, [R1] ;  /* 0x0000000001147983 */ /* 0x000ea20000100800 */
[----:B------:R-:W-:-:S04]  /*3d20*/  ULEA.HI UR4, UR40, UR40, URZ, 0x1 ;  /* 0x0000002828047291 */ /* 0x000fc8000f8f083f */
[----:B------:R-:W-:-:S04]  /*3d30*/  ULOP3.LUT UR4, UR4, 0xfffffffe, URZ, 0xc0, !UPT ;  /* 0xfffffffe04047892 */ /* 0x000fc8000f8ec03f */
[----:B------:R-:W-:-:S06]  /*3d40*/  UIADD3 UR4, UR40, -UR4, URZ ;  /* 0x8000000428047290 */ /* 0x000fcc000fffe03f */
[----:B------:R-:W-:-:S05]  /*3d50*/  IMAD.U32 R3, RZ, RZ, UR4 ;  /* 0x00000004ff037e24 */ /* 0x000fca000f8e00ff */
[----:B------:R-:W-:-:S04]  /*3d60*/  SHF.L.U32 R3, R3, 0x1f, RZ ;  /* 0x0000001f03037819 */ /* 0x000fc800000006ff */
[----:B------:R-:W0:Y:S01]  /*3d70*/  SYNCS.PHASECHK.TRANS64.TRYWAIT P1, [UR41+0x38800], R3 ;  /* 0x03880003ff0075a7 */ /* 0x000e220008020169 */
[----:B--2---:R-:W-:Y:S01]  /*3d80*/  ISETP.NE.AND P0, PT, R20, RZ, PT ;  /* 0x000000ff1400720c */ /* 0x004fe20003f05270 */
[----:B0-----:R-:W-:-:S12]  /*3d90*/  @!P1 BRA `(.L_x_4056) ;  /* 0x0000012400589947 */ /* 0x001fd80003800000 */
.L_x_4234:
[----:B------:R-:W-:Y:S05]  /*3da0*/  @P0 BRA `(.L_x_4057) ;  /* 0x0000000000040947 */ /* 0x000fea0003800000 */
[----:B------:R-:W-:Y:S01]  /*3db0*/  BPT.TRAP 0x1 ;  /* 0x000000040000795c */ /* 0x000fe20000300000 */
.L_x_4057:
[----:B------:R-:W-:Y:S02]  /*3dc0*/  IMAD.U32 R6, RZ, RZ, UR37 ;  /* 0x00000025ff067e24 */ /* 0x000fe4000f8e00ff */
[----:B------:R-:W-:-:S03]  /*3dd0*/  IMAD.U32 R5, RZ, RZ, UR36 ;  /* 0x00000024ff057e24 */ /* 0x000fc6000f8e00ff */
[----:B------:R-:W-:Y:S02]  /*3de0*/  LEA R6, R6, UR41, 0x3 ;  /* 0x0000002906067c11 */ /* 0x000fe4000f8e18ff */
[----:B------:R-:W-:-:S04]  /*3df0*/  SHF.L.U32 R5, R5, 0x1f, RZ ;  /* 0x0000001f05057819 */ /* 0x000fc800000006ff */
[----:B------:R1:W2:Y:S01]  /*3e00*/  SYNCS.PHASECHK.TRANS64.TRYWAIT P1, [R6+URZ+0x38830], R5 ;  /* 0x03883005060075a7 */ /* 0x0002a2000802017f */
[----:B------:R-:W-:Y:S05]  /*3e10*/  @P0 BRA `(.L_x_4058) ;  /* 0x0000000000040947 */ /* 0x000fea0003800000 */
[----:B------:R-:W-:Y:S01]  /*3e20*/  BPT.TRAP 0x1 ;  /* 0x000000040000795c */ /* 0x000fe20000300000 */
.L_x_4058:
[----:B--2---:R-:W-:Y:S05]  /*3e30*/  @P1 BRA `(.L_x_4059) ;  /* 0x0000000000081947 */ /* 0x004fea0003800000 */
[----:B------:R-:W2:Y:S02]  /*3e40*/  SYNCS.PHASECHK.TRANS64.TRYWAIT P1, [R6+URZ+0x38830], R5 ;  /* 0x03883005060075a7 */ /* 0x000ea4000802017f */
[----:B--2---:R-:W-:Y:S05]  /*3e50*/  @!P1 BRA `(.L_x_4060) ;  /* 0x0000012400409947 */ /* 0x004fea0003800000 */
.L_x_4059:
[----:B------:R-:W-:-:S04]  /*3e60*/  UIADD3 UR4, UR41, 0x22400, URZ ;  /* 0x0002240029047890 */ /* 0x000fc8000fffe03f */
[----:B------:R-:W-:-:S04]  /*3e70*/  USHF.R.U32.HI UR4, URZ, 0x4, UR4 ;  /* 0x000000043f047899 */ /* 0x000fc80008011604 */
[----:B------:R-:W-:-:S06]  /*3e80*/  ULOP3.LUT UR4, UR4, 0x3fff, URZ, 0xc0, !UPT ;  /* 0x00003fff04047892 */ /* 0x000fcc000f8ec03f */
[----:B0-----:R-:W-:Y:S01]  /*3e90*/  IMAD.U32 R0, RZ, RZ, UR4 ;  /* 0x00000004ff007e24 */ /* 0x001fe2000f8e00ff */
[----:B------:R-:W-:Y:S05]  /*3ea0*/  WARPSYNC.ALL ;  /* 0x0000000000007948 */ /* 0x000fea0003800000 */
[----:B------:R-:W-:-:S04]  /*3eb0*/  LOP3.LUT R0, R0, 0x10000, RZ, 0xfc, !PT ;  /* 0x0001000000007812 */ /* 0x000fc800078efcff */
        /* <DEDUP_REMOVED lines=10> */
[----:B------:R-:W-:-:S02]  /*3f60*/  UMOV UR13, 0x40000040 ;  /* 0x40000040000d7882 */ /* 0x000fc40000000000 */
[----:B------:R-:W-:Y:S02]  /*3f70*/  ULEA UR6, UR37, UR6, 0x9 ;  /* 0x0000000625067291 */ /* 0x000fe4000f8e483f */
[----:B------:R-:W-:Y:S02]  /*3f80*/  ULOP3.LUT UR4, UR4, 0x10000, URZ, 0xfc, !UPT ;  /* 0x0001000004047892 */ /* 0x000fe4000f8efc3f */
[----:B------:R-:W-:Y:S02]  /*3f90*/  UIADD3 UR10, UR6, 0x2, URZ ;  /* 0x00000002060a7890 */ /* 0x000fe4000fffe03f */
[----:B------:R-:W-:Y:S02]  /*3fa0*/  UIADD3 UR8, UR4, 0x2, URZ ;  /* 0x0000000204087890 */ /* 0x000fe4000fffe03f */
[----:B------:R-:W-:Y:S02]  /*3fb0*/  UIADD3 UR14, UR6, 0x4, URZ ;  /* 0x00000004060e7890 */ /* 0x000fe4000fffe03f */
[----:B------:R-:W-:-:S02]  /*3fc0*/  UIADD3 UR12, UR4, 0x4, URZ ;  /* 0x00000004040c7890 */ /* 0x000fc4000fffe03f */
[----:B------:R-:W-:Y:S01]  /*3fd0*/  HGMMA.64x64x16.F32.BF16 R24, gdesc[UR4], RZ, !UPT, gsb0 ;  /* 0x00e00000041879f0 */ /* 0x000fe2000c0018ff */
[----:B------:R-:W-:Y:S02]  /*3fe0*/  UIADD3 UR18, UR6, 0x6, URZ ;  /* 0x0000000606127890 */ /* 0x000fe4000fffe03f */
[----:B------:R-:W-:Y:S01]  /*3ff0*/  UIADD3 UR16, UR4, 0x6, URZ ;  /* 0x0000000604107890 */ /* 0x000fe2000fffe03f */
[----:B------:R-:W-:Y:S01]  /*4000*/  UMOV UR19, 0x40000040 ;  /* 0x4000004000137882 */ /* 0x000fe20000000000 */
        /* <DEDUP_REMOVED lines=11> */
[----:B------:R-:W0:Y:S02]  /*40c0*/  SYNCS.PHASECHK.TRANS64.TRYWAIT P1, [UR41+0x38810], R3 ;  /* 0x03881003ff0075a7 */ /* 0x000e240008020169 */
[----:B0-----:R-:W-:Y:S05]  /*40d0*/  @!P1 BRA `(.L_x_4061) ;  /* 0x0000012000b49947 */ /* 0x001fea0003800000 */
.L_x_4235:
[----:B------:R-:W-:Y:S05]  /*40e0*/  @P0 BRA `(.L_x_4062) ;  /* 0x0000000000040947 */ /* 0x000fea0003800000 */
[----:B------:R-:W-:Y:S01]  /*40f0*/  BPT.TRAP 0x1 ;  /* 0x000000040000795c */ /* 0x000fe20000300000 */
.L_x_4062:
[----:B------:R3:W4:Y:S01]  /*4100*/  SYNCS.PHASECHK.TRANS64.TRYWAIT P1, [R6+URZ+0x38850], R5 ;  /* 0x03885005060075a7 */ /* 0x000722000802017f */
[----:B------:R-:W-:Y:S05]  /*4110*/  @P0 BRA `(.L_x_4063) ;  /* 0x0000000000040947 */ /* 0x000fea0003800000 */
[----:B------:R-:W-:Y:S01]  /*4120*/  BPT.TRAP 0x1 ;  /* 0x000000040000795c */ /* 0x000fe20000300000 */
.L_x_4063:
[----:B----4-:R-:W-:Y:S05]  /*4130*/  @P1 BRA `(.L_x_4064) ;  /* 0x0000000000081947 */ /* 0x010fea0003800000 */
[----:B------:R-:W4:Y:S02]  /*4140*/  SYNCS.PHASECHK.TRANS64.TRYWAIT P1, [R6+URZ+0x38850], R5 ;  /* 0x03885005060075a7 */ /* 0x000f24000802017f */
[----:B----4-:R-:W-:Y:S05]  /*4150*/  @!P1 BRA `(.L_x_4065) ;  /* 0x0000012000ac9947 */ /* 0x010fea0003800000 */
.L_x_4064:
[----:B------:R-:W-:Y:S01]  /*4160*/  UIADD3 UR4, UR41, 0x400, URZ ;  /* 0x0000040029047890 */ /* 0x000fe2000fffe03f */
[----:B------:R-:W-:Y:S01]  /*4170*/  WARPGROUP.ARRIVE ;  /* 0x00000000000079c5 */ /* 0x000fe20000000000 */
[----:B------:R-:W-:-:S05]  /*4180*/  UIADD3 UR5, UR41, 0x26400, URZ ;  /* 0x0002640029057890 */ /* 0x000fca000fffe03f */
[----:B0-----:R-:W0:Y:S01]  /*4190*/  S2R R3, SR_TID.X ;  /* 0x0000000000037919 */ /* 0x001e220000002100 */
[----:B------:R-:W-:Y:S01]  /*41a0*/  USHF.R.U32.HI UR4, URZ, 0x4, UR4 ;  /* 0x000000043f047899 */ /* 0x000fe20008011604 */
[C---:B------:R-:W-:Y:S01]  /*41b0*/  IMAD R153, R23.reuse, -0x40, R153 ;  /* 0xffffffc017997824 */ /* 0x040fe200078e0299 */
[----:B------:R-:W-:Y:S01]  /*41c0*/  USHF.R.U32.HI UR5, URZ, 0x4, UR5 ;  /* 0x000000043f057899 */ /* 0x000fe20008011605 */
[----:B------:R-:W5:Y:S01]  /*41d0*/  S2R R9, SR_TID.X ;  /* 0x0000000000097919 */ /* 0x000f620000002100 */
[----:B------:R-:W-:Y:S01]  /*41e0*/  ULOP3.LUT UR4, UR4, 0x3fff, URZ, 0xc0, !UPT ;  /* 0x00003fff04047892 */ /* 0x000fe2000f8ec03f */
[----:B------:R-:W-:Y:S01]  /*41f0*/  VIADD R23, R23, 0xfffffffe ;  /* 0xfffffffe17177836 */ /* 0x000fe20000000000 */
[----:B------:R-:W-:Y:S01]  /*4200*/  ULOP3.LUT UR5, UR5, 0x3fff, URZ, 0xc0, !UPT ;  /* 0x00003fff05057892 */ /* 0x000fe2000f8ec03f */
[----:B------:R-:W-:Y:S01]  /*4210*/  IADD3 R153, -R230, 0x40, R153 ;  /* 0x00000040e6997810 */ /* 0x000fe20007ffe199 */
[----:B------:R-:W-:Y:S02]  /*4220*/  ULOP3.LUT UR4, UR4, 0x10000, URZ, 0xfc, !UPT ;  /* 0x0001000004047892 */ /* 0x000fe4000f8efc3f */
[----:B------:R-:W-:Y:S01]  /*4230*/  ULOP3.LUT UR6, UR5, 0x10000, URZ, 0xfc, !UPT ;  /* 0x0001000005067892 */ /* 0x000fe2000f8efc3f */
[C---:B------:R-:W-:Y:S01]  /*4240*/  ISETP.GT.AND P5, PT, R153.reuse, RZ, PT ;  /* 0x000000ff9900720c */ /* 0x040fe20003fa4270 */
[----:B------:R-:W-:Y:S01]  /*4250*/  ULEA UR10, UR37, UR4, 0xc ;  /* 0x00000004250a7291 */ /* 0x000fe2000f8e603f */
[C---:B------:R-:W-:Y:S01]  /*4260*/  ISETP.GT.AND P4, PT, R153.reuse, 0x1, PT ;  /* 0x000000019900780c */ /* 0x040fe20003f84270 */
[----:B------:R-:W-:Y:S01]  /*4270*/  UMOV UR21, 0x40000040 ;  /* 0x4000004000157882 */ /* 0x000fe20000000000 */
[----:B------:R-:W-:Y:S01]  /*4280*/  UMOV UR23, 0x40000040 ;  /* 0x4000004000177882 */ /* 0x000fe20000000000 */
[----:B------:R-:W-:Y:S01]  /*4290*/  UIADD3 UR14, UR6, 0x800, URZ ;  /* 0x00000800060e7890 */ /* 0x000fe2000fffe03f */
[C---:B------:R-:W-:Y:S01]  /*42a0*/  ISETP.GT.AND P3, PT, R153.reuse, 0x8, PT ;  /* 0x000000089900780c */ /* 0x040fe20003f64270 */
[----:B------:R-:W-:Y:S01]  /*42b0*/  UMOV UR20, UR6 ;  /* 0x0000000600147c82 */ /* 0x000fe20008000000 */
[----:B------:R-:W-:Y:S01]  /*42c0*/  UMOV UR22, UR10 ;  /* 0x0000000a00167c82 */ /* 0x000fe20008000000 */
[----:B------:R-:W-:Y:S01]  /*42d0*/  UIADD3 UR15, UR10, 0x800, URZ ;  /* 0x000008000a0f7890 */ /* 0x000fe2000fffe03f */
[----:B------:R-:W-:Y:S01]  /*42e0*/  HGMMA.64x64x16.F32.BF16 R24, gdesc[UR20], R24, gsb0 ;  /* 0x00e00000141879f0 */ /* 0x000fe20008001818 */
[----:B------:R-:W-:Y:S01]  /*42f0*/  UIADD3 UR20, UR6, 0x2, URZ ;  /* 0x0000000206147890 */ /* 0x000fe2000fffe03f */
[C---:B------:R-:W-:Y:S01]  /*4300*/  ISETP.GT.AND P2, PT, R153.reuse, 0x9, PT ;  /* 0x000000099900780c */ /* 0x040fe20003f44270 */
[----:B------:R-:W-:Y:S01]  /*4310*/  UIADD3 UR22, UR10, 0x2, URZ ;  /* 0x000000020a167890 */ /* 0x000fe2000fffe03f */
[C---:B------:R-:W-:Y:S01]  /*4320*/  ISETP.GT.AND P1, PT, R153.reuse, 0x10, PT ;  /* 0x000000109900780c */ /* 0x040fe20003f24270 */
[----:B------:R-:W-:Y:S01]  /*4330*/  UMOV UR21, 0x40000040 ;  /* 0x4000004000157882 */ /* 0x000fe20000000000 */
[----:B------:R-:W-:Y:S01]  /*4340*/  UMOV UR23, 0x40000040 ;  /* 0x4000004000177882 */ /* 0x000fe20000000000 */
[----:B------:R-:W-:Y:S01]  /*4350*/  ISETP.GT.AND P6, PT, R153, 0x11, PT ;  /* 0x000000119900780c */ /* 0x000fe20003fc4270 */
[----:B------:R-:W-:Y:S01]  /*4360*/  UMOV UR19, 0x40000040 ;  /* 0x4000004000137882 */ /* 0x000fe20000000000 */
[----:B0-----:R-:W-:-:S02]  /*4370*/  SHF.R.U32.HI R3, RZ, 0x7, R3 ;  /* 0x00000007ff037819 */ /* 0x001fc40000011603 */
[----:B-----5:R-:W-:-:S04]  /*4380*/  LOP3.LUT R9, R9, 0x7f, RZ, 0xc0, !PT ;  /* 0x0000007f09097812 */ /* 0x020fc800078ec0ff */
[----:B------:R-:W0:Y:S02]  /*4390*/  SHFL.IDX PT, R3, R3, RZ, 0x1f ;  /* 0x00001fff03037589 */ /* 0x000e2400000e0000 */
[----:B0-----:R-:W-:-:S13]  /*43a0*/  R2UR UR5, R3 ;  /* 0x00000000030572ca */ /* 0x001fda00000e0000 */
[----:B------:R-:W-:-:S03]  /*43b0*/  UISETP.GT.AND UP0, UPT, UR5, 0x7f, UPT ;  /* 0x0000007f0500788c */ /* 0x000fc6000bf04270 */
[----:B------:R-:W-:Y:S01]  /*43c0*/  UMOV UR5, 0x4 ;  /* 0x0000000400057882 */ /* 0x000fe20000000000 */
[----:B------:R-:W-:Y:S02]  /*43d0*/  USEL UR11, URZ, 0x2, !UP0 ;  /* 0x000000023f0b7887 */ /* 0x000fe4000c000000 */
[----:B------:R-:W-:Y:S02]  /*43e0*/  USEL UR7, UR5, 0x2, UP0 ;  /* 0x0000000205077887 */ /* 0x000fe40008000000 */
[----:B------:R-:W-:Y:S01]  /*43f0*/  USEL UR5, UR5, 0x6, !UP0 ;  /* 0x0000000605057887 */ /* 0x000fe2000c000000 */
[----:B------:R-:W-:Y:S02]  /*4400*/  WARPGROUP.DEPBAR.LE gsb0, 0x0 ;  /* 0x00008000000079c5 */ /* 0x000fe40000010000 */
[----:B------:R-:W-:-:S06]  /*4410*/  WARPGROUP.ARRIVE ;  /* 0x00000000000079c5 */ /* 0x000fcc0000000000 */
[----:B------:R-:W-:Y:S01]  /*4420*/  HGMMA.64x64x16.F32.BF16 R24, gdesc[UR20], R24, gsb0 ;  /* 0x00e00000141879f0 */ /* 0x000fe20008001818 */
[----:B------:R-:W-:Y:S02]  /*4430*/  UIADD3 UR20, UR6, 0x4, URZ ;  /* 0x0000000406147890 */ /* 0x000fe4000fffe03f */
[----:B------:R-:W-:Y:S01]  /*4440*/  UIADD3 UR22, UR10, 0x4, URZ ;  /* 0x000000040a167890 */ /* 0x000fe2000fffe03f */
[----:B------:R-:W-:Y:S01]  /*4450*/  UMOV UR21, 0x40000040 ;  /* 0x4000004000157882 */ /* 0x000fe20000000000 */
[----:B------:R-:W-:Y:S01]  /*4460*/  UMOV UR23, 0x40000040 ;  /* 0x4000004000177882 */ /* 0x000fe20000000000 */
        /* <DEDUP_REMOVED lines=94> */
[----:B------:R-:W-:Y:S02]  /*4a50*/  UIADD3 UR20, UR11, UR14, URZ ;  /* 0x0000000e0b147290 */ /* 0x000fe4000fffe03f */
[----:B------:R-:W-:Y:S01]  /*4a60*/  UIADD3 UR22, UR11, UR15, URZ ;  /* 0x0000000f0b167290 */ /* 0x000fe2000fffe03f */
        /* <DEDUP_REMOVED lines=16> */
[----:B------:R-:W-:Y:S01]  /*4b70*/  UMOV UR14, 0x28 ;  /* 0x00000028000e7882 */ /* 0x000fe20000000000 */
[----:B------:R-:W-:Y:S01]  /*4b80*/  UMOV UR15, 0xa00 ;  /* 0x00000a00000f7882 */ /* 0x000fe20000000000 */
[----:B------:R-:W-:Y:S02]  /*4b90*/  USEL UR14, UR14, 0x26, UP0 ;  /* 0x000000260e0e7887 */ /* 0x000fe40008000000 */
[----:B------:R-:W-:-:S02]  /*4ba0*/  USEL UR15, UR15, 0x980, UP0 ;  /* 0x000009800f0f7887 */ /* 0x000fc40008000000 */
[----:B------:R-:W-:Y:S02]  /*4bb0*/  ULOP3.LUT UR14, UR14, 0x6, URZ, 0xc0, !UPT ;  /* 0x000000060e0e7892 */ /* 0x000fe4000f8ec03f */
[----:B------:R-:W-:Y:S01]  /*4bc0*/  ULOP3.LUT UR15, UR15, 0xa00, URZ, 0xc0, !UPT ;  /* 0x00000a000f0f7892 */ /* 0x000fe2000f8ec03f */
[----:B------:R-:W-:Y:S02]  /*4bd0*/  WARPGROUP.DEPBAR.LE gsb0, 0x0 ;  /* 0x00008000000079c5 */ /* 0x000fe40000010000 */
[----:B------:R-:W-:-:S06]  /*4be0*/  WARPGROUP.ARRIVE ;  /* 0x00000000000079c5 */ /* 0x000fcc0000000000 */
[----:B------:R-:W-:Y:S01]  /*4bf0*/  HGMMA.64x64x16.F32.BF16 R24, gdesc[UR20], R24, gsb0 ;  /* 0x00e00000141879f0 */ /* 0x000fe20008001818 */
[----:B------:R-:W-:Y:S02]  /*4c00*/  UIADD3 UR20, UR14, UR15, UR6 ;  /* 0x0000000f0e147290 */ /* 0x000fe4000fffe006 */
[----:B------:R-:W-:Y:S01]  /*4c10*/  UIADD3 UR22, UR14, UR15, UR10 ;  /* 0x0000000f0e167290 */ /* 0x000fe2000fffe00a */
[----:B------:R-:W-:Y:S01]  /*4c20*/  UMOV UR21, 0x40000040 ;  /* 0x4000004000157882 */ /* 0x000fe20000000000 */
[----:B------:R-:W-:Y:S01]  /*4c30*/  UMOV UR23, 0x40000040 ;  /* 0x4000004000177882 */ /* 0x000fe20000000000 */
[----:B------:R-:W-:Y:S02]  /*4c40*/  UIADD3 UR14, UR6, 0xa00, URZ ;  /* 0x00000a00060e7890 */ /* 0x000fe4000fffe03f */
[----:B------:R-:W-:Y:S01]  /*4c50*/  UIADD3 UR15, UR10, 0xa00, URZ ;  /* 0x00000a000a0f7890 */ /* 0x000fe2000fffe03f */
        /* <DEDUP_REMOVED lines=87> */
[----:B------:R-:W-:Y:S02]  /*51d0*/  UMOV UR7, 0x1000 ;  /* 0x0000100000077882 */ /* 0x000fe40000000000 */
[----:B------:R-:W-:-:S04]  /*51e0*/  USEL UR7, UR7, 0xf80, UP0 ;  /* 0x00000f8007077887 */ /* 0x000fc80008000000 */
[----:B------:R-:W-:Y:S01]  /*51f0*/  ULOP3.LUT UR7, UR7, 0x1e00, URZ, 0xc0, !UPT ;  /* 0x00001e0007077892 */ /* 0x000fe2000f8ec03f */
        /* <DEDUP_REMOVED lines=8> */
[----:B------:R-:W-:Y:S01]  /*5280*/  ULDC UR15, c[0x0][0xa80] ;  /* 0x0002a000000f7ab9 */ /* 0x000fe20000000800 */
[----:B------:R-:W-:-:S04]  /*5290*/  USEL UR5, UR5, 0x3e, UP0 ;  /* 0x0000003e05057887 */ /* 0x000fc80008000000 */
        /* <DEDUP_REMOVED lines=8> */
[----:B------:R-:W-:-:S04]  /*5320*/  ULOP3.LUT UR7, UR43, 0x2000000, URZ, 0xfc, !UPT ;  /* 0x020000002b077892 */ /* 0x000fc8000f8efc3f */
[----:B------:R-:W-:-:S04]  /*5330*/  ULEA UR10, UR37, UR7, 0xc ;  /* 0x00000007250a7291 */ /* 0x000fc8000f8e603f */
[----:B------:R-:W-:-:S07]  /*5340*/  UIADD3 UR14, UR10, 0x80, URZ ;  /* 0x000000800a0e7890 */ /* 0x000fce000fffe03f */
[----:B------:R-:W-:Y:S01]  /*5350*/  UMOV UR18, UR14 ;  /* 0x0000000e00127c82 */ /* 0x000fe20008000000 */
[----:B------:R-:W-:Y:S01]  /*5360*/  UIADD3 UR14, UR10, 0x100, URZ ;  /* 0x000001000a0e7890 */ /* 0x000fe2000fffe03f */
        /* <DEDUP_REMOVED lines=54> */
[----:B------:R-:W-:Y:S02]  /*56d0*/  FMNMX.FTZ R3, R26, R27, !PT ;  /* 0x0000001b1a037209 */ /* 0x000fe40007810000 */
[----:B-1234-:R-:W-:-:S02]  /*56e0*/  FMNMX.FTZ R5, R53, R4, !PT ;  /* 0x0000000435057209 */ /* 0x01efc40007810000 */
[----:B------:R-:W-:Y:S02]  /*56f0*/  FSEL R46, R46, -INF , P1 ;  /* 0xff8000002e2e7808 */ /* 0x000fe40000800000 */
[----:B------:R-:W-:Y:S01]  /*5700*/  FSEL R47, R47, -INF , P6 ;  /* 0xff8000002f2f7808 */ /* 0x000fe20003000000 */
[----:B------:R-:W0:Y:S01]  /*5710*/  SHFL.BFLY PT, R4, R5, 0x2, 0x1f ;  /* 0x0c401f0005047f89 */ /* 0x000e2200000e0000 */
[----:B------:R-:W-:Y:S02]  /*5720*/  FSEL R50, R50, -INF , P5 ;  /* 0xff80000032327808 */ /* 0x000fe40002800000 */
[----:B------:R-:W-:Y:S02]  /*5730*/  FSEL R51, R51, -INF , P4 ;  /* 0xff80000033337808 */ /* 0x000fe40002000000 */
[----:B------:R-:W-:Y:S02]  /*5740*/  FSEL R54, R54, -INF , P3 ;  /* 0xff80000036367808 */ /* 0x000fe40001800000 */
[----:B------:R-:W-:-:S02]  /*5750*/  FSEL R55, R55, -INF , P2 ;  /* 0xff80000037377808 */ /* 0x000fc40001000000 */
[----:B------:R-:W-:Y:S02]  /*5760*/  ISETP.GE.AND P2, PT, R23, R18, PT ;  /* 0x000000121700720c */ /* 0x000fe40003f46270 */
        /* <DEDUP_REMOVED lines=32> */
[----:B------:R-:W1:Y:S01]  /*5970*/  MUFU.EX2 R25, R25 ;  /* 0x0000001900197308 */ /* 0x000e620000000800 */
[--C-:B------:R-:W-:Y:S01]  /*5980*/  FFMA.FTZ R44, R44, UR15, -R7.reuse ;  /* 0x0000000f2c2c7c23 */ /* 0x100fe20008010807 */
[--C-:B------:R-:W-:Y:S01]  /*5990*/  FFMA.FTZ R45, R45, UR15, -R7.reuse ;  /* 0x0000000f2d2d7c23 */ /* 0x100fe20008010807 */
[--C-:B------:R-:W-:Y:S01]  /*59a0*/  FFMA.FTZ R48, R48, UR15, -R7.reuse ;  /* 0x0000000f30307c23 */ /* 0x100fe20008010807 */
[--C-:B------:R-:W-:Y:S01]  /*59b0*/  FFMA.FTZ R49, R49, UR15, -R7.reuse ;  /* 0x0000000f31317c23 */ /* 0x100fe20008010807 */
[--C-:B------:R-:W-:Y:S01]  /*59c0*/  FFMA.FTZ R52, R52, UR15, -R7.reuse ;  /* 0x0000000f34347c23 */ /* 0x100fe20008010807 */
[----:B------:R-:W-:-:S02]  /*59d0*/  FFMA.FTZ R7, R53, UR15, -R7 ;  /* 0x0000000f35077c23 */ /* 0x000fc40008010807 */
[----:B------:R-:W-:Y:S08]  /*59e0*/  MUFU.EX2 R28, R28 ;  /* 0x0000001c001c7308 */ /* 0x000ff00000000800 */
[----:B------:R-:W2:Y:S01]  /*59f0*/  MUFU.EX2 R29, R29 ;  /* 0x0000001d001d7308 */ /* 0x000ea20000000800 */
[----:B-1----:R-:W-:Y:S02]  /*5a00*/  F2FP.BF16.F32.PACK_AB R152, R25, R24 ;  /* 0x000000181998723e */ /* 0x002fe400000010ff */
[----:B0-----:R-:W-:-:S05]  /*5a10*/  FMNMX.FTZ R3, R8, R3, !PT ;  /* 0x0000000308037209 */ /* 0x001fca0007810000 */
[----:B------:R-:W-:Y:S01]  /*5a20*/  MUFU.EX2 R32, R32 ;  /* 0x0000002000207308 */ /* 0x000fe20000000800 */
[----:B------:R-:W0:Y:S07]  /*5a30*/  SHFL.BFLY PT, R8, R3, 0x1, 0x1f ;  /* 0x0c201f0003087f89 */ /* 0x000e2e00000e0000 */
[----:B------:R-:W1:Y:S01]  /*5a40*/  MUFU.EX2 R33, R33 ;  /* 0x0000002100217308 */ /* 0x000e620000000800 */
[----:B--2---:R-:W-:-:S07]  /*5a50*/  F2FP.BF16.F32.PACK_AB R154, R29, R28 ;  /* 0x0000001c1d9a723e */ /* 0x004fce00000010ff */
[----:B------:R-:W-:Y:S08]  /*5a60*/  MUFU.EX2 R36, R36 ;  /* 0x0000002400247308 */ /* 0x000ff00000000800 */
[----:B------:R-:W2:Y:S01]  /*5a70*/  MUFU.EX2 R37, R37 ;  /* 0x0000002500257308 */ /* 0x000ea20000000800 */
[----:B-1----:R-:W-:Y:S02]  /*5a80*/  F2FP.BF16.F32.PACK_AB R156, R33, R32 ;  /* 0x00000020219c723e */ /* 0x002fe400000010ff */
[----:B0-----:R-:W-:-:S04]  /*5a90*/  FMNMX.FTZ R5, R3, R8, !PT ;  /* 0x0000000803057209 */ /* 0x001fc80007810000 */
[C---:B------:R-:W-:Y:S01]  /*5aa0*/  FSETP.NEU.FTZ.AND P1, PT, R5.reuse, -INF , PT ;  /* 0xff8000000500780b */ /* 0x040fe20003f3d000 */
[----:B------:R-:W-:Y:S01]  /*5ab0*/  FMUL.FTZ R3, R5, UR15 ;  /* 0x0000000f05037c20 */ /* 0x000fe20008410000 */
[----:B------:R-:W-:Y:S04]  /*5ac0*/  MUFU.EX2 R40, R40 ;  /* 0x0000002800287308 */ /* 0x000fe80000000800 */
[----:B------:R-:W-:Y:S02]  /*5ad0*/  FSEL R8, R3, RZ, P1 ;  /* 0x000000ff03087208 */ /* 0x000fe40000800000 */
[----:B------:R-:W-:Y:S01]  /*5ae0*/  ISETP.NE.AND P1, PT, R9, RZ, PT ;  /* 0x000000ff0900720c */ /* 0x000fe20003f25270 */
[----:B------:R-:W-:Y:S01]  /*5af0*/  FADD.FTZ R9, R24, R25 ;  /* 0x0000001918097221 */ /* 0x000fe20000010000 */
[----:B------:R-:W0:Y:S01]  /*5b00*/  MUFU.EX2 R41, R41 ;  /* 0x0000002900297308 */ /* 0x000e220000000800 */
[--C-:B------:R-:W-:Y:S01]  /*5b10*/  FFMA.FTZ R26, R26, UR15, -R8.reuse ;  /* 0x0000000f1a1a7c23 */ /* 0x100fe20008010808 */
[--C-:B------:R-:W-:Y:S01]  /*5b20*/  FFMA.FTZ R27, R27, UR15, -R8.reuse ;  /* 0x0000000f1b1b7c23 */ /* 0x100fe20008010808 */
[--C-:B------:R-:W-:Y:S01]  /*5b30*/  FFMA.FTZ R30, R30, UR15, -R8.reuse ;  /* 0x0000000f1e1e7c23 */ /* 0x100fe20008010808 */
[--C-:B------:R-:W-:Y:S01]  /*5b40*/  FFMA.FTZ R31, R31, UR15, -R8.reuse ;  /* 0x0000000f1f1f7c23 */ /* 0x100fe20008010808 */
[--C-:B------:R-:W-:Y:S01]  /*5b50*/  FFMA.FTZ R34, R34, UR15, -R8.reuse ;  /* 0x0000000f22227c23 */ /* 0x100fe20008010808 */
[--C-:B------:R-:W-:Y:S01]  /*5b60*/  FFMA.FTZ R35, R35, UR15, -R8.reuse ;  /* 0x0000000f23237c23 */ /* 0x100fe20008010808 */
[--C-:B------:R-:W-:Y:S01]  /*5b70*/  FFMA.FTZ R38, R38, UR15, -R8.reuse ;  /* 0x0000000f26267c23 */ /* 0x100fe20008010808 */
[----:B------:R-:W-:Y:S01]  /*5b80*/  MUFU.EX2 R26, R26 ;  /* 0x0000001a001a7308 */ /* 0x000fe20000000800 */
[----:B------:R-:W-:Y:S01]  /*5b90*/  FFMA.FTZ R39, R39, UR15, -R8 ;  /* 0x0000000f27277c23 */ /* 0x000fe20008010808 */
[----:B------:R-:W-:Y:S01]  /*5ba0*/  FADD.FTZ R10, R28, R9 ;  /* 0x000000091c0a7221 */ /* 0x000fe20000010000 */
[----:B------:R-:W-:-:S02]  /*5bb0*/  @!P1 VIADD R3, R6, 0x38840 ;  /* 0x0003884006039836 */ /* 0x000fc40000000000 */
[--C-:B------:R-:W-:Y:S01]  /*5bc0*/  FFMA.FTZ R42, R42, UR15, -R8.reuse ;  /* 0x0000000f2a2a7c23 */ /* 0x100fe20008010808 */
[--C-:B------:R-:W-:Y:S01]  /*5bd0*/  FFMA.FTZ R43, R43, UR15, -R8.reuse ;  /* 0x0000000f2b2b7c23 */ /* 0x100fe20008010808 */
[--C-:B------:R-:W-:Y:S01]  /*5be0*/  FFMA.FTZ R46, R46, UR15, -R8.reuse ;  /* 0x0000000f2e2e7c23 */ /* 0x100fe20008010808 */
[--C-:B------:R-:W-:Y:S01]  /*5bf0*/  FFMA.FTZ R47, R47, UR15, -R8.reuse ;  /* 0x0000000f2f2f7c23 */ /* 0x100fe20008010808 */
[----:B------:R-:W1:Y:S01]  /*5c00*/  MUFU.EX2 R27, R27 ;  /* 0x0000001b001b7308 */ /* 0x000e620000000800 */
[----:B------:R-:W-:Y:S01]  /*5c10*/  @!P1 PRMT R3, RZ, 0x654, R3 ;  /* 0x00000654ff039816 */ /* 0x000fe20000000003 */
[--C-:B------:R-:W-:Y:S01]  /*5c20*/  FFMA.FTZ R50, R50, UR15, -R8.reuse ;  /* 0x0000000f32327c23 */ /* 0x100fe20008010808 */
[--C-:B------:R-:W-:Y:S01]  /*5c30*/  FFMA.FTZ R51, R51, UR15, -R8.reuse ;  /* 0x0000000f33337c23 */ /* 0x100fe20008010808 */
[--C-:B------:R-:W-:Y:S01]  /*5c40*/  FFMA.FTZ R54, R54, UR15, -R8.reuse ;  /* 0x0000000f36367c23 */ /* 0x100fe20008010808 */
[----:B------:R3:W-:Y:S01]  /*5c50*/  @!P1 SYNCS.ARRIVE.TRANS64.RED.A1T0 RZ, [R3+URZ], RZ ;  /* 0x000000ff03ff99a7 */ /* 0x0007e2000810043f */
[----:B------:R-:W-:Y:S01]  /*5c60*/  FFMA.FTZ R8, R55, UR15, -R8 ;  /* 0x0000000f37087c23 */ /* 0x000fe20008010808 */
[----:B--2---:R-:W-:Y:S01]  /*5c70*/  F2FP.BF16.F32.PACK_AB R158, R37, R36 ;  /* 0x00000024259e723e */ /* 0x004fe200000010ff */
[----:B------:R-:W2:Y:S01]  /*5c80*/  MUFU.EX2 R30, R30 ;  /* 0x0000001e001e7308 */ /* 0x000ea20000000800 */
[----:B0-----:R-:W-:Y:S01]  /*5c90*/  F2FP.BF16.F32.PACK_AB R160, R41, R40 ;  /* 0x0000002829a0723e */ /* 0x001fe200000010ff */
[----:B------:R-:W-:-:S02]  /*5ca0*/  @!P1 VIADD R6, R6, 0x38860 ;  /* 0x0003886006069836 */ /* 0x000fc40000000000 */
[----:B---3--:R-:W-:-:S03]  /*5cb0*/  FADD.FTZ R3, R29, R10 ;  /* 0x0000000a1d037221 */ /* 0x008fc60000010000 */
[----:B------:R-:W-:Y:S01]  /*5cc0*/  @!P1 PRMT R6, RZ, 0x654, R6 ;  /* 0x00000654ff069816 */ /* 0x000fe20000000006 */
[----:B------:R-:W0:Y:S01]  /*5cd0*/  MUFU.EX2 R31, R31 ;  /* 0x0000001f001f7308 */ /* 0x000e220000000800 */
[----:B-1----:R-:W-:Y:S01]  /*5ce0*/  FADD.FTZ R11, R26, R27 ;  /* 0x0000001b1a0b7221 */ /* 0x002fe20000010000 */
        /* <DEDUP_REMOVED lines=11> */
[----:B------:R-:W-:Y:S02]  /*5da0*/  BAR.SYNC.DEFER_BLOCKING 0xf, 0x100 ;  /* 0x03c4000000007b1d */ /* 0x000fe40000010000 */
[----:B------:R-:W-:Y:S01]  /*5db0*/  FADD.FTZ R3, R41, R10 ;  /* 0x0000000a29037221 */ /* 0x000fe20000010000 */
[----:B-1----:R-:W-:-:S03]  /*5dc0*/  FADD.FTZ R12, R34, R9 ;  /* 0x00000009220c7221 */ /* 0x002fc60000010000 */
[----:B------:R-:W0:Y:S01]  /*5dd0*/  MUFU.EX2 R38, R38 ;  /* 0x0000002600267308 */ /* 0x000e220000000800 */
[----:B--2---:R-:W-:-:S07]  /*5de0*/  FADD.FTZ R9, R35, R12 ;  /* 0x0000000c23097221 */ /* 0x004fce0000010000 */
[----:B------:R-:W1:Y:S01]  /*5df0*/  MUFU.EX2 R39, R39 ;  /* 0x0000002700277308 */ /* 0x000e620000000800 */
[----:B------:R-:W-:-:S07]  /*5e00*/  F2FP.BF16.F32.PACK_AB R157, R35, R34 ;  /* 0x00000022239d723e */ /* 0x000fce00000010ff */
[----:B------:R-:W2:Y:S01]  /*5e10*/  MUFU.EX2 R42, R42 ;  /* 0x0000002a002a7308 */ /* 0x000ea20000000800 */
[----:B0-----:R-:W-:Y:S01]  /*5e20*/  FADD.FTZ R12, R38, R9 ;  /* 0x00000009260c7221 */ /* 0x001fe20000010000 */
[----:B------:R0:W-:Y:S06]  /*5e30*/  STSM.16.M88.4 [R19+0x36400], R152 ;  /* 0x0364009813007844 */ /* 0x0001ec0000000200 */
[----:B------:R-:W3:Y:S01]  /*5e40*/  MUFU.EX2 R43, R43 ;  /* 0x0000002b002b7308 */ /* 0x000ee20000000800 */
[C---:B-1----:R-:W-:Y:S01]  /*5e50*/  FADD.FTZ R9, R39.reuse, R12 ;  /* 0x0000000c27097221 */ /* 0x042fe20000010000 */
[----:B------:R-:W-:-:S05]  /*5e60*/  F2FP.BF16.F32.PACK_AB R159, R39, R38 ;  /* 0x00000026279f723e */ /* 0x000fca00000010ff */
[----:B------:R0:W-:Y:S01]  /*5e70*/  STSM.16.M88.4 [R186], R156 ;  /* 0x0000009cba007844 */ /* 0x0001e20000000200 */
[----:B------:R-:W1:Y:S01]  /*5e80*/  MUFU.EX2 R44, R44 ;  /* 0x0000002c002c7308 */ /* 0x000e620000000800 */
[----:B--2---:R-:W-:-:S07]  /*5e90*/  FADD.FTZ R12, R42, R9 ;  /* 0x000000092a0c7221 */ /* 0x004fce0000010000 */
[----:B------:R-:W2:Y:S01]  /*5ea0*/  MUFU.EX2 R46, R46 ;  /* 0x0000002e002e7308 */ /* 0x000ea20000000800 */
[C---:B---3--:R-:W-:Y:S01]  /*5eb0*/  FADD.FTZ R9, R43.reuse, R12 ;  /* 0x0000000c2b097221 */ /* 0x048fe20000010000 */
[----:B------:R-:W-:-:S06]  /*5ec0*/  F2FP.BF16.F32.PACK_AB R161, R43, R42 ;  /* 0x0000002a2ba1723e */ /* 0x000fcc00000010ff */
[----:B------:R-:W3:Y:S01]  /*5ed0*/  MUFU.EX2 R45, R45 ;  /* 0x0000002d002d7308 */ /* 0x000ee20000000800 */
[----:B-1----:R-:W-:-:S07]  /*5ee0*/  FADD.FTZ R10, R44, R3 ;  /* 0x000000032c0a7221 */ /* 0x002fce0000010000 */
[----:B------:R-:W1:Y:S01]  /*5ef0*/  MUFU.EX2 R47, R47 ;  /* 0x0000002f002f7308 */ /* 0x000e620000000800 */
[----:B--2---:R-:W-:-:S07]  /*5f00*/  FADD.FTZ R12, R46, R9 ;  /* 0x000000092e0c7221 */ /* 0x004fce0000010000 */
[----:B------:R-:W2:Y:S01]  /*5f10*/  MUFU.EX2 R48, R48 ;  /* 0x0000003000307308 */ /* 0x000ea20000000800 */
[C---:B---3--:R-:W-:Y:S01]  /*5f20*/  FADD.FTZ R3, R45.reuse, R10 ;  /* 0x0000000a2d037221 */ /* 0x048fe20000010000 */
[----:B------:R-:W-:-:S06]  /*5f30*/  F2FP.BF16.F32.PACK_AB R162, R45, R44 ;  /* 0x0000002c2da2723e */ /* 0x000fcc00000010ff */
[----:B------:R-:W3:Y:S01]  /*5f40*/  MUFU.EX2 R50, R50 ;  /* 0x0000003200327308 */ /* 0x000ee20000000800 */
[C---:B-1----:R-:W-:Y:S01]  /*5f50*/  FADD.FTZ R9, R47.reuse, R12 ;  /* 0x0000000c2f097221 */ /* 0x042fe20000010000 */
[----:B------:R-:W-:-:S05]  /*5f60*/  F2FP.BF16.F32.PACK_AB R163, R47, R46 ;  /* 0x0000002e2fa3723e */ /* 0x000fca00000010ff */
[----:B------:R0:W-:Y:S01]  /*5f70*/  STSM.16.M88.4 [R184], R160 ;  /* 0x000000a0b8007844 */ /* 0x0001e20000000200 */
[----:B------:R-:W1:Y:S01]  /*5f80*/  MUFU.EX2 R49, R49 ;  /* 0x0000003100317308 */ /* 0x000e620000000800 */
[----:B--2---:R-:W-:-:S07]  /*5f90*/  FADD.FTZ R10, R48, R3 ;  /* 0x00000003300a7221 */ /* 0x004fce0000010000 */
[----:B------:R-:W2:Y:S01]  /*5fa0*/  MUFU.EX2 R51, R51 ;  /* 0x0000003300337308 */ /* 0x000ea20000000800 */
[----:B---3--:R-:W-:-:S07]  /*5fb0*/  FADD.FTZ R12, R50, R9 ;  /* 0x00000009320c7221 */ /* 0x008fce0000010000 */
[----:B------:R-:W-:Y:S01]  /*5fc0*/  MUFU.EX2 R52, R52 ;  /* 0x0000003400347308 */ /* 0x000fe20000000800 */
[C---:B-1----:R-:W-:Y:S01]  /*5fd0*/  FADD.FTZ R3, R49.reuse, R10 ;  /* 0x0000000a31037221 */ /* 0x042fe20000010000 */
[----:B------:R-:W-:-:S06]  /*5fe0*/  F2FP.BF16.F32.PACK_AB R164, R49, R48 ;  /* 0x0000003031a4723e */ /* 0x000fcc00000010ff */
[----:B------:R-:W1:Y:S01]  /*5ff0*/  MUFU.EX2 R54, R54 ;  /* 0x0000003600367308 */ /* 0x000e620000000800 */
[C---:B--2---:R-:W-:Y:S01]  /*6000*/  FADD.FTZ R9, R51.reuse, R12 ;  /* 0x0000000c33097221 */ /* 0x044fe20000010000 */
[----:B------:R-:W-:-:S06]  /*6010*/  F2FP.BF16.F32.PACK_AB R165, R51, R50 ;  /* 0x0000003233a5723e */ /* 0x000fcc00000010ff */
[----:B------:R-:W2:Y:S08]  /*6020*/  MUFU.EX2 R7, R7 ;  /* 0x0000000700077308 */ /* 0x000eb00000000800 */
[----:B------:R3:W4:Y:S01]  /*6030*/  MUFU.EX2 R167, R8 ;  /* 0x0000000800a77308 */ /* 0x0007220000000800 */
[----:B-1----:R-:W-:Y:S01]  /*6040*/  FADD.FTZ R10, R54, R9 ;  /* 0x00000009360a7221 */ /* 0x002fe20000010000 */
[----:B---3--:R-:W-:Y:S01]  /*6050*/  FADD.FTZ R8, R52, R3 ;  /* 0x0000000334087221 */ /* 0x008fe20000010000 */
[----:B--2---:R-:W-:-:S03]  /*6060*/  F2FP.BF16.F32.PACK_AB R166, R7, R52 ;  /* 0x0000003407a6723e */ /* 0x004fc600000010ff */
[----:B------:R-:W-:Y:S01]  /*6070*/  FADD.FTZ R3, R7, R8 ;  /* 0x0000000807037221 */ /* 0x000fe20000010000 */
[C---:B----4-:R-:W-:Y:S01]  /*6080*/  FADD.FTZ R7, R167.reuse, R10 ;  /* 0x0000000aa7077221 */ /* 0x050fe20000010000 */
[----:B------:R-:W-:-:S05]  /*6090*/  F2FP.BF16.F32.PACK_AB R167, R167, R54 ;  /* 0x00000036a7a7723e */ /* 0x000fca00000010ff */
[----:B------:R0:W-:Y:S01]  /*60a0*/  STSM.16.M88.4 [R185], R164 ;  /* 0x000000a4b9007844 */ /* 0x0001e20000000200 */
[----:B------:R-:W-:-:S06]  /*60b0*/  WARPGROUP.ARRIVE ;  /* 0x00000000000079c5 */ /* 0x000fcc0000000000 */
[----:B------:R-:W-:Y:S01]  /*60c0*/  HGMMA.64x256x16.F32.BF16 R24, R152, gdesc[UR8].tnspB, RZ, !UPT, gsb0 ;  /* 0x43e0000898187df0 */ /* 0x000fe2000c0018ff */
[----:B------:R-:W-:Y:S01]  /*60d0*/  UIADD3 UR10, UR10, 0x180, URZ ;  /* 0x000001800a0a7890 */ /* 0x000fe2000fffe03f */
[----:B------:R-:W-:Y:S01]  /*60e0*/  UMOV UR11, 0x40000040 ;  /* 0x40000040000b7882 */ /* 0x000fe20000000000 */
[----:B------:R-:W-:Y:S02]  /*60f0*/  WARPGROUP.DEPBAR.LE gsb0, 0x0 ;  /* 0x00008000000079c5 */ /* 0x000fe40000010000 */
[----:B------:R-:W-:-:S15]  /*6100*/  WARPGROUP.ARRIVE ;  /* 0x00000000000079c5 */ /* 0x000fde0000000000 */
[----:B------:R-:W-:-:S08]  /*6110*/  NOP ;  /* 0x0000000000007918 */ /* 0x000fd00000000000 */
[----:B------:R-:W-:Y:S01]  /*6120*/  HGMMA.64x256x16.F32.BF16 R24, R156, gdesc[UR16].tnspB, R24, gsb0 ;  /* 0x43e000109c187df0 */ /* 0x000fe20008001818 */
[----:B------:R-:W-:Y:S01]  /*6130*/  UMOV UR18, UR14 ;  /* 0x0000000e00127c82 */ /* 0x000fe20008000000 */
[----:B------:R-:W-:Y:S01]  /*6140*/  UMOV UR19, 0x40000040 ;  /* 0x4000004000137882 */ /* 0x000fe20000000000 */
        /* <DEDUP_REMOVED lines=19> */
[----:B------:R-:W-:Y:S01]  /*6280*/  R2UR UR11, R23 ;  /* 0x00000000170b72ca */ /* 0x000fe200000e0000 */
[----:B0-----:R-:W-:Y:S01]  /*6290*/  IMAD.MOV.U32 R6, RZ, RZ, R5 ;  /* 0x000000ffff067224 */ /* 0x001fe200078e0005 */
[----:B------:R-:W-:Y:S01]  /*62a0*/  UMOV UR10, UR37 ;  /* 0x00000025000a7c82 */ /* 0x000fe20008000000 */
[----:B------:R-:W-:-:S12]  /*62b0*/  IMAD.MOV.U32 R8, RZ, RZ, R4 ;  /* 0x000000ffff087224 */ /* 0x000fd800078e0004 */
.L_x_4075:
[----:B------:R-:W-:Y:S01]  /*62c0*/  UIADD3 UR37, UR10, 0x1, URZ ;  /* 0x000000010a257890 */ /* 0x000fe2000fffe03f */
[----:B------:R-:W-:Y:S01]  /*62d0*/  UMOV UR5, UR11 ;  /* 0x0000000b00057c82 */ /* 0x000fe20008000000 */
[----:B------:R-:W-:Y:S01]  /*62e0*/  UIADD3 UR11, UR11, -0x1, URZ ;  /* 0xffffffff0b0b7890 */ /* 0x000fe2000fffe03f */
[----:B------:R-:W-:Y:S01]  /*62f0*/  ISETP.LT.AND P2, PT, R18, UR5, PT ;  /* 0x0000000512007c0c */ /* 0x000fe2000bf41270 */
[----:B------:R-:W-:-:S04]  /*6300*/  UISETP.NE.AND UP0, UPT, UR37, 0x2, UPT ;  /* 0x000000022500788c */ /* 0x000fc8000bf05270 */
[----:B------:R-:W-:Y:S02]  /*6310*/  USEL UR14, URZ, 0x1, UP0 ;  /* 0x000000013f0e7887 */ /* 0x000fe40008000000 */
[----:B------:R-:W-:Y:S02]  /*6320*/  USEL UR37, UR37, URZ, UP0 ;  /* 0x0000003f25257287 */ /* 0x000fe40008000000 */
[----:B------:R-:W-:Y:S01]  /*6330*/  ULOP3.LUT UR36, UR36, UR14, URZ, 0x3c, !UPT ;  /* 0x0000000e24247292 */ /* 0x000fe2000f8e3c3f */
[----:B-1----:R-:W-:Y:S11]  /*6340*/  @P0 BRA `(.L_x_4067) ;  /* 0x0000000000040947 */ /* 0x002ff60003800000 */
[----:B------:R-:W-:Y:S01]  /*6350*/  BPT.TRAP 0x1 ;  /* 0x000000040000795c */ /* 0x000fe20000300000 */
.L_x_4067:
[----:B------:R-:W-:Y:S01]  /*6360*/  ULEA UR5, UR37, UR41, 0x3 ;  /* 0x0000002925057291 */ /* 0x000fe2000f8e183f */
[----:B------:R-:W-:-:S05]  /*6370*/  IMAD.U32 R4, RZ, RZ, UR36 ;  /* 0x00000024ff047e24 */ /* 0x000fca000f8e00ff */
[----:B------:R-:W-:-:S04]  /*6380*/  SHF.L.U32 R4, R4, 0x1f, RZ ;  /* 0x0000001f04047819 */ /* 0x000fc800000006ff */
[----:B------:R0:W1:Y:S01]  /*6390*/  SYNCS.PHASECHK.TRANS64.TRYWAIT P3, [UR5+0x38830], R4 ;  /* 0x03883004ff0075a7 */ /* 0x0000620008060145 */
[----:B------:R-:W-:Y:S05]  /*63a0*/  @P0 BRA `(.L_x_4068) ;  /* 0x0000000000040947 */ /* 0x000fea0003800000 */
[----:B------:R-:W-:Y:S01]  /*63b0*/  BPT.TRAP 0x1 ;  /* 0x000000040000795c */ /* 0x000fe20000300000 */
.L_x_4068:
[----:B-1----:R-:W-:Y:S05]  /*63c0*/  @P3 BRA `(.L_x_4069) ;  /* 0x0000000000083947 */ /* 0x002fea0003800000 */
[----:B------:R-:W1:Y:S02]  /*63d0*/  SYNCS.PHASECHK.TRANS64.TRYWAIT P3, [UR5+0x38830], R4 ;  /* 0x03883004ff0075a7 */ /* 0x000e640008060145 */
[----:B-1----:R-:W-:Y:S05]  /*63e0*/  @!P3 BRA `(.L_x_4070) ;  /* 0x00000100001cb947 */ /* 0x002fea0003800000 */
.L_x_4069:
        /* <DEDUP_REMOVED lines=8> */
[----:B------:R-:W-:-:S04]  /*6470*/  ULOP3.LUT UR14, UR14, 0x3fff, URZ, 0xc0, !UPT ;  /* 0x00003fff0e0e7892 */ /* 0x000fc8000f8ec03f */
[----:B------:R-:W-:Y:S02]  /*6480*/  ULEA UR18, UR37, UR18, 0x9 ;  /* 0x0000001225127291 */ /* 0x000fe4000f8e483f */
[----:B------:R-:W-:Y:S02]  /*6490*/  ULOP3.LUT UR20, UR14, 0x10000, URZ, 0xfc, !UPT ;  /* 0x000100000e147892 */ /* 0x000fe4000f8efc3f */
[----:B------:R-:W-:-:S03]  /*64a0*/  UIADD3 UR14, UR18, 0x4, URZ ;  /* 0x00000004120e7890 */ /* 0x000fc6000fffe03f */
[----:B------:R-:W-:-:S04]  /*64b0*/  UMOV UR22, UR18 ;  /* 0x0000001200167c82 */ /* 0x000fc80008000000 */
[----:B------:R-:W-:Y:S01]  /*64c0*/  HGMMA.64x64x16.F32.BF16 R152, gdesc[UR20], RZ, !UPT, gsb0 ;  /* 0x00e00000149879f0 */ /* 0x000fe2000c0018ff */
[----:B------:R-:W-:Y:S01]  /*64d0*/  UIADD3 UR22, UR18, 0x2, URZ ;  /* 0x0000000212167890 */ /* 0x000fe2000fffe03f */
[----:B------:R-:W-:Y:S01]  /*64e0*/  UMOV UR20, UR8 ;  /* 0x0000000800147c82 */ /* 0x000fe20008000000 */
[----:B------:R-:W-:Y:S01]  /*64f0*/  UMOV UR21, UR9 ;  /* 0x0000000900157c82 */ /* 0x000fe20008000000 */
[----:B------:R-:W-:Y:S01]  /*6500*/  UMOV UR23, 0x40000040 ;  /* 0x4000004000177882 */ /* 0x000fe20000000000 */
[----:B------:R-:W-:Y:S01]  /*6510*/  UIADD3 UR18, UR18, 0x6, URZ ;  /* 0x0000000612127890 */ /* 0x000fe2000fffe03f */
        /* <DEDUP_REMOVED lines=10> */
[----:B------:R-:W-:Y:S05]  /*65c0*/  @P0 BRA `(.L_x_4071) ;  /* 0x0000000000040947 */ /* 0x000fea0003800000 */
[----:B------:R-:W-:Y:S01]  /*65d0*/  BPT.TRAP 0x1 ;  /* 0x000000040000795c */ /* 0x000fe20000300000 */
.L_x_4071:
[----:B------:R2:W3:Y:S01]  /*65e0*/  SYNCS.PHASECHK.TRANS64.TRYWAIT P3, [UR5+0x38850], R4 ;  /* 0x03885004ff0075a7 */ /* 0x0004e20008060145 */
[----:B------:R-:W-:Y:S05]  /*65f0*/  @P0 BRA `(.L_x_4072) ;  /* 0x0000000000040947 */ /* 0x000fea0003800000 */
[----:B------:R-:W-:Y:S01]  /*6600*/  BPT.TRAP 0x1 ;  /* 0x000000040000795c */ /* 0x000fe20000300000 */
.L_x_4072:
[----:B---3--:R-:W-:Y:S05]  /*6610*/  @P3 BRA `(.L_x_4073) ;  /* 0x0000000000083947 */ /* 0x008fea0003800000 */
[----:B------:R-:W3:Y:S02]  /*6620*/  SYNCS.PHASECHK.TRANS64.TRYWAIT P3, [UR5+0x38850], R4 ;  /* 0x03885004ff0075a7 */ /* 0x000ee40008060145 */
[----:B---3--:R-:W-:Y:S05]  /*6630*/  @!P3 BRA `(.L_x_4074) ;  /* 0x000000fc00a0b947 */ /* 0x008fea0003800000 */
.L_x_4073:
[----:B------:R-:W-:Y:S01]  /*6640*/  UIADD3 UR14, UR41, 0x26400, URZ ;  /* 0x00026400290e7890 */ /* 0x000fe2000fffe03f */
[----:B------:R-:W-:Y:S01]  /*6650*/  WARPGROUP.ARRIVE ;  /* 0x00000000000079c5 */ /* 0x000fe20000000000 */
[----:B------:R-:W-:-:S05]  /*6660*/  UIADD3 UR19, UR6, 0x2, URZ ;  /* 0x0000000206137890 */ /* 0x000fca000fffe03f */
[----:B-1----:R-:W1:Y:S01]  /*6670*/  S2R R5, SR_TID.X ;  /* 0x0000000000057919 */ /* 0x002e620000002100 */
[----:B------:R-:W-:Y:S01]  /*6680*/  USHF.R.U32.HI UR14, URZ, 0x4, UR14 ;  /* 0x000000043f0e7899 */ /* 0x000fe2000801160e */
[----:B------:R-:W-:Y:S01]  /*6690*/  IMAD.U32 R9, RZ, RZ, UR5 ;  /* 0x00000005ff097e24 */ /* 0x000fe2000f8e00ff */
[----:B------:R-:W-:Y:S01]  /*66a0*/  UIADD3 UR15, UR6, 0x6, URZ ;  /* 0x00000006060f7890 */ /* 0x000fe2000fffe03f */
[----:B------:R-:W-:Y:S01]  /*66b0*/  ISETP.NE.AND P3, PT, R17, RZ, PT ;  /* 0x000000ff1100720c */ /* 0x000fe20003f65270 */
[----:B------:R-:W-:Y:S02]  /*66c0*/  ULOP3.LUT UR20, UR14, 0x3fff, URZ, 0xc0, !UPT ;  /* 0x00003fff0e147892 */ /* 0x000fe4000f8ec03f */
[----:B------:R-:W-:Y:S02]  /*66d0*/  UIADD3 UR18, UR6, 0x4, URZ ;  /* 0x0000000406127890 */ /* 0x000fe4000fffe03f */
[----:B------:R-:W-:Y:S02]  /*66e0*/  ULEA UR14, UR37, UR4, 0xc ;  /* 0x00000004250e7291 */ /* 0x000fe4000f8e603f */
[----:B------:R-:W-:Y:S01]  /*66f0*/  ULOP3.LUT UR6, UR20, 0x10000, URZ, 0xfc, !UPT ;  /* 0x0001000014067892 */ /* 0x000fe2000f8efc3f */
[----:B------:R-:W-:Y:S01]  /*6700*/  UMOV UR23, 0x40000040 ;  /* 0x4000004000177882 */ /* 0x000fe20000000000 */
[----:B------:R-:W-:Y:S01]  /*6710*/  UMOV UR21, 0x40000040 ;  /* 0x4000004000157882 */ /* 0x000fe20000000000 */
[----:B------:R-:W-:-:S02]  /*6720*/  UIADD3 UR24, UR14, 0x800, URZ ;  /* 0x000008000e187890 */ /* 0x000fc4000fffe03f */
[----:B------:R-:W-:Y:S02]  /*6730*/  UMOV UR22, UR14 ;  /* 0x0000000e00167c82 */ /* 0x000fe40008000000 */
[----:B------:R-:W-:Y:S01]  /*6740*/  UMOV UR20, UR6 ;  /* 0x0000000600147c82 */ /* 0x000fe20008000000 */
[----:B------:R-:W-:Y:S01]  /*6750*/  UIADD3 UR25, UR6, 0x800, URZ ;  /* 0x0000080006197890 */ /* 0x000fe2000fffe03f */
[----:B------:R-:W-:Y:S01]  /*6760*/  HGMMA.64x64x16.F32.BF16 R152, gdesc[UR20], R152, gsb0 ;  /* 0x00e00000149879f0 */ /* 0x000fe20008001898 */
[----:B------:R-:W-:Y:S01]  /*6770*/  UIADD3 UR22, UR14, 0x2, URZ ;  /* 0x000000020e167890 */ /* 0x000fe2000fffe03f */
[----:B------:R-:W-:Y:S01]  /*6780*/  UMOV UR20, UR19 ;  /* 0x0000001300147c82 */ /* 0x000fe20008000000 */
[----:B------:R-:W-:Y:S01]  /*6790*/  UMOV UR21, 0x40000040 ;  /* 0x4000004000157882 */ /* 0x000fe20000000000 */
[----:B------:R-:W-:Y:S01]  /*67a0*/  UMOV UR23, 0x40000040 ;  /* 0x4000004000177882 */ /* 0x000fe20000000000 */
[----:B-1----:R-:W-:-:S05]  /*67b0*/  SHF.R.U32.HI R5, RZ, 0x7, R5 ;  /* 0x00000007ff057819 */ /* 0x002fca0000011605 */
[----:B0-2---:R-:W0:Y:S01]  /*67c0*/  SHFL.IDX PT, R4, R5, RZ, 0x1f ;  /* 0x00001fff05047589 */ /* 0x005e2200000e0000 */
[----:B------:R-:W-:Y:S02]  /*67d0*/  WARPGROUP.DEPBAR.LE gsb0, 0x0 ;  /* 0x00008000000079c5 */ /* 0x000fe40000010000 */
[----:B------:R-:W-:-:S06]  /*67e0*/  WARPGROUP.ARRIVE ;  /* 0x00000000000079c5 */ /* 0x000fcc0000000000 */
[----:B------:R-:W-:Y:S01]  /*67f0*/  HGMMA.64x64x16.F32.BF16 R152, gdesc[UR20], R152, gsb0 ;  /* 0x00e00000149879f0 */ /* 0x000fe20008001898 */
[----:B------:R-:W-:Y:S01]  /*6800*/  UIADD3 UR22, UR14, 0x4, URZ ;  /* 0x000000040e167890 */ /* 0x000fe2000fffe03f */
[----:B------:R-:W-:Y:S01]  /*6810*/  UMOV UR20, UR18 ;  /* 0x0000001200147c82 */ /* 0x000fe20008000000 */
[----:B------:R-:W-:Y:S01]  /*6820*/  UMOV UR21, 0x40000040 ;  /* 0x4000004000157882 */ /* 0x000fe20000000000 */
[----:B------:R-:W-:Y:S01]  /*6830*/  UMOV UR23, 0x40000040 ;  /* 0x4000004000177882 */ /* 0x000fe20000000000 */
[----:B------:R-:W-:Y:S02]  /*6840*/  WARPGROUP.DEPBAR.LE gsb0, 0x0 ;  /* 0x00008000000079c5 */ /* 0x000fe40000010000 */
[----:B------:R-:W-:-:S06]  /*6850*/  WARPGROUP.ARRIVE ;  /* 0x00000000000079c5 */ /* 0x000fcc0000000000 */
[----:B------:R-:W-:Y:S01]  /*6860*/  HGMMA.64x64x16.F32.BF16 R152, gdesc[UR20], R152, gsb0 ;  /* 0x00e00000149879f0 */ /* 0x000fe20008001898 */
[----:B------:R-:W-:Y:S01]  /*6870*/  UIADD3 UR22, UR14, 0x6, URZ ;  /* 0x000000060e167890 */ /* 0x000fe2000fffe03f */
[----:B------:R-:W-:Y:S01]  /*6880*/  UMOV UR20, UR15 ;  /* 0x0000000f00147c82 */ /* 0x000fe20008000000 */
[----:B------:R-:W-:Y:S01]  /*6890*/  UMOV UR21, 0x40000040 ;  /* 0x4000004000157882 */ /* 0x000fe20000000000 */
[----:B------:R-:W-:Y:S01]  /*68a0*/  UMOV UR23, 0x40000040 ;  /* 0x4000004000177882 */ /* 0x000fe20000000000 */
        /* <DEDUP_REMOVED lines=111> */
[----:B------:R-:W-:Y:S01]  /*6fa0*/  UIADD3 UR25, UR6, 0xa00, URZ ;  /* 0x00000a0006197890 */ /* 0x000fe2000fffe03f */
[----:B------:R-:W-:Y:S02]  /*6fb0*/  WARPGROUP.DEPBAR.LE gsb0, 0x0 ;  /* 0x00008000000079c5 */ /* 0x000fe40000010000 */
[----:B------:R-:W-:-:S06]  /*6fc0*/  WARPGROUP.ARRIVE ;  /* 0x00000000000079c5 */ /* 0x000fcc0000000000 */
[----:B------:R-:W-:Y:S01]  /*6fd0*/  HGMMA.64x64x16.F32.BF16 R152, gdesc[UR20], R152, gsb0 ;  /* 0x00e00000149879f0 */ /* 0x000fe20008001898 */
[----:B------:R-:W-:Y:S01]  /*6fe0*/  UMOV UR20, 0x28 ;  /* 0x0000002800147882 */ /* 0x000fe20000000000 */
[----:B------:R-:W-:Y:S01]  /*6ff0*/  UMOV UR21, 0xa00 ;  /* 0x00000a0000157882 */ /* 0x000fe20000000000 */
[----:B------:R-:W-:Y:S02]  /*7000*/  USEL UR20, UR20, 0x26, UP0 ;  /* 0x0000002614147887 */ /* 0x000fe40008000000 */
[----:B------:R-:W-:Y:S02]  /*7010*/  USEL UR21, UR21, 0x980, UP0 ;  /* 0x0000098015157887 */ /* 0x000fe40008000000 */
[----:B------:R-:W-:Y:S02]  /*7020*/  ULOP3.LUT UR20, UR20, 0x6, URZ, 0xc0, !UPT ;  /* 0x0000000614147892 */ /* 0x000fe4000f8ec03f */
[----:B------:R-:W-:Y:S01]  /*7030*/  ULOP3.LUT UR21, UR21, 0xa00, URZ, 0xc0, !UPT ;  /* 0x00000a0015157892 */ /* 0x000fe2000f8ec03f */
[----:B------:R-:W-:-:S03]  /*7040*/  UMOV UR23, 0x40000040 ;  /* 0x4000004000177882 */ /* 0x000fc60000000000 */
[----:B------:R-:W-:Y:S02]  /*7050*/  UIADD3 UR22, UR20, UR21, UR6 ;  /* 0x0000001514167290 */ /* 0x000fe4000fffe006 */
[----:B------:R-:W-:-:S03]  /*7060*/  UIADD3 UR24, UR20, UR21, UR14 ;  /* 0x0000001514187290 */ /* 0x000fc6000fffe00e */
[----:B------:R-:W-:Y:S02]  /*7070*/  UMOV UR21, 0x40000040 ;  /* 0x4000004000157882 */ /* 0x000fe40000000000 */
[----:B------:R-:W-:Y:S02]  /*7080*/  UMOV UR20, UR22 ;  /* 0x0000001600147c82 */ /* 0x000fe40008000000 */
[----:B------:R-:W-:Y:S01]  /*7090*/  UMOV UR22, UR24 ;  /* 0x0000001800167c82 */ /* 0x000fe20008000000 */
        /* <DEDUP_REMOVED lines=112> */
[----:B------:R-:W-:Y:S01]  /*77a0*/  ULDC UR15, c[0x0][0xa80] ;  /* 0x0002a000000f7ab9 */ /* 0x000fe20000000800 */
        /* <DEDUP_REMOVED lines=42> */
[----:B------:R-:W-:-:S02]  /*7a50*/  @!P1 VIADD R5, R9, 0x38840 ;  /* 0x0003884009059836 */ /* 0x000fc40000000000 */
[----:B------:R-:W-:Y:S01]  /*7a60*/  FMUL.FTZ R8, R8, UR15 ;  /* 0x0000000f08087c20 */ /* 0x000fe20008410000 */
[----:B------:R-:W-:Y:S01]  /*7a70*/  MUFU.EX2 R152, R152 ;  /* 0x0000009800987308 */ /* 0x000fe20000000800 */
[----:B------:R-:W-:Y:S01]  /*7a80*/  @!P1 VIADD R9, R9, 0x38860 ;  /* 0x0003886009099836 */ /* 0x000fe20000000000 */
[----:B------:R-:W-:-:S04]  /*7a90*/  @!P1 PRMT R5, RZ, 0x654, R5 ;  /* 0x00000654ff059816 */ /* 0x000fc80000000005 */
[----:B------:R-:W-:Y:S01]  /*7aa0*/  @!P1 PRMT R9, RZ, 0x654, R9 ;  /* 0x00000654ff099816 */ /* 0x000fe20000000009 */
[----:B------:R0:W-:Y:S01]  /*7ab0*/  @!P1 SYNCS.ARRIVE.TRANS64.RED.A1T0 RZ, [R5+URZ], RZ ;  /* 0x000000ff05ff99a7 */ /* 0x0001e2000810043f */
[----:B------:R-:W1:Y:S01]  /*7ac0*/  MUFU.EX2 R8, R8 ;  /* 0x0000000800087308 */ /* 0x000e620000000800 */
[----:B0-----:R-:W-:-:S07]  /*7ad0*/  FMNMX.FTZ R5, R154, R6, !PT ;  /* 0x000000069a057209 */ /* 0x001fce0007810000 */
[----:B------:R-:W0:Y:S01]  /*7ae0*/  MUFU.EX2 R153, R153 ;  /* 0x0000009900997308 */ /* 0x000e220000000800 */
[----:B------:R-:W-:-:S04]  /*7af0*/  FMNMX.FTZ R5, R155, R5, !PT ;  /* 0x000000059b057209 */ /* 0x000fc80007810000 */
[----:B------:R-:W-:-:S03]  /*7b00*/  FMNMX.FTZ R5, R158, R5, !PT ;  /* 0x000000059e057209 */ /* 0x000fc60007810000 */
[----:B------:R-:W2:Y:S01]  /*7b10*/  MUFU.EX2 R156, R156 ;  /* 0x0000009c009c7308 */ /* 0x000ea20000000800 */
[----:B-1----:R-:W-:Y:S01]  /*7b20*/  FFMA.FTZ R3, R8, R3, R152 ;  /* 0x0000000308037223 */ /* 0x002fe20000010098 */
[-C--:B------:R-:W-:Y:S01]  /*7b30*/  FMUL.FTZ R24, R24, R8.reuse ;  /* 0x0000000818187220 */ /* 0x080fe20000410000 */
[----:B------:R-:W-:Y:S01]  /*7b40*/  FMNMX.FTZ R5, R159, R5, !PT ;  /* 0x000000059f057209 */ /* 0x000fe20007810000 */
[-C--:B------:R-:W-:Y:S01]  /*7b50*/  FMUL.FTZ R25, R25, R8.reuse ;  /* 0x0000000819197220 */ /* 0x080fe20000410000 */
[-C--:B------:R-:W-:Y:S01]  /*7b60*/  FMUL.FTZ R28, R28, R8.reuse ;  /* 0x000000081c1c7220 */ /* 0x080fe20000410000 */
[----:B------:R-:W-:Y:S01]  /*7b70*/  FMUL.FTZ R29, R29, R8 ;  /* 0x000000081d1d7220 */ /* 0x000fe20000410000 */
[----:B------:R-:W-:Y:S01]  /*7b80*/  FMNMX.FTZ R5, R162, R5, !PT ;  /* 0x00000005a2057209 */ /* 0x000fe20007810000 */
[----:B------:R-:W1:Y:S01]  /*7b90*/  MUFU.EX2 R157, R157 ;  /* 0x0000009d009d7308 */ /* 0x000e620000000800 */
[C---:B0-----:R-:W-:Y:S01]  /*7ba0*/  FADD.FTZ R3, R153.reuse, R3 ;  /* 0x0000000399037221 */ /* 0x041fe20000010000 */
[----:B------:R-:W-:Y:S01]  /*7bb0*/  F2FP.BF16.F32.PACK_AB R152, R153, R152 ;  /* 0x000000989998723e */ /* 0x000fe200000010ff */
[-C--:B------:R-:W-:Y:S01]  /*7bc0*/  FMUL.FTZ R32, R32, R8.reuse ;  /* 0x0000000820207220 */ /* 0x080fe20000410000 */
[----:B------:R-:W-:Y:S01]  /*7bd0*/  FMNMX.FTZ R5, R163, R5, !PT ;  /* 0x00000005a3057209 */ /* 0x000fe20007810000 */
[-C--:B------:R-:W-:Y:S01]  /*7be0*/  FMUL.FTZ R33, R33, R8.reuse ;  /* 0x0000000821217220 */ /* 0x080fe20000410000 */
[-C--:B------:R-:W-:Y:S01]  /*7bf0*/  FMUL.FTZ R36, R36, R8.reuse ;  /* 0x0000000824247220 */ /* 0x080fe20000410000 */
[-C--:B------:R-:W-:Y:S01]  /*7c00*/  FMUL.FTZ R37, R37, R8.reuse ;  /* 0x0000000825257220 */ /* 0x080fe20000410000 */
[----:B------:R-:W-:Y:S01]  /*7c10*/  FMNMX.FTZ R5, R166, R5, !PT ;  /* 0x00000005a6057209 */ /* 0x000fe20007810000 */
[----:B------:R-:W0:Y:S01]  /*7c20*/  MUFU.EX2 R160, R160 ;  /* 0x000000a000a07308 */ /* 0x000e220000000800 */
[----:B--2---:R-:W-:Y:S01]  /*7c30*/  FADD.FTZ R3, R156, R3 ;  /* 0x000000039c037221 */ /* 0x004fe20000010000 */
[-C--:B------:R-:W-:Y:S01]  /*7c40*/  FMUL.FTZ R40, R40, R8.reuse ;  /* 0x0000000828287220 */ /* 0x080fe20000410000 */
[----:B------:R-:W-:Y:S01]  /*7c50*/  FMNMX.FTZ R5, R167, R5, !PT ;  /* 0x00000005a7057209 */ /* 0x000fe20007810000 */
[-C--:B------:R-:W-:Y:S01]  /*7c60*/  FMUL.FTZ R41, R41, R8.reuse ;  /* 0x0000000829297220 */ /* 0x080fe20000410000 */
[-C--:B------:R-:W-:Y:S01]  /*7c70*/  FMUL.FTZ R44, R44, R8.reuse ;  /* 0x000000082c2c7220 */ /* 0x080fe20000410000 */
[-C--:B------:R-:W-:Y:S01]  /*7c80*/  FMUL.FTZ R45, R45, R8.reuse ;  /* 0x000000082d2d7220 */ /* 0x080fe20000410000 */
[----:B------:R-:W-:Y:S01]  /*7c90*/  FMNMX.FTZ R5, R170, R5, !PT ;  /* 0x00000005aa057209 */ /* 0x000fe20007810000 */
[----:B------:R-:W2:Y:S01]  /*7ca0*/  MUFU.EX2 R161, R161 ;  /* 0x000000a100a17308 */ /* 0x000ea20000000800 */
[----:B-1----:R-:W-:Y:S01]  /*7cb0*/  FADD.FTZ R3, R157, R3 ;  /* 0x000000039d037221 */ /* 0x002fe20000010000 */
[-C--:B------:R-:W-:Y:S01]  /*7cc0*/  FMUL.FTZ R48, R48, R8.reuse ;  /* 0x0000000830307220 */ /* 0x080fe20000410000 */
[----:B------:R-:W-:Y:S01]  /*7cd0*/  FMNMX.FTZ R5, R171, R5, !PT ;  /* 0x00000005ab057209 */ /* 0x000fe20007810000 */
[-C--:B------:R-:W-:Y:S01]  /*7ce0*/  FMUL.FTZ R49, R49, R8.reuse ;  /* 0x0000000831317220 */ /* 0x080fe20000410000 */
[-C--:B------:R-:W-:Y:S01]  /*7cf0*/  FMUL.FTZ R52, R52, R8.reuse ;  /* 0x0000000834347220 */ /* 0x080fe20000410000 */
[-C--:B------:R-:W-:Y:S01]  /*7d00*/  FMUL.FTZ R53, R53, R8.reuse ;  /* 0x0000000835357220 */ /* 0x080fe20000410000 */
[----:B------:R-:W-:Y:S01]  /*7d10*/  FMNMX.FTZ R5, R174, R5, !PT ;  /* 0x00000005ae057209 */ /* 0x000fe20007810000 */
[----:B------:R-:W1:Y:S01]  /*7d20*/  MUFU.EX2 R164, R164 ;  /* 0x000000a400a47308 */ /* 0x000e620000000800 */
[----:B0-----:R-:W-:Y:S01]  /*7d30*/  FADD.FTZ R3, R160, R3 ;  /* 0x00000003a0037221 */ /* 0x001fe20000010000 */
        /* <DEDUP_REMOVED lines=21> */
[-C--:B------:R-:W-:Y:S01]  /*7e90*/  FMUL.FTZ R80, R80, R8.reuse ;  /* 0x0000000850507220 */ /* 0x080fe20000410000 */
[----:B------:R-:W1:Y:S01]  /*7ea0*/  SHFL.BFLY PT, R10, R5, 0x2, 0x1f ;  /* 0x0c401f00050a7f89 */ /* 0x000e6200000e0000 */
        /* <DEDUP_REMOVED lines=22> */
[----:B------:R-:W-:Y:S01]  /*8010*/  FMUL.FTZ R113, R113, R8 ;  /* 0x0000000871717220 */ /* 0x000fe20000410000 */
[----:B-1----:R-:W-:Y:S01]  /*8020*/  FMNMX.FTZ R5, R5, R10, !PT ;  /* 0x0000000a05057209 */ /* 0x002fe20007810000 */
[----:B------:R-:W1:Y:S01]  /*8030*/  MUFU.EX2 R176, R176 ;  /* 0x000000b000b07308 */ /* 0x000e620000000800 */
[----:B0-----:R-:W-:Y:S01]  /*8040*/  FADD.FTZ R3, R172, R3 ;  /* 0x00000003ac037221 */ /* 0x001fe20000010000 */
[-C--:B------:R-:W-:Y:S01]  /*8050*/  FMUL.FTZ R116, R116, R8.reuse ;  /* 0x0000000874747220 */ /* 0x080fe20000410000 */
[-C--:B------:R-:W-:Y:S01]  /*8060*/  FMUL.FTZ R117, R117, R8.reuse ;  /* 0x0000000875757220 */ /* 0x080fe20000410000 */
[----:B------:R-:W0:Y:S01]  /*8070*/  SHFL.BFLY PT, R10, R5, 0x1, 0x1f ;  /* 0x0c201f00050a7f89 */ /* 0x000e2200000e0000 */
[-C--:B------:R-:W-:Y:S01]  /*8080*/  FMUL.FTZ R120, R120, R8.reuse ;  /* 0x0000000878787220 */ /* 0x080fe20000410000 */
[-C--:B------:R-:W-:Y:S01]  /*8090*/  FMUL.FTZ R121, R121, R8.reuse ;  /* 0x0000000879797220 */ /* 0x080fe20000410000 */
[-C--:B------:R-:W-:Y:S01]  /*80a0*/  FMUL.FTZ R124, R124, R8.reuse ;  /* 0x000000087c7c7220 */ /* 0x080fe20000410000 */
[----:B------:R-:W3:Y:S01]  /*80b0*/  MUFU.EX2 R177, R177 ;  /* 0x000000b100b17308 */ /* 0x000ee20000000800 */
        /* <DEDUP_REMOVED lines=8> */
[----:B-1----:R-:W-:Y:S01]  /*8140*/  FADD.FTZ R3, R176, R3 ;  /* 0x00000003b0037221 */ /* 0x002fe20000010000 */
[-C--:B------:R-:W-:Y:S01]  /*8150*/  FMUL.FTZ R137, R137, R8.reuse ;  /* 0x0000000889897220 */ /* 0x080fe20000410000 */
[-C--:B------:R-:W-:Y:S01]  /*8160*/  FMUL.FTZ R140, R140, R8.reuse ;  /* 0x000000088c8c7220 */ /* 0x080fe20000410000 */
[-C--:B------:R-:W-:Y:S01]  /*8170*/  FMUL.FTZ R141, R141, R8.reuse ;  /* 0x000000088d8d7220 */ /* 0x080fe20000410000 */
[-C--:B------:R-:W-:Y:S01]  /*8180*/  FMUL.FTZ R144, R144, R8.reuse ;  /* 0x0000000890907220 */ /* 0x080fe20000410000 */
[-C--:B------:R-:W-:Y:S01]  /*8190*/  FMUL.FTZ R145, R145, R8.reuse ;  /* 0x0000000891917220 */ /* 0x080fe20000410000 */
[-C--:B------:R-:W-:Y:S01]  /*81a0*/  FMUL.FTZ R148, R148, R8.reuse ;  /* 0x0000000894947220 */ /* 0x080fe20000410000 */
[----:B------:R-:W-:Y:S01]  /*81b0*/  FMUL.FTZ R149, R149, R8 ;  /* 0x0000000895957220 */ /* 0x000fe20000410000 */
[----:B---3--:R-:W-:Y:S01]  /*81c0*/  FADD.FTZ R3, R177, R3 ;  /* 0x00000003b1037221 */ /* 0x008fe20000010000 */
[----:B0-----:R-:W-:Y:S01]  /*81d0*/  FMNMX.FTZ R5, R5, R10, !PT ;  /* 0x0000000a05057209 */ /* 0x001fe20007810000 */
[----:B------:R-:W-:Y:S01]  /*81e0*/  IMAD.U32 R10, RZ, RZ, UR10 ;  /* 0x0000000aff0a7e24 */ /* 0x000fe2000f8e00ff */
[----:B------:R-:W-:-:S03]  /*81f0*/  ULEA UR10, UR37, UR7, 0xc ;  /* 0x00000007250a7291 */ /* 0x000fc6000f8e603f */
[----:B------:R-:W-:Y:S01]  /*8200*/  FADD.FTZ R6, -R5, R6 ;  /* 0x0000000605067221 */ /* 0x000fe20000010100 */
[----:B------:R-:W-:Y:S02]  /*8210*/  @!P3 IMAD R10, R10, 0x40, R16 ;  /* 0x000000400a0ab824 */ /* 0x000fe400078e0210 */
[----:B--2---:R-:W-:Y:S01]  /*8220*/  FADD.FTZ R3, R180, R3 ;  /* 0x00000003b4037221 */ /* 0x004fe20000010000 */
[----:B------:R-:W-:Y:S01]  /*8230*/  UIADD3 UR14, UR10, 0x80, URZ ;  /* 0x000000800a0e7890 */ /* 0x000fe2000fffe03f */
[----:B------:R-:W-:Y:S01]  /*8240*/  FMUL.FTZ R6, R6, UR15 ;  /* 0x0000000f06067c20 */ /* 0x000fe20008410000 */
[----:B------:R-:W-:Y:S01]  /*8250*/  UMOV UR18, UR10 ;  /* 0x0000000a00127c82 */ /* 0x000fe20008000000 */
[----:B------:R-:W-:-:S04]  /*8260*/  @!P3 LEA R10, R10, UR41, 0x2 ;  /* 0x000000290a0abc11 */ /* 0x000fc8000f8e10ff */
[----:B------:R-:W0:Y:S01]  /*8270*/  MUFU.EX2 R6, R6 ;  /* 0x0000000600067308 */ /* 0x000e220000000800 */
[----:B------:R1:W-:Y:S02]  /*8280*/  @!P3 STS [R10+0x38400], R8 ;  /* 0x038400080a00b388 */ /* 0x0003e40000000800 */
[----:B-1----:R-:W-:Y:S02]  /*8290*/  IMAD.MOV.U32 R8, RZ, RZ, R4 ;  /* 0x000000ffff087224 */ /* 0x002fe400078e0004 */
        /* <DEDUP_REMOVED lines=10> */
[----:B0-----:R-:W-:Y:S01]  /*8340*/  FMUL.FTZ R10, R5, UR15 ;  /* 0x0000000f050a7c20 */ /* 0x001fe20008410000 */
[-C--:B------:R-:W-:Y:S01]  /*8350*/  FMUL.FTZ R43, R43, R6.reuse ;  /* 0x000000062b2b7220 */ /* 0x080fe20000410000 */
[-C--:B------:R-:W-:Y:S01]  /*8360*/  FMUL.FTZ R46, R46, R6.reuse ;  /* 0x000000062e2e7220 */ /* 0x080fe20000410000 */
[----:B------:R-:W-:Y:S01]  /*8370*/  FMUL.FTZ R47, R47, R6 ;  /* 0x000000062f2f7220 */ /* 0x000fe20000410000 */
[--C-:B------:R-:W-:Y:S01]  /*8380*/  FFMA.FTZ R154, R154, UR15, -R10.reuse ;  /* 0x0000000f9a9a7c23 */ /* 0x100fe2000801080a */
[--C-:B------:R-:W-:Y:S01]  /*8390*/  FFMA.FTZ R155, R155, UR15, -R10.reuse ;  /* 0x0000000f9b9b7c23 */ /* 0x100fe2000801080a */
[--C-:B------:R-:W-:Y:S01]  /*83a0*/  FFMA.FTZ R12, R166, UR15, -R10.reuse ;  /* 0x0000000fa60c7c23 */ /* 0x100fe2000801080a */
[--C-:B------:R-:W-:Y:S01]  /*83b0*/  FFMA.FTZ R158, R158, UR15, -R10.reuse ;  /* 0x0000000f9e9e7c23 */ /* 0x100fe2000801080a */
[----:B------:R0:W1:Y:S01]  /*83c0*/  MUFU.EX2 R153, R154 ;  /* 0x0000009a00997308 */ /* 0x0000620000000800 */
        /* <DEDUP_REMOVED lines=12> */
[----:B------:R-:W2:Y:S01]  /*8490*/  MUFU.EX2 R155, R155 ;  /* 0x0000009b009b7308 */ /* 0x000ea20000000800 */
[----:B0-----:R-:W-:Y:S01]  /*84a0*/  F2FP.BF16.F32.PACK_AB R154, R157, R156 ;  /* 0x0000009c9d9a723e */ /* 0x001fe200000010ff */
[----:B------:R-:W-:Y:S01]  /*84b0*/  FMUL.FTZ R50, R50, R6 ;  /* 0x0000000632327220 */ /* 0x000fe20000410000 */
[----:B------:R-:W-:Y:S01]  /*84c0*/  F2FP.BF16.F32.PACK_AB R156, R161, R160 ;  /* 0x000000a0a19c723e */ /* 0x000fe200000010ff */
[----:B-1----:R-:W-:Y:S01]  /*84d0*/  FFMA.FTZ R15, R6, R7, R153 ;  /* 0x00000007060f7223 */ /* 0x002fe20000010099 */
[----:B------:R-:W-:Y:S01]  /*84e0*/  F2FP.BF16.F32.PACK_AB R160, R169, R168 ;  /* 0x000000a8a9a0723e */ /* 0x000fe200000010ff */
[-C--:B------:R-:W-:Y:S01]  /*84f0*/  FMUL.FTZ R51, R51, R6.reuse ;  /* 0x0000000633337220 */ /* 0x080fe20000410000 */
[-C--:B------:R-:W-:Y:S01]  /*8500*/  FMUL.FTZ R54, R54, R6.reuse ;  /* 0x0000000636367220 */ /* 0x080fe20000410000 */
[----:B------:R0:W-:Y:S01]  /*8510*/  MUFU.EX2 R10, R158 ;  /* 0x0000009e000a7308 */ /* 0x0001e20000000800 */
        /* <DEDUP_REMOVED lines=8> */
[C---:B--2---:R-:W-:Y:S01]  /*85a0*/  FADD.FTZ R15, R155.reuse, R15 ;  /* 0x0000000f9b0f7221 */ /* 0x044fe20000010000 */
[----:B------:R-:W-:Y:S01]  /*85b0*/  F2FP.BF16.F32.PACK_AB R153, R155, R153 ;  /* 0x000000999b99723e */ /* 0x000fe200000010ff */
[----:B------:R-:W-:Y:S01]  /*85c0*/  FMUL.FTZ R70, R70, R6 ;  /* 0x0000000646467220 */ /* 0x000fe20000410000 */
[----:B0-----:R-:W-:Y:S01]  /*85d0*/  F2FP.BF16.F32.PACK_AB R158, R165, R164 ;  /* 0x000000a4a59e723e */ /* 0x001fe200000010ff */
[----:B------:R-:W-:Y:S01]  /*85e0*/  FMUL.FTZ R71, R71, R6 ;  /* 0x0000000647477220 */ /* 0x000fe20000410000 */
[----:B------:R-:W-:Y:S01]  /*85f0*/  F2FP.BF16.F32.PACK_AB R164, R177, R176 ;  /* 0x000000b0b1a4723e */ /* 0x000fe200000010ff */
        /* <DEDUP_REMOVED lines=8> */
[----:B------:R-:W-:Y:S01]  /*8680*/  FMUL.FTZ R87, R87, R6 ;  /* 0x0000000657577220 */ /* 0x000fe20000410000 */
[----:B------:R-:W2:Y:S01]  /*8690*/  MUFU.EX2 R14, R163 ;  /* 0x000000a3000e7308 */ /* 0x000ea20000000800 */
[----:B-1----:R-:W-:Y:S01]  /*86a0*/  F2FP.BF16.F32.PACK_AB R155, R11, R10 ;  /* 0x0000000a0b9b723e */ /* 0x002fe200000010ff */
[----:B------:R-:W-:Y:S01]  /*86b0*/  BAR.SYNC.DEFER_BLOCKING 0xf, 0x100 ;  /* 0x03c4000000007b1d */ /* 0x000fe20000010000 */
[----:B0-----:R-:W-:Y:S01]  /*86c0*/  F2FP.BF16.F32.PACK_AB R162, R173, R172 ;  /* 0x000000acada2723e */ /* 0x001fe200000010ff */
        /* <DEDUP_REMOVED lines=12> */
[----:B------:R-:W0:Y:S01]  /*8790*/  MUFU.EX2 R7, R167 ;  /* 0x000000a700077308 */ /* 0x000e220000000800 */
[----:B--2---:R-:W-:Y:S01]  /*87a0*/  F2FP.BF16.F32.PACK_AB R157, R14, R13 ;  /* 0x0000000d0e9d723e */ /* 0x004fe200000010ff */
[-C--:B------:R-:W-:Y:S01]  /*87b0*/  FMUL.FTZ R111, R111, R6.reuse ;  /* 0x000000066f6f7220 */ /* 0x080fe20000410000 */
[-C--:B------:R-:W-:Y:S01]  /*87c0*/  FMUL.FTZ R114, R114, R6.reuse ;  /* 0x0000000672727220 */ /* 0x080fe20000410000 */
[-C--:B------:R-:W-:Y:S01]  /*87d0*/  FMUL.FTZ R115, R115, R6.reuse ;  /* 0x0000000673737220 */ /* 0x080fe20000410000 */
[-C--:B------:R-:W-:Y:S01]  /*87e0*/  FMUL.FTZ R118, R118, R6.reuse ;  /* 0x0000000676767220 */ /* 0x080fe20000410000 */
[-C--:B------:R-:W-:Y:S01]  /*87f0*/  FMUL.FTZ R119, R119, R6.reuse ;  /* 0x0000000677777220 */ /* 0x080fe20000410000 */
[-C--:B------:R-:W-:Y:S01]  /*8800*/  FMUL.FTZ R122, R122, R6.reuse ;  /* 0x000000067a7a7220 */ /* 0x080fe20000410000 */
[----:B------:R-:W1:Y:S01]  /*8810*/  MUFU.EX2 R166, R181 ;  /* 0x000000b500a67308 */ /* 0x000e620000000800 */
        /* <DEDUP_REMOVED lines=14> */
[----:B------:R-:W-:Y:S01]  /*8900*/  FMUL.FTZ R147, R147, R6 ;  /* 0x0000000693937220 */ /* 0x000fe20000410000 */
[----:B------:R-:W0:Y:S01]  /*8910*/  MUFU.EX2 R171, R171 ;  /* 0x000000ab00ab7308 */ /* 0x000e220000000800 */
[C---:B-1----:R-:W-:Y:S01]  /*8920*/  FADD.FTZ R3, R166.reuse, R3 ;  /* 0x00000003a6037221 */ /* 0x042fe20000010000 */
[----:B------:R-:W-:Y:S01]  /*8930*/  F2FP.BF16.F32.PACK_AB R166, R166, R180 ;  /* 0x000000b4a6a6723e */ /* 0x000fe200000010ff */
[-C--:B------:R-:W-:Y:S01]  /*8940*/  FMUL.FTZ R150, R150, R6.reuse ;  /* 0x0000000696967220 */ /* 0x080fe20000410000 */
[----:B------:R-:W-:Y:S01]  /*8950*/  FMUL.FTZ R151, R151, R6 ;  /* 0x0000000697977220 */ /* 0x000fe20000410000 */
[----:B------:R1:W-:Y:S01]  /*8960*/  STSM.16.M88.4 [R19+0x36400], R152 ;  /* 0x0364009813007844 */ /* 0x0003e20000000200 */
[----:B------:R-:W-:Y:S01]  /*8970*/  FADD.FTZ R15, R10, R15 ;  /* 0x0000000f0a0f7221 */ /* 0x000fe20000010000 */
[----:B------:R-:W-:Y:S01]  /*8980*/  IMAD.MOV.U32 R6, RZ, RZ, R5 ;  /* 0x000000ffff067224 */ /* 0x000fe200078e0005 */
[----:B------:R-:W-:Y:S01]  /*8990*/  MUFU.EX2 R174, R174 ;  /* 0x000000ae00ae7308 */ /* 0x000fe20000000800 */
[----:B------:R1:W-:Y:S01]  /*89a0*/  STSM.16.M88.4 [R186], R156 ;  /* 0x0000009cba007844 */ /* 0x0003e20000000200 */
[----:B------:R-:W-:-:S04]  /*89b0*/  FADD.FTZ R15, R11, R15 ;  /* 0x0000000f0b0f7221 */ /* 0x000fc80000010000 */
[----:B------:R-:W-:Y:S02]  /*89c0*/  FADD.FTZ R15, R13, R15 ;  /* 0x0000000f0d0f7221 */ /* 0x000fe40000010000 */
[----:B------:R-:W2:Y:S01]  /*89d0*/  MUFU.EX2 R175, R175 ;  /* 0x000000af00af7308 */ /* 0x000ea20000000800 */
[----:B0-----:R-:W-:Y:S01]  /*89e0*/  F2FP.BF16.F32.PACK_AB R161, R171, R170 ;  /* 0x000000aaaba1723e */ /* 0x001fe200000010ff */
[----:B------:R-:W-:-:S04]  /*89f0*/  FADD.FTZ R15, R14, R15 ;  /* 0x0000000f0e0f7221 */ /* 0x000fc80000010000 */
[----:B------:R-:W-:Y:S02]  /*8a00*/  FADD.FTZ R12, R12, R15 ;  /* 0x0000000f0c0c7221 */ /* 0x000fe40000010000 */
[----:B------:R-:W-:Y:S02]  /*8a10*/  MUFU.EX2 R178, R178 ;  /* 0x000000b200b27308 */ /* 0x000fe40000000800 */
[----:B------:R-:W-:-:S04]  /*8a20*/  FADD.FTZ R7, R7, R12 ;  /* 0x0000000c07077221 */ /* 0x000fc80000010000 */
[----:B------:R-:W-:Y:S02]  /*8a30*/  FADD.FTZ R170, R170, R7 ;  /* 0x00000007aaaa7221 */ /* 0x000fe40000010000 */
[----:B------:R-:W0:Y:S01]  /*8a40*/  MUFU.EX2 R179, R179 ;  /* 0x000000b300b37308 */ /* 0x000e220000000800 */
[----:B--2---:R-:W-:Y:S01]  /*8a50*/  F2FP.BF16.F32.PACK_AB R163, R175, R174 ;  /* 0x000000aeafa3723e */ /* 0x004fe200000010ff */
[----:B------:R-:W-:-:S04]  /*8a60*/  FADD.FTZ R171, R171, R170 ;  /* 0x000000aaabab7221 */ /* 0x000fc80000010000 */
[----:B------:R1:W-:Y:S01]  /*8a70*/  STSM.16.M88.4 [R184], R160 ;  /* 0x000000a0b8007844 */ /* 0x0003e20000000200 */
[----:B------:R-:W-:Y:S01]  /*8a80*/  FADD.FTZ R174, R174, R171 ;  /* 0x000000abaeae7221 */ /* 0x000fe20000010000 */
[----:B------:R-:W-:Y:S03]  /*8a90*/  MUFU.EX2 R182, R182 ;  /* 0x000000b600b67308 */ /* 0x000fe60000000800 */
[----:B------:R-:W-:-:S05]  /*8aa0*/  FADD.FTZ R175, R175, R174 ;  /* 0x000000aeafaf7221 */ /* 0x000fca0000010000 */
[----:B------:R-:W2:Y:S01]  /*8ab0*/  MUFU.EX2 R183, R183 ;  /* 0x000000b700b77308 */ /* 0x000ea20000000800 */
[----:B0-----:R-:W-:Y:S01]  /*8ac0*/  F2FP.BF16.F32.PACK_AB R165, R179, R178 ;  /* 0x000000b2b3a5723e */ /* 0x001fe200000010ff */
        /* <DEDUP_REMOVED lines=8> */
[----:B------:R-:W-:Y:S01]  /*8b50*/  UMOV UR18, UR14 ;  /* 0x0000000e00127c82 */ /* 0x000fe20008000000 */
[----:B------:R-:W-:Y:S01]  /*8b60*/  UMOV UR19, 0x40000040 ;  /* 0x4000004000137882 */ /* 0x000fe20000000000 */
[----:B------:R-:W-:Y:S02]  /*8b70*/  UIADD3 UR14, UR10, 0x100, URZ ;  /* 0x000001000a0e7890 */ /* 0x000fe4000fffe03f */
[----:B------:R-:W-:Y:S01]  /*8b80*/  UIADD3 UR10, UR10, 0x180, URZ ;  /* 0x000001800a0a7890 */ /* 0x000fe2000fffe03f */
[----:B------:R-:W-:Y:S02]  /*8b90*/  WARPGROUP.DEPBAR.LE gsb0, 0x0 ;  /* 0x00008000000079c5 */ /* 0x000fe40000010000 */
[----:B------:R-:W-:-:S15]  /*8ba0*/  WARPGROUP.ARRIVE ;  /* 0x00000000000079c5 */ /* 0x000fde0000000000 */
[----:B------:R-:W-:-:S05]  /*8bb0*/  NOP ;  /* 0x0000000000007918 */ /* 0x000fca0000000000 */
[----:B------:R-:W-:Y:S01]  /*8bc0*/  HGMMA.64x256x16.F32.BF16 R24, R156, gdesc[UR16].tnspB, R24, gsb0 ;  /* 0x43e000109c187df0 */ /* 0x000fe20008001818 */
[----:B------:R-:W-:Y:S01]  /*8bd0*/  UMOV UR18, UR14 ;  /* 0x0000000e00127c82 */ /* 0x000fe20008000000 */
[----:B------:R-:W-:Y:S01]  /*8be0*/  UMOV UR19, 0x40000040 ;  /* 0x4000004000137882 */ /* 0x000fe20000000000 */
[----:B------:R-:W-:Y:S02]  /*8bf0*/  WARPGROUP.DEPBAR.LE gsb0, 0x0 ;  /* 0x00008000000079c5 */ /* 0x000fe40000010000 */
[----:B------:R-:W-:-:S15]  /*8c00*/  WARPGROUP.ARRIVE ;  /* 0x00000000000079c5 */ /* 0x000fde0000000000 */
[----:B------:R-:W-:-:S08]  /*8c10*/  NOP ;  /* 0x0000000000007918 */ /* 0x000fd00000000000 */
        /* <DEDUP_REMOVED lines=19> */
.L_x_4066:
[----:B------:R-:W2:Y:S01]  /*8d50*/  SHFL.BFLY PT, R0, R3, 0x2, 0x1f ;  /* 0x0c401f0003007f89 */ /* 0x000ea200000e0000 */
[----:B01----:R-:W-:Y:S01]  /*8d60*/  IMAD.MOV.U32 R152, RZ, RZ, -0x800000 ;  /* 0xff800000ff987424 */ /* 0x003fe200078e00ff */
[----:B------:R-:W-:Y:S02]  /*8d70*/  UIADD3 UR40, UR40, 0x1, URZ ;  /* 0x0000000128287890 */ /* 0x000fe4000fffe03f */
[----:B------:R-:W0:Y:S01]  /*8d80*/  SHFL.BFLY PT, R6, R7, 0x2, 0x1f ;  /* 0x0c401f0007067f89 */ /* 0x000e2200000e0000 */
[----:B------:R-:W-:Y:S08]  /*8d90*/  BAR.ARV 0x8, 0x100 ;  /* 0x0204000000007b1d */ /* 0x000ff00000002000 */
[----:B------:R-:W-:Y:S01]  /*8da0*/  BAR.SYNC.DEFER_BLOCKING 0xf, 0x100 ;  /* 0x03c4000000007b1d */ /* 0x000fe20000010000 */
[----:B--2---:R-:W-:Y:S01]  /*8db0*/  FADD.FTZ R0, R0, R3 ;  /* 0x0000000300007221 */ /* 0x004fe20000010000 */
[----:B------:R-:W-:-:S02]  /*8dc0*/  IMAD.U32 R3, RZ, RZ, UR15 ;  /* 0x0000000fff037e24 */ /* 0x000fc4000f8e00ff */
[----:B0-----:R-:W-:Y:S02]  /*8dd0*/  FADD.FTZ R6, R6, R7 ;  /* 0x0000000706067221 */ /* 0x001fe40000010000 */
[----:B------:R-:W0:Y:S04]  /*8de0*/  SHFL.BFLY PT, R9, R0, 0x1, 0x1f ;  /* 0x0c201f0000097f89 */ /* 0x000e2800000e0000 */
[----:B------:R-:W1:Y:S01]  /*8df0*/  SHFL.BFLY PT, R11, R6, 0x1, 0x1f ;  /* 0x0c201f00060b7f89 */ /* 0x000e6200000e0000 */
[----:B0-----:R-:W-:Y:S01]  /*8e00*/  FADD.FTZ R10, R0, R9 ;  /* 0x00000009000a7221 */ /* 0x001fe20000010000 */
[----:B-1----:R-:W-:-:S04]  /*8e10*/  FADD.FTZ R11, R6, R11 ;  /* 0x0000000b060b7221 */ /* 0x002fc80000010000 */
[----:B------:R-:W-:Y:S02]  /*8e20*/  FSETP.NE.FTZ.AND P0, PT, R10, RZ, PT ;  /* 0x000000ff0a00720b */ /* 0x000fe40003f15000 */
[----:B------:R-:W-:-:S11]  /*8e30*/  FSETP.NE.FTZ.AND P1, PT, R11, RZ, PT ;  /* 0x000000ff0b00720b */ /* 0x000fd60003f35000 */
[----:B------:R-:W0:Y:S01]  /*8e40*/  @P0 MUFU.LG2 R8, R10 ;  /* 0x0000000a00080308 */ /* 0x000e220000000c00 */
[----:B------:R-:W-:Y:S01]  /*8e50*/  @P0 FMUL.FTZ R7, R3, 0.69314718246459960938 ;  /* 0x3f31721803070820 */ /* 0x000fe20000410000 */
[----:B------:R-:W-:-:S06]  /*8e60*/  IMAD.MOV.U32 R3, RZ, RZ, -0x800000 ;  /* 0xff800000ff037424 */ /* 0x000fcc00078e00ff */
[----:B------:R-:W1:Y:S01]  /*8e70*/  @P1 MUFU.LG2 R9, R11 ;  /* 0x0000000b00091308 */ /* 0x000e620000000c00 */
[----:B0-----:R-:W-:-:S04]  /*8e80*/  @P0 FMUL.FTZ R8, R8, 0.69314718246459960938 ;  /* 0x3f31721808080820 */ /* 0x001fc80000410000 */
[----:B------:R-:W-:Y:S01]  /*8e90*/  @P0 FFMA.FTZ R3, R7, R4, R8 ;  /* 0x0000000407030223 */ /* 0x000fe20000010008 */
[----:B------:R-:W-:Y:S02]  /*8ea0*/  IMAD.U32 R7, RZ, RZ, UR15 ;  /* 0x0000000fff077e24 */ /* 0x000fe4000f8e00ff */
[----:B------:R-:W-:Y:S02]  /*8eb0*/  IMAD.MOV.U32 R4, RZ, RZ, RZ ;  /* 0x000000ffff047224 */ /* 0x000fe400078e00ff */
[----:B-1----:R-:W-:Y:S01]  /*8ec0*/  @P1 FMUL.FTZ R0, R9, 0.69314718246459960938 ;  /* 0x3f31721809001820 */ /* 0x002fe20000410000 */
[----:B------:R-:W-:-:S04]  /*8ed0*/  @P1 FMUL.FTZ R7, R7, 0.69314718246459960938 ;  /* 0x3f31721807071820 */ /* 0x000fc80000410000 */
[----:B------:R-:W-:Y:S01]  /*8ee0*/  @P1 FFMA.FTZ R152, R7, R5, R0 ;  /* 0x0000000507981223 */ /* 0x000fe20000010000 */
[----:B------:R-:W0:Y:S01]  /*8ef0*/  @P0 MUFU.RCP R4, R10 ;  /* 0x0000000a00040308 */ /* 0x000e220000001000 */
[----:B------:R-:W-:Y:S01]  /*8f00*/  ISETP.NE.AND P0, PT, R17, RZ, PT ;  /* 0x000000ff1100720c */ /* 0x000fe20003f05270 */
[----:B------:R-:W-:Y:S02]  /*8f10*/  IMAD.MOV.U32 R0, RZ, RZ, RZ ;  /* 0x000000ffff007224 */ /* 0x000fe400078e00ff */
[----:B------:R-:W-:Y:S01]  /*8f20*/  IMAD.U32 R5, RZ, RZ, UR37 ;  /* 0x00000025ff057e24 */ /* 0x000fe2000f8e00ff */
[----:B------:R-:W-:-:S03]  /*8f30*/  UIADD3 UR37, UR37, 0x1, URZ ;  /* 0x0000000125257890 */ /* 0x000fc6000fffe03f */
[----:B------:R-:W1:Y:S01]  /*8f40*/  @P1 MUFU.RCP R0, R11 ;  /* 0x0000000b00001308 */ /* 0x000e620000001000 */
[----:B------:R-:W-:-:S04]  /*8f50*/  UISETP.NE.AND UP0, UPT, UR37, 0x2, UPT ;  /* 0x000000022500788c */ /* 0x000fc8000bf05270 */
[----:B------:R-:W-:Y:S01]  /*8f60*/  USEL UR4, URZ, 0x1, UP0 ;  /* 0x000000013f047887 */ /* 0x000fe20008000000 */
[----:B------:R-:W-:Y:S01]  /*8f70*/  @!P0 IMAD R5, R5, 0x40, R16 ;  /* 0x0000004005058824 */ /* 0x000fe200078e0210 */
[----:B------:R-:W-:Y:S01]  /*8f80*/  USEL UR37, UR37, URZ, UP0 ;  /* 0x0000003f25257287 */ /* 0x000fe20008000000 */
[-C--:B0-----:R-:W-:Y:S01]  /*8f90*/  FMUL.FTZ R24, R24, R4.reuse ;  /* 0x0000000418187220 */ /* 0x081fe20000410000 */
[-C--:B------:R-:W-:Y:S02]  /*8fa0*/  FMUL.FTZ R25, R25, R4.reuse ;  /* 0x0000000419197220 */ /* 0x080fe40000410000 */
[----:B------:R-:W-:Y:S01]  /*8fb0*/  @!P0 LEA R5, R5, UR41, 0x2 ;  /* 0x0000002905058c11 */ /* 0x000fe2000f8e10ff */
[-C--:B------:R-:W-:Y:S01]  /*8fc0*/  FMUL.FTZ R28, R28, R4.reuse ;  /* 0x000000041c1c7220 */ /* 0x080fe20000410000 */
[-C--:B------:R-:W-:Y:S01]  /*8fd0*/  FMUL.FTZ R29, R29, R4.reuse ;  /* 0x000000041d1d7220 */ /* 0x080fe20000410000 */
[-C--:B------:R-:W-:Y:S01]  /*8fe0*/  FMUL.FTZ R32, R32, R4.reuse ;  /* 0x0000000420207220 */ /* 0x080fe20000410000 */
[-C--:B------:R-:W-:Y:S01]  /*8ff0*/  FMUL.FTZ R33, R33, R4.reuse ;  /* 0x0000000421217220 */ /* 0x080fe20000410000 */
[----:B------:R0:W-:Y:S01]  /*9000*/  @!P0 STS [R5+0x38400], R4 ;  /* 0x0384000405008388 */ /* 0x0001e20000000800 */
        /* <DEDUP_REMOVED lines=124> */
[----:B------:R-:W-:Y:S01]  /*97d0*/  ULOP3.LUT UR36, UR36, UR4, URZ, 0x3c, !UPT ;  /* 0x0000000424247292 */ /* 0x000fe2000f8e3c3f */
[----:B0-----:R-:W-:Y:S11]  /*97e0*/  BAR.ARV 0xe, 0x100 ;  /* 0x0384000000007b1d */ /* 0x001ff60000002000 */
.L_x_4051:
[----:B------:R-:W0:Y:S08]  /*97f0*/  S2UR UR4, SR_CgaCtaId ;  /* 0x00000000000479c3 */ /* 0x000e300000008800 */
[----:B------:R-:W-:Y:S06]  /*9800*/  BAR.SYNC.DEFER_BLOCKING 0x5, 0x180 ;  /* 0x0146000000007b1d */ /* 0x000fec0000010000 */
[----:B------:R-:W-:Y:S01]  /*9810*/  UMOV UR41, 0x400 ;  /* 0x0000040000297882 */ /* 0x000fe20000000000 */
[----:B------:R-:W-:Y:S01]  /*9820*/  BSSY B0, `(.L_x_4076) ;  /* 0x0000480000007945 */ /* 0x000fe20003800000 */
[----:B0-----:R-:W-:-:S09]  /*9830*/  ULEA UR41, UR4, UR41, 0x18 ;  /* 0x0000002904297291 */ /* 0x001fd2000f8ec03f */
[----:B------:R-:W0:Y:S02]  /*9840*/  LDS.128 R4, [UR41+0x388d0] ;  /* 0x0388d029ff047984 */ /* 0x000e240008000c00 */
[----:B0-----:R-:W-:Y:S02]  /*9850*/  R2UR UR4, R5 ;  /* 0x00000000050472ca */ /* 0x001fe400000e0000 */
[----:B------:R-:W-:Y:S01]  /*9860*/  R2UR UR5, R7 ;  /* 0x00000000070572ca */ /* 0x000fe200000e0000 */
[----:B------:R-:W-:Y:S06]  /*9870*/  BAR.ARV 0x4, 0x180 ;  /* 0x0106000000007b1d */ /* 0x000fec0000002000 */
[----:B------:R-:W-:Y:S08]  /*9880*/  @P0 BRA `(.L_x_4077) ;  /* 0x0000003800200947 */ /* 0x000ff00003800000 */
[----:B------:R-:W2:Y:S01]  /*9890*/  LDL R0, [R1+0x70] ;  /* 0x0000700001007983 */ /* 0x000ea20000100800 */
[----:B------:R-:W0:Y:S01]  /*98a0*/  S2UR UR8, SR_SWINHI ;  /* 0x00000000000879c3 */ /* 0x000e220000002f00 */
[----:B------:R-:W-:Y:S01]  /*98b0*/  F2FP.BF16.F32.PACK_AB R23, R71, R70 ;  /* 0x000000464717723e */ /* 0x000fe200000010ff */
[----:B------:R-:W-:Y:S01]  /*98c0*/  UMOV UR6, UR41 ;  /* 0x0000002900067c82 */ /* 0x000fe20008000000 */
[----:B0-----:R-:W-:Y:S01]  /*98d0*/  UMOV UR7, UR8 ;  /* 0x0000000800077c82 */ /* 0x001fe20008000000 */
[----:B------:R-:W-:Y:S02]  /*98e0*/  IMAD.U32 R4, RZ, RZ, UR6 ;  /* 0x00000006ff047e24 */ /* 0x000fe4000f8e00ff */
[----:B------:R-:W-:Y:S01]  /*98f0*/  IMAD.U32 R5, RZ, RZ, UR7 ;  /* 0x00000007ff057e24 */ /* 0x000fe2000f8e00ff */
[----:B------:R-:W-:Y:S01]  /*9900*/  ULDC.64 UR6, c[0x0][0xd08] ;  /* 0x0003420000067ab9 */ /* 0x000fe20000000a00 */
[----:B------:R-:W-:Y:S01]  /*9910*/  BAR.SYNC.DEFER_BLOCKING 0x1, 0x100 ;  /* 0x0044000000007b1d */ /* 0x000fe20000010000 */
[----:B--2---:R-:W-:-:S03]  /*9920*/  IMAD.WIDE R20, R0, 0x2, R4 ;  /* 0x0000000200147825 */ /* 0x004fc600078e0204 */
[C---:B------:R-:W-:Y:S02]  /*9930*/  IADD3 R9, P6, R20.reuse, 0x6060, RZ ;  /* 0x0000606014097810 */ /* 0x040fe40007fde0ff */
[C---:B------:R-:W-:Y:S02]  /*9940*/  IADD3 R13, P1, R20.reuse, 0x6020, RZ ;  /* 0x00006020140d7810 */ /* 0x040fe40007f3e0ff */
[----:B------:R-:W-:Y:S02]  /*9950*/  LOP3.LUT R8, R9, 0x380, RZ, 0xc0, !PT ;  /* 0x0000038009087812 */ /* 0x000fe400078ec0ff */
[----:B------:R-:W-:Y:S02]  /*9960*/  IADD3 R11, P0, R20, 0x6040, RZ ;  /* 0x00006040140b7810 */ /* 0x000fe40007f1e0ff */
[----:B------:R-:W-:Y:S02]  /*9970*/  SHF.R.U64 R8, R8, 0x3, RZ ;  /* 0x0000000308087819 */ /* 0x000fe400000012ff */
[----:B------:R-:W-:-:S02]  /*9980*/  LOP3.LUT R12, R13, 0x380, RZ, 0xc0, !PT ;  /* 0x000003800d0c7812 */ /* 0x000fc400078ec0ff */
[----:B------:R-:W-:Y:S01]  /*9990*/  LOP3.LUT R8, R8, R9, RZ, 0x3c, !PT ;  /* 0x0000000908087212 */ /* 0x000fe200078e3cff */
[----:B------:R-:W-:Y:S01]  /*99a0*/  IMAD.X R9, RZ, RZ, R21, P6 ;  /* 0x000000ffff097224 */ /* 0x000fe200030e0615 */
[----:B------:R-:W-:Y:S02]  /*99b0*/  LOP3.LUT R10, R11, 0x380, RZ, 0xc0, !PT ;  /* 0x000003800b0a7812 */ /* 0x000fe400078ec0ff */
[----:B------:R-:W-:Y:S02]  /*99c0*/  LOP3.LUT R0, R20, 0x380, RZ, 0xc0, !PT ;  /* 0x0000038014007812 */ /* 0x000fe400078ec0ff */
[----:B------:R-:W-:Y:S02]  /*99d0*/  SHF.R.U64 R12, R12, 0x3, RZ ;  /* 0x000000030c0c7819 */ /* 0x000fe400000012ff */
[----:B------:R-:W-:Y:S02]  /*99e0*/  SHF.R.U64 R10, R10, 0x3, RZ ;  /* 0x000000030a0a7819 */ /* 0x000fe400000012ff */
[----:B------:R-:W-:-:S02]  /*99f0*/  SHF.R.U64 R0, R0, 0x3, RZ ;  /* 0x0000000300007819 */ /* 0x000fc400000012ff */
[----:B------:R-:W-:Y:S01]  /*9a00*/  LOP3.LUT R12, R12, R13, RZ, 0x3c, !PT ;  /* 0x0000000d0c0c7212 */ /* 0x000fe200078e3cff */
[--C-:B------:R-:W-:Y:S01]  /*9a10*/  IMAD.X R13, RZ, RZ, R21.reuse, P1 ;  /* 0x000000ffff0d7224 */ /* 0x100fe200008e0615 */
[----:B------:R-:W-:Y:S01]  /*9a20*/  MOV R164, R8 ;  /* 0x0000000800a47202 */ /* 0x000fe20000000f00 */
[--C-:B------:R-:W-:Y:S01]  /*9a30*/  IMAD.MOV.U32 R9, RZ, RZ, R21.reuse ;  /* 0x000000ffff097224 */ /* 0x100fe200078e0015 */
[----:B------:R-:W-:Y:S01]  /*9a40*/  LOP3.LUT R10, R10, R11, RZ, 0x3c, !PT ;  /* 0x0000000b0a0a7212 */ /* 0x000fe200078e3cff */
[----:B------:R-:W-:Y:S01]  /*9a50*/  IMAD.X R11, RZ, RZ, R21, P0 ;  /* 0x000000ffff0b7224 */ /* 0x000fe200000e0615 */
[----:B------:R-:W-:Y:S02]  /*9a60*/  LOP3.LUT R8, R0, R20, RZ, 0x3c, !PT ;  /* 0x0000001400087212 */ /* 0x000fe400078e3cff */
[----:B------:R-:W-:Y:S02]  /*9a70*/  IADD3 R162, P0, R20, 0x2060, RZ ;  /* 0x0000206014a27810 */ /* 0x000fe40007f1e0ff */
[----:B------:R-:W-:-:S02]  /*9a80*/  MOV R18, R12 ;  /* 0x0000000c00127202 */ /* 0x000fc40000000f00 */
[----:B------:R-:W-:Y:S02]  /*9a90*/  MOV R12, R8 ;  /* 0x00000008000c7202 */ /* 0x000fe40000000f00 */
[----:B------:R-:W0:Y:S01]  /*9aa0*/  LDC R9, c[0x0][0xbd4] ;  /* 0x0002f500ff097b82 */ /* 0x000e220000000800 */
[----:B------:R-:W-:Y:S02]  /*9ab0*/  LOP3.LUT R163, R162, 0x380, RZ, 0xc0, !PT ;  /* 0x00000380a2a37812 */ /* 0x000fe400078ec0ff */
[----:B------:R-:W-:Y:S02]  /*9ac0*/  IADD3 R154, P3, R20, 0x4060, RZ ;  /* 0x00004060149a7810 */ /* 0x000fe40007f7e0ff */
[----:B------:R-:W-:Y:S02]  /*9ad0*/  SHF.R.U64 R163, R163, 0x3, RZ ;  /* 0x00000003a3a37819 */ /* 0x000fe400000012ff */
[----:B------:R-:W-:Y:S02]  /*9ae0*/  LOP3.LUT R155, R154, 0x380, RZ, 0xc0, !PT ;  /* 0x000003809a9b7812 */ /* 0x000fe400078ec0ff */
[----:B------:R-:W-:Y:S01]  /*9af0*/  LOP3.LUT R162, R163, R162, RZ, 0x3c, !PT ;  /* 0x000000a2a3a27212 */ /* 0x000fe200078e3cff */
[----:B------:R-:W-:Y:S01]  /*9b00*/  IMAD.X R163, RZ, RZ, R21, P0 ;  /* 0x000000ffffa37224 */ /* 0x000fe200000e0615 */
[----:B------:R-:W-:-:S02]  /*9b10*/  IADD3 R8, P0, R20, 0x2040, RZ ;  /* 0x0000204014087810 */ /* 0x000fc40007f1e0ff */
[----:B------:R-:W-:Y:S02]  /*9b20*/  SHF.R.U64 R155, R155, 0x3, RZ ;  /* 0x000000039b9b7819 */ /* 0x000fe400000012ff */
[----:B------:R-:W-:Y:S02]  /*9b30*/  LOP3.LUT R0, R8, 0x380, RZ, 0xc0, !PT ;  /* 0x0000038008007812 */ /* 0x000fe400078ec0ff */
[----:B------:R-:W-:Y:S02]  /*9b40*/  ISETP.NE.AND P1, PT, R22, RZ, PT ;  /* 0x000000ff1600720c */ /* 0x000fe40003f25270 */
[----:B------:R-:W-:Y:S02]  /*9b50*/  SHF.R.U64 R0, R0, 0x3, RZ ;  /* 0x0000000300007819 */ /* 0x000fe400000012ff */
[----:B------:R-:W-:Y:S01]  /*9b60*/  LOP3.LUT R154, R155, R154, RZ, 0x3c, !PT ;  /* 0x0000009a9b9a7212 */ /* 0x000fe200078e3cff */
[----:B------:R-:W-:Y:S01]  /*9b70*/  IMAD.X R155, RZ, RZ, R21, P3 ;  /* 0x000000ffff9b7224 */ /* 0x000fe200018e0615 */
[----:B------:R-:W-:-:S02]  /*9b80*/  LOP3.LUT R8, R0, R8, RZ, 0x3c, !PT ;  /* 0x0000000800087212 */ /* 0x000fc400078e3cff */
[----:B0-----:R-:W-:Y:S01]  /*9b90*/  SEL R0, R22, R9, P1 ;  /* 0x0000000916007207 */ /* 0x001fe20000800000 */
[----:B------:R-:W-:Y:S01]  /*9ba0*/  IMAD.X R9, RZ, RZ, R21, P0 ;  /* 0x000000ffff097224 */ /* 0x000fe200000e0615 */
[----:B------:R-:W-:Y:S02]  /*9bb0*/  MOV R154, R154 ;  /* 0x0000009a009a7202 */ /* 0x000fe40000000f00 */
[C---:B------:R-:W-:Y:S02]  /*9bc0*/  IADD3 R156, P4, R20.reuse, 0x4040, RZ ;  /* 0x00004040149c7810 */ /* 0x040fe40007f9e0ff */
[----:B------:R-:W-:Y:S02]  /*9bd0*/  MOV R155, R8 ;  /* 0x00000008009b7202 */ /* 0x000fe40000000f00 */
[----:B------:R-:W-:Y:S02]  /*9be0*/  IADD3 R8, P0, R20, 0x2020, RZ ;  /* 0x0000202014087810 */ /* 0x000fe40007f1e0ff */
[----:B------:R-:W-:-:S02]  /*9bf0*/  LOP3.LUT R157, R156, 0x380, RZ, 0xc0, !PT ;  /* 0x000003809c9d7812 */ /* 0x000fc400078ec0ff */
[----:B------:R-:W-:Y:S02]  /*9c00*/  LOP3.LUT R9, R8, 0x380, RZ, 0xc0, !PT ;  /* 0x0000038008097812 */ /* 0x000fe400078ec0ff */
[----:B------:R-:W-:Y:S02]  /*9c10*/  SHF.R.U64 R157, R157, 0x3, RZ ;  /* 0x000000039d9d7819 */ /* 0x000fe400000012ff */
[----:B------:R-:W-:Y:S02]  /*9c20*/  SHF.R.U64 R9, R9, 0x3, RZ ;  /* 0x0000000309097819 */ /* 0x000fe400000012ff */
[----:B------:R-:W-:Y:S01]  /*9c30*/  LOP3.LUT R156, R157, R156, RZ, 0x3c, !PT ;  /* 0x0000009c9d9c7212 */ /* 0x000fe200078e3cff */
[--C-:B------:R-:W-:Y:S01]  /*9c40*/  IMAD.X R157, RZ, RZ, R21.reuse, P4 ;  /* 0x000000ffff9d7224 */ /* 0x100fe200020e0615 */
[----:B------:R-:W-:Y:S01]  /*9c50*/  LOP3.LUT R8, R9, R8, RZ, 0x3c, !PT ;  /* 0x0000000809087212 */ /* 0x000fe200078e3cff */
[----:B------:R-:W-:Y:S01]  /*9c60*/  IMAD.X R9, RZ, RZ, R21, P0 ;  /* 0x000000ffff097224 */ /* 0x000fe200000e0615 */
[----:B------:R-:W-:-:S02]  /*9c70*/  MOV R153, R10 ;  /* 0x0000000a00997202 */ /* 0x000fc40000000f00 */
[----:B------:R-:W-:Y:S02]  /*9c80*/  MOV R156, R156 ;  /* 0x0000009c009c7202 */ /* 0x000fe40000000f00 */
[----:B------:R-:W-:Y:S02]  /*9c90*/  MOV R157, R8 ;  /* 0x00000008009d7202 */ /* 0x000fe40000000f00 */
[----:B------:R-:W-:Y:S02]  /*9ca0*/  F2FP.BF16.F32.PACK_AB R8, R25, R24 ;  /* 0x000000181908723e */ /* 0x000fe400000010ff */
[----:B------:R-:W-:Y:S02]  /*9cb0*/  F2FP.BF16.F32.PACK_AB R9, R27, R26 ;  /* 0x0000001a1b09723e */ /* 0x000fe400000010ff */
[----:B------:R-:W-:Y:S02]  /*9cc0*/  F2FP.BF16.F32.PACK_AB R10, R29, R28 ;  /* 0x0000001c1d0a723e */ /* 0x000fe400000010ff */
[----:B------:R-:W-:-:S02]  /*9cd0*/  F2FP.BF16.F32.PACK_AB R11, R31, R30 ;  /* 0x0000001e1f0b723e */ /* 0x000fc400000010ff */
[----:B------:R-:W-:Y:S02]  /*9ce0*/  IADD3 R14, P2, R20, 0x6000, RZ ;  /* 0x00006000140e7810 */ /* 0x000fe40007f5e0ff */
[----:B------:R-:W-:Y:S01]  /*9cf0*/  F2FP.BF16.F32.PACK_AB R13, R35, R34 ;  /* 0x00000022230d723e */ /* 0x000fe200000010ff */
[----:B------:R0:W-:Y:S01]  /*9d00*/  STSM.16.M88.4 [R12], R8 ;  /* 0x000000080c007844 */ /* 0x0001e20000000200 */
[----:B------:R-:W-:Y:S02]  /*9d10*/  LOP3.LUT R15, R14, 0x380, RZ, 0xc0, !PT ;  /* 0x000003800e0f7812 */ /* 0x000fe400078ec0ff */
[C---:B------:R-:W-:Y:S02]  /*9d20*/  IADD3 R158, P5, R20.reuse, 0x4020, RZ ;  /* 0x00004020149e7810 */ /* 0x040fe40007fbe0ff */
[----:B------:R-:W-:Y:S02]  /*9d30*/  SHF.R.U64 R15, R15, 0x3, RZ ;  /* 0x000000030f0f7819 */ /* 0x000fe400000012ff */
[----:B------:R-:W-:-:S02]  /*9d40*/  IADD3 R160, P6, R20, 0x4000, RZ ;  /* 0x0000400014a07810 */ /* 0x000fc40007fde0ff */
[----:B------:R-:W-:Y:S01]  /*9d50*/  LOP3.LUT R14, R15, R14, RZ, 0x3c, !PT ;  /* 0x0000000e0f0e7212 */ /* 0x000fe200078e3cff */
[----:B------:R-:W-:Y:S01]  /*9d60*/  IMAD.X R15, RZ, RZ, R21, P2 ;  /* 0x000000ffff0f7224 */ /* 0x000fe200010e0615 */
[----:B------:R-:W-:Y:S02]  /*9d70*/  LOP3.LUT R159, R158, 0x380, RZ, 0xc0, !PT ;  /* 0x000003809e9f7812 */ /* 0x000fe400078ec0ff */
[----:B------:R-:W-:Y:S02]  /*9d80*/  LOP3.LUT R161, R160, 0x380, RZ, 0xc0, !PT ;  /* 0x00000380a0a17812 */ /* 0x000fe400078ec0ff */
[----:B------:R-:W-:Y:S02]  /*9d90*/  MOV R7, R14 ;  /* 0x0000000e00077202 */ /* 0x000fe40000000f00 */
[----:B0-----:R-:W-:Y:S02]  /*9da0*/  IADD3 R8, P0, R20, 0x20, RZ ;  /* 0x0000002014087810 */ /* 0x001fe40007f1e0ff */
[----:B------:R-:W-:-:S02]  /*9db0*/  F2FP.BF16.F32.PACK_AB R12, R33, R32 ;  /* 0x00000020210c723e */ /* 0x000fc400000010ff */
[----:B------:R-:W-:Y:S02]  /*9dc0*/  LOP3.LUT R9, R8, 0x380, RZ, 0xc0, !PT ;  /* 0x0000038008097812 */ /* 0x000fe400078ec0ff */
[----:B------:R-:W-:Y:S02]  /*9dd0*/  F2FP.BF16.F32.PACK_AB R14, R37, R36 ;  /* 0x00000024250e723e */ /* 0x000fe400000010ff */
[----:B------:R-:W-:Y:S02]  /*9de0*/  SHF.R.U64 R9, R9, 0x3, RZ ;  /* 0x0000000309097819 */ /* 0x000fe400000012ff */
[----:B------:R-:W-:Y:S02]  /*9df0*/  F2FP.BF16.F32.PACK_AB R15, R39, R38 ;  /* 0x00000026270f723e */ /* 0x000fe400000010ff */
[----:B------:R-:W-:Y:S01]  /*9e00*/  LOP3.LUT R8, R9, R8, RZ, 0x3c, !PT ;  /* 0x0000000809087212 */ /* 0x000fe200078e3cff */
[----:B------:R-:W-:Y:S01]  /*9e10*/  IMAD.X R9, RZ, RZ, R21, P0 ;  /* 0x000000ffff097224 */ /* 0x000fe200000e0615 */
[----:B------:R-:W-:-:S02]  /*9e20*/  F2FP.BF16.F32.PACK_AB R10, R45, R44 ;  /* 0x0000002c2d0a723e */ /* 0x000fc400000010ff */
[----:B------:R-:W-:Y:S02]  /*9e30*/  F2FP.BF16.F32.PACK_AB R11, R47, R46 ;  /* 0x0000002e2f0b723e */ /* 0x000fe400000010ff */
[----:B------:R-:W-:Y:S02]  /*9e40*/  MOV R8, R8 ;  /* 0x0000000800087202 */ /* 0x000fe40000000f00 */
[----:B------:R-:W-:Y:S02]  /*9e50*/  SHF.R.U64 R159, R159, 0x3, RZ ;  /* 0x000000039f9f7819 */ /* 0x000fe400000012ff */
[----:B------:R-:W-:Y:S01]  /*9e60*/  SHF.R.U64 R161, R161, 0x3, RZ ;  /* 0x00000003a1a17819 */ /* 0x000fe200000012ff */
[----:B------:R0:W-:Y:S01]  /*9e70*/  STSM.16.M88.4 [R8], R12 ;  /* 0x0000000c08007844 */ /* 0x0001e20000000200 */
[----:B------:R-:W-:Y:S01]  /*9e80*/  LOP3.LUT R158, R159, R158, RZ, 0x3c, !PT ;  /* 0x0000009e9f9e7212 */ /* 0x000fe200078e3cff */
[--C-:B------:R-:W-:Y:S01]  /*9e90*/  IMAD.X R159, RZ, RZ, R21.reuse, P5 ;  /* 0x000000ffff9f7224 */ /* 0x100fe200028e0615 */
[----:B------:R-:W-:Y:S01]  /*9ea0*/  LOP3.LUT R160, R161, R160, RZ, 0x3c, !PT ;  /* 0x000000a0a1a07212 */ /* 0x000fe200078e3cff */
[----:B------:R-:W-:Y:S01]  /*9eb0*/  IMAD.X R161, RZ, RZ, R21, P6 ;  /* 0x000000ffffa17224 */ /* 0x000fe200030e0615 */
[----:B------:R-:W-:-:S02]  /*9ec0*/  MOV R162, R162 ;  /* 0x000000a200a27202 */ /* 0x000fc40000000f00 */
[----:B------:R-:W-:Y:S02]  /*9ed0*/  MOV R158, R158 ;  /* 0x0000009e009e7202 */ /* 0x000fe40000000f00 */
[----:B------:R-:W-:Y:S02]  /*9ee0*/  MOV R160, R160 ;  /* 0x000000a000a07202 */ /* 0x000fe40000000f00 */
[----:B0-----:R-:W-:Y:S02]  /*9ef0*/  IADD3 R8, P0, R20, 0x40, RZ ;  /* 0x0000004014087810 */ /* 0x001fe40007f1e0ff */
[----:B------:R-:W-:Y:S02]  /*9f00*/  F2FP.BF16.F32.PACK_AB R13, R59, R58 ;  /* 0x0000003a3b0d723e */ /* 0x000fe400000010ff */
[----:B------:R-:W-:Y:S02]  /*9f10*/  LOP3.LUT R9, R8, 0x380, RZ, 0xc0, !PT ;  /* 0x0000038008097812 */ /* 0x000fe400078ec0ff */
[----:B------:R-:W-:-:S02]  /*9f20*/  F2FP.BF16.F32.PACK_AB R14, R61, R60 ;  /* 0x0000003c3d0e723e */ /* 0x000fc400000010ff */
[----:B------:R-:W-:Y:S02]  /*9f30*/  SHF.R.U64 R9, R9, 0x3, RZ ;  /* 0x0000000309097819 */ /* 0x000fe400000012ff */
[----:B------:R-:W-:Y:S02]  /*9f40*/  F2FP.BF16.F32.PACK_AB R15, R63, R62 ;  /* 0x0000003e3f0f723e */ /* 0x000fe400000010ff */
[----:B------:R-:W-:Y:S01]  /*9f50*/  LOP3.LUT R8, R9, R8, RZ, 0x3c, !PT ;  /* 0x0000000809087212 */ /* 0x000fe200078e3cff */
[----:B------:R-:W-:-:S05]  /*9f60*/  IMAD.X R9, RZ, RZ, R21, P0 ;  /* 0x000000ffff097224 */ /* 0x000fca00000e0615 */
[----:B------:R-:W-:Y:S02]  /*9f70*/  MOV R12, R8 ;  /* 0x00000008000c7202 */ /* 0x000fe40000000f00 */
[----:B------:R-:W-:Y:S02]  /*9f80*/  F2FP.BF16.F32.PACK_AB R8, R41, R40 ;  /* 0x000000282908723e */ /* 0x000fe400000010ff */
[----:B------:R-:W-:-:S05]  /*9f90*/  F2FP.BF16.F32.PACK_AB R9, R43, R42 ;  /* 0x0000002a2b09723e */ /* 0x000fca00000010ff */
[----:B------:R0:W-:Y:S02]  /*9fa0*/  STSM.16.M88.4 [R12], R8 ;  /* 0x000000080c007844 */ /* 0x0001e40000000200 */
[C---:B0-----:R-:W-:Y:S02]  /*9fb0*/  IADD3 R8, P0, R20.reuse, 0x2000, RZ ;  /* 0x0000200014087810 */ /* 0x041fe40007f1e0ff */
[----:B------:R-:W-:Y:S02]  /*9fc0*/  IADD3 R10, P1, R20, 0x60, RZ ;  /* 0x00000060140a7810 */ /* 0x000fe40007f3e0ff */
[----:B------:R-:W-:Y:S02]  /*9fd0*/  LOP3.LUT R9, R8, 0x380, RZ, 0xc0, !PT ;  /* 0x0000038008097812 */ /* 0x000fe400078ec0ff */
[----:B------:R-:W-:Y:S02]  /*9fe0*/  F2FP.BF16.F32.PACK_AB R11, R55, R54 ;  /* 0x00000036370b723e */ /* 0x000fe400000010ff */
[----:B------:R-:W-:-:S02]  /*9ff0*/  SHF.R.U64 R9, R9, 0x3, RZ ;  /* 0x0000000309097819 */ /* 0x000fc400000012ff */
[----:B------:R-:W-:Y:S02]  /*a000*/  F2FP.BF16.F32.PACK_AB R12, R57, R56 ;  /* 0x00000038390c723e */ /* 0x000fe400000010ff */
[----:B------:R-:W-:Y:S01]  /*a010*/  LOP3.LUT R8, R9, R8, RZ, 0x3c, !PT ;  /* 0x0000000809087212 */ /* 0x000fe200078e3cff */
[--C-:B------:R-:W-:Y:S01]  /*a020*/  IMAD.X R9, RZ, RZ, R21.reuse, P0 ;  /* 0x000000ffff097224 */ /* 0x100fe200000e0615 */
[----:B------:R-:W-:Y:S01]  /*a030*/  ISETP.NE.U32.AND P0, PT, RZ, UR6, PT ;  /* 0x00000006ff007c0c */ /* 0x000fe2000bf05070 */
[----:B------:R-:W-:-:S03]  /*a040*/  IMAD.X R21, RZ, RZ, R21, P1 ;  /* 0x000000ffff157224 */ /* 0x000fc600008e0615 */
[----:B------:R-:W-:Y:S02]  /*a050*/  MOV R22, R8 ;  /* 0x0000000800167202 */ /* 0x000fe40000000f00 */
[----:B------:R-:W-:Y:S02]  /*a060*/  LOP3.LUT R8, R10, 0x380, RZ, 0xc0, !PT ;  /* 0x000003800a087812 */ /* 0x000fe400078ec0ff */
[----:B------:R-:W-:Y:S02]  /*a070*/  F2FP.BF16.F32.PACK_AB R9, R51, R50 ;  /* 0x000000323309723e */ /* 0x000fe400000010ff */
[----:B------:R-:W-:Y:S02]  /*a080*/  SHF.R.U64 R8, R8, 0x3, RZ ;  /* 0x0000000308087819 */ /* 0x000fe400000012ff */
[----:B------:R-:W-:Y:S02]  /*a090*/  ISETP.NE.AND.EX P0, PT, RZ, UR7, PT, P0 ;  /* 0x00000007ff007c0c */ /* 0x000fe4000bf05300 */
[----:B------:R-:W-:-:S02]  /*a0a0*/  LOP3.LUT R20, R8, R10, RZ, 0x3c, !PT ;  /* 0x0000000a08147212 */ /* 0x000fc400078e3cff */
[----:B------:R-:W-:Y:S02]  /*a0b0*/  F2FP.BF16.F32.PACK_AB R8, R49, R48 ;  /* 0x000000303108723e */ /* 0x000fe400000010ff */
[----:B------:R-:W-:Y:S02]  /*a0c0*/  MOV R20, R20 ;  /* 0x0000001400147202 */ /* 0x000fe40000000f00 */
[----:B------:R-:W-:Y:S02]  /*a0d0*/  F2FP.BF16.F32.PACK_AB R10, R53, R52 ;  /* 0x00000034350a723e */ /* 0x000fe400000010ff */
[----:B------:R-:W-:-:S03]  /*a0e0*/  F2FP.BF16.F32.PACK_AB R21, R67, R66 ;  /* 0x000000424315723e */ /* 0x000fc600000010ff */
[----:B------:R0:W-:Y:S04]  /*a0f0*/  STSM.16.M88.4 [R20], R8 ;  /* 0x0000000814007844 */ /* 0x0001e80000000200 */
[----:B------:R1:W-:Y:S01]  /*a100*/  STSM.16.M88.4 [R22], R12 ;  /* 0x0000000c16007844 */ /* 0x0003e20000000200 */
[----:B0-----:R-:W-:Y:S02]  /*a110*/  F2FP.BF16.F32.PACK_AB R20, R65, R64 ;  /* 0x000000404114723e */ /* 0x001fe400000010ff */
[----:B------:R-:W-:Y:S02]  /*a120*/  F2FP.BF16.F32.PACK_AB R8, R73, R72 ;  /* 0x000000484908723e */ /* 0x000fe400000010ff */
[----:B-1----:R-:W-:Y:S02]  /*a130*/  F2FP.BF16.F32.PACK_AB R22, R69, R68 ;  /* 0x000000444516723e */ /* 0x002fe400000010ff */
[----:B------:R-:W-:-:S02]  /*a140*/  F2FP.BF16.F32.PACK_AB R9, R75, R74 ;  /* 0x0000004a4b09723e */ /* 0x000fc400000010ff */
[----:B------:R-:W-:Y:S01]  /*a150*/  F2FP.BF16.F32.PACK_AB R10, R77, R76 ;  /* 0x0000004c4d0a723e */ /* 0x000fe200000010ff */
[----:B------:R0:W-:Y:S01]  /*a160*/  STSM.16.M88.4 [R157], R20 ;  /* 0x000000149d007844 */ /* 0x0001e20000000200 */
[----:B------:R-:W-:Y:S02]  /*a170*/  F2FP.BF16.F32.PACK_AB R11, R79, R78 ;  /* 0x0000004e4f0b723e */ /* 0x000fe400000010ff */
[----:B------:R-:W-:Y:S02]  /*a180*/  F2FP.BF16.F32.PACK_AB R12, R81, R80 ;  /* 0x00000050510c723e */ /* 0x000fe400000010ff */
[----:B------:R-:W-:Y:S01]  /*a190*/  F2FP.BF16.F32.PACK_AB R13, R83, R82 ;  /* 0x00000052530d723e */ /* 0x000fe200000010ff */
[----:B------:R1:W-:Y:S01]  /*a1a0*/  STSM.16.M88.4 [R155], R8 ;  /* 0x000000089b007844 */ /* 0x0003e20000000200 */
[----:B------:R-:W-:Y:S02]  /*a1b0*/  F2FP.BF16.F32.PACK_AB R14, R85, R84 ;  /* 0x00000054550e723e */ /* 0x000fe400000010ff */
[----:B------:R-:W-:-:S05]  /*a1c0*/  F2FP.BF16.F32.PACK_AB R15, R87, R86 ;  /* 0x00000056570f723e */ /* 0x000fca00000010ff */
[----:B------:R2:W-:Y:S01]  /*a1d0*/  STSM.16.M88.4 [R162], R12 ;  /* 0x0000000ca2007844 */ /* 0x0005e20000000200 */
[----:B0-----:R-:W-:Y:S02]  /*a1e0*/  F2FP.BF16.F32.PACK_AB R20, R89, R88 ;  /* 0x000000585914723e */ /* 0x001fe400000010ff */
[----:B------:R-:W-:Y:S02]  /*a1f0*/  F2FP.BF16.F32.PACK_AB R21, R91, R90 ;  /* 0x0000005a5b15723e */ /* 0x000fe400000010ff */
[----:B------:R-:W-:Y:S02]  /*a200*/  F2FP.BF16.F32.PACK_AB R22, R93, R92 ;  /* 0x0000005c5d16723e */ /* 0x000fe400000010ff */
[----:B------:R-:W-:Y:S02]  /*a210*/  F2FP.BF16.F32.PACK_AB R23, R95, R94 ;  /* 0x0000005e5f17723e */ /* 0x000fe400000010ff */
[----:B-1----:R-:W-:Y:S02]  /*a220*/  F2FP.BF16.F32.PACK_AB R8, R97, R96 ;  /* 0x000000606108723e */ /* 0x002fe400000010ff */
[----:B------:R-:W-:Y:S01]  /*a230*/  F2FP.BF16.F32.PACK_AB R9, R99, R98 ;  /* 0x000000626309723e */ /* 0x000fe200000010ff */
[----:B------:R0:W-:Y:S01]  /*a240*/  STSM.16.M88.4 [R160], R20 ;  /* 0x00000014a0007844 */ /* 0x0001e20000000200 */
[----:B------:R-:W-:-:S02]  /*a250*/  F2FP.BF16.F32.PACK_AB R10, R101, R100 ;  /* 0x00000064650a723e */ /* 0x000fc400000010ff */
[----:B------:R-:W-:Y:S02]  /*a260*/  F2FP.BF16.F32.PACK_AB R11, R103, R102 ;  /* 0x00000066670b723e */ /* 0x000fe400000010ff */
[----:B--2---:R-:W-:Y:S02]  /*a270*/  F2FP.BF16.F32.PACK_AB R12, R105, R104 ;  /* 0x00000068690c723e */ /* 0x004fe400000010ff */
[----:B------:R-:W-:Y:S01]  /*a280*/  F2FP.BF16.F32.PACK_AB R13, R107, R106 ;  /* 0x0000006a6b0d723e */ /* 0x000fe200000010ff */
[----:B------:R1:W-:Y:S01]  /*a290*/  STSM.16.M88.4 [R158], R8 ;  /* 0x000000089e007844 */ /* 0x0003e20000000200 */
[----:B------:R-:W-:Y:S02]  /*a2a0*/  F2FP.BF16.F32.PACK_AB R14, R109, R108 ;  /* 0x0000006c6d0e723e */ /* 0x000fe400000010ff */
[----:B------:R-:W-:Y:S02]  /*a2b0*/  F2FP.BF16.F32.PACK_AB R15, R111, R110 ;  /* 0x0000006e6f0f723e */ /* 0x000fe400000010ff */
[----:B0-----:R-:W-:-:S03]  /*a2c0*/  F2FP.BF16.F32.PACK_AB R20, R113, R112 ;  /* 0x000000707114723e */ /* 0x001fc600000010ff */
[----:B------:R0:W-:Y:S01]  /*a2d0*/  STSM.16.M88.4 [R156], R12 ;  /* 0x0000000c9c007844 */ /* 0x0001e20000000200 */
        /* <DEDUP_REMOVED lines=8> */
[----:B0-----:R-:W-:Y:S02]  /*a360*/  F2FP.BF16.F32.PACK_AB R12, R129, R128 ;  /* 0x00000080810c723e */ /* 0x001fe400000010ff */
[----:B------:R-:W-:Y:S01]  /*a370*/  F2FP.BF16.F32.PACK_AB R13, R131, R130 ;  /* 0x00000082830d723e */ /* 0x000fe200000010ff */
[----:B------:R0:W-:Y:S01]  /*a380*/  STSM.16.M88.4 [R7], R8 ;  /* 0x0000000807007844 */ /* 0x0001e20000000200 */
[----:B------:R-:W-:Y:S02]  /*a390*/  F2FP.BF16.F32.PACK_AB R14, R133, R132 ;  /* 0x00000084850e723e */ /* 0x000fe400000010ff */
[----:B------:R-:W-:Y:S02]  /*a3a0*/  F2FP.BF16.F32.PACK_AB R15, R135, R134 ;  /* 0x00000086870f723e */ /* 0x000fe400000010ff */
[----:B-1----:R-:W-:-:S03]  /*a3b0*/  F2FP.BF16.F32.PACK_AB R20, R137, R136 ;  /* 0x000000888914723e */ /* 0x002fc600000010ff */
[----:B------:R1:W-:Y:S01]  /*a3c0*/  STSM.16.M88.4 [R18], R12 ;  /* 0x0000000c12007844 */ /* 0x0003e20000000200 */
[----:B------:R-:W-:Y:S02]  /*a3d0*/  F2FP.BF16.F32.PACK_AB R21, R139, R138 ;  /* 0x0000008a8b15723e */ /* 0x000fe400000010ff */
[----:B------:R-:W-:Y:S02]  /*a3e0*/  F2FP.BF16.F32.PACK_AB R22, R141, R140 ;  /* 0x0000008c8d16723e */ /* 0x000fe400000010ff */
[----:B------:R-:W-:Y:S02]  /*a3f0*/  F2FP.BF16.F32.PACK_AB R23, R143, R142 ;  /* 0x0000008e8f17723e */ /* 0x000fe400000010ff */
[----:B0-----:R-:W-:Y:S02]  /*a400*/  F2FP.BF16.F32.PACK_AB R8, R145, R144 ;  /* 0x000000909108723e */ /* 0x001fe400000010ff */
[----:B------:R-:W-:Y:S01]  /*a410*/  F2FP.BF16.F32.PACK_AB R9, R147, R146 ;  /* 0x000000929309723e */ /* 0x000fe200000010ff */
[----:B------:R-:W-:Y:S01]  /*a420*/  STSM.16.M88.4 [R153], R20 ;  /* 0x0000001499007844 */ /* 0x000fe20000000200 */
[----:B------:R-:W-:-:S02]  /*a430*/  F2FP.BF16.F32.PACK_AB R10, R149, R148 ;  /* 0x00000094950a723e */ /* 0x000fc400000010ff */
[----:B------:R-:W-:Y:S01]  /*a440*/  F2FP.BF16.F32.PACK_AB R11, R151, R150 ;  /* 0x00000096970b723e */ /* 0x000fe200000010ff */
[C---:B-1----:R-:W-:Y:S01]  /*a450*/  IMAD.SHL.U32 R13, R187.reuse, 0x4, RZ ;  /* 0x00000004bb0d7824 */ /* 0x042fe200078e00ff */
[----:B------:R-:W-:-:S03]  /*a460*/  SHF.L.U64.HI R14, R187, 0x2, R195 ;  /* 0x00000002bb0e7819 */ /* 0x000fc600000102c3 */
[----:B------:R0:W-:Y:S02]  /*a470*/  STSM.16.M88.4 [R164], R8 ;  /* 0x00000008a4007844 */ /* 0x0001e40000000200 */
[----:B0-----:R-:W0:Y:S08]  /*a480*/  LDC.64 R10, c[0x0][0xd00] ;  /* 0x00034000ff0a7b82 */ /* 0x001e300000000a00 */
[----:B------:R-:W-:Y:S01]  /*a490*/  BAR.SYNC.DEFER_BLOCKING 0x1, 0x100 ;  /* 0x0044000000007b1d */ /* 0x000fe20000010000 */
[----:B------:R-:W-:-:S04]  /*a4a0*/  @P0 IADD3 R8, P2, R13, UR6, RZ ;  /* 0x000000060d080c10 */ /* 0x000fc8000ff5e0ff */
[----:B------:R-:W-:Y:S02]  /*a4b0*/  @P0 IADD3.X R9, R14, UR7, RZ, P2, !PT ;  /* 0x000000070e090c10 */ /* 0x000fe400097fe4ff */
[----:B0-----:R-:W-:-:S04]  /*a4c0*/  ISETP.NE.U32.AND P1, PT, R10, RZ, PT ;  /* 0x000000ff0a00720c */ /* 0x001fc80003f25070 */
[----:B------:R0:W2:Y:S01]  /*a4d0*/  @P0 LDG.E R9, desc[UR38][R8.64] ;  /* 0x0000002608090981 */ /* 0x0000a2000c1e1900 */
[----:B------:R-:W-:Y:S02]  /*a4e0*/  IADD3 R12, P2, R13, R10, RZ ;  /* 0x0000000a0d0c7210 */ /* 0x000fe40007f5e0ff */
[----:B------:R-:W-:-:S03]  /*a4f0*/  ISETP.NE.AND.EX P1, PT, R11, RZ, PT, P1 ;  /* 0x000000ff0b00720c */ /* 0x000fc60003f25310 */
[----:B------:R-:W-:Y:S02]  /*a500*/  IMAD.X R13, R14, 0x1, R11, P2 ;  /* 0x000000010e0d7824 */ /* 0x000fe400010e060b */
[----:B0-----:R-:W-:-:S08]  /*a510*/  IMAD.MOV.U32 R8, RZ, RZ, RZ ;  /* 0x000000ffff087224 */ /* 0x001fd000078e00ff */
[----:B------:R0:W5:Y:S01]  /*a520*/  @P1 LDG.E R8, desc[UR38][R12.64] ;  /* 0x000000260c081981 */ /* 0x000162000c1e1900 */
[----:B------:R-:W-:Y:S01]  /*a530*/  ULDC UR6, c[0x0][0xb88] ;  /* 0x0002e20000067ab9 */ /* 0x000fe20000000800 */
        /* <DEDUP_REMOVED lines=8> */
.L_x_4078:
[----:B------:R-:W0:Y:S02]  /*a5c0*/  SHFL.IDX PT, R7, R227, RZ, 0x1f ;  /* 0x00001fffe3077589 */ /* 0x000e2400000e0000 */
[----:B0-----:R-:W-:Y:S02]  /*a5d0*/  ISETP.NE.AND P0, PT, R7, RZ, PT ;  /* 0x000000ff0700720c */ /* 0x001fe40003f05270 */
[----:B-----5:R-:W-:-:S11]  /*a5e0*/  SHF.R.S32.HI R7, RZ, 0x1f, R8 ;  /* 0x0000001fff077819 */ /* 0x020fd60000011408 */
[----:B------:R-:W-:Y:S05]  /*a5f0*/  @P0 BRA `(.L_x_4079) ;  /* 0x0000000400000947 */ /* 0x000fea0003800000 */
[----:B------:R-:W2:Y:S04]  /*a600*/  LDL R153, [R1+0x68] ;  /* 0x0000680001997983 */ /* 0x000ea80000100800 */
[----:B------:R-:W3:Y:S01]  /*a610*/  LDL R154, [R1+0x6c] ;  /* 0x00006c00019a7983 */ /* 0x000ee20000100800 */
[----:B------:R-:W-:Y:S01]  /*a620*/  IMAD.MOV.U32 R9, RZ, RZ, 0xab8 ;  /* 0x00000ab8ff097424 */ /* 0x000fe200078e00ff */
[----:B------:R-:W-:Y:S01]  /*a630*/  ISETP.GT.AND P1, PT, R0, 0x1, PT ;  /* 0x000000010000780c */ /* 0x000fe20003f24270 */
[----:B------:R-:W0:Y:S01]  /*a640*/  LDC R23, c[0x0][0xce8] ;  /* 0x00033a00ff177b82 */ /* 0x000e220000000800 */
[----:B------:R-:W-:Y:S01]  /*a650*/  ISETP.NE.U32.AND P0, PT, R10, RZ, PT ;  /* 0x000000ff0a00720c */ /* 0x000fe20003f05070 */
[----:B------:R-:W-:Y:S01]  /*a660*/  IMAD.U32 R22, RZ, RZ, UR42 ;  /* 0x0000002aff167e24 */ /* 0x000fe2000f8e00ff */
[----:B------:R-:W-:-:S02]  /*a670*/  SEL R9, R9, 0xa78, P1 ;  /* 0x00000a7809097807 */ /* 0x000fc40000800000 */
[----:B------:R-:W-:-:S03]  /*a680*/  ISETP.NE.AND.EX P0, PT, R11, RZ, PT, P0 ;  /* 0x000000ff0b00720c */ /* 0x000fc60003f05300 */
[----:B------:R-:W1:Y:S01]  /*a690*/  LDC.64 R12, c[0x0][R9+0x220] ;  /* 0x00008800090c7b82 */ /* 0x000e620000000a00 */
[----:B------:R-:W-:Y:S02]  /*a6a0*/  SEL R21, R187, RZ, !P0 ;  /* 0x000000ffbb157207 */ /* 0x000fe40004000000 */
[----:B------:R-:W-:-:S05]  /*a6b0*/  SEL R195, R195, RZ, !P0 ;  /* 0x000000ffc3c37207 */ /* 0x000fca0004000000 */
[----:B------:R-:W4:Y:S01]  /*a6c0*/  LDC.64 R14, c[0x0][R9+0x218] ;  /* 0x00008600090e7b82 */ /* 0x000f220000000a00 */
[----:B0-----:R-:W-:Y:S01]  /*a6d0*/  ISETP.NE.AND P0, PT, R23, 0x1, PT ;  /* 0x000000011700780c */ /* 0x001fe20003f05270 */
[----:B-1----:R-:W-:-:S04]  /*a6e0*/  IMAD R18, R13, R21, RZ ;  /* 0x000000150d127224 */ /* 0x002fc800078e02ff */
[C---:B------:R-:W-:Y:S02]  /*a6f0*/  IMAD R18, R12.reuse, R195, R18 ;  /* 0x000000c30c127224 */ /* 0x040fe400078e0212 */
[----:B------:R-:W-:-:S04]  /*a700*/  IMAD.WIDE.U32 R12, R12, R21, RZ ;  /* 0x000000150c0c7225 */ /* 0x000fc800078e00ff */
[-C--:B----4-:R-:W-:Y:S02]  /*a710*/  IMAD R20, R15, R188.reuse, RZ ;  /* 0x000000bc0f147224 */ /* 0x090fe400078e02ff */
[----:B------:R-:W-:-:S04]  /*a720*/  IMAD.WIDE.U32 R14, R14, R188, RZ ;  /* 0x000000bc0e0e7225 */ /* 0x000fc800078e00ff */
[----:B------:R-:W-:Y:S01]  /*a730*/  IMAD.IADD R18, R13, 0x1, R18 ;  /* 0x000000010d127824 */ /* 0x000fe200078e0212 */
[----:B------:R-:W-:Y:S01]  /*a740*/  IADD3 R21, P2, P3, R12, R14, R8 ;  /* 0x0000000e0c157210 */ /* 0x000fe20007b5e008 */
[----:B------:R-:W0:Y:S01]  /*a750*/  @P0 LDC R13, c[0x0][0xcec] ;  /* 0x00033b00ff0d0b82 */ /* 0x000e220000000800 */
[----:B------:R-:W-:-:S05]  /*a760*/  IMAD.IADD R20, R15, 0x1, R20 ;  /* 0x000000010f147824 */ /* 0x000fca00078e0214 */
[----:B------:R-:W-:Y:S02]  /*a770*/  IADD3.X R18, R18, R20, R7, P2, P3 ;  /* 0x0000001412127210 */ /* 0x000fe400017e6407 */
[----:B------:R-:W1:Y:S01]  /*a780*/  @P0 LDC R12, c[0x0][0xcf0] ;  /* 0x00033c00ff0c0b82 */ /* 0x000e620000000800 */
[----:B--2---:R-:W-:Y:S01]  /*a790*/  IMAD R22, R22, 0x40, R153 ;  /* 0x0000004016167824 */ /* 0x004fe200078e0299 */
[----:B------:R-:W-:-:S03]  /*a7a0*/  SEL R153, R194, RZ, P1 ;  /* 0x000000ffc2997207 */ /* 0x000fc60000800000 */
[----:B0-----:R-:W-:-:S04]  /*a7b0*/  @P0 IMAD.HI.U32 R13, R22, R13, RZ ;  /* 0x0000000d160d0227 */ /* 0x001fc800078e00ff */
[----:B------:R-:W-:Y:S01]  /*a7c0*/  IMAD.MOV.U32 R20, RZ, RZ, R22 ;  /* 0x000000ffff147224 */ /* 0x000fe200078e0016 */
[----:B-1----:R-:W-:Y:S02]  /*a7d0*/  @P0 SHF.R.U32.HI R20, RZ, R12, R13 ;  /* 0x0000000cff140219 */ /* 0x002fe4000001160d */
[----:B------:R-:W0:Y:S02]  /*a7e0*/  LDC.64 R12, c[0x0][R9+0x228] ;  /* 0x00008a00090c7b82 */ /* 0x000e240000000a00 */
[-C--:B0-----:R-:W-:Y:S02]  /*a7f0*/  IMAD R13, R13, R153.reuse, RZ ;  /* 0x000000990d0d7224 */ /* 0x081fe400078e02ff */
[----:B------:R-:W-:-:S04]  /*a800*/  IMAD.WIDE.U32 R14, R12, R153, RZ ;  /* 0x000000990c0e7225 */ /* 0x000fc800078e00ff */
[----:B------:R-:W-:Y:S01]  /*a810*/  IMAD.IADD R15, R15, 0x1, R13 ;  /* 0x000000010f0f7824 */ /* 0x000fe200078e020d */
[----:B------:R-:W-:Y:S01]  /*a820*/  IADD3 R14, P0, P2, R20, R21, R14 ;  /* 0x00000015140e7210 */ /* 0x000fe20007a1e00e */
[----:B------:R-:W0:Y:S01]  /*a830*/  LDC.64 R12, c[0x0][R9+0x210] ;  /* 0x00008400090c7b82 */ /* 0x000e220000000a00 */
[--C-:B------:R-:W-:Y:S01]  /*a840*/  IMAD.MOV R21, RZ, RZ, -R20.reuse ;  /* 0x000000ffff157224 */ /* 0x100fe200078e0a14 */
[----:B------:R-:W-:-:S03]  /*a850*/  SHF.R.S32.HI R20, RZ, 0x1f, R20 ;  /* 0x0000001fff147819 */ /* 0x000fc60000011414 */
[C---:B------:R-:W-:Y:S01]  /*a860*/  IMAD R21, R23.reuse, R21, R22 ;  /* 0x0000001517157224 */ /* 0x040fe200078e0216 */
[----:B------:R-:W-:Y:S01]  /*a870*/  IADD3.X R15, R20, R18, R15, P0, P2 ;  /* 0x00000012140f7210 */ /* 0x000fe200007e440f */
[----:B------:R-:W-:-:S03]  /*a880*/  IMAD R22, R23, UR6, RZ ;  /* 0x0000000617167c24 */ /* 0x000fc6000f8e02ff */
[----:B------:R-:W-:Y:S01]  /*a890*/  SHF.R.S32.HI R153, RZ, 0x1f, R21 ;  /* 0x0000001fff997819 */ /* 0x000fe20000011415 */
[-C--:B0-----:R-:W-:Y:S02]  /*a8a0*/  IMAD R13, R13, R21.reuse, RZ ;  /* 0x000000150d0d7224 */ /* 0x081fe400078e02ff */
[----:B------:R-:W-:-:S04]  /*a8b0*/  IMAD.WIDE.U32 R14, R12, R21, R14 ;  /* 0x000000150c0e7225 */ /* 0x000fc800078e000e */
[----:B------:R-:W-:Y:S02]  /*a8c0*/  IMAD R9, R12, R153, R13 ;  /* 0x000000990c097224 */ /* 0x000fe400078e020d */
[----:B------:R-:W0:Y:S02]  /*a8d0*/  LDC.64 R12, c[0x0][0xca8] ;  /* 0x00032a00ff0c7b82 */ /* 0x000e240000000a00 */
[----:B------:R-:W-:Y:S02]  /*a8e0*/  IMAD.IADD R15, R15, 0x1, R9 ;  /* 0x000000010f0f7824 */ /* 0x000fe400078e0209 */
[----:B---3--:R-:W-:-:S04]  /*a8f0*/  IMAD.MOV R9, RZ, RZ, -R154 ;  /* 0x000000ffff097224 */ /* 0x008fc800078e0a9a */
[----:B0-----:R-:W0:Y:S08]  /*a900*/  @!P1 LDC R12, c[0x0][0xc50] ;  /* 0x00031400ff0c9b82 */ /* 0x001e300000000800 */
[----:B------:R-:W1:Y:S01]  /*a910*/  @!P1 LDC R13, c[0x0][0xc54] ;  /* 0x00031500ff0d9b82 */ /* 0x000e620000000800 */
[----:B0-----:R-:W-:-:S05]  /*a920*/  LEA R18, P0, R14, R12, 0x2 ;  /* 0x0000000c0e127211 */ /* 0x001fca00078010ff */
[----:B------:R-:W-:Y:S01]  /*a930*/  SHFL.IDX PT, R12, R18, RZ, 0x1c1f ;  /* 0x001c1fff120c7589 */ /* 0x000fe200000e0000 */
[----:B-1----:R-:W-:Y:S02]  /*a940*/  LEA.HI.X R20, R14, R13, R15, 0x2, P0 ;  /* 0x0000000d0e147211 */ /* 0x002fe400000f140f */
[----:B------:R-:W-:Y:S01]  /*a950*/  ISETP.NE.AND P0, PT, R230, R9, PT ;  /* 0x00000009e600720c */ /* 0x000fe20003f05270 */
[----:B------:R-:W-:Y:S01]  /*a960*/  IMAD.U32 R9, RZ, RZ, UR42 ;  /* 0x0000002aff097e24 */ /* 0x000fe2000f8e00ff */
[----:B------:R-:W-:Y:S03]  /*a970*/  SHFL.IDX PT, R14, R18, 0x1, 0x1c1f ;  /* 0x003c1f00120e7f89 */ /* 0x000fe600000e0000 */
[----:B------:R-:W-:Y:S01]  /*a980*/  IMAD R9, R9, 0x40, R16 ;  /* 0x0000004009097824 */ /* 0x000fe200078e0210 */
[----:B------:R-:W0:Y:S04]  /*a990*/  SHFL.IDX PT, R13, R20, RZ, 0x1c1f ;  /* 0x001c1fff140d7589 */ /* 0x000e2800000e0000 */
[----:B------:R-:W1:Y:S01]  /*a9a0*/  SHFL.IDX PT, R15, R20, 0x1, 0x1c1f ;  /* 0x003c1f00140f7f89 */ /* 0x000e6200000e0000 */
[C---:B------:R-:W-:Y:S01]  /*a9b0*/  ISETP.GE.OR P1, PT, R9.reuse, R22, P0 ;  /* 0x000000160900720c */ /* 0x040fe20000726670 */
[----:B------:R-:W-:-:S05]  /*a9c0*/  VIADD R9, R9, 0x8 ;  /* 0x0000000809097836 */ /* 0x000fca0000000000 */
[----:B------:R-:W-:-:S07]  /*a9d0*/  ISETP.GE.OR P0, PT, R9, R22, P0 ;  /* 0x000000160900720c */ /* 0x000fce0000706670 */
[----:B0-----:R0:W-:Y:S06]  /*a9e0*/  @!P1 ST.E desc[UR38][R12.64], R3 ;  /* 0x000000030c009985 */ /* 0x0011ec000c101926 */
[----:B-1----:R0:W-:Y:S02]  /*a9f0*/  @!P0 ST.E desc[UR38][R14.64], R152 ;  /* 0x000000980e008985 */ /* 0x0021e4000c101926 */
.L_x_4079:
[----:B------:R-:W-:Y:S02]  /*aa00*/  ISETP.GT.AND P1, PT, R0, 0x1, PT ;  /* 0x000000010000780c */ /* 0x000fe40003f24270 */
[----:B------:R-:W-:-:S04]  /*aa10*/  ISETP.NE.U32.AND P0, PT, R10, RZ, PT ;  /* 0x000000ff0a00720c */ /* 0x000fc80003f05070 */
[----:B------:R-:W-:-:S04]  /*aa20*/  ISETP.NE.AND.EX P0, PT, R11, RZ, PT, P0 ;  /* 0x000000ff0b00720c */ /* 0x000fc80003f05300 */
[----:B------:R-:W-:-:S03]  /*aa30*/  SEL R187, R187, RZ, !P0 ;  /* 0x000000ffbbbb7207 */ /* 0x000fc60004000000 */
[----:B------:R-:W-:Y:S06]  /*aa40*/  @P1 BRA `(.L_x_4080) ;  /* 0x0000001000441947 */ /* 0x000fec0003800000 */
[----:B------:R-:W1:Y:S01]  /*aa50*/  S2R R0, SR_TID.X ;  /* 0x0000000000007919 */ /* 0x000e620000002100 */
[----:B------:R-:W2:Y:S01]  /*aa60*/  LDC R18, c[0x0][0xce8] ;  /* 0x00033a00ff127b82 */ /* 0x000ea20000000800 */
[----:B------:R-:W-:Y:S01]  /*aa70*/  ULDC.64 UR8, c[0x0][0xba0] ;  /* 0x0002e80000087ab9 */ /* 0x000fe20000000a00 */
[----:B------:R-:W-:Y:S01]  /*aa80*/  ULDC UR10, c[0x0][0xbc8] ;  /* 0x0002f200000a7ab9 */ /* 0x000fe20000000800 */
[----:B-1----:R-:W-:-:S05]  /*aa90*/  VIADD R0, R0, 0xffffff80 ;  /* 0xffffff8000007836 */ /* 0x002fca0000000000 */
[----:B0-----:R-:W-:-:S04]  /*aaa0*/  SHF.R.S32.HI R3, RZ, 0x1f, R0 ;  /* 0x0000001fff037819 */ /* 0x001fc80000011400 */
[----:B------:R-:W-:-:S04]  /*aab0*/  LEA.HI R10, R3, R0, RZ, 0x3 ;  /* 0x00000000030a7211 */ /* 0x000fc800078f18ff */
[----:B------:R-:W-:-:S05]  /*aac0*/  SHF.R.S32.HI R3, RZ, 0x3, R10 ;  /* 0x00000003ff037819 */ /* 0x000fca000001140a */
[----:B------:R-:W-:-:S04]  /*aad0*/  IMAD R9, R3, 0x40, R2 ;  /* 0x0000004003097824 */ /* 0x000fc800078e0202 */
[----:B------:R-:W-:-:S03]  /*aae0*/  IMAD.WIDE R4, R9, 0x2, R4 ;  /* 0x0000000209047825 */ /* 0x000fc600078e0204 */
[C---:B------:R-:W-:Y:S02]  /*aaf0*/  IADD3 R21, P3, R4.reuse, 0x1000, RZ ;  /* 0x0000100004157810 */ /* 0x040fe40007f7e0ff */
[----:B------:R-:W-:Y:S02]  /*ab00*/  IADD3 R45, P2, R4, 0x7000, RZ ;  /* 0x00007000042d7810 */ /* 0x000fe40007f5e0ff */
[----:B------:R-:W-:Y:S02]  /*ab10*/  LOP3.LUT R20, R21, 0x380, RZ, 0xc0, !PT ;  /* 0x0000038015147812 */ /* 0x000fe400078ec0ff */
[----:B------:R-:W-:Y:S02]  /*ab20*/  LOP3.LUT R44, R45, 0x380, RZ, 0xc0, !PT ;  /* 0x000003802d2c7812 */ /* 0x000fe400078ec0ff */
[----:B------:R-:W-:Y:S02]  /*ab30*/  SHF.R.U64 R20, R20, 0x3, RZ ;  /* 0x0000000314147819 */ /* 0x000fe400000012ff */
[----:B------:R-:W-:-:S02]  /*ab40*/  IADD3 R37, P0, R4, 0x5000, RZ ;  /* 0x0000500004257810 */ /* 0x000fc40007f1e0ff */
[----:B------:R-:W-:Y:S01]  /*ab50*/  LOP3.LUT R20, R20, R21, RZ, 0x3c, !PT ;  /* 0x0000001514147212 */ /* 0x000fe200078e3cff */
[----:B------:R-:W-:Y:S01]  /*ab60*/  IMAD.X R21, RZ, RZ, R5, P3 ;  /* 0x000000ffff157224 */ /* 0x000fe200018e0605 */
[----:B------:R-:W-:Y:S02]  /*ab70*/  SHF.R.U64 R44, R44, 0x3, RZ ;  /* 0x000000032c2c7819 */ /* 0x000fe400000012ff */
[C---:B------:R-:W-:Y:S02]  /*ab80*/  IADD3 R25, P4, R4.reuse, 0x2000, RZ ;  /* 0x0000200004197810 */ /* 0x040fe40007f9e0ff */
[C---:B------:R-:W-:Y:S01]  /*ab90*/  IADD3 R29, P5, R4.reuse, 0x3000, RZ ;  /* 0x00003000041d7810 */ /* 0x040fe20007fbe0ff */
[----:B------:R-:W-:Y:S01]  /*aba0*/  IMAD R7, R7, UR8, RZ ;  /* 0x0000000807077c24 */ /* 0x000fe2000f8e02ff */
[C---:B------:R-:W-:Y:S01]  /*abb0*/  IADD3 R33, P6, R4.reuse, 0x4000, RZ ;  /* 0x0000400004217810 */ /* 0x040fe20007fde0ff */
[----:B------:R-:W5:Y:S01]  /*abc0*/  LD.E.128 R20, desc[UR38][R20.64] ;  /* 0x0000002614147980 */ /* 0x000f62000c101d00 */
[----:B------:R-:W-:-:S02]  /*abd0*/  IADD3 R41, P1, R4, 0x6000, RZ ;  /* 0x0000600004297810 */ /* 0x000fc40007f3e0ff */
[----:B------:R-:W-:Y:S02]  /*abe0*/  LOP3.LUT R36, R37, 0x380, RZ, 0xc0, !PT ;  /* 0x0000038025247812 */ /* 0x000fe400078ec0ff */
[----:B------:R-:W-:Y:S02]  /*abf0*/  IADD3 R49, P3, R4, 0x8000, RZ ;  /* 0x0000800004317810 */ /* 0x000fe40007f7e0ff */
[----:B------:R-:W-:Y:S01]  /*ac00*/  LOP3.LUT R44, R44, R45, RZ, 0x3c, !PT ;  /* 0x0000002d2c2c7212 */ /* 0x000fe200078e3cff */
[----:B------:R-:W-:Y:S01]  /*ac10*/  IMAD.X R45, RZ, RZ, R5, P2 ;  /* 0x000000ffff2d7224 */ /* 0x000fe200010e0605 */
[----:B------:R-:W-:Y:S02]  /*ac20*/  LOP3.LUT R24, R25, 0x380, RZ, 0xc0, !PT ;  /* 0x0000038019187812 */ /* 0x000fe400078ec0ff */
[----:B------:R-:W-:Y:S02]  /*ac30*/  LOP3.LUT R28, R29, 0x380, RZ, 0xc0, !PT ;  /* 0x000003801d1c7812 */ /* 0x000fe400078ec0ff */
[----:B------:R-:W-:-:S02]  /*ac40*/  LOP3.LUT R32, R33, 0x380, RZ, 0xc0, !PT ;  /* 0x0000038021207812 */ /* 0x000fc400078ec0ff */
[----:B------:R-:W-:Y:S01]  /*ac50*/  LOP3.LUT R11, R4, 0x380, RZ, 0xc0, !PT ;  /* 0x00000380040b7812 */ /* 0x000fe200078ec0ff */
[----:B------:R-:W-:Y:S01]  /*ac60*/  IMAD R7, R8, UR9, R7 ;  /* 0x0000000908077c24 */ /* 0x000fe2000f8e0207 */
[----:B------:R-:W-:Y:S01]  /*ac70*/  LOP3.LUT R40, R41, 0x380, RZ, 0xc0, !PT ;  /* 0x0000038029287812 */ /* 0x000fe200078ec0ff */
[----:B------:R-:W5:Y:S01]  /*ac80*/  LD.E.128 R44, desc[UR38][R44.64] ;  /* 0x000000262c2c7980 */ /* 0x000f62000c101d00 */
[----:B------:R-:W-:Y:S02]  /*ac90*/  SHF.R.U64 R36, R36, 0x3, RZ ;  /* 0x0000000324247819 */ /* 0x000fe400000012ff */
[----:B------:R-:W-:Y:S02]  /*aca0*/  LOP3.LUT R48, R49, 0x380, RZ, 0xc0, !PT ;  /* 0x0000038031307812 */ /* 0x000fe400078ec0ff */
[----:B------:R-:W-:Y:S02]  /*acb0*/  IADD3 R73, P2, R4, 0xe000, RZ ;  /* 0x0000e00004497810 */ /* 0x000fe40007f5e0ff */
[----:B------:R-:W-:-:S02]  /*acc0*/  SHF.R.U64 R24, R24, 0x3, RZ ;  /* 0x0000000318187819 */ /* 0x000fc400000012ff */
[----:B------:R-:W-:Y:S02]  /*acd0*/  SHF.R.U64 R28, R28, 0x3, RZ ;  /* 0x000000031c1c7819 */ /* 0x000fe400000012ff */
[----:B------:R-:W-:Y:S02]  /*ace0*/  SHF.R.U64 R32, R32, 0x3, RZ ;  /* 0x0000000320207819 */ /* 0x000fe400000012ff */
[----:B------:R-:W-:Y:S02]  /*acf0*/  SHF.R.U64 R40, R40, 0x3, RZ ;  /* 0x0000000328287819 */ /* 0x000fe400000012ff */
[----:B------:R-:W-:Y:S01]  /*ad00*/  LOP3.LUT R36, R36, R37, RZ, 0x3c, !PT ;  /* 0x0000002524247212 */ /* 0x000fe200078e3cff */
[----:B------:R-:W-:Y:S01]  /*ad10*/  IMAD.X R37, RZ, RZ, R5, P0 ;  /* 0x000000ffff257224 */ /* 0x000fe200000e0605 */
[----:B------:R-:W-:Y:S02]  /*ad20*/  SHF.R.U64 R48, R48, 0x3, RZ ;  /* 0x0000000330307819 */ /* 0x000fe400000012ff */
[----:B------:R-:W-:-:S02]  /*ad30*/  LOP3.LUT R72, R73, 0x380, RZ, 0xc0, !PT ;  /* 0x0000038049487812 */ /* 0x000fc400078ec0ff */
[----:B------:R-:W-:Y:S01]  /*ad40*/  IADD3 R65, P0, R4, 0xc000, RZ ;  /* 0x0000c00004417810 */ /* 0x000fe20007f1e0ff */
[----:B------:R-:W5:Y:S01]  /*ad50*/  LD.E.128 R36, desc[UR38][R36.64] ;  /* 0x0000002624247980 */ /* 0x000f62000c101d00 */
        /* <DEDUP_REMOVED lines=10> */
[----:B------:R-:W-:Y:S01]  /*ae00*/  SHF.R.U64 R72, R72, 0x3, RZ ;  /* 0x0000000348487819 */ /* 0x000fe200000012ff */
[----:B------:R-:W5:Y:S01]  /*ae10*/  LD.E.128 R24, desc[UR38][R24.64] ;  /* 0x0000002618187980 */ /* 0x000f62000c101d00 */
[----:B------:R-:W-:-:S02]  /*ae20*/  IADD3 R53, P4, R4, 0x9000, RZ ;  /* 0x0000900004357810 */ /* 0x000fc40007f9e0ff */
[C---:B------:R-:W-:Y:S01]  /*ae30*/  IADD3 R57, P5, R4.reuse, 0xa000, RZ ;  /* 0x0000a00004397810 */ /* 0x040fe20007fbe0ff */
[----:B------:R-:W5:Y:S01]  /*ae40*/  LD.E.128 R28, desc[UR38][R28.64] ;  /* 0x000000261c1c7980 */ /* 0x000f62000c101d00 */
[C---:B------:R-:W-:Y:S02]  /*ae50*/  IADD3 R61, P6, R4.reuse, 0xb000, RZ ;  /* 0x0000b000043d7810 */ /* 0x040fe40007fde0ff */
[C---:B------:R-:W-:Y:S01]  /*ae60*/  IADD3 R69, P1, R4.reuse, 0xd000, RZ ;  /* 0x0000d00004457810 */ /* 0x040fe20007f3e0ff */
[----:B------:R-:W5:Y:S01]  /*ae70*/  LD.E.128 R32, desc[UR38][R32.64] ;  /* 0x0000002620207980 */ /* 0x000f62000c101d00 */
[----:B------:R-:W-:Y:S02]  /*ae80*/  LOP3.LUT R64, R65, 0x380, RZ, 0xc0, !PT ;  /* 0x0000038041407812 */ /* 0x000fe400078ec0ff */
[----:B------:R-:W-:Y:S01]  /*ae90*/  IADD3 R12, P3, R4, 0xf000, RZ ;  /* 0x0000f000040c7810 */ /* 0x000fe20007f7e0ff */
[----:B------:R-:W5:Y:S01]  /*aea0*/  LD.E.128 R40, desc[UR38][R40.64] ;  /* 0x0000002628287980 */ /* 0x000f62000c101d00 */
[----:B------:R-:W-:Y:S01]  /*aeb0*/  LOP3.LUT R72, R72, R73, RZ, 0x3c, !PT ;  /* 0x0000004948487212 */ /* 0x000fe200078e3cff */
[--C-:B------:R-:W-:Y:S01]  /*aec0*/  IMAD.X R73, RZ, RZ, R5.reuse, P2 ;  /* 0x000000ffff497224 */ /* 0x100fe200010e0605 */
[----:B------:R-:W-:Y:S01]  /*aed0*/  LOP3.LUT R52, R53, 0x380, RZ, 0xc0, !PT ;  /* 0x0000038035347812 */ /* 0x000fe200078ec0ff */
[----:B------:R-:W-:Y:S01]  /*aee0*/  IMAD.X R77, RZ, RZ, R5, P3 ;  /* 0x000000ffff4d7224 */ /* 0x000fe200018e0605 */
[----:B------:R-:W-:Y:S01]  /*aef0*/  LOP3.LUT R56, R57, 0x380, RZ, 0xc0, !PT ;  /* 0x0000038039387812 */ /* 0x000fe200078ec0ff */
[----:B------:R-:W5:Y:S01]  /*af00*/  LD.E.128 R48, desc[UR38][R48.64] ;  /* 0x0000002630307980 */ /* 0x000f62000c101d00 */
[----:B------:R-:W-:-:S02]  /*af10*/  LOP3.LUT R60, R61, 0x380, RZ, 0xc0, !PT ;  /* 0x000003803d3c7812 */ /* 0x000fc400078ec0ff */
[----:B------:R-:W-:Y:S01]  /*af20*/  LOP3.LUT R68, R69, 0x380, RZ, 0xc0, !PT ;  /* 0x0000038045447812 */ /* 0x000fe200078ec0ff */
[----:B------:R-:W5:Y:S01]  /*af30*/  LD.E.128 R72, desc[UR38][R72.64] ;  /* 0x0000002648487980 */ /* 0x000f62000c101d00 */
[----:B------:R-:W-:Y:S02]  /*af40*/  SHF.R.U64 R64, R64, 0x3, RZ ;  /* 0x0000000340407819 */ /* 0x000fe400000012ff */
[----:B------:R-:W-:Y:S02]  /*af50*/  SHF.R.U64 R11, R11, 0x3, RZ ;  /* 0x000000030b0b7819 */ /* 0x000fe400000012ff */
[----:B------:R-:W-:Y:S02]  /*af60*/  LOP3.LUT R9, R12, 0x380, RZ, 0xc0, !PT ;  /* 0x000003800c097812 */ /* 0x000fe400078ec0ff */
[----:B--2---:R-:W-:Y:S02]  /*af70*/  ISETP.NE.AND P2, PT, R18, 0x1, PT ;  /* 0x000000011200780c */ /* 0x004fe40003f45270 */
[----:B------:R-:W-:-:S02]  /*af80*/  SHF.R.U64 R52, R52, 0x3, RZ ;  /* 0x0000000334347819 */ /* 0x000fc400000012ff */
[----:B------:R-:W-:Y:S02]  /*af90*/  SHF.R.U64 R56, R56, 0x3, RZ ;  /* 0x0000000338387819 */ /* 0x000fe400000012ff */
[----:B------:R-:W-:Y:S02]  /*afa0*/  SHF.R.U64 R60, R60, 0x3, RZ ;  /* 0x000000033c3c7819 */ /* 0x000fe400000012ff */
[----:B------:R-:W-:Y:S02]  /*afb0*/  SHF.R.U64 R68, R68, 0x3, RZ ;  /* 0x0000000344447819 */ /* 0x000fe400000012ff */
[----:B------:R-:W-:Y:S01]  /*afc0*/  LOP3.LUT R64, R64, R65, RZ, 0x3c, !PT ;  /* 0x0000004140407212 */ /* 0x000fe200078e3cff */
[----:B------:R-:W-:Y:S01]  /*afd0*/  IMAD.X R65, RZ, RZ, R5, P0 ;  /* 0x000000ffff417224 */ /* 0x000fe200000e0605 */
[----:B------:R-:W-:Y:S01]  /*afe0*/  LOP3.LUT R4, R11, R4, RZ, 0x3c, !PT ;  /* 0x000000040b047212 */ /* 0x000fe200078e3cff */
[----:B------:R-:W0:Y:S01]  /*aff0*/  @P2 LDC R81, c[0x0][0xcec] ;  /* 0x00033b00ff512b82 */ /* 0x000e220000000800 */
[----:B------:R-:W-:-:S02]  /*b000*/  SHF.R.U64 R9, R9, 0x3, RZ ;  /* 0x0000000309097819 */ /* 0x000fc400000012ff */
[----:B------:R-:W-:Y:S01]  /*b010*/  ISETP.GE.AND P0, PT, R193, UR10, PT ;  /* 0x0000000ac1007c0c */ /* 0x000fe2000bf06270 */
        /* <DEDUP_REMOVED lines=10> */
[----:B------:R-:W-:Y:S01]  /*b0c0*/  IMAD.WIDE.U32 R8, R8, UR8, RZ ;  /* 0x0000000808087c25 */ /* 0x000fe2000f8e00ff */
[----:B------:R1:W5:Y:S01]  /*b0d0*/  LD.E.128 R12, desc[UR38][R4.64] ;  /* 0x00000026040c7980 */ /* 0x000362000c101d00 */
[----:B------:R-:W-:Y:S01]  /*b0e0*/  ISETP.GE.AND P1, PT, R2, UR10, PT ;  /* 0x0000000a02007c0c */ /* 0x000fe2000bf26270 */
[----:B------:R-:W2:Y:S01]  /*b0f0*/  @P2 LDC R83, c[0x0][0xcf0] ;  /* 0x00033c00ff532b82 */ /* 0x000ea20000000800 */
[----:B------:R-:W-:Y:S01]  /*b100*/  IMAD.IADD R9, R9, 0x1, R7 ;  /* 0x0000000109097824 */ /* 0x000fe200078e0207 */
[----:B------:R-:W-:Y:S01]  /*b110*/  LOP3.LUT R7, R10, 0xfffffff8, RZ, 0xc0, !PT ;  /* 0xfffffff80a077812 */ /* 0x000fe200078ec0ff */
[----:B------:R-:W-:Y:S01]  /*b120*/  ULDC.64 UR8, c[0x0][0xbe8] ;  /* 0x0002fa0000087ab9 */ /* 0x000fe20000000a00 */
[----:B------:R-:W5:Y:S01]  /*b130*/  LD.E.128 R52, desc[UR38][R52.64] ;  /* 0x0000002634347980 */ /* 0x000f62000c101d00 */
[----:B-1----:R-:W-:-:S03]  /*b140*/  SEL R5, RZ, 0xffffffff, P0 ;  /* 0xffffffffff057807 */ /* 0x002fc60000000000 */
[----:B------:R-:W5:Y:S01]  /*b150*/  LD.E.128 R56, desc[UR38][R56.64] ;  /* 0x0000002638387980 */ /* 0x000f62000c101d00 */
[----:B------:R-:W-:Y:S01]  /*b160*/  ISETP.GE.AND P0, PT, R192, UR10, PT ;  /* 0x0000000ac0007c0c */ /* 0x000fe2000bf06270 */
[----:B------:R-:W-:-:S03]  /*b170*/  IMAD.SHL.U32 R11, R5, 0x2, RZ ;  /* 0x00000002050b7824 */ /* 0x000fc600078e00ff */
[----:B------:R-:W-:Y:S01]  /*b180*/  SEL R5, RZ, 0xffffffff, P0 ;  /* 0xffffffffff057807 */ /* 0x000fe20000000000 */
[----:B------:R-:W5:Y:S01]  /*b190*/  LD.E.128 R60, desc[UR38][R60.64] ;  /* 0x000000263c3c7980 */ /* 0x000f62000c101d00 */
[----:B------:R-:W-:Y:S02]  /*b1a0*/  ISETP.GE.AND P0, PT, R191, UR10, PT ;  /* 0x0000000abf007c0c */ /* 0x000fe4000bf06270 */
[----:B------:R-:W-:Y:S01]  /*b1b0*/  SEL R4, RZ, 0x1, P1 ;  /* 0x00000001ff047807 */ /* 0x000fe20000800000 */
[----:B------:R-:W-:Y:S01]  /*b1c0*/  IMAD.IADD R10, R0, 0x1, -R7 ;  /* 0x00000001000a7824 */ /* 0x000fe200078e0a07 */
[----:B------:R-:W-:Y:S01]  /*b1d0*/  SEL R0, RZ, 0xffffffff, P0 ;  /* 0xffffffffff007807 */ /* 0x000fe20000000000 */
[----:B------:R-:W-:Y:S01]  /*b1e0*/  IMAD.SHL.U32 R5, R5, 0x4, RZ ;  /* 0x0000000405057824 */ /* 0x000fe200078e00ff */
[----:B------:R-:W-:Y:S01]  /*b1f0*/  LOP3.LUT R4, R11, 0x2, R4, 0xe2, !PT ;  /* 0x000000020b047812 */ /* 0x000fe200078ee204 */
[----:B------:R-:W-:Y:S01]  /*b200*/  IMAD.WIDE.U32 R8, R188, UR8, R8 ;  /* 0x00000008bc087c25 */ /* 0x000fe2000f8e0008 */
[----:B------:R-:W5:Y:S02]  /*b210*/  LD.E.128 R68, desc[UR38][R68.64] ;  /* 0x0000002644447980 */ /* 0x000f64000c101d00 */
[----:B------:R-:W-:Y:S01]  /*b220*/  LOP3.LUT R4, R5, 0x4, R4, 0xe2, !PT ;  /* 0x0000000405047812 */ /* 0x000fe200078ee204 */
[----:B------:R-:W-:Y:S01]  /*b230*/  IMAD.SHL.U32 R7, R0, 0x8, RZ ;  /* 0x0000000800077824 */ /* 0x000fe200078e00ff */
[----:B------:R-:W-:Y:S01]  /*b240*/  SHF.R.S32.HI R5, RZ, 0x1f, R187 ;  /* 0x0000001fff057819 */ /* 0x000fe200000114bb */
[----:B------:R-:W-:Y:S01]  /*b250*/  IMAD.U32 R11, RZ, RZ, UR42 ;  /* 0x0000002aff0b7e24 */ /* 0x000fe2000f8e00ff */
[----:B------:R-:W5:Y:S01]  /*b260*/  LD.E.128 R76, desc[UR38][R76.64] ;  /* 0x000000264c4c7980 */ /* 0x000f62000c101d00 */
[----:B------:R-:W-:-:S02]  /*b270*/  IMAD R0, R10, 0x20, R3 ;  /* 0x000000200a007824 */ /* 0x000fc400078e0203 */
[----:B------:R-:W-:Y:S01]  /*b280*/  IMAD R9, R188, UR9, R9 ;  /* 0x00000009bc097c24 */ /* 0x000fe2000f8e0209 */
[----:B------:R-:W-:Y:S01]  /*b290*/  ULDC.64 UR8, c[0x0][0xbf0] ;  /* 0x0002fc0000087ab9 */ /* 0x000fe20000000a00 */
[----:B------:R-:W-:Y:S01]  /*b2a0*/  IMAD R10, R11, 0x40, R0 ;  /* 0x000000400b0a7824 */ /* 0x000fe200078e0200 */
[----:B------:R-:W-:Y:S01]  /*b2b0*/  ISETP.GE.AND P1, PT, R190, UR10, PT ;  /* 0x0000000abe007c0c */ /* 0x000fe2000bf26270 */
[----:B------:R-:W-:Y:S01]  /*b2c0*/  IMAD R0, R5, UR8, RZ ;  /* 0x0000000805007c24 */ /* 0x000fe2000f8e02ff */
[----:B------:R-:W-:Y:S01]  /*b2d0*/  LOP3.LUT R4, R7, 0x8, R4, 0xe2, !PT ;  /* 0x0000000807047812 */ /* 0x000fe200078ee204 */
[----:B------:R-:W-:Y:S01]  /*b2e0*/  @!PT LDS RZ, [RZ] ;  /* 0x00000000fffff984 */ /* 0x000fe20000000800 */
[----:B------:R-:W-:Y:S01]  /*b2f0*/  @!PT LDS RZ, [RZ] ;  /* 0x00000000fffff984 */ /* 0x000fe20000000800 */
[----:B------:R-:W-:Y:S01]  /*b300*/  @!PT LDS RZ, [RZ] ;  /* 0x00000000fffff984 */ /* 0x000fe20000000800 */
[----:B------:R-:W-:Y:S01]  /*b310*/  @!PT LDS RZ, [RZ] ;  /* 0x00000000fffff984 */ /* 0x000fe20000000800 */
[----:B------:R1:W-:Y:S06]  /*b320*/  MEMBAR.ALL.CTA ;  /* 0x0000000000007992 */ /* 0x0003ec0000008000 */
[----:B-1----:R-:W1:Y:S01]  /*b330*/  FENCE.VIEW.ASYNC.S ;  /* 0x00000000000073c6 */ /* 0x002e620000000000 */
[----:B------:R-:W-:Y:S01]  /*b340*/  SEL R7, RZ, 0xffffffff, P1 ;  /* 0xffffffffff077807 */ /* 0x000fe20000800000 */
[----:B------:R-:W-:Y:S01]  /*b350*/  IMAD R11, R187, UR9, R0 ;  /* 0x00000009bb0b7c24 */ /* 0x000fe2000f8e0200 */
[----:B------:R-:W-:Y:S01]  /*b360*/  ISETP.GE.AND P0, PT, R189, UR10, PT ;  /* 0x0000000abd007c0c */ /* 0x000fe2000bf06270 */
[----:B0-----:R-:W-:-:S04]  /*b370*/  @P2 IMAD.HI.U32 R0, R10, R81, RZ ;  /* 0x000000510a002227 */ /* 0x001fc800078e00ff */
[----:B------:R-:W-:Y:S01]  /*b380*/  IMAD.SHL.U32 R81, R7, 0x10, RZ ;  /* 0x0000001007517824 */ /* 0x000fe200078e00ff */
[----:B------:R-:W-:Y:S01]  /*b390*/  SEL R7, RZ, 0xffffffff, P0 ;  /* 0xffffffffff077807 */ /* 0x000fe20000000000 */
[----:B------:R-:W-:Y:S01]  /*b3a0*/  IMAD.MOV.U32 R5, RZ, RZ, R10 ;  /* 0x000000ffff057224 */ /* 0x000fe200078e000a */
[----:B--2---:R-:W-:Y:S02]  /*b3b0*/  @P2 SHF.R.U32.HI R5, RZ, R83, R0 ;  /* 0x00000053ff052219 */ /* 0x004fe40000011600 */
[----:B------:R-:W-:Y:S01]  /*b3c0*/  LOP3.LUT R4, R81, 0x10, R4, 0xe2, !PT ;  /* 0x0000001051047812 */ /* 0x000fe200078ee204 */
[----:B------:R-:W-:Y:S01]  /*b3d0*/  IMAD.SHL.U32 R81, R7, 0x20, RZ ;  /* 0x0000002007517824 */ /* 0x000fe200078e00ff */
[--C-:B------:R-:W-:Y:S01]  /*b3e0*/  SHF.R.S32.HI R0, RZ, 0x1f, R5.reuse ;  /* 0x0000001fff007819 */ /* 0x100fe20000011405 */
[----:B------:R-:W-:Y:S02]  /*b3f0*/  IMAD.MOV R7, RZ, RZ, -R5 ;  /* 0x000000ffff077224 */ /* 0x000fe400078e0a05 */
[----:B------:R-:W-:Y:S01]  /*b400*/  IMAD.WIDE.U32 R8, R187, UR8, R8 ;  /* 0x00000008bb087c25 */ /* 0x000fe2000f8e0008 */
[----:B------:R-:W-:-:S03]  /*b410*/  ULDC.64 UR8, c[0x0][0xbe0] ;  /* 0x0002f80000087ab9 */ /* 0x000fc60000000a00 */
[----:B------:R-:W-:Y:S02]  /*b420*/  IMAD R0, R0, UR8, RZ ;  /* 0x0000000800007c24 */ /* 0x000fe4000f8e02ff */
[----:B------:R-:W-:Y:S02]  /*b430*/  IMAD R7, R18, R7, R10 ;  /* 0x0000000712077224 */ /* 0x000fe400078e020a */
[----:B------:R-:W-:Y:S01]  /*b440*/  IMAD.IADD R9, R9, 0x1, R11 ;  /* 0x0000000109097824 */ /* 0x000fe200078e020b */
[----:B------:R-:W-:Y:S01]  /*b450*/  ISETP.GE.AND P0, PT, R229, UR10, PT ;  /* 0x0000000ae5007c0c */ /* 0x000fe2000bf06270 */
[C---:B------:R-:W-:Y:S01]  /*b460*/  IMAD R11, R5.reuse, UR9, R0 ;  /* 0x00000009050b7c24 */ /* 0x040fe2000f8e0200 */
[----:B------:R-:W-:Y:S01]  /*b470*/  SHF.R.S32.HI R0, RZ, 0x1f, R7 ;  /* 0x0000001fff007819 */ /* 0x000fe20000011407 */
[----:B------:R-:W-:Y:S01]  /*b480*/  IMAD.WIDE.U32 R8, R5, UR8, R8 ;  /* 0x0000000805087c25 */ /* 0x000fe2000f8e0008 */
[----:B------:R-:W-:Y:S01]  /*b490*/  ULDC.64 UR8, c[0x0][0xbd8] ;  /* 0x0002f60000087ab9 */ /* 0x000fe20000000a00 */
[----:B------:R-:W-:-:S02]  /*b4a0*/  LOP3.LUT R4, R81, 0x20, R4, 0xe2, !PT ;  /* 0x0000002051047812 */ /* 0x000fc400078ee204 */
[----:B------:R-:W-:Y:S01]  /*b4b0*/  IMAD.U32 R80, RZ, RZ, UR42 ;  /* 0x0000002aff507e24 */ /* 0x000fe2000f8e00ff */
[----:B------:R-:W-:Y:S01]  /*b4c0*/  SEL R5, RZ, 0x40, P0 ;  /* 0x00000040ff057807 */ /* 0x000fe20000000000 */
[----:B------:R-:W-:Y:S01]  /*b4d0*/  IMAD.IADD R9, R9, 0x1, R11 ;  /* 0x0000000109097824 */ /* 0x000fe200078e020b */
[----:B------:R-:W-:Y:S01]  /*b4e0*/  ISETP.GE.AND P0, PT, R228, UR10, PT ;  /* 0x0000000ae4007c0c */ /* 0x000fe2000bf06270 */
[----:B------:R-:W-:Y:S02]  /*b4f0*/  IMAD R10, R0, UR8, RZ ;  /* 0x00000008000a7c24 */ /* 0x000fe4000f8e02ff */
        /* <DEDUP_REMOVED lines=13> */
[----:B-1----:R0:W1:Y:S01]  /*b5d0*/  SHFL.IDX PT, R4, R18, RZ, 0x181f ;  /* 0x00181fff12047589 */ /* 0x00206200000e0000 */
[----:B------:R-:W-:Y:S02]  /*b5e0*/  BSSY B1, `(.L_x_4081) ;  /* 0x000002b000017945 */ /* 0x000fe40003800000 */
[----:B------:R-:W-:Y:S01]  /*b5f0*/  SYNCS.ARRIVE.TRANS64.RED.A1T0 RZ, [UR7], RZ ;  /* 0x000000ffffff79a7 */ /* 0x000fe20008100407 */
        /* <DEDUP_REMOVED lines=11> */
[----:B-1----:R-:W-:Y:S01]  /*b6b0*/  @!P1 LEA R8, P2, R193, R4, 0x1 ;  /* 0x00000004c1089211 */ /* 0x002fe200078408ff */
[----:B--2---:R-:W-:-:S03]  /*b6c0*/  @!P0 IMAD.WIDE R10, R2, 0x2, R4 ;  /* 0x00000002020a8825 */ /* 0x004fc600078e0204 */
[----:B------:R-:W-:Y:S02]  /*b6d0*/  @!P1 LEA.HI.X R9, R193, R5, R152, 0x1, P2 ;  /* 0x00000005c1099211 */ /* 0x000fe400010f0c98 */
[----:B------:R-:W-:Y:S01]  /*b6e0*/  ISETP.GE.AND P2, PT, R190, UR10, PT ;  /* 0x0000000abe007c0c */ /* 0x000fe2000bf46270 */
[----:B-----5:R1:W-:Y:S01]  /*b6f0*/  @!P0 ST.E.128 desc[UR38][R10.64], R12 ;  /* 0x0000000c0a008985 */ /* 0x0203e2000c101d26 */
[----:B------:R-:W-:-:S03]  /*b700*/  LOP3.LUT P0, RZ, R0, 0x40, RZ, 0xc0, !PT ;  /* 0x0000004000ff7812 */ /* 0x000fc6000780c0ff */
[----:B------:R2:W-:Y:S01]  /*b710*/  @!P1 ST.E.128 desc[UR38][R8.64], R24 ;  /* 0x0000001808009985 */ /* 0x0005e2000c101d26 */
[----:B------:R-:W-:Y:S02]  /*b720*/  ISETP.GE.AND P1, PT, R189, UR10, PT ;  /* 0x0000000abd007c0c */ /* 0x000fe4000bf26270 */
[CC--:B-1----:R-:W-:Y:S02]  /*b730*/  @!P3 LEA R14, P6, R191.reuse, R4.reuse, 0x1 ;  /* 0x00000004bf0eb211 */ /* 0x0c2fe400078c08ff */
[CC--:B--2---:R-:W-:Y:S02]  /*b740*/  @!P4 LEA R24, P5, R192.reuse, R4.reuse, 0x1 ;  /* 0x00000004c018c211 */ /* 0x0c4fe400078a08ff */
[-C--:B------:R-:W-:Y:S02]  /*b750*/  @!P3 LEA.HI.X R15, R191, R5.reuse, R84, 0x1, P6 ;  /* 0x00000005bf0fb211 */ /* 0x080fe400030f0c54 */
[----:B------:R-:W-:Y:S02]  /*b760*/  @!P4 LEA.HI.X R25, R192, R5, R7, 0x1, P5 ;  /* 0x00000005c019c211 */ /* 0x000fe400028f0c07 */
[----:B------:R-:W-:-:S02]  /*b770*/  @!P2 LEA R12, P5, R190, R4, 0x1 ;  /* 0x00000004be0ca211 */ /* 0x000fc400078a08ff */
[----:B------:R-:W-:Y:S01]  /*b780*/  LOP3.LUT P6, RZ, R3, 0x80, RZ, 0xc0, !PT ;  /* 0x0000008003ff7812 */ /* 0x000fe200078cc0ff */
[----:B------:R3:W-:Y:S01]  /*b790*/  @!P4 ST.E.128 desc[UR38][R24.64], R32 ;  /* 0x000000201800c985 */ /* 0x0007e2000c101d26 */
[-C--:B------:R-:W-:Y:S02]  /*b7a0*/  @!P2 LEA.HI.X R13, R190, R5.reuse, R83, 0x1, P5 ;  /* 0x00000005be0da211 */ /* 0x080fe400028f0c53 */
[----:B------:R-:W-:Y:S01]  /*b7b0*/  SHF.R.S32.HI R7, RZ, 0x1f, R189 ;  /* 0x0000001fff077819 */ /* 0x000fe200000114bd */
[----:B------:R3:W-:Y:S01]  /*b7c0*/  @!P3 ST.E.128 desc[UR38][R14.64], R40 ;  /* 0x000000280e00b985 */ /* 0x0007e2000c101d26 */
[C---:B------:R-:W-:Y:S02]  /*b7d0*/  @!P1 LEA R10, P5, R189.reuse, R4, 0x1 ;  /* 0x00000004bd0a9211 */ /* 0x040fe400078a08ff */
[----:B------:R-:W-:Y:S01]  /*b7e0*/  SHF.R.S32.HI R9, RZ, 0x1f, R229 ;  /* 0x0000001fff097819 */ /* 0x000fe200000114e5 */
[----:B------:R3:W-:Y:S01]  /*b7f0*/  @!P2 ST.E.128 desc[UR38][R12.64], R48 ;  /* 0x000000300c00a985 */ /* 0x0007e2000c101d26 */
[----:B------:R-:W-:-:S02]  /*b800*/  @!P1 LEA.HI.X R11, R189, R5, R7, 0x1, P5 ;  /* 0x00000005bd0b9211 */ /* 0x000fc400028f0c07 */
[CC--:B------:R-:W-:Y:S02]  /*b810*/  @P0 LEA R8, P5, R229.reuse, R4.reuse, 0x1 ;  /* 0x00000004e5080211 */ /* 0x0c0fe400078a08ff */
[----:B------:R-:W-:Y:S01]  /*b820*/  SHF.R.S32.HI R7, RZ, 0x1f, R228 ;  /* 0x0000001fff077819 */ /* 0x000fe200000114e4 */
[----:B------:R3:W-:Y:S01]  /*b830*/  @!P1 ST.E.128 desc[UR38][R10.64], R56 ;  /* 0x000000380a009985 */ /* 0x0007e2000c101d26 */
[----:B------:R-:W-:Y:S02]  /*b840*/  @P0 LEA.HI.X R9, R229, R5, R9, 0x1, P5 ;  /* 0x00000005e5090211 */ /* 0x000fe400028f0c09 */
[----:B------:R-:W-:-:S03]  /*b850*/  @P6 LEA R4, P5, R228, R4, 0x1 ;  /* 0x00000004e4046211 */ /* 0x000fc600078a08ff */
[----:B------:R3:W-:Y:S01]  /*b860*/  @P0 ST.E.128 desc[UR38][R8.64], R64 ;  /* 0x0000004008000985 */ /* 0x0007e2000c101d26 */
[----:B------:R-:W-:-:S05]  /*b870*/  @P6 LEA.HI.X R5, R228, R5, R7, 0x1, P5 ;  /* 0x00000005e4056211 */ /* 0x000fca00028f0c07 */
[----:B------:R3:W-:Y:S04]  /*b880*/  @P6 ST.E.128 desc[UR38][R4.64], R72 ;  /* 0x0000004804006985 */ /* 0x0007e8000c101d26 */
.L_x_4082:
[----:B------:R-:W-:Y:S05]  /*b890*/  BSYNC B1 ;  /* 0x0000000000017941 */ /* 0x000fea0003800000 */
.L_x_4081:
[----:B------:R-:W-:Y:S01]  /*b8a0*/  VIADD R7, R81, 0x20 ;  /* 0x0000002051077836 */ /* 0x000fe20000000000 */
[----:B--23--:R2:W3:Y:S04]  /*b8b0*/  SHFL.IDX PT, R5, R80, 0x1, 0x181f ;  /* 0x00381f0050057f89 */ /* 0x00c4e800000e0000 */
[----:B------:R-:W-:Y:S01]  /*b8c0*/  ISETP.GE.AND P0, PT, R7, R82, PT ;  /* 0x000000520700720c */ /* 0x000fe20003f06270 */
[----:B-1----:R2:W1:-:S12]  /*b8d0*/  SHFL.IDX PT, R4, R18, 0x1, 0x181f ;  /* 0x00381f0012047f89 */ /* 0x00245800000e0000 */
[----:B--2---:R-:W-:Y:S05]  /*b8e0*/  @P0 BRA `(.L_x_4083) ;  /* 0x0000002400cc0947 */ /* 0x004fea0003800000 */
[----:B------:R-:W-:Y:S02]  /*b8f0*/  ISETP.GE.AND P0, PT, R193, UR10, PT ;  /* 0x0000000ac1007c0c */ /* 0x000fe4000bf06270 */
[----:B------:R-:W-:Y:S02]  /*b900*/  ISETP.GE.AND P5, PT, R2, UR10, PT ;  /* 0x0000000a02007c0c */ /* 0x000fe4000bfa6270 */
[----:B------:R-:W-:Y:S02]  /*b910*/  ISETP.GE.AND P2, PT, R192, UR10, PT ;  /* 0x0000000ac0007c0c */ /* 0x000fe4000bf46270 */
[----:B------:R-:W-:Y:S02]  /*b920*/  ISETP.GE.AND P1, PT, R191, UR10, PT ;  /* 0x0000000abf007c0c */ /* 0x000fe4000bf26270 */
[----:B------:R-:W-:Y:S02]  /*b930*/  ISETP.GE.AND P3, PT, R190, UR10, PT ;  /* 0x0000000abe007c0c */ /* 0x000fe4000bf66270 */
[----:B------:R-:W-:-:S02]  /*b940*/  SHF.R.S32.HI R7, RZ, 0x1f, R192 ;  /* 0x0000001fff077819 */ /* 0x000fc400000114c0 */
[----:B-----5:R-:W-:Y:S02]  /*b950*/  SHF.R.S32.HI R15, RZ, 0x1f, R191 ;  /* 0x0000001fff0f7819 */ /* 0x020fe400000114bf */
[C---:B-1----:R-:W-:Y:S01]  /*b960*/  @!P0 LEA R10, P4, R193.reuse, R4, 0x1 ;  /* 0x00000004c10a8211 */ /* 0x042fe200078808ff */
[----:B---3--:R-:W-:Y:S01]  /*b970*/  @!P5 IMAD.WIDE R8, R2, 0x2, R4 ;  /* 0x000000020208d825 */ /* 0x008fe200078e0204 */
[----:B0-----:R-:W-:Y:S02]  /*b980*/  SHF.R.S32.HI R18, RZ, 0x1f, R189 ;  /* 0x0000001fff127819 */ /* 0x001fe400000114bd */
        /* <DEDUP_REMOVED lines=8> */
[-C--:B------:R-:W-:Y:S02]  /*ba10*/  @!P1 LEA R14, P6, R191, R4.reuse, 0x1 ;  /* 0x00000004bf0e9211 */ /* 0x080fe400078c08ff */
        /* <DEDUP_REMOVED lines=20> */
.L_x_4080:
[----:B------:R-:W2:Y:S01]  /*bb60*/  LDL R5, [R1+0x68] ;  /* 0x0000680001057983 */ /* 0x000ea20000100800 */
[----:B------:R-:W-:Y:S01]  /*bb70*/  ULDC.64 UR8, c[0x0][0xc08] ;  /* 0x0003020000087ab9 */ /* 0x000fe20000000a00 */
[----:B------:R-:W-:Y:S01]  /*bb80*/  SHF.R.S32.HI R0, RZ, 0x1f, R187 ;  /* 0x0000001fff007819 */ /* 0x000fe200000114bb */
[----:B------:R-:W-:Y:S01]  /*bb90*/  IMAD R7, R7, UR8, RZ ;  /* 0x0000000807077c24 */ /* 0x000fe2000f8e02ff */
[----:B------:R-:W-:Y:S01]  /*bba0*/  ULDC.64 UR10, c[0x0][0xc40] ;  /* 0x00031000000a7ab9 */ /* 0x000fe20000000a00 */
[----:B------:R-:W-:Y:S01]  /*bbb0*/  IMAD.U32 R4, RZ, RZ, UR42 ;  /* 0x0000002aff047e24 */ /* 0x000fe2000f8e00ff */
[----:B------:R-:W-:Y:S01]  /*bbc0*/  BSSY B1, `(.L_x_4084) ;  /* 0x00000cc000017945 */ /* 0x000fe20003800000 */
[C---:B------:R-:W-:Y:S01]  /*bbd0*/  IMAD R7, R8.reuse, UR9, R7 ;  /* 0x0000000908077c24 */ /* 0x040fe2000f8e0207 */
[----:B------:R-:W-:Y:S01]  /*bbe0*/  SHF.R.S32.HI R22, RZ, 0x1f, R203 ;  /* 0x0000001fff167819 */ /* 0x000fe200000114cb */
[----:B------:R-:W-:Y:S01]  /*bbf0*/  IMAD.WIDE.U32 R8, R8, UR8, RZ ;  /* 0x0000000808087c25 */ /* 0x000fe2000f8e00ff */
[----:B------:R-:W-:Y:S01]  /*bc00*/  ULDC.64 UR8, c[0x0][0xc38] ;  /* 0x00030e0000087ab9 */ /* 0x000fe20000000a00 */
[----:B------:R-:W-:-:S02]  /*bc10*/  SHF.R.S32.HI R23, RZ, 0x1f, R204 ;  /* 0x0000001fff177819 */ /* 0x000fc400000114cc */
[----:B------:R-:W-:Y:S01]  /*bc20*/  IMAD.IADD R9, R9, 0x1, R7 ;  /* 0x0000000109097824 */ /* 0x000fe200078e0207 */
[----:B0-----:R-:W-:Y:S01]  /*bc30*/  SHF.R.S32.HI R152, RZ, 0x1f, R205 ;  /* 0x0000001fff987819 */ /* 0x001fe200000114cd */
[----:B------:R-:W-:Y:S01]  /*bc40*/  IMAD R0, R0, UR10, RZ ;  /* 0x0000000a00007c24 */ /* 0x000fe2000f8e02ff */
[----:B------:R-:W-:Y:S01]  /*bc50*/  SHF.R.S32.HI R153, RZ, 0x1f, R206 ;  /* 0x0000001fff997819 */ /* 0x000fe200000114ce */
[C---:B------:R-:W-:Y:S01]  /*bc60*/  IMAD.WIDE.U32 R8, R188.reuse, UR8, R8 ;  /* 0x00000008bc087c25 */ /* 0x040fe2000f8e0008 */
[----:B------:R-:W-:Y:S01]  /*bc70*/  ULDC UR8, c[0x0][0xce8] ;  /* 0x00033a0000087ab9 */ /* 0x000fe20000000800 */
[----:B------:R-:W-:Y:S01]  /*bc80*/  SHF.R.S32.HI R154, RZ, 0x1f, R207 ;  /* 0x0000001fff9a7819 */ /* 0x000fe200000114cf */
[----:B------:R-:W-:Y:S01]  /*bc90*/  UISETP.NE.AND UP0, UPT, UR8, 0x1, UPT ;  /* 0x000000010800788c */ /* 0x000fe2000bf05270 */
[----:B------:R-:W-:Y:S01]  /*bca0*/  IMAD R9, R188, UR9, R9 ;  /* 0x00000009bc097c24 */ /* 0x000fe2000f8e0209 */
[----:B------:R-:W-:Y:S01]  /*bcb0*/  UIMAD UR6, UR6, UR8, URZ ;  /* 0x00000008060672a4 */ /* 0x000fe2000f8e023f */
[C---:B------:R-:W-:Y:S01]  /*bcc0*/  IMAD R3, R187.reuse, UR11, R0 ;  /* 0x0000000bbb037c24 */ /* 0x040fe2000f8e0200 */
[----:B------:R-:W-:Y:S01]  /*bcd0*/  SHF.R.S32.HI R155, RZ, 0x1f, R208 ;  /* 0x0000001fff9b7819 */ /* 0x000fe200000114d0 */
[----:B------:R-:W-:Y:S01]  /*bce0*/  IMAD.WIDE.U32 R8, R187, UR10, R8 ;  /* 0x0000000abb087c25 */ /* 0x000fe2000f8e0008 */
[----:B------:R-:W-:Y:S01]  /*bcf0*/  PLOP3.LUT P0, PT, PT, PT, UP0, 0x80, 0x0 ;  /* 0x000000000000781c */ /* 0x000fe20003f0f008 */
[----:B------:R-:W-:Y:S01]  /*bd00*/  ULDC.64 UR10, c[0x0][0xc48] ;  /* 0x00031200000a7ab9 */ /* 0x000fe20000000a00 */
[----:B------:R-:W-:Y:S01]  /*bd10*/  SHF.R.S32.HI R156, RZ, 0x1f, R209 ;  /* 0x0000001fff9c7819 */ /* 0x000fe200000114d1 */
[----:B------:R-:W-:Y:S01]  /*bd20*/  IMAD.IADD R9, R9, 0x1, R3 ;  /* 0x0000000109097824 */ /* 0x000fe200078e0203 */
[----:B------:R-:W-:Y:S01]  /*bd30*/  SHF.R.S32.HI R157, RZ, 0x1f, R210 ;  /* 0x0000001fff9d7819 */ /* 0x000fe200000114d2 */
[----:B------:R-:W-:Y:S01]  /*bd40*/  @UP0 ULDC UR7, c[0x0][0xcec] ;  /* 0x00033b0000070ab9 */ /* 0x000fe20000000800 */
[----:B------:R-:W-:Y:S01]  /*bd50*/  SHF.R.S32.HI R158, RZ, 0x1f, R211 ;  /* 0x0000001fff9e7819 */ /* 0x000fe200000114d3 */
[----:B------:R-:W-:Y:S01]  /*bd60*/  IMAD.WIDE.U32 R8, R194, UR10, R8 ;  /* 0x0000000ac2087c25 */ /* 0x000fe2000f8e0008 */
[----:B------:R-:W-:-:S02]  /*bd70*/  SHF.R.S32.HI R159, RZ, 0x1f, R212 ;  /* 0x0000001fff9f7819 */ /* 0x000fc400000114d4 */
[----:B------:R-:W-:Y:S01]  /*bd80*/  SHF.R.S32.HI R160, RZ, 0x1f, R213 ;  /* 0x0000001fffa07819 */ /* 0x000fe200000114d5 */
[----:B------:R-:W-:Y:S01]  /*bd90*/  IMAD R9, R194, UR11, R9 ;  /* 0x0000000bc2097c24 */ /* 0x000fe2000f8e0209 */
[----:B------:R-:W-:Y:S01]  /*bda0*/  ULDC.64 UR10, c[0x0][0xc30] ;  /* 0x00030c00000a7ab9 */ /* 0x000fe20000000a00 */
        /* <DEDUP_REMOVED lines=13> */
[----:B------:R-:W-:Y:S01]  /*be80*/  SHF.R.S32.HI R21, RZ, 0x1f, R17 ;  /* 0x0000001fff157819 */ /* 0x000fe20000011411 */
[----:B--2---:R-:W-:-:S04]  /*be90*/  IMAD R4, R4, 0x40, R5 ;  /* 0x0000004004047824 */ /* 0x004fc800078e0205 */
[----:B------:R-:W-:Y:S01]  /*bea0*/  @P0 IMAD.HI.U32 R0, R4, UR7, RZ ;  /* 0x0000000704000c27 */ /* 0x000fe2000f8e00ff */
[----:B------:R-:W-:-:S03]  /*beb0*/  @UP0 ULDC UR7, c[0x0][0xcf0] ;  /* 0x00033c0000070ab9 */ /* 0x000fc60000000800 */
        /* <DEDUP_REMOVED lines=8> */
[----:B------:R-:W-:Y:S01]  /*bf40*/  IMAD R5, R5, UR8, R4 ;  /* 0x0000000805057c24 */ /* 0x000fe2000f8e0204 */
[----:B------:R-:W-:Y:S01]  /*bf50*/  ULDC.64 UR8, c[0x0][0xc00] ;  /* 0x0003000000087ab9 */ /* 0x000fe20000000a00 */
[----:B------:R-:W-:Y:S01]  /*bf60*/  IMAD R7, R3, UR11, R0 ;  /* 0x0000000b03077c24 */ /* 0x000fe2000f8e0200 */
[----:B------:R-:W-:Y:S01]  /*bf70*/  ULDC.64 UR10, c[0x0][0xc28] ;  /* 0x00030a00000a7ab9 */ /* 0x000fe20000000a00 */
[----:B------:R-:W-:Y:S01]  /*bf80*/  IMAD.U32 R3, RZ, RZ, UR42 ;  /* 0x0000002aff037e24 */ /* 0x000fe2000f8e00ff */
[----:B------:R-:W-:Y:S01]  /*bf90*/  SHF.R.S32.HI R0, RZ, 0x1f, R5 ;  /* 0x0000001fff007819 */ /* 0x000fe20000011405 */
[----:B------:R-:W-:Y:S01]  /*bfa0*/  IMAD.IADD R9, R9, 0x1, R7 ;  /* 0x0000000109097824 */ /* 0x000fe200078e0207 */
[----:B------:R-:W-:Y:S03]  /*bfb0*/  SYNCS.ARRIVE.TRANS64.RED.A1T0 RZ, [UR7], RZ ;  /* 0x000000ffffff79a7 */ /* 0x000fe60008100407 */
[----:B------:R-:W-:-:S02]  /*bfc0*/  IMAD R0, R0, UR10, RZ ;  /* 0x0000000a00007c24 */ /* 0x000fc4000f8e02ff */
[----:B------:R-:W-:-:S04]  /*bfd0*/  IMAD.WIDE.U32 R8, R5, UR10, R8 ;  /* 0x0000000a05087c25 */ /* 0x000fc8000f8e0008 */
[----:B------:R-:W-:Y:S02]  /*bfe0*/  IMAD R7, R5, UR11, R0 ;  /* 0x0000000b05077c24 */ /* 0x000fe4000f8e0200 */
[----:B------:R-:W-:Y:S01]  /*bff0*/  IMAD R0, R3, 0x40, R16 ;  /* 0x0000004003007824 */ /* 0x000fe200078e0210 */
[----:B------:R-:W-:Y:S01]  /*c000*/  LEA R3, P1, R8, UR8, 0x2 ;  /* 0x0000000808037c11 */ /* 0x000fe2000f8210ff */
[----:B------:R-:W-:-:S03]  /*c010*/  IMAD.IADD R7, R9, 0x1, R7 ;  /* 0x0000000109077824 */ /* 0x000fc600078e0207 */
[----:B------:R-:W-:Y:S01]  /*c020*/  ISETP.GE.AND P0, PT, R0, UR6, PT ;  /* 0x0000000600007c0c */ /* 0x000fe2000bf06270 */
[----:B------:R0:W1:Y:S01]  /*c030*/  SHFL.IDX PT, R12, R3, RZ, 0x1c1f ;  /* 0x001c1fff030c7589 */ /* 0x00006200000e0000 */
[----:B------:R-:W-:-:S05]  /*c040*/  LEA.HI.X R7, R8, UR9, R7, 0x2, P1 ;  /* 0x0000000908077c11 */ /* 0x000fca00088f1407 */
[----:B------:R0:W2:Y:S06]  /*c050*/  SHFL.IDX PT, R13, R7, RZ, 0x1c1f ;  /* 0x001c1fff070d7589 */ /* 0x0000ac00000e0000 */
[----:B------:R-:W-:Y:S05]  /*c060*/  @P0 BRA `(.L_x_4085) ;  /* 0x0000000800040947 */ /* 0x000fea0003800000 */
[----:B------:R-:W-:Y:S02]  /*c070*/  ULDC UR7, c[0x0][0xbc8] ;  /* 0x0002f20000077ab9 */ /* 0x000fe40000000800 */
[----:B------:R-:W-:Y:S02]  /*c080*/  ISETP.GE.AND P0, PT, R17, UR7, PT ;  /* 0x0000000711007c0c */ /* 0x000fe4000bf06270 */
[----:B------:R-:W-:Y:S02]  /*c090*/  ISETP.GE.AND P1, PT, R226, UR7, PT ;  /* 0x00000007e2007c0c */ /* 0x000fe4000bf26270 */
[----:B------:R-:W-:Y:S02]  /*c0a0*/  ISETP.GE.AND P3, PT, R224, UR7, PT ;  /* 0x00000007e0007c0c */ /* 0x000fe4000bf66270 */
[----:B------:R-:W-:-:S07]  /*c0b0*/  ISETP.GE.AND P4, PT, R223, UR7, PT ;  /* 0x00000007df007c0c */ /* 0x000fce000bf86270 */
[----:B-1----:R-:W-:-:S04]  /*c0c0*/  @!P0 LEA R4, P2, R17, R12, 0x2 ;  /* 0x0000000c11048211 */ /* 0x002fc800078410ff */
[----:B--2---:R-:W-:Y:S02]  /*c0d0*/  @!P0 LEA.HI.X R5, R17, R13, R21, 0x2, P2 ;  /* 0x0000000d11058211 */ /* 0x004fe400010f1415 */
[----:B------:R-:W-:-:S03]  /*c0e0*/  @!P4 LEA R8, P6, R223, R12, 0x2 ;  /* 0x0000000cdf08c211 */ /* 0x000fc600078c10ff */
[----:B------:R1:W-:Y:S01]  /*c0f0*/  @!P0 ST.E.64 desc[UR38][R4.64], R24 ;  /* 0x0000001804008985 */ /* 0x0003e2000c101b26 */
[----:B------:R-:W-:Y:S02]  /*c100*/  ISETP.GE.AND P0, PT, R225, UR7, PT ;  /* 0x00000007e1007c0c */ /* 0x000fe4000bf06270 */
[----:B------:R-:W-:Y:S02]  /*c110*/  @!P4 LEA.HI.X R9, R223, R13, R170, 0x2, P6 ;  /* 0x0000000ddf09c211 */ /* 0x000fe400030f14aa */
[----:B-1----:R-:W-:-:S04]  /*c120*/  @!P1 LEA R4, P2, R226, R12, 0x2 ;  /* 0x0000000ce2049211 */ /* 0x002fc800078410ff */
[----:B------:R-:W-:Y:S02]  /*c130*/  @!P1 LEA.HI.X R5, R226, R13, R20, 0x2, P2 ;  /* 0x0000000de2059211 */ /* 0x000fe400010f1414 */
[----:B------:R-:W-:-:S03]  /*c140*/  ISETP.GE.AND P2, PT, R220, UR7, PT ;  /* 0x00000007dc007c0c */ /* 0x000fc6000bf46270 */
[----:B------:R1:W-:Y:S10]  /*c150*/  @!P1 ST.E.64 desc[UR38][R4.64], R28 ;  /* 0x0000001c04009985 */ /* 0x0003f4000c101b26 */
[----:B------:R-:W-:-:S02]  /*c160*/  @!P2 LEA R10, P6, R220, R12, 0x2 ;  /* 0x0000000cdc0aa211 */ /* 0x000fc400078c10ff */
[C---:B-1----:R-:W-:Y:S02]  /*c170*/  @!P0 LEA R4, P1, R225.reuse, R12, 0x2 ;  /* 0x0000000ce1048211 */ /* 0x042fe400078210ff */
[-C--:B------:R-:W-:Y:S02]  /*c180*/  @!P2 LEA.HI.X R11, R220, R13.reuse, R167, 0x2, P6 ;  /* 0x0000000ddc0ba211 */ /* 0x080fe400030f14a7 */
[----:B------:R-:W-:Y:S02]  /*c190*/  @!P0 LEA.HI.X R5, R225, R13, R15, 0x2, P1 ;  /* 0x0000000de1058211 */ /* 0x000fe400008f140f */
[----:B------:R-:W-:-:S03]  /*c1a0*/  ISETP.GE.AND P1, PT, R221, UR7, PT ;  /* 0x00000007dd007c0c */ /* 0x000fc6000bf26270 */
[----:B------:R1:W-:Y:S01]  /*c1b0*/  @!P0 ST.E.64 desc[UR38][R4.64], R32 ;  /* 0x0000002004008985 */ /* 0x0003e2000c101b26 */
[----:B------:R-:W-:Y:S02]  /*c1c0*/  ISETP.GE.AND P0, PT, R222, UR7, PT ;  /* 0x00000007de007c0c */ /* 0x000fe4000bf06270 */
[----:B-1----:R-:W-:-:S04]  /*c1d0*/  @!P3 LEA R4, P5, R224, R12, 0x2 ;  /* 0x0000000ce004b211 */ /* 0x002fc800078a10ff */
[----:B------:R-:W-:-:S05]  /*c1e0*/  @!P3 LEA.HI.X R5, R224, R13, R14, 0x2, P5 ;  /* 0x0000000de005b211 */ /* 0x000fca00028f140e */
[----:B------:R1:W-:Y:S01]  /*c1f0*/  @!P3 ST.E.64 desc[UR38][R4.64], R36 ;  /* 0x000000240400b985 */ /* 0x0003e2000c101b26 */
[----:B------:R-:W-:-:S03]  /*c200*/  ISETP.GE.AND P3, PT, R219, UR7, PT ;  /* 0x00000007db007c0c */ /* 0x000fc6000bf66270 */
[----:B------:R2:W-:Y:S01]  /*c210*/  @!P4 ST.E.64 desc[UR38][R8.64], R40 ;  /* 0x000000280800c985 */ /* 0x0005e2000c101b26 */
[CC--:B-1----:R-:W-:Y:S02]  /*c220*/  @!P0 LEA R4, P4, R222.reuse, R12.reuse, 0x2 ;  /* 0x0000000cde048211 */ /* 0x0c2fe400078810ff */
[C---:B--2---:R-:W-:Y:S02]  /*c230*/  @!P1 LEA R8, P5, R221.reuse, R12, 0x2 ;  /* 0x0000000cdd089211 */ /* 0x044fe400078a10ff */
[-C--:B------:R-:W-:Y:S02]  /*c240*/  @!P0 LEA.HI.X R5, R222, R13.reuse, R169, 0x2, P4 ;  /* 0x0000000dde058211 */ /* 0x080fe400020f14a9 */
[----:B------:R-:W-:Y:S02]  /*c250*/  ISETP.GE.AND P4, PT, R218, UR7, PT ;  /* 0x00000007da007c0c */ /* 0x000fe4000bf86270 */
[----:B------:R-:W-:Y:S01]  /*c260*/  @!P1 LEA.HI.X R9, R221, R13, R168, 0x2, P5 ;  /* 0x0000000ddd099211 */ /* 0x000fe200028f14a8 */
[----:B------:R1:W-:Y:S01]  /*c270*/  @!P0 ST.E.64 desc[UR38][R4.64], R44 ;  /* 0x0000002c04008985 */ /* 0x0003e2000c101b26 */
[----:B------:R-:W-:-:S02]  /*c280*/  ISETP.GE.AND P5, PT, R217, UR7, PT ;  /* 0x00000007d9007c0c */ /* 0x000fc4000bfa6270 */
[----:B------:R-:W-:Y:S01]  /*c290*/  ISETP.GE.AND P0, PT, R216, UR7, PT ;  /* 0x00000007d8007c0c */ /* 0x000fe2000bf06270 */
[----:B------:R2:W-:Y:S01]  /*c2a0*/  @!P1 ST.E.64 desc[UR38][R8.64], R48 ;  /* 0x0000003008009985 */ /* 0x0005e2000c101b26 */
[----:B------:R-:W-:-:S03]  /*c2b0*/  ISETP.GE.AND P1, PT, R215, UR7, PT ;  /* 0x00000007d7007c0c */ /* 0x000fc6000bf26270 */
[----:B------:R3:W-:Y:S01]  /*c2c0*/  @!P2 ST.E.64 desc[UR38][R10.64], R52 ;  /* 0x000000340a00a985 */ /* 0x0007e2000c101b26 */
[CC--:B-1----:R-:W-:Y:S02]  /*c2d0*/  @!P3 LEA R4, P6, R219.reuse, R12.reuse, 0x2 ;  /* 0x0000000cdb04b211 */ /* 0x0c2fe400078c10ff */
[CC--:B--2---:R-:W-:Y:S02]  /*c2e0*/  @!P4 LEA R8, P2, R218.reuse, R12.reuse, 0x2 ;  /* 0x0000000cda08c211 */ /* 0x0c4fe400078410ff */
[-C--:B------:R-:W-:Y:S02]  /*c2f0*/  @!P3 LEA.HI.X R5, R219, R13.reuse, R166, 0x2, P6 ;  /* 0x0000000ddb05b211 */ /* 0x080fe400030f14a6 */
[----:B---3--:R-:W-:Y:S02]  /*c300*/  @!P5 LEA R10, P6, R217, R12, 0x2 ;  /* 0x0000000cd90ad211 */ /* 0x008fe400078c10ff */
[----:B------:R-:W-:Y:S01]  /*c310*/  @!P4 LEA.HI.X R9, R218, R13, R165, 0x2, P2 ;  /* 0x0000000dda09c211 */ /* 0x000fe200010f14a5 */
[----:B------:R1:W-:Y:S01]  /*c320*/  @!P3 ST.E.64 desc[UR38][R4.64], R56 ;  /* 0x000000380400b985 */ /* 0x0003e2000c101b26 */
[----:B------:R-:W-:-:S02]  /*c330*/  ISETP.GE.AND P2, PT, R214, UR7, PT ;  /* 0x00000007d6007c0c */ /* 0x000fc4000bf46270 */
[-C--:B------:R-:W-:Y:S01]  /*c340*/  @!P5 LEA.HI.X R11, R217, R13.reuse, R164, 0x2, P6 ;  /* 0x0000000dd90bd211 */ /* 0x080fe200030f14a4 */
[----:B------:R2:W-:Y:S01]  /*c350*/  @!P4 ST.E.64 desc[UR38][R8.64], R60 ;  /* 0x0000003c0800c985 */ /* 0x0005e2000c101b26 */
[----:B------:R-:W-:Y:S02]  /*c360*/  ISETP.GE.AND P3, PT, R213, UR7, PT ;  /* 0x00000007d5007c0c */ /* 0x000fe4000bf66270 */
[----:B------:R-:W-:Y:S01]  /*c370*/  ISETP.GE.AND P4, PT, R212, UR7, PT ;  /* 0x00000007d4007c0c */ /* 0x000fe2000bf86270 */
[----:B------:R3:W-:Y:S01]  /*c380*/  @!P5 ST.E.64 desc[UR38][R10.64], R64 ;  /* 0x000000400a00d985 */ /* 0x0007e2000c101b26 */
[CC--:B-1----:R-:W-:Y:S02]  /*c390*/  @!P0 LEA R4, P6, R216.reuse, R12.reuse, 0x2 ;  /* 0x0000000cd8048211 */ /* 0x0c2fe400078c10ff */
[----:B--2---:R-:W-:Y:S02]  /*c3a0*/  @!P1 LEA R8, P5, R215, R12, 0x2 ;  /* 0x0000000cd7089211 */ /* 0x004fe400078a10ff */
[----:B------:R-:W-:-:S02]  /*c3b0*/  @!P0 LEA.HI.X R5, R216, R13, R163, 0x2, P6 ;  /* 0x0000000dd8058211 */ /* 0x000fc400030f14a3 */
        /* <DEDUP_REMOVED lines=47> */
[----:B-1----:R-:W-:Y:S01]  /*c6b0*/  @!P1 LEA R8, P5, R203, R12, 0x2 ;  /* 0x0000000ccb089211 */ /* 0x002fe200078a10ff */
[----:B------:R1:W-:Y:S01]  /*c6c0*/  @!P2 ST.E.64 desc[UR38][R4.64], R116 ;  /* 0x000000740400a985 */ /* 0x0003e2000c101b26 */
[----:B------:R-:W-:Y:S02]  /*c6d0*/  ISETP.GE.AND P2, PT, R199, UR7, PT ;  /* 0x00000007c7007c0c */ /* 0x000fe4000bf46270 */
[----:B------:R-:W-:-:S02]  /*c6e0*/  @!P1 LEA.HI.X R9, R203, R13, R22, 0x2, P5 ;  /* 0x0000000dcb099211 */ /* 0x000fc400028f1416 */
[----:B--2---:R-:W-:-:S03]  /*c6f0*/  @!P0 LEA R10, P6, R202, R12, 0x2 ;  /* 0x0000000cca0a8211 */ /* 0x004fc600078c10ff */
        /* <DEDUP_REMOVED lines=10> */
[----:B------:R-:W-:-:S02]  /*c7a0*/  @!P4 LEA.HI.X R9, R200, R13, R235, 0x2, P6 ;  /* 0x0000000dc809c211 */ /* 0x000fc400030f14eb */
[----:B-1----:R-:W-:-:S03]  /*c7b0*/  @!P1 LEA R10, P6, R198, R12, 0x2 ;  /* 0x0000000cc60a9211 */ /* 0x002fc600078c10ff */
[----:B------:R1:W-:Y:S01]  /*c7c0*/  @!P4 ST.E.64 desc[UR38][R8.64], R132 ;  /* 0x000000840800c985 */ /* 0x0003e2000c101b26 */
[----:B------:R-:W-:Y:S02]  /*c7d0*/  @!P1 LEA.HI.X R11, R198, R13, R233, 0x2, P6 ;  /* 0x0000000dc60b9211 */ /* 0x000fe400030f14e9 */
[----:B--2---:R-:W-:-:S04]  /*c7e0*/  @!P2 LEA R4, P3, R199, R12, 0x2 ;  /* 0x0000000cc704a211 */ /* 0x004fc800078610ff */
        /* <DEDUP_REMOVED lines=9> */
.L_x_4085:
[----:B------:R-:W-:Y:S05]  /*c880*/  BSYNC B1 ;  /* 0x0000000000017941 */ /* 0x000fea0003800000 */
.L_x_4084:
[----:B------:R-:W-:Y:S01]  /*c890*/  VIADD R0, R0, 0x8 ;  /* 0x0000000800007836 */ /* 0x000fe20000000000 */
[----:B------:R4:W1:Y:S04]  /*c8a0*/  SHFL.IDX PT, R18, R7, 0x1, 0x1c1f ;  /* 0x003c1f0007127f89 */ /* 0x00086800000e0000 */
[----:B------:R-:W-:Y:S01]  /*c8b0*/  ISETP.GE.AND P0, PT, R0, UR6, PT ;  /* 0x0000000600007c0c */ /* 0x000fe2000bf06270 */
[----:B0-----:R-:W0:-:S12]  /*c8c0*/  SHFL.IDX PT, R3, R3, 0x1, 0x1c1f ;  /* 0x003c1f0003037f89 */ /* 0x001e1800000e0000 */
[----:B----4-:R-:W-:Y:S05]  /*c8d0*/  @P0 BRA `(.L_x_4083) ;  /* 0x0000001400d00947 */ /* 0x010fea0003800000 */
[----:B------:R-:W-:Y:S02]  /*c8e0*/  ULDC UR6, c[0x0][0xbc8] ;  /* 0x0002f20000067ab9 */ /* 0x000fe40000000800 */
[----:B------:R-:W-:Y:S02]  /*c8f0*/  ISETP.GE.AND P4, PT, R17, UR6, PT ;  /* 0x0000000611007c0c */ /* 0x000fe4000bf86270 */
[----:B------:R-:W-:Y:S02]  /*c900*/  ISETP.GE.AND P2, PT, R226, UR6, PT ;  /* 0x00000006e2007c0c */ /* 0x000fe4000bf46270 */
[----:B------:R-:W-:Y:S02]  /*c910*/  ISETP.GE.AND P1, PT, R225, UR6, PT ;  /* 0x00000006e1007c0c */ /* 0x000fe4000bf26270 */
[----:B------:R-:W-:-:S07]  /*c920*/  ISETP.GE.AND P0, PT, R224, UR6, PT ;  /* 0x00000006e0007c0c */ /* 0x000fce000bf06270 */
[----:B0--3--:R-:W-:-:S04]  /*c930*/  @!P4 LEA R4, P3, R17, R3, 0x2 ;  /* 0x000000031104c211 */ /* 0x009fc800078610ff */
[-C--:B-1----:R-:W-:Y:S02]  /*c940*/  @!P4 LEA.HI.X R5, R17, R18.reuse, R21, 0x2, P3 ;  /* 0x000000121105c211 */ /* 0x082fe400018f1415 */
        /* <DEDUP_REMOVED lines=10> */
[-C--:B------:R-:W-:Y:S02]  /*c9f0*/  @!P0 LEA.HI.X R11, R224, R18.reuse, R14, 0x2, P6 ;  /* 0x00000012e00b8211 */ /* 0x080fe400030f140e */
[CC--:B------:R-:W-:Y:S01]  /*ca00*/  @!P4 LEA R14, P2, R222.reuse, R3.reuse, 0x2 ;  /* 0x00000003de0ec211 */ /* 0x0c0fe200078410ff */
[----:B------:R1:W-:Y:S01]  /*ca10*/  @!P1 ST.E.64 desc[UR38][R8.64], R34 ;  /* 0x0000002208009985 */ /* 0x0003e2000c101b26 */
[C---:B------:R-:W-:Y:S02]  /*ca20*/  @!P3 LEA R12, P1, R223.reuse, R3, 0x2 ;  /* 0x00000003df0cb211 */ /* 0x040fe400078210ff */
[-C--:B------:R-:W-:Y:S01]  /*ca30*/  @!P4 LEA.HI.X R15, R222, R18.reuse, R169, 0x2, P2 ;  /* 0x00000012de0fc211 */ /* 0x080fe200010f14a9 */
[----:B------:R3:W-:Y:S01]  /*ca40*/  @!P0 ST.E.64 desc[UR38][R10.64], R38 ;  /* 0x000000260a008985 */ /* 0x0007e2000c101b26 */
[----:B------:R-:W-:Y:S02]  /*ca50*/  ISETP.GE.AND P0, PT, R220, UR6, PT ;  /* 0x00000006dc007c0c */ /* 0x000fe4000bf06270 */
[----:B--2---:R-:W-:-:S02]  /*ca60*/  @!P3 LEA.HI.X R13, R223, R18, R170, 0x2, P1 ;  /* 0x00000012df0db211 */ /* 0x004fc400008f14aa */
[----:B------:R-:W-:Y:S02]  /*ca70*/  ISETP.GE.AND P1, PT, R219, UR6, PT ;  /* 0x00000006db007c0c */ /* 0x000fe4000bf26270 */
[----:B------:R-:W-:Y:S01]  /*ca80*/  ISETP.GE.AND P2, PT, R218, UR6, PT ;  /* 0x00000006da007c0c */ /* 0x000fe2000bf46270 */
[----:B------:R2:W-:Y:S01]  /*ca90*/  @!P3 ST.E.64 desc[UR38][R12.64], R42 ;  /* 0x0000002a0c00b985 */ /* 0x0005e2000c101b26 */
[-C--:B------:R-:W-:Y:S02]  /*caa0*/  @!P5 LEA R20, P6, R221, R3.reuse, 0x2 ;  /* 0x00000003dd14d211 */ /* 0x080fe400078c10ff */
[----:B------:R-:W-:Y:S01]  /*cab0*/  ISETP.GE.AND P3, PT, R217, UR6, PT ;  /* 0x00000006d9007c0c */ /* 0x000fe2000bf66270 */
[----:B------:R4:W-:Y:S01]  /*cac0*/  @!P4 ST.E.64 desc[UR38][R14.64], R46 ;  /* 0x0000002e0e00c985 */ /* 0x0009e2000c101b26 */
[----:B------:R-:W-:Y:S02]  /*cad0*/  @!P5 LEA.HI.X R21, R221, R18, R168, 0x2, P6 ;  /* 0x00000012dd15d211 */ /* 0x000fe400030f14a8 */
[----:B0-----:R-:W-:-:S02]  /*cae0*/  @!P0 LEA R4, P6, R220, R3, 0x2 ;  /* 0x00000003dc048211 */ /* 0x001fc400078c10ff */
[----:B------:R-:W-:Y:S01]  /*caf0*/  ISETP.GE.AND P4, PT, R216, UR6, PT ;  /* 0x00000006d8007c0c */ /* 0x000fe2000bf86270 */
[----:B------:R0:W-:Y:S01]  /*cb00*/  @!P5 ST.E.64 desc[UR38][R20.64], R50 ;  /* 0x000000321400d985 */ /* 0x0001e2000c101b26 */
[CC--:B-1----:R-:W-:Y:S02]  /*cb10*/  @!P1 LEA R8, P5, R219.reuse, R3.reuse, 0x2 ;  /* 0x00000003db089211 */ /* 0x0c2fe400078a10ff */
        /* <DEDUP_REMOVED lines=8> */
[-C--:B--2---:R-:W-:Y:S01]  /*cba0*/  @!P3 LEA R12, P6, R217, R3.reuse, 0x2 ;  /* 0x00000003d90cb211 */ /* 0x084fe200078c10ff */
[----:B------:R2:W-:Y:S01]  /*cbb0*/  @!P2 ST.E.64 desc[UR38][R10.64], R62 ;  /* 0x0000003e0a00a985 */ /* 0x0005e2000c101b26 */
[----:B----4-:R-:W-:Y:S02]  /*cbc0*/  @!P4 LEA R14, P2, R216, R3, 0x2 ;  /* 0x00000003d80ec211 */ /* 0x010fe400078410ff */
[----:B------:R-:W-:Y:S02]  /*cbd0*/  ISETP.GE.AND P1, PT, R213, UR6, PT ;  /* 0x00000006d5007c0c */ /* 0x000fe4000bf26270 */
[----:B------:R-:W-:-:S02]  /*cbe0*/  @!P3 LEA.HI.X R13, R217, R18, R164, 0x2, P6 ;  /* 0x00000012d90db211 */ /* 0x000fc400030f14a4 */
[----:B------:R-:W-:Y:S02]  /*cbf0*/  @!P4 LEA.HI.X R15, R216, R18, R163, 0x2, P2 ;  /* 0x00000012d80fc211 */ /* 0x000fe400010f14a3 */
[----:B------:R-:W-:Y:S01]  /*cc00*/  ISETP.GE.AND P2, PT, R212, UR6, PT ;  /* 0x00000006d4007c0c */ /* 0x000fe2000bf46270 */
[----:B------:R-:W-:Y:S01]  /*cc10*/  @!P3 ST.E.64 desc[UR38][R12.64], R66 ;  /* 0x000000420c00b985 */ /* 0x000fe2000c101b26 */
[----:B0-----:R-:W-:-:S03]  /*cc20*/  @!P5 LEA R20, P6, R215, R3, 0x2 ;  /* 0x00000003d714d211 */ /* 0x001fc600078c10ff */
[----:B------:R0:W-:Y:S01]  /*cc30*/  @!P4 ST.E.64 desc[UR38][R14.64], R70 ;  /* 0x000000460e00c985 */ /* 0x0001e2000c101b26 */
[-C--:B------:R-:W-:Y:S02]  /*cc40*/  @!P5 LEA.HI.X R21, R215, R18.reuse, R162, 0x2, P6 ;  /* 0x00000012d715d211 */ /* 0x080fe400030f14a2 */
[CC--:B-1----:R-:W-:Y:S02]  /*cc50*/  @!P0 LEA R4, P4, R214.reuse, R3.reuse, 0x2 ;  /* 0x00000003d6048211 */ /* 0x0c2fe400078810ff */
[-C--:B---3--:R-:W-:Y:S01]  /*cc60*/  @!P1 LEA R8, P3, R213, R3.reuse, 0x2 ;  /* 0x00000003d5089211 */ /* 0x088fe200078610ff */
        /* <DEDUP_REMOVED lines=11> */
[----:B0-----:R-:W-:Y:S01]  /*cd20*/  @!P4 LEA R14, P0, R210, R3, 0x2 ;  /* 0x00000003d20ec211 */ /* 0x001fe200078010ff */
[----:B------:R0:W-:Y:S01]  /*cd30*/  @!P2 ST.E.64 desc[UR38][R10.64], R86 ;  /* 0x000000560a00a985 */ /* 0x0001e2000c101b26 */
[----:B------:R-:W-:-:S02]  /*cd40*/  ISETP.GE.AND P2, PT, R208, UR6, PT ;  /* 0x00000006d0007c0c */ /* 0x000fc4000bf46270 */
[CC--:B------:R-:W-:Y:S02]  /*cd50*/  @!P5 LEA R12, P6, R211.reuse, R3.reuse, 0x2 ;  /* 0x00000003d30cd211 */ /* 0x0c0fe400078c10ff */
[-C--:B------:R-:W-:Y:S02]  /*cd60*/  @!P4 LEA.HI.X R15, R210, R18.reuse, R157, 0x2, P0 ;  /* 0x00000012d20fc211 */ /* 0x080fe400000f149d */
[----:B------:R-:W-:Y:S02]  /*cd70*/  @!P5 LEA.HI.X R13, R211, R18, R158, 0x2, P6 ;  /* 0x00000012d30dd211 */ /* 0x000fe400030f149e */
[----:B------:R-:W-:Y:S02]  /*cd80*/  ISETP.GE.AND P0, PT, R206, UR6, PT ;  /* 0x00000006ce007c0c */ /* 0x000fe4000bf06270 */
[----:B-1----:R-:W-:Y:S01]  /*cd90*/  @!P3 LEA R20, P6, R209, R3, 0x2 ;  /* 0x00000003d114b211 */ /* 0x002fe200078c10ff */
[----:B------:R1:W-:Y:S01]  /*cda0*/  @!P5 ST.E.64 desc[UR38][R12.64], R90 ;  /* 0x0000005a0c00d985 */ /* 0x0003e2000c101b26 */
[----:B------:R-:W-:-:S02]  /*cdb0*/  ISETP.GE.AND P5, PT, R205, UR6, PT ;  /* 0x00000006cd007c0c */ /* 0x000fc4000bfa6270 */
[-C--:B------:R-:W-:Y:S01]  /*cdc0*/  @!P3 LEA.HI.X R21, R209, R18.reuse, R156, 0x2, P6 ;  /* 0x00000012d115b211 */ /* 0x080fe200030f149c */
[----:B------:R4:W-:Y:S01]  /*cdd0*/  @!P4 ST.E.64 desc[UR38][R14.64], R94 ;  /* 0x0000005e0e00c985 */ /* 0x0009e2000c101b26 */
[-C--:B---3--:R-:W-:Y:S02]  /*cde0*/  @!P2 LEA R4, P6, R208, R3.reuse, 0x2 ;  /* 0x00000003d004a211 */ /* 0x088fe400078c10ff */
[----:B------:R-:W-:Y:S01]  /*cdf0*/  ISETP.GE.AND P4, PT, R204, UR6, PT ;  /* 0x00000006cc007c0c */ /* 0x000fe2000bf86270 */
[----:B------:R3:W-:Y:S01]  /*ce00*/  @!P3 ST.E.64 desc[UR38][R20.64], R98 ;  /* 0x000000621400b985 */ /* 0x0007e2000c101b26 */
[-C--:B--2---:R-:W-:Y:S02]  /*ce10*/  @!P1 LEA R8, P3, R207, R3.reuse, 0x2 ;  /* 0x00000003cf089211 */ /* 0x084fe400078610ff */
[----:B------:R-:W-:Y:S02]  /*ce20*/  @!P2 LEA.HI.X R5, R208, R18, R155, 0x2, P6 ;  /* 0x00000012d005a211 */ /* 0x000fe400030f149b */
[----:B0-----:R-:W-:-:S02]  /*ce30*/  @!P0 LEA R10, P6, R206, R3, 0x2 ;  /* 0x00000003ce0a8211 */ /* 0x001fc400078c10ff */
[-C--:B------:R-:W-:Y:S01]  /*ce40*/  @!P1 LEA.HI.X R9, R207, R18.reuse, R154, 0x2, P3 ;  /* 0x00000012cf099211 */ /* 0x080fe200018f149a */
[----:B------:R0:W-:Y:S01]  /*ce50*/  @!P2 ST.E.64 desc[UR38][R4.64], R102 ;  /* 0x000000660400a985 */ /* 0x0001e2000c101b26 */
[----:B------:R-:W-:Y:S02]  /*ce60*/  ISETP.GE.AND P3, PT, R203, UR6, PT ;  /* 0x00000006cb007c0c */ /* 0x000fe4000bf66270 */
[----:B------:R-:W-:Y:S01]  /*ce70*/  @!P0 LEA.HI.X R11, R206, R18, R153, 0x2, P6 ;  /* 0x00000012ce0b8211 */ /* 0x000fe200030f1499 */
[----:B------:R2:W-:Y:S01]  /*ce80*/  @!P1 ST.E.64 desc[UR38][R8.64], R106 ;  /* 0x0000006a08009985 */ /* 0x0005e2000c101b26 */
[-C--:B-1----:R-:W-:Y:S02]  /*ce90*/  @!P5 LEA R12, P1, R205, R3.reuse, 0x2 ;  /* 0x00000003cd0cd211 */ /* 0x082fe400078210ff */
[----:B----4-:R-:W-:Y:S01]  /*cea0*/  @!P4 LEA R14, P2, R204, R3, 0x2 ;  /* 0x00000003cc0ec211 */ /* 0x010fe200078410ff */
[----:B------:R1:W-:Y:S01]  /*ceb0*/  @!P0 ST.E.64 desc[UR38][R10.64], R110 ;  /* 0x0000006e0a008985 */ /* 0x0003e2000c101b26 */
[----:B------:R-:W-:-:S02]  /*cec0*/  ISETP.GE.AND P0, PT, R202, UR6, PT ;  /* 0x00000006ca007c0c */ /* 0x000fc4000bf06270 */
[-C--:B------:R-:W-:Y:S02]  /*ced0*/  @!P5 LEA.HI.X R13, R205, R18.reuse, R152, 0x2, P1 ;  /* 0x00000012cd0dd211 */ /* 0x080fe400008f1498 */
        /* <DEDUP_REMOVED lines=8> */
[CC--:B0-----:R-:W-:Y:S01]  /*cf60*/  @!P0 LEA R4, P5, R202.reuse, R3.reuse, 0x2 ;  /* 0x00000003ca048211 */ /* 0x0c1fe200078a10ff */
[----:B------:R0:W-:Y:S01]  /*cf70*/  @!P3 ST.E.64 desc[UR38][R20.64], R122 ;  /* 0x0000007a1400b985 */ /* 0x0001e2000c101b26 */
[----:B------:R-:W-:Y:S02]  /*cf80*/  ISETP.GE.AND P3, PT, R199, UR6, PT ;  /* 0x00000006c7007c0c */ /* 0x000fe4000bf66270 */
[----:B------:R-:W-:Y:S02]  /*cf90*/  @!P0 LEA.HI.X R5, R202, R18, R237, 0x2, P5 ;  /* 0x00000012ca058211 */ /* 0x000fe400028f14ed */
[----:B------:R-:W-:Y:S02]  /*cfa0*/  ISETP.GE.AND P5, PT, R197, UR6, PT ;  /* 0x00000006c5007c0c */ /* 0x000fe4000bfa6270 */
[-C--:B--2---:R-:W-:Y:S01]  /*cfb0*/  @!P1 LEA R8, P6, R201, R3.reuse, 0x2 ;  /* 0x00000003c9089211 */ /* 0x084fe200078c10ff */
[----:B------:R2:W-:Y:S02]  /*cfc0*/  @!P0 ST.E.64 desc[UR38][R4.64], R126 ;  /* 0x0000007e04008985 */ /* 0x0005e4000c101b26 */
[----:B-1----:R-:W-:-:S02]  /*cfd0*/  @!P4 LEA R10, P0, R200, R3, 0x2 ;  /* 0x00000003c80ac211 */ /* 0x002fc400078010ff */
[-C--:B------:R-:W-:Y:S02]  /*cfe0*/  @!P1 LEA.HI.X R9, R201, R18.reuse, R236, 0x2, P6 ;  /* 0x00000012c9099211 */ /* 0x080fe400030f14ec */
[-C--:B---3--:R-:W-:Y:S02]  /*cff0*/  @!P3 LEA R12, P6, R199, R3.reuse, 0x2 ;  /* 0x00000003c70cb211 */ /* 0x088fe400078c10ff */
[-C--:B------:R-:W-:Y:S01]  /*d000*/  @!P4 LEA.HI.X R11, R200, R18.reuse, R235, 0x2, P0 ;  /* 0x00000012c80bc211 */ /* 0x080fe200000f14eb */
[----:B------:R2:W-:Y:S01]  /*d010*/  @!P1 ST.E.64 desc[UR38][R8.64], R130 ;  /* 0x0000008208009985 */ /* 0x0005e2000c101b26 */
[-C--:B----4-:R-:W-:Y:S02]  /*d020*/  @!P2 LEA R14, P1, R198, R3.reuse, 0x2 ;  /* 0x00000003c60ea211 */ /* 0x090fe400078210ff */
[----:B0-----:R-:W-:Y:S01]  /*d030*/  @!P5 LEA R20, P0, R197, R3, 0x2 ;  /* 0x00000003c514d211 */ /* 0x001fe200078010ff */
        /* <DEDUP_REMOVED lines=13> */
.L_x_4077:
[----:B------:R-:W0:Y:S01]  /*d110*/  LDC.64 R8, c[0x0][0xd00] ;  /* 0x00034000ff087b82 */ /* 0x000e220000000a00 */
[----:B------:R-:W-:Y:S01]  /*d120*/  ULDC.64 UR6, c[0x0][0xd08] ;  /* 0x0003420000067ab9 */ /* 0x000fe20000000a00 */
[----:B------:R-:W-:Y:S01]  /*d130*/  IMAD.MOV.U32 R3, RZ, RZ, RZ ;  /* 0x000000ffff037224 */ /* 0x000fe200078e00ff */
[----:B------:R-:W-:-:S04]  /*d140*/  ISETP.NE.U32.AND P1, PT, RZ, UR6, PT ;  /* 0x00000006ff007c0c */ /* 0x000fc8000bf25070 */
[----:B------:R-:W-:Y:S01]  /*d150*/  ISETP.NE.AND.EX P1, PT, RZ, UR7, PT, P1 ;  /* 0x00000007ff007c0c */ /* 0x000fe2000bf25310 */
[----:B------:R-:W1:Y:S01]  /*d160*/  LDC.64 R4, c[0x0][0xd00] ;  /* 0x00034000ff047b82 */ /* 0x000e620000000a00 */
[----:B0-----:R-:W-:-:S04]  /*d170*/  ISETP.NE.U32.AND P0, PT, R8, RZ, PT ;  /* 0x000000ff0800720c */ /* 0x001fc80003f05070 */
[----:B------:R-:W-:Y:S01]  /*d180*/  ISETP.NE.AND.EX P0, PT, R9, RZ, PT, P0 ;  /* 0x000000ff0900720c */ /* 0x000fe20003f05300 */
[----:B-1----:R-:W-:-:S06]  /*d190*/  IMAD.WIDE R8, R187, 0x4, R4 ;  /* 0x00000004bb087825 */ /* 0x002fcc00078e0204 */
[C---:B------:R-:W-:Y:S01]  /*d1a0*/  @P1 LEA R4, P2, R187.reuse, UR6, 0x2 ;  /* 0x00000006bb041c11 */ /* 0x040fe2000f8410ff */
[----:B------:R-:W-:Y:S02]  /*d1b0*/  ULDC UR6, c[0x0][0xb88] ;  /* 0x0002e20000067ab9 */ /* 0x000fe40000000800 */
[----:B------:R-:W-:Y:S01]  /*d1c0*/  IMAD.U32 R0, RZ, RZ, UR6 ;  /* 0x00000006ff007e24 */ /* 0x000fe2000f8e00ff */
[----:B------:R-:W-:Y:S02]  /*d1d0*/  @P1 LEA.HI.X R5, R187, UR7, R195, 0x2, P2 ;  /* 0x00000007bb051c11 */ /* 0x000fe400090f14c3 */
[----:B------:R0:W5:Y:S04]  /*d1e0*/  @P0 LDG.E R3, desc[UR38][R8.64] ;  /* 0x0000002608030981 */ /* 0x000168000c1e1900 */
[----:B------:R0:W5:Y:S01]  /*d1f0*/  @P1 LDG.E R0, desc[UR38][R4.64] ;  /* 0x0000002604001981 */ /* 0x000162000c1e1900 */
[----:B------:R-:W-:Y:S01]  /*d200*/  ISETP.NE.AND P2, PT, R22, RZ, PT ;  /* 0x000000ff1600720c */ /* 0x000fe20003f45270 */
[----:B------:R-:W1:-:S12]  /*d210*/  S2R R7, SR_TID.X ;  /* 0x0000000000077919 */ /* 0x000e580000002100 */
[----:B------:R-:W2:Y:S01]  /*d220*/  @!P2 LDC R22, c[0x0][0xbd4] ;  /* 0x0002f500ff16ab82 */ /* 0x000ea20000000800 */
[----:B-1----:R-:W-:Y:S01]  /*d230*/  VIADD R28, R7, 0xffffff80 ;  /* 0xffffff80071c7836 */ /* 0x002fe20000000000 */
[----:B--2---:R-:W-:-:S04]  /*d240*/  ISETP.GT.AND P2, PT, R22, 0x1, PT ;  /* 0x000000011600780c */ /* 0x004fc80003f44270 */
[----:B------:R-:W-:Y:S01]  /*d250*/  ISETP.GT.AND P3, PT, R28, 0x3f, PT ;  /* 0x0000003f1c00780c */ /* 0x000fe20003f64270 */
[----:B0-----:R-:W-:-:S12]  /*d260*/  @P1 BRA `(.L_x_4086) ;  /* 0x0000000000101947 */ /* 0x001fd80003800000 */
[----:B------:R-:W-:Y:S05]  /*d270*/  @!P0 BRA `(.L_x_4086) ;  /* 0x00000000000c8947 */ /* 0x000fea0003800000 */
[----:B------:R-:W2:Y:S04]  /*d280*/  LDG.E R5, desc[UR38][R8.64] ;  /* 0x0000002608057981 */ /* 0x000ea8000c1e1900 */
[----:B-----5:R-:W2:Y:S02]  /*d290*/  LDG.E R0, desc[UR38][R8.64+0x4] ;  /* 0x0000042608007981 */ /* 0x020ea4000c1e1900 */
[----:B--2---:R-:W-:-:S07]  /*d2a0*/  IMAD.IADD R0, R0, 0x1, -R5 ;  /* 0x0000000100007824 */ /* 0x004fce00078e0a05 */
.L_x_4086:
[----:B------:R-:W-:Y:S01]  /*d2b0*/  BSSY B1, `(.L_x_4087) ;  /* 0x0000038000017945 */ /* 0x000fe20003800000 */
[----:B------:R-:W-:Y:S02]  /*d2c0*/  SEL R187, R187, RZ, !P0 ;  /* 0x000000ffbbbb7207 */ /* 0x000fe40004000000 */
[----:B------:R-:W-:Y:S02]  /*d2d0*/  SEL R195, R195, RZ, !P0 ;  /* 0x000000ffc3c37207 */ /* 0x000fe40004000000 */
[----:B-----5:R-:W-:Y:S01]  /*d2e0*/  SHF.R.S32.HI R24, RZ, 0x1f, R3 ;  /* 0x0000001fff187819 */ /* 0x020fe20000011403 */
[----:B------:R-:W-:Y:S06]  /*d2f0*/  @P3 BRA `(.L_x_4088) ;  /* 0x0000000000cc3947 */ /* 0x000fec0003800000 */
[----:B------:R-:W0:Y:S01]  /*d300*/  S2R R4, SR_TID.X ;  /* 0x0000000000047919 */ /* 0x000e220000002100 */
[----:B------:R-:W1:Y:S01]  /*d310*/  LDC R27, c[0x0][0xce8] ;  /* 0x00033a00ff1b7b82 */ /* 0x000e620000000800 */
[----:B------:R-:W-:-:S04]  /*d320*/  IMAD.U32 R5, RZ, RZ, UR42 ;  /* 0x0000002aff057e24 */ /* 0x000fc8000f8e00ff */
[----:B0-----:R-:W-:Y:S02]  /*d330*/  IMAD R4, R5, 0x40, R4 ;  /* 0x0000004005047824 */ /* 0x001fe400078e0204 */
[----:B-1----:R-:W-:Y:S02]  /*d340*/  IMAD R5, R0, R27, RZ ;  /* 0x0000001b00057224 */ /* 0x002fe400078e02ff */
        /* <DEDUP_REMOVED lines=14> */
[----:B------:R-:W-:-:S04]  /*d430*/  IMAD.WIDE.U32 R20, R12, R187, RZ ;  /* 0x000000bb0c147225 */ /* 0x000fc800078e00ff */
[----:B------:R-:W-:Y:S01]  /*d440*/  IMAD R13, R12, R195, R13 ;  /* 0x000000c30c0d7224 */ /* 0x000fe200078e020d */
[----:B------:R1:W5:Y:S01]  /*d450*/  LDC.64 R14, c[0x0][R18+0x228] ;  /* 0x00008a00120e7b82 */ /* 0x0003620000000a00 */
[----:B--2---:R-:W-:-:S07]  /*d460*/  @P1 IMAD.HI.U32 R7, R26, R7, RZ ;  /* 0x000000071a071227 */ /* 0x004fce00078e00ff */
[----:B------:R1:W2:Y:S01]  /*d470*/  LDC.64 R8, c[0x0][R18+0x210] ;  /* 0x0000840012087b82 */ /* 0x0002a20000000a00 */
[-C--:B---3--:R-:W-:Y:S02]  /*d480*/  IMAD R25, R11, R188.reuse, RZ ;  /* 0x000000bc0b197224 */ /* 0x088fe400078e02ff */
[----:B------:R-:W-:-:S04]  /*d490*/  IMAD.WIDE.U32 R10, R10, R188, RZ ;  /* 0x000000bc0a0a7225 */ /* 0x000fc800078e00ff */
[----:B------:R-:W-:Y:S01]  /*d4a0*/  IMAD.IADD R25, R11, 0x1, R25 ;  /* 0x000000010b197824 */ /* 0x000fe200078e0219 */
[----:B----4-:R-:W-:Y:S01]  /*d4b0*/  @P1 SHF.R.U32.HI R23, RZ, R22, R7 ;  /* 0x00000016ff171219 */ /* 0x010fe20000011607 */
[----:B0-----:R-:W0:Y:S01]  /*d4c0*/  @!P0 LDC R4, c[0x0][0xc50] ;  /* 0x00031400ff048b82 */ /* 0x001e220000000800 */
[----:B------:R-:W-:Y:S02]  /*d4d0*/  SEL R7, R194, RZ, P0 ;  /* 0x000000ffc2077207 */ /* 0x000fe40000000000 */
[----:B------:R-:W-:Y:S01]  /*d4e0*/  IADD3 R12, P1, P3, R20, R10, R3 ;  /* 0x0000000a140c7210 */ /* 0x000fe20007b3e003 */
[----:B------:R-:W-:Y:S02]  /*d4f0*/  IMAD.IADD R20, R21, 0x1, R13 ;  /* 0x0000000115147824 */ /* 0x000fe400078e020d */
[----:B-1----:R-:W-:Y:S02]  /*d500*/  IMAD.MOV R18, RZ, RZ, -R23 ;  /* 0x000000ffff127224 */ /* 0x002fe400078e0a17 */
[----:B-----5:R-:W-:Y:S01]  /*d510*/  IMAD.WIDE.U32 R10, R14, R7, RZ ;  /* 0x000000070e0a7225 */ /* 0x020fe200078e00ff */
[----:B------:R-:W1:Y:S01]  /*d520*/  @!P0 LDC R5, c[0x0][0xc54] ;  /* 0x00031500ff058b82 */ /* 0x000e620000000800 */
[----:B------:R-:W-:-:S02]  /*d530*/  IADD3.X R14, R20, R25, R24, P1, P3 ;  /* 0x00000019140e7210 */ /* 0x000fc40000fe6418 */
[----:B------:R-:W-:Y:S01]  /*d540*/  IMAD R13, R15, R7, RZ ;  /* 0x000000070f0d7224 */ /* 0x000fe200078e02ff */
[----:B------:R-:W-:Y:S01]  /*d550*/  IADD3 R10, P0, P1, R23, R12, R10 ;  /* 0x0000000c170a7210 */ /* 0x000fe2000791e00a */
[----:B------:R-:W-:Y:S01]  /*d560*/  IMAD R7, R27, R18, R26 ;  /* 0x000000121b077224 */ /* 0x000fe200078e021a */
[----:B------:R-:W-:Y:S01]  /*d570*/  SHF.R.S32.HI R23, RZ, 0x1f, R23 ;  /* 0x0000001fff177819 */ /* 0x000fe20000011417 */
[----:B------:R-:W-:Y:S02]  /*d580*/  IMAD.IADD R13, R11, 0x1, R13 ;  /* 0x000000010b0d7824 */ /* 0x000fe400078e020d */
[----:B--2---:R-:W-:-:S03]  /*d590*/  IMAD R9, R9, R7, RZ ;  /* 0x0000000709097224 */ /* 0x004fc600078e02ff */
[----:B------:R-:W-:Y:S02]  /*d5a0*/  IADD3.X R11, R23, R14, R13, P0, P1 ;  /* 0x0000000e170b7210 */ /* 0x000fe400007e240d */
[----:B------:R-:W-:-:S05]  /*d5b0*/  SHF.R.S32.HI R13, RZ, 0x1f, R7 ;  /* 0x0000001fff0d7819 */ /* 0x000fca0000011407 */
[C---:B------:R-:W-:Y:S02]  /*d5c0*/  IMAD R13, R8.reuse, R13, R9 ;  /* 0x0000000d080d7224 */ /* 0x040fe400078e0209 */
[----:B------:R-:W-:-:S04]  /*d5d0*/  IMAD.WIDE.U32 R8, R8, R7, R10 ;  /* 0x0000000708087225 */ /* 0x000fc800078e000a */
[----:B------:R-:W-:Y:S01]  /*d5e0*/  IMAD.IADD R7, R9, 0x1, R13 ;  /* 0x0000000109077824 */ /* 0x000fe200078e020d */
[----:B0-----:R-:W-:-:S04]  /*d5f0*/  LEA R4, P0, R8, R4, 0x2 ;  /* 0x0000000408047211 */ /* 0x001fc800078010ff */
[----:B-1----:R-:W-:Y:S01]  /*d600*/  LEA.HI.X R5, R8, R5, R7, 0x2, P0 ;  /* 0x0000000508057211 */ /* 0x002fe200000f1407 */
[----:B------:R-:W-:-:S05]  /*d610*/  IMAD.MOV.U32 R7, RZ, RZ, -0x800000 ;  /* 0xff800000ff077424 */ /* 0x000fca00078e00ff */
[----:B------:R0:W-:Y:S03]  /*d620*/  STG.E desc[UR38][R4.64], R7 ;  /* 0x0000000704007986 */ /* 0x0001e6000c101926 */
.L_x_4088:
[----:B------:R-:W-:Y:S05]  /*d630*/  BSYNC B1 ;  /* 0x0000000000017941 */ /* 0x000fea0003800000 */
.L_x_4087:
[----:B------:R-:W-:Y:S05]  /*d640*/  @P2 BRA `(.L_x_4083) ;  /* 0x0000000800742947 */ /* 0x000fea0003800000 */
[----:B------:R-:W1:Y:S01]  /*d650*/  LDC R11, c[0x0][0xce8] ;  /* 0x00033a00ff0b7b82 */ /* 0x000e620000000800 */
[----:B------:R-:W-:Y:S01]  /*d660*/  ULDC.64 UR6, c[0x0][0xba0] ;  /* 0x0002e80000067ab9 */ /* 0x000fe20000000a00 */
[----:B0-----:R-:W-:Y:S01]  /*d670*/  SHF.R.S32.HI R7, RZ, 0x1f, R28 ;  /* 0x0000001fff077819 */ /* 0x001fe2000001141c */
[----:B------:R-:W-:Y:S01]  /*d680*/  IMAD R8, R24, UR6, RZ ;  /* 0x0000000618087c24 */ /* 0x000fe2000f8e02ff */
[----:B------:R-:W-:Y:S01]  /*d690*/  ULDC UR8, c[0x0][0xbc8] ;  /* 0x0002f20000087ab9 */ /* 0x000fe20000000800 */
[----:B------:R-:W-:Y:S01]  /*d6a0*/  IMAD.WIDE.U32 R4, R3, UR6, RZ ;  /* 0x0000000603047c25 */ /* 0x000fe2000f8e00ff */
[----:B------:R-:W-:Y:S01]  /*d6b0*/  ISETP.GE.AND P2, PT, R193, UR8, PT ;  /* 0x00000008c1007c0c */ /* 0x000fe2000bf46270 */
[----:B------:R-:W-:Y:S01]  /*d6c0*/  BSSY B1, `(.L_x_4089) ;  /* 0x0000071000017945 */ /* 0x000fe20003800000 */
[----:B------:R-:W-:Y:S01]  /*d6d0*/  ISETP.GE.AND P1, PT, R192, UR8, PT ;  /* 0x00000008c0007c0c */ /* 0x000fe2000bf26270 */
[----:B------:R-:W-:Y:S01]  /*d6e0*/  IMAD R3, R3, UR7, R8 ;  /* 0x0000000703037c24 */ /* 0x000fe2000f8e0208 */
[----:B------:R-:W-:Y:S01]  /*d6f0*/  LEA.HI R8, R7, R28, RZ, 0x3 ;  /* 0x0000001c07087211 */ /* 0x000fe200078f18ff */
[----:B------:R-:W-:Y:S01]  /*d700*/  ULDC.64 UR6, c[0x0][0xbe8] ;  /* 0x0002fa0000067ab9 */ /* 0x000fe20000000a00 */
[----:B------:R-:W-:Y:S01]  /*d710*/  IMAD.U32 R10, RZ, RZ, UR42 ;  /* 0x0000002aff0a7e24 */ /* 0x000fe2000f8e00ff */
[----:B------:R-:W-:Y:S01]  /*d720*/  SEL R13, RZ, 0xffffffff, P2 ;  /* 0xffffffffff0d7807 */ /* 0x000fe20001000000 */
[----:B------:R-:W-:Y:S01]  /*d730*/  IMAD.IADD R5, R5, 0x1, R3 ;  /* 0x0000000105057824 */ /* 0x000fe200078e0203 */
[----:B------:R-:W-:-:S02]  /*d740*/  LOP3.LUT R3, R8, 0xfffffff8, RZ, 0xc0, !PT ;  /* 0xfffffff808037812 */ /* 0x000fc400078ec0ff */
[----:B------:R-:W-:Y:S01]  /*d750*/  SHF.R.S32.HI R24, RZ, 0x3, R8 ;  /* 0x00000003ff187819 */ /* 0x000fe20000011408 */
[----:B------:R-:W-:Y:S01]  /*d760*/  IMAD.WIDE.U32 R4, R188, UR6, R4 ;  /* 0x00000006bc047c25 */ /* 0x000fe2000f8e0004 */
[----:B------:R-:W-:Y:S02]  /*d770*/  ISETP.GE.AND P3, PT, R2, UR8, PT ;  /* 0x0000000802007c0c */ /* 0x000fe4000bf66270 */
[----:B------:R-:W-:Y:S01]  /*d780*/  SHF.R.S32.HI R25, RZ, 0x1f, R228 ;  /* 0x0000001fff197819 */ /* 0x000fe200000114e4 */
[----:B------:R-:W-:Y:S01]  /*d790*/  IMAD.IADD R3, R28, 0x1, -R3 ;  /* 0x000000011c037824 */ /* 0x000fe200078e0a03 */
[----:B------:R-:W-:Y:S01]  /*d7a0*/  SEL R12, RZ, 0x1, P3 ;  /* 0x00000001ff0c7807 */ /* 0x000fe20001800000 */
[----:B------:R-:W-:Y:S01]  /*d7b0*/  IMAD R5, R188, UR7, R5 ;  /* 0x00000007bc057c24 */ /* 0x000fe2000f8e0205 */
[----:B-1----:R-:W-:Y:S01]  /*d7c0*/  ISETP.NE.AND P0, PT, R11, 0x1, PT ;  /* 0x000000010b00780c */ /* 0x002fe20003f05270 */
[----:B------:R-:W-:Y:S01]  /*d7d0*/  IMAD R3, R3, 0x20, R24 ;  /* 0x0000002003037824 */ /* 0x000fe200078e0218 */
[----:B------:R-:W-:Y:S01]  /*d7e0*/  ULDC.64 UR6, c[0x0][0xbf0] ;  /* 0x0002fc0000067ab9 */ /* 0x000fe20000000a00 */
[----:B------:R-:W-:Y:S01]  /*d7f0*/  IMAD.SHL.U32 R15, R13, 0x2, RZ ;  /* 0x000000020d0f7824 */ /* 0x000fe200078e00ff */
[----:B------:R-:W-:Y:S01]  /*d800*/  SEL R13, RZ, 0xffffffff, P1 ;  /* 0xffffffffff0d7807 */ /* 0x000fe20000800000 */
[----:B------:R-:W-:Y:S01]  /*d810*/  IMAD R10, R10, 0x40, R3 ;  /* 0x000000400a0a7824 */ /* 0x000fe200078e0203 */
[----:B------:R-:W-:Y:S01]  /*d820*/  ISETP.GE.AND P1, PT, R228, UR8, PT ;  /* 0x00000008e4007c0c */ /* 0x000fe2000bf26270 */
[----:B------:R-:W-:Y:S01]  /*d830*/  IMAD R3, R195, UR6, RZ ;  /* 0x00000006c3037c24 */ /* 0x000fe2000f8e02ff */
[----:B------:R-:W-:Y:S01]  /*d840*/  LOP3.LUT R12, R15, 0x2, R12, 0xe2, !PT ;  /* 0x000000020f0c7812 */ /* 0x000fe200078ee20c */
[----:B------:R-:W-:Y:S01]  /*d850*/  IMAD.WIDE.U32 R4, R187, UR6, R4 ;  /* 0x00000006bb047c25 */ /* 0x000fe2000f8e0004 */
[----:B------:R-:W-:-:S02]  /*d860*/  SHF.R.S32.HI R26, RZ, 0x1f, R191 ;  /* 0x0000001fff1a7819 */ /* 0x000fc400000114bf */
[----:B------:R-:W-:Y:S01]  /*d870*/  SHF.R.S32.HI R27, RZ, 0x1f, R189 ;  /* 0x0000001fff1b7819 */ /* 0x000fe200000114bd */
[----:B------:R-:W0:Y:S01]  /*d880*/  @P0 LDC R7, c[0x0][0xcec] ;  /* 0x00033b00ff070b82 */ /* 0x000e220000000800 */
[----:B------:R-:W-:Y:S01]  /*d890*/  IMAD R9, R187, UR7, R3 ;  /* 0x00000007bb097c24 */ /* 0x000fe2000f8e0203 */
[----:B------:R-:W-:Y:S01]  /*d8a0*/  ULDC.64 UR6, c[0x0][0xbe0] ;  /* 0x0002f80000067ab9 */ /* 0x000fe20000000a00 */
[----:B------:R-:W-:Y:S01]  /*d8b0*/  IMAD.MOV.U32 R3, RZ, RZ, R10 ;  /* 0x000000ffff037224 */ /* 0x000fe200078e000a */
[----:B------:R-:W-:Y:S01]  /*d8c0*/  SHF.R.S32.HI R28, RZ, 0x1f, R229 ;  /* 0x0000001fff1c7819 */ /* 0x000fe200000114e5 */
[----:B------:R-:W-:Y:S01]  /*d8d0*/  IMAD.SHL.U32 R13, R13, 0x4, RZ ;  /* 0x000000040d0d7824 */ /* 0x000fe200078e00ff */
[----:B------:R-:W-:Y:S01]  /*d8e0*/  SHF.R.S32.HI R29, RZ, 0x1f, R190 ;  /* 0x0000001fff1d7819 */ /* 0x000fe200000114be */
[----:B------:R-:W-:Y:S01]  /*d8f0*/  IMAD.IADD R5, R5, 0x1, R9 ;  /* 0x0000000105057824 */ /* 0x000fe200078e0209 */
[----:B------:R-:W1:Y:S01]  /*d900*/  @P0 LDC R8, c[0x0][0xcf0] ;  /* 0x00033c00ff080b82 */ /* 0x000e620000000800 */
[----:B------:R-:W-:Y:S01]  /*d910*/  IMAD R23, R0, R11, RZ ;  /* 0x0000000b00177224 */ /* 0x000fe200078e02ff */
[----:B------:R-:W-:-:S02]  /*d920*/  LOP3.LUT R12, R13, 0x4, R12, 0xe2, !PT ;  /* 0x000000040d0c7812 */ /* 0x000fc400078ee20c */
[----:B------:R-:W-:Y:S02]  /*d930*/  SHF.R.S32.HI R31, RZ, 0x1f, R192 ;  /* 0x0000001fff1f7819 */ /* 0x000fe400000114c0 */
[----:B------:R-:W-:Y:S01]  /*d940*/  SHF.R.S32.HI R30, RZ, 0x1f, R193 ;  /* 0x0000001fff1e7819 */ /* 0x000fe200000114c1 */
[----:B0-----:R-:W-:-:S05]  /*d950*/  @P0 IMAD.HI.U32 R7, R10, R7, RZ ;  /* 0x000000070a070227 */ /* 0x001fca00078e00ff */
[----:B-1----:R-:W-:Y:S02]  /*d960*/  @P0 SHF.R.U32.HI R3, RZ, R8, R7 ;  /* 0x00000008ff030219 */ /* 0x002fe40000011607 */
[----:B------:R-:W-:Y:S02]  /*d970*/  ISETP.GE.AND P0, PT, R191, UR8, PT ;  /* 0x00000008bf007c0c */ /* 0x000fe4000bf06270 */
[--C-:B------:R-:W-:Y:S01]  /*d980*/  SHF.R.S32.HI R7, RZ, 0x1f, R3.reuse ;  /* 0x0000001fff077819 */ /* 0x100fe20000011403 */
[----:B------:R-:W-:Y:S01]  /*d990*/  IMAD.MOV R9, RZ, RZ, -R3 ;  /* 0x000000ffff097224 */ /* 0x000fe200078e0a03 */
[----:B------:R-:W-:Y:S01]  /*d9a0*/  SEL R13, RZ, 0xffffffff, P0 ;  /* 0xffffffffff0d7807 */ /* 0x000fe20000000000 */
[----:B------:R-:W-:Y:S01]  /*d9b0*/  IMAD.WIDE.U32 R4, R3, UR6, R4 ;  /* 0x0000000603047c25 */ /* 0x000fe2000f8e0004 */
[----:B------:R-:W-:-:S03]  /*d9c0*/  ISETP.GE.AND P0, PT, R190, UR8, PT ;  /* 0x00000008be007c0c */ /* 0x000fc6000bf06270 */
[----:B------:R-:W-:Y:S02]  /*d9d0*/  IMAD R8, R7, UR6, RZ ;  /* 0x0000000607087c24 */ /* 0x000fe4000f8e02ff */
[----:B------:R-:W-:Y:S02]  /*d9e0*/  IMAD R7, R11, R9, R10 ;  /* 0x000000090b077224 */ /* 0x000fe400078e020a */
[----:B------:R-:W-:Y:S01]  /*d9f0*/  IMAD R9, R3, UR7, R8 ;  /* 0x0000000703097c24 */ /* 0x000fe2000f8e0208 */
[----:B------:R-:W-:Y:S01]  /*da00*/  SEL R8, RZ, 0xffffffff, P0 ;  /* 0xffffffffff087807 */ /* 0x000fe20000000000 */
[----:B------:R-:W-:Y:S01]  /*da10*/  IMAD.SHL.U32 R13, R13, 0x8, RZ ;  /* 0x000000080d0d7824 */ /* 0x000fe200078e00ff */
[----:B------:R-:W-:Y:S01]  /*da20*/  ISETP.GE.AND P0, PT, R189, UR8, PT ;  /* 0x00000008bd007c0c */ /* 0x000fe2000bf06270 */
[----:B------:R-:W-:Y:S01]  /*da30*/  IMAD.IADD R5, R5, 0x1, R9 ;  /* 0x0000000105057824 */ /* 0x000fe200078e0209 */
[----:B------:R-:W-:Y:S01]  /*da40*/  SHF.R.S32.HI R3, RZ, 0x1f, R7 ;  /* 0x0000001fff037819 */ /* 0x000fe20000011407 */
[----:B------:R-:W-:Y:S01]  /*da50*/  ULDC.64 UR6, c[0x0][0xbd8] ;  /* 0x0002f60000067ab9 */ /* 0x000fe20000000a00 */
[----:B------:R-:W-:Y:S01]  /*da60*/  LOP3.LUT R12, R13, 0x8, R12, 0xe2, !PT ;  /* 0x000000080d0c7812 */ /* 0x000fe200078ee20c */
[----:B------:R-:W-:Y:S01]  /*da70*/  IMAD.SHL.U32 R13, R8, 0x10, RZ ;  /* 0x00000010080d7824 */ /* 0x000fe200078e00ff */
[----:B------:R-:W-:Y:S01]  /*da80*/  SEL R9, RZ, 0xffffffff, P0 ;  /* 0xffffffffff097807 */ /* 0x000fe20000000000 */
[----:B------:R-:W-:Y:S01]  /*da90*/  IMAD R8, R3, UR6, RZ ;  /* 0x0000000603087c24 */ /* 0x000fe2000f8e02ff */
[----:B------:R-:W-:Y:S01]  /*daa0*/  ISETP.GE.AND P0, PT, R229, UR8, PT ;  /* 0x00000008e5007c0c */ /* 0x000fe2000bf06270 */
[----:B------:R-:W-:Y:S01]  /*dab0*/  IMAD.WIDE.U32 R4, R7, UR6, R4 ;  /* 0x0000000607047c25 */ /* 0x000fe2000f8e0004 */
[----:B------:R-:W-:-:S03]  /*dac0*/  LOP3.LUT R12, R13, 0x10, R12, 0xe2, !PT ;  /* 0x000000100d0c7812 */ /* 0x000fc600078ee20c */
[----:B------:R-:W-:Y:S02]  /*dad0*/  IMAD.SHL.U32 R9, R9, 0x20, RZ ;  /* 0x0000002009097824 */ /* 0x000fe400078e00ff */
[----:B------:R-:W-:Y:S01]  /*dae0*/  IMAD R3, R7, UR7, R8 ;  /* 0x0000000707037c24 */ /* 0x000fe2000f8e0208 */
[----:B------:R-:W-:Y:S01]  /*daf0*/  ULDC.64 UR6, c[0x0][0xb80] ;  /* 0x0002e00000067ab9 */ /* 0x000fe20000000a00 */
[----:B------:R-:W-:Y:S01]  /*db00*/  IMAD.U32 R13, RZ, RZ, UR42 ;  /* 0x0000002aff0d7e24 */ /* 0x000fe2000f8e00ff */
[----:B------:R-:W-:Y:S01]  /*db10*/  LOP3.LUT R12, R9, 0x20, R12, 0xe2, !PT ;  /* 0x00000020090c7812 */ /* 0x000fe200078ee20c */
[----:B------:R-:W-:Y:S01]  /*db20*/  IMAD.IADD R3, R5, 0x1, R3 ;  /* 0x0000000105037824 */ /* 0x000fe200078e0203 */
[----:B------:R-:W-:Y:S01]  /*db30*/  SEL R9, RZ, 0x40, P0 ;  /* 0x00000040ff097807 */ /* 0x000fe20000000000 */
[----:B------:R-:W-:Y:S01]  /*db40*/  IMAD R24, R13, 0x40, R24 ;  /* 0x000000400d187824 */ /* 0x000fe200078e0218 */
[----:B------:R-:W-:Y:S02]  /*db50*/  LEA R7, P0, R4, UR6, 0x1 ;  /* 0x0000000604077c11 */ /* 0x000fe4000f8008ff */
[----:B------:R-:W-:-:S02]  /*db60*/  LOP3.LUT R18, R12, R9, RZ, 0xfc, !PT ;  /* 0x000000090c127212 */ /* 0x000fc400078efcff */
[----:B------:R-:W-:Y:S01]  /*db70*/  LEA.HI.X R3, R4, UR7, R3, 0x1, P0 ;  /* 0x0000000704037c11 */ /* 0x000fe200080f0c03 */
[----:B------:R0:W1:Y:S01]  /*db80*/  SHFL.IDX PT, R8, R7, RZ, 0x181f ;  /* 0x00181fff07087589 */ /* 0x00006200000e0000 */
[----:B------:R-:W-:Y:S02]  /*db90*/  ISETP.GE.AND P0, PT, R24, R23, PT ;  /* 0x000000171800720c */ /* 0x000fe40003f06270 */
[----:B------:R-:W-:Y:S01]  /*dba0*/  SEL R5, RZ, 0x80, P1 ;  /* 0x00000080ff057807 */ /* 0x000fe20000800000 */
[----:B------:R0:W2:Y:S03]  /*dbb0*/  SHFL.IDX PT, R9, R3, RZ, 0x181f ;  /* 0x00181fff03097589 */ /* 0x0000a600000e0000 */
[----:B------:R-:W-:-:S07]  /*dbc0*/  LOP3.LUT R22, R18, R5, RZ, 0xfc, !PT ;  /* 0x0000000512167212 */ /* 0x000fce00078efcff */
[----:B0-----:R-:W-:Y:S05]  /*dbd0*/  @P0 BRA `(.L_x_4090) ;  /* 0x00000000007c0947 */ /* 0x001fea0003800000 */
[----:B------:R-:W-:Y:S02]  /*dbe0*/  ISETP.GE.AND P2, PT, R193, UR8, PT ;  /* 0x00000008c1007c0c */ /* 0x000fe4000bf46270 */
[----:B------:R-:W-:Y:S02]  /*dbf0*/  ISETP.GE.AND P1, PT, R2, UR8, PT ;  /* 0x0000000802007c0c */ /* 0x000fe4000bf26270 */
[----:B------:R-:W-:Y:S02]  /*dc00*/  ISETP.GE.AND P5, PT, R192, UR8, PT ;  /* 0x00000008c0007c0c */ /* 0x000fe4000bfa6270 */
[----:B------:R-:W-:-:S07]  /*dc10*/  ISETP.GE.AND P3, PT, R191, UR8, PT ;  /* 0x00000008bf007c0c */ /* 0x000fce000bf66270 */
[CC--:B-1----:R-:W-:Y:S02]  /*dc20*/  @!P2 LEA R10, P0, R193.reuse, R8.reuse, 0x1 ;  /* 0x00000008c10aa211 */ /* 0x0c2fe400078008ff */
        /* <DEDUP_REMOVED lines=26> */
.L_x_4090:
[----:B------:R-:W-:Y:S05]  /*ddd0*/  BSYNC B1 ;  /* 0x0000000000017941 */ /* 0x000fea0003800000 */
.L_x_4089:
        /* <DEDUP_REMOVED lines=20> */
[-C--:B------:R-:W-:Y:S02]  /*df20*/  @!P2 LEA R20, P6, R190, R8.reuse, 0x1 ;  /* 0x00000008be14a211 */ /* 0x080fe400078c08ff */
        /* <DEDUP_REMOVED lines=15> */
.L_x_4083:
[----:B------:R-:W-:Y:S05]  /*e020*/  BSYNC B0 ;  /* 0x0000000000007941 */ /* 0x000fea0003800000 */
.L_x_4076:
[----:B------:R-:W-:Y:S02]  /*e030*/  ULDC UR6, c[0x0][0xd3c] ;  /* 0x00034f0000067ab9 */ /* 0x000fe40000000800 */
[----:B------:R-:W-:-:S06]  /*e040*/  UISETP.GE.AND UP0, UPT, UR5, UR6, UPT ;  /* 0x000000060500728c */ /* 0x000fcc000bf06270 */
[----:B------:R-:W-:-:S13]  /*e050*/  PLOP3.LUT P0, PT, PT, PT, UP0, 0x80, 0x0 ;  /* 0x000000000000781c */ /* 0x000fda0003f0f008 */
[----:B------:R-:W-:Y:S05]  /*e060*/  @!P0 BRA `(.L_x_4091) ;  /* 0xffffff3000dc8947 */ /* 0x000fea000383ffff */
[----:B------:R-:W-:Y:S05]  /*e070*/  EXIT ;  /* 0x000000000000794d */ /* 0x000fea0003800000 */
.L_x_4046:
[----:B------:R-:W-:-:S08]  /*e080*/  NOP ;  /* 0x0000000000007918 */ /* 0x000fd00000000000 */
[----:B------:R-:W0:-:S00]  /*e090*/  USETMAXREG.DEALLOC.CTAPOOL 0x18 ;  /* 0x00000018000079c8 */ /* 0x000e0000080e0500 */
        /* <DEDUP_REMOVED lines=16> */
.L_x_4092:
        /* <DEDUP_REMOVED lines=43> */
.L_x_4096:
        /* <DEDUP_REMOVED lines=38> */
.L_x_4094:
        /* <DEDUP_REMOVED lines=20> */
.L_x_4097:
        /* <DEDUP_REMOVED lines=54> */
.L_x_4095:
[----:B------:R-:W-:Y:S01]  /*eb50*/  IMAD.U32 R2, RZ, RZ, UR6 ;  /* 0x00000006ff027e24 */ /* 0x000fe2000f8e00ff */
[----:B------:R1:W-:Y:S04]  /*eb60*/  STL [R1+0x4], RZ ;  /* 0x000004ff01007387 */ /* 0x0003e80000100800 */
[----:B------:R1:W-:Y:S04]  /*eb70*/  STL [R1+0x8], RZ ;  /* 0x000008ff01007387 */ /* 0x0003e80000100800 */
[----:B------:R1:W-:Y:S02]  /*eb80*/  STL [R1], R2 ;  /* 0x0000000201007387 */ /* 0x0003e40000100800 */
.L_x_4098:
        /* <DEDUP_REMOVED lines=10> */
.L_x_4093:
[----:B0-----:R-:W3:Y:S01]  /*ec30*/  LDL R0, [R1+0xc] ;  /* 0x00000c0001007983 */ /* 0x001ee20000100800 */
[----:B------:R-:W-:-:S03]  /*ec40*/  ULDC UR4, c[0x0][0xd3c] ;  /* 0x00034f0000047ab9 */ /* 0x000fc60000000800 */
[----:B------:R0:W-:Y:S01]  /*ec50*/  STL [R1+0x10], RZ ;  /* 0x000010ff01007387 */ /* 0x0001e20000100800 */
[----:B---3--:R-:W-:Y:S01]  /*ec60*/  ISETP.GE.AND P0, PT, R0, UR4, PT ;  /* 0x0000000400007c0c */ /* 0x008fe2000bf06270 */
[----:B------:R-:W-:-:S05]  /*ec70*/  IMAD.MOV.U32 R0, RZ, RZ, 0x1 ;  /* 0x00000001ff007424 */ /* 0x000fca00078e00ff */
[----:B------:R0:W-:Y:S04]  /*ec80*/  STL [R1+0x18], R0 ;  /* 0x0000180001007387 */ /* 0x0001e80000100800 */
[----:B------:R0:W-:Y:S03]  /*ec90*/  STL [R1+0x64], RZ ;  /* 0x000064ff01007387 */ /* 0x0001e60000100800 */
[----:B------:R-:W-:Y:S05]  /*eca0*/  @P0 BRA `(.L_x_4099) ;  /* 0x0000007000bc0947 */ /* 0x000fea0003800000 */
[----:B------:R-:W3:Y:S01]  /*ecb0*/  S2UR UR5, SR_CgaCtaId ;  /* 0x00000000000579c3 */ /* 0x000ee20000008800 */
[C---:B0-----:R-:W-:Y:S01]  /*ecc0*/  IMAD.SHL.U32 R0, R6.reuse, 0x8, RZ ;  /* 0x0000000806007824 */ /* 0x041fe200078e00ff */
[----:B------:R-:W-:Y:S01]  /*ecd0*/  LOP3.LUT R4, R6, 0x7f, RZ, 0xc0, !PT ;  /* 0x0000007f06047812 */ /* 0x000fe200078ec0ff */
[----:B------:R-:W-:Y:S01]  /*ece0*/  UMOV UR4, 0x400 ;  /* 0x0000040000047882 */ /* 0x000fe20000000000 */
[----:B------:R-:W-:Y:S01]  /*ecf0*/  BSSY B8, `(.L_x_4099) ;  /* 0x000072a000087945 */ /* 0x000fe20003800000 */
[----:B------:R-:W-:Y:S01]  /*ed00*/  ULDC UR36, c[0x0][0xc] ;  /* 0x0000030000247ab9 */ /* 0x000fe20000000800 */
[----:B------:R-:W-:Y:S01]  /*ed10*/  LOP3.LUT R3, R0, 0x1f8, RZ, 0xc0, !PT ;  /* 0x000001f800037812 */ /* 0x000fe200078ec0ff */
[----:B-1----:R-:W-:Y:S01]  /*ed20*/  IMAD.SHL.U32 R2, R4, 0x8, RZ ;  /* 0x0000000804027824 */ /* 0x002fe200078e00ff */
[----:B------:R-:W-:Y:S01]  /*ed30*/  LOP3.LUT R0, R0, 0x38, RZ, 0xc0, !PT ;  /* 0x0000003800007812 */ /* 0x000fe200078ec0ff */
[----:B------:R-:W-:Y:S01]  /*ed40*/  ULDC.64 UR40, c[0x0][0x198] ;  /* 0x0000660000287ab9 */ /* 0x000fe20000000a00 */
[----:B------:R-:W-:Y:S01]  /*ed50*/  LOP3.LUT R3, R3, 0x38, R6, 0x78, !PT ;  /* 0x0000003803037812 */ /* 0x000fe200078e7806 */
[----:B------:R-:W-:-:S03]  /*ed60*/  IMAD.SHL.U32 R6, R6, 0x10, RZ ;  /* 0x0000001006067824 */ /* 0x000fc600078e00ff */
[----:B------:R-:W-:Y:S02]  /*ed70*/  LOP3.LUT R3, R3, 0x200, R2, 0xf8, !PT ;  /* 0x0000020003037812 */ /* 0x000fe400078ef802 */
[----:B------:R-:W-:-:S04]  /*ed80*/  SHF.R.U32.HI R2, RZ, 0x3, R4 ;  /* 0x00000003ff027819 */ /* 0x000fc80000011604 */
[----:B------:R-:W-:Y:S01]  /*ed90*/  LOP3.LUT R4, R2, 0x70, R6, 0xf8, !PT ;  /* 0x0000007002047812 */ /* 0x000fe200078ef806 */
[----:B------:R-:W-:Y:S01]  /*eda0*/  IMAD.MOV.U32 R2, RZ, RZ, 0x1 ;  /* 0x00000001ff027424 */ /* 0x000fe200078e00ff */
[C---:B------:R-:W-:Y:S01]  /*edb0*/  LOP3.LUT R4, R0.reuse, 0x40, RZ, 0xfc, !PT ;  /* 0x0000004000047812 */ /* 0x040fe200078efcff */
[----:B---3--:R-:W-:Y:S01]  /*edc0*/  ULEA UR4, UR5, UR4, 0x18 ;  /* 0x0000000405047291 */ /* 0x008fe2000f8ec03f */
[----:B------:R-:W-:-:S05]  /*edd0*/  LOP3.LUT R4, R0, 0x100, RZ, 0xfc, !PT ;  /* 0x0000010000047812 */ /* 0x000fca00078efcff */
[----:B------:R-:W-:-:S04]  /*ede0*/  IMAD.U32 R18, RZ, RZ, UR4 ;  /* 0x00000004ff127e24 */ /* 0x000fc8000f8e00ff */
[----:B------:R-:W-:-:S05]  /*edf0*/  IMAD R3, R3, 0x2, R18 ;  /* 0x0000000203037824 */ /* 0x000fca00078e0212 */
[----:B------:R0:W-:Y:S04]  /*ee00*/  STL [R1+0x14], R3 ;  /* 0x0000140301007387 */ /* 0x0001e80000100800 */
[----:B------:R-:W-:Y:S04]  /*ee10*/  STL [R1+0x64], RZ ;  /* 0x000064ff01007387 */ /* 0x000fe80000100800 */
[----:B------:R1:W-:Y:S01]  /*ee20*/  STL [R1+0x18], R2 ;  /* 0x0000180201007387 */ /* 0x0003e20000100800 */
[----:B0-----:R-:W-:-:S03]  /*ee30*/  LOP3.LUT R3, R0, 0x80, RZ, 0xfc, !PT ;  /* 0x0000008000037812 */ /* 0x001fc600078efcff */
[----:B------:R0:W-:Y:S01]  /*ee40*/  STL [R1+0x10], RZ ;  /* 0x000010ff01007387 */ /* 0x0001e20000100800 */
[C---:B------:R-:W-:Y:S02]  /*ee50*/  LOP3.LUT R3, R0.reuse, 0x140, RZ, 0xfc, !PT ;  /* 0x0000014000037812 */ /* 0x040fe400078efcff */
[C---:B-1----:R-:W-:Y:S02]  /*ee60*/  LOP3.LUT R2, R0.reuse, 0xc0, RZ, 0xfc, !PT ;  /* 0x000000c000027812 */ /* 0x042fe400078efcff */
[C---:B------:R-:W-:Y:S02]  /*ee70*/  LOP3.LUT R2, R0.reuse, 0x180, RZ, 0xfc, !PT ;  /* 0x0000018000027812 */ /* 0x040fe400078efcff */
[----:B0-----:R-:W-:-:S07]  /*ee80*/  LOP3.LUT R0, R0, 0x1c0, RZ, 0xfc, !PT ;  /* 0x000001c000007812 */ /* 0x001fce00078efcff */
.L_x_4223:
[----:B---3--:R-:W3:Y:S01]  /*ee90*/  LDL R0, [R1+0xc] ;  /* 0x00000c0001007983 */ /* 0x008ee20000100800 */
[----:B-1----:R-:W3:Y:S01]  /*eea0*/  LDC.64 R2, c[0x0][0xd88] ;  /* 0x00036200ff027b82 */ /* 0x002ee20000000a00 */
[----:B------:R-:W-:Y:S05]  /*eeb0*/  YIELD ;  /* 0x0000000000007946 */ /* 0x000fea0003800000 */
[----:B------:R-:W-:Y:S01]  /*eec0*/  ULDC.64 UR4, c[0x0][0xb20] ;  /* 0x0002c80000047ab9 */ /* 0x000fe20000000a00 */
[----:B--2---:R-:W-:Y:S01]  /*eed0*/  IMAD.MOV.U32 R6, RZ, RZ, RZ ;  /* 0x000000ffff067224 */ /* 0x004fe200078e00ff */
[----:B------:R-:W-:Y:S01]  /*eee0*/  ISETP.NE.U32.AND P0, PT, RZ, UR4, PT ;  /* 0x00000004ff007c0c */ /* 0x000fe2000bf05070 */
[----:B------:R-:W-:Y:S01]  /*eef0*/  ULDC.64 UR6, c[0x0][0xb10] ;  /* 0x0002c40000067ab9 */ /* 0x000fe20000000a00 */
[----:B------:R-:W-:Y:S01]  /*ef00*/  ULDC.64 UR8, c[0x0][0xb00] ;  /* 0x0002c00000087ab9 */ /* 0x000fe20000000a00 */
[----:B---3--:R-:W-:-:S05]  /*ef10*/  IMAD.WIDE R2, R0, 0x4, R2 ;  /* 0x0000000400027825 */ /* 0x008fca00078e0202 */
[----:B0-2---:R-:W2:Y:S01]  /*ef20*/  LDG.E R10, desc[UR38][R2.64] ;  /* 0x00000026020a7981 */ /* 0x005ea2000c1e1900 */
        /* <DEDUP_REMOVED lines=46> */
.L_x_4100:
        /* <DEDUP_REMOVED lines=18> */
.L_x_4101:
[----:B------:R-:W-:Y:S05]  /*f330*/  @!P0 BRA `(.L_x_4102) ;  /* 0x00000000000c8947 */ /* 0x000fea0003800000 */
[----:B------:R-:W2:Y:S04]  /*f340*/  LDG.E R6, desc[UR38][R4.64] ;  /* 0x0000002604067981 */ /* 0x000ea8000c1e1900 */
[----:B------:R-:W2:Y:S02]  /*f350*/  LDG.E R4, desc[UR38][R4.64+0x4] ;  /* 0x0000042604047981 */ /* 0x000ea4000c1e1900 */
[----:B--2---:R-:W-:-:S07]  /*f360*/  IMAD.IADD R6, R4, 0x1, -R6 ;  /* 0x0000000104067824 */ /* 0x004fce00078e0a06 */
.L_x_4102:
        /* <DEDUP_REMOVED lines=45> */
.L_x_4104:
[----:B------:R-:W-:Y:S05]  /*f640*/  BSYNC B0 ;  /* 0x0000000000007941 */ /* 0x000fea0003800000 */
.L_x_4103:
        /* <DEDUP_REMOVED lines=15> */
[----:B---3--:R-:W3:Y:S01]  /*f740*/  POPC R4, UR4 ;  /* 0x0000000400047d09 */ /* 0x008ee20008000000 */
[----:B----4-:R-:W-:-:S02]  /*f750*/  ISETP.EQ.U32.AND P0, PT, R0, R2, PT ;  /* 0x000000020000720c */ /* 0x010fc40003f02070 */
[----:B------:R-:W3:Y:S11]  /*f760*/  LDC.64 R2, c[0x0][0xd60] ;  /* 0x00035800ff027b82 */ /* 0x000ef60000000a00 */
[----:B---3--:R-:W3:Y:S04]  /*f770*/  @P0 ATOMG.E.ADD.STRONG.GPU PT, R2, desc[UR38][R2.64], R4 ;  /* 0x00000004020209a8 */ /* 0x008ee800081ee1e6 */
[----:B---3--:R3:W4:Y:S02]  /*f780*/  SHFL.IDX PT, R2, R2, R0, 0x1f ;  /* 0x00001f0002027589 */ /* 0x00872400000e0000 */
[----:B---3--:R-:W3:Y:S02]  /*f790*/  S2R R0, SR_LTMASK ;  /* 0x0000000000007919 */ /* 0x008ee40000003900 */
[----:B---3--:R-:W-:-:S06]  /*f7a0*/  LOP3.LUT R0, R0, UR4, RZ, 0xc0, !PT ;  /* 0x0000000400007c12 */ /* 0x008fcc000f8ec0ff */
[----:B------:R-:W4:Y:S02]  /*f7b0*/  POPC R0, R0 ;  /* 0x0000000000007309 */ /* 0x000f240000000000 */
[----:B----4-:R-:W-:-:S05]  /*f7c0*/  IADD3 R0, R2, UR36, R0 ;  /* 0x0000002402007c10 */ /* 0x010fca000fffe000 */
[----:B------:R4:W-:Y:S01]  /*f7d0*/  STL [R1], R0 ;  /* 0x0000000001007387 */ /* 0x0009e20000100800 */
[----:B------:R-:W-:Y:S05]  /*f7e0*/  BRA `(.L_x_4107) ;  /* 0x0000005800847947 */ /* 0x000fea0003800000 */
.L_x_4106:
        /* <DEDUP_REMOVED lines=20> */
.L_x_4109:
[----:B------:R-:W-:Y:S05]  /*f930*/  BSYNC B6 ;  /* 0x0000000000067941 */ /* 0x000fea0003800000 */
.L_x_4108:
        /* <DEDUP_REMOVED lines=20> */
.L_x_4112:
        /* <DEDUP_REMOVED lines=16> */
.L_x_4111:
[----:B------:R-:W-:Y:S05]  /*fb80*/  BSYNC B6 ;  /* 0x0000000000067941 */ /* 0x000fea0003800000 */
.L_x_4110:
        /* <DEDUP_REMOVED lines=24> */
.L_x_4238:
        /* <DEDUP_REMOVED lines=9> */
.L_x_4241:
        /* <DEDUP_REMOVED lines=24> */
.L_x_4116:
[----:B------:R-:W4:Y:S04]  /*ff20*/  LDL R0, [R1+0x10] ;  /* 0x0000100001007983 */ /* 0x000f280000100800 */
[----:B---3--:R-:W3:Y:S01]  /*ff30*/  LDL R2, [R1+0x18] ;  /* 0x0000180001027983 */ /* 0x008ee20000100800 */
[----:B----4-:R-:W-:Y:S01]  /*ff40*/  IMAD R0, R0, 0x8, R18 ;  /* 0x0000000800007824 */ /* 0x010fe200078e0212 */
[----:B---3--:R-:W-:-:S04]  /*ff50*/  SHF.L.U32 R2, R2, 0x1f, RZ ;  /* 0x0000001f02027819 */ /* 0x008fc800000006ff */
[----:B------:R-:W3:Y:S02]  /*ff60*/  SYNCS.PHASECHK.TRANS64.TRYWAIT P0, [R0+URZ+0x38840], R2 ;  /* 0x03884002000075a7 */ /* 0x000ee4000800017f */
[----:B---3--:R-:W-:Y:S05]  /*ff70*/  @!P0 BRA `(.L_x_4117) ;  /* 0x0000006400bc8947 */ /* 0x008fea0003800000 */
.L_x_4242:
[----:B------:R-:W4:Y:S02]  /*ff80*/  S2R R3, SR_TID.X ;  /* 0x0000000000037919 */ /* 0x000f240000002100 */
[----:B----4-:R-:W-:-:S04]  /*ff90*/  LOP3.LUT R3, R3, 0x7f, RZ, 0xc0, !PT ;  /* 0x0000007f03037812 */ /* 0x010fc800078ec0ff */
[----:B------:R-:W-:-:S13]  /*ffa0*/  ISETP.NE.AND P0, PT, R3, RZ, PT ;  /* 0x000000ff0300720c */ /* 0x000fda0003f05270 */
        /* <DEDUP_REMOVED lines=8> */
.L_x_4118:
[----:B------:R-:W4:Y:S04]  /*10030*/  LDL R3, [R1+0x10] ;  /* 0x0000100001037983 */ /* 0x000f280000100800 */
[----:B--2---:R-:W2:Y:S04]  /*10040*/  LDL R4, [R1+0x30] ;  /* 0x0000300001047983 */ /* 0x004ea80000100800 */
[----:B---3--:R-:W3:Y:S01]  /*10050*/  LDL R2, [R1+0x20] ;  /* 0x0000200001027983 */ /* 0x008ee20000100800 */
[----:B------:R-:W-:Y:S01]  /*10060*/  R2UR UR9, R0 ;  /* 0x00000000000972ca */ /* 0x000fe200000e0000 */
[----:B------:R-:W-:Y:S01]  /*10070*/  UIADD3 UR6, UP0, UR40, 0x370, URZ ;  /* 0x0000037028067890 */ /* 0x000fe2000ff1e03f */
[----:B------:R-:W-:-:S02]  /*10080*/  R2UR UR12, R17 ;  /* 0x00000000110c72ca */ /* 0x000fc400000e0000 */
[----:B-----5:R-:W-:Y:S01]  /*10090*/  R2UR UR13, R16 ;  /* 0x00000000100d72ca */ /* 0x020fe200000e0000 */
[----:B------:R-:W-:-:S08]  /*100a0*/  UIADD3.X UR7, URZ, UR41, URZ, UP0, !UPT ;  /* 0x000000293f077290 */ /* 0x000fd000087fe43f */
[----:B------:R-:W-:Y:S01]  /*100b0*/  UIADD3 UR9, UR9, 0x38830, URZ ;  /* 0x0003883009097890 */ /* 0x000fe2000fffe03f */
[----:B------:R-:W-:Y:S01]  /*100c0*/  UMOV UR5, 0x14f00000 ;  /* 0x14f0000000057882 */ /* 0x000fe20000000000 */
[----:B------:R-:W-:Y:S01]  /*100d0*/  UMOV UR10, URZ ;  /* 0x0000003f000a7c82 */ /* 0x000fe20008000000 */
[----:B------:R-:W-:Y:S02]  /*100e0*/  PLOP3.LUT P0, PT, PT, PT, PT, 0x80, 0x0 ;  /* 0x000000000000781c */ /* 0x000fe40003f0f070 */
[----:B------:R-:W-:-:S11]  /*100f0*/  LOP3.LUT R19, R19, 0xfffffffe, RZ, 0xc0, !PT ;  /* 0xfffffffe13137812 */ /* 0x000fd600078ec0ff */
[----:B------:R-:W-:Y:S01]  /*10100*/  @P0 LOP3.LUT R19, R19, 0x1, RZ, 0xfc, !PT ;  /* 0x0000000113130812 */ /* 0x000fe200078efcff */
[----:B----4-:R-:W-:Y:S01]  /*10110*/  IMAD R0, R3, 0x2000, R18 ;  /* 0x0000200003007824 */ /* 0x010fe200078e0212 */
[----:B--2---:R-:W-:-:S04]  /*10120*/  R2UR UR11, R4 ;  /* 0x00000000040b72ca */ /* 0x004fc800000e0000 */
[----:B------:R-:W-:Y:S02]  /*10130*/  R2UR UR8, R0 ;  /* 0x00000000000872ca */ /* 0x000fe400000e0000 */
[----:B---3--:R-:W-:-:S11]  /*10140*/  R2UR UR4, R2 ;  /* 0x00000000020472ca */ /* 0x008fd600000e0000 */
[----:B------:R-:W-:Y:S02]  /*10150*/  UIADD3 UR8, UR8, 0x22400, URZ ;  /* 0x0002240008087890 */ /* 0x000fe4000fffe03f */
[----:B------:R-:W-:-:S03]  /*10160*/  ULEA UR11, UR11, UR4, 0x6 ;  /* 0x000000040b0b7291 */ /* 0x000fc6000f8e303f */
[----:B------:R-:W-:-:S06]  /*10170*/  UMOV UR4, 0x0 ;  /* 0x0000000000047882 */ /* 0x000fcc0000000000 */
[----:B------:R3:W-:Y:S02]  /*10180*/  UTMALDG.4D [UR8], [UR6], desc[UR4] ;  /* 0x00000408060075b4 */ /* 0x0007e40008019000 */
[----:B---3--:R-:W-:Y:S01]  /*10190*/  NOP ;  /* 0x0000000000007918 */ /* 0x008fe20000000000 */
.L_x_4114:
[----:B--2---:R-:W2:Y:S04]  /*101a0*/  LDL.LU R4, [R1+0x28] ;  /* 0x0000280001047983 */ /* 0x004ea80000300800 */
[----:B------:R-:W3:Y:S04]  /*101b0*/  LDL.LU R3, [R1+0x48] ;  /* 0x0000480001037983 */ /* 0x000ee80000300800 */
[----:B------:R-:W4:Y:S01]  /*101c0*/  LDL R2, [R1+0x2c] ;  /* 0x00002c0001027983 */ /* 0x000f220000100800 */
[----:B------:R-:W-:Y:S05]  /*101d0*/  WARPSYNC.ALL ;  /* 0x0000000000007948 */ /* 0x000fea0003800000 */
[----:B------:R-:W-:Y:S01]  /*101e0*/  ULDC.64 UR4, c[0x0][0xaf8] ;  /* 0x0002be0000047ab9 */ /* 0x000fe20000000a00 */
[----:B------:R-:W-:Y:S01]  /*101f0*/  VIADD R0, R18, 0x20400 ;  /* 0x0002040012007836 */ /* 0x000fe20000000000 */
[----:B------:R-:W-:Y:S01]  /*10200*/  BAR.SYNC.DEFER_BLOCKING 0x8, 0x100 ;  /* 0x0204000000007b1d */ /* 0x000fe20000010000 */
[----:B------:R-:W-:-:S03]  /*10210*/  ISETP.NE.U32.AND P0, PT, RZ, UR4, PT ;  /* 0x00000004ff007c0c */ /* 0x000fc6000bf05070 */
[----:B------:R-:W-:Y:S02]  /*10220*/  LOP3.LUT P1, RZ, R0, 0x3ff, RZ, 0xc0, !PT ;  /* 0x000003ff00ff7812 */ /* 0x000fe4000782c0ff */
[----:B------:R-:W-:Y:S01]  /*10230*/  ISETP.NE.AND.EX P0, PT, RZ, UR5, PT, P0 ;  /* 0x00000005ff007c0c */ /* 0x000fe2000bf05300 */
[----:B------:R-:W-:Y:S03]  /*10240*/  BSSY B6, `(.L_x_4119) ;  /* 0x0000018000067945 */ /* 0x000fe60003800000 */
[----:B--2---:R-:W-:Y:S02]  /*10250*/  SEL R4, R4, RZ, !P0 ;  /* 0x000000ff04047207 */ /* 0x004fe40004000000 */
[----:B---3--:R-:W-:-:S03]  /*10260*/  SEL R3, R3, RZ, !P0 ;  /* 0x000000ff03037207 */ /* 0x008fc60004000000 */
[----:B------:R2:W-:Y:S01]  /*10270*/  STL [R1+0x34], R4 ;  /* 0x0000340401007387 */ /* 0x0005e20000100800 */
[----:B----4-:R-:W-:-:S05]  /*10280*/  SHF.R.S32.HI R0, RZ, 0x1f, R2 ;  /* 0x0000001fff007819 */ /* 0x010fca0000011402 */
[----:B------:R2:W-:Y:S04]  /*10290*/  STL [R1+0x48], R0 ;  /* 0x0000480001007387 */ /* 0x0005e80000100800 */
[----:B------:R2:W-:Y:S01]  /*102a0*/  STL [R1+0x58], R3 ;  /* 0x0000580301007387 */ /* 0x0005e20000100800 */
        /* <DEDUP_REMOVED lines=17> */
.L_x_4120:
[----:B------:R-:W-:Y:S05]  /*103c0*/  BSYNC B6 ;  /* 0x0000000000067941 */ /* 0x000fea0003800000 */
.L_x_4119:
[----:B-1----:R-:W3:Y:S01]  /*103d0*/  LDL R10, [R1+0x4] ;  /* 0x00000400010a7983 */ /* 0x002ee20000100800 */
[----:B------:R-:W1:Y:S01]  /*103e0*/  LDC R7, c[0x0][0x448] ;  /* 0x00011200ff077b82 */ /* 0x000e620000000800 */
[----:B------:R-:W-:Y:S01]  /*103f0*/  ULDC.64 UR4, c[0x0][0x298] ;  /* 0x0000a60000047ab9 */ /* 0x000fe20000000a00 */
[----:B------:R-:W-:Y:S01]  /*10400*/  ULDC.64 UR6, c[0x0][0x280] ;  /* 0x0000a00000067ab9 */ /* 0x000fe20000000a00 */
[----:B--2---:R-:W2:Y:S04]  /*10410*/  LDL R4, [R1+0x48] ;  /* 0x0000480001047983 */ /* 0x004ea80000100800 */
[----:B------:R-:W4:Y:S04]  /*10420*/  LDL R9, [R1+0x2c] ;  /* 0x00002c0001097983 */ /* 0x000f280000100800 */
[----:B------:R-:W4:Y:S01]  /*10430*/  LDL R8, [R1+0x58] ;  /* 0x0000580001087983 */ /* 0x000f220000100800 */
[----:B------:R-:W0:Y:S01]  /*10440*/  S2R R2, SR_TID.X ;  /* 0x0000000000027919 */ /* 0x000e220000002100 */
[----:B------:R-:W0:Y:S02]  /*10450*/  S2R R0, SR_TID.X ;  /* 0x0000000000007919 */ /* 0x000e240000002100 */
[----:B------:R-:W4:Y:S01]  /*10460*/  LDL R6, [R1+0x34] ;  /* 0x0000340001067983 */ /* 0x000f220000100800 */
[----:B-1----:R-:W-:-:S13]  /*10470*/  ISETP.NE.AND P0, PT, R7, 0x1, PT ;  /* 0x000000010700780c */ /* 0x002fda0003f05270 */
[----:B------:R-:W1:Y:S01]  /*10480*/  @P0 LDC R3, c[0x0][0x450] ;  /* 0x00011400ff030b82 */ /* 0x000e620000000800 */
[----:B0-----:R-:W-:-:S04]  /*10490*/  LOP3.LUT R2, R2, 0x7f, RZ, 0xc0, !PT ;  /* 0x0000007f02027812 */ /* 0x001fc800078ec0ff */
[----:B------:R-:W-:Y:S01]  /*104a0*/  SHF.R.U32.HI R2, RZ, 0x3, R2 ;  /* 0x00000003ff027819 */ /* 0x000fe20000011602 */
[----:B------:R-:W-:-:S05]  /*104b0*/  IMAD.SHL.U32 R0, R0, 0x10, RZ ;  /* 0x0000001000007824 */ /* 0x000fca00078e00ff */
[----:B------:R-:W-:Y:S02]  /*104c0*/  LOP3.LUT R0, R2, 0x70, R0, 0xf8, !PT ;  /* 0x0000007002007812 */ /* 0x000fe400078ef800 */
[----:B------:R-:W0:Y:S03]  /*104d0*/  @P0 LDC R2, c[0x0][0x44c] ;  /* 0x00011300ff020b82 */ /* 0x000e260000000800 */
[----:B---3--:R-:W-:-:S04]  /*104e0*/  IMAD R5, R10, 0x40, R0 ;  /* 0x000000400a057824 */ /* 0x008fc800078e0200 */
[----:B0-----:R-:W-:-:S04]  /*104f0*/  @P0 IMAD.HI.U32 R2, R5, R2, RZ ;  /* 0x0000000205020227 */ /* 0x001fc800078e00ff */
[----:B------:R-:W-:Y:S01]  /*10500*/  IMAD.MOV.U32 R0, RZ, RZ, R5 ;  /* 0x000000ffff007224 */ /* 0x000fe200078e0005 */
[----:B-1----:R-:W-:Y:S01]  /*10510*/  @P0 SHF.R.U32.HI R0, RZ, R3, R2 ;  /* 0x00000003ff000219 */ /* 0x002fe20000011602 */
[----:B--2---:R-:W-:-:S04]  /*10520*/  IMAD R2, R4, UR4, RZ ;  /* 0x0000000404027c24 */ /* 0x004fc8000f8e02ff */
[C---:B----4-:R-:W-:Y:S02]  /*10530*/  IMAD R4, R9.reuse, UR5, R2 ;  /* 0x0000000509047c24 */ /* 0x050fe4000f8e0202 */
[----:B------:R-:W-:Y:S01]  /*10540*/  IMAD.WIDE.U32 R2, R9, UR4, RZ ;  /* 0x0000000409027c25 */ /* 0x000fe2000f8e00ff */
[----:B------:R-:W-:-:S03]  /*10550*/  ULDC.64 UR4, c[0x0][0x2d8] ;  /* 0x0000b60000047ab9 */ /* 0x000fc60000000a00 */
[----:B------:R-:W-:Y:S02]  /*10560*/  IMAD.IADD R3, R3, 0x1, R4 ;  /* 0x0000000103037824 */ /* 0x000fe400078e0204 */
[C---:B------:R-:W-:Y:S01]  /*10570*/  IMAD.WIDE.U32 R2, R17.reuse, UR4, R2 ;  /* 0x0000000411027c25 */ /* 0x040fe2000f8e0002 */
[----:B------:R0:W-:Y:S03]  /*10580*/  STL [R1+0x28], R5 ;  /* 0x0000280501007387 */ /* 0x0001e60000100800 */
[----:B------:R-:W-:Y:S01]  /*10590*/  IMAD R3, R17, UR5, R3 ;  /* 0x0000000511037c24 */ /* 0x000fe2000f8e0203 */
[----:B------:R-:W-:Y:S02]  /*105a0*/  ULDC.64 UR4, c[0x0][0x2e0] ;  /* 0x0000b80000047ab9 */ /* 0x000fe40000000a00 */
[----:B------:R-:W-:Y:S02]  /*105b0*/  IMAD R4, R8, UR4, RZ ;  /* 0x0000000408047c24 */ /* 0x000fe4000f8e02ff */
[----:B------:R1:W5:Y:S01]  /*105c0*/  LDL R8, [R1+0x14] ;  /* 0x0000140001087983 */ /* 0x0003620000100800 */
[C---:B------:R-:W-:Y:S01]  /*105d0*/  IMAD.WIDE.U32 R2, R6.reuse, UR4, R2 ;  /* 0x0000000406027c25 */ /* 0x040fe2000f8e0002 */
[----:B------:R-:W2:Y:S03]  /*105e0*/  S2R R9, SR_TID.X ;  /* 0x0000000000097919 */ /* 0x000ea60000002100 */
        /* <DEDUP_REMOVED lines=8> */
[----:B------:R-:W-:-:S04]  /*10670*/  IMAD.MOV R0, RZ, RZ, -R0 ;  /* 0x000000ffff007224 */ /* 0x000fc800078e0a00 */
[----:B------:R-:W-:-:S05]  /*10680*/  IMAD R0, R7, R0, R5 ;  /* 0x0000000007007224 */ /* 0x000fca00078e0205 */
[----:B------:R-:W-:Y:S01]  /*10690*/  SHF.R.S32.HI R6, RZ, 0x1f, R0 ;  /* 0x0000001fff067819 */ /* 0x000fe20000011400 */
[----:B------:R-:W-:Y:S02]  /*106a0*/  IMAD.IADD R3, R3, 0x1, R4 ;  /* 0x0000000103037824 */ /* 0x000fe400078e0204 */
[----:B--2---:R-:W-:Y:S02]  /*106b0*/  IMAD.SHL.U32 R9, R9, 0x8, RZ ;  /* 0x0000000809097824 */ /* 0x004fe400078e00ff */
[----:B------:R-:W-:Y:S02]  /*106c0*/  IMAD R6, R6, UR4, RZ ;  /* 0x0000000406067c24 */ /* 0x000fe4000f8e02ff */
[C---:B0-----:R-:W-:Y:S01]  /*106d0*/  IMAD.WIDE.U32 R4, R0.reuse, UR4, R2 ;  /* 0x0000000400047c25 */ /* 0x041fe2000f8e0002 */
[----:B------:R-:W-:Y:S01]  /*106e0*/  LOP3.LUT R9, R9, 0x38, RZ, 0xc0, !PT ;  /* 0x0000003809097812 */ /* 0x000fe200078ec0ff */
[----:B------:R-:W-:Y:S02]  /*106f0*/  ULDC UR4, c[0x0][0x2b8] ;  /* 0x0000ae0000047ab9 */ /* 0x000fe40000000800 */
[----:B------:R-:W-:Y:S01]  /*10700*/  IMAD R0, R0, UR5, R6 ;  /* 0x0000000500007c24 */ /* 0x000fe2000f8e0206 */
[----:B------:R-:W-:-:S03]  /*10710*/  LEA R3, P1, R4, UR6, 0x1 ;  /* 0x0000000604037c11 */ /* 0x000fc6000f8208ff */
[----:B------:R-:W-:Y:S01]  /*10720*/  IMAD.IADD R0, R5, 0x1, R0 ;  /* 0x0000000105007824 */ /* 0x000fe200078e0200 */
[----:B------:R-:W-:Y:S01]  /*10730*/  ISETP.GE.AND P0, PT, R9, UR4, PT ;  /* 0x0000000409007c0c */ /* 0x000fe2000bf06270 */
[----:B------:R-:W-:-:S03]  /*10740*/  UMOV UR4, 0xffffffff ;  /* 0xffffffff00047882 */ /* 0x000fc60000000000 */
[----:B------:R-:W-:Y:S01]  /*10750*/  LEA.HI.X R2, R4, UR7, R0, 0x1, P1 ;  /* 0x0000000704027c11 */ /* 0x000fe200088f0c00 */
[----:B-1----:R-:W-:Y:S08]  /*10760*/  BRA.DIV UR4, `(.L_x_4121) ;  /* 0x0000005e04d47947 */ /* 0x002ff0000b800000 */
[----:B------:R-:W2:Y:S01]  /*10770*/  LDL R11, [R1+0x38] ;  /* 0x00003800010b7983 */ /* 0x000ea20000100800 */
[----:B------:R-:W0:Y:S03]  /*10780*/  S2R R5, SR_TID.X ;  /* 0x0000000000057919 */ /* 0x000e260000002100 */
[----:B------:R-:W-:Y:S01]  /*10790*/  SHFL.IDX PT, R4, R2, RZ, 0x181f ;  /* 0x00181fff02047589 */ /* 0x000fe200000e0000 */
[----:B0-----:R-:W-:-:S04]  /*107a0*/  LOP3.LUT R5, R5, 0x7f, RZ, 0xc0, !PT ;  /* 0x0000007f05057812 */ /* 0x001fc800078ec0ff */
[----:B------:R-:W-:Y:S02]  /*107b0*/  SHF.R.U32.HI R6, RZ, 0x3, R5 ;  /* 0x00000003ff067819 */ /* 0x000fe40000011605 */
[----:B------:R-:W0:Y:S03]  /*107c0*/  SHFL.IDX PT, R5, R3, RZ, 0x181f ;  /* 0x00181fff03057589 */ /* 0x000e2600000e0000 */
[----:B------:R-:W-:Y:S02]  /*107d0*/  IMAD R10, R10, 0x40, R6 ;  /* 0x000000400a0a7824 */ /* 0x000fe400078e0206 */
[----:B------:R-:W-:Y:S04]  /*107e0*/  SHFL.IDX PT, R6, R2, 0x1, 0x181f ;  /* 0x00381f0002067f89 */ /* 0x000fe800000e0000 */
[----:B------:R-:W-:Y:S01]  /*107f0*/  STL [R1+0x4], R10 ;  /* 0x0000040a01007387 */ /* 0x000fe20000100800 */
[----:B--2---:R-:W-:-:S05]  /*10800*/  IMAD R0, R11, R7, RZ ;  /* 0x000000070b007224 */ /* 0x004fca00078e02ff */
[----:B------:R-:W-:-:S13]  /*10810*/  ISETP.GE.AND P1, PT, R10, R0, PT ;  /* 0x000000000a00720c */ /* 0x000fda0003f26270 */
[----:B0-----:R-:W-:-:S05]  /*10820*/  @!P1 LEA R5, P2, R9, R5, 0x1 ;  /* 0x0000000509059211 */ /* 0x001fca00078408ff */
[----:B------:R-:W-:-:S05]  /*10830*/  @!P1 IMAD.X R4, RZ, RZ, R4, P2 ;  /* 0x000000ffff049224 */ /* 0x000fca00010e0604 */
[----:B------:R-:W-:-:S04]  /*10840*/  @!P1 LOP3.LUT R5, R5, R4, RZ, 0x3c, !PT ;  /* 0x0000000405059212 */ /* 0x000fc800078e3cff */
[----:B------:R-:W-:-:S04]  /*10850*/  @!P1 LOP3.LUT R4, R5, R4, RZ, 0x3c, !PT ;  /* 0x0000000405049212 */ /* 0x000fc800078e3cff */
[----:B------:R-:W-:-:S05]  /*10860*/  @!P1 LOP3.LUT R5, R5, R4, RZ, 0x3c, !PT ;  /* 0x0000000405059212 */ /* 0x000fca00078e3cff */
[----:B-----5:R0:W-:Y:S01]  /*10870*/  @!P1 LDGSTS.E.BYPASS.LTC128B.128 [R8+0x20400], desc[UR38][R4.64], !P0 ;  /* 0x2040000004089fae */ /* 0x0201e2000c101d66 */
[----:B------:R-:W-:-:S03]  /*10880*/  VIADD R7, R10, 0x10 ;  /* 0x000000100a077836 */ /* 0x000fc60000000000 */
[----:B0-----:R-:W0:Y:S02]  /*10890*/  SHFL.IDX PT, R4, R3, 0x1, 0x181f ;  /* 0x00381f0003047f89 */ /* 0x001e2400000e0000 */
[----:B------:R-:W-:-:S13]  /*108a0*/  ISETP.GE.AND P1, PT, R7, R0, PT ;  /* 0x000000000700720c */ /* 0x000fda0003f26270 */
[----:B0-----:R-:W-:-:S05]  /*108b0*/  @!P1 LEA R5, P2, R9, R4, 0x1 ;  /* 0x0000000409059211 */ /* 0x001fca00078408ff */
[----:B------:R-:W-:-:S05]  /*108c0*/  @!P1 IMAD.X R4, RZ, RZ, R6, P2 ;  /* 0x000000ffff049224 */ /* 0x000fca00010e0606 */
[----:B------:R-:W-:-:S04]  /*108d0*/  @!P1 LOP3.LUT R5, R5, R4, RZ, 0x3c, !PT ;  /* 0x0000000405059212 */ /* 0x000fc800078e3cff */
[----:B------:R-:W-:-:S04]  /*108e0*/  @!P1 LOP3.LUT R4, R5, R4, RZ, 0x3c, !PT ;  /* 0x0000000405049212 */ /* 0x000fc800078e3cff */
[----:B------:R-:W-:-:S05]  /*108f0*/  @!P1 LOP3.LUT R5, R5, R4, RZ, 0x3c, !PT ;  /* 0x0000000405059212 */ /* 0x000fca00078e3cff */
[----:B------:R0:W-:Y:S04]  /*10900*/  @!P1 LDGSTS.E.BYPASS.LTC128B.128 [R8+0x20c00], desc[UR38][R4.64], !P0 ;  /* 0x20c0000004089fae */ /* 0x0001e8000c101d66 */
[----:B------:R1:W-:Y:S04]  /*10910*/  STL [R1+0x50], R7 ;  /* 0x0000500701007387 */ /* 0x0003e80000100800 */
[----:B0-----:R-:W0:Y:S01]  /*10920*/  SHFL.IDX PT, R4, R3, 0x2, 0x181f ;  /* 0x00581f0003047f89 */ /* 0x001e2200000e0000 */
[----:B-1----:R-:W-:-:S03]  /*10930*/  VIADD R7, R10, 0x20 ;  /* 0x000000200a077836 */ /* 0x002fc60000000000 */
[----:B------:R-:W1:Y:S02]  /*10940*/  SHFL.IDX PT, R6, R2, 0x2, 0x181f ;  /* 0x00581f0002067f89 */ /* 0x000e6400000e0000 */
[----:B------:R-:W-:-:S13]  /*10950*/  ISETP.GE.AND P1, PT, R7, R0, PT ;  /* 0x000000000700720c */ /* 0x000fda0003f26270 */
[----:B0-----:R-:W-:-:S05]  /*10960*/  @!P1 LEA R5, P2, R9, R4, 0x1 ;  /* 0x0000000409059211 */ /* 0x001fca00078408ff */
[----:B-1----:R-:W-:-:S05]  /*10970*/  @!P1 IMAD.X R4, RZ, RZ, R6, P2 ;  /* 0x000000ffff049224 */ /* 0x002fca00010e0606 */
[----:B------:R-:W-:-:S04]  /*10980*/  @!P1 LOP3.LUT R5, R5, R4, RZ, 0x3c, !PT ;  /* 0x0000000405059212 */ /* 0x000fc800078e3cff */
[----:B------:R-:W-:-:S04]  /*10990*/  @!P1 LOP3.LUT R4, R5, R4, RZ, 0x3c, !PT ;  /* 0x0000000405049212 */ /* 0x000fc800078e3cff */
[----:B------:R-:W-:Y:S01]  /*109a0*/  @!P1 LOP3.LUT R5, R5, R4, RZ, 0x3c, !PT ;  /* 0x0000000405059212 */ /* 0x000fe200078e3cff */
[----:B------:R0:W-:Y:S04]  /*109b0*/  STL [R1+0x5c], R7 ;  /* 0x00005c0701007387 */ /* 0x0001e80000100800 */
[----:B------:R1:W-:Y:S04]  /*109c0*/  @!P1 LDGSTS.E.BYPASS.LTC128B.128 [R8+0x21400], desc[UR38][R4.64], !P0 ;  /* 0x2140000004089fae */ /* 0x0003e8000c101d66 */
[----:B------:R-:W2:Y:S04]  /*109d0*/  SHFL.IDX PT, R3, R3, 0x3, 0x181f ;  /* 0x00781f0003037f89 */ /* 0x000ea800000e0000 */
[----:B-1----:R0:W1:Y:S02]  /*109e0*/  SHFL.IDX PT, R4, R2, 0x3, 0x181f ;  /* 0x00781f0002047f89 */ /* 0x00206400000e0000 */
.L_x_4251:
[----:B0-----:R-:W3:Y:S02]  /*109f0*/  LDL R2, [R1+0x4] ;  /* 0x0000040001027983 */ /* 0x001ee40000100800 */
[----:B---3--:R-:W-:-:S05]  /*10a00*/  VIADD R2, R2, 0x30 ;  /* 0x0000003002027836 */ /* 0x008fca0000000000 */
[----:B------:R-:W-:Y:S01]  /*10a10*/  ISETP.GE.AND P1, PT, R2, R0, PT ;  /* 0x000000000200720c */ /* 0x000fe20003f26270 */
[----:B------:R2:W-:-:S12]  /*10a20*/  STL [R1+0x60], R2 ;  /* 0x0000600201007387 */ /* 0x0005d80000100800 */
[----:B--2---:R-:W-:-:S05]  /*10a30*/  @!P1 LEA R2, P2, R9, R3, 0x1 ;  /* 0x0000000309029211 */ /* 0x004fca00078408ff */
[----:B-1----:R-:W-:-:S05]  /*10a40*/  @!P1 IMAD.X R3, RZ, RZ, R4, P2 ;  /* 0x000000ffff039224 */ /* 0x002fca00010e0604 */
[----:B------:R-:W-:Y:S01]  /*10a50*/  @!PT LDS RZ, [RZ] ;  /* 0x00000000fffff984 */ /* 0x000fe20000000800 */
[----:B------:R-:W-:Y:S01]  /*10a60*/  @!PT LDS RZ, [RZ] ;  /* 0x00000000fffff984 */ /* 0x000fe20000000800 */
[----:B------:R-:W-:Y:S01]  /*10a70*/  @!PT LDS RZ, [RZ] ;  /* 0x00000000fffff984 */ /* 0x000fe20000000800 */
[----:B------:R0:W-:Y:S01]  /*10a80*/  @!P1 LDGSTS.E.BYPASS.LTC128B.128 [R8+0x21c00], desc[UR38][R2.64], !P0 ;  /* 0x21c0000002089fae */ /* 0x0001e2000c101d66 */
[----:B------:R-:W-:Y:S01]  /*10a90*/  PLOP3.LUT P0, PT, PT, PT, PT, 0x80, 0x0 ;  /* 0x000000000000781c */ /* 0x000fe20003f0f070 */
[----:B------:R-:W-:-:S12]  /*10aa0*/  NOP ;  /* 0x0000000000007918 */ /* 0x000fd80000000000 */
.L_x_4122:
[----:B------:R-:W-:Y:S02]  /*10ab0*/  PLOP3.LUT P1, PT, P1, P0, PT, 0xa2, 0x0 ;  /* 0x000000000000781c */ /* 0x000fe40000f21472 */
[----:B------:R-:W-:-:S08]  /*10ac0*/  @P0 R2UR P1, UR4, R18 ;  /* 0x00000000120402ca */ /* 0x000fd00000020000 */
[----:B------:R-:W-:-:S05]  /*10ad0*/  @P0 PLOP3.LUT P0, PT, P1, PT, PT, 0x80, 0x0 ;  /* 0x000000000000081c */ /* 0x000fca0000f0f070 */
[----:B------:R-:W-:Y:S01]  /*10ae0*/  @!P1 SYNCS.ARRIVE.TRANS64.RED.A0T1 RZ, [UR4+0x38800], RZ ;  /* 0x038800ffffff99a7 */ /* 0x000fe20008200404 */
[----:B------:R-:W-:Y:S07]  /*10af0*/  @!P1 ARRIVES.LDGSTSBAR.64.TRANSCNT [UR4+0x38800] ;  /* 0x03880000ff0099b0 */ /* 0x000fee0008000a84 */
[----:B------:R-:W-:Y:S05]  /*10b00*/  @P0 BRA.U.ANY `(.L_x_4122) ;  /* 0xfffffffd00e80947 */ /* 0x000fea000393ffff */
[----:B------:R-:W-:Y:S01]  /*10b10*/  NOP ;  /* 0x0000000000007918 */ /* 0x000fe20000000000 */
[----:B------:R-:W2:Y:S01]  /*10b20*/  LDL.LU R0, [R1+0x48] ;  /* 0x0000480001007983 */ /* 0x000ea20000300800 */
[----:B------:R-:W-:Y:S01]  /*10b30*/  ULDC.64 UR4, c[0x0][0x398] ;  /* 0x0000e60000047ab9 */ /* 0x000fe20000000a00 */
[----:B------:R1:W-:Y:S02]  /*10b40*/  SYNCS.ARRIVE.TRANS64.A1T0 RZ, [R18+URZ+0x38800], RZ ;  /* 0x038800ff12ff79a7 */ /* 0x0003e4000810003f */
[----:B0-----:R-:W3:Y:S01]  /*10b50*/  LDL.LU R3, [R1+0x2c] ;  /* 0x00002c0001037983 */ /* 0x001ee20000300800 */
[----:B------:R-:W-:Y:S01]  /*10b60*/  BSSY B6, `(.L_x_4123) ;  /* 0x000001a000067945 */ /* 0x000fe20003800000 */
[----:B--2---:R-:W-:Y:S02]  /*10b70*/  IMAD R2, R0, UR4, RZ ;  /* 0x0000000400027c24 */ /* 0x004fe4000f8e02ff */
[----:B------:R-:W-:Y:S02]  /*10b80*/  VIADD R0, R18, 0x26400 ;  /* 0x0002640012007836 */ /* 0x000fe40000000000 */
[----:B---3--:R-:W-:-:S02]  /*10b90*/  IMAD R2, R3, UR5, R2 ;  /* 0x0000000503027c24 */ /* 0x008fc4000f8e0202 */
[----:B------:R-:W-:Y:S01]  /*10ba0*/  IMAD.WIDE.U32 R4, R3, UR4, RZ ;  /* 0x0000000403047c25 */ /* 0x000fe2000f8e00ff */
[----:B------:R-:W-:-:S03]  /*10bb0*/  LOP3.LUT P0, RZ, R0, 0x3ff, RZ, 0xc0, !PT ;  /* 0x000003ff00ff7812 */ /* 0x000fc6000780c0ff */
[----:B------:R-:W-:Y:S01]  /*10bc0*/  IMAD.IADD R0, R5, 0x1, R2 ;  /* 0x0000000105007824 */ /* 0x000fe200078e0202 */
[----:B------:R1:W-:Y:S04]  /*10bd0*/  STL.64 [R1+0x48], R4 ;  /* 0x0000480401007387 */ /* 0x0003e80000100a00 */
[----:B------:R1:W-:Y:S05]  /*10be0*/  STL [R1+0x2c], R0 ;  /* 0x00002c0001007387 */ /* 0x0003ea0000100800 */
[----:B------:R-:W-:Y:S05]  /*10bf0*/  @!P0 BRA `(.L_x_4124) ;  /* 0x0000000000408947 */ /* 0x000fea0003800000 */
[----:B------:R-:W-:Y:S01]  /*10c00*/  MOV R2, 0x0 ;  /* 0x0000000000027802 */ /* 0x000fe20000000f00 */
[----:B------:R-:W-:Y:S01]  /*10c10*/  ULDC.64 UR6, c[0x4][0x118] ;  /* 0x0100460000067ab9 */ /* 0x000fe20000000a00 */
[----:B------:R-:W-:Y:S01]  /*10c20*/  ULDC.64 UR8, c[0x4][0x120] ;  /* 0x0100480000087ab9 */ /* 0x000fe20000000a00 */
[----:B------:R-:W-:Y:S01]  /*10c30*/  ULDC.64 UR4, c[0x4][0x60] ;  /* 0x0100180000047ab9 */ /* 0x000fe20000000a00 */
[----:B-1----:R-:W-:Y:S02]  /*10c40*/  IMAD.U32 R4, RZ, RZ, UR6 ;  /* 0x00000006ff047e24 */ /* 0x002fe4000f8e00ff */
        /* <DEDUP_REMOVED lines=11> */
.L_x_4124:
[----:B------:R-:W-:Y:S05]  /*10d00*/  BSYNC B6 ;  /* 0x0000000000067941 */ /* 0x000fea0003800000 */
.L_x_4123:
[----:B-1----:R-:W2:Y:S01]  /*10d10*/  LDL.LU R5, [R1+0x2c] ;  /* 0x00002c0001057983 */ /* 0x002ea20000300800 */
[----:B------:R-:W0:Y:S01]  /*10d20*/  LDC R7, c[0x0][0x448] ;  /* 0x00011200ff077b82 */ /* 0x000e220000000800 */
[----:B------:R-:W-:Y:S02]  /*10d30*/  ULDC.64 UR4, c[0x0][0x3d8] ;  /* 0x0000f60000047ab9 */ /* 0x000fe40000000a00 */
[----:B------:R-:W2:Y:S04]  /*10d40*/  LDL.LU.64 R2, [R1+0x48] ;  /* 0x0000480001027983 */ /* 0x000ea80000300a00 */
[----:B------:R-:W3:Y:S04]  /*10d50*/  LDL.LU R0, [R1+0x58] ;  /* 0x0000580001007983 */ /* 0x000ee80000300800 */
[----:B------:R-:W4:Y:S04]  /*10d60*/  LDL.LU R4, [R1+0x34] ;  /* 0x0000340001047983 */ /* 0x000f280000300800 */
[----:B------:R-:W5:Y:S01]  /*10d70*/  LDL.LU R6, [R1+0x28] ;  /* 0x0000280001067983 */ /* 0x000f620000300800 */
[----:B------:R-:W-:Y:S01]  /*10d80*/  LOP3.LUT R19, R19, 0xfffffff7, RZ, 0xc0, !PT ;  /* 0xfffffff713137812 */ /* 0x000fe200078ec0ff */
[----:B------:R-:W1:Y:S01]  /*10d90*/  S2R R10, SR_TID.X ;  /* 0x00000000000a7919 */ /* 0x000e620000002100 */
[----:B0-----:R-:W-:Y:S01]  /*10da0*/  ISETP.NE.AND P0, PT, R7, 0x1, PT ;  /* 0x000000010700780c */ /* 0x001fe20003f05270 */
[----:B-1----:R-:W-:-:S05]  /*10db0*/  IMAD.SHL.U32 R10, R10, 0x8, RZ ;  /* 0x000000080a0a7824 */ /* 0x002fca00078e00ff */
[----:B------:R-:W-:Y:S01]  /*10dc0*/  LOP3.LUT R10, R10, 0x38, RZ, 0xc0, !PT ;  /* 0x000000380a0a7812 */ /* 0x000fe200078ec0ff */
[----:B--2---:R-:W-:-:S06]  /*10dd0*/  IMAD.MOV.U32 R3, RZ, RZ, R5 ;  /* 0x000000ffff037224 */ /* 0x004fcc00078e0005 */
[----:B------:R-:W0:Y:S01]  /*10de0*/  @P0 LDC R5, c[0x0][0x450] ;  /* 0x00011400ff050b82 */ /* 0x000e220000000800 */
[----:B------:R-:W-:-:S04]  /*10df0*/  IMAD.WIDE.U32 R2, R17, UR4, R2 ;  /* 0x0000000411027c25 */ /* 0x000fc8000f8e0002 */
[----:B------:R-:W-:Y:S01]  /*10e00*/  IMAD R3, R17, UR5, R3 ;  /* 0x0000000511037c24 */ /* 0x000fe2000f8e0203 */
[----:B------:R-:W-:Y:S02]  /*10e10*/  ULDC.64 UR4, c[0x0][0x3e0] ;  /* 0x0000f80000047ab9 */ /* 0x000fe40000000a00 */
[----:B---3--:R-:W-:Y:S02]  /*10e20*/  IMAD R0, R0, UR4, RZ ;  /* 0x0000000400007c24 */ /* 0x008fe4000f8e02ff */
[----:B----4-:R-:W-:-:S04]  /*10e30*/  IMAD.WIDE.U32 R2, R4, UR4, R2 ;  /* 0x0000000404027c25 */ /* 0x010fc8000f8e0002 */
[----:B------:R-:W-:Y:S01]  /*10e40*/  IMAD R0, R4, UR5, R0 ;  /* 0x0000000504007c24 */ /* 0x000fe2000f8e0200 */
[----:B------:R-:W-:Y:S01]  /*10e50*/  ULDC.64 UR4, c[0x0][0x3d0] ;  /* 0x0000f40000047ab9 */ /* 0x000fe20000000a00 */
[----:B-----5:R-:W-:Y:S02]  /*10e60*/  IMAD.MOV.U32 R4, RZ, RZ, R6 ;  /* 0x000000ffff047224 */ /* 0x020fe400078e0006 */
[----:B------:R-:W-:Y:S02]  /*10e70*/  IMAD.IADD R3, R3, 0x1, R0 ;  /* 0x0000000103037824 */ /* 0x000fe400078e0200 */
[----:B------:R-:W1:Y:S02]  /*10e80*/  @P0 LDC R0, c[0x0][0x44c] ;  /* 0x00011300ff000b82 */ /* 0x000e640000000800 */
[----:B-1----:R-:W-:-:S05]  /*10e90*/  @P0 IMAD.HI.U32 R0, R6, R0, RZ ;  /* 0x0000000006000227 */ /* 0x002fca00078e00ff */
[----:B0-----:R-:W-:-:S04]  /*10ea0*/  @P0 SHF.R.U32.HI R4, RZ, R5, R0 ;  /* 0x00000005ff040219 */ /* 0x001fc80000011600 */
[--C-:B------:R-:W-:Y:S01]  /*10eb0*/  SHF.R.S32.HI R5, RZ, 0x1f, R4.reuse ;  /* 0x0000001fff057819 */ /* 0x100fe20000011404 */
[----:B------:R-:W-:Y:S02]  /*10ec0*/  IMAD.MOV R0, RZ, RZ, -R4 ;  /* 0x000000ffff007224 */ /* 0x000fe400078e0a04 */
[----:B------:R-:W-:-:S04]  /*10ed0*/  IMAD.WIDE.U32 R2, R4, UR4, R2 ;  /* 0x0000000404027c25 */ /* 0x000fc8000f8e0002 */
[----:B------:R-:W-:Y:S02]  /*10ee0*/  IMAD R0, R7, R0, R6 ;  /* 0x0000000007007224 */ /* 0x000fe400078e0206 */
[----:B------:R-:W0:Y:S01]  /*10ef0*/  S2R R6, SR_TID.X ;  /* 0x0000000000067919 */ /* 0x000e220000002100 */
        /* <DEDUP_REMOVED lines=14> */
[----:B0-----:R-:W-:Y:S01]  /*10fe0*/  IMAD.SHL.U32 R6, R6, 0x8, RZ ;  /* 0x0000000806067824 */ /* 0x001fe200078e00ff */
[----:B------:R-:W-:-:S04]  /*10ff0*/  SEL R5, RZ, 0x1, P3 ;  /* 0x00000001ff057807 */ /* 0x000fc80001800000 */
[----:B------:R-:W-:-:S04]  /*11000*/  LOP3.LUT R6, R6, 0x38, RZ, 0xc0, !PT ;  /* 0x0000003806067812 */ /* 0x000fc800078ec0ff */
[C---:B------:R-:W-:Y:S02]  /*11010*/  LOP3.LUT R8, R6.reuse, 0x80, RZ, 0xfc, !PT ;  /* 0x0000008006087812 */ /* 0x040fe400078efcff */
[----:B------:R-:W-:Y:S02]  /*11020*/  LOP3.LUT R6, R6, 0x40, RZ, 0xfc, !PT ;  /* 0x0000004006067812 */ /* 0x000fe400078efcff */
[----:B------:R-:W-:Y:S02]  /*11030*/  ISETP.GE.AND P2, PT, R8, UR4, PT ;  /* 0x0000000408007c0c */ /* 0x000fe4000bf46270 */
[----:B------:R-:W-:Y:S02]  /*11040*/  ISETP.GE.AND P1, PT, R6, UR4, PT ;  /* 0x0000000406007c0c */ /* 0x000fe4000bf26270 */
[----:B------:R-:W0:Y:S01]  /*11050*/  S2R R6, SR_TID.X ;  /* 0x0000000000067919 */ /* 0x000e220000002100 */
[----:B------:R-:W-:Y:S02]  /*11060*/  @P3 LOP3.LUT R19, R19, 0x8, RZ, 0xfc, !PT ;  /* 0x0000000813133812 */ /* 0x000fe400078efcff */
[----:B------:R-:W-:-:S02]  /*11070*/  SEL R3, RZ, 0x4, P2 ;  /* 0x00000004ff037807 */ /* 0x000fc40001000000 */
[----:B------:R-:W-:Y:S02]  /*11080*/  LOP3.LUT R19, R19, 0xfffffffd, RZ, 0xc0, !PT ;  /* 0xfffffffd13137812 */ /* 0x000fe400078ec0ff */
[----:B------:R-:W-:Y:S02]  /*11090*/  SEL R2, RZ, 0x2, P1 ;  /* 0x00000002ff027807 */ /* 0x000fe40000800000 */
[----:B------:R-:W-:Y:S02]  /*110a0*/  @P2 LOP3.LUT R19, R19, 0x2, RZ, 0xfc, !PT ;  /* 0x0000000213132812 */ /* 0x000fe400078efcff */
[----:B------:R-:W-:Y:S02]  /*110b0*/  IADD3 R2, R3, R2, R5 ;  /* 0x0000000203027210 */ /* 0x000fe40007ffe005 */
[----:B------:R-:W-:-:S04]  /*110c0*/  LOP3.LUT R19, R19, 0xfffffffb, RZ, 0xc0, !PT ;  /* 0xfffffffb13137812 */ /* 0x000fc800078ec0ff */
[----:B------:R-:W-:Y:S01]  /*110d0*/  @P1 LOP3.LUT R19, R19, 0x4, RZ, 0xfc, !PT ;  /* 0x0000000413131812 */ /* 0x000fe200078efcff */
[----:B0-----:R-:W-:-:S05]  /*110e0*/  IMAD.SHL.U32 R6, R6, 0x8, RZ ;  /* 0x0000000806067824 */ /* 0x001fca00078e00ff */
[----:B------:R-:W-:-:S04]  /*110f0*/  LOP3.LUT R6, R6, 0x38, RZ, 0xc0, !PT ;  /* 0x0000003806067812 */ /* 0x000fc800078ec0ff */
[C---:B------:R-:W-:Y:S02]  /*11100*/  LOP3.LUT R8, R6.reuse, 0x100, RZ, 0xfc, !PT ;  /* 0x0000010006087812 */ /* 0x040fe400078efcff */
[----:B------:R-:W-:Y:S02]  /*11110*/  LOP3.LUT R6, R6, 0xc0, RZ, 0xfc, !PT ;  /* 0x000000c006067812 */ /* 0x000fe400078efcff */
[----:B------:R-:W-:Y:S02]  /*11120*/  ISETP.GE.AND P0, PT, R8, UR4, PT ;  /* 0x0000000408007c0c */ /* 0x000fe4000bf06270 */
[----:B------:R-:W0:Y:S01]  /*11130*/  S2R R8, SR_TID.X ;  /* 0x0000000000087919 */ /* 0x000e220000002100 */
[----:B------:R-:W-:Y:S02]  /*11140*/  ISETP.GE.AND P5, PT, R6, UR4, PT ;  /* 0x0000000406007c0c */ /* 0x000fe4000bfa6270 */
[----:B------:R-:W-:Y:S01]  /*11150*/  SEL R5, RZ, 0x10, P0 ;  /* 0x00000010ff057807 */ /* 0x000fe20000000000 */
[----:B------:R-:W1:Y:S01]  /*11160*/  S2R R6, SR_TID.X ;  /* 0x0000000000067919 */ /* 0x000e620000002100 */
[----:B------:R-:W-:-:S04]  /*11170*/  SEL R3, RZ, 0x8, P5 ;  /* 0x00000008ff037807 */ /* 0x000fc80002800000 */
[----:B------:R-:W-:Y:S01]  /*11180*/  IADD3 R2, R5, R2, R3 ;  /* 0x0000000205027210 */ /* 0x000fe20007ffe003 */
[----:B0-----:R-:W-:Y:S02]  /*11190*/  IMAD.SHL.U32 R8, R8, 0x8, RZ ;  /* 0x0000000808087824 */ /* 0x001fe400078e00ff */
[----:B-1----:R-:W-:-:S03]  /*111a0*/  IMAD.SHL.U32 R6, R6, 0x8, RZ ;  /* 0x0000000806067824 */ /* 0x002fc600078e00ff */
[----:B------:R-:W-:-:S04]  /*111b0*/  LOP3.LUT R8, R8, 0x38, RZ, 0xc0, !PT ;  /* 0x0000003808087812 */ /* 0x000fc800078ec0ff */
[----:B------:R-:W-:Y:S02]  /*111c0*/  LOP3.LUT R9, R8, 0x180, RZ, 0xfc, !PT ;  /* 0x0000018008097812 */ /* 0x000fe400078efcff */
[----:B------:R-:W-:Y:S02]  /*111d0*/  LOP3.LUT R6, R6, 0x38, RZ, 0xc0, !PT ;  /* 0x0000003806067812 */ /* 0x000fe400078ec0ff */
[----:B------:R-:W-:Y:S02]  /*111e0*/  ISETP.GE.AND P1, PT, R9, UR4, PT ;  /* 0x0000000409007c0c */ /* 0x000fe4000bf26270 */
[C---:B------:R-:W-:Y:S02]  /*111f0*/  LOP3.LUT R8, R6.reuse, 0x140, RZ, 0xfc, !PT ;  /* 0x0000014006087812 */ /* 0x040fe400078efcff */
[----:B------:R-:W-:Y:S02]  /*11200*/  SEL R5, RZ, 0x40, P1 ;  /* 0x00000040ff057807 */ /* 0x000fe40000800000 */
[----:B------:R-:W-:-:S02]  /*11210*/  LOP3.LUT R6, R6, 0x1c0, RZ, 0xfc, !PT ;  /* 0x000001c006067812 */ /* 0x000fc400078efcff */
[----:B------:R-:W-:Y:S02]  /*11220*/  ISETP.GE.AND P1, PT, R8, UR4, PT ;  /* 0x0000000408007c0c */ /* 0x000fe4000bf26270 */
[----:B------:R-:W-:Y:S01]  /*11230*/  ISETP.GE.AND P2, PT, R6, UR4, PT ;  /* 0x0000000406007c0c */ /* 0x000fe2000bf46270 */
[----:B------:R-:W-:Y:S01]  /*11240*/  UMOV UR4, 0xffffffff ;  /* 0xffffffff00047882 */ /* 0x000fe20000000000 */
[----:B------:R-:W-:Y:S02]  /*11250*/  SEL R3, RZ, 0x20, P1 ;  /* 0x00000020ff037807 */ /* 0x000fe40000800000 */
[----:B------:R-:W-:Y:S02]  /*11260*/  SEL R6, RZ, 0x80, P2 ;  /* 0x00000080ff067807 */ /* 0x000fe40001000000 */
[----:B------:R-:W-:-:S05]  /*11270*/  IADD3 R5, R5, R2, R3 ;  /* 0x0000000205057210 */ /* 0x000fca0007ffe003 */
[----:B------:R-:W-:Y:S01]  /*11280*/  IMAD.IADD R6, R5, 0x1, R6 ;  /* 0x0000000105067824 */ /* 0x000fe200078e0206 */
[----:B------:R-:W-:Y:S06]  /*11290*/  BRA.DIV UR4, `(.L_x_4125) ;  /* 0x0000005a04687947 */ /* 0x000fec000b800000 */
[----:B------:R-:W2:Y:S04]  /*112a0*/  LDL.LU R8, [R1+0x38] ;  /* 0x0000380001087983 */ /* 0x000ea80000300800 */
[----:B------:R-:W3:Y:S04]  /*112b0*/  LDL.LU R3, [R1+0x4] ;  /* 0x0000040001037983 */ /* 0x000ee80000300800 */
[----:B------:R-:W4:Y:S04]  /*112c0*/  LDL.LU R2, [R1+0x50] ;  /* 0x0000500001027983 */ /* 0x000f280000300800 */
[----:B------:R-:W5:Y:S01]  /*112d0*/  LDL R11, [R1+0x14] ;  /* 0x00001400010b7983 */ /* 0x000f620000100800 */
[----:B------:R-:W-:-:S03]  /*112e0*/  LOP3.LUT R19, R19, 0xfffffbff, RZ, 0xc0, !PT ;  /* 0xfffffbff13137812 */ /* 0x000fc600078ec0ff */
[----:B------:R-:W5:Y:S01]  /*112f0*/  LDL.LU R10, [R1+0x5c] ;  /* 0x00005c00010a7983 */ /* 0x000f620000300800 */
[----:B------:R-:W-:Y:S01]  /*11300*/  @P1 LOP3.LUT R19, R19, 0x400, RZ, 0xfc, !PT ;  /* 0x0000040013131812 */ /* 0x000fe200078efcff */
[----:B------:R-:W0:Y:S03]  /*11310*/  S2R R12, SR_TID.X ;  /* 0x00000000000c7919 */ /* 0x000e260000002100 */
[C---:B------:R-:W-:Y:S02]  /*11320*/  LOP3.LUT P1, RZ, R19.reuse, 0x8, RZ, 0xc0, !PT ;  /* 0x0000000813ff7812 */ /* 0x040fe4000782c0ff */
[C---:B------:R-:W-:Y:S02]  /*11330*/  LOP3.LUT P4, RZ, R19.reuse, 0x2, RZ, 0xc0, !PT ;  /* 0x0000000213ff7812 */ /* 0x040fe4000788c0ff */
[----:B------:R-:W-:Y:S01]  /*11340*/  LOP3.LUT R19, R19, 0xfffffeff, RZ, 0xc0, !PT ;  /* 0xfffffeff13137812 */ /* 0x000fe200078ec0ff */
[----:B0-----:R-:W-:-:S05]  /*11350*/  IMAD.SHL.U32 R12, R12, 0x8, RZ ;  /* 0x000000080c0c7824 */ /* 0x001fca00078e00ff */
[----:B------:R-:W-:Y:S01]  /*11360*/  LOP3.LUT R12, R12, 0x38, RZ, 0xc0, !PT ;  /* 0x000000380c0c7812 */ /* 0x000fe200078ec0ff */
[----:B------:R-:W-:Y:S01]  /*11370*/  SHFL.IDX PT, R14, R0, 0x1, 0x181f ;  /* 0x00381f00000e7f89 */ /* 0x000fe200000e0000 */
[----:B--2---:R-:W-:-:S05]  /*11380*/  IMAD R7, R8, R7, RZ ;  /* 0x0000000708077224 */ /* 0x004fca00078e02ff */
[-C--:B---3--:R-:W-:Y:S02]  /*11390*/  ISETP.GE.AND P2, PT, R3, R7.reuse, PT ;  /* 0x000000070300720c */ /* 0x088fe40003f46270 */
[----:B----4-:R-:W-:-:S11]  /*113a0*/  ISETP.GE.AND P3, PT, R2, R7, PT ;  /* 0x000000070200720c */ /* 0x010fd60003f66270 */
[----:B------:R-:W-:-:S04]  /*113b0*/  @!P2 LOP3.LUT R2, R5, 0x40, RZ, 0xc0, !PT ;  /* 0x000000400502a812 */ /* 0x000fc800078ec0ff */
[----:B------:R-:W-:Y:S02]  /*113c0*/  @!P2 SHF.R.U32.HI R2, RZ, 0x2, R2 ;  /* 0x00000002ff02a819 */ /* 0x000fe40000011602 */
[----:B------:R-:W-:Y:S02]  /*113d0*/  @P3 LOP3.LUT R19, R19, 0x100, RZ, 0xfc, !PT ;  /* 0x0000010013133812 */ /* 0x000fe400078efcff */
[----:B------:R-:W-:Y:S02]  /*113e0*/  @!P2 ISETP.NE.U32.AND P3, PT, R2, RZ, PT ;  /* 0x000000ff0200a20c */ /* 0x000fe40003f65070 */
[----:B------:R-:W-:Y:S01]  /*113f0*/  @!P2 LOP3.LUT R2, R6, 0x80, RZ, 0xc0, !PT ;  /* 0x000000800602a812 */ /* 0x000fe200078ec0ff */
[----:B------:R-:W0:Y:S01]  /*11400*/  SHFL.IDX PT, R3, R0, RZ, 0x181f ;  /* 0x00181fff00037589 */ /* 0x000e2200000e0000 */
[----:B------:R-:W-:Y:S02]  /*11410*/  LOP3.LUT R19, R19, 0xffffffdf, RZ, 0xc0, !PT ;  /* 0xffffffdf13137812 */ /* 0x000fe400078ec0ff */
[----:B------:R-:W-:-:S07]  /*11420*/  @!P2 SHF.R.U32.HI R2, RZ, 0x3, R2 ;  /* 0x00000003ff02a819 */ /* 0x000fce0000011602 */
[----:B------:R-:W-:Y:S02]  /*11430*/  @P3 LOP3.LUT R19, R19, 0x20, RZ, 0xfc, !PT ;  /* 0x0000002013133812 */ /* 0x000fe400078efcff */
[----:B------:R-:W-:Y:S02]  /*11440*/  @!P2 ISETP.NE.U32.AND P3, PT, R2, RZ, PT ;  /* 0x000000ff0200a20c */ /* 0x000fe40003f65070 */
[----:B------:R-:W1:Y:S01]  /*11450*/  SHFL.IDX PT, R2, R4, RZ, 0x181f ;  /* 0x00181fff04027589 */ /* 0x000e6200000e0000 */
[----:B0-----:R-:W-:Y:S02]  /*11460*/  @!P2 LEA R3, P6, R12, R3, 0x1 ;  /* 0x000000030c03a211 */ /* 0x001fe400078c08ff */
[----:B------:R-:W-:-:S03]  /*11470*/  LOP3.LUT R19, R19, 0xfffffdff, RZ, 0xc0, !PT ;  /* 0xfffffdff13137812 */ /* 0x000fc600078ec0ff */
[----:B-1----:R-:W-:-:S05]  /*11480*/  @!P2 IMAD.X R2, RZ, RZ, R2, P6 ;  /* 0x000000ffff02a224 */ /* 0x002fca00030e0602 */
[-C--:B------:R-:W-:Y:S02]  /*11490*/  @!P2 LOP3.LUT R3, R3, R2.reuse, RZ, 0x3c, !PT ;  /* 0x000000020303a212 */ /* 0x080fe400078e3cff */
[----:B------:R-:W-:Y:S02]  /*114a0*/  @P3 LOP3.LUT R19, R19, 0x200, RZ, 0xfc, !PT ;  /* 0x0000020013133812 */ /* 0x000fe400078efcff */
[----:B------:R-:W-:Y:S02]  /*114b0*/  @!P2 LOP3.LUT R2, R3, R2, RZ, 0x3c, !PT ;  /* 0x000000020302a212 */ /* 0x000fe400078e3cff */
[----:B------:R-:W-:Y:S02]  /*114c0*/  LOP3.LUT P6, RZ, R19, 0x4, RZ, 0xc0, !PT ;  /* 0x0000000413ff7812 */ /* 0x000fe400078cc0ff */
[----:B------:R-:W-:Y:S02]  /*114d0*/  @!P2 LOP3.LUT R3, R3, R2, RZ, 0x3c, !PT ;  /* 0x000000020303a212 */ /* 0x000fe400078e3cff */
[----:B------:R-:W-:-:S03]  /*114e0*/  LOP3.LUT P3, RZ, R19, 0x20, RZ, 0xc0, !PT ;  /* 0x0000002013ff7812 */ /* 0x000fc6000786c0ff */
[----:B-----5:R-:W-:Y:S01]  /*114f0*/  @!P2 LDGSTS.E.BYPASS.LTC128B.128 [R11+0x26400], desc[UR38][R2.64], !P1 ;  /* 0x26400000020bafae */ /* 0x020fe2000c901d66 */
[----:B------:R-:W-:-:S05]  /*11500*/  LOP3.LUT P1, RZ, R19, 0x400, RZ, 0xc0, !PT ;  /* 0x0000040013ff7812 */ /* 0x000fca000782c0ff */
[----:B------:R-:W-:Y:S04]  /*11510*/  @!P2 LDGSTS.E.BYPASS.LTC128B.128 [R11+0x28400], desc[UR38][R2.64+0x80], !P6 ;  /* 0x28400080020bafae */ /* 0x000fe8000f101d66 */
[----:B------:R-:W-:Y:S04]  /*11520*/  @!P2 LDGSTS.E.BYPASS.LTC128B.128 [R11+0x2a400], desc[UR38][R2.64+0x100], !P4 ;  /* 0x2a400100020bafae */ /* 0x000fe8000e101d66 */
[----:B------:R-:W-:Y:S04]  /*11530*/  @!P2 LDGSTS.E.BYPASS.LTC128B.128 [R11+0x2c400], desc[UR38][R2.64+0x180], !P5 ;  /* 0x2c400180020bafae */ /* 0x000fe8000e901d66 */
[----:B------:R-:W-:Y:S04]  /*11540*/  @!P2 LDGSTS.E.BYPASS.LTC128B.128 [R11+0x2e400], desc[UR38][R2.64+0x200], !P0 ;  /* 0x2e400200020bafae */ /* 0x000fe8000c101d66 */
[----:B------:R-:W-:Y:S04]  /*11550*/  @!P2 LDGSTS.E.BYPASS.LTC128B.128 [R11+0x30400], desc[UR38][R2.64+0x280], !P1 ;  /* 0x30400280020bafae */ /* 0x000fe8000c901d66 */
[----:B------:R-:W-:Y:S01]  /*11560*/  @!P2 LDGSTS.E.BYPASS.LTC128B.128 [R11+0x32400], desc[UR38][R2.64+0x300], P3 ;  /* 0x32400300020bafae */ /* 0x000fe20009901d66 */
[----:B------:R-:W-:-:S03]  /*11570*/  LOP3.LUT P3, RZ, R19, 0x200, RZ, 0xc0, !PT ;  /* 0x0000020013ff7812 */ /* 0x000fc6000786c0ff */
[----:B------:R-:W0:Y:S10]  /*11580*/  SHFL.IDX PT, R8, R4, 0x1, 0x181f ;  /* 0x00381f0004087f89 */ /* 0x000e3400000e0000 */
[----:B------:R1:W-:Y:S01]  /*11590*/  @!P2 LDGSTS.E.BYPASS.LTC128B.128 [R11+0x34400], desc[UR38][R2.64+0x380], P3 ;  /* 0x34400380020bafae */ /* 0x0003e20009901d66 */
[----:B------:R-:W-:-:S13]  /*115a0*/  LOP3.LUT P3, RZ, R19, 0x100, RZ, 0xc0, !PT ;  /* 0x0000010013ff7812 */ /* 0x000fda000786c0ff */
[----:B------:R-:W-:-:S05]  /*115b0*/  @!P3 LEA R21, P2, R12, R14, 0x1 ;  /* 0x0000000e0c15b211 */ /* 0x000fca00078408ff */
[----:B0-----:R-:W-:Y:S01]  /*115c0*/  @!P3 IMAD.X R8, RZ, RZ, R8, P2 ;  /* 0x000000ffff08b224 */ /* 0x001fe200010e0608 */
[----:B------:R-:W-:Y:S02]  /*115d0*/  LOP3.LUT P2, RZ, R19, 0x8, RZ, 0xc0, !PT ;  /* 0x0000000813ff7812 */ /* 0x000fe4000784c0ff */
[----:B------:R-:W-:Y:S01]  /*115e0*/  @!P3 LOP3.LUT R9, R5, 0x40, RZ, 0xc0, !PT ;  /* 0x000000400509b812 */ /* 0x000fe200078ec0ff */
[----:B-1----:R-:W-:Y:S02]  /*115f0*/  @!P3 IMAD.MOV.U32 R2, RZ, RZ, R21 ;  /* 0x000000ffff02b224 */ /* 0x002fe400078e0015 */
[----:B------:R-:W-:Y:S01]  /*11600*/  @!P3 IMAD.MOV.U32 R3, RZ, RZ, R8 ;  /* 0x000000ffff03b224 */ /* 0x000fe200078e0008 */
[----:B------:R-:W-:-:S07]  /*11610*/  @!P3 SHF.R.U32.HI R9, RZ, 0x2, R9 ;  /* 0x00000002ff09b819 */ /* 0x000fce0000011609 */
[----:B------:R-:W-:Y:S01]  /*11620*/  @!P3 LDGSTS.E.BYPASS.LTC128B.128 [R11+0x26c00], desc[UR38][R2.64], !P2 ;  /* 0x26c00000020bbfae */ /* 0x000fe2000d101d66 */
[----:B------:R-:W-:Y:S02]  /*11630*/  @!P3 ISETP.NE.U32.AND P2, PT, R9, RZ, PT ;  /* 0x000000ff0900b20c */ /* 0x000fe40003f45070 */
[----:B------:R-:W-:Y:S01]  /*11640*/  @!P3 LOP3.LUT R8, R6, 0x80, RZ, 0xc0, !PT ;  /* 0x000000800608b812 */ /* 0x000fe200078ec0ff */
[----:B------:R-:W-:Y:S03]  /*11650*/  @!P3 LDGSTS.E.BYPASS.LTC128B.128 [R11+0x28c00], desc[UR38][R2.64+0x80], !P6 ;  /* 0x28c00080020bbfae */ /* 0x000fe6000f101d66 */
[----:B------:R-:W-:Y:S01]  /*11660*/  @!P3 SHF.R.U32.HI R8, RZ, 0x3, R8 ;  /* 0x00000003ff08b819 */ /* 0x000fe20000011608 */
[----:B------:R-:W-:Y:S04]  /*11670*/  @!P3 LDGSTS.E.BYPASS.LTC128B.128 [R11+0x2ac00], desc[UR38][R2.64+0x100], !P4 ;  /* 0x2ac00100020bbfae */ /* 0x000fe8000e101d66 */
[----:B------:R-:W-:Y:S04]  /*11680*/  @!P3 LDGSTS.E.BYPASS.LTC128B.128 [R11+0x2cc00], desc[UR38][R2.64+0x180], !P5 ;  /* 0x2cc00180020bbfae */ /* 0x000fe8000e901d66 */
[----:B------:R-:W-:Y:S04]  /*11690*/  @!P3 LDGSTS.E.BYPASS.LTC128B.128 [R11+0x2ec00], desc[UR38][R2.64+0x200], !P0 ;  /* 0x2ec00200020bbfae */ /* 0x000fe8000c101d66 */
[----:B------:R-:W-:Y:S04]  /*116a0*/  @!P3 LDGSTS.E.BYPASS.LTC128B.128 [R11+0x30c00], desc[UR38][R2.64+0x280], !P1 ;  /* 0x30c00280020bbfae */ /* 0x000fe8000c901d66 */
[----:B------:R-:W-:Y:S01]  /*116b0*/  @!P3 LDGSTS.E.BYPASS.LTC128B.128 [R11+0x32c00], desc[UR38][R2.64+0x300], P2 ;  /* 0x32c00300020bbfae */ /* 0x000fe20009101d66 */
[----:B------:R-:W-:-:S13]  /*116c0*/  @!P3 ISETP.NE.U32.AND P2, PT, R8, RZ, PT ;  /* 0x000000ff0800b20c */ /* 0x000fda0003f45070 */
[----:B------:R0:W-:Y:S01]  /*116d0*/  @!P3 LDGSTS.E.BYPASS.LTC128B.128 [R11+0x34c00], desc[UR38][R2.64+0x380], P2 ;  /* 0x34c00380020bbfae */ /* 0x0001e20009101d66 */
[----:B------:R-:W-:-:S03]  /*116e0*/  ISETP.GE.AND P2, PT, R10, R7, PT ;  /* 0x000000070a00720c */ /* 0x000fc60003f46270 */
[----:B------:R-:W-:Y:S04]  /*116f0*/  SHFL.IDX PT, R10, R4, 0x2, 0x181f ;  /* 0x00581f00040a7f89 */ /* 0x000fe800000e0000 */
[----:B0-----:R-:W0:Y:S01]  /*11700*/  SHFL.IDX PT, R3, R0, 0x2, 0x181f ;  /* 0x00581f0000037f89 */ /* 0x001e2200000e0000 */
[----:B------:R-:W-:-:S04]  /*11710*/  LOP3.LUT R19, R19, 0xffffff7f, RZ, 0xc0, !PT ;  /* 0xffffff7f13137812 */ /* 0x000fc800078ec0ff */
[----:B------:R-:W-:Y:S02]  /*11720*/  @P6 LOP3.LUT R19, R19, 0x80, RZ, 0xfc, !PT ;  /* 0x0000008013136812 */ /* 0x000fe400078efcff */
[----:B------:R-:W-:Y:S02]  /*11730*/  @!P2 LOP3.LUT R2, R5, 0x40, RZ, 0xc0, !PT ;  /* 0x000000400502a812 */ /* 0x000fe400078ec0ff */
[----:B------:R-:W-:Y:S02]  /*11740*/  LOP3.LUT P3, RZ, R19, 0x8, RZ, 0xc0, !PT ;  /* 0x0000000813ff7812 */ /* 0x000fe4000786c0ff */
[----:B------:R-:W-:Y:S02]  /*11750*/  @!P2 SHF.R.U32.HI R9, RZ, 0x2, R2 ;  /* 0x00000002ff09a819 */ /* 0x000fe40000011602 */
[----:B0-----:R-:W-:-:S05]  /*11760*/  @!P2 LEA R8, P6, R12, R3, 0x1 ;  /* 0x000000030c08a211 */ /* 0x001fca00078c08ff */
[----:B------:R-:W-:Y:S01]  /*11770*/  @!P2 IMAD.X R3, RZ, RZ, R10, P6 ;  /* 0x000000ffff03a224 */ /* 0x000fe200030e060a */
[----:B------:R-:W-:Y:S01]  /*11780*/  LOP3.LUT P6, RZ, R19, 0x80, RZ, 0xc0, !PT ;  /* 0x0000008013ff7812 */ /* 0x000fe200078cc0ff */
[----:B------:R-:W-:Y:S01]  /*11790*/  @!P2 IMAD.MOV.U32 R2, RZ, RZ, R8 ;  /* 0x000000ffff02a224 */ /* 0x000fe200078e0008 */
[----:B------:R-:W-:-:S04]  /*117a0*/  @!P2 LOP3.LUT R8, R6, 0x80, RZ, 0xc0, !PT ;  /* 0x000000800608a812 */ /* 0x000fc800078ec0ff */
[----:B------:R-:W-:Y:S01]  /*117b0*/  @!P2 SHF.R.U32.HI R8, RZ, 0x3, R8 ;  /* 0x00000003ff08a819 */ /* 0x000fe20000011608 */
[----:B------:R0:W-:Y:S03]  /*117c0*/  @!P2 LDGSTS.E.BYPASS.LTC128B.128 [R11+0x27400], desc[UR38][R2.64], !P3 ;  /* 0x27400000020bafae */ /* 0x0001e6000d901d66 */
[----:B------:R-:W-:-:S03]  /*117d0*/  @!P2 ISETP.NE.U32.AND P3, PT, R8, RZ, PT ;  /* 0x000000ff0800a20c */ /* 0x000fc60003f65070 */
[----:B------:R0:W-:Y:S01]  /*117e0*/  @!P2 LDGSTS.E.BYPASS.LTC128B.128 [R11+0x29400], desc[UR38][R2.64+0x80], !P6 ;  /* 0x29400080020bafae */ /* 0x0001e2000f101d66 */
[----:B------:R-:W-:-:S03]  /*117f0*/  @!P2 ISETP.NE.U32.AND P6, PT, R9, RZ, PT ;  /* 0x000000ff0900a20c */ /* 0x000fc60003fc5070 */
[----:B------:R0:W-:Y:S04]  /*11800*/  @!P2 LDGSTS.E.BYPASS.LTC128B.128 [R11+0x2b400], desc[UR38][R2.64+0x100], !P4 ;  /* 0x2b400100020bafae */ /* 0x0001e8000e101d66 */
[----:B------:R0:W-:Y:S04]  /*11810*/  @!P2 LDGSTS.E.BYPASS.LTC128B.128 [R11+0x2d400], desc[UR38][R2.64+0x180], !P5 ;  /* 0x2d400180020bafae */ /* 0x0001e8000e901d66 */
[----:B------:R0:W-:Y:S04]  /*11820*/  @!P2 LDGSTS.E.BYPASS.LTC128B.128 [R11+0x2f400], desc[UR38][R2.64+0x200], !P0 ;  /* 0x2f400200020bafae */ /* 0x0001e8000c101d66 */
[----:B------:R0:W-:Y:S04]  /*11830*/  @!P2 LDGSTS.E.BYPASS.LTC128B.128 [R11+0x31400], desc[UR38][R2.64+0x280], !P1 ;  /* 0x31400280020bafae */ /* 0x0001e8000c901d66 */
[----:B------:R0:W-:Y:S04]  /*11840*/  @!P2 LDGSTS.E.BYPASS.LTC128B.128 [R11+0x33400], desc[UR38][R2.64+0x300], P6 ;  /* 0x33400300020bafae */ /* 0x0001e8000b101d66 */
[----:B------:R0:W-:Y:S04]  /*11850*/  @!P2 LDGSTS.E.BYPASS.LTC128B.128 [R11+0x35400], desc[UR38][R2.64+0x380], P3 ;  /* 0x35400380020bafae */ /* 0x0001e80009901d66 */
[----:B------:R-:W1:Y:S04]  /*11860*/  SHFL.IDX PT, R4, R4, 0x3, 0x181f ;  /* 0x00781f0004047f89 */ /* 0x000e6800000e0000 */
[----:B------:R-:W2:Y:S02]  /*11870*/  SHFL.IDX PT, R0, R0, 0x3, 0x181f ;  /* 0x00781f0000007f89 */ /* 0x000ea400000e0000 */
.L_x_4261:
[----:B0-----:R-:W3:Y:S01]  /*11880*/  LDL.LU R2, [R1+0x60] ;  /* 0x0000600001027983 */ /* 0x001ee20000300800 */
[----:B------:R-:W-:Y:S01]  /*11890*/  BSSY B0, `(.L_x_4126) ;  /* 0x000001d000007945 */ /* 0x000fe20003800000 */
[----:B---3--:R-:W-:-:S13]  /*118a0*/  ISETP.GE.AND P2, PT, R2, R7, PT ;  /* 0x000000070200720c */ /* 0x008fda0003f46270 */
[----:B------:R-:W-:Y:S05]  /*118b0*/  @P2 BRA `(.L_x_4127) ;  /* 0x0000000000682947 */ /* 0x000fea0003800000 */
[----:B------:R-:W3:Y:S01]  /*118c0*/  LDL R8, [R1+0x14] ;  /* 0x0000140001087983 */ /* 0x000ee20000100800 */
[C---:B------:R-:W-:Y:S02]  /*118d0*/  LOP3.LUT P6, RZ, R19.reuse, 0x8, RZ, 0xc0, !PT ;  /* 0x0000000813ff7812 */ /* 0x040fe400078cc0ff */
[C---:B------:R-:W-:Y:S01]  /*118e0*/  LOP3.LUT P4, RZ, R19.reuse, 0x4, RZ, 0xc0, !PT ;  /* 0x0000000413ff7812 */ /* 0x040fe2000788c0ff */
[----:B------:R-:W0:Y:S01]  /*118f0*/  S2R R2, SR_TID.X ;  /* 0x0000000000027919 */ /* 0x000e220000002100 */
[----:B------:R-:W-:Y:S02]  /*11900*/  LOP3.LUT P3, RZ, R19, 0x2, RZ, 0xc0, !PT ;  /* 0x0000000213ff7812 */ /* 0x000fe4000786c0ff */
[----:B------:R-:W-:Y:S02]  /*11910*/  LOP3.LUT R5, R5, 0x40, RZ, 0xc0, !PT ;  /* 0x0000004005057812 */ /* 0x000fe400078ec0ff */
[----:B------:R-:W-:Y:S02]  /*11920*/  LOP3.LUT R6, R6, 0x80, RZ, 0xc0, !PT ;  /* 0x0000008006067812 */ /* 0x000fe400078ec0ff */
[----:B------:R-:W-:-:S02]  /*11930*/  SHF.R.U32.HI R5, RZ, 0x2, R5 ;  /* 0x00000002ff057819 */ /* 0x000fc40000011605 */
[----:B------:R-:W-:Y:S01]  /*11940*/  SHF.R.U32.HI R6, RZ, 0x3, R6 ;  /* 0x00000003ff067819 */ /* 0x000fe20000011606 */
[----:B0-----:R-:W-:-:S05]  /*11950*/  IMAD.SHL.U32 R2, R2, 0x8, RZ ;  /* 0x0000000802027824 */ /* 0x001fca00078e00ff */
[----:B------:R-:W-:-:S04]  /*11960*/  LOP3.LUT R2, R2, 0x38, RZ, 0xc0, !PT ;  /* 0x0000003802027812 */ /* 0x000fc800078ec0ff */
[----:B--2---:R-:W-:-:S05]  /*11970*/  LEA R2, P2, R2, R0, 0x1 ;  /* 0x0000000002027211 */ /* 0x004fca00078408ff */
[----:B-1----:R-:W-:Y:S01]  /*11980*/  IMAD.X R3, RZ, RZ, R4, P2 ;  /* 0x000000ffff037224 */ /* 0x002fe200010e0604 */
[----:B------:R-:W-:-:S04]  /*11990*/  ISETP.NE.U32.AND P2, PT, R5, RZ, PT ;  /* 0x000000ff0500720c */ /* 0x000fc80003f45070 */
[----:B------:R-:W-:Y:S01]  /*119a0*/  @!PT LDS RZ, [RZ] ;  /* 0x00000000fffff984 */ /* 0x000fe20000000800 */
[----:B------:R-:W-:Y:S01]  /*119b0*/  @!PT LDS RZ, [RZ] ;  /* 0x00000000fffff984 */ /* 0x000fe20000000800 */
[----:B------:R-:W-:Y:S01]  /*119c0*/  @!PT LDS RZ, [RZ] ;  /* 0x00000000fffff984 */ /* 0x000fe20000000800 */
[----:B---3--:R0:W-:Y:S04]  /*119d0*/  LDGSTS.E.BYPASS.LTC128B.128 [R8+0x27c00], desc[UR38][R2.64], !P6 ;  /* 0x27c0000002087fae */ /* 0x0081e8000f101d66 */
        /* <DEDUP_REMOVED lines=8> */
.L_x_4127:
[----:B------:R-:W-:Y:S05]  /*11a60*/  BSYNC B0 ;  /* 0x0000000000007941 */ /* 0x000fea0003800000 */
.L_x_4126:
[----:B------:R-:W-:Y:S01]  /*11a70*/  NOP ;  /* 0x0000000000007918 */ /* 0x000fe20000000000 */
[----:B------:R-:W-:-:S13]  /*11a80*/  PLOP3.LUT P0, PT, PT, PT, PT, 0x80, 0x0 ;  /* 0x000000000000781c */ /* 0x000fda0003f0f070 */
.L_x_4128:
[----:B------:R-:W-:Y:S02]  /*11a90*/  PLOP3.LUT P1, PT, P1, P0, PT, 0xa2, 0x0 ;  /* 0x000000000000781c */ /* 0x000fe40000f21472 */
[----:B------:R-:W-:-:S08]  /*11aa0*/  @P0 R2UR P1, UR4, R18 ;  /* 0x00000000120402ca */ /* 0x000fd00000020000 */
[----:B------:R-:W-:-:S05]  /*11ab0*/  @P0 PLOP3.LUT P0, PT, P1, PT, PT, 0x80, 0x0 ;  /* 0x000000000000081c */ /* 0x000fca0000f0f070 */
[----:B------:R-:W-:Y:S01]  /*11ac0*/  @!P1 SYNCS.ARRIVE.TRANS64.RED.A0T1 RZ, [UR4+0x38810], RZ ;  /* 0x038810ffffff99a7 */ /* 0x000fe20008200404 */
[----:B------:R-:W-:Y:S07]  /*11ad0*/  @!P1 ARRIVES.LDGSTSBAR.64.TRANSCNT [UR4+0x38810] ;  /* 0x03881000ff0099b0 */ /* 0x000fee0008000a84 */
[----:B------:R-:W-:Y:S05]  /*11ae0*/  @P0 BRA.U.ANY `(.L_x_4128) ;  /* 0xfffffffd00e80947 */ /* 0x000fea000393ffff */
[----:B0-----:R-:W3:Y:S02]  /*11af0*/  LDL.LU R2, [R1+0x64] ;  /* 0x0000640001027983 */ /* 0x001ee40000300800 */
[----:B---3--:R-:W-:-:S05]  /*11b00*/  VIADD R2, R2, 0x1 ;  /* 0x0000000102027836 */ /* 0x008fca0000000000 */
[----:B------:R0:W-:Y:S01]  /*11b10*/  STL [R1+0x64], R2 ;  /* 0x0000640201007387 */ /* 0x0001e20000100800 */
[----:B--2---:R-:W-:-:S04]  /*11b20*/  LEA.HI R0, R2, R2, RZ, 0x1 ;  /* 0x0000000202007211 */ /* 0x004fc800078f08ff */
[----:B------:R-:W-:-:S05]  /*11b30*/  LOP3.LUT R0, R0, 0xfffffffe, RZ, 0xc0, !PT ;  /* 0xfffffffe00007812 */ /* 0x000fca00078ec0ff */
[----:B------:R-:W-:-:S05]  /*11b40*/  IMAD.IADD R0, R2, 0x1, -R0 ;  /* 0x0000000102007824 */ /* 0x000fca00078e0a00 */
[----:B------:R-:W-:Y:S01]  /*11b50*/  SHF.L.U32 R0, R0, 0x1f, RZ ;  /* 0x0000001f00007819 */ /* 0x000fe200000006ff */
[----:B------:R-:W-:Y:S01]  /*11b60*/  NOP ;  /* 0x0000000000007918 */ /* 0x000fe20000000000 */
[----:B------:R0:W-:Y:S01]  /*11b70*/  SYNCS.ARRIVE.TRANS64.A1T0 RZ, [R18+URZ+0x38810], RZ ;  /* 0x038810ff12ff79a7 */ /* 0x0001e2000810003f */
[----:B------:R-:W-:Y:S01]  /*11b80*/  BSSY B0, `(.L_x_4129) ;  /* 0x0000003000007945 */ /* 0x000fe20003800000 */
[----:B------:R-:W2:Y:S03]  /*11b90*/  SYNCS.PHASECHK.TRANS64.TRYWAIT P0, [R18+URZ+0x38820], R0 ;  /* 0x03882000120075a7 */ /* 0x000ea6000800017f */
[----:B0-2---:R-:W-:Y:S05]  /*11ba0*/  @!P0 BRA `(.L_x_4130) ;  /* 0x0000005800f08947 */ /* 0x005fea0003800000 */
.L_x_4262:
[----:B------:R-:W-:Y:S05]  /*11bb0*/  BSYNC B0 ;  /* 0x0000000000007941 */ /* 0x000fea0003800000 */
.L_x_4129:
[----:B------:R-:W-:Y:S01]  /*11bc0*/  LOP3.LUT P0, RZ, R19, 0x1, RZ, 0xc0, !PT ;  /* 0x0000000113ff7812 */ /* 0x000fe2000780c0ff */
[----:B------:R-:W-:-:S12]  /*11bd0*/  BSSY B0, `(.L_x_4131) ;  /* 0x0000097000007945 */ /* 0x000fd80003800000 */
[----:B------:R-:W-:Y:S05]  /*11be0*/  @!P0 BRA `(.L_x_4132) ;  /* 0x0000000800548947 */ /* 0x000fea0003800000 */
[----:B-1----:R-:W0:Y:S04]  /*11bf0*/  LDL R4, [R1+0x10] ;  /* 0x0000100001047983 */ /* 0x002e280000100800 */
[----:B------:R-:W2:Y:S01]  /*11c00*/  LDL R2, [R1+0x18] ;  /* 0x0000180001027983 */ /* 0x000ea20000100800 */
[----:B------:R-:W-:Y:S01]  /*11c10*/  BSSY B1, `(.L_x_4133) ;  /* 0x0000008000017945 */ /* 0x000fe20003800000 */
[----:B------:R-:W1:Y:S02]  /*11c20*/  S2R R3, SR_TID.X ;  /* 0x0000000000037919 */ /* 0x000e640000002100 */
[----:B-1----:R-:W-:-:S04]  /*11c30*/  LOP3.LUT R3, R3, 0x7f, RZ, 0xc0, !PT ;  /* 0x0000007f03037812 */ /* 0x002fc800078ec0ff */
[----:B------:R-:W-:Y:S01]  /*11c40*/  ISETP.NE.AND P1, PT, R3, RZ, PT ;  /* 0x000000ff0300720c */ /* 0x000fe20003f25270 */
[----:B0-----:R-:W-:Y:S01]  /*11c50*/  IMAD R0, R4, 0x8, R18 ;  /* 0x0000000804007824 */ /* 0x001fe200078e0212 */
[----:B--2---:R-:W-:-:S04]  /*11c60*/  SHF.L.U32 R2, R2, 0x1f, RZ ;  /* 0x0000001f02027819 */ /* 0x004fc800000006ff */
[----:B------:R-:W0:Y:S02]  /*11c70*/  SYNCS.PHASECHK.TRANS64.TRYWAIT P0, [R0+URZ+0x38860], R2 ;  /* 0x03886002000075a7 */ /* 0x000e24000800017f */
[----:B0-----:R-:W-:Y:S05]  /*11c80*/  @!P0 BRA `(.L_x_4134) ;  /* 0x0000005800cc8947 */ /* 0x001fea0003800000 */
.L_x_4263:
[----:B------:R-:W-:Y:S05]  /*11c90*/  BSYNC B1 ;  /* 0x0000000000017941 */ /* 0x000fea0003800000 */
.L_x_4133:
        /* <DEDUP_REMOVED lines=9> */
.L_x_4136:
[----:B------:R-:W-:Y:S05]  /*11d30*/  BSYNC B1 ;  /* 0x0000000000017941 */ /* 0x000fea0003800000 */
.L_x_4135:
[----:B------:R-:W2:Y:S04]  /*11d40*/  LDL R4, [R1+0x20] ;  /* 0x0000200001047983 */ /* 0x000ea80000100800 */
[----:B------:R-:W2:Y:S04]  /*11d50*/  LDL.LU R3, [R1+0x30] ;  /* 0x0000300001037983 */ /* 0x000ea80000300800 */
[----:B0-----:R-:W3:Y:S01]  /*11d60*/  LDL R2, [R1+0x10] ;  /* 0x0000100001027983 */ /* 0x001ee20000100800 */
        /* <DEDUP_REMOVED lines=8> */
[----:B---3--:R-:W-:-:S04]  /*11df0*/  IMAD R2, R2, 0x10000, R18 ;  /* 0x0001000002027824 */ /* 0x008fc800078e0212 */
[----:B------:R-:W-:-:S07]  /*11e00*/  VIADD R4, R2, 0x400 ;  /* 0x0000040002047836 */ /* 0x000fce0000000000 */
.L_x_4137:
        /* <DEDUP_REMOVED lines=15> */
.L_x_4138:
        /* <DEDUP_REMOVED lines=15> */
.L_x_4139:
        /* <DEDUP_REMOVED lines=15> */
.L_x_4140:
        /* <DEDUP_REMOVED lines=15> */
.L_x_4141:
        /* <DEDUP_REMOVED lines=15> */
.L_x_4142:
        /* <DEDUP_REMOVED lines=15> */
.L_x_4143:
        /* <DEDUP_REMOVED lines=15> */
.L_x_4144:
        /* <DEDUP_REMOVED lines=10> */
.L_x_4132:
[----:B------:R-:W-:Y:S05]  /*12540*/  BSYNC B0 ;  /* 0x0000000000007941 */ /* 0x000fea0003800000 */
.L_x_4131:
[----:B-1----:R-:W0:Y:S04]  /*12550*/  LDL R4, [R1+0x3c] ;  /* 0x00003c0001047983 */ /* 0x002e280000100800 */
        /* <DEDUP_REMOVED lines=19> */
[----:B------:R-:W2:Y:S04]  /*12690*/  LDL.LU R5, [R1+0x10] ;  /* 0x0000100001057983 */ /* 0x000ea80000300800 */
[----:B------:R-:W3:Y:S01]  /*126a0*/  LDL.LU R9, [R1+0x18] ;  /* 0x0000180001097983 */ /* 0x000ee20000300800 */
[----:B------:R-:W-:Y:S01]  /*126b0*/  LOP3.LUT P2, RZ, R19, 0x1, RZ, 0xc0, !PT ;  /* 0x0000000113ff7812 */ /* 0x000fe2000784c0ff */
[----:B------:R-:W-:Y:S01]  /*126c0*/  BSSY B1, `(.L_x_4149) ;  /* 0x00000d7000017945 */ /* 0x000fe20003800000 */
[----:B--2---:R-:W-:-:S05]  /*126d0*/  VIADD R2, R5, 0x1 ;  /* 0x0000000105027836 */ /* 0x004fca0000000000 */
[----:B------:R-:W-:-:S04]  /*126e0*/  ISETP.NE.AND P0, PT, R2, 0x2, PT ;  /* 0x000000020200780c */ /* 0x000fc80003f05270 */
[----:B------:R-:W-:Y:S02]  /*126f0*/  SEL R3, RZ, 0x1, P0 ;  /* 0x00000001ff037807 */ /* 0x000fe40000000000 */
[----:B------:R-:W-:Y:S02]  /*12700*/  SEL R10, R2, RZ, P0 ;  /* 0x000000ff020a7207 */ /* 0x000fe40000000000 */
[----:B---3--:R-:W-:-:S05]  /*12710*/  LOP3.LUT R9, R9, R3, RZ, 0x3c, !PT ;  /* 0x0000000309097212 */ /* 0x008fca00078e3cff */
[----:B------:R0:W-:Y:S04]  /*12720*/  STL [R1+0x18], R9 ;  /* 0x0000180901007387 */ /* 0x0001e80000100800 */
[----:B------:R0:W-:Y:S01]  /*12730*/  STL [R1+0x10], R10 ;  /* 0x0000100a01007387 */ /* 0x0001e20000100800 */
        /* <DEDUP_REMOVED lines=24> */
.L_x_4151:
[----:B------:R-:W-:Y:S01]  /*128c0*/  IMAD R3, R10, 0x8, R18 ;  /* 0x000000080a037824 */ /* 0x000fe200078e0212 */
[----:B------:R-:W-:Y:S01]  /*128d0*/  SHF.L.U32 R2, R9, 0x1f, RZ ;  /* 0x0000001f09027819 */ /* 0x000fe200000006ff */
[----:B------:R-:W2:Y:S01]  /*128e0*/  S2R R5, SR_TID.X ;  /* 0x0000000000057919 */ /* 0x000ea20000002100 */
[----:B------:R-:W-:Y:S02]  /*128f0*/  BSSY B3, `(.L_x_4152) ;  /* 0x0000005000037945 */ /* 0x000fe40003800000 */
[----:B------:R-:W3:Y:S01]  /*12900*/  SYNCS.PHASECHK.TRANS64.TRYWAIT P0, [R3+URZ+0x38840], R2 ;  /* 0x03884002030075a7 */ /* 0x000ee2000800017f */
[----:B--2---:R-:W-:-:S04]  /*12910*/  LOP3.LUT R5, R5, 0x7f, RZ, 0xc0, !PT ;  /* 0x0000007f05057812 */ /* 0x004fc800078ec0ff */
[----:B------:R-:W-:Y:S01]  /*12920*/  ISETP.NE.AND P1, PT, R5, RZ, PT ;  /* 0x000000ff0500720c */ /* 0x000fe20003f25270 */
[----:B---3--:R-:W-:-:S12]  /*12930*/  @!P0 BRA `(.L_x_4153) ;  /* 0x0000004c00b48947 */ /* 0x008fd80003800000 */
.L_x_4264:
[----:B------:R-:W-:Y:S05]  /*12940*/  BSYNC B3 ;  /* 0x0000000000037941 */ /* 0x000fea0003800000 */
.L_x_4152:
[----:B------:R-:W-:Y:S04]  /*12950*/  BSSY B3, `(.L_x_4154) ;  /* 0x0000009000037945 */ /* 0x000fe80003800000 */
[----:B------:R-:W-:Y:S05]  /*12960*/  @P1 BRA `(.L_x_4155) ;  /* 0x00000000001c1947 */ /* 0x000fea0003800000 */
[----:B-1----:R-:W1:Y:S01]  /*12970*/  S2R R6, SR_TID.X ;  /* 0x0000000000067919 */ /* 0x002e620000002100 */
[----:B------:R-:W-:-:S04]  /*12980*/  IMAD.MOV.U32 R5, RZ, RZ, 0x2000 ;  /* 0x00002000ff057424 */ /* 0x000fc800078e00ff */
[----:B------:R3:W-:Y:S01]  /*12990*/  SYNCS.ARRIVE.TRANS64 RZ, [R3+URZ+0x38830], R5 ;  /* 0x0388300503ff79a7 */ /* 0x0007e2000800003f */
[----:B-1----:R-:W-:-:S04]  /*129a0*/  LOP3.LUT R6, R6, 0x1f, RZ, 0xc0, !PT ;  /* 0x0000001f06067812 */ /* 0x002fc800078ec0ff */
[----:B------:R-:W-:-:S13]  /*129b0*/  ISETP.NE.AND P0, PT, R6, RZ, PT ;  /* 0x000000ff0600720c */ /* 0x000fda0003f05270 */
[----:B---3--:R-:W-:Y:S05]  /*129c0*/  @!P0 BRA `(.L_x_4155) ;  /* 0x0000000000048947 */ /* 0x008fea0003800000 */
[----:B------:R-:W-:Y:S01]  /*129d0*/  BPT.TRAP 0x1 ;  /* 0x000000040000795c */ /* 0x000fe20000300000 */
.L_x_4155:
[----:B------:R-:W-:Y:S05]  /*129e0*/  BSYNC B3 ;  /* 0x0000000000037941 */ /* 0x000fea0003800000 */
.L_x_4154:
[----:B------:R-:W3:Y:S04]  /*129f0*/  LDL R5, [R1+0x10] ;  /* 0x0000100001057983 */ /* 0x000ee80000100800 */
[----:B-1----:R-:W4:Y:S01]  /*12a00*/  LDL R6, [R1+0x20] ;  /* 0x0000200001067983 */ /* 0x002f220000100800 */
[----:B0-----:R-:W-:Y:S01]  /*12a10*/  IMAD.MOV.U32 R9, RZ, RZ, RZ ;  /* 0x000000ffff097224 */ /* 0x001fe200078e00ff */
[----:B------:R-:W-:Y:S01]  /*12a20*/  UIADD3 UR4, UP0, UR40, 0x370, URZ ;  /* 0x0000037028047890 */ /* 0x000fe2000ff1e03f */
[----:B------:R-:W-:Y:S01]  /*12a30*/  PLOP3.LUT P0, PT, PT, PT, PT, 0x80, 0x0 ;  /* 0x000000000000781c */ /* 0x000fe20003f0f070 */
[----:B------:R-:W-:Y:S01]  /*12a40*/  UMOV UR6, 0x0 ;  /* 0x0000000000067882 */ /* 0x000fe20000000000 */
[----:B------:R-:W-:Y:S01]  /*12a50*/  UMOV UR7, 0x14f00000 ;  /* 0x14f0000000077882 */ /* 0x000fe20000000000 */
[----:B------:R-:W-:Y:S01]  /*12a60*/  R2UR UR10, R9 ;  /* 0x00000000090a72ca */ /* 0x000fe200000e0000 */
[----:B------:R-:W-:Y:S01]  /*12a70*/  UIADD3.X UR5, URZ, UR41, URZ, UP0, !UPT ;  /* 0x000000293f057290 */ /* 0x000fe200087fe43f */
[----:B---3--:R-:W-:-:S02]  /*12a80*/  IMAD R5, R5, 0x2000, R18 ;  /* 0x0000200005057824 */ /* 0x008fc400078e0212 */
[----:B----4-:R-:W-:Y:S02]  /*12a90*/  IMAD R0, R0, 0x40, R6 ;  /* 0x0000004000007824 */ /* 0x010fe400078e0206 */
[----:B------:R-:W-:Y:S02]  /*12aa0*/  VIADD R5, R5, 0x22400 ;  /* 0x0002240005057836 */ /* 0x000fe40000000000 */
[----:B------:R-:W-:-:S07]  /*12ab0*/  VIADD R6, R3, 0x38830 ;  /* 0x0003883003067836 */ /* 0x000fce0000000000 */
.L_x_4156:
        /* <DEDUP_REMOVED lines=13> */
.L_x_4265:
[----:B------:R-:W-:Y:S05]  /*12b90*/  BSYNC B3 ;  /* 0x0000000000037941 */ /* 0x000fea0003800000 */
.L_x_4157:
[----:B------:R-:W-:Y:S01]  /*12ba0*/  BSSY B3, `(.L_x_4159) ;  /* 0x000000b000037945 */ /* 0x000fe20003800000 */
[----:B------:R-:W-:Y:S02]  /*12bb0*/  IMAD.MOV.U32 R6, RZ, RZ, 0x0 ;  /* 0x00000000ff067424 */ /* 0x000fe400078e00ff */
[----:B------:R-:W-:Y:S01]  /*12bc0*/  IMAD.MOV.U32 R7, RZ, RZ, 0x14f00000 ;  /* 0x14f00000ff077424 */ /* 0x000fe200078e00ff */
[----:B------:R-:W-:Y:S06]  /*12bd0*/  @P1 BRA `(.L_x_4160) ;  /* 0x00000000001c1947 */ /* 0x000fec0003800000 */
[----:B------:R-:W1:Y:S01]  /*12be0*/  S2R R5, SR_TID.X ;  /* 0x0000000000057919 */ /* 0x000e620000002100 */
[----:B0-2---:R-:W-:-:S04]  /*12bf0*/  IMAD.MOV.U32 R2, RZ, RZ, 0x10000 ;  /* 0x00010000ff027424 */ /* 0x005fc800078e00ff */
[----:B------:R3:W-:Y:S01]  /*12c00*/  SYNCS.ARRIVE.TRANS64 RZ, [R3+URZ+0x38850], R2 ;  /* 0x0388500203ff79a7 */ /* 0x0007e2000800003f */
[----:B-1----:R-:W-:-:S04]  /*12c10*/  LOP3.LUT R5, R5, 0x1f, RZ, 0xc0, !PT ;  /* 0x0000001f05057812 */ /* 0x002fc800078ec0ff */
[----:B------:R-:W-:-:S13]  /*12c20*/  ISETP.NE.AND P0, PT, R5, RZ, PT ;  /* 0x000000ff0500720c */ /* 0x000fda0003f05270 */
[----:B---3--:R-:W-:Y:S05]  /*12c30*/  @!P0 BRA `(.L_x_4160) ;  /* 0x0000000000048947 */ /* 0x008fea0003800000 */
[----:B------:R-:W-:Y:S01]  /*12c40*/  BPT.TRAP 0x1 ;  /* 0x000000040000795c */ /* 0x000fe20000300000 */
.L_x_4160:
[----:B------:R-:W-:Y:S05]  /*12c50*/  BSYNC B3 ;  /* 0x0000000000037941 */ /* 0x000fea0003800000 */
.L_x_4159:
[----:B0-2---:R-:W2:Y:S01]  /*12c60*/  LDL R2, [R1+0x10] ;  /* 0x0000100001027983 */ /* 0x005ea20000100800 */
        /* <DEDUP_REMOVED lines=9> */
.L_x_4161:
        /* <DEDUP_REMOVED lines=15> */
.L_x_4162:
        /* <DEDUP_REMOVED lines=15> */
.L_x_4163:
        /* <DEDUP_REMOVED lines=15> */
.L_x_4164:
        /* <DEDUP_REMOVED lines=15> */
.L_x_4165:
        /* <DEDUP_REMOVED lines=15> */
.L_x_4166:
        /* <DEDUP_REMOVED lines=15> */
.L_x_4167:
        /* <DEDUP_REMOVED lines=15> */
.L_x_4168:
        /* <DEDUP_REMOVED lines=10> */
.L_x_4150:
[----:B------:R-:W-:Y:S05]  /*13430*/  BSYNC B1 ;  /* 0x0000000000017941 */ /* 0x000fea0003800000 */
.L_x_4149:
[----:B------:R-:W2:Y:S02]  /*13440*/  LDL.LU R5, [R1+0x3c] ;  /* 0x00003c0001057983 */ /* 0x000ea40000300800 */
[----:B--2---:R-:W-:-:S07]  /*13450*/  VIADD R0, R5, 0xfffffffd ;  /* 0xfffffffd05007836 */ /* 0x004fce0000000000 */
.L_x_4148:
[----:B------:R-:W-:Y:S05]  /*13460*/  BSYNC B2 ;  /* 0x0000000000027941 */ /* 0x000fea0003800000 */
.L_x_4147:
[----:B------:R-:W-:Y:S01]  /*13470*/  VIADD R8, R8, 0xfffffffe ;  /* 0xfffffffe08087836 */ /* 0x000fe20000000000 */
[----:B------:R-:W-:-:S04]  /*13480*/  LOP3.LUT R4, RZ, R4, RZ, 0x33, !PT ;  /* 0x00000004ff047212 */ /* 0x000fc800078e33ff */
[----:B------:R-:W-:-:S13]  /*13490*/  ISETP.NE.AND P0, PT, R8, R4, PT ;  /* 0x000000040800720c */ /* 0x000fda0003f05270 */
[----:B------:R-:W-:Y:S05]  /*134a0*/  @!P0 BRA `(.L_x_4146) ;  /* 0x0000001800e08947 */ /* 0x000fea0003800000 */
.L_x_4209:
[----:B------:R-:W2:Y:S04]  /*134b0*/  LDL.LU R3, [R1+0x10] ;  /* 0x0000100001037983 */ /* 0x000ea80000300800 */
[----:B------:R-:W3:Y:S01]  /*134c0*/  LDL.LU R2, [R1+0x18] ;  /* 0x0000180001027983 */ /* 0x000ee20000300800 */
        /* <DEDUP_REMOVED lines=8> */
[----:B0-----:R-:W-:Y:S06]  /*13550*/  @!P1 BRA `(.L_x_4170) ;  /* 0x0000000c00349947 */ /* 0x001fec0003800000 */
        /* <DEDUP_REMOVED lines=24> */
.L_x_4171:
        /* <DEDUP_REMOVED lines=8> */
.L_x_4266:
[----:B------:R-:W-:Y:S05]  /*13760*/  BSYNC B2 ;  /* 0x0000000000027941 */ /* 0x000fea0003800000 */
.L_x_4172:
        /* <DEDUP_REMOVED lines=9> */
.L_x_4175:
[----:B------:R-:W-:Y:S05]  /*13800*/  BSYNC B2 ;  /* 0x0000000000027941 */ /* 0x000fea0003800000 */
.L_x_4174:
        /* <DEDUP_REMOVED lines=12> */
.L_x_4176:
        /* <DEDUP_REMOVED lines=13> */
.L_x_4267:
[----:B------:R-:W-:Y:S05]  /*139a0*/  BSYNC B2 ;  /* 0x0000000000027941 */ /* 0x000fea0003800000 */
.L_x_4177:
        /* <DEDUP_REMOVED lines=11> */
.L_x_4180:
[----:B------:R-:W-:Y:S05]  /*13a60*/  BSYNC B2 ;  /* 0x0000000000027941 */ /* 0x000fea0003800000 */
.L_x_4179:
        /* <DEDUP_REMOVED lines=9> */
.L_x_4181:
        /* <DEDUP_REMOVED lines=15> */
.L_x_4182:
        /* <DEDUP_REMOVED lines=15> */
.L_x_4183:
        /* <DEDUP_REMOVED lines=15> */
.L_x_4184:
        /* <DEDUP_REMOVED lines=15> */
.L_x_4185:
        /* <DEDUP_REMOVED lines=15> */
.L_x_4186:
        /* <DEDUP_REMOVED lines=15> */
.L_x_4187:
        /* <DEDUP_REMOVED lines=15> */
.L_x_4188:
        /* <DEDUP_REMOVED lines=10> */
.L_x_4170:
[----:B------:R-:W-:Y:S05]  /*14230*/  BSYNC B1 ;  /* 0x0000000000017941 */ /* 0x000fea0003800000 */
.L_x_4169:
[----:B------:R-:W-:Y:S01]  /*14240*/  VIADD R7, R7, 0x1 ;  /* 0x0000000107077836 */ /* 0x000fe20000000000 */
[----:B------:R-:W-:Y:S01]  /*14250*/  LOP3.LUT P2, RZ, R19, 0x1, RZ, 0xc0, !PT ;  /* 0x0000000113ff7812 */ /* 0x000fe2000784c0ff */
[----:B------:R-:W-:Y:S03]  /*14260*/  BSSY B1, `(.L_x_4189) ;  /* 0x00000d8000017945 */ /* 0x000fe60003800000 */
[----:B------:R-:W-:-:S04]  /*14270*/  ISETP.NE.AND P0, PT, R7, 0x2, PT ;  /* 0x000000020700780c */ /* 0x000fc80003f05270 */
[----:B------:R-:W-:Y:S02]  /*14280*/  SEL R2, RZ, 0x1, P0 ;  /* 0x00000001ff027807 */ /* 0x000fe40000000000 */
[----:B0-----:R-:W-:Y:S02]  /*14290*/  SEL R9, R7, RZ, P0 ;  /* 0x000000ff07097207 */ /* 0x001fe40000000000 */
[----:B------:R-:W-:Y:S01]  /*142a0*/  LOP3.LUT R8, R6, R2, RZ, 0x3c, !PT ;  /* 0x0000000206087212 */ /* 0x000fe200078e3cff */
[----:B------:R-:W-:-:S04]  /*142b0*/  VIADD R6, R0, 0xffffffff ;  /* 0xffffffff00067836 */ /* 0x000fc80000000000 */
        /* <DEDUP_REMOVED lines=27> */
.L_x_4191:
        /* <DEDUP_REMOVED lines=8> */
.L_x_4268:
[----:B------:R-:W-:Y:S05]  /*144f0*/  BSYNC B2 ;  /* 0x0000000000027941 */ /* 0x000fea0003800000 */
.L_x_4192:
        /* <DEDUP_REMOVED lines=9> */
.L_x_4195:
[----:B------:R-:W-:Y:S05]  /*14590*/  BSYNC B2 ;  /* 0x0000000000027941 */ /* 0x000fea0003800000 */
.L_x_4194:
[----:B------:R-:W2:Y:S04]  /*145a0*/  LDL R3, [R1+0x10] ;  /* 0x0000100001037983 */ /* 0x000ea80000100800 */
[----:B------:R-:W3:Y:S01]  /*145b0*/  LDL R5, [R1+0x20] ;  /* 0x0000200001057983 */ /* 0x000ee20000100800 */
[----:B0-----:R-:W-:Y:S01]  /*145c0*/  IMAD.MOV.U32 R8, RZ, RZ, RZ ;  /* 0x000000ffff087224 */ /* 0x001fe200078e00ff */
[----:B------:R-:W-:Y:S01]  /*145d0*/  UIADD3 UR4, UP0, UR40, 0x370, URZ ;  /* 0x0000037028047890 */ /* 0x000fe2000ff1e03f */
[----:B------:R-:W-:Y:S01]  /*145e0*/  PLOP3.LUT P0, PT, PT, PT, PT, 0x80, 0x0 ;  /* 0x000000000000781c */ /* 0x000fe20003f0f070 */
[----:B------:R-:W-:Y:S01]  /*145f0*/  UMOV UR6, 0x0 ;  /* 0x0000000000067882 */ /* 0x000fe20000000000 */
[----:B------:R-:W-:Y:S01]  /*14600*/  UMOV UR7, 0x14f00000 ;  /* 0x14f0000000077882 */ /* 0x000fe20000000000 */
[----:B------:R-:W-:Y:S01]  /*14610*/  R2UR UR10, R8 ;  /* 0x00000000080a72ca */ /* 0x000fe200000e0000 */
[----:B------:R-:W-:Y:S01]  /*14620*/  UIADD3.X UR5, URZ, UR41, URZ, UP0, !UPT ;  /* 0x000000293f057290 */ /* 0x000fe200087fe43f */
[----:B--2---:R-:W-:-:S02]  /*14630*/  IMAD R3, R3, 0x2000, R18 ;  /* 0x0000200003037824 */ /* 0x004fc400078e0212 */
[----:B---3--:R-:W-:Y:S02]  /*14640*/  IMAD R7, R7, 0x40, R5 ;  /* 0x0000004007077824 */ /* 0x008fe400078e0205 */
[----:B------:R-:W-:Y:S02]  /*14650*/  VIADD R3, R3, 0x22400 ;  /* 0x0002240003037836 */ /* 0x000fe40000000000 */
[----:B------:R-:W-:-:S07]  /*14660*/  VIADD R5, R4, 0x38830 ;  /* 0x0003883004057836 */ /* 0x000fce0000000000 */
.L_x_4196:
        /* <DEDUP_REMOVED lines=13> */
.L_x_4269:
[----:B------:R-:W-:Y:S05]  /*14740*/  BSYNC B2 ;  /* 0x0000000000027941 */ /* 0x000fea0003800000 */
.L_x_4197:
        /* <DEDUP_REMOVED lines=11> */
.L_x_4200:
[----:B------:R-:W-:Y:S05]  /*14800*/  BSYNC B2 ;  /* 0x0000000000027941 */ /* 0x000fea0003800000 */
.L_x_4199:
[----:B------:R-:W2:Y:S01]  /*14810*/  LDL R5, [R1+0x10] ;  /* 0x0000100001057983 */ /* 0x000ea20000100800 */
        /* <DEDUP_REMOVED lines=9> */
.L_x_4201:
        /* <DEDUP_REMOVED lines=15> */
.L_x_4202:
        /* <DEDUP_REMOVED lines=15> */
.L_x_4203:
        /* <DEDUP_REMOVED lines=15> */
.L_x_4204:
        /* <DEDUP_REMOVED lines=15> */
.L_x_4205:
        /* <DEDUP_REMOVED lines=15> */
.L_x_4206:
        /* <DEDUP_REMOVED lines=15> */
.L_x_4207:
        /* <DEDUP_REMOVED lines=15> */
.L_x_4208:
        /* <DEDUP_REMOVED lines=10> */
.L_x_4190:
[----:B------:R-:W-:Y:S05]  /*14fe0*/  BSYNC B1 ;  /* 0x0000000000017941 */ /* 0x000fea0003800000 */
.L_x_4189:
[----:B------:R-:W2:Y:S01]  /*14ff0*/  LDL R2, [R1+0x24] ;  /* 0x0000240001027983 */ /* 0x000ea20000100800 */
[----:B------:R-:W-:Y:S01]  /*15000*/  VIADD R0, R0, 0xfffffffe ;  /* 0xfffffffe00007836 */ /* 0x000fe20000000000 */
[----:B--2---:R-:W-:-:S13]  /*15010*/  ISETP.GT.AND P0, PT, R6, R2, PT ;  /* 0x000000020600720c */ /* 0x004fda0003f04270 */
[----:B------:R-:W-:Y:S05]  /*15020*/  @P0 BRA `(.L_x_4209) ;  /* 0xffffffe400200947 */ /* 0x000fea000383ffff */
.L_x_4146:
[----:B------:R-:W-:Y:S05]  /*15030*/  BSYNC B0 ;  /* 0x0000000000007941 */ /* 0x000fea0003800000 */
.L_x_4145:
[----:B------:R-:W2:Y:S04]  /*15040*/  LDL.LU R4, [R1+0x10] ;  /* 0x0000100001047983 */ /* 0x000ea80000300800 */
[----:B------:R-:W3:Y:S01]  /*15050*/  LDL.LU R3, [R1+0x18] ;  /* 0x0000180001037983 */ /* 0x000ee20000300800 */
[----:B------:R-:W1:Y:S01]  /*15060*/  S2R R2, SR_TID.X ;  /* 0x0000000000027919 */ /* 0x000e620000002100 */
[----:B------:R-:W-:Y:S01]  /*15070*/  BSSY B0, `(.L_x_4210) ;  /* 0x0000016000007945 */ /* 0x000fe20003800000 */
[----:B-1----:R-:W-:-:S04]  /*15080*/  LOP3.LUT R2, R2, 0x7f, RZ, 0xc0, !PT ;  /* 0x0000007f02027812 */ /* 0x002fc800078ec0ff */
[----:B------:R-:W-:Y:S01]  /*15090*/  ISETP.NE.AND P1, PT, R2, RZ, PT ;  /* 0x000000ff0200720c */ /* 0x000fe20003f25270 */
[----:B--2---:R-:W-:-:S05]  /*150a0*/  VIADD R0, R4, 0x1 ;  /* 0x0000000104007836 */ /* 0x004fca0000000000 */
[----:B------:R-:W-:-:S04]  /*150b0*/  ISETP.NE.AND P0, PT, R0, 0x2, PT ;  /* 0x000000020000780c */ /* 0x000fc80003f05270 */
[----:B------:R-:W-:-:S04]  /*150c0*/  SEL R2, RZ, 0x1, P0 ;  /* 0x00000001ff027807 */ /* 0x000fc80000000000 */
[----:B---3--:R-:W-:-:S05]  /*150d0*/  LOP3.LUT R3, R3, R2, RZ, 0x3c, !PT ;  /* 0x0000000203037212 */ /* 0x008fca00078e3cff */
[----:B------:R1:W-:Y:S01]  /*150e0*/  STL [R1+0x18], R3 ;  /* 0x0000180301007387 */ /* 0x0003e20000100800 */
[----:B------:R-:W-:Y:S05]  /*150f0*/  @P1 BRA `(.L_x_4211) ;  /* 0x0000000000341947 */ /* 0x000fea0003800000 */
[----:B------:R-:W2:Y:S01]  /*15100*/  S2R R2, SR_LANEID ;  /* 0x0000000000027919 */ /* 0x000ea20000000000 */
[----:B------:R-:W-:Y:S02]  /*15110*/  VOTEU.ANY UR4, UPT, PT ;  /* 0x0000000000047886 */ /* 0x000fe400038e0100 */
[----:B------:R-:W2:Y:S08]  /*15120*/  FLO.U32 R4, UR4 ;  /* 0x0000000400047d00 */ /* 0x000eb000080e0000 */
[----:B------:R-:W3:Y:S01]  /*15130*/  POPC R5, UR4 ;  /* 0x0000000400057d09 */ /* 0x000ee20008000000 */
[----:B--2---:R-:W-:-:S02]  /*15140*/  ISETP.EQ.U32.AND P1, PT, R4, R2, PT ;  /* 0x000000020400720c */ /* 0x004fc40003f22070 */
[----:B-1----:R-:W3:Y:S11]  /*15150*/  LDC.64 R2, c[0x0][0xd60] ;  /* 0x00035800ff027b82 */ /* 0x002ef60000000a00 */
[----:B---3--:R1:W2:Y:S02]  /*15160*/  @P1 ATOMG.E.ADD.STRONG.GPU PT, R2, desc[UR38][R2.64], R5 ;  /* 0x00000005020219a8 */ /* 0x0082a400081ee1e6 */
[----:B-1----:R-:W1:Y:S02]  /*15170*/  S2R R3, SR_LTMASK ;  /* 0x0000000000037919 */ /* 0x002e640000003900 */
[----:B-1----:R-:W-:-:S06]  /*15180*/  LOP3.LUT R3, R3, UR4, RZ, 0xc0, !PT ;  /* 0x0000000403037c12 */ /* 0x002fcc000f8ec0ff */
[----:B------:R-:W1:Y:S01]  /*15190*/  POPC R3, R3 ;  /* 0x0000000300037309 */ /* 0x000e620000000000 */
[----:B--2---:R-:W1:Y:S02]  /*151a0*/  SHFL.IDX PT, R2, R2, R4, 0x1f ;  /* 0x00001f0402027589 */ /* 0x004e6400000e0000 */
[----:B-1----:R-:W-:-:S05]  /*151b0*/  IADD3 R2, R2, UR36, R3 ;  /* 0x0000002402027c10 */ /* 0x002fca000fffe003 */
[----:B------:R2:W-:Y:S02]  /*151c0*/  STL [R1], R2 ;  /* 0x0000000201007387 */ /* 0x0005e40000100800 */
.L_x_4211:
[----:B------:R-:W-:Y:S05]  /*151d0*/  BSYNC B0 ;  /* 0x0000000000007941 */ /* 0x000fea0003800000 */
.L_x_4210:
[----:B------:R-:W-:-:S05]  /*151e0*/  SEL R0, R0, RZ, P0 ;  /* 0x000000ff00007207 */ /* 0x000fca0000000000 */
[----:B------:R3:W-:Y:S02]  /*151f0*/  STL [R1+0x10], R0 ;  /* 0x0000100001007387 */ /* 0x0007e40000100800 */
.L_x_4107:
[----:B------:R-:W-:Y:S05]  /*15200*/  BSYNC B7 ;  /* 0x0000000000077941 */ /* 0x000fea0003800000 */
.L_x_4105:
        /* <DEDUP_REMOVED lines=8> */
[----:B--23--:R-:W2:Y:S04]  /*15290*/  LDS.128 R4, [R18+0x388d0] ;  /* 0x0388d00012047984 */ /* 0x00cea80000000c00 */
[----:B--2---:R2:W-:Y:S04]  /*152a0*/  STL.64 [R1], R4 ;  /* 0x0000000401007387 */ /* 0x0045e80000100a00 */
[----:B------:R2:W-:Y:S01]  /*152b0*/  STL.64 [R1+0x8], R6 ;  /* 0x0000080601007387 */ /* 0x0005e20000100a00 */
[----:B------:R-:W-:Y:S06]  /*152c0*/  BAR.ARV 0x4, 0x180 ;  /* 0x0106000000007b1d */ /* 0x000fec0000002000 */
[----:B------:R-:W-:Y:S05]  /*152d0*/  BRA `(.L_x_4213) ;  /* 0x0000000c001c7947 */ /* 0x000fea0003800000 */
.L_x_4212:
[----:B------:R-:W5:Y:S01]  /*152e0*/  S2R R16, SR_TID.X ;  /* 0x0000000000107919 */ /* 0x000f620000002100 */
[----:B------:R-:W-:Y:S01]  /*152f0*/  UMOV UR4, 0xffffffff ;  /* 0xffffffff00047882 */ /* 0x000fe20000000000 */
[----:B-----5:R-:W-:-:S04]  /*15300*/  LOP3.LUT R16, R16, 0x1f, RZ, 0xc0, !PT ;  /* 0x0000001f10107812 */ /* 0x020fc800078ec0ff */
[----:B------:R-:W-:Y:S01]  /*15310*/  ISETP.NE.AND P0, PT, R16, 0x1f, PT ;  /* 0x0000001f1000780c */ /* 0x000fe20003f05270 */
[----:B------:R-:W-:-:S12]  /*15320*/  BRA.DIV UR4, `(.L_x_4214) ;  /* 0x0000002604b07947 */ /* 0x000fd8000b800000 */
[----:B-1----:R-:W0:Y:S01]  /*15330*/  LDL.LU R3, [R1] ;  /* 0x0000000001037983 */ /* 0x002e220000300800 */
[----:B------:R-:W-:-:S03]  /*15340*/  ULDC UR4, c[0x0][0xd3c] ;  /* 0x00034f0000047ab9 */ /* 0x000fc60000000800 */
[----:B---3--:R-:W4:Y:S01]  /*15350*/  LDL R4, [R1+0xc] ;  /* 0x00000c0001047983 */ /* 0x008f220000100800 */
[----:B0-----:R-:W-:Y:S02]  /*15360*/  IMAD.MOV.U32 R10, RZ, RZ, R3 ;  /* 0x000000ffff0a7224 */ /* 0x001fe400078e0003 */
[----:B----4-:R-:W-:-:S05]  /*15370*/  IMAD.IADD R0, R4, 0x1, R16 ;  /* 0x0000000104007824 */ /* 0x010fca00078e0210 */
[----:B------:R-:W-:-:S13]  /*15380*/  ISETP.GE.OR P1, PT, R0, UR4, !P0 ;  /* 0x0000000400007c0c */ /* 0x000fda000c726670 */
[----:B--2---:R-:W0:Y:S08]  /*15390*/  @!P1 LDC.64 R2, c[0x0][0xd80] ;  /* 0x00036000ff029b82 */ /* 0x004e300000000a00 */
        /* <DEDUP_REMOVED lines=11> */
[----:B------:R-:W-:Y:S01]  /*15450*/  SHFL.IDX PT, R8, R10, 0x1, 0x1f ;  /* 0x00201f000a087f89 */ /* 0x000fe200000e0000 */
[----:B--2---:R-:W-:Y:S01]  /*15460*/  @!P1 IMAD.MOV.U32 R5, RZ, RZ, R6 ;  /* 0x000000ffff059224 */ /* 0x004fe200078e0006 */
[----:B------:R-:W-:-:S02]  /*15470*/  CS2R R6, SRZ ;  /* 0x0000000000067805 */ /* 0x000fc4000001ff00 */
[----:B---3--:R-:W-:Y:S01]  /*15480*/  @!P1 IMAD.MOV.U32 R7, RZ, RZ, R2 ;  /* 0x000000ffff079224 */ /* 0x008fe200078e0002 */
[----:B------:R-:W-:-:S03]  /*15490*/  ISETP.NE.AND P1, PT, R16, RZ, PT ;  /* 0x000000ff1000720c */ /* 0x000fc60003f25270 */
        /* <DEDUP_REMOVED lines=17> */
.L_x_4279:
[----:B------:R-:W-:Y:S02]  /*155b0*/  ULDC UR4, c[0x0][0xd38] ;  /* 0x00034e0000047ab9 */ /* 0x000fe40000000800 */
[----:B------:R-:W-:-:S04]  /*155c0*/  IMAD.U32 R3, RZ, RZ, UR4 ;  /* 0x00000004ff037e24 */ /* 0x000fc8000f8e00ff */
[----:B-1----:R-:W-:-:S04]  /*155d0*/  IMAD R9, R9, R3, RZ ;  /* 0x0000000309097224 */ /* 0x002fc800078e02ff */
[----:B------:R-:W-:-:S05]  /*155e0*/  IMAD.IADD R4, R8, 0x1, R9 ;  /* 0x0000000108047824 */ /* 0x000fca00078e0209 */
[----:B------:R-:W-:-:S13]  /*155f0*/  ISETP.GT.AND P6, PT, R4, R0, PT ;  /* 0x000000000400720c */ /* 0x000fda0003fc4270 */
[----:B------:R-:W-:Y:S05]  /*15600*/  @P6 BRA `(.L_x_4215) ;  /* 0x0000000000ac6947 */ /* 0x000fea0003800000 */
.L_x_4218:
        /* <DEDUP_REMOVED lines=37> */
.L_x_4287:
[----:B------:R-:W-:Y:S02]  /*15860*/  ULDC UR4, c[0x0][0xd38] ;  /* 0x00034e0000047ab9 */ /* 0x000fe40000000800 */
[----:B------:R-:W-:-:S04]  /*15870*/  IMAD.U32 R3, RZ, RZ, UR4 ;  /* 0x00000004ff037e24 */ /* 0x000fc8000f8e00ff */
[----:B-1----:R-:W-:-:S04]  /*15880*/  IMAD R9, R9, R3, RZ ;  /* 0x0000000309097224 */ /* 0x002fc800078e02ff */
[----:B------:R-:W-:-:S05]  /*15890*/  IMAD.IADD R4, R9, 0x1, R4 ;  /* 0x0000000109047824 */ /* 0x000fca00078e0204 */
[----:B------:R-:W-:-:S13]  /*158a0*/  ISETP.GT.AND P6, PT, R4, R0, PT ;  /* 0x000000000400720c */ /* 0x000fda0003fc4270 */
[----:B------:R-:W-:Y:S05]  /*158b0*/  @!P6 BRA `(.L_x_4218) ;  /* 0xfffffffc0054e947 */ /* 0x000fea000383ffff */
.L_x_4215:
        /* <DEDUP_REMOVED lines=9> */
.L_x_4292:
[----:B------:R-:W-:-:S13]  /*15950*/  ISETP.NE.AND P0, PT, R8, RZ, PT ;  /* 0x000000ff0800720c */ /* 0x000fda0003f05270 */
[----:B------:R-:W-:Y:S05]  /*15960*/  @!P0 BRA `(.L_x_4220) ;  /* 0x0000000000148947 */ /* 0x000fea0003800000 */
[----:B------:R-:W-:Y:S01]  /*15970*/  UMOV UR4, 0xffffffff ;  /* 0xffffffff00047882 */ /* 0x000fe20000000000 */
[----:B------:R-:W-:Y:S02]  /*15980*/  VIADD R12, R4, 0xffffffff ;  /* 0xffffffff040c7836 */ /* 0x000fe40000000000 */
[----:B------:R-:W-:Y:S05]  /*15990*/  BRA.DIV UR4, `(.L_x_4221) ;  /* 0x0000002a04a47947 */ /* 0x000fea000b800000 */
[----:B0-----:R0:W4:Y:S02]  /*159a0*/  SHFL.IDX PT, R2, R2, R12, 0x1f ;  /* 0x00001f0c02027589 */ /* 0x00112400000e0000 */
.L_x_4295:
[----:B----4-:R-:W-:-:S07]  /*159b0*/  IMAD.MOV.U32 R6, RZ, RZ, R2 ;  /* 0x000000ffff067224 */ /* 0x010fce00078e0002 */
.L_x_4220:
[----:B------:R-:W4:Y:S01]  /*159c0*/  LDL.LU R10, [R1+0xc] ;  /* 0x00000c00010a7983 */ /* 0x000f220000300800 */
[----:B------:R-:W-:Y:S01]  /*159d0*/  IMAD R9, R6, R3, R9 ;  /* 0x0000000306097224 */ /* 0x000fe200078e0209 */
[----:B--2---:R-:W-:-:S03]  /*159e0*/  IABS R6, R5 ;  /* 0x0000000500067213 */ /* 0x004fc60000000000 */
[----:B------:R-:W-:Y:S01]  /*159f0*/  IMAD.IADD R0, R0, 0x1, -R9 ;  /* 0x0000000100007824 */ /* 0x000fe200078e0a09 */
[----:B0-----:R-:W0:Y:S01]  /*15a00*/  I2F.RP R2, R6 ;  /* 0x0000000600027306 */ /* 0x001e220000209400 */
        /* <DEDUP_REMOVED lines=52> */
[----:B-1----:R-:W-:Y:S02]  /*15d50*/  IMAD.IADD R4, R0, 0x1, -R5 ;  /* 0x0000000100047824 */ /* 0x002fe400078e0a05 */
[----:B------:R-:W-:-:S05]  /*15d60*/  IMAD R0, R3, 0x10000, R2 ;  /* 0x0001000003007824 */ /* 0x000fca00078e0202 */
[----:B------:R0:W-:Y:S04]  /*15d70*/  STL [R1+0x8], R0 ;  /* 0x0000080001007387 */ /* 0x0001e80000100800 */
[----:B------:R0:W-:Y:S04]  /*15d80*/  STL [R1+0xc], R10 ;  /* 0x00000c0a01007387 */ /* 0x0001e80000100800 */
[----:B------:R0:W-:Y:S01]  /*15d90*/  STL [R1+0x4], R4 ;  /* 0x0000040401007387 */ /* 0x0001e20000100800 */
[----:B------:R-:W-:Y:S05]  /*15da0*/  BRA `(.L_x_4222) ;  /* 0x0000000000287947 */ /* 0x000fea0003800000 */
.L_x_4216:
        /* <DEDUP_REMOVED lines=10> */
.L_x_4222:
        /* <DEDUP_REMOVED lines=9> */
[----:B------:R-:W0:Y:S01]  /*15ee0*/  @!P0 S2R R0, SR_CgaCtaId ;  /* 0x0000000000008919 */ /* 0x000e220000008800 */
[----:B--2---:R-:W-:Y:S01]  /*15ef0*/  IMAD.MOV.U32 R7, RZ, RZ, R2 ;  /* 0x000000ffff077224 */ /* 0x004fe200078e0002 */
[----:B------:R-:W-:Y:S01]  /*15f00*/  @!P0 MOV R2, 0x400 ;  /* 0x0000040000028802 */ /* 0x000fe20000000f00 */
[----:B---3--:R-:W-:-:S03]  /*15f10*/  IMAD.MOV.U32 R6, RZ, RZ, R3 ;  /* 0x000000ffff067224 */ /* 0x008fc600078e0003 */
[----:B0-----:R-:W-:-:S05]  /*15f20*/  @!P0 LEA R18, R0, R2, 0x18 ;  /* 0x0000000200128211 */ /* 0x001fca00078ec0ff */
[----:B----4-:R3:W-:Y:S01]  /*15f30*/  @!P0 STS.128 [R18+0x388d0], R4 ;  /* 0x0388d00412008388 */ /* 0x0107e20000000c00 */
[----:B------:R-:W-:Y:S06]  /*15f40*/  BAR.ARV 0x5, 0x180 ;  /* 0x0146000000007b1d */ /* 0x000fec0000002000 */
.L_x_4213:
[----:B----4-:R-:W4:Y:S01]  /*15f50*/  LDL R0, [R1+0xc] ;  /* 0x00000c0001007983 */ /* 0x010f220000100800 */
[----:B------:R-:W-:Y:S02]  /*15f60*/  ULDC UR4, c[0x0][0xd3c] ;  /* 0x00034f0000047ab9 */ /* 0x000fe40000000800 */
[----:B----4-:R-:W-:-:S13]  /*15f70*/  ISETP.GE.AND P0, PT, R0, UR4, PT ;  /* 0x0000000400007c0c */ /* 0x010fda000bf06270 */
[----:B------:R-:W-:Y:S05]  /*15f80*/  @!P0 BRA `(.L_x_4223) ;  /* 0xffffff8c00c08947 */ /* 0x000fea000383ffff */
[----:B------:R-:W-:Y:S05]  /*15f90*/  BSYNC B8 ;  /* 0x0000000000087941 */ /* 0x000fea0003800000 */
.L_x_4099:
[----:B0-----:R-:W4:Y:S01]  /*15fa0*/  LDL.LU R0, [R1+0x64] ;  /* 0x0000640001007983 */ /* 0x001f220000300800 */
[----:B------:R-:W-:Y:S01]  /*15fb0*/  BSSY B0, `(.L_x_4224) ;  /* 0x000000b000007945 */ /* 0x000fe20003800000 */
[----:B--23--:R-:W0:Y:S01]  /*15fc0*/  S2R R5, SR_CgaCtaId ;  /* 0x0000000000057919 */ /* 0x00ce220000008800 */
[----:B----4-:R-:W-:-:S05]  /*15fd0*/  VIADD R0, R0, 0x1 ;  /* 0x0000000100007836 */ /* 0x010fca0000000000 */
[----:B-1----:R-:W-:-:S04]  /*15fe0*/  LEA.HI R2, R0, R0, RZ, 0x1 ;  /* 0x0000000000027211 */ /* 0x002fc800078f08ff */
[----:B------:R-:W-:Y:S02]  /*15ff0*/  LOP3.LUT R3, R2, 0xfffffffe, RZ, 0xc0, !PT ;  /* 0xfffffffe02037812 */ /* 0x000fe400078ec0ff */
[----:B------:R-:W-:-:S03]  /*16000*/  MOV R2, 0x400 ;  /* 0x0000040000027802 */ /* 0x000fc60000000f00 */
[----:B------:R-:W-:Y:S01]  /*16010*/  IMAD.IADD R0, R0, 0x1, -R3 ;  /* 0x0000000100007824 */ /* 0x000fe200078e0a03 */
[----:B0-----:R-:W-:-:S04]  /*16020*/  LEA R9, R5, R2, 0x18 ;  /* 0x0000000205097211 */ /* 0x001fc800078ec0ff */
[----:B------:R-:W-:-:S04]  /*16030*/  SHF.L.U32 R0, R0, 0x1f, RZ ;  /* 0x0000001f00007819 */ /* 0x000fc800000006ff */
[----:B------:R-:W0:Y:S02]  /*16040*/  SYNCS.PHASECHK.TRANS64.TRYWAIT P0, [R9+URZ+0x38820], R0 ;  /* 0x03882000090075a7 */ /* 0x000e24000800017f */
[----:B0-----:R-:W-:Y:S05]  /*16050*/  @!P0 BRA `(.L_x_4225) ;  /* 0x00000024001c8947 */ /* 0x001fea0003800000 */
.L_x_4296:
[----:B------:R-:W-:Y:S05]  /*16060*/  BSYNC B0 ;  /* 0x0000000000007941 */ /* 0x000fea0003800000 */
.L_x_4224:
[----:B------:R-:W-:-:S03]  /*16070*/  UMOV UR4, 0xffffffff ;  /* 0xffffffff00047882 */ /* 0x000fc60000000000 */
[----:B------:R-:W-:Y:S05]  /*16080*/  BRA.DIV UR4, `(.L_x_4226) ;  /* 0x0000002604247947 */ /* 0x000fea000b800000 */
[----:B0-----:R-:W0:Y:S02]  /*16090*/  S2R R0, SR_TID.X ;  /* 0x0000000000007919 */ /* 0x001e240000002100 */
[----:B0-----:R-:W-:-:S04]  /*160a0*/  SHF.R.U32.HI R0, RZ, 0x5, R0 ;  /* 0x00000005ff007819 */ /* 0x001fc80000011600 */
[----:B------:R-:W-:-:S05]  /*160b0*/  LOP3.LUT R0, R0, 0x3, RZ, 0xc0, !PT ;  /* 0x0000000300007812 */ /* 0x000fca00078ec0ff */
[----:B------:R0:W1:Y:S02]  /*160c0*/  SHFL.IDX PT, R14, R0, RZ, 0x1f ;  /* 0x00001fff000e7589 */ /* 0x00006400000e0000 */
.L_x_4299:
[----:B-1----:R-:W-:Y:S01]  /*160d0*/  ISETP.NE.AND P0, PT, R14, RZ, PT ;  /* 0x000000ff0e00720c */ /* 0x002fe20003f05270 */
[----:B------:R-:W-:-:S12]  /*160e0*/  BSSY B0, `(.L_x_4227) ;  /* 0x0000020000007945 */ /* 0x000fd80003800000 */
[----:B------:R-:W-:Y:S05]  /*160f0*/  @P0 BRA `(.L_x_4228) ;  /* 0x0000000000780947 */ /* 0x000fea0003800000 */
[----:B------:R-:W-:-:S03]  /*16100*/  UMOV UR4, 0xffffffff ;  /* 0xffffffff00047882 */ /* 0x000fc60000000000 */
[----:B------:R-:W-:Y:S05]  /*16110*/  BRA.DIV UR4, `(.L_x_4229) ;  /* 0x0000002604347947 */ /* 0x000fea000b800000 */
[----:B------:R-:W-:-:S13]  /*16120*/  ELECT P6, URZ, PT ;  /* 0x00000000003f782f */ /* 0x000fda00038c0000 */
.L_x_4302:
[----:B------:R-:W-:Y:S05]  /*16130*/  @!P6 BRA `(.L_x_4228) ;  /* 0x000000000068e947 */ /* 0x000fea0003800000 */
[----:B------:R-:W2:Y:S04]  /*16140*/  LDL R2, [R1+0x10] ;  /* 0x0000100001027983 */ /* 0x000ea80000100800 */
[----:B------:R-:W3:Y:S01]  /*16150*/  LDL.LU R6, [R1+0x18] ;  /* 0x0000180001067983 */ /* 0x000ee20000300800 */
[----:B0-----:R-:W-:-:S04]  /*16160*/  VIADD R0, R9, 0x38840 ;  /* 0x0003884009007836 */ /* 0x001fc80000000000 */
[C---:B--2---:R-:W-:Y:S02]  /*16170*/  IMAD R5, R2.reuse, 0x8, R0 ;  /* 0x0000000802057824 */ /* 0x044fe400078e0200 */
[----:B------:R-:W-:Y:S01]  /*16180*/  VIADD R2, R2, 0x1 ;  /* 0x0000000102027836 */ /* 0x000fe20000000000 */
[----:B---3--:R-:W-:-:S04]  /*16190*/  SHF.L.U32 R4, R6, 0x1f, RZ ;  /* 0x0000001f06047819 */ /* 0x008fc800000006ff */
[----:B------:R-:W-:Y:S01]  /*161a0*/  ISETP.NE.AND P1, PT, R2, 0x2, PT ;  /* 0x000000020200780c */ /* 0x000fe20003f25270 */
[----:B------:R-:W0:Y:S03]  /*161b0*/  SYNCS.PHASECHK.TRANS64.TRYWAIT P0, [R5+URZ], R4 ;  /* 0x00000004050075a7 */ /* 0x000e26000800017f */
[----:B------:R-:W-:-:S04]  /*161c0*/  SEL R3, RZ, 0x1, P1 ;  /* 0x00000001ff037807 */ /* 0x000fc80000800000 */
[----:B------:R-:W-:Y:S02]  /*161d0*/  LOP3.LUT R6, R6, R3, RZ, 0x3c, !PT ;  /* 0x0000000306067212 */ /* 0x000fe400078e3cff */
[----:B------:R-:W-:Y:S02]  /*161e0*/  SEL R3, R2, RZ, P1 ;  /* 0x000000ff02037207 */ /* 0x000fe40000800000 */
[----:B------:R-:W-:-:S03]  /*161f0*/  SHF.L.U32 R2, R6, 0x1f, RZ ;  /* 0x0000001f06027819 */ /* 0x000fc600000006ff */
[----:B------:R-:W-:Y:S01]  /*16200*/  IMAD R7, R3, 0x8, R0 ;  /* 0x0000000803077824 */ /* 0x000fe200078e0200 */
[----:B0-----:R-:W-:Y:S06]  /*16210*/  @!P0 BRA `(.L_x_4230) ;  /* 0x0000002400148947 */ /* 0x001fec0003800000 */
.L_x_4303:
[----:B------:R-:W0:Y:S01]  /*16220*/  LDL.LU R6, [R1+0x10] ;  /* 0x0000100001067983 */ /* 0x000e220000300800 */
[----:B------:R-:W1:Y:S01]  /*16230*/  SYNCS.PHASECHK.TRANS64.TRYWAIT P0, [R7+URZ], R2 ;  /* 0x00000002070075a7 */ /* 0x000e62000800017f */
[----:B------:R-:W-:-:S04]  /*16240*/  VIADD R0, R9, 0x38860 ;  /* 0x0003886009007836 */ /* 0x000fc80000000000 */
[----:B0-----:R-:W-:Y:S01]  /*16250*/  IMAD R5, R6, 0x8, R0 ;  /* 0x0000000806057824 */ /* 0x001fe200078e0200 */
[----:B-1----:R-:W-:Y:S06]  /*16260*/  @!P0 BRA `(.L_x_4231) ;  /* 0x0000002400148947 */ /* 0x002fec0003800000 */
.L_x_4304:
[----:B------:R-:W1:Y:S02]  /*16270*/  SYNCS.PHASECHK.TRANS64.TRYWAIT P0, [R5+URZ], R4 ;  /* 0x00000004050075a7 */ /* 0x000e64000800017f */
[----:B-1----:R-:W-:Y:S05]  /*16280*/  @!P0 BRA `(.L_x_4232) ;  /* 0x0000002400208947 */ /* 0x002fea0003800000 */
.L_x_4305:
[----:B------:R-:W-:-:S07]  /*16290*/  IMAD R3, R3, 0x8, R0 ;  /* 0x0000000803037824 */ /* 0x000fce00078e0200 */
.L_x_4233:
[----:B--2---:R2:W3:Y:S02]  /*162a0*/  SYNCS.PHASECHK.TRANS64.TRYWAIT P0, [R3+URZ], R2 ;  /* 0x00000002030075a7 */ /* 0x0044e4000800017f */
[----:B---3--:R-:W-:Y:S05]  /*162b0*/  @!P0 NANOSLEEP.SYNCS 0x989680 ;  /* 0x009896800000895d */ /* 0x008fea0003900000 */
[----:B------:R-:W3:Y:S02]  /*162c0*/  @!P0 SYNCS.PHASECHK.TRANS64 P0, [R3+URZ], R2 ;  /* 0x00000002030085a7 */ /* 0x000ee4000800007f */
[----:B---3--:R-:W-:Y:S05]  /*162d0*/  @!P0 BRA `(.L_x_4233) ;  /* 0xfffffffc00f08947 */ /* 0x008fea000383ffff */
.L_x_4228:
[----:B------:R-:W-:Y:S05]  /*162e0*/  BSYNC B0 ;  /* 0x0000000000007941 */ /* 0x000fea0003800000 */
.L_x_4227:
[----:B------:R-:W-:Y:S05]  /*162f0*/  EXIT ;  /* 0x000000000000794d */ /* 0x000fea0003800000 */
.L_x_4056:
[----:B0-----:R-:W-:-:S04]  /*16300*/  IMAD.U32 R0, RZ, RZ, UR41 ;  /* 0x00000029ff007e24 */ /* 0x001fc8000f8e00ff */
[----:B------:R0:W1:Y:S03]  /*16310*/  SYNCS.PHASECHK.TRANS64.TRYWAIT P1, [R0+URZ+0x38800], R3 ;  /* 0x03880003000075a7 */ /* 0x000066000802017f */
[----:B-1----:R-:W-:Y:S05]  /*16320*/  @!P1 NANOSLEEP.SYNCS 0x989680 ;  /* 0x009896800000995d */ /* 0x002fea0003900000 */
[----:B------:R-:W1:Y:S02]  /*16330*/  @!P1 SYNCS.PHASECHK.TRANS64 P1, [R0+URZ+0x38800], R3 ;  /* 0x03880003000095a7 */ /* 0x000e64000802007f */
[----:B-1----:R-:W-:Y:S05]  /*16340*/  @!P1 BRA `(.L_x_4056) ;  /* 0xfffffffc00ec9947 */ /* 0x002fea000383ffff */
[----:B------:R-:W-:Y:S05]  /*16350*/  BRA `(.L_x_4234) ;  /* 0xfffffed800907947 */ /* 0x000fea000383ffff */
.L_x_4060:
[----:B--2---:R2:W3:Y:S02]  /*16360*/  SYNCS.PHASECHK.TRANS64.TRYWAIT P1, [R6+URZ+0x38830], R5 ;  /* 0x03883005060075a7 */ /* 0x0044e4000802017f */
[----:B---3--:R-:W-:Y:S05]  /*16370*/  @!P1 NANOSLEEP.SYNCS 0x989680 ;  /* 0x009896800000995d */ /* 0x008fea0003900000 */
[----:B------:R-:W3:Y:S02]  /*16380*/  @!P1 SYNCS.PHASECHK.TRANS64 P1, [R6+URZ+0x38830], R5 ;  /* 0x03883005060095a7 */ /* 0x000ee4000802007f */
[----:B---3--:R-:W-:Y:S05]  /*16390*/  @!P1 BRA `(.L_x_4060) ;  /* 0xfffffffc00f09947 */ /* 0x008fea000383ffff */
[----:B------:R-:W-:Y:S05]  /*163a0*/  BRA `(.L_x_4059) ;  /* 0xfffffed800ac7947 */ /* 0x000fea000383ffff */
.L_x_4061:
[----:B0-----:R-:W-:-:S04]  /*163b0*/  IMAD.U32 R4, RZ, RZ, UR41 ;  /* 0x00000029ff047e24 */ /* 0x001fc8000f8e00ff */
[----:B------:R0:W3:Y:S03]  /*163c0*/  SYNCS.PHASECHK.TRANS64.TRYWAIT P1, [R4+URZ+0x38810], R3 ;  /* 0x03881003040075a7 */ /* 0x0000e6000802017f */
[----:B---3--:R-:W-:Y:S05]  /*163d0*/  @!P1 NANOSLEEP.SYNCS 0x989680 ;  /* 0x009896800000995d */ /* 0x008fea0003900000 */
[----:B------:R-:W3:Y:S02]  /*163e0*/  @!P1 SYNCS.PHASECHK.TRANS64 P1, [R4+URZ+0x38810], R3 ;  /* 0x03881003040095a7 */ /* 0x000ee4000802007f */
[----:B---3--:R-:W-:Y:S05]  /*163f0*/  @!P1 BRA `(.L_x_4061) ;  /* 0xfffffffc00ec9947 */ /* 0x008fea000383ffff */
[----:B------:R-:W-:Y:S05]  /*16400*/  BRA `(.L_x_4235) ;  /* 0xfffffedc00347947 */ /* 0x000fea000383ffff */
.L_x_4065:
[----:B----4-:R4:W0:Y:S02]  /*16410*/  SYNCS.PHASECHK.TRANS64.TRYWAIT P1, [R6+URZ+0x38850], R5 ;  /* 0x03885005060075a7 */ /* 0x010824000802017f */
[----:B0-----:R-:W-:Y:S05]  /*16420*/  @!P1 NANOSLEEP.SYNCS 0x989680 ;  /* 0x009896800000995d */ /* 0x001fea0003900000 */
[----:B------:R-:W0:Y:S02]  /*16430*/  @!P1 SYNCS.PHASECHK.TRANS64 P1, [R6+URZ+0x38850], R5 ;  /* 0x03885005060095a7 */ /* 0x000e24000802007f */
[----:B0-----:R-:W-:Y:S05]  /*16440*/  @!P1 BRA `(.L_x_4065) ;  /* 0xfffffffc00f09947 */ /* 0x001fea000383ffff */
[----:B------:R-:W-:Y:S05]  /*16450*/  BRA `(.L_x_4064) ;  /* 0xfffffedc00407947 */ /* 0x000fea000383ffff */
.L_x_4070:
[----:B-1----:R-:W-:-:S04]  /*16460*/  IMAD.U32 R5, RZ, RZ, UR5 ;  /* 0x00000005ff057e24 */ /* 0x002fc8000f8e00ff */
[----:B------:R1:W2:Y:S03]  /*16470*/  SYNCS.PHASECHK.TRANS64.TRYWAIT P3, [R5+URZ+0x38830], R4 ;  /* 0x03883004050075a7 */ /* 0x0002a6000806017f */
[----:B--2---:R-:W-:Y:S05]  /*16480*/  @!P3 NANOSLEEP.SYNCS 0x989680 ;  /* 0x009896800000b95d */ /* 0x004fea0003900000 */
[----:B------:R-:W2:Y:S02]  /*16490*/  @!P3 SYNCS.PHASECHK.TRANS64 P3, [R5+URZ+0x38830], R4 ;  /* 0x038830040500b5a7 */ /* 0x000ea4000806007f */
[----:B--2---:R-:W-:Y:S05]  /*164a0*/  @!P3 BRA `(.L_x_4070) ;  /* 0xfffffffc00ecb947 */ /* 0x004fea000383ffff */
[----:B------:R-:W-:Y:S05]  /*164b0*/  BRA `(.L_x_4069) ;  /* 0xfffffefc00cc7947 */ /* 0x000fea000383ffff */
.L_x_4074:
[----:B-1----:R-:W-:-:S04]  /*164c0*/  IMAD.U32 R5, RZ, RZ, UR5 ;  /* 0x00000005ff057e24 */ /* 0x002fc8000f8e00ff */
[----:B------:R1:W3:Y:S03]  /*164d0*/  SYNCS.PHASECHK.TRANS64.TRYWAIT P3, [R5+URZ+0x38850], R4 ;  /* 0x03885004050075a7 */ /* 0x0002e6000806017f */
[----:B---3--:R-:W-:Y:S05]  /*164e0*/  @!P3 NANOSLEEP.SYNCS 0x989680 ;  /* 0x009896800000b95d */ /* 0x008fea0003900000 */
[----:B------:R-:W3:Y:S02]  /*164f0*/  @!P3 SYNCS.PHASECHK.TRANS64 P3, [R5+URZ+0x38850], R4 ;  /* 0x038850040500b5a7 */ /* 0x000ee4000806007f */
[----:B---3--:R-:W-:Y:S05]  /*16500*/  @!P3 BRA `(.L_x_4074) ;  /* 0xfffffffc00ecb947 */ /* 0x008fea000383ffff */
[----:B------:R-:W-:Y:S05]  /*16510*/  BRA `(.L_x_4073) ;  /* 0xffffff0000487947 */ /* 0x000fea000383ffff */
.L_x_4113:
        /* <DEDUP_REMOVED lines=11> */
.L_x_4237:
[----:B------:R-:W-:Y:S05]  /*165d0*/  BSYNC B0 ;  /* 0x0000000000007941 */ /* 0x000fea0003800000 */
.L_x_4236:
[----:B------:R-:W-:Y:S05]  /*165e0*/  BRA `(.L_x_4238) ;  /* 0xffffff9400c87947 */ /* 0x000fea000383ffff */
.L_x_4115:
[----:B------:R-:W-:Y:S01]  /*165f0*/  BSSY B0, `(.L_x_4239) ;  /* 0x0000006000007945 */ /* 0x000fe20003800000 */
[----:B------:R-:W-:-:S07]  /*16600*/  IMAD.MOV.U32 R15, RZ, RZ, -0x1 ;  /* 0xffffffffff0f7424 */ /* 0x000fce00078e00ff */
[----:B012---:R-:W-:Y:S05]  /*16610*/  WARPSYNC.COLLECTIVE R15, `(.L_x_4240) ;  /* 0x000000000f0c7348 */ /* 0x007fea0003c00000 */
[----:B------:R-:W-:Y:S02]  /*16620*/  ELECT P6, UR62, PT ;  /* 0x00000000003e782f */ /* 0x000fe400038c0000 */
[----:B------:R-:W-:Y:S01]  /*16630*/  MOV R14, UR62 ;  /* 0x0000003e000e7c02 */ /* 0x000fe20008000f00 */
[----:B012---:R-:W-:Y:S10]  /*16640*/  ENDCOLLECTIVE ;  /* 0x000000000000791b */ /* 0x007ff40003800000 */
.L_x_4240:
[----:B------:R-:W-:Y:S05]  /*16650*/  BSYNC B0 ;  /* 0x0000000000007941 */ /* 0x000fea0003800000 */
.L_x_4239:
[----:B------:R-:W-:Y:S05]  /*16660*/  BRA `(.L_x_4241) ;  /* 0xffffff9400cc7947 */ /* 0x000fea000383ffff */
.L_x_4117:
[----:B---3--:R3:W4:Y:S02]  /*16670*/  SYNCS.PHASECHK.TRANS64.TRYWAIT P0, [R0+URZ+0x38840], R2 ;  /* 0x03884002000075a7 */ /* 0x008724000800017f */
[----:B----4-:R-:W-:Y:S05]  /*16680*/  @!P0 NANOSLEEP.SYNCS 0x989680 ;  /* 0x009896800000895d */ /* 0x010fea0003900000 */
[----:B------:R-:W4:Y:S02]  /*16690*/  @!P0 SYNCS.PHASECHK.TRANS64 P0, [R0+URZ+0x38840], R2 ;  /* 0x03884002000085a7 */ /* 0x000f24000800007f */
[----:B----4-:R-:W-:Y:S05]  /*166a0*/  @!P0 BRA `(.L_x_4117) ;  /* 0xfffffffc00f08947 */ /* 0x010fea000383ffff */
[----:B------:R-:W-:Y:S05]  /*166b0*/  BRA `(.L_x_4242) ;  /* 0xffffff9800307947 */ /* 0x000fea000383ffff */
.L_x_4121:
[----:B------:R0:W5:Y:S01]  /*166c0*/  LDL R0, [R1+0x38] ;  /* 0x0000380001007983 */ /* 0x0001620000100800 */
        /* <DEDUP_REMOVED lines=8> */
.L_x_4243:
[----:B------:R-:W-:Y:S02]  /*16750*/  IMAD.MOV.U32 R13, RZ, RZ, R3 ;  /* 0x000000ffff0d7224 */ /* 0x000fe400078e0003 */
[----:B------:R-:W-:Y:S01]  /*16760*/  IMAD.MOV.U32 R4, RZ, RZ, R14 ;  /* 0x000000ffff047224 */ /* 0x000fe200078e000e */
[----:B------:R-:W-:-:S07]  /*16770*/  LOP3.LUT R6, R6, 0x7f, RZ, 0xc0, !PT ;  /* 0x0000007f06067812 */ /* 0x000fce00078ec0ff */
[----:B------:R-:W-:Y:S05]  /*16780*/  WARPSYNC.COLLECTIVE R15, `(.L_x_4244) ;  /* 0x000000000f087348 */ /* 0x000fea0003c00000 */
[----:B------:R0:W1:Y:S02]  /*16790*/  SHFL.IDX P6, R14, R13, R12, R11 ;  /* 0x0000000c0d0e7389 */ /* 0x00006400000c000b */
[----:B01----:R-:W-:Y:S01]  /*167a0*/  ENDCOLLECTIVE ;  /* 0x000000000000791b */ /* 0x003fe20003800000 */
.L_x_4244:
[----:B------:R-:W-:-:S05]  /*167b0*/  SHF.R.U32.HI R6, RZ, 0x3, R6 ;  /* 0x00000003ff067819 */ /* 0x000fca0000011606 */
[----:B------:R-:W-:-:S05]  /*167c0*/  IMAD R10, R10, 0x40, R6 ;  /* 0x000000400a0a7824 */ /* 0x000fca00078e0206 */
[----:B------:R0:W-:Y:S01]  /*167d0*/  STL [R1+0x4], R10 ;  /* 0x0000040a01007387 */ /* 0x0001e20000100800 */
[----:B------:R-:W-:Y:S02]  /*167e0*/  IMAD.MOV.U32 R13, RZ, RZ, R2 ;  /* 0x000000ffff0d7224 */ /* 0x000fe400078e0002 */
[----:B------:R-:W-:Y:S02]  /*167f0*/  IMAD.MOV.U32 R12, RZ, RZ, 0x1 ;  /* 0x00000001ff0c7424 */ /* 0x000fe400078e00ff */
[----:B------:R-:W-:-:S07]  /*16800*/  IMAD.MOV.U32 R5, RZ, RZ, R14 ;  /* 0x000000ffff057224 */ /* 0x000fce00078e000e */
[----:B0-----:R-:W-:Y:S05]  /*16810*/  WARPSYNC.COLLECTIVE R15, `(.L_x_4245) ;  /* 0x000000000f087348 */ /* 0x001fea0003c00000 */
[----:B------:R1:W2:Y:S02]  /*16820*/  SHFL.IDX P6, R14, R13, R12, R11 ;  /* 0x0000000c0d0e7389 */ /* 0x0002a400000c000b */
[----:B012---:R-:W-:Y:S01]  /*16830*/  ENDCOLLECTIVE ;  /* 0x000000000000791b */ /* 0x007fe20003800000 */
.L_x_4245:
[----:B------:R-:W-:Y:S02]  /*16840*/  IMAD.MOV.U32 R13, RZ, RZ, R3 ;  /* 0x000000ffff0d7224 */ /* 0x000fe400078e0003 */
[----:B------:R-:W-:-:S07]  /*16850*/  IMAD.MOV.U32 R6, RZ, RZ, R14 ;  /* 0x000000ffff067224 */ /* 0x000fce00078e000e */
[----:B------:R-:W-:Y:S05]  /*16860*/  WARPSYNC.COLLECTIVE R15, `(.L_x_4246) ;  /* 0x000000000f087348 */ /* 0x000fea0003c00000 */
[----:B------:R0:W1:Y:S02]  /*16870*/  SHFL.IDX P6, R14, R13, R12, R11 ;  /* 0x0000000c0d0e7389 */ /* 0x00006400000c000b */
[----:B01----:R-:W-:Y:S01]  /*16880*/  ENDCOLLECTIVE ;  /* 0x000000000000791b */ /* 0x003fe20003800000 */
.L_x_4246:
[----:B------:R-:W-:Y:S02]  /*16890*/  IMAD.MOV.U32 R13, RZ, RZ, R2 ;  /* 0x000000ffff0d7224 */ /* 0x000fe400078e0002 */
[----:B------:R-:W-:Y:S02]  /*168a0*/  IMAD.MOV.U32 R12, RZ, RZ, 0x2 ;  /* 0x00000002ff0c7424 */ /* 0x000fe400078e00ff */
[----:B------:R-:W-:Y:S02]  /*168b0*/  IMAD R0, R0, R7, RZ ;  /* 0x0000000700007224 */ /* 0x000fe400078e02ff */
[----:B------:R-:W-:-:S03]  /*168c0*/  VIADD R7, R10, 0x10 ;  /* 0x000000100a077836 */ /* 0x000fc60000000000 */
[----:B------:R-:W-:Y:S02]  /*168d0*/  ISETP.GE.AND P1, PT, R10, R0, PT ;  /* 0x000000000a00720c */ /* 0x000fe40003f26270 */
[----:B------:R0:W-:Y:S11]  /*168e0*/  STL [R1+0x50], R7 ;  /* 0x0000500701007387 */ /* 0x0001f60000100800 */
        /* <DEDUP_REMOVED lines=8> */
[----:B------:R1:W-:Y:S01]  /*16970*/  @!P1 LDGSTS.E.BYPASS.LTC128B.128 [R8+0x20400], desc[UR38][R4.64], !P0 ;  /* 0x2040000004089fae */ /* 0x0003e2000c101d66 */
[----:B------:R-:W-:Y:S01]  /*16980*/  ISETP.GE.AND P1, PT, R7, R0, PT ;  /* 0x000000000700720c */ /* 0x000fe20003f26270 */
[----:B0-----:R-:W-:-:S05]  /*16990*/  VIADD R7, R10, 0x20 ;  /* 0x000000200a077836 */ /* 0x001fca0000000000 */
[----:B------:R0:W-:Y:S01]  /*169a0*/  STL [R1+0x5c], R7 ;  /* 0x00005c0701007387 */ /* 0x0001e20000100800 */
[----:B-1----:R-:W-:-:S07]  /*169b0*/  IMAD.MOV.U32 R4, RZ, RZ, R14 ;  /* 0x000000ffff047224 */ /* 0x002fce00078e000e */
[----:B0-----:R-:W-:Y:S05]  /*169c0*/  WARPSYNC.COLLECTIVE R15, `(.L_x_4247) ;  /* 0x000000000f087348 */ /* 0x001fea0003c00000 */
[----:B------:R1:W2:Y:S02]  /*169d0*/  SHFL.IDX P6, R14, R13, R12, R11 ;  /* 0x0000000c0d0e7389 */ /* 0x0002a400000c000b */
[----:B012---:R-:W-:Y:S01]  /*169e0*/  ENDCOLLECTIVE ;  /* 0x000000000000791b */ /* 0x007fe20003800000 */
.L_x_4247:
        /* <DEDUP_REMOVED lines=10> */
.L_x_4248:
[----:B------:R-:W-:Y:S01]  /*16a90*/  @!PT LDS RZ, [RZ] ;  /* 0x00000000fffff984 */ /* 0x000fe20000000800 */
[----:B------:R-:W-:Y:S01]  /*16aa0*/  @!PT LDS RZ, [RZ] ;  /* 0x00000000fffff984 */ /* 0x000fe20000000800 */
[----:B------:R-:W-:Y:S01]  /*16ab0*/  @!PT LDS RZ, [RZ] ;  /* 0x00000000fffff984 */ /* 0x000fe20000000800 */
[----:B------:R0:W-:Y:S01]  /*16ac0*/  @!P1 LDGSTS.E.BYPASS.LTC128B.128 [R8+0x20c00], desc[UR38][R4.64], !P0 ;  /* 0x20c0000004089fae */ /* 0x0001e2000c101d66 */
[----:B------:R-:W-:Y:S01]  /*16ad0*/  ISETP.GE.AND P1, PT, R7, R0, PT ;  /* 0x000000000700720c */ /* 0x000fe20003f26270 */
[----:B------:R-:W-:Y:S02]  /*16ae0*/  IMAD.MOV.U32 R13, RZ, RZ, R2 ;  /* 0x000000ffff0d7224 */ /* 0x000fe400078e0002 */
[----:B------:R-:W-:Y:S02]  /*16af0*/  IMAD.MOV.U32 R12, RZ, RZ, 0x3 ;  /* 0x00000003ff0c7424 */ /* 0x000fe400078e00ff */
[----:B0-----:R-:W-:-:S08]  /*16b00*/  IMAD.MOV.U32 R4, RZ, RZ, R14 ;  /* 0x000000ffff047224 */ /* 0x001fd000078e000e */
[----:B------:R-:W-:Y:S05]  /*16b10*/  WARPSYNC.COLLECTIVE R15, `(.L_x_4249) ;  /* 0x000000000f087348 */ /* 0x000fea0003c00000 */
[----:B------:R0:W1:Y:S02]  /*16b20*/  SHFL.IDX P6, R14, R13, R12, R11 ;  /* 0x0000000c0d0e7389 */ /* 0x00006400000c000b */
[----:B01----:R-:W-:Y:S01]  /*16b30*/  ENDCOLLECTIVE ;  /* 0x000000000000791b */ /* 0x003fe20003800000 */
.L_x_4249:
        /* <DEDUP_REMOVED lines=9> */
[----:B------:R0:W-:Y:S02]  /*16bd0*/  @!P1 LDGSTS.E.BYPASS.LTC128B.128 [R8+0x21400], desc[UR38][R4.64], !P0 ;  /* 0x2140000004089fae */ /* 0x0001e4000c101d66 */
[----:B0-----:R-:W-:-:S07]  /*16be0*/  IMAD.MOV.U32 R4, RZ, RZ, R14 ;  /* 0x000000ffff047224 */ /* 0x001fce00078e000e */
[----:B------:R-:W-:Y:S05]  /*16bf0*/  WARPSYNC.COLLECTIVE R15, `(.L_x_4250) ;  /* 0x000000000f087348 */ /* 0x000fea0003c00000 */
[----:B------:R0:W1:Y:S02]  /*16c00*/  SHFL.IDX P6, R14, R13, R12, R11 ;  /* 0x0000000c0d0e7389 */ /* 0x00006400000c000b */
[----:B01----:R-:W-:Y:S01]  /*16c10*/  ENDCOLLECTIVE ;  /* 0x000000000000791b */ /* 0x003fe20003800000 */
.L_x_4250:
[----:B------:R-:W-:Y:S01]  /*16c20*/  IMAD.MOV.U32 R3, RZ, RZ, R14 ;  /* 0x000000ffff037224 */ /* 0x000fe200078e000e */
[----:B------:R-:W-:Y:S06]  /*16c30*/  BRA `(.L_x_4251) ;  /* 0xffffff9c006c7947 */ /* 0x000fec000383ffff */
.L_x_4125:
[----:B------:R-:W2:Y:S04]  /*16c40*/  LDL.LU R12, [R1+0x38] ;  /* 0x00003800010c7983 */ /* 0x000ea80000300800 */
[----:B------:R-:W3:Y:S04]  /*16c50*/  LDL.LU R11, [R1+0x4] ;  /* 0x00000400010b7983 */ /* 0x000ee80000300800 */
[----:B------:R-:W4:Y:S04]  /*16c60*/  LDL.LU R9, [R1+0x50] ;  /* 0x0000500001097983 */ /* 0x000f280000300800 */
[----:B------:R-:W5:Y:S01]  /*16c70*/  LDL.LU R8, [R1+0x5c] ;  /* 0x00005c0001087983 */ /* 0x000f620000300800 */
[----:B------:R-:W-:Y:S01]  /*16c80*/  LOP3.LUT R19, R19, 0xffffffdf, RZ, 0xc0, !PT ;  /* 0xffffffdf13137812 */ /* 0x000fe200078ec0ff */
[----:B------:R-:W-:Y:S01]  /*16c90*/  BSSY B0, `(.L_x_4252) ;  /* 0x0000015000007945 */ /* 0x000fe20003800000 */
[----:B------:R-:W-:-:S02]  /*16ca0*/  IMAD.MOV.U32 R13, RZ, RZ, R4 ;  /* 0x000000ffff0d7224 */ /* 0x000fc400078e0004 */
[----:B------:R-:W-:Y:S02]  /*16cb0*/  IMAD.MOV.U32 R15, RZ, RZ, -0x1 ;  /* 0xffffffffff0f7424 */ /* 0x000fe400078e00ff */
[----:B--2---:R-:W-:Y:S02]  /*16cc0*/  IMAD R7, R12, R7, RZ ;  /* 0x000000070c077224 */ /* 0x004fe400078e02ff */
[----:B------:R-:W-:-:S03]  /*16cd0*/  IMAD.MOV.U32 R12, RZ, RZ, RZ ;  /* 0x000000ffff0c7224 */ /* 0x000fc600078e00ff */
[-C--:B---3--:R-:W-:Y:S01]  /*16ce0*/  ISETP.GE.AND P2, PT, R11, R7.reuse, PT ;  /* 0x000000070b00720c */ /* 0x088fe20003f46270 */
[----:B------:R-:W-:Y:S01]  /*16cf0*/  IMAD.MOV.U32 R11, RZ, RZ, 0x181f ;  /* 0x0000181fff0b7424 */ /* 0x000fe200078e00ff */
[-C--:B----4-:R-:W-:Y:S02]  /*16d00*/  ISETP.GE.AND P3, PT, R9, R7.reuse, PT ;  /* 0x000000070900720c */ /* 0x090fe40003f66270 */
[----:B-----5:R-:W-:-:S09]  /*16d10*/  ISETP.GE.AND P4, PT, R8, R7, PT ;  /* 0x000000070800720c */ /* 0x020fd20003f86270 */
[----:B------:R-:W-:-:S04]  /*16d20*/  @!P2 LOP3.LUT R2, R5, 0x40, RZ, 0xc0, !PT ;  /* 0x000000400502a812 */ /* 0x000fc800078ec0ff */
[----:B------:R-:W-:-:S04]  /*16d30*/  @!P2 SHF.R.U32.HI R2, RZ, 0x2, R2 ;  /* 0x00000002ff02a819 */ /* 0x000fc80000011602 */
[----:B------:R-:W-:Y:S02]  /*16d40*/  @!P2 ISETP.NE.U32.AND P6, PT, R2, RZ, PT ;  /* 0x000000ff0200a20c */ /* 0x000fe40003fc5070 */
[----:B------:R-:W-:-:S04]  /*16d50*/  @!P2 LOP3.LUT R2, R6, 0x80, RZ, 0xc0, !PT ;  /* 0x000000800602a812 */ /* 0x000fc800078ec0ff */
[----:B------:R-:W-:-:S07]  /*16d60*/  @!P2 SHF.R.U32.HI R2, RZ, 0x3, R2 ;  /* 0x00000003ff02a819 */ /* 0x000fce0000011602 */
[----:B------:R-:W-:Y:S02]  /*16d70*/  @P6 LOP3.LUT R19, R19, 0x20, RZ, 0xfc, !PT ;  /* 0x0000002013136812 */ /* 0x000fe400078efcff */
[----:B------:R-:W-:Y:S02]  /*16d80*/  @!P2 ISETP.NE.U32.AND P6, PT, R2, RZ, PT ;  /* 0x000000ff0200a20c */ /* 0x000fe40003fc5070 */
[----:B------:R-:W-:-:S11]  /*16d90*/  LOP3.LUT R19, R19, 0xffffffef, RZ, 0xc0, !PT ;  /* 0xffffffef13137812 */ /* 0x000fd600078ec0ff */
[----:B------:R-:W-:-:S07]  /*16da0*/  @P6 LOP3.LUT R19, R19, 0x10, RZ, 0xfc, !PT ;  /* 0x0000001013136812 */ /* 0x000fce00078efcff */
[----:B------:R-:W-:Y:S05]  /*16db0*/  WARPSYNC.COLLECTIVE R15, `(.L_x_4253) ;  /* 0x000000000f087348 */ /* 0x000fea0003c00000 */
[----:B------:R0:W1:Y:S02]  /*16dc0*/  SHFL.IDX P6, R14, R13, R12, R11 ;  /* 0x0000000c0d0e7389 */ /* 0x00006400000c000b */
[----:B01----:R-:W-:Y:S01]  /*16dd0*/  ENDCOLLECTIVE ;  /* 0x000000000000791b */ /* 0x003fe20003800000 */
.L_x_4253:
[----:B------:R-:W-:Y:S05]  /*16de0*/  BSYNC B0 ;  /* 0x0000000000007941 */ /* 0x000fea0003800000 */
.L_x_4252:
[----:B------:R0:W-:Y:S04]  /*16df0*/  STL [R1+0x74], R7 ;  /* 0x0000740701007387 */ /* 0x0001e80000100800 */
[----:B0-----:R0:W5:Y:S01]  /*16e00*/  LDL R7, [R1+0x14] ;  /* 0x0000140001077983 */ /* 0x0011620000100800 */
[----:B------:R-:W-:Y:S01]  /*16e10*/  IMAD.MOV.U32 R13, RZ, RZ, R0 ;  /* 0x000000ffff0d7224 */ /* 0x000fe200078e0000 */
[----:B------:R-:W-:Y:S01]  /*16e20*/  LOP3.LUT R19, R19, 0xffff7fff, RZ, 0xc0, !PT ;  /* 0xffff7fff13137812 */ /* 0x000fe200078ec0ff */
[----:B------:R-:W-:Y:S02]  /*16e30*/  IMAD.MOV.U32 R12, RZ, RZ, RZ ;  /* 0x000000ffff0c7224 */ /* 0x000fe400078e00ff */
[----:B------:R-:W-:Y:S01]  /*16e40*/  IMAD.MOV.U32 R11, RZ, RZ, 0x181f ;  /* 0x0000181fff0b7424 */ /* 0x000fe200078e00ff */
[----:B------:R-:W-:Y:S01]  /*16e50*/  @P0 LOP3.LUT R19, R19, 0x8000, RZ, 0xfc, !PT ;  /* 0x0000800013130812 */ /* 0x000fe200078efcff */
[----:B------:R-:W-:-:S02]  /*16e60*/  IMAD.MOV.U32 R15, RZ, RZ, -0x1 ;  /* 0xffffffffff0f7424 */ /* 0x000fc400078e00ff */
[----:B------:R-:W-:Y:S01]  /*16e70*/  IMAD.MOV.U32 R2, RZ, RZ, R14 ;  /* 0x000000ffff027224 */ /* 0x000fe200078e000e */
[----:B0-----:R-:W-:-:S13]  /*16e80*/  LOP3.LUT P0, RZ, R19, 0x8, RZ, 0xc0, !PT ;  /* 0x0000000813ff7812 */ /* 0x001fda000780c0ff */
[----:B-----5:R-:W-:Y:S05]  /*16e90*/  WARPSYNC.COLLECTIVE R15, `(.L_x_4254) ;  /* 0x000000000f087348 */ /* 0x020fea0003c00000 */
[----:B------:R0:W1:Y:S02]  /*16ea0*/  SHFL.IDX P6, R14, R13, R12, R11 ;  /* 0x0000000c0d0e7389 */ /* 0x00006400000c000b */
[----:B01---5:R-:W-:Y:S01]  /*16eb0*/  ENDCOLLECTIVE ;  /* 0x000000000000791b */ /* 0x023fe20003800000 */
.L_x_4254:
[----:B------:R-:W-:-:S04]  /*16ec0*/  LOP3.LUT R19, R19, 0xffffbfff, RZ, 0xc0, !PT ;  /* 0xffffbfff13137812 */ /* 0x000fc800078ec0ff */
[----:B------:R-:W-:-:S04]  /*16ed0*/  @P1 LOP3.LUT R19, R19, 0x4000, RZ, 0xfc, !PT ;  /* 0x0000400013131812 */ /* 0x000fc800078efcff */
[C---:B------:R-:W-:Y:S02]  /*16ee0*/  LOP3.LUT P1, RZ, R19.reuse, 0x4, RZ, 0xc0, !PT ;  /* 0x0000000413ff7812 */ /* 0x040fe4000782c0ff */
[----:B------:R-:W-:Y:S01]  /*16ef0*/  LOP3.LUT R19, R19, 0xffffdfff, RZ, 0xc0, !PT ;  /* 0xffffdfff13137812 */ /* 0x000fe200078ec0ff */
[----:B------:R-:W-:-:S03]  /*16f00*/  IMAD.MOV.U32 R13, RZ, RZ, R4 ;  /* 0x000000ffff0d7224 */ /* 0x000fc600078e0004 */
[----:B------:R-:W-:Y:S01]  /*16f10*/  @P3 LOP3.LUT R19, R19, 0x2000, RZ, 0xfc, !PT ;  /* 0x0000200013133812 */ /* 0x000fe200078efcff */
[----:B------:R-:W-:-:S03]  /*16f20*/  IMAD.MOV.U32 R12, RZ, RZ, 0x1 ;  /* 0x00000001ff0c7424 */ /* 0x000fc600078e00ff */
[C---:B------:R-:W-:Y:S02]  /*16f30*/  LOP3.LUT P3, RZ, R19.reuse, 0x2, RZ, 0xc0, !PT ;  /* 0x0000000213ff7812 */ /* 0x040fe4000786c0ff */
[----:B------:R-:W-:Y:S01]  /*16f40*/  LOP3.LUT R19, R19, 0xfffffbff, RZ, 0xc0, !PT ;  /* 0xfffffbff13137812 */ /* 0x000fe200078ec0ff */
[----:B------:R-:W-:-:S03]  /*16f50*/  IMAD.MOV.U32 R3, RZ, RZ, R14 ;  /* 0x000000ffff037224 */ /* 0x000fc600078e000e */
[----:B------:R-:W-:Y:S02]  /*16f60*/  @P4 LOP3.LUT R19, R19, 0x400, RZ, 0xfc, !PT ;  /* 0x0000040013134812 */ /* 0x000fe400078efcff */
[----:B------:R-:W-:Y:S02]  /*16f70*/  @!P2 LEA R3, P6, R10, R3, 0x1 ;  /* 0x000000030a03a211 */ /* 0x000fe400078c08ff */
[----:B------:R-:W-:-:S03]  /*16f80*/  LOP3.LUT P4, RZ, R19, 0x10, RZ, 0xc0, !PT ;  /* 0x0000001013ff7812 */ /* 0x000fc6000788c0ff */
[----:B------:R-:W-:Y:S01]  /*16f90*/  @!P2 IMAD.X R2, RZ, RZ, R2, P6 ;  /* 0x000000ffff02a224 */ /* 0x000fe200030e0602 */
[----:B------:R-:W-:-:S04]  /*16fa0*/  LOP3.LUT P6, RZ, R19, 0x20, RZ, 0xc0, !PT ;  /* 0x0000002013ff7812 */ /* 0x000fc800078cc0ff */
[----:B------:R-:W-:-:S04]  /*16fb0*/  @!P2 LOP3.LUT R3, R3, R2, RZ, 0x3c, !PT ;  /* 0x000000020303a212 */ /* 0x000fc800078e3cff */
[----:B------:R-:W-:-:S04]  /*16fc0*/  @!P2 LOP3.LUT R2, R3, R2, RZ, 0x3c, !PT ;  /* 0x000000020302a212 */ /* 0x000fc800078e3cff */
[----:B------:R-:W-:-:S05]  /*16fd0*/  @!P2 LOP3.LUT R3, R3, R2, RZ, 0x3c, !PT ;  /* 0x000000020303a212 */ /* 0x000fca00078e3cff */
[----:B------:R-:W-:Y:S01]  /*16fe0*/  @!PT LDS RZ, [RZ] ;  /* 0x00000000fffff984 */ /* 0x000fe20000000800 */
[----:B------:R-:W-:Y:S01]  /*16ff0*/  @!PT LDS RZ, [RZ] ;  /* 0x00000000fffff984 */ /* 0x000fe20000000800 */
[----:B------:R-:W-:Y:S01]  /*17000*/  @!PT LDS RZ, [RZ] ;  /* 0x00000000fffff984 */ /* 0x000fe20000000800 */
[----:B------:R0:W-:Y:S01]  /*17010*/  @!P2 LDGSTS.E.BYPASS.LTC128B.128 [R7+0x26400], desc[UR38][R2.64], !P0 ;  /* 0x264000000207afae */ /* 0x0001e2000c101d66 */
[----:B------:R-:W-:-:S03]  /*17020*/  LOP3.LUT P0, RZ, R19, 0x8000, RZ, 0xc0, !PT ;  /* 0x0000800013ff7812 */ /* 0x000fc6000780c0ff */
[----:B------:R0:W-:Y:S01]  /*17030*/  @!P2 LDGSTS.E.BYPASS.LTC128B.128 [R7+0x28400], desc[UR38][R2.64+0x80], !P1 ;  /* 0x284000800207afae */ /* 0x0001e2000c901d66 */
[----:B------:R-:W-:-:S03]  /*17040*/  LOP3.LUT P1, RZ, R19, 0x4000, RZ, 0xc0, !PT ;  /* 0x0000400013ff7812 */ /* 0x000fc6000782c0ff */
[----:B------:R0:W-:Y:S01]  /*17050*/  @!P2 LDGSTS.E.BYPASS.LTC128B.128 [R7+0x2a400], desc[UR38][R2.64+0x100], !P3 ;  /* 0x2a4001000207afae */ /* 0x0001e2000d901d66 */
[C---:B------:R-:W-:Y:S02]  /*17060*/  LOP3.LUT P3, RZ, R19.reuse, 0x2000, RZ, 0xc0, !PT ;  /* 0x0000200013ff7812 */ /* 0x040fe4000786c0ff */
[----:B------:R-:W-:Y:S01]  /*17070*/  LOP3.LUT R19, R19, 0xfffff7ff, RZ, 0xc0, !PT ;  /* 0xfffff7ff13137812 */ /* 0x000fe200078ec0ff */
[----:B------:R0:W-:Y:S03]  /*17080*/  @!P2 LDGSTS.E.BYPASS.LTC128B.128 [R7+0x2c400], desc[UR38][R2.64+0x180], !P5 ;  /* 0x2c4001800207afae */ /* 0x0001e6000e901d66 */
[----:B------:R-:W-:Y:S01]  /*17090*/  @P5 LOP3.LUT R19, R19, 0x800, RZ, 0xfc, !PT ;  /* 0x0000080013135812 */ /* 0x000fe200078efcff */
[----:B------:R0:W-:Y:S03]  /*170a0*/  @!P2 LDGSTS.E.BYPASS.LTC128B.128 [R7+0x2e400], desc[UR38][R2.64+0x200], !P0 ;  /* 0x2e4002000207afae */ /* 0x0001e6000c101d66 */
[C---:B------:R-:W-:Y:S01]  /*170b0*/  LOP3.LUT P5, RZ, R19.reuse, 0x4, RZ, 0xc0, !PT ;  /* 0x0000000413ff7812 */ /* 0x040fe200078ac0ff */
[----:B------:R0:W-:Y:S01]  /*170c0*/  @!P2 LDGSTS.E.BYPASS.LTC128B.128 [R7+0x30400], desc[UR38][R2.64+0x280], !P1 ;  /* 0x304002800207afae */ /* 0x0001e2000c901d66 */
[----:B------:R-:W-:-:S02]  /*170d0*/  LOP3.LUT R19, R19, 0xffffefff, RZ, 0xc0, !PT ;  /* 0xffffefff13137812 */ /* 0x000fc400078ec0ff */
[----:B------:R-:W-:Y:S01]  /*170e0*/  @!P3 LOP3.LUT R8, R6, 0x80, RZ, 0xc0, !PT ;  /* 0x000000800608b812 */ /* 0x000fe200078ec0ff */
[----:B------:R0:W-:Y:S01]  /*170f0*/  @!P2 LDGSTS.E.BYPASS.LTC128B.128 [R7+0x32400], desc[UR38][R2.64+0x300], P6 ;  /* 0x324003000207afae */ /* 0x0001e2000b101d66 */
[----:B------:R-:W-:Y:S02]  /*17100*/  @!P3 LOP3.LUT R9, R5, 0x40, RZ, 0xc0, !PT ;  /* 0x000000400509b812 */ /* 0x000fe400078ec0ff */
[----:B------:R-:W-:-:S07]  /*17110*/  @!P3 SHF.R.U32.HI R8, RZ, 0x3, R8 ;  /* 0x00000003ff08b819 */ /* 0x000fce0000011608 */
[----:B0-----:R-:W-:Y:S05]  /*17120*/  WARPSYNC.COLLECTIVE R15, `(.L_x_4255) ;  /* 0x000000000f087348 */ /* 0x001fea0003c00000 */
[----:B------:R1:W2:Y:S02]  /*17130*/  SHFL.IDX P6, R14, R13, R12, R11 ;  /* 0x0000000c0d0e7389 */ /* 0x0002a400000c000b */
[----:B012---:R-:W-:Y:S01]  /*17140*/  ENDCOLLECTIVE ;  /* 0x000000000000791b */ /* 0x007fe20003800000 */
.L_x_4255:
[----:B------:R-:W-:Y:S01]  /*17150*/  @!P3 SHF.R.U32.HI R9, RZ, 0x2, R9 ;  /* 0x00000002ff09b819 */ /* 0x000fe20000011609 */
[----:B------:R-:W-:Y:S01]  /*17160*/  @!PT LDS RZ, [RZ] ;  /* 0x00000000fffff984 */ /* 0x000fe20000000800 */
[----:B------:R-:W-:Y:S01]  /*17170*/  @!PT LDS RZ, [RZ] ;  /* 0x00000000fffff984 */ /* 0x000fe20000000800 */
[----:B------:R-:W-:Y:S01]  /*17180*/  @!PT LDS RZ, [RZ] ;  /* 0x00000000fffff984 */ /* 0x000fe20000000800 */
[----:B------:R0:W-:Y:S01]  /*17190*/  @!P2 LDGSTS.E.BYPASS.LTC128B.128 [R7+0x34400], desc[UR38][R2.64+0x380], P4 ;  /* 0x344003800207afae */ /* 0x0001e2000a101d66 */
[----:B------:R-:W-:Y:S02]  /*171a0*/  @!P3 ISETP.NE.U32.AND P4, PT, R8, RZ, PT ;  /* 0x000000ff0800b20c */ /* 0x000fe40003f85070 */
[----:B------:R-:W-:Y:S02]  /*171b0*/  @!P3 ISETP.NE.U32.AND P2, PT, R9, RZ, PT ;  /* 0x000000ff0900b20c */ /* 0x000fe40003f45070 */
[----:B------:R-:W-:-:S04]  /*171c0*/  @P5 LOP3.LUT R19, R19, 0x1000, RZ, 0xfc, !PT ;  /* 0x0000100013135812 */ /* 0x000fc800078efcff */
[C---:B------:R-:W-:Y:S01]  /*171d0*/  LOP3.LUT P5, RZ, R19.reuse, 0x8, RZ, 0xc0, !PT ;  /* 0x0000000813ff7812 */ /* 0x040fe200078ac0ff */
[----:B------:R-:W-:Y:S01]  /*171e0*/  IMAD.MOV.U32 R13, RZ, RZ, R0 ;  /* 0x000000ffff0d7224 */ /* 0x000fe200078e0000 */
[----:B------:R-:W-:-:S05]  /*171f0*/  LOP3.LUT R19, R19, 0xffffffdf, RZ, 0xc0, !PT ;  /* 0xffffffdf13137812 */ /* 0x000fca00078ec0ff */
[----:B------:R-:W-:Y:S01]  /*17200*/  @P2 LOP3.LUT R19, R19, 0x20, RZ, 0xfc, !PT ;  /* 0x0000002013132812 */ /* 0x000fe200078efcff */
[----:B0-----:R-:W-:-:S07]  /*17210*/  IMAD.MOV.U32 R8, RZ, RZ, R14 ;  /* 0x000000ffff087224 */ /* 0x001fce00078e000e */
[----:B------:R-:W-:Y:S05]  /*17220*/  WARPSYNC.COLLECTIVE R15, `(.L_x_4256) ;  /* 0x000000000f087348 */ /* 0x000fea0003c00000 */
[----:B------:R0:W1:Y:S02]  /*17230*/  SHFL.IDX P6, R14, R13, R12, R11 ;  /* 0x0000000c0d0e7389 */ /* 0x00006400000c000b */
[----:B01----:R-:W-:Y:S01]  /*17240*/  ENDCOLLECTIVE ;  /* 0x000000000000791b */ /* 0x003fe20003800000 */
.L_x_4256:
[----:B------:R-:W-:Y:S02]  /*17250*/  IMAD.MOV.U32 R13, RZ, RZ, R4 ;  /* 0x000000ffff0d7224 */ /* 0x000fe400078e0004 */
[----:B------:R-:W-:Y:S01]  /*17260*/  IMAD.MOV.U32 R12, RZ, RZ, 0x2 ;  /* 0x00000002ff0c7424 */ /* 0x000fe200078e00ff */
[----:B------:R-:W-:Y:S02]  /*17270*/  @!P3 LEA R21, P2, R10, R14, 0x1 ;  /* 0x0000000e0a15b211 */ /* 0x000fe400078408ff */
[----:B------:R-:W-:-:S03]  /*17280*/  LOP3.LUT P6, RZ, R19, 0x20, RZ, 0xc0, !PT ;  /* 0x0000002013ff7812 */ /* 0x000fc600078cc0ff */
[----:B------:R-:W-:Y:S01]  /*17290*/  @!P3 IMAD.X R8, RZ, RZ, R8, P2 ;  /* 0x000000ffff08b224 */ /* 0x000fe200010e0608 */
[----:B------:R-:W-:Y:S01]  /*172a0*/  LOP3.LUT P2, RZ, R19, 0x2, RZ, 0xc0, !PT ;  /* 0x0000000213ff7812 */ /* 0x000fe2000784c0ff */
[----:B------:R-:W-:Y:S02]  /*172b0*/  @!P3 IMAD.MOV.U32 R2, RZ, RZ, R21 ;  /* 0x000000ffff02b224 */ /* 0x000fe400078e0015 */
[----:B------:R-:W-:-:S05]  /*172c0*/  @!P3 IMAD.MOV.U32 R3, RZ, RZ, R8 ;  /* 0x000000ffff03b224 */ /* 0x000fca00078e0008 */
[----:B------:R-:W-:Y:S01]  /*172d0*/  @!PT LDS RZ, [RZ] ;  /* 0x00000000fffff984 */ /* 0x000fe20000000800 */
[----:B------:R-:W-:Y:S01]  /*172e0*/  @!PT LDS RZ, [RZ] ;  /* 0x00000000fffff984 */ /* 0x000fe20000000800 */
[----:B------:R-:W-:Y:S01]  /*172f0*/  @!PT LDS RZ, [RZ] ;  /* 0x00000000fffff984 */ /* 0x000fe20000000800 */
[----:B------:R0:W-:Y:S01]  /*17300*/  @!P3 LDGSTS.E.BYPASS.LTC128B.128 [R7+0x26c00], desc[UR38][R2.64], !P5 ;  /* 0x26c000000207bfae */ /* 0x0001e2000e901d66 */
[----:B------:R-:W-:-:S13]  /*17310*/  LOP3.LUT P5, RZ, R19, 0x1000, RZ, 0xc0, !PT ;  /* 0x0000100013ff7812 */ /* 0x000fda00078ac0ff */
[----:B------:R0:W-:Y:S01]  /*17320*/  @!P3 LDGSTS.E.BYPASS.LTC128B.128 [R7+0x28c00], desc[UR38][R2.64+0x80], !P5 ;  /* 0x28c000800207bfae */ /* 0x0001e2000e901d66 */
[C---:B------:R-:W-:Y:S02]  /*17330*/  LOP3.LUT P5, RZ, R19.reuse, 0x800, RZ, 0xc0, !PT ;  /* 0x0000080013ff7812 */ /* 0x040fe400078ac0ff */
[----:B------:R-:W-:Y:S01]  /*17340*/  LOP3.LUT R19, R19, 0xffffff7f, RZ, 0xc0, !PT ;  /* 0xffffff7f13137812 */ /* 0x000fe200078ec0ff */
[----:B------:R0:W-:Y:S03]  /*17350*/  @!P3 LDGSTS.E.BYPASS.LTC128B.128 [R7+0x2ac00], desc[UR38][R2.64+0x100], !P2 ;  /* 0x2ac001000207bfae */ /* 0x0001e6000d101d66 */
[----:B------:R-:W-:-:S04]  /*17360*/  @P2 LOP3.LUT R19, R19, 0x80, RZ, 0xfc, !PT ;  /* 0x0000008013132812 */ /* 0x000fc800078efcff */
[C---:B------:R-:W-:Y:S02]  /*17370*/  LOP3.LUT P2, RZ, R19.reuse, 0x4, RZ, 0xc0, !PT ;  /* 0x0000000413ff7812 */ /* 0x040fe4000784c0ff */
[----:B------:R-:W-:Y:S01]  /*17380*/  LOP3.LUT R19, R19, 0xfffffeff, RZ, 0xc0, !PT ;  /* 0xfffffeff13137812 */ /* 0x000fe200078ec0ff */
[----:B------:R0:W-:Y:S04]  /*17390*/  @!P3 LDGSTS.E.BYPASS.LTC128B.128 [R7+0x2cc00], desc[UR38][R2.64+0x180], !P5 ;  /* 0x2cc001800207bfae */ /* 0x0001e8000e901d66 */
[----:B------:R0:W-:Y:S04]  /*173a0*/  @!P3 LDGSTS.E.BYPASS.LTC128B.128 [R7+0x2ec00], desc[UR38][R2.64+0x200], !P0 ;  /* 0x2ec002000207bfae */ /* 0x0001e8000c101d66 */
[----:B------:R0:W-:Y:S02]  /*173b0*/  @!P3 LDGSTS.E.BYPASS.LTC128B.128 [R7+0x30c00], desc[UR38][R2.64+0x280], !P1 ;  /* 0x30c002800207bfae */ /* 0x0001e4000c901d66 */
[----:B------:R-:W-:-:S02]  /*173c0*/  @P2 LOP3.LUT R19, R19, 0x100, RZ, 0xfc, !PT ;  /* 0x0000010013132812 */ /* 0x000fc400078efcff */
[----:B------:R0:W-:Y:S02]  /*173d0*/  @!P3 LDGSTS.E.BYPASS.LTC128B.128 [R7+0x32c00], desc[UR38][R2.64+0x300], P6 ;  /* 0x32c003000207bfae */ /* 0x0001e4000b101d66 */
[----:B------:R-:W-:-:S13]  /*173e0*/  LOP3.LUT P2, RZ, R19, 0x8, RZ, 0xc0, !PT ;  /* 0x0000000813ff7812 */ /* 0x000fda000784c0ff */
[----:B0-----:R-:W-:Y:S05]  /*173f0*/  WARPSYNC.COLLECTIVE R15, `(.L_x_4257) ;  /* 0x000000000f087348 */ /* 0x001fea0003c00000 */
[----:B------:R1:W2:Y:S02]  /*17400*/  SHFL.IDX P6, R14, R13, R12, R11 ;  /* 0x0000000c0d0e7389 */ /* 0x0002a400000c000b */
[----:B012---:R-:W-:Y:S01]  /*17410*/  ENDCOLLECTIVE ;  /* 0x000000000000791b */ /* 0x007fe20003800000 */
.L_x_4257:
[----:B------:R-:W-:Y:S01]  /*17420*/  LOP3.LUT R19, R19, 0xfffffdff, RZ, 0xc0, !PT ;  /* 0xfffffdff13137812 */ /* 0x000fe200078ec0ff */
[----:B------:R-:W-:Y:S01]  /*17430*/  @!PT LDS RZ, [RZ] ;  /* 0x00000000fffff984 */ /* 0x000fe20000000800 */
[----:B------:R-:W-:Y:S01]  /*17440*/  @!PT LDS RZ, [RZ] ;  /* 0x00000000fffff984 */ /* 0x000fe20000000800 */
[----:B------:R-:W-:Y:S01]  /*17450*/  @!PT LDS RZ, [RZ] ;  /* 0x00000000fffff984 */ /* 0x000fe20000000800 */
[----:B------:R0:W-:Y:S03]  /*17460*/  @!P3 LDGSTS.E.BYPASS.LTC128B.128 [R7+0x34c00], desc[UR38][R2.64+0x380], P4 ;  /* 0x34c003800207bfae */ /* 0x0001e6000a101d66 */
[----:B------:R-:W-:Y:S01]  /*17470*/  @P2 LOP3.LUT R19, R19, 0x200, RZ, 0xfc, !PT ;  /* 0x0000020013132812 */ /* 0x000fe200078efcff */
[----:B------:R-:W-:-:S03]  /*17480*/  IMAD.MOV.U32 R13, RZ, RZ, R0 ;  /* 0x000000ffff0d7224 */ /* 0x000fc600078e0000 */
[----:B------:R-:W-:Y:S01]  /*17490*/  LOP3.LUT P4, RZ, R19, 0x400, RZ, 0xc0, !PT ;  /* 0x0000040013ff7812 */ /* 0x000fe2000788c0ff */
[----:B------:R-:W-:-:S12]  /*174a0*/  IMAD.MOV.U32 R10, RZ, RZ, R14 ;  /* 0x000000ffff0a7224 */ /* 0x000fd800078e000e */
[----:B0-----:R-:W-:Y:S05]  /*174b0*/  WARPSYNC.COLLECTIVE R15, `(.L_x_4258) ;  /* 0x000000000f087348 */ /* 0x001fea0003c00000 */
[----:B------:R1:W2:Y:S02]  /*174c0*/  SHFL.IDX P6, R14, R13, R12, R11 ;  /* 0x0000000c0d0e7389 */ /* 0x0002a400000c000b */
[----:B012---:R-:W-:Y:S01]  /*174d0*/  ENDCOLLECTIVE ;  /* 0x000000000000791b */ /* 0x007fe20003800000 */
.L_x_4258:
[----:B------:R-:W-:Y:S02]  /*174e0*/  @!P4 LOP3.LUT R8, R6, 0x80, RZ, 0xc0, !PT ;  /* 0x000000800608c812 */ /* 0x000fe400078ec0ff */
[----:B------:R-:W-:Y:S02]  /*174f0*/  @!P4 LOP3.LUT R2, R5, 0x40, RZ, 0xc0, !PT ;  /* 0x000000400502c812 */ /* 0x000fe400078ec0ff */
[----:B------:R-:W-:Y:S02]  /*17500*/  @!P4 SHF.R.U32.HI R8, RZ, 0x3, R8 ;  /* 0x00000003ff08c819 */ /* 0x000fe40000011608 */
[----:B------:R-:W-:Y:S02]  /*17510*/  @!P4 SHF.R.U32.HI R9, RZ, 0x2, R2 ;  /* 0x00000002ff09c819 */ /* 0x000fe40000011602 */
[----:B------:R-:W-:Y:S01]  /*17520*/  @!P4 ISETP.NE.U32.AND P3, PT, R8, RZ, PT ;  /* 0x000000ff0800c20c */ /* 0x000fe20003f65070 */
[----:B------:R-:W0:Y:S01]  /*17530*/  S2R R15, SR_TID.X ;  /* 0x00000000000f7919 */ /* 0x000e220000002100 */
[----:B------:R-:W-:Y:S01]  /*17540*/  IMAD.MOV.U32 R3, RZ, RZ, R14 ;  /* 0x000000ffff037224 */ /* 0x000fe200078e000e */
[----:B------:R-:W-:Y:S01]  /*17550*/  @!P4 ISETP.NE.U32.AND P6, PT, R9, RZ, PT ;  /* 0x000000ff0900c20c */ /* 0x000fe20003fc5070 */
[----:B0-----:R-:W-:-:S05]  /*17560*/  IMAD.SHL.U32 R15, R15, 0x8, RZ ;  /* 0x000000080f0f7824 */ /* 0x001fca00078e00ff */
[----:B------:R-:W-:-:S04]  /*17570*/  LOP3.LUT R15, R15, 0x38, RZ, 0xc0, !PT ;  /* 0x000000380f0f7812 */ /* 0x000fc800078ec0ff */
[----:B------:R-:W-:-:S05]  /*17580*/  @!P4 LEA R8, P2, R15, R3, 0x1 ;  /* 0x000000030f08c211 */ /* 0x000fca00078408ff */
[----:B------:R-:W-:Y:S01]  /*17590*/  @!P4 IMAD.X R3, RZ, RZ, R10, P2 ;  /* 0x000000ffff03c224 */ /* 0x000fe200010e060a */
[----:B------:R-:W-:Y:S01]  /*175a0*/  LOP3.LUT P2, RZ, R19, 0x200, RZ, 0xc0, !PT ;  /* 0x0000020013ff7812 */ /* 0x000fe2000784c0ff */
[----:B------:R-:W-:-:S12]  /*175b0*/  @!P4 IMAD.MOV.U32 R2, RZ, RZ, R8 ;  /* 0x000000ffff02c224 */ /* 0x000fd800078e0008 */
[----:B------:R-:W-:Y:S01]  /*175c0*/  @!PT LDS RZ, [RZ] ;  /* 0x00000000fffff984 */ /* 0x000fe20000000800 */
[----:B------:R-:W-:Y:S01]  /*175d0*/  @!PT LDS RZ, [RZ] ;  /* 0x00000000fffff984 */ /* 0x000fe20000000800 */
[----:B------:R-:W-:Y:S01]  /*175e0*/  @!PT LDS RZ, [RZ] ;  /* 0x00000000fffff984 */ /* 0x000fe20000000800 */
[----:B------:R0:W-:Y:S01]  /*175f0*/  @!P4 LDGSTS.E.BYPASS.LTC128B.128 [R7+0x27400], desc[UR38][R2.64], !P2 ;  /* 0x274000000207cfae */ /* 0x0001e2000d101d66 */
[----:B------:R-:W-:-:S13]  /*17600*/  LOP3.LUT P2, RZ, R19, 0x100, RZ, 0xc0, !PT ;  /* 0x0000010013ff7812 */ /* 0x000fda000784c0ff */
[----:B------:R0:W-:Y:S01]  /*17610*/  @!P4 LDGSTS.E.BYPASS.LTC128B.128 [R7+0x29400], desc[UR38][R2.64+0x80], !P2 ;  /* 0x294000800207cfae */ /* 0x0001e2000d101d66 */
[----:B------:R-:W-:-:S13]  /*17620*/  LOP3.LUT P2, RZ, R19, 0x80, RZ, 0xc0, !PT ;  /* 0x0000008013ff7812 */ /* 0x000fda000784c0ff */
[----:B------:R0:W-:Y:S04]  /*17630*/  @!P4 LDGSTS.E.BYPASS.LTC128B.128 [R7+0x2b400], desc[UR38][R2.64+0x100], !P2 ;  /* 0x2b4001000207cfae */ /* 0x0001e8000d101d66 */
[----:B------:R0:W-:Y:S04]  /*17640*/  @!P4 LDGSTS.E.BYPASS.LTC128B.128 [R7+0x2d400], desc[UR38][R2.64+0x180], !P5 ;  /* 0x2d4001800207cfae */ /* 0x0001e8000e901d66 */
[----:B------:R0:W-:Y:S04]  /*17650*/  @!P4 LDGSTS.E.BYPASS.LTC128B.128 [R7+0x2f400], desc[UR38][R2.64+0x200], !P0 ;  /* 0x2f4002000207cfae */ /* 0x0001e8000c101d66 */
[----:B------:R0:W-:Y:S04]  /*17660*/  @!P4 LDGSTS.E.BYPASS.LTC128B.128 [R7+0x31400], desc[UR38][R2.64+0x280], !P1 ;  /* 0x314002800207cfae */ /* 0x0001e8000c901d66 */
[----:B------:R0:W-:Y:S04]  /*17670*/  @!P4 LDGSTS.E.BYPASS.LTC128B.128 [R7+0x33400], desc[UR38][R2.64+0x300], P6 ;  /* 0x334003000207cfae */ /* 0x0001e8000b101d66 */
[----:B------:R0:W-:Y:S04]  /*17680*/  @!P4 LDGSTS.E.BYPASS.LTC128B.128 [R7+0x35400], desc[UR38][R2.64+0x380], P3 ;  /* 0x354003800207cfae */ /* 0x0001e80009901d66 */
[----:B------:R0:W5:Y:S01]  /*17690*/  LDL.LU R7, [R1+0x74] ;  /* 0x0000740001077983 */ /* 0x0001620000300800 */
[----:B------:R-:W-:-:S02]  /*176a0*/  IMAD.MOV.U32 R13, RZ, RZ, R4 ;  /* 0x000000ffff0d7224 */ /* 0x000fc400078e0004 */
[----:B------:R-:W-:Y:S02]  /*176b0*/  IMAD.MOV.U32 R12, RZ, RZ, 0x3 ;  /* 0x00000003ff0c7424 */ /* 0x000fe400078e00ff */
[----:B------:R-:W-:-:S07]  /*176c0*/  IMAD.MOV.U32 R15, RZ, RZ, -0x1 ;  /* 0xffffffffff0f7424 */ /* 0x000fce00078e00ff */
[----:B0----5:R-:W-:Y:S05]  /*176d0*/  WARPSYNC.COLLECTIVE R15, `(.L_x_4259) ;  /* 0x000000000f087348 */ /* 0x021fea0003c00000 */
[----:B------:R1:W2:Y:S02]  /*176e0*/  SHFL.IDX P6, R14, R13, R12, R11 ;  /* 0x0000000c0d0e7389 */ /* 0x0002a400000c000b */
[----:B012--5:R-:W-:Y:S01]  /*176f0*/  ENDCOLLECTIVE ;  /* 0x000000000000791b */ /* 0x027fe20003800000 */
.L_x_4259:
[----:B------:R-:W-:Y:S02]  /*17700*/  IMAD.MOV.U32 R13, RZ, RZ, R0 ;  /* 0x000000ffff0d7224 */ /* 0x000fe400078e0000 */
[----:B------:R-:W-:-:S07]  /*17710*/  IMAD.MOV.U32 R4, RZ, RZ, R14 ;  /* 0x000000ffff047224 */ /* 0x000fce00078e000e */
[----:B------:R-:W-:Y:S05]  /*17720*/  WARPSYNC.COLLECTIVE R15, `(.L_x_4260) ;  /* 0x000000000f087348 */ /* 0x000fea0003c00000 */
[----:B------:R0:W1:Y:S02]  /*17730*/  SHFL.IDX P6, R14, R13, R12, R11 ;  /* 0x0000000c0d0e7389 */ /* 0x00006400000c000b */
[----:B01----:R-:W-:Y:S01]  /*17740*/  ENDCOLLECTIVE ;  /* 0x000000000000791b */ /* 0x003fe20003800000 */
.L_x_4260:
[----:B------:R-:W-:Y:S01]  /*17750*/  IMAD.MOV.U32 R0, RZ, RZ, R14 ;  /* 0x000000ffff007224 */ /* 0x000fe200078e000e */
[----:B------:R-:W-:Y:S06]  /*17760*/  BRA `(.L_x_4261) ;  /* 0xffffffa000447947 */ /* 0x000fec000383ffff */
.L_x_4130:
[----:B0-----:R0:W2:Y:S02]  /*17770*/  SYNCS.PHASECHK.TRANS64.TRYWAIT P0, [R18+URZ+0x38820], R0 ;  /* 0x03882000120075a7 */ /* 0x0010a4000800017f */
[----:B--2---:R-:W-:Y:S05]  /*17780*/  @!P0 NANOSLEEP.SYNCS 0x989680 ;  /* 0x009896800000895d */ /* 0x004fea0003900000 */
[----:B------:R-:W2:Y:S02]  /*17790*/  @!P0 SYNCS.PHASECHK.TRANS64 P0, [R18+URZ+0x38820], R0 ;  /* 0x03882000120085a7 */ /* 0x000ea4000800007f */
[----:B--2---:R-:W-:Y:S05]  /*177a0*/  @!P0 BRA `(.L_x_4130) ;  /* 0xfffffffc00f08947 */ /* 0x004fea000383ffff */
[----:B------:R-:W-:Y:S05]  /*177b0*/  BRA `(.L_x_4262) ;  /* 0xffffffa000fc7947 */ /* 0x000fea000383ffff */
.L_x_4134:
[----:B0-----:R0:W1:Y:S02]  /*177c0*/  SYNCS.PHASECHK.TRANS64.TRYWAIT P0, [R0+URZ+0x38860], R2 ;  /* 0x03886002000075a7 */ /* 0x001064000800017f */
[----:B-1----:R-:W-:Y:S05]  /*177d0*/  @!P0 NANOSLEEP.SYNCS 0x989680 ;  /* 0x009896800000895d */ /* 0x002fea0003900000 */
[----:B------:R-:W1:Y:S02]  /*177e0*/  @!P0 SYNCS.PHASECHK.TRANS64 P0, [R0+URZ+0x38860], R2 ;  /* 0x03886002000085a7 */ /* 0x000e64000800007f */
[----:B-1----:R-:W-:Y:S05]  /*177f0*/  @!P0 BRA `(.L_x_4134) ;  /* 0xfffffffc00f08947 */ /* 0x002fea000383ffff */
[----:B------:R-:W-:Y:S05]  /*17800*/  BRA `(.L_x_4263) ;  /* 0xffffffa400207947 */ /* 0x000fea000383ffff */
.L_x_4153:
[----:B--2---:R2:W3:Y:S02]  /*17810*/  SYNCS.PHASECHK.TRANS64.TRYWAIT P0, [R3+URZ+0x38840], R2 ;  /* 0x03884002030075a7 */ /* 0x0044e4000800017f */
[----:B---3--:R-:W-:Y:S05]  /*17820*/  @!P0 NANOSLEEP.SYNCS 0x989680 ;  /* 0x009896800000895d */ /* 0x008fea0003900000 */
[----:B------:R-:W3:Y:S02]  /*17830*/  @!P0 SYNCS.PHASECHK.TRANS64 P0, [R3+URZ+0x38840], R2 ;  /* 0x03884002030085a7 */ /* 0x000ee4000800007f */
[----:B---3--:R-:W-:Y:S05]  /*17840*/  @!P0 BRA `(.L_x_4153) ;  /* 0xfffffffc00f08947 */ /* 0x008fea000383ffff */
[----:B------:R-:W-:Y:S05]  /*17850*/  BRA `(.L_x_4264) ;  /* 0xffffffb000387947 */ /* 0x000fea000383ffff */
.L_x_4158:
[----:B0-----:R0:W1:Y:S02]  /*17860*/  SYNCS.PHASECHK.TRANS64.TRYWAIT P0, [R3+URZ+0x38860], R2 ;  /* 0x03886002030075a7 */ /* 0x001064000800017f */
[----:B-1----:R-:W-:Y:S05]  /*17870*/  @!P0 NANOSLEEP.SYNCS 0x989680 ;  /* 0x009896800000895d */ /* 0x002fea0003900000 */
[----:B------:R-:W1:Y:S02]  /*17880*/  @!P0 SYNCS.PHASECHK.TRANS64 P0, [R3+URZ+0x38860], R2 ;  /* 0x03886002030085a7 */ /* 0x000e64000800007f */
[----:B-1----:R-:W-:Y:S05]  /*17890*/  @!P0 BRA `(.L_x_4158) ;  /* 0xfffffffc00f08947 */ /* 0x002fea000383ffff */
[----:B------:R-:W-:Y:S05]  /*178a0*/  BRA `(.L_x_4265) ;  /* 0xffffffb000b87947 */ /* 0x000fea000383ffff */
.L_x_4173:
[----:B-1----:R1:W2:Y:S02]  /*178b0*/  SYNCS.PHASECHK.TRANS64.TRYWAIT P0, [R4+URZ+0x38840], R2 ;  /* 0x03884002040075a7 */ /* 0x0022a4000800017f */
[----:B--2---:R-:W-:Y:S05]  /*178c0*/  @!P0 NANOSLEEP.SYNCS 0x989680 ;  /* 0x009896800000895d */ /* 0x004fea0003900000 */
[----:B------:R-:W2:Y:S02]  /*178d0*/  @!P0 SYNCS.PHASECHK.TRANS64 P0, [R4+URZ+0x38840], R2 ;  /* 0x03884002040085a7 */ /* 0x000ea4000800007f */
[----:B--2---:R-:W-:Y:S05]  /*178e0*/  @!P0 BRA `(.L_x_4173) ;  /* 0xfffffffc00f08947 */ /* 0x004fea000383ffff */
[----:B------:R-:W-:Y:S05]  /*178f0*/  BRA `(.L_x_4266) ;  /* 0xffffffbc00987947 */ /* 0x000fea000383ffff */
.L_x_4178:
[----:B0-----:R0:W2:Y:S02]  /*17900*/  SYNCS.PHASECHK.TRANS64.TRYWAIT P0, [R4+URZ+0x38860], R2 ;  /* 0x03886002040075a7 */ /* 0x0010a4000800017f */
[----:B--2---:R-:W-:Y:S05]  /*17910*/  @!P0 NANOSLEEP.SYNCS 0x989680 ;  /* 0x009896800000895d */ /* 0x004fea0003900000 */
[----:B------:R-:W2:Y:S02]  /*17920*/  @!P0 SYNCS.PHASECHK.TRANS64 P0, [R4+URZ+0x38860], R2 ;  /* 0x03886002040085a7 */ /* 0x000ea4000800007f */
[----:B--2---:R-:W-:Y:S05]  /*17930*/  @!P0 BRA `(.L_x_4178) ;  /* 0xfffffffc00f08947 */ /* 0x004fea000383ffff */
[----:B------:R-:W-:Y:S05]  /*17940*/  BRA `(.L_x_4267) ;  /* 0xffffffc000147947 */ /* 0x000fea000383ffff */
.L_x_4193:
[----:B-1----:R1:W2:Y:S02]  /*17950*/  SYNCS.PHASECHK.TRANS64.TRYWAIT P0, [R4+URZ+0x38840], R2 ;  /* 0x03884002040075a7 */ /* 0x0022a4000800017f */
[----:B--2---:R-:W-:Y:S05]  /*17960*/  @!P0 NANOSLEEP.SYNCS 0x989680 ;  /* 0x009896800000895d */ /* 0x004fea0003900000 */
[----:B------:R-:W2:Y:S02]  /*17970*/  @!P0 SYNCS.PHASECHK.TRANS64 P0, [R4+URZ+0x38840], R2 ;  /* 0x03884002040085a7 */ /* 0x000ea4000800007f */
[----:B--2---:R-:W-:Y:S05]  /*17980*/  @!P0 BRA `(.L_x_4193) ;  /* 0xfffffffc00f08947 */ /* 0x004fea000383ffff */
[----:B------:R-:W-:Y:S05]  /*17990*/  BRA `(.L_x_4268) ;  /* 0xffffffc800d47947 */ /* 0x000fea000383ffff */
.L_x_4198:
[----:B0-----:R0:W2:Y:S02]  /*179a0*/  SYNCS.PHASECHK.TRANS64.TRYWAIT P0, [R4+URZ+0x38860], R2 ;  /* 0x03886002040075a7 */ /* 0x0010a4000800017f */
[----:B--2---:R-:W-:Y:S05]  /*179b0*/  @!P0 NANOSLEEP.SYNCS 0x989680 ;  /* 0x009896800000895d */ /* 0x004fea0003900000 */
[----:B------:R-:W2:Y:S02]  /*179c0*/  @!P0 SYNCS.PHASECHK.TRANS64 P0, [R4+URZ+0x38860], R2 ;  /* 0x03886002040085a7 */ /* 0x000ea4000800007f */
[----:B--2---:R-:W-:Y:S05]  /*179d0*/  @!P0 BRA `(.L_x_4198) ;  /* 0xfffffffc00f08947 */ /* 0x004fea000383ffff */
[----:B------:R-:W-:Y:S05]  /*179e0*/  BRA `(.L_x_4269) ;  /* 0xffffffcc00547947 */ /* 0x000fea000383ffff */
.L_x_4214:
[----:B-1----:R-:W5:Y:S01]  /*179f0*/  LDL R3, [R1] ;  /* 0x0000000001037983 */ /* 0x002f620000100800 */
[----:B------:R-:W-:Y:S01]  /*17a00*/  BSSY B0, `(.L_x_4270) ;  /* 0x0000008000007945 */ /* 0x000fe20003800000 */
[----:B------:R-:W-:Y:S02]  /*17a10*/  IMAD.MOV.U32 R12, RZ, RZ, RZ ;  /* 0x000000ffff0c7224 */ /* 0x000fe400078e00ff */
[----:B0-----:R-:W-:Y:S02]  /*17a20*/  IMAD.MOV.U32 R11, RZ, RZ, 0x1f ;  /* 0x0000001fff0b7424 */ /* 0x001fe400078e00ff */
[----:B------:R-:W-:Y:S02]  /*17a30*/  IMAD.MOV.U32 R15, RZ, RZ, -0x1 ;  /* 0xffffffffff0f7424 */ /* 0x000fe400078e00ff */
[----:B-----5:R-:W-:-:S07]  /*17a40*/  IMAD.MOV.U32 R13, RZ, RZ, R3 ;  /* 0x000000ffff0d7224 */ /* 0x020fce00078e0003 */
[----:B--234-:R-:W-:Y:S05]  /*17a50*/  WARPSYNC.COLLECTIVE R15, `(.L_x_4271) ;  /* 0x000000000f087348 */ /* 0x01cfea0003c00000 */
[----:B------:R0:W1:Y:S02]  /*17a60*/  SHFL.IDX P6, R14, R13, R12, R11 ;  /* 0x0000000c0d0e7389 */ /* 0x00006400000c000b */
[----:B01234-:R-:W-:Y:S01]  /*17a70*/  ENDCOLLECTIVE ;  /* 0x000000000000791b */ /* 0x01ffe20003800000 */
.L_x_4271:
[----:B------:R-:W-:Y:S05]  /*17a80*/  BSYNC B0 ;  /* 0x0000000000007941 */ /* 0x000fea0003800000 */
.L_x_4270:
        /* <DEDUP_REMOVED lines=9> */
.L_x_4272:
        /* <DEDUP_REMOVED lines=25> */
.L_x_4273:
        /* <DEDUP_REMOVED lines=8> */
.L_x_4274:
        /* <DEDUP_REMOVED lines=8> */
.L_x_4275:
        /* <DEDUP_REMOVED lines=8> */
.L_x_4276:
        /* <DEDUP_REMOVED lines=8> */
.L_x_4277:
        /* <DEDUP_REMOVED lines=9> */
.L_x_4278:
[----:B------:R-:W-:Y:S01]  /*17f40*/  IMAD.MOV.U32 R9, RZ, RZ, R14 ;  /* 0x000000ffff097224 */ /* 0x000fe200078e000e */
[----:B------:R-:W-:Y:S06]  /*17f50*/  BRA `(.L_x_4279) ;  /* 0xffffffd400947947 */ /* 0x000fec000383ffff */
.L_x_4217:
        /* <DEDUP_REMOVED lines=8> */
.L_x_4281:
[----:B------:R-:W-:Y:S05]  /*17fe0*/  BSYNC B0 ;  /* 0x0000000000007941 */ /* 0x000fea0003800000 */
.L_x_4280:
        /* <DEDUP_REMOVED lines=10> */
.L_x_4282:
        /* <DEDUP_REMOVED lines=8> */
.L_x_4283:
        /* <DEDUP_REMOVED lines=8> */
.L_x_4284:
        /* <DEDUP_REMOVED lines=8> */
.L_x_4285:
        /* <DEDUP_REMOVED lines=9> */
.L_x_4286:
[----:B------:R-:W-:Y:S01]  /*182a0*/  IMAD.MOV.U32 R9, RZ, RZ, R14 ;  /* 0x000000ffff097224 */ /* 0x000fe200078e000e */
[----:B------:R-:W-:Y:S06]  /*182b0*/  BRA `(.L_x_4287) ;  /* 0xffffffd400687947 */ /* 0x000fec000383ffff */
.L_x_4219:
[----:B------:R-:W-:Y:S01]  /*182c0*/  BSSY B0, `(.L_x_4288) ;  /* 0x0000006000007945 */ /* 0x000fe20003800000 */
[----:B------:R-:W-:Y:S01]  /*182d0*/  PLOP3.LUT P6, PT, P6, PT, PT, 0x8, 0x0 ;  /* 0x000000000000781c */ /* 0x000fe200037ce170 */
[----:B------:R-:W-:-:S12]  /*182e0*/  IMAD.MOV.U32 R15, RZ, RZ, -0x1 ;  /* 0xffffffffff0f7424 */ /* 0x000fd800078e00ff */
[----:B0-----:R-:W-:Y:S05]  /*182f0*/  WARPSYNC.COLLECTIVE R15, `(.L_x_4289) ;  /* 0x000000000f087348 */ /* 0x001fea0003c00000 */
[----:B------:R-:W-:Y:S01]  /*18300*/  VOTE.ANY R14, PT, P6 ;  /* 0x00000000000e7806 */ /* 0x000fe200030e0100 */
[----:B0-----:R-:W-:Y:S06]  /*18310*/  ENDCOLLECTIVE ;  /* 0x000000000000791b */ /* 0x001fec0003800000 */
.L_x_4289:
[----:B------:R-:W-:Y:S05]  /*18320*/  BSYNC B0 ;  /* 0x0000000000007941 */ /* 0x000fea0003800000 */
.L_x_4288:
        /* <DEDUP_REMOVED lines=9> */
.L_x_4290:
[----:B------:R-:W-:Y:S02]  /*183c0*/  IMAD.MOV.U32 R13, RZ, RZ, R7 ;  /* 0x000000ffff0d7224 */ /* 0x000fe400078e0007 */
[----:B------:R-:W-:-:S07]  /*183d0*/  IMAD.MOV.U32 R5, RZ, RZ, R14 ;  /* 0x000000ffff057224 */ /* 0x000fce00078e000e */
[----:B------:R-:W-:Y:S05]  /*183e0*/  WARPSYNC.COLLECTIVE R15, `(.L_x_4291) ;  /* 0x000000000f087348 */ /* 0x000fea0003c00000 */
[----:B------:R0:W1:Y:S02]  /*183f0*/  SHFL.IDX P6, R14, R13, R12, R11 ;  /* 0x0000000c0d0e7389 */ /* 0x00006400000c000b */
[----:B01----:R-:W-:Y:S01]  /*18400*/  ENDCOLLECTIVE ;  /* 0x000000000000791b */ /* 0x003fe20003800000 */
.L_x_4291:
[----:B------:R-:W-:Y:S01]  /*18410*/  IMAD.MOV.U32 R7, RZ, RZ, R14 ;  /* 0x000000ffff077224 */ /* 0x000fe200078e000e */
[----:B------:R-:W-:Y:S06]  /*18420*/  BRA `(.L_x_4292) ;  /* 0xffffffd400487947 */ /* 0x000fec000383ffff */
.L_x_4221:
[----:B------:R-:W-:Y:S01]  /*18430*/  BSSY B0, `(.L_x_4293) ;  /* 0x0000007000007945 */ /* 0x000fe20003800000 */
[----:B------:R-:W-:Y:S02]  /*18440*/  IMAD.MOV.U32 R13, RZ, RZ, R2 ;  /* 0x000000ffff0d7224 */ /* 0x000fe400078e0002 */
[----:B------:R-:W-:Y:S02]  /*18450*/  IMAD.MOV.U32 R11, RZ, RZ, 0x1f ;  /* 0x0000001fff0b7424 */ /* 0x000fe400078e00ff */
[----:B------:R-:W-:-:S07]  /*18460*/  IMAD.MOV.U32 R15, RZ, RZ, -0x1 ;  /* 0xffffffffff0f7424 */ /* 0x000fce00078e00ff */
[----:B0123--:R-:W-:Y:S05]  /*18470*/  WARPSYNC.COLLECTIVE R15, `(.L_x_4294) ;  /* 0x000000000f087348 */ /* 0x00ffea0003c00000 */
[----:B------:R4:W0:Y:S02]  /*18480*/  SHFL.IDX P6, R14, R13, R12, R11 ;  /* 0x0000000c0d0e7389 */ /* 0x00082400000c000b */
[----:B01234-:R-:W-:Y:S01]  /*18490*/  ENDCOLLECTIVE ;  /* 0x000000000000791b */ /* 0x01ffe20003800000 */
.L_x_4294:
[----:B------:R-:W-:Y:S05]  /*184a0*/  BSYNC B0 ;  /* 0x0000000000007941 */ /* 0x000fea0003800000 */
.L_x_4293:
[----:B------:R-:W-:Y:S01]  /*184b0*/  IMAD.MOV.U32 R2, RZ, RZ, R14 ;  /* 0x000000ffff027224 */ /* 0x000fe200078e000e */
[----:B------:R-:W-:Y:S06]  /*184c0*/  BRA `(.L_x_4295) ;  /* 0xffffffd400387947 */ /* 0x000fec000383ffff */
.L_x_4225:
[----:B0-----:R0:W1:Y:S02]  /*184d0*/  SYNCS.PHASECHK.TRANS64.TRYWAIT P0, [R9+URZ+0x38820], R0 ;  /* 0x03882000090075a7 */ /* 0x001064000800017f */
[----:B-1----:R-:W-:Y:S05]  /*184e0*/  @!P0 NANOSLEEP.SYNCS 0x989680 ;  /* 0x009896800000895d */ /* 0x002fea0003900000 */
[----:B------:R-:W1:Y:S02]  /*184f0*/  @!P0 SYNCS.PHASECHK.TRANS64 P0, [R9+URZ+0x38820], R0 ;  /* 0x03882000090085a7 */ /* 0x000e64000800007f */
[----:B-1----:R-:W-:Y:S05]  /*18500*/  @!P0 BRA `(.L_x_4225) ;  /* 0xfffffffc00f08947 */ /* 0x002fea000383ffff */
[----:B------:R-:W-:Y:S05]  /*18510*/  BRA `(.L_x_4296) ;  /* 0xffffffd800d07947 */ /* 0x000fea000383ffff */
.L_x_4226:
        /* <DEDUP_REMOVED lines=11> */
.L_x_4298:
[----:B------:R-:W-:Y:S05]  /*185d0*/  BSYNC B0 ;  /* 0x0000000000007941 */ /* 0x000fea0003800000 */
.L_x_4297:
[----:B------:R-:W-:Y:S05]  /*185e0*/  BRA `(.L_x_4299) ;  /* 0xffffffd800b87947 */ /* 0x000fea000383ffff */
.L_x_4229:
[----:B------:R-:W-:Y:S01]  /*185f0*/  BSSY B1, `(.L_x_4300) ;  /* 0x0000006000017945 */ /* 0x000fe20003800000 */
[----:B------:R-:W-:-:S07]  /*18600*/  IMAD.MOV.U32 R15, RZ, RZ, -0x1 ;  /* 0xffffffffff0f7424 */ /* 0x000fce00078e00ff */
[----:B0-----:R-:W-:Y:S05]  /*18610*/  WARPSYNC.COLLECTIVE R15, `(.L_x_4301) ;  /* 0x000000000f0c7348 */ /* 0x001fea0003c00000 */
[----:B------:R-:W-:Y:S02]  /*18620*/  ELECT P6, UR62, PT ;  /* 0x00000000003e782f */ /* 0x000fe400038c0000 */
[----:B------:R-:W-:Y:S01]  /*18630*/  MOV R14, UR62 ;  /* 0x0000003e000e7c02 */ /* 0x000fe20008000f00 */
[----:B0-----:R-:W-:Y:S10]  /*18640*/  ENDCOLLECTIVE ;  /* 0x000000000000791b */ /* 0x001ff40003800000 */
.L_x_4301:
[----:B------:R-:W-:Y:S05]  /*18650*/  BSYNC B1 ;  /* 0x0000000000017941 */ /* 0x000fea0003800000 */
.L_x_4300:
[----:B------:R-:W-:Y:S05]  /*18660*/  BRA `(.L_x_4302) ;  /* 0xffffffd800b07947 */ /* 0x000fea000383ffff */
.L_x_4230:
[----:B0-----:R0:W1:Y:S02]  /*18670*/  SYNCS.PHASECHK.TRANS64.TRYWAIT P0, [R5+URZ], R4 ;  /* 0x00000004050075a7 */ /* 0x001064000800017f */
[----:B-1----:R-:W-:Y:S05]  /*18680*/  @!P0 NANOSLEEP.SYNCS 0x989680 ;  /* 0x009896800000895d */ /* 0x002fea0003900000 */
[----:B------:R-:W1:Y:S02]  /*18690*/  @!P0 SYNCS.PHASECHK.TRANS64 P0, [R5+URZ], R4 ;  /* 0x00000004050085a7 */ /* 0x000e64000800007f */
[----:B-1----:R-:W-:Y:S05]  /*186a0*/  @!P0 BRA `(.L_x_4230) ;  /* 0xfffffffc00f08947 */ /* 0x002fea000383ffff */
[----:B------:R-:W-:Y:S05]  /*186b0*/  BRA `(.L_x_4303) ;  /* 0xffffffd800d87947 */ /* 0x000fea000383ffff */
.L_x_4231:
[----:B0-----:R0:W1:Y:S02]  /*186c0*/  SYNCS.PHASECHK.TRANS64.TRYWAIT P0, [R7+URZ], R2 ;  /* 0x00000002070075a7 */ /* 0x001064000800017f */
[----:B-1----:R-:W-:Y:S05]  /*186d0*/  @!P0 NANOSLEEP.SYNCS 0x989680 ;  /* 0x009896800000895d */ /* 0x002fea0003900000 */
[----:B------:R-:W1:Y:S02]  /*186e0*/  @!P0 SYNCS.PHASECHK.TRANS64 P0, [R7+URZ], R2 ;  /* 0x00000002070085a7 */ /* 0x000e64000800007f */
[----:B-1----:R-:W-:Y:S05]  /*186f0*/  @!P0 BRA `(.L_x_4231) ;  /* 0xfffffffc00f08947 */ /* 0x002fea000383ffff */
[----:B------:R-:W-:Y:S05]  /*18700*/  BRA `(.L_x_4304) ;  /* 0xffffffd800d87947 */ /* 0x000fea000383ffff */
.L_x_4232:
[----:B-1----:R1:W2:Y:S02]  /*18710*/  SYNCS.PHASECHK.TRANS64.TRYWAIT P0, [R5+URZ], R4 ;  /* 0x00000004050075a7 */ /* 0x0022a4000800017f */
[----:B--2---:R-:W-:Y:S05]  /*18720*/  @!P0 NANOSLEEP.SYNCS 0x989680 ;  /* 0x009896800000895d */ /* 0x004fea0003900000 */
[----:B------:R-:W2:Y:S02]  /*18730*/  @!P0 SYNCS.PHASECHK.TRANS64 P0, [R5+URZ], R4 ;  /* 0x00000004050085a7 */ /* 0x000ea4000800007f */
[----:B--2---:R-:W-:Y:S05]  /*18740*/  @!P0 BRA `(.L_x_4232) ;  /* 0xfffffffc00f08947 */ /* 0x004fea000383ffff */
[----:B------:R-:W-:Y:S05]  /*18750*/  BRA `(.L_x_4305) ;  /* 0xffffffd800cc7947 */ /* 0x000fea000383ffff */
.L_x_4306:
        /* <DEDUP_REMOVED lines=10> */
.L_x_15000:


//--------------------- .text._ZN7cutlass13device_kernelIN5flash11enable_sm90INS1_16FlashAttnFwdSm90INS1_25CollectiveMainloopFwdSm90ILi2EN4cute5tupleIJNS5_1CILi1EEES8_S8_EEENS6_IJNS7_ILi64EEESA_SA_EEELi512ENS_10bfloat16_tEfNS_4arch4Sm90ELb0ELb0ELb0ELb1ELb0ELb1ELb1ELb0ELb0ELb1ELb1ELb0EEENS1_21CollectiveEpilogueFwdINS6_IJSA_NS7_ILi512EEESA_EEES9_SC_SE_Li256ELb1ELb1ELb1ELb0EEENS1_36VarlenDynamicPersistentTileSchedulerILi64ELi64ELi256ELi128ELb1ELb1ELb1ELb0ELb1ELb1EEEEEEEEEvNT_6ParamsE --------------------------
	.section	.text._ZN7cutlass13device_kernelIN5flash11enable_sm90INS1_16FlashAttnFwdSm90INS1_25CollectiveMainloopFwdSm90ILi2EN4cute5tupleIJNS5_1CILi1EEES8_S8_EEENS6_IJNS7_ILi64EEESA_SA_EEELi512ENS_10bfloat16_tEfNS_4arch4Sm90ELb0ELb0ELb0ELb1ELb0ELb1ELb1ELb0ELb0ELb1ELb1ELb0EEENS1_21CollectiveEpilogueFwdINS6_IJSA_NS7_ILi512EEESA_EEES9_SC_SE_Li256ELb1ELb1ELb1ELb0EEENS1_36VarlenDynamicPersistentTileSchedulerILi64ELi64ELi256ELi128ELb1ELb1ELb1ELb0ELb1ELb1EEEEEEEEEvNT_6ParamsE,"ax",@progbits
	.align	128
.text._ZN7cutlass13device_kernelIN5flash11enable_sm90INS1_16FlashAttnFwdSm90INS1_25CollectiveMainloopFwdSm90ILi2EN4cute5tupleIJNS5_1CILi1EEES8_S8_EEENS6_IJNS7_ILi64EEESA_SA_EEELi512ENS_10bfloat16_tEfNS_4arch4Sm90ELb0ELb0ELb0ELb1ELb0ELb1ELb1ELb0ELb0ELb1ELb1ELb0EEENS1_21CollectiveEpilogueFwdINS6_IJSA_NS7_ILi512EEESA_EEES9_SC_SE_Li256ELb1ELb1ELb1ELb0EEENS1_36VarlenDynamicPersistentTileSchedulerILi64ELi64ELi256ELi128ELb1ELb1ELb1ELb0ELb1ELb1EEEEEEEEEvNT_6ParamsE:
        .type           _ZN7cutlass13device_kernelIN5flash11enable_sm90INS1_16FlashAttnFwdSm90INS1_25CollectiveMainloopFwdSm90ILi2EN4cute5tupleIJNS5_1CILi1EEES8_S8_EEENS6_IJNS7_ILi64EEESA_SA_EEELi512ENS_10bfloat16_tEfNS_4arch4Sm90ELb0ELb0ELb0ELb1ELb0ELb1ELb1ELb0ELb0ELb1ELb1ELb0EEENS1_21CollectiveEpilogueFwdINS6_IJSA_NS7_ILi512EEESA_EEES9_SC_SE_Li256ELb1ELb1ELb1ELb0EEENS1_36VarlenDynamicPersistentTileSchedulerILi64ELi64ELi256ELi128ELb1ELb1ELb1ELb0ELb1ELb1EEEEEEEEEvNT_6ParamsE,@function
        .size           _ZN7cutlass13device_kernelIN5flash11enable_sm90INS1_16FlashAttnFwdSm90INS1_25CollectiveMainloopFwdSm90ILi2EN4cute5tupleIJNS5_1CILi1EEES8_S8_EEENS6_IJNS7_ILi64EEESA_SA_EEELi512ENS_10bfloat16_tEfNS_4arch4Sm90ELb0ELb0ELb0ELb1ELb0ELb1ELb1ELb0ELb0ELb1ELb1ELb0EEENS1_21CollectiveEpilogueFwdINS6_IJSA_NS7_ILi512EEESA_EEES9_SC_SE_Li256ELb1ELb1ELb1ELb0EEENS1_36VarlenDynamicPersistentTileSchedulerILi64ELi64ELi256ELi128ELb1ELb1ELb1ELb0ELb1ELb1EEEEEEEEEvNT_6ParamsE,(.L_x_15001 - _ZN7cutlass13device_kernelIN5flash11enable_sm90INS1_16FlashAttnFwdSm90INS1_25CollectiveMainloopFwdSm90ILi2EN4cute5tupleIJNS5_1CILi1EEES8_S8_EEENS6_IJNS7_ILi64EEESA_SA_EEELi512ENS_10bfloat16_tEfNS_4arch4Sm90ELb0ELb0ELb0ELb1ELb0ELb1ELb1ELb0ELb0ELb1ELb1ELb0EEENS1_21CollectiveEpilogueFwdINS6_IJSA_NS7_ILi512EEESA_EEES9_SC_SE_Li256ELb1ELb1ELb1ELb0EEENS1_36VarlenDynamicPersistentTileSchedulerILi64ELi64ELi256ELi128ELb1ELb1ELb1ELb0ELb1ELb1EEEEEEEEEvNT_6ParamsE)
        .other          _ZN7cutlass13device_kernelIN5flash11enable_sm90INS1_16FlashAttnFwdSm90INS1_25CollectiveMainloopFwdSm90ILi2EN4cute5tupleIJNS5_1CILi1EEES8_S8_EEENS6_IJNS7_ILi64EEESA_SA_EEELi512ENS_10bfloat16_tEfNS_4arch4Sm90ELb0ELb0ELb0ELb1ELb0ELb1ELb1ELb0ELb0ELb1ELb1ELb0EEENS1_21CollectiveEpilogueFwdINS6_IJSA_NS7_ILi512EEESA_EEES9_SC_SE_Li256ELb1ELb1ELb1ELb0EEENS1_36VarlenDynamicPersistentTileSchedulerILi64ELi64ELi256ELi128ELb1ELb1ELb1ELb0ELb1ELb1EEEEEEEEEvNT_6ParamsE,@"STO_CUDA_ENTRY STV_DEFAULT"
_ZN7cutlass13device_kernelIN5flash11enable_sm90INS1_16FlashAttnFwdSm90INS1_25CollectiveMainloopFwdSm90ILi2EN4cute5tupleIJNS5_1CILi1EEES8_S8_EEENS6_IJNS7_ILi64EEESA_SA_EEELi512ENS_10bfloat16_tEfNS_4arch4Sm90ELb0ELb0ELb0ELb1ELb0ELb1ELb1ELb0ELb0ELb1ELb1ELb0EEENS1_21CollectiveEpilogueFwdINS6_IJSA_NS7_ILi512EEESA_EEES9_SC_SE_Li256ELb1ELb1ELb1ELb0EEENS1_36VarlenDynamicPersistentTileSchedulerILi64ELi64ELi256ELi128ELb1ELb1ELb1ELb0ELb1ELb1EEEEEEEEEvNT_6ParamsE:
        /* <DEDUP_REMOVED lines=23> */
.L_x_4308:
[----:B------:R-:W-:Y:S05]  /*0170*/  BSYNC B0 ;  /* 0x0000000000007941 */ /* 0x000fea0003800000 */
.L_x_4307:
        /* <DEDUP_REMOVED lines=14> */
[----:B-1----:R0:W-:Y:S01]  /*0260*/  STL [R1+0x80], R3 ;  /* 0x0000800301007387 */ /* 0x0021e20000100800 */
        /* <DEDUP_REMOVED lines=24> */
.L_x_4309:
        /* <DEDUP_REMOVED lines=22> */
.L_x_4310:
        /* <DEDUP_REMOVED lines=18> */
.L_x_4311:
        /* <DEDUP_REMOVED lines=22> */
.L_x_4312:
        /* <DEDUP_REMOVED lines=22> */
.L_x_4313:
[----:B------:R-:W-:Y:S01]  /*0930*/  IMAD.MOV.U32 R2, RZ, RZ, 0x1 ;  /* 0x00000001ff027424 */ /* 0x000fe200078e00ff */
[----:B------:R-:W-:Y:S01]  /*0940*/  ISETP.NE.AND P0, PT, R3, RZ, PT ;  /* 0x000000ff0300720c */ /* 0x000fe20003f05270 */
[----:B------:R-:W-:Y:S01]  /*0950*/  NOP ;  /* 0x0000000000007918 */ /* 0x000fe20000000000 */
[----:B------:R-:W-:Y:S01]  /*0960*/  ULDC.64 UR40, c[0x0][0x208] ;  /* 0x0000820000287ab9 */ /* 0x000fe20000000a00 */
[----:B------:R-:W-:Y:S01]  /*0970*/  BSSY B9, `(.L_x_4314) ;  /* 0x0001e43000097945 */ /* 0x000fe20003800000 */
[----:B------:R-:W-:-:S05]  /*0980*/  SEL R2, R2, 0x2, !P0 ;  /* 0x0000000202027807 */ /* 0x000fca0004000000 */
[----:B------:R0:W-:Y:S02]  /*0990*/  STL [R1+0x74], R2 ;  /* 0x0000740201007387 */ /* 0x0001e40000100800 */
[----:B01234-:R-:W-:Y:S06]  /*09a0*/  BAR.SYNC.DEFER_BLOCKING 0x0 ;  /* 0x0000000000007b1d */ /* 0x01ffec0000010000 */
[----:B------:R-:W-:Y:S05]  /*09b0*/  @!P0 BRA `(.L_x_4315) ;  /* 0x00000140009c8947 */ /* 0x000fea0003800000 */
.L_x_4316:
[----:B------:R-:W-:-:S08]  /*09c0*/  NOP ;  /* 0x0000000000007918 */ /* 0x000fd00000000000 */
[----:B------:R-:W0:Y:S02]  /*09d0*/  USETMAXREG.TRY_ALLOC.CTAPOOL UP0, 0xf0 ;  /* 0x000000f0000079c8 */ /* 0x000e240008000600 */
[----:B0-----:R-:W-:-:S13]  /*09e0*/  PLOP3.LUT P0, PT, PT, PT, UP0, 0x80, 0x0 ;  /* 0x000000000000781c */ /* 0x001fda0003f0f008 */
[----:B------:R-:W-:Y:S05]  /*09f0*/  @!P0 BRA `(.L_x_4316) ;  /* 0xfffffffc00f08947 */ /* 0x000fea000383ffff */
[----:B------:R-:W-:Y:S01]  /*0a00*/  SHF.R.U32.HI R0, RZ, 0x7, R6 ;  /* 0x00000007ff007819 */ /* 0x000fe20000011606 */
[----:B------:R-:W0:Y:S01]  /*0a10*/  S2UR UR5, SR_CgaCtaId ;  /* 0x00000000000579c3 */ /* 0x000e220000008800 */
[----:B------:R-:W-:Y:S02]  /*0a20*/  UMOV UR4, 0x400 ;  /* 0x0000040000047882 */ /* 0x000fe40000000000 */
[----:B------:R-:W-:-:S13]  /*0a30*/  ISETP.NE.AND P0, PT, R0, 0x1, PT ;  /* 0x000000010000780c */ /* 0x000fda0003f05270 */
[----:B------:R-:W-:Y:S06]  /*0a40*/  @!P0 BAR.ARV 0x8, 0x100 ;  /* 0x0204000000008b1d */ /* 0x000fec0000002000 */
[----:B------:R-:W-:Y:S01]  /*0a50*/  ISETP.GE.U32.AND P0, PT, R6, 0x100, PT ;  /* 0x000001000600780c */ /* 0x000fe20003f06070 */
[----:B0-----:R-:W-:-:S06]  /*0a60*/  ULEA UR4, UR5, UR4, 0x18 ;  /* 0x0000000405047291 */ /* 0x001fcc000f8ec03f */
[----:B------:R-:W-:Y:S01]  /*0a70*/  IMAD.U32 R2, RZ, RZ, UR4 ;  /* 0x00000004ff027e24 */ /* 0x000fe2000f8e00ff */
[----:B------:R-:W-:-:S05]  /*0a80*/  ULDC UR4, c[0x0][0xd3c] ;  /* 0x00034f0000047ab9 */ /* 0x000fca0000000800 */
[----:B------:R-:W-:Y:S08]  /*0a90*/  @P0 BAR.ARV 0xf, 0x100 ;  /* 0x03c4000000000b1d */ /* 0x000ff00000002000 */
        /* <DEDUP_REMOVED lines=9> */
[----:B------:R-:W-:Y:S01]  /*0b30*/  SHF.R.S32.HI R3, RZ, 0x1f, R6 ;  /* 0x0000001fff037819 */ /* 0x000fe20000011406 */
        /* <DEDUP_REMOVED lines=35> */
[-C--:B------:R-:W-:Y:S01]  /*0d70*/  LEA.HI R5, R4, R3.reuse, RZ, 0x2 ;  /* 0x0000000304057211 */ /* 0x080fe200078f10ff */
        /* <DEDUP_REMOVED lines=17> */
[----:B------:R-:W-:Y:S01]  /*0e90*/  LEA.HI R0, R0, R20, RZ, 0x1 ;  /* 0x0000001400007211 */ /* 0x000fe200078f08ff */
[----:B------:R-:W-:Y:S01]  /*0ea0*/  IMAD.SHL.U32 R14, R14, 0x40, RZ ;  /* 0x000000400e0e7824 */ /* 0x000fe200078e00ff */
[----:B------:R-:W-:Y:S01]  /*0eb0*/  LOP3.LUT R5, R12, 0x1c0, RZ, 0xc0, !PT ;  /* 0x000001c00c057812 */ /* 0x000fe200078ec0ff */
[--C-:B------:R-:W-:Y:S01]  /*0ec0*/  IMAD.U32 R12, R17, 0x40, R10.reuse ;  /* 0x00000040110c7824 */ /* 0x100fe200078e000a */
[----:B------:R-:W-:Y:S01]  /*0ed0*/  LOP3.LUT R10, R3, 0x8, R10, 0xf8, !PT ;  /* 0x00000008030a7812 */ /* 0x000fe200078ef80a */
[C---:B------:R-:W-:Y:S01]  /*0ee0*/  VIADD R216, R188.reuse, 0x140 ;  /* 0x00000140bcd87836 */ /* 0x040fe20000000000 */
[----:B------:R-:W-:Y:S01]  /*0ef0*/  SHF.R.U32.HI R3, RZ, 0x3, R3 ;  /* 0x00000003ff037819 */ /* 0x000fe20000011603 */
[----:B------:R-:W-:Y:S01]  /*0f00*/  VIADD R219, R188, 0x80 ;  /* 0x00000080bcdb7836 */ /* 0x000fe20000000000 */
[----:B------:R-:W-:Y:S01]  /*0f10*/  LOP3.LUT R7, R7, 0xfffffff8, RZ, 0xc0, !PT ;  /* 0xfffffff807077812 */ /* 0x000fe200078ec0ff */
[----:B------:R-:W-:Y:S01]  /*0f20*/  STL [R1+0x88], R12 ;  /* 0x0000880c01007387 */ /* 0x000fe20000100800 */
[----:B------:R-:W-:Y:S01]  /*0f30*/  LOP3.LUT R10, R10, R3, RZ, 0x3c, !PT ;  /* 0x000000030a0a7212 */ /* 0x000fe200078e3cff */
[----:B------:R-:W-:Y:S01]  /*0f40*/  VIADD R217, R188, 0x100 ;  /* 0x00000100bcd97836 */ /* 0x000fe20000000000 */
[----:B------:R-:W-:Y:S01]  /*0f50*/  LEA.HI R3, R184, R184, RZ, 0x1 ;  /* 0x000000b8b8037211 */ /* 0x000fe200078f08ff */
[----:B------:R-:W-:Y:S01]  /*0f60*/  IMAD.IADD R7, R6, 0x1, -R7 ;  /* 0x0000000106077824 */ /* 0x000fe200078e0a07 */
[----:B------:R-:W-:-:S02]  /*0f70*/  LOP3.LUT R0, R0, 0xfffffe, RZ, 0xc0, !PT ;  /* 0x00fffffe00007812 */ /* 0x000fc400078ec0ff */
[----:B------:R-:W-:Y:S02]  /*0f80*/  SHF.R.S32.HI R4, RZ, 0x5, R4 ;  /* 0x00000005ff047819 */ /* 0x000fe40000011404 */
[----:B------:R-:W-:Y:S01]  /*0f90*/  LOP3.LUT R3, R3, 0x1ffffffe, RZ, 0xc0, !PT ;  /* 0x1ffffffe03037812 */ /* 0x000fe200078ec0ff */
[----:B------:R-:W-:Y:S01]  /*0fa0*/  IMAD.IADD R0, R20, 0x1, -R0 ;  /* 0x0000000114007824 */ /* 0x000fe200078e0a00 */
[----:B------:R-:W-:Y:S01]  /*0fb0*/  SHF.R.U32.HI R6, RZ, 0x3, R5 ;  /* 0x00000003ff067819 */ /* 0x000fe20000011605 */
[----:B------:R-:W-:Y:S01]  /*0fc0*/  IMAD R191, R4, 0x10, R7 ;  /* 0x0000001004bf7824 */ /* 0x000fe200078e0207 */
[----:B------:R-:W-:Y:S01]  /*0fd0*/  LOP3.LUT R5, R5, 0x38, R16, 0xf8, !PT ;  /* 0x0000003805057812 */ /* 0x000fe200078ef810 */
[----:B------:R-:W-:Y:S01]  /*0fe0*/  IMAD.IADD R4, R184, 0x1, -R3 ;  /* 0x00000001b8047824 */ /* 0x000fe200078e0a03 */
[----:B------:R-:W-:Y:S01]  /*0ff0*/  LOP3.LUT R14, R14, 0xfffffe00, RZ, 0xc0, !PT ;  /* 0xfffffe000e0e7812 */ /* 0x000fe200078ec0ff */
[----:B------:R-:W-:Y:S01]  /*1000*/  IMAD.SHL.U32 R3, R0, 0x100, RZ ;  /* 0x0000010000037824 */ /* 0x000fe200078e00ff */
[----:B------:R-:W-:Y:S01]  /*1010*/  LOP3.LUT R9, R9, 0x7ffffe00, RZ, 0xc0, !PT ;  /* 0x7ffffe0009097812 */ /* 0x000fe200078ec0ff */
[----:B------:R-:W-:Y:S01]  /*1020*/  IMAD.SHL.U32 R0, R8, 0x2, RZ ;  /* 0x0000000208007824 */ /* 0x000fe200078e00ff */
[----:B------:R-:W-:Y:S01]  /*1030*/  LOP3.LUT R5, R14, R5, R6, 0xf6, !PT ;  /* 0x000000050e057212 */ /* 0x000fe200078ef606 */
[----:B------:R-:W-:Y:S01]  /*1040*/  IMAD R4, R4, 0x8, R191 ;  /* 0x0000000804047824 */ /* 0x000fe200078e02bf */
[----:B------:R-:W-:Y:S01]  /*1050*/  SHF.R.S32.HI R13, RZ, 0x1f, R13 ;  /* 0x0000001fff0d7819 */ /* 0x000fe2000001140d */
[----:B------:R-:W-:Y:S01]  /*1060*/  IMAD R9, R194, 0x400, R9 ;  /* 0x00000400c2097824 */ /* 0x000fe200078e0209 */
[----:B------:R0:W-:Y:S01]  /*1070*/  STL [R1+0x84], R3 ;  /* 0x0000840301007387 */ /* 0x0001e20000100800 */
[----:B------:R-:W-:Y:S01]  /*1080*/  IMAD.IADD R193, R0, 0x1, R3 ;  /* 0x0000000100c17824 */ /* 0x000fe200078e0203 */
[----:B------:R-:W-:Y:S01]  /*1090*/  R2P PR, R11, 0x6 ;  /* 0x000000060b007804 */ /* 0x000fe20000000000 */
[----:B------:R-:W-:Y:S01]  /*10a0*/  IMAD.IADD R9, R9, 0x1, R10 ;  /* 0x0000000109097824 */ /* 0x000fe200078e020a */
[----:B------:R-:W-:Y:S01]  /*10b0*/  LEA.HI R13, R13, R22, RZ, 0x3 ;  /* 0x000000160d0d7211 */ /* 0x000fe200078f18ff */
[C---:B------:R-:W-:Y:S01]  /*10c0*/  VIADD R21, R193.reuse, 0x18 ;  /* 0x00000018c1157836 */ /* 0x040fe20000000000 */
[----:B------:R-:W-:Y:S01]  /*10d0*/  SHF.R.S32.HI R7, RZ, 0x1f, R220 ;  /* 0x0000001fff077819 */ /* 0x000fe200000114dc */
[----:B------:R-:W-:Y:S01]  /*10e0*/  VIADD R14, R193, 0x30 ;  /* 0x00000030c10e7836 */ /* 0x000fe20000000000 */
[----:B------:R-:W-:Y:S01]  /*10f0*/  SHF.R.S32.HI R7, RZ, 0x1f, R218 ;  /* 0x0000001fff077819 */ /* 0x000fe200000114da */
[----:B------:R1:W-:Y:S01]  /*1100*/  STL [R1+0x48], R0 ;  /* 0x0000480001007387 */ /* 0x0003e20000100800 */
[--C-:B0-----:R-:W-:Y:S01]  /*1110*/  IMAD R3, R5, 0x2, R2.reuse ;  /* 0x0000000205037824 */ /* 0x101fe200078e0202 */
[----:B------:R-:W-:Y:S01]  /*1120*/  LOP3.LUT R13, R13, 0xfffffff8, RZ, 0xc0, !PT ;  /* 0xfffffff80d0d7812 */ /* 0x000fe200078ec0ff */
[C---:B------:R-:W-:Y:S01]  /*1130*/  VIADD R11, R193.reuse, 0x48 ;  /* 0x00000048c10b7836 */ /* 0x040fe20000000000 */
[----:B------:R-:W-:Y:S01]  /*1140*/  SHF.R.S32.HI R6, RZ, 0x1f, R219 ;  /* 0x0000001fff067819 */ /* 0x000fe200000114db */
[----:B------:R-:W-:Y:S01]  /*1150*/  VIADD R7, R193, 0x60 ;  /* 0x00000060c1077836 */ /* 0x000fe20000000000 */
[----:B------:R0:W-:Y:S01]  /*1160*/  STL [R1+0x78], R3 ;  /* 0x0000780301007387 */ /* 0x0001e20000100800 */
[----:B------:R-:W-:Y:S01]  /*1170*/  IMAD R195, R9, 0x2, R2 ;  /* 0x0000000209c37824 */ /* 0x000fe200078e0202 */
[----:B------:R-:W-:Y:S01]  /*1180*/  SHF.R.S32.HI R6, RZ, 0x1f, R217 ;  /* 0x0000001fff067819 */ /* 0x000fe200000114d9 */
[C---:B------:R-:W-:Y:S01]  /*1190*/  VIADD R237, R193.reuse, 0x88 ;  /* 0x00000088c1ed7836 */ /* 0x040fe20000000000 */
[----:B-1----:R-:W-:Y:S01]  /*11a0*/  SHF.R.S32.HI R0, RZ, 0x1f, R216 ;  /* 0x0000001fff007819 */ /* 0x002fe200000114d8 */
[----:B------:R1:W-:Y:S01]  /*11b0*/  STL [R1+0x7c], R4 ;  /* 0x00007c0401007387 */ /* 0x0003e20000100800 */
[----:B------:R-:W-:Y:S01]  /*11c0*/  SHF.R.S32.HI R0, RZ, 0x1f, R193 ;  /* 0x0000001fff007819 */ /* 0x000fe200000114c1 */
[C---:B------:R-:W-:Y:S01]  /*11d0*/  VIADD R0, R193.reuse, 0x80 ;  /* 0x00000080c1007836 */ /* 0x040fe20000000000 */
[----:B------:R-:W-:Y:S01]  /*11e0*/  SEL R208, R208, 0xffffffe0, !P1 ;  /* 0xffffffe0d0d07807 */ /* 0x000fe20004800000 */
[----:B------:R-:W-:-:S02]  /*11f0*/  VIADD R235, R193, 0x98 ;  /* 0x00000098c1eb7836 */ /* 0x000fc40000000000 */
[C---:B0-----:R-:W-:Y:S02]  /*1200*/  VIADD R3, R193.reuse, 0x78 ;  /* 0x00000078c1037836 */ /* 0x041fe40000000000 */
[C---:B------:R-:W-:Y:S01]  /*1210*/  VIADD R234, R193.reuse, 0xa0 ;  /* 0x000000a0c1ea7836 */ /* 0x040fe20000000000 */
[----:B-1----:R-:W-:Y:S01]  /*1220*/  SHF.R.S32.HI R4, RZ, 0x1f, R21 ;  /* 0x0000001fff047819 */ /* 0x002fe20000011415 */
        /* <DEDUP_REMOVED lines=14> */
[----:B------:R-:W-:Y:S01]  /*1310*/  IMAD.IADD R189, R22, 0x1, -R13 ;  /* 0x0000000116bd7824 */ /* 0x000fe200078e0a0d */
        /* <DEDUP_REMOVED lines=37> */
[C---:B------:R-:W-:Y:S01]  /*1570*/  @P2 VIADD R201, R209.reuse, 0xffffffc0 ;  /* 0xffffffc0d1c92836 */ /* 0x040fe20000000000 */
[----:B------:R-:W-:Y:S01]  /*1580*/  SHF.R.S32.HI R5, RZ, 0x1f, R5 ;  /* 0x0000001fff057819 */ /* 0x000fe20000011405 */
[----:B------:R-:W-:Y:S01]  /*1590*/  IMAD.IADD R209, R209, 0x1, R208 ;  /* 0x00000001d1d17824 */ /* 0x000fe200078e02d0 */
[----:B------:R-:W-:Y:S01]  /*15a0*/  SHF.R.S32.HI R4, RZ, 0x1f, R227 ;  /* 0x0000001fff047819 */ /* 0x000fe200000114e3 */
[----:B------:R-:W-:Y:S01]  /*15b0*/  VIADD R190, R184, 0x10 ;  /* 0x00000010b8be7836 */ /* 0x000fe20000000000 */
[----:B------:R-:W-:Y:S01]  /*15c0*/  SHF.R.S32.HI R3, RZ, 0x1f, R224 ;  /* 0x0000001fff037819 */ /* 0x000fe200000114e0 */
[----:B------:R-:W-:Y:S01]  /*15d0*/  IMAD.IADD R208, R208, 0x1, R201 ;  /* 0x00000001d0d07824 */ /* 0x000fe200078e02c9 */
[----:B------:R-:W-:-:S02]  /*15e0*/  SHF.R.S32.HI R0, RZ, 0x1f, R223 ;  /* 0x0000001fff007819 */ /* 0x000fc400000114df */
[----:B--2---:R-:W-:Y:S02]  /*15f0*/  LOP3.LUT R187, R18, 0x1, RZ, 0xfc, !PT ;  /* 0x0000000112bb7812 */ /* 0x004fe400078efcff */
[----:B------:R-:W-:-:S07]  /*1600*/  CS2R R18, SRZ ;  /* 0x0000000000127805 */ /* 0x000fce000001ff00 */
.L_x_4439:
[----:B012---:R-:W0:Y:S01]  /*1610*/  LDC.64 R4, c[0x0][0xd88] ;  /* 0x00036200ff047b82 */ /* 0x007e220000000a00 */
[----:B------:R-:W-:Y:S01]  /*1620*/  ULDC.64 UR4, c[0x0][0xb20] ;  /* 0x0002c80000047ab9 */ /* 0x000fe20000000a00 */
[----:B------:R-:W-:Y:S01]  /*1630*/  ULDC.64 UR8, c[0x0][0xb10] ;  /* 0x0002c40000087ab9 */ /* 0x000fe20000000a00 */
[----:B------:R-:W-:Y:S01]  /*1640*/  ULDC.64 UR6, c[0x0][0xb00] ;  /* 0x0002c00000067ab9 */ /* 0x000fe20000000a00 */
[----:B0-----:R-:W-:-:S05]  /*1650*/  IMAD.WIDE R4, R155, 0x4, R4 ;  /* 0x000000049b047825 */ /* 0x001fca00078e0204 */
[----:B------:R-:W2:Y:S01]  /*1660*/  LDG.E R211, desc[UR40][R4.64] ;  /* 0x0000002804d37981 */ /* 0x000ea2000c1e1900 */
[----:B------:R-:W-:Y:S01]  /*1670*/  ISETP.NE.U32.AND P2, PT, RZ, UR4, PT ;  /* 0x00000004ff007c0c */ /* 0x000fe2000bf45070 */
[----:B-----5:R-:W-:Y:S01]  /*1680*/  IMAD.MOV.U32 R11, RZ, RZ, RZ ;  /* 0x000000ffff0b7224 */ /* 0x020fe200078e00ff */
        /* <DEDUP_REMOVED lines=38> */
[----:B-1-3--:R-:W-:Y:S08]  /*18f0*/  @P1 BRA `(.L_x_4318) ;  /* 0x0000000000241947 */ /* 0x00aff00003800000 */
        /* <DEDUP_REMOVED lines=9> */
.L_x_4318:
[----:B------:R-:W-:Y:S02]  /*1990*/  IMAD.U32 R42, RZ, RZ, UR5 ;  /* 0x00000005ff2a7e24 */ /* 0x000fe4000f8e00ff */
[----:B------:R-:W-:Y:S01]  /*19a0*/  IMAD.U32 R24, RZ, RZ, UR4 ;  /* 0x00000004ff187e24 */ /* 0x000fe2000f8e00ff */
[----:B------:R-:W-:Y:S06]  /*19b0*/  @!P2 BRA `(.L_x_4319) ;  /* 0x000000000010a947 */ /* 0x000fec0003800000 */
[----:B------:R-:W-:-:S04]  /*19c0*/  IADD3 R4, P0, R214, UR8, RZ ;  /* 0x00000008d6047c10 */ /* 0x000fc8000ff1e0ff */
[----:B------:R-:W-:-:S05]  /*19d0*/  IADD3.X R5, R215, UR9, RZ, P0, !PT ;  /* 0x00000009d7057c10 */ /* 0x000fca00087fe4ff */
[----:B------:R0:W5:Y:S01]  /*19e0*/  LDG.E R24, desc[UR40][R4.64] ;  /* 0x0000002804187981 */ /* 0x000162000c1e1900 */
[----:B------:R-:W-:Y:S05]  /*19f0*/  BRA `(.L_x_4320) ;  /* 0x0000000000107947 */ /* 0x000fea0003800000 */
.L_x_4319:
[----:B------:R-:W-:Y:S05]  /*1a00*/  @!P0 BRA `(.L_x_4320) ;  /* 0x00000000000c8947 */ /* 0x000fea0003800000 */
[----:B------:R-:W2:Y:S04]  /*1a10*/  LDG.E R3, desc[UR40][R4.64] ;  /* 0x0000002804037981 */ /* 0x000ea8000c1e1900 */
[----:B------:R-:W2:Y:S02]  /*1a20*/  LDG.E R24, desc[UR40][R4.64+0x4] ;  /* 0x0000042804187981 */ /* 0x000ea4000c1e1900 */
[----:B--2---:R-:W-:-:S07]  /*1a30*/  IMAD.IADD R24, R24, 0x1, -R3 ;  /* 0x0000000118187824 */ /* 0x004fce00078e0a03 */
.L_x_4320:
        /* <DEDUP_REMOVED lines=9> */
[----:B------:R1:W3:Y:S01]  /*1ad0*/  @P0 LDG.E R3, desc[UR40][R6.64+0x4] ;  /* 0x0000042806030981 */ /* 0x0002e2000c1e1900 */
[----:B------:R-:W-:Y:S01]  /*1ae0*/  ISETP.NE.AND.EX P1, PT, RZ, UR5, PT, P1 ;  /* 0x00000005ff007c0c */ /* 0x000fe2000bf25310 */
[----:B-----5:R-:W-:-:S12]  /*1af0*/  IMAD.MOV.U32 R154, RZ, RZ, R24 ;  /* 0x000000ffff9a7224 */ /* 0x020fd800078e0018 */
[----:B0-----:R-:W-:-:S04]  /*1b00*/  @P1 IADD3 R4, P2, R214, UR4, RZ ;  /* 0x00000004d6041c10 */ /* 0x001fc8000ff5e0ff */
[----:B------:R-:W-:-:S05]  /*1b10*/  @P1 IADD3.X R5, R215, UR5, RZ, P2, !PT ;  /* 0x00000005d7051c10 */ /* 0x000fca00097fe4ff */
[----:B------:R0:W5:Y:S01]  /*1b20*/  @P1 LDG.E R154, desc[UR40][R4.64] ;  /* 0x00000028049a1981 */ /* 0x000162000c1e1900 */
[----:B------:R-:W-:Y:S01]  /*1b30*/  IMAD.IADD R11, R24, 0x1, -R11 ;  /* 0x00000001180b7824 */ /* 0x000fe200078e0a0b */
[----:B------:R-:W-:Y:S01]  /*1b40*/  BSSY B0, `(.L_x_4321) ;  /* 0x000002c000007945 */ /* 0x000fe20003800000 */
[----:B------:R-:W-:Y:S01]  /*1b50*/  LOP3.LUT R222, R212, 0xff, RZ, 0xc0, !PT ;  /* 0x000000ffd4de7812 */ /* 0x000fe200078ec0ff */
[----:B-1----:R-:W-:Y:S01]  /*1b60*/  IMAD.MOV.U32 R7, RZ, RZ, RZ ;  /* 0x000000ffff077224 */ /* 0x002fe200078e00ff */
[----:B------:R-:W-:Y:S02]  /*1b70*/  SHF.R.U32.HI R212, RZ, 0x10, R212 ;  /* 0x00000010ffd47819 */ /* 0x000fe400000116d4 */
[----:B--2---:R-:W-:Y:S01]  /*1b80*/  LOP3.LUT R8, R8, 0xfffffffb, RZ, 0xc0, !PT ;  /* 0xfffffffb08087812 */ /* 0x004fe200078ec0ff */
[----:B---3--:R-:W-:-:S04]  /*1b90*/  @P0 IMAD.IADD R42, R3, 0x1, -R0 ;  /* 0x00000001032a0824 */ /* 0x008fc800078e0a00 */
[----:B------:R-:W-:-:S04]  /*1ba0*/  IMAD.IADD R152, R11, 0x1, R42 ;  /* 0x000000010b987824 */ /* 0x000fc800078e022a */
[C---:B------:R-:W-:Y:S01]  /*1bb0*/  VIADD R0, R152.reuse, 0x3f ;  /* 0x0000003f98007836 */ /* 0x040fe20000000000 */
[----:B------:R-:W-:-:S04]  /*1bc0*/  ISETP.GE.AND P3, PT, R152, 0x1, PT ;  /* 0x000000019800780c */ /* 0x000fc80003f66270 */
[----:B------:R-:W-:-:S04]  /*1bd0*/  SHF.R.S32.HI R3, RZ, 0x1f, R0 ;  /* 0x0000001fff037819 */ /* 0x000fc80000011400 */
[----:B------:R-:W-:-:S04]  /*1be0*/  LEA.HI R3, R3, R0, RZ, 0x6 ;  /* 0x0000000003037211 */ /* 0x000fc800078f30ff */
        /* <DEDUP_REMOVED lines=33> */
.L_x_4322:
[----:B------:R-:W-:Y:S05]  /*1e00*/  BSYNC B0 ;  /* 0x0000000000007941 */ /* 0x000fea0003800000 */
.L_x_4321:
[----:B------:R-:W-:-:S05]  /*1e10*/  IMAD R0, R222, R7, RZ ;  /* 0x00000007de007224 */ /* 0x000fca00078e02ff */
        /* <DEDUP_REMOVED lines=22> */
[----:B0-----:R-:W-:Y:S02]  /*1f80*/  IMAD.U32 R4, RZ, RZ, UR4 ;  /* 0x00000004ff047e24 */ /* 0x001fe4000f8e00ff */
        /* <DEDUP_REMOVED lines=12> */
.L_x_4325:
[----:B------:R-:W-:Y:S05]  /*2050*/  BSYNC B6 ;  /* 0x0000000000067941 */ /* 0x000fea0003800000 */
.L_x_4324:
        /* <DEDUP_REMOVED lines=20> */
.L_x_4327:
[----:B------:R-:W-:Y:S05]  /*21a0*/  BSYNC B6 ;  /* 0x0000000000067941 */ /* 0x000fea0003800000 */
.L_x_4326:
[----:B------:R-:W-:Y:S01]  /*21b0*/  ULDC.64 UR4, c[0x0][0xaf0] ;  /* 0x0002bc0000047ab9 */ /* 0x000fe20000000a00 */
[----:B------:R-:W-:Y:S01]  /*21c0*/  IMAD.MOV.U32 R0, RZ, RZ, R211 ;  /* 0x000000ffff007224 */ /* 0x000fe200078e00d3 */
[----:B------:R-:W-:Y:S01]  /*21d0*/  ISETP.NE.U32.AND P0, PT, RZ, UR4, PT ;  /* 0x00000004ff007c0c */ /* 0x000fe2000bf05070 */
[----:B------:R-:W1:Y:S01]  /*21e0*/  LDC.64 R6, c[0x0][0x300] ;  /* 0x0000c000ff067b82 */ /* 0x000e620000000a00 */
[----:B------:R-:W-:Y:S01]  /*21f0*/  IMAD.IADD R25, R25, 0x1, R24 ;  /* 0x0000000119197824 */ /* 0x000fe200078e0218 */
[----:B------:R-:W-:Y:S01]  /*2200*/  SHF.R.S32.HI R17, RZ, 0x1f, R16 ;  /* 0x0000001fff117819 */ /* 0x000fe20000011410 */
[----:B------:R-:W-:Y:S01]  /*2210*/  ULDC.64 UR6, c[0x0][0xb00] ;  /* 0x0002c00000067ab9 */ /* 0x000fe20000000a00 */
[----:B------:R-:W-:-:S04]  /*2220*/  ISETP.NE.AND.EX P0, PT, RZ, UR5, PT, P0 ;  /* 0x00000005ff007c0c */ /* 0x000fc8000bf05300 */
[----:B------:R-:W2:Y:S08]  /*2230*/  LDC R27, c[0x0][0x3f4] ;  /* 0x0000fd00ff1b7b82 */ /* 0x000eb00000000800 */
[----:B------:R-:W3:Y:S01]  /*2240*/  LDC.64 R52, c[0x0][0x408] ;  /* 0x00010200ff347b82 */ /* 0x000ee20000000a00 */
[----:B0-----:R-:W-:-:S04]  /*2250*/  @P0 IADD3 R4, P1, R214, UR4, RZ ;  /* 0x00000004d6040c10 */ /* 0x001fc8000ff3e0ff */
[----:B------:R-:W-:Y:S01]  /*2260*/  @P0 IADD3.X R5, R215, UR5, RZ, P1, !PT ;  /* 0x00000005d7050c10 */ /* 0x000fe20008ffe4ff */
[----:B------:R-:W-:-:S04]  /*2270*/  ULDC.64 UR4, c[0x0][0x330] ;  /* 0x0000cc0000047ab9 */ /* 0x000fc80000000a00 */
[----:B------:R0:W4:Y:S01]  /*2280*/  @P0 LDG.E R0, desc[UR40][R4.64] ;  /* 0x0000002804000981 */ /* 0x000122000c1e1900 */
[----:B------:R-:W-:Y:S01]  /*2290*/  SHF.R.S32.HI R11, RZ, 0x1f, R25 ;  /* 0x0000001fff0b7819 */ /* 0x000fe20000011419 */
[-C--:B-1----:R-:W-:Y:S01]  /*22a0*/  IMAD.WIDE.U32 R20, R25, R6.reuse, RZ ;  /* 0x0000000619147225 */ /* 0x082fe200078e00ff */
[----:B------:R-:W-:Y:S01]  /*22b0*/  ISETP.NE.U32.AND P0, PT, RZ, UR6, PT ;  /* 0x00000006ff007c0c */ /* 0x000fe2000bf05070 */
[----:B------:R-:W1:Y:S01]  /*22c0*/  S2R R26, SR_TID.X ;  /* 0x00000000001a7919 */ /* 0x000e620000002100 */
[----:B------:R-:W-:Y:S01]  /*22d0*/  SHF.R.S32.HI R185, RZ, 0x1f, R184 ;  /* 0x0000001fffb97819 */ /* 0x000fe200000114b8 */
[-C--:B------:R-:W-:Y:S01]  /*22e0*/  IMAD R8, R11, R6.reuse, RZ ;  /* 0x000000060b087224 */ /* 0x080fe200078e02ff */
[----:B------:R-:W-:Y:S01]  /*22f0*/  ISETP.NE.AND.EX P0, PT, RZ, UR7, PT, P0 ;  /* 0x00000007ff007c0c */ /* 0x000fe2000bf05300 */
[----:B------:R-:W-:Y:S01]  /*2300*/  IMAD.WIDE.U32 R28, R210, UR4, R16 ;  /* 0x00000004d21c7c25 */ /* 0x000fe2000f8e0010 */
[----:B------:R-:W-:Y:S01]  /*2310*/  ULDC.64 UR6, c[0x0][0x338] ;  /* 0x0000ce0000067ab9 */ /* 0x000fe20000000a00 */
[----:B0-----:R-:W0:Y:S01]  /*2320*/  LDC.64 R4, c[0x0][0x3f8] ;  /* 0x0000fe00ff047b82 */ /* 0x001e220000000a00 */
[----:B--2---:R-:W-:Y:S01]  /*2330*/  ISETP.GE.AND P2, PT, R16, R27, PT ;  /* 0x0000001b1000720c */ /* 0x004fe20003f46270 */
[----:B------:R-:W-:Y:S01]  /*2340*/  IMAD R3, R25, R7, R8 ;  /* 0x0000000719037224 */ /* 0x000fe200078e0208 */
[----:B------:R-:W-:Y:S01]  /*2350*/  SHF.L.U64.HI R46, R6, 0x6, R7 ;  /* 0x00000006062e7819 */ /* 0x000fe20000010207 */
[----:B------:R-:W-:Y:S01]  /*2360*/  IMAD R29, R210, UR5, R29 ;  /* 0x00000005d21d7c24 */ /* 0x000fe2000f8e021d */
[----:B------:R-:W-:Y:S01]  /*2370*/  ULDC.64 UR4, c[0x0][0x308] ;  /* 0x0000c20000047ab9 */ /* 0x000fe20000000a00 */
[----:B------:R-:W-:Y:S01]  /*2380*/  IMAD.IADD R21, R21, 0x1, R3 ;  /* 0x0000000115157824 */ /* 0x000fe200078e0203 */
[----:B---3--:R-:W-:Y:S01]  /*2390*/  SHF.L.U64.HI R51, R52, 0x6, R53 ;  /* 0x0000000634337819 */ /* 0x008fe20000010235 */
[----:B------:R-:W-:Y:S01]  /*23a0*/  IMAD.WIDE.U32 R44, R22, R6, R16 ;  /* 0x00000006162c7225 */ /* 0x000fe200078e0010 */
[----:B------:R-:W-:-:S03]  /*23b0*/  P2R R72, PR, RZ, 0x4 ;  /* 0x00000004ff487803 */ /* 0x000fc60000000000 */
[----:B------:R-:W-:-:S04]  /*23c0*/  IMAD.WIDE.U32 R20, R210, UR4, R20 ;  /* 0x00000004d2147c25 */ /* 0x000fc8000f8e0014 */
[----:B------:R-:W-:Y:S01]  /*23d0*/  IMAD R21, R210, UR5, R21 ;  /* 0x00000005d2157c24 */ /* 0x000fe2000f8e0215 */
[----:B------:R-:W-:Y:S01]  /*23e0*/  ULDC.64 UR4, c[0x0][0x310] ;  /* 0x0000c40000047ab9 */ /* 0x000fe20000000a00 */
[----:B------:R-:W-:Y:S02]  /*23f0*/  IMAD.SHL.U32 R50, R189, 0x40, RZ ;  /* 0x00000040bd327824 */ /* 0x000fe400078e00ff */
[----:B------:R-:W-:-:S03]  /*2400*/  IMAD.WIDE.U32 R34, R22, R52, R184 ;  /* 0x0000003416227225 */ /* 0x000fc600078e00b8 */
[----:B------:R-:W-:Y:S01]  /*2410*/  LOP3.LUT R50, R50, 0x1c0, RZ, 0xc0, !PT ;  /* 0x000001c032327812 */ /* 0x000fe200078ec0ff */
[-C--:B0-----:R-:W-:Y:S01]  /*2420*/  IMAD.WIDE.U32 R30, R22, R4.reuse, R184 ;  /* 0x00000004161e7225 */ /* 0x081fe200078e00b8 */
[----:B------:R-:W-:Y:S02]  /*2430*/  SHF.L.U64.HI R48, R4, 0x6, R5 ;  /* 0x0000000604307819 */ /* 0x000fe40000010205 */
[----:B------:R-:W-:Y:S01]  /*2440*/  SHF.R.U32.HI R54, RZ, 0x3, R50 ;  /* 0x00000003ff367819 */ /* 0x000fe20000011632 */
[----:B------:R-:W-:Y:S01]  /*2450*/  IMAD.WIDE.U32 R32, R22, R4, R16 ;  /* 0x0000000416207225 */ /* 0x000fe200078e0010 */
[----:B-1----:R-:W-:-:S03]  /*2460*/  SHF.R.U32.HI R26, RZ, 0x7, R26 ;  /* 0x00000007ff1a7819 */ /* 0x002fc6000001161a */
[----:B------:R-:W-:-:S04]  /*2470*/  IMAD.WIDE.U32 R36, R22, R52, R16 ;  /* 0x0000003416247225 */ /* 0x000fc800078e0010 */
[----:B------:R-:W-:Y:S02]  /*2480*/  IMAD.SHL.U32 R47, R6, 0x40, RZ ;  /* 0x00000040062f7824 */ /* 0x000fe400078e00ff */
[----:B------:R-:W-:Y:S02]  /*2490*/  IMAD.SHL.U32 R49, R4, 0x40, RZ ;  /* 0x0000004004317824 */ /* 0x000fe400078e00ff */
[----:B------:R-:W-:Y:S02]  /*24a0*/  VIADD R55, R26, 0x8 ;  /* 0x000000081a377836 */ /* 0x000fe40000000000 */
[----:B------:R-:W-:Y:S01]  /*24b0*/  IMAD.SHL.U32 R56, R27, 0x2, RZ ;  /* 0x000000021b387824 */ /* 0x000fe200078e00ff */
[----:B----4-:R-:W-:-:S04]  /*24c0*/  SHF.R.S32.HI R3, RZ, 0x1f, R0 ;  /* 0x0000001fff037819 */ /* 0x010fc80000011400 */
[----:B------:R-:W-:Y:S02]  /*24d0*/  SEL R8, R3, RZ, !P0 ;  /* 0x000000ff03087207 */ /* 0x000fe40004000000 */
[----:B------:R-:W-:Y:S02]  /*24e0*/  SEL R3, R0, RZ, !P0 ;  /* 0x000000ff00037207 */ /* 0x000fe40004000000 */
[----:B------:R-:W-:Y:S01]  /*24f0*/  SHF.R.S32.HI R0, RZ, 0x1f, R22 ;  /* 0x0000001fff007819 */ /* 0x000fe20000011416 */
[----:B------:R-:W-:Y:S02]  /*2500*/  IMAD R10, R8, UR4, RZ ;  /* 0x00000004080a7c24 */ /* 0x000fe4000f8e02ff */
[C---:B------:R-:W-:Y:S01]  /*2510*/  IMAD.WIDE.U32 R20, R3.reuse, UR4, R20 ;  /* 0x0000000403147c25 */ /* 0x040fe2000f8e0014 */
[----:B------:R-:W-:Y:S02]  /*2520*/  ULDC UR4, c[0x0][0x2f4] ;  /* 0x0000bd0000047ab9 */ /* 0x000fe40000000800 */
[----:B------:R-:W-:Y:S01]  /*2530*/  ISETP.GE.AND P4, PT, R16, UR4, PT ;  /* 0x0000000410007c0c */ /* 0x000fe2000bf86270 */
[----:B------:R-:W-:-:S02]  /*2540*/  IMAD R43, R3, UR5, R10 ;  /* 0x00000005032b7c24 */ /* 0x000fc4000f8e020a */
[----:B------:R-:W-:Y:S02]  /*2550*/  IMAD R8, R8, UR6, RZ ;  /* 0x0000000608087c24 */ /* 0x000fe4000f8e02ff */
[----:B------:R-:W-:Y:S02]  /*2560*/  IMAD R9, R0, R6, RZ ;  /* 0x0000000600097224 */ /* 0x000fe400078e02ff */
[----:B------:R-:W-:-:S04]  /*2570*/  IMAD.WIDE.U32 R28, R3, UR6, R28 ;  /* 0x00000006031c7c25 */ /* 0x000fc8000f8e001c */
[----:B------:R-:W-:Y:S01]  /*2580*/  IMAD R71, R3, UR7, R8 ;  /* 0x0000000703477c24 */ /* 0x000fe2000f8e0208 */
[----:B------:R-:W-:Y:S01]  /*2590*/  IADD3 R3, P0, R20, R44, RZ ;  /* 0x0000002c14037210 */ /* 0x000fe20007f1e0ff */
[----:B------:R-:W-:Y:S02]  /*25a0*/  IMAD R9, R22, R7, R9 ;  /* 0x0000000716097224 */ /* 0x000fe400078e0209 */
[----:B------:R-:W-:Y:S02]  /*25b0*/  IMAD.IADD R43, R21, 0x1, R43 ;  /* 0x00000001152b7824 */ /* 0x000fe400078e022b */
[----:B------:R-:W-:Y:S02]  /*25c0*/  IMAD R8, R0, R4, RZ ;  /* 0x0000000400087224 */ /* 0x000fe400078e02ff */
[----:B------:R-:W-:Y:S01]  /*25d0*/  IMAD.IADD R71, R29, 0x1, R71 ;  /* 0x000000011d477824 */ /* 0x000fe200078e0247 */
[----:B------:R-:W-:Y:S01]  /*25e0*/  IADD3.X R44, R43, R45, R9, P0, !PT ;  /* 0x0000002d2b2c7210 */ /* 0x000fe200007fe409 */
[----:B------:R-:W-:Y:S01]  /*25f0*/  IMAD R13, R22, R5, R8 ;  /* 0x00000005160d7224 */ /* 0x000fe200078e0208 */
[----:B------:R-:W-:Y:S01]  /*2600*/  SEL R9, R27, RZ, P2 ;  /* 0x000000ff1b097207 */ /* 0x000fe20001000000 */
[----:B------:R-:W-:Y:S01]  /*2610*/  IMAD R8, R0, R52, RZ ;  /* 0x0000003400087224 */ /* 0x000fe200078e02ff */
[----:B------:R-:W-:Y:S01]  /*2620*/  IADD3 R38, P0, R22, R25, RZ ;  /* 0x0000001916267210 */ /* 0x000fe20007f1e0ff */
[----:B------:R-:W-:-:S02]  /*2630*/  IMAD.IADD R31, R31, 0x1, R13 ;  /* 0x000000011f1f7824 */ /* 0x000fc400078e020d */
[----:B------:R-:W-:Y:S02]  /*2640*/  IMAD.IADD R9, R16, 0x1, R9 ;  /* 0x0000000110097824 */ /* 0x000fe400078e0209 */
[----:B------:R-:W-:Y:S02]  /*2650*/  IMAD R15, R22, R53, R8 ;  /* 0x00000035160f7224 */ /* 0x000fe400078e0208 */
[----:B------:R-:W-:Y:S01]  /*2660*/  IMAD.IADD R33, R13, 0x1, R33 ;  /* 0x000000010d217824 */ /* 0x000fe200078e0221 */
[----:B-----5:R-:W-:Y:S01]  /*2670*/  SHF.R.S32.HI R13, RZ, 0x1f, R154 ;  /* 0x0000001fff0d7819 */ /* 0x020fe2000001149a */
[----:B------:R-:W-:Y:S01]  /*2680*/  IMAD.IADD R35, R35, 0x1, R15 ;  /* 0x0000000123237824 */ /* 0x000fe200078e020f */
[----:B------:R-:W-:Y:S01]  /*2690*/  SHF.R.S32.HI R8, RZ, 0x1f, R9 ;  /* 0x0000001fff087819 */ /* 0x000fe20000011409 */
[----:B------:R-:W-:Y:S02]  /*26a0*/  IMAD.IADD R37, R15, 0x1, R37 ;  /* 0x000000010f257824 */ /* 0x000fe400078e0225 */
[----:B------:R-:W-:Y:S01]  /*26b0*/  IMAD.WIDE.U32 R30, R154, R4, R30 ;  /* 0x000000049a1e7225 */ /* 0x000fe200078e001e */
[----:B------:R-:W-:-:S03]  /*26c0*/  LEA.HI R45, R8, R9, RZ, 0x3 ;  /* 0x00000009082d7211 */ /* 0x000fc600078f18ff */
[----:B------:R-:W-:Y:S01]  /*26d0*/  IMAD R8, R13, R4, RZ ;  /* 0x000000040d087224 */ /* 0x000fe200078e02ff */
[----:B------:R-:W-:Y:S01]  /*26e0*/  LOP3.LUT R60, R45, 0xfffffff8, RZ, 0xc0, !PT ;  /* 0xfffffff82d3c7812 */ /* 0x000fe200078ec0ff */
[----:B------:R-:W-:Y:S02]  /*26f0*/  IMAD R13, R13, R52, RZ ;  /* 0x000000340d0d7224 */ /* 0x000fe400078e02ff */
        /* <DEDUP_REMOVED lines=12> */
[----:B------:R-:W-:-:S04]  /*27c0*/  IMAD.WIDE.U32 R36, R154, R52, R36 ;  /* 0x000000349a247225 */ /* 0x000fc800078e0024 */
[----:B------:R-:W-:Y:S02]  /*27d0*/  IMAD.IADD R58, R31, 0x1, R59 ;  /* 0x000000011f3a7824 */ /* 0x000fe400078e023b */
[----:B------:R-:W-:Y:S02]  /*27e0*/  IMAD.SHL.U32 R52, R52, 0x40, RZ ;  /* 0x0000004034347824 */ /* 0x000fe400078e00ff */
[----:B------:R-:W-:Y:S02]  /*27f0*/  IMAD.X R39, R11, 0x1, R0, P0 ;  /* 0x000000010b277824 */ /* 0x000fe400000e0600 */
[----:B------:R-:W-:Y:S02]  /*2800*/  IMAD.IADD R59, R59, 0x1, R33 ;  /* 0x000000013b3b7824 */ /* 0x000fe400078e0221 */
[----:B------:R-:W-:Y:S02]  /*2810*/  IMAD.IADD R61, R35, 0x1, R13 ;  /* 0x00000001233d7824 */ /* 0x000fe400078e020d */
[----:B------:R-:W-:-:S02]  /*2820*/  IMAD.IADD R62, R13, 0x1, R37 ;  /* 0x000000010d3e7824 */ /* 0x000fc400078e0225 */
[----:B------:R-:W-:-:S07]  /*2830*/  IMAD R70, R194, 0x200, R5 ;  /* 0x00000200c2467824 */ /* 0x000fce00078e0205 */
.L_x_4357:
[----:B----4-:R-:W0:Y:S01]  /*2840*/  LDC R27, c[0x0][0x3f4] ;  /* 0x0000fd00ff1b7b82 */ /* 0x010e220000000800 */
[----:B------:R-:W-:Y:S01]  /*2850*/  VIADD R40, R40, 0xffffffff ;  /* 0xffffffff28287836 */ /* 0x000fe20000000000 */
[----:B------:R-:W-:Y:S05]  /*2860*/  YIELD ;  /* 0x0000000000007946 */ /* 0x000fea0003800000 */
[----:B------:R-:W-:Y:S01]  /*2870*/  SHF.R.S32.HI R67, RZ, 0x1f, R40 ;  /* 0x0000001fff437819 */ /* 0x000fe20000011428 */
[----:B-1----:R-:W1:Y:S01]  /*2880*/  LDC.64 R64, c[0x0][0x2e8] ;  /* 0x0000ba00ff407b82 */ /* 0x002e620000000a00 */
        /* <DEDUP_REMOVED lines=53> */
.L_x_4332:
[----:B------:R-:W-:Y:S05]  /*2be0*/  BSYNC B1 ;  /* 0x0000000000017941 */ /* 0x000fea0003800000 */
.L_x_4331:
        /* <DEDUP_REMOVED lines=19> */
.L_x_4333:
[----:B------:R-:W-:Y:S01]  /*2d20*/  IMAD R73, R19, 0x8, R2 ;  /* 0x0000000813497824 */ /* 0x000fe200078e0202 */
[----:B------:R-:W-:Y:S01]  /*2d30*/  SHF.L.U32 R74, R186, 0x1f, RZ ;  /* 0x0000001fba4a7819 */ /* 0x000fe200000006ff */
[----:B------:R-:W-:Y:S03]  /*2d40*/  BSSY B1, `(.L_x_4334) ;  /* 0x0000003000017945 */ /* 0x000fe60003800000 */
[----:B------:R-:W0:Y:S02]  /*2d50*/  SYNCS.PHASECHK.TRANS64.TRYWAIT P5, [R73+URZ+0x38890], R74 ;  /* 0x0388904a490075a7 */ /* 0x000e2400080a017f */
[----:B0-----:R-:W-:Y:S05]  /*2d60*/  @!P5 BRA `(.L_x_4335) ;  /* 0x000001c00014d947 */ /* 0x001fea0003800000 */
.L_x_4630:
[----:B------:R-:W-:Y:S05]  /*2d70*/  BSYNC B1 ;  /* 0x0000000000017941 */ /* 0x000fea0003800000 */
.L_x_4334:
        /* <DEDUP_REMOVED lines=53> */
.L_x_4340:
[----:B------:R-:W-:Y:S05]  /*30d0*/  BSYNC B2 ;  /* 0x0000000000027941 */ /* 0x000fea0003800000 */
.L_x_4339:
[----:B--2---:R1:W-:Y:S02]  /*30e0*/  STG.E.128 desc[UR40][R12.64], R4 ;  /* 0x000000040c007986 */ /* 0x0043e4000c101d28 */
.L_x_4338:
[----:B------:R-:W-:Y:S05]  /*30f0*/  BSYNC B1 ;  /* 0x0000000000017941 */ /* 0x000fea0003800000 */
.L_x_4337:
        /* <DEDUP_REMOVED lines=56> */
.L_x_4342:
[----:B------:R-:W-:Y:S05]  /*3480*/  BSYNC B1 ;  /* 0x0000000000017941 */ /* 0x000fea0003800000 */
.L_x_4341:
[----:B-1----:R2:W-:Y:S01]  /*3490*/  STG.E.128 desc[UR40][R12.64+0x40], R4 ;  /* 0x000040040c007986 */ /* 0x0025e2000c101d28 */
[----:B------:R-:W-:Y:S05]  /*34a0*/  BRA `(.L_x_4336) ;  /* 0x0000000c004c7947 */ /* 0x000fea0003800000 */
.L_x_4330:
[----:B------:R-:W-:Y:S01]  /*34b0*/  IMAD R5, R40, -0x40, R42 ;  /* 0xffffffc028057824 */ /* 0x000fe200078e022a */
[----:B------:R-:W-:-:S04]  /*34c0*/  CS2R R6, SRZ ;  /* 0x0000000000067805 */ /* 0x000fc8000001ff00 */
[----:B------:R-:W-:-:S04]  /*34d0*/  VIMNMX R5, R5, 0x40, PT ;  /* 0x0000004005057848 */ /* 0x000fc80003fe0100 */
[----:B------:R-:W-:-:S04]  /*34e0*/  ISETP.GE.AND P1, PT, R22, R5, PT ;  /* 0x000000051600720c */ /* 0x000fc80003f26270 */
        /* <DEDUP_REMOVED lines=41> */
.L_x_4343:
[----:B------:R-:W-:Y:S01]  /*3780*/  IMAD R73, R19, 0x8, R2 ;  /* 0x0000000813497824 */ /* 0x000fe200078e0202 */
[----:B------:R-:W-:Y:S01]  /*3790*/  SHF.L.U32 R74, R186, 0x1f, RZ ;  /* 0x0000001fba4a7819 */ /* 0x000fe200000006ff */
[----:B------:R-:W0:Y:S01]  /*37a0*/  LDC R75, c[0x0][0x2f4] ;  /* 0x0000bd00ff4b7b82 */ /* 0x000e220000000800 */
[----:B------:R-:W-:Y:S02]  /*37b0*/  BSSY B1, `(.L_x_4344) ;  /* 0x0000003000017945 */ /* 0x000fe40003800000 */
[----:B------:R-:W1:Y:S02]  /*37c0*/  SYNCS.PHASECHK.TRANS64.TRYWAIT P5, [R73+URZ+0x38890], R74 ;  /* 0x0388904a490075a7 */ /* 0x000e6400080a017f */
[----:B-1----:R-:W-:Y:S05]  /*37d0*/  @!P5 BRA `(.L_x_4345) ;  /* 0x000001b4008cd947 */ /* 0x002fea0003800000 */
.L_x_4631:
[----:B------:R-:W-:Y:S05]  /*37e0*/  BSYNC B1 ;  /* 0x0000000000017941 */ /* 0x000fea0003800000 */
.L_x_4344:
        /* <DEDUP_REMOVED lines=51> */
[----:B------:R-:W-:Y:S01]  /*3b20*/  PRMT R83, R88, 0x5410, R83 ;  /* 0x0000541058537816 */ /* 0x000fe20000000053 */
[----:B------:R-:W-:Y:S01]  /*3b30*/  FMUL.FTZ R88, R5, R86 ;  /* 0x0000005605587220 */ /* 0x000fe20000410000 */
[----:B------:R-:W-:Y:S01]  /*3b40*/  LOP3.LUT R78, R25, 0xffff0000, RZ, 0xc0, !PT ;  /* 0xffff0000194e7812 */ /* 0x000fe200078ec0ff */
[----:B------:R-:W-:Y:S01]  /*3b50*/  IMAD.U32 R25, R15, 0x10000, RZ ;  /* 0x000100000f197824 */ /* 0x000fe200078e00ff */
[----:B------:R-:W-:Y:S01]  /*3b60*/  PRMT R87, R90, 0x5410, R87 ;  /* 0x000054105a577816 */ /* 0x000fe20000000057 */
[-C--:B------:R-:W-:Y:S01]  /*3b70*/  FMUL.FTZ R90, R5, R82.reuse ;  /* 0x00000052055a7220 */ /* 0x080fe20000410000 */
[----:B------:R-:W-:Y:S01]  /*3b80*/  LOP3.LUT R84, R84, 0xffff0000, RZ, 0xc0, !PT ;  /* 0xffff000054547812 */ /* 0x000fe200078ec0ff */
[----:B------:R-:W-:Y:S01]  /*3b90*/  FFMA.FTZ R5, R7, R82, -R88 ;  /* 0x0000005207057223 */ /* 0x000fe20000010858 */
[----:B------:R-:W-:Y:S01]  /*3ba0*/  PRMT R81, R91, 0x5410, R81 ;  /* 0x000054105b517816 */ /* 0x000fe20000000051 */
[----:B------:R-:W-:Y:S01]  /*3bb0*/  IMAD.U32 R88, R87, 0x10000, RZ ;  /* 0x0001000057587824 */ /* 0x000fe200078e00ff */
[----:B------:R-:W-:Y:S01]  /*3bc0*/  LOP3.LUT R80, R80, 0xffff0000, RZ, 0xc0, !PT ;  /* 0xffff000050507812 */ /* 0x000fe200078ec0ff */
[----:B------:R-:W-:Y:S01]  /*3bd0*/  FMUL.FTZ R92, R78, R84 ;  /* 0x000000544e5c7220 */ /* 0x000fe20000410000 */
[----:B------:R-:W-:Y:S01]  /*3be0*/  SHF.R.U64 R85, R10, 0x10, R11 ;  /* 0x000000100a557819 */ /* 0x000fe2000000120b */
[----:B------:R-:W-:Y:S01]  /*3bf0*/  IMAD.U32 R82, R81, 0x10000, RZ ;  /* 0x0001000051527824 */ /* 0x000fe200078e00ff */
[----:B------:R-:W-:Y:S01]  /*3c00*/  LOP3.LUT R11, R15, 0xffff0000, RZ, 0xc0, !PT ;  /* 0xffff00000f0b7812 */ /* 0x000fe200078ec0ff */
[----:B------:R-:W-:Y:S01]  /*3c10*/  IMAD.U32 R15, R27, 0x10000, RZ ;  /* 0x000100001b0f7824 */ /* 0x000fe200078e00ff */
[----:B------:R-:W-:Y:S01]  /*3c20*/  LOP3.LUT R13, R13, 0xffff0000, RZ, 0xc0, !PT ;  /* 0xffff00000d0d7812 */ /* 0x000fe200078ec0ff */
[----:B------:R-:W-:Y:S01]  /*3c30*/  FMUL.FTZ R78, R78, R80 ;  /* 0x000000504e4e7220 */ /* 0x000fe20000410000 */
[----:B------:R-:W-:Y:S01]  /*3c40*/  FFMA.FTZ R7, R7, R86, R90 ;  /* 0x0000005607077223 */ /* 0x000fe2000001005a */
[C---:B------:R-:W-:Y:S01]  /*3c50*/  FMUL.FTZ R86, R15.reuse, R88 ;  /* 0x000000580f567220 */ /* 0x040fe20000410000 */
[----:B------:R-:W-:Y:S01]  /*3c60*/  FMUL.FTZ R15, R15, R82 ;  /* 0x000000520f0f7220 */ /* 0x000fe20000410000 */
[C---:B------:R-:W-:Y:S01]  /*3c70*/  FFMA.FTZ R92, R13.reuse, R80, -R92 ;  /* 0x000000500d5c7223 */ /* 0x040fe2000001085c */
[----:B------:R-:W-:Y:S01]  /*3c80*/  FFMA.FTZ R84, R13, R84, R78 ;  /* 0x000000540d547223 */ /* 0x000fe2000001004e */
[----:B------:R-:W-:Y:S01]  /*3c90*/  LOP3.LUT R27, R27, 0xffff0000, RZ, 0xc0, !PT ;  /* 0xffff00001b1b7812 */ /* 0x000fe200078ec0ff */
[----:B------:R-:W-:Y:S01]  /*3ca0*/  FFMA.FTZ R88, R25, R88, R15 ;  /* 0x0000005819587223 */ /* 0x000fe2000001000f */
[----:B------:R-:W-:Y:S01]  /*3cb0*/  LOP3.LUT R80, R87, 0xffff0000, RZ, 0xc0, !PT ;  /* 0xffff000057507812 */ /* 0x000fe200078ec0ff */
[C---:B------:R-:W-:Y:S01]  /*3cc0*/  IMAD.U32 R10, R24.reuse, 0x10000, RZ ;  /* 0x00010000180a7824 */ /* 0x040fe200078e00ff */
[----:B------:R-:W-:Y:S01]  /*3cd0*/  LOP3.LUT R78, R81, 0xffff0000, RZ, 0xc0, !PT ;  /* 0xffff0000514e7812 */ /* 0x000fe200078ec0ff */
[----:B------:R-:W-:Y:S01]  /*3ce0*/  FFMA.FTZ R86, R25, R82, -R86 ;  /* 0x0000005219567223 */ /* 0x000fe20000010856 */
        /* <DEDUP_REMOVED lines=8> */
[----:B------:R-:W-:Y:S01]  /*3d70*/  FFMA.FTZ R81, R11, R78, -R82 ;  /* 0x0000004e0b517223 */ /* 0x000fe20000010852 */
[----:B------:R-:W-:Y:S01]  /*3d80*/  PRMT R85, R89, 0x5410, R85 ;  /* 0x0000541059557816 */ /* 0x000fe20000000055 */
[----:B------:R-:W-:Y:S01]  /*3d90*/  FMUL.FTZ R10, R10, R13 ;  /* 0x0000000d0a0a7220 */ /* 0x000fe20000410000 */
[----:B------:R-:W-:Y:S01]  /*3da0*/  LOP3.LUT R79, R79, 0xffff0000, RZ, 0xc0, !PT ;  /* 0xffff00004f4f7812 */ /* 0x000fe200078ec0ff */
[----:B------:R-:W-:Y:S01]  /*3db0*/  FFMA.FTZ R87, R11, R80, R90 ;  /* 0x000000500b577223 */ /* 0x000fe2000001005a */
[----:B------:R-:W-:Y:S01]  /*3dc0*/  FMUL.FTZ R11, R24, R83 ;  /* 0x00000053180b7220 */ /* 0x000fe20000410000 */
[C---:B------:R-:W-:Y:S01]  /*3dd0*/  FFMA.FTZ R25, R8.reuse, R13, -R25 ;  /* 0x0000000d08197223 */ /* 0x040fe20000010819 */
[----:B------:R-:W-:Y:S01]  /*3de0*/  FFMA.FTZ R10, R8, R15, R10 ;  /* 0x0000000f080a7223 */ /* 0x000fe2000001000a */
[----:B------:R-:W-:-:S02]  /*3df0*/  IMAD.U32 R13, R85, 0x10000, RZ ;  /* 0x00010000550d7824 */ /* 0x000fc400078e00ff */
[----:B------:R-:W-:Y:S01]  /*3e00*/  FFMA.FTZ R8, R12, R79, -R11 ;  /* 0x0000004f0c087223 */ /* 0x000fe2000001080b */
[----:B------:R-:W-:Y:S01]  /*3e10*/  LOP3.LUT R26, R26, 0xffff0000, RZ, 0xc0, !PT ;  /* 0xffff00001a1a7812 */ /* 0x000fe200078ec0ff */
[----:B------:R-:W-:Y:S01]  /*3e20*/  IMAD.U32 R11, R9, 0x10000, RZ ;  /* 0x00010000090b7824 */ /* 0x000fe200078e00ff */
[----:B------:R-:W-:Y:S01]  /*3e30*/  LOP3.LUT R85, R85, 0xffff0000, RZ, 0xc0, !PT ;  /* 0xffff000055557812 */ /* 0x000fe200078ec0ff */
[----:B------:R-:W-:Y:S01]  /*3e40*/  FMUL.FTZ R27, R6, R13 ;  /* 0x0000000d061b7220 */ /* 0x000fe20000410000 */
[----:B------:R-:W-:Y:S01]  /*3e50*/  LOP3.LUT R9, R9, 0xffff0000, RZ, 0xc0, !PT ;  /* 0xffff000009097812 */ /* 0x000fe200078ec0ff */
[----:B------:R-:W-:Y:S01]  /*3e60*/  FMUL.FTZ R15, R24, R79 ;  /* 0x0000004f180f7220 */ /* 0x000fe20000410000 */
[----:B------:R-:W-:Y:S01]  /*3e70*/  LOP3.LUT R14, R14, 0xffff0000, RZ, 0xc0, !PT ;  /* 0xffff00000e0e7812 */ /* 0x000fe200078ec0ff */
[----:B------:R-:W-:Y:S01]  /*3e80*/  FMUL.FTZ R6, R6, R11 ;  /* 0x0000000b06067220 */ /* 0x000fe20000410000 */
[C---:B------:R-:W-:Y:S01]  /*3e90*/  FMUL.FTZ R79, R26.reuse, R85 ;  /* 0x000000551a4f7220 */ /* 0x040fe20000410000 */
[----:B------:R-:W-:Y:S01]  /*3ea0*/  FMUL.FTZ R26, R26, R9 ;  /* 0x000000091a1a7220 */ /* 0x000fe20000410000 */
[C---:B------:R-:W-:Y:S01]  /*3eb0*/  FFMA.FTZ R27, R4.reuse, R11, -R27 ;  /* 0x0000000b041b7223 */ /* 0x040fe2000001081b */
[----:B------:R-:W-:Y:S01]  /*3ec0*/  FFMA.FTZ R6, R4, R13, R6 ;  /* 0x0000000d04067223 */ /* 0x000fe20000010006 */
        /* <DEDUP_REMOVED lines=12> */
[----:B------:R-:W-:-:S02]  /*3f90*/  F2FP.BF16.F32.PACK_AB R13, R92, R5 ;  /* 0x000000055c0d723e */ /* 0x000fc400000010ff */
[----:B------:R-:W-:-:S07]  /*3fa0*/  F2FP.BF16.F32.PACK_AB R26, R85, R6 ;  /* 0x00000006551a723e */ /* 0x000fce00000010ff */
.L_x_4347:
[----:B------:R-:W-:Y:S05]  /*3fb0*/  BSYNC B1 ;  /* 0x0000000000017941 */ /* 0x000fea0003800000 */
.L_x_4346:
        /* <DEDUP_REMOVED lines=10> */
.L_x_4329:
[----:B------:R-:W-:-:S13]  /*4060*/  ISETP.NE.AND P0, PT, R187, 0x3, PT ;  /* 0x00000003bb00780c */ /* 0x000fda0003f05270 */
[----:B------:R-:W-:Y:S05]  /*4070*/  @!P0 BRA `(.L_x_4348) ;  /* 0x0000000000048947 */ /* 0x000fea0003800000 */
[----:B------:R-:W-:Y:S01]  /*4080*/  BPT.TRAP 0x1 ;  /* 0x000000040000795c */ /* 0x000fe20000300000 */
.L_x_4348:
[----:B------:R-:W-:Y:S01]  /*4090*/  IMAD R73, R19, 0x8, R2 ;  /* 0x0000000813497824 */ /* 0x000fe200078e0202 */
[----:B------:R-:W-:Y:S01]  /*40a0*/  SHF.L.U32 R74, R186, 0x1f, RZ ;  /* 0x0000001fba4a7819 */ /* 0x000fe200000006ff */
[----:B------:R-:W-:Y:S01]  /*40b0*/  IMAD R4, R40, -0x40, R42 ;  /* 0xffffffc028047824 */ /* 0x000fe200078e022a */
[----:B------:R-:W-:Y:S02]  /*40c0*/  BSSY B1, `(.L_x_4349) ;  /* 0x0000004000017945 */ /* 0x000fe40003800000 */
[----:B------:R-:W0:Y:S02]  /*40d0*/  SYNCS.PHASECHK.TRANS64.TRYWAIT P1, [R73+URZ+0x38890], R74 ;  /* 0x0388904a490075a7 */ /* 0x000e24000802017f */
[----:B------:R-:W-:Y:S01]  /*40e0*/  VIMNMX R5, R4, 0x40, PT ;  /* 0x0000004004057848 */ /* 0x000fe20003fe0100 */
[----:B0-----:R-:W-:Y:S06]  /*40f0*/  @!P1 BRA `(.L_x_4350) ;  /* 0x000001ac00589947 */ /* 0x001fec0003800000 */
.L_x_4632:
[----:B------:R-:W-:Y:S05]  /*4100*/  BSYNC B1 ;  /* 0x0000000000017941 */ /* 0x000fea0003800000 */
.L_x_4349:
        /* <DEDUP_REMOVED lines=13> */
.L_x_4336:
[----:B------:R-:W-:Y:S05]  /*41e0*/  BSYNC B0 ;  /* 0x0000000000007941 */ /* 0x000fea0003800000 */
.L_x_4328:
        /* <DEDUP_REMOVED lines=17> */
.L_x_4352:
[----:B------:R-:W-:Y:S05]  /*4300*/  BSYNC B0 ;  /* 0x0000000000007941 */ /* 0x000fea0003800000 */
.L_x_4351:
[----:B------:R-:W2:Y:S01]  /*4310*/  SYNCS.PHASECHK.TRANS64.TRYWAIT P0, [R73+URZ+0x388b0], R74 ;  /* 0x0388b04a490075a7 */ /* 0x000ea2000800017f */
[----:B------:R-:W-:Y:S04]  /*4320*/  BSSY B0, `(.L_x_4353) ;  /* 0x0000002000007945 */ /* 0x000fe80003800000 */
[----:B--2---:R-:W-:Y:S05]  /*4330*/  @!P0 BRA `(.L_x_4354) ;  /* 0x000001a800dc8947 */ /* 0x004fea0003800000 */
.L_x_4633:
[----:B------:R-:W-:Y:S05]  /*4340*/  BSYNC B0 ;  /* 0x0000000000007941 */ /* 0x000fea0003800000 */
.L_x_4353:
        /* <DEDUP_REMOVED lines=82> */
.L_x_4356:
[----:B------:R-:W-:Y:S05]  /*4870*/  BSYNC B0 ;  /* 0x0000000000007941 */ /* 0x000fea0003800000 */
.L_x_4355:
        /* <DEDUP_REMOVED lines=17> */
.L_x_4323:
[----:B0-----:R-:W2:Y:S01]  /*4990*/  LDL R4, [R1+0x80] ;  /* 0x0000800001047983 */ /* 0x001ea20000100800 */
[----:B------:R-:W-:Y:S01]  /*49a0*/  BSSY B0, `(.L_x_4358) ;  /* 0x0000006000007945 */ /* 0x000fe20003800000 */
[----:B------:R-:W-:Y:S02]  /*49b0*/  ISETP.NE.AND P2, PT, R212, RZ, PT ;  /* 0x000000ffd400720c */ /* 0x000fe40003f45270 */
[----:B--2---:R-:W-:Y:S01]  /*49c0*/  ISETP.NE.AND P1, PT, R4, 0x1, PT ;  /* 0x000000010400780c */ /* 0x004fe20003f25270 */
[----:B------:R-:W-:-:S12]  /*49d0*/  @P0 BRA `(.L_x_4359) ;  /* 0x0000000000080947 */ /* 0x000fd80003800000 */
[----:B------:R-:W0:Y:S02]  /*49e0*/  FENCE.VIEW.ASYNC.G ;  /* 0x00000000000073c6 */ /* 0x000e240000000100 */
[----:B0-----:R-:W-:Y:S06]  /*49f0*/  BAR.ARV 0xc, 0x180 ;  /* 0x0306000000007b1d */ /* 0x001fec0000002000 */
.L_x_4359:
[----:B------:R-:W-:Y:S05]  /*4a00*/  BSYNC B0 ;  /* 0x0000000000007941 */ /* 0x000fea0003800000 */
.L_x_4358:
        /* <DEDUP_REMOVED lines=19> */
[----:B------:R0:W2:Y:S02]  /*4b40*/  F2I.FTZ.U32.TRUNC.NTZ R5, R4 ;  /* 0x0000000400057305 */ /* 0x0000a4000021f000 */
[----:B0-----:R-:W-:Y:S02]  /*4b50*/  IMAD.MOV.U32 R4, RZ, RZ, RZ ;  /* 0x000000ffff047224 */ /* 0x001fe400078e00ff */
        /* <DEDUP_REMOVED lines=13> */
.L_x_4363:
[----:B------:R-:W-:Y:S05]  /*4c30*/  BSYNC B0 ;  /* 0x0000000000007941 */ /* 0x000fea0003800000 */
.L_x_4362:
        /* <DEDUP_REMOVED lines=45> */
[----:B-1----:R-:W-:Y:S02]  /*4f10*/  CS2R R72, SRZ ;  /* 0x0000000000487805 */ /* 0x002fe4000001ff00 */
        /* <DEDUP_REMOVED lines=26> */
[----:B------:R-:W-:Y:S01]  /*50c0*/  IMAD.MOV.U32 R7, RZ, RZ, 0x40000040 ;  /* 0x40000040ff077424 */ /* 0x000fe200078e00ff */
[----:B------:R-:W-:Y:S01]  /*50d0*/  BSSY B0, `(.L_x_4365) ;  /* 0x0000100000007945 */ /* 0x000fe20003800000 */
[----:B------:R-:W-:Y:S01]  /*50e0*/  IMAD.MOV.U32 R9, RZ, RZ, 0x40000040 ;  /* 0x40000040ff097424 */ /* 0x000fe200078e00ff */
[----:B------:R-:W-:Y:S01]  /*50f0*/  BAR.SYNC.DEFER_BLOCKING 0xe, 0x100 ;  /* 0x0384000000007b1d */ /* 0x000fe20000010000 */
[----:B------:R-:W-:Y:S01]  /*5100*/  IMAD.MOV.U32 R11, RZ, RZ, 0x40000040 ;  /* 0x40000040ff0b7424 */ /* 0x000fe200078e00ff */
[----:B------:R-:W-:Y:S01]  /*5110*/  R2UR UR5, R7 ;  /* 0x00000000070572ca */ /* 0x000fe200000e0000 */
[----:B------:R-:W-:Y:S01]  /*5120*/  IMAD.MOV.U32 R13, RZ, RZ, 0x40000040 ;  /* 0x40000040ff0d7424 */ /* 0x000fe200078e00ff */
[----:B------:R-:W-:Y:S01]  /*5130*/  R2UR UR7, R9 ;  /* 0x00000000090772ca */ /* 0x000fe200000e0000 */
[----:B------:R-:W-:Y:S02]  /*5140*/  IMAD.MOV.U32 R9, RZ, RZ, 0x40000040 ;  /* 0x40000040ff097424 */ /* 0x000fe400078e00ff */
[----:B------:R-:W-:Y:S01]  /*5150*/  VIADD R4, R4, 0xfffffffe ;  /* 0xfffffffe04047836 */ /* 0x000fe20000000000 */
[----:B------:R-:W0:Y:S02]  /*5160*/  S2R R14, SR_TID.X ;  /* 0x00000000000e7919 */ /* 0x000e240000002100 */
[----:B------:R-:W-:Y:S01]  /*5170*/  R2UR UR15, R9 ;  /* 0x00000000090f72ca */ /* 0x000fe200000e0000 */
[----:B------:R-:W-:Y:S01]  /*5180*/  IMAD.MOV.U32 R9, RZ, RZ, 0x40000040 ;  /* 0x40000040ff097424 */ /* 0x000fe200078e00ff */
[----:B------:R-:W-:-:S04]  /*5190*/  ISETP.GE.AND P0, PT, R4, R0, PT ;  /* 0x000000000400720c */ /* 0x000fc80003f06270 */
[----:B------:R-:W-:Y:S01]  /*51a0*/  R2UR UR13, R9 ;  /* 0x00000000090d72ca */ /* 0x000fe200000e0000 */
[----:B------:R-:W-:Y:S01]  /*51b0*/  WARPGROUP.ARRIVE ;  /* 0x00000000000079c5 */ /* 0x000fe20000000000 */
[----:B0-----:R-:W-:-:S04]  /*51c0*/  LOP3.LUT R14, R14, 0x7f, RZ, 0xc0, !PT ;  /* 0x0000007f0e0e7812 */ /* 0x001fc800078ec0ff */
[----:B------:R-:W-:Y:S01]  /*51d0*/  ISETP.NE.AND P2, PT, R14, RZ, PT ;  /* 0x000000ff0e00720c */ /* 0x000fe20003f45270 */
[----:B--2---:R-:W0:Y:S02]  /*51e0*/  SHFL.IDX PT, R3, R6, RZ, 0x1f ;  /* 0x00001fff06037589 */ /* 0x004e2400000e0000 */
[----:B0-----:R-:W-:-:S04]  /*51f0*/  LEA.HI R5, R3, R3, RZ, 0x1 ;  /* 0x0000000303057211 */ /* 0x001fc800078f08ff */
[----:B------:R-:W-:Y:S01]  /*5200*/  LOP3.LUT R6, R5, 0x1fffe, RZ, 0xc0, !PT ;  /* 0x0001fffe05067812 */ /* 0x000fe200078ec0ff */
[----:B------:R-:W-:-:S04]  /*5210*/  VIADD R5, R2, 0x36400 ;  /* 0x0003640002057836 */ /* 0x000fc80000000000 */
[----:B------:R-:W-:Y:S01]  /*5220*/  IMAD.IADD R3, R3, 0x1, -R6 ;  /* 0x0000000103037824 */ /* 0x000fe200078e0a06 */
[----:B------:R-:W-:-:S03]  /*5230*/  SHF.R.U32.HI R5, RZ, 0x4, R5 ;  /* 0x00000004ff057819 */ /* 0x000fc60000011605 */
[----:B------:R-:W-:Y:S01]  /*5240*/  IMAD R3, R3, 0x8000, R2 ;  /* 0x0000800003037824 */ /* 0x000fe200078e0202 */
[----:B------:R-:W-:-:S03]  /*5250*/  LOP3.LUT R5, R5, 0x3fff, RZ, 0xc0, !PT ;  /* 0x00003fff05057812 */ /* 0x000fc600078ec0ff */
[----:B------:R-:W-:Y:S01]  /*5260*/  VIADD R3, R3, 0x400 ;  /* 0x0000040003037836 */ /* 0x000fe20000000000 */
[----:B------:R-:W-:Y:S01]  /*5270*/  LOP3.LUT R6, R5, 0x10000, RZ, 0xfc, !PT ;  /* 0x0001000005067812 */ /* 0x000fe200078efcff */
[----:B------:R-:W-:-:S03]  /*5280*/  @!P2 IMAD R5, R18, 0x8, R2 ;  /* 0x000000081205a824 */ /* 0x000fc600078e0202 */
[----:B------:R-:W-:Y:S01]  /*5290*/  SHF.R.U32.HI R3, RZ, 0x4, R3 ;  /* 0x00000004ff037819 */ /* 0x000fe20000011603 */
[C---:B------:R-:W-:Y:S01]  /*52a0*/  VIADD R12, R6.reuse, 0x2 ;  /* 0x00000002060c7836 */ /* 0x040fe20000000000 */
[----:B------:R-:W-:Y:S01]  /*52b0*/  R2UR UR4, R6 ;  /* 0x00000000060472ca */ /* 0x000fe200000e0000 */
[----:B------:R-:W-:Y:S01]  /*52c0*/  @!P2 VIADD R5, R5, 0x38860 ;  /* 0x000388600505a836 */ /* 0x000fe20000000000 */
[----:B------:R-:W-:-:S04]  /*52d0*/  LOP3.LUT R3, R3, 0x3fff, RZ, 0xc0, !PT ;  /* 0x00003fff03037812 */ /* 0x000fc800078ec0ff */
[----:B------:R-:W-:Y:S02]  /*52e0*/  LOP3.LUT R3, R3, 0x2000000, RZ, 0xfc, !PT ;  /* 0x0200000003037812 */ /* 0x000fe400078efcff */
[----:B------:R-:W-:-:S03]  /*52f0*/  @!P2 PRMT R5, RZ, 0x654, R5 ;  /* 0x00000654ff05a816 */ /* 0x000fc60000000005 */
[----:B------:R-:W-:-:S04]  /*5300*/  IMAD R8, R18, 0x1000, R3 ;  /* 0x0000100012087824 */ /* 0x000fc800078e0203 */
[C---:B------:R-:W-:Y:S01]  /*5310*/  VIADD R10, R8.reuse, 0x80 ;  /* 0x00000080080a7836 */ /* 0x040fe20000000000 */
[----:B------:R-:W-:-:S13]  /*5320*/  R2UR UR6, R8 ;  /* 0x00000000080672ca */ /* 0x000fda00000e0000 */
[----:B------:R-:W-:Y:S01]  /*5330*/  HGMMA.64x256x16.F32.BF16 R24, gdesc[UR4].tnspB, RZ, !UPT, gsb0 ;  /* 0x43e00000041879f0 */ /* 0x000fe2000c0018ff */
[----:B------:R-:W-:Y:S01]  /*5340*/  R2UR UR6, R10 ;  /* 0x000000000a0672ca */ /* 0x000fe200000e0000 */
[----:B------:R-:W-:Y:S01]  /*5350*/  VIADD R10, R8, 0x100 ;  /* 0x00000100080a7836 */ /* 0x000fe20000000000 */
[----:B------:R-:W-:Y:S01]  /*5360*/  R2UR UR7, R11 ;  /* 0x000000000b0772ca */ /* 0x000fe200000e0000 */
[----:B------:R-:W-:Y:S01]  /*5370*/  IMAD.MOV.U32 R11, RZ, RZ, 0x40000040 ;  /* 0x40000040ff0b7424 */ /* 0x000fe200078e00ff */
[----:B------:R-:W-:Y:S01]  /*5380*/  R2UR UR4, R12 ;  /* 0x000000000c0472ca */ /* 0x000fe200000e0000 */
[----:B------:R-:W-:Y:S01]  /*5390*/  VIADD R8, R8, 0x180 ;  /* 0x0000018008087836 */ /* 0x000fe20000000000 */
[----:B------:R-:W-:Y:S02]  /*53a0*/  R2UR UR5, R13 ;  /* 0x000000000d0572ca */ /* 0x000fe400000e0000 */
[----:B------:R-:W-:Y:S01]  /*53b0*/  R2UR UR10, R10 ;  /* 0x000000000a0a72ca */ /* 0x000fe200000e0000 */
[----:B------:R-:W-:Y:S01]  /*53c0*/  VIADD R10, R6, 0x4 ;  /* 0x00000004060a7836 */ /* 0x000fe20000000000 */
[----:B------:R-:W-:Y:S01]  /*53d0*/  R2UR UR11, R11 ;  /* 0x000000000b0b72ca */ /* 0x000fe200000e0000 */
[----:B------:R-:W-:Y:S01]  /*53e0*/  IMAD.MOV.U32 R11, RZ, RZ, 0x40000040 ;  /* 0x40000040ff0b7424 */ /* 0x000fe200078e00ff */
[----:B------:R-:W-:Y:S01]  /*53f0*/  R2UR UR14, R8 ;  /* 0x00000000080e72ca */ /* 0x000fe200000e0000 */
[----:B------:R-:W-:Y:S01]  /*5400*/  VIADD R8, R6, 0x6 ;  /* 0x0000000606087836 */ /* 0x000fe20000000000 */
[----:B------:R-:W-:-:S02]  /*5410*/  R2UR UR8, R10 ;  /* 0x000000000a0872ca */ /* 0x000fc400000e0000 */
[----:B------:R-:W-:Y:S02]  /*5420*/  R2UR UR9, R11 ;  /* 0x000000000b0972ca */ /* 0x000fe400000e0000 */
[----:B------:R-:W-:Y:S01]  /*5430*/  R2UR UR12, R8 ;  /* 0x00000000080c72ca */ /* 0x000fe200000e0000 */
        /* <DEDUP_REMOVED lines=15> */
[----:B------:R-:W-:-:S07]  /*5530*/  IMAD.MOV.U32 R20, RZ, RZ, R4 ;  /* 0x000000ffff147224 */ /* 0x000fce00078e0004 */
.L_x_4367:
[----:B------:R-:W-:Y:S01]  /*5540*/  BAR.SYNC.DEFER_BLOCKING 0xe, 0x100 ;  /* 0x0384000000007b1d */ /* 0x000fe20000010000 */
[----:B-1----:R-:W-:Y:S01]  /*5550*/  IMAD R4, R18, 0x40, R191 ;  /* 0x0000004012047824 */ /* 0x002fe200078e02bf */
[----:B------:R-:W-:Y:S01]  /*5560*/  R2UR UR4, R6 ;  /* 0x00000000060472ca */ /* 0x000fe200000e0000 */
[----:B------:R-:W-:Y:S01]  /*5570*/  VIADD R18, R18, 0x1 ;  /* 0x0000000112127836 */ /* 0x000fe20000000000 */
[----:B------:R-:W-:Y:S01]  /*5580*/  R2UR UR5, R7 ;  /* 0x00000000070572ca */ /* 0x000fe200000e0000 */
[----:B------:R-:W-:Y:S02]  /*5590*/  IMAD R4, R4, 0x4, R2 ;  /* 0x0000000404047824 */ /* 0x000fe400078e0202 */
[----:B------:R-:W-:Y:S01]  /*55a0*/  IMAD.MOV.U32 R15, RZ, RZ, 0x40000040 ;  /* 0x40000040ff0f7424 */ /* 0x000fe200078e00ff */
[----:B------:R-:W-:-:S04]  /*55b0*/  ISETP.NE.AND P0, PT, R18, 0x2, PT ;  /* 0x000000021200780c */ /* 0x000fc80003f05270 */
[----:B------:R-:W-:Y:S01]  /*55c0*/  SEL R18, R18, RZ, P0 ;  /* 0x000000ff12127207 */ /* 0x000fe20000000000 */
[----:B0-----:R-:W0:Y:S04]  /*55d0*/  LDS R5, [R4+0x38400] ;  /* 0x0384000004057984 */ /* 0x001e280000000800 */
        /* <DEDUP_REMOVED lines=129> */
[----:B------:R-:W-:-:S02]  /*5df0*/  IMAD R4, R18, 0x1000, R3 ;  /* 0x0000100012047824 */ /* 0x000fc400078e0203 */
[----:B------:R-:W-:Y:S02]  /*5e00*/  IMAD.MOV.U32 R5, RZ, RZ, 0x40000040 ;  /* 0x40000040ff057424 */ /* 0x000fe400078e00ff */
[C---:B------:R-:W-:Y:S01]  /*5e10*/  VIADD R14, R4.reuse, 0x80 ;  /* 0x00000080040e7836 */ /* 0x040fe20000000000 */
[----:B------:R-:W-:Y:S01]  /*5e20*/  R2UR UR6, R4 ;  /* 0x00000000040672ca */ /* 0x000fe200000e0000 */
[----:B------:R-:W-:Y:S01]  /*5e30*/  WARPGROUP.ARRIVE ;  /* 0x00000000000079c5 */ /* 0x000fe20000000000 */
[----:B------:R-:W-:Y:S01]  /*5e40*/  R2UR UR7, R5 ;  /* 0x00000000050772ca */ /* 0x000fe200000e0000 */
[----:B------:R-:W-:-:S12]  /*5e50*/  IMAD.MOV.U32 R5, RZ, RZ, 0x40000040 ;  /* 0x40000040ff057424 */ /* 0x000fd800078e00ff */
[----:B------:R-:W-:Y:S01]  /*5e60*/  HGMMA.64x256x16.F32.BF16 R24, gdesc[UR4].tnspB, R24, gsb0 ;  /* 0x43e00000041879f0 */ /* 0x000fe20008001818 */
[----:B------:R-:W-:Y:S01]  /*5e70*/  R2UR UR6, R14 ;  /* 0x000000000e0672ca */ /* 0x000fe200000e0000 */
[----:B------:R-:W-:Y:S01]  /*5e80*/  VIADD R14, R4, 0x100 ;  /* 0x00000100040e7836 */ /* 0x000fe20000000000 */
[----:B------:R-:W-:Y:S01]  /*5e90*/  R2UR UR7, R15 ;  /* 0x000000000f0772ca */ /* 0x000fe200000e0000 */
[----:B------:R-:W-:Y:S01]  /*5ea0*/  IMAD.MOV.U32 R15, RZ, RZ, 0x40000040 ;  /* 0x40000040ff0f7424 */ /* 0x000fe200078e00ff */
[----:B------:R-:W-:Y:S01]  /*5eb0*/  R2UR UR4, R12 ;  /* 0x000000000c0472ca */ /* 0x000fe200000e0000 */
[----:B------:R-:W-:Y:S01]  /*5ec0*/  VIADD R4, R4, 0x180 ;  /* 0x0000018004047836 */ /* 0x000fe20000000000 */
[----:B------:R-:W-:Y:S01]  /*5ed0*/  R2UR UR5, R13 ;  /* 0x000000000d0572ca */ /* 0x000fe200000e0000 */
[----:B------:R-:W-:Y:S02]  /*5ee0*/  WARPGROUP.DEPBAR.LE gsb0, 0x0 ;  /* 0x00008000000079c5 */ /* 0x000fe40000010000 */
[----:B------:R-:W-:-:S15]  /*5ef0*/  WARPGROUP.ARRIVE ;  /* 0x00000000000079c5 */ /* 0x000fde0000000000 */
[----:B------:R-:W-:-:S03]  /*5f00*/  NOP ;  /* 0x0000000000007918 */ /* 0x000fc60000000000 */
        /* <DEDUP_REMOVED lines=10> */
[----:B------:R-:W-:Y:S01]  /*5fb0*/  IMAD.MOV.U32 R4, RZ, RZ, R20 ;  /* 0x000000ffff047224 */ /* 0x000fe200078e0014 */
[----:B------:R-:W-:Y:S01]  /*5fc0*/  R2UR UR7, R5 ;  /* 0x00000000050772ca */ /* 0x000fe200000e0000 */
[----:B------:R-:W-:Y:S01]  /*5fd0*/  VIADD R20, R20, 0xffffffff ;  /* 0xffffffff14147836 */ /* 0x000fe20000000000 */
[----:B------:R-:W-:Y:S02]  /*5fe0*/  R2UR UR4, R8 ;  /* 0x00000000080472ca */ /* 0x000fe400000e0000 */
[----:B------:R-:W-:Y:S02]  /*5ff0*/  R2UR UR5, R9 ;  /* 0x00000000090572ca */ /* 0x000fe400000e0000 */
[----:B------:R-:W-:Y:S02]  /*6000*/  ISETP.GT.AND P1, PT, R4, R0, PT ;  /* 0x000000000400720c */ /* 0x000fe40003f24270 */
[----:B------:R-:W-:-:S04]  /*6010*/  SEL R4, RZ, 0x1, P0 ;  /* 0x00000001ff047807 */ /* 0x000fc80000000000 */
[----:B------:R-:W-:Y:S01]  /*6020*/  LOP3.LUT R23, R23, R4, RZ, 0x3c, !PT ;  /* 0x0000000417177212 */ /* 0x000fe200078e3cff */
[----:B------:R-:W-:-:S04]  /*6030*/  @!P2 IMAD R4, R18, 0x8, R2 ;  /* 0x000000081204a824 */ /* 0x000fc800078e0202 */
[----:B------:R-:W-:-:S05]  /*6040*/  @!P2 VIADD R4, R4, 0x38860 ;  /* 0x000388600404a836 */ /* 0x000fca0000000000 */
[----:B------:R-:W-:Y:S01]  /*6050*/  @!P2 PRMT R4, RZ, 0x654, R4 ;  /* 0x00000654ff04a816 */ /* 0x000fe20000000004 */
[----:B------:R-:W-:Y:S02]  /*6060*/  WARPGROUP.DEPBAR.LE gsb0, 0x0 ;  /* 0x00008000000079c5 */ /* 0x000fe40000010000 */
[----:B------:R-:W-:-:S06]  /*6070*/  WARPGROUP.ARRIVE ;  /* 0x00000000000079c5 */ /* 0x000fcc0000000000 */
[----:B------:R-:W-:Y:S03]  /*6080*/  HGMMA.64x256x16.F32.BF16 R24, gdesc[UR4].tnspB, R24, gsb0 ;  /* 0x43e00000041879f0 */ /* 0x000fe60008001818 */
[----:B------:R-:W-:Y:S02]  /*6090*/  WARPGROUP.DEPBAR.LE gsb0, 0x0 ;  /* 0x00008000000079c5 */ /* 0x000fe40000010000 */
[----:B------:R-:W-:Y:S06]  /*60a0*/  BAR.ARV 0xf, 0x100 ;  /* 0x03c4000000007b1d */ /* 0x000fec0000002000 */
[----:B------:R1:W-:Y:S01]  /*60b0*/  @!P2 SYNCS.ARRIVE.TRANS64.RED.A1T0 RZ, [R4+URZ], RZ ;  /* 0x000000ff04ffa9a7 */ /* 0x0003e2000810043f */
[----:B------:R-:W-:Y:S05]  /*60c0*/  @P1 BRA `(.L_x_4367) ;  /* 0xfffffff4001c1947 */ /* 0x000fea000383ffff */
.L_x_4366:
[----:B------:R-:W-:Y:S05]  /*60d0*/  BSYNC B0 ;  /* 0x0000000000007941 */ /* 0x000fea0003800000 */
.L_x_4365:
        /* <DEDUP_REMOVED lines=9> */
[----:B------:R-:W2:Y:S04]  /*6170*/  LDS R2, [R0+0x38400] ;  /* 0x0384000000027984 */ /* 0x000ea80000000800 */
[----:B------:R-:W3:Y:S01]  /*6180*/  LDS R0, [R0+0x38420] ;  /* 0x0384200000007984 */ /* 0x000ee20000000800 */
[-C--:B--2---:R-:W-:Y:S01]  /*6190*/  FMUL.FTZ R24, R24, R2.reuse ;  /* 0x0000000218187220 */ /* 0x084fe20000410000 */
        /* <DEDUP_REMOVED lines=131> */
.L_x_4361:
        /* <DEDUP_REMOVED lines=14> */
[----:B------:R0:W2:Y:S01]  /*6ab0*/  F2I.FTZ.U32.TRUNC.NTZ R5, R4 ;  /* 0x0000000400057305 */ /* 0x0000a2000021f000 */
[----:B------:R-:W-:Y:S01]  /*6ac0*/  ISETP.GE.AND P2, PT, R0, RZ, PT ;  /* 0x000000ff0000720c */ /* 0x000fe20003f46270 */
[----:B0-----:R-:W-:Y:S02]  /*6ad0*/  IMAD.MOV.U32 R4, RZ, RZ, RZ ;  /* 0x000000ffff047224 */ /* 0x001fe400078e00ff */
        /* <DEDUP_REMOVED lines=14> */
.L_x_4369:
[----:B------:R-:W-:Y:S05]  /*6bc0*/  BSYNC B0 ;  /* 0x0000000000007941 */ /* 0x000fea0003800000 */
.L_x_4368:
        /* <DEDUP_REMOVED lines=100> */
.L_x_4371:
[----:B------:R-:W-:Y:S05]  /*7210*/  BSYNC B6 ;  /* 0x0000000000067941 */ /* 0x000fea0003800000 */
.L_x_4370:
        /* <DEDUP_REMOVED lines=12> */
.L_x_4375:
[----:B-1----:R1:W2:Y:S02]  /*72e0*/  SYNCS.PHASECHK.TRANS64.TRYWAIT P0, [R2+URZ+0x38800], R3 ;  /* 0x03880003020075a7 */ /* 0x0022a4000800017f */
[----:B--2---:R-:W-:Y:S05]  /*72f0*/  @!P0 NANOSLEEP.SYNCS 0x989680 ;  /* 0x009896800000895d */ /* 0x004fea0003900000 */
[----:B------:R-:W2:Y:S02]  /*7300*/  @!P0 SYNCS.PHASECHK.TRANS64 P0, [R2+URZ+0x38800], R3 ;  /* 0x03880003020085a7 */ /* 0x000ea4000800007f */
[----:B--2---:R-:W-:Y:S05]  /*7310*/  @!P0 BRA `(.L_x_4375) ;  /* 0xfffffffc00f08947 */ /* 0x004fea000383ffff */
.L_x_4374:
[----:B------:R-:W-:Y:S05]  /*7320*/  BSYNC B0 ;  /* 0x0000000000007941 */ /* 0x000fea0003800000 */
.L_x_4373:
[----:B------:R-:W-:Y:S05]  /*7330*/  BRA `(.L_x_4376) ;  /* 0x0000002000b07947 */ /* 0x000fea0003800000 */
.L_x_4372:
        /* <DEDUP_REMOVED lines=37> */
.L_x_4378:
[----:B------:R-:W-:Y:S05]  /*7590*/  BSYNC B6 ;  /* 0x0000000000067941 */ /* 0x000fea0003800000 */
.L_x_4377:
        /* <DEDUP_REMOVED lines=8> */
[----:B------:R0:W2:Y:S04]  /*7620*/  SHFL.IDX PT, R20, R25, RZ, 0x1c1f ;  /* 0x001c1fff19147589 */ /* 0x0000a800000e0000 */
[----:B------:R-:W3:Y:S04]  /*7630*/  SHFL.IDX PT, R24, R24, RZ, 0x1c1f ;  /* 0x001c1fff18187589 */ /* 0x000ee800000e0000 */
[----:B------:R0:W4:Y:S02]  /*7640*/  SHFL.IDX PT, R21, R27, RZ, 0x1c1f ;  /* 0x001c1fff1b157589 */ /* 0x00012400000e0000 */
.L_x_4639:
        /* <DEDUP_REMOVED lines=37> */
.L_x_4383:
[----:B------:R-:W-:Y:S05]  /*78a0*/  BSYNC B1 ;  /* 0x0000000000017941 */ /* 0x000fea0003800000 */
.L_x_4382:
[----:B------:R-:W2:Y:S01]  /*78b0*/  SYNCS.PHASECHK.TRANS64.TRYWAIT P0, [R2+URZ+0x38800], R25 ;  /* 0x03880019020075a7 */ /* 0x000ea2000800017f */
[----:B0-----:R-:W-:Y:S01]  /*78c0*/  LOP3.LUT R12, R27, 0x18, R16, 0xf8, !PT ;  /* 0x000000181b0c7812 */ /* 0x001fe200078ef810 */
[----:B-----5:R-:W-:Y:S01]  /*78d0*/  IMAD.MOV.U32 R15, RZ, RZ, R6 ;  /* 0x000000ffff0f7224 */ /* 0x020fe200078e0006 */
[----:B------:R-:W-:Y:S01]  /*78e0*/  SHF.R.U32.HI R27, RZ, 0x3, R27 ;  /* 0x00000003ff1b7819 */ /* 0x000fe2000001161b */
[----:B-1----:R-:W-:Y:S01]  /*78f0*/  IMAD R3, R153, -0x40, R26 ;  /* 0xffffffc099037824 */ /* 0x002fe200078e021a */
[--C-:B------:R-:W-:Y:S01]  /*7900*/  SHF.R.U32.HI R26, RZ, 0x10, R7.reuse ;  /* 0x00000010ff1a7819 */ /* 0x100fe20000011607 */
[----:B------:R-:W-:Y:S01]  /*7910*/  IMAD.MOV.U32 R13, RZ, RZ, R7 ;  /* 0x000000ffff0d7224 */ /* 0x000fe200078e0007 */
[----:B------:R-:W-:Y:S01]  /*7920*/  LOP3.LUT R31, R12, R27, RZ, 0x3c, !PT ;  /* 0x0000001b0c1f7212 */ /* 0x000fe200078e3cff */
[----:B------:R-:W-:Y:S01]  /*7930*/  IMAD.MOV.U32 R14, RZ, RZ, R11 ;  /* 0x000000ffff0e7224 */ /* 0x000fe200078e000b */
[----:B------:R-:W-:Y:S01]  /*7940*/  SHF.R.U64 R12, R6, 0x10, R7 ;  /* 0x00000010060c7819 */ /* 0x000fe20000001207 */
[----:B------:R-:W-:Y:S01]  /*7950*/  IMAD.MOV.U32 R6, RZ, RZ, R4 ;  /* 0x000000ffff067224 */ /* 0x000fe200078e0004 */
[----:B------:R-:W-:Y:S01]  /*7960*/  SHF.R.U64 R29, R4, 0x10, R5 ;  /* 0x00000010041d7819 */ /* 0x000fe20000001205 */
[----:B------:R-:W-:Y:S01]  /*7970*/  IMAD R31, R194, 0x200, R31 ;  /* 0x00000200c21f7824 */ /* 0x000fe200078e021f */
[--C-:B------:R-:W-:Y:S01]  /*7980*/  SHF.R.U32.HI R4, RZ, 0x10, R5.reuse ;  /* 0x00000010ff047819 */ /* 0x100fe20000011605 */
[----:B------:R-:W-:Y:S01]  /*7990*/  IMAD.MOV.U32 R7, RZ, RZ, R5 ;  /* 0x000000ffff077224 */ /* 0x000fe200078e0005 */
[----:B------:R-:W-:Y:S01]  /*79a0*/  PRMT R15, R15, 0x5410, R12 ;  /* 0x000054100f0f7816 */ /* 0x000fe2000000000c */
[----:B------:R-:W-:Y:S01]  /*79b0*/  IMAD.MOV.U32 R5, RZ, RZ, R10 ;  /* 0x000000ffff057224 */ /* 0x000fe200078e000a */
[--C-:B---3--:R-:W-:Y:S01]  /*79c0*/  SHF.R.U64 R24, R10, 0x10, R11.reuse ;  /* 0x000000100a187819 */ /* 0x108fe2000000120b */
[----:B------:R-:W-:Y:S01]  /*79d0*/  IMAD R12, R31, 0x2, R2 ;  /* 0x000000021f0c7824 */ /* 0x000fe200078e0202 */
[----:B------:R-:W-:Y:S01]  /*79e0*/  VIMNMX R37, R3, 0x40, PT ;  /* 0x0000004003257848 */ /* 0x000fe20003fe0100 */
[----:B------:R-:W-:Y:S01]  /*79f0*/  BSSY B1, `(.L_x_4384) ;  /* 0x000000f000017945 */ /* 0x000fe20003800000 */
[----:B------:R-:W-:Y:S01]  /*7a00*/  SHF.R.U32.HI R27, RZ, 0x10, R11 ;  /* 0x00000010ff1b7819 */ /* 0x000fe2000001160b */
[--C-:B------:R-:W-:Y:S01]  /*7a10*/  IMAD.MOV.U32 R11, RZ, RZ, R9.reuse ;  /* 0x000000ffff0b7224 */ /* 0x100fe200078e0009 */
[--C-:B----4-:R-:W-:Y:S01]  /*7a20*/  SHF.R.U64 R21, R8, 0x10, R9.reuse ;  /* 0x0000001008157819 */ /* 0x110fe20000001209 */
[----:B------:R-:W-:Y:S01]  /*7a30*/  IMAD.MOV.U32 R10, RZ, RZ, R8 ;  /* 0x000000ffff0a7224 */ /* 0x000fe200078e0008 */
[----:B--2---:R-:W-:Y:S01]  /*7a40*/  SHF.R.U32.HI R20, RZ, 0x10, R9 ;  /* 0x00000010ff147819 */ /* 0x004fe20000011609 */
[C---:B------:R-:W-:Y:S01]  /*7a50*/  VIADD R3, R12.reuse, 0x20440 ;  /* 0x000204400c037836 */ /* 0x040fe20000000000 */
[----:B------:R-:W-:Y:S01]  /*7a60*/  PRMT R9, R7, 0x5410, R4 ;  /* 0x0000541007097816 */ /* 0x000fe20000000004 */
[----:B------:R-:W-:Y:S01]  /*7a70*/  VIADD R4, R12, 0x20400 ;  /* 0x000204000c047836 */ /* 0x000fe20000000000 */
[----:B------:R-:W-:-:S02]  /*7a80*/  LOP3.LUT P2, RZ, R189, 0x4, RZ, 0xc0, !PT ;  /* 0x00000004bdff7812 */ /* 0x000fc4000784c0ff */
[----:B------:R-:W-:Y:S02]  /*7a90*/  ISETP.GE.AND P1, PT, R22, R37, PT ;  /* 0x000000251600720c */ /* 0x000fe40003f26270 */
[----:B------:R-:W-:Y:S02]  /*7aa0*/  PRMT R13, R13, 0x5410, R26 ;  /* 0x000054100d0d7816 */ /* 0x000fe4000000001a */
[----:B------:R-:W-:Y:S02]  /*7ab0*/  PRMT R8, R6, 0x5410, R29 ;  /* 0x0000541006087816 */ /* 0x000fe4000000001d */
[----:B------:R-:W-:Y:S01]  /*7ac0*/  PRMT R35, R5, 0x5410, R24 ;  /* 0x0000541005237816 */ /* 0x000fe20000000018 */
[----:B------:R-:W-:Y:S06]  /*7ad0*/  @!P0 BRA `(.L_x_4385) ;  /* 0x00000174007c8947 */ /* 0x000fec0003800000 */
.L_x_4640:
[----:B------:R-:W-:Y:S05]  /*7ae0*/  BSYNC B1 ;  /* 0x0000000000017941 */ /* 0x000fea0003800000 */
.L_x_4384:
        /* <DEDUP_REMOVED lines=24> */
[----:B0-----:R-:W-:-:S02]  /*7c70*/  IMAD.U32 R25, R7, 0x10000, RZ ;  /* 0x0001000007197824 */ /* 0x001fc400078e00ff */
        /* <DEDUP_REMOVED lines=24> */
.L_x_4389:
[----:B------:R-:W-:Y:S05]  /*7e00*/  BSYNC B2 ;  /* 0x0000000000027941 */ /* 0x000fea0003800000 */
.L_x_4388:
[----:B------:R-:W-:Y:S05]  /*7e10*/  @P1 BRA `(.L_x_4387) ;  /* 0x0000000000981947 */ /* 0x000fea0003800000 */
[----:B-1----:R-:W1:Y:S01]  /*7e20*/  LDS.128 R4, [R3] ;  /* 0x0000000003047984 */ /* 0x002e620000000c00 */
        /* <DEDUP_REMOVED lines=37> */
.L_x_4387:
[----:B------:R-:W-:Y:S05]  /*8080*/  BSYNC B1 ;  /* 0x0000000000017941 */ /* 0x000fea0003800000 */
.L_x_4386:
[----:B-12---:R-:W-:-:S05]  /*8090*/  VIADD R4, R22, 0x20 ;  /* 0x0000002016047836 */ /* 0x006fca0000000000 */
[----:B------:R-:W-:-:S13]  /*80a0*/  ISETP.GE.AND P0, PT, R4, R37, PT ;  /* 0x000000250400720c */ /* 0x000fda0003f06270 */
[----:B------:R-:W-:Y:S05]  /*80b0*/  @P0 BRA `(.L_x_4390) ;  /* 0x00000014002c0947 */ /* 0x000fea0003800000 */
        /* <DEDUP_REMOVED lines=25> */
[C---:B------:R-:W-:Y:S01]  /*8250*/  LOP3.LUT R30, R14.reuse, 0xffff0000, RZ, 0xc0, !PT ;  /* 0xffff00000e1e7812 */ /* 0x040fe200078ec0ff */
[----:B------:R-:W-:Y:S01]  /*8260*/  IMAD.U32 R29, R14, 0x10000, RZ ;  /* 0x000100000e1d7824 */ /* 0x000fe200078e00ff */
[C---:B------:R-:W-:Y:S01]  /*8270*/  LOP3.LUT R28, R13.reuse, 0xffff0000, RZ, 0xc0, !PT ;  /* 0xffff00000d1c7812 */ /* 0x040fe200078ec0ff */
        /* <DEDUP_REMOVED lines=15> */
.L_x_4392:
[----:B------:R-:W-:Y:S05]  /*8370*/  BSYNC B1 ;  /* 0x0000000000017941 */ /* 0x000fea0003800000 */
.L_x_4391:
[----:B------:R-:W-:Y:S05]  /*8380*/  @P1 BRA `(.L_x_4390) ;  /* 0x0000001000781947 */ /* 0x000fea0003800000 */
[----:B-1----:R-:W1:Y:S01]  /*8390*/  LDS.128 R4, [R3+0x1000] ;  /* 0x0010000003047984 */ /* 0x002e620000000c00 */
[----:B------:R-:W-:Y:S01]  /*83a0*/  IMAD.U32 R20, R8, 0x10000, RZ ;  /* 0x0001000008147824 */ /* 0x000fe200078e00ff */
[C---:B------:R-:W-:Y:S01]  /*83b0*/  LOP3.LUT R27, R10.reuse, 0xffff0000, RZ, 0xc0, !PT ;  /* 0xffff00000a1b7812 */ /* 0x040fe200078ec0ff */
[----:B------:R-:W-:Y:S01]  /*83c0*/  IMAD.U32 R24, R10, 0x10000, RZ ;  /* 0x000100000a187824 */ /* 0x000fe200078e00ff */
[----:B0-----:R-:W-:Y:S02]  /*83d0*/  LOP3.LUT R25, R8, 0xffff0000, RZ, 0xc0, !PT ;  /* 0xffff000008197812 */ /* 0x001fe400078ec0ff */
        /* <DEDUP_REMOVED lines=34> */
.L_x_4380:
        /* <DEDUP_REMOVED lines=8> */
.L_x_4646:
        /* <DEDUP_REMOVED lines=23> */
.L_x_4395:
[----:B------:R-:W-:Y:S05]  /*87f0*/  BSYNC B1 ;  /* 0x0000000000017941 */ /* 0x000fea0003800000 */
.L_x_4394:
[----:B------:R-:W2:Y:S01]  /*8800*/  SYNCS.PHASECHK.TRANS64.TRYWAIT P1, [R2+URZ+0x38800], R27 ;  /* 0x0388001b020075a7 */ /* 0x000ea2000802017f */
[----:B------:R-:W-:Y:S01]  /*8810*/  IMAD R3, R153, -0x40, R20 ;  /* 0xffffffc099037824 */ /* 0x000fe200078e0214 */
[--C-:B-----5:R-:W-:Y:S01]  /*8820*/  SHF.R.U64 R29, R6, 0x10, R7.reuse ;  /* 0x00000010061d7819 */ /* 0x120fe20000001207 */
[--C-:B------:R-:W-:Y:S01]  /*8830*/  IMAD.MOV.U32 R21, RZ, RZ, R7.reuse ;  /* 0x000000ffff157224 */ /* 0x100fe200078e0007 */
[----:B------:R-:W-:Y:S01]  /*8840*/  SHF.R.U32.HI R28, RZ, 0x10, R7 ;  /* 0x00000010ff1c7819 */ /* 0x000fe20000011607 */
[----:B------:R-:W-:Y:S01]  /*8850*/  IMAD.MOV.U32 R20, RZ, RZ, R4 ;  /* 0x000000ffff147224 */ /* 0x000fe200078e0004 */
[----:B------:R-:W-:Y:S01]  /*8860*/  VIMNMX R7, R3, 0x40, PT ;  /* 0x0000004003077848 */ /* 0x000fe20003fe0100 */
[--C-:B------:R-:W-:Y:S01]  /*8870*/  IMAD.MOV.U32 R24, RZ, RZ, R5.reuse ;  /* 0x000000ffff187224 */ /* 0x100fe200078e0005 */
[--C-:B------:R-:W-:Y:S01]  /*8880*/  SHF.R.U64 R33, R4, 0x10, R5.reuse ;  /* 0x0000001004217819 */ /* 0x100fe20000001205 */
[----:B-1----:R-:W-:Y:S01]  /*8890*/  IMAD.MOV.U32 R12, RZ, RZ, R6 ;  /* 0x000000ffff0c7224 */ /* 0x002fe200078e0006 */
[----:B------:R-:W-:Y:S01]  /*88a0*/  SHF.R.U32.HI R31, RZ, 0x10, R5 ;  /* 0x00000010ff1f7819 */ /* 0x000fe20000011605 */
[----:B------:R-:W-:Y:S01]  /*88b0*/  IMAD.MOV.U32 R13, RZ, RZ, R8 ;  /* 0x000000ffff0d7224 */ /* 0x000fe200078e0008 */
[----:B0-----:R-:W-:Y:S01]  /*88c0*/  ISETP.GE.AND P0, PT, R16, R25, PT ;  /* 0x000000191000720c */ /* 0x001fe20003f06270 */
[--C-:B----4-:R-:W-:Y:S01]  /*88d0*/  IMAD.MOV.U32 R14, RZ, RZ, R9.reuse ;  /* 0x000000ffff0e7224 */ /* 0x110fe200078e0009 */
[--C-:B------:R-:W-:Y:S01]  /*88e0*/  SHF.R.U64 R8, R8, 0x10, R9.reuse ;  /* 0x0000001008087819 */ /* 0x100fe20000001209 */
[----:B------:R-:W-:Y:S01]  /*88f0*/  VIADD R26, R22, 0x20 ;  /* 0x00000020161a7836 */ /* 0x000fe20000000000 */
[----:B------:R-:W-:Y:S01]  /*8900*/  SHF.R.U32.HI R5, RZ, 0x10, R9 ;  /* 0x00000010ff057819 */ /* 0x000fe20000011609 */
[----:B------:R-:W-:Y:S01]  /*8910*/  IMAD.MOV.U32 R15, RZ, RZ, R10 ;  /* 0x000000ffff0f7224 */ /* 0x000fe200078e000a */
[--C-:B------:R-:W-:Y:S01]  /*8920*/  SHF.R.U64 R6, R10, 0x10, R11.reuse ;  /* 0x000000100a067819 */ /* 0x100fe2000000120b */
[--C-:B------:R-:W-:Y:S01]  /*8930*/  IMAD.MOV.U32 R3, RZ, RZ, R11.reuse ;  /* 0x000000ffff037224 */ /* 0x100fe200078e000b */
[----:B------:R-:W-:Y:S01]  /*8940*/  SHF.R.U32.HI R4, RZ, 0x10, R11 ;  /* 0x00000010ff047819 */ /* 0x000fe2000001160b */
[----:B------:R-:W-:Y:S01]  /*8950*/  BSSY B1, `(.L_x_4396) ;  /* 0x000000c000017945 */ /* 0x000fe20003800000 */
[----:B------:R-:W-:-:S02]  /*8960*/  ISETP.GE.OR P2, PT, R22, R7, P0 ;  /* 0x000000071600720c */ /* 0x000fc40000746670 */
[----:B------:R-:W-:Y:S02]  /*8970*/  PRMT R20, R20, 0x5410, R33 ;  /* 0x0000541014147816 */ /* 0x000fe40000000021 */
[----:B------:R-:W-:Y:S02]  /*8980*/  ISETP.GE.OR P0, PT, R26, R7, P0 ;  /* 0x000000071a00720c */ /* 0x000fe40000706670 */
[----:B------:R-:W-:Y:S02]  /*8990*/  PRMT R24, R24, 0x5410, R31 ;  /* 0x0000541018187816 */ /* 0x000fe4000000001f */
[----:B------:R-:W-:Y:S02]  /*89a0*/  PRMT R12, R12, 0x5410, R29 ;  /* 0x000054100c0c7816 */ /* 0x000fe4000000001d */
[----:B------:R-:W-:Y:S02]  /*89b0*/  PRMT R21, R21, 0x5410, R28 ;  /* 0x0000541015157816 */ /* 0x000fe4000000001c */
[----:B------:R-:W-:-:S02]  /*89c0*/  PRMT R13, R13, 0x5410, R8 ;  /* 0x000054100d0d7816 */ /* 0x000fc40000000008 */
[----:B------:R-:W-:Y:S02]  /*89d0*/  PRMT R14, R14, 0x5410, R5 ;  /* 0x000054100e0e7816 */ /* 0x000fe40000000005 */
[----:B------:R-:W-:Y:S02]  /*89e0*/  PRMT R15, R15, 0x5410, R6 ;  /* 0x000054100f0f7816 */ /* 0x000fe40000000006 */
[----:B------:R-:W-:Y:S01]  /*89f0*/  PRMT R3, R3, 0x5410, R4 ;  /* 0x0000541003037816 */ /* 0x000fe20000000004 */
[----:B--2---:R-:W-:Y:S06]  /*8a00*/  @!P1 BRA `(.L_x_4397) ;  /* 0x00000168003c9947 */ /* 0x004fec0003800000 */
.L_x_4647:
[----:B------:R-:W-:Y:S05]  /*8a10*/  BSYNC B1 ;  /* 0x0000000000017941 */ /* 0x000fea0003800000 */
.L_x_4396:
[----:B------:R-:W-:Y:S04]  /*8a20*/  BSSY B1, `(.L_x_4398) ;  /* 0x000005a000017945 */ /* 0x000fe80003800000 */
[----:B------:R-:W-:Y:S05]  /*8a30*/  @P2 BRA `(.L_x_4399) ;  /* 0x0000000400602947 */ /* 0x000fea0003800000 */
[----:B------:R-:W-:Y:S01]  /*8a40*/  IMAD.SHL.U32 R4, R189, 0x40, RZ ;  /* 0x00000040bd047824 */ /* 0x000fe200078e00ff */
[C---:B------:R-:W-:Y:S01]  /*8a50*/  LOP3.LUT R35, R13.reuse, 0xffff0000, RZ, 0xc0, !PT ;  /* 0xffff00000d237812 */ /* 0x040fe200078ec0ff */
        /* <DEDUP_REMOVED lines=14> */
[----:B------:R-:W0:Y:S01]  /*8b40*/  LDS.128 R4, [R44+0x20400] ;  /* 0x020400002c047984 */ /* 0x000e220000000c00 */
[C---:B-1----:R-:W-:Y:S01]  /*8b50*/  IMAD.U32 R31, R8.reuse, 0x10000, RZ ;  /* 0x00010000081f7824 */ /* 0x042fe200078e00ff */
[----:B------:R-:W-:Y:S01]  /*8b60*/  LOP3.LUT R8, R8, 0xffff0000, RZ, 0xc0, !PT ;  /* 0xffff000008087812 */ /* 0x000fe200078ec0ff */
[C---:B------:R-:W-:Y:S01]  /*8b70*/  IMAD.U32 R33, R10.reuse, 0x10000, RZ ;  /* 0x000100000a217824 */ /* 0x040fe200078e00ff */
[----:B------:R-:W-:Y:S01]  /*8b80*/  LOP3.LUT R10, R10, 0xffff0000, RZ, 0xc0, !PT ;  /* 0xffff00000a0a7812 */ /* 0x000fe200078ec0ff */
[----:B0-----:R-:W-:Y:S02]  /*8b90*/  IMAD.U32 R27, R4, 0x10000, RZ ;  /* 0x00010000041b7824 */ /* 0x001fe400078e00ff */
[C---:B------:R-:W-:Y:S01]  /*8ba0*/  FMUL.FTZ R40, R31.reuse, R38 ;  /* 0x000000261f287220 */ /* 0x040fe20000410000 */
[-C--:B------:R-:W-:Y:S01]  /*8bb0*/  FMUL.FTZ R42, R31, R36.reuse ;  /* 0x000000241f2a7220 */ /* 0x080fe20000410000 */
[----:B------:R-:W-:Y:S01]  /*8bc0*/  LOP3.LUT R31, R20, 0xffff0000, RZ, 0xc0, !PT ;  /* 0xffff0000141f7812 */ /* 0x000fe200078ec0ff */
[----:B------:R-:W-:Y:S01]  /*8bd0*/  FMUL.FTZ R37, R8, R35 ;  /* 0x0000002308257220 */ /* 0x000fe20000410000 */
[----:B------:R-:W-:Y:S01]  /*8be0*/  LOP3.LUT R4, R4, 0xffff0000, RZ, 0xc0, !PT ;  /* 0xffff000004047812 */ /* 0x000fe200078ec0ff */
[----:B------:R-:W-:Y:S01]  /*8bf0*/  FFMA.FTZ R39, R27, R36, -R40 ;  /* 0x000000241b277223 */ /* 0x000fe20000010828 */
[----:B------:R-:W-:-:S02]  /*8c00*/  IMAD.U32 R40, R15, 0x10000, RZ ;  /* 0x000100000f287824 */ /* 0x000fc400078e00ff */
[----:B------:R-:W-:Y:S01]  /*8c10*/  FFMA.FTZ R42, R27, R38, R42 ;  /* 0x000000261b2a7223 */ /* 0x000fe2000001002a */
[----:B------:R-:W-:Y:S02]  /*8c20*/  IMAD.U32 R36, R12, 0x10000, RZ ;  /* 0x000100000c247824 */ /* 0x000fe400078e00ff */
[-C--:B------:R-:W-:Y:S01]  /*8c30*/  FMUL.FTZ R27, R8, R31.reuse ;  /* 0x0000001f081b7220 */ /* 0x080fe20000410000 */
[----:B------:R-:W-:Y:S01]  /*8c40*/  FFMA.FTZ R38, R4, R31, -R37 ;  /* 0x0000001f04267223 */ /* 0x000fe20000010825 */
[----:B------:R-:W-:Y:S01]  /*8c50*/  FMUL.FTZ R8, R33, R40 ;  /* 0x0000002821087220 */ /* 0x000fe20000410000 */
[C---:B------:R-:W-:Y:S01]  /*8c60*/  IMAD.U32 R29, R6.reuse, 0x10000, RZ ;  /* 0x00010000061d7824 */ /* 0x040fe200078e00ff */
[----:B------:R-:W-:Y:S01]  /*8c70*/  LOP3.LUT R37, R15, 0xffff0000, RZ, 0xc0, !PT ;  /* 0xffff00000f257812 */ /* 0x000fe200078ec0ff */
[-C--:B------:R-:W-:Y:S01]  /*8c80*/  FMUL.FTZ R33, R33, R36.reuse ;  /* 0x0000002421217220 */ /* 0x080fe20000410000 */
[----:B------:R-:W-:Y:S01]  /*8c90*/  LOP3.LUT R6, R6, 0xffff0000, RZ, 0xc0, !PT ;  /* 0xffff000006067812 */ /* 0x000fe200078ec0ff */
[C---:B------:R-:W-:Y:S01]  /*8ca0*/  FFMA.FTZ R36, R29.reuse, R36, -R8 ;  /* 0x000000241d247223 */ /* 0x040fe20000010808 */
[----:B------:R-:W-:Y:S01]  /*8cb0*/  LOP3.LUT R31, R12, 0xffff0000, RZ, 0xc0, !PT ;  /* 0xffff00000c1f7812 */ /* 0x000fe200078ec0ff */
[----:B------:R-:W-:Y:S01]  /*8cc0*/  FFMA.FTZ R40, R29, R40, R33 ;  /* 0x000000281d287223 */ /* 0x000fe20000010021 */
[----:B------:R-:W-:-:S02]  /*8cd0*/  IMAD.U32 R32, R9, 0x10000, RZ ;  /* 0x0001000009207824 */ /* 0x000fc400078e00ff */
[----:B------:R-:W-:Y:S01]  /*8ce0*/  FMUL.FTZ R29, R10, R37 ;  /* 0x000000250a1d7220 */ /* 0x000fe20000410000 */
[----:B------:R-:W-:Y:S02]  /*8cf0*/  IMAD.U32 R33, R14, 0x10000, RZ ;  /* 0x000100000e217824 */ /* 0x000fe400078e00ff */
[----:B------:R-:W-:Y:S01]  /*8d00*/  FFMA.FTZ R35, R4, R35, R27 ;  /* 0x0000002304237223 */ /* 0x000fe2000001001b */
[----:B------:R-:W-:Y:S02]  /*8d10*/  IMAD.U32 R28, R5, 0x10000, RZ ;  /* 0x00010000051c7824 */ /* 0x000fe400078e00ff */
[-C--:B------:R-:W-:Y:S01]  /*8d20*/  FMUL.FTZ R45, R10, R31.reuse ;  /* 0x0000001f0a2d7220 */ /* 0x080fe20000410000 */
[----:B------:R-:W-:Y:S02]  /*8d30*/  IMAD.U32 R27, R24, 0x10000, RZ ;  /* 0x00010000181b7824 */ /* 0x000fe400078e00ff */
[----:B------:R-:W-:Y:S01]  /*8d40*/  FFMA.FTZ R43, R6, R31, -R29 ;  /* 0x0000001f062b7223 */ /* 0x000fe2000001081d */
[----:B------:R-:W-:Y:S01]  /*8d50*/  FMUL.FTZ R41, R32, R33 ;  /* 0x0000002120297220 */ /* 0x000fe20000410000 */
[----:B------:R-:W-:-:S02]  /*8d60*/  IMAD.U32 R34, R11, 0x10000, RZ ;  /* 0x000100000b227824 */ /* 0x000fc400078e00ff */
[----:B------:R-:W-:Y:S01]  /*8d70*/  FMUL.FTZ R32, R32, R27 ;  /* 0x0000001b20207220 */ /* 0x000fe20000410000 */
[----:B------:R-:W-:Y:S02]  /*8d80*/  IMAD.U32 R31, R3, 0x10000, RZ ;  /* 0x00010000031f7824 */ /* 0x000fe400078e00ff */
[----:B------:R-:W-:Y:S01]  /*8d90*/  FFMA.FTZ R45, R6, R37, R45 ;  /* 0x00000025062d7223 */ /* 0x000fe2000001002d */
[----:B------:R-:W-:Y:S02]  /*8da0*/  IMAD.U32 R29, R21, 0x10000, RZ ;  /* 0x00010000151d7824 */ /* 0x000fe400078e00ff */
[----:B------:R-:W-:Y:S01]  /*8db0*/  FFMA.FTZ R41, R28, R27, -R41 ;  /* 0x0000001b1c297223 */ /* 0x000fe20000010829 */
[----:B------:R-:W-:Y:S01]  /*8dc0*/  IMAD.U32 R30, R7, 0x10000, RZ ;  /* 0x00010000071e7824 */ /* 0x000fe200078e00ff */
[----:B------:R-:W-:Y:S01]  /*8dd0*/  LOP3.LUT R9, R9, 0xffff0000, RZ, 0xc0, !PT ;  /* 0xffff000009097812 */ /* 0x000fe200078ec0ff */
[C---:B------:R-:W-:Y:S01]  /*8de0*/  FMUL.FTZ R37, R34.reuse, R31 ;  /* 0x0000001f22257220 */ /* 0x040fe20000410000 */
[----:B------:R-:W-:Y:S01]  /*8df0*/  LOP3.LUT R11, R11, 0xffff0000, RZ, 0xc0, !PT ;  /* 0xffff00000b0b7812 */ /* 0x000fe200078ec0ff */
[----:B------:R-:W-:Y:S01]  /*8e00*/  FMUL.FTZ R27, R34, R29 ;  /* 0x0000001d221b7220 */ /* 0x000fe20000410000 */
[----:B------:R-:W-:Y:S01]  /*8e10*/  LOP3.LUT R8, R14, 0xffff0000, RZ, 0xc0, !PT ;  /* 0xffff00000e087812 */ /* 0x000fe200078ec0ff */
[----:B------:R-:W-:Y:S01]  /*8e20*/  FFMA.FTZ R32, R28, R33, R32 ;  /* 0x000000211c207223 */ /* 0x000fe20000010020 */
        /* <DEDUP_REMOVED lines=8> */
[----:B------:R-:W-:Y:S01]  /*8eb0*/  LOP3.LUT R7, R7, 0xffff0000, RZ, 0xc0, !PT ;  /* 0xffff000007077812 */ /* 0x000fe200078ec0ff */
[----:B------:R-:W-:Y:S01]  /*8ec0*/  FMUL.FTZ R9, R9, R4 ;  /* 0x0000000409097220 */ /* 0x000fe20000410000 */
[----:B------:R-:W-:Y:S01]  /*8ed0*/  FMUL.FTZ R11, R11, R6 ;  /* 0x000000060b0b7220 */ /* 0x000fe20000410000 */
[----:B------:R-:W-:Y:S01]  /*8ee0*/  FFMA.FTZ R28, R5, R4, -R28 ;  /* 0x00000004051c7223 */ /* 0x000fe2000001081c */
        /* <DEDUP_REMOVED lines=9> */
[----:B------:R1:W-:Y:S01]  /*8f80*/  STS.128 [R44+0x20400], R4 ;  /* 0x020400042c007388 */ /* 0x0003e20000000c00 */
[----:B------:R-:W-:Y:S02]  /*8f90*/  F2FP.BF16.F32.PACK_AB R9, R9, R32 ;  /* 0x000000200909723e */ /* 0x000fe400000010ff */
[----:B------:R-:W-:-:S05]  /*8fa0*/  F2FP.BF16.F32.PACK_AB R11, R34, R27 ;  /* 0x0000001b220b723e */ /* 0x000fca00000010ff */
[----:B------:R1:W-:Y:S02]  /*8fb0*/  STS.128 [R46+0x20400], R8 ;  /* 0x020400082e007388 */ /* 0x0003e40000000c00 */
.L_x_4399:
[----:B------:R-:W-:Y:S05]  /*8fc0*/  BSYNC B1 ;  /* 0x0000000000017941 */ /* 0x000fea0003800000 */
.L_x_4398:
        /* <DEDUP_REMOVED lines=15> */
[----:B------:R-:W-:-:S02]  /*90c0*/  SHF.R.U32.HI R7, RZ, 0x3, R7 ;  /* 0x00000003ff077819 */ /* 0x000fc40000011607 */
[----:B------:R-:W-:Y:S02]  /*90d0*/  LOP3.LUT R5, R5, 0xfffffe00, RZ, 0xc0, !PT ;  /* 0xfffffe0005057812 */ /* 0x000fe400078ec0ff */
[----:B------:R-:W-:-:S05]  /*90e0*/  LOP3.LUT R4, R4, R7, RZ, 0x3c, !PT ;  /* 0x0000000704047212 */ /* 0x000fca00078e3cff */
[----:B------:R-:W-:-:S04]  /*90f0*/  IMAD.IADD R9, R5, 0x1, R4 ;  /* 0x0000000105097824 */ /* 0x000fc800078e0204 */
        /* <DEDUP_REMOVED lines=9> */
[----:B------:R-:W-:Y:S01]  /*9190*/  FMUL.FTZ R39, R20, R8 ;  /* 0x0000000814277220 */ /* 0x000fe20000410000 */
[-C--:B------:R-:W-:Y:S01]  /*91a0*/  FMUL.FTZ R30, R41, R31.reuse ;  /* 0x0000001f291e7220 */ /* 0x080fe20000410000 */
[C---:B------:R-:W-:Y:S01]  /*91b0*/  IMAD.U32 R32, R10.reuse, 0x10000, RZ ;  /* 0x000100000a207824 */ /* 0x040fe200078e00ff */
[----:B------:R-:W-:Y:S01]  /*91c0*/  LOP3.LUT R10, R10, 0xffff0000, RZ, 0xc0, !PT ;  /* 0xffff00000a0a7812 */ /* 0x000fe200078ec0ff */
[C---:B------:R-:W-:Y:S01]  /*91d0*/  IMAD.U32 R33, R11.reuse, 0x10000, RZ ;  /* 0x000100000b217824 */ /* 0x040fe200078e00ff */
[----:B------:R-:W-:Y:S01]  /*91e0*/  LOP3.LUT R11, R11, 0xffff0000, RZ, 0xc0, !PT ;  /* 0xffff00000b0b7812 */ /* 0x000fe200078ec0ff */
[----:B--2---:R-:W1:Y:S02]  /*91f0*/  LDS.128 R4, [R40+0x20400] ;  /* 0x0204000028047984 */ /* 0x004e640000000c00 */
[C---:B-1----:R-:W-:Y:S01]  /*9200*/  IMAD.U32 R26, R4.reuse, 0x10000, RZ ;  /* 0x00010000041a7824 */ /* 0x042fe200078e00ff */
[----:B------:R-:W-:Y:S01]  /*9210*/  LOP3.LUT R4, R4, 0xffff0000, RZ, 0xc0, !PT ;  /* 0xffff000004047812 */ /* 0x000fe200078ec0ff */
[C---:B0-----:R-:W-:Y:S01]  /*9220*/  IMAD.U32 R27, R5.reuse, 0x10000, RZ ;  /* 0x00010000051b7824 */ /* 0x041fe200078e00ff */
[----:B------:R-:W-:Y:S01]  /*9230*/  LOP3.LUT R5, R5, 0xffff0000, RZ, 0xc0, !PT ;  /* 0xffff000005057812 */ /* 0x000fe200078ec0ff */
[-C--:B------:R-:W-:Y:S01]  /*9240*/  FFMA.FTZ R35, R34, R26.reuse, -R35 ;  /* 0x0000001a22237223 */ /* 0x080fe20000010823 */
[----:B------:R-:W-:Y:S01]  /*9250*/  FFMA.FTZ R13, R36, R26, R13 ;  /* 0x0000001a240d7223 */ /* 0x000fe2000001000d */
[----:B------:R-:W-:Y:S01]  /*9260*/  FMUL.FTZ R26, R43, R31 ;  /* 0x0000001f2b1a7220 */ /* 0x000fe20000410000 */
[----:B------:R-:W-:Y:S01]  /*9270*/  FFMA.FTZ R8, R20, R4, -R37 ;  /* 0x0000000414087223 */ /* 0x000fe20000010825 */
[----:B------:R-:W-:-:S02]  /*9280*/  IMAD.U32 R34, R15, 0x10000, RZ ;  /* 0x000100000f227824 */ /* 0x000fc400078e00ff */
[----:B------:R-:W-:Y:S01]  /*9290*/  FFMA.FTZ R20, R38, R4, R39 ;  /* 0x0000000426147223 */ /* 0x000fe20000010027 */
[C---:B------:R-:W-:Y:S02]  /*92a0*/  IMAD.U32 R4, R12.reuse, 0x10000, RZ ;  /* 0x000100000c047824 */ /* 0x040fe400078e00ff */
[-C--:B------:R-:W-:Y:S01]  /*92b0*/  FFMA.FTZ R26, R41, R27.reuse, -R26 ;  /* 0x0000001b291a7223 */ /* 0x080fe2000001081a */
[----:B------:R-:W-:Y:S01]  /*92c0*/  FFMA.FTZ R30, R43, R27, R30 ;  /* 0x0000001b2b1e7223 */ /* 0x000fe2000001001e */
[----:B------:R-:W-:Y:S01]  /*92d0*/  LOP3.LUT R12, R12, 0xffff0000, RZ, 0xc0, !PT ;  /* 0xffff00000c0c7812 */ /* 0x000fe200078ec0ff */
[----:B------:R-:W-:Y:S01]  /*92e0*/  IMAD.U32 R28, R6, 0x10000, RZ ;  /* 0x00010000061c7824 */ /* 0x000fe200078e00ff */
[----:B------:R-:W-:Y:S01]  /*92f0*/  LOP3.LUT R36, R15, 0xffff0000, RZ, 0xc0, !PT ;  /* 0xffff00000f247812 */ /* 0x000fe200078ec0ff */
[-C--:B------:R-:W-:Y:S01]  /*9300*/  FMUL.FTZ R27, R34, R32.reuse ;  /* 0x00000020221b7220 */ /* 0x080fe20000410000 */
[----:B------:R-:W-:Y:S01]  /*9310*/  IMAD.U32 R41, R3, 0x10000, RZ ;  /* 0x0001000003297824 */ /* 0x000fe200078e00ff */
[----:B------:R-:W-:Y:S01]  /*9320*/  LOP3.LUT R6, R6, 0xffff0000, RZ, 0xc0, !PT ;  /* 0xffff000006067812 */ /* 0x000fe200078ec0ff */
[C---:B------:R-:W-:Y:S01]  /*9330*/  FMUL.FTZ R15, R4.reuse, R32 ;  /* 0x00000020040f7220 */ /* 0x040fe20000410000 */
[----:B------:R-:W-:Y:S01]  /*9340*/  FFMA.FTZ R27, R4, R28, -R27 ;  /* 0x0000001c041b7223 */ /* 0x000fe2000001081b */
[-C--:B------:R-:W-:Y:S01]  /*9350*/  FMUL.FTZ R31, R36, R10.reuse ;  /* 0x0000000a241f7220 */ /* 0x080fe20000410000 */
[----:B------:R-:W-:Y:S01]  /*9360*/  FMUL.FTZ R37, R12, R10 ;  /* 0x0000000a0c257220 */ /* 0x000fe20000410000 */
[----:B------:R-:W-:-:S02]  /*9370*/  IMAD.U32 R29, R7, 0x10000, RZ ;  /* 0x00010000071d7824 */ /* 0x000fc400078e00ff */
[-C--:B------:R-:W-:Y:S01]  /*9380*/  FMUL.FTZ R4, R41, R33.reuse ;  /* 0x0000002129047220 */ /* 0x080fe20000410000 */
[----:B------:R-:W-:Y:S02]  /*9390*/  IMAD.U32 R39, R21, 0x10000, RZ ;  /* 0x0001000015277824 */ /* 0x000fe400078e00ff */
[----:B------:R-:W-:Y:S01]  /*93a0*/  FFMA.FTZ R10, R34, R28, R15 ;  /* 0x0000001c220a7223 */ /* 0x000fe2000001000f */
[-C--:B------:R-:W-:Y:S01]  /*93b0*/  FFMA.FTZ R12, R12, R6.reuse, -R31 ;  /* 0x000000060c0c7223 */ /* 0x080fe2000001081f */
[----:B------:R-:W-:Y:S01]  /*93c0*/  FFMA.FTZ R37, R36, R6, R37 ;  /* 0x0000000624257223 */ /* 0x000fe20000010025 */
[C---:B------:R-:W-:Y:S01]  /*93d0*/  FMUL.FTZ R6, R39.reuse, R33 ;  /* 0x0000002127067220 */ /* 0x040fe20000410000 */
[-C--:B------:R-:W-:Y:S01]  /*93e0*/  FFMA.FTZ R15, R39, R29.reuse, -R4 ;  /* 0x0000001d270f7223 */ /* 0x080fe20000010804 */
        /* <DEDUP_REMOVED lines=8> */
[C---:B------:R-:W-:Y:S01]  /*9470*/  FMUL.FTZ R6, R31.reuse, R9 ;  /* 0x000000091f067220 */ /* 0x040fe20000410000 */
[----:B------:R-:W-:Y:S01]  /*9480*/  FFMA.FTZ R3, R31, R5, -R4 ;  /* 0x000000051f037223 */ /* 0x000fe20000010804 */
[C---:B------:R-:W-:Y:S01]  /*9490*/  FMUL.FTZ R24, R21.reuse, R11 ;  /* 0x0000000b15187220 */ /* 0x040fe20000410000 */
        /* <DEDUP_REMOVED lines=13> */
.L_x_4390:
[----:B------:R-:W-:Y:S05]  /*9570*/  BSYNC B0 ;  /* 0x0000000000007941 */ /* 0x000fea0003800000 */
.L_x_4379:
        /* <DEDUP_REMOVED lines=8> */
.L_x_4376:
[----:B------:R-:W-:-:S13]  /*9600*/  ISETP.NE.AND P0, PT, R187, 0x3, PT ;  /* 0x00000003bb00780c */ /* 0x000fda0003f05270 */
[----:B------:R-:W-:Y:S05]  /*9610*/  @!P0 BRA `(.L_x_4400) ;  /* 0x0000000000048947 */ /* 0x000fea0003800000 */
[----:B------:R-:W-:Y:S01]  /*9620*/  BPT.TRAP 0x1 ;  /* 0x000000040000795c */ /* 0x000fe20000300000 */
.L_x_4400:
[----:B------:R-:W-:Y:S01]  /*9630*/  IMAD R20, R18, 0x8, R2 ;  /* 0x0000000812147824 */ /* 0x000fe200078e0202 */
[----:B------:R-:W-:-:S04]  /*9640*/  SHF.L.U32 R15, R23, 0x1f, RZ ;  /* 0x0000001f170f7819 */ /* 0x000fc800000006ff */
[----:B------:R4:W0:Y:S01]  /*9650*/  SYNCS.PHASECHK.TRANS64.TRYWAIT P1, [R20+URZ+0x38830], R15 ;  /* 0x0388300f140075a7 */ /* 0x000822000802017f */
[----:B------:R-:W-:Y:S05]  /*9660*/  @!P0 BRA `(.L_x_4401) ;  /* 0x0000000000048947 */ /* 0x000fea0003800000 */
[----:B------:R-:W-:Y:S01]  /*9670*/  BPT.TRAP 0x1 ;  /* 0x000000040000795c */ /* 0x000fe20000300000 */
.L_x_4401:
[C---:B012---:R-:W-:Y:S02]  /*9680*/  VIADD R3, R2.reuse, 0x22400 ;  /* 0x0002240002037836 */ /* 0x047fe40000000000 */
[----:B---3--:R-:W-:-:S03]  /*9690*/  VIADD R4, R2, 0x20400 ;  /* 0x0002040002047836 */ /* 0x008fc60000000000 */
        /* <DEDUP_REMOVED lines=8> */
.L_x_4402:
[----:B------:R-:W-:Y:S01]  /*9720*/  IMAD R10, R18, 0x200, R3 ;  /* 0x00000200120a7824 */ /* 0x000fe200078e0203 */
[----:B------:R-:W-:Y:S01]  /*9730*/  LOP3.LUT R8, R4, 0x10000, RZ, 0xfc, !PT ;  /* 0x0001000004087812 */ /* 0x000fe200078efcff */
[----:B------:R-:W-:Y:S01]  /*9740*/  IMAD.MOV.U32 R9, RZ, RZ, 0x40000040 ;  /* 0x40000040ff097424 */ /* 0x000fe200078e00ff */
[----:B------:R-:W-:Y:S05]  /*9750*/  WARPSYNC.ALL ;  /* 0x0000000000007948 */ /* 0x000fea0003800000 */
[----:B------:R-:W-:Y:S01]  /*9760*/  IMAD.MOV.U32 R11, RZ, RZ, 0x40000040 ;  /* 0x40000040ff0b7424 */ /* 0x000fe200078e00ff */
        /* <DEDUP_REMOVED lines=8> */
[----:B------:R-:W-:Y:S01]  /*97f0*/  BSSY B0, `(.L_x_4404) ;  /* 0x0000024000007945 */ /* 0x000fe20003800000 */
        /* <DEDUP_REMOVED lines=8> */
[----:B------:R-:W-:-:S02]  /*9880*/  R2UR UR5, R5 ;  /* 0x00000000050572ca */ /* 0x000fc400000e0000 */
[----:B------:R-:W-:Y:S01]  /*9890*/  R2UR UR6, R6 ;  /* 0x00000000060672ca */ /* 0x000fe200000e0000 */
[C---:B------:R-:W-:Y:S01]  /*98a0*/  VIADD R6, R8.reuse, 0x4 ;  /* 0x0000000408067836 */ /* 0x040fe20000000000 */
[----:B------:R-:W-:Y:S01]  /*98b0*/  R2UR UR7, R7 ;  /* 0x00000000070772ca */ /* 0x000fe200000e0000 */
[----:B------:R-:W-:Y:S02]  /*98c0*/  IMAD.MOV.U32 R7, RZ, RZ, 0x40000040 ;  /* 0x40000040ff077424 */ /* 0x000fe400078e00ff */
[----:B------:R-:W-:Y:S01]  /*98d0*/  VIADD R8, R8, 0x6 ;  /* 0x0000000608087836 */ /* 0x000fe20000000000 */
[----:B------:R-:W-:Y:S02]  /*98e0*/  WARPGROUP.DEPBAR.LE gsb0, 0x0 ;  /* 0x00008000000079c5 */ /* 0x000fe40000010000 */
[----:B------:R-:W-:-:S07]  /*98f0*/  WARPGROUP.ARRIVE ;  /* 0x00000000000079c5 */ /* 0x000fce0000000000 */
        /* <DEDUP_REMOVED lines=11> */
[----:B------:R-:W-:Y:S02]  /*99b0*/  R2UR UR7, R11 ;  /* 0x000000000b0772ca */ /* 0x000fe400000e0000 */
[----:B------:R-:W-:Y:S01]  /*99c0*/  SHF.L.U32 R11, R0, 0x1f, RZ ;  /* 0x0000001f000b7819 */ /* 0x000fe200000006ff */
[----:B------:R-:W-:-:S02]  /*99d0*/  WARPGROUP.DEPBAR.LE gsb0, 0x0 ;  /* 0x00008000000079c5 */ /* 0x000fc40000010000 */
[----:B------:R-:W-:-:S08]  /*99e0*/  WARPGROUP.ARRIVE ;  /* 0x00000000000079c5 */ /* 0x000fd00000000000 */
[----:B------:R-:W-:Y:S03]  /*99f0*/  HGMMA.64x64x16.F32.BF16 R24, gdesc[UR4], R24, gsb0 ;  /* 0x00e00000041879f0 */ /* 0x000fe60008001818 */
[----:B------:R-:W-:Y:S02]  /*9a00*/  WARPGROUP.DEPBAR.LE gsb0, 0x0 ;  /* 0x00008000000079c5 */ /* 0x000fe40000010000 */
[----:B------:R-:W1:Y:S02]  /*9a10*/  SYNCS.PHASECHK.TRANS64.TRYWAIT P1, [R2+URZ+0x38810], R11 ;  /* 0x0388100b020075a7 */ /* 0x000e64000802017f */
[----:B-1----:R-:W-:Y:S05]  /*9a20*/  @!P1 BRA `(.L_x_4405) ;  /* 0x00000158005c9947 */ /* 0x002fea0003800000 */
.L_x_4648:
[----:B------:R-:W-:Y:S05]  /*9a30*/  BSYNC B0 ;  /* 0x0000000000007941 */ /* 0x000fea0003800000 */
.L_x_4404:
[----:B------:R-:W-:Y:S05]  /*9a40*/  @!P0 BRA `(.L_x_4406) ;  /* 0x0000000000048947 */ /* 0x000fea0003800000 */
[----:B------:R-:W-:Y:S01]  /*9a50*/  BPT.TRAP 0x1 ;  /* 0x000000040000795c */ /* 0x000fe20000300000 */
.L_x_4406:
[----:B------:R2:W3:Y:S01]  /*9a60*/  SYNCS.PHASECHK.TRANS64.TRYWAIT P1, [R20+URZ+0x38850], R15 ;  /* 0x0388500f140075a7 */ /* 0x0004e2000802017f */
[----:B------:R-:W-:Y:S05]  /*9a70*/  @!P0 BRA `(.L_x_4407) ;  /* 0x0000000000048947 */ /* 0x000fea0003800000 */
[----:B------:R-:W-:Y:S01]  /*9a80*/  BPT.TRAP 0x1 ;  /* 0x000000040000795c */ /* 0x000fe20000300000 */
.L_x_4407:
[C---:B------:R-:W-:Y:S01]  /*9a90*/  VIADD R0, R2.reuse, 0x400 ;  /* 0x0000040002007836 */ /* 0x040fe20000000000 */
[----:B------:R-:W-:Y:S01]  /*9aa0*/  BSSY B0, `(.L_x_4408) ;  /* 0x000000a000007945 */ /* 0x000fe20003800000 */
[----:B------:R-:W-:-:S03]  /*9ab0*/  VIADD R10, R2, 0x26400 ;  /* 0x00026400020a7836 */ /* 0x000fc60000000000 */
[----:B------:R-:W-:Y:S02]  /*9ac0*/  SHF.R.U32.HI R0, RZ, 0x4, R0 ;  /* 0x00000004ff007819 */ /* 0x000fe40000011600 */
[----:B------:R-:W-:Y:S02]  /*9ad0*/  SHF.R.U32.HI R10, RZ, 0x4, R10 ;  /* 0x00000004ff0a7819 */ /* 0x000fe4000001160a */
[----:B------:R-:W-:Y:S02]  /*9ae0*/  LOP3.LUT R0, R0, 0x3fff, RZ, 0xc0, !PT ;  /* 0x00003fff00007812 */ /* 0x000fe400078ec0ff */
[----:B-1----:R-:W-:Y:S02]  /*9af0*/  LOP3.LUT R11, R10, 0x3fff, RZ, 0xc0, !PT ;  /* 0x00003fff0a0b7812 */ /* 0x002fe400078ec0ff */
[----:B------:R-:W-:Y:S01]  /*9b00*/  LOP3.LUT R10, R0, 0x10000, RZ, 0xfc, !PT ;  /* 0x00010000000a7812 */ /* 0x000fe200078efcff */
[----:B---3--:R-:W-:Y:S06]  /*9b10*/  @P1 BRA `(.L_x_4409) ;  /* 0x0000000000081947 */ /* 0x008fec0003800000 */
[----:B------:R-:W1:Y:S02]  /*9b20*/  SYNCS.PHASECHK.TRANS64.TRYWAIT P1, [R20+URZ+0x38850], R15 ;  /* 0x0388500f140075a7 */ /* 0x000e64000802017f */
[----:B-1----:R-:W-:Y:S05]  /*9b30*/  @!P1 BRA `(.L_x_4410) ;  /* 0x00000158002c9947 */ /* 0x002fea0003800000 */
.L_x_4409:
[----:B------:R-:W-:Y:S05]  /*9b40*/  BSYNC B0 ;  /* 0x0000000000007941 */ /* 0x000fea0003800000 */
.L_x_4408:
[----:B------:R-:W-:Y:S01]  /*9b50*/  LOP3.LUT R0, R11, 0x10000, RZ, 0xfc, !PT ;  /* 0x000100000b007812 */ /* 0x000fe200078efcff */
[----:B------:R-:W-:Y:S01]  /*9b60*/  IMAD R12, R18, 0x1000, R10 ;  /* 0x00001000120c7824 */ /* 0x000fe200078e020a */
[----:B------:R-:W-:Y:S05]  /*9b70*/  WARPSYNC.ALL ;  /* 0x0000000000007948 */ /* 0x000fea0003800000 */
[----:B------:R-:W-:Y:S01]  /*9b80*/  IMAD.MOV.U32 R14, RZ, RZ, R0 ;  /* 0x000000ffff0e7224 */ /* 0x000fe200078e0000 */
[----:B------:R-:W-:Y:S01]  /*9b90*/  R2UR UR6, R12 ;  /* 0x000000000c0672ca */ /* 0x000fe200000e0000 */
[----:B012-4-:R-:W-:Y:S01]  /*9ba0*/  IMAD.MOV.U32 R15, RZ, RZ, 0x40000040 ;  /* 0x40000040ff0f7424 */ /* 0x017fe200078e00ff */
[----:B------:R-:W-:Y:S01]  /*9bb0*/  WARPGROUP.ARRIVE ;  /* 0x00000000000079c5 */ /* 0x000fe20000000000 */
[----:B------:R-:W-:Y:S01]  /*9bc0*/  IMAD.MOV.U32 R13, RZ, RZ, 0x40000040 ;  /* 0x40000040ff0d7424 */ /* 0x000fe200078e00ff */
[----:B------:R-:W-:Y:S01]  /*9bd0*/  R2UR UR4, R14 ;  /* 0x000000000e0472ca */ /* 0x000fe200000e0000 */
[----:B------:R-:W-:Y:S01]  /*9be0*/  VIADD R14, R0, 0x2 ;  /* 0x00000002000e7836 */ /* 0x000fe20000000000 */
[----:B------:R-:W-:Y:S01]  /*9bf0*/  R2UR UR5, R15 ;  /* 0x000000000f0572ca */ /* 0x000fe200000e0000 */
[----:B------:R-:W-:Y:S01]  /*9c00*/  VIADD R58, R12, 0x2 ;  /* 0x000000020c3a7836 */ /* 0x000fe20000000000 */
[----:B------:R-:W-:Y:S01]  /*9c10*/  R2UR UR7, R13 ;  /* 0x000000000d0772ca */ /* 0x000fe200000e0000 */
[----:B------:R-:W-:Y:S01]  /*9c20*/  IMAD.MOV.U32 R15, RZ, RZ, 0x40000040 ;  /* 0x40000040ff0f7424 */ /* 0x000fe200078e00ff */
[----:B------:R-:W0:Y:S01]  /*9c30*/  S2R R21, SR_TID.X ;  /* 0x0000000000157919 */ /* 0x000e220000002100 */
[----:B------:R-:W-:Y:S01]  /*9c40*/  IMAD.MOV.U32 R59, RZ, RZ, 0x40000040 ;  /* 0x40000040ff3b7424 */ /* 0x000fe200078e00ff */
[----:B------:R-:W2:Y:S09]  /*9c50*/  LDL R57, [R1+0x48] ;  /* 0x0000480001397983 */ /* 0x000eb20000100800 */
[----:B------:R-:W-:Y:S01]  /*9c60*/  HGMMA.64x64x16.F32.BF16 R24, gdesc[UR4], R24, gsb0 ;  /* 0x00e00000041879f0 */ /* 0x000fe20008001818 */
        /* <DEDUP_REMOVED lines=8> */
[----:B0-----:R-:W-:-:S05]  /*9cf0*/  SHF.R.U32.HI R21, RZ, 0x7, R21 ;  /* 0x00000007ff157819 */ /* 0x001fca0000011615 */
[----:B------:R-:W0:Y:S01]  /*9d00*/  SHFL.IDX PT, R11, R21, RZ, 0x1f ;  /* 0x00001fff150b7589 */ /* 0x000e2200000e0000 */
[----:B------:R-:W-:Y:S02]  /*9d10*/  WARPGROUP.DEPBAR.LE gsb0, 0x0 ;  /* 0x00008000000079c5 */ /* 0x000fe40000010000 */
[----:B------:R-:W-:-:S06]  /*9d20*/  WARPGROUP.ARRIVE ;  /* 0x00000000000079c5 */ /* 0x000fcc0000000000 */
        /* <DEDUP_REMOVED lines=9> */
[----:B------:R-:W-:Y:S02]  /*9dc0*/  WARPGROUP.DEPBAR.LE gsb0, 0x0 ;  /* 0x00008000000079c5 */ /* 0x000fe40000010000 */
[----:B------:R-:W-:-:S09]  /*9dd0*/  WARPGROUP.ARRIVE ;  /* 0x00000000000079c5 */ /* 0x000fd20000000000 */
        /* <DEDUP_REMOVED lines=133> */
[----:B------:R-:W-:Y:S02]  /*a630*/  R2UR UR4, R14 ;  /* 0x000000000e0472ca */ /* 0x000fe400000e0000 */
[----:B------:R-:W-:Y:S02]  /*a640*/  R2UR UR5, R15 ;  /* 0x000000000f0572ca */ /* 0x000fe400000e0000 */
[----:B------:R-:W-:Y:S02]  /*a650*/  R2UR UR6, R58 ;  /* 0x000000003a0672ca */ /* 0x000fe400000e0000 */
[----:B------:R-:W-:Y:S02]  /*a660*/  R2UR UR7, R59 ;  /* 0x000000003b0772ca */ /* 0x000fe400000e0000 */
[----:B0-----:R-:W-:Y:S01]  /*a670*/  ISETP.GT.AND P1, PT, R11, 0x7f, PT ;  /* 0x0000007f0b00780c */ /* 0x001fe20003f24270 */
[----:B------:R-:W-:-:S02]  /*a680*/  WARPGROUP.DEPBAR.LE gsb0, 0x0 ;  /* 0x00008000000079c5 */ /* 0x000fc40000010000 */
[----:B------:R-:W-:-:S08]  /*a690*/  WARPGROUP.ARRIVE ;  /* 0x00000000000079c5 */ /* 0x000fd00000000000 */
[----:B------:R-:W-:Y:S01]  /*a6a0*/  HGMMA.64x64x16.F32.BF16 R24, gdesc[UR4], R24, gsb0 ;  /* 0x00e00000041879f0 */ /* 0x000fe20008001818 */
[----:B------:R-:W-:Y:S01]  /*a6b0*/  SEL R11, RZ, 0x2, !P1 ;  /* 0x00000002ff0b7807 */ /* 0x000fe20004800000 */
[----:B------:R-:W-:Y:S02]  /*a6c0*/  VIADD R62, R12, 0x800 ;  /* 0x000008000c3e7836 */ /* 0x000fe40000000000 */
[----:B------:R-:W-:Y:S02]  /*a6d0*/  VIADD R60, R0, 0x800 ;  /* 0x00000800003c7836 */ /* 0x000fe40000000000 */
[C---:B------:R-:W-:Y:S02]  /*a6e0*/  IMAD.IADD R14, R11.reuse, 0x1, R62 ;  /* 0x000000010b0e7824 */ /* 0x040fe400078e023e */
[----:B------:R-:W-:Y:S02]  /*a6f0*/  IMAD.IADD R58, R11, 0x1, R60 ;  /* 0x000000010b3a7824 */ /* 0x000fe400078e023c */
[----:B------:R-:W-:-:S02]  /*a700*/  IMAD.MOV.U32 R15, RZ, RZ, 0x40000040 ;  /* 0x40000040ff0f7424 */ /* 0x000fc400078e00ff */
[----:B------:R-:W-:Y:S01]  /*a710*/  IMAD.MOV.U32 R59, RZ, RZ, 0x40000040 ;  /* 0x40000040ff3b7424 */ /* 0x000fe200078e00ff */
[----:B------:R-:W-:Y:S02]  /*a720*/  R2UR UR6, R14 ;  /* 0x000000000e0672ca */ /* 0x000fe400000e0000 */
[----:B------:R-:W-:Y:S02]  /*a730*/  R2UR UR7, R15 ;  /* 0x000000000f0772ca */ /* 0x000fe400000e0000 */
[----:B------:R-:W-:Y:S02]  /*a740*/  R2UR UR4, R58 ;  /* 0x000000003a0472ca */ /* 0x000fe400000e0000 */
[----:B------:R-:W-:Y:S01]  /*a750*/  R2UR UR5, R59 ;  /* 0x000000003b0572ca */ /* 0x000fe200000e0000 */
[----:B------:R-:W-:Y:S02]  /*a760*/  WARPGROUP.DEPBAR.LE gsb0, 0x0 ;  /* 0x00008000000079c5 */ /* 0x000fe40000010000 */
[----:B------:R-:W-:-:S10]  /*a770*/  WARPGROUP.ARRIVE ;  /* 0x00000000000079c5 */ /* 0x000fd40000000000 */
[----:B------:R-:W-:Y:S01]  /*a780*/  HGMMA.64x64x16.F32.BF16 R24, gdesc[UR4], R24, gsb0 ;  /* 0x00e00000041879f0 */ /* 0x000fe20008001818 */
[----:B------:R-:W-:-:S05]  /*a790*/  IMAD.MOV.U32 R21, RZ, RZ, 0x4 ;  /* 0x00000004ff157424 */ /* 0x000fca00078e00ff */
[----:B------:R-:W-:Y:S01]  /*a7a0*/  SEL R13, R21, 0x2, P1 ;  /* 0x00000002150d7807 */ /* 0x000fe20000800000 */
[----:B------:R-:W-:Y:S02]  /*a7b0*/  IMAD.MOV.U32 R15, RZ, RZ, 0x40000040 ;  /* 0x40000040ff0f7424 */ /* 0x000fe400078e00ff */
[----:B------:R-:W-:Y:S02]  /*a7c0*/  IMAD.MOV.U32 R59, RZ, RZ, 0x40000040 ;  /* 0x40000040ff3b7424 */ /* 0x000fe400078e00ff */
[--C-:B------:R-:W-:Y:S02]  /*a7d0*/  IMAD.IADD R14, R62, 0x1, R13.reuse ;  /* 0x000000013e0e7824 */ /* 0x100fe400078e020d */
[----:B------:R-:W-:Y:S01]  /*a7e0*/  IMAD.IADD R58, R60, 0x1, R13 ;  /* 0x000000013c3a7824 */ /* 0x000fe200078e020d */
[----:B------:R-:W-:Y:S02]  /*a7f0*/  R2UR UR7, R15 ;  /* 0x000000000f0772ca */ /* 0x000fe400000e0000 */
[----:B------:R-:W-:-:S02]  /*a800*/  R2UR UR6, R14 ;  /* 0x000000000e0672ca */ /* 0x000fc400000e0000 */
[----:B------:R-:W-:Y:S02]  /*a810*/  R2UR UR4, R58 ;  /* 0x000000003a0472ca */ /* 0x000fe400000e0000 */
[----:B------:R-:W-:Y:S01]  /*a820*/  R2UR UR5, R59 ;  /* 0x000000003b0572ca */ /* 0x000fe200000e0000 */
[----:B------:R-:W-:Y:S02]  /*a830*/  WARPGROUP.DEPBAR.LE gsb0, 0x0 ;  /* 0x00008000000079c5 */ /* 0x000fe40000010000 */
[----:B------:R-:W-:-:S10]  /*a840*/  WARPGROUP.ARRIVE ;  /* 0x00000000000079c5 */ /* 0x000fd40000000000 */
[----:B------:R-:W-:Y:S01]  /*a850*/  HGMMA.64x64x16.F32.BF16 R24, gdesc[UR4], R24, gsb0 ;  /* 0x00e00000041879f0 */ /* 0x000fe20008001818 */
[----:B------:R-:W-:Y:S01]  /*a860*/  SEL R21, R21, 0x6, !P1 ;  /* 0x0000000615157807 */ /* 0x000fe20004800000 */
        /* <DEDUP_REMOVED lines=8> */
[----:B------:R-:W-:Y:S02]  /*a8f0*/  IMAD.MOV.U32 R14, RZ, RZ, 0x28 ;  /* 0x00000028ff0e7424 */ /* 0x000fe400078e00ff */
[----:B------:R-:W-:Y:S01]  /*a900*/  IMAD.MOV.U32 R15, RZ, RZ, 0xa00 ;  /* 0x00000a00ff0f7424 */ /* 0x000fe200078e00ff */
[----:B------:R-:W-:Y:S02]  /*a910*/  WARPGROUP.DEPBAR.LE gsb0, 0x0 ;  /* 0x00008000000079c5 */ /* 0x000fe40000010000 */
[----:B------:R-:W-:-:S07]  /*a920*/  WARPGROUP.ARRIVE ;  /* 0x00000000000079c5 */ /* 0x000fce0000000000 */
[----:B------:R-:W-:Y:S01]  /*a930*/  HGMMA.64x64x16.F32.BF16 R24, gdesc[UR4], R24, gsb0 ;  /* 0x00e00000041879f0 */ /* 0x000fe20008001818 */
[----:B------:R-:W-:Y:S02]  /*a940*/  SEL R14, R14, 0x26, P1 ;  /* 0x000000260e0e7807 */ /* 0x000fe40000800000 */
[----:B------:R-:W-:Y:S02]  /*a950*/  SEL R15, R15, 0x980, P1 ;  /* 0x000009800f0f7807 */ /* 0x000fe40000800000 */
[----:B------:R-:W-:Y:S02]  /*a960*/  LOP3.LUT R59, R14, 0x6, RZ, 0xc0, !PT ;  /* 0x000000060e3b7812 */ /* 0x000fe400078ec0ff */
[----:B------:R-:W-:-:S04]  /*a970*/  LOP3.LUT R15, R15, 0xa00, RZ, 0xc0, !PT ;  /* 0x00000a000f0f7812 */ /* 0x000fc800078ec0ff */
[CC--:B------:R-:W-:Y:S02]  /*a980*/  IADD3 R14, R59.reuse, R15.reuse, R0 ;  /* 0x0000000f3b0e7210 */ /* 0x0c0fe40007ffe000 */
[----:B------:R-:W-:Y:S01]  /*a990*/  IADD3 R58, R59, R15, R12 ;  /* 0x0000000f3b3a7210 */ /* 0x000fe20007ffe00c */
[----:B------:R-:W-:Y:S02]  /*a9a0*/  IMAD.MOV.U32 R15, RZ, RZ, 0x40000040 ;  /* 0x40000040ff0f7424 */ /* 0x000fe400078e00ff */
[----:B------:R-:W-:Y:S01]  /*a9b0*/  IMAD.MOV.U32 R59, RZ, RZ, 0x40000040 ;  /* 0x40000040ff3b7424 */ /* 0x000fe200078e00ff */
[----:B------:R-:W-:Y:S02]  /*a9c0*/  R2UR UR4, R14 ;  /* 0x000000000e0472ca */ /* 0x000fe400000e0000 */
[----:B------:R-:W-:Y:S02]  /*a9d0*/  R2UR UR5, R15 ;  /* 0x000000000f0572ca */ /* 0x000fe400000e0000 */
[----:B------:R-:W-:-:S02]  /*a9e0*/  R2UR UR6, R58 ;  /* 0x000000003a0672ca */ /* 0x000fc400000e0000 */
[----:B------:R-:W-:Y:S01]  /*a9f0*/  R2UR UR7, R59 ;  /* 0x000000003b0772ca */ /* 0x000fe200000e0000 */
[----:B------:R-:W-:Y:S02]  /*aa00*/  WARPGROUP.DEPBAR.LE gsb0, 0x0 ;  /* 0x00008000000079c5 */ /* 0x000fe40000010000 */
[----:B------:R-:W-:-:S10]  /*aa10*/  WARPGROUP.ARRIVE ;  /* 0x00000000000079c5 */ /* 0x000fd40000000000 */
[----:B------:R-:W-:Y:S01]  /*aa20*/  HGMMA.64x64x16.F32.BF16 R24, gdesc[UR4], R24, gsb0 ;  /* 0x00e00000041879f0 */ /* 0x000fe20008001818 */
[----:B------:R-:W-:Y:S02]  /*aa30*/  VIADD R60, R0, 0xa00 ;  /* 0x00000a00003c7836 */ /* 0x000fe40000000000 */
[----:B------:R-:W-:Y:S02]  /*aa40*/  VIADD R62, R12, 0xa00 ;  /* 0x00000a000c3e7836 */ /* 0x000fe40000000000 */
[C---:B------:R-:W-:Y:S02]  /*aa50*/  IMAD.IADD R14, R11.reuse, 0x1, R60 ;  /* 0x000000010b0e7824 */ /* 0x040fe400078e023c */
[----:B------:R-:W-:Y:S02]  /*aa60*/  IMAD.IADD R58, R11, 0x1, R62 ;  /* 0x000000010b3a7824 */ /* 0x000fe400078e023e */
[----:B------:R-:W-:Y:S02]  /*aa70*/  IMAD.MOV.U32 R15, RZ, RZ, 0x40000040 ;  /* 0x40000040ff0f7424 */ /* 0x000fe400078e00ff */
[----:B------:R-:W-:Y:S01]  /*aa80*/  IMAD.MOV.U32 R59, RZ, RZ, 0x40000040 ;  /* 0x40000040ff3b7424 */ /* 0x000fe200078e00ff */
[----:B------:R-:W-:-:S02]  /*aa90*/  R2UR UR4, R14 ;  /* 0x000000000e0472ca */ /* 0x000fc400000e0000 */
[----:B------:R-:W-:Y:S02]  /*aaa0*/  R2UR UR5, R15 ;  /* 0x000000000f0572ca */ /* 0x000fe400000e0000 */
[----:B------:R-:W-:Y:S02]  /*aab0*/  R2UR UR6, R58 ;  /* 0x000000003a0672ca */ /* 0x000fe400000e0000 */
[----:B------:R-:W-:Y:S01]  /*aac0*/  R2UR UR7, R59 ;  /* 0x000000003b0772ca */ /* 0x000fe200000e0000 */
[----:B------:R-:W-:Y:S02]  /*aad0*/  WARPGROUP.DEPBAR.LE gsb0, 0x0 ;  /* 0x00008000000079c5 */ /* 0x000fe40000010000 */
[----:B------:R-:W-:-:S10]  /*aae0*/  WARPGROUP.ARRIVE ;  /* 0x00000000000079c5 */ /* 0x000fd40000000000 */
[----:B------:R-:W-:Y:S01]  /*aaf0*/  HGMMA.64x64x16.F32.BF16 R24, gdesc[UR4], R24, gsb0 ;  /* 0x00e00000041879f0 */ /* 0x000fe20008001818 */
[C---:B------:R-:W-:Y:S02]  /*ab00*/  IMAD.IADD R14, R13.reuse, 0x1, R60 ;  /* 0x000000010d0e7824 */ /* 0x040fe400078e023c */
[----:B------:R-:W-:Y:S02]  /*ab10*/  IMAD.IADD R58, R13, 0x1, R62 ;  /* 0x000000010d3a7824 */ /* 0x000fe400078e023e */
[----:B------:R-:W-:Y:S02]  /*ab20*/  IMAD.MOV.U32 R15, RZ, RZ, 0x40000040 ;  /* 0x40000040ff0f7424 */ /* 0x000fe400078e00ff */
[----:B------:R-:W-:Y:S01]  /*ab30*/  IMAD.MOV.U32 R59, RZ, RZ, 0x40000040 ;  /* 0x40000040ff3b7424 */ /* 0x000fe200078e00ff */
[----:B------:R-:W-:Y:S02]  /*ab40*/  R2UR UR4, R14 ;  /* 0x000000000e0472ca */ /* 0x000fe400000e0000 */
[----:B------:R-:W-:-:S02]  /*ab50*/  R2UR UR5, R15 ;  /* 0x000000000f0572ca */ /* 0x000fc400000e0000 */
        /* <DEDUP_REMOVED lines=125> */
[----:B------:R-:W-:Y:S01]  /*b330*/  LOP3.LUT R13, R13, 0x1e00, RZ, 0xc0, !PT ;  /* 0x00001e000d0d7812 */ /* 0x000fe200078ec0ff */
[----:B------:R-:W-:-:S03]  /*b340*/  IMAD.MOV.U32 R15, RZ, RZ, 0x40000040 ;  /* 0x40000040ff0f7424 */ /* 0x000fc600078e00ff */
[CC--:B------:R-:W-:Y:S02]  /*b350*/  IADD3 R14, R11.reuse, R13.reuse, R0 ;  /* 0x0000000d0b0e7210 */ /* 0x0c0fe40007ffe000 */
[----:B------:R-:W-:Y:S01]  /*b360*/  IADD3 R12, R11, R13, R12 ;  /* 0x0000000d0b0c7210 */ /* 0x000fe20007ffe00c */
[----:B------:R-:W-:Y:S01]  /*b370*/  IMAD.MOV.U32 R13, RZ, RZ, 0x40000040 ;  /* 0x40000040ff0d7424 */ /* 0x000fe200078e00ff */
[----:B------:R-:W-:Y:S02]  /*b380*/  R2UR UR4, R14 ;  /* 0x000000000e0472ca */ /* 0x000fe400000e0000 */
[----:B------:R-:W-:Y:S02]  /*b390*/  R2UR UR5, R15 ;  /* 0x000000000f0572ca */ /* 0x000fe400000e0000 */
[----:B------:R-:W-:Y:S02]  /*b3a0*/  R2UR UR6, R12 ;  /* 0x000000000c0672ca */ /* 0x000fe400000e0000 */
[----:B------:R-:W-:Y:S01]  /*b3b0*/  R2UR UR7, R13 ;  /* 0x000000000d0772ca */ /* 0x000fe200000e0000 */
[----:B------:R-:W-:-:S02]  /*b3c0*/  WARPGROUP.DEPBAR.LE gsb0, 0x0 ;  /* 0x00008000000079c5 */ /* 0x000fc40000010000 */
[----:B------:R-:W-:-:S10]  /*b3d0*/  WARPGROUP.ARRIVE ;  /* 0x00000000000079c5 */ /* 0x000fd40000000000 */
[----:B------:R-:W-:Y:S01]  /*b3e0*/  HGMMA.64x64x16.F32.BF16 R24, gdesc[UR4], R24, gsb0 ;  /* 0x00e00000041879f0 */ /* 0x000fe20008001818 */
[----:B------:R-:W-:Y:S01]  /*b3f0*/  IMAD R152, R168, -0x40, R152 ;  /* 0xffffffc0a8987824 */ /* 0x000fe200078e0298 */
[----:B------:R-:W-:-:S04]  /*b400*/  ULDC UR4, c[0x0][0xa80] ;  /* 0x0002a00000047ab9 */ /* 0x000fc80000000800 */
        /* <DEDUP_REMOVED lines=57> */
[----:B------:R-:W-:-:S04]  /*b7a0*/  FMNMX.FTZ R11, R78, R11, !PT ;  /* 0x0000000b4e0b7209 */ /* 0x000fc80007810000 */
[----:B------:R-:W-:-:S05]  /*b7b0*/  FMNMX.FTZ R15, R80, R11, !PT ;  /* 0x0000000b500f7209 */ /* 0x000fca0007810000 */
[----:B------:R-:W0:Y:S01]  /*b7c0*/  SHFL.BFLY PT, R12, R15, 0x2, 0x1f ;  /* 0x0c401f000f0c7f89 */ /* 0x000e2200000e0000 */
[----:B------:R-:W-:-:S04]  /*b7d0*/  FMNMX.FTZ R11, R26, R27, !PT ;  /* 0x0000001b1a0b7209 */ /* 0x000fc80007810000 */
[----:B------:R-:W-:-:S04]  /*b7e0*/  FMNMX.FTZ R11, R30, R11, !PT ;  /* 0x0000000b1e0b7209 */ /* 0x000fc80007810000 */
[----:B------:R-:W-:-:S04]  /*b7f0*/  FMNMX.FTZ R11, R14, R11, !PT ;  /* 0x0000000b0e0b7209 */ /* 0x000fc80007810000 */
[----:B------:R-:W-:Y:S02]  /*b800*/  FMNMX.FTZ R11, R34, R11, !PT ;  /* 0x0000000b220b7209 */ /* 0x000fe40007810000 */
[----:B0-----:R-:W-:-:S05]  /*b810*/  FMNMX.FTZ R21, R15, R12, !PT ;  /* 0x0000000c0f157209 */ /* 0x001fca0007810000 */
[----:B------:R-:W0:Y:S01]  /*b820*/  SHFL.BFLY PT, R12, R21, 0x1, 0x1f ;  /* 0x0c201f00150c7f89 */ /* 0x000e2200000e0000 */
[----:B------:R-:W-:-:S04]  /*b830*/  FMNMX.FTZ R11, R24, R11, !PT ;  /* 0x0000000b180b7209 */ /* 0x000fc80007810000 */
[----:B------:R-:W-:-:S04]  /*b840*/  FMNMX.FTZ R13, R38, R11, !PT ;  /* 0x0000000b260d7209 */ /* 0x000fc80007810000 */
[----:B------:R-:W-:-:S04]  /*b850*/  FMNMX.FTZ R13, R28, R13, !PT ;  /* 0x0000000d1c0d7209 */ /* 0x000fc80007810000 */
[----:B------:R-:W-:Y:S02]  /*b860*/  FMNMX.FTZ R13, R42, R13, !PT ;  /* 0x0000000d2a0d7209 */ /* 0x000fe40007810000 */
[----:B------:R-:W-:Y:S02]  /*b870*/  FSEL R46, R46, -INF , P1 ;  /* 0xff8000002e2e7808 */ /* 0x000fe40000800000 */
[----:B------:R-:W-:Y:S01]  /*b880*/  FMNMX.FTZ R13, R32, R13, !PT ;  /* 0x0000000d200d7209 */ /* 0x000fe20007810000 */
[----:B------:R-:W-:Y:S01]  /*b890*/  IMAD.U32 R11, RZ, RZ, UR4 ;  /* 0x00000004ff0b7e24 */ /* 0x000fe2000f8e00ff */
[----:B------:R-:W-:Y:S02]  /*b8a0*/  FSEL R48, R47, -INF , P6 ;  /* 0xff8000002f307808 */ /* 0x000fe40003000000 */
[----:B------:R-:W-:Y:S02]  /*b8b0*/  FMNMX.FTZ R13, R46, R13, !PT ;  /* 0x0000000d2e0d7209 */ /* 0x000fe40007810000 */
[----:B0-----:R-:W-:-:S02]  /*b8c0*/  FMNMX.FTZ R12, R21, R12, !PT ;  /* 0x0000000c150c7209 */ /* 0x001fc40007810000 */
[----:B------:R-:W-:Y:S02]  /*b8d0*/  FSEL R50, R50, -INF , P5 ;  /* 0xff80000032327808 */ /* 0x000fe40002800000 */
[----:B------:R-:W-:Y:S01]  /*b8e0*/  FMNMX.FTZ R13, R48, R13, !PT ;  /* 0x0000000d300d7209 */ /* 0x000fe20007810000 */
[C---:B------:R-:W-:Y:S01]  /*b8f0*/  FMUL.FTZ R15, R12.reuse, R11 ;  /* 0x0000000b0c0f7220 */ /* 0x040fe20000410000 */
[----:B------:R-:W-:Y:S02]  /*b900*/  FSETP.NEU.FTZ.AND P1, PT, R12, -INF , PT ;  /* 0xff8000000c00780b */ /* 0x000fe40003f3d000 */
[----:B------:R-:W-:Y:S02]  /*b910*/  FSEL R52, R51, -INF , P4 ;  /* 0xff80000033347808 */ /* 0x000fe40002000000 */
[----:B------:R-:W-:Y:S02]  /*b920*/  FMNMX.FTZ R13, R50, R13, !PT ;  /* 0x0000000d320d7209 */ /* 0x000fe40007810000 */
[----:B------:R-:W-:-:S02]  /*b930*/  FSEL R15, R15, RZ, P1 ;  /* 0x000000ff0f0f7208 */ /* 0x000fc40000800000 */
[----:B------:R-:W-:Y:S02]  /*b940*/  FSEL R54, R54, -INF , P3 ;  /* 0xff80000036367808 */ /* 0x000fe40001800000 */
[----:B------:R-:W-:Y:S01]  /*b950*/  FMNMX.FTZ R13, R52, R13, !PT ;  /* 0x0000000d340d7209 */ /* 0x000fe20007810000 */
[----:B------:R-:W-:Y:S01]  /*b960*/  FFMA.FTZ R152, R58, R11, -R15 ;  /* 0x0000000b3a987223 */ /* 0x000fe2000001080f */
[----:B------:R-:W-:Y:S02]  /*b970*/  FSEL R58, R55, -INF , P2 ;  /* 0xff800000373a7808 */ /* 0x000fe40001000000 */
[----:B------:R-:W-:-:S04]  /*b980*/  FMNMX.FTZ R13, R54, R13, !PT ;  /* 0x0000000d360d7209 */ /* 0x000fc80007810000 */
[----:B------:R-:W-:Y:S01]  /*b990*/  FMNMX.FTZ R13, R58, R13, !PT ;  /* 0x0000000d3a0d7209 */ /* 0x000fe20007810000 */
[----:B-----5:R-:W-:-:S04]  /*b9a0*/  FFMA.FTZ R154, R60, R11, -R15 ;  /* 0x0000000b3c9a7223 */ /* 0x020fc8000001080f */
[----:B------:R-:W0:Y:S01]  /*b9b0*/  SHFL.BFLY PT, R60, R13, 0x2, 0x1f ;  /* 0x0c401f000d3c7f89 */ /* 0x000e2200000e0000 */
[----:B------:R-:W1:Y:S01]  /*b9c0*/  S2R R57, SR_TID.X ;  /* 0x0000000000397919 */ /* 0x000e620000002100 */
[----:B0-----:R-:W-:-:S05]  /*b9d0*/  FMNMX.FTZ R60, R13, R60, !PT ;  /* 0x0000003c0d3c7209 */ /* 0x001fca0007810000 */
[----:B------:R-:W0:Y:S01]  /*b9e0*/  SHFL.BFLY PT, R21, R60, 0x1, 0x1f ;  /* 0x0c201f003c157f89 */ /* 0x000e2200000e0000 */
        /* <DEDUP_REMOVED lines=14> */
[----:B0-----:R-:W-:-:S04]  /*bad0*/  FMNMX.FTZ R21, R60, R21, !PT ;  /* 0x000000153c157209 */ /* 0x001fc80007810000 */
[C---:B------:R-:W-:Y:S01]  /*bae0*/  FSETP.NEU.FTZ.AND P1, PT, R21.reuse, -INF , PT ;  /* 0xff8000001500780b */ /* 0x040fe20003f3d000 */
[----:B------:R-:W-:-:S05]  /*baf0*/  FMUL.FTZ R13, R21, R11 ;  /* 0x0000000b150d7220 */ /* 0x000fca0000410000 */
[----:B------:R-:W-:Y:S02]  /*bb00*/  FSEL R15, R13, RZ, P1 ;  /* 0x000000ff0d0f7208 */ /* 0x000fe40000800000 */
[----:B-1----:R-:W-:-:S03]  /*bb10*/  LOP3.LUT R57, R57, 0x7f, RZ, 0xc0, !PT ;  /* 0x0000007f39397812 */ /* 0x002fc600078ec0ff */
[-CC-:B------:R-:W-:Y:S01]  /*bb20*/  FFMA.FTZ R26, R26, R11.reuse, -R15.reuse ;  /* 0x0000000b1a1a7223 */ /* 0x180fe2000001080f */
[-CC-:B------:R-:W-:Y:S01]  /*bb30*/  FFMA.FTZ R27, R27, R11.reuse, -R15.reuse ;  /* 0x0000000b1b1b7223 */ /* 0x180fe2000001080f */
[-CC-:B------:R-:W-:Y:S01]  /*bb40*/  FFMA.FTZ R30, R30, R11.reuse, -R15.reuse ;  /* 0x0000000b1e1e7223 */ /* 0x180fe2000001080f */
[----:B------:R-:W-:Y:S01]  /*bb50*/  ISETP.NE.AND P1, PT, R57, RZ, PT ;  /* 0x000000ff3900720c */ /* 0x000fe20003f25270 */
[----:B------:R-:W-:Y:S01]  /*bb60*/  MUFU.EX2 R152, R152 ;  /* 0x0000009800987308 */ /* 0x000fe20000000800 */
[-CC-:B------:R-:W-:Y:S01]  /*bb70*/  FFMA.FTZ R14, R14, R11.reuse, -R15.reuse ;  /* 0x0000000b0e0e7223 */ /* 0x180fe2000001080f */
[----:B------:R-:W-:-:S06]  /*bb80*/  FFMA.FTZ R34, R34, R11, -R15 ;  /* 0x0000000b22227223 */ /* 0x000fcc000001080f */
[----:B------:R-:W0:Y:S08]  /*bb90*/  MUFU.EX2 R29, R29 ;  /* 0x0000001d001d7308 */ /* 0x000e300000000800 */
[----:B------:R-:W-:Y:S08]  /*bba0*/  MUFU.EX2 R26, R26 ;  /* 0x0000001a001a7308 */ /* 0x000ff00000000800 */
[----:B------:R-:W1:Y:S08]  /*bbb0*/  MUFU.EX2 R27, R27 ;  /* 0x0000001b001b7308 */ /* 0x000e700000000800 */
[----:B------:R-:W2:Y:S08]  /*bbc0*/  MUFU.EX2 R154, R154 ;  /* 0x0000009a009a7308 */ /* 0x000eb00000000800 */
[----:B------:R-:W-:Y:S01]  /*bbd0*/  MUFU.EX2 R30, R30 ;  /* 0x0000001e001e7308 */ /* 0x000fe20000000800 */
[----:B------:R-:W-:Y:S01]  /*bbe0*/  FFMA.FTZ R24, R24, R11, -R15 ;  /* 0x0000000b18187223 */ /* 0x000fe2000001080f */
[----:B------:R-:W-:-:S06]  /*bbf0*/  @!P1 VIADD R13, R20, 0x38840 ;  /* 0x00038840140d9836 */ /* 0x000fcc0000000000 */
[----:B------:R-:W3:Y:S01]  /*bc00*/  MUFU.EX2 R31, R31 ;  /* 0x0000001f001f7308 */ /* 0x000ee20000000800 */
[----:B------:R-:W-:-:S07]  /*bc10*/  FFMA.FTZ R38, R38, R11, -R15 ;  /* 0x0000000b26267223 */ /* 0x000fce000001080f */
[----:B------:R-:W4:Y:S01]  /*bc20*/  MUFU.EX2 R155, R14 ;  /* 0x0000000e009b7308 */ /* 0x000f220000000800 */
[----:B------:R-:W-:Y:S01]  /*bc30*/  FFMA.FTZ R28, R28, R11, -R15 ;  /* 0x0000000b1c1c7223 */ /* 0x000fe2000001080f */
[----:B------:R-:W-:Y:S01]  /*bc40*/  @!P1 PRMT R13, RZ, 0x654, R13 ;  /* 0x00000654ff0d9816 */ /* 0x000fe2000000000d */
[----:B0-----:R-:W-:-:S05]  /*bc50*/  FADD.FTZ R25, R152, R29 ;  /* 0x0000001d98197221 */ /* 0x001fca0000010000 */
[----:B------:R-:W0:Y:S01]  /*bc60*/  MUFU.EX2 R156, R156 ;  /* 0x0000009c009c7308 */ /* 0x000e220000000800 */
[----:B-1----:R-:W-:Y:S01]  /*bc70*/  FADD.FTZ R45, R26, R27 ;  /* 0x0000001b1a2d7221 */ /* 0x002fe20000010000 */
[----:B------:R1:W-:Y:S06]  /*bc80*/  @!P1 SYNCS.ARRIVE.TRANS64.RED.A1T0 RZ, [R13+URZ], RZ ;  /* 0x000000ff0dff99a7 */ /* 0x0003ec000810043f */
[----:B------:R-:W-:Y:S01]  /*bc90*/  MUFU.EX2 R34, R34 ;  /* 0x0000002200227308 */ /* 0x000fe20000000800 */
[----:B------:R-:W-:Y:S01]  /*bca0*/  FFMA.FTZ R42, R42, R11, -R15 ;  /* 0x0000000b2a2a7223 */ /* 0x000fe2000001080f */
[----:B-1----:R-:W-:-:S06]  /*bcb0*/  LOP3.LUT R13, R56, 0x2000000, RZ, 0xfc, !PT ;  /* 0x02000000380d7812 */ /* 0x002fcc00078efcff */
[----:B------:R2:W-:Y:S01]  /*bcc0*/  MUFU.EX2 R157, R24 ;  /* 0x00000018009d7308 */ /* 0x0005e20000000800 */
[-CC-:B------:R-:W-:Y:S01]  /*bcd0*/  FFMA.FTZ R32, R32, R11.reuse, -R15.reuse ;  /* 0x0000000b20207223 */ /* 0x180fe2000001080f */
[-CC-:B------:R-:W-:Y:S01]  /*bce0*/  FFMA.FTZ R46, R46, R11.reuse, -R15.reuse ;  /* 0x0000000b2e2e7223 */ /* 0x180fe2000001080f */
[----:B------:R-:W-:-:S05]  /*bcf0*/  FFMA.FTZ R48, R48, R11, -R15 ;  /* 0x0000000b30307223 */ /* 0x000fca000001080f */
[----:B------:R-:W1:Y:S01]  /*bd00*/  MUFU.EX2 R35, R35 ;  /* 0x0000002300237308 */ /* 0x000e620000000800 */
[----:B--2---:R-:W-:Y:S01]  /*bd10*/  FADD.FTZ R24, R154, R25 ;  /* 0x000000199a187221 */ /* 0x004fe20000010000 */
[-CC-:B------:R-:W-:Y:S01]  /*bd20*/  FFMA.FTZ R50, R50, R11.reuse, -R15.reuse ;  /* 0x0000000b32327223 */ /* 0x180fe2000001080f */
[-CC-:B------:R-:W-:Y:S01]  /*bd30*/  FFMA.FTZ R52, R52, R11.reuse, -R15.reuse ;  /* 0x0000000b34347223 */ /* 0x180fe2000001080f */
[----:B------:R-:W-:-:S04]  /*bd40*/  FFMA.FTZ R54, R54, R11, -R15 ;  /* 0x0000000b36367223 */ /* 0x000fc8000001080f */
[----:B------:R-:W-:Y:S01]  /*bd50*/  MUFU.EX2 R38, R38 ;  /* 0x0000002600267308 */ /* 0x000fe20000000800 */
[----:B------:R-:W-:Y:S01]  /*bd60*/  FFMA.FTZ R58, R58, R11, -R15 ;  /* 0x0000000b3a3a7223 */ /* 0x000fe2000001080f */
[----:B---3--:R-:W-:-:S06]  /*bd70*/  FADD.FTZ R15, R31, R24 ;  /* 0x000000181f0f7221 */ /* 0x008fcc0000010000 */
[----:B------:R2:W-:Y:S01]  /*bd80*/  MUFU.EX2 R159, R28 ;  /* 0x0000001c009f7308 */ /* 0x0005e20000000800 */
[----:B------:R-:W-:Y:S02]  /*bd90*/  IMAD R14, R18, 0x1000, R13 ;  /* 0x00001000120e7824 */ /* 0x000fe400078e020d */
[----:B--2---:R-:W-:-:S05]  /*bda0*/  FADD.FTZ R28, R30, R45 ;  /* 0x0000002d1e1c7221 */ /* 0x004fca0000010000 */
[----:B------:R-:W2:Y:S01]  /*bdb0*/  MUFU.EX2 R158, R158 ;  /* 0x0000009e009e7308 */ /* 0x000ea20000000800 */
[----:B----4-:R-:W-:Y:S01]  /*bdc0*/  FADD.FTZ R25, R155, R28 ;  /* 0x0000001c9b197221 */ /* 0x010fe20000010000 */
[----:B0-----:R-:W-:Y:S01]  /*bdd0*/  FADD.FTZ R28, R156, R15 ;  /* 0x0000000f9c1c7221 */ /* 0x001fe20000010000 */
[----:B------:R-:W-:-:S05]  /*bde0*/  IMAD.MOV.U32 R15, RZ, RZ, 0x40000040 ;  /* 0x40000040ff0f7424 */ /* 0x000fca00078e00ff */
[----:B------:R-:W0:Y:S01]  /*bdf0*/  MUFU.EX2 R33, R33 ;  /* 0x0000002100217308 */ /* 0x000e220000000800 */
[----:B------:R-:W-:-:S07]  /*be00*/  VIADD R24, R14, 0x80 ;  /* 0x000000800e187836 */ /* 0x000fce0000000000 */
[----:B------:R-:W3:Y:S01]  /*be10*/  MUFU.EX2 R42, R42 ;  /* 0x0000002a002a7308 */ /* 0x000ee20000000800 */
[----:B------:R-:W-:-:S07]  /*be20*/  R2UR UR7, R15 ;  /* 0x000000000f0772ca */ /* 0x000fce00000e0000 */
[----:B------:R4:W-:Y:S01]  /*be30*/  MUFU.EX2 R161, R32 ;  /* 0x0000002000a17308 */ /* 0x0009e20000000800 */
[----:B-1----:R-:W-:Y:S01]  /*be40*/  FADD.FTZ R15, R35, R28 ;  /* 0x0000001c230f7221 */ /* 0x002fe20000010000 */
[----:B------:R-:W-:Y:S01]  /*be50*/  R2UR UR10, R24 ;  /* 0x00000000180a72ca */ /* 0x000fe200000e0000 */
[----:B----4-:R-:W-:-:S05]  /*be60*/  FADD.FTZ R32, R34, R25 ;  /* 0x0000001922207221 */ /* 0x010fca0000010000 */
[----:B------:R-:W1:Y:S01]  /*be70*/  MUFU.EX2 R160, R160 ;  /* 0x000000a000a07308 */ /* 0x000e620000000800 */
[----:B------:R-:W-:Y:S02]  /*be80*/  IMAD.MOV.U32 R25, RZ, RZ, 0x40000040 ;  /* 0x40000040ff197424 */ /* 0x000fe400078e00ff */
[----:B------:R-:W-:Y:S01]  /*be90*/  FADD.FTZ R45, R157, R32 ;  /* 0x000000209d2d7221 */ /* 0x000fe20000010000 */
[----:B--2---:R-:W-:-:S03]  /*bea0*/  FADD.FTZ R28, R158, R15 ;  /* 0x0000000f9e1c7221 */ /* 0x004fc60000010000 */
[----:B------:R-:W-:Y:S01]  /*beb0*/  FADD.FTZ R24, R38, R45 ;  /* 0x0000002d26187221 */ /* 0x000fe20000010000 */
[----:B------:R-:W2:Y:S01]  /*bec0*/  MUFU.EX2 R37, R37 ;  /* 0x0000002500257308 */ /* 0x000ea20000000800 */
[----:B------:R-:W-:Y:S02]  /*bed0*/  R2UR UR11, R25 ;  /* 0x00000000190b72ca */ /* 0x000fe400000e0000 */
[----:B------:R-:W-:-:S05]  /*bee0*/  FADD.FTZ R25, R159, R24 ;  /* 0x000000189f197221 */ /* 0x000fca0000010000 */
[----:B------:R-:W4:Y:S01]  /*bef0*/  MUFU.EX2 R46, R46 ;  /* 0x0000002e002e7308 */ /* 0x000f220000000800 */
[----:B0-----:R-:W-:Y:S01]  /*bf00*/  FADD.FTZ R15, R33, R28 ;  /* 0x0000001c210f7221 */ /* 0x001fe20000010000 */
[----:B---3--:R-:W-:-:S06]  /*bf10*/  FADD.FTZ R28, R42, R25 ;  /* 0x000000192a1c7221 */ /* 0x008fcc0000010000 */
[----:B------:R-:W0:Y:S08]  /*bf20*/  MUFU.EX2 R162, R162 ;  /* 0x000000a200a27308 */ /* 0x000e300000000800 */
[----:B------:R-:W3:Y:S01]  /*bf30*/  MUFU.EX2 R163, R48 ;  /* 0x0000003000a37308 */ /* 0x000ee20000000800 */
[----:B-1----:R-:W-:Y:S01]  /*bf40*/  FADD.FTZ R24, R160, R15 ;  /* 0x0000000fa0187221 */ /* 0x002fe20000010000 */
[----:B------:R-:W-:-:S06]  /*bf50*/  FADD.FTZ R25, R161, R28 ;  /* 0x0000001ca1197221 */ /* 0x000fcc0000010000 */
[----:B------:R-:W1:Y:S08]  /*bf60*/  MUFU.EX2 R39, R39 ;  /* 0x0000002700277308 */ /* 0x000e700000000800 */
[----:B------:R-:W1:Y:S01]  /*bf70*/  MUFU.EX2 R50, R50 ;  /* 0x0000003200327308 */ /* 0x000e620000000800 */
[----:B------:R-:W-:Y:S01]  /*bf80*/  F2FP.BF16.F32.PACK_AB R153, R27, R26 ;  /* 0x0000001a1b99723e */ /* 0x000fe200000010ff */
[----:B--2---:R-:W-:Y:S01]  /*bf90*/  FADD.FTZ R15, R37, R24 ;  /* 0x00000018250f7221 */ /* 0x004fe20000010000 */
[----:B----4-:R-:W-:-:S05]  /*bfa0*/  FADD.FTZ R26, R46, R25 ;  /* 0x000000192e1a7221 */ /* 0x010fca0000010000 */
[----:B------:R-:W2:Y:S08]  /*bfb0*/  MUFU.EX2 R164, R164 ;  /* 0x000000a400a47308 */ /* 0x000eb00000000800 */
        /* <DEDUP_REMOVED lines=8> */
[----:B------:R-:W1:Y:S08]  /*c040*/  MUFU.EX2 R167, R58 ;  /* 0x0000003a00a77308 */ /* 0x000e700000000800 */
[----:B------:R-:W1:Y:S01]  /*c050*/  MUFU.EX2 R43, R43 ;  /* 0x0000002b002b7308 */ /* 0x000e620000000800 */
[----:B--2---:R-:W-:Y:S01]  /*c060*/  FADD.FTZ R24, R164, R15 ;  /* 0x0000000fa4187221 */ /* 0x004fe20000010000 */
[----:B----4-:R-:W-:Y:S01]  /*c070*/  FADD.FTZ R25, R165, R26 ;  /* 0x0000001aa5197221 */ /* 0x010fe20000010000 */
[----:B------:R-:W-:-:S02]  /*c080*/  F2FP.BF16.F32.PACK_AB R152, R29, R152 ;  /* 0x000000981d98723e */ /* 0x000fc400000010ff */
[----:B0-----:R-:W-:Y:S01]  /*c090*/  FADD.FTZ R15, R41, R24 ;  /* 0x00000018290f7221 */ /* 0x001fe20000010000 */
[----:B---3--:R-:W-:Y:S01]  /*c0a0*/  FADD.FTZ R26, R54, R25 ;  /* 0x00000019361a7221 */ /* 0x008fe20000010000 */
[----:B------:R-:W-:Y:S02]  /*c0b0*/  F2FP.BF16.F32.PACK_AB R154, R31, R154 ;  /* 0x0000009a1f9a723e */ /* 0x000fe400000010ff */
[----:B------:R-:W-:Y:S01]  /*c0c0*/  F2FP.BF16.F32.PACK_AB R155, R155, R30 ;  /* 0x0000001e9b9b723e */ /* 0x000fe200000010ff */
[----:B------:R-:W-:Y:S01]  /*c0d0*/  BAR.SYNC.DEFER_BLOCKING 0xf, 0x100 ;  /* 0x03c4000000007b1d */ /* 0x000fe20000010000 */
[----:B------:R-:W-:Y:S01]  /*c0e0*/  F2FP.BF16.F32.PACK_AB R156, R35, R156 ;  /* 0x0000009c239c723e */ /* 0x000fe200000010ff */
[----:B-1----:R-:W-:Y:S01]  /*c0f0*/  FADD.FTZ R24, R166, R15 ;  /* 0x0000000fa6187221 */ /* 0x002fe20000010000 */
[----:B------:R-:W-:Y:S01]  /*c100*/  F2FP.BF16.F32.PACK_AB R157, R157, R34 ;  /* 0x000000229d9d723e */ /* 0x000fe200000010ff */
[----:B------:R-:W-:Y:S01]  /*c110*/  FADD.FTZ R197, R167, R26 ;  /* 0x0000001aa7c57221 */ /* 0x000fe20000010000 */
[----:B------:R-:W-:-:S02]  /*c120*/  F2FP.BF16.F32.PACK_AB R158, R33, R158 ;  /* 0x0000009e219e723e */ /* 0x000fc400000010ff */
[----:B------:R-:W-:Y:S02]  /*c130*/  F2FP.BF16.F32.PACK_AB R159, R159, R38 ;  /* 0x000000269f9f723e */ /* 0x000fe400000010ff */
[----:B------:R-:W-:Y:S02]  /*c140*/  R2UR UR6, R14 ;  /* 0x000000000e0672ca */ /* 0x000fe400000e0000 */
[----:B------:R-:W-:Y:S02]  /*c150*/  F2FP.BF16.F32.PACK_AB R160, R37, R160 ;  /* 0x000000a025a0723e */ /* 0x000fe400000010ff */
[----:B------:R-:W-:Y:S02]  /*c160*/  F2FP.BF16.F32.PACK_AB R161, R161, R42 ;  /* 0x0000002aa1a1723e */ /* 0x000fe400000010ff */
[----:B------:R-:W-:Y:S02]  /*c170*/  F2FP.BF16.F32.PACK_AB R162, R39, R162 ;  /* 0x000000a227a2723e */ /* 0x000fe400000010ff */
[----:B------:R-:W-:-:S02]  /*c180*/  F2FP.BF16.F32.PACK_AB R163, R163, R46 ;  /* 0x0000002ea3a3723e */ /* 0x000fc400000010ff */
[----:B------:R-:W-:Y:S02]  /*c190*/  F2FP.BF16.F32.PACK_AB R164, R41, R164 ;  /* 0x000000a429a4723e */ /* 0x000fe400000010ff */
[----:B------:R-:W-:Y:S02]  /*c1a0*/  F2FP.BF16.F32.PACK_AB R165, R165, R50 ;  /* 0x00000032a5a5723e */ /* 0x000fe400000010ff */
[----:B------:R-:W-:Y:S02]  /*c1b0*/  F2FP.BF16.F32.PACK_AB R166, R43, R166 ;  /* 0x000000a62ba6723e */ /* 0x000fe400000010ff */
[----:B------:R-:W-:Y:S01]  /*c1c0*/  F2FP.BF16.F32.PACK_AB R167, R167, R54 ;  /* 0x00000036a7a7723e */ /* 0x000fe200000010ff */
[----:B------:R0:W-:Y:S01]  /*c1d0*/  STSM.16.M88.4 [R195+0x36400], R152 ;  /* 0x03640098c3007844 */ /* 0x0001e20000000200 */
[----:B------:R-:W-:-:S03]  /*c1e0*/  FADD.FTZ R15, R43, R24 ;  /* 0x000000182b0f7221 */ /* 0x000fc60000010000 */
[----:B------:R1:W-:Y:S04]  /*c1f0*/  STSM.16.M88.4 [R209], R156 ;  /* 0x0000009cd1007844 */ /* 0x0003e80000000200 */
[----:B------:R1:W-:Y:S04]  /*c200*/  STSM.16.M88.4 [R201], R160 ;  /* 0x000000a0c9007844 */ /* 0x0003e80000000200 */
[----:B------:R1:W-:Y:S01]  /*c210*/  STSM.16.M88.4 [R208], R164 ;  /* 0x000000a4d0007844 */ /* 0x0003e20000000200 */
[----:B------:R-:W-:-:S06]  /*c220*/  WARPGROUP.ARRIVE ;  /* 0x00000000000079c5 */ /* 0x000fcc0000000000 */
[----:B------:R-:W-:Y:S03]  /*c230*/  HGMMA.64x256x16.F32.BF16 R24, R152, gdesc[UR4].tnspB, RZ, !UPT, gsb0 ;  /* 0x43e0000498187df0 */ /* 0x000fe6000c0018ff */
[----:B------:R-:W-:Y:S02]  /*c240*/  WARPGROUP.DEPBAR.LE gsb0, 0x0 ;  /* 0x00008000000079c5 */ /* 0x000fe40000010000 */
[----:B------:R-:W-:-:S15]  /*c250*/  WARPGROUP.ARRIVE ;  /* 0x00000000000079c5 */ /* 0x000fde0000000000 */
[----:B------:R-:W-:-:S08]  /*c260*/  NOP ;  /* 0x0000000000007918 */ /* 0x000fd00000000000 */
[----:B------:R-:W-:Y:S01]  /*c270*/  HGMMA.64x256x16.F32.BF16 R24, R156, gdesc[UR8].tnspB, R24, gsb0 ;  /* 0x43e000089c187df0 */ /* 0x000fe20008001818 */
[----:B0-----:R-:W-:Y:S02]  /*c280*/  VIADD R152, R14, 0x100 ;  /* 0x000001000e987836 */ /* 0x001fe40000000000 */
[----:B------:R-:W-:-:S03]  /*c290*/  IMAD.MOV.U32 R153, RZ, RZ, 0x40000040 ;  /* 0x40000040ff997424 */ /* 0x000fc600078e00ff */
[----:B------:R-:W-:Y:S02]  /*c2a0*/  R2UR UR6, R152 ;  /* 0x00000000980672ca */ /* 0x000fe400000e0000 */
[----:B------:R-:W-:Y:S01]  /*c2b0*/  R2UR UR7, R153 ;  /* 0x00000000990772ca */ /* 0x000fe200000e0000 */
[----:B------:R-:W-:Y:S02]  /*c2c0*/  VIADD R152, R14, 0x180 ;  /* 0x000001800e987836 */ /* 0x000fe40000000000 */
[----:B------:R-:W-:Y:S01]  /*c2d0*/  IMAD.MOV.U32 R153, RZ, RZ, 0x40000040 ;  /* 0x40000040ff997424 */ /* 0x000fe200078e00ff */
[----:B------:R-:W-:Y:S02]  /*c2e0*/  WARPGROUP.DEPBAR.LE gsb0, 0x0 ;  /* 0x00008000000079c5 */ /* 0x000fe40000010000 */
[----:B------:R-:W-:-:S14]  /*c2f0*/  WARPGROUP.ARRIVE ;  /* 0x00000000000079c5 */ /* 0x000fdc0000000000 */
[----:B------:R-:W-:Y:S01]  /*c300*/  HGMMA.64x256x16.F32.BF16 R24, R160, gdesc[UR4].tnspB, R24, gsb0 ;  /* 0x43e00004a0187df0 */ /* 0x000fe20008001818 */
[----:B------:R-:W-:Y:S02]  /*c310*/  R2UR UR6, R152 ;  /* 0x00000000980672ca */ /* 0x000fe400000e0000 */
[----:B------:R-:W-:Y:S01]  /*c320*/  R2UR UR7, R153 ;  /* 0x00000000990772ca */ /* 0x000fe200000e0000 */
[----:B------:R-:W-:Y:S02]  /*c330*/  VIADD R14, R168, 0xfffffffe ;  /* 0xfffffffea80e7836 */ /* 0x000fe40000000000 */
[----:B------:R-:W-:-:S03]  /*c340*/  @!P1 VIADD R20, R20, 0x38860 ;  /* 0x0003886014149836 */ /* 0x000fc60000000000 */
[----:B------:R-:W-:Y:S02]  /*c350*/  ISETP.GE.AND P2, PT, R14, R192, PT ;  /* 0x000000c00e00720c */ /* 0x000fe40003f46270 */
[----:B------:R-:W-:Y:S01]  /*c360*/  @!P1 PRMT R20, RZ, 0x654, R20 ;  /* 0x00000654ff149816 */ /* 0x000fe20000000014 */
[----:B------:R-:W-:Y:S01]  /*c370*/  BSSY B0, `(.L_x_4411) ;  /* 0x0000340000007945 */ /* 0x000fe20003800000 */
[----:B------:R-:W-:Y:S02]  /*c380*/  WARPGROUP.DEPBAR.LE gsb0, 0x0 ;  /* 0x00008000000079c5 */ /* 0x000fe40000010000 */
[----:B------:R-:W-:-:S13]  /*c390*/  WARPGROUP.ARRIVE ;  /* 0x00000000000079c5 */ /* 0x000fda0000000000 */
        /* <DEDUP_REMOVED lines=14> */
[----:B------:R-:W-:-:S07]  /*c480*/  IMAD.MOV.U32 R199, RZ, RZ, R18 ;  /* 0x000000ffffc77224 */ /* 0x000fce00078e0012 */
.L_x_4423:
[----:B------:R-:W-:Y:S02]  /*c490*/  VIADD R18, R199, 0x1 ;  /* 0x00000001c7127836 */ /* 0x000fe40000000000 */
[----:B------:R-:W-:Y:S02]  /*c4a0*/  IMAD.MOV.U32 R11, RZ, RZ, R14 ;  /* 0x000000ffff0b7224 */ /* 0x000fe400078e000e */
[----:B------:R-:W-:Y:S01]  /*c4b0*/  VIADD R14, R14, 0xffffffff ;  /* 0xffffffff0e0e7836 */ /* 0x000fe20000000000 */
[C---:B------:R-:W-:Y:S02]  /*c4c0*/  ISETP.NE.AND P3, PT, R18.reuse, 0x2, PT ;  /* 0x000000021200780c */ /* 0x040fe40003f65270 */
[----:B------:R-:W-:Y:S02]  /*c4d0*/  ISETP.GT.AND P2, PT, R11, R192, PT ;  /* 0x000000c00b00720c */ /* 0x000fe40003f44270 */
[----:B------:R-:W-:Y:S02]  /*c4e0*/  SEL R11, RZ, 0x1, P3 ;  /* 0x00000001ff0b7807 */ /* 0x000fe40001800000 */
[----:B------:R-:W-:-:S02]  /*c4f0*/  SEL R18, R18, RZ, P3 ;  /* 0x000000ff12127207 */ /* 0x000fc40001800000 */
[----:B------:R-:W-:Y:S01]  /*c500*/  LOP3.LUT R23, R23, R11, RZ, 0x3c, !PT ;  /* 0x0000000b17177212 */ /* 0x000fe200078e3cff */
[----:B--2---:R-:W-:Y:S06]  /*c510*/  @!P0 BRA `(.L_x_4413) ;  /* 0x0000000000048947 */ /* 0x004fec0003800000 */
[----:B------:R-:W-:Y:S01]  /*c520*/  BPT.TRAP 0x1 ;  /* 0x000000040000795c */ /* 0x000fe20000300000 */
.L_x_4413:
[----:B------:R-:W-:Y:S01]  /*c530*/  IMAD R196, R18, 0x8, R2 ;  /* 0x0000000812c47824 */ /* 0x000fe200078e0202 */
[----:B------:R-:W-:-:S04]  /*c540*/  SHF.L.U32 R11, R23, 0x1f, RZ ;  /* 0x0000001f170b7819 */ /* 0x000fc800000006ff */
[----:B------:R0:W2:Y:S01]  /*c550*/  SYNCS.PHASECHK.TRANS64.TRYWAIT P3, [R196+URZ+0x38830], R11 ;  /* 0x0388300bc40075a7 */ /* 0x0000a2000806017f */
[----:B------:R-:W-:Y:S05]  /*c560*/  @!P0 BRA `(.L_x_4414) ;  /* 0x0000000000048947 */ /* 0x000fea0003800000 */
[----:B------:R-:W-:Y:S01]  /*c570*/  BPT.TRAP 0x1 ;  /* 0x000000040000795c */ /* 0x000fe20000300000 */
.L_x_4414:
[----:B------:R-:W-:Y:S01]  /*c580*/  VIADD R12, R2, 0x20400 ;  /* 0x00020400020c7836 */ /* 0x000fe20000000000 */
[----:B------:R-:W-:Y:S01]  /*c590*/  BSSY B1, `(.L_x_4415) ;  /* 0x0000009000017945 */ /* 0x000fe20003800000 */
[----:B------:R-:W-:Y:S02]  /*c5a0*/  IMAD R154, R18, 0x200, R3 ;  /* 0x00000200129a7824 */ /* 0x000fe400078e0203 */
[----:B------:R-:W-:Y:S01]  /*c5b0*/  IMAD.MOV.U32 R155, RZ, RZ, 0x40000040 ;  /* 0x40000040ff9b7424 */ /* 0x000fe200078e00ff */
[----:B------:R-:W-:-:S04]  /*c5c0*/  SHF.R.U32.HI R12, RZ, 0x4, R12 ;  /* 0x00000004ff0c7819 */ /* 0x000fc8000001160c */
[----:B------:R-:W-:-:S04]  /*c5d0*/  LOP3.LUT R12, R12, 0x3fff, RZ, 0xc0, !PT ;  /* 0x00003fff0c0c7812 */ /* 0x000fc800078ec0ff */
[----:B-1----:R-:W-:Y:S01]  /*c5e0*/  LOP3.LUT R20, R12, 0x10000, RZ, 0xfc, !PT ;  /* 0x000100000c147812 */ /* 0x002fe200078efcff */
[----:B--2---:R-:W-:Y:S06]  /*c5f0*/  @P3 BRA `(.L_x_4416) ;  /* 0x0000000000083947 */ /* 0x004fec0003800000 */
[----:B------:R-:W1:Y:S02]  /*c600*/  SYNCS.PHASECHK.TRANS64.TRYWAIT P3, [R196+URZ+0x38830], R11 ;  /* 0x0388300bc40075a7 */ /* 0x000e64000806017f */
[----:B-1----:R-:W-:Y:S05]  /*c610*/  @!P3 BRA `(.L_x_4417) ;  /* 0x0000012c0088b947 */ /* 0x002fea0003800000 */
.L_x_4416:
[----:B------:R-:W-:Y:S05]  /*c620*/  BSYNC B1 ;  /* 0x0000000000017941 */ /* 0x000fea0003800000 */
.L_x_4415:
        /* <DEDUP_REMOVED lines=13> */
[----:B------:R-:W-:Y:S02]  /*c700*/  R2UR UR19, R155 ;  /* 0x000000009b1372ca */ /* 0x000fe400000e0000 */
[----:B------:R-:W-:Y:S01]  /*c710*/  WARPGROUP.ARRIVE ;  /* 0x00000000000079c5 */ /* 0x000fe20000000000 */
[----:B------:R-:W-:Y:S02]  /*c720*/  R2UR UR8, R4 ;  /* 0x00000000040872ca */ /* 0x000fe400000e0000 */
[----:B------:R-:W-:Y:S02]  /*c730*/  R2UR UR9, R5 ;  /* 0x00000000050972ca */ /* 0x000fe400000e0000 */
[----:B------:R-:W-:Y:S01]  /*c740*/  R2UR UR14, R20 ;  /* 0x00000000140e72ca */ /* 0x000fe200000e0000 */
[----:B------:R-:W-:Y:S01]  /*c750*/  HGMMA.64x64x16.F32.BF16 R152, gdesc[UR4], RZ, !UPT, gsb0 ;  /* 0x00e00000049879f0 */ /* 0x000fe2000c0018ff */
[----:B------:R-:W-:-:S02]  /*c760*/  R2UR UR15, R21 ;  /* 0x00000000150f72ca */ /* 0x000fc400000e0000 */
[----:B------:R-:W-:Y:S02]  /*c770*/  R2UR UR12, R6 ;  /* 0x00000000060c72ca */ /* 0x000fe400000e0000 */
[----:B------:R-:W-:Y:S02]  /*c780*/  R2UR UR13, R7 ;  /* 0x00000000070d72ca */ /* 0x000fe400000e0000 */
[----:B------:R-:W-:Y:S02]  /*c790*/  R2UR UR16, R8 ;  /* 0x00000000081072ca */ /* 0x000fe400000e0000 */
[----:B------:R-:W-:Y:S01]  /*c7a0*/  R2UR UR17, R9 ;  /* 0x00000000091172ca */ /* 0x000fe200000e0000 */
        /* <DEDUP_REMOVED lines=10> */
[----:B------:R-:W-:Y:S05]  /*c850*/  @!P0 BRA `(.L_x_4418) ;  /* 0x0000000000048947 */ /* 0x000fea0003800000 */
[----:B------:R-:W-:Y:S01]  /*c860*/  BPT.TRAP 0x1 ;  /* 0x000000040000795c */ /* 0x000fe20000300000 */
.L_x_4418:
[----:B------:R2:W3:Y:S01]  /*c870*/  SYNCS.PHASECHK.TRANS64.TRYWAIT P3, [R196+URZ+0x38850], R11 ;  /* 0x0388500bc40075a7 */ /* 0x0004e2000806017f */
[----:B------:R-:W-:Y:S05]  /*c880*/  @!P0 BRA `(.L_x_4419) ;  /* 0x0000000000048947 */ /* 0x000fea0003800000 */
[----:B------:R-:W-:Y:S01]  /*c890*/  BPT.TRAP 0x1 ;  /* 0x000000040000795c */ /* 0x000fe20000300000 */
.L_x_4419:
[----:B------:R-:W-:Y:S04]  /*c8a0*/  BSSY B1, `(.L_x_4420) ;  /* 0x0000004000017945 */ /* 0x000fe80003800000 */
[----:B---3--:R-:W-:Y:S05]  /*c8b0*/  @P3 BRA `(.L_x_4421) ;  /* 0x0000000000083947 */ /* 0x008fea0003800000 */
[----:B------:R-:W3:Y:S02]  /*c8c0*/  SYNCS.PHASECHK.TRANS64.TRYWAIT P3, [R196+URZ+0x38850], R11 ;  /* 0x0388500bc40075a7 */ /* 0x000ee4000806017f */
[----:B---3--:R-:W-:Y:S05]  /*c8d0*/  @!P3 BRA `(.L_x_4422) ;  /* 0x0000012800ecb947 */ /* 0x008fea0003800000 */
.L_x_4421:
[----:B------:R-:W-:Y:S05]  /*c8e0*/  BSYNC B1 ;  /* 0x0000000000017941 */ /* 0x000fea0003800000 */
.L_x_4420:
[----:B0123--:R-:W-:Y:S01]  /*c8f0*/  VIADD R11, R2, 0x26400 ;  /* 0x00026400020b7836 */ /* 0x00ffe20000000000 */
[----:B------:R-:W-:Y:S01]  /*c900*/  WARPGROUP.ARRIVE ;  /* 0x00000000000079c5 */ /* 0x000fe20000000000 */
[----:B------:R-:W-:-:S05]  /*c910*/  VIADD R204, R0, 0x4 ;  /* 0x0000000400cc7836 */ /* 0x000fca0000000000 */
[----:B------:R-:W0:Y:S01]  /*c920*/  S2R R12, SR_TID.X ;  /* 0x00000000000c7919 */ /* 0x000e220000002100 */
[----:B------:R-:W-:Y:S01]  /*c930*/  VIADD R20, R0, 0x6 ;  /* 0x0000000600147836 */ /* 0x000fe20000000000 */
[----:B------:R-:W-:Y:S01]  /*c940*/  SHF.R.U32.HI R11, RZ, 0x4, R11 ;  /* 0x00000004ff0b7819 */ /* 0x000fe2000001160b */
[----:B------:R-:W-:Y:S02]  /*c950*/  IMAD R202, R18, 0x1000, R10 ;  /* 0x0000100012ca7824 */ /* 0x000fe400078e020a */
[----:B------:R-:W-:Y:S01]  /*c960*/  IMAD.MOV.U32 R203, RZ, RZ, 0x40000040 ;  /* 0x40000040ffcb7424 */ /* 0x000fe200078e00ff */
[----:B------:R-:W-:Y:S01]  /*c970*/  LOP3.LUT R11, R11, 0x3fff, RZ, 0xc0, !PT ;  /* 0x00003fff0b0b7812 */ /* 0x000fe200078ec0ff */
[----:B------:R-:W-:Y:S01]  /*c980*/  IMAD.MOV.U32 R207, RZ, RZ, 0x40000040 ;  /* 0x40000040ffcf7424 */ /* 0x000fe200078e00ff */
[C---:B------:R-:W-:Y:S01]  /*c990*/  R2UR UR6, R202.reuse ;  /* 0x00000000ca0672ca */ /* 0x040fe200000e0000 */
[----:B------:R-:W-:Y:S01]  /*c9a0*/  IMAD.MOV.U32 R205, RZ, RZ, 0x40000040 ;  /* 0x40000040ffcd7424 */ /* 0x000fe200078e00ff */
[----:B------:R-:W-:Y:S01]  /*c9b0*/  LOP3.LUT R0, R11, 0x10000, RZ, 0xfc, !PT ;  /* 0x000100000b007812 */ /* 0x000fe200078efcff */
[----:B------:R-:W-:Y:S01]  /*c9c0*/  IMAD.MOV.U32 R21, RZ, RZ, 0x40000040 ;  /* 0x40000040ff157424 */ /* 0x000fe200078e00ff */
[----:B------:R-:W-:Y:S01]  /*c9d0*/  R2UR UR7, R203 ;  /* 0x00000000cb0772ca */ /* 0x000fe200000e0000 */
[----:B------:R-:W-:Y:S01]  /*c9e0*/  VIADD R203, R202, 0x800 ;  /* 0x00000800cacb7836 */ /* 0x000fe20000000000 */
[----:B------:R-:W-:Y:S01]  /*c9f0*/  R2UR UR5, R207 ;  /* 0x00000000cf0572ca */ /* 0x000fe200000e0000 */
[----:B------:R-:W-:-:S02]  /*ca00*/  IMAD.MOV.U32 R206, RZ, RZ, R0 ;  /* 0x000000ffffce7224 */ /* 0x000fc400078e0000 */
[----:B------:R-:W-:-:S03]  /*ca10*/  IMAD.MOV.U32 R207, RZ, RZ, 0x40000040 ;  /* 0x40000040ffcf7424 */ /* 0x000fc600078e00ff */
[----:B------:R-:W-:Y:S01]  /*ca20*/  R2UR UR4, R206 ;  /* 0x00000000ce0472ca */ /* 0x000fe200000e0000 */
[----:B------:R-:W-:Y:S01]  /*ca30*/  VIADD R206, R0, 0x2 ;  /* 0x0000000200ce7836 */ /* 0x000fe20000000000 */
[----:B0-----:R-:W-:-:S11]  /*ca40*/  SHF.R.U32.HI R12, RZ, 0x7, R12 ;  /* 0x00000007ff0c7819 */ /* 0x001fd6000001160c */
[----:B------:R-:W-:Y:S01]  /*ca50*/  HGMMA.64x64x16.F32.BF16 R152, gdesc[UR4], R152, gsb0 ;  /* 0x00e00000049879f0 */ /* 0x000fe20008001898 */
[----:B------:R-:W-:Y:S01]  /*ca60*/  R2UR UR4, R206 ;  /* 0x00000000ce0472ca */ /* 0x000fe200000e0000 */
[----:B------:R-:W-:Y:S01]  /*ca70*/  VIADD R206, R202, 0x2 ;  /* 0x00000002cace7836 */ /* 0x000fe20000000000 */
[----:B------:R-:W-:Y:S01]  /*ca80*/  R2UR UR5, R207 ;  /* 0x00000000cf0572ca */ /* 0x000fe200000e0000 */
[----:B------:R-:W-:Y:S01]  /*ca90*/  IMAD.MOV.U32 R207, RZ, RZ, 0x40000040 ;  /* 0x40000040ffcf7424 */ /* 0x000fe200078e00ff */
[----:B------:R-:W0:Y:S02]  /*caa0*/  SHFL.IDX PT, R11, R12, RZ, 0x1f ;  /* 0x00001fff0c0b7589 */ /* 0x000e2400000e0000 */
[----:B------:R-:W-:Y:S01]  /*cab0*/  R2UR UR6, R206 ;  /* 0x00000000ce0672ca */ /* 0x000fe200000e0000 */
[----:B------:R-:W-:Y:S01]  /*cac0*/  IMAD.MOV.U32 R206, RZ, RZ, 0x28 ;  /* 0x00000028ffce7424 */ /* 0x000fe200078e00ff */
[----:B------:R-:W-:Y:S01]  /*cad0*/  R2UR UR7, R207 ;  /* 0x00000000cf0772ca */ /* 0x000fe200000e0000 */
[----:B------:R-:W-:Y:S01]  /*cae0*/  IMAD.MOV.U32 R207, RZ, RZ, 0xa00 ;  /* 0x00000a00ffcf7424 */ /* 0x000fe200078e00ff */
[----:B0-----:R-:W-:-:S04]  /*caf0*/  ISETP.GT.AND P3, PT, R11, 0x7f, PT ;  /* 0x0000007f0b00780c */ /* 0x001fc80003f64270 */
[----:B------:R-:W-:Y:S02]  /*cb00*/  SEL R12, RZ, 0x2, !P3 ;  /* 0x00000002ff0c7807 */ /* 0x000fe40005800000 */
[----:B------:R-:W-:Y:S02]  /*cb10*/  SEL R206, R206, 0x26, P3 ;  /* 0x00000026cece7807 */ /* 0x000fe40001800000 */
[----:B------:R-:W-:Y:S02]  /*cb20*/  SEL R207, R207, 0x980, P3 ;  /* 0x00000980cfcf7807 */ /* 0x000fe40001800000 */
[----:B------:R-:W-:Y:S02]  /*cb30*/  LOP3.LUT R206, R206, 0x6, RZ, 0xc0, !PT ;  /* 0x00000006cece7812 */ /* 0x000fe400078ec0ff */
[----:B------:R-:W-:Y:S01]  /*cb40*/  LOP3.LUT R207, R207, 0xa00, RZ, 0xc0, !PT ;  /* 0x00000a00cfcf7812 */ /* 0x000fe200078ec0ff */
[----:B------:R-:W-:Y:S02]  /*cb50*/  WARPGROUP.DEPBAR.LE gsb0, 0x0 ;  /* 0x00008000000079c5 */ /* 0x000fe40000010000 */
[----:B------:R-:W-:-:S06]  /*cb60*/  WARPGROUP.ARRIVE ;  /* 0x00000000000079c5 */ /* 0x000fcc0000000000 */
[----:B------:R-:W-:Y:S01]  /*cb70*/  HGMMA.64x64x16.F32.BF16 R152, gdesc[UR4], R152, gsb0 ;  /* 0x00e00000049879f0 */ /* 0x000fe20008001898 */
[----:B------:R-:W-:Y:S01]  /*cb80*/  R2UR UR4, R204 ;  /* 0x00000000cc0472ca */ /* 0x000fe200000e0000 */
[----:B------:R-:W-:Y:S01]  /*cb90*/  VIADD R204, R202, 0x4 ;  /* 0x00000004cacc7836 */ /* 0x000fe20000000000 */
[----:B------:R-:W-:Y:S01]  /*cba0*/  R2UR UR5, R205 ;  /* 0x00000000cd0572ca */ /* 0x000fe200000e0000 */
[----:B------:R-:W-:-:S03]  /*cbb0*/  IMAD.MOV.U32 R205, RZ, RZ, 0x40000040 ;  /* 0x40000040ffcd7424 */ /* 0x000fc600078e00ff */
[----:B------:R-:W-:Y:S01]  /*cbc0*/  R2UR UR6, R204 ;  /* 0x00000000cc0672ca */ /* 0x000fe200000e0000 */
[----:B------:R-:W-:Y:S01]  /*cbd0*/  VIADD R204, R0, 0x800 ;  /* 0x0000080000cc7836 */ /* 0x000fe20000000000 */
[----:B------:R-:W-:Y:S01]  /*cbe0*/  R2UR UR7, R205 ;  /* 0x00000000cd0772ca */ /* 0x000fe200000e0000 */
[----:B------:R-:W-:-:S05]  /*cbf0*/  IMAD.MOV.U32 R205, RZ, RZ, 0x4 ;  /* 0x00000004ffcd7424 */ /* 0x000fca00078e00ff */
[----:B------:R-:W-:Y:S01]  /*cc00*/  SEL R11, R205, 0x2, P3 ;  /* 0x00000002cd0b7807 */ /* 0x000fe20001800000 */
        /* <DEDUP_REMOVED lines=140> */
[----:B------:R-:W-:Y:S01]  /*d4d0*/  IMAD.IADD R20, R12, 0x1, R203 ;  /* 0x000000010c147824 */ /* 0x000fe200078e02cb */
[----:B------:R-:W-:Y:S01]  /*d4e0*/  R2UR UR5, R21 ;  /* 0x00000000150572ca */ /* 0x000fe200000e0000 */
[----:B------:R-:W-:Y:S01]  /*d4f0*/  IMAD.MOV.U32 R21, RZ, RZ, 0x40000040 ;  /* 0x40000040ff157424 */ /* 0x000fe200078e00ff */
[----:B------:R-:W-:Y:S02]  /*d500*/  WARPGROUP.DEPBAR.LE gsb0, 0x0 ;  /* 0x00008000000079c5 */ /* 0x000fe40000010000 */
[----:B------:R-:W-:-:S09]  /*d510*/  WARPGROUP.ARRIVE ;  /* 0x00000000000079c5 */ /* 0x000fd20000000000 */
[----:B------:R-:W-:Y:S01]  /*d520*/  HGMMA.64x64x16.F32.BF16 R152, gdesc[UR4], R152, gsb0 ;  /* 0x00e00000049879f0 */ /* 0x000fe20008001898 */
[----:B------:R-:W-:Y:S01]  /*d530*/  R2UR UR6, R20 ;  /* 0x00000000140672ca */ /* 0x000fe200000e0000 */
[----:B------:R-:W-:Y:S01]  /*d540*/  IMAD.IADD R20, R204, 0x1, R12 ;  /* 0x00000001cc147824 */ /* 0x000fe200078e020c */
        /* <DEDUP_REMOVED lines=13> */
[----:B------:R-:W-:Y:S02]  /*d620*/  R2UR UR4, R20 ;  /* 0x00000000140472ca */ /* 0x000fe400000e0000 */
[----:B------:R-:W-:Y:S01]  /*d630*/  R2UR UR5, R21 ;  /* 0x00000000150572ca */ /* 0x000fe200000e0000 */
[----:B------:R-:W-:Y:S01]  /*d640*/  VIADD R21, R0, 0xa00 ;  /* 0x00000a0000157836 */ /* 0x000fe20000000000 */
[----:B------:R-:W-:Y:S01]  /*d650*/  SEL R20, R205, 0x6, !P3 ;  /* 0x00000006cd147807 */ /* 0x000fe20005800000 */
[----:B------:R-:W-:-:S04]  /*d660*/  IMAD.MOV.U32 R205, RZ, RZ, 0x40000040 ;  /* 0x40000040ffcd7424 */ /* 0x000fc800078e00ff */
[----:B------:R-:W-:Y:S01]  /*d670*/  IMAD.IADD R204, R204, 0x1, R20 ;  /* 0x00000001cccc7824 */ /* 0x000fe200078e0214 */
[----:B------:R-:W-:Y:S02]  /*d680*/  WARPGROUP.DEPBAR.LE gsb0, 0x0 ;  /* 0x00008000000079c5 */ /* 0x000fe40000010000 */
[----:B------:R-:W-:-:S06]  /*d690*/  WARPGROUP.ARRIVE ;  /* 0x00000000000079c5 */ /* 0x000fcc0000000000 */
[----:B------:R-:W-:Y:S01]  /*d6a0*/  HGMMA.64x64x16.F32.BF16 R152, gdesc[UR4], R152, gsb0 ;  /* 0x00e00000049879f0 */ /* 0x000fe20008001898 */
[----:B------:R-:W-:Y:S01]  /*d6b0*/  R2UR UR4, R204 ;  /* 0x00000000cc0472ca */ /* 0x000fe200000e0000 */
[----:B------:R-:W-:Y:S01]  /*d6c0*/  IMAD.IADD R204, R203, 0x1, R20 ;  /* 0x00000001cbcc7824 */ /* 0x000fe200078e0214 */
[----:B------:R-:W-:Y:S01]  /*d6d0*/  R2UR UR5, R205 ;  /* 0x00000000cd0572ca */ /* 0x000fe200000e0000 */
[----:B------:R-:W-:Y:S02]  /*d6e0*/  IMAD.MOV.U32 R205, RZ, RZ, 0x40000040 ;  /* 0x40000040ffcd7424 */ /* 0x000fe400078e00ff */
[----:B------:R-:W-:Y:S01]  /*d6f0*/  VIADD R203, R202, 0xa00 ;  /* 0x00000a00cacb7836 */ /* 0x000fe20000000000 */
[----:B------:R-:W-:Y:S02]  /*d700*/  R2UR UR6, R204 ;  /* 0x00000000cc0672ca */ /* 0x000fe400000e0000 */
[----:B------:R-:W-:Y:S01]  /*d710*/  R2UR UR7, R205 ;  /* 0x00000000cd0772ca */ /* 0x000fe200000e0000 */
[----:B------:R-:W-:Y:S01]  /*d720*/  IMAD.MOV.U32 R205, RZ, RZ, 0x40000040 ;  /* 0x40000040ffcd7424 */ /* 0x000fe200078e00ff */
[----:B------:R-:W-:-:S02]  /*d730*/  IADD3 R204, R206, R207, R0 ;  /* 0x000000cfcecc7210 */ /* 0x000fc40007ffe000 */
[----:B------:R-:W-:Y:S01]  /*d740*/  IADD3 R206, R206, R207, R202 ;  /* 0x000000cfcece7210 */ /* 0x000fe20007ffe0ca */
[----:B------:R-:W-:Y:S01]  /*d750*/  IMAD.MOV.U32 R207, RZ, RZ, 0x40000040 ;  /* 0x40000040ffcf7424 */ /* 0x000fe200078e00ff */
[----:B------:R-:W-:Y:S02]  /*d760*/  WARPGROUP.DEPBAR.LE gsb0, 0x0 ;  /* 0x00008000000079c5 */ /* 0x000fe40000010000 */
[----:B------:R-:W-:-:S06]  /*d770*/  WARPGROUP.ARRIVE ;  /* 0x00000000000079c5 */ /* 0x000fcc0000000000 */
[----:B------:R-:W-:Y:S01]  /*d780*/  HGMMA.64x64x16.F32.BF16 R152, gdesc[UR4], R152, gsb0 ;  /* 0x00e00000049879f0 */ /* 0x000fe20008001898 */
[----:B------:R-:W-:Y:S01]  /*d790*/  R2UR UR4, R204 ;  /* 0x00000000cc0472ca */ /* 0x000fe200000e0000 */
[----:B------:R-:W-:Y:S01]  /*d7a0*/  IMAD.IADD R204, R21, 0x1, R12 ;  /* 0x0000000115cc7824 */ /* 0x000fe200078e020c */
[----:B------:R-:W-:Y:S01]  /*d7b0*/  R2UR UR5, R205 ;  /* 0x00000000cd0572ca */ /* 0x000fe200000e0000 */
[----:B------:R-:W-:Y:S01]  /*d7c0*/  IMAD.MOV.U32 R205, RZ, RZ, 0x40000040 ;  /* 0x40000040ffcd7424 */ /* 0x000fe200078e00ff */
[----:B------:R-:W-:Y:S01]  /*d7d0*/  R2UR UR6, R206 ;  /* 0x00000000ce0672ca */ /* 0x000fe200000e0000 */
[----:B------:R-:W-:Y:S01]  /*d7e0*/  IMAD.MOV.U32 R206, RZ, RZ, 0x30 ;  /* 0x00000030ffce7424 */ /* 0x000fe200078e00ff */
[----:B------:R-:W-:Y:S01]  /*d7f0*/  R2UR UR7, R207 ;  /* 0x00000000cf0772ca */ /* 0x000fe200000e0000 */
[----:B------:R-:W-:-:S03]  /*d800*/  IMAD.MOV.U32 R207, RZ, RZ, 0xc00 ;  /* 0x00000c00ffcf7424 */ /* 0x000fc600078e00ff */
        /* <DEDUP_REMOVED lines=25> */
[----:B------:R-:W-:Y:S02]  /*d9a0*/  IMAD.MOV.U32 R205, RZ, RZ, 0x40000040 ;  /* 0x40000040ffcd7424 */ /* 0x000fe400078e00ff */
[----:B------:R-:W-:Y:S01]  /*d9b0*/  VIADD R21, R0, 0xc00 ;  /* 0x00000c0000157836 */ /* 0x000fe20000000000 */
[----:B------:R-:W-:Y:S02]  /*d9c0*/  WARPGROUP.DEPBAR.LE gsb0, 0x0 ;  /* 0x00008000000079c5 */ /* 0x000fe40000010000 */
[----:B------:R-:W-:-:S07]  /*d9d0*/  WARPGROUP.ARRIVE ;  /* 0x00000000000079c5 */ /* 0x000fce0000000000 */
        /* <DEDUP_REMOVED lines=71> */
[----:B------:R-:W-:Y:S02]  /*de50*/  R2UR UR6, R206 ;  /* 0x00000000ce0672ca */ /* 0x000fe400000e0000 */
[----:B------:R-:W-:Y:S01]  /*de60*/  R2UR UR7, R207 ;  /* 0x00000000cf0772ca */ /* 0x000fe200000e0000 */
[----:B------:R-:W-:Y:S02]  /*de70*/  WARPGROUP.DEPBAR.LE gsb0, 0x0 ;  /* 0x00008000000079c5 */ /* 0x000fe40000010000 */
[----:B------:R-:W-:-:S10]  /*de80*/  WARPGROUP.ARRIVE ;  /* 0x00000000000079c5 */ /* 0x000fd40000000000 */
        /* <DEDUP_REMOVED lines=13> */
[--C-:B------:R-:W-:Y:S01]  /*df60*/  IMAD.IADD R204, R11, 0x1, R21.reuse ;  /* 0x000000010bcc7824 */ /* 0x100fe200078e0215 */
[----:B------:R-:W-:Y:S01]  /*df70*/  R2UR UR5, R205 ;  /* 0x00000000cd0572ca */ /* 0x000fe200000e0000 */
[----:B------:R-:W-:Y:S02]  /*df80*/  IMAD.MOV.U32 R205, RZ, RZ, 0x40000040 ;  /* 0x40000040ffcd7424 */ /* 0x000fe400078e00ff */
[----:B------:R-:W-:Y:S01]  /*df90*/  IMAD.MOV.U32 R11, RZ, RZ, 0x1000 ;  /* 0x00001000ff0b7424 */ /* 0x000fe200078e00ff */
[----:B------:R-:W-:Y:S01]  /*dfa0*/  R2UR UR6, R204 ;  /* 0x00000000cc0672ca */ /* 0x000fe200000e0000 */
[----:B------:R-:W-:Y:S01]  /*dfb0*/  IMAD.IADD R204, R20, 0x1, R21 ;  /* 0x0000000114cc7824 */ /* 0x000fe200078e0215 */
[----:B------:R-:W-:Y:S01]  /*dfc0*/  R2UR UR7, R205 ;  /* 0x00000000cd0772ca */ /* 0x000fe200000e0000 */
[----:B------:R-:W-:Y:S01]  /*dfd0*/  IMAD.IADD R20, R203, 0x1, R20 ;  /* 0x00000001cb147824 */ /* 0x000fe200078e0214 */
[----:B------:R-:W-:Y:S01]  /*dfe0*/  SEL R11, R11, 0xf80, P3 ;  /* 0x00000f800b0b7807 */ /* 0x000fe20001800000 */
[----:B------:R-:W-:-:S02]  /*dff0*/  IMAD.MOV.U32 R205, RZ, RZ, 0x40000040 ;  /* 0x40000040ffcd7424 */ /* 0x000fc400078e00ff */
[----:B------:R-:W-:Y:S01]  /*e000*/  IMAD.MOV.U32 R21, RZ, RZ, 0x40000040 ;  /* 0x40000040ff157424 */ /* 0x000fe200078e00ff */
[----:B------:R-:W-:Y:S01]  /*e010*/  LOP3.LUT R11, R11, 0x1e00, RZ, 0xc0, !PT ;  /* 0x00001e000b0b7812 */ /* 0x000fe200078ec0ff */
[----:B------:R-:W-:-:S05]  /*e020*/  IMAD.MOV.U32 R203, RZ, RZ, 0x40 ;  /* 0x00000040ffcb7424 */ /* 0x000fca00078e00ff */
[----:B------:R-:W-:Y:S02]  /*e030*/  SEL R203, R203, 0x3e, P3 ;  /* 0x0000003ecbcb7807 */ /* 0x000fe40001800000 */
[----:B------:R-:W-:Y:S02]  /*e040*/  ISETP.NE.AND P3, PT, R193, RZ, PT ;  /* 0x000000ffc100720c */ /* 0x000fe40003f65270 */
[----:B------:R-:W-:-:S04]  /*e050*/  LOP3.LUT R203, R203, 0x6, RZ, 0xc0, !PT ;  /* 0x00000006cbcb7812 */ /* 0x000fc800078ec0ff */
[----:B------:R-:W-:Y:S01]  /*e060*/  IADD3 R202, R203, R11, R202 ;  /* 0x0000000bcbca7210 */ /* 0x000fe20007ffe0ca */
[----:B------:R-:W-:Y:S02]  /*e070*/  WARPGROUP.DEPBAR.LE gsb0, 0x0 ;  /* 0x00008000000079c5 */ /* 0x000fe40000010000 */
[----:B------:R-:W-:-:S06]  /*e080*/  WARPGROUP.ARRIVE ;  /* 0x00000000000079c5 */ /* 0x000fcc0000000000 */
[----:B------:R-:W-:Y:S01]  /*e090*/  HGMMA.64x64x16.F32.BF16 R152, gdesc[UR4], R152, gsb0 ;  /* 0x00e00000049879f0 */ /* 0x000fe20008001898 */
[----:B------:R-:W-:Y:S02]  /*e0a0*/  R2UR UR6, R204 ;  /* 0x00000000cc0672ca */ /* 0x000fe400000e0000 */
[----:B------:R-:W-:Y:S02]  /*e0b0*/  R2UR UR7, R205 ;  /* 0x00000000cd0772ca */ /* 0x000fe400000e0000 */
[----:B------:R-:W-:Y:S02]  /*e0c0*/  R2UR UR4, R20 ;  /* 0x00000000140472ca */ /* 0x000fe400000e0000 */
[----:B------:R-:W-:Y:S01]  /*e0d0*/  R2UR UR5, R21 ;  /* 0x00000000150572ca */ /* 0x000fe200000e0000 */
[----:B------:R-:W-:Y:S01]  /*e0e0*/  IMAD.MOV.U32 R21, RZ, RZ, 0x40000040 ;  /* 0x40000040ff157424 */ /* 0x000fe200078e00ff */
[----:B------:R-:W-:Y:S01]  /*e0f0*/  IADD3 R20, R203, R11, R0 ;  /* 0x0000000bcb147210 */ /* 0x000fe20007ffe000 */
[----:B------:R-:W-:Y:S01]  /*e100*/  IMAD.MOV.U32 R203, RZ, RZ, 0x40000040 ;  /* 0x40000040ffcb7424 */ /* 0x000fe200078e00ff */
[----:B------:R-:W-:-:S02]  /*e110*/  WARPGROUP.DEPBAR.LE gsb0, 0x0 ;  /* 0x00008000000079c5 */ /* 0x000fc40000010000 */
[----:B------:R-:W-:-:S07]  /*e120*/  WARPGROUP.ARRIVE ;  /* 0x00000000000079c5 */ /* 0x000fce0000000000 */
[----:B------:R-:W-:Y:S01]  /*e130*/  HGMMA.64x64x16.F32.BF16 R152, gdesc[UR4], R152, gsb0 ;  /* 0x00e00000049879f0 */ /* 0x000fe20008001898 */
[----:B------:R-:W-:Y:S01]  /*e140*/  R2UR UR4, R20 ;  /* 0x00000000140472ca */ /* 0x000fe200000e0000 */
[----:B------:R-:W-:Y:S01]  /*e150*/  IMAD R20, R18, 0x1000, R13 ;  /* 0x0000100012147824 */ /* 0x000fe200078e020d */
        /* <DEDUP_REMOVED lines=8> */
[----:B------:R-:W-:Y:S01]  /*e1e0*/  ULDC UR4, c[0x0][0xa80] ;  /* 0x0002a00000047ab9 */ /* 0x000fe20000000800 */
[----:B------:R-:W-:Y:S01]  /*e1f0*/  R2UR UR6, R20 ;  /* 0x00000000140672ca */ /* 0x000fe200000e0000 */
[----:B------:R-:W-:Y:S02]  /*e200*/  WARPGROUP.DEPBAR.LE gsb0, 0x0 ;  /* 0x00008000000079c5 */ /* 0x000fe40000010000 */
[----:B------:R-:W-:Y:S02]  /*e210*/  FMNMX.FTZ R11, R152, R198, !PT ;  /* 0x000000c6980b7209 */ /* 0x000fe40007810000 */
[----:B------:R-:W-:Y:S02]  /*e220*/  FMNMX.FTZ R21, R154, R200, !PT ;  /* 0x000000c89a157209 */ /* 0x000fe40007810000 */
        /* <DEDUP_REMOVED lines=29> */
[----:B------:R-:W-:-:S03]  /*e400*/  FMNMX.FTZ R21, R183, R21, !PT ;  /* 0x00000015b7157209 */ /* 0x000fc60007810000 */
[----:B------:R-:W0:Y:S04]  /*e410*/  SHFL.BFLY PT, R11, R12, 0x2, 0x1f ;  /* 0x0c401f000c0b7f89 */ /* 0x000e2800000e0000 */
[----:B------:R-:W1:Y:S01]  /*e420*/  SHFL.BFLY PT, R205, R21, 0x2, 0x1f ;  /* 0x0c401f0015cd7f89 */ /* 0x000e6200000e0000 */
[----:B0-----:R-:W-:Y:S02]  /*e430*/  FMNMX.FTZ R12, R12, R11, !PT ;  /* 0x0000000b0c0c7209 */ /* 0x001fe40007810000 */
[----:B-1----:R-:W-:-:S03]  /*e440*/  FMNMX.FTZ R21, R21, R205, !PT ;  /* 0x000000cd15157209 */ /* 0x002fc60007810000 */
[----:B------:R-:W0:Y:S02]  /*e450*/  SHFL.BFLY PT, R11, R12, 0x1, 0x1f ;  /* 0x0c201f000c0b7f89 */ /* 0x000e2400000e0000 */
[----:B0-----:R-:W-:Y:S01]  /*e460*/  FMNMX.FTZ R12, R12, R11, !PT ;  /* 0x0000000b0c0c7209 */ /* 0x001fe20007810000 */
[----:B------:R-:W-:-:S04]  /*e470*/  IMAD.U32 R11, RZ, RZ, UR4 ;  /* 0x00000004ff0b7e24 */ /* 0x000fc8000f8e00ff */
[C---:B------:R-:W-:Y:S01]  /*e480*/  FMUL.FTZ R203, R12.reuse, R11 ;  /* 0x0000000b0ccb7220 */ /* 0x040fe20000410000 */
[----:B------:R-:W-:-:S03]  /*e490*/  FADD.FTZ R198, -R12, R198 ;  /* 0x000000c60cc67221 */ /* 0x000fc60000010100 */
[-CC-:B------:R-:W-:Y:S01]  /*e4a0*/  FFMA.FTZ R204, R156, R11.reuse, -R203.reuse ;  /* 0x0000000b9ccc7223 */ /* 0x180fe200000108cb */
[-CC-:B------:R-:W-:Y:S01]  /*e4b0*/  FFMA.FTZ R156, R160, R11.reuse, -R203.reuse ;  /* 0x0000000ba09c7223 */ /* 0x180fe200000108cb */
[-CC-:B------:R-:W-:Y:S01]  /*e4c0*/  FFMA.FTZ R160, R164, R11.reuse, -R203.reuse ;  /* 0x0000000ba4a07223 */ /* 0x180fe200000108cb */
[-C--:B------:R-:W-:Y:S01]  /*e4d0*/  FMUL.FTZ R198, R198, R11.reuse ;  /* 0x0000000bc6c67220 */ /* 0x080fe20000410000 */
[----:B------:R-:W0:Y:S01]  /*e4e0*/  SHFL.BFLY PT, R164, R21, 0x1, 0x1f ;  /* 0x0c201f0015a47f89 */ /* 0x000e2200000e0000 */
[-CC-:B------:R-:W-:Y:S01]  /*e4f0*/  FFMA.FTZ R152, R152, R11.reuse, -R203.reuse ;  /* 0x0000000b98987223 */ /* 0x180fe200000108cb */
[-CC-:B------:R-:W-:Y:S01]  /*e500*/  FFMA.FTZ R153, R153, R11.reuse, -R203.reuse ;  /* 0x0000000b99997223 */ /* 0x180fe200000108cb */
[----:B------:R1:W2:Y:S01]  /*e510*/  MUFU.EX2 R202, R198 ;  /* 0x000000c600ca7308 */ /* 0x0002a20000000800 */
        /* <DEDUP_REMOVED lines=8> */
[-CC-:B-1----:R-:W-:Y:S01]  /*e5a0*/  FFMA.FTZ R198, R165, R11.reuse, -R203.reuse ;  /* 0x0000000ba5c67223 */ /* 0x182fe200000108cb */
[-CC-:B------:R-:W-:Y:S01]  /*e5b0*/  FFMA.FTZ R177, R177, R11.reuse, -R203.reuse ;  /* 0x0000000bb1b17223 */ /* 0x180fe200000108cb */
[-CC-:B------:R-:W-:Y:S01]  /*e5c0*/  FFMA.FTZ R180, R180, R11.reuse, -R203.reuse ;  /* 0x0000000bb4b47223 */ /* 0x180fe200000108cb */
[----:B------:R-:W-:-:S04]  /*e5d0*/  FFMA.FTZ R181, R181, R11, -R203 ;  /* 0x0000000bb5b57223 */ /* 0x000fc800000108cb */
[----:B------:R-:W-:Y:S01]  /*e5e0*/  MUFU.EX2 R153, R153 ;  /* 0x0000009900997308 */ /* 0x000fe20000000800 */
[-C--:B--2---:R-:W-:Y:S01]  /*e5f0*/  FMUL.FTZ R24, R24, R202.reuse ;  /* 0x000000ca18187220 */ /* 0x084fe20000410000 */
[-C--:B------:R-:W-:Y:S01]  /*e600*/  FMUL.FTZ R25, R25, R202.reuse ;  /* 0x000000ca19197220 */ /* 0x080fe20000410000 */
[-C--:B------:R-:W-:Y:S01]  /*e610*/  FMUL.FTZ R28, R28, R202.reuse ;  /* 0x000000ca1c1c7220 */ /* 0x080fe20000410000 */
[----:B------:R-:W-:Y:S01]  /*e620*/  FMUL.FTZ R29, R29, R202 ;  /* 0x000000ca1d1d7220 */ /* 0x000fe20000410000 */
[----:B0-----:R-:W-:Y:S01]  /*e630*/  FMNMX.FTZ R21, R21, R164, !PT ;  /* 0x000000a415157209 */ /* 0x001fe20007810000 */
[-C--:B------:R-:W-:Y:S01]  /*e640*/  FMUL.FTZ R32, R32, R202.reuse ;  /* 0x000000ca20207220 */ /* 0x080fe20000410000 */
[-C--:B------:R-:W-:Y:S01]  /*e650*/  FMUL.FTZ R33, R33, R202.reuse ;  /* 0x000000ca21217220 */ /* 0x080fe20000410000 */
[----:B------:R-:W-:Y:S01]  /*e660*/  MUFU.EX2 R204, R204 ;  /* 0x000000cc00cc7308 */ /* 0x000fe20000000800 */
[-C--:B------:R-:W-:Y:S01]  /*e670*/  FMUL.FTZ R36, R36, R202.reuse ;  /* 0x000000ca24247220 */ /* 0x080fe20000410000 */
[C---:B------:R-:W-:Y:S01]  /*e680*/  FADD.FTZ R164, -R21.reuse, R200 ;  /* 0x000000c815a47221 */ /* 0x040fe20000010100 */
[-C--:B------:R-:W-:Y:S01]  /*e690*/  FMUL.FTZ R205, R21, R11.reuse ;  /* 0x0000000b15cd7220 */ /* 0x080fe20000410000 */
        /* <DEDUP_REMOVED lines=8> */
[----:B------:R-:W0:Y:S01]  /*e720*/  MUFU.EX2 R164, R164 ;  /* 0x000000a400a47308 */ /* 0x000e220000000800 */
[----:B------:R-:W-:Y:S01]  /*e730*/  FFMA.FTZ R159, R163, R11, -R205 ;  /* 0x0000000ba39f7223 */ /* 0x000fe200000108cd */
[----:B------:R-:W-:-:S02]  /*e740*/  @!P1 VIADD R162, R196, 0x38840 ;  /* 0x00038840c4a29836 */ /* 0x000fc40000000000 */
[-C--:B------:R-:W-:Y:S01]  /*e750*/  FFMA.FTZ R200, R166, R11.reuse, -R205 ;  /* 0x0000000ba6c87223 */ /* 0x080fe200000108cd */
[----:B------:R-:W-:Y:S02]  /*e760*/  @!P3 IMAD R163, R199, 0x40, R191 ;  /* 0x00000040c7a3b824 */ /* 0x000fe400078e02bf */
[-CC-:B------:R-:W-:Y:S01]  /*e770*/  FFMA.FTZ R203, R167, R11.reuse, -R205.reuse ;  /* 0x0000000ba7cb7223 */ /* 0x180fe200000108cd */
[-CC-:B------:R-:W-:Y:S01]  /*e780*/  FFMA.FTZ R170, R170, R11.reuse, -R205.reuse ;  /* 0x0000000baaaa7223 */ /* 0x180fe200000108cd */
[----:B------:R-:W-:Y:S01]  /*e790*/  @!P1 PRMT R162, RZ, 0x654, R162 ;  /* 0x00000654ffa29816 */ /* 0x000fe200000000a2 */
[----:B------:R-:W1:Y:S01]  /*e7a0*/  MUFU.EX2 R154, R154 ;  /* 0x0000009a009a7308 */ /* 0x000e620000000800 */
[----:B------:R-:W-:Y:S02]  /*e7b0*/  @!P3 IMAD R163, R163, 0x4, R2 ;  /* 0x00000004a3a3b824 */ /* 0x000fe400078e0202 */
[-CC-:B------:R-:W-:Y:S01]  /*e7c0*/  FFMA.FTZ R171, R171, R11.reuse, -R205.reuse ;  /* 0x0000000babab7223 */ /* 0x180fe200000108cd */
[----:B------:R2:W-:Y:S01]  /*e7d0*/  @!P1 SYNCS.ARRIVE.TRANS64.RED.A1T0 RZ, [R162+URZ], RZ ;  /* 0x000000ffa2ff99a7 */ /* 0x0005e2000810043f */
[-CC-:B------:R-:W-:Y:S01]  /*e7e0*/  FFMA.FTZ R174, R174, R11.reuse, -R205.reuse ;  /* 0x0000000baeae7223 */ /* 0x180fe200000108cd */
[-CC-:B------:R-:W-:Y:S01]  /*e7f0*/  FFMA.FTZ R175, R175, R11.reuse, -R205.reuse ;  /* 0x0000000bafaf7223 */ /* 0x180fe200000108cd */
[----:B------:R-:W-:Y:S01]  /*e800*/  @!P3 STS [R163+0x38400], R202 ;  /* 0x038400caa300b388 */ /* 0x000fe20000000800 */
[-CC-:B------:R-:W-:Y:S01]  /*e810*/  FFMA.FTZ R182, R182, R11.reuse, -R205.reuse ;  /* 0x0000000bb6b67223 */ /* 0x180fe200000108cd */
[----:B------:R-:W3:Y:S01]  /*e820*/  MUFU.EX2 R206, R206 ;  /* 0x000000ce00ce7308 */ /* 0x000ee20000000800 */
[-CC-:B------:R-:W-:Y:S01]  /*e830*/  FFMA.FTZ R183, R183, R11.reuse, -R205.reuse ;  /* 0x0000000bb7b77223 */ /* 0x180fe200000108cd */
[----:B0-----:R0:W-:Y:S01]  /*e840*/  @!P3 STS [R163+0x38420], R164 ;  /* 0x038420a4a300b388 */ /* 0x0011e20000000800 */
[-CC-:B--2---:R-:W-:Y:S01]  /*e850*/  FFMA.FTZ R162, R178, R11.reuse, -R205.reuse ;  /* 0x0000000bb2a27223 */ /* 0x184fe200000108cd */
[----:B------:R-:W-:Y:S01]  /*e860*/  FFMA.FTZ R178, R179, R11, -R205 ;  /* 0x0000000bb3b27223 */ /* 0x000fe200000108cd */
[-C--:B------:R-:W-:Y:S01]  /*e870*/  FMUL.FTZ R26, R26, R164.reuse ;  /* 0x000000a41a1a7220 */ /* 0x080fe20000410000 */
[-C--:B------:R-:W-:Y:S01]  /*e880*/  FMUL.FTZ R27, R27, R164.reuse ;  /* 0x000000a41b1b7220 */ /* 0x080fe20000410000 */
[-C--:B------:R-:W-:Y:S01]  /*e890*/  FMUL.FTZ R30, R30, R164.reuse ;  /* 0x000000a41e1e7220 */ /* 0x080fe20000410000 */
[----:B------:R-:W2:Y:S01]  /*e8a0*/  MUFU.EX2 R155, R155 ;  /* 0x0000009b009b7308 */ /* 0x000ea20000000800 */
[----:B-1----:R-:W-:Y:S01]  /*e8b0*/  FFMA.FTZ R197, R164, R197, R154 ;  /* 0x000000c5a4c57223 */ /* 0x002fe2000001009a */
[-C--:B------:R-:W-:Y:S01]  /*e8c0*/  FMUL.FTZ R31, R31, R164.reuse ;  /* 0x000000a41f1f7220 */ /* 0x080fe20000410000 */
[----:B------:R-:W-:Y:S01]  /*e8d0*/  FMUL.FTZ R34, R34, R164 ;  /* 0x000000a422227220 */ /* 0x000fe20000410000 */
[----:B0-----:R-:W-:Y:S01]  /*e8e0*/  FFMA.FTZ R163, R202, R15, R152 ;  /* 0x0000000fcaa37223 */ /* 0x001fe20000010098 */
[----:B------:R-:W-:Y:S01]  /*e8f0*/  F2FP.BF16.F32.PACK_AB R152, R153, R152 ;  /* 0x000000989998723e */ /* 0x000fe200000010ff */
[-C--:B------:R-:W-:Y:S01]  /*e900*/  FMUL.FTZ R35, R35, R164.reuse ;  /* 0x000000a423237220 */ /* 0x080fe20000410000 */
[----:B------:R-:W-:Y:S01]  /*e910*/  FMUL.FTZ R38, R38, R164 ;  /* 0x000000a426267220 */ /* 0x000fe20000410000 */
[----:B------:R-:W0:Y:S01]  /*e920*/  MUFU.EX2 R165, R165 ;  /* 0x000000a500a57308 */ /* 0x000e220000000800 */
[C---:B---3--:R-:W-:Y:S01]  /*e930*/  FADD.FTZ R197, R206.reuse, R197 ;  /* 0x000000c5cec57221 */ /* 0x048fe20000010000 */
[----:B------:R-:W-:Y:S01]  /*e940*/  FADD.FTZ R163, R153, R163 ;  /* 0x000000a399a37221 */ /* 0x000fe20000010000 */
[----:B------:R-:W-:Y:S01]  /*e950*/  F2FP.BF16.F32.PACK_AB R153, R206, R154 ;  /* 0x0000009ace99723e */ /* 0x000fe200000010ff */
[-C--:B------:R-:W-:Y:S01]  /*e960*/  FMUL.FTZ R39, R39, R164.reuse ;  /* 0x000000a427277220 */ /* 0x080fe20000410000 */
[-C--:B------:R-:W-:Y:S01]  /*e970*/  FMUL.FTZ R42, R42, R164.reuse ;  /* 0x000000a42a2a7220 */ /* 0x080fe20000410000 */
[-C--:B------:R-:W-:Y:S01]  /*e980*/  FMUL.FTZ R43, R43, R164.reuse ;  /* 0x000000a42b2b7220 */ /* 0x080fe20000410000 */
[-C--:B------:R-:W-:Y:S01]  /*e990*/  FMUL.FTZ R46, R46, R164.reuse ;  /* 0x000000a42e2e7220 */ /* 0x080fe20000410000 */
[----:B------:R-:W1:Y:S01]  /*e9a0*/  MUFU.EX2 R158, R158 ;  /* 0x0000009e009e7308 */ /* 0x000e620000000800 */
        /* <DEDUP_REMOVED lines=8> */
[C---:B0-----:R-:W-:Y:S01]  /*ea30*/  FADD.FTZ R197, R165.reuse, R197 ;  /* 0x000000c5a5c57221 */ /* 0x041fe20000010000 */
[----:B------:R-:W-:Y:S01]  /*ea40*/  F2FP.BF16.F32.PACK_AB R155, R165, R155 ;  /* 0x0000009ba59b723e */ /* 0x000fe200000010ff */
[-C--:B------:R-:W-:Y:S01]  /*ea50*/  FMUL.FTZ R59, R59, R164.reuse ;  /* 0x000000a43b3b7220 */ /* 0x080fe20000410000 */
[-C--:B------:R-:W-:Y:S01]  /*ea60*/  FMUL.FTZ R62, R62, R164.reuse ;  /* 0x000000a43e3e7220 */ /* 0x080fe20000410000 */
[-C--:B------:R-:W-:Y:S01]  /*ea70*/  FMUL.FTZ R63, R63, R164.reuse ;  /* 0x000000a43f3f7220 */ /* 0x080fe20000410000 */
[-C--:B------:R-:W-:Y:S01]  /*ea80*/  FMUL.FTZ R66, R66, R164.reuse ;  /* 0x000000a442427220 */ /* 0x080fe20000410000 */
[-C--:B------:R-:W-:Y:S01]  /*ea90*/  FMUL.FTZ R67, R67, R164.reuse ;  /* 0x000000a443437220 */ /* 0x080fe20000410000 */
[----:B------:R-:W-:Y:S01]  /*eaa0*/  MUFU.EX2 R156, R156 ;  /* 0x0000009c009c7308 */ /* 0x000fe20000000800 */
[----:B-1----:R-:W-:Y:S01]  /*eab0*/  FADD.FTZ R179, R158, R197 ;  /* 0x000000c59eb37221 */ /* 0x002fe20000010000 */
[-C--:B------:R-:W-:Y:S01]  /*eac0*/  FMUL.FTZ R70, R70, R164.reuse ;  /* 0x000000a446467220 */ /* 0x080fe20000410000 */
[-C--:B------:R-:W-:Y:S01]  /*ead0*/  FMUL.FTZ R71, R71, R164.reuse ;  /* 0x000000a447477220 */ /* 0x080fe20000410000 */
[-C--:B------:R-:W-:Y:S01]  /*eae0*/  FMUL.FTZ R74, R74, R164.reuse ;  /* 0x000000a44a4a7220 */ /* 0x080fe20000410000 */
[-C--:B------:R-:W-:Y:S01]  /*eaf0*/  FMUL.FTZ R75, R75, R164.reuse ;  /* 0x000000a44b4b7220 */ /* 0x080fe20000410000 */
[-C--:B------:R-:W-:Y:S01]  /*eb00*/  FMUL.FTZ R78, R78, R164.reuse ;  /* 0x000000a44e4e7220 */ /* 0x080fe20000410000 */
[----:B------:R-:W-:Y:S01]  /*eb10*/  FMUL.FTZ R79, R79, R164 ;  /* 0x000000a44f4f7220 */ /* 0x000fe20000410000 */
[----:B------:R-:W-:Y:S01]  /*eb20*/  MUFU.EX2 R161, R161 ;  /* 0x000000a100a17308 */ /* 0x000fe20000000800 */
[----:B--2---:R-:W-:Y:S01]  /*eb30*/  F2FP.BF16.F32.PACK_AB R154, R157, R204 ;  /* 0x000000cc9d9a723e */ /* 0x004fe200000010ff */
[----:B------:R-:W-:Y:S01]  /*eb40*/  BAR.SYNC.DEFER_BLOCKING 0xf, 0x100 ;  /* 0x03c4000000007b1d */ /* 0x000fe20000010000 */
[-C--:B------:R-:W-:Y:S01]  /*eb50*/  FMUL.FTZ R82, R82, R164.reuse ;  /* 0x000000a452527220 */ /* 0x080fe20000410000 */
[-C--:B------:R-:W-:Y:S01]  /*eb60*/  FMUL.FTZ R83, R83, R164.reuse ;  /* 0x000000a453537220 */ /* 0x080fe20000410000 */
[-C--:B------:R-:W-:Y:S01]  /*eb70*/  FMUL.FTZ R86, R86, R164.reuse ;  /* 0x000000a456567220 */ /* 0x080fe20000410000 */
[-C--:B------:R-:W-:Y:S01]  /*eb80*/  FMUL.FTZ R87, R87, R164.reuse ;  /* 0x000000a457577220 */ /* 0x080fe20000410000 */
[-C--:B------:R-:W-:Y:S01]  /*eb90*/  FMUL.FTZ R90, R90, R164.reuse ;  /* 0x000000a45a5a7220 */ /* 0x080fe20000410000 */
[----:B------:R-:W0:Y:S01]  /*eba0*/  MUFU.EX2 R159, R159 ;  /* 0x0000009f009f7308 */ /* 0x000e220000000800 */
        /* <DEDUP_REMOVED lines=16> */
[----:B0-----:R-:W-:Y:S01]  /*ecb0*/  FADD.FTZ R179, R159, R179 ;  /* 0x000000b39fb37221 */ /* 0x001fe20000010000 */
        /* <DEDUP_REMOVED lines=18> */
[----:B------:R-:W-:Y:S01]  /*ede0*/  FMUL.FTZ R151, R151, R164 ;  /* 0x000000a497977220 */ /* 0x000fe20000410000 */
[-C--:B------:R-:W-:Y:S01]  /*edf0*/  FMUL.FTZ R41, R41, R202.reuse ;  /* 0x000000ca29297220 */ /* 0x080fe20000410000 */
        /* <DEDUP_REMOVED lines=11> */
[----:B--2---:R-:W-:Y:S01]  /*eeb0*/  FADD.FTZ R162, R204, R163 ;  /* 0x000000a3cca27221 */ /* 0x004fe20000010000 */
[-C--:B------:R-:W-:Y:S01]  /*eec0*/  FMUL.FTZ R61, R61, R202.reuse ;  /* 0x000000ca3d3d7220 */ /* 0x080fe20000410000 */
[-C--:B------:R-:W-:Y:S01]  /*eed0*/  FMUL.FTZ R64, R64, R202.reuse ;  /* 0x000000ca40407220 */ /* 0x080fe20000410000 */
[----:B------:R-:W-:Y:S01]  /*eee0*/  FMUL.FTZ R65, R65, R202 ;  /* 0x000000ca41417220 */ /* 0x000fe20000410000 */
[----:B------:R-:W-:Y:S01]  /*eef0*/  FADD.FTZ R162, R157, R162 ;  /* 0x000000a29da27221 */ /* 0x000fe20000010000 */
[----:B------:R-:W-:Y:S01]  /*ef00*/  F2FP.BF16.F32.PACK_AB R157, R159, R158 ;  /* 0x0000009e9f9d723e */ /* 0x000fe200000010ff */
[----:B------:R-:W-:Y:S01]  /*ef10*/  FMUL.FTZ R68, R68, R202 ;  /* 0x000000ca44447220 */ /* 0x000fe20000410000 */
[----:B------:R-:W-:Y:S01]  /*ef20*/  MUFU.EX2 R169, R169 ;  /* 0x000000a900a97308 */ /* 0x000fe20000000800 */
[----:B------:R-:W-:Y:S01]  /*ef30*/  FADD.FTZ R162, R156, R162 ;  /* 0x000000a29ca27221 */ /* 0x000fe20000010000 */
[----:B------:R-:W-:Y:S01]  /*ef40*/  F2FP.BF16.F32.PACK_AB R156, R161, R156 ;  /* 0x0000009ca19c723e */ /* 0x000fe200000010ff */
[----:B------:R-:W-:Y:S01]  /*ef50*/  FMUL.FTZ R69, R69, R202 ;  /* 0x000000ca45457220 */ /* 0x000fe20000410000 */
[----:B-1----:R-:W-:Y:S01]  /*ef60*/  F2FP.BF16.F32.PACK_AB R158, R198, R160 ;  /* 0x000000a0c69e723e */ /* 0x002fe200000010ff */
[----:B------:R-:W-:Y:S01]  /*ef70*/  FADD.FTZ R162, R161, R162 ;  /* 0x000000a2a1a27221 */ /* 0x000fe20000010000 */
[----:B0-----:R-:W-:Y:S01]  /*ef80*/  F2FP.BF16.F32.PACK_AB R159, R203, R200 ;  /* 0x000000c8cb9f723e */ /* 0x001fe200000010ff */
        /* <DEDUP_REMOVED lines=46> */
[----:B------:R-:W-:Y:S01]  /*f270*/  FMUL.FTZ R149, R149, R202 ;  /* 0x000000ca95957220 */ /* 0x000fe20000410000 */
[----:B------:R0:W-:Y:S01]  /*f280*/  STSM.16.M88.4 [R195+0x36400], R152 ;  /* 0x03640098c3007844 */ /* 0x0001e20000000200 */
[----:B------:R-:W-:Y:S01]  /*f290*/  FADD.FTZ R179, R200, R179 ;  /* 0x000000b3c8b37221 */ /* 0x000fe20000010000 */
[----:B------:R-:W-:Y:S01]  /*f2a0*/  MUFU.EX2 R176, R176 ;  /* 0x000000b000b07308 */ /* 0x000fe20000000800 */
[----:B------:R-:W-:Y:S01]  /*f2b0*/  @!P1 VIADD R196, R196, 0x38860 ;  /* 0x00038860c4c49836 */ /* 0x000fe20000000000 */
[----:B------:R2:W-:Y:S01]  /*f2c0*/  STSM.16.M88.4 [R209], R156 ;  /* 0x0000009cd1007844 */ /* 0x0005e20000000200 */
[----:B------:R-:W-:Y:S01]  /*f2d0*/  FADD.FTZ R179, R203, R179 ;  /* 0x000000b3cbb37221 */ /* 0x000fe20000010000 */
[----:B------:R-:W-:-:S02]  /*f2e0*/  IMAD.MOV.U32 R199, RZ, RZ, R18 ;  /* 0x000000ffffc77224 */ /* 0x000fc400078e0012 */
[----:B------:R-:W-:Y:S01]  /*f2f0*/  @!P1 PRMT R196, RZ, 0x654, R196 ;  /* 0x00000654ffc49816 */ /* 0x000fe200000000c4 */
[----:B------:R-:W-:Y:S01]  /*f300*/  FADD.FTZ R179, R170, R179 ;  /* 0x000000b3aab37221 */ /* 0x000fe20000010000 */
[----:B------:R-:W3:Y:S01]  /*f310*/  MUFU.EX2 R177, R177 ;  /* 0x000000b100b17308 */ /* 0x000ee20000000800 */
[----:B-1----:R-:W-:Y:S01]  /*f320*/  F2FP.BF16.F32.PACK_AB R163, R175, R174 ;  /* 0x000000aeafa3723e */ /* 0x002fe200000010ff */
[----:B------:R-:W-:Y:S02]  /*f330*/  IMAD.MOV.U32 R200, RZ, RZ, R21 ;  /* 0x000000ffffc87224 */ /* 0x000fe400078e0015 */
[----:B------:R-:W-:-:S04]  /*f340*/  FADD.FTZ R179, R171, R179 ;  /* 0x000000b3abb37221 */ /* 0x000fc80000010000 */
[----:B------:R-:W-:Y:S01]  /*f350*/  FADD.FTZ R179, R174, R179 ;  /* 0x000000b3aeb37221 */ /* 0x000fe20000010000 */
[----:B------:R-:W-:Y:S03]  /*f360*/  MUFU.EX2 R180, R180 ;  /* 0x000000b400b47308 */ /* 0x000fe60000000800 */
[----:B------:R-:W-:-:S04]  /*f370*/  FADD.FTZ R179, R175, R179 ;  /* 0x000000b3afb37221 */ /* 0x000fc80000010000 */
[----:B------:R-:W-:Y:S01]  /*f380*/  FADD.FTZ R179, R15, R179 ;  /* 0x000000b30fb37221 */ /* 0x000fe20000010000 */
[----:B------:R-:W1:Y:S01]  /*f390*/  MUFU.EX2 R181, R181 ;  /* 0x000000b500b57308 */ /* 0x000e620000000800 */
[----:B---3--:R-:W-:-:S07]  /*f3a0*/  F2FP.BF16.F32.PACK_AB R164, R177, R176 ;  /* 0x000000b0b1a4723e */ /* 0x008fce00000010ff */
[----:B------:R-:W3:Y:S08]  /*f3b0*/  MUFU.EX2 R178, R178 ;  /* 0x000000b200b27308 */ /* 0x000ef00000000800 */
[----:B------:R-:W4:Y:S01]  /*f3c0*/  MUFU.EX2 R182, R182 ;  /* 0x000000b600b67308 */ /* 0x000f220000000800 */
[----:B-1----:R-:W-:-:S07]  /*f3d0*/  F2FP.BF16.F32.PACK_AB R166, R181, R180 ;  /* 0x000000b4b5a6723e */ /* 0x002fce00000010ff */
[----:B------:R1:W5:Y:S01]  /*f3e0*/  MUFU.EX2 R197, R183 ;  /* 0x000000b700c57308 */ /* 0x0003620000000800 */
[C---:B---3--:R-:W-:Y:S01]  /*f3f0*/  F2FP.BF16.F32.PACK_AB R165, R178.reuse, R15 ;  /* 0x0000000fb2a5723e */ /* 0x048fe200000010ff */
[----:B------:R-:W-:Y:S01]  /*f400*/  FADD.FTZ R179, R178, R179 ;  /* 0x000000b3b2b37221 */ /* 0x000fe20000010000 */
[----:B-1----:R-:W-:Y:S01]  /*f410*/  FADD.FTZ R183, R160, R162 ;  /* 0x000000a2a0b77221 */ /* 0x002fe20000010000 */
[----:B------:R-:W-:Y:S02]  /*f420*/  F2FP.BF16.F32.PACK_AB R160, R169, R168 ;  /* 0x000000a8a9a0723e */ /* 0x000fe400000010ff */
[----:B----4-:R-:W-:Y:S01]  /*f430*/  FADD.FTZ R179, R182, R179 ;  /* 0x000000b3b6b37221 */ /* 0x010fe20000010000 */
[----:B------:R-:W-:Y:S01]  /*f440*/  F2FP.BF16.F32.PACK_AB R162, R173, R172 ;  /* 0x000000acada2723e */ /* 0x000fe200000010ff */
[----:B------:R-:W-:Y:S01]  /*f450*/  FADD.FTZ R183, R198, R183 ;  /* 0x000000b7c6b77221 */ /* 0x000fe20000010000 */
[----:B------:R-:W-:Y:S01]  /*f460*/  IMAD.MOV.U32 R198, RZ, RZ, R12 ;  /* 0x000000ffffc67224 */ /* 0x000fe200078e000c */
[----:B-----5:R-:W-:-:S02]  /*f470*/  F2FP.BF16.F32.PACK_AB R167, R197, R182 ;  /* 0x000000b6c5a7723e */ /* 0x020fc400000010ff */
[----:B------:R2:W-:Y:S01]  /*f480*/  STSM.16.M88.4 [R201], R160 ;  /* 0x000000a0c9007844 */ /* 0x0005e20000000200 */
[----:B------:R-:W-:Y:S01]  /*f490*/  FADD.FTZ R183, R168, R183 ;  /* 0x000000b7a8b77221 */ /* 0x000fe20000010000 */
[----:B------:R-:W-:Y:S02]  /*f4a0*/  FADD.FTZ R197, R197, R179 ;  /* 0x000000b3c5c57221 */ /* 0x000fe40000010000 */
[----:B------:R2:W-:Y:S01]  /*f4b0*/  STSM.16.M88.4 [R208], R164 ;  /* 0x000000a4d0007844 */ /* 0x0005e20000000200 */
[----:B------:R-:W-:Y:S01]  /*f4c0*/  WARPGROUP.ARRIVE ;  /* 0x00000000000079c5 */ /* 0x000fe20000000000 */
[----:B------:R-:W-:-:S04]  /*f4d0*/  FADD.FTZ R183, R169, R183 ;  /* 0x000000b7a9b77221 */ /* 0x000fc80000010000 */
[----:B------:R-:W-:Y:S01]  /*f4e0*/  FADD.FTZ R183, R172, R183 ;  /* 0x000000b7acb77221 */ /* 0x000fe20000010000 */
[----:B------:R-:W-:Y:S03]  /*f4f0*/  HGMMA.64x256x16.F32.BF16 R24, R152, gdesc[UR4].tnspB, R24, gsb0 ;  /* 0x43e0000498187df0 */ /* 0x000fe60008001818 */
[----:B------:R-:W-:-:S04]  /*f500*/  FADD.FTZ R183, R173, R183 ;  /* 0x000000b7adb77221 */ /* 0x000fc80000010000 */
[----:B------:R-:W-:-:S04]  /*f510*/  FADD.FTZ R183, R176, R183 ;  /* 0x000000b7b0b77221 */ /* 0x000fc80000010000 */
[----:B------:R-:W-:-:S04]  /*f520*/  FADD.FTZ R183, R177, R183 ;  /* 0x000000b7b1b77221 */ /* 0x000fc80000010000 */
[----:B------:R-:W-:-:S04]  /*f530*/  FADD.FTZ R183, R180, R183 ;  /* 0x000000b7b4b77221 */ /* 0x000fc80000010000 */
[----:B------:R-:W-:Y:S01]  /*f540*/  FADD.FTZ R15, R181, R183 ;  /* 0x000000b7b50f7221 */ /* 0x000fe20000010000 */
[----:B------:R-:W-:Y:S02]  /*f550*/  WARPGROUP.DEPBAR.LE gsb0, 0x0 ;  /* 0x00008000000079c5 */ /* 0x000fe40000010000 */
[----:B0-----:R-:W-:Y:S01]  /*f560*/  VIADD R152, R20, 0x80 ;  /* 0x0000008014987836 */ /* 0x001fe20000000000 */
[----:B------:R-:W-:Y:S01]  /*f570*/  WARPGROUP.ARRIVE ;  /* 0x00000000000079c5 */ /* 0x000fe20000000000 */
[----:B------:R-:W-:-:S03]  /*f580*/  IMAD.MOV.U32 R153, RZ, RZ, 0x40000040 ;  /* 0x40000040ff997424 */ /* 0x000fc600078e00ff */
[----:B------:R-:W-:Y:S01]  /*f590*/  R2UR UR6, R152 ;  /* 0x00000000980672ca */ /* 0x000fe200000e0000 */
[----:B------:R-:W-:Y:S01]  /*f5a0*/  VIADD R152, R20, 0x100 ;  /* 0x0000010014987836 */ /* 0x000fe20000000000 */
[----:B------:R-:W-:Y:S01]  /*f5b0*/  R2UR UR7, R153 ;  /* 0x00000000990772ca */ /* 0x000fe200000e0000 */
[----:B------:R-:W-:-:S12]  /*f5c0*/  IMAD.MOV.U32 R153, RZ, RZ, 0x40000040 ;  /* 0x40000040ff997424 */ /* 0x000fd800078e00ff */
[----:B------:R-:W-:Y:S01]  /*f5d0*/  HGMMA.64x256x16.F32.BF16 R24, R156, gdesc[UR4].tnspB, R24, gsb0 ;  /* 0x43e000049c187df0 */ /* 0x000fe20008001818 */
[----:B------:R-:W-:Y:S01]  /*f5e0*/  R2UR UR6, R152 ;  /* 0x00000000980672ca */ /* 0x000fe200000e0000 */
[----:B------:R-:W-:Y:S01]  /*f5f0*/  VIADD R152, R20, 0x180 ;  /* 0x0000018014987836 */ /* 0x000fe20000000000 */
[----:B------:R-:W-:Y:S01]  /*f600*/  R2UR UR7, R153 ;  /* 0x00000000990772ca */ /* 0x000fe200000e0000 */
[----:B------:R-:W-:Y:S01]  /*f610*/  IMAD.MOV.U32 R153, RZ, RZ, 0x40000040 ;  /* 0x40000040ff997424 */ /* 0x000fe200078e00ff */
[----:B------:R-:W-:Y:S02]  /*f620*/  WARPGROUP.DEPBAR.LE gsb0, 0x0 ;  /* 0x00008000000079c5 */ /* 0x000fe40000010000 */
[----:B------:R-:W-:-:S15]  /*f630*/  WARPGROUP.ARRIVE ;  /* 0x00000000000079c5 */ /* 0x000fde0000000000 */
[----:B------:R-:W-:-:S06]  /*f640*/  NOP ;  /* 0x0000000000007918 */ /* 0x000fcc0000000000 */
[----:B------:R-:W-:Y:S01]  /*f650*/  HGMMA.64x256x16.F32.BF16 R24, R160, gdesc[UR4].tnspB, R24, gsb0 ;  /* 0x43e00004a0187df0 */ /* 0x000fe20008001818 */
[----:B------:R-:W-:Y:S02]  /*f660*/  R2UR UR6, R152 ;  /* 0x00000000980672ca */ /* 0x000fe400000e0000 */
[----:B------:R-:W-:Y:S01]  /*f670*/  R2UR UR7, R153 ;  /* 0x00000000990772ca */ /* 0x000fe200000e0000 */
        /* <DEDUP_REMOVED lines=15> */
.L_x_4412:
[----:B------:R-:W-:Y:S05]  /*f770*/  BSYNC B0 ;  /* 0x0000000000007941 */ /* 0x000fea0003800000 */
.L_x_4411:
[----:B------:R-:W0:Y:S01]  /*f780*/  SHFL.BFLY PT, R0, R15, 0x2, 0x1f ;  /* 0x0c401f000f007f89 */ /* 0x000e2200000e0000 */
[----:B------:R-:W-:Y:S02]  /*f790*/  IMAD.MOV.U32 R4, RZ, RZ, RZ ;  /* 0x000000ffff047224 */ /* 0x000fe400078e00ff */
[----:B-1----:R-:W-:Y:S01]  /*f7a0*/  IMAD.MOV.U32 R20, RZ, RZ, -0x800000 ;  /* 0xff800000ff147424 */ /* 0x002fe200078e00ff */
[----:B------:R-:W-:Y:S06]  /*f7b0*/  BAR.ARV 0x8, 0x100 ;  /* 0x0204000000007b1d */ /* 0x000fec0000002000 */
[----:B------:R-:W-:-:S02]  /*f7c0*/  VIADD R221, R221, 0x1 ;  /* 0x00000001dddd7836 */ /* 0x000fc40000000000 */
[----:B------:R-:W-:Y:S01]  /*f7d0*/  BAR.SYNC.DEFER_BLOCKING 0xf, 0x100 ;  /* 0x03c4000000007b1d */ /* 0x000fe20000010000 */
[----:B0-----:R-:W-:-:S05]  /*f7e0*/  FADD.FTZ R0, R0, R15 ;  /* 0x0000000f00007221 */ /* 0x001fca0000010000 */
[----:B------:R-:W0:Y:S02]  /*f7f0*/  SHFL.BFLY PT, R3, R0, 0x1, 0x1f ;  /* 0x0c201f0000037f89 */ /* 0x000e2400000e0000 */
[----:B0-----:R-:W-:-:S05]  /*f800*/  FADD.FTZ R3, R0, R3 ;  /* 0x0000000300037221 */ /* 0x001fca0000010000 */
[----:B------:R-:W-:-:S13]  /*f810*/  FSETP.NE.FTZ.AND P0, PT, R3, RZ, PT ;  /* 0x000000ff0300720b */ /* 0x000fda0003f15000 */
[----:B------:R-:W0:Y:S08]  /*f820*/  @P0 MUFU.LG2 R0, R3 ;  /* 0x0000000300000308 */ /* 0x000e300000000c00 */
[----:B------:R1:W3:Y:S01]  /*f830*/  @P0 MUFU.RCP R4, R3 ;  /* 0x0000000300040308 */ /* 0x0002e20000001000 */
[----:B0-----:R-:W-:Y:S01]  /*f840*/  @P0 FMUL.FTZ R0, R0, 0.69314718246459960938 ;  /* 0x3f31721800000820 */ /* 0x001fe20000410000 */
[----:B-1----:R-:W-:-:S04]  /*f850*/  @P0 FMUL.FTZ R3, R11, 0.69314718246459960938 ;  /* 0x3f3172180b030820 */ /* 0x002fc80000410000 */
[----:B------:R-:W-:Y:S02]  /*f860*/  @P0 FFMA.FTZ R20, R3, R12, R0 ;  /* 0x0000000c03140223 */ /* 0x000fe40000010000 */
[----:B------:R-:W0:Y:S01]  /*f870*/  SHFL.BFLY PT, R0, R197, 0x2, 0x1f ;  /* 0x0c401f00c5007f89 */ /* 0x000e2200000e0000 */
        /* <DEDUP_REMOVED lines=23> */
[----:B0-----:R-:W-:Y:S01]  /*f9f0*/  FADD.FTZ R0, R0, R197 ;  /* 0x000000c500007221 */ /* 0x001fe20000010000 */
[-C--:B------:R-:W-:Y:S01]  /*fa00*/  FMUL.FTZ R69, R69, R4.reuse ;  /* 0x0000000445457220 */ /* 0x080fe20000410000 */
[-C--:B------:R-:W-:Y:S01]  /*fa10*/  FMUL.FTZ R72, R72, R4.reuse ;  /* 0x0000000448487220 */ /* 0x080fe20000410000 */
[-C--:B------:R-:W-:Y:S01]  /*fa20*/  FMUL.FTZ R73, R73, R4.reuse ;  /* 0x0000000449497220 */ /* 0x080fe20000410000 */
[-C--:B------:R-:W-:Y:S01]  /*fa30*/  FMUL.FTZ R76, R76, R4.reuse ;  /* 0x000000044c4c7220 */ /* 0x080fe20000410000 */
[----:B------:R-:W0:Y:S01]  /*fa40*/  SHFL.BFLY PT, R3, R0, 0x1, 0x1f ;  /* 0x0c201f0000037f89 */ /* 0x000e2200000e0000 */
        /* <DEDUP_REMOVED lines=23> */
[----:B0-----:R-:W-:Y:S01]  /*fbc0*/  FADD.FTZ R3, R0, R3 ;  /* 0x0000000300037221 */ /* 0x001fe20000010000 */
        /* <DEDUP_REMOVED lines=15> */
[----:B------:R-:W-:-:S02]  /*fcc0*/  FMUL.FTZ R149, R149, R4 ;  /* 0x0000000495957220 */ /* 0x000fc40000410000 */
[----:B------:R-:W0:Y:S01]  /*fcd0*/  @P0 MUFU.RCP R0, R3 ;  /* 0x0000000300000308 */ /* 0x000e220000001000 */
[----:B------:R-:W-:-:S07]  /*fce0*/  @P0 FMUL.FTZ R11, R11, 0.69314718246459960938 ;  /* 0x3f3172180b0b0820 */ /* 0x000fce0000410000 */
[----:B------:R-:W1:Y:S01]  /*fcf0*/  @P0 MUFU.LG2 R3, R3 ;  /* 0x0000000300030308 */ /* 0x000e620000000c00 */
[-C--:B0-----:R-:W-:Y:S01]  /*fd00*/  FMUL.FTZ R26, R26, R0.reuse ;  /* 0x000000001a1a7220 */ /* 0x081fe20000410000 */
[-C--:B------:R-:W-:Y:S01]  /*fd10*/  FMUL.FTZ R27, R27, R0.reuse ;  /* 0x000000001b1b7220 */ /* 0x080fe20000410000 */
[-C--:B------:R-:W-:Y:S01]  /*fd20*/  FMUL.FTZ R30, R30, R0.reuse ;  /* 0x000000001e1e7220 */ /* 0x080fe20000410000 */
[-C--:B------:R-:W-:Y:S01]  /*fd30*/  FMUL.FTZ R31, R31, R0.reuse ;  /* 0x000000001f1f7220 */ /* 0x080fe20000410000 */
[-C--:B------:R-:W-:Y:S01]  /*fd40*/  FMUL.FTZ R34, R34, R0.reuse ;  /* 0x0000000022227220 */ /* 0x080fe20000410000 */
[-C--:B------:R-:W-:Y:S01]  /*fd50*/  FMUL.FTZ R35, R35, R0.reuse ;  /* 0x0000000023237220 */ /* 0x080fe20000410000 */
[-C--:B------:R-:W-:Y:S01]  /*fd60*/  FMUL.FTZ R38, R38, R0.reuse ;  /* 0x0000000026267220 */ /* 0x080fe20000410000 */
[----:B------:R-:W-:Y:S01]  /*fd70*/  FMUL.FTZ R39, R39, R0 ;  /* 0x0000000027277220 */ /* 0x000fe20000410000 */
[----:B-1----:R-:W-:Y:S01]  /*fd80*/  @P0 FMUL.FTZ R5, R3, 0.69314718246459960938 ;  /* 0x3f31721803050820 */ /* 0x002fe20000410000 */
[----:B------:R-:W-:-:S02]  /*fd90*/  IMAD.MOV.U32 R3, RZ, RZ, -0x800000 ;  /* 0xff800000ff037424 */ /* 0x000fc400078e00ff */
        /* <DEDUP_REMOVED lines=64> */
[----:B0-----:R-:W-:Y:S01]  /*101a0*/  SEL R0, RZ, 0x1, P1 ;  /* 0x00000001ff007807 */ /* 0x001fe20000800000 */
[----:B------:R-:W-:Y:S06]  /*101b0*/  BAR.ARV 0xe, 0x100 ;  /* 0x0384000000007b1d */ /* 0x000fec0000002000 */
[----:B------:R-:W-:-:S02]  /*101c0*/  PLOP3.LUT P0, PT, PT, PT, PT, 0x8, 0x0 ;  /* 0x000000000000781c */ /* 0x000fc40003f0e170 */
[----:B------:R-:W-:Y:S02]  /*101d0*/  LOP3.LUT R23, R23, R0, RZ, 0x3c, !PT ;  /* 0x0000000017177212 */ /* 0x000fe400078e3cff */
[----:B------:R-:W-:-:S09]  /*101e0*/  SEL R18, R18, RZ, P1 ;  /* 0x000000ff12127207 */ /* 0x000fd20000800000 */
.L_x_4364:
[----:B------:R-:W-:Y:S05]  /*101f0*/  BSYNC B7 ;  /* 0x0000000000077941 */ /* 0x000fea0003800000 */
.L_x_4360:
[----:B------:R-:W3:Y:S08]  /*10200*/  S2UR UR5, SR_CgaCtaId ;  /* 0x00000000000579c3 */ /* 0x000ef00000008800 */
[----:B------:R-:W-:Y:S06]  /*10210*/  BAR.SYNC.DEFER_BLOCKING 0x5, 0x180 ;  /* 0x0146000000007b1d */ /* 0x000fec0000010000 */
[----:B------:R-:W-:Y:S01]  /*10220*/  UMOV UR4, 0x400 ;  /* 0x0000040000047882 */ /* 0x000fe20000000000 */
[----:B------:R-:W-:Y:S01]  /*10230*/  BSSY B0, `(.L_x_4424) ;  /* 0x000049b000007945 */ /* 0x000fe20003800000 */
[----:B---3--:R-:W-:-:S06]  /*10240*/  ULEA UR4, UR5, UR4, 0x18 ;  /* 0x0000000405047291 */ /* 0x008fcc000f8ec03f */
[----:B------:R-:W-:-:S05]  /*10250*/  IMAD.U32 R2, RZ, RZ, UR4 ;  /* 0x00000004ff027e24 */ /* 0x000fca000f8e00ff */
[----:B-----5:R3:W4:Y:S01]  /*10260*/  LDS.128 R152, [R2+0x388d0] ;  /* 0x0388d00002987984 */ /* 0x0207220000000c00 */
[----:B------:R-:W-:Y:S06]  /*10270*/  BAR.ARV 0x4, 0x180 ;  /* 0x0106000000007b1d */ /* 0x000fec0000002000 */
[----:B------:R-:W-:Y:S05]  /*10280*/  @P0 BRA `(.L_x_4425) ;  /* 0x0000003800900947 */ /* 0x000fea0003800000 */
[----:B-1----:R-:W2:Y:S01]  /*10290*/  LDL R4, [R1+0x88] ;  /* 0x0000880001047983 */ /* 0x002ea20000100800 */
[----:B------:R-:W-:Y:S01]  /*102a0*/  F2FP.BF16.F32.PACK_AB R6, R29, R28 ;  /* 0x0000001c1d06723e */ /* 0x000fe200000010ff */
[----:B------:R-:W-:Y:S01]  /*102b0*/  ULDC.64 UR6, c[0x0][0xd00] ;  /* 0x0003400000067ab9 */ /* 0x000fe20000000a00 */
[----:B------:R-:W-:Y:S01]  /*102c0*/  F2FP.BF16.F32.PACK_AB R7, R31, R30 ;  /* 0x0000001e1f07723e */ /* 0x000fe200000010ff */
[----:B------:R-:W1:Y:S01]  /*102d0*/  S2R R0, SR_SWINHI ;  /* 0x0000000000007919 */ /* 0x000e620000002f00 */
[----:B------:R-:W-:Y:S01]  /*102e0*/  F2FP.BF16.F32.PACK_AB R8, R33, R32 ;  /* 0x000000202108723e */ /* 0x000fe200000010ff */
[----:B------:R-:W-:Y:S01]  /*102f0*/  ULDC.64 UR4, c[0x0][0xd08] ;  /* 0x0003420000047ab9 */ /* 0x000fe20000000a00 */
[----:B------:R-:W-:Y:S02]  /*10300*/  F2FP.BF16.F32.PACK_AB R9, R35, R34 ;  /* 0x000000222309723e */ /* 0x000fe400000010ff */
[----:B------:R-:W-:Y:S02]  /*10310*/  F2FP.BF16.F32.PACK_AB R10, R37, R36 ;  /* 0x00000024250a723e */ /* 0x000fe400000010ff */
[----:B------:R-:W-:-:S02]  /*10320*/  F2FP.BF16.F32.PACK_AB R11, R39, R38 ;  /* 0x00000026270b723e */ /* 0x000fc400000010ff */
[----:B------:R-:W-:Y:S02]  /*10330*/  MOV R12, R2 ;  /* 0x00000002000c7202 */ /* 0x000fe40000000f00 */
[----:B-1----:R-:W-:Y:S01]  /*10340*/  MOV R13, R0 ;  /* 0x00000000000d7202 */ /* 0x002fe20000000f00 */
[----:B------:R-:W-:Y:S02]  /*10350*/  BAR.SYNC.DEFER_BLOCKING 0x1, 0x100 ;  /* 0x0044000000007b1d */ /* 0x000fe40000010000 */
[----:B--2---:R-:W-:-:S04]  /*10360*/  IMAD.WIDE R14, R4, 0x2, R12 ;  /* 0x00000002040e7825 */ /* 0x004fc800078e020c */
[----:B0-----:R-:W-:Y:S01]  /*10370*/  IMAD.MOV.U32 R5, RZ, RZ, R15 ;  /* 0x000000ffff057224 */ /* 0x001fe200078e000f */
        /* <DEDUP_REMOVED lines=176> */
[----:B------:R-:W-:Y:S01]  /*10e80*/  @P0 IADD3 R214, P2, R214, UR4, RZ ;  /* 0x00000004d6d60c10 */ /* 0x000fe2000ff5e0ff */
[----:B------:R-:W-:Y:S02]  /*10e90*/  ULDC UR4, c[0x0][0xb88] ;  /* 0x0002e20000047ab9 */ /* 0x000fe40000000800 */
[----:B------:R-:W-:Y:S01]  /*10ea0*/  IMAD.U32 R4, RZ, RZ, UR4 ;  /* 0x00000004ff047e24 */ /* 0x000fe2000f8e00ff */
[----:B------:R-:W-:Y:S01]  /*10eb0*/  @P0 IADD3.X R215, R215, UR5, RZ, P2, !PT ;  /* 0x00000005d7d70c10 */ /* 0x000fe200097fe4ff */
[----:B------:R0:W5:Y:S04]  /*10ec0*/  @P1 LDG.E R0, desc[UR40][R6.64] ;  /* 0x0000002806001981 */ /* 0x000168000c1e1900 */
[----:B------:R0:W5:Y:S01]  /*10ed0*/  @P0 LDG.E R4, desc[UR40][R214.64] ;  /* 0x00000028d6040981 */ /* 0x000162000c1e1900 */
[----:B------:R-:W-:Y:S05]  /*10ee0*/  @P0 BRA `(.L_x_4426) ;  /* 0x0000000000100947 */ /* 0x000fea0003800000 */
[----:B------:R-:W-:Y:S05]  /*10ef0*/  @!P1 BRA `(.L_x_4426) ;  /* 0x00000000000c9947 */ /* 0x000fea0003800000 */
[----:B-----5:R-:W2:Y:S04]  /*10f00*/  LDG.E R4, desc[UR40][R6.64] ;  /* 0x0000002806047981 */ /* 0x020ea8000c1e1900 */
[----:B0-----:R-:W2:Y:S02]  /*10f10*/  LDG.E R6, desc[UR40][R6.64+0x4] ;  /* 0x0000042806067981 */ /* 0x001ea4000c1e1900 */
[----:B--2---:R-:W-:-:S07]  /*10f20*/  IMAD.IADD R4, R6, 0x1, -R4 ;  /* 0x0000000106047824 */ /* 0x004fce00078e0a04 */
.L_x_4426:
[----:B------:R-:W2:Y:S01]  /*10f30*/  LDL R5, [R1+0x44] ;  /* 0x0000440001057983 */ /* 0x000ea20000100800 */
[----:B------:R-:W-:Y:S01]  /*10f40*/  ISETP.NE.AND P1, PT, R212, RZ, PT ;  /* 0x000000ffd400720c */ /* 0x000fe20003f25270 */
[----:B------:R-:W-:-:S03]  /*10f50*/  ULDC UR4, c[0x0][0xbd4] ;  /* 0x0002f50000047ab9 */ /* 0x000fc60000000800 */
[----:B------:R-:W-:Y:S01]  /*10f60*/  SEL R212, R212, UR4, P1 ;  /* 0x00000004d4d47c07 */ /* 0x000fe20008800000 */
[----:B--2---:R-:W1:Y:S02]  /*10f70*/  SHFL.IDX PT, R5, R5, RZ, 0x1f ;  /* 0x00001fff05057589 */ /* 0x004e6400000e0000 */
[----:B-1----:R-:W-:Y:S02]  /*10f80*/  ISETP.NE.AND P0, PT, R5, RZ, PT ;  /* 0x000000ff0500720c */ /* 0x002fe40003f05270 */
[----:B-----5:R-:W-:-:S11]  /*10f90*/  SHF.R.S32.HI R5, RZ, 0x1f, R0 ;  /* 0x0000001fff057819 */ /* 0x020fd60000011400 */
[----:B------:R-:W-:Y:S05]  /*10fa0*/  @P0 BRA `(.L_x_4427) ;  /* 0x0000000400000947 */ /* 0x000fea0003800000 */
[----:B0-----:R-:W2:Y:S01]  /*10fb0*/  LDL.LU R11, [R1+0x40] ;  /* 0x00004000010b7983 */ /* 0x001ea20000300800 */
[----:B------:R-:W-:Y:S01]  /*10fc0*/  IMAD.MOV.U32 R10, RZ, RZ, 0xab8 ;  /* 0x00000ab8ff0a7424 */ /* 0x000fe200078e00ff */
[----:B------:R-:W-:Y:S01]  /*10fd0*/  ISETP.GT.AND P1, PT, R212, 0x1, PT ;  /* 0x00000001d400780c */ /* 0x000fe20003f24270 */
[----:B------:R-:W0:Y:S01]  /*10fe0*/  LDC R156, c[0x0][0xce8] ;  /* 0x00033a00ff9c7b82 */ /* 0x000e220000000800 */
[----:B------:R-:W5:Y:S01]  /*10ff0*/  LDL R21, [R1+0x7c] ;  /* 0x00007c0001157983 */ /* 0x000f620000100800 */
[----:B------:R-:W-:Y:S02]  /*11000*/  ISETP.NE.U32.AND P0, PT, RZ, UR6, PT ;  /* 0x00000006ff007c0c */ /* 0x000fe4000bf05070 */
[----:B------:R-:W-:Y:S01]  /*11010*/  SEL R10, R10, 0xa78, P1 ;  /* 0x00000a780a0a7807 */ /* 0x000fe20000800000 */
[----:B------:R-:W3:Y:S01]  /*11020*/  LDL R158, [R1+0x84] ;  /* 0x00008400019e7983 */ /* 0x000ee20000100800 */
[----:B------:R-:W-:Y:S02]  /*11030*/  ISETP.NE.AND.EX P0, PT, RZ, UR7, PT, P0 ;  /* 0x00000007ff007c0c */ /* 0x000fe4000bf05300 */
[----:B------:R-:W1:Y:S01]  /*11040*/  LDC.64 R8, c[0x0][R10+0x220] ;  /* 0x000088000a087b82 */ /* 0x000e620000000a00 */
[----:B------:R-:W3:Y:S01]  /*11050*/  LDL R157, [R1+0x48] ;  /* 0x00004800019d7983 */ /* 0x000ee20000100800 */
[----:B------:R-:W-:-:S06]  /*11060*/  SEL R14, R211, RZ, !P0 ;  /* 0x000000ffd30e7207 */ /* 0x000fcc0004000000 */
[----:B------:R-:W0:Y:S01]  /*11070*/  LDC.64 R6, c[0x0][R10+0x218] ;  /* 0x000086000a067b82 */ /* 0x000e220000000a00 */
[----:B-1----:R-:W-:Y:S01]  /*11080*/  IMAD R9, R9, R14, RZ ;  /* 0x0000000e09097224 */ /* 0x002fe200078e02ff */
[----:B----4-:R-:W-:Y:S02]  /*11090*/  SEL R152, R222, RZ, P1 ;  /* 0x000000ffde987207 */ /* 0x010fe40000800000 */
[----:B--2---:R-:W-:Y:S02]  /*110a0*/  SEL R11, R11, RZ, !P0 ;  /* 0x000000ff0b0b7207 */ /* 0x004fe40004000000 */
[----:B0-----:R-:W-:-:S03]  /*110b0*/  ISETP.NE.AND P0, PT, R156, 0x1, PT ;  /* 0x000000019c00780c */ /* 0x001fc60003f05270 */
[C---:B------:R-:W-:Y:S02]  /*110c0*/  IMAD R11, R8.reuse, R11, R9 ;  /* 0x0000000b080b7224 */ /* 0x040fe400078e0209 */
[----:B------:R-:W-:-:S04]  /*110d0*/  IMAD.WIDE.U32 R8, R8, R14, RZ ;  /* 0x0000000e08087225 */ /* 0x000fc800078e00ff */
[-C--:B------:R-:W-:Y:S02]  /*110e0*/  IMAD R14, R7, R210.reuse, RZ ;  /* 0x000000d2070e7224 */ /* 0x080fe400078e02ff */
[----:B------:R-:W-:-:S04]  /*110f0*/  IMAD.WIDE.U32 R6, R6, R210, RZ ;  /* 0x000000d206067225 */ /* 0x000fc800078e00ff */
[----:B------:R-:W-:Y:S02]  /*11100*/  IMAD.IADD R14, R7, 0x1, R14 ;  /* 0x00000001070e7824 */ /* 0x000fe400078e020e */
[----:B------:R-:W0:Y:S01]  /*11110*/  @P0 LDC R7, c[0x0][0xcec] ;  /* 0x00033b00ff070b82 */ /* 0x000e220000000800 */
[----:B------:R-:W-:-:S07]  /*11120*/  IADD3 R15, P2, P3, R8, R6, R0 ;  /* 0x00000006080f7210 */ /* 0x000fce0007b5e000 */
[----:B------:R-:W1:Y:S01]  /*11130*/  @P0 LDC R6, c[0x0][0xcf0] ;  /* 0x00033c00ff060b82 */ /* 0x000e620000000800 */
[----:B-----5:R-:W-:Y:S02]  /*11140*/  IMAD R21, R213, 0x40, R21 ;  /* 0x00000040d5157824 */ /* 0x020fe400078e0215 */
        /* <DEDUP_REMOVED lines=25> */
[----:B---3--:R-:W-:-:S03]  /*112e0*/  IMAD.MOV R6, RZ, RZ, -R158 ;  /* 0x000000ffff067224 */ /* 0x008fc600078e0a9e */
        /* <DEDUP_REMOVED lines=12> */
.L_x_4427:
[----:B------:R-:W-:Y:S02]  /*113b0*/  ISETP.GT.AND P1, PT, R212, 0x1, PT ;  /* 0x00000001d400780c */ /* 0x000fe40003f24270 */
[----:B------:R-:W-:-:S04]  /*113c0*/  ISETP.NE.U32.AND P0, PT, RZ, UR6, PT ;  /* 0x00000006ff007c0c */ /* 0x000fc8000bf05070 */
[----:B------:R-:W-:-:S04]  /*113d0*/  ISETP.NE.AND.EX P0, PT, RZ, UR7, PT, P0 ;  /* 0x00000007ff007c0c */ /* 0x000fc8000bf05300 */
[----:B------:R-:W-:-:S03]  /*113e0*/  SEL R211, R211, RZ, !P0 ;  /* 0x000000ffd3d37207 */ /* 0x000fc60004000000 */
[----:B------:R-:W-:Y:S06]  /*113f0*/  @P1 BRA `(.L_x_4428) ;  /* 0x0000001000381947 */ /* 0x000fec0003800000 */
[----:B------:R-:W2:Y:S01]  /*11400*/  S2R R21, SR_TID.X ;  /* 0x0000000000157919 */ /* 0x000ea20000002100 */
[----:B------:R-:W3:Y:S01]  /*11410*/  LDC R83, c[0x0][0xce8] ;  /* 0x00033a00ff537b82 */ /* 0x000ee20000000800 */
[----:B------:R-:W-:Y:S01]  /*11420*/  ULDC.64 UR4, c[0x0][0xba0] ;  /* 0x0002e80000047ab9 */ /* 0x000fe20000000a00 */
[----:B--2---:R-:W-:-:S05]  /*11430*/  VIADD R21, R21, 0xffffff80 ;  /* 0xffffff8015157836 */ /* 0x004fca0000000000 */
[----:B------:R-:W-:-:S04]  /*11440*/  SHF.R.S32.HI R80, RZ, 0x1f, R21 ;  /* 0x0000001fff507819 */ /* 0x000fc80000011415 */
[----:B------:R-:W-:-:S04]  /*11450*/  LEA.HI R80, R80, R21, RZ, 0x3 ;  /* 0x0000001550507211 */ /* 0x000fc800078f18ff */
[----:B-1----:R-:W-:-:S05]  /*11460*/  SHF.R.S32.HI R20, RZ, 0x3, R80 ;  /* 0x00000003ff147819 */ /* 0x002fca0000011450 */
        /* <DEDUP_REMOVED lines=12> */
[----:B------:R-:W-:Y:S01]  /*11530*/  LOP3.LUT R48, R49, 0x380, RZ, 0xc0, !PT ;  /* 0x0000038031307812 */ /* 0x000fe200078ec0ff */
[----:B------:R-:W-:Y:S01]  /*11540*/  IMAD R5, R5, UR4, RZ ;  /* 0x0000000405057c24 */ /* 0x000fe2000f8e02ff */
[----:B------:R-:W-:Y:S01]  /*11550*/  IADD3 R41, P1, R6, 0x6000, RZ ;  /* 0x0000600006297810 */ /* 0x000fe20007f3e0ff */
[----:B------:R-:W5:Y:S01]  /*11560*/  LD.E.128 R12, desc[UR40][R12.64] ;  /* 0x000000280c0c7980 */ /* 0x000f62000c101d00 */
[----:B------:R-:W-:-:S02]  /*11570*/  SHF.R.U64 R48, R48, 0x3, RZ ;  /* 0x0000000330307819 */ /* 0x000fc400000012ff */
[----:B------:R-:W-:Y:S02]  /*11580*/  IADD3 R45, P2, R6, 0x7000, RZ ;  /* 0x00007000062d7810 */ /* 0x000fe40007f5e0ff */
[----:B------:R-:W-:Y:S01]  /*11590*/  LOP3.LUT R48, R48, R49, RZ, 0x3c, !PT ;  /* 0x0000003130307212 */ /* 0x000fe200078e3cff */
[--C-:B------:R-:W-:Y:S01]  /*115a0*/  IMAD.X R49, RZ, RZ, R7.reuse, P3 ;  /* 0x000000ffff317224 */ /* 0x100fe200018e0607 */
[----:B------:R-:W-:Y:S02]  /*115b0*/  IADD3 R10, P3, R6, 0xf000, RZ ;  /* 0x0000f000060a7810 */ /* 0x000fe40007f7e0ff */
[----:B------:R-:W-:Y:S02]  /*115c0*/  LOP3.LUT R24, R25, 0x380, RZ, 0xc0, !PT ;  /* 0x0000038019187812 */ /* 0x000fe400078ec0ff */
[----:B------:R-:W-:Y:S01]  /*115d0*/  LOP3.LUT R28, R29, 0x380, RZ, 0xc0, !PT ;  /* 0x000003801d1c7812 */ /* 0x000fe200078ec0ff */
[----:B------:R-:W-:Y:S01]  /*115e0*/  IMAD.X R77, RZ, RZ, R7, P3 ;  /* 0x000000ffff4d7224 */ /* 0x000fe200018e0607 */
[----:B------:R-:W-:-:S02]  /*115f0*/  LOP3.LUT R32, R33, 0x380, RZ, 0xc0, !PT ;  /* 0x0000038021207812 */ /* 0x000fc400078ec0ff */
[----:B------:R-:W-:Y:S02]  /*11600*/  LOP3.LUT R36, R37, 0x380, RZ, 0xc0, !PT ;  /* 0x0000038025247812 */ /* 0x000fe400078ec0ff */
[----:B------:R-:W-:Y:S01]  /*11610*/  LOP3.LUT R9, R6, 0x380, RZ, 0xc0, !PT ;  /* 0x0000038006097812 */ /* 0x000fe200078ec0ff */
[----:B------:R-:W-:Y:S01]  /*11620*/  IMAD R5, R0, UR5, R5 ;  /* 0x0000000500057c24 */ /* 0x000fe2000f8e0205 */
[----:B------:R-:W-:Y:S01]  /*11630*/  LOP3.LUT R40, R41, 0x380, RZ, 0xc0, !PT ;  /* 0x0000038029287812 */ /* 0x000fe200078ec0ff */
[----:B------:R-:W5:Y:S01]  /*11640*/  LD.E.128 R48, desc[UR40][R48.64] ;  /* 0x0000002830307980 */ /* 0x000f62000c101d00 */
        /* <DEDUP_REMOVED lines=22> */
[----:B------:R-:W5:Y:S01]  /*117b0*/  LD.E.128 R24, desc[UR40][R24.64] ;  /* 0x0000002818187980 */ /* 0x000f62000c101d00 */
[----:B------:R-:W-:-:S02]  /*117c0*/  IADD3 R57, P5, R6, 0xa000, RZ ;  /* 0x0000a00006397810 */ /* 0x000fc40007fbe0ff */
[C---:B------:R-:W-:Y:S01]  /*117d0*/  IADD3 R61, P6, R6.reuse, 0xb000, RZ ;  /* 0x0000b000063d7810 */ /* 0x040fe20007fde0ff */
[----:B------:R-:W5:Y:S01]  /*117e0*/  LD.E.128 R28, desc[UR40][R28.64] ;  /* 0x000000281c1c7980 */ /* 0x000f62000c101d00 */
[C---:B------:R-:W-:Y:S02]  /*117f0*/  IADD3 R65, P0, R6.reuse, 0xc000, RZ ;  /* 0x0000c00006417810 */ /* 0x040fe40007f1e0ff */
[C---:B------:R-:W-:Y:S01]  /*11800*/  IADD3 R69, P1, R6.reuse, 0xd000, RZ ;  /* 0x0000d00006457810 */ /* 0x040fe20007f3e0ff */
[----:B------:R-:W5:Y:S01]  /*11810*/  LD.E.128 R32, desc[UR40][R32.64] ;  /* 0x0000002820207980 */ /* 0x000f62000c101d00 */
[----:B------:R-:W-:Y:S02]  /*11820*/  IADD3 R73, P2, R6, 0xe000, RZ ;  /* 0x0000e00006497810 */ /* 0x000fe40007f5e0ff */
[----:B------:R-:W-:Y:S01]  /*11830*/  LOP3.LUT R76, R3, R10, RZ, 0x3c, !PT ;  /* 0x0000000a034c7212 */ /* 0x000fe200078e3cff */
[----:B------:R-:W5:Y:S01]  /*11840*/  LD.E.128 R36, desc[UR40][R36.64] ;  /* 0x0000002824247980 */ /* 0x000f62000c101d00 */
[----:B---3--:R-:W-:Y:S01]  /*11850*/  ISETP.NE.AND P3, PT, R83, 0x1, PT ;  /* 0x000000015300780c */ /* 0x008fe20003f65270 */
[----:B------:R-:W0:Y:S01]  /*11860*/  LDC R3, c[0x0][0xbc8] ;  /* 0x0002f200ff037b82 */ /* 0x000e220000000800 */
[----:B------:R-:W-:Y:S01]  /*11870*/  LOP3.LUT R52, R53, 0x380, RZ, 0xc0, !PT ;  /* 0x0000038035347812 */ /* 0x000fe200078ec0ff */
[----:B------:R-:W5:Y:S01]  /*11880*/  LD.E.128 R40, desc[UR40][R40.64] ;  /* 0x0000002828287980 */ /* 0x000f62000c101d00 */
[----:B------:R-:W-:-:S02]  /*11890*/  LOP3.LUT R56, R57, 0x380, RZ, 0xc0, !PT ;  /* 0x0000038039387812 */ /* 0x000fc400078ec0ff */
[----:B------:R-:W-:Y:S01]  /*118a0*/  LOP3.LUT R60, R61, 0x380, RZ, 0xc0, !PT ;  /* 0x000003803d3c7812 */ /* 0x000fe200078ec0ff */
[----:B------:R-:W5:Y:S01]  /*118b0*/  LD.E.128 R44, desc[UR40][R44.64] ;  /* 0x000000282c2c7980 */ /* 0x000f62000c101d00 */
[----:B------:R-:W-:Y:S02]  /*118c0*/  LOP3.LUT R64, R65, 0x380, RZ, 0xc0, !PT ;  /* 0x0000038041407812 */ /* 0x000fe400078ec0ff */
[----:B------:R-:W-:Y:S01]  /*118d0*/  LOP3.LUT R68, R69, 0x380, RZ, 0xc0, !PT ;  /* 0x0000038045447812 */ /* 0x000fe200078ec0ff */
[----:B------:R-:W5:Y:S01]  /*118e0*/  LD.E.128 R76, desc[UR40][R76.64] ;  /* 0x000000284c4c7980 */ /* 0x000f62000c101d00 */
[----:B------:R-:W-:Y:S01]  /*118f0*/  LOP3.LUT R72, R73, 0x380, RZ, 0xc0, !PT ;  /* 0x0000038049487812 */ /* 0x000fe200078ec0ff */
[----:B------:R-:W1:Y:S01]  /*11900*/  @P3 LDC R85, c[0x0][0xcec] ;  /* 0x00033b00ff553b82 */ /* 0x000e620000000800 */
[----:B------:R-:W-:Y:S02]  /*11910*/  SHF.R.U64 R52, R52, 0x3, RZ ;  /* 0x0000000334347819 */ /* 0x000fe400000012ff */
[----:B------:R-:W-:-:S02]  /*11920*/  SHF.R.U64 R56, R56, 0x3, RZ ;  /* 0x0000000338387819 */ /* 0x000fc400000012ff */
[----:B------:R-:W-:Y:S02]  /*11930*/  SHF.R.U64 R60, R60, 0x3, RZ ;  /* 0x000000033c3c7819 */ /* 0x000fe400000012ff */
[----:B------:R-:W-:Y:S01]  /*11940*/  SHF.R.U64 R64, R64, 0x3, RZ ;  /* 0x0000000340407819 */ /* 0x000fe200000012ff */
[----:B------:R-:W2:Y:S01]  /*11950*/  @P3 LDC R87, c[0x0][0xcf0] ;  /* 0x00033c00ff573b82 */ /* 0x000ea20000000800 */
[----:B------:R-:W-:Y:S02]  /*11960*/  SHF.R.U64 R68, R68, 0x3, RZ ;  /* 0x0000000344447819 */ /* 0x000fe400000012ff */
[----:B------:R-:W-:Y:S02]  /*11970*/  SHF.R.U64 R72, R72, 0x3, RZ ;  /* 0x0000000348487819 */ /* 0x000fe400000012ff */
        /* <DEDUP_REMOVED lines=15> */
[----:B------:R-:W-:Y:S01]  /*11a70*/  LOP3.LUT R80, R80, 0xfffffff8, RZ, 0xc0, !PT ;  /* 0xfffffff850507812 */ /* 0x000fe200078ec0ff */
[----:B------:R-:W-:Y:S01]  /*11a80*/  IMAD.WIDE.U32 R6, R0, UR4, RZ ;  /* 0x0000000400067c25 */ /* 0x000fe2000f8e00ff */
[----:B------:R-:W-:Y:S01]  /*11a90*/  ULDC.64 UR4, c[0x0][0xbe8] ;  /* 0x0002fa0000047ab9 */ /* 0x000fe20000000a00 */
[-C--:B0-----:R-:W-:Y:S01]  /*11aa0*/  ISETP.GE.AND P1, PT, R220, R3.reuse, PT ;  /* 0x00000003dc00720c */ /* 0x081fe20003f26270 */
[----:B------:R-:W5:Y:S01]  /*11ab0*/  LD.E.128 R52, desc[UR40][R52.64] ;  /* 0x0000002834347980 */ /* 0x000f62000c101d00 */
[----:B------:R-:W-:Y:S01]  /*11ac0*/  IMAD.IADD R7, R7, 0x1, R5 ;  /* 0x0000000107077824 */ /* 0x000fe200078e0205 */
[----:B------:R-:W-:Y:S01]  /*11ad0*/  SHF.R.S32.HI R5, RZ, 0x1f, R211 ;  /* 0x0000001fff057819 */ /* 0x000fe200000114d3 */
[----:B------:R-:W-:Y:S01]  /*11ae0*/  IMAD.IADD R21, R21, 0x1, -R80 ;  /* 0x0000000115157824 */ /* 0x000fe200078e0a50 */
[-C--:B------:R-:W-:Y:S01]  /*11af0*/  ISETP.GE.AND P0, PT, R219, R3.reuse, PT ;  /* 0x00000003db00720c */ /* 0x080fe20003f06270 */
[----:B------:R-:W-:Y:S01]  /*11b00*/  IMAD.WIDE.U32 R6, R210, UR4, R6 ;  /* 0x00000004d2067c25 */ /* 0x000fe2000f8e0006 */
[----:B------:R-:W-:Y:S01]  /*11b10*/  ISETP.GE.AND P2, PT, R188, R3, PT ;  /* 0x00000003bc00720c */ /* 0x000fe20003f46270 */
[----:B------:R-:W5:Y:S02]  /*11b20*/  LD.E.128 R8, desc[UR40][R8.64] ;  /* 0x0000002808087980 */ /* 0x000f64000c101d00 */
[----:B------:R-:W-:Y:S01]  /*11b30*/  IMAD R7, R210, UR5, R7 ;  /* 0x00000005d2077c24 */ /* 0x000fe2000f8e0207 */
[----:B------:R-:W-:Y:S01]  /*11b40*/  ULDC.64 UR4, c[0x0][0xbf0] ;  /* 0x0002fc0000047ab9 */ /* 0x000fe20000000a00 */
[--C-:B------:R-:W-:Y:S01]  /*11b50*/  IMAD R80, R21, 0x20, R20.reuse ;  /* 0x0000002015507824 */ /* 0x100fe200078e0214 */
[----:B------:R-:W5:Y:S01]  /*11b60*/  LD.E.128 R56, desc[UR40][R56.64] ;  /* 0x0000002838387980 */ /* 0x000f62000c101d00 */
[----:B------:R-:W-:-:S02]  /*11b70*/  IMAD R0, R213, 0x40, R20 ;  /* 0x00000040d5007824 */ /* 0x000fc400078e0214 */
[----:B------:R-:W-:Y:S01]  /*11b80*/  IMAD R20, R5, UR4, RZ ;  /* 0x0000000405147c24 */ /* 0x000fe2000f8e02ff */
[----:B------:R-:W-:Y:S01]  /*11b90*/  SEL R5, RZ, 0xffffffff, P1 ;  /* 0xffffffffff057807 */ /* 0x000fe20000800000 */
[----:B------:R-:W-:Y:S01]  /*11ba0*/  IMAD R82, R213, 0x40, R80 ;  /* 0x00000040d5527824 */ /* 0x000fe200078e0250 */
[----:B------:R-:W-:Y:S01]  /*11bb0*/  SEL R80, RZ, 0xffffffff, P0 ;  /* 0xffffffffff507807 */ /* 0x000fe20000000000 */
[----:B------:R-:W-:Y:S01]  /*11bc0*/  IMAD R81, R211, UR5, R20 ;  /* 0x00000005d3517c24 */ /* 0x000fe2000f8e0214 */
[----:B------:R-:W-:Y:S01]  /*11bd0*/  SEL R21, RZ, 0x1, P2 ;  /* 0x00000001ff157807 */ /* 0x000fe20001000000 */
[----:B------:R-:W-:Y:S01]  /*11be0*/  IMAD.SHL.U32 R84, R5, 0x2, RZ ;  /* 0x0000000205547824 */ /* 0x000fe200078e00ff */
[----:B------:R-:W5:Y:S01]  /*11bf0*/  LD.E.128 R60, desc[UR40][R60.64] ;  /* 0x000000283c3c7980 */ /* 0x000f62000c101d00 */
[----:B-1----:R-:W-:Y:S01]  /*11c00*/  @P3 IMAD.HI.U32 R20, R82, R85, RZ ;  /* 0x0000005552143227 */ /* 0x002fe200078e00ff */
[----:B------:R-:W-:Y:S02]  /*11c10*/  ISETP.GE.AND P0, PT, R218, R3, PT ;  /* 0x00000003da00720c */ /* 0x000fe40003f06270 */
[----:B------:R-:W-:Y:S01]  /*11c20*/  LOP3.LUT R21, R84, 0x2, R21, 0xe2, !PT ;  /* 0x0000000254157812 */ /* 0x000fe200078ee215 */
[----:B------:R-:W-:Y:S01]  /*11c30*/  IMAD.SHL.U32 R80, R80, 0x4, RZ ;  /* 0x0000000450507824 */ /* 0x000fe200078e00ff */
[----:B------:R-:W5:Y:S01]  /*11c40*/  LD.E.128 R64, desc[UR40][R64.64] ;  /* 0x0000002840407980 */ /* 0x000f62000c101d00 */
[----:B------:R-:W-:Y:S01]  /*11c50*/  IMAD.MOV.U32 R5, RZ, RZ, R82 ;  /* 0x000000ffff057224 */ /* 0x000fe200078e0052 */
[----:B--2---:R-:W-:Y:S01]  /*11c60*/  @P3 SHF.R.U32.HI R5, RZ, R87, R20 ;  /* 0x00000057ff053219 */ /* 0x004fe20000011614 */
[----:B------:R-:W-:Y:S01]  /*11c70*/  IMAD.WIDE.U32 R6, R211, UR4, R6 ;  /* 0x00000004d3067c25 */ /* 0x000fe2000f8e0006 */
[----:B------:R-:W-:Y:S01]  /*11c80*/  LOP3.LUT R20, R80, 0x4, R21, 0xe2, !PT ;  /* 0x0000000450147812 */ /* 0x000fe200078ee215 */
[----:B------:R-:W-:Y:S01]  /*11c90*/  ULDC.64 UR4, c[0x0][0xbe0] ;  /* 0x0002f80000047ab9 */ /* 0x000fe20000000a00 */
[----:B------:R-:W-:Y:S01]  /*11ca0*/  SEL R21, RZ, 0xffffffff, P0 ;  /* 0xffffffffff157807 */ /* 0x000fe20000000000 */
[----:B------:R-:W5:Y:S01]  /*11cb0*/  LD.E.128 R68, desc[UR40][R68.64] ;  /* 0x0000002844447980 */ /* 0x000f62000c101d00 */
[----:B------:R-:W-:Y:S01]  /*11cc0*/  ISETP.GE.AND P0, PT, R217, R3, PT ;  /* 0x00000003d900720c */ /* 0x000fe20003f06270 */
[----:B------:R-:W-:Y:S01]  /*11cd0*/  IMAD.IADD R7, R7, 0x1, R81 ;  /* 0x0000000107077824 */ /* 0x000fe200078e0251 */
[--C-:B------:R-:W-:Y:S01]  /*11ce0*/  SHF.R.S32.HI R80, RZ, 0x1f, R5.reuse ;  /* 0x0000001fff507819 */ /* 0x100fe20000011405 */
[----:B------:R-:W-:Y:S01]  /*11cf0*/  IMAD.MOV R81, RZ, RZ, -R5 ;  /* 0x000000ffff517224 */ /* 0x000fe200078e0a05 */
[----:B------:R-:W5:Y:S01]  /*11d00*/  LD.E.128 R72, desc[UR40][R72.64] ;  /* 0x0000002848487980 */ /* 0x000f62000c101d00 */
[----:B------:R-:W-:Y:S01]  /*11d10*/  IMAD R85, R4, R83, RZ ;  /* 0x0000005304557224 */ /* 0x000fe200078e02ff */
        /* <DEDUP_REMOVED lines=22> */
[----:B------:R-:W-:Y:S01]  /*11e80*/  IMAD R4, R5, UR4, RZ ;  /* 0x0000000405047c24 */ /* 0x000fe2000f8e02ff */
[----:B------:R-:W-:Y:S01]  /*11e90*/  ISETP.GE.AND P0, PT, R83, R3, PT ;  /* 0x000000035300720c */ /* 0x000fe20003f06270 */
[----:B------:R-:W-:Y:S01]  /*11ea0*/  VIADD R89, R188, 0x1c0 ;  /* 0x000001c0bc597836 */ /* 0x000fe20000000000 */
[----:B------:R-:W-:Y:S01]  /*11eb0*/  LOP3.LUT R20, R81, 0x20, R20, 0xe2, !PT ;  /* 0x0000002051147812 */ /* 0x000fe200078ee214 */
[----:B------:R-:W-:-:S02]  /*11ec0*/  IMAD R81, R21, UR5, R4 ;  /* 0x0000000515517c24 */ /* 0x000fc4000f8e0204 */
[----:B------:R-:W-:Y:S01]  /*11ed0*/  IMAD.WIDE.U32 R6, R21, UR4, R6 ;  /* 0x0000000415067c25 */ /* 0x000fe2000f8e0006 */
[----:B------:R-:W-:Y:S01]  /*11ee0*/  ISETP.GE.AND P1, PT, R0, R85, PT ;  /* 0x000000550000720c */ /* 0x000fe20003f26270 */
[----:B------:R-:W-:Y:S01]  /*11ef0*/  ULDC.64 UR4, c[0x0][0xb80] ;  /* 0x0002e00000047ab9 */ /* 0x000fe20000000a00 */
[----:B------:R-:W-:Y:S01]  /*11f00*/  SEL R5, RZ, 0x40, P0 ;  /* 0x00000040ff057807 */ /* 0x000fe20000000000 */
[----:B------:R-:W-:Y:S01]  /*11f10*/  VIADD R4, R2, 0x38820 ;  /* 0x0003882002047836 */ /* 0x000fe20000000000 */
[----:B------:R-:W-:Y:S01]  /*11f20*/  ISETP.GE.AND P0, PT, R89, R3, PT ;  /* 0x000000035900720c */ /* 0x000fe20003f06270 */
[----:B------:R-:W-:Y:S01]  /*11f30*/  IMAD.IADD R7, R7, 0x1, R81 ;  /* 0x0000000107077824 */ /* 0x000fe200078e0251 */
[----:B------:R-:W-:Y:S02]  /*11f40*/  LEA R86, P2, R6, UR4, 0x1 ;  /* 0x0000000406567c11 */ /* 0x000fe4000f8408ff */
[----:B------:R-:W-:Y:S02]  /*11f50*/  LOP3.LUT R82, R20, R5, RZ, 0xfc, !PT ;  /* 0x0000000514527212 */ /* 0x000fe400078efcff */
[----:B------:R-:W-:-:S02]  /*11f60*/  PRMT R4, RZ, 0x654, R4 ;  /* 0x00000654ff047816 */ /* 0x000fc40000000004 */
[----:B------:R-:W-:Y:S02]  /*11f70*/  SEL R5, RZ, 0x80, P0 ;  /* 0x00000080ff057807 */ /* 0x000fe40000000000 */
[----:B------:R-:W-:Y:S01]  /*11f80*/  LEA.HI.X R87, R6, UR5, R7, 0x1, P2 ;  /* 0x0000000506577c11 */ /* 0x000fe200090f0c07 */
[----:B0-----:R0:W-:Y:S01]  /*11f90*/  SYNCS.ARRIVE.TRANS64.RED.A1T0 RZ, [R4+URZ], RZ ;  /* 0x000000ff04ff79a7 */ /* 0x0011e2000810043f */
[----:B------:R-:W-:Y:S01]  /*11fa0*/  LOP3.LUT R84, R82, R5, RZ, 0xfc, !PT ;  /* 0x0000000552547212 */ /* 0x000fe200078efcff */
[----:B------:R-:W-:Y:S02]  /*11fb0*/  BSSY B1, `(.L_x_4429) ;  /* 0x000002a000017945 */ /* 0x000fe40003800000 */
[----:B------:R1:W2:Y:S01]  /*11fc0*/  SHFL.IDX PT, R5, R87, RZ, 0x181f ;  /* 0x00181fff57057589 */ /* 0x0002a200000e0000 */
[----:B----4-:R-:W-:-:S03]  /*11fd0*/  SHF.R.S32.HI R152, RZ, 0x1f, R216 ;  /* 0x0000001fff987819 */ /* 0x010fc600000114d8 */
        /* <DEDUP_REMOVED lines=12> */
[----:B0-2---:R-:W-:Y:S02]  /*120a0*/  @!P2 IMAD.WIDE R20, R188, 0x2, R4 ;  /* 0x00000002bc14a825 */ /* 0x005fe400078e0204 */
        /* <DEDUP_REMOVED lines=13> */
[CC--:B-1----:R-:W-:Y:S02]  /*12180*/  @!P0 LEA R6, P5, R218.reuse, R4.reuse, 0x1 ;  /* 0x00000004da068211 */ /* 0x0c2fe400078a08ff */
        /* <DEDUP_REMOVED lines=12> */
.L_x_4430:
[----:B------:R-:W-:Y:S05]  /*12250*/  BSYNC B1 ;  /* 0x0000000000017941 */ /* 0x000fea0003800000 */
.L_x_4429:
[----:B------:R-:W-:Y:S01]  /*12260*/  VIADD R0, R0, 0x20 ;  /* 0x0000002000007836 */ /* 0x000fe20000000000 */
[----:B--23--:R1:W2:Y:S04]  /*12270*/  SHFL.IDX PT, R5, R87, 0x1, 0x181f ;  /* 0x00381f0057057f89 */ /* 0x00c2a800000e0000 */
        /* <DEDUP_REMOVED lines=8> */
[----:B------:R-:W-:-:S02]  /*12300*/  LOP3.LUT P0, RZ, R82, 0x40, RZ, 0xc0, !PT ;  /* 0x0000004052ff7812 */ /* 0x000fc4000780c0ff */
[----:B------:R-:W-:Y:S02]  /*12310*/  SHF.R.S32.HI R0, RZ, 0x1f, R83 ;  /* 0x0000001fff007819 */ /* 0x000fe40000011453 */
[----:B0----5:R-:W-:Y:S01]  /*12320*/  @!P5 LEA R8, P1, R220, R4, 0x1 ;  /* 0x00000004dc08d211 */ /* 0x021fe200078208ff */
[----:B--2---:R-:W-:-:S03]  /*12330*/  @!P6 IMAD.WIDE R6, R188, 0x2, R4 ;  /* 0x00000002bc06e825 */ /* 0x004fc600078e0204 */
[----:B------:R-:W-:Y:S02]  /*12340*/  @!P5 LEA.HI.X R9, R220, R5, R159, 0x1, P1 ;  /* 0x00000005dc09d211 */ /* 0x000fe400008f0c9f */
[----:B------:R-:W-:Y:S01]  /*12350*/  ISETP.GE.AND P1, PT, R216, R3, PT ;  /* 0x00000003d800720c */ /* 0x000fe20003f26270 */
[----:B------:R0:W-:Y:S04]  /*12360*/  @!P6 ST.E.128 desc[UR40][R6.64], R12 ;  /* 0x0000000c0600e985 */ /* 0x0001e8000c101d28 */
        /* <DEDUP_REMOVED lines=9> */
[C---:B------:R-:W-:Y:S01]  /*12400*/  @P0 LEA R12, P5, R83.reuse, R4, 0x1 ;  /* 0x00000004530c0211 */ /* 0x040fe200078a08ff */
        /* <DEDUP_REMOVED lines=13> */
.L_x_4428:
[----:B0-----:R-:W2:Y:S01]  /*124e0*/  LDL R10, [R1+0x7c] ;  /* 0x00007c00010a7983 */ /* 0x001ea20000100800 */
[----:B-1----:R-:W0:Y:S01]  /*124f0*/  LDC R9, c[0x0][0xce8] ;  /* 0x00033a00ff097b82 */ /* 0x002e220000000800 */
[----:B------:R-:W-:Y:S01]  /*12500*/  ULDC.64 UR4, c[0x0][0xc08] ;  /* 0x0003020000047ab9 */ /* 0x000fe20000000a00 */
[----:B------:R-:W-:Y:S01]  /*12510*/  IMAD R11, R213, 0x40, R191 ;  /* 0x00000040d50b7824 */ /* 0x000fe200078e02bf */
[----:B------:R-:W-:Y:S01]  /*12520*/  BSSY B1, `(.L_x_4432) ;  /* 0x00000f2000017945 */ /* 0x000fe20003800000 */
[----:B------:R-:W-:Y:S01]  /*12530*/  IMAD R3, R5, UR4, RZ ;  /* 0x0000000405037c24 */ /* 0x000fe2000f8e02ff */
[----:B------:R-:W-:Y:S01]  /*12540*/  SHF.R.S32.HI R21, RZ, 0x1f, R223 ;  /* 0x0000001fff157819 */ /* 0x000fe200000114df */
[C---:B------:R-:W-:Y:S01]  /*12550*/  IMAD.WIDE.U32 R6, R0.reuse, UR4, RZ ;  /* 0x0000000400067c25 */ /* 0x040fe2000f8e00ff */
[----:B----4-:R-:W-:Y:S02]  /*12560*/  SHF.R.S32.HI R152, RZ, 0x1f, R224 ;  /* 0x0000001fff987819 */ /* 0x010fe400000114e0 */
        /* <DEDUP_REMOVED lines=16> */
[----:B------:R-:W-:Y:S01]  /*12670*/  VIADD R174, R193, 0x70 ;  /* 0x00000070c1ae7836 */ /* 0x000fe20000000000 */
        /* <DEDUP_REMOVED lines=16> */
[----:B------:R-:W1:Y:S01]  /*12780*/  @P0 LDC R0, c[0x0][0xcf0] ;  /* 0x00033c00ff000b82 */ /* 0x000e620000000800 */
        /* <DEDUP_REMOVED lines=45> */
[----:B------:R-:W-:Y:S02]  /*12a60*/  VIADD R214, R193, 0x8 ;  /* 0x00000008c1d67836 */ /* 0x000fe40000000000 */
[----:B--2---:R-:W-:-:S04]  /*12a70*/  IMAD R3, R213, 0x40, R10 ;  /* 0x00000040d5037824 */ /* 0x004fc800078e020a */
[----:B0-----:R-:W-:-:S04]  /*12a80*/  @P0 IMAD.HI.U32 R8, R3, R8, RZ ;  /* 0x0000000803080227 */ /* 0x001fc800078e00ff */
[----:B------:R-:W-:Y:S01]  /*12a90*/  IMAD.MOV.U32 R5, RZ, RZ, R3 ;  /* 0x000000ffff057224 */ /* 0x000fe200078e0003 */
[----:B-1----:R-:W-:-:S05]  /*12aa0*/  @P0 SHF.R.U32.HI R5, RZ, R0, R8 ;  /* 0x00000000ff050219 */ /* 0x002fca0000011608 */
        /* <DEDUP_REMOVED lines=16> */
[----:B------:R0:W1:Y:S01]  /*12bb0*/  SHFL.IDX PT, R13, R3, RZ, 0x1c1f ;  /* 0x001c1fff030d7589 */ /* 0x00006200000e0000 */
[----:B------:R-:W-:Y:S01]  /*12bc0*/  LEA.HI.X R10, R6, UR5, R4, 0x2, P0 ;  /* 0x00000005060a7c11 */ /* 0x000fe200080f1404 */
[----:B------:R-:W-:Y:S01]  /*12bd0*/  VIADD R4, R2, 0x38820 ;  /* 0x0003882002047836 */ /* 0x000fe20000000000 */
[----:B------:R-:W-:-:S03]  /*12be0*/  ISETP.GE.AND P0, PT, R11, R0, PT ;  /* 0x000000000b00720c */ /* 0x000fc60003f06270 */
[----:B------:R0:W2:Y:S01]  /*12bf0*/  SHFL.IDX PT, R12, R10, RZ, 0x1c1f ;  /* 0x001c1fff0a0c7589 */ /* 0x0000a200000e0000 */
        /* <DEDUP_REMOVED lines=8> */
[----:B01----:R-:W-:-:S04]  /*12c80*/  @!P0 LEA R4, P1, R193, R13, 0x2 ;  /* 0x0000000dc1048211 */ /* 0x003fc800078210ff */
[----:B--2---:R-:W-:-:S05]  /*12c90*/  @!P0 LEA.HI.X R5, R193, R12, R222, 0x2, P1 ;  /* 0x0000000cc1058211 */ /* 0x004fca00008f14de */
        /* <DEDUP_REMOVED lines=57> */
[-C--:B-1----:R-:W-:Y:S01]  /*13030*/  @!P1 LEA R6, P5, R171, R13.reuse, 0x2 ;  /* 0x0000000dab069211 */ /* 0x082fe200078a10ff */
[----:B------:R0:W-:Y:S01]  /*13040*/  @!P0 ST.E.64 desc[UR40][R4.64], R80 ;  /* 0x0000005004008985 */ /* 0x0001e2000c101b28 */
[----:B--2---:R-:W-:Y:S02]  /*13050*/  @!P2 LEA R8, P6, R169, R13, 0x2 ;  /* 0x0000000da908a211 */ /* 0x004fe400078c10ff */
        /* <DEDUP_REMOVED lines=9> */
[----:B-1----:R-:W-:-:S03]  /*130f0*/  @!P4 LEA R6, P0, R236, R13, 0x2 ;  /* 0x0000000dec06c211 */ /* 0x002fc600078010ff */
[----:B------:R0:W-:Y:S01]  /*13100*/  @!P3 ST.E.64 desc[UR40][R4.64], R92 ;  /* 0x0000005c0400b985 */ /* 0x0001e2000c101b28 */
[-C--:B------:R-:W-:Y:S02]  /*13110*/  @!P4 LEA.HI.X R7, R236, R12.reuse, R167, 0x2, P0 ;  /* 0x0000000cec07c211 */ /* 0x080fe400000f14a7 */
        /* <DEDUP_REMOVED lines=8> */
[----:B------:R-:W-:Y:S02]  /*131a0*/  @!P2 LEA.HI.X R5, R234, R12, R165, 0x2, P6 ;  /* 0x0000000cea05a211 */ /* 0x000fe400030f14a5 */
[----:B-1----:R-:W-:-:S03]  /*131b0*/  @!P1 LEA R6, P3, R233, R13, 0x2 ;  /* 0x0000000de9069211 */ /* 0x002fc600078610ff */
[----:B------:R1:W-:Y:S01]  /*131c0*/  @!P2 ST.E.64 desc[UR40][R4.64], R104 ;  /* 0x000000680400a985 */ /* 0x0003e2000c101b28 */
[-C--:B------:R-:W-:Y:S02]  /*131d0*/  @!P1 LEA.HI.X R7, R233, R12.reuse, R164, 0x2, P3 ;  /* 0x0000000ce9079211 */ /* 0x080fe400018f14a4 */
[----:B------:R-:W-:Y:S02]  /*131e0*/  ISETP.GE.AND P3, PT, R229, UR4, PT ;  /* 0x00000004e5007c0c */ /* 0x000fe4000bf66270 */
[CC--:B0-----:R-:W-:Y:S01]  /*131f0*/  @!P0 LEA R8, P6, R232.reuse, R13.reuse, 0x2 ;  /* 0x0000000de8088211 */ /* 0x0c1fe200078c10ff */
[----:B------:R0:W-:Y:S03]  /*13200*/  @!P1 ST.E.64 desc[UR40][R6.64], R108 ;  /* 0x0000006c06009985 */ /* 0x0001e6000c101b28 */
[----:B------:R-:W-:Y:S02]  /*13210*/  @!P0 LEA.HI.X R9, R232, R12, R163, 0x2, P6 ;  /* 0x0000000ce8098211 */ /* 0x000fe400030f14a3 */
[----:B-1----:R-:W-:-:S03]  /*13220*/  @!P5 LEA R4, P1, R231, R13, 0x2 ;  /* 0x0000000de704d211 */ /* 0x002fc600078210ff */
        /* <DEDUP_REMOVED lines=8> */
[CC--:B-1----:R-:W-:Y:S01]  /*132b0*/  @!P3 LEA R8, P6, R229.reuse, R13.reuse, 0x2 ;  /* 0x0000000de508b211 */ /* 0x0c2fe200078c10ff */
        /* <DEDUP_REMOVED lines=8> */
[C---:B-1----:R-:W-:Y:S01]  /*13340*/  @!P1 LEA R6, P6, R227.reuse, R13, 0x2 ;  /* 0x0000000de3069211 */ /* 0x042fe200078c10ff */
[----:B------:R1:W-:Y:S03]  /*13350*/  @!P0 ST.E.64 desc[UR40][R4.64], R128 ;  /* 0x0000008004008985 */ /* 0x0003e6000c101b28 */
[----:B------:R-:W-:-:S03]  /*13360*/  @!P1 LEA.HI.X R7, R227, R12, R158, 0x2, P6 ;  /* 0x0000000ce3079211 */ /* 0x000fc600030f149e */
[CC--:B0-----:R-:W-:Y:S02]  /*13370*/  @!P3 LEA R8, P6, R225.reuse, R13.reuse, 0x2 ;  /* 0x0000000de108b211 */ /* 0x0c1fe400078c10ff */
[----:B------:R0:W-:Y:S02]  /*13380*/  @!P1 ST.E.64 desc[UR40][R6.64], R132 ;  /* 0x0000008406009985 */ /* 0x0001e4000c101b28 */
[----:B------:R-:W-:Y:S02]  /*13390*/  @!P3 LEA.HI.X R9, R225, R12, R156, 0x2, P6 ;  /* 0x0000000ce109b211 */ /* 0x000fe400030f149c */
[----:B-1----:R-:W-:-:S04]  /*133a0*/  @!P4 LEA R4, P0, R226, R13, 0x2 ;  /* 0x0000000de204c211 */ /* 0x002fc800078010ff */
        /* <DEDUP_REMOVED lines=9> */
.L_x_4433:
[----:B------:R-:W-:Y:S05]  /*13440*/  BSYNC B1 ;  /* 0x0000000000017941 */ /* 0x000fea0003800000 */
.L_x_4432:
        /* <DEDUP_REMOVED lines=13> */
[----:B------:R-:W-:Y:S01]  /*13520*/  @!P1 LEA R6, P5, R211, R24, 0x2 ;  /* 0x00000018d3069211 */ /* 0x000fe200078a10ff */
        /* <DEDUP_REMOVED lines=51> */
[-C--:B----4-:R-:W-:Y:S01]  /*13860*/  @!P1 LEA R6, P3, R173, R24.reuse, 0x2 ;  /* 0x00000018ad069211 */ /* 0x090fe200078610ff */
        /* <DEDUP_REMOVED lines=25> */
[----:B--2---:R-:W-:Y:S02]  /*13a00*/  @!P4 LEA R12, P2, R231, R24, 0x2 ;  /* 0x00000018e70cc211 */ /* 0x004fe400078410ff */
        /* <DEDUP_REMOVED lines=12> */
[-C--:B-1----:R-:W-:Y:S02]  /*13ad0*/  @!P4 LEA.HI.X R13, R231, R20.reuse, R162, 0x2, P2 ;  /* 0x00000014e70dc211 */ /* 0x082fe400010f14a2 */
        /* <DEDUP_REMOVED lines=12> */
[----:B--2---:R-:W-:-:S03]  /*13ba0*/  @!P4 LEA R8, P0, R227, R24, 0x2 ;  /* 0x00000018e308c211 */ /* 0x004fc600078010ff */
[----:B------:R4:W-:Y:S01]  /*13bb0*/  @!P1 ST.E.64 desc[UR40][R6.64], R130 ;  /* 0x0000008206009985 */ /* 0x0009e2000c101b28 */
[-C--:B-1----:R-:W-:Y:S02]  /*13bc0*/  @!P2 LEA R12, P1, R225, R24.reuse, 0x2 ;  /* 0x00000018e10ca211 */ /* 0x082fe400078210ff */
        /* <DEDUP_REMOVED lines=16> */
.L_x_4425:
[----:B------:R-:W-:Y:S01]  /*13cd0*/  ULDC.64 UR6, c[0x0][0xd08] ;  /* 0x0003420000067ab9 */ /* 0x000fe20000000a00 */
[----:B------:R-:W-:Y:S01]  /*13ce0*/  ULDC.64 UR4, c[0x0][0xd00] ;  /* 0x0003400000047ab9 */ /* 0x000fe20000000a00 */
[----:B------:R-:W-:Y:S01]  /*13cf0*/  ISETP.NE.U32.AND P1, PT, RZ, UR6, PT ;  /* 0x00000006ff007c0c */ /* 0x000fe2000bf25070 */
[----:B------:R-:W-:Y:S01]  /*13d00*/  IMAD.MOV.U32 R3, RZ, RZ, RZ ;  /* 0x000000ffff037224 */ /* 0x000fe200078e00ff */
[----:B------:R-:W-:Y:S02]  /*13d10*/  ISETP.NE.U32.AND P0, PT, RZ, UR4, PT ;  /* 0x00000004ff007c0c */ /* 0x000fe4000bf05070 */
[----:B------:R-:W-:Y:S02]  /*13d20*/  ISETP.NE.AND.EX P1, PT, RZ, UR7, PT, P1 ;  /* 0x00000007ff007c0c */ /* 0x000fe4000bf25310 */
[----:B-1----:R-:W-:Y:S02]  /*13d30*/  IADD3 R4, P2, R214, UR4, RZ ;  /* 0x00000004d6047c10 */ /* 0x002fe4000ff5e0ff */
[----:B------:R-:W-:-:S02]  /*13d40*/  ISETP.NE.AND.EX P0, PT, RZ, UR5, PT, P0 ;  /* 0x00000005ff007c0c */ /* 0x000fc4000bf05300 */
[----:B0-----:R-:W-:Y:S01]  /*13d50*/  IADD3.X R5, R215, UR5, RZ, P2, !PT ;  /* 0x00000005d7057c10 */ /* 0x001fe200097fe4ff */
[----:B------:R-:W-:Y:S02]  /*13d60*/  ULDC UR4, c[0x0][0xb88] ;  /* 0x0002e20000047ab9 */ /* 0x000fe40000000800 */
[----:B------:R-:W-:-:S04]  /*13d70*/  IMAD.U32 R0, RZ, RZ, UR4 ;  /* 0x00000004ff007e24 */ /* 0x000fc8000f8e00ff */
[----:B------:R-:W-:-:S04]  /*13d80*/  @P1 IADD3 R214, P2, R214, UR6, RZ ;  /* 0x00000006d6d61c10 */ /* 0x000fc8000ff5e0ff */
[----:B------:R-:W-:Y:S01]  /*13d90*/  @P1 IADD3.X R215, R215, UR7, RZ, P2, !PT ;  /* 0x00000007d7d71c10 */ /* 0x000fe200097fe4ff */
        /* <DEDUP_REMOVED lines=13> */
.L_x_4434:
[----:B------:R-:W2:Y:S01]  /*13e70*/  LDL.LU R4, [R1+0x40] ;  /* 0x0000400001047983 */ /* 0x000ea20000300800 */
[----:B------:R-:W-:Y:S01]  /*13e80*/  BSSY B1, `(.L_x_4435) ;  /* 0x0000037000017945 */ /* 0x000fe20003800000 */
[----:B------:R-:W-:Y:S02]  /*13e90*/  SEL R211, R211, RZ, !P0 ;  /* 0x000000ffd3d37207 */ /* 0x000fe40004000000 */
[----:B-----5:R-:W-:Y:S02]  /*13ea0*/  SHF.R.S32.HI R26, RZ, 0x1f, R3 ;  /* 0x0000001fff1a7819 */ /* 0x020fe40000011403 */
[----:B--2---:R-:W-:Y:S01]  /*13eb0*/  SEL R28, R4, RZ, !P0 ;  /* 0x000000ff041c7207 */ /* 0x004fe20004000000 */
[----:B------:R-:W-:Y:S06]  /*13ec0*/  @P3 BRA `(.L_x_4436) ;  /* 0x0000000000c83947 */ /* 0x000fec0003800000 */
[----:B------:R-:W0:Y:S01]  /*13ed0*/  S2R R4, SR_TID.X ;  /* 0x0000000000047919 */ /* 0x000e220000002100 */
[----:B------:R-:W1:Y:S02]  /*13ee0*/  LDC R31, c[0x0][0xce8] ;  /* 0x00033a00ff1f7b82 */ /* 0x000e640000000800 */
[----:B-1----:R-:W-:Y:S02]  /*13ef0*/  IMAD R5, R0, R31, RZ ;  /* 0x0000001f00057224 */ /* 0x002fe400078e02ff */
[----:B0-----:R-:W-:-:S04]  /*13f00*/  IMAD R4, R213, 0x40, R4 ;  /* 0x00000040d5047824 */ /* 0x001fc800078e0204 */
        /* <DEDUP_REMOVED lines=8> */
[----:B------:R-:W-:-:S05]  /*13f90*/  SEL R24, R24, 0xa78, P0 ;  /* 0x00000a7818187807 */ /* 0x000fca0000000000 */
[----:B------:R-:W1:Y:S08]  /*13fa0*/  LDC.64 R10, c[0x0][R24+0x220] ;  /* 0x00008800180a7b82 */ /* 0x000e700000000a00 */
[----:B------:R-:W2:Y:S08]  /*13fb0*/  LDC.64 R12, c[0x0][R24+0x218] ;  /* 0x00008600180c7b82 */ /* 0x000eb00000000a00 */
[----:B------:R-:W5:Y:S08]  /*13fc0*/  LDC.64 R8, c[0x0][R24+0x228] ;  /* 0x00008a0018087b82 */ /* 0x000f700000000a00 */
[----:B------:R-:W3:Y:S08]  /*13fd0*/  @P1 LDC R20, c[0x0][0xcec] ;  /* 0x00033b00ff141b82 */ /* 0x000ef00000000800 */
[----:B------:R-:W4:Y:S08]  /*13fe0*/  LDC.64 R6, c[0x0][R24+0x210] ;  /* 0x0000840018067b82 */ /* 0x000f300000000a00 */
[----:B------:R-:W5:Y:S01]  /*13ff0*/  @P1 LDC R27, c[0x0][0xcf0] ;  /* 0x00033c00ff1b1b82 */ /* 0x000f620000000800 */
[----:B---3--:R-:W-:-:S07]  /*14000*/  @P1 IMAD.HI.U32 R20, R29, R20, RZ ;  /* 0x000000141d141227 */ /* 0x008fce00078e00ff */
[----:B0-----:R-:W0:Y:S01]  /*14010*/  @!P0 LDC R4, c[0x0][0xc50] ;  /* 0x00031400ff048b82 */ /* 0x001e220000000800 */
[-C--:B-1----:R-:W-:Y:S02]  /*14020*/  IMAD R11, R11, R211.reuse, RZ ;  /* 0x000000d30b0b7224 */ /* 0x082fe400078e02ff */
[----:B------:R-:W-:-:S05]  /*14030*/  IMAD.WIDE.U32 R14, R10, R211, RZ ;  /* 0x000000d30a0e7225 */ /* 0x000fca00078e00ff */
[----:B------:R-:W1:Y:S01]  /*14040*/  @!P0 LDC R5, c[0x0][0xc54] ;  /* 0x00031500ff058b82 */ /* 0x000e620000000800 */
[-C--:B--2---:R-:W-:Y:S02]  /*14050*/  IMAD R25, R13, R210.reuse, RZ ;  /* 0x000000d20d197224 */ /* 0x084fe400078e02ff */
[----:B------:R-:W-:Y:S01]  /*14060*/  IMAD.WIDE.U32 R12, R12, R210, RZ ;  /* 0x000000d20c0c7225 */ /* 0x000fe200078e00ff */
[----:B-----5:R-:W-:-:S03]  /*14070*/  @P1 SHF.R.U32.HI R21, RZ, R27, R20 ;  /* 0x0000001bff151219 */ /* 0x020fc60000011614 */
        /* <DEDUP_REMOVED lines=12> */
[----:B----4-:R-:W-:Y:S01]  /*14140*/  IMAD R7, R7, R11, RZ ;  /* 0x0000000b07077224 */ /* 0x010fe200078e02ff */
        /* <DEDUP_REMOVED lines=10> */
.L_x_4436:
[----:B------:R-:W-:Y:S05]  /*141f0*/  BSYNC B1 ;  /* 0x0000000000017941 */ /* 0x000fea0003800000 */
.L_x_4435:
[----:B------:R-:W-:Y:S05]  /*14200*/  @P2 BRA `(.L_x_4431) ;  /* 0x0000000800742947 */ /* 0x000fea0003800000 */
[----:B------:R-:W1:Y:S01]  /*14210*/  LDC R9, c[0x0][0xce8] ;  /* 0x00033a00ff097b82 */ /* 0x000e620000000800 */
        /* <DEDUP_REMOVED lines=10> */
[C---:B------:R-:W-:Y:S01]  /*142c0*/  VIADD R31, R188.reuse, 0x180 ;  /* 0x00000180bc1f7836 */ /* 0x040fe20000000000 */
[----:B------:R-:W-:Y:S01]  /*142d0*/  SHF.R.S32.HI R32, RZ, 0x1f, R216 ;  /* 0x0000001fff207819 */ /* 0x000fe200000114d8 */
[----:B------:R-:W-:Y:S01]  /*142e0*/  IMAD.IADD R5, R5, 0x1, R3 ;  /* 0x0000000105057824 */ /* 0x000fe200078e0203 */
[----:B------:R-:W-:Y:S01]  /*142f0*/  LOP3.LUT R3, R7, 0xfffffff8, RZ, 0xc0, !PT ;  /* 0xfffffff807037812 */ /* 0x000fe200078ec0ff */
[----:B------:R-:W-:Y:S01]  /*14300*/  VIADD R29, R188, 0x1c0 ;  /* 0x000001c0bc1d7836 */ /* 0x000fe20000000000 */
[----:B------:R-:W-:Y:S01]  /*14310*/  SHF.R.S32.HI R33, RZ, 0x1f, R217 ;  /* 0x0000001fff217819 */ /* 0x000fe200000114d9 */
[----:B------:R-:W-:Y:S01]  /*14320*/  IMAD.WIDE.U32 R4, R210, UR4, R4 ;  /* 0x00000004d2047c25 */ /* 0x000fe2000f8e0004 */
[----:B------:R-:W-:-:S02]  /*14330*/  SHF.R.S32.HI R34, RZ, 0x1f, R218 ;  /* 0x0000001fff227819 */ /* 0x000fc400000114da */
[----:B------:R-:W-:Y:S01]  /*14340*/  SHF.R.S32.HI R35, RZ, 0x1f, R219 ;  /* 0x0000001fff237819 */ /* 0x000fe200000114db */
[----:B------:R-:W-:Y:S01]  /*14350*/  IMAD.IADD R3, R30, 0x1, -R3 ;  /* 0x000000011e037824 */ /* 0x000fe200078e0a03 */
[----:B------:R-:W-:Y:S01]  /*14360*/  SHF.R.S32.HI R30, RZ, 0x1f, R31 ;  /* 0x0000001fff1e7819 */ /* 0x000fe2000001141f */
[----:B------:R-:W-:Y:S01]  /*14370*/  IMAD R5, R210, UR5, R5 ;  /* 0x00000005d2057c24 */ /* 0x000fe2000f8e0205 */
[----:B-1----:R-:W-:Y:S01]  /*14380*/  ISETP.NE.AND P0, PT, R9, 0x1, PT ;  /* 0x000000010900780c */ /* 0x002fe20003f05270 */
[----:B------:R-:W-:Y:S01]  /*14390*/  IMAD R6, R3, 0x20, R26 ;  /* 0x0000002003067824 */ /* 0x000fe200078e021a */
[----:B------:R-:W-:Y:S01]  /*143a0*/  ULDC.64 UR4, c[0x0][0xbf0] ;  /* 0x0002fc0000047ab9 */ /* 0x000fe20000000a00 */
[----:B------:R-:W-:Y:S01]  /*143b0*/  IMAD R27, R0, R9, RZ ;  /* 0x00000009001b7224 */ /* 0x000fe200078e02ff */
        /* <DEDUP_REMOVED lines=10> */
[----:B------:R-:W-:Y:S01]  /*14460*/  IMAD.MOV.U32 R3, RZ, RZ, R8 ;  /* 0x000000ffff037224 */ /* 0x000fe200078e0008 */
[----:B------:R-:W-:Y:S01]  /*14470*/  SEL R0, RZ, 0x1, P2 ;  /* 0x00000001ff007807 */ /* 0x000fe20001000000 */
[----:B------:R-:W-:Y:S01]  /*14480*/  IMAD.IADD R5, R5, 0x1, R7 ;  /* 0x0000000105057824 */ /* 0x000fe200078e0207 */
[----:B------:R-:W-:Y:S01]  /*14490*/  ISETP.GE.AND P2, PT, R29, R21, PT ;  /* 0x000000151d00720c */ /* 0x000fe20003f46270 */
[----:B------:R-:W-:Y:S01]  /*144a0*/  IMAD R26, R213, 0x40, R26 ;  /* 0x00000040d51a7824 */ /* 0x000fe200078e021a */
[----:B------:R-:W1:Y:S01]  /*144b0*/  @P0 LDC R13, c[0x0][0xcf0] ;  /* 0x00033c00ff0d0b82 */ /* 0x000e620000000800 */
[----:B0-----:R-:W-:-:S05]  /*144c0*/  @P0 IMAD.HI.U32 R6, R8, R11, RZ ;  /* 0x0000000b08060227 */ /* 0x001fca00078e00ff */
[----:B-1----:R-:W-:Y:S02]  /*144d0*/  @P0 SHF.R.U32.HI R3, RZ, R13, R6 ;  /* 0x0000000dff030219 */ /* 0x002fe40000011606 */
        /* <DEDUP_REMOVED lines=41> */
[----:B------:R0:W1:Y:S04]  /*14770*/  SHFL.IDX PT, R4, R20, RZ, 0x181f ;  /* 0x00181fff14047589 */ /* 0x00006800000e0000 */
[----:B------:R0:W2:Y:S01]  /*14780*/  SHFL.IDX PT, R5, R3, RZ, 0x181f ;  /* 0x00181fff03057589 */ /* 0x0000a200000e0000 */
[----:B------:R-:W-:Y:S05]  /*14790*/  @P0 BRA `(.L_x_4438) ;  /* 0x00000000007c0947 */ /* 0x000fea0003800000 */
[-C--:B------:R-:W-:Y:S02]  /*147a0*/  ISETP.GE.AND P2, PT, R220, R21.reuse, PT ;  /* 0x00000015dc00720c */ /* 0x080fe40003f46270 */
[-C--:B------:R-:W-:Y:S02]  /*147b0*/  ISETP.GE.AND P1, PT, R188, R21.reuse, PT ;  /* 0x00000015bc00720c */ /* 0x080fe40003f26270 */
[-C--:B------:R-:W-:Y:S02]  /*147c0*/  ISETP.GE.AND P5, PT, R219, R21.reuse, PT ;  /* 0x00000015db00720c */ /* 0x080fe40003fa6270 */
[----:B------:R-:W-:-:S07]  /*147d0*/  ISETP.GE.AND P3, PT, R218, R21, PT ;  /* 0x00000015da00720c */ /* 0x000fce0003f66270 */
[-C--:B-1----:R-:W-:Y:S02]  /*147e0*/  @!P2 LEA R8, P0, R220, R4.reuse, 0x1 ;  /* 0x00000004dc08a211 */ /* 0x082fe400078008ff */
[----:B--2---:R-:W-:Y:S02]  /*147f0*/  @!P1 IMAD.WIDE R6, R188, 0x2, R4 ;  /* 0x00000002bc069825 */ /* 0x004fe400078e0204 */
        /* <DEDUP_REMOVED lines=12> */
[----:B-1----:R-:W-:-:S02]  /*148c0*/  @!P1 LEA R8, P6, R216, R4, 0x1 ;  /* 0x00000004d8089211 */ /* 0x002fc400078c08ff */
[-C--:B------:R-:W-:Y:S01]  /*148d0*/  @!P2 LEA R6, P5, R217, R4.reuse, 0x1 ;  /* 0x00000004d906a211 */ /* 0x080fe200078a08ff */
        /* <DEDUP_REMOVED lines=11> */
.L_x_4438:
[----:B------:R-:W-:Y:S05]  /*14990*/  BSYNC B1 ;  /* 0x0000000000017941 */ /* 0x000fea0003800000 */
.L_x_4437:
[----:B------:R-:W-:Y:S01]  /*149a0*/  VIADD R0, R26, 0x20 ;  /* 0x000000201a007836 */ /* 0x000fe20000000000 */
[----:B--2---:R2:W0:Y:S04]  /*149b0*/  SHFL.IDX PT, R5, R3, 0x1, 0x181f ;  /* 0x00381f0003057f89 */ /* 0x00442800000e0000 */
[----:B------:R-:W-:Y:S01]  /*149c0*/  ISETP.GE.AND P0, PT, R0, R27, PT ;  /* 0x0000001b0000720c */ /* 0x000fe20003f06270 */
[----:B-1----:R2:W1:-:S12]  /*149d0*/  SHFL.IDX PT, R4, R20, 0x1, 0x181f ;  /* 0x00381f0014047f89 */ /* 0x00245800000e0000 */
[----:B--2---:R-:W-:Y:S05]  /*149e0*/  @P0 BRA `(.L_x_4431) ;  /* 0x00000000007c0947 */ /* 0x004fea0003800000 */
[-C--:B------:R-:W-:Y:S02]  /*149f0*/  ISETP.GE.AND P5, PT, R220, R21.reuse, PT ;  /* 0x00000015dc00720c */ /* 0x080fe40003fa6270 */
[-C--:B------:R-:W-:Y:S02]  /*14a00*/  ISETP.GE.AND P4, PT, R188, R21.reuse, PT ;  /* 0x00000015bc00720c */ /* 0x080fe40003f86270 */
[-C--:B------:R-:W-:Y:S02]  /*14a10*/  ISETP.GE.AND P0, PT, R219, R21.reuse, PT ;  /* 0x00000015db00720c */ /* 0x080fe40003f06270 */
[----:B------:R-:W-:Y:S02]  /*14a20*/  ISETP.GE.AND P1, PT, R218, R21, PT ;  /* 0x00000015da00720c */ /* 0x000fe40003f26270 */
[----:B------:R-:W-:-:S05]  /*14a30*/  LOP3.LUT P2, RZ, R24, 0x40, RZ, 0xc0, !PT ;  /* 0x0000004018ff7812 */ /* 0x000fca000784c0ff */
[-C--:B-1----:R-:W-:Y:S02]  /*14a40*/  @!P5 LEA R8, P3, R220, R4.reuse, 0x1 ;  /* 0x00000004dc08d211 */ /* 0x082fe400078608ff */
        /* <DEDUP_REMOVED lines=12> */
[-C--:B0-----:R-:W-:Y:S02]  /*14b10*/  @!P3 LEA R6, P6, R217, R4.reuse, 0x1 ;  /* 0x00000004d906b211 */ /* 0x081fe400078c08ff */
[-C--:B------:R-:W-:Y:S01]  /*14b20*/  @P2 LEA R14, P0, R31, R4.reuse, 0x1 ;  /* 0x000000041f0e2211 */ /* 0x080fe200078008ff */
        /* <DEDUP_REMOVED lines=11> */
.L_x_4431:
[----:B------:R-:W-:Y:S05]  /*14be0*/  BSYNC B0 ;  /* 0x0000000000007941 */ /* 0x000fea0003800000 */
.L_x_4424:
[----:B------:R-:W-:Y:S02]  /*14bf0*/  ULDC UR4, c[0x0][0xd3c] ;  /* 0x00034f0000047ab9 */ /* 0x000fe40000000800 */
[----:B----4-:R-:W-:-:S13]  /*14c00*/  ISETP.GE.AND P0, PT, R155, UR4, PT ;  /* 0x000000049b007c0c */ /* 0x010fda000bf06270 */
[----:B------:R-:W-:Y:S05]  /*14c10*/  @!P0 BRA `(.L_x_4439) ;  /* 0xfffffec8007c8947 */ /* 0x000fea000383ffff */
[----:B------:R-:W-:Y:S05]  /*14c20*/  BRA `(.L_x_4317) ;  /* 0x000000a0005c7947 */ /* 0x000fea0003800000 */
.L_x_4315:
[----:B------:R-:W-:-:S08]  /*14c30*/  NOP ;  /* 0x0000000000007918 */ /* 0x000fd00000000000 */
[----:B------:R-:W0:-:S00]  /*14c40*/  USETMAXREG.DEALLOC.CTAPOOL 0x18 ;  /* 0x00000018000079c8 */ /* 0x000e0000080e0500 */
        /* <DEDUP_REMOVED lines=18> */
.L_x_4440:
        /* <DEDUP_REMOVED lines=43> */
.L_x_4444:
        /* <DEDUP_REMOVED lines=38> */
.L_x_4442:
        /* <DEDUP_REMOVED lines=20> */
.L_x_4445:
        /* <DEDUP_REMOVED lines=54> */
.L_x_4443:
[----:B------:R-:W-:Y:S01]  /*15720*/  IMAD.U32 R2, RZ, RZ, UR6 ;  /* 0x00000006ff027e24 */ /* 0x000fe2000f8e00ff */
[----:B------:R0:W-:Y:S04]  /*15730*/  STL [R1+0x4], RZ ;  /* 0x000004ff01007387 */ /* 0x0001e80000100800 */
[----:B------:R0:W-:Y:S04]  /*15740*/  STL [R1+0x8], RZ ;  /* 0x000008ff01007387 */ /* 0x0001e80000100800 */
[----:B------:R0:W-:Y:S02]  /*15750*/  STL [R1], R2 ;  /* 0x0000000201007387 */ /* 0x0001e40000100800 */
.L_x_4446:
        /* <DEDUP_REMOVED lines=10> */
.L_x_4441:
        /* <DEDUP_REMOVED lines=15> */
[----:B0-----:R-:W-:Y:S01]  /*158f0*/  IMAD.SHL.U32 R2, R4, 0x8, RZ ;  /* 0x0000000804027824 */ /* 0x001fe200078e00ff */
[----:B------:R-:W-:Y:S01]  /*15900*/  LOP3.LUT R0, R0, 0x38, RZ, 0xc0, !PT ;  /* 0x0000003800007812 */ /* 0x000fe200078ec0ff */
[----:B------:R-:W-:Y:S01]  /*15910*/  ULDC.64 UR38, c[0x0][0x198] ;  /* 0x0000660000267ab9 */ /* 0x000fe20000000a00 */
[----:B------:R-:W-:Y:S01]  /*15920*/  LOP3.LUT R3, R3, 0x38, R6, 0x78, !PT ;  /* 0x0000003803037812 */ /* 0x000fe200078e7806 */
[----:B------:R-:W-:Y:S01]  /*15930*/  IMAD.SHL.U32 R6, R6, 0x10, RZ ;  /* 0x0000001006067824 */ /* 0x000fe200078e00ff */
[----:B------:R-:W-:-:S02]  /*15940*/  ULDC UR36, c[0x0][0xc] ;  /* 0x0000030000247ab9 */ /* 0x000fc40000000800 */
        /* <DEDUP_REMOVED lines=11> */
[----:B------:R-:W-:Y:S01]  /*15a00*/  STL [R1+0x20], R2 ;  /* 0x0000200201007387 */ /* 0x000fe20000100800 */
[----:B0-----:R-:W-:-:S03]  /*15a10*/  LOP3.LUT R3, R0, 0x80, RZ, 0xfc, !PT ;  /* 0x0000008000037812 */ /* 0x001fc600078efcff */
[----:B------:R-:W-:Y:S01]  /*15a20*/  STL [R1+0x10], RZ ;  /* 0x000010ff01007387 */ /* 0x000fe20000100800 */
[----:B------:R-:W-:-:S03]  /*15a30*/  LOP3.LUT R3, R0, 0x140, RZ, 0xfc, !PT ;  /* 0x0000014000037812 */ /* 0x000fc600078efcff */
[----:B------:R0:W-:Y:S02]  /*15a40*/  STL [R1+0x1c], R2 ;  /* 0x00001c0201007387 */ /* 0x0001e40000100800 */
[C---:B0-----:R-:W-:Y:S02]  /*15a50*/  LOP3.LUT R2, R0.reuse, 0xc0, RZ, 0xfc, !PT ;  /* 0x000000c000027812 */ /* 0x041fe400078efcff */
[C---:B------:R-:W-:Y:S02]  /*15a60*/  LOP3.LUT R2, R0.reuse, 0x180, RZ, 0xfc, !PT ;  /* 0x0000018000027812 */ /* 0x040fe400078efcff */
[----:B------:R-:W-:-:S07]  /*15a70*/  LOP3.LUT R0, R0, 0x1c0, RZ, 0xfc, !PT ;  /* 0x000001c000007812 */ /* 0x000fce00078efcff */
.L_x_4619:
[----:B------:R-:W2:Y:S01]  /*15a80*/  LDL R0, [R1+0xc] ;  /* 0x00000c0001007983 */ /* 0x000ea20000100800 */
[----:B------:R-:W2:Y:S01]  /*15a90*/  LDC.64 R2, c[0x0][0xd88] ;  /* 0x00036200ff027b82 */ /* 0x000ea20000000a00 */
[----:B------:R-:W-:Y:S05]  /*15aa0*/  YIELD ;  /* 0x0000000000007946 */ /* 0x000fea0003800000 */
[----:B------:R-:W-:Y:S01]  /*15ab0*/  ULDC.64 UR4, c[0x0][0xb20] ;  /* 0x0002c80000047ab9 */ /* 0x000fe20000000a00 */
[----:B-1----:R-:W-:Y:S02]  /*15ac0*/  CS2R R8, SRZ ;  /* 0x0000000000087805 */ /* 0x002fe4000001ff00 */
[----:B------:R-:W-:Y:S01]  /*15ad0*/  ISETP.NE.U32.AND P0, PT, RZ, UR4, PT ;  /* 0x00000004ff007c0c */ /* 0x000fe2000bf05070 */
[----:B------:R-:W-:Y:S01]  /*15ae0*/  ULDC.64 UR10, c[0x0][0xb10] ;  /* 0x0002c400000a7ab9 */ /* 0x000fe20000000a00 */
[----:B------:R-:W-:Y:S01]  /*15af0*/  ULDC.64 UR8, c[0x0][0xb08] ;  /* 0x0002c20000087ab9 */ /* 0x000fe20000000a00 */
[----:B------:R-:W-:Y:S01]  /*15b00*/  ULDC.64 UR6, c[0x0][0xb00] ;  /* 0x0002c00000067ab9 */ /* 0x000fe20000000a00 */
[----:B--2---:R-:W-:-:S05]  /*15b10*/  IMAD.WIDE R2, R0, 0x4, R2 ;  /* 0x0000000400027825 */ /* 0x004fca00078e0202 */
[----:B------:R-:W2:Y:S01]  /*15b20*/  LDG.E R13, desc[UR40][R2.64] ;  /* 0x00000028020d7981 */ /* 0x000ea2000c1e1900 */
[----:B------:R-:W-:Y:S01]  /*15b30*/  ISETP.NE.AND.EX P0, PT, RZ, UR5, PT, P0 ;  /* 0x00000005ff007c0c */ /* 0x000fe2000bf05300 */
[----:B------:R-:W-:Y:S01]  /*15b40*/  IMAD.MOV.U32 R0, RZ, RZ, RZ ;  /* 0x000000ffff007224 */ /* 0x000fe200078e00ff */
[----:B0-2---:R-:W-:Y:S01]  /*15b50*/  SHF.R.S32.HI R4, RZ, 0x1f, R13 ;  /* 0x0000001fff047819 */ /* 0x005fe2000001140d */
[----:B------:R-:W-:-:S10]  /*15b60*/  IMAD.SHL.U32 R17, R13, 0x4, RZ ;  /* 0x000000040d117824 */ /* 0x000fd400078e00ff */
[C---:B------:R-:W-:Y:S01]  /*15b70*/  @P0 LEA R2, P1, R13.reuse, UR4, 0x2 ;  /* 0x000000040d020c11 */ /* 0x040fe2000f8210ff */
[----:B------:R-:W-:Y:S03]  /*15b80*/  STL [R1+0x30], R13 ;  /* 0x0000300d01007387 */ /* 0x000fe60000100800 */
[C-C-:B------:R-:W-:Y:S01]  /*15b90*/  @P0 LEA.HI.X R3, R13.reuse, UR5, R4.reuse, 0x2, P1 ;  /* 0x000000050d030c11 */ /* 0x140fe200088f1404 */
[----:B------:R-:W-:Y:S01]  /*15ba0*/  ULDC.64 UR4, c[0x0][0xaf8] ;  /* 0x0002be0000047ab9 */ /* 0x000fe20000000a00 */
[----:B---3--:R-:W-:Y:S01]  /*15bb0*/  SHF.L.U64.HI R14, R13, 0x2, R4 ;  /* 0x000000020d0e7819 */ /* 0x008fe20000010204 */
        /* <DEDUP_REMOVED lines=8> */
[----:B------:R-:W-:Y:S02]  /*15c40*/  ISETP.NE.U32.AND P2, PT, RZ, UR8, PT ;  /* 0x00000008ff007c0c */ /* 0x000fe4000bf45070 */
[C---:B------:R-:W-:Y:S02]  /*15c50*/  IADD3 R6, P5, R17.reuse, UR6, RZ ;  /* 0x0000000611067c10 */ /* 0x040fe4000ffbe0ff */
[----:B-1----:R-:W-:-:S02]  /*15c60*/  IADD3 R2, P4, R17, UR4, RZ ;  /* 0x0000000411027c10 */ /* 0x002fc4000ff9e0ff */
[----:B------:R-:W-:Y:S02]  /*15c70*/  ISETP.NE.AND.EX P3, PT, RZ, UR11, PT, P3 ;  /* 0x0000000bff007c0c */ /* 0x000fe4000bf65330 */
[C---:B------:R-:W-:Y:S02]  /*15c80*/  IADD3.X R3, R14.reuse, UR5, RZ, P4, !PT ;  /* 0x000000050e037c10 */ /* 0x040fe4000a7fe4ff */
[----:B0-----:R-:W-:Y:S02]  /*15c90*/  IADD3 R4, P4, R17, UR8, RZ ;  /* 0x0000000811047c10 */ /* 0x001fe4000ff9e0ff */
        /* <DEDUP_REMOVED lines=30> */
.L_x_4448:
        /* <DEDUP_REMOVED lines=17> */
.L_x_4449:
[----:B------:R-:W-:Y:S05]  /*15f90*/  @!P0 BRA `(.L_x_4450) ;  /* 0x00000000000c8947 */ /* 0x000fea0003800000 */
[----:B------:R-:W2:Y:S04]  /*15fa0*/  LDG.E R8, desc[UR40][R6.64] ;  /* 0x0000002806087981 */ /* 0x000ea8000c1e1900 */
[----:B------:R-:W2:Y:S02]  /*15fb0*/  LDG.E R6, desc[UR40][R6.64+0x4] ;  /* 0x0000042806067981 */ /* 0x000ea4000c1e1900 */
[----:B--2---:R-:W-:-:S07]  /*15fc0*/  IMAD.IADD R8, R6, 0x1, -R8 ;  /* 0x0000000106087824 */ /* 0x004fce00078e0a08 */
.L_x_4450:
[----:B-----5:R-:W-:Y:S02]  /*15fd0*/  IMAD.IADD R6, R8, 0x1, -R0 ;  /* 0x0000000108067824 */ /* 0x020fe400078e0a00 */
[----:B------:R-:W2:Y:S04]  /*15fe0*/  @P2 LDG.E R0, desc[UR40][R4.64] ;  /* 0x0000002804002981 */ /* 0x000ea8000c1e1900 */
[----:B------:R-:W2:Y:S01]  /*15ff0*/  @P2 LDG.E R4, desc[UR40][R4.64+0x4] ;  /* 0x0000042804042981 */ /* 0x000ea2000c1e1900 */
[----:B------:R-:W-:Y:S01]  /*16000*/  LOP3.LUT R14, R10, 0xff, RZ, 0xc0, !PT ;  /* 0x000000ff0a0e7812 */ /* 0x000fe200078ec0ff */
[----:B------:R-:W-:Y:S01]  /*16010*/  BSSY B0, `(.L_x_4451) ;  /* 0x000002a000007945 */ /* 0x000fe20003800000 */
[----:B------:R-:W-:-:S03]  /*16020*/  SHF.R.U32.HI R10, RZ, 0x10, R10 ;  /* 0x00000010ff0a7819 */ /* 0x000fc6000001160a */
[----:B------:R3:W-:Y:S01]  /*16030*/  STL [R1+0x70], R14 ;  /* 0x0000700e01007387 */ /* 0x0007e20000100800 */
[----:B--2---:R-:W-:-:S04]  /*16040*/  @P2 IMAD.IADD R11, R4, 0x1, -R0 ;  /* 0x00000001040b2824 */ /* 0x004fc800078e0a00 */
[----:B01----:R-:W-:-:S04]  /*16050*/  IMAD.IADD R2, R6, 0x1, R11 ;  /* 0x0000000106027824 */ /* 0x003fc800078e020b */
[C---:B------:R-:W-:Y:S01]  /*16060*/  VIADD R0, R2.reuse, 0x3f ;  /* 0x0000003f02007836 */ /* 0x040fe20000000000 */
[----:B------:R-:W-:-:S04]  /*16070*/  ISETP.GE.AND P1, PT, R2, 0x1, PT ;  /* 0x000000010200780c */ /* 0x000fc80003f26270 */
[----:B------:R-:W-:-:S04]  /*16080*/  SHF.R.S32.HI R2, RZ, 0x1f, R0 ;  /* 0x0000001fff027819 */ /* 0x000fc80000011400 */
[----:B------:R-:W-:-:S04]  /*16090*/  LEA.HI R0, R2, R0, RZ, 0x6 ;  /* 0x0000000002007211 */ /* 0x000fc800078f30ff */
[----:B------:R-:W-:Y:S01]  /*160a0*/  SHF.R.S32.HI R12, RZ, 0x6, R0 ;  /* 0x00000006ff0c7819 */ /* 0x000fe20000011400 */
[----:B------:R-:W-:-:S04]  /*160b0*/  IMAD.MOV.U32 R0, RZ, RZ, RZ ;  /* 0x000000ffff007224 */ /* 0x000fc800078e00ff */
[----:B------:R3:W-:Y:S01]  /*160c0*/  STL [R1+0x40], R12 ;  /* 0x0000400c01007387 */ /* 0x0007e20000100800 */
[----:B------:R-:W-:Y:S05]  /*160d0*/  @!P1 BRA `(.L_x_4452) ;  /* 0x0000000000749947 */ /* 0x000fea0003800000 */
        /* <DEDUP_REMOVED lines=29> */
.L_x_4452:
[----:B------:R-:W-:Y:S05]  /*162b0*/  BSYNC B0 ;  /* 0x0000000000007941 */ /* 0x000fea0003800000 */
.L_x_4451:
[-C--:B------:R-:W-:Y:S01]  /*162c0*/  IMAD R2, R14, R0.reuse, RZ ;  /* 0x000000000e027224 */ /* 0x080fe200078e02ff */
[----:B------:R-:W-:Y:S04]  /*162d0*/  BSSY B0, `(.L_x_4453) ;  /* 0x00001b8000007945 */ /* 0x000fe80003800000 */
[C---:B------:R-:W-:Y:S01]  /*162e0*/  VIADDMNMX R0, R2.reuse, R0, R12, PT ;  /* 0x0000000002007246 */ /* 0x040fe2000380010c */
[----:B------:R-:W-:-:S04]  /*162f0*/  IMAD R2, R2, 0x40, -R6 ;  /* 0x0000004002027824 */ /* 0x000fc800078e0a06 */
[----:B------:R-:W-:Y:S01]  /*16300*/  IMAD R6, R0, 0x40, -R6 ;  /* 0x0000004000067824 */ /* 0x000fe200078e0a06 */
[----:B------:R-:W-:-:S04]  /*16310*/  VIMNMX R2, RZ, R2, !PT ;  /* 0x00000002ff027248 */ /* 0x000fc80007fe0100 */
        /* <DEDUP_REMOVED lines=17> */
[----:B---3--:R0:W1:Y:S02]  /*16430*/  SHFL.IDX PT, R14, R3, RZ, 0x1f ;  /* 0x00001fff030e7589 */ /* 0x00806400000e0000 */
.L_x_4651:
[----:B-1----:R-:W-:Y:S02]  /*16440*/  ISETP.NE.AND P0, PT, R14, RZ, PT ;  /* 0x000000ff0e00720c */ /* 0x002fe40003f05270 */
[----:B------:R-:W-:-:S11]  /*16450*/  PLOP3.LUT P6, PT, PT, PT, PT, 0x8, 0x0 ;  /* 0x000000000000781c */ /* 0x000fd60003fce170 */
[----:B------:R-:W-:Y:S05]  /*16460*/  @P0 BRA `(.L_x_4456) ;  /* 0x00000000000c0947 */ /* 0x000fea0003800000 */
[----:B------:R-:W-:-:S03]  /*16470*/  UMOV UR4, 0xffffffff ;  /* 0xffffffff00047882 */ /* 0x000fc60000000000 */
[----:B------:R-:W-:Y:S05]  /*16480*/  BRA.DIV UR4, `(.L_x_4457) ;  /* 0x0000009204487947 */ /* 0x000fea000b800000 */
[----:B------:R-:W-:-:S13]  /*16490*/  ELECT P6, URZ, PT ;  /* 0x00000000003f782f */ /* 0x000fda00038c0000 */
.L_x_4456:
        /* <DEDUP_REMOVED lines=9> */
.L_x_4654:
[----:B------:R-:W-:Y:S05]  /*16530*/  BSYNC B1 ;  /* 0x0000000000017941 */ /* 0x000fea0003800000 */
.L_x_4458:
        /* <DEDUP_REMOVED lines=12> */
.L_x_4655:
[----:B------:R-:W-:Y:S05]  /*16600*/  BSYNC B2 ;  /* 0x0000000000027941 */ /* 0x000fea0003800000 */
.L_x_4462:
        /* <DEDUP_REMOVED lines=9> */
.L_x_4465:
[----:B------:R-:W-:Y:S05]  /*166a0*/  BSYNC B2 ;  /* 0x0000000000027941 */ /* 0x000fea0003800000 */
.L_x_4464:
        /* <DEDUP_REMOVED lines=13> */
.L_x_4466:
        /* <DEDUP_REMOVED lines=13> */
.L_x_4656:
[----:B------:R-:W-:Y:S05]  /*16850*/  BSYNC B2 ;  /* 0x0000000000027941 */ /* 0x000fea0003800000 */
.L_x_4467:
        /* <DEDUP_REMOVED lines=11> */
.L_x_4470:
[----:B------:R-:W-:Y:S05]  /*16910*/  BSYNC B2 ;  /* 0x0000000000027941 */ /* 0x000fea0003800000 */
.L_x_4469:
        /* <DEDUP_REMOVED lines=10> */
.L_x_4471:
        /* <DEDUP_REMOVED lines=15> */
.L_x_4472:
        /* <DEDUP_REMOVED lines=15> */
.L_x_4473:
        /* <DEDUP_REMOVED lines=15> */
.L_x_4474:
        /* <DEDUP_REMOVED lines=15> */
.L_x_4475:
        /* <DEDUP_REMOVED lines=15> */
.L_x_4476:
        /* <DEDUP_REMOVED lines=15> */
.L_x_4477:
        /* <DEDUP_REMOVED lines=15> */
.L_x_4478:
        /* <DEDUP_REMOVED lines=10> */
.L_x_4461:
[----:B------:R-:W-:Y:S05]  /*170f0*/  BSYNC B1 ;  /* 0x0000000000017941 */ /* 0x000fea0003800000 */
.L_x_4460:
        /* <DEDUP_REMOVED lines=13> */
.L_x_4498:
        /* <DEDUP_REMOVED lines=13> */
.L_x_4657:
[----:B------:R-:W-:Y:S05]  /*172a0*/  BSYNC B2 ;  /* 0x0000000000027941 */ /* 0x000fea0003800000 */
.L_x_4481:
        /* <DEDUP_REMOVED lines=9> */
.L_x_4484:
[----:B------:R-:W-:Y:S05]  /*17340*/  BSYNC B2 ;  /* 0x0000000000027941 */ /* 0x000fea0003800000 */
.L_x_4483:
        /* <DEDUP_REMOVED lines=12> */
.L_x_4485:
        /* <DEDUP_REMOVED lines=13> */
.L_x_4658:
[----:B------:R-:W-:Y:S05]  /*174e0*/  BSYNC B2 ;  /* 0x0000000000027941 */ /* 0x000fea0003800000 */
.L_x_4486:
        /* <DEDUP_REMOVED lines=11> */
.L_x_4489:
[----:B------:R-:W-:Y:S05]  /*175a0*/  BSYNC B2 ;  /* 0x0000000000027941 */ /* 0x000fea0003800000 */
.L_x_4488:
        /* <DEDUP_REMOVED lines=10> */
.L_x_4490:
        /* <DEDUP_REMOVED lines=15> */
.L_x_4491:
        /* <DEDUP_REMOVED lines=15> */
.L_x_4492:
        /* <DEDUP_REMOVED lines=15> */
.L_x_4493:
        /* <DEDUP_REMOVED lines=15> */
.L_x_4494:
        /* <DEDUP_REMOVED lines=15> */
.L_x_4495:
        /* <DEDUP_REMOVED lines=15> */
.L_x_4496:
        /* <DEDUP_REMOVED lines=15> */
.L_x_4497:
        /* <DEDUP_REMOVED lines=10> */
.L_x_4480:
[----:B------:R-:W-:Y:S05]  /*17d80*/  BSYNC B1 ;  /* 0x0000000000017941 */ /* 0x000fea0003800000 */
.L_x_4479:
[----:B------:R-:W2:Y:S04]  /*17d90*/  LDL.LU R8, [R1+0x10] ;  /* 0x0000100001087983 */ /* 0x000ea80000300800 */
[----:B0-----:R-:W3:Y:S01]  /*17da0*/  LDL.LU R6, [R1+0x20] ;  /* 0x0000200001067983 */ /* 0x001ee20000300800 */
        /* <DEDUP_REMOVED lines=10> */
.L_x_4454:
[----:B------:R-:W-:Y:S05]  /*17e50*/  BSYNC B0 ;  /* 0x0000000000007941 */ /* 0x000fea0003800000 */
.L_x_4453:
[----:B------:R2:W5:Y:S01]  /*17e60*/  LDL R7, [R1+0x40] ;  /* 0x0000400001077983 */ /* 0x0005620000100800 */
[----:B------:R-:W-:Y:S05]  /*17e70*/  @!P0 WARPSYNC.ALL ;  /* 0x0000000000008948 */ /* 0x000fea0003800000 */
[----:B------:R2:W-:Y:S01]  /*17e80*/  STL [R1+0x44], RZ ;  /* 0x000044ff01007387 */ /* 0x0005e20000100800 */
[----:B------:R-:W-:Y:S01]  /*17e90*/  BSSY B0, `(.L_x_4499) ;  /* 0x0000020000007945 */ /* 0x000fe20003800000 */
[----:B------:R-:W-:Y:S06]  /*17ea0*/  @!P0 BAR.SYNC.DEFER_BLOCKING 0xc, 0x180 ;  /* 0x0306000000008b1d */ /* 0x000fec0000010000 */
[----:B--2---:R-:W-:Y:S05]  /*17eb0*/  @!P1 BRA `(.L_x_4500) ;  /* 0x0000000000749947 */ /* 0x004fea0003800000 */
[----:B------:R-:W-:-:S13]  /*17ec0*/  ISETP.NE.AND P0, PT, R10, RZ, PT ;  /* 0x000000ff0a00720c */ /* 0x000fda0003f05270 */
[----:B------:R-:W2:Y:S02]  /*17ed0*/  @!P0 LDC R10, c[0x0][0xae8] ;  /* 0x0002ba00ff0a8b82 */ /* 0x000ea40000000800 */
[----:B--2---:R-:W-:-:S04]  /*17ee0*/  IABS R0, R10 ;  /* 0x0000000a00007213 */ /* 0x004fc80000000000 */
[----:B------:R-:W2:Y:S08]  /*17ef0*/  I2F.RP R2, R0 ;  /* 0x0000000000027306 */ /* 0x000eb00000209400 */
[----:B--2---:R-:W2:Y:S02]  /*17f00*/  MUFU.RCP R2, R2 ;  /* 0x0000000200027308 */ /* 0x004ea40000001000 */
[----:B--2---:R-:W-:-:S06]  /*17f10*/  VIADD R2, R2, 0xffffffe ;  /* 0x0ffffffe02027836 */ /* 0x004fcc0000000000 */
[----:B------:R-:W2:Y:S02]  /*17f20*/  F2I.FTZ.U32.TRUNC.NTZ R3, R2 ;  /* 0x0000000200037305 */ /* 0x000ea4000021f000 */
[----:B--2---:R-:W-:-:S04]  /*17f30*/  IMAD.MOV R2, RZ, RZ, -R3 ;  /* 0x000000ffff027224 */ /* 0x004fc800078e0a03 */
[----:B01----:R-:W-:Y:S02]  /*17f40*/  IMAD R4, R2, R0, RZ ;  /* 0x0000000002047224 */ /* 0x003fe400078e02ff */
        /* <DEDUP_REMOVED lines=20> */
.L_x_4500:
[----:B------:R-:W-:Y:S05]  /*18090*/  BSYNC B0 ;  /* 0x0000000000007941 */ /* 0x000fea0003800000 */
.L_x_4499:
[----:B------:R-:W4:Y:S04]  /*180a0*/  LDL R0, [R1+0x44] ;  /* 0x0000440001007983 */ /* 0x000f280000100800 */
[----:B--2---:R-:W4:Y:S01]  /*180b0*/  LDL R2, [R1+0x70] ;  /* 0x0000700001027983 */ /* 0x004f220000100800 */
[----:B------:R-:W-:Y:S01]  /*180c0*/  BSSY B7, `(.L_x_4501) ;  /* 0x00005b9000077945 */ /* 0x000fe20003800000 */
[----:B----4-:R-:W-:-:S05]  /*180d0*/  IMAD R2, R2, R0, RZ ;  /* 0x0000000002027224 */ /* 0x010fca00078e02ff */
[----:B-----5:R-:W-:Y:S01]  /*180e0*/  VIADDMNMX R0, R2, R0, R7, PT ;  /* 0x0000000002007246 */ /* 0x020fe20003800107 */
        /* <DEDUP_REMOVED lines=9> */
[----:B------:R-:W-:Y:S01]  /*18180*/  VOTEU.ANY UR4, UPT, PT ;  /* 0x0000000000047886 */ /* 0x000fe200038e0100 */
[----:B01----:R-:W0:Y:S01]  /*18190*/  LDC.64 R4, c[0x0][0xd60] ;  /* 0x00035800ff047b82 */ /* 0x003e220000000a00 */
[----:B------:R-:W2:Y:S02]  /*181a0*/  FLO.U32 R0, UR4 ;  /* 0x0000000400007d00 */ /* 0x000ea400080e0000 */
[----:B--2---:R-:W-:-:S06]  /*181b0*/  ISETP.EQ.U32.AND P0, PT, R0, R2, PT ;  /* 0x000000020000720c */ /* 0x004fcc0003f02070 */
[----:B------:R-:W0:Y:S07]  /*181c0*/  POPC R2, UR4 ;  /* 0x0000000400027d09 */ /* 0x000e2e0008000000 */
[----:B0-----:R-:W2:Y:S04]  /*181d0*/  @P0 ATOMG.E.ADD.STRONG.GPU PT, R2, desc[UR40][R4.64], R2 ;  /* 0x00000002040209a8 */ /* 0x001ea800081ee1e8 */
[----:B--2---:R0:W1:Y:S02]  /*181e0*/  SHFL.IDX PT, R2, R2, R0, 0x1f ;  /* 0x00001f0002027589 */ /* 0x00406400000e0000 */
[----:B0-----:R-:W0:Y:S02]  /*181f0*/  S2R R0, SR_LTMASK ;  /* 0x0000000000007919 */ /* 0x001e240000003900 */
[----:B0-----:R-:W-:-:S06]  /*18200*/  LOP3.LUT R0, R0, UR4, RZ, 0xc0, !PT ;  /* 0x0000000400007c12 */ /* 0x001fcc000f8ec0ff */
[----:B------:R-:W1:Y:S02]  /*18210*/  POPC R0, R0 ;  /* 0x0000000000007309 */ /* 0x000e640000000000 */
[----:B-1----:R-:W-:-:S05]  /*18220*/  IADD3 R0, R2, UR36, R0 ;  /* 0x0000002402007c10 */ /* 0x002fca000fffe000 */
[----:B------:R4:W-:Y:S01]  /*18230*/  STL [R1], R0 ;  /* 0x0000000001007387 */ /* 0x0009e20000100800 */
[----:B------:R-:W-:Y:S05]  /*18240*/  BRA `(.L_x_4503) ;  /* 0x0000005800807947 */ /* 0x000fea0003800000 */
.L_x_4502:
        /* <DEDUP_REMOVED lines=8> */
[----:B01----:R-:W-:Y:S02]  /*182d0*/  IMAD.U32 R4, RZ, RZ, UR6 ;  /* 0x00000006ff047e24 */ /* 0x003fe4000f8e00ff */
[----:B------:R-:W0:Y:S01]  /*182e0*/  LDC.64 R2, c[0x4][R2] ;  /* 0x0100000002027b82 */ /* 0x000e220000000a00 */
[----:B------:R-:W-:Y:S02]  /*182f0*/  IMAD.U32 R5, RZ, RZ, UR7 ;  /* 0x00000007ff057e24 */ /* 0x000fe4000f8e00ff */
[----:B------:R-:W-:Y:S02]  /*18300*/  IMAD.U32 R6, RZ, RZ, UR8 ;  /* 0x00000008ff067e24 */ /* 0x000fe4000f8e00ff */
[----:B------:R-:W-:-:S02]  /*18310*/  IMAD.U32 R7, RZ, RZ, UR9 ;  /* 0x00000009ff077e24 */ /* 0x000fc4000f8e00ff */
[----:B------:R-:W-:Y:S02]  /*18320*/  IMAD.U32 R10, RZ, RZ, UR4 ;  /* 0x00000004ff0a7e24 */ /* 0x000fe4000f8e00ff */
[----:B------:R-:W-:Y:S02]  /*18330*/  IMAD.U32 R11, RZ, RZ, UR5 ;  /* 0x00000005ff0b7e24 */ /* 0x000fe4000f8e00ff */
[----:B------:R-:W-:Y:S02]  /*18340*/  IMAD.MOV.U32 R8, RZ, RZ, 0x70 ;  /* 0x00000070ff087424 */ /* 0x000fe400078e00ff */
[----:B---3--:R-:W-:Y:S02]  /*18350*/  IMAD.MOV.U32 R12, RZ, RZ, 0x1 ;  /* 0x00000001ff0c7424 */ /* 0x008fe400078e00ff */
[----:B------:R-:W-:-:S07]  /*18360*/  IMAD.MOV.U32 R13, RZ, RZ, RZ ;  /* 0x000000ffff0d7224 */ /* 0x000fce00078e00ff */
[----:B------:R-:W-:-:S07]  /*18370*/  LEPC R20, `(.L_x_4505) ;  /* 0x000000001014794e */ /* 0x000fce0000000000 */
[----:B0-----:R-:W-:Y:S05]  /*18380*/  CALL.ABS.NOINC R2 ;  /* 0x0000000002007343 */ /* 0x001fea0003c00000 */
.L_x_4505:
[----:B------:R-:W-:Y:S05]  /*18390*/  BSYNC B6 ;  /* 0x0000000000067941 */ /* 0x000fea0003800000 */
.L_x_4504:
        /* <DEDUP_REMOVED lines=9> */
[----:B01----:R-:W-:Y:S02]  /*18430*/  IMAD.U32 R4, RZ, RZ, UR6 ;  /* 0x00000006ff047e24 */ /* 0x003fe4000f8e00ff */
[----:B------:R-:W-:Y:S02]  /*18440*/  IMAD.U32 R5, RZ, RZ, UR7 ;  /* 0x00000007ff057e24 */ /* 0x000fe4000f8e00ff */
[----:B------:R-:W-:Y:S02]  /*18450*/  IMAD.U32 R6, RZ, RZ, UR8 ;  /* 0x00000008ff067e24 */ /* 0x000fe4000f8e00ff */
[----:B------:R-:W-:-:S02]  /*18460*/  IMAD.U32 R7, RZ, RZ, UR9 ;  /* 0x00000009ff077e24 */ /* 0x000fc4000f8e00ff */
[----:B------:R-:W-:Y:S02]  /*18470*/  IMAD.U32 R10, RZ, RZ, UR4 ;  /* 0x00000004ff0a7e24 */ /* 0x000fe4000f8e00ff */
[----:B------:R-:W-:Y:S02]  /*18480*/  IMAD.U32 R11, RZ, RZ, UR5 ;  /* 0x00000005ff0b7e24 */ /* 0x000fe4000f8e00ff */
[----:B------:R-:W-:Y:S02]  /*18490*/  IMAD.MOV.U32 R8, RZ, RZ, 0x70 ;  /* 0x00000070ff087424 */ /* 0x000fe400078e00ff */
[----:B---3--:R-:W-:Y:S02]  /*184a0*/  IMAD.MOV.U32 R12, RZ, RZ, 0x1 ;  /* 0x00000001ff0c7424 */ /* 0x008fe400078e00ff */
[----:B--2---:R-:W-:-:S07]  /*184b0*/  IMAD.MOV.U32 R13, RZ, RZ, RZ ;  /* 0x000000ffff0d7224 */ /* 0x004fce00078e00ff */
[----:B------:R-:W-:-:S07]  /*184c0*/  LEPC R20, `(.L_x_4508) ;  /* 0x000000001014794e */ /* 0x000fce0000000000 */
[----:B----4-:R-:W-:Y:S05]  /*184d0*/  CALL.ABS.NOINC R2 ;  /* 0x0000000002007343 */ /* 0x010fea0003c00000 */
.L_x_4508:
        /* <DEDUP_REMOVED lines=16> */
.L_x_4507:
[----:B------:R-:W-:Y:S05]  /*185e0*/  BSYNC B6 ;  /* 0x0000000000067941 */ /* 0x000fea0003800000 */
.L_x_4506:
[----:B01----:R-:W2:Y:S01]  /*185f0*/  LDL.LU R4, [R1+0x24] ;  /* 0x0000240001047983 */ /* 0x003ea20000300800 */
[----:B------:R-:W-:-:S03]  /*18600*/  ULDC.64 UR4, c[0x0][0xaf0] ;  /* 0x0002bc0000047ab9 */ /* 0x000fc60000000a00 */
[----:B------:R-:W4:Y:S01]  /*18610*/  LDL R7, [R1+0x8] ;  /* 0x0000080001077983 */ /* 0x000f220000100800 */
[----:B------:R-:W-:-:S03]  /*18620*/  ISETP.NE.U32.AND P0, PT, RZ, UR4, PT ;  /* 0x00000004ff007c0c */ /* 0x000fc6000bf05070 */
[----:B------:R-:W5:Y:S01]  /*18630*/  LDL R0, [R1+0x48] ;  /* 0x0000480001007983 */ /* 0x000f620000100800 */
[----:B------:R-:W-:-:S13]  /*18640*/  ISETP.NE.AND.EX P0, PT, RZ, UR5, PT, P0 ;  /* 0x00000005ff007c0c */ /* 0x000fda000bf05300 */
[----:B------:R-:W-:-:S04]  /*18650*/  @P0 IADD3 R2, P1, R17, UR4, RZ ;  /* 0x0000000411020c10 */ /* 0x000fc8000ff3e0ff */
[----:B--2---:R-:W-:Y:S01]  /*18660*/  @P0 IADD3.X R3, R4, UR5, RZ, P1, !PT ;  /* 0x0000000504030c10 */ /* 0x004fe20008ffe4ff */
        /* <DEDUP_REMOVED lines=15> */
[----:B---3--:R0:W1:Y:S02]  /*18760*/  SHFL.IDX PT, R14, R4, RZ, 0x1f ;  /* 0x00001fff040e7589 */ /* 0x00806400000e0000 */
.L_x_4661:
        /* <DEDUP_REMOVED lines=11> */
.L_x_4664:
        /* <DEDUP_REMOVED lines=24> */
.L_x_4512:
[----:B-1----:R-:W2:Y:S01]  /*189a0*/  LDL R2, [R1+0x1c] ;  /* 0x00001c0001027983 */ /* 0x002ea20000100800 */
[----:B0-----:R-:W-:Y:S01]  /*189b0*/  IMAD R0, R19, 0x8, R18 ;  /* 0x0000000813007824 */ /* 0x001fe200078e0212 */
[----:B--2---:R-:W-:-:S04]  /*189c0*/  SHF.L.U32 R2, R2, 0x1f, RZ ;  /* 0x0000001f02027819 */ /* 0x004fc800000006ff */
[----:B------:R-:W0:Y:S02]  /*189d0*/  SYNCS.PHASECHK.TRANS64.TRYWAIT P0, [R0+URZ+0x38840], R2 ;  /* 0x03884002000075a7 */ /* 0x000e24000800017f */
[----:B0-----:R-:W-:Y:S05]  /*189e0*/  @!P0 BRA `(.L_x_4513) ;  /* 0x0000006c00c88947 */ /* 0x001fea0003800000 */
.L_x_4665:
        /* <DEDUP_REMOVED lines=11> */
.L_x_4514:
        /* <DEDUP_REMOVED lines=24> */
.L_x_4510:
[----:B0-----:R-:W2:Y:S04]  /*18c20*/  LDL.LU R4, [R1+0x30] ;  /* 0x0000300001047983 */ /* 0x001ea80000300800 */
[----:B------:R-:W3:Y:S04]  /*18c30*/  LDL.LU R3, [R1+0x50] ;  /* 0x0000500001037983 */ /* 0x000ee80000300800 */
[----:B-1----:R-:W4:Y:S01]  /*18c40*/  LDL R2, [R1+0x38] ;  /* 0x0000380001027983 */ /* 0x002f220000100800 */
        /* <DEDUP_REMOVED lines=10> */
[----:B------:R4:W-:Y:S02]  /*18cf0*/  STL [R1+0x3c], R0 ;  /* 0x00003c0001007387 */ /* 0x0009e40000100800 */
        /* <DEDUP_REMOVED lines=20> */
.L_x_4516:
[----:B------:R-:W-:Y:S05]  /*18e40*/  BSYNC B6 ;  /* 0x0000000000067941 */ /* 0x000fea0003800000 */
.L_x_4515:
[----:B------:R-:W2:Y:S01]  /*18e50*/  LDL R10, [R1+0x4] ;  /* 0x00000400010a7983 */ /* 0x000ea20000100800 */
[----:B------:R-:W1:Y:S01]  /*18e60*/  LDC R7, c[0x0][0x448] ;  /* 0x00011200ff077b82 */ /* 0x000e620000000800 */
[----:B------:R-:W-:Y:S01]  /*18e70*/  ULDC.64 UR4, c[0x0][0x298] ;  /* 0x0000a60000047ab9 */ /* 0x000fe20000000a00 */
[----:B------:R-:W-:Y:S01]  /*18e80*/  ULDC.64 UR6, c[0x0][0x280] ;  /* 0x0000a00000067ab9 */ /* 0x000fe20000000a00 */
[----:B------:R-:W3:Y:S04]  /*18e90*/  LDL R4, [R1+0x58] ;  /* 0x0000580001047983 */ /* 0x000ee80000100800 */
[----:B------:R-:W4:Y:S04]  /*18ea0*/  LDL R9, [R1+0x38] ;  /* 0x0000380001097983 */ /* 0x000f280000100800 */
[----:B------:R-:W4:Y:S01]  /*18eb0*/  LDL R8, [R1+0x60] ;  /* 0x0000600001087983 */ /* 0x000f220000100800 */
[----:B------:R-:W1:Y:S01]  /*18ec0*/  S2R R2, SR_TID.X ;  /* 0x0000000000027919 */ /* 0x000e620000002100 */
[----:B0-----:R-:W0:Y:S02]  /*18ed0*/  S2R R0, SR_TID.X ;  /* 0x0000000000007919 */ /* 0x001e240000002100 */
[----:B------:R-:W4:Y:S01]  /*18ee0*/  LDL R6, [R1+0x3c] ;  /* 0x00003c0001067983 */ /* 0x000f220000100800 */
[----:B-1----:R-:W-:-:S13]  /*18ef0*/  ISETP.NE.AND P0, PT, R7, 0x1, PT ;  /* 0x000000010700780c */ /* 0x002fda0003f05270 */
[----:B------:R-:W1:Y:S01]  /*18f00*/  @P0 LDC R3, c[0x0][0x450] ;  /* 0x00011400ff030b82 */ /* 0x000e620000000800 */
[----:B------:R-:W-:-:S04]  /*18f10*/  LOP3.LUT R2, R2, 0x7f, RZ, 0xc0, !PT ;  /* 0x0000007f02027812 */ /* 0x000fc800078ec0ff */
[----:B------:R-:W-:Y:S01]  /*18f20*/  SHF.R.U32.HI R2, RZ, 0x3, R2 ;  /* 0x00000003ff027819 */ /* 0x000fe20000011602 */
[----:B0-----:R-:W-:-:S05]  /*18f30*/  IMAD.SHL.U32 R0, R0, 0x10, RZ ;  /* 0x0000001000007824 */ /* 0x001fca00078e00ff */
[----:B------:R-:W-:Y:S02]  /*18f40*/  LOP3.LUT R0, R2, 0x70, R0, 0xf8, !PT ;  /* 0x0000007002007812 */ /* 0x000fe400078ef800 */
[----:B------:R-:W0:Y:S03]  /*18f50*/  @P0 LDC R2, c[0x0][0x44c] ;  /* 0x00011300ff020b82 */ /* 0x000e260000000800 */
[----:B--2---:R-:W-:-:S04]  /*18f60*/  IMAD R5, R10, 0x40, R0 ;  /* 0x000000400a057824 */ /* 0x004fc800078e0200 */
[----:B0-----:R-:W-:-:S04]  /*18f70*/  @P0 IMAD.HI.U32 R2, R5, R2, RZ ;  /* 0x0000000205020227 */ /* 0x001fc800078e00ff */
[----:B------:R-:W-:Y:S01]  /*18f80*/  IMAD.MOV.U32 R0, RZ, RZ, R5 ;  /* 0x000000ffff007224 */ /* 0x000fe200078e0005 */
[----:B-1----:R-:W-:Y:S01]  /*18f90*/  @P0 SHF.R.U32.HI R0, RZ, R3, R2 ;  /* 0x00000003ff000219 */ /* 0x002fe20000011602 */
[----:B---3--:R-:W-:-:S04]  /*18fa0*/  IMAD R2, R4, UR4, RZ ;  /* 0x0000000404027c24 */ /* 0x008fc8000f8e02ff */
        /* <DEDUP_REMOVED lines=76> */
.L_x_4674:
        /* <DEDUP_REMOVED lines=12> */
.L_x_4518:
        /* <DEDUP_REMOVED lines=37> */
.L_x_4520:
[----:B------:R-:W-:Y:S05]  /*19780*/  BSYNC B6 ;  /* 0x0000000000067941 */ /* 0x000fea0003800000 */
.L_x_4519:
[----:B-1----:R-:W2:Y:S01]  /*19790*/  LDL.LU R5, [R1+0x38] ;  /* 0x0000380001057983 */ /* 0x002ea20000300800 */
[----:B------:R-:W0:Y:S01]  /*197a0*/  LDC R7, c[0x0][0x448] ;  /* 0x00011200ff077b82 */ /* 0x000e220000000800 */
[----:B------:R-:W-:Y:S02]  /*197b0*/  ULDC.64 UR4, c[0x0][0x3d8] ;  /* 0x0000f60000047ab9 */ /* 0x000fe40000000a00 */
[----:B------:R-:W2:Y:S04]  /*197c0*/  LDL.LU.64 R2, [R1+0x58] ;  /* 0x0000580001027983 */ /* 0x000ea80000300a00 */
[----:B------:R-:W3:Y:S04]  /*197d0*/  LDL.LU R0, [R1+0x60] ;  /* 0x0000600001007983 */ /* 0x000ee80000300800 */
[----:B------:R-:W4:Y:S04]  /*197e0*/  LDL.LU R4, [R1+0x3c] ;  /* 0x00003c0001047983 */ /* 0x000f280000300800 */
[----:B------:R-:W5:Y:S04]  /*197f0*/  LDL.LU R6, [R1+0x30] ;  /* 0x0000300001067983 */ /* 0x000f680000300800 */
[----:B------:R-:W5:Y:S01]  /*19800*/  LDL.LU R8, [R1+0x14] ;  /* 0x0000140001087983 */ /* 0x000f620000300800 */
[----:B0-----:R-:W-:Y:S01]  /*19810*/  ISETP.NE.AND P0, PT, R7, 0x1, PT ;  /* 0x000000010700780c */ /* 0x001fe20003f05270 */
[----:B------:R-:W0:Y:S02]  /*19820*/  S2R R10, SR_TID.X ;  /* 0x00000000000a7919 */ /* 0x000e240000002100 */
[----:B0-----:R-:W-:-:S05]  /*19830*/  IMAD.SHL.U32 R10, R10, 0x8, RZ ;  /* 0x000000080a0a7824 */ /* 0x001fca00078e00ff */
[----:B------:R-:W-:Y:S01]  /*19840*/  LOP3.LUT R10, R10, 0x38, RZ, 0xc0, !PT ;  /* 0x000000380a0a7812 */ /* 0x000fe200078ec0ff */
[----:B--2---:R-:W-:-:S04]  /*19850*/  IMAD.MOV.U32 R3, RZ, RZ, R5 ;  /* 0x000000ffff037224 */ /* 0x004fc800078e0005 */
        /* <DEDUP_REMOVED lines=8> */
[----:B------:R-:W1:Y:S02]  /*198e0*/  @P0 LDC R4, c[0x0][0x44c] ;  /* 0x00011300ff040b82 */ /* 0x000e640000000800 */
[----:B------:R-:W-:Y:S02]  /*198f0*/  IMAD.IADD R3, R3, 0x1, R0 ;  /* 0x0000000103037824 */ /* 0x000fe400078e0200 */
[----:B-----5:R-:W-:Y:S02]  /*19900*/  IMAD.MOV.U32 R0, RZ, RZ, R6 ;  /* 0x000000ffff007224 */ /* 0x020fe400078e0006 */
[----:B-1----:R-:W-:-:S05]  /*19910*/  @P0 IMAD.HI.U32 R4, R6, R4, RZ ;  /* 0x0000000406040227 */ /* 0x002fca00078e00ff */
[----:B0-----:R-:W-:-:S05]  /*19920*/  @P0 SHF.R.U32.HI R0, RZ, R5, R4 ;  /* 0x00000005ff000219 */ /* 0x001fca0000011604 */
[----:B------:R-:W-:-:S04]  /*19930*/  IMAD.MOV R4, RZ, RZ, -R0 ;  /* 0x000000ffff047224 */ /* 0x000fc800078e0a00 */
[----:B------:R-:W-:Y:S02]  /*19940*/  IMAD R4, R7, R4, R6 ;  /* 0x0000000407047224 */ /* 0x000fe400078e0206 */
[----:B------:R-:W0:Y:S01]  /*19950*/  S2R R6, SR_TID.X ;  /* 0x0000000000067919 */ /* 0x000e220000002100 */
        /* <DEDUP_REMOVED lines=8> */
[----:B------:R-:W-:Y:S02]  /*199e0*/  IMAD R0, R0, UR4, RZ ;  /* 0x0000000400007c24 */ /* 0x000fe4000f8e02ff */
[----:B0-----:R-:W-:-:S05]  /*199f0*/  IMAD.SHL.U32 R6, R6, 0x8, RZ ;  /* 0x0000000806067824 */ /* 0x001fca00078e00ff */
[----:B------:R-:W-:Y:S01]  /*19a00*/  LOP3.LUT R6, R6, 0x38, RZ, 0xc0, !PT ;  /* 0x0000003806067812 */ /* 0x000fe200078ec0ff */
[----:B------:R-:W-:Y:S01]  /*19a10*/  IMAD R4, R4, UR5, R0 ;  /* 0x0000000504047c24 */ /* 0x000fe2000f8e0200 */
[----:B------:R-:W-:Y:S02]  /*19a20*/  ULDC.64 UR4, c[0x0][0x390] ;  /* 0x0000e40000047ab9 */ /* 0x000fe40000000a00 */
[C---:B------:R-:W-:Y:S02]  /*19a30*/  LOP3.LUT R9, R6.reuse, 0x80, RZ, 0xfc, !PT ;  /* 0x0000008006097812 */ /* 0x040fe400078efcff */
[----:B------:R-:W-:Y:S02]  /*19a40*/  LOP3.LUT R6, R6, 0x40, RZ, 0xfc, !PT ;  /* 0x0000004006067812 */ /* 0x000fe400078efcff */
[----:B------:R-:W-:Y:S01]  /*19a50*/  LEA R0, P0, R2, UR4, 0x1 ;  /* 0x0000000402007c11 */ /* 0x000fe2000f8008ff */
[----:B------:R-:W-:Y:S02]  /*19a60*/  ULDC UR4, c[0x0][0x3b8] ;  /* 0x0000ee0000047ab9 */ /* 0x000fe40000000800 */
[----:B------:R-:W-:-:S02]  /*19a70*/  ISETP.GE.AND P1, PT, R6, UR4, PT ;  /* 0x0000000406007c0c */ /* 0x000fc4000bf26270 */
[----:B------:R-:W0:Y:S01]  /*19a80*/  S2R R6, SR_TID.X ;  /* 0x0000000000067919 */ /* 0x000e220000002100 */
[----:B------:R-:W-:Y:S02]  /*19a90*/  ISETP.GE.AND P3, PT, R10, UR4, PT ;  /* 0x000000040a007c0c */ /* 0x000fe4000bf66270 */
[----:B------:R-:W-:Y:S02]  /*19aa0*/  ISETP.GE.AND P2, PT, R9, UR4, PT ;  /* 0x0000000409007c0c */ /* 0x000fe4000bf46270 */
[----:B------:R-:W-:-:S09]  /*19ab0*/  LOP3.LUT R8, R8, 0xfffffff7, RZ, 0xc0, !PT ;  /* 0xfffffff708087812 */ /* 0x000fd200078ec0ff */
[----:B------:R-:W-:-:S04]  /*19ac0*/  @P3 LOP3.LUT R8, R8, 0x8, RZ, 0xfc, !PT ;  /* 0x0000000808083812 */ /* 0x000fc800078efcff */
[----:B------:R-:W-:-:S04]  /*19ad0*/  LOP3.LUT R8, R8, 0xfffffffd, RZ, 0xc0, !PT ;  /* 0xfffffffd08087812 */ /* 0x000fc800078ec0ff */
[----:B------:R-:W-:-:S04]  /*19ae0*/  @P2 LOP3.LUT R8, R8, 0x2, RZ, 0xfc, !PT ;  /* 0x0000000208082812 */ /* 0x000fc800078efcff */
[----:B------:R-:W-:Y:S01]  /*19af0*/  LOP3.LUT R8, R8, 0xfffffffb, RZ, 0xc0, !PT ;  /* 0xfffffffb08087812 */ /* 0x000fe200078ec0ff */
[----:B0-----:R-:W-:-:S03]  /*19b00*/  IMAD.SHL.U32 R6, R6, 0x8, RZ ;  /* 0x0000000806067824 */ /* 0x001fc600078e00ff */
[----:B------:R-:W-:Y:S01]  /*19b10*/  @P1 LOP3.LUT R8, R8, 0x4, RZ, 0xfc, !PT ;  /* 0x0000000408081812 */ /* 0x000fe200078efcff */
[----:B------:R-:W-:Y:S01]  /*19b20*/  IMAD.IADD R4, R3, 0x1, R4 ;  /* 0x0000000103047824 */ /* 0x000fe200078e0204 */
[----:B------:R-:W-:-:S03]  /*19b30*/  LOP3.LUT R6, R6, 0x38, RZ, 0xc0, !PT ;  /* 0x0000003806067812 */ /* 0x000fc600078ec0ff */
[----:B------:R0:W-:Y:S01]  /*19b40*/  STL [R1+0x14], R8 ;  /* 0x0000140801007387 */ /* 0x0001e20000100800 */
[----:B------:R-:W-:Y:S02]  /*19b50*/  LEA.HI.X R4, R2, UR5, R4, 0x1, P0 ;  /* 0x0000000502047c11 */ /* 0x000fe400080f0c04 */
[C---:B0-----:R-:W-:Y:S02]  /*19b60*/  LOP3.LUT R8, R6.reuse, 0x100, RZ, 0xfc, !PT ;  /* 0x0000010006087812 */ /* 0x041fe400078efcff */
[----:B------:R-:W-:Y:S02]  /*19b70*/  LOP3.LUT R6, R6, 0xc0, RZ, 0xfc, !PT ;  /* 0x000000c006067812 */ /* 0x000fe400078efcff */
[----:B------:R-:W-:Y:S02]  /*19b80*/  ISETP.GE.AND P0, PT, R8, UR4, PT ;  /* 0x0000000408007c0c */ /* 0x000fe4000bf06270 */
[----:B------:R-:W0:Y:S01]  /*19b90*/  S2R R8, SR_TID.X ;  /* 0x0000000000087919 */ /* 0x000e220000002100 */
[----:B------:R-:W-:-:S02]  /*19ba0*/  ISETP.GE.AND P5, PT, R6, UR4, PT ;  /* 0x0000000406007c0c */ /* 0x000fc4000bfa6270 */
[----:B------:R-:W1:Y:S01]  /*19bb0*/  S2R R6, SR_TID.X ;  /* 0x0000000000067919 */ /* 0x000e620000002100 */
[----:B------:R-:W-:Y:S02]  /*19bc0*/  SEL R5, RZ, 0x1, P3 ;  /* 0x00000001ff057807 */ /* 0x000fe40001800000 */
[----:B------:R-:W-:Y:S02]  /*19bd0*/  SEL R3, RZ, 0x4, P2 ;  /* 0x00000004ff037807 */ /* 0x000fe40001000000 */
[----:B------:R-:W-:-:S04]  /*19be0*/  SEL R2, RZ, 0x2, P1 ;  /* 0x00000002ff027807 */ /* 0x000fc80000800000 */
[----:B------:R-:W-:Y:S02]  /*19bf0*/  IADD3 R2, R3, R2, R5 ;  /* 0x0000000203027210 */ /* 0x000fe40007ffe005 */
[----:B------:R-:W-:Y:S02]  /*19c00*/  SEL R5, RZ, 0x10, P0 ;  /* 0x00000010ff057807 */ /* 0x000fe40000000000 */
[----:B------:R-:W-:Y:S01]  /*19c10*/  SEL R3, RZ, 0x8, P5 ;  /* 0x00000008ff037807 */ /* 0x000fe20002800000 */
[----:B0-----:R-:W-:Y:S02]  /*19c20*/  IMAD.SHL.U32 R8, R8, 0x8, RZ ;  /* 0x0000000808087824 */ /* 0x001fe400078e00ff */
[----:B-1----:R-:W-:-:S03]  /*19c30*/  IMAD.SHL.U32 R6, R6, 0x8, RZ ;  /* 0x0000000806067824 */ /* 0x002fc600078e00ff */
[----:B------:R-:W-:-:S04]  /*19c40*/  LOP3.LUT R8, R8, 0x38, RZ, 0xc0, !PT ;  /* 0x0000003808087812 */ /* 0x000fc800078ec0ff */
[----:B------:R-:W-:Y:S02]  /*19c50*/  LOP3.LUT R9, R8, 0x180, RZ, 0xfc, !PT ;  /* 0x0000018008097812 */ /* 0x000fe400078efcff */
[----:B------:R-:W-:Y:S02]  /*19c60*/  LOP3.LUT R6, R6, 0x38, RZ, 0xc0, !PT ;  /* 0x0000003806067812 */ /* 0x000fe400078ec0ff */
[----:B------:R-:W-:Y:S02]  /*19c70*/  ISETP.GE.AND P1, PT, R9, UR4, PT ;  /* 0x0000000409007c0c */ /* 0x000fe4000bf26270 */
[----:B------:R-:W-:Y:S02]  /*19c80*/  LOP3.LUT R8, R6, 0x140, RZ, 0xfc, !PT ;  /* 0x0000014006087812 */ /* 0x000fe400078efcff */
[----:B------:R-:W-:Y:S02]  /*19c90*/  IADD3 R2, R5, R2, R3 ;  /* 0x0000000205027210 */ /* 0x000fe40007ffe003 */
[----:B------:R-:W-:-:S02]  /*19ca0*/  SEL R5, RZ, 0x40, P1 ;  /* 0x00000040ff057807 */ /* 0x000fc40000800000 */
[----:B------:R-:W-:Y:S02]  /*19cb0*/  LOP3.LUT R6, R6, 0x1c0, RZ, 0xfc, !PT ;  /* 0x000001c006067812 */ /* 0x000fe400078efcff */
[----:B------:R-:W-:Y:S02]  /*19cc0*/  ISETP.GE.AND P1, PT, R8, UR4, PT ;  /* 0x0000000408007c0c */ /* 0x000fe4000bf26270 */
[----:B------:R-:W-:Y:S02]  /*19cd0*/  ISETP.GE.AND P2, PT, R6, UR4, PT ;  /* 0x0000000406007c0c */ /* 0x000fe4000bf46270 */
[----:B------:R-:W-:Y:S01]  /*19ce0*/  SEL R3, RZ, 0x20, P1 ;  /* 0x00000020ff037807 */ /* 0x000fe20000800000 */
[----:B------:R-:W-:Y:S01]  /*19cf0*/  UMOV UR4, 0xffffffff ;  /* 0xffffffff00047882 */ /* 0x000fe20000000000 */
[----:B------:R-:W-:Y:S02]  /*19d00*/  SEL R6, RZ, 0x80, P2 ;  /* 0x00000080ff067807 */ /* 0x000fe40001000000 */
[----:B------:R-:W-:-:S05]  /*19d10*/  IADD3 R5, R5, R2, R3 ;  /* 0x0000000205057210 */ /* 0x000fca0007ffe003 */
[----:B------:R-:W-:Y:S01]  /*19d20*/  IMAD.IADD R6, R5, 0x1, R6 ;  /* 0x0000000105067824 */ /* 0x000fe200078e0206 */
[----:B------:R-:W-:Y:S06]  /*19d30*/  BRA.DIV UR4, `(.L_x_4521) ;  /* 0x0000006204687947 */ /* 0x000fec000b800000 */
[----:B------:R-:W2:Y:S04]  /*19d40*/  LDL.LU R8, [R1+0x4c] ;  /* 0x00004c0001087983 */ /* 0x000ea80000300800 */
[----:B------:R-:W3:Y:S04]  /*19d50*/  LDL.LU R3, [R1+0x4] ;  /* 0x0000040001037983 */ /* 0x000ee80000300800 */
[----:B------:R-:W4:Y:S04]  /*19d60*/  LDL.LU R2, [R1+0x50] ;  /* 0x0000500001027983 */ /* 0x000f280000300800 */
[----:B------:R-:W5:Y:S04]  /*19d70*/  LDL.LU R12, [R1+0x14] ;  /* 0x00001400010c7983 */ /* 0x000f680000300800 */
[----:B------:R-:W5:Y:S04]  /*19d80*/  LDL R11, [R1+0x18] ;  /* 0x00001800010b7983 */ /* 0x000f680000100800 */
[----:B------:R-:W5:Y:S01]  /*19d90*/  LDL.LU R10, [R1+0x64] ;  /* 0x00006400010a7983 */ /* 0x000f620000300800 */
[----:B------:R-:W0:Y:S02]  /*19da0*/  S2R R13, SR_TID.X ;  /* 0x00000000000d7919 */ /* 0x000e240000002100 */
[----:B0-----:R-:W-:-:S05]  /*19db0*/  IMAD.SHL.U32 R13, R13, 0x8, RZ ;  /* 0x000000080d0d7824 */ /* 0x001fca00078e00ff */
[----:B------:R-:W-:Y:S01]  /*19dc0*/  LOP3.LUT R13, R13, 0x38, RZ, 0xc0, !PT ;  /* 0x000000380d0d7812 */ /* 0x000fe200078ec0ff */
[----:B------:R-:W-:Y:S04]  /*19dd0*/  SHFL.IDX PT, R14, R0, 0x1, 0x181f ;  /* 0x00381f00000e7f89 */ /* 0x000fe800000e0000 */
[----:B------:R-:W-:Y:S01]  /*19de0*/  SHFL.IDX PT, R9, R4, 0x1, 0x181f ;  /* 0x00381f0004097f89 */ /* 0x000fe200000e0000 */
[----:B--2---:R-:W-:-:S05]  /*19df0*/  IMAD R7, R8, R7, RZ ;  /* 0x0000000708077224 */ /* 0x004fca00078e02ff */
[-C--:B---3--:R-:W-:Y:S02]  /*19e00*/  ISETP.GE.AND P2, PT, R3, R7.reuse, PT ;  /* 0x000000070300720c */ /* 0x088fe40003f46270 */
[----:B----4-:R-:W-:Y:S02]  /*19e10*/  ISETP.GE.AND P3, PT, R2, R7, PT ;  /* 0x000000070200720c */ /* 0x010fe40003f66270 */
[----:B-----5:R-:W-:-:S04]  /*19e20*/  LOP3.LUT R12, R12, 0xfffffbff, RZ, 0xc0, !PT ;  /* 0xfffffbff0c0c7812 */ /* 0x020fc800078ec0ff */
[----:B------:R-:W-:-:S05]  /*19e30*/  @P1 LOP3.LUT R12, R12, 0x400, RZ, 0xfc, !PT ;  /* 0x000004000c0c1812 */ /* 0x000fca00078efcff */
[----:B------:R-:W-:Y:S02]  /*19e40*/  @!P2 LOP3.LUT R2, R5, 0x40, RZ, 0xc0, !PT ;  /* 0x000000400502a812 */ /* 0x000fe400078ec0ff */
[C---:B------:R-:W-:Y:S02]  /*19e50*/  LOP3.LUT P1, RZ, R12.reuse, 0x8, RZ, 0xc0, !PT ;  /* 0x000000080cff7812 */ /* 0x040fe4000782c0ff */
[C---:B------:R-:W-:Y:S02]  /*19e60*/  LOP3.LUT P4, RZ, R12.reuse, 0x2, RZ, 0xc0, !PT ;  /* 0x000000020cff7812 */ /* 0x040fe4000788c0ff */
[----:B------:R-:W-:Y:S02]  /*19e70*/  LOP3.LUT R12, R12, 0xfffffeff, RZ, 0xc0, !PT ;  /* 0xfffffeff0c0c7812 */ /* 0x000fe400078ec0ff */
[----:B------:R-:W-:Y:S02]  /*19e80*/  @!P2 SHF.R.U32.HI R2, RZ, 0x2, R2 ;  /* 0x00000002ff02a819 */ /* 0x000fe40000011602 */
[----:B------:R-:W-:-:S02]  /*19e90*/  @P3 LOP3.LUT R12, R12, 0x100, RZ, 0xfc, !PT ;  /* 0x000001000c0c3812 */ /* 0x000fc400078efcff */
[----:B------:R-:W-:Y:S02]  /*19ea0*/  @!P2 ISETP.NE.U32.AND P3, PT, R2, RZ, PT ;  /* 0x000000ff0200a20c */ /* 0x000fe40003f65070 */
[----:B------:R-:W-:Y:S02]  /*19eb0*/  @!P2 LOP3.LUT R2, R6, 0x80, RZ, 0xc0, !PT ;  /* 0x000000800602a812 */ /* 0x000fe400078ec0ff */
[----:B------:R-:W-:Y:S02]  /*19ec0*/  LOP3.LUT R12, R12, 0xffffffdf, RZ, 0xc0, !PT ;  /* 0xffffffdf0c0c7812 */ /* 0x000fe400078ec0ff */
[----:B------:R-:W-:-:S07]  /*19ed0*/  @!P2 SHF.R.U32.HI R2, RZ, 0x3, R2 ;  /* 0x00000003ff02a819 */ /* 0x000fce0000011602 */
[----:B------:R-:W-:Y:S02]  /*19ee0*/  @P3 LOP3.LUT R12, R12, 0x20, RZ, 0xfc, !PT ;  /* 0x000000200c0c3812 */ /* 0x000fe400078efcff */
[----:B------:R-:W-:Y:S02]  /*19ef0*/  @!P2 ISETP.NE.U32.AND P3, PT, R2, RZ, PT ;  /* 0x000000ff0200a20c */ /* 0x000fe40003f65070 */
[----:B------:R-:W0:Y:S04]  /*19f00*/  SHFL.IDX PT, R2, R0, RZ, 0x181f ;  /* 0x00181fff00027589 */ /* 0x000e2800000e0000 */
[----:B------:R-:W1:Y:S01]  /*19f10*/  SHFL.IDX PT, R8, R4, RZ, 0x181f ;  /* 0x00181fff04087589 */ /* 0x000e6200000e0000 */
[----:B------:R-:W-:Y:S02]  /*19f20*/  LOP3.LUT R12, R12, 0xfffffdff, RZ, 0xc0, !PT ;  /* 0xfffffdff0c0c7812 */ /* 0x000fe400078ec0ff */
[----:B0-----:R-:W-:-:S05]  /*19f30*/  @!P2 LEA R3, P6, R13, R2, 0x1 ;  /* 0x000000020d03a211 */ /* 0x001fca00078c08ff */
[----:B-1----:R-:W-:-:S05]  /*19f40*/  @!P2 IMAD.X R2, RZ, RZ, R8, P6 ;  /* 0x000000ffff02a224 */ /* 0x002fca00030e0608 */
[-C--:B------:R-:W-:Y:S02]  /*19f50*/  @!P2 LOP3.LUT R3, R3, R2.reuse, RZ, 0x3c, !PT ;  /* 0x000000020303a212 */ /* 0x080fe400078e3cff */
[----:B------:R-:W-:Y:S02]  /*19f60*/  @P3 LOP3.LUT R12, R12, 0x200, RZ, 0xfc, !PT ;  /* 0x000002000c0c3812 */ /* 0x000fe400078efcff */
[C---:B------:R-:W-:Y:S02]  /*19f70*/  @!P2 LOP3.LUT R2, R3.reuse, R2, RZ, 0x3c, !PT ;  /* 0x000000020302a212 */ /* 0x040fe400078e3cff */
[C---:B------:R-:W-:Y:S02]  /*19f80*/  LOP3.LUT P6, RZ, R12.reuse, 0x4, RZ, 0xc0, !PT ;  /* 0x000000040cff7812 */ /* 0x040fe400078cc0ff */
[----:B------:R-:W-:Y:S02]  /*19f90*/  @!P2 LOP3.LUT R3, R3, R2, RZ, 0x3c, !PT ;  /* 0x000000020303a212 */ /* 0x000fe400078e3cff */
[----:B------:R-:W-:-:S03]  /*19fa0*/  LOP3.LUT P3, RZ, R12, 0x20, RZ, 0xc0, !PT ;  /* 0x000000200cff7812 */ /* 0x000fc6000786c0ff */
[----:B------:R-:W-:Y:S01]  /*19fb0*/  @!P2 LDGSTS.E.BYPASS.LTC128B.128 [R11+0x26400], desc[UR40][R2.64], !P1 ;  /* 0x26400000020bafae */ /* 0x000fe2000c901d68 */
[----:B------:R-:W-:-:S05]  /*19fc0*/  LOP3.LUT P1, RZ, R12, 0x400, RZ, 0xc0, !PT ;  /* 0x000004000cff7812 */ /* 0x000fca000782c0ff */
[----:B------:R-:W-:Y:S04]  /*19fd0*/  @!P2 LDGSTS.E.BYPASS.LTC128B.128 [R11+0x28400], desc[UR40][R2.64+0x80], !P6 ;  /* 0x28400080020bafae */ /* 0x000fe8000f101d68 */
[----:B------:R-:W-:Y:S04]  /*19fe0*/  @!P2 LDGSTS.E.BYPASS.LTC128B.128 [R11+0x2a400], desc[UR40][R2.64+0x100], !P4 ;  /* 0x2a400100020bafae */ /* 0x000fe8000e101d68 */
[----:B------:R-:W-:Y:S04]  /*19ff0*/  @!P2 LDGSTS.E.BYPASS.LTC128B.128 [R11+0x2c400], desc[UR40][R2.64+0x180], !P5 ;  /* 0x2c400180020bafae */ /* 0x000fe8000e901d68 */
[----:B------:R-:W-:Y:S04]  /*1a000*/  @!P2 LDGSTS.E.BYPASS.LTC128B.128 [R11+0x2e400], desc[UR40][R2.64+0x200], !P0 ;  /* 0x2e400200020bafae */ /* 0x000fe8000c101d68 */
[----:B------:R-:W-:Y:S04]  /*1a010*/  @!P2 LDGSTS.E.BYPASS.LTC128B.128 [R11+0x30400], desc[UR40][R2.64+0x280], !P1 ;  /* 0x30400280020bafae */ /* 0x000fe8000c901d68 */
[----:B------:R-:W-:Y:S01]  /*1a020*/  @!P2 LDGSTS.E.BYPASS.LTC128B.128 [R11+0x32400], desc[UR40][R2.64+0x300], P3 ;  /* 0x32400300020bafae */ /* 0x000fe20009901d68 */
[----:B------:R-:W-:-:S13]  /*1a030*/  LOP3.LUT P3, RZ, R12, 0x200, RZ, 0xc0, !PT ;  /* 0x000002000cff7812 */ /* 0x000fda000786c0ff */
[----:B------:R0:W-:Y:S01]  /*1a040*/  @!P2 LDGSTS.E.BYPASS.LTC128B.128 [R11+0x34400], desc[UR40][R2.64+0x380], P3 ;  /* 0x34400380020bafae */ /* 0x0001e20009901d68 */
[----:B------:R-:W-:-:S13]  /*1a050*/  LOP3.LUT P3, RZ, R12, 0x100, RZ, 0xc0, !PT ;  /* 0x000001000cff7812 */ /* 0x000fda000786c0ff */
[----:B------:R-:W-:-:S05]  /*1a060*/  @!P3 LEA R14, P2, R13, R14, 0x1 ;  /* 0x0000000e0d0eb211 */ /* 0x000fca00078408ff */
[----:B------:R-:W-:Y:S01]  /*1a070*/  @!P3 IMAD.X R9, RZ, RZ, R9, P2 ;  /* 0x000000ffff09b224 */ /* 0x000fe200010e0609 */
[----:B------:R-:W-:Y:S02]  /*1a080*/  LOP3.LUT P2, RZ, R12, 0x8, RZ, 0xc0, !PT ;  /* 0x000000080cff7812 */ /* 0x000fe4000784c0ff */
[----:B------:R-:W-:Y:S01]  /*1a090*/  @!P3 LOP3.LUT R8, R5, 0x40, RZ, 0xc0, !PT ;  /* 0x000000400508b812 */ /* 0x000fe200078ec0ff */
[----:B0-----:R-:W-:Y:S02]  /*1a0a0*/  @!P3 IMAD.MOV.U32 R2, RZ, RZ, R14 ;  /* 0x000000ffff02b224 */ /* 0x001fe400078e000e */
        /* <DEDUP_REMOVED lines=37> */
[----:B------:R0:W-:Y:S04]  /*1a300*/  STL [R1+0x14], R12 ;  /* 0x0000140c01007387 */ /* 0x0001e80000100800 */
[----:B------:R0:W-:Y:S04]  /*1a310*/  @!P2 LDGSTS.E.BYPASS.LTC128B.128 [R11+0x35400], desc[UR40][R2.64+0x380], P3 ;  /* 0x35400380020bafae */ /* 0x0001e80009901d68 */
[----:B------:R-:W1:Y:S04]  /*1a320*/  SHFL.IDX PT, R4, R4, 0x3, 0x181f ;  /* 0x00781f0004047f89 */ /* 0x000e6800000e0000 */
[----:B------:R-:W2:Y:S02]  /*1a330*/  SHFL.IDX PT, R0, R0, 0x3, 0x181f ;  /* 0x00781f0000007f89 */ /* 0x000ea400000e0000 */
.L_x_4684:
[----:B0-----:R-:W3:Y:S01]  /*1a340*/  LDL.LU R2, [R1+0x68] ;  /* 0x0000680001027983 */ /* 0x001ee20000300800 */
[----:B------:R-:W-:Y:S01]  /*1a350*/  BSSY B0, `(.L_x_4522) ;  /* 0x000001e000007945 */ /* 0x000fe20003800000 */
[----:B---3--:R-:W-:-:S13]  /*1a360*/  ISETP.GE.AND P2, PT, R2, R7, PT ;  /* 0x000000070200720c */ /* 0x008fda0003f46270 */
[----:B------:R-:W-:Y:S05]  /*1a370*/  @P2 BRA `(.L_x_4523) ;  /* 0x00000000006c2947 */ /* 0x000fea0003800000 */
[----:B------:R-:W3:Y:S04]  /*1a380*/  LDL R3, [R1+0x14] ;  /* 0x0000140001037983 */ /* 0x000ee80000100800 */
[----:B------:R-:W4:Y:S01]  /*1a390*/  LDL R8, [R1+0x18] ;  /* 0x0000180001087983 */ /* 0x000f220000100800 */
[----:B------:R-:W-:Y:S02]  /*1a3a0*/  LOP3.LUT R5, R5, 0x40, RZ, 0xc0, !PT ;  /* 0x0000004005057812 */ /* 0x000fe400078ec0ff */
[----:B------:R-:W-:Y:S01]  /*1a3b0*/  LOP3.LUT R6, R6, 0x80, RZ, 0xc0, !PT ;  /* 0x0000008006067812 */ /* 0x000fe200078ec0ff */
[----:B------:R-:W0:Y:S01]  /*1a3c0*/  S2R R2, SR_TID.X ;  /* 0x0000000000027919 */ /* 0x000e220000002100 */
[----:B------:R-:W-:Y:S02]  /*1a3d0*/  SHF.R.U32.HI R5, RZ, 0x2, R5 ;  /* 0x00000002ff057819 */ /* 0x000fe40000011605 */
[----:B------:R-:W-:Y:S01]  /*1a3e0*/  SHF.R.U32.HI R6, RZ, 0x3, R6 ;  /* 0x00000003ff067819 */ /* 0x000fe20000011606 */
[----:B0-----:R-:W-:-:S05]  /*1a3f0*/  IMAD.SHL.U32 R2, R2, 0x8, RZ ;  /* 0x0000000802027824 */ /* 0x001fca00078e00ff */
[----:B------:R-:W-:-:S04]  /*1a400*/  LOP3.LUT R2, R2, 0x38, RZ, 0xc0, !PT ;  /* 0x0000003802027812 */ /* 0x000fc800078ec0ff */
[----:B--2---:R-:W-:Y:S02]  /*1a410*/  LEA R2, P2, R2, R0, 0x1 ;  /* 0x0000000002027211 */ /* 0x004fe400078408ff */
[C---:B---3--:R-:W-:Y:S02]  /*1a420*/  LOP3.LUT P6, RZ, R3.reuse, 0x8, RZ, 0xc0, !PT ;  /* 0x0000000803ff7812 */ /* 0x048fe400078cc0ff */
[C---:B------:R-:W-:Y:S02]  /*1a430*/  LOP3.LUT P4, RZ, R3.reuse, 0x4, RZ, 0xc0, !PT ;  /* 0x0000000403ff7812 */ /* 0x040fe4000788c0ff */
[----:B------:R-:W-:Y:S01]  /*1a440*/  LOP3.LUT P3, RZ, R3, 0x2, RZ, 0xc0, !PT ;  /* 0x0000000203ff7812 */ /* 0x000fe2000786c0ff */
[----:B-1----:R-:W-:Y:S01]  /*1a450*/  IMAD.X R3, RZ, RZ, R4, P2 ;  /* 0x000000ffff037224 */ /* 0x002fe200010e0604 */
[----:B------:R-:W-:-:S07]  /*1a460*/  ISETP.NE.U32.AND P2, PT, R5, RZ, PT ;  /* 0x000000ff0500720c */ /* 0x000fce0003f45070 */
[----:B------:R-:W-:Y:S01]  /*1a470*/  @!PT LDS RZ, [RZ] ;  /* 0x00000000fffff984 */ /* 0x000fe20000000800 */
[----:B------:R-:W-:Y:S01]  /*1a480*/  @!PT LDS RZ, [RZ] ;  /* 0x00000000fffff984 */ /* 0x000fe20000000800 */
[----:B------:R-:W-:Y:S01]  /*1a490*/  @!PT LDS RZ, [RZ] ;  /* 0x00000000fffff984 */ /* 0x000fe20000000800 */
[----:B----4-:R0:W-:Y:S04]  /*1a4a0*/  LDGSTS.E.BYPASS.LTC128B.128 [R8+0x27c00], desc[UR40][R2.64], !P6 ;  /* 0x27c0000002087fae */ /* 0x0101e8000f101d68 */
        /* <DEDUP_REMOVED lines=8> */
.L_x_4523:
[----:B------:R-:W-:Y:S05]  /*1a530*/  BSYNC B0 ;  /* 0x0000000000007941 */ /* 0x000fea0003800000 */
.L_x_4522:
[----:B------:R-:W-:Y:S01]  /*1a540*/  NOP ;  /* 0x0000000000007918 */ /* 0x000fe20000000000 */
[----:B------:R-:W-:-:S13]  /*1a550*/  PLOP3.LUT P0, PT, PT, PT, PT, 0x80, 0x0 ;  /* 0x000000000000781c */ /* 0x000fda0003f0f070 */
.L_x_4524:
        /* <DEDUP_REMOVED lines=18> */
.L_x_4685:
[----:B------:R-:W-:Y:S05]  /*1a680*/  BSYNC B0 ;  /* 0x0000000000007941 */ /* 0x000fea0003800000 */
.L_x_4525:
        /* <DEDUP_REMOVED lines=13> */
.L_x_4686:
[----:B------:R-:W-:Y:S05]  /*1a760*/  BSYNC B1 ;  /* 0x0000000000017941 */ /* 0x000fea0003800000 */
.L_x_4529:
        /* <DEDUP_REMOVED lines=9> */
.L_x_4532:
[----:B------:R-:W-:Y:S05]  /*1a800*/  BSYNC B1 ;  /* 0x0000000000017941 */ /* 0x000fea0003800000 */
.L_x_4531:
        /* <DEDUP_REMOVED lines=11> */
[----:B-1----:R-:W-:-:S07]  /*1a8c0*/  VIADD R4, R2, 0x400 ;  /* 0x0000040002047836 */ /* 0x002fce0000000000 */
.L_x_4533:
        /* <DEDUP_REMOVED lines=15> */
.L_x_4534:
        /* <DEDUP_REMOVED lines=15> */
.L_x_4535:
        /* <DEDUP_REMOVED lines=15> */
.L_x_4536:
        /* <DEDUP_REMOVED lines=15> */
.L_x_4537:
        /* <DEDUP_REMOVED lines=15> */
.L_x_4538:
        /* <DEDUP_REMOVED lines=15> */
.L_x_4539:
        /* <DEDUP_REMOVED lines=15> */
.L_x_4540:
        /* <DEDUP_REMOVED lines=10> */
.L_x_4528:
[----:B------:R-:W-:Y:S05]  /*1b000*/  BSYNC B0 ;  /* 0x0000000000007941 */ /* 0x000fea0003800000 */
.L_x_4527:
        /* <DEDUP_REMOVED lines=54> */
.L_x_4547:
        /* <DEDUP_REMOVED lines=8> */
.L_x_4687:
[----:B------:R-:W-:Y:S05]  /*1b3f0*/  BSYNC B3 ;  /* 0x0000000000037941 */ /* 0x000fea0003800000 */
.L_x_4548:
        /* <DEDUP_REMOVED lines=9> */
.L_x_4551:
[----:B------:R-:W-:Y:S05]  /*1b490*/  BSYNC B3 ;  /* 0x0000000000037941 */ /* 0x000fea0003800000 */
.L_x_4550:
        /* <DEDUP_REMOVED lines=12> */
.L_x_4552:
        /* <DEDUP_REMOVED lines=13> */
.L_x_4688:
[----:B------:R-:W-:Y:S05]  /*1b630*/  BSYNC B3 ;  /* 0x0000000000037941 */ /* 0x000fea0003800000 */
.L_x_4553:
        /* <DEDUP_REMOVED lines=11> */
.L_x_4556:
[----:B------:R-:W-:Y:S05]  /*1b6f0*/  BSYNC B3 ;  /* 0x0000000000037941 */ /* 0x000fea0003800000 */
.L_x_4555:
        /* <DEDUP_REMOVED lines=9> */
.L_x_4557:
        /* <DEDUP_REMOVED lines=15> */
.L_x_4558:
        /* <DEDUP_REMOVED lines=15> */
.L_x_4559:
        /* <DEDUP_REMOVED lines=15> */
.L_x_4560:
        /* <DEDUP_REMOVED lines=15> */
.L_x_4561:
        /* <DEDUP_REMOVED lines=15> */
.L_x_4562:
        /* <DEDUP_REMOVED lines=15> */
.L_x_4563:
        /* <DEDUP_REMOVED lines=15> */
.L_x_4564:
        /* <DEDUP_REMOVED lines=10> */
.L_x_4546:
[----:B------:R-:W-:Y:S05]  /*1bec0*/  BSYNC B1 ;  /* 0x0000000000017941 */ /* 0x000fea0003800000 */
.L_x_4545:
[----:B------:R-:W2:Y:S02]  /*1bed0*/  LDL.LU R5, [R1+0x48] ;  /* 0x0000480001057983 */ /* 0x000ea40000300800 */
[----:B--2---:R-:W-:-:S07]  /*1bee0*/  VIADD R0, R5, 0xfffffffd ;  /* 0xfffffffd05007836 */ /* 0x004fce0000000000 */
.L_x_4544:
[----:B------:R-:W-:Y:S05]  /*1bef0*/  BSYNC B2 ;  /* 0x0000000000027941 */ /* 0x000fea0003800000 */
.L_x_4543:
[----:B------:R-:W-:Y:S01]  /*1bf00*/  VIADD R8, R8, 0xfffffffe ;  /* 0xfffffffe08087836 */ /* 0x000fe20000000000 */
[----:B------:R-:W-:-:S04]  /*1bf10*/  LOP3.LUT R4, RZ, R4, RZ, 0x33, !PT ;  /* 0x00000004ff047212 */ /* 0x000fc800078e33ff */
[----:B------:R-:W-:-:S13]  /*1bf20*/  ISETP.NE.AND P0, PT, R8, R4, PT ;  /* 0x000000040800720c */ /* 0x000fda0003f05270 */
[----:B------:R-:W-:Y:S05]  /*1bf30*/  @!P0 BRA `(.L_x_4542) ;  /* 0x0000001800d88947 */ /* 0x000fea0003800000 */
.L_x_4605:
        /* <DEDUP_REMOVED lines=35> */
.L_x_4567:
        /* <DEDUP_REMOVED lines=8> */
.L_x_4689:
[----:B------:R-:W-:Y:S05]  /*1c1f0*/  BSYNC B2 ;  /* 0x0000000000027941 */ /* 0x000fea0003800000 */
.L_x_4568:
        /* <DEDUP_REMOVED lines=9> */
.L_x_4571:
[----:B------:R-:W-:Y:S05]  /*1c290*/  BSYNC B2 ;  /* 0x0000000000027941 */ /* 0x000fea0003800000 */
.L_x_4570:
        /* <DEDUP_REMOVED lines=12> */
.L_x_4572:
        /* <DEDUP_REMOVED lines=13> */
.L_x_4690:
[----:B------:R-:W-:Y:S05]  /*1c430*/  BSYNC B2 ;  /* 0x0000000000027941 */ /* 0x000fea0003800000 */
.L_x_4573:
        /* <DEDUP_REMOVED lines=11> */
.L_x_4576:
[----:B------:R-:W-:Y:S05]  /*1c4f0*/  BSYNC B2 ;  /* 0x0000000000027941 */ /* 0x000fea0003800000 */
.L_x_4575:
        /* <DEDUP_REMOVED lines=9> */
.L_x_4577:
        /* <DEDUP_REMOVED lines=15> */
.L_x_4578:
        /* <DEDUP_REMOVED lines=15> */
.L_x_4579:
        /* <DEDUP_REMOVED lines=15> */
.L_x_4580:
        /* <DEDUP_REMOVED lines=15> */
.L_x_4581:
        /* <DEDUP_REMOVED lines=15> */
.L_x_4582:
        /* <DEDUP_REMOVED lines=15> */
.L_x_4583:
        /* <DEDUP_REMOVED lines=15> */
.L_x_4584:
        /* <DEDUP_REMOVED lines=10> */
.L_x_4566:
[----:B------:R-:W-:Y:S05]  /*1ccc0*/  BSYNC B1 ;  /* 0x0000000000017941 */ /* 0x000fea0003800000 */
.L_x_4565:
        /* <DEDUP_REMOVED lines=35> */
.L_x_4587:
        /* <DEDUP_REMOVED lines=8> */
.L_x_4691:
[----:B------:R-:W-:Y:S05]  /*1cf80*/  BSYNC B2 ;  /* 0x0000000000027941 */ /* 0x000fea0003800000 */
.L_x_4588:
        /* <DEDUP_REMOVED lines=9> */
.L_x_4591:
[----:B------:R-:W-:Y:S05]  /*1d020*/  BSYNC B2 ;  /* 0x0000000000027941 */ /* 0x000fea0003800000 */
.L_x_4590:
        /* <DEDUP_REMOVED lines=12> */
.L_x_4592:
        /* <DEDUP_REMOVED lines=13> */
.L_x_4692:
[----:B------:R-:W-:Y:S05]  /*1d1c0*/  BSYNC B2 ;  /* 0x0000000000027941 */ /* 0x000fea0003800000 */
.L_x_4593:
        /* <DEDUP_REMOVED lines=11> */
.L_x_4596:
[----:B------:R-:W-:Y:S05]  /*1d280*/  BSYNC B2 ;  /* 0x0000000000027941 */ /* 0x000fea0003800000 */
.L_x_4595:
        /* <DEDUP_REMOVED lines=9> */
.L_x_4597:
        /* <DEDUP_REMOVED lines=15> */
.L_x_4598:
        /* <DEDUP_REMOVED lines=15> */
.L_x_4599:
        /* <DEDUP_REMOVED lines=15> */
.L_x_4600:
        /* <DEDUP_REMOVED lines=15> */
.L_x_4601:
        /* <DEDUP_REMOVED lines=15> */
.L_x_4602:
        /* <DEDUP_REMOVED lines=15> */
.L_x_4603:
        /* <DEDUP_REMOVED lines=15> */
.L_x_4604:
        /* <DEDUP_REMOVED lines=10> */
.L_x_4586:
[----:B------:R-:W-:Y:S05]  /*1da50*/  BSYNC B1 ;  /* 0x0000000000017941 */ /* 0x000fea0003800000 */
.L_x_4585:
[----:B------:R-:W2:Y:S01]  /*1da60*/  LDL R5, [R1+0x2c] ;  /* 0x00002c0001057983 */ /* 0x000ea20000100800 */
[----:B------:R-:W-:Y:S01]  /*1da70*/  VIADD R0, R0, 0xfffffffe ;  /* 0xfffffffe00007836 */ /* 0x000fe20000000000 */
[----:B--2---:R-:W-:-:S13]  /*1da80*/  ISETP.GT.AND P0, PT, R6, R5, PT ;  /* 0x000000050600720c */ /* 0x004fda0003f04270 */
[----:B------:R-:W-:Y:S05]  /*1da90*/  @P0 BRA `(.L_x_4605) ;  /* 0xffffffe400280947 */ /* 0x000fea000383ffff */
.L_x_4542:
[----:B------:R-:W-:Y:S05]  /*1daa0*/  BSYNC B0 ;  /* 0x0000000000007941 */ /* 0x000fea0003800000 */
.L_x_4541:
        /* <DEDUP_REMOVED lines=11> */
[----:B-1----:R-:W1:Y:S01]  /*1db60*/  S2R R2, SR_LANEID ;  /* 0x0000000000027919 */ /* 0x002e620000000000 */
[----:B------:R-:W-:Y:S01]  /*1db70*/  VOTEU.ANY UR4, UPT, PT ;  /* 0x0000000000047886 */ /* 0x000fe200038e0100 */
[----:B------:R-:W2:Y:S01]  /*1db80*/  LDC.64 R4, c[0x0][0xd60] ;  /* 0x00035800ff047b82 */ /* 0x000ea20000000a00 */
[----:B------:R-:W1:Y:S02]  /*1db90*/  FLO.U32 R0, UR4 ;  /* 0x0000000400007d00 */ /* 0x000e6400080e0000 */
[----:B-1----:R-:W-:-:S06]  /*1dba0*/  ISETP.EQ.U32.AND P1, PT, R0, R2, PT ;  /* 0x000000020000720c */ /* 0x002fcc0003f22070 */
[----:B------:R-:W2:Y:S07]  /*1dbb0*/  POPC R2, UR4 ;  /* 0x0000000400027d09 */ /* 0x000eae0008000000 */
[----:B--2---:R-:W2:Y:S04]  /*1dbc0*/  @P1 ATOMG.E.ADD.STRONG.GPU PT, R2, desc[UR40][R4.64], R2 ;  /* 0x00000002040219a8 */ /* 0x004ea800081ee1e8 */
[----:B--2---:R1:W2:Y:S02]  /*1dbd0*/  SHFL.IDX PT, R2, R2, R0, 0x1f ;  /* 0x00001f0002027589 */ /* 0x0042a400000e0000 */
[----:B-1----:R-:W1:Y:S02]  /*1dbe0*/  S2R R0, SR_LTMASK ;  /* 0x0000000000007919 */ /* 0x002e640000003900 */
[----:B-1----:R-:W-:-:S06]  /*1dbf0*/  LOP3.LUT R0, R0, UR4, RZ, 0xc0, !PT ;  /* 0x0000000400007c12 */ /* 0x002fcc000f8ec0ff */
[----:B------:R-:W2:Y:S02]  /*1dc00*/  POPC R0, R0 ;  /* 0x0000000000007309 */ /* 0x000ea40000000000 */
[----:B--2---:R-:W-:-:S05]  /*1dc10*/  IADD3 R0, R2, UR36, R0 ;  /* 0x0000002402007c10 */ /* 0x004fca000fffe000 */
[----:B------:R2:W-:Y:S02]  /*1dc20*/  STL [R1], R0 ;  /* 0x0000000001007387 */ /* 0x0005e40000100800 */
.L_x_4607:
[----:B------:R-:W-:Y:S05]  /*1dc30*/  BSYNC B0 ;  /* 0x0000000000007941 */ /* 0x000fea0003800000 */
.L_x_4606:
[----:B------:R-:W-:-:S07]  /*1dc40*/  SEL R19, R19, RZ, P0 ;  /* 0x000000ff13137207 */ /* 0x000fce0000000000 */
.L_x_4503:
[----:B------:R-:W-:Y:S05]  /*1dc50*/  BSYNC B7 ;  /* 0x0000000000077941 */ /* 0x000fea0003800000 */
.L_x_4501:
[----:B--2-4-:R-:W2:Y:S02]  /*1dc60*/  LDL R0, [R1+0x14] ;  /* 0x0000140001007983 */ /* 0x014ea40000100800 */
[----:B--2---:R-:W-:-:S13]  /*1dc70*/  LOP3.LUT P0, RZ, R0, 0x40, RZ, 0xc0, !PT ;  /* 0x0000004000ff7812 */ /* 0x004fda000780c0ff */
[----:B------:R-:W-:Y:S05]  /*1dc80*/  @!P0 BRA `(.L_x_4608) ;  /* 0x00000000002c8947 */ /* 0x000fea0003800000 */
[----:B------:R-:W-:Y:S05]  /*1dc90*/  WARPSYNC.ALL ;  /* 0x0000000000007948 */ /* 0x000fea0003800000 */
[----:B------:R-:W2:Y:S08]  /*1dca0*/  S2UR UR5, SR_CgaCtaId ;  /* 0x00000000000579c3 */ /* 0x000eb00000008800 */
[----:B------:R-:W-:Y:S06]  /*1dcb0*/  BAR.SYNC.DEFER_BLOCKING 0x5, 0x180 ;  /* 0x0146000000007b1d */ /* 0x000fec0000010000 */
[----:B------:R-:W-:-:S02]  /*1dcc0*/  UMOV UR4, 0x400 ;  /* 0x0000040000047882 */ /* 0x000fc40000000000 */
[----:B--2---:R-:W-:-:S06]  /*1dcd0*/  ULEA UR4, UR5, UR4, 0x18 ;  /* 0x0000000405047291 */ /* 0x004fcc000f8ec03f */
[----:B------:R-:W-:-:S05]  /*1dce0*/  IMAD.U32 R18, RZ, RZ, UR4 ;  /* 0x00000004ff127e24 */ /* 0x000fca000f8e00ff */
[----:B01----:R-:W0:Y:S04]  /*1dcf0*/  LDS.128 R4, [R18+0x388d0] ;  /* 0x0388d00012047984 */ /* 0x003e280000000c00 */
[----:B0-----:R1:W-:Y:S04]  /*1dd00*/  STL.64 [R1], R4 ;  /* 0x0000000401007387 */ /* 0x0013e80000100a00 */
[----:B------:R1:W-:Y:S01]  /*1dd10*/  STL.64 [R1+0x8], R6 ;  /* 0x0000080601007387 */ /* 0x0003e20000100a00 */
[----:B------:R-:W-:Y:S06]  /*1dd20*/  BAR.ARV 0x4, 0x180 ;  /* 0x0106000000007b1d */ /* 0x000fec0000002000 */
[----:B------:R-:W-:Y:S05]  /*1dd30*/  BRA `(.L_x_4609) ;  /* 0x0000000c00247947 */ /* 0x000fea0003800000 */
.L_x_4608:
[----:B------:R-:W2:Y:S01]  /*1dd40*/  S2R R16, SR_TID.X ;  /* 0x0000000000107919 */ /* 0x000ea20000002100 */
[----:B------:R-:W-:Y:S01]  /*1dd50*/  UMOV UR4, 0xffffffff ;  /* 0xffffffff00047882 */ /* 0x000fe20000000000 */
[----:B--2---:R-:W-:-:S04]  /*1dd60*/  LOP3.LUT R16, R16, 0x1f, RZ, 0xc0, !PT ;  /* 0x0000001f10107812 */ /* 0x004fc800078ec0ff */
[----:B------:R-:W-:Y:S01]  /*1dd70*/  ISETP.NE.AND P0, PT, R16, 0x1f, PT ;  /* 0x0000001f1000780c */ /* 0x000fe20003f05270 */
[----:B------:R-:W-:-:S12]  /*1dd80*/  BRA.DIV UR4, `(.L_x_4610) ;  /* 0x0000002e04d87947 */ /* 0x000fd8000b800000 */
[----:B-1----:R-:W2:Y:S01]  /*1dd90*/  LDL.LU R2, [R1] ;  /* 0x0000000001027983 */ /* 0x002ea20000300800 */
[----:B------:R-:W-:-:S03]  /*1dda0*/  ULDC UR4, c[0x0][0xd3c] ;  /* 0x00034f0000047ab9 */ /* 0x000fc60000000800 */
[----:B------:R-:W4:Y:S01]  /*1ddb0*/  LDL R3, [R1+0xc] ;  /* 0x00000c0001037983 */ /* 0x000f220000100800 */
[----:B--2---:R-:W-:Y:S02]  /*1ddc0*/  IMAD.MOV.U32 R10, RZ, RZ, R2 ;  /* 0x000000ffff0a7224 */ /* 0x004fe400078e0002 */
[----:B----4-:R-:W-:-:S05]  /*1ddd0*/  IMAD.IADD R0, R3, 0x1, R16 ;  /* 0x0000000103007824 */ /* 0x010fca00078e0210 */
[----:B------:R-:W-:-:S13]  /*1dde0*/  ISETP.GE.OR P1, PT, R0, UR4, !P0 ;  /* 0x0000000400007c0c */ /* 0x000fda000c726670 */
[----:B------:R-:W1:Y:S08]  /*1ddf0*/  @!P1 LDC.64 R2, c[0x0][0xd80] ;  /* 0x00036000ff029b82 */ /* 0x000e700000000a00 */
[----:B0-----:R-:W0:Y:S01]  /*1de00*/  @!P1 LDC.64 R6, c[0x0][0xd78] ;  /* 0x00035e00ff069b82 */ /* 0x001e220000000a00 */
[----:B-1----:R-:W-:-:S05]  /*1de10*/  @!P1 IMAD.WIDE R2, R0, 0x4, R2 ;  /* 0x0000000400029825 */ /* 0x002fca00078e0202 */
[----:B------:R0:W2:Y:S02]  /*1de20*/  @!P1 LDG.E R8, desc[UR40][R2.64] ;  /* 0x0000002802089981 */ /* 0x0000a4000c1e1900 */
[----:B0-----:R-:W-:-:S06]  /*1de30*/  @!P1 IMAD.WIDE R2, R0, 0x4, R6 ;  /* 0x0000000400029825 */ /* 0x001fcc00078e0206 */
[----:B------:R-:W4:Y:S01]  /*1de40*/  @!P1 LDG.E R2, desc[UR40][R2.64] ;  /* 0x0000002802029981 */ /* 0x000f22000c1e1900 */
[----:B------:R-:W-:Y:S01]  /*1de50*/  IMAD.MOV.U32 R0, RZ, RZ, RZ ;  /* 0x000000ffff007224 */ /* 0x000fe200078e00ff */
[C---:B------:R-:W-:Y:S01]  /*1de60*/  ISETP.GE.U32.AND P2, PT, R16.reuse, 0x2, PT ;  /* 0x000000021000780c */ /* 0x040fe20003f46070 */
[----:B------:R-:W-:Y:S01]  /*1de70*/  IMAD.MOV.U32 R6, RZ, RZ, RZ ;  /* 0x000000ffff067224 */ /* 0x000fe200078e00ff */
[C---:B------:R-:W-:Y:S01]  /*1de80*/  ISETP.GE.U32.AND P3, PT, R16.reuse, 0x4, PT ;  /* 0x000000041000780c */ /* 0x040fe20003f66070 */
[----:B------:R-:W-:Y:S01]  /*1de90*/  SHFL.IDX PT, R5, R10, RZ, 0x1f ;  /* 0x00001fff0a057589 */ /* 0x000fe200000e0000 */
[C---:B------:R-:W-:Y:S02]  /*1dea0*/  ISETP.GE.U32.AND P4, PT, R16.reuse, 0x8, PT ;  /* 0x000000081000780c */ /* 0x040fe40003f86070 */
[----:B------:R-:W-:Y:S01]  /*1deb0*/  ISETP.GE.U32.AND P5, PT, R16, 0x10, PT ;  /* 0x000000101000780c */ /* 0x000fe20003fa6070 */
[----:B------:R-:W-:Y:S01]  /*1dec0*/  SHFL.IDX PT, R4, R10, 0x1, 0x1f ;  /* 0x00201f000a047f89 */ /* 0x000fe200000e0000 */
[----:B--2---:R-:W-:-:S02]  /*1ded0*/  @!P1 IMAD.MOV.U32 R0, RZ, RZ, R8 ;  /* 0x000000ffff009224 */ /* 0x004fc400078e0008 */
[----:B------:R-:W-:Y:S02]  /*1dee0*/  IMAD.MOV.U32 R8, RZ, RZ, RZ ;  /* 0x000000ffff087224 */ /* 0x000fe400078e00ff */
[----:B----4-:R-:W-:Y:S01]  /*1def0*/  @!P1 IMAD.MOV.U32 R6, RZ, RZ, R2 ;  /* 0x000000ffff069224 */ /* 0x010fe200078e0002 */
        /* <DEDUP_REMOVED lines=18> */
.L_x_4702:
[----:B------:R-:W-:Y:S02]  /*1e020*/  ULDC UR4, c[0x0][0xd38] ;  /* 0x00034e0000047ab9 */ /* 0x000fe40000000800 */
[----:B------:R-:W-:-:S04]  /*1e030*/  IMAD.U32 R3, RZ, RZ, UR4 ;  /* 0x00000004ff037e24 */ /* 0x000fc8000f8e00ff */
[----:B-1----:R-:W-:-:S04]  /*1e040*/  IMAD R9, R9, R3, RZ ;  /* 0x0000000309097224 */ /* 0x002fc800078e02ff */
[----:B------:R-:W-:-:S05]  /*1e050*/  IMAD.IADD R4, R4, 0x1, R9 ;  /* 0x0000000104047824 */ /* 0x000fca00078e0209 */
[----:B------:R-:W-:-:S13]  /*1e060*/  ISETP.GT.AND P6, PT, R4, R5, PT ;  /* 0x000000050400720c */ /* 0x000fda0003fc4270 */
[----:B------:R-:W-:Y:S05]  /*1e070*/  @P6 BRA `(.L_x_4611) ;  /* 0x0000000000ac6947 */ /* 0x000fea0003800000 */
.L_x_4614:
[----:B------:R-:W2:Y:S01]  /*1e080*/  LDL.LU R2, [R1+0xc] ;  /* 0x00000c0001027983 */ /* 0x000ea20000300800 */
[----:B------:R-:W1:Y:S01]  /*1e090*/  LDC R0, c[0x0][0xd3c] ;  /* 0x00034f00ff007b82 */ /* 0x000e620000000800 */
[----:B--2---:R-:W-:-:S05]  /*1e0a0*/  VIADD R2, R2, 0x1f ;  /* 0x0000001f02027836 */ /* 0x004fca0000000000 */
[----:B-1----:R-:W-:-:S13]  /*1e0b0*/  ISETP.GE.AND P6, PT, R2, R0, PT ;  /* 0x000000000200720c */ /* 0x002fda0003fc6270 */
[----:B------:R-:W-:Y:S05]  /*1e0c0*/  @P6 BRA `(.L_x_4612) ;  /* 0x0000000400d86947 */ /* 0x000fea0003800000 */
[----:B------:R-:W1:Y:S01]  /*1e0d0*/  S2R R3, SR_TID.X ;  /* 0x0000000000037919 */ /* 0x000e620000002100 */
[----:B------:R2:W-:Y:S01]  /*1e0e0*/  STL [R1+0xc], R2 ;  /* 0x00000c0201007387 */ /* 0x0005e20000100800 */
[----:B-1----:R-:W-:-:S05]  /*1e0f0*/  LOP3.LUT R3, R3, 0x1f, RZ, 0xc0, !PT ;  /* 0x0000001f03037812 */ /* 0x002fca00078ec0ff */
[----:B------:R-:W-:-:S05]  /*1e100*/  IMAD.IADD R6, R2, 0x1, R3 ;  /* 0x0000000102067824 */ /* 0x000fca00078e0203 */
[----:B------:R-:W-:Y:S01]  /*1e110*/  ISETP.GE.OR P6, PT, R6, R0, !P0 ;  /* 0x000000000600720c */ /* 0x000fe200047c6670 */
[----:B------:R-:W-:-:S12]  /*1e120*/  IMAD.MOV.U32 R0, RZ, RZ, RZ ;  /* 0x000000ffff007224 */ /* 0x000fd800078e00ff */
        /* <DEDUP_REMOVED lines=26> */
.L_x_4710:
[----:B------:R-:W-:Y:S02]  /*1e2d0*/  ULDC UR4, c[0x0][0xd38] ;  /* 0x00034e0000047ab9 */ /* 0x000fe40000000800 */
[----:B------:R-:W-:-:S04]  /*1e2e0*/  IMAD.U32 R3, RZ, RZ, UR4 ;  /* 0x00000004ff037e24 */ /* 0x000fc8000f8e00ff */
[----:B-1----:R-:W-:-:S04]  /*1e2f0*/  IMAD R9, R9, R3, RZ ;  /* 0x0000000309097224 */ /* 0x002fc800078e02ff */
[----:B------:R-:W-:-:S05]  /*1e300*/  IMAD.IADD R4, R9, 0x1, R4 ;  /* 0x0000000109047824 */ /* 0x000fca00078e0204 */
[----:B------:R-:W-:-:S13]  /*1e310*/  ISETP.GT.AND P6, PT, R4, R5, PT ;  /* 0x000000050400720c */ /* 0x000fda0003fc4270 */
[----:B------:R-:W-:Y:S05]  /*1e320*/  @!P6 BRA `(.L_x_4614) ;  /* 0xfffffffc0054e947 */ /* 0x000fea000383ffff */
.L_x_4611:
        /* <DEDUP_REMOVED lines=8> */
[----:B------:R1:W4:Y:S02]  /*1e3b0*/  SHFL.IDX PT, R6, R6, R2, 0x1f ;  /* 0x00001f0206067589 */ /* 0x00032400000e0000 */
.L_x_4715:
[----:B------:R-:W-:-:S13]  /*1e3c0*/  ISETP.NE.AND P0, PT, R4, RZ, PT ;  /* 0x000000ff0400720c */ /* 0x000fda0003f05270 */
[----:B------:R-:W-:Y:S05]  /*1e3d0*/  @!P0 BRA `(.L_x_4616) ;  /* 0x0000000000148947 */ /* 0x000fea0003800000 */
[----:B------:R-:W-:Y:S01]  /*1e3e0*/  UMOV UR4, 0xffffffff ;  /* 0xffffffff00047882 */ /* 0x000fe20000000000 */
[----:B---3--:R-:W-:Y:S02]  /*1e3f0*/  VIADD R12, R2, 0xffffffff ;  /* 0xffffffff020c7836 */ /* 0x008fe40000000000 */
[----:B------:R-:W-:Y:S05]  /*1e400*/  BRA.DIV UR4, `(.L_x_4617) ;  /* 0x0000003204cc7947 */ /* 0x000fea000b800000 */
[----:B0-----:R0:W3:Y:S02]  /*1e410*/  SHFL.IDX PT, R7, R7, R12, 0x1f ;  /* 0x00001f0c07077589 */ /* 0x0010e400000e0000 */
.L_x_4718:
[----:B---3--:R-:W-:-:S07]  /*1e420*/  IMAD.MOV.U32 R8, RZ, RZ, R7 ;  /* 0x000000ffff087224 */ /* 0x008fce00078e0007 */
.L_x_4616:
[----:B0-----:R-:W5:Y:S01]  /*1e430*/  LDL.LU R7, [R1+0xc] ;  /* 0x00000c0001077983 */ /* 0x001f620000300800 */
[----:B--2---:R-:W-:Y:S01]  /*1e440*/  IABS R4, R0 ;  /* 0x0000000000047213 */ /* 0x004fe20000000000 */
[----:B------:R-:W-:Y:S02]  /*1e450*/  IMAD R10, R8, R3, R9 ;  /* 0x00000003080a7224 */ /* 0x000fe400078e0209 */
[----:B------:R-:W-:Y:S01]  /*1e460*/  IMAD.MOV.U32 R8, RZ, RZ, RZ ;  /* 0x000000ffff087224 */ /* 0x000fe200078e00ff */
[----:B------:R-:W0:Y:S02]  /*1e470*/  I2F.RP R3, R4 ;  /* 0x0000000400037306 */ /* 0x000e240000209400 */
[----:B------:R5:W-:Y:S06]  /*1e480*/  STL [R1], R10 ;  /* 0x0000000a01007387 */ /* 0x000bec0000100800 */
[----:B0-----:R-:W0:Y:S02]  /*1e490*/  MUFU.RCP R3, R3 ;  /* 0x0000000300037308 */ /* 0x001e240000001000 */
[----:B0-----:R-:W-:-:S06]  /*1e4a0*/  VIADD R3, R3, 0xffffffe ;  /* 0x0ffffffe03037836 */ /* 0x001fcc0000000000 */
[----:B------:R-:W0:Y:S02]  /*1e4b0*/  F2I.FTZ.U32.TRUNC.NTZ R9, R3 ;  /* 0x0000000300097305 */ /* 0x000e24000021f000 */
[----:B0-----:R-:W-:-:S04]  /*1e4c0*/  IMAD.MOV R3, RZ, RZ, -R9 ;  /* 0x000000ffff037224 */ /* 0x001fc800078e0a09 */
[----:B------:R-:W-:-:S04]  /*1e4d0*/  IMAD R3, R3, R4, RZ ;  /* 0x0000000403037224 */ /* 0x000fc800078e02ff */
[----:B------:R-:W-:-:S04]  /*1e4e0*/  IMAD.HI.U32 R8, R9, R3, R8 ;  /* 0x0000000309087227 */ /* 0x000fc800078e0008 */
[----:B------:R-:W-:-:S05]  /*1e4f0*/  IMAD.IADD R3, R5, 0x1, -R10 ;  /* 0x0000000105037824 */ /* 0x000fca00078e0a0a */
[----:B------:R-:W-:-:S05]  /*1e500*/  IABS R5, R3 ;  /* 0x0000000300057213 */ /* 0x000fca0000000000 */
[----:B------:R-:W-:-:S04]  /*1e510*/  IMAD.HI.U32 R8, R8, R5, RZ ;  /* 0x0000000508087227 */ /* 0x000fc800078e00ff */
[----:B-----5:R-:W-:Y:S01]  /*1e520*/  IMAD.MOV.U32 R10, RZ, RZ, R7 ;  /* 0x000000ffff0a7224 */ /* 0x020fe200078e0007 */
[----:B------:R-:W-:-:S03]  /*1e530*/  IABS R7, R0 ;  /* 0x0000000000077213 */ /* 0x000fc60000000000 */
[----:B------:R-:W-:Y:S02]  /*1e540*/  IMAD.IADD R10, R2, 0x1, R10 ;  /* 0x00000001020a7824 */ /* 0x000fe400078e020a */
[----:B------:R-:W-:-:S04]  /*1e550*/  IMAD.MOV R7, RZ, RZ, -R7 ;  /* 0x000000ffff077224 */ /* 0x000fc800078e0a07 */
[----:B------:R-:W-:Y:S01]  /*1e560*/  IMAD R5, R8, R7, R5 ;  /* 0x0000000708057224 */ /* 0x000fe200078e0205 */
[----:B----4-:R-:W-:-:S04]  /*1e570*/  IABS R7, R6 ;  /* 0x0000000600077213 */ /* 0x010fc80000000000 */
        /* <DEDUP_REMOVED lines=24> */
[----:B-1----:R-:W-:-:S03]  /*1e700*/  IMAD.IADD R2, R3, 0x1, -R0 ;  /* 0x0000000103027824 */ /* 0x002fc600078e0a00 */
        /* <DEDUP_REMOVED lines=14> */
[----:B------:R2:W-:Y:S04]  /*1e7f0*/  STL [R1+0x8], R0 ;  /* 0x0000080001007387 */ /* 0x0005e80000100800 */
[----:B------:R2:W-:Y:S04]  /*1e800*/  STL [R1+0xc], R10 ;  /* 0x00000c0a01007387 */ /* 0x0005e80000100800 */
[----:B------:R2:W-:Y:S01]  /*1e810*/  STL [R1+0x4], R2 ;  /* 0x0000040201007387 */ /* 0x0005e20000100800 */
[----:B------:R-:W-:Y:S05]  /*1e820*/  BRA `(.L_x_4618) ;  /* 0x0000000000287947 */ /* 0x000fea0003800000 */
.L_x_4612:
        /* <DEDUP_REMOVED lines=10> */
.L_x_4618:
[----:B-12---:R-:W0:Y:S04]  /*1e8d0*/  LDL R2, [R1+0xc] ;  /* 0x00000c0001027983 */ /* 0x006e280000100800 */
[----:B------:R-:W2:Y:S04]  /*1e8e0*/  LDL R3, [R1+0x8] ;  /* 0x0000080001037983 */ /* 0x000ea80000100800 */
[----:B------:R-:W4:Y:S04]  /*1e8f0*/  LDL R5, [R1+0x4] ;  /* 0x0000040001057983 */ /* 0x000f280000100800 */
[----:B------:R-:W4:Y:S01]  /*1e900*/  LDL R4, [R1] ;  /* 0x0000000001047983 */ /* 0x000f220000100800 */
[----:B------:R-:W1:Y:S01]  /*1e910*/  S2R R0, SR_TID.X ;  /* 0x0000000000007919 */ /* 0x000e620000002100 */
[----:B------:R-:W-:Y:S05]  /*1e920*/  WARPSYNC.ALL ;  /* 0x0000000000007948 */ /* 0x000fea0003800000 */
[----:B-1----:R-:W-:Y:S01]  /*1e930*/  LOP3.LUT R0, R0, 0x1f, RZ, 0xc0, !PT ;  /* 0x0000001f00007812 */ /* 0x002fe200078ec0ff */
[----:B------:R-:W-:Y:S03]  /*1e940*/  BAR.SYNC.DEFER_BLOCKING 0x4, 0x180 ;  /* 0x0106000000007b1d */ /* 0x000fe60000010000 */
[----:B------:R-:W-:-:S13]  /*1e950*/  ISETP.NE.AND P0, PT, R0, RZ, PT ;  /* 0x000000ff0000720c */ /* 0x000fda0003f05270 */
[----:B------:R-:W1:Y:S01]  /*1e960*/  @!P0 S2R R0, SR_CgaCtaId ;  /* 0x0000000000008919 */ /* 0x000e620000008800 */
[----:B0-----:R-:W-:Y:S01]  /*1e970*/  IMAD.MOV.U32 R7, RZ, RZ, R2 ;  /* 0x000000ffff077224 */ /* 0x001fe200078e0002 */
[----:B------:R-:W-:Y:S01]  /*1e980*/  @!P0 MOV R2, 0x400 ;  /* 0x0000040000028802 */ /* 0x000fe20000000f00 */
[----:B--2---:R-:W-:-:S03]  /*1e990*/  IMAD.MOV.U32 R6, RZ, RZ, R3 ;  /* 0x000000ffff067224 */ /* 0x004fc600078e0003 */
[----:B-1----:R-:W-:-:S05]  /*1e9a0*/  @!P0 LEA R18, R0, R2, 0x18 ;  /* 0x0000000200128211 */ /* 0x002fca00078ec0ff */
[----:B----4-:R0:W-:Y:S01]  /*1e9b0*/  @!P0 STS.128 [R18+0x388d0], R4 ;  /* 0x0388d00412008388 */ /* 0x0101e20000000c00 */
[----:B------:R-:W-:Y:S06]  /*1e9c0*/  BAR.ARV 0x5, 0x180 ;  /* 0x0146000000007b1d */ /* 0x000fec0000002000 */
.L_x_4609:
[----:B------:R-:W2:Y:S01]  /*1e9d0*/  LDL R0, [R1+0xc] ;  /* 0x00000c0001007983 */ /* 0x000ea20000100800 */
[----:B------:R-:W-:Y:S02]  /*1e9e0*/  ULDC UR4, c[0x0][0xd3c] ;  /* 0x00034f0000047ab9 */ /* 0x000fe40000000800 */
[----:B--2---:R-:W-:-:S13]  /*1e9f0*/  ISETP.GE.AND P0, PT, R0, UR4, PT ;  /* 0x0000000400007c0c */ /* 0x004fda000bf06270 */
[----:B------:R-:W-:Y:S05]  /*1ea00*/  @!P0 BRA `(.L_x_4619) ;  /* 0xffffff70001c8947 */ /* 0x000fea000383ffff */
[----:B------:R-:W-:Y:S05]  /*1ea10*/  BSYNC B8 ;  /* 0x0000000000087941 */ /* 0x000fea0003800000 */
.L_x_4447:
        /* <DEDUP_REMOVED lines=12> */
.L_x_4719:
[----:B------:R-:W-:Y:S05]  /*1eae0*/  BSYNC B0 ;  /* 0x0000000000007941 */ /* 0x000fea0003800000 */
.L_x_4620:
[----:B------:R-:W-:-:S03]  /*1eaf0*/  UMOV UR4, 0xffffffff ;  /* 0xffffffff00047882 */ /* 0x000fc60000000000 */
[----:B------:R-:W-:Y:S05]  /*1eb00*/  BRA.DIV UR4, `(.L_x_4622) ;  /* 0x0000002e04487947 */ /* 0x000fea000b800000 */
[----:B------:R-:W1:Y:S02]  /*1eb10*/  S2R R2, SR_TID.X ;  /* 0x0000000000027919 */ /* 0x000e640000002100 */
[----:B-1----:R-:W-:-:S04]  /*1eb20*/  SHF.R.U32.HI R2, RZ, 0x5, R2 ;  /* 0x00000005ff027819 */ /* 0x002fc80000011602 */
[----:B------:R-:W-:-:S05]  /*1eb30*/  LOP3.LUT R2, R2, 0x3, RZ, 0xc0, !PT ;  /* 0x0000000302027812 */ /* 0x000fca00078ec0ff */
[----:B---3--:R1:W2:Y:S02]  /*1eb40*/  SHFL.IDX PT, R14, R2, RZ, 0x1f ;  /* 0x00001fff020e7589 */ /* 0x0082a400000e0000 */
.L_x_4722:
[----:B--2---:R-:W-:-:S13]  /*1eb50*/  ISETP.NE.AND P0, PT, R14, RZ, PT ;  /* 0x000000ff0e00720c */ /* 0x004fda0003f05270 */
[----:B------:R-:W-:Y:S05]  /*1eb60*/  @P0 BRA `(.L_x_4317) ;  /* 0x00000000008c0947 */ /* 0x000fea0003800000 */
[----:B------:R-:W-:-:S03]  /*1eb70*/  UMOV UR4, 0xffffffff ;  /* 0xffffffff00047882 */ /* 0x000fc60000000000 */
[----:B------:R-:W-:Y:S05]  /*1eb80*/  BRA.DIV UR4, `(.L_x_4623) ;  /* 0x0000002e045c7947 */ /* 0x000fea000b800000 */
[----:B------:R-:W-:-:S13]  /*1eb90*/  ELECT P6, URZ, PT ;  /* 0x00000000003f782f */ /* 0x000fda00038c0000 */
.L_x_4725:
[----:B------:R-:W-:Y:S05]  /*1eba0*/  @!P6 BRA `(.L_x_4317) ;  /* 0x00000000007ce947 */ /* 0x000fea0003800000 */
[----:B-1----:R-:W2:Y:S02]  /*1ebb0*/  LDL.LU R2, [R1+0x74] ;  /* 0x0000740001027983 */ /* 0x002ea40000300800 */
[----:B--2---:R-:W-:-:S04]  /*1ebc0*/  LOP3.LUT R2, R2, 0x2, RZ, 0xfc, !PT ;  /* 0x0000000202027812 */ /* 0x004fc800078efcff */
[----:B------:R-:W-:-:S13]  /*1ebd0*/  ISETP.NE.AND P2, PT, R2, 0x3, PT ;  /* 0x000000030200780c */ /* 0x000fda0003f45270 */
[----:B------:R-:W-:Y:S05]  /*1ebe0*/  @!P2 BRA `(.L_x_4624) ;  /* 0x000000000004a947 */ /* 0x000fea0003800000 */
[----:B------:R-:W-:Y:S01]  /*1ebf0*/  BPT.TRAP 0x1 ;  /* 0x000000040000795c */ /* 0x000fe20000300000 */
.L_x_4624:
        /* <DEDUP_REMOVED lines=13> */
.L_x_4726:
[----:B------:R-:W1:Y:S02]  /*1ecd0*/  SYNCS.PHASECHK.TRANS64.TRYWAIT P0, [R7+URZ], R2 ;  /* 0x00000002070075a7 */ /* 0x000e64000800017f */
[----:B-1----:R-:W-:Y:S05]  /*1ece0*/  @!P0 BRA `(.L_x_4626) ;  /* 0x0000002c00388947 */ /* 0x002fea0003800000 */
.L_x_4727:
[----:B------:R-:W-:Y:S05]  /*1ecf0*/  @!P2 BRA `(.L_x_4627) ;  /* 0x000000000004a947 */ /* 0x000fea0003800000 */
[----:B------:R-:W-:Y:S01]  /*1ed00*/  BPT.TRAP 0x1 ;  /* 0x000000040000795c */ /* 0x000fe20000300000 */
.L_x_4627:
[----:B------:R-:W-:-:S04]  /*1ed10*/  VIADD R0, R0, 0x38860 ;  /* 0x0003886000007836 */ /* 0x000fc80000000000 */
[----:B------:R-:W-:-:S04]  /*1ed20*/  IMAD R4, R19, 0x8, R0 ;  /* 0x0000000813047824 */ /* 0x000fc800078e0200 */
[----:B------:R-:W2:Y:S02]  /*1ed30*/  SYNCS.PHASECHK.TRANS64.TRYWAIT P0, [R4+URZ], R5 ;  /* 0x00000005040075a7 */ /* 0x000ea4000800017f */
[----:B--2---:R-:W-:Y:S05]  /*1ed40*/  @!P0 BRA `(.L_x_4628) ;  /* 0x0000002c00348947 */ /* 0x004fea0003800000 */
.L_x_4728:
[----:B------:R-:W-:-:S07]  /*1ed50*/  IMAD R3, R3, 0x8, R0 ;  /* 0x0000000803037824 */ /* 0x000fce00078e0200 */
.L_x_4629:
[----:B---3--:R3:W4:Y:S02]  /*1ed60*/  SYNCS.PHASECHK.TRANS64.TRYWAIT P0, [R3+URZ], R2 ;  /* 0x00000002030075a7 */ /* 0x008724000800017f */
[----:B----4-:R-:W-:Y:S05]  /*1ed70*/  @!P0 NANOSLEEP.SYNCS 0x989680 ;  /* 0x009896800000895d */ /* 0x010fea0003900000 */
[----:B------:R-:W4:Y:S02]  /*1ed80*/  @!P0 SYNCS.PHASECHK.TRANS64 P0, [R3+URZ], R2 ;  /* 0x00000002030085a7 */ /* 0x000f24000800007f */
[----:B----4-:R-:W-:Y:S05]  /*1ed90*/  @!P0 BRA `(.L_x_4629) ;  /* 0xfffffffc00f08947 */ /* 0x010fea000383ffff */
.L_x_4317:
[----:B------:R-:W-:Y:S05]  /*1eda0*/  BSYNC B9 ;  /* 0x0000000000097941 */ /* 0x000fea0003800000 */
.L_x_4314:
[----:B------:R-:W-:Y:S05]  /*1edb0*/  EXIT ;  /* 0x000000000000794d */ /* 0x000fea0003800000 */
.L_x_4335:
[----:B0-----:R0:W1:Y:S02]  /*1edc0*/  SYNCS.PHASECHK.TRANS64.TRYWAIT P5, [R73+URZ+0x38890], R74 ;  /* 0x0388904a490075a7 */ /* 0x00106400080a017f */
[----:B-1----:R-:W-:Y:S05]  /*1edd0*/  @!P5 NANOSLEEP.SYNCS 0x989680 ;  /* 0x009896800000d95d */ /* 0x002fea0003900000 */
[----:B------:R-:W1:Y:S02]  /*1ede0*/  @!P5 SYNCS.PHASECHK.TRANS64 P5, [R73+URZ+0x38890], R74 ;  /* 0x0388904a4900d5a7 */ /* 0x000e6400080a007f */
[----:B-1----:R-:W-:Y:S05]  /*1edf0*/  @!P5 BRA `(.L_x_4335) ;  /* 0xfffffffc00f0d947 */ /* 0x002fea000383ffff */
[----:B------:R-:W-:Y:S05]  /*1ee00*/  BRA `(.L_x_4630) ;  /* 0xfffffe3c00d87947 */ /* 0x000fea000383ffff */
.L_x_4345:
[----:B-1----:R1:W2:Y:S02]  /*1ee10*/  SYNCS.PHASECHK.TRANS64.TRYWAIT P5, [R73+URZ+0x38890], R74 ;  /* 0x0388904a490075a7 */ /* 0x0022a400080a017f */
[----:B--2---:R-:W-:Y:S05]  /*1ee20*/  @!P5 NANOSLEEP.SYNCS 0x989680 ;  /* 0x009896800000d95d */ /* 0x004fea0003900000 */
[----:B------:R-:W2:Y:S02]  /*1ee30*/  @!P5 SYNCS.PHASECHK.TRANS64 P5, [R73+URZ+0x38890], R74 ;  /* 0x0388904a4900d5a7 */ /* 0x000ea400080a007f */
[----:B--2---:R-:W-:Y:S05]  /*1ee40*/  @!P5 BRA `(.L_x_4345) ;  /* 0xfffffffc00f0d947 */ /* 0x004fea000383ffff */
[----:B------:R-:W-:Y:S05]  /*1ee50*/  BRA `(.L_x_4631) ;  /* 0xfffffe4800607947 */ /* 0x000fea000383ffff */
.L_x_4350:
[----:B0-----:R0:W1:Y:S02]  /*1ee60*/  SYNCS.PHASECHK.TRANS64.TRYWAIT P1, [R73+URZ+0x38890], R74 ;  /* 0x0388904a490075a7 */ /* 0x001064000802017f */
[----:B-1----:R-:W-:Y:S05]  /*1ee70*/  @!P1 NANOSLEEP.SYNCS 0x989680 ;  /* 0x009896800000995d */ /* 0x002fea0003900000 */
[----:B------:R-:W1:Y:S02]  /*1ee80*/  @!P1 SYNCS.PHASECHK.TRANS64 P1, [R73+URZ+0x38890], R74 ;  /* 0x0388904a490095a7 */ /* 0x000e64000802007f */
[----:B-1----:R-:W-:Y:S05]  /*1ee90*/  @!P1 BRA `(.L_x_4350) ;  /* 0xfffffffc00f09947 */ /* 0x002fea000383ffff */
[----:B------:R-:W-:Y:S05]  /*1eea0*/  BRA `(.L_x_4632) ;  /* 0xfffffe5000947947 */ /* 0x000fea000383ffff */
.L_x_4354:
[----:B--2---:R2:W0:Y:S02]  /*1eeb0*/  SYNCS.PHASECHK.TRANS64.TRYWAIT P0, [R73+URZ+0x388b0], R74 ;  /* 0x0388b04a490075a7 */ /* 0x004424000800017f */
[----:B0-----:R-:W-:Y:S05]  /*1eec0*/  @!P0 NANOSLEEP.SYNCS 0x989680 ;  /* 0x009896800000895d */ /* 0x001fea0003900000 */
[----:B------:R-:W0:Y:S02]  /*1eed0*/  @!P0 SYNCS.PHASECHK.TRANS64 P0, [R73+URZ+0x388b0], R74 ;  /* 0x0388b04a490085a7 */ /* 0x000e24000800007f */
[----:B0-----:R-:W-:Y:S05]  /*1eee0*/  @!P0 BRA `(.L_x_4354) ;  /* 0xfffffffc00f08947 */ /* 0x001fea000383ffff */
[----:B------:R-:W-:Y:S05]  /*1eef0*/  BRA `(.L_x_4633) ;  /* 0xfffffe5400107947 */ /* 0x000fea000383ffff */
.L_x_4381:
        /* <DEDUP_REMOVED lines=8> */
.L_x_4635:
[----:B------:R-:W-:Y:S05]  /*1ef80*/  BSYNC B1 ;  /* 0x0000000000017941 */ /* 0x000fea0003800000 */
.L_x_4634:
        /* <DEDUP_REMOVED lines=8> */
.L_x_4636:
[----:B------:R-:W-:Y:S02]  /*1f010*/  IMAD.MOV.U32 R13, RZ, RZ, R24 ;  /* 0x000000ffff0d7224 */ /* 0x000fe400078e0018 */
[----:B------:R-:W-:-:S07]  /*1f020*/  IMAD.MOV.U32 R20, RZ, RZ, R14 ;  /* 0x000000ffff147224 */ /* 0x000fce00078e000e */
[----:B------:R-:W-:Y:S05]  /*1f030*/  WARPSYNC.COLLECTIVE R15, `(.L_x_4637) ;  /* 0x000000000f087348 */ /* 0x000fea0003c00000 */
[----:B------:R0:W1:Y:S02]  /*1f040*/  SHFL.IDX P6, R14, R13, R12, R11 ;  /* 0x0000000c0d0e7389 */ /* 0x00006400000c000b */
[----:B01----:R-:W-:Y:S01]  /*1f050*/  ENDCOLLECTIVE ;  /* 0x000000000000791b */ /* 0x003fe20003800000 */
.L_x_4637:
[----:B------:R-:W-:Y:S02]  /*1f060*/  IMAD.MOV.U32 R13, RZ, RZ, R27 ;  /* 0x000000ffff0d7224 */ /* 0x000fe400078e001b */
[----:B------:R-:W-:-:S07]  /*1f070*/  IMAD.MOV.U32 R24, RZ, RZ, R14 ;  /* 0x000000ffff187224 */ /* 0x000fce00078e000e */
[----:B------:R-:W-:Y:S05]  /*1f080*/  WARPSYNC.COLLECTIVE R15, `(.L_x_4638) ;  /* 0x000000000f087348 */ /* 0x000fea0003c00000 */
[----:B------:R0:W1:Y:S02]  /*1f090*/  SHFL.IDX P6, R14, R13, R12, R11 ;  /* 0x0000000c0d0e7389 */ /* 0x00006400000c000b */
[----:B01----:R-:W-:Y:S01]  /*1f0a0*/  ENDCOLLECTIVE ;  /* 0x000000000000791b */ /* 0x003fe20003800000 */
.L_x_4638:
[----:B------:R-:W-:Y:S01]  /*1f0b0*/  IMAD.MOV.U32 R21, RZ, RZ, R14 ;  /* 0x000000ffff157224 */ /* 0x000fe200078e000e */
[----:B------:R-:W-:Y:S06]  /*1f0c0*/  BRA `(.L_x_4639) ;  /* 0xfffffe8400607947 */ /* 0x000fec000383ffff */
.L_x_4385:
[----:B0-----:R0:W1:Y:S02]  /*1f0d0*/  SYNCS.PHASECHK.TRANS64.TRYWAIT P0, [R2+URZ+0x38800], R25 ;  /* 0x03880019020075a7 */ /* 0x001064000800017f */
[----:B-1----:R-:W-:Y:S05]  /*1f0e0*/  @!P0 NANOSLEEP.SYNCS 0x989680 ;  /* 0x009896800000895d */ /* 0x002fea0003900000 */
[----:B------:R-:W1:Y:S02]  /*1f0f0*/  @!P0 SYNCS.PHASECHK.TRANS64 P0, [R2+URZ+0x38800], R25 ;  /* 0x03880019020085a7 */ /* 0x000e64000800007f */
[----:B-1----:R-:W-:Y:S05]  /*1f100*/  @!P0 BRA `(.L_x_4385) ;  /* 0xfffffffc00f08947 */ /* 0x002fea000383ffff */
[----:B------:R-:W-:Y:S05]  /*1f110*/  BRA `(.L_x_4640) ;  /* 0xfffffe8800707947 */ /* 0x000fea000383ffff */
.L_x_4393:
        /* <DEDUP_REMOVED lines=8> */
.L_x_4642:
[----:B------:R-:W-:Y:S05]  /*1f1a0*/  BSYNC B1 ;  /* 0x0000000000017941 */ /* 0x000fea0003800000 */
.L_x_4641:
        /* <DEDUP_REMOVED lines=8> */
.L_x_4643:
[----:B------:R-:W-:Y:S02]  /*1f230*/  IMAD.MOV.U32 R13, RZ, RZ, R24 ;  /* 0x000000ffff0d7224 */ /* 0x000fe400078e0018 */
[----:B------:R-:W-:-:S07]  /*1f240*/  IMAD.MOV.U32 R3, RZ, RZ, R14 ;  /* 0x000000ffff037224 */ /* 0x000fce00078e000e */
[----:B------:R-:W-:Y:S05]  /*1f250*/  WARPSYNC.COLLECTIVE R15, `(.L_x_4644) ;  /* 0x000000000f087348 */ /* 0x000fea0003c00000 */
[----:B------:R0:W1:Y:S02]  /*1f260*/  SHFL.IDX P6, R14, R13, R12, R11 ;  /* 0x0000000c0d0e7389 */ /* 0x00006400000c000b */
[----:B01----:R-:W-:Y:S01]  /*1f270*/  ENDCOLLECTIVE ;  /* 0x000000000000791b */ /* 0x003fe20003800000 */
.L_x_4644:
[----:B------:R-:W-:Y:S02]  /*1f280*/  IMAD.MOV.U32 R13, RZ, RZ, R27 ;  /* 0x000000ffff0d7224 */ /* 0x000fe400078e001b */
[----:B------:R-:W-:-:S07]  /*1f290*/  IMAD.MOV.U32 R4, RZ, RZ, R14 ;  /* 0x000000ffff047224 */ /* 0x000fce00078e000e */
[----:B------:R-:W-:Y:S05]  /*1f2a0*/  WARPSYNC.COLLECTIVE R15, `(.L_x_4645) ;  /* 0x000000000f087348 */ /* 0x000fea0003c00000 */
[----:B------:R0:W1:Y:S02]  /*1f2b0*/  SHFL.IDX P6, R14, R13, R12, R11 ;  /* 0x0000000c0d0e7389 */ /* 0x00006400000c000b */
[----:B01----:R-:W-:Y:S01]  /*1f2c0*/  ENDCOLLECTIVE ;  /* 0x000000000000791b */ /* 0x003fe20003800000 */
.L_x_4645:
[----:B------:R-:W-:Y:S02]  /*1f2d0*/  IMAD.MOV.U32 R12, RZ, RZ, R3 ;  /* 0x000000ffff0c7224 */ /* 0x000fe400078e0003 */
[----:B------:R-:W-:Y:S01]  /*1f2e0*/  IMAD.MOV.U32 R13, RZ, RZ, R0 ;  /* 0x000000ffff0d7224 */ /* 0x000fe200078e0000 */
[----:B------:R-:W-:Y:S06]  /*1f2f0*/  BRA `(.L_x_4646) ;  /* 0xfffffe9000e07947 */ /* 0x000fec000383ffff */
.L_x_4397:
[----:B0-----:R0:W1:Y:S02]  /*1f300*/  SYNCS.PHASECHK.TRANS64.TRYWAIT P1, [R2+URZ+0x38800], R27 ;  /* 0x0388001b020075a7 */ /* 0x001064000802017f */
[----:B-1----:R-:W-:Y:S05]  /*1f310*/  @!P1 NANOSLEEP.SYNCS 0x989680 ;  /* 0x009896800000995d */ /* 0x002fea0003900000 */
[----:B------:R-:W1:Y:S02]  /*1f320*/  @!P1 SYNCS.PHASECHK.TRANS64 P1, [R2+URZ+0x38800], R27 ;  /* 0x0388001b020095a7 */ /* 0x000e64000802007f */
[----:B-1----:R-:W-:Y:S05]  /*1f330*/  @!P1 BRA `(.L_x_4397) ;  /* 0xfffffffc00f09947 */ /* 0x002fea000383ffff */
[----:B------:R-:W-:Y:S05]  /*1f340*/  BRA `(.L_x_4647) ;  /* 0xfffffe9400b07947 */ /* 0x000fea000383ffff */
.L_x_4403:
[----:B0-----:R0:W1:Y:S02]  /*1f350*/  SYNCS.PHASECHK.TRANS64.TRYWAIT P1, [R20+URZ+0x38830], R15 ;  /* 0x0388300f140075a7 */ /* 0x001064000802017f */
[----:B-1----:R-:W-:Y:S05]  /*1f360*/  @!P1 NANOSLEEP.SYNCS 0x989680 ;  /* 0x009896800000995d */ /* 0x002fea0003900000 */
[----:B------:R-:W1:Y:S02]  /*1f370*/  @!P1 SYNCS.PHASECHK.TRANS64 P1, [R20+URZ+0x38830], R15 ;  /* 0x0388300f140095a7 */ /* 0x000e64000802007f */
[----:B-1----:R-:W-:Y:S05]  /*1f380*/  @!P1 BRA `(.L_x_4403) ;  /* 0xfffffffc00f09947 */ /* 0x002fea000383ffff */
[----:B------:R-:W-:Y:S05]  /*1f390*/  BRA `(.L_x_4402) ;  /* 0xfffffea000e07947 */ /* 0x000fea000383ffff */
.L_x_4405:
[----:B-1----:R1:W2:Y:S02]  /*1f3a0*/  SYNCS.PHASECHK.TRANS64.TRYWAIT P1, [R2+URZ+0x38810], R11 ;  /* 0x0388100b020075a7 */ /* 0x0022a4000802017f */
[----:B--2---:R-:W-:Y:S05]  /*1f3b0*/  @!P1 NANOSLEEP.SYNCS 0x989680 ;  /* 0x009896800000995d */ /* 0x004fea0003900000 */
[----:B------:R-:W2:Y:S02]  /*1f3c0*/  @!P1 SYNCS.PHASECHK.TRANS64 P1, [R2+URZ+0x38810], R11 ;  /* 0x0388100b020095a7 */ /* 0x000ea4000802007f */
[----:B--2---:R-:W-:Y:S05]  /*1f3d0*/  @!P1 BRA `(.L_x_4405) ;  /* 0xfffffffc00f09947 */ /* 0x004fea000383ffff */
[----:B------:R-:W-:Y:S05]  /*1f3e0*/  BRA `(.L_x_4648) ;  /* 0xfffffea400907947 */ /* 0x000fea000383ffff */
.L_x_4410:
[----:B-1----:R1:W3:Y:S02]  /*1f3f0*/  SYNCS.PHASECHK.TRANS64.TRYWAIT P1, [R20+URZ+0x38850], R15 ;  /* 0x0388500f140075a7 */ /* 0x0022e4000802017f */
[----:B---3--:R-:W-:Y:S05]  /*1f400*/  @!P1 NANOSLEEP.SYNCS 0x989680 ;  /* 0x009896800000995d */ /* 0x008fea0003900000 */
[----:B------:R-:W3:Y:S02]  /*1f410*/  @!P1 SYNCS.PHASECHK.TRANS64 P1, [R20+URZ+0x38850], R15 ;  /* 0x0388500f140095a7 */ /* 0x000ee4000802007f */
[----:B---3--:R-:W-:Y:S05]  /*1f420*/  @!P1 BRA `(.L_x_4410) ;  /* 0xfffffffc00f09947 */ /* 0x008fea000383ffff */
[----:B------:R-:W-:Y:S05]  /*1f430*/  BRA `(.L_x_4409) ;  /* 0xfffffea400c07947 */ /* 0x000fea000383ffff */
.L_x_4417:
[----:B-1----:R1:W2:Y:S02]  /*1f440*/  SYNCS.PHASECHK.TRANS64.TRYWAIT P3, [R196+URZ+0x38830], R11 ;  /* 0x0388300bc40075a7 */ /* 0x0022a4000806017f */
[----:B--2---:R-:W-:Y:S05]  /*1f450*/  @!P3 NANOSLEEP.SYNCS 0x989680 ;  /* 0x009896800000b95d */ /* 0x004fea0003900000 */
[----:B------:R-:W2:Y:S02]  /*1f460*/  @!P3 SYNCS.PHASECHK.TRANS64 P3, [R196+URZ+0x38830], R11 ;  /* 0x0388300bc400b5a7 */ /* 0x000ea4000806007f */
[----:B--2---:R-:W-:Y:S05]  /*1f470*/  @!P3 BRA `(.L_x_4417) ;  /* 0xfffffffc00f0b947 */ /* 0x004fea000383ffff */
[----:B------:R-:W-:Y:S05]  /*1f480*/  BRA `(.L_x_4416) ;  /* 0xfffffed000647947 */ /* 0x000fea000383ffff */
.L_x_4422:
[----:B---3--:R3:W4:Y:S02]  /*1f490*/  SYNCS.PHASECHK.TRANS64.TRYWAIT P3, [R196+URZ+0x38850], R11 ;  /* 0x0388500bc40075a7 */ /* 0x008724000806017f */
[----:B----4-:R-:W-:Y:S05]  /*1f4a0*/  @!P3 NANOSLEEP.SYNCS 0x989680 ;  /* 0x009896800000b95d */ /* 0x010fea0003900000 */
[----:B------:R-:W4:Y:S02]  /*1f4b0*/  @!P3 SYNCS.PHASECHK.TRANS64 P3, [R196+URZ+0x38850], R11 ;  /* 0x0388500bc400b5a7 */ /* 0x000f24000806007f */
[----:B----4-:R-:W-:Y:S05]  /*1f4c0*/  @!P3 BRA `(.L_x_4422) ;  /* 0xfffffffc00f0b947 */ /* 0x010fea000383ffff */
[----:B------:R-:W-:Y:S05]  /*1f4d0*/  BRA `(.L_x_4421) ;  /* 0xfffffed400007947 */ /* 0x000fea000383ffff */
.L_x_4455:
[----:B------:R-:W0:Y:S01]  /*1f4e0*/  S2R R3, SR_TID.X ;  /* 0x0000000000037919 */ /* 0x000e220000002100 */
[----:B------:R-:W-:Y:S01]  /*1f4f0*/  BSSY B1, `(.L_x_4649) ;  /* 0x000000a000017945 */ /* 0x000fe20003800000 */
[----:B---3--:R-:W-:Y:S02]  /*1f500*/  IMAD.MOV.U32 R12, RZ, RZ, RZ ;  /* 0x000000ffff0c7224 */ /* 0x008fe400078e00ff */
        /* <DEDUP_REMOVED lines=8> */
.L_x_4650:
[----:B------:R-:W-:Y:S05]  /*1f590*/  BSYNC B1 ;  /* 0x0000000000017941 */ /* 0x000fea0003800000 */
.L_x_4649:
[----:B------:R-:W-:Y:S05]  /*1f5a0*/  BRA `(.L_x_4651) ;  /* 0xffffff6c00a47947 */ /* 0x000fea000383ffff */
.L_x_4457:
[----:B------:R-:W-:Y:S01]  /*1f5b0*/  BSSY B1, `(.L_x_4652) ;  /* 0x0000006000017945 */ /* 0x000fe20003800000 */
[----:B------:R-:W-:-:S07]  /*1f5c0*/  IMAD.MOV.U32 R15, RZ, RZ, -0x1 ;  /* 0xffffffffff0f7424 */ /* 0x000fce00078e00ff */
[----:B0-----:R-:W-:Y:S05]  /*1f5d0*/  WARPSYNC.COLLECTIVE R15, `(.L_x_4653) ;  /* 0x000000000f0c7348 */ /* 0x001fea0003c00000 */
[----:B------:R-:W-:Y:S02]  /*1f5e0*/  ELECT P6, UR62, PT ;  /* 0x00000000003e782f */ /* 0x000fe400038c0000 */
[----:B------:R-:W-:Y:S01]  /*1f5f0*/  MOV R14, UR62 ;  /* 0x0000003e000e7c02 */ /* 0x000fe20008000f00 */
[----:B0-----:R-:W-:Y:S10]  /*1f600*/  ENDCOLLECTIVE ;  /* 0x000000000000791b */ /* 0x001ff40003800000 */
.L_x_4653:
[----:B------:R-:W-:Y:S05]  /*1f610*/  BSYNC B1 ;  /* 0x0000000000017941 */ /* 0x000fea0003800000 */
.L_x_4652:
[----:B------:R-:W-:Y:S05]  /*1f620*/  BRA `(.L_x_4456) ;  /* 0xffffff6c009c7947 */ /* 0x000fea000383ffff */
.L_x_4459:
[----:B0-----:R0:W1:Y:S02]  /*1f630*/  SYNCS.PHASECHK.TRANS64.TRYWAIT P0, [R18+URZ+0x38820], R3 ;  /* 0x03882003120075a7 */ /* 0x001064000800017f */
[----:B-1----:R-:W-:Y:S05]  /*1f640*/  @!P0 NANOSLEEP.SYNCS 0x989680 ;  /* 0x009896800000895d */ /* 0x002fea0003900000 */
[----:B------:R-:W1:Y:S02]  /*1f650*/  @!P0 SYNCS.PHASECHK.TRANS64 P0, [R18+URZ+0x38820], R3 ;  /* 0x03882003120085a7 */ /* 0x000e64000800007f */
[----:B-1----:R-:W-:Y:S05]  /*1f660*/  @!P0 BRA `(.L_x_4459) ;  /* 0xfffffffc00f08947 */ /* 0x002fea000383ffff */
[----:B------:R-:W-:Y:S05]  /*1f670*/  BRA `(.L_x_4654) ;  /* 0xffffff6c00ac7947 */ /* 0x000fea000383ffff */
.L_x_4463:
[----:B-1----:R1:W2:Y:S02]  /*1f680*/  SYNCS.PHASECHK.TRANS64.TRYWAIT P0, [R4+URZ+0x388a0], R8 ;  /* 0x0388a008040075a7 */ /* 0x0022a4000800017f */
[----:B--2---:R-:W-:Y:S05]  /*1f690*/  @!P0 NANOSLEEP.SYNCS 0x989680 ;  /* 0x009896800000895d */ /* 0x004fea0003900000 */
[----:B------:R-:W2:Y:S02]  /*1f6a0*/  @!P0 SYNCS.PHASECHK.TRANS64 P0, [R4+URZ+0x388a0], R8 ;  /* 0x0388a008040085a7 */ /* 0x000ea4000800007f */
[----:B--2---:R-:W-:Y:S05]  /*1f6b0*/  @!P0 BRA `(.L_x_4463) ;  /* 0xfffffffc00f08947 */ /* 0x004fea000383ffff */
[----:B------:R-:W-:Y:S05]  /*1f6c0*/  BRA `(.L_x_4655) ;  /* 0xffffff6c00cc7947 */ /* 0x000fea000383ffff */
.L_x_4468:
[----:B0-----:R0:W2:Y:S02]  /*1f6d0*/  SYNCS.PHASECHK.TRANS64.TRYWAIT P0, [R4+URZ+0x388c0], R8 ;  /* 0x0388c008040075a7 */ /* 0x0010a4000800017f */
[----:B--2---:R-:W-:Y:S05]  /*1f6e0*/  @!P0 NANOSLEEP.SYNCS 0x989680 ;  /* 0x009896800000895d */ /* 0x004fea0003900000 */
[----:B------:R-:W2:Y:S02]  /*1f6f0*/  @!P0 SYNCS.PHASECHK.TRANS64 P0, [R4+URZ+0x388c0], R8 ;  /* 0x0388c008040085a7 */ /* 0x000ea4000800007f */
[----:B--2---:R-:W-:Y:S05]  /*1f700*/  @!P0 BRA `(.L_x_4468) ;  /* 0xfffffffc00f08947 */ /* 0x004fea000383ffff */
[----:B------:R-:W-:Y:S05]  /*1f710*/  BRA `(.L_x_4656) ;  /* 0xffffff70004c7947 */ /* 0x000fea000383ffff */
.L_x_4482:
[----:B0-----:R0:W1:Y:S02]  /*1f720*/  SYNCS.PHASECHK.TRANS64.TRYWAIT P2, [R4+URZ+0x388a0], R5 ;  /* 0x0388a005040075a7 */ /* 0x001064000804017f */
[----:B-1----:R-:W-:Y:S05]  /*1f730*/  @!P2 NANOSLEEP.SYNCS 0x989680 ;  /* 0x009896800000a95d */ /* 0x002fea0003900000 */
[----:B------:R-:W1:Y:S02]  /*1f740*/  @!P2 SYNCS.PHASECHK.TRANS64 P2, [R4+URZ+0x388a0], R5 ;  /* 0x0388a0050400a5a7 */ /* 0x000e64000804007f */
[----:B-1----:R-:W-:Y:S05]  /*1f750*/  @!P2 BRA `(.L_x_4482) ;  /* 0xfffffffc00f0a947 */ /* 0x002fea000383ffff */
[----:B------:R-:W-:Y:S05]  /*1f760*/  BRA `(.L_x_4657) ;  /* 0xffffff7800cc7947 */ /* 0x000fea000383ffff */
.L_x_4487:
[----:B-1----:R1:W2:Y:S02]  /*1f770*/  SYNCS.PHASECHK.TRANS64.TRYWAIT P2, [R4+URZ+0x388c0], R5 ;  /* 0x0388c005040075a7 */ /* 0x0022a4000804017f */
[----:B--2---:R-:W-:Y:S05]  /*1f780*/  @!P2 NANOSLEEP.SYNCS 0x989680 ;  /* 0x009896800000a95d */ /* 0x004fea0003900000 */
[----:B------:R-:W2:Y:S02]  /*1f790*/  @!P2 SYNCS.PHASECHK.TRANS64 P2, [R4+URZ+0x388c0], R5 ;  /* 0x0388c0050400a5a7 */ /* 0x000ea4000804007f */
[----:B--2---:R-:W-:Y:S05]  /*1f7a0*/  @!P2 BRA `(.L_x_4487) ;  /* 0xfffffffc00f0a947 */ /* 0x004fea000383ffff */
[----:B------:R-:W-:Y:S05]  /*1f7b0*/  BRA `(.L_x_4658) ;  /* 0xffffff7c00487947 */ /* 0x000fea000383ffff */
.L_x_4509:
        /* <DEDUP_REMOVED lines=11> */
.L_x_4660:
[----:B------:R-:W-:Y:S05]  /*1f870*/  BSYNC B0 ;  /* 0x0000000000007941 */ /* 0x000fea0003800000 */
.L_x_4659:
[----:B------:R-:W-:Y:S05]  /*1f880*/  BRA `(.L_x_4661) ;  /* 0xffffff8c00b87947 */ /* 0x000fea000383ffff */
.L_x_4511:
[----:B------:R-:W-:Y:S01]  /*1f890*/  BSSY B0, `(.L_x_4662) ;  /* 0x0000006000007945 */ /* 0x000fe20003800000 */
[----:B------:R-:W-:-:S07]  /*1f8a0*/  IMAD.MOV.U32 R15, RZ, RZ, -0x1 ;  /* 0xffffffffff0f7424 */ /* 0x000fce00078e00ff */
[----:B0-----:R-:W-:Y:S05]  /*1f8b0*/  WARPSYNC.COLLECTIVE R15, `(.L_x_4663) ;  /* 0x000000000f0c7348 */ /* 0x001fea0003c00000 */
[----:B------:R-:W-:Y:S02]  /*1f8c0*/  ELECT P6, UR62, PT ;  /* 0x00000000003e782f */ /* 0x000fe400038c0000 */
[----:B------:R-:W-:Y:S01]  /*1f8d0*/  MOV R14, UR62 ;  /* 0x0000003e000e7c02 */ /* 0x000fe20008000f00 */
[----:B0-----:R-:W-:Y:S10]  /*1f8e0*/  ENDCOLLECTIVE ;  /* 0x000000000000791b */ /* 0x001ff40003800000 */
.L_x_4663:
[----:B------:R-:W-:Y:S05]  /*1f8f0*/  BSYNC B0 ;  /* 0x0000000000007941 */ /* 0x000fea0003800000 */
.L_x_4662:
[----:B------:R-:W-:Y:S05]  /*1f900*/  BRA `(.L_x_4664) ;  /* 0xffffff8c00c47947 */ /* 0x000fea000383ffff */
.L_x_4513:
[----:B0-----:R0:W1:Y:S02]  /*1f910*/  SYNCS.PHASECHK.TRANS64.TRYWAIT P0, [R0+URZ+0x38840], R2 ;  /* 0x03884002000075a7 */ /* 0x001064000800017f */
[----:B-1----:R-:W-:Y:S05]  /*1f920*/  @!P0 NANOSLEEP.SYNCS 0x989680 ;  /* 0x009896800000895d */ /* 0x002fea0003900000 */
[----:B------:R-:W1:Y:S02]  /*1f930*/  @!P0 SYNCS.PHASECHK.TRANS64 P0, [R0+URZ+0x38840], R2 ;  /* 0x03884002000085a7 */ /* 0x000e64000800007f */
[----:B-1----:R-:W-:Y:S05]  /*1f940*/  @!P0 BRA `(.L_x_4513) ;  /* 0xfffffffc00f08947 */ /* 0x002fea000383ffff */
[----:B------:R-:W-:Y:S05]  /*1f950*/  BRA `(.L_x_4665) ;  /* 0xffffff9000247947 */ /* 0x000fea000383ffff */
.L_x_4517:
        /* <DEDUP_REMOVED lines=9> */
.L_x_4666:
[----:B------:R-:W-:Y:S02]  /*1f9f0*/  IMAD.MOV.U32 R13, RZ, RZ, R3 ;  /* 0x000000ffff0d7224 */ /* 0x000fe400078e0003 */
[----:B------:R-:W-:Y:S01]  /*1fa00*/  IMAD.MOV.U32 R4, RZ, RZ, R14 ;  /* 0x000000ffff047224 */ /* 0x000fe200078e000e */
[----:B------:R-:W-:-:S07]  /*1fa10*/  LOP3.LUT R6, R6, 0x7f, RZ, 0xc0, !PT ;  /* 0x0000007f06067812 */ /* 0x000fce00078ec0ff */
[----:B------:R-:W-:Y:S05]  /*1fa20*/  WARPSYNC.COLLECTIVE R15, `(.L_x_4667) ;  /* 0x000000000f087348 */ /* 0x000fea0003c00000 */
[----:B------:R0:W1:Y:S02]  /*1fa30*/  SHFL.IDX P6, R14, R13, R12, R11 ;  /* 0x0000000c0d0e7389 */ /* 0x00006400000c000b */
[----:B01----:R-:W-:Y:S01]  /*1fa40*/  ENDCOLLECTIVE ;  /* 0x000000000000791b */ /* 0x003fe20003800000 */
.L_x_4667:
        /* <DEDUP_REMOVED lines=9> */
.L_x_4668:
[----:B------:R-:W-:Y:S02]  /*1fae0*/  IMAD.MOV.U32 R13, RZ, RZ, R3 ;  /* 0x000000ffff0d7224 */ /* 0x000fe400078e0003 */
[----:B------:R-:W-:-:S07]  /*1faf0*/  IMAD.MOV.U32 R6, RZ, RZ, R14 ;  /* 0x000000ffff067224 */ /* 0x000fce00078e000e */
[----:B------:R-:W-:Y:S05]  /*1fb00*/  WARPSYNC.COLLECTIVE R15, `(.L_x_4669) ;  /* 0x000000000f087348 */ /* 0x000fea0003c00000 */
[----:B------:R0:W1:Y:S02]  /*1fb10*/  SHFL.IDX P6, R14, R13, R12, R11 ;  /* 0x0000000c0d0e7389 */ /* 0x00006400000c000b */
[----:B01----:R-:W-:Y:S01]  /*1fb20*/  ENDCOLLECTIVE ;  /* 0x000000000000791b */ /* 0x003fe20003800000 */
.L_x_4669:
        /* <DEDUP_REMOVED lines=22> */
.L_x_4670:
        /* <DEDUP_REMOVED lines=10> */
.L_x_4671:
        /* <DEDUP_REMOVED lines=11> */
.L_x_4672:
        /* <DEDUP_REMOVED lines=14> */
.L_x_4673:
[----:B------:R-:W-:Y:S01]  /*1fec0*/  IMAD.MOV.U32 R3, RZ, RZ, R14 ;  /* 0x000000ffff037224 */ /* 0x000fe200078e000e */
[----:B------:R-:W-:Y:S06]  /*1fed0*/  BRA `(.L_x_4674) ;  /* 0xffffff9400647947 */ /* 0x000fec000383ffff */
.L_x_4521:
[----:B------:R-:W2:Y:S04]  /*1fee0*/  LDL.LU R13, [R1+0x4c] ;  /* 0x00004c00010d7983 */ /* 0x000ea80000300800 */
[----:B------:R-:W3:Y:S04]  /*1fef0*/  LDL.LU R12, [R1+0x4] ;  /* 0x00000400010c7983 */ /* 0x000ee80000300800 */
[----:B------:R-:W4:Y:S04]  /*1ff00*/  LDL.LU R11, [R1+0x50] ;  /* 0x00005000010b7983 */ /* 0x000f280000300800 */
[----:B------:R-:W5:Y:S04]  /*1ff10*/  LDL.LU R9, [R1+0x64] ;  /* 0x0000640001097983 */ /* 0x000f680000300800 */
[----:B------:R-:W5:Y:S01]  /*1ff20*/  LDL.LU R8, [R1+0x14] ;  /* 0x0000140001087983 */ /* 0x000f620000300800 */
[----:B------:R-:W-:Y:S01]  /*1ff30*/  BSSY B0, `(.L_x_4675) ;  /* 0x0000017000007945 */ /* 0x000fe20003800000 */
[----:B------:R-:W-:-:S02]  /*1ff40*/  IMAD.MOV.U32 R15, RZ, RZ, -0x1 ;  /* 0xffffffffff0f7424 */ /* 0x000fc400078e00ff */
[----:B--2---:R-:W-:Y:S02]  /*1ff50*/  IMAD R7, R13, R7, RZ ;  /* 0x000000070d077224 */ /* 0x004fe400078e02ff */
[----:B------:R-:W-:-:S03]  /*1ff60*/  IMAD.MOV.U32 R13, RZ, RZ, R4 ;  /* 0x000000ffff0d7224 */ /* 0x000fc600078e0004 */
[-C--:B---3--:R-:W-:Y:S01]  /*1ff70*/  ISETP.GE.AND P2, PT, R12, R7.reuse, PT ;  /* 0x000000070c00720c */ /* 0x088fe20003f46270 */
[----:B------:R-:W-:Y:S01]  /*1ff80*/  IMAD.MOV.U32 R12, RZ, RZ, RZ ;  /* 0x000000ffff0c7224 */ /* 0x000fe200078e00ff */
[-C--:B----4-:R-:W-:Y:S01]  /*1ff90*/  ISETP.GE.AND P3, PT, R11, R7.reuse, PT ;  /* 0x000000070b00720c */ /* 0x090fe20003f66270 */
[----:B------:R-:W-:Y:S01]  /*1ffa0*/  IMAD.MOV.U32 R11, RZ, RZ, 0x181f ;  /* 0x0000181fff0b7424 */ /* 0x000fe200078e00ff */
[----:B-----5:R-:W-:Y:S02]  /*1ffb0*/  ISETP.GE.AND P4, PT, R9, R7, PT ;  /* 0x000000070900720c */ /* 0x020fe40003f86270 */
[----:B------:R-:W-:-:S07]  /*1ffc0*/  LOP3.LUT R8, R8, 0xffffffdf, RZ, 0xc0, !PT ;  /* 0xffffffdf08087812 */ /* 0x000fce00078ec0ff */
        /* <DEDUP_REMOVED lines=8> */
[----:B------:R-:W-:-:S05]  /*20050*/  @P6 LOP3.LUT R8, R8, 0x10, RZ, 0xfc, !PT ;  /* 0x0000001008086812 */ /* 0x000fca00078efcff */
[----:B------:R0:W-:Y:S02]  /*20060*/  STL [R1+0x14], R8 ;  /* 0x0000140801007387 */ /* 0x0001e40000100800 */
[----:B0-----:R-:W-:Y:S05]  /*20070*/  WARPSYNC.COLLECTIVE R15, `(.L_x_4676) ;  /* 0x000000000f087348 */ /* 0x001fea0003c00000 */
[----:B------:R1:W2:Y:S02]  /*20080*/  SHFL.IDX P6, R14, R13, R12, R11 ;  /* 0x0000000c0d0e7389 */ /* 0x0002a400000c000b */
[----:B012---:R-:W-:Y:S01]  /*20090*/  ENDCOLLECTIVE ;  /* 0x000000000000791b */ /* 0x007fe20003800000 */
.L_x_4676:
[----:B------:R-:W-:Y:S05]  /*200a0*/  BSYNC B0 ;  /* 0x0000000000007941 */ /* 0x000fea0003800000 */
.L_x_4675:
[----:B------:R0:W-:Y:S04]  /*200b0*/  STL [R1+0x90], R16 ;  /* 0x0000901001007387 */ /* 0x0001e80000100800 */
[----:B0-----:R0:W5:Y:S04]  /*200c0*/  LDL.LU R16, [R1+0x14] ;  /* 0x0000140001107983 */ /* 0x0011680000300800 */
[----:B------:R1:W-:Y:S04]  /*200d0*/  STL [R1+0x8c], R7 ;  /* 0x00008c0701007387 */ /* 0x0003e80000100800 */
[----:B-1----:R0:W5:Y:S01]  /*200e0*/  LDL R7, [R1+0x18] ;  /* 0x0000180001077983 */ /* 0x0021620000100800 */
[----:B------:R-:W-:-:S02]  /*200f0*/  IMAD.MOV.U32 R13, RZ, RZ, R0 ;  /* 0x000000ffff0d7224 */ /* 0x000fc400078e0000 */
[----:B------:R-:W-:Y:S02]  /*20100*/  IMAD.MOV.U32 R12, RZ, RZ, RZ ;  /* 0x000000ffff0c7224 */ /* 0x000fe400078e00ff */
[----:B------:R-:W-:Y:S02]  /*20110*/  IMAD.MOV.U32 R11, RZ, RZ, 0x181f ;  /* 0x0000181fff0b7424 */ /* 0x000fe400078e00ff */
[----:B------:R-:W-:Y:S02]  /*20120*/  IMAD.MOV.U32 R15, RZ, RZ, -0x1 ;  /* 0xffffffffff0f7424 */ /* 0x000fe400078e00ff */
[----:B0-----:R-:W-:-:S07]  /*20130*/  IMAD.MOV.U32 R8, RZ, RZ, R14 ;  /* 0x000000ffff087224 */ /* 0x001fce00078e000e */
[----:B-----5:R-:W-:Y:S05]  /*20140*/  WARPSYNC.COLLECTIVE R15, `(.L_x_4677) ;  /* 0x000000000f087348 */ /* 0x020fea0003c00000 */
[----:B------:R0:W1:Y:S02]  /*20150*/  SHFL.IDX P6, R14, R13, R12, R11 ;  /* 0x0000000c0d0e7389 */ /* 0x00006400000c000b */
[----:B01---5:R-:W-:Y:S01]  /*20160*/  ENDCOLLECTIVE ;  /* 0x000000000000791b */ /* 0x023fe20003800000 */
.L_x_4677:
[----:B------:R-:W-:Y:S02]  /*20170*/  IMAD.MOV.U32 R13, RZ, RZ, R4 ;  /* 0x000000ffff0d7224 */ /* 0x000fe400078e0004 */
[----:B------:R-:W-:Y:S02]  /*20180*/  IMAD.MOV.U32 R12, RZ, RZ, 0x1 ;  /* 0x00000001ff0c7424 */ /* 0x000fe400078e00ff */
[----:B------:R-:W-:-:S05]  /*20190*/  IMAD.MOV.U32 R2, RZ, RZ, R14 ;  /* 0x000000ffff027224 */ /* 0x000fca00078e000e */
[----:B------:R-:W-:-:S05]  /*201a0*/  @!P2 LEA R3, P6, R10, R2, 0x1 ;  /* 0x000000020a03a211 */ /* 0x000fca00078c08ff */
[----:B------:R-:W-:-:S05]  /*201b0*/  @!P2 IMAD.X R2, RZ, RZ, R8, P6 ;  /* 0x000000ffff02a224 */ /* 0x000fca00030e0608 */
[----:B------:R-:W-:-:S04]  /*201c0*/  @!P2 LOP3.LUT R3, R3, R2, RZ, 0x3c, !PT ;  /* 0x000000020303a212 */ /* 0x000fc800078e3cff */
[----:B------:R-:W-:-:S04]  /*201d0*/  @!P2 LOP3.LUT R2, R3, R2, RZ, 0x3c, !PT ;  /* 0x000000020302a212 */ /* 0x000fc800078e3cff */
[----:B------:R-:W-:Y:S02]  /*201e0*/  @!P2 LOP3.LUT R3, R3, R2, RZ, 0x3c, !PT ;  /* 0x000000020303a212 */ /* 0x000fe400078e3cff */
[----:B------:R-:W-:-:S04]  /*201f0*/  LOP3.LUT R16, R16, 0xffff7fff, RZ, 0xc0, !PT ;  /* 0xffff7fff10107812 */ /* 0x000fc800078ec0ff */
[----:B------:R-:W-:-:S04]  /*20200*/  @P0 LOP3.LUT R16, R16, 0x8000, RZ, 0xfc, !PT ;  /* 0x0000800010100812 */ /* 0x000fc800078efcff */
[C---:B------:R-:W-:Y:S02]  /*20210*/  LOP3.LUT P0, RZ, R16.reuse, 0x8, RZ, 0xc0, !PT ;  /* 0x0000000810ff7812 */ /* 0x040fe4000780c0ff */
[----:B------:R-:W-:-:S04]  /*20220*/  LOP3.LUT R16, R16, 0xffffbfff, RZ, 0xc0, !PT ;  /* 0xffffbfff10107812 */ /* 0x000fc800078ec0ff */
[----:B------:R-:W-:-:S04]  /*20230*/  @P1 LOP3.LUT R16, R16, 0x4000, RZ, 0xfc, !PT ;  /* 0x0000400010101812 */ /* 0x000fc800078efcff */
[C---:B------:R-:W-:Y:S02]  /*20240*/  LOP3.LUT P1, RZ, R16.reuse, 0x4, RZ, 0xc0, !PT ;  /* 0x0000000410ff7812 */ /* 0x040fe4000782c0ff */
[----:B------:R-:W-:Y:S01]  /*20250*/  LOP3.LUT R16, R16, 0xffffdfff, RZ, 0xc0, !PT ;  /* 0xffffdfff10107812 */ /* 0x000fe200078ec0ff */
[----:B------:R-:W-:Y:S01]  /*20260*/  @!PT LDS RZ, [RZ] ;  /* 0x00000000fffff984 */ /* 0x000fe20000000800 */
[----:B------:R-:W-:Y:S01]  /*20270*/  @!PT LDS RZ, [RZ] ;  /* 0x00000000fffff984 */ /* 0x000fe20000000800 */
[----:B------:R-:W-:Y:S01]  /*20280*/  @!PT LDS RZ, [RZ] ;  /* 0x00000000fffff984 */ /* 0x000fe20000000800 */
[----:B------:R0:W-:Y:S03]  /*20290*/  @!P2 LDGSTS.E.BYPASS.LTC128B.128 [R7+0x26400], desc[UR40][R2.64], !P0 ;  /* 0x264000000207afae */ /* 0x0001e6000c101d68 */
[----:B------:R-:W-:-:S04]  /*202a0*/  @P3 LOP3.LUT R16, R16, 0x2000, RZ, 0xfc, !PT ;  /* 0x0000200010103812 */ /* 0x000fc800078efcff */
[C---:B------:R-:W-:Y:S02]  /*202b0*/  LOP3.LUT P3, RZ, R16.reuse, 0x2, RZ, 0xc0, !PT ;  /* 0x0000000210ff7812 */ /* 0x040fe4000786c0ff */
[----:B------:R-:W-:Y:S01]  /*202c0*/  LOP3.LUT R16, R16, 0xfffffbff, RZ, 0xc0, !PT ;  /* 0xfffffbff10107812 */ /* 0x000fe200078ec0ff */
[----:B------:R0:W-:Y:S03]  /*202d0*/  @!P2 LDGSTS.E.BYPASS.LTC128B.128 [R7+0x28400], desc[UR40][R2.64+0x80], !P1 ;  /* 0x284000800207afae */ /* 0x0001e6000c901d68 */
[----:B------:R-:W-:-:S04]  /*202e0*/  @P4 LOP3.LUT R16, R16, 0x400, RZ, 0xfc, !PT ;  /* 0x0000040010104812 */ /* 0x000fc800078efcff */
[C---:B------:R-:W-:Y:S02]  /*202f0*/  LOP3.LUT P0, RZ, R16.reuse, 0x8000, RZ, 0xc0, !PT ;  /* 0x0000800010ff7812 */ /* 0x040fe4000780c0ff */
[C---:B------:R-:W-:Y:S01]  /*20300*/  LOP3.LUT P1, RZ, R16.reuse, 0x4000, RZ, 0xc0, !PT ;  /* 0x0000400010ff7812 */ /* 0x040fe2000782c0ff */
[----:B------:R0:W-:Y:S01]  /*20310*/  @!P2 LDGSTS.E.BYPASS.LTC128B.128 [R7+0x2a400], desc[UR40][R2.64+0x100], !P3 ;  /* 0x2a4001000207afae */ /* 0x0001e2000d901d68 */
[C---:B------:R-:W-:Y:S02]  /*20320*/  LOP3.LUT P6, RZ, R16.reuse, 0x20, RZ, 0xc0, !PT ;  /* 0x0000002010ff7812 */ /* 0x040fe400078cc0ff */
[C---:B------:R-:W-:Y:S01]  /*20330*/  LOP3.LUT P3, RZ, R16.reuse, 0x2000, RZ, 0xc0, !PT ;  /* 0x0000200010ff7812 */ /* 0x040fe2000786c0ff */
[----:B------:R0:W-:Y:S01]  /*20340*/  @!P2 LDGSTS.E.BYPASS.LTC128B.128 [R7+0x2c400], desc[UR40][R2.64+0x180], !P5 ;  /* 0x2c4001800207afae */ /* 0x0001e2000e901d68 */
[C---:B------:R-:W-:Y:S02]  /*20350*/  LOP3.LUT P4, RZ, R16.reuse, 0x10, RZ, 0xc0, !PT ;  /* 0x0000001010ff7812 */ /* 0x040fe4000788c0ff */
[----:B------:R-:W-:-:S03]  /*20360*/  LOP3.LUT R16, R16, 0xfffff7ff, RZ, 0xc0, !PT ;  /* 0xfffff7ff10107812 */ /* 0x000fc600078ec0ff */
[----:B------:R0:W-:Y:S01]  /*20370*/  @!P2 LDGSTS.E.BYPASS.LTC128B.128 [R7+0x2e400], desc[UR40][R2.64+0x200], !P0 ;  /* 0x2e4002000207afae */ /* 0x0001e2000c101d68 */
[----:B------:R-:W-:-:S03]  /*20380*/  @P5 LOP3.LUT R16, R16, 0x800, RZ, 0xfc, !PT ;  /* 0x0000080010105812 */ /* 0x000fc600078efcff */
[----:B------:R0:W-:Y:S01]  /*20390*/  @!P2 LDGSTS.E.BYPASS.LTC128B.128 [R7+0x30400], desc[UR40][R2.64+0x280], !P1 ;  /* 0x304002800207afae */ /* 0x0001e2000c901d68 */
[C---:B------:R-:W-:Y:S02]  /*203a0*/  LOP3.LUT P5, RZ, R16.reuse, 0x4, RZ, 0xc0, !PT ;  /* 0x0000000410ff7812 */ /* 0x040fe400078ac0ff */
[----:B------:R-:W-:Y:S01]  /*203b0*/  @!P3 LOP3.LUT R8, R5, 0x40, RZ, 0xc0, !PT ;  /* 0x000000400508b812 */ /* 0x000fe200078ec0ff */
[----:B------:R0:W-:Y:S01]  /*203c0*/  @!P2 LDGSTS.E.BYPASS.LTC128B.128 [R7+0x32400], desc[UR40][R2.64+0x300], P6 ;  /* 0x324003000207afae */ /* 0x0001e2000b101d68 */
[----:B------:R-:W-:Y:S02]  /*203d0*/  LOP3.LUT R16, R16, 0xffffefff, RZ, 0xc0, !PT ;  /* 0xffffefff10107812 */ /* 0x000fe400078ec0ff */
[----:B------:R-:W-:-:S07]  /*203e0*/  @!P3 SHF.R.U32.HI R8, RZ, 0x2, R8 ;  /* 0x00000002ff08b819 */ /* 0x000fce0000011608 */
[----:B0-----:R-:W-:Y:S05]  /*203f0*/  WARPSYNC.COLLECTIVE R15, `(.L_x_4678) ;  /* 0x000000000f087348 */ /* 0x001fea0003c00000 */
[----:B------:R1:W2:Y:S02]  /*20400*/  SHFL.IDX P6, R14, R13, R12, R11 ;  /* 0x0000000c0d0e7389 */ /* 0x0002a400000c000b */
[----:B012---:R-:W-:Y:S01]  /*20410*/  ENDCOLLECTIVE ;  /* 0x000000000000791b */ /* 0x007fe20003800000 */
.L_x_4678:
[----:B------:R-:W-:Y:S01]  /*20420*/  @!PT LDS RZ, [RZ] ;  /* 0x00000000fffff984 */ /* 0x000fe20000000800 */
[----:B------:R-:W-:Y:S01]  /*20430*/  @!PT LDS RZ, [RZ] ;  /* 0x00000000fffff984 */ /* 0x000fe20000000800 */
[----:B------:R-:W-:Y:S01]  /*20440*/  @!PT LDS RZ, [RZ] ;  /* 0x00000000fffff984 */ /* 0x000fe20000000800 */
[----:B------:R0:W-:Y:S01]  /*20450*/  @!P2 LDGSTS.E.BYPASS.LTC128B.128 [R7+0x34400], desc[UR40][R2.64+0x380], P4 ;  /* 0x344003800207afae */ /* 0x0001e2000a101d68 */
[----:B------:R-:W-:Y:S02]  /*20460*/  @!P3 ISETP.NE.U32.AND P2, PT, R8, RZ, PT ;  /* 0x000000ff0800b20c */ /* 0x000fe40003f45070 */
[----:B------:R-:W-:Y:S02]  /*20470*/  @P5 LOP3.LUT R16, R16, 0x1000, RZ, 0xfc, !PT ;  /* 0x0000100010105812 */ /* 0x000fe400078efcff */
[----:B------:R-:W-:Y:S02]  /*20480*/  @!P3 LOP3.LUT R8, R6, 0x80, RZ, 0xc0, !PT ;  /* 0x000000800608b812 */ /* 0x000fe400078ec0ff */
[C---:B------:R-:W-:Y:S02]  /*20490*/  LOP3.LUT P5, RZ, R16.reuse, 0x8, RZ, 0xc0, !PT ;  /* 0x0000000810ff7812 */ /* 0x040fe400078ac0ff */
[----:B------:R-:W-:Y:S01]  /*204a0*/  LOP3.LUT R16, R16, 0xffffffdf, RZ, 0xc0, !PT ;  /* 0xffffffdf10107812 */ /* 0x000fe200078ec0ff */
[----:B------:R-:W-:Y:S01]  /*204b0*/  IMAD.MOV.U32 R13, RZ, RZ, R0 ;  /* 0x000000ffff0d7224 */ /* 0x000fe200078e0000 */
[----:B------:R-:W-:-:S03]  /*204c0*/  @!P3 SHF.R.U32.HI R8, RZ, 0x3, R8 ;  /* 0x00000003ff08b819 */ /* 0x000fc60000011608 */
[----:B------:R-:W-:Y:S02]  /*204d0*/  @P2 LOP3.LUT R16, R16, 0x20, RZ, 0xfc, !PT ;  /* 0x0000002010102812 */ /* 0x000fe400078efcff */
[----:B------:R-:W-:Y:S01]  /*204e0*/  @!P3 ISETP.NE.U32.AND P4, PT, R8, RZ, PT ;  /* 0x000000ff0800b20c */ /* 0x000fe20003f85070 */
[----:B0-----:R-:W-:-:S12]  /*204f0*/  IMAD.MOV.U32 R9, RZ, RZ, R14 ;  /* 0x000000ffff097224 */ /* 0x001fd800078e000e */
[----:B------:R-:W-:Y:S05]  /*20500*/  WARPSYNC.COLLECTIVE R15, `(.L_x_4679) ;  /* 0x000000000f087348 */ /* 0x000fea0003c00000 */
[----:B------:R0:W1:Y:S02]  /*20510*/  SHFL.IDX P6, R14, R13, R12, R11 ;  /* 0x0000000c0d0e7389 */ /* 0x00006400000c000b */
[----:B01----:R-:W-:Y:S01]  /*20520*/  ENDCOLLECTIVE ;  /* 0x000000000000791b */ /* 0x003fe20003800000 */
.L_x_4679:
        /* <DEDUP_REMOVED lines=29> */
.L_x_4680:
        /* <DEDUP_REMOVED lines=8> */
[----:B------:R0:W-:Y:S01]  /*20780*/  STL [R1+0x14], R16 ;  /* 0x0000141001007387 */ /* 0x0001e20000100800 */
[----:B------:R-:W-:-:S11]  /*20790*/  IMAD.MOV.U32 R10, RZ, RZ, R14 ;  /* 0x000000ffff0a7224 */ /* 0x000fd600078e000e */
[----:B0-----:R-:W-:Y:S05]  /*207a0*/  WARPSYNC.COLLECTIVE R15, `(.L_x_4681) ;  /* 0x000000000f087348 */ /* 0x001fea0003c00000 */
[----:B------:R1:W2:Y:S02]  /*207b0*/  SHFL.IDX P6, R14, R13, R12, R11 ;  /* 0x0000000c0d0e7389 */ /* 0x0002a400000c000b */
[----:B012---:R-:W-:Y:S01]  /*207c0*/  ENDCOLLECTIVE ;  /* 0x000000000000791b */ /* 0x007fe20003800000 */
.L_x_4681:
        /* <DEDUP_REMOVED lines=20> */
[----:B------:R-:W-:-:S03]  /*20910*/  LOP3.LUT P2, RZ, R16, 0x80, RZ, 0xc0, !PT ;  /* 0x0000008010ff7812 */ /* 0x000fc6000784c0ff */
[----:B------:R0:W5:Y:S10]  /*20920*/  LDL.LU R16, [R1+0x90] ;  /* 0x0000900001107983 */ /* 0x0001740000300800 */
        /* <DEDUP_REMOVED lines=13> */
.L_x_4682:
[----:B------:R-:W-:Y:S02]  /*20a00*/  IMAD.MOV.U32 R13, RZ, RZ, R0 ;  /* 0x000000ffff0d7224 */ /* 0x000fe400078e0000 */
[----:B------:R-:W-:-:S07]  /*20a10*/  IMAD.MOV.U32 R4, RZ, RZ, R14 ;  /* 0x000000ffff047224 */ /* 0x000fce00078e000e */
[----:B------:R-:W-:Y:S05]  /*20a20*/  WARPSYNC.COLLECTIVE R15, `(.L_x_4683) ;  /* 0x000000000f087348 */ /* 0x000fea0003c00000 */
[----:B------:R0:W1:Y:S02]  /*20a30*/  SHFL.IDX P6, R14, R13, R12, R11 ;  /* 0x0000000c0d0e7389 */ /* 0x00006400000c000b */
[----:B01----:R-:W-:Y:S01]  /*20a40*/  ENDCOLLECTIVE ;  /* 0x000000000000791b */ /* 0x003fe20003800000 */
.L_x_4683:
[----:B------:R-:W-:Y:S01]  /*20a50*/  IMAD.MOV.U32 R0, RZ, RZ, R14 ;  /* 0x000000ffff007224 */ /* 0x000fe200078e000e */
[----:B------:R-:W-:Y:S06]  /*20a60*/  BRA `(.L_x_4684) ;  /* 0xffffff9800347947 */ /* 0x000fec000383ffff */
.L_x_4526:
[----:B0-----:R0:W2:Y:S02]  /*20a70*/  SYNCS.PHASECHK.TRANS64.TRYWAIT P0, [R18+URZ+0x38820], R0 ;  /* 0x03882000120075a7 */ /* 0x0010a4000800017f */
[----:B--2---:R-:W-:Y:S05]  /*20a80*/  @!P0 NANOSLEEP.SYNCS 0x989680 ;  /* 0x009896800000895d */ /* 0x004fea0003900000 */
[----:B------:R-:W2:Y:S02]  /*20a90*/  @!P0 SYNCS.PHASECHK.TRANS64 P0, [R18+URZ+0x38820], R0 ;  /* 0x03882000120085a7 */ /* 0x000ea4000800007f */
[----:B--2---:R-:W-:Y:S05]  /*20aa0*/  @!P0 BRA `(.L_x_4526) ;  /* 0xfffffffc00f08947 */ /* 0x004fea000383ffff */
[----:B------:R-:W-:Y:S05]  /*20ab0*/  BRA `(.L_x_4685) ;  /* 0xffffff9800f07947 */ /* 0x000fea000383ffff */
.L_x_4530:
[----:B0-----:R0:W2:Y:S02]  /*20ac0*/  SYNCS.PHASECHK.TRANS64.TRYWAIT P0, [R0+URZ+0x38860], R2 ;  /* 0x03886002000075a7 */ /* 0x0010a4000800017f */
[----:B--2---:R-:W-:Y:S05]  /*20ad0*/  @!P0 NANOSLEEP.SYNCS 0x989680 ;  /* 0x009896800000895d */ /* 0x004fea0003900000 */
[----:B------:R-:W2:Y:S02]  /*20ae0*/  @!P0 SYNCS.PHASECHK.TRANS64 P0, [R0+URZ+0x38860], R2 ;  /* 0x03886002000085a7 */ /* 0x000ea4000800007f */
[----:B--2---:R-:W-:Y:S05]  /*20af0*/  @!P0 BRA `(.L_x_4530) ;  /* 0xfffffffc00f08947 */ /* 0x004fea000383ffff */
[----:B------:R-:W-:Y:S05]  /*20b00*/  BRA `(.L_x_4686) ;  /* 0xffffff9c00147947 */ /* 0x000fea000383ffff */
.L_x_4549:
[----:B-1----:R1:W2:Y:S02]  /*20b10*/  SYNCS.PHASECHK.TRANS64.TRYWAIT P0, [R2+URZ+0x38840], R6 ;  /* 0x03884006020075a7 */ /* 0x0022a4000800017f */
[----:B--2---:R-:W-:Y:S05]  /*20b20*/  @!P0 NANOSLEEP.SYNCS 0x989680 ;  /* 0x009896800000895d */ /* 0x004fea0003900000 */
[----:B------:R-:W2:Y:S02]  /*20b30*/  @!P0 SYNCS.PHASECHK.TRANS64 P0, [R2+URZ+0x38840], R6 ;  /* 0x03884006020085a7 */ /* 0x000ea4000800007f */
[----:B--2---:R-:W-:Y:S05]  /*20b40*/  @!P0 BRA `(.L_x_4549) ;  /* 0xfffffffc00f08947 */ /* 0x004fea000383ffff */
[----:B------:R-:W-:Y:S05]  /*20b50*/  BRA `(.L_x_4687) ;  /* 0xffffffa800247947 */ /* 0x000fea000383ffff */
.L_x_4554:
[----:B0-----:R0:W2:Y:S02]  /*20b60*/  SYNCS.PHASECHK.TRANS64.TRYWAIT P0, [R2+URZ+0x38860], R6 ;  /* 0x03886006020075a7 */ /* 0x0010a4000800017f */
[----:B--2---:R-:W-:Y:S05]  /*20b70*/  @!P0 NANOSLEEP.SYNCS 0x989680 ;  /* 0x009896800000895d */ /* 0x004fea0003900000 */
[----:B------:R-:W2:Y:S02]  /*20b80*/  @!P0 SYNCS.PHASECHK.TRANS64 P0, [R2+URZ+0x38860], R6 ;  /* 0x03886006020085a7 */ /* 0x000ea4000800007f */
[----:B--2---:R-:W-:Y:S05]  /*20b90*/  @!P0 BRA `(.L_x_4554) ;  /* 0xfffffffc00f08947 */ /* 0x004fea000383ffff */
[----:B------:R-:W-:Y:S05]  /*20ba0*/  BRA `(.L_x_4688) ;  /* 0xffffffa800a07947 */ /* 0x000fea000383ffff */
.L_x_4569:
[----:B-1----:R1:W2:Y:S02]  /*20bb0*/  SYNCS.PHASECHK.TRANS64.TRYWAIT P0, [R3+URZ+0x38840], R2 ;  /* 0x03884002030075a7 */ /* 0x0022a4000800017f */
[----:B--2---:R-:W-:Y:S05]  /*20bc0*/  @!P0 NANOSLEEP.SYNCS 0x989680 ;  /* 0x009896800000895d */ /* 0x004fea0003900000 */
[----:B------:R-:W2:Y:S02]  /*20bd0*/  @!P0 SYNCS.PHASECHK.TRANS64 P0, [R3+URZ+0x38840], R2 ;  /* 0x03884002030085a7 */ /* 0x000ea4000800007f */
[----:B--2---:R-:W-:Y:S05]  /*20be0*/  @!P0 BRA `(.L_x_4569) ;  /* 0xfffffffc00f08947 */ /* 0x004fea000383ffff */
[----:B------:R-:W-:Y:S05]  /*20bf0*/  BRA `(.L_x_4689) ;  /* 0xffffffb4007c7947 */ /* 0x000fea000383ffff */
.L_x_4574:
[----:B--2---:R2:W3:Y:S02]  /*20c00*/  SYNCS.PHASECHK.TRANS64.TRYWAIT P0, [R3+URZ+0x38860], R2 ;  /* 0x03886002030075a7 */ /* 0x0044e4000800017f */
[----:B---3--:R-:W-:Y:S05]  /*20c10*/  @!P0 NANOSLEEP.SYNCS 0x989680 ;  /* 0x009896800000895d */ /* 0x008fea0003900000 */
[----:B------:R-:W3:Y:S02]  /*20c20*/  @!P0 SYNCS.PHASECHK.TRANS64 P0, [R3+URZ+0x38860], R2 ;  /* 0x03886002030085a7 */ /* 0x000ee4000800007f */
[----:B---3--:R-:W-:Y:S05]  /*20c30*/  @!P0 BRA `(.L_x_4574) ;  /* 0xfffffffc00f08947 */ /* 0x008fea000383ffff */
[----:B------:R-:W-:Y:S05]  /*20c40*/  BRA `(.L_x_4690) ;  /* 0xffffffb400f87947 */ /* 0x000fea000383ffff */
.L_x_4589:
[----:B-1----:R1:W2:Y:S02]  /*20c50*/  SYNCS.PHASECHK.TRANS64.TRYWAIT P0, [R3+URZ+0x38840], R2 ;  /* 0x03884002030075a7 */ /* 0x0022a4000800017f */
[----:B--2---:R-:W-:Y:S05]  /*20c60*/  @!P0 NANOSLEEP.SYNCS 0x989680 ;  /* 0x009896800000895d */ /* 0x004fea0003900000 */
[----:B------:R-:W2:Y:S02]  /*20c70*/  @!P0 SYNCS.PHASECHK.TRANS64 P0, [R3+URZ+0x38840], R2 ;  /* 0x03884002030085a7 */ /* 0x000ea4000800007f */
[----:B--2---:R-:W-:Y:S05]  /*20c80*/  @!P0 BRA `(.L_x_4589) ;  /* 0xfffffffc00f08947 */ /* 0x004fea000383ffff */
[----:B------:R-:W-:Y:S05]  /*20c90*/  BRA `(.L_x_4691) ;  /* 0xffffffc000b87947 */ /* 0x000fea000383ffff */
.L_x_4594:
[----:B--2---:R2:W3:Y:S02]  /*20ca0*/  SYNCS.PHASECHK.TRANS64.TRYWAIT P0, [R3+URZ+0x38860], R2 ;  /* 0x03886002030075a7 */ /* 0x0044e4000800017f */
[----:B---3--:R-:W-:Y:S05]  /*20cb0*/  @!P0 NANOSLEEP.SYNCS 0x989680 ;  /* 0x009896800000895d */ /* 0x008fea0003900000 */
[----:B------:R-:W3:Y:S02]  /*20cc0*/  @!P0 SYNCS.PHASECHK.TRANS64 P0, [R3+URZ+0x38860], R2 ;  /* 0x03886002030085a7 */ /* 0x000ee4000800007f */
[----:B---3--:R-:W-:Y:S05]  /*20cd0*/  @!P0 BRA `(.L_x_4594) ;  /* 0xfffffffc00f08947 */ /* 0x008fea000383ffff */
[----:B------:R-:W-:Y:S05]  /*20ce0*/  BRA `(.L_x_4692) ;  /* 0xffffffc400347947 */ /* 0x000fea000383ffff */
.L_x_4610:
[----:B-1----:R-:W2:Y:S01]  /*20cf0*/  LDL R2, [R1] ;  /* 0x0000000001027983 */ /* 0x002ea20000100800 */
[----:B------:R-:W-:Y:S01]  /*20d00*/  BSSY B0, `(.L_x_4693) ;  /* 0x0000008000007945 */ /* 0x000fe20003800000 */
[----:B---3--:R-:W-:Y:S02]  /*20d10*/  IMAD.MOV.U32 R12, RZ, RZ, RZ ;  /* 0x000000ffff0c7224 */ /* 0x008fe400078e00ff */
[----:B------:R-:W-:Y:S02]  /*20d20*/  IMAD.MOV.U32 R11, RZ, RZ, 0x1f ;  /* 0x0000001fff0b7424 */ /* 0x000fe400078e00ff */
[----:B------:R-:W-:Y:S02]  /*20d30*/  IMAD.MOV.U32 R15, RZ, RZ, -0x1 ;  /* 0xffffffffff0f7424 */ /* 0x000fe400078e00ff */
[----:B--2---:R-:W-:-:S07]  /*20d40*/  IMAD.MOV.U32 R13, RZ, RZ, R2 ;  /* 0x000000ffff0d7224 */ /* 0x004fce00078e0002 */
[----:B0-----:R-:W-:Y:S05]  /*20d50*/  WARPSYNC.COLLECTIVE R15, `(.L_x_4694) ;  /* 0x000000000f087348 */ /* 0x001fea0003c00000 */
[----:B------:R1:W2:Y:S02]  /*20d60*/  SHFL.IDX P6, R14, R13, R12, R11 ;  /* 0x0000000c0d0e7389 */ /* 0x0002a400000c000b */
[----:B012---:R-:W-:Y:S01]  /*20d70*/  ENDCOLLECTIVE ;  /* 0x000000000000791b */ /* 0x007fe20003800000 */
.L_x_4694:
[----:B------:R-:W-:Y:S05]  /*20d80*/  BSYNC B0 ;  /* 0x0000000000007941 */ /* 0x000fea0003800000 */
.L_x_4693:
        /* <DEDUP_REMOVED lines=9> */
.L_x_4695:
        /* <DEDUP_REMOVED lines=26> */
.L_x_4696:
        /* <DEDUP_REMOVED lines=8> */
.L_x_4697:
        /* <DEDUP_REMOVED lines=8> */
.L_x_4698:
        /* <DEDUP_REMOVED lines=8> */
.L_x_4699:
        /* <DEDUP_REMOVED lines=8> */
.L_x_4700:
        /* <DEDUP_REMOVED lines=9> */
.L_x_4701:
[----:B------:R-:W-:Y:S01]  /*21250*/  IMAD.MOV.U32 R9, RZ, RZ, R14 ;  /* 0x000000ffff097224 */ /* 0x000fe200078e000e */
[----:B------:R-:W-:Y:S06]  /*21260*/  BRA `(.L_x_4702) ;  /* 0xffffffcc006c7947 */ /* 0x000fec000383ffff */
.L_x_4613:
[----:B------:R-:W-:Y:S01]  /*21270*/  BSSY B0, `(.L_x_4703) ;  /* 0x0000008000007945 */ /* 0x000fe20003800000 */
[----:B------:R-:W-:Y:S02]  /*21280*/  IMAD.MOV.U32 R13, RZ, RZ, R2 ;  /* 0x000000ffff0d7224 */ /* 0x000fe400078e0002 */
[----:B---3--:R-:W-:Y:S02]  /*21290*/  IMAD.MOV.U32 R12, RZ, RZ, 0x1 ;  /* 0x00000001ff0c7424 */ /* 0x008fe400078e00ff */
[----:B------:R-:W-:Y:S02]  /*212a0*/  IMAD.MOV.U32 R11, RZ, RZ, RZ ;  /* 0x000000ffff0b7224 */ /* 0x000fe400078e00ff */
[----:B------:R-:W-:-:S07]  /*212b0*/  IMAD.MOV.U32 R15, RZ, RZ, -0x1 ;  /* 0xffffffffff0f7424 */ /* 0x000fce00078e00ff */
[----:B0-----:R-:W-:Y:S05]  /*212c0*/  WARPSYNC.COLLECTIVE R15, `(.L_x_4704) ;  /* 0x000000000f087348 */ /* 0x001fea0003c00000 */
[----:B------:R1:W2:Y:S02]  /*212d0*/  SHFL.UP P6, R14, R13, R12, R11 ;  /* 0x0400000c0d0e7389 */ /* 0x0002a400000c000b */
[----:B012---:R-:W-:Y:S01]  /*212e0*/  ENDCOLLECTIVE ;  /* 0x000000000000791b */ /* 0x007fe20003800000 */
.L_x_4704:
[----:B------:R-:W-:Y:S05]  /*212f0*/  BSYNC B0 ;  /* 0x0000000000007941 */ /* 0x000fea0003800000 */
.L_x_4703:
        /* <DEDUP_REMOVED lines=10> */
.L_x_4705:
        /* <DEDUP_REMOVED lines=8> */
.L_x_4706:
        /* <DEDUP_REMOVED lines=8> */
.L_x_4707:
        /* <DEDUP_REMOVED lines=8> */
.L_x_4708:
        /* <DEDUP_REMOVED lines=9> */
.L_x_4709:
[----:B------:R-:W-:Y:S01]  /*215b0*/  IMAD.MOV.U32 R9, RZ, RZ, R14 ;  /* 0x000000ffff097224 */ /* 0x000fe200078e000e */
[----:B------:R-:W-:Y:S06]  /*215c0*/  BRA `(.L_x_4710) ;  /* 0xffffffcc00407947 */ /* 0x000fec000383ffff */
.L_x_4615:
[----:B------:R-:W-:Y:S01]  /*215d0*/  BSSY B0, `(.L_x_4711) ;  /* 0x0000006000007945 */ /* 0x000fe20003800000 */
[----:B------:R-:W-:Y:S01]  /*215e0*/  PLOP3.LUT P6, PT, P6, PT, PT, 0x8, 0x0 ;  /* 0x000000000000781c */ /* 0x000fe200037ce170 */
[----:B------:R-:W-:-:S12]  /*215f0*/  IMAD.MOV.U32 R15, RZ, RZ, -0x1 ;  /* 0xffffffffff0f7424 */ /* 0x000fd800078e00ff */
[----:B0--3--:R-:W-:Y:S05]  /*21600*/  WARPSYNC.COLLECTIVE R15, `(.L_x_4712) ;  /* 0x000000000f087348 */ /* 0x009fea0003c00000 */
[----:B---3--:R-:W-:Y:S01]  /*21610*/  VOTE.ANY R14, PT, P6 ;  /* 0x00000000000e7806 */ /* 0x008fe200030e0100 */
[----:B0-----:R-:W-:Y:S06]  /*21620*/  ENDCOLLECTIVE ;  /* 0x000000000000791b */ /* 0x001fec0003800000 */
.L_x_4712:
[----:B------:R-:W-:Y:S05]  /*21630*/  BSYNC B0 ;  /* 0x0000000000007941 */ /* 0x000fea0003800000 */
.L_x_4711:
        /* <DEDUP_REMOVED lines=9> */
.L_x_4713:
[----:B------:R-:W-:Y:S02]  /*216d0*/  IMAD.MOV.U32 R13, RZ, RZ, R6 ;  /* 0x000000ffff0d7224 */ /* 0x000fe400078e0006 */
[----:B------:R-:W-:-:S07]  /*216e0*/  IMAD.MOV.U32 R0, RZ, RZ, R14 ;  /* 0x000000ffff007224 */ /* 0x000fce00078e000e */
[----:B------:R-:W-:Y:S05]  /*216f0*/  WARPSYNC.COLLECTIVE R15, `(.L_x_4714) ;  /* 0x000000000f087348 */ /* 0x000fea0003c00000 */
[----:B------:R0:W1:Y:S02]  /*21700*/  SHFL.IDX P6, R14, R13, R12, R11 ;  /* 0x0000000c0d0e7389 */ /* 0x00006400000c000b */
[----:B01----:R-:W-:Y:S01]  /*21710*/  ENDCOLLECTIVE ;  /* 0x000000000000791b */ /* 0x003fe20003800000 */
.L_x_4714:
[----:B------:R-:W-:Y:S01]  /*21720*/  IMAD.MOV.U32 R6, RZ, RZ, R14 ;  /* 0x000000ffff067224 */ /* 0x000fe200078e000e */
[----:B------:R-:W-:Y:S06]  /*21730*/  BRA `(.L_x_4715) ;  /* 0xffffffcc00207947 */ /* 0x000fec000383ffff */
.L_x_4617:
[----:B------:R-:W-:Y:S01]  /*21740*/  BSSY B0, `(.L_x_4716) ;  /* 0x0000007000007945 */ /* 0x000fe20003800000 */
[----:B------:R-:W-:Y:S02]  /*21750*/  IMAD.MOV.U32 R13, RZ, RZ, R7 ;  /* 0x000000ffff0d7224 */ /* 0x000fe400078e0007 */
[----:B------:R-:W-:Y:S02]  /*21760*/  IMAD.MOV.U32 R11, RZ, RZ, 0x1f ;  /* 0x0000001fff0b7424 */ /* 0x000fe400078e00ff */
[----:B------:R-:W-:-:S07]  /*21770*/  IMAD.MOV.U32 R15, RZ, RZ, -0x1 ;  /* 0xffffffffff0f7424 */ /* 0x000fce00078e00ff */
[----:B012-4-:R-:W-:Y:S05]  /*21780*/  WARPSYNC.COLLECTIVE R15, `(.L_x_4717) ;  /* 0x000000000f087348 */ /* 0x017fea0003c00000 */
[----:B------:R3:W0:Y:S02]  /*21790*/  SHFL.IDX P6, R14, R13, R12, R11 ;  /* 0x0000000c0d0e7389 */ /* 0x00062400000c000b */
[----:B01234-:R-:W-:Y:S01]  /*217a0*/  ENDCOLLECTIVE ;  /* 0x000000000000791b */ /* 0x01ffe20003800000 */
.L_x_4717:
[----:B------:R-:W-:Y:S05]  /*217b0*/  BSYNC B0 ;  /* 0x0000000000007941 */ /* 0x000fea0003800000 */
.L_x_4716:
[----:B------:R-:W-:Y:S01]  /*217c0*/  IMAD.MOV.U32 R7, RZ, RZ, R14 ;  /* 0x000000ffff077224 */ /* 0x000fe200078e000e */
[----:B------:R-:W-:Y:S06]  /*217d0*/  BRA `(.L_x_4718) ;  /* 0xffffffcc00107947 */ /* 0x000fec000383ffff */
.L_x_4621:
[----:B0-----:R0:W1:Y:S02]  /*217e0*/  SYNCS.PHASECHK.TRANS64.TRYWAIT P0, [R0+URZ+0x38820], R3 ;  /* 0x03882003000075a7 */ /* 0x001064000800017f */
[----:B-1----:R-:W-:Y:S05]  /*217f0*/  @!P0 NANOSLEEP.SYNCS 0x989680 ;  /* 0x009896800000895d */ /* 0x002fea0003900000 */
[----:B------:R-:W1:Y:S02]  /*21800*/  @!P0 SYNCS.PHASECHK.TRANS64 P0, [R0+URZ+0x38820], R3 ;  /* 0x03882003000085a7 */ /* 0x000e64000800007f */
[----:B-1----:R-:W-:Y:S05]  /*21810*/  @!P0 BRA `(.L_x_4621) ;  /* 0xfffffffc00f08947 */ /* 0x002fea000383ffff */
[----:B------:R-:W-:Y:S05]  /*21820*/  BRA `(.L_x_4719) ;  /* 0xffffffd000ac7947 */ /* 0x000fea000383ffff */
.L_x_4622:
        /* <DEDUP_REMOVED lines=11> */
.L_x_4721:
[----:B------:R-:W-:Y:S05]  /*218e0*/  BSYNC B0 ;  /* 0x0000000000007941 */ /* 0x000fea0003800000 */
.L_x_4720:
[----:B------:R-:W-:Y:S05]  /*218f0*/  BRA `(.L_x_4722) ;  /* 0xffffffd000947947 */ /* 0x000fea000383ffff */
.L_x_4623:
[----:B------:R-:W-:Y:S01]  /*21900*/  BSSY B0, `(.L_x_4723) ;  /* 0x0000006000007945 */ /* 0x000fe20003800000 */
[----:B------:R-:W-:-:S07]  /*21910*/  IMAD.MOV.U32 R15, RZ, RZ, -0x1 ;  /* 0xffffffffff0f7424 */ /* 0x000fce00078e00ff */
[----:B01----:R-:W-:Y:S05]  /*21920*/  WARPSYNC.COLLECTIVE R15, `(.L_x_4724) ;  /* 0x000000000f0c7348 */ /* 0x003fea0003c00000 */
[----:B------:R-:W-:Y:S02]  /*21930*/  ELECT P6, UR62, PT ;  /* 0x00000000003e782f */ /* 0x000fe400038c0000 */
[----:B------:R-:W-:Y:S01]  /*21940*/  MOV R14, UR62 ;  /* 0x0000003e000e7c02 */ /* 0x000fe20008000f00 */
[----:B01----:R-:W-:Y:S10]  /*21950*/  ENDCOLLECTIVE ;  /* 0x000000000000791b */ /* 0x003ff40003800000 */
.L_x_4724:
[----:B------:R-:W-:Y:S05]  /*21960*/  BSYNC B0 ;  /* 0x0000000000007941 */ /* 0x000fea0003800000 */
.L_x_4723:
[----:B------:R-:W-:Y:S05]  /*21970*/  BRA `(.L_x_4725) ;  /* 0xffffffd000887947 */ /* 0x000fea000383ffff */
.L_x_4625:
[----:B0-----:R0:W1:Y:S02]  /*21980*/  SYNCS.PHASECHK.TRANS64.TRYWAIT P0, [R6+URZ], R5 ;  /* 0x00000005060075a7 */ /* 0x001064000800017f */
[----:B-1----:R-:W-:Y:S05]  /*21990*/  @!P0 NANOSLEEP.SYNCS 0x989680 ;  /* 0x009896800000895d */ /* 0x002fea0003900000 */
[----:B------:R-:W1:Y:S02]  /*219a0*/  @!P0 SYNCS.PHASECHK.TRANS64 P0, [R6+URZ], R5 ;  /* 0x00000005060085a7 */ /* 0x000e64000800007f */
[----:B-1----:R-:W-:Y:S05]  /*219b0*/  @!P0 BRA `(.L_x_4625) ;  /* 0xfffffffc00f08947 */ /* 0x002fea000383ffff */
[----:B------:R-:W-:Y:S05]  /*219c0*/  BRA `(.L_x_4726) ;  /* 0xffffffd000c07947 */ /* 0x000fea000383ffff */
.L_x_4626:
[----:B-1----:R1:W2:Y:S02]  /*219d0*/  SYNCS.PHASECHK.TRANS64.TRYWAIT P0, [R7+URZ], R2 ;  /* 0x00000002070075a7 */ /* 0x0022a4000800017f */
[----:B--2---:R-:W-:Y:S05]  /*219e0*/  @!P0 NANOSLEEP.SYNCS 0x989680 ;  /* 0x009896800000895d */ /* 0x004fea0003900000 */
[----:B------:R-:W2:Y:S02]  /*219f0*/  @!P0 SYNCS.PHASECHK.TRANS64 P0, [R7+URZ], R2 ;  /* 0x00000002070085a7 */ /* 0x000ea4000800007f */
[----:B--2---:R-:W-:Y:S05]  /*21a00*/  @!P0 BRA `(.L_x_4626) ;  /* 0xfffffffc00f08947 */ /* 0x004fea000383ffff */
[----:B------:R-:W-:Y:S05]  /*21a10*/  BRA `(.L_x_4727) ;  /* 0xffffffd000b47947 */ /* 0x000fea000383ffff */
.L_x_4628:
[----:B--2---:R2:W3:Y:S02]  /*21a20*/  SYNCS.PHASECHK.TRANS64.TRYWAIT P0, [R4+URZ], R5 ;  /* 0x00000005040075a7 */ /* 0x0044e4000800017f */
[----:B---3--:R-:W-:Y:S05]  /*21a30*/  @!P0 NANOSLEEP.SYNCS 0x989680 ;  /* 0x009896800000895d */ /* 0x008fea0003900000 */
[----:B------:R-:W3:Y:S02]  /*21a40*/  @!P0 SYNCS.PHASECHK.TRANS64 P0, [R4+URZ], R5 ;  /* 0x00000005040085a7 */ /* 0x000ee4000800007f */
[----:B---3--:R-:W-:Y:S05]  /*21a50*/  @!P0 BRA `(.L_x_4628) ;  /* 0xfffffffc00f08947 */ /* 0x008fea000383ffff */
[----:B------:R-:W-:Y:S05]  /*21a60*/  BRA `(.L_x_4728) ;  /* 0xffffffd000b87947 */ /* 0x000fea000383ffff */
.L_x_4729:
        /* <DEDUP_REMOVED lines=9> */
.L_x_15001:


//--------------------- .text._ZN7cutlass13device_kernelIN5flash11enable_sm90INS1_16FlashAttnFwdSm90INS1_25CollectiveMainloopFwdSm90ILi2EN4cute5tupleIJNS5_1CILi1EEES8_S8_EEENS6_IJNS7_ILi64EEESA_SA_EEELi512ENS_10bfloat16_tEfNS_4arch4Sm90ELb0ELb1ELb0ELb0ELb0ELb0ELb0ELb0ELb0ELb1ELb1ELb0EEENS1_21CollectiveEpilogueFwdINS6_IJSA_NS7_ILi512EEESA_EEES9_SC_SE_Li256ELb0ELb1ELb1ELb0EEENS1_19SingleTileSchedulerILb0ELb1ELb1ELi64EEEEEEEEEvNT_6ParamsE --------------------------
	.section	.text._ZN7cutlass13device_kernelIN5flash11enable_sm90INS1_16FlashAttnFwdSm90INS1_25CollectiveMainloopFwdSm90ILi2EN4cute5tupleIJNS5_1CILi1EEES8_S8_EEENS6_IJNS7_ILi64EEESA_SA_EEELi512ENS_10bfloat16_tEfNS_4arch4Sm90ELb0ELb1ELb0ELb0ELb0ELb0ELb0ELb0ELb0ELb1ELb1ELb0EEENS1_21CollectiveEpilogueFwdINS6_IJSA_NS7_ILi512EEESA_EEES9_SC_SE_Li256ELb0ELb1ELb1ELb0EEENS1_19SingleTileSchedulerILb0ELb1ELb1ELi64EEEEEEEEEvNT_6ParamsE,"ax",@progbits
	.align	128
.text._ZN7cutlass13device_kernelIN5flash11enable_sm90INS1_16FlashAttnFwdSm90INS1_25CollectiveMainloopFwdSm90ILi2EN4cute5tupleIJNS5_1CILi1EEES8_S8_EEENS6_IJNS7_ILi64EEESA_SA_EEELi512ENS_10bfloat16_tEfNS_4arch4Sm90ELb0ELb1ELb0ELb0ELb0ELb0ELb0ELb0ELb0ELb1ELb1ELb0EEENS1_21CollectiveEpilogueFwdINS6_IJSA_NS7_ILi512EEESA_EEES9_SC_SE_Li256ELb0ELb1ELb1ELb0EEENS1_19SingleTileSchedulerILb0ELb1ELb1ELi64EEEEEEEEEvNT_6ParamsE:
        .type           _ZN7cutlass13device_kernelIN5flash11enable_sm90INS1_16FlashAttnFwdSm90INS1_25CollectiveMainloopFwdSm90ILi2EN4cute5tupleIJNS5_1CILi1EEES8_S8_EEENS6_IJNS7_ILi64EEESA_SA_EEELi512ENS_10bfloat16_tEfNS_4arch4Sm90ELb0ELb1ELb0ELb0ELb0ELb0ELb0ELb0ELb0ELb1ELb1ELb0EEENS1_21CollectiveEpilogueFwdINS6_IJSA_NS7_ILi512EEESA_EEES9_SC_SE_Li256ELb0ELb1ELb1ELb0EEENS1_19SingleTileSchedulerILb0ELb1ELb1ELi64EEEEEEEEEvNT_6ParamsE,@function
        .size           _ZN7cutlass13device_kernelIN5flash11enable_sm90INS1_16FlashAttnFwdSm90INS1_25CollectiveMainloopFwdSm90ILi2EN4cute5tupleIJNS5_1CILi1EEES8_S8_EEENS6_IJNS7_ILi64EEESA_SA_EEELi512ENS_10bfloat16_tEfNS_4arch4Sm90ELb0ELb1ELb0ELb0ELb0ELb0ELb0ELb0ELb0ELb1ELb1ELb0EEENS1_21CollectiveEpilogueFwdINS6_IJSA_NS7_ILi512EEESA_EEES9_SC_SE_Li256ELb0ELb1ELb1ELb0EEENS1_19SingleTileSchedulerILb0ELb1ELb1ELi64EEEEEEEEEvNT_6ParamsE,(.L_x_15002 - _ZN7cutlass13device_kernelIN5flash11enable_sm90INS1_16FlashAttnFwdSm90INS1_25CollectiveMainloopFwdSm90ILi2EN4cute5tupleIJNS5_1CILi1EEES8_S8_EEENS6_IJNS7_ILi64EEESA_SA_EEELi512ENS_10bfloat16_tEfNS_4arch4Sm90ELb0ELb1ELb0ELb0ELb0ELb0ELb0ELb0ELb0ELb1ELb1ELb0EEENS1_21CollectiveEpilogueFwdINS6_IJSA_NS7_ILi512EEESA_EEES9_SC_SE_Li256ELb0ELb1ELb1ELb0EEENS1_19SingleTileSchedulerILb0ELb1ELb1ELi64EEEEEEEEEvNT_6ParamsE)
        .other          _ZN7cutlass13device_kernelIN5flash11enable_sm90INS1_16FlashAttnFwdSm90INS1_25CollectiveMainloopFwdSm90ILi2EN4cute5tupleIJNS5_1CILi1EEES8_S8_EEENS6_IJNS7_ILi64EEESA_SA_EEELi512ENS_10bfloat16_tEfNS_4arch4Sm90ELb0ELb1ELb0ELb0ELb0ELb0ELb0ELb0ELb0ELb1ELb1ELb0EEENS1_21CollectiveEpilogueFwdINS6_IJSA_NS7_ILi512EEESA_EEES9_SC_SE_Li256ELb0ELb1ELb1ELb0EEENS1_19SingleTileSchedulerILb0ELb1ELb1ELi64EEEEEEEEEvNT_6ParamsE,@"STO_CUDA_ENTRY STV_DEFAULT"
_ZN7cutlass13device_kernelIN5flash11enable_sm90INS1_16FlashAttnFwdSm90INS1_25CollectiveMainloopFwdSm90ILi2EN4cute5tupleIJNS5_1CILi1EEES8_S8_EEENS6_IJNS7_ILi64EEESA_SA_EEELi512ENS_10bfloat16_tEfNS_4arch4Sm90ELb0ELb1ELb0ELb0ELb0ELb0ELb0ELb0ELb0ELb1ELb1ELb0EEENS1_21CollectiveEpilogueFwdINS6_IJSA_NS7_ILi512EEESA_EEES9_SC_SE_Li256ELb0ELb1ELb1ELb0EEENS1_19SingleTileSchedulerILb0ELb1ELb1ELi64EEEEEEEEEvNT_6ParamsE:
        /* <DEDUP_REMOVED lines=18> */
.L_x_4731:
[----:B------:R-:W-:Y:S05]  /*0120*/  BSYNC B0 ;  /* 0x0000000000007941 */ /* 0x000fea0003800000 */
.L_x_4730:
        /* <DEDUP_REMOVED lines=37> */
.L_x_4732:
        /* <DEDUP_REMOVED lines=22> */
.L_x_4733:
        /* <DEDUP_REMOVED lines=18> */
.L_x_4734:
        /* <DEDUP_REMOVED lines=22> */
.L_x_4735:
        /* <DEDUP_REMOVED lines=22> */
.L_x_4736:
[----:B------:R-:W-:Y:S01]  /*08c0*/  PLOP3.LUT P0, PT, PT, PT, UP0, 0x80, 0x0 ;  /* 0x000000000000781c */ /* 0x000fe20003f0f008 */
[----:B------:R-:W-:Y:S01]  /*08d0*/  UMOV UR45, 0x1 ;  /* 0x00000001002d7882 */ /* 0x000fe20000000000 */
[----:B------:R-:W-:Y:S01]  /*08e0*/  NOP ;  /* 0x0000000000007918 */ /* 0x000fe20000000000 */
[----:B------:R-:W-:Y:S01]  /*08f0*/  USEL UR45, UR45, 0x2, !UP0 ;  /* 0x000000022d2d7887 */ /* 0x000fe2000c000000 */
[----:B------:R-:W-:Y:S01]  /*0900*/  BSSY B6, `(.L_x_4737) ;  /* 0x000139b000067945 */ /* 0x000fe20003800000 */
[----:B------:R-:W-:Y:S01]  /*0910*/  ULDC.64 UR48, c[0x0][0x208] ;  /* 0x0000820000307ab9 */ /* 0x000fe20000000a00 */
[----:B012-4-:R-:W-:Y:S07]  /*0920*/  BAR.SYNC.DEFER_BLOCKING 0x0 ;  /* 0x0000000000007b1d */ /* 0x017fee0000010000 */
[----:B------:R-:W-:Y:S05]  /*0930*/  @!P0 BRA `(.L_x_4738) ;  /* 0x000000ec00b48947 */ /* 0x000fea0003800000 */
.L_x_4739:
[----:B------:R-:W-:-:S08]  /*0940*/  NOP ;  /* 0x0000000000007918 */ /* 0x000fd00000000000 */
[----:B------:R-:W0:Y:S02]  /*0950*/  USETMAXREG.TRY_ALLOC.CTAPOOL UP0, 0xf0 ;  /* 0x000000f0000079c8 */ /* 0x000e240008000600 */
[----:B0-----:R-:W-:-:S13]  /*0960*/  PLOP3.LUT P0, PT, PT, PT, UP0, 0x80, 0x0 ;  /* 0x000000000000781c */ /* 0x001fda0003f0f008 */
[----:B------:R-:W-:Y:S05]  /*0970*/  @!P0 BRA `(.L_x_4739) ;  /* 0xfffffffc00f08947 */ /* 0x000fea000383ffff */
[----:B------:R-:W0:Y:S01]  /*0980*/  S2R R2, SR_TID.X ;  /* 0x0000000000027919 */ /* 0x000e220000002100 */
[----:B------:R-:W1:Y:S01]  /*0990*/  S2UR UR6, SR_CTAID.Y ;  /* 0x00000000000679c3 */ /* 0x000e620000002600 */
[----:B------:R-:W-:Y:S02]  /*09a0*/  ULDC UR7, c[0x0][0xc50] ;  /* 0x0003140000077ab9 */ /* 0x000fe40000000800 */
[----:B------:R-:W-:-:S05]  /*09b0*/  UISETP.NE.AND UP0, UPT, UR7, 0x1, UPT ;  /* 0x000000010700788c */ /* 0x000fca000bf05270 */
[----:B------:R-:W2:Y:S06]  /*09c0*/  S2UR UR8, SR_CTAID.Z ;  /* 0x00000000000879c3 */ /* 0x000eac0000002700 */
[----:B------:R-:W-:Y:S01]  /*09d0*/  @UP0 ULDC UR4, c[0x0][0xc54] ;  /* 0x0003150000040ab9 */ /* 0x000fe20000000800 */
[----:B------:R-:W-:Y:S01]  /*09e0*/  @UP0 ULDC UR10, c[0x0][0xc58] ;  /* 0x00031600000a0ab9 */ /* 0x000fe20000000800 */
[----:B-1----:R-:W-:Y:S02]  /*09f0*/  UIMAD.WIDE.U32 UR4, UR6, UR4, URZ ;  /* 0x00000004060472a5 */ /* 0x002fe4000f8e003f */
[----:B------:R-:W-:-:S02]  /*0a00*/  UMOV UR40, UR6 ;  /* 0x0000000600287c82 */ /* 0x000fc40008000000 */
[----:B------:R-:W-:Y:S01]  /*0a10*/  @UP0 USHF.R.U32.HI UR40, URZ, UR10, UR5 ;  /* 0x0000000a3f280299 */ /* 0x000fe20008011605 */
[----:B0-----:R-:W-:-:S03]  /*0a20*/  LOP3.LUT R0, R2, 0xffffff80, RZ, 0xc0, !PT ;  /* 0xffffff8002007812 */ /* 0x001fc600078ec0ff */
[----:B------:R-:W-:Y:S01]  /*0a30*/  UIADD3 UR4, -UR40, URZ, URZ ;  /* 0x0000003f28047290 */ /* 0x000fe2000fffe13f */
[----:B------:R-:W-:-:S03]  /*0a40*/  ISETP.NE.AND P0, PT, R0, 0x80, PT ;  /* 0x000000800000780c */ /* 0x000fc60003f05270 */
[----:B------:R-:W-:-:S10]  /*0a50*/  UIMAD UR4, UR7, UR4, UR6 ;  /* 0x00000004070472a4 */ /* 0x000fd4000f8e0206 */
[----:B------:R-:W-:Y:S06]  /*0a60*/  @!P0 BAR.ARV 0x8, 0x100 ;  /* 0x0204000000008b1d */ /* 0x000fec0000002000 */
[----:B------:R-:W-:-:S13]  /*0a70*/  ISETP.GE.U32.AND P0, PT, R2, 0x100, PT ;  /* 0x000001000200780c */ /* 0x000fda0003f06070 */
[----:B------:R-:W-:Y:S06]  /*0a80*/  @P0 BAR.ARV 0xf, 0x100 ;  /* 0x03c4000000000b1d */ /* 0x000fec0000002000 */
[----:B--2---:R-:W-:-:S13]  /*0a90*/  ISETP.LE.AND P0, PT, RZ, UR8, PT ;  /* 0x00000008ff007c0c */ /* 0x004fda000bf03270 */
[----:B------:R-:W-:Y:S05]  /*0aa0*/  @!P0 BRA `(.L_x_4740) ;  /* 0x0000013800008947 */ /* 0x000fea0003800000 */
[----:B------:R-:W-:Y:S01]  /*0ab0*/  ULDC.64 UR6, c[0x0][0x418] ;  /* 0x0001060000067ab9 */ /* 0x000fe20000000a00 */
[----:B------:R-:W0:Y:S01]  /*0ac0*/  S2UR UR41, SR_CTAID.X ;  /* 0x00000000002979c3 */ /* 0x000e220000002500 */
[----:B------:R-:W-:Y:S01]  /*0ad0*/  UISETP.NE.U32.AND UP0, UPT, UR6, URZ, UPT ;  /* 0x0000003f0600728c */ /* 0x000fe2000bf05070 */
[----:B------:R-:W-:Y:S01]  /*0ae0*/  VIADD R16, R2, 0xffffff80 ;  /* 0xffffff8002107836 */ /* 0x000fe20000000000 */
[----:B------:R-:W-:Y:S01]  /*0af0*/  ULDC UR39, c[0x0][0x424] ;  /* 0x0001090000277ab9 */ /* 0x000fe20000000800 */
[----:B------:R-:W-:Y:S01]  /*0b00*/  ULDC UR8, c[0x0][0x2f0] ;  /* 0x0000bc0000087ab9 */ /* 0x000fe20000000800 */
[----:B------:R-:W-:-:S04]  /*0b10*/  UISETP.NE.AND.EX UP0, UPT, UR7, URZ, UPT, UP0 ;  /* 0x0000003f0700728c */ /* 0x000fc8000bf05300 */
[----:B------:R-:W-:Y:S02]  /*0b20*/  USEL UR39, UR39, 0x1, UP0 ;  /* 0x0000000127277887 */ /* 0x000fe40008000000 */
[----:B------:R-:W-:Y:S02]  /*0b30*/  UISETP.NE.AND UP0, UPT, UR9, 0x1, UPT ;  /* 0x000000010900788c */ /* 0x000fe4000bf05270 */
[----:B------:R-:W-:-:S04]  /*0b40*/  UIMAD UR5, UR39, UR8, 0x3f ;  /* 0x0000003f270574a4 */ /* 0x000fc8000f8e0208 */
[----:B------:R-:W-:Y:S01]  /*0b50*/  PLOP3.LUT P0, PT, PT, PT, UP0, 0x80, 0x0 ;  /* 0x000000000000781c */ /* 0x000fe20003f0f008 */
[----:B------:R-:W-:-:S04]  /*0b60*/  USHF.R.S32.HI UR6, URZ, 0x1f, UR5 ;  /* 0x0000001f3f067899 */ /* 0x000fc80008011405 */
[----:B------:R-:W-:Y:S02]  /*0b70*/  ULEA.HI UR5, UR6, UR5, URZ, 0x6 ;  /* 0x0000000506057291 */ /* 0x000fe4000f8f303f */
[----:B0-----:R-:W-:Y:S02]  /*0b80*/  USHF.L.U32 UR41, UR41, 0x6, URZ ;  /* 0x0000000629297899 */ /* 0x001fe4000800063f */
[----:B------:R-:W-:-:S04]  /*0b90*/  USHF.R.S32.HI UR5, URZ, 0x6, UR5 ;  /* 0x000000063f057899 */ /* 0x000fc80008011405 */
[----:B------:R-:W-:Y:S08]  /*0ba0*/  @!P0 BRA `(.L_x_4741) ;  /* 0x0000002400148947 */ /* 0x000ff00003800000 */
[----:B------:R-:W-:Y:S01]  /*0bb0*/  ULDC UR6, c[0x0][0x448] ;  /* 0x0001120000067ab9 */ /* 0x000fe20000000800 */
[----:B------:R-:W-:Y:S02]  /*0bc0*/  UIADD3 UR9, UR41, 0x3f, URZ ;  /* 0x0000003f29097890 */ /* 0x000fe4000fffe03f */
[----:B------:R-:W-:Y:S01]  /*0bd0*/  UISETP.NE.AND UP1, UPT, UR6, 0x1, UPT ;  /* 0x000000010600788c */ /* 0x000fe2000bf25270 */
[----:B------:R-:W-:Y:S02]  /*0be0*/  ULDC UR13, c[0x0][0x288] ;  /* 0x0000a200000d7ab9 */ /* 0x000fe40000000800 */
[----:B------:R-:W-:Y:S01]  /*0bf0*/  ULDC.64 UR6, c[0x0][0x9e0] ;  /* 0x0002780000067ab9 */ /* 0x000fe20000000a00 */
[----:B------:R-:W-:Y:S02]  /*0c00*/  UIADD3 UR12, -UR13, 0x1, URZ ;  /* 0x000000010d0c7890 */ /* 0x000fe4000fffe13f */
[----:B------:R-:W-:Y:S02]  /*0c10*/  UISETP.GE.AND UP0, UPT, UR7, 0x1, UPT ;  /* 0x000000010700788c */ /* 0x000fe4000bf06270 */
[----:B------:R-:W-:-:S03]  /*0c20*/  UIMAD UR12, UR39, UR8, UR12 ;  /* 0x00000008270c72a4 */ /* 0x000fc6000f8e020c */
[----:B------:R-:W-:Y:S01]  /*0c30*/  @UP1 ULDC UR10, c[0x0][0x44c] ;  /* 0x00011300000a1ab9 */ /* 0x000fe20000000800 */
[----:B------:R-:W-:Y:S01]  /*0c40*/  PLOP3.LUT P1, PT, PT, PT, UP0, 0x80, 0x0 ;  /* 0x000000000000781c */ /* 0x000fe20003f2f008 */
[----:B------:R-:W-:Y:S01]  /*0c50*/  UIMAD.WIDE.U32 UR10, UR9, UR10, URZ ;  /* 0x0000000a090a72a5 */ /* 0x000fe2000f8e003f */
[----:B------:R-:W-:-:S03]  /*0c60*/  @UP1 ULDC UR14, c[0x0][0x450] ;  /* 0x00011400000e1ab9 */ /* 0x000fc60000000800 */
[----:B------:R-:W-:-:S04]  /*0c70*/  @UP1 USHF.R.U32.HI UR9, URZ, UR14, UR11 ;  /* 0x0000000e3f091299 */ /* 0x000fc8000801160b */
[----:B------:R-:W-:-:S04]  /*0c80*/  UIADD3 UR12, UR12, UR9, URZ ;  /* 0x000000090c0c7290 */ /* 0x000fc8000fffe03f */
[----:B------:R-:W-:Y:S01]  /*0c90*/  UIADD3 UR6, UR12, UR6, URZ ;  /* 0x000000060c067290 */ /* 0x000fe2000fffe03f */
[----:B------:R-:W-:Y:S11]  /*0ca0*/  @!P1 BRA `(.L_x_4742) ;  /* 0x0000000000449947 */ /* 0x000ff60003800000 */
        /* <DEDUP_REMOVED lines=10> */
.L_x_4743:
[----:B------:R-:W-:-:S11]  /*0d50*/  UISETP.NE.AND UP0, UPT, UR7, 0x1, UPT ;  /* 0x000000010700788c */ /* 0x000fd6000bf05270 */
[----:B------:R-:W-:Y:S02]  /*0d60*/  @UP0 ULDC.64 UR14, c[0x0][0x9e8] ;  /* 0x00027a00000e0ab9 */ /* 0x000fe40000000a00 */
[----:B------:R-:W-:-:S04]  /*0d70*/  UIMAD.WIDE.U32 UR10, UR9, UR14, URZ ;  /* 0x0000000e090a72a5 */ /* 0x000fc8000f8e003f */
[----:B------:R-:W-:-:S12]  /*0d80*/  @UP0 USHF.R.U32.HI UR9, URZ, UR15, UR11 ;  /* 0x0000000f3f090299 */ /* 0x000fd8000801160b */
.L_x_4744:
[----:B------:R-:W-:-:S04]  /*0d90*/  UIMAD UR9, UR9, UR7, UR7 ;  /* 0x00000007090972a4 */ /* 0x000fc8000f8e0207 */
[----:B------:R-:W-:-:S04]  /*0da0*/  UISETP.LT.AND UP0, UPT, UR6, UR9, UPT ;  /* 0x000000090600728c */ /* 0x000fc8000bf01270 */
[----:B------:R-:W-:-:S12]  /*0db0*/  USEL UR6, UR6, UR9, UP0 ;  /* 0x0000000906067287 */ /* 0x000fd80008000000 */
.L_x_4742:
[----:B------:R-:W-:Y:S01]  /*0dc0*/  UIADD3 UR6, UR6, 0x3f, URZ ;  /* 0x0000003f06067890 */ /* 0x000fe2000fffe03f */
[----:B------:R-:W-:Y:S01]  /*0dd0*/  @UP1 ULDC UR10, c[0x0][0x44c] ;  /* 0x00011300000a1ab9 */ /* 0x000fe20000000800 */
[----:B------:R-:W-:Y:S01]  /*0de0*/  @UP1 ULDC UR12, c[0x0][0x450] ;  /* 0x00011400000c1ab9 */ /* 0x000fe20000000800 */
[----:B------:R-:W-:Y:S02]  /*0df0*/  UIMAD.WIDE.U32 UR10, UR41, UR10, URZ ;  /* 0x0000000a290a72a5 */ /* 0x000fe4000f8e003f */
[----:B------:R-:W-:Y:S02]  /*0e00*/  USHF.R.S32.HI UR9, URZ, 0x1f, UR6 ;  /* 0x0000001f3f097899 */ /* 0x000fe40008011406 */
[----:B------:R-:W-:Y:S02]  /*0e10*/  UIMAD UR8, UR39, UR8, -UR13 ;  /* 0x00000008270872a4 */ /* 0x000fe4000f8e0a0d */
[----:B------:R-:W-:Y:S02]  /*0e20*/  @UP1 USHF.R.U32.HI UR41, URZ, UR12, UR11 ;  /* 0x0000000c3f291299 */ /* 0x000fe4000801160b */
[----:B------:R-:W-:-:S02]  /*0e30*/  ULEA.HI UR9, UR9, UR6, URZ, 0x6 ;  /* 0x0000000609097291 */ /* 0x000fc4000f8f303f */
[----:B------:R-:W-:Y:S02]  /*0e40*/  UIADD3 UR8, UR8, UR41, URZ ;  /* 0x0000002908087290 */ /* 0x000fe4000fffe03f */
[----:B------:R-:W-:Y:S01]  /*0e50*/  USHF.R.S32.HI UR9, URZ, 0x6, UR9 ;  /* 0x000000063f097899 */ /* 0x000fe20008011409 */
[----:B------:R-:W-:Y:S02]  /*0e60*/  ULDC UR6, c[0x0][0x9dc] ;  /* 0x0002770000067ab9 */ /* 0x000fe40000000800 */
[----:B------:R-:W-:Y:S02]  /*0e70*/  UIADD3 UR6, UR8, -UR6, URZ ;  /* 0x8000000608067290 */ /* 0x000fe4000fffe03f */
[----:B------:R-:W-:-:S04]  /*0e80*/  UISETP.LT.AND UP0, UPT, UR5, UR9, UPT ;  /* 0x000000090500728c */ /* 0x000fc8000bf01270 */
[----:B------:R-:W-:Y:S01]  /*0e90*/  USEL UR10, UR5, UR9, UP0 ;  /* 0x00000009050a7287 */ /* 0x000fe20008000000 */
[----:B------:R-:W-:Y:S01]  /*0ea0*/  IMAD.U32 R0, RZ, RZ, UR6 ;  /* 0x00000006ff007e24 */ /* 0x000fe2000f8e00ff */
[----:B------:R-:W-:Y:S10]  /*0eb0*/  @!P1 BRA `(.L_x_4745) ;  /* 0x0000000000449947 */ /* 0x000ff40003800000 */
        /* <DEDUP_REMOVED lines=11> */
.L_x_4746:
[----:B------:R-:W-:-:S11]  /*0f70*/  UISETP.NE.AND UP0, UPT, UR7, 0x1, UPT ;  /* 0x000000010700788c */ /* 0x000fd6000bf05270 */
[----:B------:R-:W-:Y:S02]  /*0f80*/  @UP0 ULDC.64 UR12, c[0x0][0x9e8] ;  /* 0x00027a00000c0ab9 */ /* 0x000fe40000000a00 */
[----:B------:R-:W-:-:S04]  /*0f90*/  UIMAD.WIDE.U32 UR8, UR5, UR12, URZ ;  /* 0x0000000c050872a5 */ /* 0x000fc8000f8e003f */
[----:B------:R-:W-:-:S12]  /*0fa0*/  @UP0 USHF.R.U32.HI UR5, URZ, UR13, UR9 ;  /* 0x0000000d3f050299 */ /* 0x000fd80008011609 */
.L_x_4747:
[----:B------:R-:W-:-:S06]  /*0fb0*/  UIMAD UR5, UR5, UR7, URZ ;  /* 0x00000007050572a4 */ /* 0x000fcc000f8e023f */
[----:B------:R-:W-:-:S07]  /*0fc0*/  VIMNMX R0, R0, UR5, !PT ;  /* 0x0000000500007c48 */ /* 0x000fce000ffe0100 */
.L_x_4745:
[----:B------:R-:W-:Y:S01]  /*0fd0*/  SHF.R.S32.HI R3, RZ, 0x1f, R0 ;  /* 0x0000001fff037819 */ /* 0x000fe20000011400 */
[----:B------:R-:W-:Y:S01]  /*0fe0*/  USHF.R.U32.HI UR5, URZ, 0x10, UR4 ;  /* 0x000000103f057899 */ /* 0x000fe20008011604 */
[----:B------:R-:W-:Y:S01]  /*0ff0*/  PLOP3.LUT P0, PT, PT, PT, PT, 0x80, 0x0 ;  /* 0x000000000000781c */ /* 0x000fe20003f0f070 */
[----:B------:R-:W-:Y:S01]  /*1000*/  ULOP3.LUT UR4, UR4, 0xffff, URZ, 0xc0, !UPT ;  /* 0x0000ffff04047892 */ /* 0x000fe2000f8ec03f */
[----:B------:R-:W-:Y:S01]  /*1010*/  LEA.HI R3, R3, R0, RZ, 0x6 ;  /* 0x0000000003037211 */ /* 0x000fe200078f30ff */
[----:B------:R-:W-:Y:S01]  /*1020*/  UISETP.NE.AND UP0, UPT, UR5, URZ, UPT ;  /* 0x0000003f0500728c */ /* 0x000fe2000bf05270 */
[----:B------:R-:W-:Y:S01]  /*1030*/  CS2R R4, SRZ ;  /* 0x0000000000047805 */ /* 0x000fe2000001ff00 */
[----:B------:R-:W-:Y:S01]  /*1040*/  IMAD.MOV.U32 R2, RZ, RZ, RZ ;  /* 0x000000ffff027224 */ /* 0x000fe200078e00ff */
[----:B------:R-:W-:Y:S02]  /*1050*/  SHF.R.S32.HI R3, RZ, 0x6, R3 ;  /* 0x00000006ff037819 */ /* 0x000fe40000011403 */
[----:B------:R-:W-:-:S02]  /*1060*/  CS2R R150, SRZ ;  /* 0x0000000000967805 */ /* 0x000fc4000001ff00 */
[----:B------:R-:W-:Y:S02]  /*1070*/  CS2R R148, SRZ ;  /* 0x0000000000947805 */ /* 0x000fe4000001ff00 */
[----:B------:R-:W-:Y:S02]  /*1080*/  CS2R R146, SRZ ;  /* 0x0000000000927805 */ /* 0x000fe4000001ff00 */
[----:B------:R-:W-:Y:S02]  /*1090*/  VIMNMX R10, RZ, R3, !PT ;  /* 0x00000003ff0a7248 */ /* 0x000fe40007fe0100 */
[----:B------:R-:W-:Y:S02]  /*10a0*/  CS2R R144, SRZ ;  /* 0x0000000000907805 */ /* 0x000fe4000001ff00 */
[----:B------:R-:W-:Y:S02]  /*10b0*/  CS2R R142, SRZ ;  /* 0x00000000008e7805 */ /* 0x000fe4000001ff00 */
[----:B------:R-:W-:-:S02]  /*10c0*/  CS2R R140, SRZ ;  /* 0x00000000008c7805 */ /* 0x000fc4000001ff00 */
[----:B------:R-:W-:Y:S01]  /*10d0*/  ISETP.LT.AND P1, PT, R10, UR10, PT ;  /* 0x0000000a0a007c0c */ /* 0x000fe2000bf21270 */
[----:B------:R-:W-:Y:S01]  /*10e0*/  @!UP0 ULDC UR5, c[0x0][0x9f0] ;  /* 0x00027c0000058ab9 */ /* 0x000fe20000000800 */
        /* <DEDUP_REMOVED lines=51> */
[----:B------:R-:W-:Y:S01]  /*1420*/  IMAD.MOV.U32 R37, RZ, RZ, RZ ;  /* 0x000000ffff257224 */ /* 0x000fe200078e00ff */
[----:B------:R-:W-:Y:S06]  /*1430*/  @!P1 BRA `(.L_x_4748) ;  /* 0x0000000000749947 */ /* 0x000fec0003800000 */
[----:B------:R-:W-:Y:S01]  /*1440*/  IMAD.U32 R5, RZ, RZ, UR5 ;  /* 0x00000005ff057e24 */ /* 0x000fe2000f8e00ff */
[----:B------:R-:W-:-:S04]  /*1450*/  UIADD3 UR6, UR5, -0x1, UR10 ;  /* 0xffffffff05067890 */ /* 0x000fc8000fffe00a */
[-C--:B------:R-:W-:Y:S02]  /*1460*/  IABS R8, R5.reuse ;  /* 0x0000000500087213 */ /* 0x080fe40000000000 */
[----:B------:R-:W-:Y:S02]  /*1470*/  IADD3 R0, -R10, UR6, RZ ;  /* 0x000000060a007c10 */ /* 0x000fe4000fffe1ff */
[----:B------:R-:W0:Y:S01]  /*1480*/  I2F.RP R3, R8 ;  /* 0x0000000800037306 */ /* 0x000e220000209400 */
[----:B------:R-:W-:-:S07]  /*1490*/  IABS R11, R5 ;  /* 0x00000005000b7213 */ /* 0x000fce0000000000 */
[----:B0-----:R-:W0:Y:S02]  /*14a0*/  MUFU.RCP R3, R3 ;  /* 0x0000000300037308 */ /* 0x001e240000001000 */
[----:B0-----:R-:W-:Y:S01]  /*14b0*/  VIADD R6, R3, 0xffffffe ;  /* 0x0ffffffe03067836 */ /* 0x001fe20000000000 */
[----:B------:R-:W-:-:S05]  /*14c0*/  IADD3 R3, RZ, -R11, RZ ;  /* 0x8000000bff037210 */ /* 0x000fca0007ffe0ff */
[----:B------:R0:W1:Y:S02]  /*14d0*/  F2I.FTZ.U32.TRUNC.NTZ R7, R6 ;  /* 0x0000000600077305 */ /* 0x000064000021f000 */
[----:B0-----:R-:W-:Y:S02]  /*14e0*/  IMAD.MOV.U32 R6, RZ, RZ, RZ ;  /* 0x000000ffff067224 */ /* 0x001fe400078e00ff */
[----:B-1----:R-:W-:-:S04]  /*14f0*/  IMAD.MOV R9, RZ, RZ, -R7 ;  /* 0x000000ffff097224 */ /* 0x002fc800078e0a07 */
[----:B------:R-:W-:Y:S01]  /*1500*/  IMAD R5, R9, R8, RZ ;  /* 0x0000000809057224 */ /* 0x000fe200078e02ff */
[----:B------:R-:W-:Y:S02]  /*1510*/  IABS R9, R0 ;  /* 0x0000000000097213 */ /* 0x000fe40000000000 */
[----:B------:R-:W-:Y:S01]  /*1520*/  LOP3.LUT R0, R0, UR5, RZ, 0x3c, !PT ;  /* 0x0000000500007c12 */ /* 0x000fe2000f8e3cff */
[----:B------:R-:W-:-:S03]  /*1530*/  IMAD.HI.U32 R7, R7, R5, R6 ;  /* 0x0000000507077227 */ /* 0x000fc600078e0006 */
[----:B------:R-:W-:Y:S01]  /*1540*/  ISETP.GE.AND P3, PT, R0, RZ, PT ;  /* 0x000000ff0000720c */ /* 0x000fe20003f66270 */
[----:B------:R-:W-:-:S04]  /*1550*/  IMAD.MOV.U32 R6, RZ, RZ, R9 ;  /* 0x000000ffff067224 */ /* 0x000fc800078e0009 */
        /* <DEDUP_REMOVED lines=8> */
[----:B------:R-:W-:-:S04]  /*15e0*/  IMAD.MOV.U32 R5, RZ, RZ, R7 ;  /* 0x000000ffff057224 */ /* 0x000fc800078e0007 */
[----:B------:R-:W-:Y:S01]  /*15f0*/  @!P3 IMAD.MOV R5, RZ, RZ, -R5 ;  /* 0x000000ffff05b224 */ /* 0x000fe200078e0a05 */
[----:B------:R-:W-:-:S07]  /*1600*/  @!P2 LOP3.LUT R5, RZ, UR5, RZ, 0x33, !PT ;  /* 0x00000005ff05ac12 */ /* 0x000fce000f8e33ff */
.L_x_4748:
[----:B------:R-:W-:Y:S01]  /*1610*/  IMAD R0, R5, UR4, R10 ;  /* 0x0000000405007c24 */ /* 0x000fe2000f8e020a */
        /* <DEDUP_REMOVED lines=11> */
[----:B------:R-:W0:Y:S01]  /*16d0*/  S2UR UR8, SR_CgaCtaId ;  /* 0x00000000000879c3 */ /* 0x000e220000008800 */
[----:B------:R-:W-:Y:S02]  /*16e0*/  UMOV UR7, 0x400 ;  /* 0x0000040000077882 */ /* 0x000fe40000000000 */
[----:B------:R-:W-:-:S04]  /*16f0*/  LEA.HI R5, R5, R16, RZ, 0x7 ;  /* 0x0000001005057211 */ /* 0x000fc800078f38ff */
[----:B------:R-:W-:Y:S02]  /*1700*/  SHF.R.S32.HI R2, RZ, 0x7, R5 ;  /* 0x00000007ff027819 */ /* 0x000fe40000011405 */
[----:B------:R-:W-:-:S04]  /*1710*/  LOP3.LUT R5, R5, 0xffffff80, RZ, 0xc0, !PT ;  /* 0xffffff8005057812 */ /* 0x000fc800078ec0ff */
[----:B------:R-:W1:Y:S01]  /*1720*/  SHFL.IDX PT, R2, R2, RZ, 0x1f ;  /* 0x00001fff02027589 */ /* 0x000e6200000e0000 */
[----:B------:R-:W-:-:S04]  /*1730*/  IADD3 R5, R16, -R5, RZ ;  /* 0x8000000510057210 */ /* 0x000fc80007ffe0ff */
        /* <DEDUP_REMOVED lines=13> */
[----:B------:R-:W-:Y:S01]  /*1810*/  IMAD.IADD R7, R6, 0x1, -R7 ;  /* 0x0000000106077824 */ /* 0x000fe200078e0a07 */
[----:B------:R-:W-:Y:S02]  /*1820*/  ULOP3.LUT UR4, UR45, 0x1, URZ, 0xfc, !UPT ;  /* 0x000000012d047892 */ /* 0x000fe4000f8efc3f */
[----:B------:R-:W-:Y:S01]  /*1830*/  ULEA UR6, UR6, UR5, 0xf ;  /* 0x0000000506067291 */ /* 0x000fe2000f8e783f */
[----:B------:R-:W-:Y:S01]  /*1840*/  IMAD R4, R4, 0x10, R7 ;  /* 0x0000001004047824 */ /* 0x000fe200078e0207 */
[----:B------:R-:W-:-:S02]  /*1850*/  UISETP.NE.AND UP0, UPT, UR4, 0x3, UPT ;  /* 0x000000030400788c */ /* 0x000fc4000bf05270 */
[----:B------:R-:W-:-:S04]  /*1860*/  UIADD3 UR6, UR6, 0x400, URZ ;  /* 0x0000040006067890 */ /* 0x000fc8000fffe03f */
[----:B------:R-:W-:Y:S01]  /*1870*/  PLOP3.LUT P0, PT, PT, PT, UP0, 0x80, 0x0 ;  /* 0x000000000000781c */ /* 0x000fe20003f0f008 */
[----:B------:R-:W-:-:S04]  /*1880*/  USHF.R.U32.HI UR6, URZ, 0x4, UR6 ;  /* 0x000000043f067899 */ /* 0x000fc80008011606 */
[----:B------:R-:W-:-:S04]  /*1890*/  ULOP3.LUT UR6, UR6, 0x3fff, URZ, 0xc0, !UPT ;  /* 0x00003fff06067892 */ /* 0x000fc8000f8ec03f */
[----:B------:R-:W-:-:S04]  /*18a0*/  ULOP3.LUT UR6, UR6, 0x2000000, URZ, 0xfc, !UPT ;  /* 0x0200000006067892 */ /* 0x000fc8000f8efc3f */
[----:B------:R-:W-:Y:S08]  /*18b0*/  @!P0 BRA `(.L_x_4750) ;  /* 0x0000000000048947 */ /* 0x000ff00003800000 */
[----:B------:R-:W-:Y:S01]  /*18c0*/  BPT.TRAP 0x1 ;  /* 0x000000040000795c */ /* 0x000fe20000300000 */
.L_x_4750:
[----:B------:R-:W-:-:S04]  /*18d0*/  SHF.L.U32 R2, RZ, 0x1f, RZ ;  /* 0x0000001fff027819 */ /* 0x000fc800000006ff */
[----:B------:R-:W0:Y:S02]  /*18e0*/  SYNCS.PHASECHK.TRANS64.TRYWAIT P1, [UR5+0x28c50], R2 ;  /* 0x028c5002ff0075a7 */ /* 0x000e240008020145 */
[----:B0-----:R-:W-:Y:S05]  /*18f0*/  @!P1 BRA `(.L_x_4751) ;  /* 0x0000012800749947 */ /* 0x001fea0003800000 */
.L_x_4945:
[----:B------:R-:W-:Y:S01]  /*1900*/  BAR.SYNC.DEFER_BLOCKING 0xe, 0x100 ;  /* 0x0384000000007b1d */ /* 0x000fe20000010000 */
[----:B------:R-:W-:Y:S01]  /*1910*/  UIADD3 UR4, UR5, 0x26800, URZ ;  /* 0x0002680005047890 */ /* 0x000fe2000fffe03f */
[----:B------:R-:W-:Y:S01]  /*1920*/  VIADD R3, R3, 0xfffffffe ;  /* 0xfffffffe03037836 */ /* 0x000fe20000000000 */
[----:B------:R-:W-:Y:S01]  /*1930*/  UIADD3 UR14, UR6, 0x80, URZ ;  /* 0x00000080060e7890 */ /* 0x000fe2000fffe03f */
[----:B0-----:R-:W-:Y:S01]  /*1940*/  IMAD.U32 R2, RZ, RZ, UR5 ;  /* 0x00000005ff027e24 */ /* 0x001fe2000f8e00ff */
        /* <DEDUP_REMOVED lines=44> */
.L_x_4757:
[----:B------:R-:W-:Y:S01]  /*1c10*/  BAR.SYNC.DEFER_BLOCKING 0xe, 0x100 ;  /* 0x0384000000007b1d */ /* 0x000fe20000010000 */
[----:B------:R-:W-:Y:S01]  /*1c20*/  IMAD.U32 R5, RZ, RZ, UR4 ;  /* 0x00000004ff057e24 */ /* 0x000fe2000f8e00ff */
[----:B------:R-:W-:Y:S01]  /*1c30*/  UIADD3 UR4, UR4, 0x1, URZ ;  /* 0x0000000104047890 */ /* 0x000fe2000fffe03f */
[----:B------:R-:W-:Y:S02]  /*1c40*/  ISETP.GT.AND P3, PT, R3, R0, PT ;  /* 0x000000000300720c */ /* 0x000fe40003f64270 */
[----:B01----:R-:W-:Y:S01]  /*1c50*/  IMAD R2, R5, 0x40, R4 ;  /* 0x0000004005027824 */ /* 0x003fe200078e0204 */
[----:B------:R-:W-:Y:S01]  /*1c60*/  UISETP.NE.AND UP0, UPT, UR4, 0x2, UPT ;  /* 0x000000020400788c */ /* 0x000fe2000bf05270 */
[----:B------:R-:W-:-:S03]  /*1c70*/  IADD3 R3, R3, -0x1, RZ ;  /* 0xffffffff03037810 */ /* 0x000fc60007ffe0ff */
        /* <DEDUP_REMOVED lines=136> */
.L_x_4753:
[----:B------:R-:W-:Y:S01]  /*2500*/  ULEA UR7, UR4, UR5, 0x3 ;  /* 0x0000000504077291 */ /* 0x000fe2000f8e183f */
[----:B------:R-:W-:-:S08]  /*2510*/  SHF.L.U32 R2, R7, 0x1f, RZ ;  /* 0x0000001f07027819 */ /* 0x000fd000000006ff */
[----:B------:R0:W1:Y:S01]  /*2520*/  SYNCS.PHASECHK.TRANS64.TRYWAIT P1, [UR7+0x28c50], R2 ;  /* 0x028c5002ff0075a7 */ /* 0x0000620008020147 */
[----:B------:R-:W-:Y:S05]  /*2530*/  @!P0 BRA `(.L_x_4754) ;  /* 0x0000000000048947 */ /* 0x000fea0003800000 */
[----:B------:R-:W-:Y:S01]  /*2540*/  BPT.TRAP 0x1 ;  /* 0x000000040000795c */ /* 0x000fe20000300000 */
.L_x_4754:
[----:B-1----:R-:W-:Y:S05]  /*2550*/  @P1 BRA `(.L_x_4755) ;  /* 0x0000000000081947 */ /* 0x002fea0003800000 */
[----:B------:R-:W1:Y:S02]  /*2560*/  SYNCS.PHASECHK.TRANS64.TRYWAIT P1, [UR7+0x28c50], R2 ;  /* 0x028c5002ff0075a7 */ /* 0x000e640008020147 */
[----:B-1----:R-:W-:Y:S05]  /*2570*/  @!P1 BRA `(.L_x_4756) ;  /* 0x0000011c006c9947 */ /* 0x002fea0003800000 */
.L_x_4755:
        /* <DEDUP_REMOVED lines=30> */
.L_x_4752:
[----:B------:R-:W-:Y:S01]  /*2760*/  BAR.SYNC.DEFER_BLOCKING 0xe, 0x100 ;  /* 0x0384000000007b1d */ /* 0x000fe20000010000 */
[----:B------:R-:W-:Y:S01]  /*2770*/  VIADD R4, R4, UR4 ;  /* 0x0000000404047c36 */ /* 0x000fe20008000000 */
[----:B------:R-:W-:-:S04]  /*2780*/  PLOP3.LUT P0, PT, PT, PT, PT, 0x8, 0x0 ;  /* 0x000000000000781c */ /* 0x000fc80003f0e170 */
[----:B------:R-:W-:-:S05]  /*2790*/  LEA R4, R4, UR5, 0x2 ;  /* 0x0000000504047c11 */ /* 0x000fca000f8e10ff */
[----:B01----:R-:W0:Y:S04]  /*27a0*/  LDS R2, [R4+0x28800] ;  /* 0x0288000004027984 */ /* 0x003e280000000800 */
[----:B------:R1:W2:Y:S02]  /*27b0*/  LDS R0, [R4+0x28820] ;  /* 0x0288200004007984 */ /* 0x0002a40000000800 */
[----:B-1----:R-:W-:Y:S02]  /*27c0*/  IMAD.MOV.U32 R4, RZ, RZ, RZ ;  /* 0x000000ffff047224 */ /* 0x002fe400078e00ff */
        /* <DEDUP_REMOVED lines=131> */
.L_x_4741:
        /* <DEDUP_REMOVED lines=26> */
.L_x_4759:
[----:B------:R-:W-:-:S11]  /*31a0*/  UISETP.NE.AND UP1, UPT, UR7, 0x1, UPT ;  /* 0x000000010700788c */ /* 0x000fd6000bf25270 */
[----:B------:R-:W-:Y:S02]  /*31b0*/  @UP1 ULDC.64 UR14, c[0x0][0x9e8] ;  /* 0x00027a00000e1ab9 */ /* 0x000fe40000000a00 */
[----:B------:R-:W-:-:S04]  /*31c0*/  UIMAD.WIDE.U32 UR10, UR9, UR14, URZ ;  /* 0x0000000e090a72a5 */ /* 0x000fc8000f8e003f */
[----:B------:R-:W-:-:S12]  /*31d0*/  @UP1 USHF.R.U32.HI UR9, URZ, UR15, UR11 ;  /* 0x0000000f3f091299 */ /* 0x000fd8000801160b */
.L_x_4760:
[----:B------:R-:W-:-:S04]  /*31e0*/  UIMAD UR9, UR9, UR7, UR7 ;  /* 0x00000007090972a4 */ /* 0x000fc8000f8e0207 */
[----:B------:R-:W-:-:S04]  /*31f0*/  UISETP.LT.AND UP1, UPT, UR6, UR9, UPT ;  /* 0x000000090600728c */ /* 0x000fc8000bf21270 */
[----:B------:R-:W-:-:S12]  /*3200*/  USEL UR6, UR6, UR9, UP1 ;  /* 0x0000000906067287 */ /* 0x000fd80008800000 */
.L_x_4758:
[----:B------:R-:W-:Y:S01]  /*3210*/  UIADD3 UR6, UR6, 0x3f, URZ ;  /* 0x0000003f06067890 */ /* 0x000fe2000fffe03f */
[----:B------:R-:W-:Y:S01]  /*3220*/  @UP0 ULDC UR10, c[0x0][0x44c] ;  /* 0x00011300000a0ab9 */ /* 0x000fe20000000800 */
[----:B------:R-:W-:Y:S02]  /*3230*/  @UP0 ULDC UR13, c[0x0][0x450] ;  /* 0x00011400000d0ab9 */ /* 0x000fe40000000800 */
[----:B------:R-:W-:Y:S02]  /*3240*/  USHF.R.S32.HI UR9, URZ, 0x1f, UR6 ;  /* 0x0000001f3f097899 */ /* 0x000fe40008011406 */
[----:B------:R-:W-:Y:S02]  /*3250*/  UIMAD.WIDE.U32 UR10, UR41, UR10, URZ ;  /* 0x0000000a290a72a5 */ /* 0x000fe4000f8e003f */
[----:B------:R-:W-:Y:S02]  /*3260*/  ULEA.HI UR9, UR9, UR6, URZ, 0x6 ;  /* 0x0000000609097291 */ /* 0x000fe4000f8f303f */
[----:B------:R-:W-:Y:S01]  /*3270*/  UIMAD UR8, UR39, UR8, -UR12 ;  /* 0x00000008270872a4 */ /* 0x000fe2000f8e0a0c */
[----:B------:R-:W-:Y:S01]  /*3280*/  UMOV UR6, UR41 ;  /* 0x0000002900067c82 */ /* 0x000fe20008000000 */
[----:B------:R-:W-:-:S02]  /*3290*/  USHF.R.S32.HI UR9, URZ, 0x6, UR9 ;  /* 0x000000063f097899 */ /* 0x000fc40008011409 */
[----:B------:R-:W-:Y:S02]  /*32a0*/  @UP0 USHF.R.U32.HI UR6, URZ, UR13, UR11 ;  /* 0x0000000d3f060299 */ /* 0x000fe4000801160b */
[----:B------:R-:W-:Y:S02]  /*32b0*/  UISETP.LT.AND UP0, UPT, UR5, UR9, UPT ;  /* 0x000000090500728c */ /* 0x000fe4000bf01270 */
[----:B------:R-:W-:Y:S02]  /*32c0*/  UIADD3 UR6, UR8, UR6, URZ ;  /* 0x0000000608067290 */ /* 0x000fe4000fffe03f */
[----:B------:R-:W-:Y:S01]  /*32d0*/  USEL UR10, UR5, UR9, UP0 ;  /* 0x00000009050a7287 */ /* 0x000fe20008000000 */
[----:B------:R-:W-:Y:S02]  /*32e0*/  ULDC UR8, c[0x0][0x9dc] ;  /* 0x0002770000087ab9 */ /* 0x000fe40000000800 */
[----:B------:R-:W-:Y:S01]  /*32f0*/  UIADD3 UR5, UR6, -UR8, URZ ;  /* 0x8000000806057290 */ /* 0x000fe2000fffe03f */
        /* <DEDUP_REMOVED lines=11> */
.L_x_4762:
[----:B------:R-:W-:-:S11]  /*33b0*/  UISETP.NE.AND UP0, UPT, UR7, 0x1, UPT ;  /* 0x000000010700788c */ /* 0x000fd6000bf05270 */
[----:B------:R-:W-:Y:S02]  /*33c0*/  @UP0 ULDC.64 UR12, c[0x0][0x9e8] ;  /* 0x00027a00000c0ab9 */ /* 0x000fe40000000a00 */
[----:B------:R-:W-:-:S04]  /*33d0*/  UIMAD.WIDE.U32 UR8, UR6, UR12, URZ ;  /* 0x0000000c060872a5 */ /* 0x000fc8000f8e003f */
[----:B------:R-:W-:-:S12]  /*33e0*/  @UP0 USHF.R.U32.HI UR6, URZ, UR13, UR9 ;  /* 0x0000000d3f060299 */ /* 0x000fd80008011609 */
.L_x_4763:
[----:B------:R-:W-:-:S04]  /*33f0*/  UIMAD UR6, UR6, UR7, URZ ;  /* 0x00000007060672a4 */ /* 0x000fc8000f8e023f */
[----:B------:R-:W-:-:S04]  /*3400*/  UISETP.LT.AND UP0, UPT, UR5, UR6, UPT ;  /* 0x000000060500728c */ /* 0x000fc8000bf01270 */
[----:B------:R-:W-:-:S12]  /*3410*/  USEL UR5, UR5, UR6, !UP0 ;  /* 0x0000000605057287 */ /* 0x000fd8000c000000 */
.L_x_4761:
[----:B------:R-:W-:Y:S02]  /*3420*/  USHF.R.S32.HI UR6, URZ, 0x1f, UR5 ;  /* 0x0000001f3f067899 */ /* 0x000fe40008011405 */
[----:B------:R-:W-:Y:S02]  /*3430*/  USHF.R.U32.HI UR12, URZ, 0x10, UR4 ;  /* 0x000000103f0c7899 */ /* 0x000fe40008011604 */
[----:B------:R-:W-:Y:S02]  /*3440*/  ULEA.HI UR6, UR6, UR5, URZ, 0x6 ;  /* 0x0000000506067291 */ /* 0x000fe4000f8f303f */
[----:B------:R-:W-:Y:S02]  /*3450*/  UISETP.NE.AND UP1, UPT, UR12, URZ, UPT ;  /* 0x0000003f0c00728c */ /* 0x000fe4000bf25270 */
[----:B------:R-:W-:Y:S02]  /*3460*/  USHF.R.S32.HI UR6, URZ, 0x6, UR6 ;  /* 0x000000063f067899 */ /* 0x000fe40008011406 */
[----:B------:R-:W-:-:S02]  /*3470*/  ULOP3.LUT UR9, UR4, 0xffff, URZ, 0xc0, !UPT ;  /* 0x0000ffff04097892 */ /* 0x000fc4000f8ec03f */
[----:B------:R-:W-:Y:S01]  /*3480*/  UISETP.LT.AND UP0, UPT, URZ, UR6, UPT ;  /* 0x000000063f00728c */ /* 0x000fe2000bf01270 */
[----:B------:R-:W-:-:S03]  /*3490*/  UMOV UR4, URZ ;  /* 0x0000003f00047c82 */ /* 0x000fc60008000000 */
[----:B------:R-:W-:Y:S01]  /*34a0*/  USEL UR38, URZ, UR6, !UP0 ;  /* 0x000000063f267287 */ /* 0x000fe2000c000000 */
[----:B------:R-:W-:-:S03]  /*34b0*/  @!UP1 ULDC UR12, c[0x0][0x9f0] ;  /* 0x00027c00000c9ab9 */ /* 0x000fc60000000800 */
[----:B------:R-:W-:-:S06]  /*34c0*/  UISETP.GT.AND UP0, UPT, UR10, UR38, UPT ;  /* 0x000000260a00728c */ /* 0x000fcc000bf04270 */
[----:B------:R-:W-:-:S13]  /*34d0*/  PLOP3.LUT P0, PT, PT, PT, UP0, 0x80, 0x0 ;  /* 0x000000000000781c */ /* 0x000fda0003f0f008 */
[----:B------:R-:W-:Y:S05]  /*34e0*/  @!P0 BRA `(.L_x_4764) ;  /* 0x0000000000888947 */ /* 0x000fea0003800000 */
[----:B------:R-:W-:Y:S01]  /*34f0*/  IMAD.U32 R3, RZ, RZ, UR12 ;  /* 0x0000000cff037e24 */ /* 0x000fe2000f8e00ff */
[----:B------:R-:W-:-:S04]  /*3500*/  UIADD3 UR4, UR12, -0x1, UR10 ;  /* 0xffffffff0c047890 */ /* 0x000fc8000fffe00a */
[-C--:B------:R-:W-:Y:S01]  /*3510*/  IABS R0, R3.reuse ;  /* 0x0000000300007213 */ /* 0x080fe20000000000 */
[----:B------:R-:W-:Y:S01]  /*3520*/  UIADD3 UR6, -UR38, UR4, URZ ;  /* 0x0000000426067290 */ /* 0x000fe2000fffe13f */
[----:B------:R-:W-:Y:S02]  /*3530*/  IABS R5, R3 ;  /* 0x0000000300057213 */ /* 0x000fe40000000000 */
[----:B------:R-:W-:Y:S01]  /*3540*/  R2UR UR11, R0 ;  /* 0x00000000000b72ca */ /* 0x000fe200000e0000 */
[----:B------:R-:W-:Y:S02]  /*3550*/  UMOV UR4, URZ ;  /* 0x0000003f00047c82 */ /* 0x000fe40008000000 */
[----:B------:R-:W-:Y:S01]  /*3560*/  IMAD.U32 R4, RZ, RZ, UR6 ;  /* 0x00000006ff047e24 */ /* 0x000fe2000f8e00ff */
[----:B------:R-:W-:-:S04]  /*3570*/  ULOP3.LUT UR6, UR6, UR12, URZ, 0x3c, !UPT ;  /* 0x0000000c06067292 */ /* 0x000fc8000f8e3c3f */
[----:B------:R-:W-:-:S04]  /*3580*/  IABS R4, R4 ;  /* 0x0000000400047213 */ /* 0x000fc80000000000 */
[----:B------:R-:W-:Y:S01]  /*3590*/  MOV R3, R4 ;  /* 0x0000000400037202 */ /* 0x000fe20000000f00 */
[----:B------:R-:W0:Y:S03]  /*35a0*/  I2F.RP R0, UR11 ;  /* 0x0000000b00007d06 */ /* 0x000e260008209400 */
[----:B------:R-:W-:-:S05]  /*35b0*/  R2UR UR8, R3 ;  /* 0x00000000030872ca */ /* 0x000fca00000e0000 */
[----:B0-----:R-:W0:Y:S02]  /*35c0*/  MUFU.RCP R0, R0 ;  /* 0x0000000000007308 */ /* 0x001e240000001000 */
[----:B0-----:R-:W-:Y:S02]  /*35d0*/  VIADD R2, R0, 0xffffffe ;  /* 0x0ffffffe00027836 */ /* 0x001fe40000000000 */
        /* <DEDUP_REMOVED lines=19> */
.L_x_4764:
[----:B------:R-:W-:Y:S01]  /*3710*/  UIMAD UR38, UR9, UR4, UR38 ;  /* 0x00000004092672a4 */ /* 0x000fe2000f8e0226 */
[----:B------:R-:W-:Y:S01]  /*3720*/  IMAD.U32 R0, RZ, RZ, UR10 ;  /* 0x0000000aff007e24 */ /* 0x000fe2000f8e00ff */
[----:B------:R-:W-:Y:S01]  /*3730*/  PLOP3.LUT P0, PT, PT, PT, PT, 0x80, 0x0 ;  /* 0x000000000000781c */ /* 0x000fe20003f0f070 */
[----:B------:R-:W-:Y:S01]  /*3740*/  IMAD.U32 R3, RZ, RZ, UR4 ;  /* 0x00000004ff037e24 */ /* 0x000fe2000f8e00ff */
[----:B------:R-:W-:Y:S01]  /*3750*/  CS2R R150, SRZ ;  /* 0x0000000000967805 */ /* 0x000fe2000001ff00 */
[----:B------:R-:W-:Y:S01]  /*3760*/  IMAD.MOV.U32 R2, RZ, RZ, RZ ;  /* 0x000000ffff027224 */ /* 0x000fe200078e00ff */
[----:B------:R-:W-:Y:S01]  /*3770*/  CS2R R148, SRZ ;  /* 0x0000000000947805 */ /* 0x000fe2000001ff00 */
[----:B------:R-:W-:Y:S01]  /*3780*/  IMAD.MOV.U32 R4, RZ, RZ, RZ ;  /* 0x000000ffff047224 */ /* 0x000fe200078e00ff */
[----:B------:R-:W-:Y:S02]  /*3790*/  VIADDMNMX R0, R3, UR38, R0, PT ;  /* 0x0000002603007c46 */ /* 0x000fe4000b800100 */
[----:B------:R-:W-:-:S02]  /*37a0*/  CS2R R146, SRZ ;  /* 0x0000000000927805 */ /* 0x000fc4000001ff00 */
[----:B------:R-:W-:Y:S02]  /*37b0*/  CS2R R144, SRZ ;  /* 0x0000000000907805 */ /* 0x000fe4000001ff00 */
[----:B------:R-:W-:Y:S02]  /*37c0*/  CS2R R142, SRZ ;  /* 0x00000000008e7805 */ /* 0x000fe4000001ff00 */
[----:B------:R-:W-:Y:S02]  /*37d0*/  R2UR UR42, R0 ;  /* 0x00000000002a72ca */ /* 0x000fe400000e0000 */
        /* <DEDUP_REMOVED lines=11> */
[----:B------:R-:W-:Y:S01]  /*3890*/  CS2R R118, SRZ ;  /* 0x0000000000767805 */ /* 0x000fe2000001ff00 */
[----:B------:R-:W-:Y:S01]  /*38a0*/  UISETP.GT.AND UP0, UPT, UR42, UR38, UPT ;  /* 0x000000262a00728c */ /* 0x000fe2000bf04270 */
[----:B------:R-:W-:Y:S02]  /*38b0*/  CS2R R116, SRZ ;  /* 0x0000000000747805 */ /* 0x000fe4000001ff00 */
[----:B------:R-:W-:Y:S02]  /*38c0*/  CS2R R114, SRZ ;  /* 0x0000000000727805 */ /* 0x000fe4000001ff00 */
[----:B------:R-:W-:-:S02]  /*38d0*/  CS2R R112, SRZ ;  /* 0x0000000000707805 */ /* 0x000fc4000001ff00 */
[----:B------:R-:W-:Y:S02]  /*38e0*/  CS2R R110, SRZ ;  /* 0x00000000006e7805 */ /* 0x000fe4000001ff00 */
[----:B------:R-:W-:Y:S02]  /*38f0*/  CS2R R108, SRZ ;  /* 0x00000000006c7805 */ /* 0x000fe4000001ff00 */
[----:B------:R-:W-:Y:S02]  /*3900*/  PLOP3.LUT P1, PT, PT, PT, UP0, 0x80, 0x0 ;  /* 0x000000000000781c */ /* 0x000fe40003f2f008 */
        /* <DEDUP_REMOVED lines=60> */
[----:B------:R-:W-:-:S04]  /*3cd0*/  ULOP3.LUT UR5, UR5, 0x3fff, URZ, 0xc0, !UPT ;  /* 0x00003fff05057892 */ /* 0x000fc8000f8ec03f */
[----:B------:R-:W-:-:S04]  /*3ce0*/  ULOP3.LUT UR36, UR5, 0x2000000, URZ, 0xfc, !UPT ;  /* 0x0200000005247892 */ /* 0x000fc8000f8efc3f */
[----:B------:R-:W-:Y:S08]  /*3cf0*/  @!P0 BRA `(.L_x_4765) ;  /* 0x0000000000408947 */ /* 0x000ff00003800000 */
[----:B------:R-:W-:Y:S01]  /*3d00*/  MOV R0, 0x0 ;  /* 0x0000000000007802 */ /* 0x000fe20000000f00 */
[----:B------:R-:W-:Y:S01]  /*3d10*/  ULDC.64 UR4, c[0x4][0x118] ;  /* 0x0100460000047ab9 */ /* 0x000fe20000000a00 */
[----:B------:R-:W-:Y:S01]  /*3d20*/  ULDC.64 UR6, c[0x4][0x58] ;  /* 0x0100160000067ab9 */ /* 0x000fe20000000a00 */
[----:B------:R-:W-:Y:S01]  /*3d30*/  IMAD.U32 R4, RZ, RZ, UR4 ;  /* 0x00000004ff047e24 */ /* 0x000fe2000f8e00ff */
[----:B------:R0:W1:Y:S01]  /*3d40*/  LDC.64 R2, c[0x4][R0] ;  /* 0x0100000000027b82 */ /* 0x0000620000000a00 */
[----:B------:R-:W-:Y:S01]  /*3d50*/  IMAD.U32 R5, RZ, RZ, UR5 ;  /* 0x00000005ff057e24 */ /* 0x000fe2000f8e00ff */
[----:B------:R-:W-:Y:S01]  /*3d60*/  ULDC.64 UR4, c[0x4][0x120] ;  /* 0x0100480000047ab9 */ /* 0x000fe20000000a00 */
[----:B------:R-:W-:Y:S01]  /*3d70*/  IMAD.U32 R10, RZ, RZ, UR6 ;  /* 0x00000006ff0a7e24 */ /* 0x000fe2000f8e00ff */
[----:B------:R-:W-:Y:S01]  /*3d80*/  MOV R7, UR5 ;  /* 0x0000000500077c02 */ /* 0x000fe20008000f00 */
[----:B------:R-:W-:Y:S02]  /*3d90*/  IMAD.U32 R6, RZ, RZ, UR4 ;  /* 0x00000004ff067e24 */ /* 0x000fe4000f8e00ff */
[----:B------:R-:W-:-:S02]  /*3da0*/  IMAD.U32 R11, RZ, RZ, UR7 ;  /* 0x00000007ff0b7e24 */ /* 0x000fc4000f8e00ff */
[----:B------:R-:W-:Y:S02]  /*3db0*/  IMAD.MOV.U32 R8, RZ, RZ, 0x70 ;  /* 0x00000070ff087424 */ /* 0x000fe400078e00ff */
[----:B------:R-:W-:Y:S02]  /*3dc0*/  IMAD.MOV.U32 R12, RZ, RZ, 0x1 ;  /* 0x00000001ff0c7424 */ /* 0x000fe400078e00ff */
[----:B0-----:R-:W-:-:S07]  /*3dd0*/  IMAD.MOV.U32 R13, RZ, RZ, RZ ;  /* 0x000000ffff0d7224 */ /* 0x001fce00078e00ff */
[----:B------:R-:W-:-:S07]  /*3de0*/  LEPC R20, `(.L_x_4765) ;  /* 0x000000001014794e */ /* 0x000fce0000000000 */
[----:B-1----:R-:W-:Y:S05]  /*3df0*/  CALL.ABS.NOINC R2 ;  /* 0x0000000002007343 */ /* 0x002fea0003c00000 */
.L_x_4765:
[----:B------:R-:W-:Y:S02]  /*3e00*/  SHF.L.U32 R14, RZ, 0x1f, RZ ;  /* 0x0000001fff0e7819 */ /* 0x000fe400000006ff */
[----:B------:R-:W-:Y:S02]  /*3e10*/  LOP3.LUT R3, R18, 0xffffff80, RZ, 0xc0, !PT ;  /* 0xffffff8012037812 */ /* 0x000fe400078ec0ff */
[----:B------:R-:W0:Y:S01]  /*3e20*/  SYNCS.PHASECHK.TRANS64.TRYWAIT P0, [UR37+0x28c00], R14 ;  /* 0x028c000eff0075a7 */ /* 0x000e220008000165 */
        /* <DEDUP_REMOVED lines=8> */
.L_x_4946:
[----:B------:R-:W-:Y:S01]  /*3eb0*/  ULOP3.LUT UR4, UR45, 0x1, URZ, 0xfc, !UPT ;  /* 0x000000012d047892 */ /* 0x000fe2000f8efc3f */
[----:B------:R-:W-:Y:S01]  /*3ec0*/  LOP3.LUT R0, R3, 0x7ffffffc, RZ, 0xc0, !PT ;  /* 0x7ffffffc03007812 */ /* 0x000fe200078ec0ff */
[----:B------:R-:W-:Y:S01]  /*3ed0*/  IMAD.IADD R3, R19, 0x1, -R2 ;  /* 0x0000000113037824 */ /* 0x000fe200078e0a02 */
[----:B------:R-:W-:Y:S02]  /*3ee0*/  LEA.HI R7, R7, R6, RZ, 0x3 ;  /* 0x0000000607077211 */ /* 0x000fe400078f18ff */
[-C--:B------:R-:W-:Y:S01]  /*3ef0*/  IADD3 R0, -R0, R5.reuse, RZ ;  /* 0x0000000500007210 */ /* 0x080fe20007ffe1ff */
[----:B------:R-:W-:Y:S01]  /*3f00*/  IMAD.U32 R2, RZ, RZ, UR4 ;  /* 0x00000004ff027e24 */ /* 0x000fe2000f8e00ff */
[----:B------:R-:W-:Y:S02]  /*3f10*/  LOP3.LUT R7, R7, 0xfffffff8, RZ, 0xc0, !PT ;  /* 0xfffffff807077812 */ /* 0x000fe400078ec0ff */
[----:B------:R-:W-:Y:S01]  /*3f20*/  LEA.HI R4, R4, R5, RZ, 0x5 ;  /* 0x0000000504047211 */ /* 0x000fe200078f28ff */
[----:B------:R-:W-:Y:S01]  /*3f30*/  IMAD.SHL.U32 R0, R0, 0x2, RZ ;  /* 0x0000000200007824 */ /* 0x000fe200078e00ff */
[----:B------:R-:W-:Y:S01]  /*3f40*/  ISETP.NE.AND P5, PT, R2, 0x3, PT ;  /* 0x000000030200780c */ /* 0x000fe20003fa5270 */
[----:B------:R-:W-:Y:S01]  /*3f50*/  IMAD.IADD R7, R6, 0x1, -R7 ;  /* 0x0000000106077824 */ /* 0x000fe200078e0a07 */
[----:B------:R-:W-:Y:S01]  /*3f60*/  SHF.R.S32.HI R2, RZ, 0x5, R4 ;  /* 0x00000005ff027819 */ /* 0x000fe20000011404 */
[----:B------:R-:W-:-:S04]  /*3f70*/  IMAD R4, R3, 0x100, R0 ;  /* 0x0000010003047824 */ /* 0x000fc800078e0200 */
[----:B------:R-:W-:-:S06]  /*3f80*/  IMAD R3, R2, 0x10, R7 ;  /* 0x0000001002037824 */ /* 0x000fcc00078e0207 */
[----:B------:R-:W-:Y:S05]  /*3f90*/  @!P5 BRA `(.L_x_4767) ;  /* 0x000000000004d947 */ /* 0x000fea0003800000 */
[----:B------:R-:W-:Y:S01]  /*3fa0*/  BPT.TRAP 0x1 ;  /* 0x000000040000795c */ /* 0x000fe20000300000 */
.L_x_4767:
[----:B------:R1:W2:Y:S01]  /*3fb0*/  SYNCS.PHASECHK.TRANS64.TRYWAIT P0, [UR37+0x28c30], R14 ;  /* 0x028c300eff0075a7 */ /* 0x0002a20008000165 */
[----:B------:R-:W-:Y:S05]  /*3fc0*/  @!P5 BRA `(.L_x_4768) ;  /* 0x000000000004d947 */ /* 0x000fea0003800000 */
[----:B------:R-:W-:Y:S01]  /*3fd0*/  BPT.TRAP 0x1 ;  /* 0x000000040000795c */ /* 0x000fe20000300000 */
.L_x_4768:
[----:B------:R-:W3:Y:S02]  /*3fe0*/  S2R R2, SR_TID.X ;  /* 0x0000000000027919 */ /* 0x000ee40000002100 */
[----:B---3--:R-:W-:-:S04]  /*3ff0*/  LOP3.LUT R2, R2, 0x7f, RZ, 0xc0, !PT ;  /* 0x0000007f02027812 */ /* 0x008fc800078ec0ff */
[----:B------:R-:W-:Y:S01]  /*4000*/  ISETP.NE.AND P6, PT, R2, RZ, PT ;  /* 0x000000ff0200720c */ /* 0x000fe20003fc5270 */
[----:B--2---:R-:W-:-:S12]  /*4010*/  @P0 BRA `(.L_x_4769) ;  /* 0x0000000000080947 */ /* 0x004fd80003800000 */
[----:B------:R-:W2:Y:S02]  /*4020*/  SYNCS.PHASECHK.TRANS64.TRYWAIT P0, [UR37+0x28c30], R14 ;  /* 0x028c300eff0075a7 */ /* 0x000ea40008000165 */
[----:B--2---:R-:W-:Y:S05]  /*4030*/  @!P0 BRA `(.L_x_4770) ;  /* 0x0000010000ec8947 */ /* 0x004fea0003800000 */
.L_x_4769:
[----:B------:R-:W-:Y:S05]  /*4040*/  WARPSYNC.ALL ;  /* 0x0000000000007948 */ /* 0x000fea0003800000 */
[----:B------:R-:W-:Y:S01]  /*4050*/  UIADD3 UR4, UR37, 0x20400, URZ ;  /* 0x0002040025047890 */ /* 0x000fe2000fffe03f */
[----:B------:R-:W-:Y:S01]  /*4060*/  WARPGROUP.ARRIVE ;  /* 0x00000000000079c5 */ /* 0x000fe20000000000 */
[----:B------:R-:W-:Y:S01]  /*4070*/  UIADD3 UR5, UR37, 0x22400, URZ ;  /* 0x0002240025057890 */ /* 0x000fe2000fffe03f */
[----:B------:R-:W-:Y:S01]  /*4080*/  LEA.HI R2, R17, R16, RZ, 0x2 ;  /* 0x0000001011027211 */ /* 0x000fe200078f10ff */
[----:B------:R-:W-:Y:S01]  /*4090*/  USHF.R.U32.HI UR4, URZ, 0x4, UR4 ;  /* 0x000000043f047899 */ /* 0x000fe20008011604 */
[----:B------:R-:W-:Y:S01]  /*40a0*/  IMAD.U32 R13, RZ, RZ, UR37 ;  /* 0x00000025ff0d7e24 */ /* 0x000fe2000f8e00ff */
[----:B------:R-:W-:Y:S01]  /*40b0*/  USHF.R.U32.HI UR5, URZ, 0x4, UR5 ;  /* 0x000000043f057899 */ /* 0x000fe20008011605 */
[----:B--2---:R-:W-:Y:S01]  /*40c0*/  LOP3.LUT R5, R2, 0xfffffffc, RZ, 0xc0, !PT ;  /* 0xfffffffc02057812 */ /* 0x004fe200078ec0ff */
[----:B------:R-:W-:-:S02]  /*40d0*/  ULOP3.LUT UR4, UR4, 0x3fff, URZ, 0xc0, !UPT ;  /* 0x00003fff04047892 */ /* 0x000fc4000f8ec03f */
[----:B------:R-:W-:Y:S02]  /*40e0*/  ULOP3.LUT UR5, UR5, 0x3fff, URZ, 0xc0, !UPT ;  /* 0x00003fff05057892 */ /* 0x000fe4000f8ec03f */
[----:B------:R-:W-:Y:S01]  /*40f0*/  ULOP3.LUT UR20, UR4, 0x10000, URZ, 0xfc, !UPT ;  /* 0x0001000004147892 */ /* 0x000fe2000f8efc3f */
[----:B------:R-:W-:Y:S01]  /*4100*/  IMAD.IADD R5, R16, 0x1, -R5 ;  /* 0x0000000110057824 */ /* 0x000fe200078e0a05 */
[----:B------:R-:W-:Y:S01]  /*4110*/  ULOP3.LUT UR6, UR5, 0x10000, URZ, 0xfc, !UPT ;  /* 0x0001000005067892 */ /* 0x000fe2000f8efc3f */
[----:B------:R-:W-:Y:S01]  /*4120*/  UMOV UR21, 0x40000040 ;  /* 0x4000004000157882 */ /* 0x000fe20000000000 */
[----:B------:R-:W-:Y:S01]  /*4130*/  UMOV UR7, 0x40000040 ;  /* 0x4000004000077882 */ /* 0x000fe20000000000 */
[----:B------:R-:W-:Y:S02]  /*4140*/  UMOV UR5, UR21 ;  /* 0x0000001500057c82 */ /* 0x000fe40008000000 */
[----:B------:R-:W-:Y:S01]  /*4150*/  UMOV UR4, UR20 ;  /* 0x0000001400047c82 */ /* 0x000fe20008000000 */
[----:B------:R-:W-:Y:S01]  /*4160*/  UIADD3 UR8, UR20, 0x2, URZ ;  /* 0x0000000214087890 */ /* 0x000fe2000fffe03f */
[----:B------:R-:W-:Y:S01]  /*4170*/  LEA.HI R2, R5, R5, RZ, 0x1 ;  /* 0x0000000505027211 */ /* 0x000fe200078f08ff */
[----:B------:R-:W-:-:S02]  /*4180*/  UIADD3 UR10, UR6, 0x2, URZ ;  /* 0x00000002060a7890 */ /* 0x000fc4000fffe03f */
[----:B------:R-:W-:Y:S01]  /*4190*/  HGMMA.64x64x16.F32.BF16 R24, gdesc[UR4], RZ, !UPT, gsb0 ;  /* 0x00e00000041879f0 */ /* 0x000fe2000c0018ff */
[----:B------:R-:W-:Y:S01]  /*41a0*/  UMOV UR9, 0x40000040 ;  /* 0x4000004000097882 */ /* 0x000fe20000000000 */
[----:B------:R-:W-:Y:S01]  /*41b0*/  UMOV UR11, 0x40000040 ;  /* 0x40000040000b7882 */ /* 0x000fe20000000000 */
[----:B------:R-:W-:Y:S01]  /*41c0*/  UIADD3 UR12, UR20, 0x4, URZ ;  /* 0x00000004140c7890 */ /* 0x000fe2000fffe03f */
[----:B------:R-:W-:Y:S01]  /*41d0*/  LOP3.LUT R2, R2, 0x1ffffffe, RZ, 0xc0, !PT ;  /* 0x1ffffffe02027812 */ /* 0x000fe200078ec0ff */
[----:B------:R-:W-:Y:S01]  /*41e0*/  UIADD3 UR14, UR6, 0x4, URZ ;  /* 0x00000004060e7890 */ /* 0x000fe2000fffe03f */
[----:B------:R-:W-:Y:S01]  /*41f0*/  UMOV UR13, 0x40000040 ;  /* 0x40000040000d7882 */ /* 0x000fe20000000000 */
[----:B------:R-:W-:Y:S01]  /*4200*/  UMOV UR15, 0x40000040 ;  /* 0x40000040000f7882 */ /* 0x000fe20000000000 */
[----:B------:R-:W-:Y:S01]  /*4210*/  UIADD3 UR16, UR20, 0x6, URZ ;  /* 0x0000000614107890 */ /* 0x000fe2000fffe03f */
[----:B------:R-:W-:Y:S01]  /*4220*/  IMAD.IADD R2, R5, 0x1, -R2 ;  /* 0x0000000105027824 */ /* 0x000fe200078e0a02 */
[----:B------:R-:W-:Y:S01]  /*4230*/  UIADD3 UR18, UR6, 0x6, URZ ;  /* 0x0000000606127890 */ /* 0x000fe2000fffe03f */
[----:B------:R-:W-:Y:S01]  /*4240*/  VIADD R5, R3, UR41 ;  /* 0x0000002903057c36 */ /* 0x000fe20008000000 */
[----:B------:R-:W-:Y:S01]  /*4250*/  UMOV UR17, 0x40000040 ;  /* 0x4000004000117882 */ /* 0x000fe20000000000 */
[----:B------:R-:W-:Y:S01]  /*4260*/  UMOV UR19, 0x40000040 ;  /* 0x4000004000137882 */ /* 0x000fe20000000000 */
[----:B------:R-:W-:Y:S01]  /*4270*/  ULDC UR4, c[0x0][0x448] ;  /* 0x0001120000047ab9 */ /* 0x000fe20000000800 */
[----:B------:R-:W-:Y:S01]  /*4280*/  IMAD R2, R2, 0x8, R5 ;  /* 0x0000000802027824 */ /* 0x000fe200078e0205 */
[----:B------:R-:W-:-:S04]  /*4290*/  UISETP.NE.AND UP0, UPT, UR4, 0x1, UPT ;  /* 0x000000010400788c */ /* 0x000fc8000bf05270 */
[----:B------:R-:W-:Y:S02]  /*42a0*/  MOV R6, R2 ;  /* 0x0000000200067202 */ /* 0x000fe40000000f00 */
[----:B------:R-:W-:Y:S02]  /*42b0*/  PLOP3.LUT P0, PT, PT, PT, UP0, 0x80, 0x0 ;  /* 0x000000000000781c */ /* 0x000fe40003f0f008 */
[----:B------:R-:W-:-:S03]  /*42c0*/  PLOP3.LUT P1, PT, PT, PT, UP0, 0x80, 0x0 ;  /* 0x000000000000781c */ /* 0x000fc60003f2f008 */
[----:B------:R-:W-:-:S08]  /*42d0*/  @UP0 ULDC UR4, c[0x0][0x44c] ;  /* 0x0001130000040ab9 */ /* 0x000fd00000000800 */
[----:B------:R-:W-:Y:S01]  /*42e0*/  @P0 IMAD.HI.U32 R5, R2, UR4, RZ ;  /* 0x0000000402050c27 */ /* 0x000fe2000f8e00ff */
[----:B------:R-:W-:-:S04]  /*42f0*/  @UP0 ULDC UR4, c[0x0][0x450] ;  /* 0x0001140000040ab9 */ /* 0x000fc80000000800 */
[----:B------:R-:W-:Y:S01]  /*4300*/  @P1 SHF.R.U32.HI R6, RZ, UR4, R5 ;  /* 0x00000004ff061c19 */ /* 0x000fe20008011605 */
[----:B------:R-:W-:-:S04]  /*4310*/  @!P6 VIADD R5, R13, 0x28c40 ;  /* 0x00028c400d05e836 */ /* 0x000fc80000000000 */
[----:B0-----:R-:W0:Y:S01]  /*4320*/  SHFL.IDX PT, R9, R6, RZ, 0x1c1f ;  /* 0x001c1fff06097589 */ /* 0x001e2200000e0000 */
[----:B------:R-:W-:Y:S01]  /*4330*/  @!P6 PRMT R5, RZ, 0x654, R5 ;  /* 0x00000654ff05e816 */ /* 0x000fe20000000005 */
[----:B------:R-:W-:Y:S02]  /*4340*/  WARPGROUP.DEPBAR.LE gsb0, 0x0 ;  /* 0x00008000000079c5 */ /* 0x000fe40000010000 */
[----:B------:R-:W-:-:S06]  /*4350*/  WARPGROUP.ARRIVE ;  /* 0x00000000000079c5 */ /* 0x000fcc0000000000 */
[----:B------:R-:W-:Y:S01]  /*4360*/  HGMMA.64x64x16.F32.BF16 R24, gdesc[UR8], R24, gsb0 ;  /* 0x00e00000081879f0 */ /* 0x000fe20008001818 */
[----:B------:R-:W-:Y:S01]  /*4370*/  UMOV UR10, 0xffffffc0 ;  /* 0xffffffc0000a7882 */ /* 0x000fe20000000000 */
[----:B------:R-:W-:Y:S01]  /*4380*/  ULDC UR11, c[0x0][0x2f0] ;  /* 0x0000bc00000b7ab9 */ /* 0x000fe20000000800 */
[----:B------:R-:W-:-:S04]  /*4390*/  UIMAD UR4, UR42, UR10, 0x41 ;  /* 0x000000412a0474a4 */ /* 0x000fc8000f8e020a */
[----:B------:R-:W-:-:S03]  /*43a0*/  UIMAD UR7, UR39, UR11, UR4 ;  /* 0x0000000b270772a4 */ /* 0x000fc6000f8e0204 */
[----:B------:R-:W-:Y:S02]  /*43b0*/  ULDC.64 UR4, c[0x0][0x9e0] ;  /* 0x0002780000047ab9 */ /* 0x000fe40000000a00 */
[----:B------:R-:W-:-:S06]  /*43c0*/  UISETP.GE.AND UP1, UPT, UR5, 0x1, UPT ;  /* 0x000000010500788c */ /* 0x000fcc000bf26270 */
[----:B------:R-:W-:Y:S01]  /*43d0*/  PLOP3.LUT P0, PT, PT, PT, UP1, 0x40, 0x0 ;  /* 0x000000000000781c */ /* 0x000fe20003f0e818 */
[----:B------:R-:W-:Y:S02]  /*43e0*/  WARPGROUP.DEPBAR.LE gsb0, 0x0 ;  /* 0x00008000000079c5 */ /* 0x000fe40000010000 */
[----:B------:R-:W-:-:S06]  /*43f0*/  WARPGROUP.ARRIVE ;  /* 0x00000000000079c5 */ /* 0x000fcc0000000000 */
[----:B------:R-:W-:Y:S01]  /*4400*/  HGMMA.64x64x16.F32.BF16 R24, gdesc[UR12], R24, gsb0 ;  /* 0x00e000000c1879f0 */ /* 0x000fe20008001818 */
[----:B------:R-:W-:Y:S02]  /*4410*/  ULDC UR14, c[0x0][0x9dc] ;  /* 0x00027700000e7ab9 */ /* 0x000fe40000000800 */
[----:B------:R-:W-:Y:S02]  /*4420*/  WARPGROUP.DEPBAR.LE gsb0, 0x0 ;  /* 0x00008000000079c5 */ /* 0x000fe40000010000 */
[----:B------:R-:W-:-:S06]  /*4430*/  WARPGROUP.ARRIVE ;  /* 0x00000000000079c5 */ /* 0x000fcc0000000000 */
[----:B------:R-:W-:Y:S01]  /*4440*/  HGMMA.64x64x16.F32.BF16 R24, gdesc[UR16], R24, gsb0 ;  /* 0x00e00000101879f0 */ /* 0x000fe20008001818 */
[----:B------:R-:W-:Y:S01]  /*4450*/  ULEA UR19, UR42, 0xffffffc0, 0x6 ;  /* 0xffffffc02a137891 */ /* 0x000fe2000f8e303f */
[----:B------:R-:W-:-:S03]  /*4460*/  ULDC UR18, c[0x0][0x288] ;  /* 0x0000a20000127ab9 */ /* 0x000fc60000000800 */
[----:B------:R-:W-:-:S06]  /*4470*/  UIMAD UR15, UR39, UR11, -UR19 ;  /* 0x0000000b270f72a4 */ /* 0x000fcc000f8e0a13 */
[----:B------:R-:W-:Y:S01]  /*4480*/  IADD3 R10, -R0, UR15, RZ ;  /* 0x0000000f000a7c10 */ /* 0x000fe2000fffe1ff */
[----:B------:R-:W-:Y:S02]  /*4490*/  WARPGROUP.DEPBAR.LE gsb0, 0x0 ;  /* 0x00008000000079c5 */ /* 0x000fe40000010000 */
[----:B------:R2:W-:Y:S02]  /*44a0*/  @!P6 SYNCS.ARRIVE.TRANS64.RED.A1T0 RZ, [R5+URZ], RZ ;  /* 0x000000ff05ffe9a7 */ /* 0x0005e4000810043f */
[----:B--2---:R-:W-:Y:S01]  /*44b0*/  IMAD.U32 R5, RZ, RZ, UR7 ;  /* 0x00000007ff057e24 */ /* 0x004fe2000f8e00ff */
[----:B------:R-:W-:-:S04]  /*44c0*/  ULOP3.LUT UR7, URZ, UR14, URZ, 0x33, !UPT ;  /* 0x0000000e3f077292 */ /* 0x000fc8000f8e333f */
[----:B------:R-:W-:-:S05]  /*44d0*/  IADD3 R5, R5, -UR18, -R0 ;  /* 0x8000001205057c10 */ /* 0x000fca000fffe800 */
[C---:B------:R-:W-:Y:S02]  /*44e0*/  VIADD R11, R5.reuse, UR4 ;  /* 0x00000004050b7c36 */ /* 0x040fe40008000000 */
[----:B------:R-:W-:-:S03]  /*44f0*/  VIADD R12, R5, UR7 ;  /* 0x00000007050c7c36 */ /* 0x000fc60008000000 */
[----:B0-----:R-:W-:Y:S01]  /*4500*/  VIADDMNMX R5, R9, R11, R10, PT ;  /* 0x0000000b09057246 */ /* 0x001fe2000380010a */
[----:B------:R-:W-:Y:S01]  /*4510*/  IMAD.IADD R7, R12, 0x1, R9 ;  /* 0x000000010c077824 */ /* 0x000fe200078e0209 */
[----:B------:R-:W-:Y:S06]  /*4520*/  @P0 BRA `(.L_x_4771) ;  /* 0x0000000000640947 */ /* 0x000fec0003800000 */
[----:B------:R-:W-:Y:S01]  /*4530*/  IMAD.U32 R8, RZ, RZ, UR11 ;  /* 0x0000000bff087e24 */ /* 0x000fe2000f8e00ff */
[----:B------:R-:W-:Y:S03]  /*4540*/  BSSY B0, `(.L_x_4772) ;  /* 0x0000012000007945 */ /* 0x000fe60003800000 */
[----:B------:R-:W-:-:S04]  /*4550*/  IMAD R8, R8, UR39, R9 ;  /* 0x0000002708087c24 */ /* 0x000fc8000f8e0209 */
[----:B------:R-:W-:-:S05]  /*4560*/  VIADD R8, R8, -UR18 ;  /* 0x8000001208087c36 */ /* 0x000fca0008000000 */
        /* <DEDUP_REMOVED lines=10> */
.L_x_4773:
[----:B------:R-:W-:-:S06]  /*4610*/  UISETP.NE.AND UP2, UPT, UR5, 0x1, UPT ;  /* 0x000000010500788c */ /* 0x000fcc000bf45270 */
[----:B------:R-:W-:-:S05]  /*4620*/  PLOP3.LUT P0, PT, PT, PT, UP2, 0x80, 0x0 ;  /* 0x000000000000781c */ /* 0x000fca0003f0f028 */
[----:B------:R-:W-:-:S08]  /*4630*/  @UP2 ULDC.64 UR14, c[0x0][0x9e8] ;  /* 0x00027a00000e2ab9 */ /* 0x000fd00000000a00 */
[----:B------:R-:W-:-:S05]  /*4640*/  @P0 IMAD.HI.U32 R9, R8, UR14, RZ ;  /* 0x0000000e08090c27 */ /* 0x000fca000f8e00ff */
[----:B------:R-:W-:-:S07]  /*4650*/  @P0 SHF.R.U32.HI R8, RZ, UR15, R9 ;  /* 0x0000000fff080c19 */ /* 0x000fce0008011609 */
.L_x_4774:
[----:B------:R-:W-:Y:S05]  /*4660*/  BSYNC B0 ;  /* 0x0000000000007941 */ /* 0x000fea0003800000 */
.L_x_4772:
[----:B------:R-:W-:-:S05]  /*4670*/  MOV R9, UR19 ;  /* 0x0000001300097c02 */ /* 0x000fca0008000f00 */
[----:B------:R-:W-:-:S04]  /*4680*/  IMAD R9, R8, UR5, -R9 ;  /* 0x0000000508097c24 */ /* 0x000fc8000f8e0a09 */
[----:B------:R-:W-:-:S05]  /*4690*/  IMAD.IADD R8, R9, 0x1, -R0 ;  /* 0x0000000109087824 */ /* 0x000fca00078e0a00 */
[----:B------:R-:W-:Y:S02]  /*46a0*/  VIMNMX R7, R7, R8, !PT ;  /* 0x0000000807077248 */ /* 0x000fe40007fe0100 */
[----:B------:R-:W-:-:S07]  /*46b0*/  VIADDMNMX R5, R8, UR5, R5, PT ;  /* 0x0000000508057c46 */ /* 0x000fce000b800105 */
.L_x_4771:
[----:B------:R-:W0:Y:S01]  /*46c0*/  SHFL.IDX PT, R15, R6, 0x1, 0x1c1f ;  /* 0x003c1f00060f7f89 */ /* 0x000e2200000e0000 */
[----:B------:R-:W-:Y:S02]  /*46d0*/  PLOP3.LUT P0, PT, PT, PT, UP1, 0x40, 0x0 ;  /* 0x000000000000781c */ /* 0x000fe40003f0e818 */
[----:B0-----:R-:W-:Y:S01]  /*46e0*/  VIADDMNMX R8, R15, R11, R10, PT ;  /* 0x0000000b0f087246 */ /* 0x001fe2000380010a */
[----:B------:R-:W-:-:S10]  /*46f0*/  IMAD.IADD R9, R12, 0x1, R15 ;  /* 0x000000010c097824 */ /* 0x000fd400078e020f */
[----:B------:R-:W-:Y:S05]  /*4700*/  @P0 BRA `(.L_x_4775) ;  /* 0x0000000000640947 */ /* 0x000fea0003800000 */
        /* <DEDUP_REMOVED lines=14> */
.L_x_4777:
[----:B------:R-:W-:-:S06]  /*47f0*/  UISETP.NE.AND UP2, UPT, UR5, 0x1, UPT ;  /* 0x000000010500788c */ /* 0x000fcc000bf45270 */
[----:B------:R-:W-:-:S05]  /*4800*/  PLOP3.LUT P0, PT, PT, PT, UP2, 0x80, 0x0 ;  /* 0x000000000000781c */ /* 0x000fca0003f0f028 */
[----:B------:R-:W-:-:S08]  /*4810*/  @UP2 ULDC.64 UR14, c[0x0][0x9e8] ;  /* 0x00027a00000e2ab9 */ /* 0x000fd00000000a00 */
[----:B------:R-:W-:-:S05]  /*4820*/  @P0 IMAD.HI.U32 R10, R6, UR14, RZ ;  /* 0x0000000e060a0c27 */ /* 0x000fca000f8e00ff */
[----:B------:R-:W-:-:S07]  /*4830*/  @P0 SHF.R.U32.HI R6, RZ, UR15, R10 ;  /* 0x0000000fff060c19 */ /* 0x000fce000801160a */
.L_x_4778:
[----:B------:R-:W-:Y:S05]  /*4840*/  BSYNC B0 ;  /* 0x0000000000007941 */ /* 0x000fea0003800000 */
.L_x_4776:
[----:B------:R-:W-:-:S04]  /*4850*/  IMAD.U32 R11, RZ, RZ, UR19 ;  /* 0x00000013ff0b7e24 */ /* 0x000fc8000f8e00ff */
[----:B------:R-:W-:-:S04]  /*4860*/  IMAD R11, R6, UR5, -R11 ;  /* 0x00000005060b7c24 */ /* 0x000fc8000f8e0a0b */
[----:B------:R-:W-:-:S05]  /*4870*/  IMAD.IADD R11, R11, 0x1, -R0 ;  /* 0x000000010b0b7824 */ /* 0x000fca00078e0a00 */
[----:B------:R-:W-:Y:S02]  /*4880*/  VIMNMX R9, R9, R11, !PT ;  /* 0x0000000b09097248 */ /* 0x000fe40007fe0100 */
[----:B------:R-:W-:-:S07]  /*4890*/  VIADDMNMX R8, R11, UR5, R8, PT ;  /* 0x000000050b087c46 */ /* 0x000fce000b800108 */
.L_x_4775:
[----:B------:R-:W-:Y:S01]  /*48a0*/  UIMAD UR10, UR42, UR10, 0x40 ;  /* 0x000000402a0a74a4 */ /* 0x000fe2000f8e020a */
[----:B------:R-:W-:Y:S01]  /*48b0*/  BAR.SYNC.DEFER_BLOCKING 0xf, 0x100 ;  /* 0x03c4000000007b1d */ /* 0x000fe20000010000 */
[----:B------:R-:W-:Y:S02]  /*48c0*/  UP2UR UR14, UPR, URZ, 0x1 ;  /* 0x000000013f0e7883 */ /* 0x000fe40008000000 */
[----:B------:R-:W-:Y:S02]  /*48d0*/  UISETP.GE.AND UP6, UPT, UR10, 0x1, UPT ;  /* 0x000000010a00788c */ /* 0x000fe4000bfc6270 */
[----:B------:R-:W-:Y:S02]  /*48e0*/  UISETP.GE.AND UP2, UPT, UR10, 0x2, UPT ;  /* 0x000000020a00788c */ /* 0x000fe4000bf46270 */
[----:B------:R-:W-:Y:S02]  /*48f0*/  UISETP.GE.AND UP3, UPT, UR10, 0x9, UPT ;  /* 0x000000090a00788c */ /* 0x000fe4000bf66270 */
[----:B------:R-:W-:Y:S01]  /*4900*/  PLOP3.LUT P4, PT, PT, PT, UP6, 0x40, 0x0 ;  /* 0x000000000000781c */ /* 0x000fe20003f8e868 */
[----:B------:R-:W-:Y:S01]  /*4910*/  UISETP.GE.AND UP4, UPT, UR10, 0xa, UPT ;  /* 0x0000000a0a00788c */ /* 0x000fe2000bf86270 */
[----:B------:R-:W-:Y:S01]  /*4920*/  PLOP3.LUT P0, PT, PT, PT, UP2, 0x40, 0x0 ;  /* 0x000000000000781c */ /* 0x000fe20003f0e828 */
[----:B------:R-:W-:Y:S01]  /*4930*/  UISETP.GE.AND UP5, UPT, UR10, 0x11, UPT ;  /* 0x000000110a00788c */ /* 0x000fe2000bfa6270 */
[----:B------:R-:W-:Y:S01]  /*4940*/  ISETP.GT.AND P4, PT, R9, RZ, P4 ;  /* 0x000000ff0900720c */ /* 0x000fe20002784270 */
[----:B------:R-:W-:Y:S01]  /*4950*/  UISETP.GE.AND UP0, UPT, UR10, 0x29, UPT ;  /* 0x000000290a00788c */ /* 0x000fe2000bf06270 */
[----:B------:R-:W-:-:S02]  /*4960*/  PLOP3.LUT P3, PT, PT, PT, UP3, 0x40, 0x0 ;  /* 0x000000000000781c */ /* 0x000fc40003f6e838 */
[----:B------:R-:W-:Y:S02]  /*4970*/  ISETP.LT.OR P4, PT, R8, 0x1, P4 ;  /* 0x000000010800780c */ /* 0x000fe40002781670 */
[C---:B------:R-:W-:Y:S02]  /*4980*/  ISETP.GT.AND P0, PT, R7.reuse, 0x1, P0 ;  /* 0x000000010700780c */ /* 0x040fe40000704270 */
[----:B------:R-:W-:Y:S02]  /*4990*/  ISETP.GT.AND P3, PT, R7, 0x8, P3 ;  /* 0x000000080700780c */ /* 0x000fe40001f64270 */
[----:B------:R-:W-:Y:S01]  /*49a0*/  PLOP3.LUT P1, PT, PT, PT, UP6, 0x40, 0x0 ;  /* 0x000000000000781c */ /* 0x000fe20003f2e868 */
[----:B------:R-:W-:Y:S01]  /*49b0*/  UISETP.GE.AND UP6, UPT, UR10, 0x12, UPT ;  /* 0x000000120a00788c */ /* 0x000fe2000bfc6270 */
[----:B------:R-:W-:Y:S02]  /*49c0*/  FSEL R26, R26, -INF , !P4 ;  /* 0xff8000001a1a7808 */ /* 0x000fe40006000000 */
[----:B------:R-:W-:-:S02]  /*49d0*/  PLOP3.LUT P4, PT, PT, PT, UP4, 0x40, 0x0 ;  /* 0x000000000000781c */ /* 0x000fc40003f8e848 */
[C---:B------:R-:W-:Y:S02]  /*49e0*/  ISETP.LT.OR P0, PT, R5.reuse, 0x2, P0 ;  /* 0x000000020500780c */ /* 0x040fe40000701670 */
[----:B------:R-:W-:Y:S02]  /*49f0*/  ISETP.LT.OR P3, PT, R5, 0x9, P3 ;  /* 0x000000090500780c */ /* 0x000fe40001f61670 */
[C---:B------:R-:W-:Y:S02]  /*4a00*/  ISETP.GT.AND P1, PT, R7.reuse, RZ, P1 ;  /* 0x000000ff0700720c */ /* 0x040fe40000f24270 */
[----:B------:R-:W-:Y:S02]  /*4a10*/  ISETP.GT.AND P4, PT, R7, 0x9, P4 ;  /* 0x000000090700780c */ /* 0x000fe40002784270 */
[----:B------:R-:W-:Y:S02]  /*4a20*/  FSEL R25, R25, -INF , !P0 ;  /* 0xff80000019197808 */ /* 0x000fe40004000000 */
[----:B------:R-:W-:-:S02]  /*4a30*/  FSEL R28, R28, -INF , !P3 ;  /* 0xff8000001c1c7808 */ /* 0x000fc40005800000 */
[----:B------:R-:W-:Y:S01]  /*4a40*/  PLOP3.LUT P2, PT, PT, PT, UP2, 0x40, 0x0 ;  /* 0x000000000000781c */ /* 0x000fe20003f4e828 */
[----:B------:R-:W-:Y:S01]  /*4a50*/  UISETP.GE.AND UP2, UPT, UR10, 0x19, UPT ;  /* 0x000000190a00788c */ /* 0x000fe2000bf46270 */
[----:B------:R-:W-:Y:S01]  /*4a60*/  PLOP3.LUT P0, PT, PT, PT, UP4, 0x40, 0x0 ;  /* 0x000000000000781c */ /* 0x000fe20003f0e848 */
[----:B------:R-:W-:Y:S01]  /*4a70*/  UISETP.GE.AND UP4, UPT, UR10, 0x21, UPT ;  /* 0x000000210a00788c */ /* 0x000fe2000bf86270 */
[----:B------:R-:W-:Y:S02]  /*4a80*/  PLOP3.LUT P3, PT, PT, PT, UP5, 0x40, 0x0 ;  /* 0x000000000000781c */ /* 0x000fe40003f6e858 */
[C---:B------:R-:W-:Y:S02]  /*4a90*/  ISETP.LT.OR P1, PT, R5.reuse, 0x1, P1 ;  /* 0x000000010500780c */ /* 0x040fe40000f21670 */
[----:B------:R-:W-:Y:S02]  /*4aa0*/  ISETP.LT.OR P4, PT, R5, 0xa, P4 ;  /* 0x0000000a0500780c */ /* 0x000fe40002781670 */
[----:B------:R-:W-:-:S02]  /*4ab0*/  ISETP.GT.AND P2, PT, R9, 0x1, P2 ;  /* 0x000000010900780c */ /* 0x000fc40001744270 */
[C---:B------:R-:W-:Y:S02]  /*4ac0*/  ISETP.GT.AND P0, PT, R9.reuse, 0x9, P0 ;  /* 0x000000090900780c */ /* 0x040fe40000704270 */
[----:B------:R-:W-:Y:S02]  /*4ad0*/  ISETP.GT.AND P3, PT, R9, 0x10, P3 ;  /* 0x000000100900780c */ /* 0x000fe40001f64270 */
[----:B------:R-:W-:Y:S02]  /*4ae0*/  FSEL R24, R24, -INF , !P1 ;  /* 0xff80000018187808 */ /* 0x000fe40004800000 */
[----:B------:R-:W-:Y:S01]  /*4af0*/  PLOP3.LUT P1, PT, PT, PT, UP3, 0x40, 0x0 ;  /* 0x000000000000781c */ /* 0x000fe20003f2e838 */
[----:B------:R-:W-:Y:S01]  /*4b00*/  UISETP.GE.AND UP3, UPT, UR10, 0x1a, UPT ;  /* 0x0000001a0a00788c */ /* 0x000fe2000bf66270 */
[----:B------:R-:W-:Y:S02]  /*4b10*/  FSEL R29, R29, -INF , !P4 ;  /* 0xff8000001d1d7808 */ /* 0x000fe40006000000 */
[----:B------:R-:W-:-:S02]  /*4b20*/  PLOP3.LUT P4, PT, PT, PT, UP6, 0x40, 0x0 ;  /* 0x000000000000781c */ /* 0x000fc40003f8e868 */
[C---:B------:R-:W-:Y:S02]  /*4b30*/  ISETP.LT.OR P2, PT, R8.reuse, 0x2, P2 ;  /* 0x000000020800780c */ /* 0x040fe40001741670 */
[C---:B------:R-:W-:Y:S02]  /*4b40*/  ISETP.LT.OR P0, PT, R8.reuse, 0xa, P0 ;  /* 0x0000000a0800780c */ /* 0x040fe40000701670 */
[----:B------:R-:W-:Y:S02]  /*4b50*/  ISETP.LT.OR P3, PT, R8, 0x11, P3 ;  /* 0x000000110800780c */ /* 0x000fe40001f61670 */
[C---:B------:R-:W-:Y:S02]  /*4b60*/  ISETP.GT.AND P1, PT, R9.reuse, 0x8, P1 ;  /* 0x000000080900780c */ /* 0x040fe40000f24270 */
[----:B------:R-:W-:Y:S02]  /*4b70*/  ISETP.GT.AND P4, PT, R9, 0x11, P4 ;  /* 0x000000110900780c */ /* 0x000fe40002784270 */
[----:B------:R-:W-:-:S02]  /*4b80*/  FSEL R27, R27, -INF , !P2 ;  /* 0xff8000001b1b7808 */ /* 0x000fc40005000000 */
[----:B------:R-:W-:Y:S02]  /*4b90*/  FSEL R31, R31, -INF , !P0 ;  /* 0xff8000001f1f7808 */ /* 0x000fe40004000000 */
[----:B------:R-:W-:Y:S02]  /*4ba0*/  FSEL R34, R34, -INF , !P3 ;  /* 0xff80000022227808 */ /* 0x000fe40005800000 */
[----:B------:R-:W-:Y:S01]  /*4bb0*/  PLOP3.LUT P2, PT, PT, PT, UP5, 0x40, 0x0 ;  /* 0x000000000000781c */ /* 0x000fe20003f4e858 */
[----:B------:R-:W-:Y:S01]  /*4bc0*/  UISETP.GE.AND UP5, UPT, UR10, 0x22, UPT ;  /* 0x000000220a00788c */ /* 0x000fe2000bfa6270 */
[----:B------:R-:W-:Y:S02]  /*4bd0*/  PLOP3.LUT P0, PT, PT, PT, UP2, 0x40, 0x0 ;  /* 0x000000000000781c */ /* 0x000fe40003f0e828 */
[----:B------:R-:W-:Y:S02]  /*4be0*/  PLOP3.LUT P3, PT, PT, PT, UP3, 0x40, 0x0 ;  /* 0x000000000000781c */ /* 0x000fe40003f6e838 */
[----:B------:R-:W-:-:S02]  /*4bf0*/  ISETP.LT.OR P1, PT, R8, 0x9, P1 ;  /* 0x000000090800780c */ /* 0x000fc40000f21670 */
[----:B------:R-:W-:Y:S02]  /*4c00*/  ISETP.LT.OR P4, PT, R8, 0x12, P4 ;  /* 0x000000120800780c */ /* 0x000fe40002781670 */
[C---:B------:R-:W-:Y:S02]  /*4c10*/  ISETP.GT.AND P2, PT, R7.reuse, 0x10, P2 ;  /* 0x000000100700780c */ /* 0x040fe40001744270 */
[C---:B------:R-:W-:Y:S02]  /*4c20*/  ISETP.GT.AND P0, PT, R7.reuse, 0x18, P0 ;  /* 0x000000180700780c */ /* 0x040fe40000704270 */
[----:B------:R-:W-:Y:S02]  /*4c30*/  ISETP.GT.AND P3, PT, R7, 0x19, P3 ;  /* 0x000000190700780c */ /* 0x000fe40001f64270 */
[----:B------:R-:W-:Y:S02]  /*4c40*/  FSEL R30, R30, -INF , !P1 ;  /* 0xff8000001e1e7808 */ /* 0x000fe40004800000 */
[----:B------:R-:W-:Y:S01]  /*4c50*/  PLOP3.LUT P1, PT, PT, PT, UP6, 0x40, 0x0 ;  /* 0x000000000000781c */ /* 0x000fe20003f2e868 */
[----:B------:R-:W-:Y:S01]  /*4c60*/  UISETP.GE.AND UP6, UPT, UR10, 0x3a, UPT ;  /* 0x0000003a0a00788c */ /* 0x000fe2000bfc6270 */
[----:B------:R-:W-:-:S02]  /*4c70*/  FSEL R35, R35, -INF , !P4 ;  /* 0xff80000023237808 */ /* 0x000fc40006000000 */
[----:B------:R-:W-:Y:S02]  /*4c80*/  PLOP3.LUT P4, PT, PT, PT, UP4, 0x40, 0x0 ;  /* 0x000000000000781c */ /* 0x000fe40003f8e848 */
[C---:B------:R-:W-:Y:S02]  /*4c90*/  ISETP.LT.OR P2, PT, R5.reuse, 0x11, P2 ;  /* 0x000000110500780c */ /* 0x040fe40001741670 */
[C---:B------:R-:W-:Y:S02]  /*4ca0*/  ISETP.LT.OR P0, PT, R5.reuse, 0x19, P0 ;  /* 0x000000190500780c */ /* 0x040fe40000701670 */
[----:B------:R-:W-:Y:S02]  /*4cb0*/  ISETP.LT.OR P3, PT, R5, 0x1a, P3 ;  /* 0x0000001a0500780c */ /* 0x000fe40001f61670 */
[C---:B------:R-:W-:Y:S02]  /*4cc0*/  ISETP.GT.AND P1, PT, R7.reuse, 0x11, P1 ;  /* 0x000000110700780c */ /* 0x040fe40000f24270 */
[----:B------:R-:W-:-:S02]  /*4cd0*/  ISETP.GT.AND P4, PT, R7, 0x20, P4 ;  /* 0x000000200700780c */ /* 0x000fc40002784270 */
[----:B------:R-:W-:Y:S02]  /*4ce0*/  FSEL R32, R32, -INF , !P2 ;  /* 0xff80000020207808 */ /* 0x000fe40005000000 */
[----:B------:R-:W-:Y:S02]  /*4cf0*/  FSEL R36, R36, -INF , !P0 ;  /* 0xff80000024247808 */ /* 0x000fe40004000000 */
[----:B------:R-:W-:Y:S02]  /*4d00*/  FSEL R37, R37, -INF , !P3 ;  /* 0xff80000025257808 */ /* 0x000fe40005800000 */
[----:B------:R-:W-:Y:S01]  /*4d10*/  PLOP3.LUT P2, PT, PT, PT, UP2, 0x40, 0x0 ;  /* 0x000000000000781c */ /* 0x000fe20003f4e828 */
[----:B------:R-:W-:Y:S01]  /*4d20*/  UISETP.GE.AND UP2, UPT, UR10, 0x2a, UPT ;  /* 0x0000002a0a00788c */ /* 0x000fe2000bf46270 */
[----:B------:R-:W-:Y:S02]  /*4d30*/  PLOP3.LUT P0, PT, PT, PT, UP5, 0x40, 0x0 ;  /* 0x000000000000781c */ /* 0x000fe40003f0e858 */
[----:B------:R-:W-:-:S02]  /*4d40*/  PLOP3.LUT P3, PT, PT, PT, UP0, 0x40, 0x0 ;  /* 0x000000000000781c */ /* 0x000fc40003f6e808 */
[C---:B------:R-:W-:Y:S02]  /*4d50*/  ISETP.LT.OR P1, PT, R5.reuse, 0x12, P1 ;  /* 0x000000120500780c */ /* 0x040fe40000f21670 */
[----:B------:R-:W-:Y:S02]  /*4d60*/  ISETP.LT.OR P4, PT, R5, 0x21, P4 ;  /* 0x000000210500780c */ /* 0x000fe40002781670 */
        /* <DEDUP_REMOVED lines=8> */
[----:B------:R-:W-:Y:S02]  /*4df0*/  ISETP.LT.OR P3, PT, R5, 0x29, P3 ;  /* 0x000000290500780c */ /* 0x000fe40001f61670 */
[----:B------:R-:W-:Y:S02]  /*4e00*/  ISETP.GT.AND P4, PT, R7, 0x29, P4 ;  /* 0x000000290700780c */ /* 0x000fe40002784270 */
[----:B------:R-:W-:Y:S02]  /*4e10*/  FSEL R41, R41, -INF , !P0 ;  /* 0xff80000029297808 */ /* 0x000fe40004000000 */
[----:B------:R-:W-:-:S02]  /*4e20*/  FSEL R44, R44, -INF , !P3 ;  /* 0xff8000002c2c7808 */ /* 0x000fc40005800000 */
[----:B------:R-:W-:Y:S01]  /*4e30*/  PLOP3.LUT P0, PT, PT, PT, UP4, 0x40, 0x0 ;  /* 0x000000000000781c */ /* 0x000fe20003f0e848 */
[----:B------:R-:W-:Y:S01]  /*4e40*/  UISETP.GE.AND UP4, UPT, UR10, 0x32, UPT ;  /* 0x000000320a00788c */ /* 0x000fe2000bf86270 */
[----:B------:R-:W-:Y:S02]  /*4e50*/  PLOP3.LUT P3, PT, PT, PT, UP3, 0x40, 0x0 ;  /* 0x000000000000781c */ /* 0x000fe40003f6e838 */
[----:B------:R-:W-:Y:S02]  /*4e60*/  ISETP.LT.OR P4, PT, R5, 0x2a, P4 ;  /* 0x0000002a0500780c */ /* 0x000fe40002781670 */
[----:B------:R-:W-:Y:S02]  /*4e70*/  ISETP.GT.AND P3, PT, R7, 0x30, P3 ;  /* 0x000000300700780c */ /* 0x000fe40001f64270 */
[----:B------:R-:W-:Y:S02]  /*4e80*/  FSEL R45, R45, -INF , !P4 ;  /* 0xff8000002d2d7808 */ /* 0x000fe40006000000 */
[----:B------:R-:W-:-:S02]  /*4e90*/  PLOP3.LUT P4, PT, PT, PT, UP4, 0x40, 0x0 ;  /* 0x000000000000781c */ /* 0x000fc40003f8e848 */
[----:B------:R-:W-:Y:S02]  /*4ea0*/  ISETP.LT.OR P3, PT, R5, 0x31, P3 ;  /* 0x000000310500780c */ /* 0x000fe40001f61670 */
[----:B------:R-:W-:Y:S02]  /*4eb0*/  ISETP.GT.AND P4, PT, R7, 0x31, P4 ;  /* 0x000000310700780c */ /* 0x000fe40002784270 */
[----:B------:R-:W-:Y:S02]  /*4ec0*/  FSEL R48, R48, -INF , !P3 ;  /* 0xff80000030307808 */ /* 0x000fe40005800000 */
[----:B------:R-:W-:Y:S01]  /*4ed0*/  PLOP3.LUT P3, PT, PT, PT, UP5, 0x40, 0x0 ;  /* 0x000000000000781c */ /* 0x000fe20003f6e858 */
[----:B------:R-:W-:Y:S01]  /*4ee0*/  UISETP.GE.AND UP5, UPT, UR10, 0x39, UPT ;  /* 0x000000390a00788c */ /* 0x000fe2000bfa6270 */
[----:B------:R-:W-:Y:S02]  /*4ef0*/  ISETP.LT.OR P4, PT, R5, 0x32, P4 ;  /* 0x000000320500780c */ /* 0x000fe40002781670 */
[----:B------:R-:W-:Y:S01]  /*4f00*/  ISETP.GT.AND P2, PT, R9, 0x18, P2 ;  /* 0x000000180900780c */ /* 0x000fe20001744270 */
[----:B------:R-:W-:Y:S01]  /*4f10*/  ULDC UR10, c[0x0][0x988] ;  /* 0x00026200000a7ab9 */ /* 0x000fe20000000800 */
[----:B------:R-:W-:-:S02]  /*4f20*/  FSEL R49, R49, -INF , !P4 ;  /* 0xff80000031317808 */ /* 0x000fc40006000000 */
[----:B------:R-:W-:Y:S02]  /*4f30*/  PLOP3.LUT P4, PT, PT, PT, UP5, 0x40, 0x0 ;  /* 0x000000000000781c */ /* 0x000fe40003f8e858 */
[----:B------:R-:W-:Y:S02]  /*4f40*/  ISETP.GT.AND P1, PT, R9, 0x19, P1 ;  /* 0x000000190900780c */ /* 0x000fe40000f24270 */
[----:B------:R-:W-:Y:S02]  /*4f50*/  ISETP.GT.AND P4, PT, R7, 0x38, P4 ;  /* 0x000000380700780c */ /* 0x000fe40002784270 */
[C---:B------:R-:W-:Y:S02]  /*4f60*/  ISETP.LT.OR P2, PT, R8.reuse, 0x19, P2 ;  /* 0x000000190800780c */ /* 0x040fe40001741670 */
[----:B------:R-:W-:Y:S02]  /*4f70*/  ISETP.LT.OR P4, PT, R5, 0x39, P4 ;  /* 0x000000390500780c */ /* 0x000fe40002781670 */
[----:B------:R-:W-:-:S02]  /*4f80*/  ISETP.LT.OR P1, PT, R8, 0x1a, P1 ;  /* 0x0000001a0800780c */ /* 0x000fc40000f21670 */
[----:B------:R-:W-:Y:S02]  /*4f90*/  FSEL R52, R52, -INF , !P4 ;  /* 0xff80000034347808 */ /* 0x000fe40006000000 */
[----:B------:R-:W-:Y:S02]  /*4fa0*/  PLOP3.LUT P4, PT, PT, PT, UP6, 0x40, 0x0 ;  /* 0x000000000000781c */ /* 0x000fe40003f8e868 */
[----:B------:R-:W-:Y:S02]  /*4fb0*/  FSEL R38, R38, -INF , !P2 ;  /* 0xff80000026267808 */ /* 0x000fe40005000000 */
[----:B------:R-:W-:Y:S02]  /*4fc0*/  ISETP.GT.AND P4, PT, R7, 0x39, P4 ;  /* 0x000000390700780c */ /* 0x000fe40002784270 */
[----:B------:R-:W-:Y:S02]  /*4fd0*/  FMNMX.FTZ R7, R26, R27, !PT ;  /* 0x0000001b1a077209 */ /* 0x000fe40007810000 */
[----:B------:R-:W-:-:S02]  /*4fe0*/  ISETP.LT.OR P4, PT, R5, 0x3a, P4 ;  /* 0x0000003a0500780c */ /* 0x000fc40002781670 */
[----:B------:R-:W-:Y:S02]  /*4ff0*/  FMNMX.FTZ R5, R24, R25, !PT ;  /* 0x0000001918057209 */ /* 0x000fe40007810000 */
[----:B------:R-:W-:Y:S02]  /*5000*/  FSEL R53, R53, -INF , !P4 ;  /* 0xff80000035357808 */ /* 0x000fe40006000000 */
[----:B------:R-:W-:Y:S02]  /*5010*/  FMNMX.FTZ R6, R28, R5, !PT ;  /* 0x000000051c067209 */ /* 0x000fe40007810000 */
[----:B------:R-:W-:Y:S02]  /*5020*/  ISETP.GT.AND P0, PT, R9, 0x20, P0 ;  /* 0x000000200900780c */ /* 0x000fe40000704270 */
[----:B------:R-:W-:Y:S02]  /*5030*/  FMNMX.FTZ R5, R29, R6, !PT ;  /* 0x000000061d057209 */ /* 0x000fe40007810000 */
[----:B------:R-:W-:Y:S01]  /*5040*/  PLOP3.LUT P4, PT, PT, PT, UP0, 0x40, 0x0 ;  /* 0x000000000000781c */ /* 0x000fe20003f8e808 */
[----:B------:R-:W-:Y:S01]  /*5050*/  UISETP.NE.AND UP0, UPT, UR14, URZ, UPT ;  /* 0x0000003f0e00728c */ /* 0x000fe2000bf05270 */
[----:B------:R-:W-:-:S02]  /*5060*/  FMNMX.FTZ R6, R32, R5, !PT ;  /* 0x0000000520067209 */ /* 0x000fc40007810000 */
[----:B------:R-:W-:Y:S02]  /*5070*/  FSEL R39, R39, -INF , !P1 ;  /* 0xff80000027277808 */ /* 0x000fe40004800000 */
[----:B------:R-:W-:Y:S02]  /*5080*/  FMNMX.FTZ R5, R33, R6, !PT ;  /* 0x0000000621057209 */ /* 0x000fe40007810000 */
[----:B------:R-:W-:Y:S02]  /*5090*/  ISETP.GT.AND P3, PT, R9, 0x21, P3 ;  /* 0x000000210900780c */ /* 0x000fe40001f64270 */
[----:B------:R-:W-:Y:S02]  /*50a0*/  FMNMX.FTZ R6, R36, R5, !PT ;  /* 0x0000000524067209 */ /* 0x000fe40007810000 */
[----:B------:R-:W-:Y:S02]  /*50b0*/  ISETP.LT.OR P0, PT, R8, 0x21, P0 ;  /* 0x000000210800780c */ /* 0x000fe40000701670 */
[----:B------:R-:W-:-:S02]  /*50c0*/  FMNMX.FTZ R5, R37, R6, !PT ;  /* 0x0000000625057209 */ /* 0x000fc40007810000 */
[----:B------:R-:W-:Y:S02]  /*50d0*/  PLOP3.LUT P2, PT, PT, PT, UP2, 0x40, 0x0 ;  /* 0x000000000000781c */ /* 0x000fe40003f4e828 */
[----:B------:R-:W-:Y:S02]  /*50e0*/  FMNMX.FTZ R6, R40, R5, !PT ;  /* 0x0000000528067209 */ /* 0x000fe40007810000 */
[----:B------:R-:W-:Y:S02]  /*50f0*/  ISETP.GT.AND P4, PT, R9, 0x28, P4 ;  /* 0x000000280900780c */ /* 0x000fe40002784270 */
[----:B------:R-:W-:Y:S02]  /*5100*/  FMNMX.FTZ R5, R41, R6, !PT ;  /* 0x0000000629057209 */ /* 0x000fe40007810000 */
[----:B------:R-:W-:Y:S02]  /*5110*/  ISETP.LT.OR P3, PT, R8, 0x22, P3 ;  /* 0x000000220800780c */ /* 0x000fe40001f61670 */
[----:B------:R-:W-:-:S02]  /*5120*/  FMNMX.FTZ R6, R44, R5, !PT ;  /* 0x000000052c067209 */ /* 0x000fc40007810000 */
[----:B------:R-:W-:Y:S02]  /*5130*/  FSEL R42, R42, -INF , !P0 ;  /* 0xff8000002a2a7808 */ /* 0x000fe40004000000 */
[----:B------:R-:W-:Y:S02]  /*5140*/  FMNMX.FTZ R5, R45, R6, !PT ;  /* 0x000000062d057209 */ /* 0x000fe40007810000 */
[----:B------:R-:W-:Y:S02]  /*5150*/  PLOP3.LUT P1, PT, PT, PT, UP3, 0x40, 0x0 ;  /* 0x000000000000781c */ /* 0x000fe40003f2e838 */
[----:B------:R-:W-:Y:S02]  /*5160*/  FMNMX.FTZ R6, R48, R5, !PT ;  /* 0x0000000530067209 */ /* 0x000fe40007810000 */
[----:B------:R-:W-:Y:S02]  /*5170*/  ISETP.LT.OR P4, PT, R8, 0x29, P4 ;  /* 0x000000290800780c */ /* 0x000fe40002781670 */
[----:B------:R-:W-:-:S02]  /*5180*/  FMNMX.FTZ R5, R49, R6, !PT ;  /* 0x0000000631057209 */ /* 0x000fc40007810000 */
[----:B------:R-:W-:Y:S02]  /*5190*/  FSEL R43, R43, -INF , !P3 ;  /* 0xff8000002b2b7808 */ /* 0x000fe40005800000 */
[----:B------:R-:W-:Y:S02]  /*51a0*/  FMNMX.FTZ R6, R52, R5, !PT ;  /* 0x0000000534067209 */ /* 0x000fe40007810000 */
[----:B------:R-:W-:Y:S02]  /*51b0*/  ISETP.GT.AND P2, PT, R9, 0x29, P2 ;  /* 0x000000290900780c */ /* 0x000fe40001744270 */
[----:B------:R-:W-:Y:S02]  /*51c0*/  FMNMX.FTZ R6, R53, R6, !PT ;  /* 0x0000000635067209 */ /* 0x000fe40007810000 */
[----:B------:R-:W-:Y:S02]  /*51d0*/  PLOP3.LUT P0, PT, PT, PT, UP4, 0x40, 0x0 ;  /* 0x000000000000781c */ /* 0x000fe40003f0e848 */
[----:B------:R-:W-:Y:S01]  /*51e0*/  FSEL R46, R46, -INF , !P4 ;  /* 0xff8000002e2e7808 */ /* 0x000fe20006000000 */
[----:B------:R-:W0:Y:S01]  /*51f0*/  SHFL.BFLY PT, R5, R6, 0x2, 0x1f ;  /* 0x0c401f0006057f89 */ /* 0x000e2200000e0000 */
[----:B------:R-:W-:-:S02]  /*5200*/  ISETP.LT.OR P2, PT, R8, 0x2a, P2 ;  /* 0x0000002a0800780c */ /* 0x000fc40001741670 */
[C---:B------:R-:W-:Y:S02]  /*5210*/  ISETP.GT.AND P1, PT, R9.reuse, 0x30, P1 ;  /* 0x000000300900780c */ /* 0x040fe40000f24270 */
[----:B------:R-:W-:Y:S02]  /*5220*/  PLOP3.LUT P3, PT, PT, PT, UP5, 0x40, 0x0 ;  /* 0x000000000000781c */ /* 0x000fe40003f6e858 */
[----:B------:R-:W-:Y:S02]  /*5230*/  ISETP.GT.AND P0, PT, R9, 0x31, P0 ;  /* 0x000000310900780c */ /* 0x000fe40000704270 */
[----:B------:R-:W-:Y:S02]  /*5240*/  FSEL R47, R47, -INF , !P2 ;  /* 0xff8000002f2f7808 */ /* 0x000fe40005000000 */
[----:B------:R-:W-:Y:S02]  /*5250*/  ISETP.LT.OR P1, PT, R8, 0x31, P1 ;  /* 0x000000310800780c */ /* 0x000fe40000f21670 */
[----:B------:R-:W-:-:S02]  /*5260*/  PLOP3.LUT P4, PT, PT, PT, UP6, 0x40, 0x0 ;  /* 0x000000000000781c */ /* 0x000fc40003f8e868 */
[C---:B------:R-:W-:Y:S02]  /*5270*/  ISETP.GT.AND P3, PT, R9.reuse, 0x38, P3 ;  /* 0x000000380900780c */ /* 0x040fe40001f64270 */
[----:B------:R-:W-:Y:S02]  /*5280*/  ISETP.LT.OR P0, PT, R8, 0x32, P0 ;  /* 0x000000320800780c */ /* 0x000fe40000701670 */
[----:B------:R-:W-:Y:S02]  /*5290*/  FSEL R50, R50, -INF , !P1 ;  /* 0xff80000032327808 */ /* 0x000fe40004800000 */
[----:B------:R-:W-:Y:S02]  /*52a0*/  ISETP.GT.AND P4, PT, R9, 0x39, P4 ;  /* 0x000000390900780c */ /* 0x000fe40002784270 */
[----:B------:R-:W-:Y:S02]  /*52b0*/  ISETP.LT.OR P3, PT, R8, 0x39, P3 ;  /* 0x000000390800780c */ /* 0x000fe40001f61670 */
[----:B0-----:R-:W-:-:S02]  /*52c0*/  FMNMX.FTZ R10, R6, R5, !PT ;  /* 0x00000005060a7209 */ /* 0x001fc40007810000 */
[----:B------:R-:W-:Y:S02]  /*52d0*/  FMNMX.FTZ R6, R30, R7, !PT ;  /* 0x000000071e067209 */ /* 0x000fe40007810000 */
[----:B------:R-:W-:Y:S01]  /*52e0*/  FSEL R51, R51, -INF , !P0 ;  /* 0xff80000033337808 */ /* 0x000fe20004000000 */
[----:B------:R-:W0:Y:S01]  /*52f0*/  SHFL.BFLY PT, R5, R10, 0x1, 0x1f ;  /* 0x0c201f000a057f89 */ /* 0x000e2200000e0000 */
[----:B------:R-:W-:Y:S02]  /*5300*/  FMNMX.FTZ R7, R31, R6, !PT ;  /* 0x000000061f077209 */ /* 0x000fe40007810000 */
[----:B------:R-:W-:Y:S02]  /*5310*/  ISETP.LT.OR P4, PT, R8, 0x3a, P4 ;  /* 0x0000003a0800780c */ /* 0x000fe40002781670 */
[----:B------:R-:W-:Y:S02]  /*5320*/  FMNMX.FTZ R6, R34, R7, !PT ;  /* 0x0000000722067209 */ /* 0x000fe40007810000 */
[----:B------:R-:W-:-:S02]  /*5330*/  FSEL R54, R54, -INF , !P3 ;  /* 0xff80000036367808 */ /* 0x000fc40005800000 */
[----:B------:R-:W-:Y:S02]  /*5340*/  FMNMX.FTZ R7, R35, R6, !PT ;  /* 0x0000000623077209 */ /* 0x000fe40007810000 */
[----:B------:R-:W-:Y:S02]  /*5350*/  FSEL R55, R55, -INF , !P4 ;  /* 0xff80000037377808 */ /* 0x000fe40006000000 */
        /* <DEDUP_REMOVED lines=27> */
[--C-:B------:R-:W-:Y:S01]  /*5510*/  FFMA.FTZ R48, R48, UR10, -R10.reuse ;  /* 0x0000000a30307c23 */ /* 0x100fe2000801080a */
[--C-:B------:R-:W-:Y:S01]  /*5520*/  FFMA.FTZ R49, R49, UR10, -R10.reuse ;  /* 0x0000000a31317c23 */ /* 0x100fe2000801080a */
[--C-:B------:R-:W-:Y:S01]  /*5530*/  FFMA.FTZ R52, R52, UR10, -R10.reuse ;  /* 0x0000000a34347c23 */ /* 0x100fe2000801080a */
[----:B------:R-:W-:Y:S01]  /*5540*/  FFMA.FTZ R10, R53, UR10, -R10 ;  /* 0x0000000a350a7c23 */ /* 0x000fe2000801080a */
[----:B------:R-:W-:Y:S08]  /*5550*/  MUFU.EX2 R24, R24 ;  /* 0x0000001800187308 */ /* 0x000ff00000000800 */
[----:B------:R-:W-:Y:S08]  /*5560*/  MUFU.EX2 R15, R10 ;  /* 0x0000000a000f7308 */ /* 0x000ff00000000800 */
[----:B------:R-:W2:Y:S01]  /*5570*/  MUFU.EX2 R25, R25 ;  /* 0x0000001900197308 */ /* 0x000ea20000000800 */
[----:B0-----:R-:W-:-:S05]  /*5580*/  FMNMX.FTZ R7, R6, R7, !PT ;  /* 0x0000000706077209 */ /* 0x001fca0007810000 */
[----:B------:R-:W0:Y:S02]  /*5590*/  SHFL.BFLY PT, R6, R7, 0x1, 0x1f ;  /* 0x0c201f0007067f89 */ /* 0x000e2400000e0000 */
[----:B------:R-:W-:Y:S08]  /*55a0*/  MUFU.EX2 R28, R28 ;  /* 0x0000001c001c7308 */ /* 0x000ff00000000800 */
[----:B------:R-:W3:Y:S01]  /*55b0*/  MUFU.EX2 R29, R29 ;  /* 0x0000001d001d7308 */ /* 0x000ee20000000800 */
[----:B--2---:R-:W-:-:S07]  /*55c0*/  F2FP.BF16.F32.PACK_AB R152, R25, R24 ;  /* 0x000000181998723e */ /* 0x004fce00000010ff */
[----:B------:R-:W-:Y:S01]  /*55d0*/  MUFU.EX2 R32, R32 ;  /* 0x0000002000207308 */ /* 0x000fe20000000800 */
[----:B0-----:R-:W-:-:S07]  /*55e0*/  FMNMX.FTZ R6, R7, R6, !PT ;  /* 0x0000000607067209 */ /* 0x001fce0007810000 */
[----:B------:R-:W-:Y:S01]  /*55f0*/  MUFU.EX2 R33, R33 ;  /* 0x0000002100217308 */ /* 0x000fe20000000800 */
[----:B---3--:R-:W-:Y:S02]  /*5600*/  F2FP.BF16.F32.PACK_AB R154, R29, R28 ;  /* 0x0000001c1d9a723e */ /* 0x008fe400000010ff */
[C---:B------:R-:W-:Y:S01]  /*5610*/  FSETP.NEU.FTZ.AND P0, PT, R6.reuse, -INF , PT ;  /* 0xff8000000600780b */ /* 0x040fe20003f1d000 */
[----:B------:R-:W-:-:S04]  /*5620*/  FMUL.FTZ R7, R6, UR10 ;  /* 0x0000000a06077c20 */ /* 0x000fc80008410000 */
[----:B------:R-:W-:Y:S01]  /*5630*/  MUFU.EX2 R36, R36 ;  /* 0x0000002400247308 */ /* 0x000fe20000000800 */
[----:B------:R-:W-:Y:S02]  /*5640*/  FSEL R11, R7, RZ, P0 ;  /* 0x000000ff070b7208 */ /* 0x000fe40000000000 */
[----:B------:R-:W-:-:S03]  /*5650*/  LEA.HI R7, R17, R16, RZ, 0x4 ;  /* 0x0000001011077211 */ /* 0x000fc600078f20ff */
[--C-:B------:R-:W-:Y:S01]  /*5660*/  FFMA.FTZ R26, R26, UR10, -R11.reuse ;  /* 0x0000000a1a1a7c23 */ /* 0x100fe2000801080b */
[----:B------:R-:W-:Y:S01]  /*5670*/  LOP3.LUT R9, R7, 0xfffffff0, RZ, 0xc0, !PT ;  /* 0xfffffff007097812 */ /* 0x000fe200078ec0ff */
[--C-:B------:R-:W-:Y:S01]  /*5680*/  FFMA.FTZ R27, R27, UR10, -R11.reuse ;  /* 0x0000000a1b1b7c23 */ /* 0x100fe2000801080b */
[--C-:B------:R-:W-:Y:S01]  /*5690*/  FFMA.FTZ R30, R30, UR10, -R11.reuse ;  /* 0x0000000a1e1e7c23 */ /* 0x100fe2000801080b */
[--C-:B------:R-:W-:Y:S01]  /*56a0*/  FFMA.FTZ R31, R31, UR10, -R11.reuse ;  /* 0x0000000a1f1f7c23 */ /* 0x100fe2000801080b */
[----:B------:R-:W-:Y:S01]  /*56b0*/  FFMA.FTZ R34, R34, UR10, -R11 ;  /* 0x0000000a22227c23 */ /* 0x000fe2000801080b */
[----:B------:R-:W-:Y:S01]  /*56c0*/  IMAD.IADD R9, R16, 0x1, -R9 ;  /* 0x0000000110097824 */ /* 0x000fe200078e0a09 */
[----:B------:R-:W-:Y:S01]  /*56d0*/  MUFU.EX2 R26, R26 ;  /* 0x0000001a001a7308 */ /* 0x000fe20000000800 */
[----:B------:R-:W-:Y:S01]  /*56e0*/  LEA.HI R16, R17, R16, RZ, 0x5 ;  /* 0x0000001011107211 */ /* 0x000fe200078f28ff */
[--C-:B------:R-:W-:Y:S01]  /*56f0*/  FFMA.FTZ R35, R35, UR10, -R11.reuse ;  /* 0x0000000a23237c23 */ /* 0x100fe2000801080b */
[----:B------:R-:W-:Y:S01]  /*5700*/  FFMA.FTZ R38, R38, UR10, -R11 ;  /* 0x0000000a26267c23 */ /* 0x000fe2000801080b */
[----:B------:R-:W-:Y:S01]  /*5710*/  SHF.R.S32.HI R8, RZ, 0x1f, R9 ;  /* 0x0000001fff087819 */ /* 0x000fe20000011409 */
[----:B------:R-:W-:Y:S01]  /*5720*/  FFMA.FTZ R39, R39, UR10, -R11 ;  /* 0x0000000a27277c23 */ /* 0x000fe2000801080b */
[----:B------:R-:W-:-:S02]  /*5730*/  IMAD.SHL.U32 R16, R16, 0x20, RZ ;  /* 0x0000002010107824 */ /* 0x000fc400078e00ff */
[--C-:B------:R-:W-:Y:S01]  /*5740*/  FFMA.FTZ R42, R42, UR10, -R11.reuse ;  /* 0x0000000a2a2a7c23 */ /* 0x100fe2000801080b */
[----:B------:R-:W-:Y:S01]  /*5750*/  LEA.HI R8, R8, R9, RZ, 0x3 ;  /* 0x0000000908087211 */ /* 0x000fe200078f18ff */
[----:B------:R-:W0:Y:S01]  /*5760*/  MUFU.EX2 R27, R27 ;  /* 0x0000001b001b7308 */ /* 0x000e220000000800 */
[--C-:B------:R-:W-:Y:S01]  /*5770*/  FFMA.FTZ R43, R43, UR10, -R11.reuse ;  /* 0x0000000a2b2b7c23 */ /* 0x100fe2000801080b */
[--C-:B------:R-:W-:Y:S01]  /*5780*/  FFMA.FTZ R46, R46, UR10, -R11.reuse ;  /* 0x0000000a2e2e7c23 */ /* 0x100fe2000801080b */
[C---:B------:R-:W-:Y:S01]  /*5790*/  LOP3.LUT R10, R8.reuse, 0xfffffff8, RZ, 0xc0, !PT ;  /* 0xfffffff8080a7812 */ /* 0x040fe200078ec0ff */
[----:B------:R-:W-:Y:S02]  /*57a0*/  IMAD.SHL.U32 R17, R8, 0x40, RZ ;  /* 0x0000004008117824 */ /* 0x000fe400078e00ff */
[--C-:B------:R-:W-:Y:S01]  /*57b0*/  FFMA.FTZ R47, R47, UR10, -R11.reuse ;  /* 0x0000000a2f2f7c23 */ /* 0x100fe2000801080b */
[--C-:B------:R-:W-:Y:S01]  /*57c0*/  FFMA.FTZ R50, R50, UR10, -R11.reuse ;  /* 0x0000000a32327c23 */ /* 0x100fe2000801080b */
[----:B------:R-:W-:Y:S01]  /*57d0*/  FFMA.FTZ R51, R51, UR10, -R11 ;  /* 0x0000000a33337c23 */ /* 0x000fe2000801080b */
[----:B------:R-:W-:Y:S01]  /*57e0*/  IMAD.IADD R10, R9, 0x1, -R10 ;  /* 0x00000001090a7824 */ /* 0x000fe200078e0a0a */
[----:B------:R-:W-:Y:S01]  /*57f0*/  SHF.R.S32.HI R9, RZ, 0x4, R7 ;  /* 0x00000004ff097819 */ /* 0x000fe20000011407 */
[----:B------:R-:W-:Y:S01]  /*5800*/  MUFU.EX2 R30, R30 ;  /* 0x0000001e001e7308 */ /* 0x000fe20000000800 */
[----:B------:R-:W-:Y:S01]  /*5810*/  LOP3.LUT R17, R17, 0x7ffffe00, RZ, 0xc0, !PT ;  /* 0x7ffffe0011117812 */ /* 0x000fe200078ec0ff */
[--C-:B------:R-:W-:Y:S01]  /*5820*/  FFMA.FTZ R54, R54, UR10, -R11.reuse ;  /* 0x0000000a36367c23 */ /* 0x100fe2000801080b */
[----:B------:R-:W-:Y:S01]  /*5830*/  SHF.L.U32 R7, R10, 0x6, RZ ;  /* 0x000000060a077819 */ /* 0x000fe200000006ff */
[----:B------:R-:W-:Y:S01]  /*5840*/  IMAD.SHL.U32 R12, R9, 0x8, RZ ;  /* 0x00000008090c7824 */ /* 0x000fe200078e00ff */
[----:B------:R-:W-:Y:S01]  /*5850*/  LOP3.LUT R9, R16, 0x7ffffc00, RZ, 0xc0, !PT ;  /* 0x7ffffc0010097812 */ /* 0x000fe200078ec0ff */
[----:B------:R-:W-:Y:S01]  /*5860*/  FFMA.FTZ R55, R55, UR10, -R11 ;  /* 0x0000000a37377c23 */ /* 0x000fe2000801080b */
[----:B------:R-:W-:Y:S01]  /*5870*/  LOP3.LUT R7, R7, 0x1c0, RZ, 0xc0, !PT ;  /* 0x000001c007077812 */ /* 0x000fe200078ec0ff */
[----:B------:R-:W2:Y:S01]  /*5880*/  MUFU.EX2 R31, R31 ;  /* 0x0000001f001f7308 */ /* 0x000ea20000000800 */
[----:B------:R-:W-:-:S02]  /*5890*/  LOP3.LUT P0, RZ, R10, 0x2, RZ, 0xc0, !PT ;  /* 0x000000020aff7812 */ /* 0x000fc4000780c0ff */
[----:B------:R-:W-:Y:S02]  /*58a0*/  LOP3.LUT R12, R7, 0x8, R12, 0xf8, !PT ;  /* 0x00000008070c7812 */ /* 0x000fe400078ef80c */
[----:B------:R-:W-:Y:S02]  /*58b0*/  SHF.R.U32.HI R7, RZ, 0x3, R7 ;  /* 0x00000003ff077819 */ /* 0x000fe40000011607 */
[----:B------:R-:W-:Y:S01]  /*58c0*/  LOP3.LUT P1, RZ, R10, 0x4, RZ, 0xc0, !PT ;  /* 0x000000040aff7812 */ /* 0x000fe2000782c0ff */
[----:B------:R-:W-:Y:S01]  /*58d0*/  MUFU.EX2 R34, R34 ;  /* 0x0000002200227308 */ /* 0x000fe20000000800 */
[----:B------:R-:W-:Y:S01]  /*58e0*/  LOP3.LUT R12, R12, R7, RZ, 0x3c, !PT ;  /* 0x000000070c0c7212 */ /* 0x000fe200078e3cff */
[----:B------:R-:W-:Y:S01]  /*58f0*/  FADD.FTZ R7, R24, R25 ;  /* 0x0000001918077221 */ /* 0x000fe20000010000 */
[----:B0-----:R-:W-:Y:S02]  /*5900*/  F2FP.BF16.F32.PACK_AB R153, R27, R26 ;  /* 0x0000001a1b99723e */ /* 0x001fe400000010ff */
[----:B------:R-:W-:Y:S01]  /*5910*/  IADD3 R12, R12, R17, R9 ;  /* 0x000000110c0c7210 */ /* 0x000fe20007ffe009 */
[----:B------:R-:W-:Y:S01]  /*5920*/  FADD.FTZ R8, R28, R7 ;  /* 0x000000071c087221 */ /* 0x000fe20000010000 */
[----:B------:R-:W-:Y:S01]  /*5930*/  F2FP.BF16.F32.PACK_AB R156, R33, R32 ;  /* 0x00000020219c723e */ /* 0x000fe200000010ff */
[----:B------:R-:W0:Y:S01]  /*5940*/  MUFU.EX2 R35, R35 ;  /* 0x0000002300237308 */ /* 0x000e220000000800 */
[----:B------:R-:W-:Y:S01]  /*5950*/  LEA R12, R12, UR37, 0x1 ;  /* 0x000000250c0c7c11 */ /* 0x000fe2000f8e08ff */
[----:B------:R-:W-:Y:S01]  /*5960*/  FADD.FTZ R7, R29, R8 ;  /* 0x000000081d077221 */ /* 0x000fe20000010000 */
[----:B--2---:R-:W-:-:S03]  /*5970*/  F2FP.BF16.F32.PACK_AB R155, R31, R30 ;  /* 0x0000001e1f9b723e */ /* 0x004fc600000010ff */
[----:B------:R-:W-:Y:S01]  /*5980*/  FADD.FTZ R8, R32, R7 ;  /* 0x0000000720087221 */ /* 0x000fe20000010000 */
[----:B------:R-:W-:Y:S01]  /*5990*/  FADD.FTZ R7, R26, R27 ;  /* 0x0000001b1a077221 */ /* 0x000fe20000010000 */
[----:B------:R-:W2:Y:S01]  /*59a0*/  MUFU.EX2 R38, R38 ;  /* 0x0000002600267308 */ /* 0x000ea20000000800 */
[----:B------:R-:W-:Y:S02]  /*59b0*/  VIADD R11, R12, 0x26840 ;  /* 0x000268400c0b7836 */ /* 0x000fe40000000000 */
[----:B------:R-:W-:Y:S01]  /*59c0*/  FADD.FTZ R9, R33, R8 ;  /* 0x0000000821097221 */ /* 0x000fe20000010000 */
[----:B------:R-:W-:Y:S01]  /*59d0*/  FADD.FTZ R8, R30, R7 ;  /* 0x000000071e087221 */ /* 0x000fe20000010000 */
[----:B------:R3:W-:Y:S02]  /*59e0*/  STSM.16.M88.4 [R12+0x26800], R152 ;  /* 0x026800980c007844 */ /* 0x0007e40000000200 */
[----:B------:R-:W-:Y:S01]  /*59f0*/  FADD.FTZ R10, R36, R9 ;  /* 0x00000009240a7221 */ /* 0x000fe20000010000 */
[----:B------:R-:W-:Y:S01]  /*5a00*/  FADD.FTZ R7, R31, R8 ;  /* 0x000000081f077221 */ /* 0x000fe20000010000 */
[----:B------:R-:W4:Y:S01]  /*5a10*/  MUFU.EX2 R37, R37 ;  /* 0x0000002500257308 */ /* 0x000f220000000800 */
[----:B0-----:R-:W-:-:S02]  /*5a20*/  F2FP.BF16.F32.PACK_AB R157, R35, R34 ;  /* 0x00000022239d723e */ /* 0x001fc400000010ff */
[----:B------:R-:W-:-:S04]  /*5a30*/  FADD.FTZ R8, R34, R7 ;  /* 0x0000000722087221 */ /* 0x000fc80000010000 */
[----:B------:R-:W-:Y:S01]  /*5a40*/  FADD.FTZ R7, R35, R8 ;  /* 0x0000000823077221 */ /* 0x000fe20000010000 */
[----:B------:R-:W0:Y:S03]  /*5a50*/  MUFU.EX2 R39, R39 ;  /* 0x0000002700277308 */ /* 0x000e260000000800 */
[----:B--2---:R-:W-:-:S05]  /*5a60*/  FADD.FTZ R8, R38, R7 ;  /* 0x0000000726087221 */ /* 0x004fca0000010000 */
[----:B------:R-:W2:Y:S01]  /*5a70*/  MUFU.EX2 R40, R40 ;  /* 0x0000002800287308 */ /* 0x000ea20000000800 */
[C---:B----4-:R-:W-:Y:S01]  /*5a80*/  FADD.FTZ R9, R37.reuse, R10 ;  /* 0x0000000a25097221 */ /* 0x050fe20000010000 */
[----:B------:R-:W-:-:S06]  /*5a90*/  F2FP.BF16.F32.PACK_AB R158, R37, R36 ;  /* 0x00000024259e723e */ /* 0x000fcc00000010ff */
[----:B------:R-:W4:Y:S01]  /*5aa0*/  MUFU.EX2 R42, R42 ;  /* 0x0000002a002a7308 */ /* 0x000f220000000800 */
[C---:B0-----:R-:W-:Y:S01]  /*5ab0*/  FADD.FTZ R7, R39.reuse, R8 ;  /* 0x0000000827077221 */ /* 0x041fe20000010000 */
[----:B------:R-:W-:-:S06]  /*5ac0*/  F2FP.BF16.F32.PACK_AB R159, R39, R38 ;  /* 0x00000026279f723e */ /* 0x000fcc00000010ff */
[----:B------:R-:W0:Y:S01]  /*5ad0*/  MUFU.EX2 R41, R41 ;  /* 0x0000002900297308 */ /* 0x000e220000000800 */
[----:B--2---:R-:W-:Y:S01]  /*5ae0*/  FADD.FTZ R10, R40, R9 ;  /* 0x00000009280a7221 */ /* 0x004fe20000010000 */
[----:B------:R-:W-:-:S05]  /*5af0*/  IMAD.MOV.U32 R9, RZ, RZ, 0x20 ;  /* 0x00000020ff097424 */ /* 0x000fca00078e00ff */
[----:B------:R-:W-:Y:S01]  /*5b00*/  SEL R9, R9, 0xffffffe0, !P0 ;  /* 0xffffffe009097807 */ /* 0x000fe20004000000 */
[----:B------:R-:W2:Y:S01]  /*5b10*/  MUFU.EX2 R43, R43 ;  /* 0x0000002b002b7308 */ /* 0x000ea20000000800 */
[----:B----4-:R-:W-:-:S07]  /*5b20*/  FADD.FTZ R8, R42, R7 ;  /* 0x000000072a087221 */ /* 0x010fce0000010000 */
[----:B------:R-:W4:Y:S01]  /*5b30*/  MUFU.EX2 R44, R44 ;  /* 0x0000002c002c7308 */ /* 0x000f220000000800 */
[C---:B0-----:R-:W-:Y:S01]  /*5b40*/  FADD.FTZ R17, R41.reuse, R10 ;  /* 0x0000000a29117221 */ /* 0x041fe20000010000 */
[----:B------:R-:W-:Y:S01]  /*5b50*/  VIADD R10, R12, 0x26800 ;  /* 0x000268000c0a7836 */ /* 0x000fe20000000000 */
[----:B------:R-:W-:-:S03]  /*5b60*/  F2FP.BF16.F32.PACK_AB R160, R41, R40 ;  /* 0x0000002829a0723e */ /* 0x000fc600000010ff */
[C---:B------:R-:W-:Y:S02]  /*5b70*/  @P1 VIADD R11, R10.reuse, 0xffffffc0 ;  /* 0xffffffc00a0b1836 */ /* 0x040fe40000000000 */
[----:B------:R-:W0:Y:S01]  /*5b80*/  MUFU.EX2 R46, R46 ;  /* 0x0000002e002e7308 */ /* 0x000e220000000800 */
[C---:B--2---:R-:W-:Y:S01]  /*5b90*/  FADD.FTZ R7, R43.reuse, R8 ;  /* 0x000000082b077221 */ /* 0x044fe20000010000 */
[----:B------:R-:W-:Y:S01]  /*5ba0*/  IMAD.IADD R10, R10, 0x1, R9 ;  /* 0x000000010a0a7824 */ /* 0x000fe200078e0209 */
[----:B------:R-:W-:Y:S02]  /*5bb0*/  F2FP.BF16.F32.PACK_AB R161, R43, R42 ;  /* 0x0000002a2ba1723e */ /* 0x000fe400000010ff */
[----:B------:R-:W-:Y:S02]  /*5bc0*/  IADD3 R9, R9, R11, RZ ;  /* 0x0000000b09097210 */ /* 0x000fe40007ffe0ff */
[----:B------:R3:W-:Y:S01]  /*5bd0*/  STSM.16.M88.4 [R10], R156 ;  /* 0x0000009c0a007844 */ /* 0x0007e20000000200 */
[----:B------:R-:W2:Y:S01]  /*5be0*/  MUFU.EX2 R45, R45 ;  /* 0x0000002d002d7308 */ /* 0x000ea20000000800 */
[----:B----4-:R-:W-:-:S07]  /*5bf0*/  FADD.FTZ R8, R44, R17 ;  /* 0x000000112c087221 */ /* 0x010fce0000010000 */
[----:B------:R-:W4:Y:S01]  /*5c00*/  MUFU.EX2 R47, R47 ;  /* 0x0000002f002f7308 */ /* 0x000f220000000800 */
[----:B0-----:R-:W-:-:S07]  /*5c10*/  FADD.FTZ R16, R46, R7 ;  /* 0x000000072e107221 */ /* 0x001fce0000010000 */
[----:B------:R-:W-:Y:S01]  /*5c20*/  MUFU.EX2 R48, R48 ;  /* 0x0000003000307308 */ /* 0x000fe20000000800 */
[C---:B--2---:R-:W-:Y:S01]  /*5c30*/  F2FP.BF16.F32.PACK_AB R162, R45.reuse, R44 ;  /* 0x0000002c2da2723e */ /* 0x044fe200000010ff */
[----:B------:R-:W-:-:S06]  /*5c40*/  FADD.FTZ R45, R45, R8 ;  /* 0x000000082d2d7221 */ /* 0x000fcc0000010000 */
[----:B------:R-:W0:Y:S01]  /*5c50*/  MUFU.EX2 R49, R49 ;  /* 0x0000003100317308 */ /* 0x000e220000000800 */
[C---:B----4-:R-:W-:Y:S01]  /*5c60*/  F2FP.BF16.F32.PACK_AB R163, R47.reuse, R46 ;  /* 0x0000002e2fa3723e */ /* 0x050fe200000010ff */
[----:B------:R-:W-:-:S04]  /*5c70*/  FADD.FTZ R47, R47, R16 ;  /* 0x000000102f2f7221 */ /* 0x000fc80000010000 */
[----:B------:R3:W-:Y:S02]  /*5c80*/  STSM.16.M88.4 [R11], R160 ;  /* 0x000000a00b007844 */ /* 0x0007e40000000200 */
[----:B------:R-:W-:Y:S08]  /*5c90*/  MUFU.EX2 R50, R50 ;  /* 0x0000003200327308 */ /* 0x000ff00000000800 */
[----:B------:R-:W2:Y:S01]  /*5ca0*/  MUFU.EX2 R51, R51 ;  /* 0x0000003300337308 */ /* 0x000ea20000000800 */
[----:B0-----:R-:W-:Y:S01]  /*5cb0*/  F2FP.BF16.F32.PACK_AB R164, R49, R48 ;  /* 0x0000003031a4723e */ /* 0x001fe200000010ff */
[----:B------:R-:W-:-:S04]  /*5cc0*/  FADD.FTZ R48, R48, R45 ;  /* 0x0000002d30307221 */ /* 0x000fc80000010000 */
[----:B------:R-:W-:Y:S02]  /*5cd0*/  FADD.FTZ R49, R49, R48 ;  /* 0x0000003031317221 */ /* 0x000fe40000010000 */
[----:B------:R-:W0:Y:S08]  /*5ce0*/  MUFU.EX2 R52, R52 ;  /* 0x0000003400347308 */ /* 0x000e300000000800 */
[----:B------:R-:W-:Y:S01]  /*5cf0*/  MUFU.EX2 R54, R54 ;  /* 0x0000003600367308 */ /* 0x000fe20000000800 */
[----:B--2---:R-:W-:Y:S01]  /*5d00*/  F2FP.BF16.F32.PACK_AB R165, R51, R50 ;  /* 0x0000003233a5723e */ /* 0x004fe200000010ff */
[----:B------:R-:W-:-:S04]  /*5d10*/  FADD.FTZ R50, R50, R47 ;  /* 0x0000002f32327221 */ /* 0x000fc80000010000 */
[----:B------:R-:W-:Y:S02]  /*5d20*/  FADD.FTZ R51, R51, R50 ;  /* 0x0000003233337221 */ /* 0x000fe40000010000 */
        /* <DEDUP_REMOVED lines=10> */
.L_x_4779:
[----:B------:R0:W2:Y:S01]  /*5dd0*/  SYNCS.PHASECHK.TRANS64.TRYWAIT P0, [UR37+0x28c50], R14 ;  /* 0x028c500eff0075a7 */ /* 0x0000a20008000165 */
[----:B------:R-:W-:Y:S05]  /*5de0*/  @!P5 BRA `(.L_x_4780) ;  /* 0x000000000004d947 */ /* 0x000fea0003800000 */
[----:B------:R-:W-:Y:S01]  /*5df0*/  BPT.TRAP 0x1 ;  /* 0x000000040000795c */ /* 0x000fe20000300000 */
.L_x_4780:
[----:B--2---:R-:W-:Y:S05]  /*5e00*/  @P0 BRA `(.L_x_4781) ;  /* 0x0000000000080947 */ /* 0x004fea0003800000 */
[----:B------:R-:W2:Y:S02]  /*5e10*/  SYNCS.PHASECHK.TRANS64.TRYWAIT P0, [UR37+0x28c50], R14 ;  /* 0x028c500eff0075a7 */ /* 0x000ea40008000165 */
[----:B--2---:R-:W-:Y:S05]  /*5e20*/  @!P0 BRA `(.L_x_4782) ;  /* 0x000000e400888947 */ /* 0x004fea0003800000 */
.L_x_4781:
[----:B------:R-:W-:Y:S01]  /*5e30*/  WARPGROUP.ARRIVE ;  /* 0x00000000000079c5 */ /* 0x000fe20000000000 */
[----:B------:R-:W-:Y:S01]  /*5e40*/  UMOV UR14, UR36 ;  /* 0x00000024000e7c82 */ /* 0x000fe20008000000 */
[----:B------:R-:W-:Y:S01]  /*5e50*/  UMOV UR15, 0x40000040 ;  /* 0x40000040000f7882 */ /* 0x000fe20000000000 */
[----:B------:R-:W-:Y:S01]  /*5e60*/  PLOP3.LUT P0, PT, PT, PT, UP1, 0x40, 0x0 ;  /* 0x000000000000781c */ /* 0x000fe20003f0e818 */
[----:B------:R-:W-:Y:S01]  /*5e70*/  @UP0 ULDC UR23, c[0x0][0x450] ;  /* 0x0001140000170ab9 */ /* 0x000fe20000000800 */
[----:B--2---:R-:W-:Y:S01]  /*5e80*/  @!P6 VIADD R13, R13, 0x28c60 ;  /* 0x00028c600d0de836 */ /* 0x004fe20000000000 */
[----:B------:R-:W-:Y:S01]  /*5e90*/  HGMMA.64x256x16.F32.BF16 R24, R152, gdesc[UR12].tnspB, RZ, !UPT, gsb0 ;  /* 0x43e0000c98187df0 */ /* 0x000fe2000c0018ff */
[----:B------:R-:W-:Y:S01]  /*5ea0*/  UIADD3 UR14, UR36, 0x80, URZ ;  /* 0x00000080240e7890 */ /* 0x000fe2000fffe03f */
[----:B------:R-:W-:Y:S01]  /*5eb0*/  UMOV UR15, 0x40000040 ;  /* 0x40000040000f7882 */ /* 0x000fe20000000000 */
[----:B------:R-:W-:Y:S01]  /*5ec0*/  UIMAD UR22, UR39, UR11, -UR18 ;  /* 0x0000000b271672a4 */ /* 0x000fe2000f8e0a12 */
[----:B------:R-:W-:Y:S01]  /*5ed0*/  @!P6 PRMT R13, RZ, 0x654, R13 ;  /* 0x00000654ff0de816 */ /* 0x000fe2000000000d */
[----:B------:R-:W-:Y:S01]  /*5ee0*/  UIADD3 UR42, UR42, -0x2, URZ ;  /* 0xfffffffe2a2a7890 */ /* 0x000fe2000fffe03f */
[----:B------:R-:W-:-:S02]  /*5ef0*/  WARPGROUP.DEPBAR.LE gsb0, 0x0 ;  /* 0x00008000000079c5 */ /* 0x000fc40000010000 */
        /* <DEDUP_REMOVED lines=15> */
[----:B------:R-:W2:Y:S02]  /*5ff0*/  S2UR UR14, SR_CTAID.X ;  /* 0x00000000000e79c3 */ /* 0x000ea40000002500 */
[----:B--2---:R-:W-:-:S03]  /*6000*/  USHF.L.U32 UR19, UR14, 0x6, URZ ;  /* 0x000000060e137899 */ /* 0x004fc6000800063f */
[----:B------:R-:W-:Y:S02]  /*6010*/  @UP0 ULDC UR14, c[0x0][0x44c] ;  /* 0x00011300000e0ab9 */ /* 0x000fe40000000800 */
[----:B------:R-:W-:-:S04]  /*6020*/  UIMAD.WIDE.U32 UR14, UR19, UR14, URZ ;  /* 0x0000000e130e72a5 */ /* 0x000fc8000f8e003f */
[----:B------:R-:W-:-:S04]  /*6030*/  @UP0 USHF.R.U32.HI UR19, URZ, UR23, UR15 ;  /* 0x000000173f130299 */ /* 0x000fc8000801160f */
[----:B------:R-:W-:-:S04]  /*6040*/  UIADD3 UR14, UR22, UR19, URZ ;  /* 0x00000013160e7290 */ /* 0x000fc8000fffe03f */
[----:B------:R-:W-:Y:S01]  /*6050*/  UIADD3 UR4, UR14, UR4, URZ ;  /* 0x000000040e047290 */ /* 0x000fe2000fffe03f */
        /* <DEDUP_REMOVED lines=21> */
.L_x_4784:
[----:B------:R-:W-:-:S11]  /*61b0*/  UISETP.NE.AND UP2, UPT, UR5, 0x1, UPT ;  /* 0x000000010500788c */ /* 0x000fd6000bf45270 */
[----:B------:R-:W-:Y:S02]  /*61c0*/  @UP2 ULDC.64 UR22, c[0x0][0x9e8] ;  /* 0x00027a0000162ab9 */ /* 0x000fe40000000a00 */
[----:B------:R-:W-:-:S04]  /*61d0*/  UIMAD.WIDE.U32 UR14, UR19, UR22, URZ ;  /* 0x00000016130e72a5 */ /* 0x000fc8000f8e003f */
[----:B------:R-:W-:-:S12]  /*61e0*/  @UP2 USHF.R.U32.HI UR19, URZ, UR23, UR15 ;  /* 0x000000173f132299 */ /* 0x000fd8000801160f */
.L_x_4785:
[----:B------:R-:W-:-:S04]  /*61f0*/  UIMAD UR5, UR19, UR5, UR5 ;  /* 0x00000005130572a4 */ /* 0x000fc8000f8e0205 */
[----:B------:R-:W-:-:S04]  /*6200*/  UISETP.LT.AND UP2, UPT, UR4, UR5, UPT ;  /* 0x000000050400728c */ /* 0x000fc8000bf41270 */
[----:B------:R-:W-:-:S12]  /*6210*/  USEL UR4, UR4, UR5, UP2 ;  /* 0x0000000504047287 */ /* 0x000fd80009000000 */
.L_x_4783:
[----:B------:R-:W-:-:S04]  /*6220*/  USHF.R.S32.HI UR5, URZ, 0x1f, UR4 ;  /* 0x0000001f3f057899 */ /* 0x000fc80008011404 */
[----:B------:R-:W-:-:S03]  /*6230*/  ULEA.HI UR5, UR5, UR4, URZ, 0x6 ;  /* 0x0000000405057291 */ /* 0x000fc6000f8f303f */
[----:B------:R-:W-:Y:S01]  /*6240*/  UMOV UR4, URZ ;  /* 0x0000003f00047c82 */ /* 0x000fe20008000000 */
[----:B------:R-:W-:-:S04]  /*6250*/  USHF.R.S32.HI UR5, URZ, 0x6, UR5 ;  /* 0x000000063f057899 */ /* 0x000fc80008011405 */
[----:B------:R-:W-:-:S04]  /*6260*/  UISETP.LT.AND UP2, UPT, UR38, UR5, UPT ;  /* 0x000000052600728c */ /* 0x000fc8000bf41270 */
[----:B------:R-:W-:-:S03]  /*6270*/  USEL UR25, UR38, UR5, !UP2 ;  /* 0x0000000526197287 */ /* 0x000fc6000d000000 */
[----:B------:R-:W-:Y:S01]  /*6280*/  UMOV UR5, URZ ;  /* 0x0000003f00057c82 */ /* 0x000fe20008000000 */
[----:B------:R-:W-:-:S06]  /*6290*/  UISETP.GE.AND UP2, UPT, UR42, UR25, UPT ;  /* 0x000000192a00728c */ /* 0x000fcc000bf46270 */
[----:B------:R-:W-:-:S13]  /*62a0*/  PLOP3.LUT P0, PT, PT, PT, UP2, 0x80, 0x0 ;  /* 0x000000000000781c */ /* 0x000fda0003f0f028 */
[----:B------:R-:W-:Y:S05]  /*62b0*/  @!P0 BRA `(.L_x_4786) ;  /* 0x0000002400088947 */ /* 0x000fea0003800000 */
[----:B------:R-:W-:Y:S01]  /*62c0*/  UMOV UR5, URZ ;  /* 0x0000003f00057c82 */ /* 0x000fe20008000000 */
[----:B------:R-:W-:Y:S01]  /*62d0*/  UMOV UR24, URZ ;  /* 0x0000003f00187c82 */ /* 0x000fe20008000000 */
[----:B------:R-:W-:Y:S01]  /*62e0*/  ULDC UR30, c[0x0][0x9e4] ;  /* 0x00027900001e7ab9 */ /* 0x000fe20000000800 */
[----:B------:R-:W-:Y:S01]  /*62f0*/  ULDC UR28, c[0x0][0x288] ;  /* 0x0000a200001c7ab9 */ /* 0x000fe20000000800 */
[----:B------:R-:W-:Y:S01]  /*6300*/  ULDC UR27, c[0x0][0x2f0] ;  /* 0x0000bc00001b7ab9 */ /* 0x000fe20000000800 */
[----:B------:R-:W-:Y:S01]  /*6310*/  ULDC UR26, c[0x0][0x988] ;  /* 0x00026200001a7ab9 */ /* 0x000fe20000000800 */
[----:B------:R-:W-:-:S05]  /*6320*/  ULDC UR29, c[0x0][0x9e0] ;  /* 0x00027800001d7ab9 */ /* 0x000fca0000000800 */
.L_x_4803:
[----:B------:R-:W-:-:S04]  /*6330*/  UIADD3 UR4, UR24, 0x1, URZ ;  /* 0x0000000118047890 */ /* 0x000fc8000fffe03f */
[----:B------:R-:W-:-:S04]  /*6340*/  UISETP.NE.AND UP2, UPT, UR4, 0x2, UPT ;  /* 0x000000020400788c */ /* 0x000fc8000bf45270 */
[----:B------:R-:W-:Y:S02]  /*6350*/  USEL UR10, URZ, 0x1, UP2 ;  /* 0x000000013f0a7887 */ /* 0x000fe40009000000 */
[----:B------:R-:W-:Y:S02]  /*6360*/  USEL UR4, UR4, URZ, UP2 ;  /* 0x0000003f04047287 */ /* 0x000fe40009000000 */
[----:B------:R-:W-:Y:S01]  /*6370*/  ULOP3.LUT UR5, UR5, UR10, URZ, 0x3c, !UPT ;  /* 0x0000000a05057292 */ /* 0x000fe2000f8e3c3f */
[----:B0---4-:R-:W-:Y:S11]  /*6380*/  @!P5 BRA `(.L_x_4787) ;  /* 0x000000000004d947 */ /* 0x011ff60003800000 */
[----:B------:R-:W-:Y:S01]  /*6390*/  BPT.TRAP 0x1 ;  /* 0x000000040000795c */ /* 0x000fe20000300000 */
.L_x_4787:
[----:B------:R-:W-:Y:S01]  /*63a0*/  ULEA UR31, UR4, UR37, 0x3 ;  /* 0x00000025041f7291 */ /* 0x000fe2000f8e183f */
[----:B--2---:R-:W-:-:S05]  /*63b0*/  IMAD.U32 R13, RZ, RZ, UR5 ;  /* 0x00000005ff0d7e24 */ /* 0x004fca000f8e00ff */
[----:B------:R-:W-:-:S04]  /*63c0*/  SHF.L.U32 R13, R13, 0x1f, RZ ;  /* 0x0000001f0d0d7819 */ /* 0x000fc800000006ff */
[----:B------:R2:W4:Y:S01]  /*63d0*/  SYNCS.PHASECHK.TRANS64.TRYWAIT P0, [UR31+0x28c30], R13 ;  /* 0x028c300dff0075a7 */ /* 0x000522000800015f */
[----:B------:R-:W-:Y:S05]  /*63e0*/  @!P5 BRA `(.L_x_4788) ;  /* 0x000000000004d947 */ /* 0x000fea0003800000 */
[----:B------:R-:W-:Y:S01]  /*63f0*/  BPT.TRAP 0x1 ;  /* 0x000000040000795c */ /* 0x000fe20000300000 */
.L_x_4788:
[----:B----4-:R-:W-:Y:S05]  /*6400*/  @P0 BRA `(.L_x_4789) ;  /* 0x0000000000080947 */ /* 0x010fea0003800000 */
[----:B------:R-:W4:Y:S02]  /*6410*/  SYNCS.PHASECHK.TRANS64.TRYWAIT P0, [UR31+0x28c30], R13 ;  /* 0x028c300dff0075a7 */ /* 0x000f24000800015f */
[----:B----4-:R-:W-:Y:S05]  /*6420*/  @!P0 BRA `(.L_x_4790) ;  /* 0x000000e0001c8947 */ /* 0x010fea0003800000 */
.L_x_4789:
[----:B------:R-:W-:Y:S01]  /*6430*/  ULEA UR22, UR4, UR6, 0x9 ;  /* 0x0000000604167291 */ /* 0x000fe2000f8e483f */
[----:B---3--:R-:W-:Y:S01]  /*6440*/  WARPGROUP.ARRIVE ;  /* 0x00000000000079c5 */ /* 0x008fe20000000000 */
[----:B------:R-:W-:Y:S01]  /*6450*/  UMOV UR23, 0x40000040 ;  /* 0x4000004000177882 */ /* 0x000fe20000000000 */
[----:B------:R-:W-:Y:S01]  /*6460*/  UMOV UR11, 0x40000040 ;  /* 0x40000040000b7882 */ /* 0x000fe20000000000 */
[----:B------:R-:W-:Y:S01]  /*6470*/  UIADD3 UR10, UR22, 0x2, URZ ;  /* 0x00000002160a7890 */ /* 0x000fe2000fffe03f */
[----:B------:R-:W-:Y:S01]  /*6480*/  PLOP3.LUT P0, PT, PT, PT, UP0, 0x80, 0x0 ;  /* 0x000000000000781c */ /* 0x000fe20003f0f008 */
[----:B------:R-:W-:Y:S01]  /*6490*/  UIADD3 UR14, UR22, 0x4, URZ ;  /* 0x00000004160e7890 */ /* 0x000fe2000fffe03f */
[----:B------:R-:W-:Y:S01]  /*64a0*/  PLOP3.LUT P1, PT, PT, PT, UP0, 0x80, 0x0 ;  /* 0x000000000000781c */ /* 0x000fe20003f2f008 */
[----:B------:R-:W-:Y:S01]  /*64b0*/  UMOV UR15, 0x40000040 ;  /* 0x40000040000f7882 */ /* 0x000fe20000000000 */
[----:B------:R-:W-:Y:S01]  /*64c0*/  HGMMA.64x64x16.F32.BF16 R152, gdesc[UR20], RZ, !UPT, gsb0 ;  /* 0x00e00000149879f0 */ /* 0x000fe2000c0018ff */
[----:B------:R-:W-:Y:S01]  /*64d0*/  UIADD3 UR18, UR22, 0x6, URZ ;  /* 0x0000000616127890 */ /* 0x000fe2000fffe03f */
[----:B------:R-:W-:Y:S01]  /*64e0*/  IMAD.MOV.U32 R16, RZ, RZ, R2 ;  /* 0x000000ffff107224 */ /* 0x000fe200078e0002 */
[----:B------:R-:W-:Y:S01]  /*64f0*/  UMOV UR19, 0x40000040 ;  /* 0x4000004000137882 */ /* 0x000fe20000000000 */
[----:B01----:R-:W-:Y:S01]  /*6500*/  IMAD.U32 R14, RZ, RZ, UR31 ;  /* 0x0000001fff0e7e24 */ /* 0x003fe2000f8e00ff */
[----:B------:R-:W-:-:S02]  /*6510*/  WARPGROUP.DEPBAR.LE gsb0, 0x0 ;  /* 0x00008000000079c5 */ /* 0x000fc40000010000 */
[----:B------:R-:W-:-:S06]  /*6520*/  WARPGROUP.ARRIVE ;  /* 0x00000000000079c5 */ /* 0x000fcc0000000000 */
[----:B------:R-:W-:Y:S01]  /*6530*/  HGMMA.64x64x16.F32.BF16 R152, gdesc[UR8], R152, gsb0 ;  /* 0x00e00000089879f0 */ /* 0x000fe20008001898 */
[----:B------:R-:W-:Y:S01]  /*6540*/  @UP0 ULDC UR10, c[0x0][0x44c] ;  /* 0x00011300000a0ab9 */ /* 0x000fe20000000800 */
[----:B------:R-:W-:Y:S01]  /*6550*/  UMOV UR11, UR27 ;  /* 0x0000001b000b7c82 */ /* 0x000fe20008000000 */
[----:B------:R-:W-:Y:S01]  /*6560*/  @P0 IMAD.HI.U32 R15, R2, UR10, RZ ;  /* 0x0000000a020f0c27 */ /* 0x000fe2000f8e00ff */
[----:B------:R-:W-:Y:S01]  /*6570*/  @UP0 ULDC UR10, c[0x0][0x450] ;  /* 0x00011400000a0ab9 */ /* 0x000fe20000000800 */
[----:B------:R-:W-:Y:S02]  /*6580*/  PLOP3.LUT P0, PT, PT, PT, UP1, 0x40, 0x0 ;  /* 0x000000000000781c */ /* 0x000fe40003f0e818 */
[----:B------:R-:W-:Y:S01]  /*6590*/  IMAD.U32 R20, RZ, RZ, UR11 ;  /* 0x0000000bff147e24 */ /* 0x000fe2000f8e00ff */
[----:B------:R-:W-:Y:S01]  /*65a0*/  @P1 SHF.R.U32.HI R16, RZ, UR10, R15 ;  /* 0x0000000aff101c19 */ /* 0x000fe2000801160f */
[----:B------:R-:W-:Y:S01]  /*65b0*/  USHF.L.U32 UR10, UR42, 0x6, URZ ;  /* 0x000000062a0a7899 */ /* 0x000fe2000800063f */
[----:B------:R-:W-:-:S03]  /*65c0*/  @!P6 VIADD R15, R14, 0x28c40 ;  /* 0x00028c400e0fe836 */ /* 0x000fc60000000000 */
[----:B------:R-:W0:Y:S02]  /*65d0*/  SHFL.IDX PT, R18, R16, RZ, 0x1c1f ;  /* 0x001c1fff10127589 */ /* 0x000e2400000e0000 */
[----:B------:R-:W-:Y:S01]  /*65e0*/  IMAD.U32 R17, RZ, RZ, UR10 ;  /* 0x0000000aff117e24 */ /* 0x000fe2000f8e00ff */
[----:B------:R-:W-:-:S04]  /*65f0*/  @!P6 PRMT R15, RZ, 0x654, R15 ;  /* 0x00000654ff0fe816 */ /* 0x000fc8000000000f */
[----:B------:R-:W-:-:S05]  /*6600*/  IADD3 R17, -R0, 0x1, -R17 ;  /* 0x0000000100117810 */ /* 0x000fca0007ffe911 */
[----:B------:R-:W-:Y:S01]  /*6610*/  IMAD R17, R20, UR39, R17 ;  /* 0x0000002714117c24 */ /* 0x000fe2000f8e0211 */
[----:B------:R-:W-:Y:S02]  /*6620*/  WARPGROUP.DEPBAR.LE gsb0, 0x0 ;  /* 0x00008000000079c5 */ /* 0x000fe40000010000 */
[----:B------:R-:W-:-:S06]  /*6630*/  WARPGROUP.ARRIVE ;  /* 0x00000000000079c5 */ /* 0x000fcc0000000000 */
[----:B------:R-:W-:Y:S03]  /*6640*/  HGMMA.64x64x16.F32.BF16 R152, gdesc[UR12], R152, gsb0 ;  /* 0x00e000000c9879f0 */ /* 0x000fe60008001898 */
[----:B------:R-:W-:Y:S02]  /*6650*/  WARPGROUP.DEPBAR.LE gsb0, 0x0 ;  /* 0x00008000000079c5 */ /* 0x000fe40000010000 */
[----:B------:R-:W-:-:S06]  /*6660*/  WARPGROUP.ARRIVE ;  /* 0x00000000000079c5 */ /* 0x000fcc0000000000 */
[----:B------:R-:W-:Y:S01]  /*6670*/  HGMMA.64x64x16.F32.BF16 R152, gdesc[UR16], R152, gsb0 ;  /* 0x00e00000109879f0 */ /* 0x000fe20008001898 */
[----:B------:R-:W-:Y:S02]  /*6680*/  UMOV UR18, UR28 ;  /* 0x0000001c00127c82 */ /* 0x000fe40008000000 */
[----:B------:R-:W-:-:S04]  /*6690*/  VIADD R17, R17, -UR18 ;  /* 0x8000001211117c36 */ /* 0x000fc80008000000 */
[C---:B------:R-:W-:Y:S01]  /*66a0*/  VIADD R23, R17.reuse, UR7 ;  /* 0x0000000711177c36 */ /* 0x040fe20008000000 */
[----:B------:R-:W-:-:S03]  /*66b0*/  IADD3 R21, R17, UR29, RZ ;  /* 0x0000001d11157c10 */ /* 0x000fc6000fffe0ff */
[C---:B0-----:R-:W-:Y:S01]  /*66c0*/  IMAD.IADD R17, R18.reuse, 0x1, R23 ;  /* 0x0000000112117824 */ /* 0x041fe200078e0217 */
[----:B------:R-:W-:Y:S02]  /*66d0*/  WARPGROUP.DEPBAR.LE gsb0, 0x0 ;  /* 0x00008000000079c5 */ /* 0x000fe40000010000 */
[----:B------:R0:W-:Y:S02]  /*66e0*/  @!P6 SYNCS.ARRIVE.TRANS64.RED.A1T0 RZ, [R15+URZ], RZ ;  /* 0x000000ff0fffe9a7 */ /* 0x0001e4000810043f */
[----:B0-----:R-:W-:Y:S01]  /*66f0*/  IMAD.IADD R15, R18, 0x1, R21 ;  /* 0x00000001120f7824 */ /* 0x001fe200078e0215 */
[----:B------:R-:W-:Y:S06]  /*6700*/  @P0 BRA `(.L_x_4791) ;  /* 0x0000000000600947 */ /* 0x000fec0003800000 */
[----:B------:R-:W-:Y:S01]  /*6710*/  IMAD.U32 R19, RZ, RZ, UR11 ;  /* 0x0000000bff137e24 */ /* 0x000fe2000f8e00ff */
[----:B------:R-:W-:Y:S03]  /*6720*/  BSSY B0, `(.L_x_4792) ;  /* 0x0000012000007945 */ /* 0x000fe60003800000 */
        /* <DEDUP_REMOVED lines=12> */
.L_x_4793:
[----:B------:R-:W-:-:S05]  /*67f0*/  IMAD.U32 R20, RZ, RZ, UR30 ;  /* 0x0000001eff147e24 */ /* 0x000fca000f8e00ff */
[----:B------:R-:W-:-:S13]  /*6800*/  ISETP.NE.AND P0, PT, R20, 0x1, PT ;  /* 0x000000011400780c */ /* 0x000fda0003f05270 */
[----:B------:R-:W0:Y:S02]  /*6810*/  @P0 LDC.64 R184, c[0x0][0x9e8] ;  /* 0x00027a00ffb80b82 */ /* 0x000e240000000a00 */
[----:B0-----:R-:W-:-:S05]  /*6820*/  @P0 IMAD.HI.U32 R18, R19, R184, RZ ;  /* 0x000000b813120227 */ /* 0x001fca00078e00ff */
[----:B------:R-:W-:-:S07]  /*6830*/  @P0 SHF.R.U32.HI R19, RZ, R185, R18 ;  /* 0x000000b9ff130219 */ /* 0x000fce0000011612 */
.L_x_4794:
[----:B------:R-:W-:Y:S05]  /*6840*/  BSYNC B0 ;  /* 0x0000000000007941 */ /* 0x000fea0003800000 */
.L_x_4792:
[----:B------:R-:W-:-:S04]  /*6850*/  IMAD R19, R19, R20, -UR10 ;  /* 0x8000000a13137e24 */ /* 0x000fc8000f8e0214 */
[----:B------:R-:W-:-:S05]  /*6860*/  IMAD.IADD R18, R19, 0x1, -R0 ;  /* 0x0000000113127824 */ /* 0x000fca00078e0a00 */
[----:B------:R-:W-:Y:S02]  /*6870*/  VIADDMNMX R15, R18, R20, R15, PT ;  /* 0x00000014120f7246 */ /* 0x000fe4000380010f */
[----:B------:R-:W-:-:S07]  /*6880*/  VIMNMX R17, R17, R18, !PT ;  /* 0x0000001211117248 */ /* 0x000fce0007fe0100 */
.L_x_4791:
[----:B------:R-:W-:Y:S01]  /*6890*/  UISETP.GT.AND UP2, UPT, UR42, -0x1, UPT ;  /* 0xffffffff2a00788c */ /* 0x000fe2000bf44270 */
[----:B------:R-:W0:Y:S05]  /*68a0*/  SHFL.IDX PT, R20, R16, 0x1, 0x1c1f ;  /* 0x003c1f0010147f89 */ /* 0x000e2a00000e0000 */
[----:B------:R-:W-:-:S04]  /*68b0*/  PLOP3.LUT P0, PT, PT, PT, UP2, 0x80, 0x0 ;  /* 0x000000000000781c */ /* 0x000fc80003f0f028 */
[C---:B------:R-:W-:Y:S02]  /*68c0*/  ISETP.GT.AND P3, PT, R17.reuse, RZ, P0 ;  /* 0x000000ff1100720c */ /* 0x040fe40000764270 */
[----:B------:R-:W-:Y:S02]  /*68d0*/  ISETP.GT.AND P2, PT, R17, 0x1, P0 ;  /* 0x000000011100780c */ /* 0x000fe40000744270 */
[----:B------:R-:W-:Y:S02]  /*68e0*/  ISETP.LT.OR P3, PT, R15, 0x1, P3 ;  /* 0x000000010f00780c */ /* 0x000fe40001f61670 */
[C---:B------:R-:W-:Y:S02]  /*68f0*/  ISETP.GT.AND P4, PT, R17.reuse, 0x8, P0 ;  /* 0x000000081100780c */ /* 0x040fe40000784270 */
[----:B------:R-:W-:Y:S02]  /*6900*/  FSEL R152, R152, -INF , !P3 ;  /* 0xff80000098987808 */ /* 0x000fe40005800000 */
[----:B------:R-:W-:-:S02]  /*6910*/  ISETP.GT.AND P3, PT, R17, 0x10, P0 ;  /* 0x000000101100780c */ /* 0x000fc40000764270 */
[----:B------:R-:W-:Y:S02]  /*6920*/  ISETP.GT.AND P1, PT, R17, 0x9, P0 ;  /* 0x000000091100780c */ /* 0x000fe40000724270 */
[----:B------:R-:W-:Y:S01]  /*6930*/  ISETP.LT.OR P3, PT, R15, 0x11, P3 ;  /* 0x000000110f00780c */ /* 0x000fe20001f61670 */
[----:B0-----:R-:W-:Y:S01]  /*6940*/  IMAD.IADD R18, R23, 0x1, R20 ;  /* 0x0000000117127824 */ /* 0x001fe200078e0214 */
[----:B------:R-:W-:Y:S02]  /*6950*/  ISETP.LT.OR P2, PT, R15, 0x2, P2 ;  /* 0x000000020f00780c */ /* 0x000fe40001741670 */
[----:B------:R-:W-:Y:S02]  /*6960*/  FSEL R160, R160, -INF , !P3 ;  /* 0xff800000a0a07808 */ /* 0x000fe40005800000 */
[----:B------:R-:W-:Y:S02]  /*6970*/  ISETP.GT.AND P3, PT, R17, 0x20, P0 ;  /* 0x000000201100780c */ /* 0x000fe40000764270 */
[----:B------:R-:W-:-:S02]  /*6980*/  ISETP.LT.OR P4, PT, R15, 0x9, P4 ;  /* 0x000000090f00780c */ /* 0x000fc40002781670 */
[C---:B------:R-:W-:Y:S02]  /*6990*/  ISETP.LT.OR P1, PT, R15.reuse, 0xa, P1 ;  /* 0x0000000a0f00780c */ /* 0x040fe40000f21670 */
[----:B------:R-:W-:Y:S02]  /*69a0*/  ISETP.LT.OR P3, PT, R15, 0x21, P3 ;  /* 0x000000210f00780c */ /* 0x000fe40001f61670 */
[----:B------:R-:W-:Y:S02]  /*69b0*/  FSEL R153, R153, -INF , !P2 ;  /* 0xff80000099997808 */ /* 0x000fe40005000000 */
[----:B------:R-:W-:Y:S02]  /*69c0*/  FSEL R156, R156, -INF , !P4 ;  /* 0xff8000009c9c7808 */ /* 0x000fe40006000000 */
[----:B------:R-:W-:Y:S02]  /*69d0*/  FSEL R157, R157, -INF , !P1 ;  /* 0xff8000009d9d7808 */ /* 0x000fe40004800000 */
[----:B------:R-:W-:-:S02]  /*69e0*/  ISETP.GT.AND P2, PT, R17, 0x11, P0 ;  /* 0x000000111100780c */ /* 0x000fc40000744270 */
[C---:B------:R-:W-:Y:S02]  /*69f0*/  ISETP.GT.AND P4, PT, R17.reuse, 0x18, P0 ;  /* 0x000000181100780c */ /* 0x040fe40000784270 */
[C---:B------:R-:W-:Y:S02]  /*6a00*/  ISETP.GT.AND P1, PT, R17.reuse, 0x19, P0 ;  /* 0x000000191100780c */ /* 0x040fe40000724270 */
[----:B------:R-:W-:Y:S02]  /*6a10*/  FSEL R168, R168, -INF , !P3 ;  /* 0xff800000a8a87808 */ /* 0x000fe40005800000 */
[----:B------:R-:W-:Y:S02]  /*6a20*/  ISETP.GT.AND P3, PT, R17, 0x30, P0 ;  /* 0x000000301100780c */ /* 0x000fe40000764270 */
[C---:B------:R-:W-:Y:S02]  /*6a30*/  ISETP.LT.OR P2, PT, R15.reuse, 0x12, P2 ;  /* 0x000000120f00780c */ /* 0x040fe40001741670 */
        /* <DEDUP_REMOVED lines=8> */
[----:B------:R-:W-:Y:S02]  /*6ac0*/  ISETP.GT.AND P1, PT, R17, 0x29, P0 ;  /* 0x000000291100780c */ /* 0x000fe40000724270 */
[----:B------:R-:W-:Y:S02]  /*6ad0*/  FSEL R176, R176, -INF , !P3 ;  /* 0xff800000b0b07808 */ /* 0x000fe40005800000 */
[----:B------:R-:W-:Y:S02]  /*6ae0*/  PLOP3.LUT P3, PT, PT, PT, UP1, 0x40, 0x0 ;  /* 0x000000000000781c */ /* 0x000fe40003f6e818 */
[C---:B------:R-:W-:Y:S02]  /*6af0*/  ISETP.LT.OR P2, PT, R15.reuse, 0x22, P2 ;  /* 0x000000220f00780c */ /* 0x040fe40001741670 */
[----:B------:R-:W-:-:S02]  /*6b00*/  ISETP.LT.OR P4, PT, R15, 0x29, P4 ;  /* 0x000000290f00780c */ /* 0x000fc40002781670 */
[----:B------:R-:W-:Y:S02]  /*6b10*/  ISETP.LT.OR P1, PT, R15, 0x2a, P1 ;  /* 0x0000002a0f00780c */ /* 0x000fe40000f21670 */
[----:B------:R-:W-:Y:S02]  /*6b20*/  FSEL R169, R169, -INF , !P2 ;  /* 0xff800000a9a97808 */ /* 0x000fe40005000000 */
[----:B------:R-:W-:Y:S02]  /*6b30*/  FSEL R172, R172, -INF , !P4 ;  /* 0xff800000acac7808 */ /* 0x000fe40006000000 */
[----:B------:R-:W-:Y:S02]  /*6b40*/  FSEL R173, R173, -INF , !P1 ;  /* 0xff800000adad7808 */ /* 0x000fe40004800000 */
[C---:B------:R-:W-:Y:S02]  /*6b50*/  ISETP.GT.AND P2, PT, R17.reuse, 0x31, P0 ;  /* 0x000000311100780c */ /* 0x040fe40000744270 */
[----:B------:R-:W-:-:S02]  /*6b60*/  ISETP.GT.AND P4, PT, R17, 0x38, P0 ;  /* 0x000000381100780c */ /* 0x000fc40000784270 */
[----:B------:R-:W-:Y:S02]  /*6b70*/  ISETP.GT.AND P1, PT, R17, 0x39, P0 ;  /* 0x000000391100780c */ /* 0x000fe40000724270 */
[C---:B------:R-:W-:Y:S02]  /*6b80*/  ISETP.LT.OR P2, PT, R15.reuse, 0x32, P2 ;  /* 0x000000320f00780c */ /* 0x040fe40001741670 */
[C---:B------:R-:W-:Y:S02]  /*6b90*/  ISETP.LT.OR P4, PT, R15.reuse, 0x39, P4 ;  /* 0x000000390f00780c */ /* 0x040fe40002781670 */
[----:B------:R-:W-:Y:S02]  /*6ba0*/  ISETP.LT.OR P1, PT, R15, 0x3a, P1 ;  /* 0x0000003a0f00780c */ /* 0x000fe40000f21670 */
[----:B------:R-:W-:Y:S02]  /*6bb0*/  IADD3 R16, R21, R20, RZ ;  /* 0x0000001415107210 */ /* 0x000fe40007ffe0ff */
[----:B------:R-:W-:-:S02]  /*6bc0*/  FSEL R177, R177, -INF , !P2 ;  /* 0xff800000b1b17808 */ /* 0x000fc40005000000 */
[----:B------:R-:W-:Y:S02]  /*6bd0*/  FSEL R180, R180, -INF , !P4 ;  /* 0xff800000b4b47808 */ /* 0x000fe40006000000 */
[----:B------:R-:W-:Y:S01]  /*6be0*/  FSEL R181, R181, -INF , !P1 ;  /* 0xff800000b5b57808 */ /* 0x000fe20004800000 */
        /* <DEDUP_REMOVED lines=15> */
.L_x_4797:
[----:B------:R-:W-:-:S05]  /*6ce0*/  IMAD.U32 R22, RZ, RZ, UR30 ;  /* 0x0000001eff167e24 */ /* 0x000fca000f8e00ff */
[----:B------:R-:W-:-:S13]  /*6cf0*/  ISETP.NE.AND P1, PT, R22, 0x1, PT ;  /* 0x000000011600780c */ /* 0x000fda0003f25270 */
[----:B------:R-:W0:Y:S02]  /*6d00*/  @P1 LDC.64 R20, c[0x0][0x9e8] ;  /* 0x00027a00ff141b82 */ /* 0x000e240000000a00 */
[----:B0-----:R-:W-:-:S05]  /*6d10*/  @P1 IMAD.HI.U32 R20, R15, R20, RZ ;  /* 0x000000140f141227 */ /* 0x001fca00078e00ff */
[----:B------:R-:W-:-:S07]  /*6d20*/  @P1 SHF.R.U32.HI R15, RZ, R21, R20 ;  /* 0x00000015ff0f1219 */ /* 0x000fce0000011614 */
.L_x_4798:
[----:B------:R-:W-:Y:S05]  /*6d30*/  BSYNC B0 ;  /* 0x0000000000007941 */ /* 0x000fea0003800000 */
.L_x_4796:
[----:B------:R-:W-:-:S04]  /*6d40*/  IMAD R15, R15, R22, -UR10 ;  /* 0x8000000a0f0f7e24 */ /* 0x000fc8000f8e0216 */
[----:B------:R-:W-:-:S05]  /*6d50*/  IMAD.IADD R15, R15, 0x1, -R0 ;  /* 0x000000010f0f7824 */ /* 0x000fca00078e0a00 */
[----:B------:R-:W-:Y:S02]  /*6d60*/  VIADDMNMX R16, R15, R22, R16, PT ;  /* 0x000000160f107246 */ /* 0x000fe40003800110 */
[----:B------:R-:W-:-:S07]  /*6d70*/  VIMNMX R18, R18, R15, !PT ;  /* 0x0000000f12127248 */ /* 0x000fce0007fe0100 */
.L_x_4795:
[----:B------:R-:W-:Y:S01]  /*6d80*/  FMNMX.FTZ R20, R152, R5, !PT ;  /* 0x0000000598147209 */ /* 0x000fe20007810000 */
[----:B------:R-:W-:Y:S01]  /*6d90*/  UMOV UR10, UR26 ;  /* 0x0000001a000a7c82 */ /* 0x000fe20008000000 */
[C---:B------:R-:W-:Y:S02]  /*6da0*/  ISETP.GT.AND P2, PT, R18.reuse, RZ, P0 ;  /* 0x000000ff1200720c */ /* 0x040fe40000744270 */
[----:B------:R-:W-:Y:S02]  /*6db0*/  FMNMX.FTZ R15, R153, R20, !PT ;  /* 0x00000014990f7209 */ /* 0x000fe40007810000 */
[----:B------:R-:W-:Y:S02]  /*6dc0*/  ISETP.GT.AND P1, PT, R18, 0x1, P0 ;  /* 0x000000011200780c */ /* 0x000fe40000724270 */
[----:B------:R-:W-:Y:S02]  /*6dd0*/  FMNMX.FTZ R20, R156, R15, !PT ;  /* 0x0000000f9c147209 */ /* 0x000fe40007810000 */
[----:B------:R-:W-:-:S02]  /*6de0*/  ISETP.LT.OR P2, PT, R16, 0x1, P2 ;  /* 0x000000011000780c */ /* 0x000fc40001741670 */
[----:B------:R-:W-:Y:S02]  /*6df0*/  FMNMX.FTZ R15, R157, R20, !PT ;  /* 0x000000149d0f7209 */ /* 0x000fe40007810000 */
[----:B------:R-:W-:Y:S02]  /*6e00*/  ISETP.GT.AND P3, PT, R18, 0x8, P0 ;  /* 0x000000081200780c */ /* 0x000fe40000764270 */
[----:B------:R-:W-:Y:S02]  /*6e10*/  FMNMX.FTZ R20, R160, R15, !PT ;  /* 0x0000000fa0147209 */ /* 0x000fe40007810000 */
[----:B------:R-:W-:Y:S02]  /*6e20*/  ISETP.LT.OR P1, PT, R16, 0x2, P1 ;  /* 0x000000021000780c */ /* 0x000fe40000f21670 */
[----:B------:R-:W-:Y:S02]  /*6e30*/  FMNMX.FTZ R15, R161, R20, !PT ;  /* 0x00000014a10f7209 */ /* 0x000fe40007810000 */
[----:B------:R-:W-:-:S02]  /*6e40*/  ISETP.GT.AND P4, PT, R18, 0x9, P0 ;  /* 0x000000091200780c */ /* 0x000fc40000784270 */
[----:B------:R-:W-:Y:S02]  /*6e50*/  FMNMX.FTZ R20, R164, R15, !PT ;  /* 0x0000000fa4147209 */ /* 0x000fe40007810000 */
[----:B------:R-:W-:Y:S02]  /*6e60*/  ISETP.LT.OR P3, PT, R16, 0x9, P3 ;  /* 0x000000091000780c */ /* 0x000fe40001f61670 */
[----:B------:R-:W-:Y:S02]  /*6e70*/  FMNMX.FTZ R15, R165, R20, !PT ;  /* 0x00000014a50f7209 */ /* 0x000fe40007810000 */
[----:B------:R-:W-:Y:S02]  /*6e80*/  FSEL R155, R155, -INF , !P1 ;  /* 0xff8000009b9b7808 */ /* 0x000fe40004800000 */
        /* <DEDUP_REMOVED lines=9> */
[----:B------:R-:W-:Y:S02]  /*6f20*/  FSEL R159, R159, -INF , !P4 ;  /* 0xff8000009f9f7808 */ /* 0x000fe40006000000 */
[----:B------:R-:W-:Y:S02]  /*6f30*/  FMNMX.FTZ R15, R177, R20, !PT ;  /* 0x00000014b10f7209 */ /* 0x000fe40007810000 */
[----:B------:R-:W-:Y:S02]  /*6f40*/  ISETP.LT.OR P1, PT, R16, 0x11, P1 ;  /* 0x000000111000780c */ /* 0x000fe40000f21670 */
[----:B------:R-:W-:Y:S02]  /*6f50*/  FMNMX.FTZ R20, R180, R15, !PT ;  /* 0x0000000fb4147209 */ /* 0x000fe40007810000 */
[----:B------:R-:W-:-:S02]  /*6f60*/  ISETP.GT.AND P4, PT, R18, 0x18, P0 ;  /* 0x000000181200780c */ /* 0x000fc40000784270 */
[----:B------:R-:W-:Y:S02]  /*6f70*/  FMNMX.FTZ R20, R181, R20, !PT ;  /* 0x00000014b5147209 */ /* 0x000fe40007810000 */
[----:B------:R-:W-:Y:S02]  /*6f80*/  ISETP.LT.OR P3, PT, R16, 0x12, P3 ;  /* 0x000000121000780c */ /* 0x000fe40001f61670 */
[----:B------:R-:W-:Y:S01]  /*6f90*/  FSEL R162, R162, -INF , !P1 ;  /* 0xff800000a2a27808 */ /* 0x000fe20004800000 */
[----:B------:R-:W0:Y:S01]  /*6fa0*/  SHFL.BFLY PT, R15, R20, 0x2, 0x1f ;  /* 0x0c401f00140f7f89 */ /* 0x000e2200000e0000 */
[----:B------:R-:W-:Y:S02]  /*6fb0*/  ISETP.LT.OR P4, PT, R16, 0x19, P4 ;  /* 0x000000191000780c */ /* 0x000fe40002781670 */
[----:B------:R-:W-:Y:S02]  /*6fc0*/  FSEL R163, R163, -INF , !P3 ;  /* 0xff800000a3a37808 */ /* 0x000fe40005800000 */
[----:B------:R-:W-:-:S02]  /*6fd0*/  ISETP.GT.AND P1, PT, R18, 0x20, P0 ;  /* 0x000000201200780c */ /* 0x000fc40000724270 */
[----:B------:R-:W-:Y:S02]  /*6fe0*/  FSEL R166, R166, -INF , !P4 ;  /* 0xff800000a6a67808 */ /* 0x000fe40006000000 */
[----:B------:R-:W-:Y:S02]  /*6ff0*/  ISETP.GT.AND P3, PT, R18, 0x21, P0 ;  /* 0x000000211200780c */ /* 0x000fe40000764270 */
[----:B------:R-:W-:Y:S02]  /*7000*/  ISETP.LT.OR P1, PT, R16, 0x21, P1 ;  /* 0x000000211000780c */ /* 0x000fe40000f21670 */
[----:B------:R-:W-:Y:S02]  /*7010*/  ISETP.GT.AND P4, PT, R18, 0x28, P0 ;  /* 0x000000281200780c */ /* 0x000fe40000784270 */
[----:B------:R-:W-:Y:S02]  /*7020*/  ISETP.LT.OR P3, PT, R16, 0x22, P3 ;  /* 0x000000221000780c */ /* 0x000fe40001f61670 */
[----:B------:R-:W-:-:S02]  /*7030*/  FSEL R170, R170, -INF , !P1 ;  /* 0xff800000aaaa7808 */ /* 0x000fc40004800000 */
[----:B------:R-:W-:Y:S02]  /*7040*/  ISETP.GT.AND P1, PT, R18, 0x29, P0 ;  /* 0x000000291200780c */ /* 0x000fe40000724270 */
[----:B------:R-:W-:Y:S02]  /*7050*/  FSEL R171, R171, -INF , !P3 ;  /* 0xff800000abab7808 */ /* 0x000fe40005800000 */
[----:B------:R-:W-:Y:S02]  /*7060*/  ISETP.LT.OR P4, PT, R16, 0x29, P4 ;  /* 0x000000291000780c */ /* 0x000fe40002781670 */
[----:B0-----:R-:W-:Y:S02]  /*7070*/  FMNMX.FTZ R17, R20, R15, !PT ;  /* 0x0000000f14117209 */ /* 0x001fe40007810000 */
[----:B------:R-:W-:Y:S02]  /*7080*/  ISETP.LT.OR P1, PT, R16, 0x2a, P1 ;  /* 0x0000002a1000780c */ /* 0x000fe40000f21670 */
[----:B------:R-:W-:Y:S01]  /*7090*/  ISETP.GT.AND P3, PT, R18, 0x30, P0 ;  /* 0x000000301200780c */ /* 0x000fe20000764270 */
[----:B------:R-:W0:Y:S01]  /*70a0*/  SHFL.BFLY PT, R22, R17, 0x1, 0x1f ;  /* 0x0c201f0011167f89 */ /* 0x000e2200000e0000 */
[----:B------:R-:W-:-:S02]  /*70b0*/  FSEL R174, R174, -INF , !P4 ;  /* 0xff800000aeae7808 */ /* 0x000fc40006000000 */
[----:B------:R-:W-:Y:S02]  /*70c0*/  FSEL R175, R175, -INF , !P1 ;  /* 0xff800000afaf7808 */ /* 0x000fe40004800000 */
[C---:B------:R-:W-:Y:S02]  /*70d0*/  ISETP.GT.AND P4, PT, R18.reuse, 0x31, P0 ;  /* 0x000000311200780c */ /* 0x040fe40000784270 */
[----:B------:R-:W-:Y:S02]  /*70e0*/  ISETP.GT.AND P1, PT, R18, 0x38, P0 ;  /* 0x000000381200780c */ /* 0x000fe40000724270 */
[C---:B------:R-:W-:Y:S02]  /*70f0*/  ISETP.LT.OR P3, PT, R16.reuse, 0x31, P3 ;  /* 0x000000311000780c */ /* 0x040fe40001f61670 */
[----:B------:R-:W-:Y:S02]  /*7100*/  ISETP.LT.OR P4, PT, R16, 0x32, P4 ;  /* 0x000000321000780c */ /* 0x000fe40002781670 */
[----:B------:R-:W-:-:S02]  /*7110*/  FSEL R178, R178, -INF , !P3 ;  /* 0xff800000b2b27808 */ /* 0x000fc40005800000 */
[----:B------:R-:W-:Y:S02]  /*7120*/  ISETP.LT.OR P1, PT, R16, 0x39, P1 ;  /* 0x000000391000780c */ /* 0x000fe40000f21670 */
[----:B------:R-:W-:Y:S02]  /*7130*/  FSEL R179, R179, -INF , !P4 ;  /* 0xff800000b3b37808 */ /* 0x000fe40006000000 */
[----:B------:R-:W-:Y:S02]  /*7140*/  FSEL R182, R182, -INF , !P1 ;  /* 0xff800000b6b67808 */ /* 0x000fe40004800000 */
[----:B0-----:R-:W-:Y:S02]  /*7150*/  FMNMX.FTZ R15, R17, R22, !PT ;  /* 0x00000016110f7209 */ /* 0x001fe40007810000 */
[----:B------:R-:W-:Y:S02]  /*7160*/  FSEL R17, R154, -INF , !P2 ;  /* 0xff8000009a117808 */ /* 0x000fe40005000000 */
[----:B------:R-:W-:Y:S01]  /*7170*/  ISETP.GT.AND P2, PT, R18, 0x19, P0 ;  /* 0x000000191200780c */ /* 0x000fe20000744270 */
[----:B------:R-:W-:Y:S01]  /*7180*/  FMUL.FTZ R21, R15, UR10 ;  /* 0x0000000a0f157c20 */ /* 0x000fe20008410000 */
[----:B------:R-:W-:-:S02]  /*7190*/  FMNMX.FTZ R20, R17, R6, !PT ;  /* 0x0000000611147209 */ /* 0x000fc40007810000 */
[----:B------:R-:W-:Y:S02]  /*71a0*/  ISETP.LT.OR P2, PT, R16, 0x1a, P2 ;  /* 0x0000001a1000780c */ /* 0x000fe40001741670 */
[----:B------:R-:W-:Y:S02]  /*71b0*/  FMNMX.FTZ R19, R155, R20, !PT ;  /* 0x000000149b137209 */ /* 0x000fe40007810000 */
[----:B------:R-:W-:Y:S02]  /*71c0*/  FSEL R167, R167, -INF , !P2 ;  /* 0xff800000a7a77808 */ /* 0x000fe40005000000 */
[----:B------:R-:W-:Y:S02]  /*71d0*/  FMNMX.FTZ R20, R158, R19, !PT ;  /* 0x000000139e147209 */ /* 0x000fe40007810000 */
[----:B------:R-:W-:Y:S02]  /*71e0*/  FSETP.NEU.FTZ.AND P2, PT, R15, -INF , PT ;  /* 0xff8000000f00780b */ /* 0x000fe40003f5d000 */
[----:B------:R-:W-:-:S02]  /*71f0*/  FMNMX.FTZ R19, R159, R20, !PT ;  /* 0x000000149f137209 */ /* 0x000fc40007810000 */
[----:B------:R-:W-:Y:S02]  /*7200*/  FSEL R184, R21, RZ, P2 ;  /* 0x000000ff15b87208 */ /* 0x000fe40001000000 */
[----:B------:R-:W-:Y:S02]  /*7210*/  FMNMX.FTZ R20, R162, R19, !PT ;  /* 0x00000013a2147209 */ /* 0x000fe40007810000 */
[----:B------:R-:W-:Y:S01]  /*7220*/  ISETP.GT.AND P0, PT, R18, 0x39, P0 ;  /* 0x000000391200780c */ /* 0x000fe20000704270 */
[--C-:B------:R-:W-:Y:S01]  /*7230*/  FFMA.FTZ R154, R156, UR10, -R184.reuse ;  /* 0x0000000a9c9a7c23 */ /* 0x100fe200080108b8 */
[----:B------:R-:W-:Y:S01]  /*7240*/  FMNMX.FTZ R19, R163, R20, !PT ;  /* 0x00000014a3137209 */ /* 0x000fe20007810000 */
[--C-:B------:R-:W-:Y:S01]  /*7250*/  FFMA.FTZ R156, R160, UR10, -R184.reuse ;  /* 0x0000000aa09c7c23 */ /* 0x100fe200080108b8 */
[----:B------:R-:W-:Y:S01]  /*7260*/  ISETP.LT.OR P0, PT, R16, 0x3a, P0 ;  /* 0x0000003a1000780c */ /* 0x000fe20000701670 */
[--C-:B------:R-:W-:Y:S01]  /*7270*/  FFMA.FTZ R160, R168, UR10, -R184.reuse ;  /* 0x0000000aa8a07c23 */ /* 0x100fe200080108b8 */
[----:B------:R-:W-:Y:S01]  /*7280*/  FMNMX.FTZ R20, R166, R19, !PT ;  /* 0x00000013a6147209 */ /* 0x000fe20007810000 */
[--C-:B------:R-:W-:Y:S01]  /*7290*/  FFMA.FTZ R19, R152, UR10, -R184.reuse ;  /* 0x0000000a98137c23 */ /* 0x100fe200080108b8 */
[----:B------:R-:W-:Y:S01]  /*72a0*/  FSEL R183, R183, -INF , !P0 ;  /* 0xff800000b7b77808 */ /* 0x000fe20004000000 */
[--C-:B------:R-:W-:Y:S01]  /*72b0*/  FFMA.FTZ R152, R153, UR10, -R184.reuse ;  /* 0x0000000a99987c23 */ /* 0x100fe200080108b8 */
[----:B------:R-:W-:Y:S01]  /*72c0*/  FMNMX.FTZ R21, R167, R20, !PT ;  /* 0x00000014a7157209 */ /* 0x000fe20007810000 */
[--C-:B------:R-:W-:Y:S01]  /*72d0*/  FFMA.FTZ R153, R165, UR10, -R184.reuse ;  /* 0x0000000aa5997c23 */ /* 0x100fe200080108b8 */
[----:B------:R-:W-:Y:S01]  /*72e0*/  MUFU.EX2 R154, R154 ;  /* 0x0000009a009a7308 */ /* 0x000fe20000000800 */
[--C-:B------:R-:W-:Y:S01]  /*72f0*/  FFMA.FTZ R176, R176, UR10, -R184.reuse ;  /* 0x0000000ab0b07c23 */ /* 0x100fe200080108b8 */
[----:B------:R-:W-:Y:S01]  /*7300*/  FMNMX.FTZ R20, R170, R21, !PT ;  /* 0x00000015aa147209 */ /* 0x000fe20007810000 */
[--C-:B------:R-:W-:Y:S01]  /*7310*/  FFMA.FTZ R177, R177, UR10, -R184.reuse ;  /* 0x0000000ab1b17c23 */ /* 0x100fe200080108b8 */
[--C-:B------:R-:W-:Y:S01]  /*7320*/  FFMA.FTZ R180, R180, UR10, -R184.reuse ;  /* 0x0000000ab4b47c23 */ /* 0x100fe200080108b8 */
[----:B------:R-:W-:Y:S01]  /*7330*/  ISETP.NE.AND P0, PT, R4, RZ, PT ;  /* 0x000000ff0400720c */ /* 0x000fe20003f05270 */
[--C-:B------:R-:W-:Y:S01]  /*7340*/  FFMA.FTZ R181, R181, UR10, -R184.reuse ;  /* 0x0000000ab5b57c23 */ /* 0x100fe200080108b8 */
[----:B------:R-:W-:Y:S01]  /*7350*/  FMNMX.FTZ R21, R171, R20, !PT ;  /* 0x00000014ab157209 */ /* 0x000fe20007810000 */
[----:B------:R-:W-:Y:S01]  /*7360*/  MUFU.EX2 R19, R19 ;  /* 0x0000001300137308 */ /* 0x000fe20000000800 */
[--C-:B------:R-:W-:Y:S01]  /*7370*/  FFMA.FTZ R20, R164, UR10, -R184.reuse ;  /* 0x0000000aa4147c23 */ /* 0x100fe200080108b8 */
[----:B------:R-:W-:Y:S01]  /*7380*/  FFMA.FTZ R164, R173, UR10, -R184 ;  /* 0x0000000aada47c23 */ /* 0x000fe200080108b8 */
[----:B------:R-:W-:-:S04]  /*7390*/  FMNMX.FTZ R18, R174, R21, !PT ;  /* 0x00000015ae127209 */ /* 0x000fc80007810000 */
[----:B------:R-:W-:Y:S01]  /*73a0*/  FMNMX.FTZ R21, R175, R18, !PT ;  /* 0x00000012af157209 */ /* 0x000fe20007810000 */
[----:B------:R-:W-:Y:S03]  /*73b0*/  MUFU.EX2 R152, R152 ;  /* 0x0000009800987308 */ /* 0x000fe60000000800 */
[----:B------:R-:W-:Y:S01]  /*73c0*/  FMNMX.FTZ R18, R178, R21, !PT ;  /* 0x00000015b2127209 */ /* 0x000fe20007810000 */
[--C-:B------:R-:W-:Y:S01]  /*73d0*/  FFMA.FTZ R21, R157, UR10, -R184.reuse ;  /* 0x0000000a9d157c23 */ /* 0x100fe200080108b8 */
[--C-:B------:R-:W-:Y:S02]  /*73e0*/  FFMA.FTZ R157, R169, UR10, -R184.reuse ;  /* 0x0000000aa99d7c23 */ /* 0x100fe400080108b8 */
[----:B------:R-:W-:Y:S01]  /*73f0*/  FMNMX.FTZ R23, R179, R18, !PT ;  /* 0x00000012b3177209 */ /* 0x000fe20007810000 */
[----:B------:R-:W-:Y:S03]  /*7400*/  MUFU.EX2 R156, R156 ;  /* 0x0000009c009c7308 */ /* 0x000fe60000000800 */
[----:B------:R-:W-:Y:S01]  /*7410*/  FMNMX.FTZ R16, R182, R23, !PT ;  /* 0x00000017b6107209 */ /* 0x000fe20007810000 */
[----:B------:R-:W-:-:S03]  /*7420*/  FFMA.FTZ R23, R161, UR10, -R184 ;  /* 0x0000000aa1177c23 */ /* 0x000fc600080108b8 */
[----:B------:R-:W-:Y:S01]  /*7430*/  FMNMX.FTZ R16, R183, R16, !PT ;  /* 0x00000010b7107209 */ /* 0x000fe20007810000 */
[----:B------:R-:W-:Y:S04]  /*7440*/  MUFU.EX2 R21, R21 ;  /* 0x0000001500157308 */ /* 0x000fe80000000800 */
[----:B------:R-:W0:Y:S04]  /*7450*/  SHFL.BFLY PT, R161, R16, 0x2, 0x1f ;  /* 0x0c401f0010a17f89 */ /* 0x000e2800000e0000 */
[----:B------:R-:W-:Y:S08]  /*7460*/  MUFU.EX2 R23, R23 ;  /* 0x0000001700177308 */ /* 0x000ff00000000800 */
[----:B------:R-:W-:Y:S08]  /*7470*/  MUFU.EX2 R20, R20 ;  /* 0x0000001400147308 */ /* 0x000ff00000000800 */
[----:B------:R-:W-:Y:S01]  /*7480*/  MUFU.EX2 R153, R153 ;  /* 0x0000009900997308 */ /* 0x000fe20000000800 */
[----:B0-----:R-:W-:Y:S01]  /*7490*/  FMNMX.FTZ R22, R16, R161, !PT ;  /* 0x000000a110167209 */ /* 0x001fe20007810000 */
[----:B------:R-:W-:Y:S01]  /*74a0*/  FFMA.FTZ R161, R172, UR10, -R184 ;  /* 0x0000000aaca17c23 */ /* 0x000fe200080108b8 */
[----:B------:R-:W-:-:S05]  /*74b0*/  FSEL R16, R15, RZ, P2 ;  /* 0x000000ff0f107208 */ /* 0x000fca0001000000 */
[----:B------:R-:W-:Y:S01]  /*74c0*/  MUFU.EX2 R160, R160 ;  /* 0x000000a000a07308 */ /* 0x000fe20000000800 */
[----:B------:R-:W0:Y:S01]  /*74d0*/  SHFL.BFLY PT, R165, R22, 0x1, 0x1f ;  /* 0x0c201f0016a57f89 */ /* 0x000e2200000e0000 */
[----:B------:R-:W-:-:S04]  /*74e0*/  FADD.FTZ R16, -R16, R5 ;  /* 0x0000000510107221 */ /* 0x000fc80000010100 */
[----:B------:R-:W-:Y:S02]  /*74f0*/  FMUL.FTZ R18, R16, UR10 ;  /* 0x0000000a10127c20 */ /* 0x000fe40008410000 */
[----:B------:R-:W-:Y:S08]  /*7500*/  MUFU.EX2 R157, R157 ;  /* 0x0000009d009d7308 */ /* 0x000ff00000000800 */
[----:B------:R-:W1:Y:S08]  /*7510*/  MUFU.EX2 R18, R18 ;  /* 0x0000001200127308 */ /* 0x000e700000000800 */
[----:B------:R-:W3:Y:S01]  /*7520*/  MUFU.EX2 R161, R161 ;  /* 0x000000a100a17308 */ /* 0x000ee20000000800 */
[----:B0-----:R-:W-:-:S04]  /*7530*/  FMNMX.FTZ R16, R22, R165, !PT ;  /* 0x000000a516107209 */ /* 0x001fc80007810000 */
[C---:B------:R-:W-:Y:S01]  /*7540*/  FSETP.NEU.FTZ.AND P1, PT, R16.reuse, -INF , PT ;  /* 0xff8000001000780b */ /* 0x040fe20003f3d000 */
[----:B------:R-:W-:Y:S02]  /*7550*/  FMUL.FTZ R5, R16, UR10 ;  /* 0x0000000a10057c20 */ /* 0x000fe40008410000 */
[----:B------:R-:W0:Y:S01]  /*7560*/  MUFU.EX2 R164, R164 ;  /* 0x000000a400a47308 */ /* 0x000e220000000800 */
[----:B-1----:R-:W-:Y:S01]  /*7570*/  FFMA.FTZ R165, R18, R8, R19 ;  /* 0x0000000812a57223 */ /* 0x002fe20000010013 */
[-C--:B------:R-:W-:Y:S01]  /*7580*/  FMUL.FTZ R24, R24, R18.reuse ;  /* 0x0000001218187220 */ /* 0x080fe20000410000 */
[----:B------:R-:W-:Y:S01]  /*7590*/  FSEL R168, R5, RZ, P1 ;  /* 0x000000ff05a87208 */ /* 0x000fe20000800000 */
[-C--:B------:R-:W-:Y:S01]  /*75a0*/  FMUL.FTZ R25, R25, R18.reuse ;  /* 0x0000001219197220 */ /* 0x080fe20000410000 */
[----:B------:R-:W-:Y:S01]  /*75b0*/  FADD.FTZ R165, R152, R165 ;  /* 0x000000a598a57221 */ /* 0x000fe20000010000 */
[----:B------:R-:W-:Y:S01]  /*75c0*/  FSEL R5, R16, RZ, P1 ;  /* 0x000000ff10057208 */ /* 0x000fe20000800000 */
[----:B------:R-:W-:Y:S01]  /*75d0*/  FMUL.FTZ R28, R28, R18 ;  /* 0x000000121c1c7220 */ /* 0x000fe20000410000 */
[--C-:B------:R-:W-:Y:S01]  /*75e0*/  FFMA.FTZ R22, R17, UR10, -R168.reuse ;  /* 0x0000000a11167c23 */ /* 0x100fe200080108a8 */
[----:B------:R-:W-:Y:S01]  /*75f0*/  FADD.FTZ R8, R154, R165 ;  /* 0x000000a59a087221 */ /* 0x000fe20000010000 */
[----:B------:R-:W1:Y:S01]  /*7600*/  MUFU.EX2 R176, R176 ;  /* 0x000000b000b07308 */ /* 0x000e620000000800 */
[----:B------:R-:W-:Y:S01]  /*7610*/  FFMA.FTZ R165, R162, UR10, -R168 ;  /* 0x0000000aa2a57c23 */ /* 0x000fe200080108a8 */
[----:B------:R-:W-:Y:S01]  /*7620*/  FADD.FTZ R6, -R5, R6 ;  /* 0x0000000605067221 */ /* 0x000fe20000010100 */
[----:B------:R-:W-:Y:S01]  /*7630*/  FADD.FTZ R17, R21, R8 ;  /* 0x0000000815117221 */ /* 0x000fe20000010000 */
[----:B------:R-:W-:Y:S01]  /*7640*/  FFMA.FTZ R155, R155, UR10, -R168 ;  /* 0x0000000a9b9b7c23 */ /* 0x000fe200080108a8 */
[----:B------:R-:W-:-:S02]  /*7650*/  IMAD.U32 R8, RZ, RZ, UR24 ;  /* 0x00000018ff087e24 */ /* 0x000fc4000f8e00ff */
[----:B------:R-:W-:Y:S01]  /*7660*/  FMUL.FTZ R6, R6, UR10 ;  /* 0x0000000a06067c20 */ /* 0x000fe20008410000 */
[----:B------:R-:W-:Y:S01]  /*7670*/  FADD.FTZ R172, R156, R17 ;  /* 0x000000119cac7221 */ /* 0x000fe20000010000 */
[----:B------:R-:W4:Y:S01]  /*7680*/  MUFU.EX2 R177, R177 ;  /* 0x000000b100b17308 */ /* 0x000f220000000800 */
[----:B------:R-:W-:Y:S01]  /*7690*/  FFMA.FTZ R158, R158, UR10, -R168 ;  /* 0x0000000a9e9e7c23 */ /* 0x000fe200080108a8 */
[----:B------:R-:W-:Y:S02]  /*76a0*/  @!P0 IMAD R8, R8, 0x40, R3 ;  /* 0x0000004008088824 */ /* 0x000fe400078e0203 */
[----:B------:R-:W-:Y:S01]  /*76b0*/  FADD.FTZ R17, R23, R172 ;  /* 0x000000ac17117221 */ /* 0x000fe20000010000 */
[--C-:B------:R-:W-:Y:S01]  /*76c0*/  FFMA.FTZ R159, R159, UR10, -R168.reuse ;  /* 0x0000000a9f9f7c23 */ /* 0x100fe200080108a8 */
[----:B------:R-:W-:Y:S01]  /*76d0*/  F2FP.BF16.F32.PACK_AB R152, R152, R19 ;  /* 0x000000139898723e */ /* 0x000fe200000010ff */
[--C-:B------:R-:W-:Y:S01]  /*76e0*/  FFMA.FTZ R170, R170, UR10, -R168.reuse ;  /* 0x0000000aaaaa7c23 */ /* 0x100fe200080108a8 */
[----:B------:R-:W-:Y:S01]  /*76f0*/  FADD.FTZ R172, R20, R17 ;  /* 0x0000001114ac7221 */ /* 0x000fe20000010000 */
[----:B------:R-:W-:Y:S01]  /*7700*/  MUFU.EX2 R180, R180 ;  /* 0x000000b400b47308 */ /* 0x000fe20000000800 */
[----:B------:R-:W-:Y:S01]  /*7710*/  @!P0 LEA R8, R8, UR37, 0x2 ;  /* 0x0000002508088c11 */ /* 0x000fe2000f8e10ff */
[----:B------:R-:W-:Y:S01]  /*7720*/  FFMA.FTZ R163, R163, UR10, -R168 ;  /* 0x0000000aa3a37c23 */ /* 0x000fe200080108a8 */
[----:B------:R-:W-:Y:S01]  /*7730*/  FADD.FTZ R173, R153, R172 ;  /* 0x000000ac99ad7221 */ /* 0x000fe20000010000 */
[--C-:B------:R-:W-:Y:S01]  /*7740*/  FFMA.FTZ R169, R166, UR10, -R168.reuse ;  /* 0x0000000aa6a97c23 */ /* 0x100fe200080108a8 */
[--C-:B------:R-:W-:Y:S01]  /*7750*/  FFMA.FTZ R167, R167, UR10, -R168.reuse ;  /* 0x0000000aa7a77c23 */ /* 0x100fe200080108a8 */
[----:B------:R-:W-:Y:S01]  /*7760*/  @!P0 STS [R8+0x28800], R18 ;  /* 0x0288001208008388 */ /* 0x000fe20000000800 */
[----:B------:R-:W-:Y:S01]  /*7770*/  FADD.FTZ R162, R160, R173 ;  /* 0x000000ada0a27221 */ /* 0x000fe20000010000 */
[----:B------:R-:W-:Y:S01]  /*7780*/  MUFU.EX2 R22, R22 ;  /* 0x0000001600167308 */ /* 0x000fe20000000800 */
[--C-:B------:R-:W-:Y:S01]  /*7790*/  FFMA.FTZ R171, R171, UR10, -R168.reuse ;  /* 0x0000000aabab7c23 */ /* 0x100fe200080108a8 */
[----:B------:R-:W-:Y:S01]  /*77a0*/  FFMA.FTZ R174, R174, UR10, -R168 ;  /* 0x0000000aaeae7c23 */ /* 0x000fe200080108a8 */
[----:B------:R-:W-:Y:S01]  /*77b0*/  FADD.FTZ R162, R157, R162 ;  /* 0x000000a29da27221 */ /* 0x000fe20000010000 */
[--C-:B------:R-:W-:Y:S01]  /*77c0*/  FFMA.FTZ R175, R175, UR10, -R168.reuse ;  /* 0x0000000aafaf7c23 */ /* 0x100fe200080108a8 */
[--C-:B------:R-:W-:Y:S01]  /*77d0*/  FFMA.FTZ R178, R178, UR10, -R168.reuse ;  /* 0x0000000ab2b27c23 */ /* 0x100fe200080108a8 */
[----:B------:R-:W-:Y:S01]  /*77e0*/  FFMA.FTZ R179, R179, UR10, -R168 ;  /* 0x0000000ab3b37c23 */ /* 0x000fe200080108a8 */
[----:B---3--:R-:W-:Y:S01]  /*77f0*/  FADD.FTZ R173, R161, R162 ;  /* 0x000000a2a1ad7221 */ /* 0x008fe20000010000 */
[----:B------:R-:W3:Y:S01]  /*7800*/  MUFU.EX2 R17, R6 ;  /* 0x0000000600117308 */ /* 0x000ee20000000800 */
[--C-:B------:R-:W-:Y:S01]  /*7810*/  FFMA.FTZ R182, R182, UR10, -R168.reuse ;  /* 0x0000000ab6b67c23 */ /* 0x100fe200080108a8 */
[----:B------:R-:W-:Y:S01]  /*7820*/  FFMA.FTZ R183, R183, UR10, -R168 ;  /* 0x0000000ab7b77c23 */ /* 0x000fe200080108a8 */
[----:B0-----:R-:W-:Y:S01]  /*7830*/  FADD.FTZ R173, R164, R173 ;  /* 0x000000ada4ad7221 */ /* 0x001fe20000010000 */
[----:B------:R-:W-:Y:S01]  /*7840*/  F2FP.BF16.F32.PACK_AB R154, R21, R154 ;  /* 0x0000009a159a723e */ /* 0x000fe200000010ff */
[----:B------:R-:W-:Y:S01]  /*7850*/  FMUL.FTZ R29, R29, R18 ;  /* 0x000000121d1d7220 */ /* 0x000fe20000410000 */
[----:B------:R-:W-:Y:S01]  /*7860*/  F2FP.BF16.F32.PACK_AB R160, R157, R160 ;  /* 0x000000a09da0723e */ /* 0x000fe200000010ff */
[----:B-1----:R-:W-:Y:S01]  /*7870*/  FADD.FTZ R162, R176, R173 ;  /* 0x000000adb0a27221 */ /* 0x002fe20000010000 */
[----:B------:R-:W0:Y:S01]  /*7880*/  MUFU.EX2 R181, R181 ;  /* 0x000000b500b57308 */ /* 0x000e220000000800 */
[----:B------:R-:W-:Y:S01]  /*7890*/  F2FP.BF16.F32.PACK_AB R156, R23, R156 ;  /* 0x0000009c179c723e */ /* 0x000fe200000010ff */
[-C--:B------:R-:W-:Y:S01]  /*78a0*/  FMUL.FTZ R32, R32, R18.reuse ;  /* 0x0000001220207220 */ /* 0x080fe20000410000 */
[----:B----4-:R-:W-:Y:S01]  /*78b0*/  FADD.FTZ R19, R177, R162 ;  /* 0x000000a2b1137221 */ /* 0x010fe20000010000 */
[----:B------:R-:W-:Y:S01]  /*78c0*/  F2FP.BF16.F32.PACK_AB R162, R164, R161 ;  /* 0x000000a1a4a2723e */ /* 0x000fe200000010ff */
[----:B------:R-:W-:Y:S01]  /*78d0*/  FMUL.FTZ R33, R33, R18 ;  /* 0x0000001221217220 */ /* 0x000fe20000410000 */
[----:B------:R-:W-:Y:S01]  /*78e0*/  F2FP.BF16.F32.PACK_AB R164, R177, R176 ;  /* 0x000000b0b1a4723e */ /* 0x000fe200000010ff */
[-C--:B------:R-:W-:Y:S01]  /*78f0*/  FMUL.FTZ R36, R36, R18.reuse ;  /* 0x0000001224247220 */ /* 0x080fe20000410000 */
[----:B------:R-:W1:Y:S01]  /*7900*/  MUFU.EX2 R5, R155 ;  /* 0x0000009b00057308 */ /* 0x000e620000000800 */
[----:B---3--:R3:W-:Y:S01]  /*7910*/  @!P0 STS [R8+0x28820], R17 ;  /* 0x0288201108008388 */ /* 0x0087e20000000800 */
[-C--:B------:R-:W-:Y:S01]  /*7920*/  FMUL.FTZ R37, R37, R18.reuse ;  /* 0x0000001225257220 */ /* 0x080fe20000410000 */
[-C--:B------:R-:W-:Y:S01]  /*7930*/  FMUL.FTZ R40, R40, R18.reuse ;  /* 0x0000001228287220 */ /* 0x080fe20000410000 */
[-C--:B------:R-:W-:Y:S01]  /*7940*/  FMUL.FTZ R41, R41, R18.reuse ;  /* 0x0000001229297220 */ /* 0x080fe20000410000 */
[-C--:B------:R-:W-:Y:S01]  /*7950*/  FMUL.FTZ R44, R44, R18.reuse ;  /* 0x000000122c2c7220 */ /* 0x080fe20000410000 */
[-C--:B------:R-:W-:Y:S01]  /*7960*/  FMUL.FTZ R45, R45, R18.reuse ;  /* 0x000000122d2d7220 */ /* 0x080fe20000410000 */
[----:B------:R-:W-:Y:S01]  /*7970*/  FMUL.FTZ R48, R48, R18 ;  /* 0x0000001230307220 */ /* 0x000fe20000410000 */
[----:B------:R4:W5:Y:S01]  /*7980*/  MUFU.EX2 R155, R158 ;  /* 0x0000009e009b7308 */ /* 0x0009620000000800 */
        /* <DEDUP_REMOVED lines=8> */
[----:B----4-:R-:W-:Y:S01]  /*7a10*/  F2FP.BF16.F32.PACK_AB R158, R153, R20 ;  /* 0x00000014999e723e */ /* 0x010fe200000010ff */
[----:B------:R-:W-:Y:S01]  /*7a20*/  FADD.FTZ R20, R180, R19 ;  /* 0x00000013b4147221 */ /* 0x000fe20000010000 */
[----:B-1----:R-:W-:Y:S01]  /*7a30*/  F2FP.BF16.F32.PACK_AB R153, R5, R22 ;  /* 0x000000160599723e */ /* 0x002fe200000010ff */
[-C--:B------:R-:W-:Y:S01]  /*7a40*/  FMUL.FTZ R61, R61, R18.reuse ;  /* 0x000000123d3d7220 */ /* 0x080fe20000410000 */
[-C--:B------:R-:W-:Y:S01]  /*7a50*/  FMUL.FTZ R64, R64, R18.reuse ;  /* 0x0000001240407220 */ /* 0x080fe20000410000 */
[----:B---3--:R-:W-:Y:S01]  /*7a60*/  FADD.FTZ R8, R181, R20 ;  /* 0x00000014b5087221 */ /* 0x008fe20000010000 */
        /* <DEDUP_REMOVED lines=17> */
[----:B------:R-:W4:Y:S01]  /*7b80*/  MUFU.EX2 R20, R163 ;  /* 0x000000a300147308 */ /* 0x000f220000000800 */
[----:B---3--:R-:W-:Y:S01]  /*7b90*/  FFMA.FTZ R170, R17, R7, R22 ;  /* 0x0000000711aa7223 */ /* 0x008fe20000010016 */
[-C--:B------:R-:W-:Y:S01]  /*7ba0*/  FMUL.FTZ R96, R96, R18.reuse ;  /* 0x0000001260607220 */ /* 0x080fe20000410000 */
[-C--:B------:R-:W-:Y:S01]  /*7bb0*/  FMUL.FTZ R97, R97, R18.reuse ;  /* 0x0000001261617220 */ /* 0x080fe20000410000 */
[-C--:B------:R-:W-:Y:S01]  /*7bc0*/  FMUL.FTZ R100, R100, R18.reuse ;  /* 0x0000001264647220 */ /* 0x080fe20000410000 */
[----:B------:R-:W-:Y:S01]  /*7bd0*/  FADD.FTZ R170, R5, R170 ;  /* 0x000000aa05aa7221 */ /* 0x000fe20000010000 */
[-C--:B------:R-:W-:Y:S01]  /*7be0*/  FMUL.FTZ R101, R101, R18.reuse ;  /* 0x0000001265657220 */ /* 0x080fe20000410000 */
[-C--:B------:R-:W-:Y:S01]  /*7bf0*/  FMUL.FTZ R104, R104, R18.reuse ;  /* 0x0000001268687220 */ /* 0x080fe20000410000 */
[----:B------:R-:W3:Y:S01]  /*7c00*/  MUFU.EX2 R159, R169 ;  /* 0x000000a9009f7308 */ /* 0x000ee20000000800 */
[----:B-----5:R-:W-:Y:S01]  /*7c10*/  FADD.FTZ R7, R155, R170 ;  /* 0x000000aa9b077221 */ /* 0x020fe20000010000 */
[C---:B0-----:R-:W-:Y:S01]  /*7c20*/  F2FP.BF16.F32.PACK_AB R155, R6.reuse, R155 ;  /* 0x0000009b069b723e */ /* 0x041fe200000010ff */
[----:B------:R-:W-:Y:S01]  /*7c30*/  BAR.SYNC.DEFER_BLOCKING 0xf, 0x100 ;  /* 0x03c4000000007b1d */ /* 0x000fe20000010000 */
[-C--:B------:R-:W-:Y:S01]  /*7c40*/  FMUL.FTZ R105, R105, R18.reuse ;  /* 0x0000001269697220 */ /* 0x080fe20000410000 */
[----:B------:R-:W-:Y:S01]  /*7c50*/  FADD.FTZ R176, R6, R7 ;  /* 0x0000000706b07221 */ /* 0x000fe20000010000 */
[-C--:B------:R-:W-:Y:S01]  /*7c60*/  FMUL.FTZ R108, R108, R18.reuse ;  /* 0x000000126c6c7220 */ /* 0x080fe20000410000 */
[-C--:B------:R-:W-:Y:S01]  /*7c70*/  FMUL.FTZ R109, R109, R18.reuse ;  /* 0x000000126d6d7220 */ /* 0x080fe20000410000 */
[-C--:B------:R-:W-:Y:S01]  /*7c80*/  FMUL.FTZ R112, R112, R18.reuse ;  /* 0x0000001270707220 */ /* 0x080fe20000410000 */
[----:B------:R-:W0:Y:S01]  /*7c90*/  MUFU.EX2 R168, R167 ;  /* 0x000000a700a87308 */ /* 0x000e220000000800 */
[----:B-1----:R-:W-:Y:S01]  /*7ca0*/  FADD.FTZ R7, R165, R176 ;  /* 0x000000b0a5077221 */ /* 0x002fe20000010000 */
[----:B----4-:R-:W-:Y:S01]  /*7cb0*/  F2FP.BF16.F32.PACK_AB R157, R20, R165 ;  /* 0x000000a5149d723e */ /* 0x010fe200000010ff */
        /* <DEDUP_REMOVED lines=14> */
[-C--:B------:R-:W-:Y:S01]  /*7da0*/  FMUL.FTZ R137, R137, R18.reuse ;  /* 0x0000001289897220 */ /* 0x080fe20000410000 */
[----:B------:R1:W-:Y:S01]  /*7db0*/  STSM.16.M88.4 [R12+0x26800], R152 ;  /* 0x026800980c007844 */ /* 0x0003e20000000200 */
[-C--:B------:R-:W-:Y:S01]  /*7dc0*/  FMUL.FTZ R140, R140, R18.reuse ;  /* 0x000000128c8c7220 */ /* 0x080fe20000410000 */
[-C--:B------:R-:W-:Y:S01]  /*7dd0*/  FMUL.FTZ R141, R141, R18.reuse ;  /* 0x000000128d8d7220 */ /* 0x080fe20000410000 */
[-C--:B------:R-:W-:Y:S01]  /*7de0*/  FMUL.FTZ R144, R144, R18.reuse ;  /* 0x0000001290907220 */ /* 0x080fe20000410000 */
[-C--:B------:R-:W-:Y:S01]  /*7df0*/  FMUL.FTZ R145, R145, R18.reuse ;  /* 0x0000001291917220 */ /* 0x080fe20000410000 */
[-C--:B------:R-:W-:Y:S01]  /*7e00*/  FMUL.FTZ R148, R148, R18.reuse ;  /* 0x0000001294947220 */ /* 0x080fe20000410000 */
[----:B------:R-:W2:Y:S01]  /*7e10*/  MUFU.EX2 R170, R175 ;  /* 0x000000af00aa7308 */ /* 0x000ea20000000800 */
[----:B----4-:R-:W-:Y:S01]  /*7e20*/  FADD.FTZ R174, R20, R7 ;  /* 0x0000000714ae7221 */ /* 0x010fe20000010000 */
[----:B------:R-:W-:Y:S01]  /*7e30*/  FMUL.FTZ R149, R149, R18 ;  /* 0x0000001295957220 */ /* 0x000fe20000410000 */
[-C--:B------:R-:W-:Y:S01]  /*7e40*/  FMUL.FTZ R26, R26, R17.reuse ;  /* 0x000000111a1a7220 */ /* 0x080fe20000410000 */
[----:B------:R-:W-:Y:S01]  /*7e50*/  FMUL.FTZ R27, R27, R17 ;  /* 0x000000111b1b7220 */ /* 0x000fe20000410000 */
[----:B---3--:R-:W-:Y:S01]  /*7e60*/  FADD.FTZ R7, R159, R174 ;  /* 0x000000ae9f077221 */ /* 0x008fe20000010000 */
[----:B0-----:R-:W-:Y:S01]  /*7e70*/  F2FP.BF16.F32.PACK_AB R159, R168, R159 ;  /* 0x0000009fa89f723e */ /* 0x001fe200000010ff */
[-C--:B------:R-:W-:Y:S01]  /*7e80*/  FMUL.FTZ R30, R30, R17.reuse ;  /* 0x000000111e1e7220 */ /* 0x080fe20000410000 */
[----:B------:R-:W0:Y:S01]  /*7e90*/  MUFU.EX2 R178, R178 ;  /* 0x000000b200b27308 */ /* 0x000e220000000800 */
[----:B------:R-:W-:Y:S01]  /*7ea0*/  FADD.FTZ R174, R168, R7 ;  /* 0x00000007a8ae7221 */ /* 0x000fe20000010000 */
[-C--:B------:R-:W-:Y:S01]  /*7eb0*/  FMUL.FTZ R31, R31, R17.reuse ;  /* 0x000000111f1f7220 */ /* 0x080fe20000410000 */
[----:B------:R3:W-:Y:S01]  /*7ec0*/  STSM.16.M88.4 [R10], R156 ;  /* 0x0000009c0a007844 */ /* 0x0007e20000000200 */
[----:B------:R-:W-:Y:S01]  /*7ed0*/  FMUL.FTZ R34, R34, R17 ;  /* 0x0000001122227220 */ /* 0x000fe20000410000 */
[----:B------:R-:W-:Y:S01]  /*7ee0*/  FADD.FTZ R7, R161, R174 ;  /* 0x000000aea1077221 */ /* 0x000fe20000010000 */
[C---:B-1----:R-:W-:Y:S01]  /*7ef0*/  F2FP.BF16.F32.PACK_AB R161, R172.reuse, R161 ;  /* 0x000000a1aca1723e */ /* 0x042fe200000010ff */
[-C--:B------:R-:W-:Y:S01]  /*7f00*/  FMUL.FTZ R35, R35, R17.reuse ;  /* 0x0000001123237220 */ /* 0x080fe20000410000 */
[----:B------:R-:W1:Y:S01]  /*7f10*/  MUFU.EX2 R179, R179 ;  /* 0x000000b300b37308 */ /* 0x000e620000000800 */
[----:B------:R-:W-:Y:S01]  /*7f20*/  FADD.FTZ R174, R172, R7 ;  /* 0x00000007acae7221 */ /* 0x000fe20000010000 */
[-C--:B------:R-:W-:Y:S01]  /*7f30*/  FMUL.FTZ R38, R38, R17.reuse ;  /* 0x0000001126267220 */ /* 0x080fe20000410000 */
[-C--:B------:R-:W-:Y:S01]  /*7f40*/  FMUL.FTZ R39, R39, R17.reuse ;  /* 0x0000001127277220 */ /* 0x080fe20000410000 */
[----:B------:R-:W-:Y:S01]  /*7f50*/  FMUL.FTZ R42, R42, R17 ;  /* 0x000000112a2a7220 */ /* 0x000fe20000410000 */
[----:B-----5:R-:W-:Y:S01]  /*7f60*/  FADD.FTZ R7, R163, R174 ;  /* 0x000000aea3077221 */ /* 0x020fe20000010000 */
[C---:B--2---:R-:W-:Y:S01]  /*7f70*/  F2FP.BF16.F32.PACK_AB R163, R170.reuse, R163 ;  /* 0x000000a3aaa3723e */ /* 0x044fe200000010ff */
[-C--:B------:R-:W-:Y:S01]  /*7f80*/  FMUL.FTZ R43, R43, R17.reuse ;  /* 0x000000112b2b7220 */ /* 0x080fe20000410000 */
[----:B------:R-:W2:Y:S01]  /*7f90*/  MUFU.EX2 R167, R182 ;  /* 0x000000b600a77308 */ /* 0x000ea20000000800 */
[----:B------:R-:W-:Y:S01]  /*7fa0*/  FADD.FTZ R7, R170, R7 ;  /* 0x00000007aa077221 */ /* 0x000fe20000010000 */
[-C--:B------:R-:W-:Y:S01]  /*7fb0*/  FMUL.FTZ R46, R46, R17.reuse ;  /* 0x000000112e2e7220 */ /* 0x080fe20000410000 */
[----:B------:R3:W-:Y:S01]  /*7fc0*/  STSM.16.M88.4 [R11], R160 ;  /* 0x000000a00b007844 */ /* 0x0007e20000000200 */
[-C--:B------:R-:W-:Y:S01]  /*7fd0*/  FMUL.FTZ R47, R47, R17.reuse ;  /* 0x000000112f2f7220 */ /* 0x080fe20000410000 */
[----:B0-----:R-:W-:Y:S01]  /*7fe0*/  FADD.FTZ R176, R178, R7 ;  /* 0x00000007b2b07221 */ /* 0x001fe20000010000 */
[-C--:B------:R-:W-:Y:S01]  /*7ff0*/  FMUL.FTZ R50, R50, R17.reuse ;  /* 0x0000001132327220 */ /* 0x080fe20000410000 */
[-C--:B------:R-:W-:Y:S01]  /*8000*/  FMUL.FTZ R51, R51, R17.reuse ;  /* 0x0000001133337220 */ /* 0x080fe20000410000 */
[----:B------:R-:W0:Y:S01]  /*8010*/  MUFU.EX2 R174, R183 ;  /* 0x000000b700ae7308 */ /* 0x000e220000000800 */
[C---:B-1----:R-:W-:Y:S01]  /*8020*/  FADD.FTZ R176, R179.reuse, R176 ;  /* 0x000000b0b3b07221 */ /* 0x042fe20000010000 */
[----:B------:R-:W-:Y:S01]  /*8030*/  F2FP.BF16.F32.PACK_AB R165, R179, R178 ;  /* 0x000000b2b3a5723e */ /* 0x000fe200000010ff */
[-C--:B------:R-:W-:Y:S01]  /*8040*/  FMUL.FTZ R54, R54, R17.reuse ;  /* 0x0000001136367220 */ /* 0x080fe20000410000 */
[-C--:B------:R-:W-:Y:S01]  /*8050*/  FMUL.FTZ R55, R55, R17.reuse ;  /* 0x0000001137377220 */ /* 0x080fe20000410000 */
[-C--:B------:R-:W-:Y:S01]  /*8060*/  FMUL.FTZ R58, R58, R17.reuse ;  /* 0x000000113a3a7220 */ /* 0x080fe20000410000 */
[-C--:B------:R-:W-:Y:S01]  /*8070*/  FMUL.FTZ R59, R59, R17.reuse ;  /* 0x000000113b3b7220 */ /* 0x080fe20000410000 */
[-C--:B------:R-:W-:Y:S01]  /*8080*/  FMUL.FTZ R62, R62, R17.reuse ;  /* 0x000000113e3e7220 */ /* 0x080fe20000410000 */
[-C--:B------:R-:W-:Y:S01]  /*8090*/  FMUL.FTZ R63, R63, R17.reuse ;  /* 0x000000113f3f7220 */ /* 0x080fe20000410000 */
[----:B--2---:R-:W-:Y:S01]  /*80a0*/  FADD.FTZ R7, R167, R176 ;  /* 0x000000b0a7077221 */ /* 0x004fe20000010000 */
[-C--:B------:R-:W-:Y:S01]  /*80b0*/  FMUL.FTZ R66, R66, R17.reuse ;  /* 0x0000001142427220 */ /* 0x080fe20000410000 */
[-C--:B------:R-:W-:Y:S01]  /*80c0*/  FMUL.FTZ R67, R67, R17.reuse ;  /* 0x0000001143437220 */ /* 0x080fe20000410000 */
[-C--:B------:R-:W-:Y:S01]  /*80d0*/  FMUL.FTZ R70, R70, R17.reuse ;  /* 0x0000001146467220 */ /* 0x080fe20000410000 */
[-C--:B------:R-:W-:Y:S01]  /*80e0*/  FMUL.FTZ R71, R71, R17.reuse ;  /* 0x0000001147477220 */ /* 0x080fe20000410000 */
[-C--:B------:R-:W-:Y:S01]  /*80f0*/  FMUL.FTZ R74, R74, R17.reuse ;  /* 0x000000114a4a7220 */ /* 0x080fe20000410000 */
[-C--:B------:R-:W-:Y:S01]  /*8100*/  FMUL.FTZ R75, R75, R17.reuse ;  /* 0x000000114b4b7220 */ /* 0x080fe20000410000 */
[----:B------:R-:W-:Y:S01]  /*8110*/  FMUL.FTZ R78, R78, R17 ;  /* 0x000000114e4e7220 */ /* 0x000fe20000410000 */
[C---:B0-----:R-:W-:Y:S01]  /*8120*/  F2FP.BF16.F32.PACK_AB R167, R174.reuse, R167 ;  /* 0x000000a7aea7723e */ /* 0x041fe200000010ff */
[----:B------:R-:W-:Y:S01]  /*8130*/  FADD.FTZ R7, R174, R7 ;  /* 0x00000007ae077221 */ /* 0x000fe20000010000 */
[-C--:B------:R-:W-:Y:S01]  /*8140*/  FMUL.FTZ R79, R79, R17.reuse ;  /* 0x000000114f4f7220 */ /* 0x080fe20000410000 */
[-C--:B------:R-:W-:Y:S01]  /*8150*/  FMUL.FTZ R82, R82, R17.reuse ;  /* 0x0000001152527220 */ /* 0x080fe20000410000 */
[-C--:B------:R-:W-:Y:S01]  /*8160*/  FMUL.FTZ R83, R83, R17.reuse ;  /* 0x0000001153537220 */ /* 0x080fe20000410000 */
[----:B------:R3:W-:Y:S01]  /*8170*/  STSM.16.M88.4 [R9], R164 ;  /* 0x000000a409007844 */ /* 0x0007e20000000200 */
        /* <DEDUP_REMOVED lines=34> */
[----:B---3--:R-:W-:Y:S06]  /*83a0*/  @!P5 BRA `(.L_x_4799) ;  /* 0x000000000004d947 */ /* 0x008fec0003800000 */
[----:B------:R-:W-:Y:S01]  /*83b0*/  BPT.TRAP 0x1 ;  /* 0x000000040000795c */ /* 0x000fe20000300000 */
.L_x_4799:
[----:B------:R0:W1:Y:S01]  /*83c0*/  SYNCS.PHASECHK.TRANS64.TRYWAIT P0, [UR31+0x28c50], R13 ;  /* 0x028c500dff0075a7 */ /* 0x000062000800015f */
[----:B------:R-:W-:Y:S05]  /*83d0*/  @!P5 BRA `(.L_x_4800) ;  /* 0x000000000004d947 */ /* 0x000fea0003800000 */
[----:B------:R-:W-:Y:S01]  /*83e0*/  BPT.TRAP 0x1 ;  /* 0x000000040000795c */ /* 0x000fe20000300000 */
.L_x_4800:
[----:B-1----:R-:W-:Y:S05]  /*83f0*/  @P0 BRA `(.L_x_4801) ;  /* 0x0000000000080947 */ /* 0x002fea0003800000 */
[----:B------:R-:W1:Y:S02]  /*8400*/  SYNCS.PHASECHK.TRANS64.TRYWAIT P0, [UR31+0x28c50], R13 ;  /* 0x028c500dff0075a7 */ /* 0x000e64000800015f */
[----:B-1----:R-:W-:Y:S05]  /*8410*/  @!P0 BRA `(.L_x_4802) ;  /* 0x000000c000388947 */ /* 0x002fea0003800000 */
.L_x_4801:
[----:B------:R-:W-:Y:S01]  /*8420*/  ULEA UR19, UR4, UR36, 0xc ;  /* 0x0000002404137291 */ /* 0x000fe2000f8e603f */
[----:B------:R-:W-:Y:S01]  /*8430*/  WARPGROUP.ARRIVE ;  /* 0x00000000000079c5 */ /* 0x000fe20000000000 */
[----:B------:R-:W-:Y:S01]  /*8440*/  UMOV UR15, 0x40000040 ;  /* 0x40000040000f7882 */ /* 0x000fe20000000000 */
[----:B------:R-:W-:Y:S01]  /*8450*/  UISETP.GT.AND UP2, UPT, UR42, UR25, UPT ;  /* 0x000000192a00728c */ /* 0x000fe2000bf44270 */
[----:B-1----:R-:W-:Y:S01]  /*8460*/  @!P6 IADD3 R14, R14, 0x28c60, RZ ;  /* 0x00028c600e0ee810 */ /* 0x002fe20007ffe0ff */
[----:B------:R-:W-:Y:S01]  /*8470*/  UIADD3 UR42, UR42, -0x1, URZ ;  /* 0xffffffff2a2a7890 */ /* 0x000fe2000fffe03f */
[----:B------:R-:W-:Y:S01]  /*8480*/  IMAD.MOV.U32 R6, RZ, RZ, R16 ;  /* 0x000000ffff067224 */ /* 0x000fe200078e0010 */
[----:B------:R-:W-:Y:S01]  /*8490*/  UMOV UR14, UR19 ;  /* 0x00000013000e7c82 */ /* 0x000fe20008000000 */
[----:B------:R-:W-:Y:S01]  /*84a0*/  @!P6 PRMT R14, RZ, 0x654, R14 ;  /* 0x00000654ff0ee816 */ /* 0x000fe2000000000e */
[----:B------:R-:W-:Y:S01]  /*84b0*/  HGMMA.64x256x16.F32.BF16 R24, R152, gdesc[UR12].tnspB, R24, gsb0 ;  /* 0x43e0000c98187df0 */ /* 0x000fe20008001818 */
[----:B------:R-:W-:Y:S01]  /*84c0*/  UIADD3 UR14, UR19, 0x80, URZ ;  /* 0x00000080130e7890 */ /* 0x000fe2000fffe03f */
[----:B------:R-:W-:Y:S01]  /*84d0*/  PLOP3.LUT P0, PT, PT, PT, UP2, 0x80, 0x0 ;  /* 0x000000000000781c */ /* 0x000fe20003f0f028 */
[----:B------:R-:W-:Y:S01]  /*84e0*/  UMOV UR15, 0x40000040 ;  /* 0x40000040000f7882 */ /* 0x000fe20000000000 */
[----:B------:R-:W-:Y:S01]  /*84f0*/  UMOV UR24, UR4 ;  /* 0x0000000400187c82 */ /* 0x000fe20008000000 */
[----:B------:R-:W-:Y:S01]  /*8500*/  IMAD.MOV.U32 R5, RZ, RZ, R15 ;  /* 0x000000ffff057224 */ /* 0x000fe200078e000f */
        /* <DEDUP_REMOVED lines=27> */
[----:B------:R-:W-:Y:S02]  /*86c0*/  IMAD.MOV.U32 R6, RZ, RZ, R16 ;  /* 0x000000ffff067224 */ /* 0x000fe400078e0010 */
[----:B------:R-:W-:-:S07]  /*86d0*/  IMAD.MOV.U32 R5, RZ, RZ, R15 ;  /* 0x000000ffff057224 */ /* 0x000fce00078e000f */
.L_x_4786:
[----:B------:R-:W5:Y:S01]  /*86e0*/  S2UR UR19, SR_CTAID.X ;  /* 0x00000000001379c3 */ /* 0x000f620000002500 */
[----:B------:R-:W-:Y:S01]  /*86f0*/  ULDC UR14, c[0x0][0x448] ;  /* 0x00011200000e7ab9 */ /* 0x000fe20000000800 */
[----:B------:R-:W-:Y:S01]  /*8700*/  ULDC UR22, c[0x0][0x9e4] ;  /* 0x0002790000167ab9 */ /* 0x000fe20000000800 */
[----:B------:R-:W-:Y:S02]  /*8710*/  UISETP.NE.AND UP0, UPT, UR14, 0x1, UPT ;  /* 0x000000010e00788c */ /* 0x000fe4000bf05270 */
[----:B------:R-:W-:Y:S02]  /*8720*/  UISETP.GE.AND UP1, UPT, UR22, 0x1, UPT ;  /* 0x000000011600788c */ /* 0x000fe4000bf26270 */
[----:B------:R-:W-:-:S04]  /*8730*/  UIADD3 UR18, -UR18, 0x1, URZ ;  /* 0x0000000112127890 */ /* 0x000fc8000fffe13f */
[----:B------:R-:W-:Y:S01]  /*8740*/  PLOP3.LUT P4, PT, PT, PT, UP1, 0x80, 0x0 ;  /* 0x000000000000781c */ /* 0x000fe20003f8f018 */
[----:B------:R-:W-:Y:S02]  /*8750*/  UIMAD UR18, UR39, UR11, UR18 ;  /* 0x0000000b271272a4 */ /* 0x000fe4000f8e0212 */
[----:B------:R-:W-:Y:S01]  /*8760*/  @UP0 ULDC UR14, c[0x0][0x44c] ;  /* 0x00011300000e0ab9 */ /* 0x000fe20000000800 */
[----:B------:R-:W-:Y:S01]  /*8770*/  @UP0 ULDC UR11, c[0x0][0x450] ;  /* 0x00011400000b0ab9 */ /* 0x000fe20000000800 */
[----:B-----5:R-:W-:-:S04]  /*8780*/  ULEA UR19, UR19, 0x3f, 0x6 ;  /* 0x0000003f13137891 */ /* 0x020fc8000f8e303f */
[----:B------:R-:W-:-:S04]  /*8790*/  UIMAD.WIDE.U32 UR14, UR19, UR14, URZ ;  /* 0x0000000e130e72a5 */ /* 0x000fc8000f8e003f */
[----:B------:R-:W-:-:S03]  /*87a0*/  @UP0 USHF.R.U32.HI UR19, URZ, UR11, UR15 ;  /* 0x0000000b3f130299 */ /* 0x000fc6000801160f */
[----:B------:R-:W-:Y:S01]  /*87b0*/  ULDC UR11, c[0x0][0x9dc] ;  /* 0x00027700000b7ab9 */ /* 0x000fe20000000800 */
[----:B------:R-:W-:-:S04]  /*87c0*/  UIADD3 UR19, UR18, UR19, URZ ;  /* 0x0000001312137290 */ /* 0x000fc8000fffe03f */
        /* <DEDUP_REMOVED lines=12> */
.L_x_4805:
[----:B------:R-:W-:-:S11]  /*8890*/  UISETP.NE.AND UP1, UPT, UR22, 0x1, UPT ;  /* 0x000000011600788c */ /* 0x000fd6000bf25270 */
[----:B------:R-:W-:Y:S02]  /*88a0*/  @UP1 ULDC.64 UR24, c[0x0][0x9e8] ;  /* 0x00027a0000181ab9 */ /* 0x000fe40000000a00 */
[----:B------:R-:W-:-:S04]  /*88b0*/  UIMAD.WIDE.U32 UR14, UR19, UR24, URZ ;  /* 0x00000018130e72a5 */ /* 0x000fc8000f8e003f */
[----:B------:R-:W-:-:S12]  /*88c0*/  @UP1 USHF.R.U32.HI UR19, URZ, UR25, UR15 ;  /* 0x000000193f131299 */ /* 0x000fd8000801160f */
.L_x_4806:
[----:B------:R-:W-:-:S04]  /*88d0*/  UIMAD UR19, UR19, UR22, URZ ;  /* 0x00000016131372a4 */ /* 0x000fc8000f8e023f */
[----:B------:R-:W-:-:S04]  /*88e0*/  UISETP.LT.AND UP1, UPT, UR11, UR19, UPT ;  /* 0x000000130b00728c */ /* 0x000fc8000bf21270 */
[----:B------:R-:W-:-:S12]  /*88f0*/  USEL UR11, UR11, UR19, !UP1 ;  /* 0x000000130b0b7287 */ /* 0x000fd8000c800000 */
.L_x_4804:
[----:B------:R-:W-:-:S04]  /*8900*/  UIADD3 UR11, UR11, 0x3f, URZ ;  /* 0x0000003f0b0b7890 */ /* 0x000fc8000fffe03f */
[----:B------:R-:W-:-:S04]  /*8910*/  USHF.R.S32.HI UR14, URZ, 0x1f, UR11 ;  /* 0x0000001f3f0e7899 */ /* 0x000fc8000801140b */
[----:B------:R-:W-:-:S04]  /*8920*/  ULEA.HI UR14, UR14, UR11, URZ, 0x6 ;  /* 0x0000000b0e0e7291 */ /* 0x000fc8000f8f303f */
[----:B------:R-:W-:-:S04]  /*8930*/  USHF.R.S32.HI UR14, URZ, 0x6, UR14 ;  /* 0x000000063f0e7899 */ /* 0x000fc8000801140e */
[----:B------:R-:W-:-:S04]  /*8940*/  UISETP.LT.AND UP1, UPT, UR38, UR14, UPT ;  /* 0x0000000e2600728c */ /* 0x000fc8000bf21270 */
[----:B------:R-:W-:-:S04]  /*8950*/  USEL UR24, UR38, UR14, !UP1 ;  /* 0x0000000e26187287 */ /* 0x000fc8000c800000 */
[----:B------:R-:W-:-:S06]  /*8960*/  UISETP.GE.AND UP1, UPT, UR42, UR24, UPT ;  /* 0x000000182a00728c */ /* 0x000fcc000bf26270 */
[----:B------:R-:W-:-:S13]  /*8970*/  PLOP3.LUT P0, PT, PT, PT, UP1, 0x80, 0x0 ;  /* 0x000000000000781c */ /* 0x000fda0003f0f018 */
[----:B------:R-:W-:Y:S05]  /*8980*/  @!P0 BRA `(.L_x_4807) ;  /* 0x0000001800308947 */ /* 0x000fea0003800000 */
[----:B------:R-:W-:Y:S01]  /*8990*/  IMAD.MOV.U32 R15, RZ, RZ, R6 ;  /* 0x000000ffff0f7224 */ /* 0x000fe200078e0006 */
[----:B------:R-:W-:Y:S01]  /*89a0*/  UMOV UR27, UR4 ;  /* 0x00000004001b7c82 */ /* 0x000fe20008000000 */
[----:B01--4-:R-:W-:Y:S01]  /*89b0*/  IMAD.MOV.U32 R14, RZ, RZ, R5 ;  /* 0x000000ffff0e7224 */ /* 0x013fe200078e0005 */
[----:B------:R-:W-:-:S06]  /*89c0*/  ULDC UR26, c[0x0][0x988] ;  /* 0x00026200001a7ab9 */ /* 0x000fcc0000000800 */
.L_x_4816:
[----:B------:R-:W-:Y:S01]  /*89d0*/  UIADD3 UR4, UR27, 0x1, URZ ;  /* 0x000000011b047890 */ /* 0x000fe2000fffe03f */
[----:B------:R-:W-:Y:S01]  /*89e0*/  IMAD.U32 R5, RZ, RZ, UR42 ;  /* 0x0000002aff057e24 */ /* 0x000fe2000f8e00ff */
[----:B------:R-:W-:Y:S02]  /*89f0*/  UIADD3 UR25, UR42, -0x1, URZ ;  /* 0xffffffff2a197890 */ /* 0x000fe4000fffe03f */
[----:B------:R-:W-:Y:S02]  /*8a00*/  UISETP.NE.AND UP1, UPT, UR4, 0x2, UPT ;  /* 0x000000020400788c */ /* 0x000fe4000bf25270 */
[----:B------:R-:W-:Y:S02]  /*8a10*/  ISETP.GT.AND P0, PT, R5, UR24, PT ;  /* 0x0000001805007c0c */ /* 0x000fe4000bf04270 */
[----:B------:R-:W-:Y:S02]  /*8a20*/  USEL UR10, URZ, 0x1, UP1 ;  /* 0x000000013f0a7887 */ /* 0x000fe40008800000 */
[----:B------:R-:W-:-:S02]  /*8a30*/  USEL UR4, UR4, URZ, UP1 ;  /* 0x0000003f04047287 */ /* 0x000fc40008800000 */
[----:B------:R-:W-:Y:S01]  /*8a40*/  ULOP3.LUT UR5, UR5, UR10, URZ, 0x3c, !UPT ;  /* 0x0000000a05057292 */ /* 0x000fe2000f8e3c3f */
[----:B------:R-:W-:Y:S01]  /*8a50*/  UMOV UR42, UR25 ;  /* 0x00000019002a7c82 */ /* 0x000fe20008000000 */
[----:B01----:R-:W-:Y:S10]  /*8a60*/  @!P5 BRA `(.L_x_4808) ;  /* 0x000000000004d947 */ /* 0x003ff40003800000 */
[----:B------:R-:W-:Y:S01]  /*8a70*/  BPT.TRAP 0x1 ;  /* 0x000000040000795c */ /* 0x000fe20000300000 */
.L_x_4808:
[----:B------:R-:W-:Y:S01]  /*8a80*/  ULEA UR28, UR4, UR37, 0x3 ;  /* 0x00000025041c7291 */ /* 0x000fe2000f8e183f */
[----:B--2---:R-:W-:-:S04]  /*8a90*/  MOV R13, UR5 ;  /* 0x00000005000d7c02 */ /* 0x004fc80008000f00 */
[----:B------:R-:W-:-:S04]  /*8aa0*/  SHF.L.U32 R13, R13, 0x1f, RZ ;  /* 0x0000001f0d0d7819 */ /* 0x000fc800000006ff */
[----:B------:R0:W1:Y:S01]  /*8ab0*/  SYNCS.PHASECHK.TRANS64.TRYWAIT P1, [UR28+0x28c30], R13 ;  /* 0x028c300dff0075a7 */ /* 0x000062000802015c */
[----:B------:R-:W-:Y:S05]  /*8ac0*/  @!P5 BRA `(.L_x_4809) ;  /* 0x000000000004d947 */ /* 0x000fea0003800000 */
[----:B------:R-:W-:Y:S01]  /*8ad0*/  BPT.TRAP 0x1 ;  /* 0x000000040000795c */ /* 0x000fe20000300000 */
.L_x_4809:
[----:B-1----:R-:W-:Y:S05]  /*8ae0*/  @P1 BRA `(.L_x_4810) ;  /* 0x0000000000081947 */ /* 0x002fea0003800000 */
[----:B------:R-:W1:Y:S02]  /*8af0*/  SYNCS.PHASECHK.TRANS64.TRYWAIT P1, [UR28+0x28c30], R13 ;  /* 0x028c300dff0075a7 */ /* 0x000e64000802015c */
[----:B-1----:R-:W-:Y:S05]  /*8b00*/  @!P1 BRA `(.L_x_4811) ;  /* 0x000000b800909947 */ /* 0x002fea0003800000 */
.L_x_4810:
[----:B------:R-:W-:Y:S01]  /*8b10*/  ULEA UR22, UR4, UR6, 0x9 ;  /* 0x0000000604167291 */ /* 0x000fe2000f8e483f */
[----:B---3--:R-:W-:Y:S01]  /*8b20*/  WARPGROUP.ARRIVE ;  /* 0x00000000000079c5 */ /* 0x008fe20000000000 */
        /* <DEDUP_REMOVED lines=11> */
[----:B------:R-:W-:Y:S01]  /*8be0*/  HGMMA.64x64x16.F32.BF16 R152, gdesc[UR8], R152, gsb0 ;  /* 0x00e00000089879f0 */ /* 0x000fe20008001898 */
[----:B------:R-:W-:Y:S02]  /*8bf0*/  UMOV UR10, UR26 ;  /* 0x0000001a000a7c82 */ /* 0x000fe40008000000 */
[----:B------:R-:W-:Y:S02]  /*8c00*/  WARPGROUP.DEPBAR.LE gsb0, 0x0 ;  /* 0x00008000000079c5 */ /* 0x000fe40000010000 */
[----:B------:R-:W-:-:S06]  /*8c10*/  WARPGROUP.ARRIVE ;  /* 0x00000000000079c5 */ /* 0x000fcc0000000000 */
[----:B------:R-:W-:Y:S03]  /*8c20*/  HGMMA.64x64x16.F32.BF16 R152, gdesc[UR12], R152, gsb0 ;  /* 0x00e000000c9879f0 */ /* 0x000fe60008001898 */
[----:B------:R-:W-:Y:S02]  /*8c30*/  WARPGROUP.DEPBAR.LE gsb0, 0x0 ;  /* 0x00008000000079c5 */ /* 0x000fe40000010000 */
[----:B------:R-:W-:-:S06]  /*8c40*/  WARPGROUP.ARRIVE ;  /* 0x00000000000079c5 */ /* 0x000fcc0000000000 */
[----:B------:R-:W-:Y:S03]  /*8c50*/  HGMMA.64x64x16.F32.BF16 R152, gdesc[UR16], R152, gsb0 ;  /* 0x00e00000109879f0 */ /* 0x000fe60008001898 */
[----:B------:R-:W-:Y:S02]  /*8c60*/  WARPGROUP.DEPBAR.LE gsb0, 0x0 ;  /* 0x00008000000079c5 */ /* 0x000fe40000010000 */
[----:B-1----:R-:W-:-:S04]  /*8c70*/  FMNMX.FTZ R6, R152, R14, !PT ;  /* 0x0000000e98067209 */ /* 0x002fc80007810000 */
        /* <DEDUP_REMOVED lines=16> */
[----:B------:R-:W1:Y:S02]  /*8d80*/  SHFL.BFLY PT, R5, R16, 0x2, 0x1f ;  /* 0x0c401f0010057f89 */ /* 0x000e6400000e0000 */
[----:B-1----:R-:W-:Y:S02]  /*8d90*/  FMNMX.FTZ R18, R16, R5, !PT ;  /* 0x0000000510127209 */ /* 0x002fe40007810000 */
[----:B------:R-:W-:-:S03]  /*8da0*/  FMNMX.FTZ R5, R155, R6, !PT ;  /* 0x000000069b057209 */ /* 0x000fc60007810000 */
[----:B------:R-:W1:Y:S01]  /*8db0*/  SHFL.BFLY PT, R17, R18, 0x1, 0x1f ;  /* 0x0c201f0012117f89 */ /* 0x000e6200000e0000 */
[----:B------:R-:W-:-:S04]  /*8dc0*/  FMNMX.FTZ R6, R158, R5, !PT ;  /* 0x000000059e067209 */ /* 0x000fc80007810000 */
[----:B------:R-:W-:-:S04]  /*8dd0*/  FMNMX.FTZ R5, R159, R6, !PT ;  /* 0x000000069f057209 */ /* 0x000fc80007810000 */
[----:B------:R-:W-:Y:S02]  /*8de0*/  FMNMX.FTZ R6, R162, R5, !PT ;  /* 0x00000005a2067209 */ /* 0x000fe40007810000 */
[----:B-1----:R-:W-:Y:S02]  /*8df0*/  FMNMX.FTZ R5, R18, R17, !PT ;  /* 0x0000001112057209 */ /* 0x002fe40007810000 */
[----:B------:R-:W-:-:S03]  /*8e00*/  FMNMX.FTZ R17, R163, R6, !PT ;  /* 0x00000006a3117209 */ /* 0x000fc60007810000 */
[C---:B------:R-:W-:Y:S01]  /*8e10*/  FMUL.FTZ R184, R5.reuse, UR10 ;  /* 0x0000000a05b87c20 */ /* 0x040fe20008410000 */
[----:B------:R-:W-:Y:S01]  /*8e20*/  FMNMX.FTZ R6, R166, R17, !PT ;  /* 0x00000011a6067209 */ /* 0x000fe20007810000 */
[----:B------:R-:W-:Y:S02]  /*8e30*/  FADD.FTZ R14, -R5, R14 ;  /* 0x0000000e050e7221 */ /* 0x000fe40000010100 */
[--C-:B------:R-:W-:Y:S01]  /*8e40*/  FFMA.FTZ R152, R152, UR10, -R184.reuse ;  /* 0x0000000a98987c23 */ /* 0x100fe200080108b8 */
[----:B------:R-:W-:Y:S01]  /*8e50*/  FMNMX.FTZ R19, R167, R6, !PT ;  /* 0x00000006a7137209 */ /* 0x000fe20007810000 */
[----:B------:R-:W-:Y:S01]  /*8e60*/  FMUL.FTZ R14, R14, UR10 ;  /* 0x0000000a0e0e7c20 */ /* 0x000fe20008410000 */
[--C-:B------:R-:W-:Y:S01]  /*8e70*/  FFMA.FTZ R23, R161, UR10, -R184.reuse ;  /* 0x0000000aa1177c23 */ /* 0x100fe200080108b8 */
[--C-:B------:R-:W-:Y:S01]  /*8e80*/  FFMA.FTZ R161, R173, UR10, -R184.reuse ;  /* 0x0000000aada17c23 */ /* 0x100fe200080108b8 */
[----:B------:R-:W-:Y:S01]  /*8e90*/  FMNMX.FTZ R6, R170, R19, !PT ;  /* 0x00000013aa067209 */ /* 0x000fe20007810000 */
[----:B------:R-:W1:Y:S01]  /*8ea0*/  MUFU.EX2 R17, R14 ;  /* 0x0000000e00117308 */ /* 0x000e620000000800 */
        /* <DEDUP_REMOVED lines=8> */
[----:B------:R-:W2:Y:S01]  /*8f30*/  MUFU.EX2 R152, R152 ;  /* 0x0000009800987308 */ /* 0x000ea20000000800 */
[--C-:B------:R-:W-:Y:S01]  /*8f40*/  FFMA.FTZ R22, R180, UR10, -R184.reuse ;  /* 0x0000000ab4167c23 */ /* 0x100fe200080108b8 */
[----:B------:R-:W-:Y:S01]  /*8f50*/  FMNMX.FTZ R21, R175, R6, !PT ;  /* 0x00000006af157209 */ /* 0x000fe20007810000 */
[--C-:B------:R-:W-:Y:S01]  /*8f60*/  FFMA.FTZ R153, R165, UR10, -R184.reuse ;  /* 0x0000000aa5997c23 */ /* 0x100fe200080108b8 */
[--C-:B------:R-:W-:Y:S01]  /*8f70*/  FFMA.FTZ R165, R177, UR10, -R184.reuse ;  /* 0x0000000ab1a57c23 */ /* 0x100fe200080108b8 */
[----:B------:R-:W-:Y:S01]  /*8f80*/  FFMA.FTZ R181, R181, UR10, -R184 ;  /* 0x0000000ab5b57c23 */ /* 0x000fe200080108b8 */
[----:B------:R-:W-:-:S02]  /*8f90*/  FMNMX.FTZ R6, R178, R21, !PT ;  /* 0x00000015b2067209 */ /* 0x000fc40007810000 */
[----:B------:R-:W-:Y:S01]  /*8fa0*/  MUFU.EX2 R19, R19 ;  /* 0x0000001300137308 */ /* 0x000fe20000000800 */
[-C--:B-1----:R-:W-:Y:S01]  /*8fb0*/  FMUL.FTZ R24, R24, R17.reuse ;  /* 0x0000001118187220 */ /* 0x082fe20000410000 */
[----:B------:R-:W-:Y:S01]  /*8fc0*/  FMNMX.FTZ R21, R179, R6, !PT ;  /* 0x00000006b3157209 */ /* 0x000fe20007810000 */
[-C--:B------:R-:W-:Y:S01]  /*8fd0*/  FMUL.FTZ R25, R25, R17.reuse ;  /* 0x0000001119197220 */ /* 0x080fe20000410000 */
[-C--:B------:R-:W-:Y:S01]  /*8fe0*/  FMUL.FTZ R28, R28, R17.reuse ;  /* 0x000000111c1c7220 */ /* 0x080fe20000410000 */
[----:B------:R-:W-:Y:S01]  /*8ff0*/  FMUL.FTZ R29, R29, R17 ;  /* 0x000000111d1d7220 */ /* 0x000fe20000410000 */
[----:B------:R-:W-:Y:S01]  /*9000*/  FMNMX.FTZ R6, R182, R21, !PT ;  /* 0x00000015b6067209 */ /* 0x000fe20007810000 */
[----:B------:R-:W-:Y:S01]  /*9010*/  FFMA.FTZ R21, R157, UR10, -R184 ;  /* 0x0000000a9d157c23 */ /* 0x000fe200080108b8 */
[----:B------:R-:W-:Y:S01]  /*9020*/  MUFU.EX2 R14, R16 ;  /* 0x00000010000e7308 */ /* 0x000fe20000000800 */
[----:B--2---:R-:W-:Y:S01]  /*9030*/  FFMA.FTZ R8, R17, R8, R152 ;  /* 0x0000000811087223 */ /* 0x004fe20000010098 */
[----:B------:R-:W-:Y:S01]  /*9040*/  FMNMX.FTZ R6, R183, R6, !PT ;  /* 0x00000006b7067209 */ /* 0x000fe20007810000 */
[-C--:B------:R-:W-:Y:S01]  /*9050*/  FMUL.FTZ R32, R32, R17.reuse ;  /* 0x0000001120207220 */ /* 0x080fe20000410000 */
[-C--:B------:R-:W-:Y:S01]  /*9060*/  FMUL.FTZ R33, R33, R17.reuse ;  /* 0x0000001121217220 */ /* 0x080fe20000410000 */
[-C--:B------:R-:W-:Y:S01]  /*9070*/  FMUL.FTZ R36, R36, R17.reuse ;  /* 0x0000001124247220 */ /* 0x080fe20000410000 */
[-C--:B------:R-:W-:Y:S01]  /*9080*/  FMUL.FTZ R37, R37, R17.reuse ;  /* 0x0000001125257220 */ /* 0x080fe20000410000 */
[----:B------:R-:W1:Y:S01]  /*9090*/  SHFL.BFLY PT, R157, R6, 0x2, 0x1f ;  /* 0x0c401f00069d7f89 */ /* 0x000e6200000e0000 */
        /* <DEDUP_REMOVED lines=22> */
[----:B------:R-:W-:Y:S01]  /*9200*/  FMUL.FTZ R77, R77, R17 ;  /* 0x000000114d4d7220 */ /* 0x000fe20000410000 */
[----:B-1----:R-:W-:Y:S01]  /*9210*/  FMNMX.FTZ R20, R6, R157, !PT ;  /* 0x0000009d06147209 */ /* 0x002fe20007810000 */
[--C-:B------:R-:W-:Y:S01]  /*9220*/  FFMA.FTZ R157, R169, UR10, -R184.reuse ;  /* 0x0000000aa99d7c23 */ /* 0x100fe200080108b8 */
[----:B--2---:R-:W-:Y:S01]  /*9230*/  FFMA.FTZ R164, R176, UR10, -R184 ;  /* 0x0000000ab0a47c23 */ /* 0x004fe200080108b8 */
[----:B------:R-:W-:Y:S01]  /*9240*/  IMAD.U32 R184, RZ, RZ, UR28 ;  /* 0x0000001cffb87e24 */ /* 0x000fe2000f8e00ff */
[----:B------:R-:W-:Y:S01]  /*9250*/  MUFU.EX2 R23, R23 ;  /* 0x0000001700177308 */ /* 0x000fe20000000800 */
[----:B------:R-:W1:Y:S01]  /*9260*/  SHFL.BFLY PT, R169, R20, 0x1, 0x1f ;  /* 0x0c201f0014a97f89 */ /* 0x000e6200000e0000 */
        /* <DEDUP_REMOVED lines=23> */
[----:B-1----:R-:W-:Y:S01]  /*93e0*/  FMNMX.FTZ R6, R20, R169, !PT ;  /* 0x000000a914067209 */ /* 0x002fe20007810000 */
[-C--:B------:R-:W-:Y:S01]  /*93f0*/  FMUL.FTZ R120, R120, R17.reuse ;  /* 0x0000001178787220 */ /* 0x080fe20000410000 */
[-C--:B------:R-:W-:Y:S01]  /*9400*/  FMUL.FTZ R121, R121, R17.reuse ;  /* 0x0000001179797220 */ /* 0x080fe20000410000 */
[-C--:B------:R-:W-:Y:S01]  /*9410*/  FMUL.FTZ R124, R124, R17.reuse ;  /* 0x000000117c7c7220 */ /* 0x080fe20000410000 */
[-C--:B------:R-:W-:Y:S01]  /*9420*/  FMUL.FTZ R125, R125, R17.reuse ;  /* 0x000000117d7d7220 */ /* 0x080fe20000410000 */
[C---:B------:R-:W-:Y:S01]  /*9430*/  FADD.FTZ R20, -R6.reuse, R15 ;  /* 0x0000000f06147221 */ /* 0x040fe20000010100 */
[----:B------:R-:W-:Y:S01]  /*9440*/  FMUL.FTZ R173, R6, UR10 ;  /* 0x0000000a06ad7c20 */ /* 0x000fe20008410000 */
[----:B------:R-:W-:Y:S01]  /*9450*/  MUFU.EX2 R18, R18 ;  /* 0x0000001200127308 */ /* 0x000fe20000000800 */
[----:B------:R-:W-:Y:S01]  /*9460*/  FMUL.FTZ R128, R128, R17 ;  /* 0x0000001180807220 */ /* 0x000fe20000410000 */
[----:B------:R-:W-:Y:S01]  /*9470*/  FMUL.FTZ R20, R20, UR10 ;  /* 0x0000000a14147c20 */ /* 0x000fe20008410000 */
[--C-:B------:R-:W-:Y:S01]  /*9480*/  FFMA.FTZ R169, R154, UR10, -R173.reuse ;  /* 0x0000000a9aa97c23 */ /* 0x100fe200080108ad */
[--C-:B------:R-:W-:Y:S01]  /*9490*/  FFMA.FTZ R168, R155, UR10, -R173.reuse ;  /* 0x0000000a9ba87c23 */ /* 0x100fe200080108ad */
        /* <DEDUP_REMOVED lines=8> */
[----:B------:R-:W-:Y:S01]  /*9520*/  FFMA.FTZ R163, R166, UR10, -R173 ;  /* 0x0000000aa6a37c23 */ /* 0x000fe200080108ad */
[----:B------:R-:W-:-:S02]  /*9530*/  @!P6 VIADD R154, R184, 0x28c40 ;  /* 0x00028c40b89ae836 */ /* 0x000fc40000000000 */
[--C-:B------:R-:W-:Y:S01]  /*9540*/  FFMA.FTZ R174, R174, UR10, -R173.reuse ;  /* 0x0000000aaeae7c23 */ /* 0x100fe200080108ad */
[----:B------:R-:W1:Y:S01]  /*9550*/  MUFU.EX2 R169, R169 ;  /* 0x000000a900a97308 */ /* 0x000e620000000800 */
[----:B------:R-:W-:Y:S02]  /*9560*/  IMAD.U32 R158, RZ, RZ, UR27 ;  /* 0x0000001bff9e7e24 */ /* 0x000fe4000f8e00ff */
[--C-:B------:R-:W-:Y:S01]  /*9570*/  FFMA.FTZ R175, R175, UR10, -R173.reuse ;  /* 0x0000000aafaf7c23 */ /* 0x100fe200080108ad */
[----:B------:R-:W-:Y:S01]  /*9580*/  @!P6 PRMT R154, RZ, 0x654, R154 ;  /* 0x00000654ff9ae816 */ /* 0x000fe2000000009a */
[----:B------:R-:W-:Y:S01]  /*9590*/  FFMA.FTZ R178, R178, UR10, -R173 ;  /* 0x0000000ab2b27c23 */ /* 0x000fe200080108ad */
[----:B------:R-:W-:Y:S02]  /*95a0*/  @!P1 IMAD R158, R158, 0x40, R3 ;  /* 0x000000409e9e9824 */ /* 0x000fe400078e0203 */
[--C-:B------:R-:W-:Y:S01]  /*95b0*/  FFMA.FTZ R179, R179, UR10, -R173.reuse ;  /* 0x0000000ab3b37c23 */ /* 0x100fe200080108ad */
[----:B------:R2:W-:Y:S01]  /*95c0*/  @!P6 SYNCS.ARRIVE.TRANS64.RED.A1T0 RZ, [R154+URZ], RZ ;  /* 0x000000ff9affe9a7 */ /* 0x0005e2000810043f */
[----:B------:R-:W3:Y:S01]  /*95d0*/  MUFU.EX2 R168, R168 ;  /* 0x000000a800a87308 */ /* 0x000ee20000000800 */
[--C-:B------:R-:W-:Y:S01]  /*95e0*/  FFMA.FTZ R182, R182, UR10, -R173.reuse ;  /* 0x0000000ab6b67c23 */ /* 0x100fe200080108ad */
[----:B------:R-:W-:Y:S01]  /*95f0*/  @!P1 LEA R158, R158, UR37, 0x2 ;  /* 0x000000259e9e9c11 */ /* 0x000fe2000f8e10ff */
[----:B------:R-:W-:Y:S01]  /*9600*/  FFMA.FTZ R173, R183, UR10, -R173 ;  /* 0x0000000ab7ad7c23 */ /* 0x000fe200080108ad */
[-C--:B------:R-:W-:Y:S01]  /*9610*/  FMUL.FTZ R129, R129, R17.reuse ;  /* 0x0000001181817220 */ /* 0x080fe20000410000 */
[-C--:B------:R-:W-:Y:S01]  /*9620*/  FMUL.FTZ R132, R132, R17.reuse ;  /* 0x0000001184847220 */ /* 0x080fe20000410000 */
[----:B------:R-:W-:Y:S01]  /*9630*/  FMUL.FTZ R133, R133, R17 ;  /* 0x0000001185857220 */ /* 0x000fe20000410000 */
[----:B------:R-:W-:Y:S01]  /*9640*/  @!P1 STS [R158+0x28800], R17 ;  /* 0x028800119e009388 */ /* 0x000fe20000000800 */
[----:B------:R-:W4:Y:S01]  /*9650*/  MUFU.EX2 R155, R155 ;  /* 0x0000009b009b7308 */ /* 0x000f220000000800 */
[----:B-1----:R-:W-:Y:S01]  /*9660*/  FFMA.FTZ R7, R20, R7, R169 ;  /* 0x0000000714077223 */ /* 0x002fe200000100a9 */
[-C--:B------:R-:W-:Y:S01]  /*9670*/  FMUL.FTZ R136, R136, R17.reuse ;  /* 0x0000001188887220 */ /* 0x080fe20000410000 */
[----:B------:R1:W-:Y:S01]  /*9680*/  @!P1 STS [R158+0x28820], R20 ;  /* 0x028820149e009388 */ /* 0x0003e20000000800 */
[-C--:B------:R-:W-:Y:S01]  /*9690*/  FMUL.FTZ R137, R137, R17.reuse ;  /* 0x0000001189897220 */ /* 0x080fe20000410000 */
[-C--:B------:R-:W-:Y:S01]  /*96a0*/  FMUL.FTZ R140, R140, R17.reuse ;  /* 0x000000118c8c7220 */ /* 0x080fe20000410000 */
[-C--:B------:R-:W-:Y:S01]  /*96b0*/  FMUL.FTZ R141, R141, R17.reuse ;  /* 0x000000118d8d7220 */ /* 0x080fe20000410000 */
[-C--:B------:R-:W-:Y:S01]  /*96c0*/  FMUL.FTZ R144, R144, R17.reuse ;  /* 0x0000001190907220 */ /* 0x080fe20000410000 */
[----:B------:R5:W-:Y:S01]  /*96d0*/  MUFU.EX2 R170, R171 ;  /* 0x000000ab00aa7308 */ /* 0x000be20000000800 */
[-C--:B------:R-:W-:Y:S01]  /*96e0*/  FMUL.FTZ R145, R145, R17.reuse ;  /* 0x0000001191917220 */ /* 0x080fe20000410000 */
[-C--:B------:R-:W-:Y:S01]  /*96f0*/  FMUL.FTZ R148, R148, R17.reuse ;  /* 0x0000001194947220 */ /* 0x080fe20000410000 */
[----:B------:R-:W-:Y:S01]  /*9700*/  FMUL.FTZ R149, R149, R17 ;  /* 0x0000001195957220 */ /* 0x000fe20000410000 */
[----:B------:R-:W-:Y:S01]  /*9710*/  F2FP.BF16.F32.PACK_AB R152, R19, R152 ;  /* 0x000000981398723e */ /* 0x000fe200000010ff */
[----:B------:R-:W-:Y:S01]  /*9720*/  FMUL.FTZ R26, R26, R20 ;  /* 0x000000141a1a7220 */ /* 0x000fe20000410000 */
[----:B-1----:R-:W-:Y:S01]  /*9730*/  F2FP.BF16.F32.PACK_AB R158, R153, R16 ;  /* 0x00000010999e723e */ /* 0x002fe200000010ff */
[-C--:B------:R-:W-:Y:S01]  /*9740*/  FMUL.FTZ R27, R27, R20.reuse ;  /* 0x000000141b1b7220 */ /* 0x080fe20000410000 */
[----:B------:R-:W1:Y:S01]  /*9750*/  MUFU.EX2 R172, R172 ;  /* 0x000000ac00ac7308 */ /* 0x000e620000000800 */
[----:B-----5:R-:W-:Y:S01]  /*9760*/  FADD.FTZ R171, R19, R8 ;  /* 0x0000000813ab7221 */ /* 0x020fe20000010000 */
[-C--:B------:R-:W-:Y:S01]  /*9770*/  FMUL.FTZ R30, R30, R20.reuse ;  /* 0x000000141e1e7220 */ /* 0x080fe20000410000 */
[-C--:B------:R-:W-:Y:S01]  /*9780*/  FMUL.FTZ R31, R31, R20.reuse ;  /* 0x000000141f1f7220 */ /* 0x080fe20000410000 */
[-C--:B------:R-:W-:Y:S01]  /*9790*/  FMUL.FTZ R34, R34, R20.reuse ;  /* 0x0000001422227220 */ /* 0x080fe20000410000 */
[----:B------:R-:W-:Y:S01]  /*97a0*/  FADD.FTZ R8, R14, R171 ;  /* 0x000000ab0e087221 */ /* 0x000fe20000010000 */
[-C--:B------:R-:W-:Y:S01]  /*97b0*/  FMUL.FTZ R35, R35, R20.reuse ;  /* 0x0000001423237220 */ /* 0x080fe20000410000 */
[-C--:B------:R-:W-:Y:S01]  /*97c0*/  FMUL.FTZ R38, R38, R20.reuse ;  /* 0x0000001426267220 */ /* 0x080fe20000410000 */
[----:B------:R-:W5:Y:S01]  /*97d0*/  MUFU.EX2 R159, R159 ;  /* 0x0000009f009f7308 */ /* 0x000f620000000800 */
[----:B------:R-:W-:Y:S01]  /*97e0*/  FADD.FTZ R171, R21, R8 ;  /* 0x0000000815ab7221 */ /* 0x000fe20000010000 */
[----:B---3--:R-:W-:Y:S01]  /*97f0*/  FADD.FTZ R8, R168, R7 ;  /* 0x00000007a8087221 */ /* 0x008fe20000010000 */
[-C--:B------:R-:W-:Y:S01]  /*9800*/  FMUL.FTZ R39, R39, R20.reuse ;  /* 0x0000001427277220 */ /* 0x080fe20000410000 */
[----:B------:R-:W-:Y:S01]  /*9810*/  FMUL.FTZ R42, R42, R20 ;  /* 0x000000142a2a7220 */ /* 0x000fe20000410000 */
[----:B--2---:R-:W-:Y:S01]  /*9820*/  FADD.FTZ R154, R156, R171 ;  /* 0x000000ab9c9a7221 */ /* 0x004fe20000010000 */
[----:B----4-:R-:W-:Y:S01]  /*9830*/  FADD.FTZ R7, R155, R8 ;  /* 0x000000089b077221 */ /* 0x010fe20000010000 */
[C---:B------:R-:W-:Y:S01]  /*9840*/  F2FP.BF16.F32.PACK_AB R156, R23.reuse, R156 ;  /* 0x0000009c179c723e */ /* 0x040fe200000010ff */
[----:B------:R-:W2:Y:S01]  /*9850*/  MUFU.EX2 R176, R176 ;  /* 0x000000b000b07308 */ /* 0x000ea20000000800 */
[----:B------:R-:W-:Y:S01]  /*9860*/  FADD.FTZ R171, R23, R154 ;  /* 0x0000009a17ab7221 */ /* 0x000fe20000010000 */
[C---:B-1----:R-:W-:Y:S01]  /*9870*/  FADD.FTZ R8, R172.reuse, R7 ;  /* 0x00000007ac087221 */ /* 0x042fe20000010000 */
[----:B------:R-:W-:Y:S01]  /*9880*/  F2FP.BF16.F32.PACK_AB R155, R172, R155 ;  /* 0x0000009bac9b723e */ /* 0x000fe200000010ff */
[-C--:B------:R-:W-:Y:S01]  /*9890*/  FMUL.FTZ R43, R43, R20.reuse ;  /* 0x000000142b2b7220 */ /* 0x080fe20000410000 */
[----:B------:R-:W-:Y:S01]  /*98a0*/  FADD.FTZ R154, R16, R171 ;  /* 0x000000ab109a7221 */ /* 0x000fe20000010000 */
[-C--:B------:R-:W-:Y:S01]  /*98b0*/  FMUL.FTZ R46, R46, R20.reuse ;  /* 0x000000142e2e7220 */ /* 0x080fe20000410000 */
[-C--:B------:R-:W-:Y:S01]  /*98c0*/  FMUL.FTZ R47, R47, R20.reuse ;  /* 0x000000142f2f7220 */ /* 0x080fe20000410000 */
[----:B------:R-:W1:Y:S01]  /*98d0*/  MUFU.EX2 R163, R163 ;  /* 0x000000a300a37308 */ /* 0x000e620000000800 */
[----:B-----5:R-:W-:Y:S01]  /*98e0*/  FADD.FTZ R7, R159, R8 ;  /* 0x000000089f077221 */ /* 0x020fe20000010000 */
[----:B------:R-:W-:Y:S01]  /*98f0*/  FADD.FTZ R171, R153, R154 ;  /* 0x0000009a99ab7221 */ /* 0x000fe20000010000 */
[----:B------:R-:W-:Y:S01]  /*9900*/  F2FP.BF16.F32.PACK_AB R153, R168, R169 ;  /* 0x000000a9a899723e */ /* 0x000fe200000010ff */
[-C--:B------:R-:W-:Y:S01]  /*9910*/  FMUL.FTZ R50, R50, R20.reuse ;  /* 0x0000001432327220 */ /* 0x080fe20000410000 */
[----:B------:R-:W-:Y:S01]  /*9920*/  FMUL.FTZ R51, R51, R20 ;  /* 0x0000001433337220 */ /* 0x000fe20000410000 */
[----:B------:R-:W-:Y:S01]  /*9930*/  FADD.FTZ R154, R160, R171 ;  /* 0x000000aba09a7221 */ /* 0x000fe20000010000 */
[C---:B------:R-:W-:Y:S01]  /*9940*/  F2FP.BF16.F32.PACK_AB R160, R157.reuse, R160 ;  /* 0x000000a09da0723e */ /* 0x040fe200000010ff */
[----:B------:R-:W3:Y:S01]  /*9950*/  MUFU.EX2 R180, R180 ;  /* 0x000000b400b47308 */ /* 0x000ee20000000800 */
[C---:B--2---:R-:W-:Y:S01]  /*9960*/  FADD.FTZ R8, R176.reuse, R7 ;  /* 0x00000007b0087221 */ /* 0x044fe20000010000 */
[----:B------:R-:W-:Y:S01]  /*9970*/  FADD.FTZ R171, R157, R154 ;  /* 0x0000009a9dab7221 */ /* 0x000fe20000010000 */
[----:B------:R-:W-:Y:S01]  /*9980*/  F2FP.BF16.F32.PACK_AB R157, R176, R159 ;  /* 0x0000009fb09d723e */ /* 0x000fe200000010ff */
[-C--:B------:R-:W-:Y:S01]  /*9990*/  FMUL.FTZ R54, R54, R20.reuse ;  /* 0x0000001436367220 */ /* 0x080fe20000410000 */
[-C--:B------:R-:W-:Y:S01]  /*99a0*/  FMUL.FTZ R55, R55, R20.reuse ;  /* 0x0000001437377220 */ /* 0x080fe20000410000 */
[----:B------:R-:W-:Y:S01]  /*99b0*/  FADD.FTZ R154, R18, R171 ;  /* 0x000000ab129a7221 */ /* 0x000fe20000010000 */
        /* <DEDUP_REMOVED lines=22> */
[----:B------:R-:W-:Y:S01]  /*9b20*/  FADD.FTZ R7, R170, R7 ;  /* 0x00000007aa077221 */ /* 0x000fe20000010000 */
[-C--:B------:R-:W-:Y:S01]  /*9b30*/  FMUL.FTZ R87, R87, R20.reuse ;  /* 0x0000001457577220 */ /* 0x080fe20000410000 */
[----:B------:R-:W-:Y:S01]  /*9b40*/  FMUL.FTZ R90, R90, R20 ;  /* 0x000000145a5a7220 */ /* 0x000fe20000410000 */
[----:B------:R-:W2:Y:S01]  /*9b50*/  MUFU.EX2 R164, R164 ;  /* 0x000000a400a47308 */ /* 0x000ea20000000800 */
[----:B-1----:R-:W-:Y:S01]  /*9b60*/  FADD.FTZ R17, R161, R154 ;  /* 0x0000009aa1117221 */ /* 0x002fe20000010000 */
[----:B------:R-:W-:Y:S01]  /*9b70*/  F2FP.BF16.F32.PACK_AB R154, R21, R14 ;  /* 0x0000000e159a723e */ /* 0x000fe200000010ff */
[----:B------:R-:W-:Y:S01]  /*9b80*/  BAR.SYNC.DEFER_BLOCKING 0xf, 0x100 ;  /* 0x03c4000000007b1d */ /* 0x000fe20000010000 */
[----:B------:R-:W-:Y:S01]  /*9b90*/  F2FP.BF16.F32.PACK_AB R162, R161, R18 ;  /* 0x00000012a1a2723e */ /* 0x000fe200000010ff */
[-C--:B------:R-:W-:Y:S01]  /*9ba0*/  FMUL.FTZ R91, R91, R20.reuse ;  /* 0x000000145b5b7220 */ /* 0x080fe20000410000 */
[----:B------:R-:W-:Y:S01]  /*9bb0*/  F2FP.BF16.F32.PACK_AB R161, R170, R167 ;  /* 0x000000a7aaa1723e */ /* 0x000fe200000010ff */
        /* <DEDUP_REMOVED lines=19> */
[C---:B-1----:R-:W-:Y:S01]  /*9cf0*/  FADD.FTZ R7, R175.reuse, R8 ;  /* 0x00000008af077221 */ /* 0x042fe20000010000 */
[----:B------:R-:W-:Y:S01]  /*9d00*/  F2FP.BF16.F32.PACK_AB R163, R175, R174 ;  /* 0x000000aeafa3723e */ /* 0x000fe200000010ff */
[----:B------:R1:W-:Y:S01]  /*9d10*/  STSM.16.M88.4 [R12+0x26800], R152 ;  /* 0x026800980c007844 */ /* 0x0003e20000000200 */
[-C--:B------:R-:W-:Y:S01]  /*9d20*/  FMUL.FTZ R122, R122, R20.reuse ;  /* 0x000000147a7a7220 */ /* 0x080fe20000410000 */
[-C--:B------:R-:W-:Y:S01]  /*9d30*/  FMUL.FTZ R123, R123, R20.reuse ;  /* 0x000000147b7b7220 */ /* 0x080fe20000410000 */
[----:B------:R-:W-:Y:S01]  /*9d40*/  FMUL.FTZ R126, R126, R20 ;  /* 0x000000147e7e7220 */ /* 0x000fe20000410000 */
[----:B------:R1:W-:Y:S01]  /*9d50*/  STSM.16.M88.4 [R10], R156 ;  /* 0x0000009c0a007844 */ /* 0x0003e20000000200 */
[----:B------:R-:W4:Y:S01]  /*9d60*/  MUFU.EX2 R22, R22 ;  /* 0x0000001600167308 */ /* 0x000f220000000800 */
[C---:B---3--:R-:W-:Y:S01]  /*9d70*/  FADD.FTZ R17, R165.reuse, R14 ;  /* 0x0000000ea5117221 */ /* 0x048fe20000010000 */
[----:B------:R-:W-:Y:S01]  /*9d80*/  F2FP.BF16.F32.PACK_AB R164, R165, R164 ;  /* 0x000000a4a5a4723e */ /* 0x000fe200000010ff */
[----:B------:R1:W-:Y:S01]  /*9d90*/  STSM.16.M88.4 [R11], R160 ;  /* 0x000000a00b007844 */ /* 0x0003e20000000200 */
        /* <DEDUP_REMOVED lines=16> */
[----:B------:R-:W-:-:S04]  /*9ea0*/  FMUL.FTZ R151, R151, R20 ;  /* 0x0000001497977220 */ /* 0x000fc80000410000 */
[----:B------:R-:W4:Y:S01]  /*9eb0*/  MUFU.EX2 R182, R182 ;  /* 0x000000b600b67308 */ /* 0x000f220000000800 */
[C---:B---3--:R-:W-:Y:S01]  /*9ec0*/  F2FP.BF16.F32.PACK_AB R166, R15.reuse, R22 ;  /* 0x000000160fa6723e */ /* 0x048fe200000010ff */
[----:B------:R-:W-:-:S06]  /*9ed0*/  FADD.FTZ R8, R15, R8 ;  /* 0x000000080f087221 */ /* 0x000fcc0000010000 */
[----:B------:R-:W3:Y:S01]  /*9ee0*/  MUFU.EX2 R173, R173 ;  /* 0x000000ad00ad7308 */ /* 0x000ee20000000800 */
[C---:B--2---:R-:W-:Y:S01]  /*9ef0*/  FADD.FTZ R7, R179.reuse, R14 ;  /* 0x0000000eb3077221 */ /* 0x044fe20000010000 */
[----:B------:R-:W-:-:S03]  /*9f00*/  F2FP.BF16.F32.PACK_AB R165, R179, R178 ;  /* 0x000000b2b3a5723e */ /* 0x000fc600000010ff */
[----:B----4-:R-:W-:Y:S01]  /*9f10*/  FADD.FTZ R14, R182, R7 ;  /* 0x00000007b60e7221 */ /* 0x010fe20000010000 */
[----:B---3--:R-:W-:-:S03]  /*9f20*/  F2FP.BF16.F32.PACK_AB R167, R173, R182 ;  /* 0x000000b6ada7723e */ /* 0x008fc600000010ff */
[----:B------:R-:W-:Y:S02]  /*9f30*/  FADD.FTZ R7, R173, R14 ;  /* 0x0000000ead077221 */ /* 0x000fe40000010000 */
[----:B------:R1:W-:Y:S01]  /*9f40*/  STSM.16.M88.4 [R9], R164 ;  /* 0x000000a409007844 */ /* 0x0003e20000000200 */
[----:B------:R-:W-:Y:S05]  /*9f50*/  @!P5 BRA `(.L_x_4812) ;  /* 0x000000000004d947 */ /* 0x000fea0003800000 */
[----:B------:R-:W-:Y:S01]  /*9f60*/  BPT.TRAP 0x1 ;  /* 0x000000040000795c */ /* 0x000fe20000300000 */
.L_x_4812:
[----:B------:R2:W3:Y:S01]  /*9f70*/  SYNCS.PHASECHK.TRANS64.TRYWAIT P1, [UR28+0x28c50], R13 ;  /* 0x028c500dff0075a7 */ /* 0x0004e2000802015c */
[----:B------:R-:W-:Y:S05]  /*9f80*/  @!P5 BRA `(.L_x_4813) ;  /* 0x000000000004d947 */ /* 0x000fea0003800000 */
[----:B------:R-:W-:Y:S01]  /*9f90*/  BPT.TRAP 0x1 ;  /* 0x000000040000795c */ /* 0x000fe20000300000 */
.L_x_4813:
[----:B---3--:R-:W-:Y:S05]  /*9fa0*/  @P1 BRA `(.L_x_4814) ;  /* 0x0000000000081947 */ /* 0x008fea0003800000 */
[----:B------:R-:W3:Y:S02]  /*9fb0*/  SYNCS.PHASECHK.TRANS64.TRYWAIT P1, [UR28+0x28c50], R13 ;  /* 0x028c500dff0075a7 */ /* 0x000ee4000802015c */
[----:B---3--:R-:W-:Y:S05]  /*9fc0*/  @!P1 BRA `(.L_x_4815) ;  /* 0x000000a400789947 */ /* 0x008fea0003800000 */
.L_x_4814:
[----:B------:R-:W-:Y:S01]  /*9fd0*/  ULEA UR11, UR4, UR36, 0xc ;  /* 0x00000024040b7291 */ /* 0x000fe2000f8e603f */
[----:B------:R-:W-:Y:S01]  /*9fe0*/  WARPGROUP.ARRIVE ;  /* 0x00000000000079c5 */ /* 0x000fe20000000000 */
[----:B------:R-:W-:Y:S01]  /*9ff0*/  UMOV UR15, 0x40000040 ;  /* 0x40000040000f7882 */ /* 0x000fe20000000000 */
[----:B0-23--:R-:W-:Y:S01]  /*a000*/  @!P6 VIADD R13, R184, 0x28c60 ;  /* 0x00028c60b80de836 */ /* 0x00dfe20000000000 */
[----:B------:R-:W-:Y:S01]  /*a010*/  UMOV UR27, UR4 ;  /* 0x00000004001b7c82 */ /* 0x000fe20008000000 */
[----:B------:R-:W-:Y:S02]  /*a020*/  IMAD.MOV.U32 R15, RZ, RZ, R6 ;  /* 0x000000ffff0f7224 */ /* 0x000fe400078e0006 */
[----:B------:R-:W-:Y:S01]  /*a030*/  UMOV UR14, UR11 ;  /* 0x0000000b000e7c82 */ /* 0x000fe20008000000 */
[----:B------:R-:W-:Y:S01]  /*a040*/  @!P6 PRMT R13, RZ, 0x654, R13 ;  /* 0x00000654ff0de816 */ /* 0x000fe2000000000d */
[----:B------:R-:W-:Y:S01]  /*a050*/  HGMMA.64x256x16.F32.BF16 R24, R152, gdesc[UR12].tnspB, R24, gsb0 ;  /* 0x43e0000c98187df0 */ /* 0x000fe20008001818 */
[----:B------:R-:W-:Y:S01]  /*a060*/  UIADD3 UR14, UR11, 0x80, URZ ;  /* 0x000000800b0e7890 */ /* 0x000fe2000fffe03f */
[----:B------:R-:W-:Y:S01]  /*a070*/  IMAD.MOV.U32 R14, RZ, RZ, R5 ;  /* 0x000000ffff0e7224 */ /* 0x000fe200078e0005 */
        /* <DEDUP_REMOVED lines=28> */
[----:B------:R-:W-:-:S05]  /*a240*/  UMOV UR42, UR25 ;  /* 0x00000019002a7c82 */ /* 0x000fca0008000000 */
.L_x_4807:
[----:B------:R-:W-:-:S06]  /*a250*/  UISETP.GE.AND UP1, UPT, UR42, UR38, UPT ;  /* 0x000000262a00728c */ /* 0x000fcc000bf26270 */
[----:B------:R-:W-:-:S13]  /*a260*/  PLOP3.LUT P0, PT, PT, PT, UP1, 0x80, 0x0 ;  /* 0x000000000000781c */ /* 0x000fda0003f0f018 */
[----:B------:R-:W-:Y:S05]  /*a270*/  @!P0 BRA `(.L_x_4817) ;  /* 0x0000002000e88947 */ /* 0x000fea0003800000 */
[----:B------:R-:W-:Y:S01]  /*a280*/  MOV R15, R6 ;  /* 0x00000006000f7202 */ /* 0x000fe20000000f00 */
[----:B------:R-:W-:Y:S01]  /*a290*/  IMAD.MOV.U32 R16, RZ, RZ, R5 ;  /* 0x000000ffff107224 */ /* 0x000fe200078e0005 */
[----:B------:R-:W-:Y:S01]  /*a2a0*/  UMOV UR25, UR4 ;  /* 0x0000000400197c82 */ /* 0x000fe20008000000 */
[----:B------:R-:W-:Y:S01]  /*a2b0*/  ULDC UR27, c[0x0][0x9e4] ;  /* 0x00027900001b7ab9 */ /* 0x000fe20000000800 */
[----:B------:R-:W-:Y:S01]  /*a2c0*/  ULDC UR28, c[0x0][0x288] ;  /* 0x0000a200001c7ab9 */ /* 0x000fe20000000800 */
[----:B------:R-:W-:Y:S01]  /*a2d0*/  ULDC UR29, c[0x0][0x2f0] ;  /* 0x0000bc00001d7ab9 */ /* 0x000fe20000000800 */
[----:B------:R-:W-:Y:S01]  /*a2e0*/  ULDC UR24, c[0x0][0x988] ;  /* 0x0002620000187ab9 */ /* 0x000fe20000000800 */
[----:B------:R-:W-:-:S05]  /*a2f0*/  ULDC UR26, c[0x0][0x9e0] ;  /* 0x00027800001a7ab9 */ /* 0x000fca0000000800 */
.L_x_4834:
[----:B------:R-:W-:-:S04]  /*a300*/  UIADD3 UR4, UR25, 0x1, URZ ;  /* 0x0000000119047890 */ /* 0x000fc8000fffe03f */
[----:B------:R-:W-:-:S04]  /*a310*/  UISETP.NE.AND UP1, UPT, UR4, 0x2, UPT ;  /* 0x000000020400788c */ /* 0x000fc8000bf25270 */
[----:B------:R-:W-:Y:S02]  /*a320*/  USEL UR10, URZ, 0x1, UP1 ;  /* 0x000000013f0a7887 */ /* 0x000fe40008800000 */
[----:B------:R-:W-:Y:S02]  /*a330*/  USEL UR4, UR4, URZ, UP1 ;  /* 0x0000003f04047287 */ /* 0x000fe40008800000 */
[----:B------:R-:W-:Y:S01]  /*a340*/  ULOP3.LUT UR5, UR5, UR10, URZ, 0x3c, !UPT ;  /* 0x0000000a05057292 */ /* 0x000fe2000f8e3c3f */
[----:B--2---:R-:W-:Y:S11]  /*a350*/  @!P5 BRA `(.L_x_4818) ;  /* 0x000000000004d947 */ /* 0x004ff60003800000 */
[----:B------:R-:W-:Y:S01]  /*a360*/  BPT.TRAP 0x1 ;  /* 0x000000040000795c */ /* 0x000fe20000300000 */
.L_x_4818:
[----:B------:R-:W-:Y:S01]  /*a370*/  ULEA UR30, UR4, UR37, 0x3 ;  /* 0x00000025041e7291 */ /* 0x000fe2000f8e183f */
[----:B0-2---:R-:W-:-:S05]  /*a380*/  IMAD.U32 R13, RZ, RZ, UR5 ;  /* 0x00000005ff0d7e24 */ /* 0x005fca000f8e00ff */
[----:B------:R-:W-:-:S04]  /*a390*/  SHF.L.U32 R13, R13, 0x1f, RZ ;  /* 0x0000001f0d0d7819 */ /* 0x000fc800000006ff */
[----:B------:R0:W2:Y:S01]  /*a3a0*/  SYNCS.PHASECHK.TRANS64.TRYWAIT P0, [UR30+0x28c30], R13 ;  /* 0x028c300dff0075a7 */ /* 0x0000a2000800015e */
[----:B------:R-:W-:Y:S05]  /*a3b0*/  @!P5 BRA `(.L_x_4819) ;  /* 0x000000000004d947 */ /* 0x000fea0003800000 */
[----:B------:R-:W-:Y:S01]  /*a3c0*/  BPT.TRAP 0x1 ;  /* 0x000000040000795c */ /* 0x000fe20000300000 */
.L_x_4819:
[----:B--2---:R-:W-:Y:S05]  /*a3d0*/  @P0 BRA `(.L_x_4820) ;  /* 0x0000000000080947 */ /* 0x004fea0003800000 */
[----:B------:R-:W2:Y:S02]  /*a3e0*/  SYNCS.PHASECHK.TRANS64.TRYWAIT P0, [UR30+0x28c30], R13 ;  /* 0x028c300dff0075a7 */ /* 0x000ea4000800015e */
[----:B--2---:R-:W-:Y:S05]  /*a3f0*/  @!P0 BRA `(.L_x_4821) ;  /* 0x000000a000808947 */ /* 0x004fea0003800000 */
.L_x_4820:
[----:B------:R-:W-:Y:S01]  /*a400*/  ULEA UR22, UR4, UR6, 0x9 ;  /* 0x0000000604167291 */ /* 0x000fe2000f8e483f */
[----:B-1-3--:R-:W-:Y:S01]  /*a410*/  WARPGROUP.ARRIVE ;  /* 0x00000000000079c5 */ /* 0x00afe20000000000 */
[----:B------:R-:W-:Y:S01]  /*a420*/  UMOV UR23, 0x40000040 ;  /* 0x4000004000177882 */ /* 0x000fe20000000000 */
[----:B------:R-:W-:Y:S01]  /*a430*/  UMOV UR11, 0x40000040 ;  /* 0x40000040000b7882 */ /* 0x000fe20000000000 */
[----:B------:R-:W-:Y:S01]  /*a440*/  UIADD3 UR10, UR22, 0x2, URZ ;  /* 0x00000002160a7890 */ /* 0x000fe2000fffe03f */
[----:B------:R-:W-:Y:S01]  /*a450*/  PLOP3.LUT P0, PT, PT, PT, UP0, 0x80, 0x0 ;  /* 0x000000000000781c */ /* 0x000fe20003f0f008 */
[----:B------:R-:W-:Y:S01]  /*a460*/  UIADD3 UR14, UR22, 0x4, URZ ;  /* 0x00000004160e7890 */ /* 0x000fe2000fffe03f */
[----:B--2---:R-:W-:Y:S01]  /*a470*/  IMAD.MOV.U32 R6, RZ, RZ, R2 ;  /* 0x000000ffff067224 */ /* 0x004fe200078e0002 */
[----:B------:R-:W-:Y:S01]  /*a480*/  UMOV UR15, 0x40000040 ;  /* 0x40000040000f7882 */ /* 0x000fe20000000000 */
[----:B------:R-:W-:Y:S01]  /*a490*/  HGMMA.64x64x16.F32.BF16 R152, gdesc[UR20], RZ, !UPT, gsb0 ;  /* 0x00e00000149879f0 */ /* 0x000fe2000c0018ff */
[----:B------:R-:W-:Y:S01]  /*a4a0*/  UIADD3 UR18, UR22, 0x6, URZ ;  /* 0x0000000616127890 */ /* 0x000fe2000fffe03f */
[----:B------:R-:W-:Y:S01]  /*a4b0*/  IMAD.U32 R23, RZ, RZ, UR29 ;  /* 0x0000001dff177e24 */ /* 0x000fe2000f8e00ff */
[----:B------:R-:W-:Y:S01]  /*a4c0*/  UMOV UR19, 0x40000040 ;  /* 0x4000004000137882 */ /* 0x000fe20000000000 */
[----:B----4-:R-:W-:Y:S01]  /*a4d0*/  IMAD.U32 R14, RZ, RZ, UR30 ;  /* 0x0000001eff0e7e24 */ /* 0x010fe2000f8e00ff */
[----:B------:R-:W-:-:S02]  /*a4e0*/  WARPGROUP.DEPBAR.LE gsb0, 0x0 ;  /* 0x00008000000079c5 */ /* 0x000fc40000010000 */
[----:B------:R-:W-:-:S06]  /*a4f0*/  WARPGROUP.ARRIVE ;  /* 0x00000000000079c5 */ /* 0x000fcc0000000000 */
[----:B------:R-:W-:Y:S01]  /*a500*/  HGMMA.64x64x16.F32.BF16 R152, gdesc[UR8], R152, gsb0 ;  /* 0x00e00000089879f0 */ /* 0x000fe20008001898 */
[----:B------:R-:W-:Y:S02]  /*a510*/  @UP0 ULDC UR10, c[0x0][0x44c] ;  /* 0x00011300000a0ab9 */ /* 0x000fe40000000800 */
[----:B------:R-:W-:Y:S01]  /*a520*/  @P0 IMAD.HI.U32 R5, R2, UR10, RZ ;  /* 0x0000000a02050c27 */ /* 0x000fe2000f8e00ff */
[----:B------:R-:W-:-:S04]  /*a530*/  @UP0 ULDC UR10, c[0x0][0x450] ;  /* 0x00011400000a0ab9 */ /* 0x000fc80000000800 */
[----:B------:R-:W-:Y:S01]  /*a540*/  @P0 SHF.R.U32.HI R6, RZ, UR10, R5 ;  /* 0x0000000aff060c19 */ /* 0x000fe20008011605 */
[----:B------:R-:W-:Y:S01]  /*a550*/  USHF.L.U32 UR10, UR42, 0x6, URZ ;  /* 0x000000062a0a7899 */ /* 0x000fe2000800063f */
[----:B------:R-:W-:-:S03]  /*a560*/  @!P6 VIADD R5, R14, 0x28c40 ;  /* 0x00028c400e05e836 */ /* 0x000fc60000000000 */
[----:B------:R-:W1:Y:S02]  /*a570*/  SHFL.IDX PT, R20, R6, RZ, 0x1c1f ;  /* 0x001c1fff06147589 */ /* 0x000e6400000e0000 */
[----:B------:R-:W-:Y:S01]  /*a580*/  IMAD.U32 R17, RZ, RZ, UR10 ;  /* 0x0000000aff117e24 */ /* 0x000fe2000f8e00ff */
[----:B------:R-:W-:-:S04]  /*a590*/  @!P6 PRMT R5, RZ, 0x654, R5 ;  /* 0x00000654ff05e816 */ /* 0x000fc80000000005 */
[----:B------:R-:W-:-:S05]  /*a5a0*/  IADD3 R17, -R0, 0x1, -R17 ;  /* 0x0000000100117810 */ /* 0x000fca0007ffe911 */
[----:B------:R-:W-:-:S05]  /*a5b0*/  IMAD R17, R23, UR39, R17 ;  /* 0x0000002717117c24 */ /* 0x000fca000f8e0211 */
[----:B------:R-:W-:-:S05]  /*a5c0*/  IADD3 R17, R17, -UR28, RZ ;  /* 0x8000001c11117c10 */ /* 0x000fca000fffe0ff */
[C---:B------:R-:W-:Y:S02]  /*a5d0*/  VIADD R19, R17.reuse, UR26 ;  /* 0x0000001a11137c36 */ /* 0x040fe40008000000 */
[----:B------:R-:W-:-:S04]  /*a5e0*/  VIADD R21, R17, UR7 ;  /* 0x0000000711157c36 */ /* 0x000fc80008000000 */
[----:B-1----:R-:W-:Y:S01]  /*a5f0*/  IMAD.IADD R18, R21, 0x1, R20 ;  /* 0x0000000115127824 */ /* 0x002fe200078e0214 */
[----:B------:R-:W-:Y:S02]  /*a600*/  WARPGROUP.DEPBAR.LE gsb0, 0x0 ;  /* 0x00008000000079c5 */ /* 0x000fe40000010000 */
[----:B------:R-:W-:-:S06]  /*a610*/  WARPGROUP.ARRIVE ;  /* 0x00000000000079c5 */ /* 0x000fcc0000000000 */
[----:B------:R-:W-:Y:S03]  /*a620*/  HGMMA.64x64x16.F32.BF16 R152, gdesc[UR12], R152, gsb0 ;  /* 0x00e000000c9879f0 */ /* 0x000fe60008001898 */
[----:B------:R-:W-:Y:S02]  /*a630*/  WARPGROUP.DEPBAR.LE gsb0, 0x0 ;  /* 0x00008000000079c5 */ /* 0x000fe40000010000 */
[----:B------:R-:W-:-:S06]  /*a640*/  WARPGROUP.ARRIVE ;  /* 0x00000000000079c5 */ /* 0x000fcc0000000000 */
[----:B------:R-:W-:Y:S03]  /*a650*/  HGMMA.64x64x16.F32.BF16 R152, gdesc[UR16], R152, gsb0 ;  /* 0x00e00000109879f0 */ /* 0x000fe60008001898 */
[----:B------:R-:W-:Y:S02]  /*a660*/  WARPGROUP.DEPBAR.LE gsb0, 0x0 ;  /* 0x00008000000079c5 */ /* 0x000fe40000010000 */
[----:B------:R1:W-:Y:S02]  /*a670*/  @!P6 SYNCS.ARRIVE.TRANS64.RED.A1T0 RZ, [R5+URZ], RZ ;  /* 0x000000ff05ffe9a7 */ /* 0x0003e4000810043f */
[----:B-1----:R-:W-:Y:S01]  /*a680*/  IMAD.IADD R5, R19, 0x1, R20 ;  /* 0x0000000113057824 */ /* 0x002fe200078e0214 */
        /* <DEDUP_REMOVED lines=9> */
[----:B------:R-:W1:Y:S02]  /*a720*/  @P0 LDC.64 R184, c[0x0][0x9e8] ;  /* 0x00027a00ffb80b82 */ /* 0x000e640000000a00 */
[----:B-1----:R-:W-:-:S05]  /*a730*/  @P0 IMAD.HI.U32 R20, R17, R184, RZ ;  /* 0x000000b811140227 */ /* 0x002fca00078e00ff */
[----:B------:R-:W-:-:S04]  /*a740*/  @P0 SHF.R.U32.HI R17, RZ, R185, R20 ;  /* 0x000000b9ff110219 */ /* 0x000fc80000011614 */
[----:B------:R-:W-:Y:S01]  /*a750*/  LOP3.LUT R17, RZ, R17, RZ, 0x33, !PT ;  /* 0x00000011ff117212 */ /* 0x000fe200078e33ff */
[----:B------:R-:W-:Y:S06]  /*a760*/  BRA `(.L_x_4825) ;  /* 0x0000000000147947 */ /* 0x000fec0003800000 */
.L_x_4824:
[----:B------:R-:W-:-:S05]  /*a770*/  IMAD.U32 R22, RZ, RZ, UR27 ;  /* 0x0000001bff167e24 */ /* 0x000fca000f8e00ff */
[----:B------:R-:W-:-:S13]  /*a780*/  ISETP.NE.AND P0, PT, R22, 0x1, PT ;  /* 0x000000011600780c */ /* 0x000fda0003f05270 */
[----:B------:R-:W1:Y:S02]  /*a790*/  @P0 LDC.64 R184, c[0x0][0x9e8] ;  /* 0x00027a00ffb80b82 */ /* 0x000e640000000a00 */
[----:B-1----:R-:W-:-:S05]  /*a7a0*/  @P0 IMAD.HI.U32 R20, R17, R184, RZ ;  /* 0x000000b811140227 */ /* 0x002fca00078e00ff */
[----:B------:R-:W-:-:S07]  /*a7b0*/  @P0 SHF.R.U32.HI R17, RZ, R185, R20 ;  /* 0x000000b9ff110219 */ /* 0x000fce0000011614 */
.L_x_4825:
[----:B------:R-:W-:Y:S05]  /*a7c0*/  BSYNC B0 ;  /* 0x0000000000007941 */ /* 0x000fea0003800000 */
.L_x_4823:
[----:B------:R-:W-:-:S05]  /*a7d0*/  IMAD R17, R17, R22, -UR10 ;  /* 0x8000000a11117e24 */ /* 0x000fca000f8e0216 */
[----:B------:R-:W-:-:S04]  /*a7e0*/  IADD3 R17, -R0, R17, RZ ;  /* 0x0000001100117210 */ /* 0x000fc80007ffe1ff */
[----:B------:R-:W-:Y:S02]  /*a7f0*/  VIADDMNMX R5, R17, R22, R5, PT ;  /* 0x0000001611057246 */ /* 0x000fe40003800105 */
[----:B------:R-:W-:-:S07]  /*a800*/  VIMNMX R18, R18, R17, !PT ;  /* 0x0000001112127248 */ /* 0x000fce0007fe0100 */
.L_x_4822:
[----:B------:R-:W-:Y:S01]  /*a810*/  UISETP.GT.AND UP1, UPT, UR42, -0x1, UPT ;  /* 0xffffffff2a00788c */ /* 0x000fe2000bf24270 */
[----:B------:R-:W1:Y:S05]  /*a820*/  SHFL.IDX PT, R20, R6, 0x1, 0x1c1f ;  /* 0x003c1f0006147f89 */ /* 0x000e6a00000e0000 */
[----:B------:R-:W-:-:S04]  /*a830*/  PLOP3.LUT P0, PT, PT, PT, UP1, 0x80, 0x0 ;  /* 0x000000000000781c */ /* 0x000fc80003f0f018 */
[C---:B------:R-:W-:Y:S02]  /*a840*/  ISETP.GT.AND P1, PT, R18.reuse, RZ, P0 ;  /* 0x000000ff1200720c */ /* 0x040fe40000724270 */
[C---:B------:R-:W-:Y:S02]  /*a850*/  ISETP.GT.AND P3, PT, R18.reuse, 0x1, P0 ;  /* 0x000000011200780c */ /* 0x040fe40000764270 */
[----:B------:R-:W-:Y:S02]  /*a860*/  ISETP.LT.OR P2, PT, R5, 0x1, P1 ;  /* 0x000000010500780c */ /* 0x000fe40000f41670 */
[----:B------:R-:W-:Y:S02]  /*a870*/  ISETP.GT.AND P1, PT, R18, 0x8, P0 ;  /* 0x000000081200780c */ /* 0x000fe40000724270 */
[----:B------:R-:W-:Y:S02]  /*a880*/  FSEL R17, R152, -INF , !P2 ;  /* 0xff80000098117808 */ /* 0x000fe40005000000 */
[----:B------:R-:W-:-:S02]  /*a890*/  ISETP.GT.AND P2, PT, R18, 0x9, P0 ;  /* 0x000000091200780c */ /* 0x000fc40000744270 */
[C---:B------:R-:W-:Y:S02]  /*a8a0*/  ISETP.LT.OR P3, PT, R5.reuse, 0x2, P3 ;  /* 0x000000020500780c */ /* 0x040fe40001f61670 */
[----:B------:R-:W-:Y:S01]  /*a8b0*/  ISETP.LT.OR P1, PT, R5, 0x9, P1 ;  /* 0x000000090500780c */ /* 0x000fe20000f21670 */
[----:B-1----:R-:W-:Y:S01]  /*a8c0*/  IMAD.IADD R6, R19, 0x1, R20 ;  /* 0x0000000113067824 */ /* 0x002fe200078e0214 */
[----:B------:R-:W-:Y:S02]  /*a8d0*/  ISETP.LT.OR P2, PT, R5, 0xa, P2 ;  /* 0x0000000a0500780c */ /* 0x000fe40001741670 */
[----:B------:R-:W-:Y:S02]  /*a8e0*/  FSEL R153, R153, -INF , !P3 ;  /* 0xff80000099997808 */ /* 0x000fe40005800000 */
[----:B------:R-:W-:Y:S02]  /*a8f0*/  FSEL R156, R156, -INF , !P1 ;  /* 0xff8000009c9c7808 */ /* 0x000fe40004800000 */
[----:B------:R-:W-:-:S02]  /*a900*/  FSEL R157, R157, -INF , !P2 ;  /* 0xff8000009d9d7808 */ /* 0x000fc40005000000 */
[C---:B------:R-:W-:Y:S02]  /*a910*/  ISETP.GT.AND P3, PT, R18.reuse, 0x10, P0 ;  /* 0x000000101200780c */ /* 0x040fe40000764270 */
[C---:B------:R-:W-:Y:S02]  /*a920*/  ISETP.GT.AND P1, PT, R18.reuse, 0x11, P0 ;  /* 0x000000111200780c */ /* 0x040fe40000724270 */
[----:B------:R-:W-:Y:S02]  /*a930*/  ISETP.GT.AND P2, PT, R18, 0x18, P0 ;  /* 0x000000181200780c */ /* 0x000fe40000744270 */
[C---:B------:R-:W-:Y:S02]  /*a940*/  ISETP.LT.OR P3, PT, R5.reuse, 0x11, P3 ;  /* 0x000000110500780c */ /* 0x040fe40001f61670 */
[C---:B------:R-:W-:Y:S02]  /*a950*/  ISETP.LT.OR P1, PT, R5.reuse, 0x12, P1 ;  /* 0x000000120500780c */ /* 0x040fe40000f21670 */
[----:B------:R-:W-:-:S02]  /*a960*/  ISETP.LT.OR P2, PT, R5, 0x19, P2 ;  /* 0x000000190500780c */ /* 0x000fc40001741670 */
[----:B------:R-:W-:Y:S02]  /*a970*/  FSEL R160, R160, -INF , !P3 ;  /* 0xff800000a0a07808 */ /* 0x000fe40005800000 */
[----:B------:R-:W-:Y:S02]  /*a980*/  FSEL R161, R161, -INF , !P1 ;  /* 0xff800000a1a17808 */ /* 0x000fe40004800000 */
[----:B------:R-:W-:Y:S02]  /*a990*/  FSEL R164, R164, -INF , !P2 ;  /* 0xff800000a4a47808 */ /* 0x000fe40005000000 */
[C---:B------:R-:W-:Y:S02]  /*a9a0*/  ISETP.GT.AND P3, PT, R18.reuse, 0x19, P0 ;  /* 0x000000191200780c */ /* 0x040fe40000764270 */
[C---:B------:R-:W-:Y:S02]  /*a9b0*/  ISETP.GT.AND P1, PT, R18.reuse, 0x20, P0 ;  /* 0x000000201200780c */ /* 0x040fe40000724270 */
[----:B------:R-:W-:-:S02]  /*a9c0*/  ISETP.GT.AND P2, PT, R18, 0x21, P0 ;  /* 0x000000211200780c */ /* 0x000fc40000744270 */
[C---:B------:R-:W-:Y:S02]  /*a9d0*/  ISETP.LT.OR P3, PT, R5.reuse, 0x1a, P3 ;  /* 0x0000001a0500780c */ /* 0x040fe40001f61670 */
[C---:B------:R-:W-:Y:S02]  /*a9e0*/  ISETP.LT.OR P1, PT, R5.reuse, 0x21, P1 ;  /* 0x000000210500780c */ /* 0x040fe40000f21670 */
        /* <DEDUP_REMOVED lines=15> */
[----:B------:R-:W-:Y:S01]  /*aae0*/  ISETP.GT.AND P2, PT, R18, 0x39, P0 ;  /* 0x000000391200780c */ /* 0x000fe20000744270 */
[----:B------:R-:W-:Y:S01]  /*aaf0*/  IMAD.IADD R18, R21, 0x1, R20 ;  /* 0x0000000115127824 */ /* 0x000fe200078e0214 */
[----:B------:R-:W-:-:S02]  /*ab00*/  ISETP.LT.OR P3, PT, R5, 0x32, P3 ;  /* 0x000000320500780c */ /* 0x000fc40001f61670 */
[C---:B------:R-:W-:Y:S02]  /*ab10*/  ISETP.LT.OR P1, PT, R5.reuse, 0x39, P1 ;  /* 0x000000390500780c */ /* 0x040fe40000f21670 */
[----:B------:R-:W-:Y:S02]  /*ab20*/  ISETP.LT.OR P2, PT, R5, 0x3a, P2 ;  /* 0x0000003a0500780c */ /* 0x000fe40001741670 */
[----:B------:R-:W-:Y:S02]  /*ab30*/  FSEL R177, R177, -INF , !P3 ;  /* 0xff800000b1b17808 */ /* 0x000fe40005800000 */
[----:B------:R-:W-:Y:S02]  /*ab40*/  FSEL R180, R180, -INF , !P1 ;  /* 0xff800000b4b47808 */ /* 0x000fe40004800000 */
[----:B------:R-:W-:Y:S01]  /*ab50*/  FSEL R181, R181, -INF , !P2 ;  /* 0xff800000b5b57808 */ /* 0x000fe20005000000 */
        /* <DEDUP_REMOVED lines=14> */
.L_x_4828:
[----:B------:R-:W-:-:S05]  /*ac40*/  IMAD.U32 R22, RZ, RZ, UR27 ;  /* 0x0000001bff167e24 */ /* 0x000fca000f8e00ff */
[----:B------:R-:W-:-:S13]  /*ac50*/  ISETP.NE.AND P1, PT, R22, 0x1, PT ;  /* 0x000000011600780c */ /* 0x000fda0003f25270 */
[----:B------:R-:W1:Y:S02]  /*ac60*/  @P1 LDC.64 R20, c[0x0][0x9e8] ;  /* 0x00027a00ff141b82 */ /* 0x000e640000000a00 */
[----:B-1----:R-:W-:-:S05]  /*ac70*/  @P1 IMAD.HI.U32 R20, R5, R20, RZ ;  /* 0x0000001405141227 */ /* 0x002fca00078e00ff */
[----:B------:R-:W-:-:S07]  /*ac80*/  @P1 SHF.R.U32.HI R5, RZ, R21, R20 ;  /* 0x00000015ff051219 */ /* 0x000fce0000011614 */
.L_x_4829:
[----:B------:R-:W-:Y:S05]  /*ac90*/  BSYNC B0 ;  /* 0x0000000000007941 */ /* 0x000fea0003800000 */
.L_x_4827:
[----:B------:R-:W-:-:S04]  /*aca0*/  IMAD R5, R5, R22, -UR10 ;  /* 0x8000000a05057e24 */ /* 0x000fc8000f8e0216 */
[----:B------:R-:W-:-:S05]  /*acb0*/  IMAD.IADD R5, R5, 0x1, -R0 ;  /* 0x0000000105057824 */ /* 0x000fca00078e0a00 */
[----:B------:R-:W-:Y:S02]  /*acc0*/  VIADDMNMX R6, R5, R22, R6, PT ;  /* 0x0000001605067246 */ /* 0x000fe40003800106 */
[----:B------:R-:W-:-:S07]  /*acd0*/  VIMNMX R18, R18, R5, !PT ;  /* 0x0000000512127248 */ /* 0x000fce0007fe0100 */
.L_x_4826:
[----:B------:R-:W-:Y:S01]  /*ace0*/  FMNMX.FTZ R20, R17, R16, !PT ;  /* 0x0000001011147209 */ /* 0x000fe20007810000 */
[----:B------:R-:W-:Y:S01]  /*acf0*/  UMOV UR10, UR24 ;  /* 0x00000018000a7c82 */ /* 0x000fe20008000000 */
[----:B------:R-:W-:Y:S02]  /*ad00*/  ISETP.GT.AND P1, PT, R18, 0x1, P0 ;  /* 0x000000011200780c */ /* 0x000fe40000724270 */
[----:B------:R-:W-:Y:S02]  /*ad10*/  FMNMX.FTZ R5, R153, R20, !PT ;  /* 0x0000001499057209 */ /* 0x000fe40007810000 */
[----:B------:R-:W-:Y:S02]  /*ad20*/  ISETP.LT.OR P1, PT, R6, 0x2, P1 ;  /* 0x000000020600780c */ /* 0x000fe40000f21670 */
[----:B------:R-:W-:Y:S02]  /*ad30*/  FMNMX.FTZ R20, R156, R5, !PT ;  /* 0x000000059c147209 */ /* 0x000fe40007810000 */
[----:B------:R-:W-:-:S02]  /*ad40*/  FSEL R155, R155, -INF , !P1 ;  /* 0xff8000009b9b7808 */ /* 0x000fc40004800000 */
[----:B------:R-:W-:Y:S02]  /*ad50*/  FMNMX.FTZ R5, R157, R20, !PT ;  /* 0x000000149d057209 */ /* 0x000fe40007810000 */
[----:B------:R-:W-:Y:S02]  /*ad60*/  ISETP.GT.AND P1, PT, R18, RZ, P0 ;  /* 0x000000ff1200720c */ /* 0x000fe40000724270 */
[----:B------:R-:W-:Y:S02]  /*ad70*/  FMNMX.FTZ R20, R160, R5, !PT ;  /* 0x00000005a0147209 */ /* 0x000fe40007810000 */
[----:B------:R-:W-:Y:S02]  /*ad80*/  ISETP.LT.OR P1, PT, R6, 0x1, P1 ;  /* 0x000000010600780c */ /* 0x000fe40000f21670 */
        /* <DEDUP_REMOVED lines=22> */
[----:B------:R-:W-:Y:S01]  /*aef0*/  ISETP.GT.AND P1, PT, R18, 0x18, P0 ;  /* 0x000000181200780c */ /* 0x000fe20000724270 */
[----:B------:R-:W1:Y:S01]  /*af00*/  SHFL.BFLY PT, R5, R20, 0x2, 0x1f ;  /* 0x0c401f0014057f89 */ /* 0x000e6200000e0000 */
[----:B------:R-:W-:Y:S02]  /*af10*/  ISETP.LT.OR P3, PT, R6, 0x12, P3 ;  /* 0x000000120600780c */ /* 0x000fe40001f61670 */
[----:B------:R-:W-:Y:S02]  /*af20*/  ISETP.GT.AND P2, PT, R18, 0x19, P0 ;  /* 0x000000191200780c */ /* 0x000fe40000744270 */
[----:B------:R-:W-:-:S02]  /*af30*/  ISETP.LT.OR P1, PT, R6, 0x19, P1 ;  /* 0x000000190600780c */ /* 0x000fc40000f21670 */
[----:B------:R-:W-:Y:S02]  /*af40*/  FSEL R163, R163, -INF , !P3 ;  /* 0xff800000a3a37808 */ /* 0x000fe40005800000 */
[----:B------:R-:W-:Y:S02]  /*af50*/  ISETP.GT.AND P3, PT, R18, 0x20, P0 ;  /* 0x000000201200780c */ /* 0x000fe40000764270 */
[----:B------:R-:W-:Y:S02]  /*af60*/  ISETP.LT.OR P2, PT, R6, 0x1a, P2 ;  /* 0x0000001a0600780c */ /* 0x000fe40001741670 */
[----:B------:R-:W-:Y:S02]  /*af70*/  FSEL R166, R166, -INF , !P1 ;  /* 0xff800000a6a67808 */ /* 0x000fe40004800000 */
[----:B------:R-:W-:Y:S02]  /*af80*/  ISETP.GT.AND P1, PT, R18, 0x21, P0 ;  /* 0x000000211200780c */ /* 0x000fe40000724270 */
[----:B------:R-:W-:-:S02]  /*af90*/  ISETP.LT.OR P3, PT, R6, 0x21, P3 ;  /* 0x000000210600780c */ /* 0x000fc40001f61670 */
[----:B------:R-:W-:Y:S02]  /*afa0*/  FSEL R167, R167, -INF , !P2 ;  /* 0xff800000a7a77808 */ /* 0x000fe40005000000 */
[----:B------:R-:W-:Y:S02]  /*afb0*/  ISETP.GT.AND P2, PT, R18, 0x28, P0 ;  /* 0x000000281200780c */ /* 0x000fe40000744270 */
[----:B------:R-:W-:Y:S02]  /*afc0*/  ISETP.LT.OR P1, PT, R6, 0x22, P1 ;  /* 0x000000220600780c */ /* 0x000fe40000f21670 */
[----:B-1----:R-:W-:Y:S02]  /*afd0*/  FMNMX.FTZ R19, R20, R5, !PT ;  /* 0x0000000514137209 */ /* 0x002fe40007810000 */
[----:B------:R-:W-:Y:S02]  /*afe0*/  FMNMX.FTZ R20, R154, R15, !PT ;  /* 0x0000000f9a147209 */ /* 0x000fe40007810000 */
[----:B------:R-:W-:Y:S01]  /*aff0*/  FSEL R170, R170, -INF , !P3 ;  /* 0xff800000aaaa7808 */ /* 0x000fe20005800000 */
[----:B------:R-:W1:Y:S01]  /*b000*/  SHFL.BFLY PT, R22, R19, 0x1, 0x1f ;  /* 0x0c201f0013167f89 */ /* 0x000e6200000e0000 */
[----:B------:R-:W-:-:S02]  /*b010*/  ISETP.LT.OR P2, PT, R6, 0x29, P2 ;  /* 0x000000290600780c */ /* 0x000fc40001741670 */
[----:B------:R-:W-:Y:S02]  /*b020*/  FSEL R171, R171, -INF , !P1 ;  /* 0xff800000abab7808 */ /* 0x000fe40004800000 */
[----:B------:R-:W-:Y:S02]  /*b030*/  ISETP.GT.AND P1, PT, R18, 0x29, P0 ;  /* 0x000000291200780c */ /* 0x000fe40000724270 */
[----:B------:R-:W-:Y:S02]  /*b040*/  FSEL R174, R174, -INF , !P2 ;  /* 0xff800000aeae7808 */ /* 0x000fe40005000000 */
[----:B------:R-:W-:Y:S02]  /*b050*/  ISETP.GT.AND P2, PT, R18, 0x30, P0 ;  /* 0x000000301200780c */ /* 0x000fe40000744270 */
[C---:B------:R-:W-:Y:S02]  /*b060*/  ISETP.LT.OR P1, PT, R6.reuse, 0x2a, P1 ;  /* 0x0000002a0600780c */ /* 0x040fe40000f21670 */
[----:B------:R-:W-:-:S02]  /*b070*/  ISETP.LT.OR P2, PT, R6, 0x31, P2 ;  /* 0x000000310600780c */ /* 0x000fc40001741670 */
[----:B------:R-:W-:Y:S02]  /*b080*/  FSEL R175, R175, -INF , !P1 ;  /* 0xff800000afaf7808 */ /* 0x000fe40004800000 */
[----:B------:R-:W-:Y:S02]  /*b090*/  ISETP.GT.AND P1, PT, R18, 0x31, P0 ;  /* 0x000000311200780c */ /* 0x000fe40000724270 */
[----:B------:R-:W-:Y:S02]  /*b0a0*/  FSEL R178, R178, -INF , !P2 ;  /* 0xff800000b2b27808 */ /* 0x000fe40005000000 */
[----:B------:R-:W-:Y:S02]  /*b0b0*/  ISETP.GT.AND P2, PT, R18, 0x38, P0 ;  /* 0x000000381200780c */ /* 0x000fe40000744270 */
[----:B------:R-:W-:Y:S02]  /*b0c0*/  ISETP.LT.OR P1, PT, R6, 0x32, P1 ;  /* 0x000000320600780c */ /* 0x000fe40000f21670 */
[----:B-1----:R-:W-:-:S02]  /*b0d0*/  FMNMX.FTZ R5, R19, R22, !PT ;  /* 0x0000001613057209 */ /* 0x002fc40007810000 */
[----:B------:R-:W-:Y:S02]  /*b0e0*/  FMNMX.FTZ R19, R155, R20, !PT ;  /* 0x000000149b137209 */ /* 0x000fe40007810000 */
[----:B------:R-:W-:Y:S01]  /*b0f0*/  ISETP.GT.AND P0, PT, R18, 0x39, P0 ;  /* 0x000000391200780c */ /* 0x000fe20000704270 */
[----:B------:R-:W-:Y:S01]  /*b100*/  FMUL.FTZ R184, R5, UR10 ;  /* 0x0000000a05b87c20 */ /* 0x000fe20008410000 */
[----:B------:R-:W-:Y:S02]  /*b110*/  FMNMX.FTZ R20, R158, R19, !PT ;  /* 0x000000139e147209 */ /* 0x000fe40007810000 */
[----:B------:R-:W-:Y:S02]  /*b120*/  ISETP.LT.OR P2, PT, R6, 0x39, P2 ;  /* 0x000000390600780c */ /* 0x000fe40001741670 */
[----:B------:R-:W-:Y:S02]  /*b130*/  FMNMX.FTZ R19, R159, R20, !PT ;  /* 0x000000149f137209 */ /* 0x000fe40007810000 */
[----:B------:R-:W-:-:S02]  /*b140*/  FSEL R179, R179, -INF , !P1 ;  /* 0xff800000b3b37808 */ /* 0x000fc40004800000 */
[----:B------:R-:W-:Y:S02]  /*b150*/  FMNMX.FTZ R20, R162, R19, !PT ;  /* 0x00000013a2147209 */ /* 0x000fe40007810000 */
[----:B------:R-:W-:Y:S02]  /*b160*/  ISETP.LT.OR P0, PT, R6, 0x3a, P0 ;  /* 0x0000003a0600780c */ /* 0x000fe40000701670 */
[----:B------:R-:W-:Y:S02]  /*b170*/  FMNMX.FTZ R19, R163, R20, !PT ;  /* 0x00000014a3137209 */ /* 0x000fe40007810000 */
[----:B------:R-:W-:Y:S02]  /*b180*/  FSEL R182, R182, -INF , !P2 ;  /* 0xff800000b6b67808 */ /* 0x000fe40005000000 */
[----:B------:R-:W-:Y:S02]  /*b190*/  FMNMX.FTZ R20, R166, R19, !PT ;  /* 0x00000013a6147209 */ /* 0x000fe40007810000 */
[----:B------:R-:W-:-:S02]  /*b1a0*/  FSETP.NEU.FTZ.AND P3, PT, R5, -INF , PT ;  /* 0xff8000000500780b */ /* 0x000fc40003f7d000 */
[----:B------:R-:W-:Y:S02]  /*b1b0*/  FMNMX.FTZ R19, R167, R20, !PT ;  /* 0x00000014a7137209 */ /* 0x000fe40007810000 */
[----:B------:R-:W-:Y:S02]  /*b1c0*/  FSEL R183, R183, -INF , !P0 ;  /* 0xff800000b7b77808 */ /* 0x000fe40004000000 */
[----:B------:R-:W-:Y:S02]  /*b1d0*/  FMNMX.FTZ R20, R170, R19, !PT ;  /* 0x00000013aa147209 */ /* 0x000fe40007810000 */
[----:B------:R-:W-:Y:S02]  /*b1e0*/  FSEL R184, R184, RZ, P3 ;  /* 0x000000ffb8b87208 */ /* 0x000fe40001800000 */
[----:B------:R-:W-:Y:S02]  /*b1f0*/  FMNMX.FTZ R19, R171, R20, !PT ;  /* 0x00000014ab137209 */ /* 0x000fe40007810000 */
[----:B------:R-:W-:Y:S01]  /*b200*/  ISETP.NE.AND P1, PT, R4, RZ, PT ;  /* 0x000000ff0400720c */ /* 0x000fe20003f25270 */
[--C-:B------:R-:W-:Y:S01]  /*b210*/  FFMA.FTZ R23, R165, UR10, -R184.reuse ;  /* 0x0000000aa5177c23 */ /* 0x100fe200080108b8 */
[----:B------:R-:W-:Y:S01]  /*b220*/  FMNMX.FTZ R20, R174, R19, !PT ;  /* 0x00000013ae147209 */ /* 0x000fe20007810000 */
[--C-:B------:R-:W-:Y:S01]  /*b230*/  FFMA.FTZ R17, R17, UR10, -R184.reuse ;  /* 0x0000000a11117c23 */ /* 0x100fe200080108b8 */
[----:B------:R-:W-:Y:S01]  /*b240*/  FSEL R165, R5, RZ, P3 ;  /* 0x000000ff05a57208 */ /* 0x000fe20001800000 */
[--C-:B------:R-:W-:Y:S01]  /*b250*/  FFMA.FTZ R152, R153, UR10, -R184.reuse ;  /* 0x0000000a99987c23 */ /* 0x100fe200080108b8 */
[----:B------:R-:W-:Y:S01]  /*b260*/  FMNMX.FTZ R19, R175, R20, !PT ;  /* 0x00000014af137209 */ /* 0x000fe20007810000 */
[--C-:B------:R-:W-:Y:S01]  /*b270*/  FFMA.FTZ R18, R156, UR10, -R184.reuse ;  /* 0x0000000a9c127c23 */ /* 0x100fe200080108b8 */
[----:B------:R-:W-:Y:S01]  /*b280*/  FFMA.FTZ R156, R160, UR10, -R184 ;  /* 0x0000000aa09c7c23 */ /* 0x000fe200080108b8 */
[----:B------:R-:W-:Y:S01]  /*b290*/  FADD.FTZ R165, -R165, R16 ;  /* 0x00000010a5a57221 */ /* 0x000fe20000010100 */
[----:B------:R-:W-:Y:S01]  /*b2a0*/  FMNMX.FTZ R20, R178, R19, !PT ;  /* 0x00000013b2147209 */ /* 0x000fe20007810000 */
[--C-:B------:R-:W-:Y:S01]  /*b2b0*/  FFMA.FTZ R19, R157, UR10, -R184.reuse ;  /* 0x0000000a9d137c23 */ /* 0x100fe200080108b8 */
[----:B------:R-:W-:Y:S01]  /*b2c0*/  MUFU.EX2 R17, R17 ;  /* 0x0000001100117308 */ /* 0x000fe20000000800 */
[----:B------:R-:W-:Y:S01]  /*b2d0*/  FMUL.FTZ R16, R165, UR10 ;  /* 0x0000000aa5107c20 */ /* 0x000fe20008410000 */
[----:B------:R-:W-:Y:S01]  /*b2e0*/  FMNMX.FTZ R21, R179, R20, !PT ;  /* 0x00000014b3157209 */ /* 0x000fe20007810000 */
[--C-:B------:R-:W-:Y:S01]  /*b2f0*/  FFMA.FTZ R20, R164, UR10, -R184.reuse ;  /* 0x0000000aa4147c23 */ /* 0x100fe200080108b8 */
[--C-:B------:R-:W-:Y:S01]  /*b300*/  FFMA.FTZ R160, R168, UR10, -R184.reuse ;  /* 0x0000000aa8a07c23 */ /* 0x100fe200080108b8 */
[--C-:B------:R-:W-:Y:S01]  /*b310*/  FFMA.FTZ R153, R169, UR10, -R184.reuse ;  /* 0x0000000aa9997c23 */ /* 0x100fe200080108b8 */
[----:B------:R-:W-:Y:S01]  /*b320*/  FMNMX.FTZ R6, R182, R21, !PT ;  /* 0x00000015b6067209 */ /* 0x000fe20007810000 */
[--C-:B------:R-:W-:Y:S01]  /*b330*/  FFMA.FTZ R21, R161, UR10, -R184.reuse ;  /* 0x0000000aa1157c23 */ /* 0x100fe200080108b8 */
[----:B------:R-:W1:Y:S01]  /*b340*/  MUFU.EX2 R16, R16 ;  /* 0x0000001000107308 */ /* 0x000e620000000800 */
[--C-:B------:R-:W-:Y:S01]  /*b350*/  FFMA.FTZ R164, R173, UR10, -R184.reuse ;  /* 0x0000000aada47c23 */ /* 0x100fe200080108b8 */
[----:B------:R-:W-:Y:S01]  /*b360*/  FMNMX.FTZ R6, R183, R6, !PT ;  /* 0x00000006b7067209 */ /* 0x000fe20007810000 */
[--C-:B------:R-:W-:Y:S01]  /*b370*/  FFMA.FTZ R176, R176, UR10, -R184.reuse ;  /* 0x0000000ab0b07c23 */ /* 0x100fe200080108b8 */
[--C-:B------:R-:W-:Y:S01]  /*b380*/  FFMA.FTZ R177, R177, UR10, -R184.reuse ;  /* 0x0000000ab1b17c23 */ /* 0x100fe200080108b8 */
[--C-:B------:R-:W-:Y:S01]  /*b390*/  FFMA.FTZ R180, R180, UR10, -R184.reuse ;  /* 0x0000000ab4b47c23 */ /* 0x100fe200080108b8 */
[--C-:B------:R-:W-:Y:S01]  /*b3a0*/  FFMA.FTZ R181, R181, UR10, -R184.reuse ;  /* 0x0000000ab5b57c23 */ /* 0x100fe200080108b8 */
[----:B------:R-:W2:Y:S01]  /*b3b0*/  SHFL.BFLY PT, R157, R6, 0x2, 0x1f ;  /* 0x0c401f00069d7f89 */ /* 0x000ea200000e0000 */
[----:B------:R-:W3:Y:S08]  /*b3c0*/  MUFU.EX2 R152, R152 ;  /* 0x0000009800987308 */ /* 0x000ef00000000800 */
[----:B------:R-:W4:Y:S01]  /*b3d0*/  MUFU.EX2 R18, R18 ;  /* 0x0000001200127308 */ /* 0x000f220000000800 */
[-C--:B-1----:R-:W-:Y:S01]  /*b3e0*/  FMUL.FTZ R24, R24, R16.reuse ;  /* 0x0000001018187220 */ /* 0x082fe20000410000 */
        /* <DEDUP_REMOVED lines=13> */
[----:B--2---:R-:W-:Y:S01]  /*b4c0*/  FMNMX.FTZ R22, R6, R157, !PT ;  /* 0x0000009d06167209 */ /* 0x004fe20007810000 */
[----:B------:R-:W2:Y:S01]  /*b4d0*/  MUFU.EX2 R156, R156 ;  /* 0x0000009c009c7308 */ /* 0x000ea20000000800 */
[----:B------:R-:W-:Y:S01]  /*b4e0*/  FFMA.FTZ R157, R172, UR10, -R184 ;  /* 0x0000000aac9d7c23 */ /* 0x000fe200080108b8 */
[-C--:B------:R-:W-:Y:S01]  /*b4f0*/  FMUL.FTZ R49, R49, R16.reuse ;  /* 0x0000001031317220 */ /* 0x080fe20000410000 */
[-C--:B------:R-:W-:Y:S01]  /*b500*/  FMUL.FTZ R52, R52, R16.reuse ;  /* 0x0000001034347220 */ /* 0x080fe20000410000 */
[----:B------:R-:W5:Y:S01]  /*b510*/  SHFL.BFLY PT, R161, R22, 0x1, 0x1f ;  /* 0x0c201f0016a17f89 */ /* 0x000f6200000e0000 */
        /* <DEDUP_REMOVED lines=22> */
[----:B------:R-:W-:Y:S01]  /*b680*/  FMUL.FTZ R92, R92, R16 ;  /* 0x000000105c5c7220 */ /* 0x000fe20000410000 */
[----:B-----5:R-:W-:Y:S01]  /*b690*/  FMNMX.FTZ R6, R22, R161, !PT ;  /* 0x000000a116067209 */ /* 0x020fe20007810000 */
[----:B------:R-:W-:Y:S01]  /*b6a0*/  FFMA.FTZ R161, R16, R8, R17 ;  /* 0x0000000810a17223 */ /* 0x000fe20000010011 */
[-C--:B------:R-:W-:Y:S01]  /*b6b0*/  FMUL.FTZ R93, R93, R16.reuse ;  /* 0x000000105d5d7220 */ /* 0x080fe20000410000 */
[-C--:B------:R-:W-:Y:S01]  /*b6c0*/  FMUL.FTZ R96, R96, R16.reuse ;  /* 0x0000001060607220 */ /* 0x080fe20000410000 */
[C---:B------:R-:W-:Y:S01]  /*b6d0*/  FSETP.NEU.FTZ.AND P0, PT, R6.reuse, -INF , PT ;  /* 0xff8000000600780b */ /* 0x040fe20003f1d000 */
[----:B------:R-:W-:Y:S01]  /*b6e0*/  FMUL.FTZ R8, R6, UR10 ;  /* 0x0000000a06087c20 */ /* 0x000fe20008410000 */
[----:B---3--:R-:W-:Y:S01]  /*b6f0*/  FADD.FTZ R165, R152, R161 ;  /* 0x000000a198a57221 */ /* 0x008fe20000010000 */
[----:B------:R-:W3:Y:S01]  /*b700*/  MUFU.EX2 R160, R160 ;  /* 0x000000a000a07308 */ /* 0x000ee20000000800 */
[-C--:B------:R-:W-:Y:S01]  /*b710*/  FMUL.FTZ R97, R97, R16.reuse ;  /* 0x0000001061617220 */ /* 0x080fe20000410000 */
[-C--:B------:R-:W-:Y:S01]  /*b720*/  FMUL.FTZ R100, R100, R16.reuse ;  /* 0x0000001064647220 */ /* 0x080fe20000410000 */
[----:B------:R-:W-:Y:S01]  /*b730*/  FSEL R161, R8, RZ, P0 ;  /* 0x000000ff08a17208 */ /* 0x000fe20000000000 */
[----:B----4-:R-:W-:Y:S01]  /*b740*/  FADD.FTZ R8, R18, R165 ;  /* 0x000000a512087221 */ /* 0x010fe20000010000 */
[-C--:B------:R-:W-:Y:S01]  /*b750*/  FMUL.FTZ R101, R101, R16.reuse ;  /* 0x0000001065657220 */ /* 0x080fe20000410000 */
[-C--:B------:R-:W-:Y:S01]  /*b760*/  FMUL.FTZ R104, R104, R16.reuse ;  /* 0x0000001068687220 */ /* 0x080fe20000410000 */
[----:B------:R-:W-:Y:S01]  /*b770*/  FMUL.FTZ R105, R105, R16 ;  /* 0x0000001069697220 */ /* 0x000fe20000410000 */
[----:B-1----:R-:W-:Y:S01]  /*b780*/  FADD.FTZ R165, R19, R8 ;  /* 0x0000000813a57221 */ /* 0x002fe20000010000 */
[----:B------:R-:W-:Y:S01]  /*b790*/  FFMA.FTZ R22, R154, UR10, -R161 ;  /* 0x0000000a9a167c23 */ /* 0x000fe200080108a1 */
[----:B------:R-:W-:Y:S01]  /*b7a0*/  FSEL R8, R6, RZ, P0 ;  /* 0x000000ff06087208 */ /* 0x000fe20000000000 */
[----:B------:R-:W-:-:S02]  /*b7b0*/  IMAD.U32 R154, RZ, RZ, UR25 ;  /* 0x00000019ff9a7e24 */ /* 0x000fc4000f8e00ff */
[----:B--2---:R-:W-:Y:S01]  /*b7c0*/  FADD.FTZ R168, R156, R165 ;  /* 0x000000a59ca87221 */ /* 0x004fe20000010000 */
[----:B------:R-:W-:Y:S01]  /*b7d0*/  FFMA.FTZ R165, R155, UR10, -R161 ;  /* 0x0000000a9ba57c23 */ /* 0x000fe200080108a1 */
[----:B------:R-:W1:Y:S01]  /*b7e0*/  MUFU.EX2 R153, R153 ;  /* 0x0000009900997308 */ /* 0x000e620000000800 */
[----:B------:R-:W-:Y:S01]  /*b7f0*/  FADD.FTZ R8, -R8, R15 ;  /* 0x0000000f08087221 */ /* 0x000fe20000010100 */
[----:B------:R-:W-:Y:S01]  /*b800*/  @!P1 LEA R154, R154, R3, 0x6 ;  /* 0x000000039a9a9211 */ /* 0x000fe200078e30ff */
[----:B0-----:R-:W-:Y:S01]  /*b810*/  FADD.FTZ R169, R21, R168 ;  /* 0x000000a815a97221 */ /* 0x001fe20000010000 */
[----:B------:R-:W-:Y:S01]  /*b820*/  FFMA.FTZ R168, R159, UR10, -R161 ;  /* 0x0000000a9fa87c23 */ /* 0x000fe200080108a1 */
[----:B------:R-:W-:Y:S01]  /*b830*/  FMUL.FTZ R8, R8, UR10 ;  /* 0x0000000a08087c20 */ /* 0x000fe20008410000 */
[----:B------:R-:W-:Y:S01]  /*b840*/  @!P1 LEA R155, R154, UR37, 0x2 ;  /* 0x000000259a9b9c11 */ /* 0x000fe2000f8e10ff */
[----:B------:R-:W-:Y:S01]  /*b850*/  FADD.FTZ R154, R20, R169 ;  /* 0x000000a9149a7221 */ /* 0x000fe20000010000 */
[----:B------:R-:W-:Y:S01]  /*b860*/  MUFU.EX2 R22, R22 ;  /* 0x0000001600167308 */ /* 0x000fe20000000800 */
[--C-:B------:R-:W-:Y:S01]  /*b870*/  FFMA.FTZ R158, R158, UR10, -R161.reuse ;  /* 0x0000000a9e9e7c23 */ /* 0x100fe200080108a1 */
[--C-:B------:R-:W-:Y:S01]  /*b880*/  FFMA.FTZ R172, R162, UR10, -R161.reuse ;  /* 0x0000000aa2ac7c23 */ /* 0x100fe200080108a1 */
[----:B------:R-:W-:Y:S01]  /*b890*/  FADD.FTZ R159, R23, R154 ;  /* 0x0000009a179f7221 */ /* 0x000fe20000010000 */
[--C-:B------:R-:W-:Y:S01]  /*b8a0*/  FFMA.FTZ R170, R170, UR10, -R161.reuse ;  /* 0x0000000aaaaa7c23 */ /* 0x100fe200080108a1 */
[--C-:B------:R-:W-:Y:S01]  /*b8b0*/  FFMA.FTZ R163, R163, UR10, -R161.reuse ;  /* 0x0000000aa3a37c23 */ /* 0x100fe200080108a1 */
[----:B------:R-:W-:Y:S01]  /*b8c0*/  FFMA.FTZ R173, R166, UR10, -R161 ;  /* 0x0000000aa6ad7c23 */ /* 0x000fe200080108a1 */
[----:B---3--:R-:W-:Y:S01]  /*b8d0*/  FADD.FTZ R154, R160, R159 ;  /* 0x0000009fa09a7221 */ /* 0x008fe20000010000 */
[----:B------:R-:W0:Y:S01]  /*b8e0*/  MUFU.EX2 R169, R8 ;  /* 0x0000000800a97308 */ /* 0x000e220000000800 */
[--C-:B------:R-:W-:Y:S01]  /*b8f0*/  FFMA.FTZ R167, R167, UR10, -R161.reuse ;  /* 0x0000000aa7a77c23 */ /* 0x100fe200080108a1 */
[--C-:B------:R-:W-:Y:S01]  /*b900*/  FFMA.FTZ R171, R171, UR10, -R161.reuse ;  /* 0x0000000aabab7c23 */ /* 0x100fe200080108a1 */
[----:B-1----:R-:W-:Y:S01]  /*b910*/  FADD.FTZ R154, R153, R154 ;  /* 0x0000009a999a7221 */ /* 0x002fe20000010000 */
[--C-:B------:R-:W-:Y:S01]  /*b920*/  FFMA.FTZ R174, R174, UR10, -R161.reuse ;  /* 0x0000000aaeae7c23 */ /* 0x100fe200080108a1 */
[--C-:B------:R-:W-:Y:S01]  /*b930*/  FFMA.FTZ R175, R175, UR10, -R161.reuse ;  /* 0x0000000aafaf7c23 */ /* 0x100fe200080108a1 */
[--C-:B------:R-:W-:Y:S01]  /*b940*/  FFMA.FTZ R178, R178, UR10, -R161.reuse ;  /* 0x0000000ab2b27c23 */ /* 0x100fe200080108a1 */
[--C-:B------:R-:W-:Y:S01]  /*b950*/  FFMA.FTZ R179, R179, UR10, -R161.reuse ;  /* 0x0000000ab3b37c23 */ /* 0x100fe200080108a1 */
[----:B------:R-:W1:Y:S01]  /*b960*/  MUFU.EX2 R157, R157 ;  /* 0x0000009d009d7308 */ /* 0x000e620000000800 */
[--C-:B------:R-:W-:Y:S01]  /*b970*/  FFMA.FTZ R182, R182, UR10, -R161.reuse ;  /* 0x0000000ab6b67c23 */ /* 0x100fe200080108a1 */
[----:B------:R-:W-:Y:S01]  /*b980*/  FFMA.FTZ R183, R183, UR10, -R161 ;  /* 0x0000000ab7b77c23 */ /* 0x000fe200080108a1 */
[----:B------:R-:W-:Y:S01]  /*b990*/  @!P1 STS [R155+0x28800], R16 ;  /* 0x028800109b009388 */ /* 0x000fe20000000800 */
[-C--:B------:R-:W-:Y:S01]  /*b9a0*/  FMUL.FTZ R108, R108, R16.reuse ;  /* 0x000000106c6c7220 */ /* 0x080fe20000410000 */
[-C--:B------:R-:W-:Y:S01]  /*b9b0*/  FMUL.FTZ R109, R109, R16.reuse ;  /* 0x000000106d6d7220 */ /* 0x080fe20000410000 */
[-C--:B------:R-:W-:Y:S01]  /*b9c0*/  FMUL.FTZ R112, R112, R16.reuse ;  /* 0x0000001070707220 */ /* 0x080fe20000410000 */
[-C--:B------:R-:W-:Y:S01]  /*b9d0*/  FMUL.FTZ R113, R113, R16.reuse ;  /* 0x0000001071717220 */ /* 0x080fe20000410000 */
[----:B------:R-:W2:Y:S01]  /*b9e0*/  MUFU.EX2 R164, R164 ;  /* 0x000000a400a47308 */ /* 0x000ea20000000800 */
[----:B0-----:R0:W-:Y:S01]  /*b9f0*/  @!P1 STS [R155+0x28820], R169 ;  /* 0x028820a99b009388 */ /* 0x0011e20000000800 */
        /* <DEDUP_REMOVED lines=16> */
[C---:B--2---:R-:W-:Y:S01]  /*bb00*/  F2FP.BF16.F32.PACK_AB R162, R164.reuse, R157 ;  /* 0x0000009da4a2723e */ /* 0x044fe200000010ff */
[----:B------:R-:W-:Y:S01]  /*bb10*/  FMUL.FTZ R141, R141, R16 ;  /* 0x000000108d8d7220 */ /* 0x000fe20000410000 */
[----:B------:R-:W-:Y:S01]  /*bb20*/  F2FP.BF16.F32.PACK_AB R154, R19, R18 ;  /* 0x00000012139a723e */ /* 0x000fe200000010ff */
[----:B------:R-:W-:Y:S01]  /*bb30*/  FADD.FTZ R165, R164, R165 ;  /* 0x000000a5a4a57221 */ /* 0x000fe20000010000 */
[-C--:B------:R-:W-:Y:S01]  /*bb40*/  FMUL.FTZ R144, R144, R16.reuse ;  /* 0x0000001090907220 */ /* 0x080fe20000410000 */
[----:B------:R-:W-:Y:S01]  /*bb50*/  FMUL.FTZ R145, R145, R16 ;  /* 0x0000001091917220 */ /* 0x000fe20000410000 */
[----:B------:R-:W0:Y:S01]  /*bb60*/  MUFU.EX2 R168, R168 ;  /* 0x000000a800a87308 */ /* 0x000e220000000800 */
[----:B----4-:R-:W-:Y:S01]  /*bb70*/  F2FP.BF16.F32.PACK_AB R158, R23, R20 ;  /* 0x00000014179e723e */ /* 0x010fe200000010ff */
[-C--:B------:R-:W-:Y:S01]  /*bb80*/  FMUL.FTZ R148, R148, R16.reuse ;  /* 0x0000001094947220 */ /* 0x080fe20000410000 */
[----:B------:R-:W-:Y:S01]  /*bb90*/  FMUL.FTZ R149, R149, R16 ;  /* 0x0000001095957220 */ /* 0x000fe20000410000 */
[----:B------:R-:W-:Y:S01]  /*bba0*/  F2FP.BF16.F32.PACK_AB R160, R153, R160 ;  /* 0x000000a099a0723e */ /* 0x000fe200000010ff */
[----:B------:R-:W-:Y:S01]  /*bbb0*/  FMUL.FTZ R26, R26, R169 ;  /* 0x000000a91a1a7220 */ /* 0x000fe20000410000 */
[----:B------:R-:W-:Y:S01]  /*bbc0*/  F2FP.BF16.F32.PACK_AB R152, R152, R17 ;  /* 0x000000119898723e */ /* 0x000fe200000010ff */
[-C--:B------:R-:W-:Y:S01]  /*bbd0*/  FMUL.FTZ R27, R27, R169.reuse ;  /* 0x000000a91b1b7220 */ /* 0x080fe20000410000 */
[----:B------:R-:W-:Y:S01]  /*bbe0*/  MUFU.EX2 R172, R172 ;  /* 0x000000ac00ac7308 */ /* 0x000fe20000000800 */
[----:B---3--:R-:W-:Y:S01]  /*bbf0*/  F2FP.BF16.F32.PACK_AB R153, R15, R22 ;  /* 0x000000160f99723e */ /* 0x008fe200000010ff */
[-C--:B------:R-:W-:Y:S01]  /*bc00*/  FMUL.FTZ R30, R30, R169.reuse ;  /* 0x000000a91e1e7220 */ /* 0x080fe20000410000 */
[----:B------:R-:W-:Y:S01]  /*bc10*/  F2FP.BF16.F32.PACK_AB R156, R21, R156 ;  /* 0x0000009c159c723e */ /* 0x000fe200000010ff */
[-C--:B------:R-:W-:Y:S01]  /*bc20*/  FMUL.FTZ R31, R31, R169.reuse ;  /* 0x000000a91f1f7220 */ /* 0x080fe20000410000 */
[-C--:B------:R-:W-:Y:S01]  /*bc30*/  FMUL.FTZ R34, R34, R169.reuse ;  /* 0x000000a922227220 */ /* 0x080fe20000410000 */
[-C--:B------:R-:W-:Y:S01]  /*bc40*/  FMUL.FTZ R35, R35, R169.reuse ;  /* 0x000000a923237220 */ /* 0x080fe20000410000 */
[----:B------:R-:W-:Y:S01]  /*bc50*/  FMUL.FTZ R38, R38, R169 ;  /* 0x000000a926267220 */ /* 0x000fe20000410000 */
[----:B------:R1:W-:Y:S01]  /*bc60*/  MUFU.EX2 R161, R170 ;  /* 0x000000aa00a17308 */ /* 0x0003e20000000800 */
[----:B0-----:R-:W-:Y:S01]  /*bc70*/  F2FP.BF16.F32.PACK_AB R155, R168, R159 ;  /* 0x0000009fa89b723e */ /* 0x001fe200000010ff */
[----:B------:R-:W-:Y:S01]  /*bc80*/  BAR.SYNC.DEFER_BLOCKING 0xf, 0x100 ;  /* 0x03c4000000007b1d */ /* 0x000fe20000010000 */
[-C--:B------:R-:W-:Y:S01]  /*bc90*/  FMUL.FTZ R39, R39, R169.reuse ;  /* 0x000000a927277220 */ /* 0x080fe20000410000 */
[-C--:B------:R-:W-:Y:S01]  /*bca0*/  FMUL.FTZ R42, R42, R169.reuse ;  /* 0x000000a92a2a7220 */ /* 0x080fe20000410000 */
[-C--:B------:R-:W-:Y:S01]  /*bcb0*/  FMUL.FTZ R43, R43, R169.reuse ;  /* 0x000000a92b2b7220 */ /* 0x080fe20000410000 */
[-C--:B------:R-:W-:Y:S01]  /*bcc0*/  FMUL.FTZ R46, R46, R169.reuse ;  /* 0x000000a92e2e7220 */ /* 0x080fe20000410000 */
[----:B------:R-:W-:Y:S01]  /*bcd0*/  FMUL.FTZ R47, R47, R169 ;  /* 0x000000a92f2f7220 */ /* 0x000fe20000410000 */
[----:B------:R-:W-:Y:S01]  /*bce0*/  MUFU.EX2 R157, R163 ;  /* 0x000000a3009d7308 */ /* 0x000fe20000000800 */
[----:B-1----:R-:W-:Y:S01]  /*bcf0*/  FFMA.FTZ R170, R169, R7, R22 ;  /* 0x00000007a9aa7223 */ /* 0x002fe20000010016 */
[-C--:B------:R-:W-:Y:S01]  /*bd00*/  FMUL.FTZ R50, R50, R169.reuse ;  /* 0x000000a932327220 */ /* 0x080fe20000410000 */
[-C--:B------:R-:W-:Y:S01]  /*bd10*/  FMUL.FTZ R51, R51, R169.reuse ;  /* 0x000000a933337220 */ /* 0x080fe20000410000 */
[-C--:B------:R-:W-:Y:S01]  /*bd20*/  FMUL.FTZ R54, R54, R169.reuse ;  /* 0x000000a936367220 */ /* 0x080fe20000410000 */
[----:B------:R-:W-:Y:S01]  /*bd30*/  FADD.FTZ R170, R15, R170 ;  /* 0x000000aa0faa7221 */ /* 0x000fe20000010000 */
[-C--:B------:R-:W-:Y:S01]  /*bd40*/  FMUL.FTZ R55, R55, R169.reuse ;  /* 0x000000a937377220 */ /* 0x080fe20000410000 */
[-C--:B------:R-:W-:Y:S01]  /*bd50*/  FMUL.FTZ R58, R58, R169.reuse ;  /* 0x000000a93a3a7220 */ /* 0x080fe20000410000 */
[----:B------:R-:W-:Y:S01]  /*bd60*/  MUFU.EX2 R173, R173 ;  /* 0x000000ad00ad7308 */ /* 0x000fe20000000800 */
[----:B------:R-:W-:Y:S01]  /*bd70*/  FADD.FTZ R7, R159, R170 ;  /* 0x000000aa9f077221 */ /* 0x000fe20000010000 */
[-C--:B------:R-:W-:Y:S01]  /*bd80*/  FMUL.FTZ R59, R59, R169.reuse ;  /* 0x000000a93b3b7220 */ /* 0x080fe20000410000 */
[-C--:B------:R-:W-:Y:S01]  /*bd90*/  FMUL.FTZ R62, R62, R169.reuse ;  /* 0x000000a93e3e7220 */ /* 0x080fe20000410000 */
[-C--:B------:R-:W-:Y:S01]  /*bda0*/  FMUL.FTZ R63, R63, R169.reuse ;  /* 0x000000a93f3f7220 */ /* 0x080fe20000410000 */
[----:B------:R-:W-:Y:S01]  /*bdb0*/  FADD.FTZ R7, R168, R7 ;  /* 0x00000007a8077221 */ /* 0x000fe20000010000 */
[-C--:B------:R-:W-:Y:S01]  /*bdc0*/  FMUL.FTZ R66, R66, R169.reuse ;  /* 0x000000a942427220 */ /* 0x080fe20000410000 */
[-C--:B------:R-:W-:Y:S01]  /*bdd0*/  FMUL.FTZ R67, R67, R169.reuse ;  /* 0x000000a943437220 */ /* 0x080fe20000410000 */
[----:B------:R-:W0:Y:S01]  /*bde0*/  MUFU.EX2 R176, R176 ;  /* 0x000000b000b07308 */ /* 0x000e220000000800 */
        /* <DEDUP_REMOVED lines=23> */
[----:B------:R0:W-:Y:S01]  /*bf60*/  MUFU.EX2 R163, R174 ;  /* 0x000000ae00a37308 */ /* 0x0001e20000000800 */
[C---:B--2---:R-:W-:Y:S01]  /*bf70*/  F2FP.BF16.F32.PACK_AB R164, R177.reuse, R176 ;  /* 0x000000b0b1a4723e */ /* 0x044fe200000010ff */
[----:B------:R-:W-:Y:S01]  /*bf80*/  FADD.FTZ R17, R177, R8 ;  /* 0x00000008b1117221 */ /* 0x000fe20000010000 */
[-C--:B------:R-:W-:Y:S01]  /*bf90*/  FMUL.FTZ R107, R107, R169.reuse ;  /* 0x000000a96b6b7220 */ /* 0x080fe20000410000 */
[-C--:B------:R-:W-:Y:S01]  /*bfa0*/  FMUL.FTZ R110, R110, R169.reuse ;  /* 0x000000a96e6e7220 */ /* 0x080fe20000410000 */
[-C--:B------:R-:W-:Y:S01]  /*bfb0*/  FMUL.FTZ R111, R111, R169.reuse ;  /* 0x000000a96f6f7220 */ /* 0x080fe20000410000 */
[-C--:B------:R-:W-:Y:S01]  /*bfc0*/  FMUL.FTZ R114, R114, R169.reuse ;  /* 0x000000a972727220 */ /* 0x080fe20000410000 */
[----:B------:R-:W-:Y:S01]  /*bfd0*/  FMUL.FTZ R115, R115, R169 ;  /* 0x000000a973737220 */ /* 0x000fe20000410000 */
[----:B------:R-:W2:Y:S01]  /*bfe0*/  MUFU.EX2 R20, R171 ;  /* 0x000000ab00147308 */ /* 0x000ea20000000800 */
[----:B0-----:R-:W-:Y:S01]  /*bff0*/  FADD.FTZ R174, R172, R7 ;  /* 0x00000007acae7221 */ /* 0x001fe20000010000 */
[----:B---3--:R-:W-:Y:S01]  /*c000*/  F2FP.BF16.F32.PACK_AB R159, R18, R173 ;  /* 0x000000ad129f723e */ /* 0x008fe200000010ff */
[-C--:B------:R-:W-:Y:S01]  /*c010*/  FMUL.FTZ R118, R118, R169.reuse ;  /* 0x000000a976767220 */ /* 0x080fe20000410000 */
[-C--:B------:R-:W-:Y:S01]  /*c020*/  FMUL.FTZ R119, R119, R169.reuse ;  /* 0x000000a977777220 */ /* 0x080fe20000410000 */
[C---:B------:R-:W-:Y:S01]  /*c030*/  FADD.FTZ R174, R157.reuse, R174 ;  /* 0x000000ae9dae7221 */ /* 0x040fe20000010000 */
[----:B------:R-:W-:Y:S01]  /*c040*/  F2FP.BF16.F32.PACK_AB R157, R157, R172 ;  /* 0x000000ac9d9d723e */ /* 0x000fe200000010ff */
[-C--:B------:R-:W-:Y:S01]  /*c050*/  FMUL.FTZ R122, R122, R169.reuse ;  /* 0x000000a97a7a7220 */ /* 0x080fe20000410000 */
[----:B------:R-:W0:Y:S01]  /*c060*/  MUFU.EX2 R170, R175 ;  /* 0x000000af00aa7308 */ /* 0x000e220000000800 */
[----:B------:R-:W-:Y:S01]  /*c070*/  FADD.FTZ R7, R173, R174 ;  /* 0x000000aead077221 */ /* 0x000fe20000010000 */
[-C--:B------:R-:W-:Y:S01]  /*c080*/  FMUL.FTZ R123, R123, R169.reuse ;  /* 0x000000a97b7b7220 */ /* 0x080fe20000410000 */
[----:B------:R1:W-:Y:S01]  /*c090*/  STSM.16.M88.4 [R10], R156 ;  /* 0x0000009c0a007844 */ /* 0x0003e20000000200 */
[-C--:B------:R-:W-:Y:S01]  /*c0a0*/  FMUL.FTZ R126, R126, R169.reuse ;  /* 0x000000a97e7e7220 */ /* 0x080fe20000410000 */
[----:B------:R-:W-:Y:S01]  /*c0b0*/  FADD.FTZ R176, R18, R7 ;  /* 0x0000000712b07221 */ /* 0x000fe20000010000 */
[-C--:B------:R-:W-:Y:S01]  /*c0c0*/  FMUL.FTZ R127, R127, R169.reuse ;  /* 0x000000a97f7f7220 */ /* 0x080fe20000410000 */
[----:B------:R-:W-:Y:S01]  /*c0d0*/  FMUL.FTZ R130, R130, R169 ;  /* 0x000000a982827220 */ /* 0x000fe20000410000 */
[----:B------:R3:W4:Y:S01]  /*c0e0*/  MUFU.EX2 R165, R178 ;  /* 0x000000b200a57308 */ /* 0x0007220000000800 */
[----:B------:R-:W-:Y:S01]  /*c0f0*/  FADD.FTZ R7, R161, R176 ;  /* 0x000000b0a1077221 */ /* 0x000fe20000010000 */
[----:B--2---:R-:W-:Y:S01]  /*c100*/  F2FP.BF16.F32.PACK_AB R161, R20, R161 ;  /* 0x000000a114a1723e */ /* 0x004fe200000010ff */
[-C--:B------:R-:W-:Y:S01]  /*c110*/  FMUL.FTZ R131, R131, R169.reuse ;  /* 0x000000a983837220 */ /* 0x080fe20000410000 */
[-C--:B------:R-:W-:Y:S01]  /*c120*/  FMUL.FTZ R134, R134, R169.reuse ;  /* 0x000000a986867220 */ /* 0x080fe20000410000 */
[----:B------:R-:W-:Y:S01]  /*c130*/  FADD.FTZ R176, R20, R7 ;  /* 0x0000000714b07221 */ /* 0x000fe20000010000 */
[-C--:B------:R-:W-:Y:S01]  /*c140*/  FMUL.FTZ R135, R135, R169.reuse ;  /* 0x000000a987877220 */ /* 0x080fe20000410000 */
[----:B------:R-:W-:Y:S01]  /*c150*/  FMUL.FTZ R138, R138, R169 ;  /* 0x000000a98a8a7220 */ /* 0x000fe20000410000 */
[----:B------:R-:W2:Y:S01]  /*c160*/  MUFU.EX2 R174, R179 ;  /* 0x000000b300ae7308 */ /* 0x000ea20000000800 */
[----:B------:R-:W-:Y:S01]  /*c170*/  FADD.FTZ R7, R163, R176 ;  /* 0x000000b0a3077221 */ /* 0x000fe20000010000 */
[----:B0-----:R-:W-:Y:S01]  /*c180*/  F2FP.BF16.F32.PACK_AB R163, R170, R163 ;  /* 0x000000a3aaa3723e */ /* 0x001fe200000010ff */
[-C--:B------:R-:W-:Y:S01]  /*c190*/  FMUL.FTZ R139, R139, R169.reuse ;  /* 0x000000a98b8b7220 */ /* 0x080fe20000410000 */
[-C--:B------:R-:W-:Y:S01]  /*c1a0*/  FMUL.FTZ R142, R142, R169.reuse ;  /* 0x000000a98e8e7220 */ /* 0x080fe20000410000 */
[----:B---3--:R-:W-:Y:S01]  /*c1b0*/  FADD.FTZ R178, R170, R7 ;  /* 0x00000007aab27221 */ /* 0x008fe20000010000 */
[-C--:B------:R-:W-:Y:S01]  /*c1c0*/  FMUL.FTZ R143, R143, R169.reuse ;  /* 0x000000a98f8f7220 */ /* 0x080fe20000410000 */
[----:B------:R1:W-:Y:S01]  /*c1d0*/  STSM.16.M88.4 [R11], R160 ;  /* 0x000000a00b007844 */ /* 0x0003e20000000200 */
[----:B------:R-:W0:Y:S01]  /*c1e0*/  MUFU.EX2 R167, R182 ;  /* 0x000000b600a77308 */ /* 0x000e220000000800 */
[----:B----4-:R-:W-:Y:S01]  /*c1f0*/  FADD.FTZ R7, R165, R178 ;  /* 0x000000b2a5077221 */ /* 0x010fe20000010000 */
[-C--:B------:R-:W-:Y:S01]  /*c200*/  FMUL.FTZ R146, R146, R169.reuse ;  /* 0x000000a992927220 */ /* 0x080fe20000410000 */
[-C--:B------:R-:W-:Y:S01]  /*c210*/  FMUL.FTZ R147, R147, R169.reuse ;  /* 0x000000a993937220 */ /* 0x080fe20000410000 */
[-C--:B------:R-:W-:Y:S01]  /*c220*/  FMUL.FTZ R150, R150, R169.reuse ;  /* 0x000000a996967220 */ /* 0x080fe20000410000 */
[----:B------:R-:W-:-:S03]  /*c230*/  FMUL.FTZ R151, R151, R169 ;  /* 0x000000a997977220 */ /* 0x000fc60000410000 */
[----:B------:R-:W3:Y:S01]  /*c240*/  MUFU.EX2 R180, R180 ;  /* 0x000000b400b47308 */ /* 0x000ee20000000800 */
[C---:B--2---:R-:W-:Y:S01]  /*c250*/  FADD.FTZ R16, R174.reuse, R7 ;  /* 0x00000007ae107221 */ /* 0x044fe20000010000 */
[----:B------:R-:W-:-:S06]  /*c260*/  F2FP.BF16.F32.PACK_AB R165, R174, R165 ;  /* 0x000000a5aea5723e */ /* 0x000fcc00000010ff */
[----:B------:R-:W2:Y:S01]  /*c270*/  MUFU.EX2 R181, R181 ;  /* 0x000000b500b57308 */ /* 0x000ea20000000800 */
[----:B0-----:R-:W-:-:S07]  /*c280*/  FADD.FTZ R7, R167, R16 ;  /* 0x00000010a7077221 */ /* 0x001fce0000010000 */
[----:B------:R-:W0:Y:S01]  /*c290*/  MUFU.EX2 R176, R183 ;  /* 0x000000b700b07308 */ /* 0x000e220000000800 */
[----:B---3--:R-:W-:Y:S01]  /*c2a0*/  FADD.FTZ R8, R180, R17 ;  /* 0x00000011b4087221 */ /* 0x008fe20000010000 */
[----:B--2---:R-:W-:-:S03]  /*c2b0*/  F2FP.BF16.F32.PACK_AB R166, R181, R180 ;  /* 0x000000b4b5a6723e */ /* 0x004fc600000010ff */
[----:B------:R-:W-:Y:S01]  /*c2c0*/  FADD.FTZ R8, R181, R8 ;  /* 0x00000008b5087221 */ /* 0x000fe20000010000 */
[C---:B0-----:R-:W-:Y:S01]  /*c2d0*/  F2FP.BF16.F32.PACK_AB R167, R176.reuse, R167 ;  /* 0x000000a7b0a7723e */ /* 0x041fe200000010ff */
[----:B------:R-:W-:-:S04]  /*c2e0*/  FADD.FTZ R7, R176, R7 ;  /* 0x00000007b0077221 */ /* 0x000fc80000010000 */
[----:B------:R1:W-:Y:S01]  /*c2f0*/  STSM.16.M88.4 [R9], R164 ;  /* 0x000000a409007844 */ /* 0x0003e20000000200 */
[----:B------:R-:W-:Y:S05]  /*c300*/  @!P5 BRA `(.L_x_4830) ;  /* 0x000000000004d947 */ /* 0x000fea0003800000 */
[----:B------:R-:W-:Y:S01]  /*c310*/  BPT.TRAP 0x1 ;  /* 0x000000040000795c */ /* 0x000fe20000300000 */
.L_x_4830:
[----:B------:R0:W2:Y:S01]  /*c320*/  SYNCS.PHASECHK.TRANS64.TRYWAIT P0, [UR30+0x28c50], R13 ;  /* 0x028c500dff0075a7 */ /* 0x0000a2000800015e */
[----:B------:R-:W-:Y:S05]  /*c330*/  @!P5 BRA `(.L_x_4831) ;  /* 0x000000000004d947 */ /* 0x000fea0003800000 */
[----:B------:R-:W-:Y:S01]  /*c340*/  BPT.TRAP 0x1 ;  /* 0x000000040000795c */ /* 0x000fe20000300000 */
.L_x_4831:
[----:B--2---:R-:W-:Y:S05]  /*c350*/  @P0 BRA `(.L_x_4832) ;  /* 0x0000000000080947 */ /* 0x004fea0003800000 */
[----:B------:R-:W2:Y:S02]  /*c360*/  SYNCS.PHASECHK.TRANS64.TRYWAIT P0, [UR30+0x28c50], R13 ;  /* 0x028c500dff0075a7 */ /* 0x000ea4000800015e */
[----:B--2---:R-:W-:Y:S05]  /*c370*/  @!P0 BRA `(.L_x_4833) ;  /* 0x0000008000b88947 */ /* 0x004fea0003800000 */
.L_x_4832:
[----:B------:R-:W-:Y:S01]  /*c380*/  ULEA UR11, UR4, UR36, 0xc ;  /* 0x00000024040b7291 */ /* 0x000fe2000f8e603f */
[----:B------:R-:W-:Y:S01]  /*c390*/  WARPGROUP.ARRIVE ;  /* 0x00000000000079c5 */ /* 0x000fe20000000000 */
[----:B------:R-:W-:Y:S01]  /*c3a0*/  UMOV UR15, 0x40000040 ;  /* 0x40000040000f7882 */ /* 0x000fe20000000000 */
[----:B------:R-:W-:Y:S01]  /*c3b0*/  UISETP.GT.AND UP1, UPT, UR42, UR38, UPT ;  /* 0x000000262a00728c */ /* 0x000fe2000bf24270 */
[----:B--2---:R-:W-:Y:S01]  /*c3c0*/  @!P6 VIADD R14, R14, 0x28c60 ;  /* 0x00028c600e0ee836 */ /* 0x004fe20000000000 */
[----:B------:R-:W-:Y:S01]  /*c3d0*/  UIADD3 UR42, UR42, -0x1, URZ ;  /* 0xffffffff2a2a7890 */ /* 0x000fe2000fffe03f */
[----:B------:R-:W-:Y:S01]  /*c3e0*/  IMAD.MOV.U32 R15, RZ, RZ, R6 ;  /* 0x000000ffff0f7224 */ /* 0x000fe200078e0006 */
[----:B------:R-:W-:Y:S01]  /*c3f0*/  UMOV UR14, UR11 ;  /* 0x0000000b000e7c82 */ /* 0x000fe20008000000 */
[----:B------:R-:W-:Y:S01]  /*c400*/  UMOV UR25, UR4 ;  /* 0x0000000400197c82 */ /* 0x000fe20008000000 */
[----:B------:R-:W-:Y:S01]  /*c410*/  HGMMA.64x256x16.F32.BF16 R24, R152, gdesc[UR12].tnspB, R24, gsb0 ;  /* 0x43e0000c98187df0 */ /* 0x000fe20008001818 */
[----:B------:R-:W-:Y:S01]  /*c420*/  UIADD3 UR14, UR11, 0x80, URZ ;  /* 0x000000800b0e7890 */ /* 0x000fe2000fffe03f */
[----:B------:R-:W-:Y:S01]  /*c430*/  PLOP3.LUT P0, PT, PT, PT, UP1, 0x80, 0x0 ;  /* 0x000000000000781c */ /* 0x000fe20003f0f018 */
[----:B------:R-:W-:Y:S01]  /*c440*/  UMOV UR15, 0x40000040 ;  /* 0x40000040000f7882 */ /* 0x000fe20000000000 */
[----:B------:R-:W-:Y:S01]  /*c450*/  @!P6 PRMT R14, RZ, 0x654, R14 ;  /* 0x00000654ff0ee816 */ /* 0x000fe2000000000e */
        /* <DEDUP_REMOVED lines=28> */
.L_x_4817:
[----:B-1-3--:R-:W1:Y:S01]  /*c620*/  SHFL.BFLY PT, R9, R8, 0x2, 0x1f ;  /* 0x0c401f0008097f89 */ /* 0x00ae6200000e0000 */
[----:B------:R-:W-:Y:S01]  /*c630*/  IMAD.MOV.U32 R10, RZ, RZ, RZ ;  /* 0x000000ffff0a7224 */ /* 0x000fe200078e00ff */
[----:B------:R-:W-:Y:S08]  /*c640*/  BAR.ARV 0x8, 0x100 ;  /* 0x0204000000007b1d */ /* 0x000ff00000002000 */
[----:B------:R-:W-:Y:S01]  /*c650*/  BAR.SYNC.DEFER_BLOCKING 0xf, 0x100 ;  /* 0x03c4000000007b1d */ /* 0x000fe20000010000 */
[----:B------:R-:W-:Y:S01]  /*c660*/  ISETP.NE.AND P0, PT, R4, RZ, PT ;  /* 0x000000ff0400720c */ /* 0x000fe20003f05270 */
[----:B------:R-:W-:-:S04]  /*c670*/  IMAD.U32 R4, RZ, RZ, UR4 ;  /* 0x00000004ff047e24 */ /* 0x000fc8000f8e00ff */
[----:B------:R-:W3:Y:S01]  /*c680*/  SHFL.BFLY PT, R2, R7, 0x2, 0x1f ;  /* 0x0c401f0007027f89 */ /* 0x000ee200000e0000 */
[----:B-1----:R-:W-:Y:S01]  /*c690*/  FADD.FTZ R9, R9, R8 ;  /* 0x0000000809097221 */ /* 0x002fe20000010000 */
[----:B------:R-:W-:-:S04]  /*c6a0*/  MOV R8, UR10 ;  /* 0x0000000a00087c02 */ /* 0x000fc80008000f00 */
[----:B------:R-:W1:Y:S01]  /*c6b0*/  SHFL.BFLY PT, R0, R9, 0x1, 0x1f ;  /* 0x0c201f0009007f89 */ /* 0x000e6200000e0000 */
[----:B---3--:R-:W-:-:S05]  /*c6c0*/  FADD.FTZ R2, R2, R7 ;  /* 0x0000000702027221 */ /* 0x008fca0000010000 */
[----:B------:R-:W3:Y:S01]  /*c6d0*/  SHFL.BFLY PT, R11, R2, 0x1, 0x1f ;  /* 0x0c201f00020b7f89 */ /* 0x000ee200000e0000 */
[----:B-1----:R-:W-:Y:S01]  /*c6e0*/  FADD.FTZ R12, R9, R0 ;  /* 0x00000000090c7221 */ /* 0x002fe20000010000 */
[----:B------:R-:W-:Y:S02]  /*c6f0*/  IMAD.MOV.U32 R0, RZ, RZ, RZ ;  /* 0x000000ffff007224 */ /* 0x000fe400078e00ff */
[----:B------:R-:W-:Y:S02]  /*c700*/  IMAD R9, R4, 0x40, R3 ;  /* 0x0000004004097824 */ /* 0x000fe400078e0203 */
[----:B------:R-:W-:Y:S01]  /*c710*/  FSETP.NE.FTZ.AND P1, PT, R12, RZ, PT ;  /* 0x000000ff0c00720b */ /* 0x000fe20003f35000 */
[----:B------:R-:W-:Y:S02]  /*c720*/  IMAD.MOV.U32 R4, RZ, RZ, -0x800000 ;  /* 0xff800000ff047424 */ /* 0x000fe400078e00ff */
[----:B------:R-:W-:-:S10]  /*c730*/  @!P0 LEA R9, R9, UR37, 0x2 ;  /* 0x0000002509098c11 */ /* 0x000fd4000f8e10ff */
[----:B------:R-:W1:Y:S01]  /*c740*/  @P1 MUFU.RCP R10, R12 ;  /* 0x0000000c000a1308 */ /* 0x000e620000001000 */
[----:B------:R-:W-:Y:S01]  /*c750*/  @P1 FMUL.FTZ R8, R8, 0.69314718246459960938 ;  /* 0x3f31721808081820 */ /* 0x000fe20000410000 */
[----:B---3--:R-:W-:Y:S01]  /*c760*/  FADD.FTZ R11, R2, R11 ;  /* 0x0000000b020b7221 */ /* 0x008fe20000010000 */
[----:B------:R-:W-:-:S04]  /*c770*/  IMAD.MOV.U32 R2, RZ, RZ, -0x800000 ;  /* 0xff800000ff027424 */ /* 0x000fc800078e00ff */
[----:B------:R-:W-:Y:S01]  /*c780*/  FSETP.NE.FTZ.AND P2, PT, R11, RZ, PT ;  /* 0x000000ff0b00720b */ /* 0x000fe20003f55000 */
[----:B------:R-:W-:Y:S01]  /*c790*/  @P1 MUFU.LG2 R3, R12 ;  /* 0x0000000c00031308 */ /* 0x000fe20000000c00 */
[----:B-1----:R1:W-:Y:S01]  /*c7a0*/  @!P0 STS [R9+0x28800], R10 ;  /* 0x0288000a09008388 */ /* 0x0023e20000000800 */
[-C--:B------:R-:W-:Y:S01]  /*c7b0*/  FMUL.FTZ R24, R24, R10.reuse ;  /* 0x0000000a18187220 */ /* 0x080fe20000410000 */
[----:B------:R-:W-:-:S09]  /*c7c0*/  FMUL.FTZ R25, R25, R10 ;  /* 0x0000000a19197220 */ /* 0x000fd20000410000 */
[----:B------:R-:W3:Y:S01]  /*c7d0*/  @P2 MUFU.RCP R0, R11 ;  /* 0x0000000b00002308 */ /* 0x000ee20000001000 */
[-C--:B------:R-:W-:Y:S01]  /*c7e0*/  FMUL.FTZ R28, R28, R10.reuse ;  /* 0x0000000a1c1c7220 */ /* 0x080fe20000410000 */
[-C--:B------:R-:W-:Y:S01]  /*c7f0*/  FMUL.FTZ R29, R29, R10.reuse ;  /* 0x0000000a1d1d7220 */ /* 0x080fe20000410000 */
[-C--:B------:R-:W-:Y:S01]  /*c800*/  FMUL.FTZ R32, R32, R10.reuse ;  /* 0x0000000a20207220 */ /* 0x080fe20000410000 */
[-C--:B------:R-:W-:Y:S01]  /*c810*/  FMUL.FTZ R33, R33, R10.reuse ;  /* 0x0000000a21217220 */ /* 0x080fe20000410000 */
[-C--:B------:R-:W-:Y:S01]  /*c820*/  FMUL.FTZ R36, R36, R10.reuse ;  /* 0x0000000a24247220 */ /* 0x080fe20000410000 */
[-C--:B------:R-:W-:Y:S01]  /*c830*/  FMUL.FTZ R37, R37, R10.reuse ;  /* 0x0000000a25257220 */ /* 0x080fe20000410000 */
[-C--:B------:R-:W-:Y:S01]  /*c840*/  FMUL.FTZ R40, R40, R10.reuse ;  /* 0x0000000a28287220 */ /* 0x080fe20000410000 */
[----:B------:R-:W5:Y:S01]  /*c850*/  @P2 MUFU.LG2 R7, R11 ;  /* 0x0000000b00072308 */ /* 0x000f620000000c00 */
        /* <DEDUP_REMOVED lines=8> */
[----:B---3--:R3:W-:Y:S01]  /*c8e0*/  @!P0 STS [R9+0x28820], R0 ;  /* 0x0288200009008388 */ /* 0x0087e20000000800 */
        /* <DEDUP_REMOVED lines=47> */
[----:B-1----:R-:W-:-:S02]  /*cbe0*/  IMAD.U32 R10, RZ, RZ, UR10 ;  /* 0x0000000aff0a7e24 */ /* 0x002fc4000f8e00ff */
[----:B------:R-:W-:Y:S01]  /*cbf0*/  @P1 FMUL.FTZ R3, R3, 0.69314718246459960938 ;  /* 0x3f31721803031820 */ /* 0x000fe20000410000 */
[----:B-----5:R-:W-:Y:S01]  /*cc00*/  @P2 FMUL.FTZ R7, R7, 0.69314718246459960938 ;  /* 0x3f31721807072820 */ /* 0x020fe20000410000 */
[----:B------:R-:W-:Y:S01]  /*cc10*/  PLOP3.LUT P0, PT, PT, PT, PT, 0x8, 0x0 ;  /* 0x000000000000781c */ /* 0x000fe20003f0e170 */
        /* <DEDUP_REMOVED lines=67> */
[----:B---3--:R-:W-:Y:S06]  /*d050*/  BAR.ARV 0xe, 0x100 ;  /* 0x0384000000007b1d */ /* 0x008fec0000002000 */
.L_x_4749:
[----:B------:R-:W-:Y:S05]  /*d060*/  @P0 BRA `(.L_x_4835) ;  /* 0x0000002000f80947 */ /* 0x000fea0003800000 */
[----:B------:R-:W1:Y:S01]  /*d070*/  S2R R0, SR_TID.X ;  /* 0x0000000000007919 */ /* 0x000e620000002100 */
[----:B------:R-:W3:Y:S01]  /*d080*/  S2UR UR5, SR_CgaCtaId ;  /* 0x00000000000579c3 */ /* 0x000ee20000008800 */
[----:B------:R-:W-:Y:S01]  /*d090*/  UMOV UR4, 0x400 ;  /* 0x0000040000047882 */ /* 0x000fe20000000000 */
[----:B------:R-:W-:-:S06]  /*d0a0*/  IMAD R3, RZ, RZ, -UR40 ;  /* 0x80000028ff037e24 */ /* 0x000fcc000f8e02ff */
[----:B------:R-:W-:Y:S08]  /*d0b0*/  BAR.SYNC.DEFER_BLOCKING 0x1, 0x100 ;  /* 0x0044000000007b1d */ /* 0x000ff00000010000 */
[----:B------:R-:W5:Y:S08]  /*d0c0*/  S2UR UR6, SR_CTAID.Y ;  /* 0x00000000000679c3 */ /* 0x000f700000002600 */
[----:B------:R-:W5:Y:S01]  /*d0d0*/  LDC R10, c[0x0][0xc50] ;  /* 0x00031400ff0a7b82 */ /* 0x000f620000000800 */
[----:B---3--:R-:W-:-:S07]  /*d0e0*/  ULEA UR4, UR5, UR4, 0x18 ;  /* 0x0000000405047291 */ /* 0x008fce000f8ec03f */
[----:B------:R-:W3:Y:S01]  /*d0f0*/  LDC R6, c[0x0][0xbe8] ;  /* 0x0002fa00ff067b82 */ /* 0x000ee20000000800 */
[----:B------:R-:W-:Y:S01]  /*d100*/  UIADD3 UR4, UR4, 0x28c20, URZ ;  /* 0x00028c2004047890 */ /* 0x000fe2000fffe03f */
[----:B-1----:R-:W-:-:S03]  /*d110*/  VIADD R20, R0, 0xffffff80 ;  /* 0xffffff8000147836 */ /* 0x002fc60000000000 */
[----:B------:R-:W-:Y:S02]  /*d120*/  UPRMT UR4, URZ, 0x654, UR4 ;  /* 0x000006543f047896 */ /* 0x000fe40008000004 */
[----:B------:R-:W-:-:S04]  /*d130*/  SHF.R.S32.HI R21, RZ, 0x1f, R20 ;  /* 0x0000001fff157819 */ /* 0x000fc80000011414 */
[----:B------:R-:W-:Y:S01]  /*d140*/  LEA.HI R9, R21, R20, RZ, 0x7 ;  /* 0x0000001415097211 */ /* 0x000fe200078f38ff */
[----:B-----5:R-:W-:Y:S01]  /*d150*/  IMAD R3, R10, R3, UR6 ;  /* 0x000000060a037e24 */ /* 0x020fe2000f8e0203 */
[----:B------:R-:W-:Y:S01]  /*d160*/  USHF.R.S32.HI UR6, URZ, 0x1f, UR40 ;  /* 0x0000001f3f067899 */ /* 0x000fe20008011428 */
[----:B------:R-:W-:Y:S01]  /*d170*/  SYNCS.ARRIVE.TRANS64.RED.A1T0 RZ, [UR4], RZ ;  /* 0x000000ffffff79a7 */ /* 0x000fe20008100404 */
[----:B------:R-:W-:Y:S02]  /*d180*/  SHF.R.S32.HI R0, RZ, 0x7, R9 ;  /* 0x00000007ff007819 */ /* 0x000fe40000011409 */
[----:B------:R-:W-:-:S03]  /*d190*/  LOP3.LUT R5, R9, 0xffffff80, RZ, 0xc0, !PT ;  /* 0xffffff8009057812 */ /* 0x000fc600078ec0ff */
[----:B------:R-:W1:Y:S01]  /*d1a0*/  SHFL.IDX PT, R7, R0, RZ, 0x1f ;  /* 0x00001fff00077589 */ /* 0x000e6200000e0000 */
[----:B---3--:R-:W-:Y:S01]  /*d1b0*/  ISETP.NE.AND P1, PT, R6, 0x1, PT ;  /* 0x000000010600780c */ /* 0x008fe20003f25270 */
[----:B------:R-:W-:Y:S01]  /*d1c0*/  IMAD.IADD R8, R20, 0x1, -R5 ;  /* 0x0000000114087824 */ /* 0x000fe200078e0a05 */
[----:B------:R-:W-:-:S04]  /*d1d0*/  SHF.R.S32.HI R5, RZ, 0x1f, R3 ;  /* 0x0000001fff057819 */ /* 0x000fc80000011403 */
[----:B------:R-:W-:Y:S02]  /*d1e0*/  SHF.R.S32.HI R155, RZ, 0x1f, R8 ;  /* 0x0000001fff9b7819 */ /* 0x000fe40000011408 */
[----:B-1----:R-:W-:Y:S02]  /*d1f0*/  ISETP.NE.AND P0, PT, R7, RZ, PT ;  /* 0x000000ff0700720c */ /* 0x002fe40003f05270 */
[----:B------:R-:W-:-:S04]  /*d200*/  LEA.HI R7, R155, R8, RZ, 0x2 ;  /* 0x000000089b077211 */ /* 0x000fc800078f10ff */
[----:B------:R-:W-:-:S07]  /*d210*/  SHF.R.S32.HI R154, RZ, 0x2, R7 ;  /* 0x00000002ff9a7819 */ /* 0x000fce0000011407 */
[----:B------:R-:W-:Y:S05]  /*d220*/  @P0 BRA `(.L_x_4836) ;  /* 0x0000000400440947 */ /* 0x000fea0003800000 */
[----:B------:R-:W1:Y:S01]  /*d230*/  LDC R16, c[0x0][0xbe8] ;  /* 0x0002fa00ff107b82 */ /* 0x000e620000000800 */
[----:B------:R-:W-:Y:S01]  /*d240*/  LOP3.LUT R9, R9, 0xffffff80, RZ, 0xc0, !PT ;  /* 0xffffff8009097812 */ /* 0x000fe200078ec0ff */
[----:B------:R-:W3:Y:S01]  /*d250*/  S2R R22, SR_CTAID.X ;  /* 0x0000000000167919 */ /* 0x000ee20000002500 */
[----:B------:R-:W-:Y:S01]  /*d260*/  LEA.HI R11, R21, R20, RZ, 0x2 ;  /* 0x00000014150b7211 */ /* 0x000fe200078f10ff */
[----:B------:R-:W-:Y:S02]  /*d270*/  ULDC.64 UR4, c[0x0][0xbd0] ;  /* 0x0002f40000047ab9 */ /* 0x000fe40000000a00 */
[C---:B------:R-:W-:Y:S01]  /*d280*/  IMAD.IADD R23, R20.reuse, 0x1, -R9 ;  /* 0x0000000114177824 */ /* 0x040fe200078e0a09 */
[----:B------:R-:W-:Y:S01]  /*d290*/  LOP3.LUT R11, R11, 0xfffffffc, RZ, 0xc0, !PT ;  /* 0xfffffffc0b0b7812 */ /* 0x000fe200078ec0ff */
[----:B------:R-:W5:Y:S01]  /*d2a0*/  S2UR UR7, SR_CTAID.Z ;  /* 0x00000000000779c3 */ /* 0x000f620000002700 */
[----:B------:R-:W-:Y:S02]  /*d2b0*/  UIMAD.WIDE.U32 UR8, UR40, UR4, URZ ;  /* 0x00000004280872a5 */ /* 0x000fe4000f8e003f */
[----:B------:R-:W-:Y:S01]  /*d2c0*/  SHF.R.S32.HI R10, RZ, 0x1f, R23 ;  /* 0x0000001fff0a7819 */ /* 0x000fe20000011417 */
[----:B------:R-:W-:Y:S01]  /*d2d0*/  UIMAD UR4, UR6, UR4, URZ ;  /* 0x00000004060472a4 */ /* 0x000fe2000f8e023f */
[----:B------:R-:W-:-:S02]  /*d2e0*/  IADD3 R11, R20, -R11, RZ ;  /* 0x8000000b140b7210 */ /* 0x000fc40007ffe0ff */
[CC--:B------:R-:W-:Y:S01]  /*d2f0*/  LEA.HI R152, R10.reuse, R23.reuse, RZ, 0x2 ;  /* 0x000000170a987211 */ /* 0x0c0fe200078f10ff */
[----:B------:R-:W3:Y:S01]  /*d300*/  LDC.64 R18, c[0x0][0xbd8] ;  /* 0x0002f600ff127b82 */ /* 0x000ee20000000a00 */
[----:B------:R-:W-:Y:S01]  /*d310*/  LEA.HI R10, R10, R23, RZ, 0x5 ;  /* 0x000000170a0a7211 */ /* 0x000fe200078f28ff */
[----:B------:R-:W-:Y:S01]  /*d320*/  UIMAD UR4, UR40, UR5, UR4 ;  /* 0x00000005280472a4 */ /* 0x000fe2000f8e0204 */
[--C-:B------:R-:W-:Y:S02]  /*d330*/  SHF.R.S32.HI R9, RZ, 0x2, R152.reuse ;  /* 0x00000002ff097819 */ /* 0x100fe40000011498 */
[----:B------:R-:W-:Y:S01]  /*d340*/  SHF.R.S32.HI R12, RZ, 0x1f, R152 ;  /* 0x0000001fff0c7819 */ /* 0x000fe20000011498 */
[----:B------:R-:W-:Y:S01]  /*d350*/  UIADD3 UR4, UR9, UR4, URZ ;  /* 0x0000000409047290 */ /* 0x000fe2000fffe03f */
[----:B------:R-:W-:Y:S02]  /*d360*/  SHF.R.S32.HI R10, RZ, 0x5, R10 ;  /* 0x00000005ff0a7819 */ /* 0x000fe4000001140a */
[----:B-1----:R-:W-:-:S02]  /*d370*/  ISETP.NE.AND P0, PT, R16, 0x1, PT ;  /* 0x000000011000780c */ /* 0x002fc40003f05270 */
[----:B------:R-:W-:Y:S02]  /*d380*/  LEA.HI R12, R12, R9, RZ, 0x3 ;  /* 0x000000090c0c7211 */ /* 0x000fe400078f18ff */
[----:B------:R-:W-:Y:S02]  /*d390*/  LOP3.LUT R152, R152, 0x7ffffffc, RZ, 0xc0, !PT ;  /* 0x7ffffffc98987812 */ /* 0x000fe400078ec0ff */
[----:B------:R-:W-:Y:S01]  /*d3a0*/  LOP3.LUT R12, R12, 0xfffffff8, RZ, 0xc0, !PT ;  /* 0xfffffff80c0c7812 */ /* 0x000fe200078ec0ff */
[----:B-----5:R-:W-:Y:S02]  /*d3b0*/  USHF.R.S32.HI UR5, URZ, 0x1f, UR7 ;  /* 0x0000001f3f057899 */ /* 0x020fe40008011407 */
[----:B------:R-:W-:Y:S02]  /*d3c0*/  IMAD.IADD R152, R23, 0x1, -R152 ;  /* 0x0000000117987824 */ /* 0x000fe400078e0a98 */
[----:B------:R-:W-:Y:S01]  /*d3d0*/  IMAD.IADD R9, R9, 0x1, -R12 ;  /* 0x0000000109097824 */ /* 0x000fe200078e0a0c */
[----:B------:R-:W-:Y:S01]  /*d3e0*/  LEA.HI R12, R11, R11, RZ, 0x1 ;  /* 0x0000000b0b0c7211 */ /* 0x000fe200078f08ff */
[----:B0-2-4-:R-:W0:Y:S01]  /*d3f0*/  @P0 LDC R14, c[0x0][0xbec] ;  /* 0x0002fb00ff0e0b82 */ /* 0x015e220000000800 */
[----:B------:R-:W-:-:S02]  /*d400*/  IMAD.SHL.U32 R152, R152, 0x2, RZ ;  /* 0x0000000298987824 */ /* 0x000fc400078e00ff */
[----:B------:R-:W-:Y:S01]  /*d410*/  LOP3.LUT R12, R12, 0x1ffffffe, RZ, 0xc0, !PT ;  /* 0x1ffffffe0c0c7812 */ /* 0x000fe200078ec0ff */
[----:B------:R-:W-:Y:S02]  /*d420*/  IMAD R153, R10, 0x10, R9 ;  /* 0x000000100a997824 */ /* 0x000fe400078e0209 */
[----:B------:R-:W-:Y:S02]  /*d430*/  IMAD.U32 R10, RZ, RZ, UR8 ;  /* 0x00000008ff0a7e24 */ /* 0x000fe4000f8e00ff */
[----:B------:R-:W1:Y:S01]  /*d440*/  @P0 LDC R17, c[0x0][0xbf0] ;  /* 0x0002fc00ff110b82 */ /* 0x000e620000000800 */
[----:B------:R-:W-:Y:S02]  /*d450*/  IMAD.IADD R12, R11, 0x1, -R12 ;  /* 0x000000010b0c7824 */ /* 0x000fe400078e0a0c */
[----:B------:R-:W-:Y:S02]  /*d460*/  IMAD.U32 R11, RZ, RZ, UR9 ;  /* 0x00000009ff0b7e24 */ /* 0x000fe4000f8e00ff */
[----:B------:R-:W-:-:S02]  /*d470*/  IMAD R9, R12, 0x8, R153 ;  /* 0x000000080c097824 */ /* 0x000fc400078e0299 */
[----:B---3--:R-:W-:Y:S02]  /*d480*/  IMAD R12, R18, UR5, RZ ;  /* 0x00000005120c7c24 */ /* 0x008fe4000f8e02ff */
[----:B------:R-:W-:Y:S01]  /*d490*/  IMAD.U32 R11, RZ, RZ, UR4 ;  /* 0x00000004ff0b7e24 */ /* 0x000fe2000f8e00ff */
[----:B------:R-:W-:Y:S01]  /*d4a0*/  LEA R9, R22, R9, 0x6 ;  /* 0x0000000916097211 */ /* 0x000fe200078e30ff */
[----:B------:R-:W-:Y:S01]  /*d4b0*/  IMAD R15, R19, UR7, R12 ;  /* 0x00000007130f7c24 */ /* 0x000fe2000f8e020c */
[----:B------:R-:W-:Y:S01]  /*d4c0*/  ULDC.64 UR4, c[0x0][0xbe0] ;  /* 0x0002f80000047ab9 */ /* 0x000fe20000000a00 */
[----:B------:R-:W-:-:S04]  /*d4d0*/  IMAD.WIDE.U32 R10, R18, UR7, R10 ;  /* 0x00000007120a7c25 */ /* 0x000fc8000f8e000a */
[----:B0-----:R-:W-:-:S04]  /*d4e0*/  @P0 IMAD.HI.U32 R12, R9, R14, RZ ;  /* 0x0000000e090c0227 */ /* 0x001fc800078e00ff */
[----:B------:R-:W-:Y:S02]  /*d4f0*/  IMAD.MOV.U32 R13, RZ, RZ, R9 ;  /* 0x000000ffff0d7224 */ /* 0x000fe400078e0009 */
[----:B------:R-:W-:Y:S01]  /*d500*/  IMAD.IADD R11, R11, 0x1, R15 ;  /* 0x000000010b0b7824 */ /* 0x000fe200078e020f */
[----:B-1----:R-:W-:Y:S01]  /*d510*/  @P0 SHF.R.U32.HI R13, RZ, R17, R12 ;  /* 0x00000011ff0d0219 */ /* 0x002fe2000001160c */
[----:B------:R-:W-:Y:S02]  /*d520*/  IMAD R12, R5, UR4, RZ ;  /* 0x00000004050c7c24 */ /* 0x000fe4000f8e02ff */
[----:B------:R-:W-:Y:S01]  /*d530*/  IMAD.WIDE.U32 R10, R3, UR4, R10 ;  /* 0x00000004030a7c25 */ /* 0x000fe2000f8e000a */
[----:B------:R-:W-:-:S03]  /*d540*/  SHF.R.S32.HI R15, RZ, 0x1f, R13 ;  /* 0x0000001fff0f7819 */ /* 0x000fc6000001140d */
[----:B------:R-:W-:Y:S01]  /*d550*/  IMAD.MOV R14, RZ, RZ, -R13 ;  /* 0x000000ffff0e7224 */ /* 0x000fe200078e0a0d */
[----:B------:R-:W-:-:S03]  /*d560*/  IADD3 R10, P0, R13, R10, RZ ;  /* 0x0000000a0d0a7210 */ /* 0x000fc60007f1e0ff */
[----:B------:R-:W-:Y:S02]  /*d570*/  IMAD R9, R16, R14, R9 ;  /* 0x0000000e10097224 */ /* 0x000fe400078e0209 */
[----:B------:R-:W-:Y:S01]  /*d580*/  IMAD R14, R3, UR5, R12 ;  /* 0x00000005030e7c24 */ /* 0x000fe2000f8e020c */
[----:B------:R-:W-:Y:S02]  /*d590*/  ULDC.64 UR4, c[0x0][0xbc8] ;  /* 0x0002f20000047ab9 */ /* 0x000fe40000000a00 */
        /* <DEDUP_REMOVED lines=10> */
[----:B------:R-:W-:Y:S01]  /*d640*/  LOP3.LUT R11, R12, 0xfffffe, RZ, 0xc0, !PT ;  /* 0x00fffffe0c0b7812 */ /* 0x000fe200078ec0ff */
[----:B------:R-:W-:Y:S01]  /*d650*/  IMAD R14, R16, UR4, RZ ;  /* 0x00000004100e7c24 */ /* 0x000fe2000f8e02ff */
[----:B------:R-:W-:Y:S01]  /*d660*/  LEA.HI.X R18, R10, UR5, R9, 0x2, P0 ;  /* 0x000000050a127c11 */ /* 0x000fe200080f1409 */
[----:B------:R-:W-:Y:S01]  /*d670*/  SHFL.IDX PT, R12, R17, 0x1, 0x1c1f ;  /* 0x003c1f00110c7f89 */ /* 0x000fe200000e0000 */
[----:B------:R-:W-:-:S02]  /*d680*/  IMAD R9, R22, 0x40, R153 ;  /* 0x0000004016097824 */ /* 0x000fc400078e0299 */
[----:B------:R-:W-:Y:S01]  /*d690*/  IMAD.IADD R15, R0, 0x1, -R11 ;  /* 0x00000001000f7824 */ /* 0x000fe200078e0a0b */
[----:B------:R-:W-:Y:S04]  /*d6a0*/  SHFL.IDX PT, R10, R17, RZ, 0x1c1f ;  /* 0x001c1fff110a7589 */ /* 0x000fe800000e0000 */
[----:B------:R-:W0:Y:S01]  /*d6b0*/  SHFL.IDX PT, R11, R18, RZ, 0x1c1f ;  /* 0x001c1fff120b7589 */ /* 0x000e2200000e0000 */
[----:B------:R-:W-:-:S03]  /*d6c0*/  LEA R15, -R15, RZ, 0x8 ;  /* 0x000000ff0f0f7211 */ /* 0x000fc600078e41ff */
[----:B------:R-:W1:Y:S01]  /*d6d0*/  SHFL.IDX PT, R13, R18, 0x1, 0x1c1f ;  /* 0x003c1f00120d7f89 */ /* 0x000e6200000e0000 */
[----:B------:R-:W-:Y:S01]  /*d6e0*/  ISETP.NE.AND P0, PT, R152, R15, PT ;  /* 0x0000000f9800720c */ /* 0x000fe20003f05270 */
[----:B------:R-:W-:-:S03]  /*d6f0*/  VIADD R15, R9, 0x8 ;  /* 0x00000008090f7836 */ /* 0x000fc60000000000 */
[-C--:B------:R-:W-:Y:S02]  /*d700*/  ISETP.GE.OR P2, PT, R9, R14.reuse, P0 ;  /* 0x0000000e0900720c */ /* 0x080fe40000746670 */
[----:B------:R-:W-:-:S11]  /*d710*/  ISETP.GE.OR P0, PT, R15, R14, P0 ;  /* 0x0000000e0f00720c */ /* 0x000fd60000706670 */
[----:B0-----:R3:W-:Y:S04]  /*d720*/  @!P2 ST.E desc[UR48][R10.64], R2 ;  /* 0x000000020a00a985 */ /* 0x0017e8000c101930 */
[----:B-1----:R3:W-:Y:S02]  /*d730*/  @!P0 ST.E desc[UR48][R12.64], R4 ;  /* 0x000000040c008985 */ /* 0x0027e4000c101930 */
.L_x_4836:
[----:B0-2-4-:R-:W0:Y:S01]  /*d740*/  S2R R14, SR_CTAID.X ;  /* 0x00000000000e7919 */ /* 0x015e220000002500 */
[----:B------:R-:W-:Y:S01]  /*d750*/  LEA.HI R21, R21, R20, RZ, 0x2 ;  /* 0x0000001415157211 */ /* 0x000fe200078f10ff */
[----:B------:R-:W1:Y:S01]  /*d760*/  S2UR UR7, SR_CTAID.Z ;  /* 0x00000000000779c3 */ /* 0x000e620000002700 */
[----:B------:R-:W-:Y:S01]  /*d770*/  SHF.R.S32.HI R9, RZ, 0x1f, R7 ;  /* 0x0000001fff097819 */ /* 0x000fe20000011407 */
[----:B------:R-:W-:Y:S01]  /*d780*/  ULDC.64 UR8, c[0x0][0xb38] ;  /* 0x0002ce0000087ab9 */ /* 0x000fe20000000a00 */
[----:B------:R-:W-:Y:S01]  /*d790*/  LOP3.LUT R21, R21, 0xfffffffc, RZ, 0xc0, !PT ;  /* 0xfffffffc15157812 */ /* 0x000fe200078ec0ff */
[----:B------:R-:W-:Y:S01]  /*d7a0*/  UIMAD UR6, UR6, UR8, URZ ;  /* 0x00000008060672a4 */ /* 0x000fe2000f8e023f */
[----:B------:R-:W-:Y:S01]  /*d7b0*/  LEA.HI R9, R9, R154, RZ, 0x3 ;  /* 0x0000009a09097211 */ /* 0x000fe200078f18ff */
[----:B------:R-:W-:Y:S01]  /*d7c0*/  UIMAD.WIDE.U32 UR4, UR40, UR8, URZ ;  /* 0x00000008280472a5 */ /* 0x000fe2000f8e003f */
[----:B------:R-:W-:Y:S01]  /*d7d0*/  LEA.HI R155, R155, R8, RZ, 0x5 ;  /* 0x000000089b9b7211 */ /* 0x000fe200078f28ff */
[----:B---3--:R-:W2:Y:S01]  /*d7e0*/  LDC.64 R12, c[0x0][0xb40] ;  /* 0x0002d000ff0c7b82 */ /* 0x008ea20000000a00 */
[----:B------:R-:W-:Y:S01]  /*d7f0*/  IMAD.IADD R21, R20, 0x1, -R21 ;  /* 0x0000000114157824 */ /* 0x000fe200078e0a15 */
[----:B------:R-:W-:Y:S01]  /*d800*/  LOP3.LUT R9, R9, 0xfffffff8, RZ, 0xc0, !PT ;  /* 0xfffffff809097812 */ /* 0x000fe200078ec0ff */
[----:B------:R-:W-:Y:S01]  /*d810*/  UIMAD UR6, UR40, UR9, UR6 ;  /* 0x00000009280672a4 */ /* 0x000fe2000f8e0206 */
[----:B------:R-:W-:Y:S01]  /*d820*/  SHF.R.S32.HI R155, RZ, 0x5, R155 ;  /* 0x00000005ff9b7819 */ /* 0x000fe2000001149b */
[----:B------:R-:W-:Y:S01]  /*d830*/  IMAD.U32 R11, RZ, RZ, UR5 ;  /* 0x00000005ff0b7e24 */ /* 0x000fe2000f8e00ff */
[----:B------:R-:W-:Y:S01]  /*d840*/  LEA.HI R2, R21, R21, RZ, 0x1 ;  /* 0x0000001515027211 */ /* 0x000fe200078f08ff */
[----:B------:R-:W-:Y:S01]  /*d850*/  IMAD.IADD R154, R154, 0x1, -R9 ;  /* 0x000000019a9a7824 */ /* 0x000fe200078e0a09 */
[----:B------:R-:W3:Y:S01]  /*d860*/  @P1 LDC R4, c[0x0][0xbec] ;  /* 0x0002fb00ff041b82 */ /* 0x000ee20000000800 */
[----:B------:R-:W-:Y:S01]  /*d870*/  UIADD3 UR6, UR5, UR6, URZ ;  /* 0x0000000605067290 */ /* 0x000fe2000fffe03f */
[----:B------:R-:W-:Y:S01]  /*d880*/  LOP3.LUT R2, R2, 0x1ffffffe, RZ, 0xc0, !PT ;  /* 0x1ffffffe02027812 */ /* 0x000fe200078ec0ff */
[----:B------:R-:W-:Y:S01]  /*d890*/  IMAD R155, R155, 0x10, R154 ;  /* 0x000000109b9b7824 */ /* 0x000fe200078e029a */
[----:B------:R-:W-:Y:S01]  /*d8a0*/  MOV R10, UR4 ;  /* 0x00000004000a7c02 */ /* 0x000fe20008000f00 */
[----:B------:R-:W-:Y:S01]  /*d8b0*/  ULDC.64 UR4, c[0x0][0xb48] ;  /* 0x0002d20000047ab9 */ /* 0x000fe20000000a00 */
[----:B------:R-:W-:Y:S01]  /*d8c0*/  BSSY B0, `(.L_x_4837) ;  /* 0x00000f1000007945 */ /* 0x000fe20003800000 */
[----:B------:R-:W-:Y:S01]  /*d8d0*/  IMAD.IADD R2, R21, 0x1, -R2 ;  /* 0x0000000115027824 */ /* 0x000fe200078e0a02 */
[----:B------:R-:W4:Y:S01]  /*d8e0*/  @P1 LDC R17, c[0x0][0xbf0] ;  /* 0x0002fc00ff111b82 */ /* 0x000f220000000800 */
[----:B-1----:R-:W-:Y:S01]  /*d8f0*/  USHF.R.S32.HI UR8, URZ, 0x1f, UR7 ;  /* 0x0000001f3f087899 */ /* 0x002fe20008011407 */
[----:B------:R-:W-:-:S02]  /*d900*/  IMAD.U32 R11, RZ, RZ, UR6 ;  /* 0x00000006ff0b7e24 */ /* 0x000fc4000f8e00ff */
[----:B------:R-:W-:-:S04]  /*d910*/  IMAD R9, R2, 0x8, R155 ;  /* 0x0000000802097824 */ /* 0x000fc800078e029b */
[----:B0-----:R-:W-:Y:S02]  /*d920*/  IMAD R15, R14, 0x40, R9 ;  /* 0x000000400e0f7824 */ /* 0x001fe400078e0209 */
[C---:B--2---:R-:W-:Y:S02]  /*d930*/  IMAD R2, R12.reuse, UR8, RZ ;  /* 0x000000080c027c24 */ /* 0x044fe4000f8e02ff */
[----:B------:R-:W-:-:S04]  /*d940*/  IMAD.WIDE.U32 R10, R12, UR7, R10 ;  /* 0x000000070c0a7c25 */ /* 0x000fc8000f8e000a */
[----:B---3--:R-:W-:-:S04]  /*d950*/  @P1 IMAD.HI.U32 R4, R15, R4, RZ ;  /* 0x000000040f041227 */ /* 0x008fc800078e00ff */
[----:B------:R-:W-:Y:S02]  /*d960*/  IMAD R13, R13, UR7, R2 ;  /* 0x000000070d0d7c24 */ /* 0x000fe4000f8e0202 */
[----:B------:R-:W-:Y:S01]  /*d970*/  IMAD.MOV.U32 R9, RZ, RZ, R15 ;  /* 0x000000ffff097224 */ /* 0x000fe200078e000f */
[----:B----4-:R-:W-:Y:S01]  /*d980*/  @P1 SHF.R.U32.HI R9, RZ, R17, R4 ;  /* 0x00000011ff091219 */ /* 0x010fe20000011604 */
[----:B------:R-:W-:Y:S02]  /*d990*/  IMAD R2, R5, UR4, RZ ;  /* 0x0000000405027c24 */ /* 0x000fe4000f8e02ff */
[----:B------:R-:W-:Y:S01]  /*d9a0*/  IMAD.IADD R11, R11, 0x1, R13 ;  /* 0x000000010b0b7824 */ /* 0x000fe200078e020d */
[--C-:B------:R-:W-:Y:S01]  /*d9b0*/  SHF.R.S32.HI R4, RZ, 0x1f, R9.reuse ;  /* 0x0000001fff047819 */ /* 0x100fe20000011409 */
[----:B------:R-:W-:Y:S02]  /*d9c0*/  IMAD R13, R3, UR5, R2 ;  /* 0x00000005030d7c24 */ /* 0x000fe4000f8e0202 */
[----:B------:R-:W-:-:S02]  /*d9d0*/  IMAD.MOV R5, RZ, RZ, -R9 ;  /* 0x000000ffff057224 */ /* 0x000fc400078e0a09 */
[----:B------:R-:W-:Y:S01]  /*d9e0*/  IMAD.WIDE.U32 R2, R3, UR4, R10 ;  /* 0x0000000403027c25 */ /* 0x000fe2000f8e000a */
[----:B------:R-:W-:-:S03]  /*d9f0*/  ULDC.64 UR4, c[0x0][0xb30] ;  /* 0x0002cc0000047ab9 */ /* 0x000fc60000000a00 */
[----:B------:R-:W-:Y:S02]  /*da00*/  IMAD R5, R6, R5, R15 ;  /* 0x0000000506057224 */ /* 0x000fe400078e020f */
[----:B------:R-:W-:Y:S02]  /*da10*/  IMAD R4, R4, UR4, RZ ;  /* 0x0000000404047c24 */ /* 0x000fe4000f8e02ff */
[----:B------:R-:W-:Y:S02]  /*da20*/  IMAD.IADD R3, R3, 0x1, R13 ;  /* 0x0000000103037824 */ /* 0x000fe400078e020d */
[C---:B------:R-:W-:Y:S01]  /*da30*/  IMAD R11, R9.reuse, UR5, R4 ;  /* 0x00000005090b7c24 */ /* 0x040fe2000f8e0204 */
[----:B------:R-:W-:Y:S01]  /*da40*/  SHF.R.S32.HI R4, RZ, 0x1f, R5 ;  /* 0x0000001fff047819 */ /* 0x000fe20000011405 */
[----:B------:R-:W-:Y:S01]  /*da50*/  IMAD.WIDE.U32 R2, R9, UR4, R2 ;  /* 0x0000000409027c25 */ /* 0x000fe2000f8e0002 */
[----:B------:R-:W-:-:S03]  /*da60*/  ULDC.64 UR4, c[0x0][0xb28] ;  /* 0x0002ca0000047ab9 */ /* 0x000fc60000000a00 */
[----:B------:R-:W-:Y:S01]  /*da70*/  IMAD R4, R4, UR4, RZ ;  /* 0x0000000404047c24 */ /* 0x000fe2000f8e02ff */
[----:B------:R-:W-:-:S03]  /*da80*/  IADD3 R3, R3, R11, RZ ;  /* 0x0000000b03037210 */ /* 0x000fc60007ffe0ff */
        /* <DEDUP_REMOVED lines=37> */
[C---:B------:R-:W-:Y:S01]  /*dce0*/  VIADD R23, R0.reuse, 0x58 ;  /* 0x0000005800177836 */ /* 0x040fe20000000000 */
[----:B------:R-:W-:-:S02]  /*dcf0*/  @!P2 LEA.HI R8, R0, R0, RZ, 0x1 ;  /* 0x000000000008a211 */ /* 0x000fc400078f08ff */
[----:B------:R-:W-:Y:S02]  /*dd00*/  @!P3 LEA.HI R10, R9, R9, RZ, 0x1 ;  /* 0x00000009090ab211 */ /* 0x000fe400078f08ff */
[----:B------:R-:W-:Y:S02]  /*dd10*/  @!P4 LEA.HI R12, R11, R11, RZ, 0x1 ;  /* 0x0000000b0b0cc211 */ /* 0x000fe400078f08ff */
[----:B------:R-:W-:Y:S02]  /*dd20*/  @!P5 LEA.HI R14, R13, R13, RZ, 0x1 ;  /* 0x0000000d0d0ed211 */ /* 0x000fe400078f08ff */
[----:B------:R-:W-:Y:S02]  /*dd30*/  @!P2 LOP3.LUT R9, R8, 0xfffffffe, RZ, 0xc0, !PT ;  /* 0xfffffffe0809a812 */ /* 0x000fe400078ec0ff */
[----:B------:R-:W-:Y:S02]  /*dd40*/  @!P3 LOP3.LUT R11, R10, 0xfffffffe, RZ, 0xc0, !PT ;  /* 0xfffffffe0a0bb812 */ /* 0x000fe400078ec0ff */
[----:B------:R-:W-:Y:S01]  /*dd50*/  @!P4 LOP3.LUT R13, R12, 0xfffffffe, RZ, 0xc0, !PT ;  /* 0xfffffffe0c0dc812 */ /* 0x000fe200078ec0ff */
[----:B-12---:R-:W-:Y:S01]  /*dd60*/  @!P2 IMAD.WIDE R8, R9, 0x4, R2 ;  /* 0x000000040908a825 */ /* 0x006fe200078e0202 */
[----:B------:R-:W-:-:S02]  /*dd70*/  @!P5 LOP3.LUT R15, R14, 0xfffffffe, RZ, 0xc0, !PT ;  /* 0xfffffffe0e0fd812 */ /* 0x000fc400078ec0ff */
[----:B------:R-:W-:Y:S01]  /*dd80*/  ISETP.GE.AND P6, PT, R22, UR4, PT ;  /* 0x0000000416007c0c */ /* 0x000fe2000bfc6270 */
[--C-:B------:R-:W-:Y:S01]  /*dd90*/  @!P3 IMAD.WIDE R10, R11, 0x4, R2.reuse ;  /* 0x000000040b0ab825 */ /* 0x100fe200078e0202 */
[----:B------:R0:W-:Y:S01]  /*dda0*/  @!P2 ST.E.64 desc[UR48][R8.64], R24 ;  /* 0x000000180800a985 */ /* 0x0001e2000c101b30 */
[----:B------:R-:W-:Y:S02]  /*ddb0*/  ISETP.GE.AND P2, PT, R18, UR4, PT ;  /* 0x0000000412007c0c */ /* 0x000fe4000bf46270 */
[--C-:B------:R-:W-:Y:S01]  /*ddc0*/  @!P4 IMAD.WIDE R12, R13, 0x4, R2.reuse ;  /* 0x000000040d0cc825 */ /* 0x100fe200078e0202 */
[----:B------:R1:W-:Y:S01]  /*ddd0*/  @!P3 ST.E.64 desc[UR48][R10.64], R28 ;  /* 0x0000001c0a00b985 */ /* 0x0003e2000c101b30 */
[----:B------:R-:W-:Y:S02]  /*dde0*/  ISETP.GE.AND P3, PT, R19, UR4, PT ;  /* 0x0000000413007c0c */ /* 0x000fe4000bf66270 */
[----:B------:R-:W-:Y:S01]  /*ddf0*/  @!P5 IMAD.WIDE R14, R15, 0x4, R2 ;  /* 0x000000040f0ed825 */ /* 0x000fe200078e0202 */
[----:B------:R2:W-:Y:S01]  /*de00*/  @!P4 ST.E.64 desc[UR48][R12.64], R32 ;  /* 0x000000200c00c985 */ /* 0x0005e2000c101b30 */
[----:B------:R-:W-:-:S02]  /*de10*/  ISETP.GE.AND P4, PT, R20, UR4, PT ;  /* 0x0000000414007c0c */ /* 0x000fc4000bf86270 */
[----:B------:R-:W-:Y:S01]  /*de20*/  @!P0 LEA.HI R16, R16, R16, RZ, 0x1 ;  /* 0x0000001010108211 */ /* 0x000fe200078f08ff */
[----:B------:R3:W-:Y:S01]  /*de30*/  @!P5 ST.E.64 desc[UR48][R14.64], R36 ;  /* 0x000000240e00d985 */ /* 0x0007e2000c101b30 */
[----:B------:R-:W-:Y:S01]  /*de40*/  ISETP.GE.AND P5, PT, R21, UR4, PT ;  /* 0x0000000415007c0c */ /* 0x000fe2000bfa6270 */
[----:B0-----:R-:W-:Y:S01]  /*de50*/  VIADD R24, R0, 0x60 ;  /* 0x0000006000187836 */ /* 0x001fe20000000000 */
[----:B------:R-:W-:Y:S02]  /*de60*/  @!P1 LEA.HI R17, R17, R17, RZ, 0x1 ;  /* 0x0000001111119211 */ /* 0x000fe400078f08ff */
[----:B------:R-:W-:Y:S02]  /*de70*/  @!P0 LOP3.LUT R9, R16, 0xfffffffe, RZ, 0xc0, !PT ;  /* 0xfffffffe10098812 */ /* 0x000fe400078ec0ff */
[----:B-1----:R-:W-:Y:S02]  /*de80*/  @!P1 LOP3.LUT R11, R17, 0xfffffffe, RZ, 0xc0, !PT ;  /* 0xfffffffe110b9812 */ /* 0x002fe400078ec0ff */
[----:B------:R-:W-:Y:S01]  /*de90*/  @!P2 LEA.HI R18, R18, R18, RZ, 0x1 ;  /* 0x000000121212a211 */ /* 0x000fe200078f08ff */
[----:B------:R-:W-:Y:S01]  /*dea0*/  @!P0 IMAD.WIDE R8, R9, 0x4, R2 ;  /* 0x0000000409088825 */ /* 0x000fe200078e0202 */
[----:B------:R-:W-:-:S02]  /*deb0*/  @!P3 LEA.HI R19, R19, R19, RZ, 0x1 ;  /* 0x000000131313b211 */ /* 0x000fc400078f08ff */
[----:B------:R-:W-:Y:S01]  /*dec0*/  @!P4 LEA.HI R20, R20, R20, RZ, 0x1 ;  /* 0x000000141414c211 */ /* 0x000fe200078f08ff */
[----:B------:R-:W-:Y:S01]  /*ded0*/  @!P1 IMAD.WIDE R10, R11, 0x4, R2 ;  /* 0x000000040b0a9825 */ /* 0x000fe200078e0202 */
[----:B------:R-:W-:Y:S01]  /*dee0*/  @!P5 LEA.HI R21, R21, R21, RZ, 0x1 ;  /* 0x000000151515d211 */ /* 0x000fe200078f08ff */
[----:B------:R0:W-:Y:S01]  /*def0*/  @!P0 ST.E.64 desc[UR48][R8.64], R40 ;  /* 0x0000002808008985 */ /* 0x0001e2000c101b30 */
[----:B------:R-:W-:Y:S02]  /*df00*/  @!P6 LEA.HI R22, R22, R22, RZ, 0x1 ;  /* 0x000000161616e211 */ /* 0x000fe400078f08ff */
[----:B--2---:R-:W-:Y:S01]  /*df10*/  @!P2 LOP3.LUT R13, R18, 0xfffffffe, RZ, 0xc0, !PT ;  /* 0xfffffffe120da812 */ /* 0x004fe200078ec0ff */
[----:B------:R1:W-:Y:S01]  /*df20*/  @!P1 ST.E.64 desc[UR48][R10.64], R44 ;  /* 0x0000002c0a009985 */ /* 0x0003e2000c101b30 */
[----:B------:R-:W-:Y:S01]  /*df30*/  @!P3 LOP3.LUT R19, R19, 0xfffffffe, RZ, 0xc0, !PT ;  /* 0xfffffffe1313b812 */ /* 0x000fe200078ec0ff */
[----:B------:R-:W-:Y:S01]  /*df40*/  VIADD R18, R0, 0x68 ;  /* 0x0000006800127836 */ /* 0x000fe20000000000 */
[----:B---3--:R-:W-:Y:S01]  /*df50*/  @!P4 LOP3.LUT R15, R20, 0xfffffffe, RZ, 0xc0, !PT ;  /* 0xfffffffe140fc812 */ /* 0x008fe200078ec0ff */
[----:B------:R-:W-:Y:S01]  /*df60*/  VIADD R20, R0, 0x78 ;  /* 0x0000007800147836 */ /* 0x000fe20000000000 */
[----:B------:R-:W-:-:S02]  /*df70*/  @!P5 LOP3.LUT R21, R21, 0xfffffffe, RZ, 0xc0, !PT ;  /* 0xfffffffe1515d812 */ /* 0x000fc400078ec0ff */
        /* <DEDUP_REMOVED lines=42> */
[C---:B------:R-:W-:Y:S01]  /*e220*/  VIADD R22, R0.reuse, 0xc0 ;  /* 0x000000c000167836 */ /* 0x040fe20000000000 */
[----:B------:R-:W-:Y:S01]  /*e230*/  IADD3 R23, R0, 0x90, RZ ;  /* 0x0000009000177810 */ /* 0x000fe20007ffe0ff */
[----:B0-----:R-:W-:Y:S01]  /*e240*/  @!P2 IMAD.WIDE R8, R13, 0x4, R2 ;  /* 0x000000040d08a825 */ /* 0x001fe200078e0202 */
[----:B------:R-:W-:-:S02]  /*e250*/  ISETP.GE.AND P1, PT, R24, UR4, PT ;  /* 0x0000000418007c0c */ /* 0x000fc4000bf26270 */
[----:B------:R-:W-:Y:S01]  /*e260*/  ISETP.GE.AND P0, PT, R23, UR4, PT ;  /* 0x0000000417007c0c */ /* 0x000fe2000bf06270 */
        /* <DEDUP_REMOVED lines=34> */
[----:B------:R2:W-:Y:S01]  /*e490*/  @!P2 ST.E.64 desc[UR48][R12.64], R104 ;  /* 0x000000680c00a985 */ /* 0x0005e2000c101b30 */
[----:B------:R-:W-:Y:S01]  /*e4a0*/  @!P5 LOP3.LUT R21, R21, 0xfffffffe, RZ, 0xc0, !PT ;  /* 0xfffffffe1515d812 */ /* 0x000fe200078ec0ff */
[----:B------:R-:W-:Y:S01]  /*e4b0*/  VIADD R20, R0, 0xd8 ;  /* 0x000000d800147836 */ /* 0x000fe20000000000 */
[----:B----4-:R-:W-:-:S02]  /*e4c0*/  @!P6 LOP3.LUT R17, R22, 0xfffffffe, RZ, 0xc0, !PT ;  /* 0xfffffffe1611e812 */ /* 0x010fc400078ec0ff */
[----:B------:R-:W-:Y:S01]  /*e4d0*/  ISETP.GE.AND P0, PT, R18, UR4, PT ;  /* 0x0000000412007c0c */ /* 0x000fe2000bf06270 */
[--C-:B0-----:R-:W-:Y:S01]  /*e4e0*/  @!P3 IMAD.WIDE R8, R19, 0x4, R2.reuse ;  /* 0x000000041308b825 */ /* 0x101fe200078e0202 */
[----:B------:R-:W-:Y:S02]  /*e4f0*/  IADD3 R19, R0, 0xd0, RZ ;  /* 0x000000d000137810 */ /* 0x000fe40007ffe0ff */
[----:B------:R-:W-:Y:S01]  /*e500*/  ISETP.GE.AND P2, PT, R20, UR4, PT ;  /* 0x0000000414007c0c */ /* 0x000fe2000bf46270 */
[--C-:B-1----:R-:W-:Y:S01]  /*e510*/  @!P4 IMAD.WIDE R10, R15, 0x4, R2.reuse ;  /* 0x000000040f0ac825 */ /* 0x102fe200078e0202 */
[----:B------:R0:W-:Y:S01]  /*e520*/  @!P3 ST.E.64 desc[UR48][R8.64], R108 ;  /* 0x0000006c0800b985 */ /* 0x0001e2000c101b30 */
[----:B------:R-:W-:Y:S02]  /*e530*/  ISETP.GE.AND P1, PT, R19, UR4, PT ;  /* 0x0000000413007c0c */ /* 0x000fe4000bf26270 */
[--C-:B------:R-:W-:Y:S01]  /*e540*/  @!P5 IMAD.WIDE R14, R21, 0x4, R2.reuse ;  /* 0x00000004150ed825 */ /* 0x100fe200078e0202 */
[----:B------:R1:W-:Y:S03]  /*e550*/  @!P4 ST.E.64 desc[UR48][R10.64], R112 ;  /* 0x000000700a00c985 */ /* 0x0003e6000c101b30 */
[----:B------:R-:W-:Y:S01]  /*e560*/  @!P6 IMAD.WIDE R16, R17, 0x4, R2 ;  /* 0x000000041110e825 */ /* 0x000fe200078e0202 */
[----:B------:R3:W-:Y:S01]  /*e570*/  @!P5 ST.E.64 desc[UR48][R14.64], R116 ;  /* 0x000000740e00d985 */ /* 0x0007e2000c101b30 */
[----:B------:R-:W-:-:S02]  /*e580*/  @!P0 LEA.HI R18, R18, R18, RZ, 0x1 ;  /* 0x0000001212128211 */ /* 0x000fc400078f08ff */
[C---:B------:R-:W-:Y:S01]  /*e590*/  VIADD R21, R0.reuse, 0xe0 ;  /* 0x000000e000157836 */ /* 0x040fe20000000000 */
[----:B------:R4:W-:Y:S01]  /*e5a0*/  @!P6 ST.E.64 desc[UR48][R16.64], R120 ;  /* 0x000000781000e985 */ /* 0x0009e2000c101b30 */
[C---:B--2---:R-:W-:Y:S01]  /*e5b0*/  VIADD R12, R0.reuse, 0xe8 ;  /* 0x000000e8000c7836 */ /* 0x044fe20000000000 */
[----:B------:R-:W-:Y:S01]  /*e5c0*/  @!P1 LEA.HI R19, R19, R19, RZ, 0x1 ;  /* 0x0000001313139211 */ /* 0x000fe200078f08ff */
[C---:B0-----:R-:W-:Y:S01]  /*e5d0*/  VIADD R9, R0.reuse, 0xf8 ;  /* 0x000000f800097836 */ /* 0x041fe20000000000 */
[----:B------:R-:W-:Y:S01]  /*e5e0*/  ISETP.GE.AND P3, PT, R21, UR4, PT ;  /* 0x0000000415007c0c */ /* 0x000fe2000bf66270 */
[----:B------:R-:W-:Y:S01]  /*e5f0*/  VIADD R13, R0, 0xf0 ;  /* 0x000000f0000d7836 */ /* 0x000fe20000000000 */
[----:B------:R-:W-:Y:S02]  /*e600*/  ISETP.GE.AND P4, PT, R12, UR4, PT ;  /* 0x000000040c007c0c */ /* 0x000fe4000bf86270 */
[----:B------:R-:W-:Y:S02]  /*e610*/  ISETP.GE.AND P6, PT, R9, UR4, PT ;  /* 0x0000000409007c0c */ /* 0x000fe4000bfc6270 */
[----:B------:R-:W-:-:S02]  /*e620*/  ISETP.GE.AND P5, PT, R13, UR4, PT ;  /* 0x000000040d007c0c */ /* 0x000fc4000bfa6270 */
[----:B------:R-:W-:Y:S02]  /*e630*/  @!P2 LEA.HI R20, R20, R20, RZ, 0x1 ;  /* 0x000000141414a211 */ /* 0x000fe400078f08ff */
[----:B-1----:R-:W-:-:S03]  /*e640*/  @!P1 LOP3.LUT R11, R19, 0xfffffffe, RZ, 0xc0, !PT ;  /* 0xfffffffe130b9812 */ /* 0x002fc600078ec0ff */
[----:B------:R-:W-:Y:S02]  /*e650*/  @!P3 LEA.HI R21, R21, R21, RZ, 0x1 ;  /* 0x000000151515b211 */ /* 0x000fe400078f08ff */
[----:B------:R-:W-:Y:S02]  /*e660*/  @!P4 LEA.HI R12, R12, R12, RZ, 0x1 ;  /* 0x0000000c0c0cc211 */ /* 0x000fe400078f08ff */
[----:B------:R-:W-:Y:S02]  /*e670*/  @!P6 LEA.HI R10, R9, R9, RZ, 0x1 ;  /* 0x00000009090ae211 */ /* 0x000fe400078f08ff */
[----:B------:R-:W-:Y:S02]  /*e680*/  @!P5 LEA.HI R8, R13, R13, RZ, 0x1 ;  /* 0x0000000d0d08d211 */ /* 0x000fe400078f08ff */
[----:B------:R-:W-:Y:S02]  /*e690*/  @!P0 LOP3.LUT R9, R18, 0xfffffffe, RZ, 0xc0, !PT ;  /* 0xfffffffe12098812 */ /* 0x000fe400078ec0ff */
[----:B------:R-:W-:-:S02]  /*e6a0*/  @!P2 LOP3.LUT R13, R20, 0xfffffffe, RZ, 0xc0, !PT ;  /* 0xfffffffe140da812 */ /* 0x000fc400078ec0ff */
[----:B---3--:R-:W-:Y:S02]  /*e6b0*/  @!P3 LOP3.LUT R15, R21, 0xfffffffe, RZ, 0xc0, !PT ;  /* 0xfffffffe150fb812 */ /* 0x008fe400078ec0ff */
        /* <DEDUP_REMOVED lines=17> */
.L_x_4838:
[----:B------:R-:W-:Y:S05]  /*e7d0*/  BSYNC B0 ;  /* 0x0000000000007941 */ /* 0x000fea0003800000 */
.L_x_4837:
[----:B------:R-:W-:Y:S01]  /*e7e0*/  VIADD R7, R7, 0x8 ;  /* 0x0000000807077836 */ /* 0x000fe20000000000 */
[----:B0-2---:R3:W0:Y:S04]  /*e7f0*/  SHFL.IDX PT, R3, R5, 0x1, 0x1c1f ;  /* 0x003c1f0005037f89 */ /* 0x00562800000e0000 */
[----:B------:R-:W-:Y:S01]  /*e800*/  ISETP.GE.AND P0, PT, R7, R6, PT ;  /* 0x000000060700720c */ /* 0x000fe20003f06270 */
[----:B-1----:R3:W1:-:S12]  /*e810*/  SHFL.IDX PT, R2, R4, 0x1, 0x1c1f ;  /* 0x003c1f0004027f89 */ /* 0x00265800000e0000 */
[----:B---3--:R-:W-:Y:S05]  /*e820*/  @P0 BRA `(.L_x_4740) ;  /* 0x0000005800a00947 */ /* 0x008fea0003800000 */
        /* <DEDUP_REMOVED lines=24> */
[----:B01----:R-:W-:Y:S01]  /*e9b0*/  @!P0 IMAD.WIDE R4, R5, 0x4, R2 ;  /* 0x0000000405048825 */ /* 0x003fe200078e0202 */
        /* <DEDUP_REMOVED lines=52> */
[----:B------:R-:W-:Y:S01]  /*ed00*/  VIADD R18, R0, 0x88 ;  /* 0x0000008800127836 */ /* 0x000fe20000000000 */
        /* <DEDUP_REMOVED lines=55> */
[----:B---3--:R-:W-:Y:S01]  /*f080*/  @!P3 LOP3.LUT R11, R16, 0xfffffffe, RZ, 0xc0, !PT ;  /* 0xfffffffe100bb812 */ /* 0x008fe200078ec0ff */
[----:B------:R-:W-:Y:S01]  /*f090*/  VIADD R16, R0, 0xe0 ;  /* 0x000000e000107836 */ /* 0x000fe20000000000 */
[----:B------:R-:W-:Y:S02]  /*f0a0*/  @!P2 LOP3.LUT R17, R17, 0xfffffffe, RZ, 0xc0, !PT ;  /* 0xfffffffe1111a812 */ /* 0x000fe400078ec0ff */
[----:B----4-:R-:W-:Y:S01]  /*f0b0*/  @!P1 LOP3.LUT R13, R20, 0xfffffffe, RZ, 0xc0, !PT ;  /* 0xfffffffe140d9812 */ /* 0x010fe200078ec0ff */
        /* <DEDUP_REMOVED lines=19> */
[C---:B------:R-:W-:Y:S01]  /*f1f0*/  VIADD R17, R0.reuse, 0xe8 ;  /* 0x000000e800117836 */ /* 0x040fe20000000000 */
[----:B------:R-:W-:Y:S01]  /*f200*/  @!P6 LEA.HI R19, R19, R19, RZ, 0x1 ;  /* 0x000000131313e211 */ /* 0x000fe200078f08ff */
        /* <DEDUP_REMOVED lines=16> */
[----:B---3--:R-:W-:Y:S02]  /*f310*/  @!P2 LOP3.LUT R11, R16, 0xfffffffe, RZ, 0xc0, !PT ;  /* 0xfffffffe100ba812 */ /* 0x008fe400078ec0ff */
        /* <DEDUP_REMOVED lines=15> */
[----:B---3--:R-:W-:-:S05]  /*f410*/  LOP3.LUT R5, R0, 0xfffffffe, RZ, 0xc0, !PT ;  /* 0xfffffffe00057812 */ /* 0x008fca00078ec0ff */
[----:B------:R-:W-:-:S05]  /*f420*/  IMAD.WIDE R2, R5, 0x4, R2 ;  /* 0x0000000405027825 */ /* 0x000fca00078e0202 */
[----:B------:R0:W-:Y:S01]  /*f430*/  ST.E.64 desc[UR48][R2.64], R150 ;  /* 0x0000009602007985 */ /* 0x0001e2000c101b30 */
[----:B------:R-:W-:Y:S05]  /*f440*/  BRA `(.L_x_4740) ;  /* 0x0000004c00987947 */ /* 0x000fea0003800000 */
.L_x_4835:
[----:B------:R-:W1:Y:S02]  /*f450*/  S2R R0, SR_TID.X ;  /* 0x0000000000007919 */ /* 0x000e640000002100 */
[----:B-1----:R-:W-:-:S05]  /*f460*/  VIADD R2, R0, 0xffffff80 ;  /* 0xffffff8000027836 */ /* 0x002fca0000000000 */
[----:B------:R-:W-:-:S13]  /*f470*/  ISETP.GT.AND P0, PT, R2, 0x3f, PT ;  /* 0x0000003f0200780c */ /* 0x000fda0003f04270 */
[----:B------:R-:W-:Y:S05]  /*f480*/  @P0 BRA `(.L_x_4740) ;  /* 0x0000004c00880947 */ /* 0x000fea0003800000 */
[----:B------:R-:W1:Y:S01]  /*f490*/  S2R R3, SR_CTAID.X ;  /* 0x0000000000037919 */ /* 0x000e620000002500 */
[----:B------:R-:W3:Y:S01]  /*f4a0*/  LDC R6, c[0x0][0xbe8] ;  /* 0x0002fa00ff067b82 */ /* 0x000ee20000000800 */
[----:B------:R-:W-:Y:S01]  /*f4b0*/  ULDC UR4, c[0x0][0xa88] ;  /* 0x0002a20000047ab9 */ /* 0x000fe20000000800 */
[----:B-1----:R-:W-:Y:S02]  /*f4c0*/  IMAD R0, R3, 0x40, R0 ;  /* 0x0000004003007824 */ /* 0x002fe400078e0200 */
[----:B---3--:R-:W-:-:S03]  /*f4d0*/  IMAD R3, R6, UR4, RZ ;  /* 0x0000000406037c24 */ /* 0x008fc6000f8e02ff */
[----:B------:R-:W-:-:S04]  /*f4e0*/  IADD3 R0, R0, -0x80, RZ ;  /* 0xffffff8000007810 */ /* 0x000fc80007ffe0ff */
[----:B------:R-:W-:-:S13]  /*f4f0*/  ISETP.GE.AND P0, PT, R0, R3, PT ;  /* 0x000000030000720c */ /* 0x000fda0003f06270 */
[----:B------:R-:W-:Y:S05]  /*f500*/  @P0 BRA `(.L_x_4740) ;  /* 0x0000004c00680947 */ /* 0x000fea0003800000 */
[----:B------:R-:W-:Y:S01]  /*f510*/  ISETP.NE.AND P0, PT, R6, 0x1, PT ;  /* 0x000000010600780c */ /* 0x000fe20003f05270 */
[----:B------:R-:W1:Y:S01]  /*f520*/  S2UR UR7, SR_CTAID.Z ;  /* 0x00000000000779c3 */ /* 0x000e620000002700 */
[----:B------:R-:W-:Y:S01]  /*f530*/  USHF.R.S32.HI UR6, URZ, 0x1f, UR40 ;  /* 0x0000001f3f067899 */ /* 0x000fe20008011428 */
[----:B------:R-:W-:Y:S01]  /*f540*/  IMAD.MOV.U32 R5, RZ, RZ, R0 ;  /* 0x000000ffff057224 */ /* 0x000fe200078e0000 */
[----:B------:R-:W-:Y:S02]  /*f550*/  ULDC.64 UR8, c[0x0][0xbd0] ;  /* 0x0002f40000087ab9 */ /* 0x000fe40000000a00 */
[----:B------:R-:W-:Y:S02]  /*f560*/  UIMAD UR6, UR6, UR8, URZ ;  /* 0x00000008060672a4 */ /* 0x000fe4000f8e023f */
[----:B------:R-:W-:Y:S01]  /*f570*/  UIMAD.WIDE.U32 UR4, UR40, UR8, URZ ;  /* 0x00000008280472a5 */ /* 0x000fe2000f8e003f */
[----:B------:R-:W3:Y:S01]  /*f580*/  LDC.64 R10, c[0x0][0xbd8] ;  /* 0x0002f600ff0a7b82 */ /* 0x000ee20000000a00 */
[----:B------:R-:W-:-:S04]  /*f590*/  UIMAD UR6, UR40, UR9, UR6 ;  /* 0x00000009280672a4 */ /* 0x000fc8000f8e0206 */
[----:B------:R-:W-:Y:S02]  /*f5a0*/  UIADD3 UR6, UR5, UR6, URZ ;  /* 0x0000000605067290 */ /* 0x000fe4000fffe03f */
[----:B------:R-:W-:Y:S01]  /*f5b0*/  IMAD.U32 R3, RZ, RZ, UR5 ;  /* 0x00000005ff037e24 */ /* 0x000fe2000f8e00ff */
[----:B------:R-:W5:Y:S01]  /*f5c0*/  @P0 LDC R7, c[0x0][0xbec] ;  /* 0x0002fb00ff070b82 */ /* 0x000f620000000800 */
[----:B------:R-:W-:Y:S01]  /*f5d0*/  IMAD.U32 R2, RZ, RZ, UR4 ;  /* 0x00000004ff027e24 */ /* 0x000fe2000f8e00ff */
[----:B------:R-:W-:Y:S01]  /*f5e0*/  ULDC.64 UR4, c[0x0][0xbe0] ;  /* 0x0002f80000047ab9 */ /* 0x000fe20000000a00 */
[----:B------:R-:W-:-:S05]  /*f5f0*/  IMAD.U32 R3, RZ, RZ, UR6 ;  /* 0x00000006ff037e24 */ /* 0x000fca000f8e00ff */
[----:B------:R-:W0:Y:S01]  /*f600*/  @P0 LDC R9, c[0x0][0xbf0] ;  /* 0x0002fc00ff090b82 */ /* 0x000e220000000800 */
[----:B-1----:R-:W-:-:S07]  /*f610*/  USHF.R.S32.HI UR8, URZ, 0x1f, UR7 ;  /* 0x0000001f3f087899 */ /* 0x002fce0008011407 */
[----:B------:R-:W1:Y:S01]  /*f620*/  S2UR UR10, SR_CTAID.Y ;  /* 0x00000000000a79c3 */ /* 0x000e620000002600 */
[C---:B---3--:R-:W-:Y:S02]  /*f630*/  IMAD R12, R10.reuse, UR8, RZ ;  /* 0x000000080a0c7c24 */ /* 0x048fe4000f8e02ff */
[----:B------:R-:W-:-:S04]  /*f640*/  IMAD.WIDE.U32 R2, R10, UR7, R2 ;  /* 0x000000070a027c25 */ /* 0x000fc8000f8e0002 */
[----:B------:R-:W-:Y:S01]  /*f650*/  IMAD R11, R11, UR7, R12 ;  /* 0x000000070b0b7c24 */ /* 0x000fe2000f8e020c */
[----:B------:R-:W1:Y:S01]  /*f660*/  LDC R8, c[0x0][0xc50] ;  /* 0x00031400ff087b82 */ /* 0x000e620000000800 */
[----:B-----5:R-:W-:-:S04]  /*f670*/  @P0 IMAD.HI.U32 R4, R0, R7, RZ ;  /* 0x0000000700040227 */ /* 0x020fc800078e00ff */
[----:B------:R-:W-:Y:S02]  /*f680*/  IMAD R7, RZ, RZ, -UR40 ;  /* 0x80000028ff077e24 */ /* 0x000fe4000f8e02ff */
[----:B------:R-:W-:Y:S01]  /*f690*/  IMAD.IADD R3, R11, 0x1, R3 ;  /* 0x000000010b037824 */ /* 0x000fe200078e0203 */
[----:B0-----:R-:W-:Y:S01]  /*f6a0*/  @P0 SHF.R.U32.HI R5, RZ, R9, R4 ;  /* 0x00000009ff050219 */ /* 0x001fe20000011604 */
[----:B-1----:R-:W-:-:S04]  /*f6b0*/  IMAD R9, R8, R7, UR10 ;  /* 0x0000000a08097e24 */ /* 0x002fc8000f8e0207 */
[----:B------:R-:W-:Y:S02]  /*f6c0*/  IMAD.MOV R7, RZ, RZ, -R5 ;  /* 0x000000ffff077224 */ /* 0x000fe400078e0a05 */
[----:B------:R-:W-:Y:S01]  /*f6d0*/  IMAD.WIDE.U32 R2, R9, UR4, R2 ;  /* 0x0000000409027c25 */ /* 0x000fe2000f8e0002 */
[----:B------:R-:W-:-:S03]  /*f6e0*/  SHF.R.S32.HI R4, RZ, 0x1f, R9 ;  /* 0x0000001fff047819 */ /* 0x000fc60000011409 */
[----:B------:R-:W-:Y:S01]  /*f6f0*/  IMAD R7, R6, R7, R0 ;  /* 0x0000000706077224 */ /* 0x000fe200078e0200 */
[----:B------:R-:W-:Y:S01]  /*f700*/  IADD3 R2, P0, R5, R2, RZ ;  /* 0x0000000205027210 */ /* 0x000fe20007f1e0ff */
[----:B------:R-:W-:-:S03]  /*f710*/  IMAD R4, R4, UR4, RZ ;  /* 0x0000000404047c24 */ /* 0x000fc6000f8e02ff */
[----:B------:R-:W-:Y:S01]  /*f720*/  SHF.R.S32.HI R0, RZ, 0x1f, R7 ;  /* 0x0000001fff007819 */ /* 0x000fe20000011407 */
[----:B------:R-:W-:Y:S01]  /*f730*/  IMAD R4, R9, UR5, R4 ;  /* 0x0000000509047c24 */ /* 0x000fe2000f8e0204 */
[----:B------:R-:W-:Y:S01]  /*f740*/  SHF.R.S32.HI R9, RZ, 0x1f, R5 ;  /* 0x0000001fff097819 */ /* 0x000fe20000011405 */
[----:B------:R-:W-:Y:S02]  /*f750*/  ULDC.64 UR4, c[0x0][0xbc8] ;  /* 0x0002f20000047ab9 */ /* 0x000fe40000000a00 */
[----:B------:R-:W-:Y:S01]  /*f760*/  IMAD R0, R0, UR4, RZ ;  /* 0x0000000400007c24 */ /* 0x000fe2000f8e02ff */
[----:B------:R-:W-:-:S03]  /*f770*/  IADD3.X R3, R9, R3, R4, P0, !PT ;  /* 0x0000000309037210 */ /* 0x000fc600007fe404 */
[C---:B------:R-:W-:Y:S02]  /*f780*/  IMAD R5, R7.reuse, UR5, R0 ;  /* 0x0000000507057c24 */ /* 0x040fe4000f8e0200 */
[----:B------:R-:W-:Y:S01]  /*f790*/  IMAD.WIDE.U32 R2, R7, UR4, R2 ;  /* 0x0000000407027c25 */ /* 0x000fe2000f8e0002 */
[----:B------:R-:W-:-:S04]  /*f7a0*/  ULDC.64 UR4, c[0x0][0xba8] ;  /* 0x0002ea0000047ab9 */ /* 0x000fc80000000a00 */
[----:B------:R-:W-:Y:S02]  /*f7b0*/  IADD3 R3, R3, R5, RZ ;  /* 0x0000000503037210 */ /* 0x000fe40007ffe0ff */
[----:B------:R-:W-:-:S04]  /*f7c0*/  LEA R4, P0, R2, UR4, 0x2 ;  /* 0x0000000402047c11 */ /* 0x000fc8000f8010ff */
[----:B------:R-:W-:Y:S01]  /*f7d0*/  LEA.HI.X R5, R2, UR5, R3, 0x2, P0 ;  /* 0x0000000502057c11 */ /* 0x000fe200080f1403 */
[----:B------:R-:W-:-:S05]  /*f7e0*/  IMAD.MOV.U32 R3, RZ, RZ, -0x800000 ;  /* 0xff800000ff037424 */ /* 0x000fca00078e00ff */
[----:B------:R1:W-:Y:S01]  /*f7f0*/  STG.E desc[UR48][R4.64], R3 ;  /* 0x0000000304007986 */ /* 0x0003e2000c101930 */
[----:B------:R-:W-:Y:S05]  /*f800*/  BRA `(.L_x_4740) ;  /* 0x0000004800a87947 */ /* 0x000fea0003800000 */
.L_x_4738:
[----:B------:R-:W-:-:S08]  /*f810*/  NOP ;  /* 0x0000000000007918 */ /* 0x000fd00000000000 */
[----:B------:R-:W0:-:S00]  /*f820*/  USETMAXREG.DEALLOC.CTAPOOL 0x18 ;  /* 0x00000018000079c8 */ /* 0x000e0000080e0500 */
        /* <DEDUP_REMOVED lines=16> */
.L_x_4839:
[----:B------:R-:W-:Y:S01]  /*f930*/  ULDC UR7, c[0x0][0xc50] ;  /* 0x0003140000077ab9 */ /* 0x000fe20000000800 */
[----:B------:R-:W-:Y:S01]  /*f940*/  UMOV UR36, UR6 ;  /* 0x0000000600247c82 */ /* 0x000fe20008000000 */
[----:B------:R-:W-:-:S11]  /*f950*/  UISETP.NE.AND UP0, UPT, UR7, 0x1, UPT ;  /* 0x000000010700788c */ /* 0x000fd6000bf05270 */
[----:B------:R-:W-:Y:S01]  /*f960*/  @UP0 ULDC UR4, c[0x0][0xc54] ;  /* 0x0003150000040ab9 */ /* 0x000fe20000000800 */
[----:B------:R-:W-:Y:S01]  /*f970*/  @UP0 ULDC UR8, c[0x0][0xc58] ;  /* 0x0003160000080ab9 */ /* 0x000fe20000000800 */
[----:B------:R-:W-:-:S04]  /*f980*/  UIMAD.WIDE.U32 UR4, UR6, UR4, URZ ;  /* 0x00000004060472a5 */ /* 0x000fc8000f8e003f */
[----:B------:R-:W-:-:S12]  /*f990*/  @UP0 USHF.R.U32.HI UR36, URZ, UR8, UR5 ;  /* 0x000000083f240299 */ /* 0x000fd80008011605 */
.L_x_4840:
        /* <DEDUP_REMOVED lines=8> */
[----:B------:R-:W-:Y:S01]  /*fa20*/  ULDC.64 UR4, c[0x0][0x418] ;  /* 0x0001060000047ab9 */ /* 0x000fe20000000a00 */
[----:B------:R-:W-:Y:S01]  /*fa30*/  ULDC UR6, c[0x0][0x448] ;  /* 0x0001120000067ab9 */ /* 0x000fe20000000800 */
[----:B------:R-:W-:Y:S02]  /*fa40*/  UISETP.NE.U32.AND UP0, UPT, UR4, URZ, UPT ;  /* 0x0000003f0400728c */ /* 0x000fe4000bf05070 */
[----:B------:R-:W-:Y:S02]  /*fa50*/  UISETP.NE.AND UP1, UPT, UR6, 0x1, UPT ;  /* 0x000000010600788c */ /* 0x000fe4000bf25270 */
[----:B------:R-:W-:Y:S01]  /*fa60*/  UISETP.NE.AND.EX UP0, UPT, UR5, URZ, UPT, UP0 ;  /* 0x0000003f0500728c */ /* 0x000fe2000bf05300 */
[----:B------:R-:W-:Y:S02]  /*fa70*/  ULDC UR6, c[0x0][0x424] ;  /* 0x0001090000067ab9 */ /* 0x000fe40000000800 */
[----:B------:R-:W-:Y:S01]  /*fa80*/  ULDC.64 UR4, c[0x0][0x9e0] ;  /* 0x0002780000047ab9 */ /* 0x000fe20000000a00 */
[----:B------:R-:W-:-:S02]  /*fa90*/  USEL UR9, UR6, 0x1, UP0 ;  /* 0x0000000106097887 */ /* 0x000fc40008000000 */
[----:B------:R-:W-:Y:S01]  /*faa0*/  UISETP.GE.AND UP0, UPT, UR5, 0x1, UPT ;  /* 0x000000010500788c */ /* 0x000fe2000bf06270 */
[----:B------:R-:W-:Y:S02]  /*fab0*/  ULDC UR10, c[0x0][0x288] ;  /* 0x0000a200000a7ab9 */ /* 0x000fe40000000800 */
[----:B------:R-:W-:Y:S01]  /*fac0*/  @UP1 ULDC UR7, c[0x0][0x44c] ;  /* 0x0001130000071ab9 */ /* 0x000fe20000000800 */
[----:B------:R-:W-:Y:S01]  /*fad0*/  ULDC UR12, c[0x0][0x2f0] ;  /* 0x0000bc00000c7ab9 */ /* 0x000fe20000000800 */
[----:B------:R-:W-:Y:S01]  /*fae0*/  UIADD3 UR11, -UR10, 0x1, URZ ;  /* 0x000000010a0b7890 */ /* 0x000fe2000fffe13f */
[----:B------:R-:W-:Y:S01]  /*faf0*/  PLOP3.LUT P1, PT, PT, PT, UP0, 0x80, 0x0 ;  /* 0x000000000000781c */ /* 0x000fe20003f2f008 */
[----:B------:R-:W-:Y:S01]  /*fb00*/  UIMAD UR13, UR9, UR12, 0x3f ;  /* 0x0000003f090d74a4 */ /* 0x000fe2000f8e020c */
[----:B------:R-:W-:Y:S01]  /*fb10*/  @UP1 ULDC UR14, c[0x0][0x450] ;  /* 0x00011400000e1ab9 */ /* 0x000fe20000000800 */
[----:B------:R-:W-:Y:S02]  /*fb20*/  UIMAD UR11, UR9, UR12, UR11 ;  /* 0x0000000c090b72a4 */ /* 0x000fe4000f8e020b */
[----:B0-----:R-:W-:-:S04]  /*fb30*/  USHF.L.U32 UR40, UR40, 0x6, URZ ;  /* 0x0000000628287899 */ /* 0x001fc8000800063f */
[----:B------:R-:W-:-:S04]  /*fb40*/  UIADD3 UR8, UR40, 0x3f, URZ ;  /* 0x0000003f28087890 */ /* 0x000fc8000fffe03f */
[----:B------:R-:W-:-:S04]  /*fb50*/  UIMAD.WIDE.U32 UR6, UR8, UR7, URZ ;  /* 0x00000007080672a5 */ /* 0x000fc8000f8e003f */
[----:B------:R-:W-:Y:S02]  /*fb60*/  @UP1 USHF.R.U32.HI UR8, URZ, UR14, UR7 ;  /* 0x0000000e3f081299 */ /* 0x000fe40008011607 */
[----:B------:R-:W-:Y:S02]  /*fb70*/  USHF.R.S32.HI UR7, URZ, 0x1f, UR13 ;  /* 0x0000001f3f077899 */ /* 0x000fe4000801140d */
[----:B------:R-:W-:Y:S02]  /*fb80*/  UIADD3 UR6, UR11, UR8, URZ ;  /* 0x000000080b067290 */ /* 0x000fe4000fffe03f */
[----:B------:R-:W-:Y:S02]  /*fb90*/  ULEA.HI UR7, UR7, UR13, URZ, 0x6 ;  /* 0x0000000d07077291 */ /* 0x000fe4000f8f303f */
[----:B------:R-:W-:Y:S02]  /*fba0*/  UIADD3 UR4, UR6, UR4, URZ ;  /* 0x0000000406047290 */ /* 0x000fe4000fffe03f */
[----:B------:R-:W-:Y:S01]  /*fbb0*/  USHF.R.S32.HI UR39, URZ, 0x6, UR7 ;  /* 0x000000063f277899 */ /* 0x000fe20008011407 */
        /* <DEDUP_REMOVED lines=11> */
.L_x_4843:
[----:B------:R-:W-:-:S11]  /*fc70*/  UISETP.NE.AND UP0, UPT, UR5, 0x1, UPT ;  /* 0x000000010500788c */ /* 0x000fd6000bf05270 */
[----:B------:R-:W-:Y:S02]  /*fc80*/  @UP0 ULDC.64 UR14, c[0x0][0x9e8] ;  /* 0x00027a00000e0ab9 */ /* 0x000fe40000000a00 */
[----:B------:R-:W-:-:S04]  /*fc90*/  UIMAD.WIDE.U32 UR6, UR8, UR14, URZ ;  /* 0x0000000e080672a5 */ /* 0x000fc8000f8e003f */
[----:B------:R-:W-:-:S12]  /*fca0*/  @UP0 USHF.R.U32.HI UR8, URZ, UR15, UR7 ;  /* 0x0000000f3f080299 */ /* 0x000fd80008011607 */
.L_x_4844:
[----:B------:R-:W-:-:S04]  /*fcb0*/  UIMAD UR8, UR8, UR5, UR5 ;  /* 0x00000005080872a4 */ /* 0x000fc8000f8e0205 */
[----:B------:R-:W-:-:S04]  /*fcc0*/  UISETP.LT.AND UP0, UPT, UR4, UR8, UPT ;  /* 0x000000080400728c */ /* 0x000fc8000bf01270 */
[----:B------:R-:W-:-:S12]  /*fcd0*/  USEL UR4, UR4, UR8, UP0 ;  /* 0x0000000804047287 */ /* 0x000fd80008000000 */
.L_x_4842:
        /* <DEDUP_REMOVED lines=11> */
[----:B------:R-:W-:Y:S01]  /*fd90*/  UIADD3 UR4, UR9, UR4, URZ ;  /* 0x0000000409047290 */ /* 0x000fe2000fffe03f */
[----:B------:R-:W-:Y:S01]  /*fda0*/  ULDC UR8, c[0x0][0x9dc] ;  /* 0x0002770000087ab9 */ /* 0x000fe20000000800 */
[----:B------:R-:W-:Y:S02]  /*fdb0*/  USEL UR12, UR39, UR44, UP0 ;  /* 0x0000002c270c7287 */ /* 0x000fe40008000000 */
        /* <DEDUP_REMOVED lines=12> */
.L_x_4846:
[----:B------:R-:W-:-:S11]  /*fe80*/  UISETP.NE.AND UP0, UPT, UR5, 0x1, UPT ;  /* 0x000000010500788c */ /* 0x000fd6000bf05270 */
[----:B------:R-:W-:Y:S02]  /*fe90*/  @UP0 ULDC.64 UR10, c[0x0][0x9e8] ;  /* 0x00027a00000a0ab9 */ /* 0x000fe40000000a00 */
[----:B------:R-:W-:-:S04]  /*fea0*/  UIMAD.WIDE.U32 UR6, UR4, UR10, URZ ;  /* 0x0000000a040672a5 */ /* 0x000fc8000f8e003f */
[----:B------:R-:W-:-:S12]  /*feb0*/  @UP0 USHF.R.U32.HI UR4, URZ, UR11, UR7 ;  /* 0x0000000b3f040299 */ /* 0x000fd80008011607 */
.L_x_4847:
[----:B------:R-:W-:-:S04]  /*fec0*/  UIMAD UR4, UR4, UR5, URZ ;  /* 0x00000005040472a4 */ /* 0x000fc8000f8e023f */
[----:B------:R-:W-:-:S04]  /*fed0*/  UISETP.LT.AND UP0, UPT, UR8, UR4, UPT ;  /* 0x000000040800728c */ /* 0x000fc8000bf01270 */
[----:B------:R-:W-:-:S12]  /*fee0*/  USEL UR8, UR8, UR4, !UP0 ;  /* 0x0000000408087287 */ /* 0x000fd8000c000000 */
.L_x_4845:
[----:B------:R-:W-:Y:S02]  /*fef0*/  USHF.R.S32.HI UR4, URZ, 0x1f, UR8 ;  /* 0x0000001f3f047899 */ /* 0x000fe40008011408 */
[----:B------:R-:W-:Y:S02]  /*ff00*/  USHF.R.U32.HI UR10, URZ, 0x10, UR42 ;  /* 0x000000103f0a7899 */ /* 0x000fe4000801162a */
[----:B------:R-:W-:Y:S02]  /*ff10*/  ULEA.HI UR4, UR4, UR8, URZ, 0x6 ;  /* 0x0000000804047291 */ /* 0x000fe4000f8f303f */
[----:B------:R-:W-:Y:S02]  /*ff20*/  ULOP3.LUT UR42, UR42, 0xffff, URZ, 0xc0, !UPT ;  /* 0x0000ffff2a2a7892 */ /* 0x000fe4000f8ec03f */
[----:B------:R-:W-:Y:S01]  /*ff30*/  USHF.R.S32.HI UR4, URZ, 0x6, UR4 ;  /* 0x000000063f047899 */ /* 0x000fe20008011404 */
[----:B------:R-:W-:-:S03]  /*ff40*/  UMOV UR46, URZ ;  /* 0x0000003f002e7c82 */ /* 0x000fc60008000000 */
[----:B------:R-:W-:-:S04]  /*ff50*/  UISETP.LT.AND UP0, UPT, URZ, UR4, UPT ;  /* 0x000000043f00728c */ /* 0x000fc8000bf01270 */
[----:B------:R-:W-:Y:S02]  /*ff60*/  USEL UR43, URZ, UR4, !UP0 ;  /* 0x000000043f2b7287 */ /* 0x000fe4000c000000 */
[----:B------:R-:W-:Y:S02]  /*ff70*/  UISETP.NE.AND UP0, UPT, UR10, URZ, UPT ;  /* 0x0000003f0a00728c */ /* 0x000fe4000bf05270 */
[----:B------:R-:W-:-:S06]  /*ff80*/  UISETP.GT.AND UP1, UPT, UR12, UR43, UPT ;  /* 0x0000002b0c00728c */ /* 0x000fcc000bf24270 */
[----:B------:R-:W-:-:S03]  /*ff90*/  PLOP3.LUT P0, PT, PT, PT, UP1, 0x80, 0x0 ;  /* 0x000000000000781c */ /* 0x000fc60003f0f018 */
[----:B------:R-:W-:-:S10]  /*ffa0*/  @!UP0 ULDC UR10, c[0x0][0x9f0] ;  /* 0x00027c00000a8ab9 */ /* 0x000fd40000000800 */
        /* <DEDUP_REMOVED lines=8> */
[----:B------:R-:W-:-:S05]  /*10030*/  IMAD.MOV R3, RZ, RZ, -R3 ;  /* 0x000000ffff037224 */ /* 0x000fca00078e0a03 */
[----:B------:R-:W-:-:S05]  /*10040*/  R2UR UR9, R3 ;  /* 0x00000000030972ca */ /* 0x000fca00000e0000 */
[----:B------:R-:W0:Y:S08]  /*10050*/  I2F.RP R0, UR11 ;  /* 0x0000000b00007d06 */ /* 0x000e300008209400 */
[----:B0-----:R-:W0:Y:S02]  /*10060*/  MUFU.RCP R0, R0 ;  /* 0x0000000000007308 */ /* 0x001e240000001000 */
[----:B0-----:R-:W-:Y:S01]  /*10070*/  VIADD R2, R0, 0xffffffe ;  /* 0x0ffffffe00027836 */ /* 0x001fe20000000000 */
[----:B------:R-:W-:Y:S01]  /*10080*/  IABS R0, UR6 ;  /* 0x0000000600007c13 */ /* 0x000fe20008000000 */
[----:B------:R-:W-:-:S03]  /*10090*/  ULOP3.LUT UR6, UR6, UR10, URZ, 0x3c, !UPT ;  /* 0x0000000a06067292 */ /* 0x000fc6000f8e3c3f */
[----:B------:R-:W-:Y:S01]  /*100a0*/  R2UR UR8, R0 ;  /* 0x00000000000872ca */ /* 0x000fe200000e0000 */
[----:B------:R-:W0:Y:S02]  /*100b0*/  F2I.FTZ.U32.TRUNC.NTZ R2, R2 ;  /* 0x0000000200027305 */ /* 0x000e24000021f000 */
        /* <DEDUP_REMOVED lines=16> */
.L_x_4848:
[----:B------:R-:W-:Y:S01]  /*101c0*/  UIMAD UR41, UR42, UR46, UR43 ;  /* 0x0000002e2a2972a4 */ /* 0x000fe2000f8e022b */
[----:B------:R-:W-:Y:S01]  /*101d0*/  MOV R0, UR12 ;  /* 0x0000000c00007c02 */ /* 0x000fe20008000f00 */
[----:B------:R-:W-:Y:S02]  /*101e0*/  IMAD.MOV.U32 R6, RZ, RZ, RZ ;  /* 0x000000ffff067224 */ /* 0x000fe400078e00ff */
[----:B------:R-:W-:Y:S02]  /*101f0*/  IMAD.MOV.U32 R9, RZ, RZ, 0x1 ;  /* 0x00000001ff097424 */ /* 0x000fe400078e00ff */
[----:B------:R-:W-:-:S05]  /*10200*/  IMAD.U32 R3, RZ, RZ, UR41 ;  /* 0x00000029ff037e24 */ /* 0x000fca000f8e00ff */
[----:B------:R-:W-:Y:S01]  /*10210*/  VIADDMNMX R18, R3, UR46, R0, PT ;  /* 0x0000002e03127c46 */ /* 0x000fe2000b800100 */
[----:B------:R-:W-:-:S03]  /*10220*/  IMAD.MOV.U32 R0, RZ, RZ, 0x1 ;  /* 0x00000001ff007424 */ /* 0x000fc600078e00ff */
        /* <DEDUP_REMOVED lines=26> */
.L_x_4849:
        /* <DEDUP_REMOVED lines=20> */
.L_x_4851:
        /* <DEDUP_REMOVED lines=15> */
.L_x_4850:
[----:B------:R-:W0:Y:S02]  /*10600*/  LDC.64 R2, c[0x0][0x9f8] ;  /* 0x00027e00ff027b82 */ /* 0x000e240000000a00 */
[----:B0-----:R-:W-:-:S04]  /*10610*/  ISETP.NE.U32.AND P0, PT, R2, RZ, PT ;  /* 0x000000ff0200720c */ /* 0x001fc80003f05070 */
[----:B------:R-:W-:-:S13]  /*10620*/  ISETP.NE.AND.EX P0, PT, R3, RZ, PT, P0 ;  /* 0x000000ff0300720c */ /* 0x000fda0003f05300 */
[----:B------:R-:W0:Y:S02]  /*10630*/  @P0 LDC.64 R2, c[0x0][0x9f8] ;  /* 0x00027e00ff020b82 */ /* 0x000e240000000a00 */
[----:B0-----:R-:W-:-:S05]  /*10640*/  @P0 IMAD.WIDE R2, R17, 0x4, R2 ;  /* 0x0000000411020825 */ /* 0x001fca00078e0202 */
[----:B------:R0:W2:Y:S01]  /*10650*/  @P0 LDG.E R17, desc[UR48][R2.64] ;  /* 0x0000003002110981 */ /* 0x0000a2000c1e1900 */
[----:B------:R-:W-:Y:S01]  /*10660*/  UMOV UR4, 0xffffffff ;  /* 0xffffffff00047882 */ /* 0x000fe20000000000 */
[----:B------:R-:W-:Y:S01]  /*10670*/  IADD3 R0, R18, -0x1, RZ ;  /* 0xffffffff12007810 */ /* 0x000fe20007ffe0ff */
        /* <DEDUP_REMOVED lines=9> */
.L_x_4948:
        /* <DEDUP_REMOVED lines=8> */
.L_x_4951:
[----:B------:R-:W-:Y:S05]  /*10790*/  @!P6 BRA `(.L_x_4853) ;  /* 0x0000000000d4e947 */ /* 0x000fea0003800000 */
[----:B------:R-:W-:Y:S01]  /*107a0*/  IMAD.MOV.U32 R16, RZ, RZ, R17 ;  /* 0x000000ffff107224 */ /* 0x000fe200078e0011 */
[----:B------:R-:W-:Y:S06]  /*107b0*/  @!P1 BRA `(.L_x_4855) ;  /* 0x0000000000509947 */ /* 0x000fec0003800000 */
[----:B------:R-:W-:Y:S01]  /*107c0*/  IMAD.MOV.U32 R8, RZ, RZ, R0 ;  /* 0x000000ffff087224 */ /* 0x000fe200078e0000 */
[----:B------:R-:W-:Y:S01]  /*107d0*/  ULDC.64 UR4, c[0x0][0x428] ;  /* 0x00010a0000047ab9 */ /* 0x000fe20000000a00 */
[----:B------:R-:W0:Y:S01]  /*107e0*/  LDC R0, c[0x0][0x43c] ;  /* 0x00010f00ff007b82 */ /* 0x000e220000000800 */
[----:B------:R-:W-:Y:S02]  /*107f0*/  IMAD R6, R18, UR4, RZ ;  /* 0x0000000412067c24 */ /* 0x000fe4000f8e02ff */
[----:B------:R-:W-:Y:S02]  /*10800*/  IMAD.MOV.U32 R7, RZ, RZ, R8 ;  /* 0x000000ffff077224 */ /* 0x000fe400078e0008 */
[----:B------:R-:W-:Y:S01]  /*10810*/  IMAD R9, R17, UR5, R6 ;  /* 0x0000000511097c24 */ /* 0x000fe2000f8e0206 */
[----:B0-----:R-:W-:-:S13]  /*10820*/  ISETP.NE.AND P0, PT, R0, 0x1, PT ;  /* 0x000000010000780c */ /* 0x001fda0003f05270 */
        /* <DEDUP_REMOVED lines=13> */
.L_x_4855:
[----:B------:R-:W-:Y:S01]  /*10900*/  IMAD.MOV.U32 R0, RZ, RZ, 0x1 ;  /* 0x00000001ff007424 */ /* 0x000fe200078e00ff */
[----:B0-----:R-:W0:Y:S04]  /*10910*/  S2R R8, SR_TID.X ;  /* 0x0000000000087919 */ /* 0x001e280000002100 */
[----:B------:R-:W-:-:S04]  /*10920*/  SHF.L.U32 R0, R0, 0x1f, RZ ;  /* 0x0000001f00007819 */ /* 0x000fc800000006ff */
[----:B------:R-:W1:Y:S01]  /*10930*/  SYNCS.PHASECHK.TRANS64.TRYWAIT P0, [UR38+0x28c40], R0 ;  /* 0x028c4000ff0075a7 */ /* 0x000e620008000166 */
[----:B0-----:R-:W-:-:S04]  /*10940*/  LOP3.LUT R2, R8, 0x7f, RZ, 0xc0, !PT ;  /* 0x0000007f08027812 */ /* 0x001fc800078ec0ff */
[----:B------:R-:W-:Y:S01]  /*10950*/  ISETP.NE.AND P1, PT, R2, RZ, PT ;  /* 0x000000ff0200720c */ /* 0x000fe20003f25270 */
[----:B-1----:R-:W-:-:S12]  /*10960*/  @!P0 BRA `(.L_x_4856) ;  /* 0x0000003c00908947 */ /* 0x002fd80003800000 */
.L_x_4952:
[----:B------:R-:W-:Y:S05]  /*10970*/  @P1 BRA `(.L_x_4857) ;  /* 0x0000000000181947 */ /* 0x000fea0003800000 */
[----:B------:R-:W1:Y:S01]  /*10980*/  S2R R2, SR_TID.X ;  /* 0x0000000000027919 */ /* 0x000e620000002100 */
[----:B0-----:R-:W-:-:S04]  /*10990*/  MOV R0, 0x2000 ;  /* 0x0000200000007802 */ /* 0x001fc80000000f00 */
[----:B------:R2:W-:Y:S01]  /*109a0*/  SYNCS.ARRIVE.TRANS64 RZ, [UR38+0x28c30], R0 ;  /* 0x028c3000ffff79a7 */ /* 0x0005e20008000026 */
[----:B-1----:R-:W-:-:S13]  /*109b0*/  LOP3.LUT P0, RZ, R2, 0x1f, RZ, 0xc0, !PT ;  /* 0x0000001f02ff7812 */ /* 0x002fda000780c0ff */
[----:B--2---:R-:W-:Y:S05]  /*109c0*/  @!P0 BRA `(.L_x_4857) ;  /* 0x0000000000048947 */ /* 0x004fea0003800000 */
[----:B------:R-:W-:Y:S01]  /*109d0*/  BPT.TRAP 0x1 ;  /* 0x000000040000795c */ /* 0x000fe20000300000 */
.L_x_4857:
        /* <DEDUP_REMOVED lines=17> */
.L_x_4853:
        /* <DEDUP_REMOVED lines=22> */
.L_x_4858:
[----:B------:R-:W0:Y:S01]  /*10c50*/  LDC R6, c[0x0][0x448] ;  /* 0x00011200ff067b82 */ /* 0x000e220000000800 */
[----:B------:R-:W1:Y:S01]  /*10c60*/  S2R R11, SR_TID.X ;  /* 0x00000000000b7919 */ /* 0x000e620000002100 */
[----:B------:R-:W-:Y:S01]  /*10c70*/  USHF.R.S32.HI UR4, URZ, 0x1f, UR36 ;  /* 0x0000001f3f047899 */ /* 0x000fe20008011424 */
[----:B------:R-:W-:Y:S01]  /*10c80*/  ULDC.64 UR8, c[0x0][0x2d8] ;  /* 0x0000b60000087ab9 */ /* 0x000fe20000000a00 */
[----:B------:R-:W2:Y:S02]  /*10c90*/  S2R R12, SR_CTAID.Z ;  /* 0x00000000000c7919 */ /* 0x000ea40000002700 */
[----:B------:R-:W-:Y:S02]  /*10ca0*/  UIMAD UR6, UR4, UR8, URZ ;  /* 0x00000008040672a4 */ /* 0x000fe4000f8e023f */
[----:B------:R-:W-:Y:S02]  /*10cb0*/  UIMAD.WIDE.U32 UR4, UR36, UR8, URZ ;  /* 0x00000008240472a5 */ /* 0x000fe4000f8e003f */
[----:B------:R-:W-:-:S04]  /*10cc0*/  UIMAD UR6, UR36, UR9, UR6 ;  /* 0x00000009240672a4 */ /* 0x000fc8000f8e0206 */
[----:B------:R-:W-:Y:S01]  /*10cd0*/  UIADD3 UR5, UR5, UR6, URZ ;  /* 0x0000000605057290 */ /* 0x000fe2000fffe03f */
[----:B0-----:R-:W-:Y:S02]  /*10ce0*/  ISETP.NE.AND P0, PT, R6, 0x1, PT ;  /* 0x000000010600780c */ /* 0x001fe40003f05270 */
[C---:B-1----:R-:W-:Y:S01]  /*10cf0*/  LOP3.LUT R10, R11.reuse, 0x7f, RZ, 0xc0, !PT ;  /* 0x0000007f0b0a7812 */ /* 0x042fe200078ec0ff */
[----:B------:R-:W-:-:S10]  /*10d00*/  IMAD.SHL.U32 R3, R11, 0x10, RZ ;  /* 0x000000100b037824 */ /* 0x000fd400078e00ff */
[----:B------:R-:W0:Y:S01]  /*10d10*/  @P0 LDC R8, c[0x0][0x44c] ;  /* 0x00011300ff080b82 */ /* 0x000e220000000800 */
[----:B------:R-:W-:-:S04]  /*10d20*/  SHF.R.U32.HI R4, RZ, 0x3, R10 ;  /* 0x00000003ff047819 */ /* 0x000fc8000001160a */
[----:B------:R-:W-:-:S03]  /*10d30*/  LOP3.LUT R3, R4, 0x70, R3, 0xf8, !PT ;  /* 0x0000007004037812 */ /* 0x000fc600078ef803 */
[----:B------:R-:W1:Y:S02]  /*10d40*/  @P0 LDC R0, c[0x0][0x450] ;  /* 0x00011400ff000b82 */ /* 0x000e640000000800 */
[----:B------:R-:W-:-:S04]  /*10d50*/  VIADD R5, R3, UR40 ;  /* 0x0000002803057c36 */ /* 0x000fc80008000000 */
[----:B------:R-:W-:Y:S02]  /*10d60*/  IMAD.MOV.U32 R7, RZ, RZ, R5 ;  /* 0x000000ffff077224 */ /* 0x000fe400078e0005 */
[----:B------:R-:W3:Y:S01]  /*10d70*/  LDC.64 R2, c[0x0][0x2e0] ;  /* 0x0000b800ff027b82 */ /* 0x000ee20000000a00 */
[----:B0-----:R-:W-:-:S05]  /*10d80*/  @P0 IMAD.HI.U32 R9, R5, R8, RZ ;  /* 0x0000000805090227 */ /* 0x001fca00078e00ff */
[----:B-1----:R-:W-:Y:S02]  /*10d90*/  @P0 SHF.R.U32.HI R7, RZ, R0, R9 ;  /* 0x00000000ff070219 */ /* 0x002fe40000011609 */
[----:B--2---:R-:W-:-:S03]  /*10da0*/  SHF.R.S32.HI R9, RZ, 0x1f, R12 ;  /* 0x0000001fff097819 */ /* 0x004fc6000001140c */
[----:B------:R-:W-:Y:S02]  /*10db0*/  IMAD.MOV R8, RZ, RZ, -R7 ;  /* 0x000000ffff087224 */ /* 0x000fe400078e0a07 */
[----:B---3--:R-:W-:Y:S02]  /*10dc0*/  IMAD R0, R9, R2, RZ ;  /* 0x0000000209007224 */ /* 0x008fe400078e02ff */
[----:B------:R-:W-:Y:S02]  /*10dd0*/  IMAD R5, R6, R8, R5 ;  /* 0x0000000806057224 */ /* 0x000fe400078e0205 */
[C---:B------:R-:W-:Y:S01]  /*10de0*/  IMAD R9, R12.reuse, R3, R0 ;  /* 0x000000030c097224 */ /* 0x040fe200078e0200 */
[----:B------:R-:W-:Y:S01]  /*10df0*/  SHF.R.S32.HI R0, RZ, 0x1f, R7 ;  /* 0x0000001fff007819 */ /* 0x000fe20000011407 */
[----:B------:R-:W-:Y:S01]  /*10e00*/  IMAD.WIDE.U32 R2, R12, R2, UR4 ;  /* 0x000000040c027e25 */ /* 0x000fe2000f8e0002 */
[----:B------:R-:W-:-:S03]  /*10e10*/  ULDC.64 UR4, c[0x0][0x2d0] ;  /* 0x0000b40000047ab9 */ /* 0x000fc60000000a00 */
[----:B------:R-:W-:Y:S02]  /*10e20*/  IMAD R0, R0, UR4, RZ ;  /* 0x0000000400007c24 */ /* 0x000fe4000f8e02ff */
[----:B------:R-:W-:Y:S02]  /*10e30*/  IMAD.IADD R3, R3, 0x1, R9 ;  /* 0x0000000103037824 */ /* 0x000fe400078e0209 */
[C---:B------:R-:W-:Y:S01]  /*10e40*/  IMAD R9, R7.reuse, UR5, R0 ;  /* 0x0000000507097c24 */ /* 0x040fe2000f8e0200 */
[----:B------:R-:W-:Y:S01]  /*10e50*/  SHF.R.S32.HI R0, RZ, 0x1f, R5 ;  /* 0x0000001fff007819 */ /* 0x000fe20000011405 */
[----:B------:R-:W-:Y:S01]  /*10e60*/  IMAD.WIDE.U32 R2, R7, UR4, R2 ;  /* 0x0000000407027c25 */ /* 0x000fe2000f8e0002 */
[----:B------:R-:W-:-:S03]  /*10e70*/  ULDC.64 UR4, c[0x0][0x2c8] ;  /* 0x0000b20000047ab9 */ /* 0x000fc60000000a00 */
[----:B------:R-:W-:Y:S02]  /*10e80*/  IMAD.IADD R3, R3, 0x1, R9 ;  /* 0x0000000103037824 */ /* 0x000fe400078e0209 */
[----:B------:R-:W-:Y:S02]  /*10e90*/  IMAD R0, R0, UR4, RZ ;  /* 0x0000000400007c24 */ /* 0x000fe4000f8e02ff */
[----:B------:R-:W-:-:S04]  /*10ea0*/  IMAD.WIDE.U32 R2, R5, UR4, R2 ;  /* 0x0000000405027c25 */ /* 0x000fc8000f8e0002 */
[----:B------:R-:W-:Y:S01]  /*10eb0*/  IMAD R7, R5, UR5, R0 ;  /* 0x0000000505077c24 */ /* 0x000fe2000f8e0200 */
[----:B------:R-:W-:Y:S01]  /*10ec0*/  ULDC.64 UR4, c[0x0][0x280] ;  /* 0x0000a00000047ab9 */ /* 0x000fe20000000a00 */
[----:B------:R-:W-:Y:S01]  /*10ed0*/  IMAD.SHL.U32 R5, R10, 0x8, RZ ;  /* 0x000000080a057824 */ /* 0x000fe200078e00ff */
[----:B------:R-:W-:Y:S01]  /*10ee0*/  LEA R0, P0, R2, UR4, 0x1 ;  /* 0x0000000402007c11 */ /* 0x000fe2000f8008ff */
[----:B------:R-:W-:Y:S01]  /*10ef0*/  ULDC UR4, c[0x0][0x2b8] ;  /* 0x0000ae0000047ab9 */ /* 0x000fe20000000800 */
[----:B------:R-:W-:-:S04]  /*10f00*/  IADD3 R7, R3, R7, RZ ;  /* 0x0000000703077210 */ /* 0x000fc80007ffe0ff */
        /* <DEDUP_REMOVED lines=11> */
[----:B------:R-:W-:Y:S02]  /*10fc0*/  VIADD R4, R4, UR40 ;  /* 0x0000002804047c36 */ /* 0x000fe40008000000 */
[----:B------:R-:W1:Y:S01]  /*10fd0*/  SHFL.IDX PT, R2, R7, RZ, 0x181f ;  /* 0x00181fff07027589 */ /* 0x000e6200000e0000 */
[----:B------:R-:W-:Y:S02]  /*10fe0*/  IMAD R6, R6, UR4, RZ ;  /* 0x0000000406067c24 */ /* 0x000fe4000f8e02ff */
[----:B------:R-:W-:-:S03]  /*10ff0*/  VIADD R11, R4, 0x10 ;  /* 0x00000010040b7836 */ /* 0x000fc60000000000 */
[----:B------:R-:W-:-:S13]  /*11000*/  ISETP.GE.AND P1, PT, R4, R6, PT ;  /* 0x000000060400720c */ /* 0x000fda0003f26270 */
[----:B------:R-:W-:Y:S02]  /*11010*/  @!P1 LEA R9, R5, UR38, 0x1 ;  /* 0x0000002605099c11 */ /* 0x000fe4000f8e08ff */
[----:B0-----:R-:W-:-:S05]  /*11020*/  @!P1 LEA R14, P2, R8, R14, 0x1 ;  /* 0x0000000e080e9211 */ /* 0x001fca00078408ff */
[----:B-1----:R-:W-:Y:S02]  /*11030*/  @!P1 IMAD.X R3, RZ, RZ, R2, P2 ;  /* 0x000000ffff039224 */ /* 0x002fe400010e0602 */
[----:B------:R-:W-:Y:S02]  /*11040*/  @!P1 IMAD.MOV.U32 R2, RZ, RZ, R14 ;  /* 0x000000ffff029224 */ /* 0x000fe400078e000e */
[----:B------:R-:W0:Y:S04]  /*11050*/  SHFL.IDX PT, R14, R0, 0x1, 0x181f ;  /* 0x00381f00000e7f89 */ /* 0x000e2800000e0000 */
[----:B------:R1:W-:Y:S01]  /*11060*/  @!P1 LDGSTS.E.BYPASS.LTC128B.128 [R9+0x20400], desc[UR48][R2.64], !P0 ;  /* 0x2040000002099fae */ /* 0x0003e2000c101d70 */
[----:B------:R-:W-:-:S03]  /*11070*/  ISETP.GE.AND P1, PT, R11, R6, PT ;  /* 0x000000060b00720c */ /* 0x000fc60003f26270 */
[----:B-1----:R-:W1:Y:S01]  /*11080*/  SHFL.IDX PT, R2, R7, 0x1, 0x181f ;  /* 0x00381f0007027f89 */ /* 0x002e6200000e0000 */
[----:B------:R-:W-:-:S09]  /*11090*/  VIADD R9, R4, 0x20 ;  /* 0x0000002004097836 */ /* 0x000fd20000000000 */
[----:B------:R-:W-:Y:S02]  /*110a0*/  @!P1 LEA R21, R5, UR38, 0x1 ;  /* 0x0000002605159c11 */ /* 0x000fe4000f8e08ff */
[----:B0-----:R-:W-:-:S05]  /*110b0*/  @!P1 LEA R14, P2, R8, R14, 0x1 ;  /* 0x0000000e080e9211 */ /* 0x001fca00078408ff */
[----:B-1----:R-:W-:Y:S01]  /*110c0*/  @!P1 IMAD.X R3, RZ, RZ, R2, P2 ;  /* 0x000000ffff039224 */ /* 0x002fe200010e0602 */
[----:B------:R-:W-:Y:S02]  /*110d0*/  @!P1 MOV R2, R14 ;  /* 0x0000000e00029202 */ /* 0x000fe40000000f00 */
[----:B------:R-:W0:Y:S04]  /*110e0*/  SHFL.IDX PT, R14, R0, 0x2, 0x181f ;  /* 0x00581f00000e7f89 */ /* 0x000e2800000e0000 */
[----:B------:R1:W-:Y:S01]  /*110f0*/  @!P1 LDGSTS.E.BYPASS.LTC128B.128 [R21+0x20c00], desc[UR48][R2.64], !P0 ;  /* 0x20c0000002159fae */ /* 0x0003e2000c101d70 */
[----:B------:R-:W-:-:S03]  /*11100*/  ISETP.GE.AND P1, PT, R9, R6, PT ;  /* 0x000000060900720c */ /* 0x000fc60003f26270 */
[----:B-1----:R-:W1:Y:S10]  /*11110*/  SHFL.IDX PT, R2, R7, 0x2, 0x181f ;  /* 0x00581f0007027f89 */ /* 0x002e7400000e0000 */
[----:B------:R-:W-:Y:S01]  /*11120*/  @!P1 LEA R9, R5, UR38, 0x1 ;  /* 0x0000002605099c11 */ /* 0x000fe2000f8e08ff */
[----:B------:R-:W2:Y:S01]  /*11130*/  SHFL.IDX PT, R7, R7, 0x3, 0x181f ;  /* 0x00781f0007077f89 */ /* 0x000ea200000e0000 */
[----:B0-----:R-:W-:-:S05]  /*11140*/  @!P1 LEA R14, P2, R8, R14, 0x1 ;  /* 0x0000000e080e9211 */ /* 0x001fca00078408ff */
[----:B-1----:R-:W-:Y:S02]  /*11150*/  @!P1 IMAD.X R3, RZ, RZ, R2, P2 ;  /* 0x000000ffff039224 */ /* 0x002fe400010e0602 */
[----:B------:R-:W-:Y:S02]  /*11160*/  @!P1 IMAD.MOV.U32 R2, RZ, RZ, R14 ;  /* 0x000000ffff029224 */ /* 0x000fe400078e000e */
[----:B------:R0:W1:Y:S04]  /*11170*/  SHFL.IDX PT, R14, R0, 0x3, 0x181f ;  /* 0x00781f00000e7f89 */ /* 0x00006800000e0000 */
[----:B--2---:R0:W-:Y:S02]  /*11180*/  @!P1 LDGSTS.E.BYPASS.LTC128B.128 [R9+0x21400], desc[UR48][R2.64], !P0 ;  /* 0x2140000002099fae */ /* 0x0041e4000c101d70 */
.L_x_4961:
[----:B0-----:R-:W-:Y:S02]  /*11190*/  VIADD R3, R4, 0x30 ;  /* 0x0000003004037836 */ /* 0x001fe40000000000 */
[----:B------:R-:W-:-:S03]  /*111a0*/  IMAD.MOV.U32 R4, RZ, RZ, 0x1 ;  /* 0x00000001ff047424 */ /* 0x000fc600078e00ff */
[----:B------:R-:W-:Y:S02]  /*111b0*/  ISETP.GE.AND P1, PT, R3, R6, PT ;  /* 0x000000060300720c */ /* 0x000fe40003f26270 */
[----:B------:R-:W-:-:S11]  /*111c0*/  SHF.L.U32 R4, R4, 0x1f, RZ ;  /* 0x0000001f04047819 */ /* 0x000fd600000006ff */
[----:B-1----:R-:W-:Y:S02]  /*111d0*/  @!P1 LEA R2, P2, R8, R14, 0x1 ;  /* 0x0000000e08029211 */ /* 0x002fe400078408ff */
        /* <DEDUP_REMOVED lines=13> */
.L_x_4962:
[----:B------:R-:W-:Y:S01]  /*112b0*/  ISETP.NE.AND P0, PT, R19, RZ, PT ;  /* 0x000000ff1300720c */ /* 0x000fe20003f05270 */
[----:B------:R-:W-:Y:S01]  /*112c0*/  BSSY B0, `(.L_x_4861) ;  /* 0x000007f000007945 */ /* 0x000fe20003800000 */
[----:B------:R-:W-:-:S11]  /*112d0*/  IMAD.MOV.U32 R0, RZ, RZ, 0x1 ;  /* 0x00000001ff007424 */ /* 0x000fd600078e00ff */
[----:B------:R-:W-:Y:S05]  /*112e0*/  @!P0 BRA `(.L_x_4862) ;  /* 0x0000000400f08947 */ /* 0x000fea0003800000 */
[----:B------:R-:W1:Y:S01]  /*112f0*/  SYNCS.PHASECHK.TRANS64.TRYWAIT P0, [UR38+0x28c60], R4 ;  /* 0x028c6004ff0075a7 */ /* 0x000e620008000166 */
[----:B------:R-:W2:Y:S02]  /*11300*/  S2R R2, SR_TID.X ;  /* 0x0000000000027919 */ /* 0x000ea40000002100 */
[----:B--2---:R-:W-:-:S04]  /*11310*/  LOP3.LUT R2, R2, 0x7f, RZ, 0xc0, !PT ;  /* 0x0000007f02027812 */ /* 0x004fc800078ec0ff */
[----:B------:R-:W-:Y:S01]  /*11320*/  ISETP.NE.AND P1, PT, R2, RZ, PT ;  /* 0x000000ff0200720c */ /* 0x000fe20003f25270 */
[----:B-1----:R-:W-:-:S12]  /*11330*/  @!P0 BRA `(.L_x_4863) ;  /* 0x00000038007c8947 */ /* 0x002fd80003800000 */
.L_x_4963:
[----:B------:R-:W-:Y:S04]  /*11340*/  BSSY B1, `(.L_x_4864) ;  /* 0x0000008000017945 */ /* 0x000fe80003800000 */
[----:B------:R-:W-:Y:S05]  /*11350*/  @P1 BRA `(.L_x_4865) ;  /* 0x0000000000181947 */ /* 0x000fea0003800000 */
[----:B0-----:R-:W0:Y:S01]  /*11360*/  S2R R3, SR_TID.X ;  /* 0x0000000000037919 */ /* 0x001e220000002100 */
[----:B------:R-:W-:-:S04]  /*11370*/  MOV R2, 0x10000 ;  /* 0x0001000000027802 */ /* 0x000fc80000000f00 */
[----:B------:R1:W-:Y:S01]  /*11380*/  SYNCS.ARRIVE.TRANS64 RZ, [UR38+0x28c50], R2 ;  /* 0x028c5002ffff79a7 */ /* 0x0003e20008000026 */
[----:B0-----:R-:W-:-:S13]  /*11390*/  LOP3.LUT P0, RZ, R3, 0x1f, RZ, 0xc0, !PT ;  /* 0x0000001f03ff7812 */ /* 0x001fda000780c0ff */
[----:B-1----:R-:W-:Y:S05]  /*113a0*/  @!P0 BRA `(.L_x_4865) ;  /* 0x0000000000048947 */ /* 0x002fea0003800000 */
[----:B------:R-:W-:Y:S01]  /*113b0*/  BPT.TRAP 0x1 ;  /* 0x000000040000795c */ /* 0x000fe20000300000 */
.L_x_4865:
[----:B------:R-:W-:Y:S05]  /*113c0*/  BSYNC B1 ;  /* 0x0000000000017941 */ /* 0x000fea0003800000 */
.L_x_4864:
        /* <DEDUP_REMOVED lines=11> */
.L_x_4866:
        /* <DEDUP_REMOVED lines=13> */
.L_x_4867:
        /* <DEDUP_REMOVED lines=13> */
.L_x_4868:
        /* <DEDUP_REMOVED lines=13> */
.L_x_4869:
        /* <DEDUP_REMOVED lines=13> */
.L_x_4870:
        /* <DEDUP_REMOVED lines=13> */
.L_x_4871:
        /* <DEDUP_REMOVED lines=13> */
.L_x_4872:
        /* <DEDUP_REMOVED lines=13> */
.L_x_4873:
        /* <DEDUP_REMOVED lines=8> */
.L_x_4862:
[----:B------:R-:W-:Y:S05]  /*11ab0*/  BSYNC B0 ;  /* 0x0000000000007941 */ /* 0x000fea0003800000 */
.L_x_4861:
[----:B0-----:R-:W2:Y:S01]  /*11ac0*/  LDL.LU R3, [R1+0x8] ;  /* 0x0000080001037983 */ /* 0x001ea20000300800 */
[----:B------:R-:W-:Y:S02]  /*11ad0*/  IMAD.MOV.U32 R9, RZ, RZ, RZ ;  /* 0x000000ffff097224 */ /* 0x000fe400078e00ff */
[----:B------:R-:W-:Y:S02]  /*11ae0*/  IMAD.MOV.U32 R6, RZ, RZ, 0x1 ;  /* 0x00000001ff067424 */ /* 0x000fe400078e00ff */
[----:B--2---:R-:W-:-:S05]  /*11af0*/  VIADD R7, R3, 0xfffffffe ;  /* 0xfffffffe03077836 */ /* 0x004fca0000000000 */
[----:B------:R-:W-:-:S13]  /*11b00*/  ISETP.GE.AND P0, PT, R7, UR41, PT ;  /* 0x0000002907007c0c */ /* 0x000fda000bf06270 */
[----:B------:R-:W-:Y:S05]  /*11b10*/  @!P0 BRA `(.L_x_4841) ;  /* 0x0000002400248947 */ /* 0x000fea0003800000 */
[----:B------:R-:W-:Y:S01]  /*11b20*/  UIADD3 UR4, UR42, 0x1, URZ ;  /* 0x000000012a047890 */ /* 0x000fe2000fffe03f */
[----:B------:R-:W0:Y:S01]  /*11b30*/  S2R R4, SR_TID.X ;  /* 0x0000000000047919 */ /* 0x000e220000002100 */
[----:B------:R-:W-:Y:S01]  /*11b40*/  ULOP3.LUT UR5, URZ, UR44, URZ, 0x33, !UPT ;  /* 0x0000002c3f057292 */ /* 0x000fe2000f8e333f */
[----:B------:R-:W-:Y:S01]  /*11b50*/  IMAD.MOV.U32 R6, RZ, RZ, 0x1 ;  /* 0x00000001ff067424 */ /* 0x000fe200078e00ff */
[----:B------:R-:W-:-:S04]  /*11b60*/  UIMAD UR4, UR4, UR46, URZ ;  /* 0x0000002e040472a4 */ /* 0x000fc8000f8e023f */
[----:B------:R-:W-:Y:S01]  /*11b70*/  IMAD.U32 R3, RZ, RZ, UR5 ;  /* 0x00000005ff037e24 */ /* 0x000fe2000f8e00ff */
[----:B------:R-:W-:Y:S01]  /*11b80*/  ULOP3.LUT UR5, URZ, UR41, URZ, 0x33, !UPT ;  /* 0x000000293f057292 */ /* 0x000fe2000f8e333f */
[----:B------:R-:W-:Y:S01]  /*11b90*/  LOP3.LUT R0, RZ, UR4, RZ, 0x33, !PT ;  /* 0x00000004ff007c12 */ /* 0x000fe2000f8e33ff */
[----:B------:R-:W-:-:S03]  /*11ba0*/  ULOP3.LUT UR4, URZ, UR39, URZ, 0x33, !UPT ;  /* 0x000000273f047292 */ /* 0x000fc6000f8e333f */
[----:B------:R-:W-:Y:S01]  /*11bb0*/  VIADDMNMX R0, R0, -UR43, R3, !PT ;  /* 0x8000002b00007c46 */ /* 0x000fe2000f800103 */
[----:B------:R-:W-:-:S03]  /*11bc0*/  IMAD.MOV.U32 R3, RZ, RZ, 0x2 ;  /* 0x00000002ff037424 */ /* 0x000fc600078e00ff */
[----:B------:R-:W-:-:S04]  /*11bd0*/  VIMNMX R0, R0, UR4, !PT ;  /* 0x0000000400007c48 */ /* 0x000fc8000ffe0100 */
[----:B------:R-:W-:-:S05]  /*11be0*/  VIADDMNMX R2, R0, R3, UR5, !PT ;  /* 0x0000000500027e46 */ /* 0x000fca000f800103 */
[----:B------:R-:W-:-:S05]  /*11bf0*/  VIADD R3, R2, 0xfffffffe ;  /* 0xfffffffe02037836 */ /* 0x000fca0000000000 */
[-C--:B------:R-:W-:Y:S02]  /*11c00*/  ISETP.NE.AND P0, PT, R3, R0.reuse, PT ;  /* 0x000000000300720c */ /* 0x080fe40003f05270 */
[----:B------:R-:W-:Y:S01]  /*11c10*/  LOP3.LUT R3, RZ, R0, RZ, 0x33, !PT ;  /* 0x00000000ff037212 */ /* 0x000fe200078e33ff */
[----:B------:R-:W-:Y:S01]  /*11c20*/  IMAD.MOV.U32 R0, RZ, RZ, 0x1 ;  /* 0x00000001ff007424 */ /* 0x000fe200078e00ff */
[----:B0-----:R-:W-:Y:S02]  /*11c30*/  LOP3.LUT R10, R4, 0x1f, RZ, 0xc0, !PT ;  /* 0x0000001f040a7812 */ /* 0x001fe400078ec0ff */
[----:B------:R-:W-:-:S04]  /*11c40*/  IADD3 R2, R2, R3, RZ ;  /* 0x0000000302027210 */ /* 0x000fc80007ffe0ff */
[----:B------:R-:W-:-:S03]  /*11c50*/  LOP3.LUT R11, R2, 0x1, RZ, 0xc0, !PT ;  /* 0x00000001020b7812 */ /* 0x000fc600078ec0ff */
[----:B------:R-:W-:Y:S05]  /*11c60*/  @!P0 BRA `(.L_x_4874) ;  /* 0x0000001400e08947 */ /* 0x000fea0003800000 */
[----:B------:R-:W-:Y:S01]  /*11c70*/  BSSY B0, `(.L_x_4874) ;  /* 0x0000177000007945 */ /* 0x000fe20003800000 */
[----:B------:R-:W-:Y:S02]  /*11c80*/  IMAD.IADD R8, R2, 0x1, -R11 ;  /* 0x0000000102087824 */ /* 0x000fe400078e0a0b */
[----:B------:R-:W-:-:S07]  /*11c90*/  IMAD.MOV.U32 R0, RZ, RZ, 0x1 ;  /* 0x00000001ff007424 */ /* 0x000fce00078e00ff */
.L_x_4915:
        /* <DEDUP_REMOVED lines=10> */
[----:B------:R-:W-:Y:S01]  /*11d40*/  IMAD.MOV.U32 R12, RZ, RZ, R7 ;  /* 0x000000ffff0c7224 */ /* 0x000fe200078e0007 */
[----:B------:R-:W-:Y:S01]  /*11d50*/  ULDC.64 UR4, c[0x0][0x428] ;  /* 0x00010a0000047ab9 */ /* 0x000fe20000000a00 */
[----:B0-----:R-:W-:-:S13]  /*11d60*/  ISETP.NE.AND P0, PT, R13, 0x1, PT ;  /* 0x000000010d00780c */ /* 0x001fda0003f05270 */
[----:B------:R-:W0:Y:S02]  /*11d70*/  @P0 LDC.64 R2, c[0x0][0x440] ;  /* 0x00011000ff020b82 */ /* 0x000e240000000a00 */
[----:B0-----:R-:W-:-:S05]  /*11d80*/  @P0 IMAD.HI.U32 R2, R7, R2, RZ ;  /* 0x0000000207020227 */ /* 0x001fca00078e00ff */
[----:B------:R-:W-:Y:S01]  /*11d90*/  @P0 SHF.R.U32.HI R12, RZ, R3, R2 ;  /* 0x00000003ff0c0219 */ /* 0x000fe20000011602 */
[----:B------:R-:W-:-:S03]  /*11da0*/  IMAD R2, R18, UR4, RZ ;  /* 0x0000000412027c24 */ /* 0x000fc6000f8e02ff */
[----:B------:R-:W-:Y:S01]  /*11db0*/  SHF.R.S32.HI R3, RZ, 0x1f, R12 ;  /* 0x0000001fff037819 */ /* 0x000fe2000001140c */
        /* <DEDUP_REMOVED lines=10> */
.L_x_4877:
[----:B------:R-:W1:Y:S01]  /*11e60*/  S2R R2, SR_TID.X ;  /* 0x0000000000027919 */ /* 0x000e620000002100 */
[----:B------:R-:W-:Y:S01]  /*11e70*/  BSSY B2, `(.L_x_4878) ;  /* 0x0000006000027945 */ /* 0x000fe20003800000 */
[----:B-1----:R-:W-:Y:S02]  /*11e80*/  LOP3.LUT R3, R2, 0x7f, RZ, 0xc0, !PT ;  /* 0x0000007f02037812 */ /* 0x002fe400078ec0ff */
[----:B------:R-:W-:Y:S02]  /*11e90*/  SHF.L.U32 R2, R0, 0x1f, RZ ;  /* 0x0000001f00027819 */ /* 0x000fe400000006ff */
[----:B------:R-:W-:Y:S02]  /*11ea0*/  ISETP.NE.AND P2, PT, R3, RZ, PT ;  /* 0x000000ff0300720c */ /* 0x000fe40003f45270 */
[----:B------:R-:W1:Y:S02]  /*11eb0*/  SYNCS.PHASECHK.TRANS64.TRYWAIT P0, [UR38+0x28c48], R2 ;  /* 0x028c4802ff0075a7 */ /* 0x000e640008000166 */
[----:B-1----:R-:W-:Y:S09]  /*11ec0*/  @!P0 BRA `(.L_x_4879) ;  /* 0x0000002c00b08947 */ /* 0x002ff20003800000 */
.L_x_4964:
[----:B------:R-:W-:Y:S05]  /*11ed0*/  BSYNC B2 ;  /* 0x0000000000027941 */ /* 0x000fea0003800000 */
.L_x_4878:
[----:B------:R-:W-:Y:S04]  /*11ee0*/  BSSY B2, `(.L_x_4880) ;  /* 0x0000007000027945 */ /* 0x000fe80003800000 */
[----:B------:R-:W-:Y:S05]  /*11ef0*/  @P2 BRA `(.L_x_4881) ;  /* 0x0000000000142947 */ /* 0x000fea0003800000 */
[----:B------:R-:W-:Y:S01]  /*11f00*/  ISETP.NE.AND P0, PT, R10, RZ, PT ;  /* 0x000000ff0a00720c */ /* 0x000fe20003f05270 */
[----:B-1----:R-:W-:-:S04]  /*11f10*/  IMAD.MOV.U32 R3, RZ, RZ, 0x2000 ;  /* 0x00002000ff037424 */ /* 0x002fc800078e00ff */
[----:B------:R2:W-:Y:S08]  /*11f20*/  SYNCS.ARRIVE.TRANS64 RZ, [UR38+0x28c38], R3 ;  /* 0x028c3803ffff79a7 */ /* 0x0005f00008000026 */
[----:B--2---:R-:W-:Y:S05]  /*11f30*/  @!P0 BRA `(.L_x_4881) ;  /* 0x0000000000048947 */ /* 0x004fea0003800000 */
[----:B------:R-:W-:Y:S01]  /*11f40*/  BPT.TRAP 0x1 ;  /* 0x000000040000795c */ /* 0x000fe20000300000 */
.L_x_4881:
[----:B------:R-:W-:Y:S05]  /*11f50*/  BSYNC B2 ;  /* 0x0000000000027941 */ /* 0x000fea0003800000 */
.L_x_4880:
        /* <DEDUP_REMOVED lines=11> */
.L_x_4882:
        /* <DEDUP_REMOVED lines=10> */
.L_x_4965:
[----:B------:R-:W-:Y:S05]  /*120b0*/  BSYNC B2 ;  /* 0x0000000000027941 */ /* 0x000fea0003800000 */
.L_x_4883:
        /* <DEDUP_REMOVED lines=9> */
.L_x_4886:
[----:B------:R-:W-:Y:S05]  /*12150*/  BSYNC B2 ;  /* 0x0000000000027941 */ /* 0x000fea0003800000 */
.L_x_4885:
        /* <DEDUP_REMOVED lines=9> */
.L_x_4887:
        /* <DEDUP_REMOVED lines=13> */
.L_x_4888:
        /* <DEDUP_REMOVED lines=13> */
.L_x_4889:
        /* <DEDUP_REMOVED lines=13> */
.L_x_4890:
        /* <DEDUP_REMOVED lines=13> */
.L_x_4891:
        /* <DEDUP_REMOVED lines=13> */
.L_x_4892:
        /* <DEDUP_REMOVED lines=13> */
.L_x_4893:
        /* <DEDUP_REMOVED lines=13> */
.L_x_4894:
        /* <DEDUP_REMOVED lines=8> */
.L_x_4876:
[----:B------:R-:W-:Y:S05]  /*12820*/  BSYNC B1 ;  /* 0x0000000000017941 */ /* 0x000fea0003800000 */
.L_x_4875:
        /* <DEDUP_REMOVED lines=27> */
.L_x_4897:
[----:B------:R-:W1:Y:S01]  /*129e0*/  S2R R2, SR_TID.X ;  /* 0x0000000000027919 */ /* 0x000e620000002100 */
[----:B------:R-:W-:Y:S01]  /*129f0*/  BSSY B2, `(.L_x_4898) ;  /* 0x0000006000027945 */ /* 0x000fe20003800000 */
[----:B-1----:R-:W-:Y:S02]  /*12a00*/  LOP3.LUT R3, R2, 0x7f, RZ, 0xc0, !PT ;  /* 0x0000007f02037812 */ /* 0x002fe400078ec0ff */
[----:B------:R-:W-:Y:S02]  /*12a10*/  SHF.L.U32 R2, R0, 0x1f, RZ ;  /* 0x0000001f00027819 */ /* 0x000fe400000006ff */
[----:B------:R-:W-:Y:S02]  /*12a20*/  ISETP.NE.AND P2, PT, R3, RZ, PT ;  /* 0x000000ff0300720c */ /* 0x000fe40003f45270 */
[----:B------:R-:W1:Y:S02]  /*12a30*/  SYNCS.PHASECHK.TRANS64.TRYWAIT P0, [UR38+0x28c40], R2 ;  /* 0x028c4002ff0075a7 */ /* 0x000e640008000166 */
[----:B-1----:R-:W-:Y:S09]  /*12a40*/  @!P0 BRA `(.L_x_4899) ;  /* 0x0000002400008947 */ /* 0x002ff20003800000 */
.L_x_4966:
[----:B------:R-:W-:Y:S05]  /*12a50*/  BSYNC B2 ;  /* 0x0000000000027941 */ /* 0x000fea0003800000 */
.L_x_4898:
[----:B------:R-:W-:Y:S04]  /*12a60*/  BSSY B2, `(.L_x_4900) ;  /* 0x0000007000027945 */ /* 0x000fe80003800000 */
[----:B------:R-:W-:Y:S05]  /*12a70*/  @P2 BRA `(.L_x_4901) ;  /* 0x0000000000142947 */ /* 0x000fea0003800000 */
[----:B------:R-:W-:Y:S01]  /*12a80*/  ISETP.NE.AND P0, PT, R10, RZ, PT ;  /* 0x000000ff0a00720c */ /* 0x000fe20003f05270 */
[----:B-1----:R-:W-:-:S04]  /*12a90*/  IMAD.MOV.U32 R3, RZ, RZ, 0x2000 ;  /* 0x00002000ff037424 */ /* 0x002fc800078e00ff */
[----:B------:R2:W-:Y:S08]  /*12aa0*/  SYNCS.ARRIVE.TRANS64 RZ, [UR38+0x28c30], R3 ;  /* 0x028c3003ffff79a7 */ /* 0x0005f00008000026 */
[----:B--2---:R-:W-:Y:S05]  /*12ab0*/  @!P0 BRA `(.L_x_4901) ;  /* 0x0000000000048947 */ /* 0x004fea0003800000 */
[----:B------:R-:W-:Y:S01]  /*12ac0*/  BPT.TRAP 0x1 ;  /* 0x000000040000795c */ /* 0x000fe20000300000 */
.L_x_4901:
[----:B------:R-:W-:Y:S05]  /*12ad0*/  BSYNC B2 ;  /* 0x0000000000027941 */ /* 0x000fea0003800000 */
.L_x_4900:
[----:B0-----:R-:W-:Y:S01]  /*12ae0*/  IMAD.MOV.U32 R4, RZ, RZ, RZ ;  /* 0x000000ffff047224 */ /* 0x001fe200078e00ff */
        /* <DEDUP_REMOVED lines=10> */
.L_x_4902:
        /* <DEDUP_REMOVED lines=11> */
.L_x_4967:
[----:B------:R-:W-:Y:S05]  /*12c40*/  BSYNC B2 ;  /* 0x0000000000027941 */ /* 0x000fea0003800000 */
.L_x_4903:
        /* <DEDUP_REMOVED lines=9> */
.L_x_4906:
[----:B------:R-:W-:Y:S05]  /*12ce0*/  BSYNC B2 ;  /* 0x0000000000027941 */ /* 0x000fea0003800000 */
.L_x_4905:
        /* <DEDUP_REMOVED lines=9> */
.L_x_4907:
        /* <DEDUP_REMOVED lines=13> */
.L_x_4908:
        /* <DEDUP_REMOVED lines=13> */
.L_x_4909:
        /* <DEDUP_REMOVED lines=13> */
.L_x_4910:
        /* <DEDUP_REMOVED lines=13> */
.L_x_4911:
        /* <DEDUP_REMOVED lines=13> */
.L_x_4912:
        /* <DEDUP_REMOVED lines=13> */
.L_x_4913:
        /* <DEDUP_REMOVED lines=13> */
.L_x_4914:
        /* <DEDUP_REMOVED lines=8> */
.L_x_4896:
[----:B------:R-:W-:Y:S05]  /*133b0*/  BSYNC B1 ;  /* 0x0000000000017941 */ /* 0x000fea0003800000 */
.L_x_4895:
[----:B------:R-:W-:Y:S01]  /*133c0*/  VIADD R7, R7, 0xfffffffe ;  /* 0xfffffffe07077836 */ /* 0x000fe20000000000 */
[----:B------:R-:W-:Y:S06]  /*133d0*/  @P1 BRA `(.L_x_4915) ;  /* 0xffffffe800301947 */ /* 0x000fec000383ffff */
[----:B------:R-:W-:Y:S05]  /*133e0*/  BSYNC B0 ;  /* 0x0000000000007941 */ /* 0x000fea0003800000 */
.L_x_4874:
        /* <DEDUP_REMOVED lines=25> */
[----:B------:R-:W-:-:S05]  /*13580*/  IADD3 R2, -R5, RZ, RZ ;  /* 0x000000ff05027210 */ /* 0x000fca0007ffe1ff */
[----:B------:R-:W-:-:S07]  /*13590*/  IMAD R7, R4, R2, R7 ;  /* 0x0000000204077224 */ /* 0x000fce00078e0207 */
.L_x_4918:
[----:B------:R-:W2:Y:S01]  /*135a0*/  S2R R2, SR_TID.X ;  /* 0x0000000000027919 */ /* 0x000ea20000002100 */
[----:B------:R-:W-:Y:S01]  /*135b0*/  BSSY B1, `(.L_x_4919) ;  /* 0x0000006000017945 */ /* 0x000fe20003800000 */
[----:B--2---:R-:W-:Y:S02]  /*135c0*/  LOP3.LUT R3, R2, 0x7f, RZ, 0xc0, !PT ;  /* 0x0000007f02037812 */ /* 0x004fe400078ec0ff */
[----:B------:R-:W-:Y:S02]  /*135d0*/  SHF.L.U32 R2, R0, 0x1f, RZ ;  /* 0x0000001f00027819 */ /* 0x000fe400000006ff */
[----:B------:R-:W-:Y:S02]  /*135e0*/  ISETP.NE.AND P1, PT, R3, RZ, PT ;  /* 0x000000ff0300720c */ /* 0x000fe40003f25270 */
[----:B------:R-:W2:Y:S02]  /*135f0*/  SYNCS.PHASECHK.TRANS64.TRYWAIT P0, [UR38+0x28c48], R2 ;  /* 0x028c4802ff0075a7 */ /* 0x000ea40008000166 */
[----:B--2---:R-:W-:Y:S09]  /*13600*/  @!P0 BRA `(.L_x_4920) ;  /* 0x0000001800408947 */ /* 0x004ff20003800000 */
.L_x_4968:
[----:B------:R-:W-:Y:S05]  /*13610*/  BSYNC B1 ;  /* 0x0000000000017941 */ /* 0x000fea0003800000 */
.L_x_4919:
[----:B------:R-:W-:Y:S04]  /*13620*/  BSSY B1, `(.L_x_4921) ;  /* 0x0000007000017945 */ /* 0x000fe80003800000 */
[----:B------:R-:W-:Y:S05]  /*13630*/  @P1 BRA `(.L_x_4922) ;  /* 0x0000000000141947 */ /* 0x000fea0003800000 */
[----:B------:R-:W-:Y:S01]  /*13640*/  ISETP.NE.AND P0, PT, R10, RZ, PT ;  /* 0x000000ff0a00720c */ /* 0x000fe20003f05270 */
[----:B--2---:R-:W-:-:S04]  /*13650*/  IMAD.MOV.U32 R3, RZ, RZ, 0x2000 ;  /* 0x00002000ff037424 */ /* 0x004fc800078e00ff */
[----:B------:R3:W-:Y:S08]  /*13660*/  SYNCS.ARRIVE.TRANS64 RZ, [UR38+0x28c38], R3 ;  /* 0x028c3803ffff79a7 */ /* 0x0007f00008000026 */
[----:B---3--:R-:W-:Y:S05]  /*13670*/  @!P0 BRA `(.L_x_4922) ;  /* 0x0000000000048947 */ /* 0x008fea0003800000 */
[----:B------:R-:W-:Y:S01]  /*13680*/  BPT.TRAP 0x1 ;  /* 0x000000040000795c */ /* 0x000fe20000300000 */
.L_x_4922:
[----:B------:R-:W-:Y:S05]  /*13690*/  BSYNC B1 ;  /* 0x0000000000017941 */ /* 0x000fea0003800000 */
.L_x_4921:
        /* <DEDUP_REMOVED lines=11> */
.L_x_4923:
        /* <DEDUP_REMOVED lines=11> */
.L_x_4969:
[----:B------:R-:W-:Y:S05]  /*13800*/  BSYNC B1 ;  /* 0x0000000000017941 */ /* 0x000fea0003800000 */
.L_x_4924:
        /* <DEDUP_REMOVED lines=9> */
.L_x_4927:
[----:B------:R-:W-:Y:S05]  /*138a0*/  BSYNC B1 ;  /* 0x0000000000017941 */ /* 0x000fea0003800000 */
.L_x_4926:
        /* <DEDUP_REMOVED lines=9> */
.L_x_4928:
        /* <DEDUP_REMOVED lines=13> */
.L_x_4929:
        /* <DEDUP_REMOVED lines=13> */
.L_x_4930:
        /* <DEDUP_REMOVED lines=13> */
.L_x_4931:
        /* <DEDUP_REMOVED lines=13> */
.L_x_4932:
        /* <DEDUP_REMOVED lines=13> */
.L_x_4933:
        /* <DEDUP_REMOVED lines=13> */
.L_x_4934:
        /* <DEDUP_REMOVED lines=13> */
.L_x_4935:
        /* <DEDUP_REMOVED lines=8> */
.L_x_4917:
[----:B------:R-:W-:Y:S05]  /*13f70*/  BSYNC B0 ;  /* 0x0000000000007941 */ /* 0x000fea0003800000 */
.L_x_4916:
[----:B------:R-:W-:Y:S01]  /*13f80*/  LOP3.LUT R0, R0, 0x1, RZ, 0x3c, !PT ;  /* 0x0000000100007812 */ /* 0x000fe200078e3cff */
[----:B------:R-:W-:Y:S01]  /*13f90*/  IMAD.MOV.U32 R6, RZ, RZ, RZ ;  /* 0x000000ffff067224 */ /* 0x000fe200078e00ff */
[----:B------:R-:W-:-:S07]  /*13fa0*/  MOV R9, RZ ;  /* 0x000000ff00097202 */ /* 0x000fce0000000f00 */
.L_x_4841:
[----:B------:R-:W2:Y:S01]  /*13fb0*/  S2R R3, SR_CgaCtaId ;  /* 0x0000000000037919 */ /* 0x000ea20000008800 */
[----:B------:R-:W-:Y:S02]  /*13fc0*/  MOV R2, 0x400 ;  /* 0x0000040000027802 */ /* 0x000fe40000000f00 */
[----:B------:R-:W-:Y:S02]  /*13fd0*/  SHF.L.U32 R9, R9, 0x1f, RZ ;  /* 0x0000001f09097819 */ /* 0x000fe400000006ff */
[----:B--2---:R-:W-:-:S04]  /*13fe0*/  LEA R2, R3, R2, 0x18 ;  /* 0x0000000203027211 */ /* 0x004fc800078ec0ff */
[----:B------:R-:W2:Y:S02]  /*13ff0*/  SYNCS.PHASECHK.TRANS64.TRYWAIT P0, [R2+URZ+0x28c20], R9 ;  /* 0x028c2009020075a7 */ /* 0x000ea4000800017f */
[----:B--2---:R-:W-:Y:S05]  /*14000*/  @!P0 BRA `(.L_x_4936) ;  /* 0x0000000c00f08947 */ /* 0x004fea0003800000 */
.L_x_4970:
[----:B------:R-:W-:-:S03]  /*14010*/  UMOV UR4, 0xffffffff ;  /* 0xffffffff00047882 */ /* 0x000fc60000000000 */
[----:B------:R-:W-:Y:S05]  /*14020*/  BRA.DIV UR4, `(.L_x_4937) ;  /* 0x0000000e04fc7947 */ /* 0x000fea000b800000 */
[----:B------:R-:W3:Y:S02]  /*14030*/  S2R R3, SR_TID.X ;  /* 0x0000000000037919 */ /* 0x000ee40000002100 */
[----:B---3--:R-:W-:-:S04]  /*14040*/  SHF.R.U32.HI R3, RZ, 0x5, R3 ;  /* 0x00000005ff037819 */ /* 0x008fc80000011603 */
[----:B------:R-:W-:-:S05]  /*14050*/  LOP3.LUT R3, R3, 0x3, RZ, 0xc0, !PT ;  /* 0x0000000303037812 */ /* 0x000fca00078ec0ff */
[----:B------:R3:W4:Y:S02]  /*14060*/  SHFL.IDX PT, R14, R3, RZ, 0x1f ;  /* 0x00001fff030e7589 */ /* 0x00072400000e0000 */
.L_x_4973:
[----:B----4-:R-:W-:-:S13]  /*14070*/  ISETP.NE.AND P0, PT, R14, RZ, PT ;  /* 0x000000ff0e00720c */ /* 0x010fda0003f05270 */
[----:B------:R-:W-:Y:S05]  /*14080*/  @P0 BRA `(.L_x_4740) ;  /* 0x0000000000880947 */ /* 0x000fea0003800000 */
[----:B------:R-:W-:-:S03]  /*14090*/  UMOV UR4, 0xffffffff ;  /* 0xffffffff00047882 */ /* 0x000fc60000000000 */
[----:B------:R-:W-:Y:S05]  /*140a0*/  BRA.DIV UR4, `(.L_x_4938) ;  /* 0x0000001204107947 */ /* 0x000fea000b800000 */
[----:B------:R-:W-:-:S13]  /*140b0*/  ELECT P6, URZ, PT ;  /* 0x00000000003f782f */ /* 0x000fda00038c0000 */
.L_x_4976:
[----:B------:R-:W-:Y:S05]  /*140c0*/  @!P6 BRA `(.L_x_4740) ;  /* 0x000000000078e947 */ /* 0x000fea0003800000 */
[----:B------:R-:W-:-:S06]  /*140d0*/  ULOP3.LUT UR4, UR45, 0x2, URZ, 0xfc, !UPT ;  /* 0x000000022d047892 */ /* 0x000fcc000f8efc3f */
[----:B---3--:R-:W-:-:S05]  /*140e0*/  IMAD.U32 R3, RZ, RZ, UR4 ;  /* 0x00000004ff037e24 */ /* 0x008fca000f8e00ff */
[----:B------:R-:W-:-:S13]  /*140f0*/  ISETP.NE.AND P2, PT, R3, 0x3, PT ;  /* 0x000000030300780c */ /* 0x000fda0003f45270 */
[----:B------:R-:W-:Y:S05]  /*14100*/  @!P2 BRA `(.L_x_4939) ;  /* 0x000000000004a947 */ /* 0x000fea0003800000 */
[----:B------:R-:W-:Y:S01]  /*14110*/  BPT.TRAP 0x1 ;  /* 0x000000040000795c */ /* 0x000fe20000300000 */
.L_x_4939:
        /* <DEDUP_REMOVED lines=8> */
[----:B------:R-:W-:-:S03]  /*141a0*/  LOP3.LUT R0, R0, R5, RZ, 0x3c, !PT ;  /* 0x0000000500007212 */ /* 0x000fc600078e3cff */
[----:B------:R-:W-:Y:S01]  /*141b0*/  IMAD R5, R3, 0x8, R8 ;  /* 0x0000000803057824 */ /* 0x000fe200078e0208 */
[----:B------:R-:W-:Y:S01]  /*141c0*/  SHF.L.U32 R0, R0, 0x1f, RZ ;  /* 0x0000001f00007819 */ /* 0x000fe200000006ff */
[----:B---3--:R-:W-:Y:S06]  /*141d0*/  @!P0 BRA `(.L_x_4940) ;  /* 0x0000000c00e48947 */ /* 0x008fec0003800000 */
.L_x_4977:
[----:B------:R-:W4:Y:S02]  /*141e0*/  SYNCS.PHASECHK.TRANS64.TRYWAIT P0, [R5+URZ], R0 ;  /* 0x00000000050075a7 */ /* 0x000f24000800017f */
[----:B----4-:R-:W-:Y:S05]  /*141f0*/  @!P0 BRA `(.L_x_4941) ;  /* 0x0000000c00f08947 */ /* 0x010fea0003800000 */
.L_x_4978:
[----:B------:R-:W-:Y:S05]  /*14200*/  @!P2 BRA `(.L_x_4942) ;  /* 0x000000000004a947 */ /* 0x000fea0003800000 */
[----:B------:R-:W-:Y:S01]  /*14210*/  BPT.TRAP 0x1 ;  /* 0x000000040000795c */ /* 0x000fe20000300000 */
.L_x_4942:
[----:B--2---:R-:W-:-:S04]  /*14220*/  VIADD R2, R2, 0x28c60 ;  /* 0x00028c6002027836 */ /* 0x004fc80000000000 */
[----:B----4-:R-:W-:-:S04]  /*14230*/  IMAD R5, R6, 0x8, R2 ;  /* 0x0000000806057824 */ /* 0x010fc800078e0202 */
[----:B------:R-:W2:Y:S02]  /*14240*/  SYNCS.PHASECHK.TRANS64.TRYWAIT P0, [R5+URZ], R4 ;  /* 0x00000004050075a7 */ /* 0x000ea4000800017f */
[----:B--2---:R-:W-:Y:S05]  /*14250*/  @!P0 BRA `(.L_x_4943) ;  /* 0x0000000c00ec8947 */ /* 0x004fea0003800000 */
.L_x_4979:
[----:B------:R-:W-:-:S07]  /*14260*/  LEA R3, R3, R2, 0x3 ;  /* 0x0000000203037211 */ /* 0x000fce00078e18ff */
.L_x_4944:
[----:B----4-:R4:W0:Y:S02]  /*14270*/  SYNCS.PHASECHK.TRANS64.TRYWAIT P0, [R3+URZ], R0 ;  /* 0x00000000030075a7 */ /* 0x010824000800017f */
[----:B0-----:R-:W-:Y:S05]  /*14280*/  @!P0 NANOSLEEP.SYNCS 0x989680 ;  /* 0x009896800000895d */ /* 0x001fea0003900000 */
[----:B------:R-:W0:Y:S02]  /*14290*/  @!P0 SYNCS.PHASECHK.TRANS64 P0, [R3+URZ], R0 ;  /* 0x00000000030085a7 */ /* 0x000e24000800007f */
[----:B0-----:R-:W-:Y:S05]  /*142a0*/  @!P0 BRA `(.L_x_4944) ;  /* 0xfffffffc00f08947 */ /* 0x001fea000383ffff */
.L_x_4740:
[----:B------:R-:W-:Y:S05]  /*142b0*/  BSYNC B6 ;  /* 0x0000000000067941 */ /* 0x000fea0003800000 */
.L_x_4737:
[----:B------:R-:W-:Y:S05]  /*142c0*/  EXIT ;  /* 0x000000000000794d */ /* 0x000fea0003800000 */
.L_x_4751:
[----:B0-----:R-:W-:-:S04]  /*142d0*/  IMAD.U32 R5, RZ, RZ, UR5 ;  /* 0x00000005ff057e24 */ /* 0x001fc8000f8e00ff */
[----:B------:R0:W1:Y:S03]  /*142e0*/  SYNCS.PHASECHK.TRANS64.TRYWAIT P1, [R5+URZ+0x28c50], R2 ;  /* 0x028c5002050075a7 */ /* 0x000066000802017f */
[----:B-1----:R-:W-:Y:S05]  /*142f0*/  @!P1 NANOSLEEP.SYNCS 0x989680 ;  /* 0x009896800000995d */ /* 0x002fea0003900000 */
[----:B------:R-:W1:Y:S02]  /*14300*/  @!P1 SYNCS.PHASECHK.TRANS64 P1, [R5+URZ+0x28c50], R2 ;  /* 0x028c5002050095a7 */ /* 0x000e64000802007f */
[----:B-1----:R-:W-:Y:S05]  /*14310*/  @!P1 BRA `(.L_x_4751) ;  /* 0xfffffffc00ec9947 */ /* 0x002fea000383ffff */
[----:B------:R-:W-:Y:S05]  /*14320*/  BRA `(.L_x_4945) ;  /* 0xfffffed400747947 */ /* 0x000fea000383ffff */
.L_x_4756:
[----:B-1----:R-:W-:-:S04]  /*14330*/  IMAD.U32 R5, RZ, RZ, UR7 ;  /* 0x00000007ff057e24 */ /* 0x002fc8000f8e00ff */
[----:B------:R1:W2:Y:S03]  /*14340*/  SYNCS.PHASECHK.TRANS64.TRYWAIT P1, [R5+URZ+0x28c50], R2 ;  /* 0x028c5002050075a7 */ /* 0x0002a6000802017f */
[----:B--2---:R-:W-:Y:S05]  /*14350*/  @!P1 NANOSLEEP.SYNCS 0x989680 ;  /* 0x009896800000995d */ /* 0x004fea0003900000 */
[----:B------:R-:W2:Y:S02]  /*14360*/  @!P1 SYNCS.PHASECHK.TRANS64 P1, [R5+URZ+0x28c50], R2 ;  /* 0x028c5002050095a7 */ /* 0x000ea4000802007f */
[----:B--2---:R-:W-:Y:S05]  /*14370*/  @!P1 BRA `(.L_x_4756) ;  /* 0xfffffffc00ec9947 */ /* 0x004fea000383ffff */
[----:B------:R-:W-:Y:S05]  /*14380*/  BRA `(.L_x_4755) ;  /* 0xfffffee0007c7947 */ /* 0x000fea000383ffff */
.L_x_4766:
[----:B0-----:R-:W-:-:S04]  /*14390*/  IMAD.U32 R9, RZ, RZ, UR37 ;  /* 0x00000025ff097e24 */ /* 0x001fc8000f8e00ff */
[----:B------:R0:W1:Y:S03]  /*143a0*/  SYNCS.PHASECHK.TRANS64.TRYWAIT P0, [R9+URZ+0x28c00], R14 ;  /* 0x028c000e090075a7 */ /* 0x000066000800017f */
[----:B-1----:R-:W-:Y:S05]  /*143b0*/  @!P0 NANOSLEEP.SYNCS 0x989680 ;  /* 0x009896800000895d */ /* 0x002fea0003900000 */
[----:B------:R-:W1:Y:S02]  /*143c0*/  @!P0 SYNCS.PHASECHK.TRANS64 P0, [R9+URZ+0x28c00], R14 ;  /* 0x028c000e090085a7 */ /* 0x000e64000800007f */
[----:B-1----:R-:W-:Y:S05]  /*143d0*/  @!P0 BRA `(.L_x_4766) ;  /* 0xfffffffc00ec8947 */ /* 0x002fea000383ffff */
[----:B------:R-:W-:Y:S05]  /*143e0*/  BRA `(.L_x_4946) ;  /* 0xfffffef800b07947 */ /* 0x000fea000383ffff */
.L_x_4770:
[----:B--2---:R-:W-:-:S04]  /*143f0*/  IMAD.U32 R5, RZ, RZ, UR37 ;  /* 0x00000025ff057e24 */ /* 0x004fc8000f8e00ff */
[----:B------:R2:W3:Y:S03]  /*14400*/  SYNCS.PHASECHK.TRANS64.TRYWAIT P0, [R5+URZ+0x28c30], R14 ;  /* 0x028c300e050075a7 */ /* 0x0004e6000800017f */
[----:B---3--:R-:W-:Y:S05]  /*14410*/  @!P0 NANOSLEEP.SYNCS 0x989680 ;  /* 0x009896800000895d */ /* 0x008fea0003900000 */
[----:B------:R-:W3:Y:S02]  /*14420*/  @!P0 SYNCS.PHASECHK.TRANS64 P0, [R5+URZ+0x28c30], R14 ;  /* 0x028c300e050085a7 */ /* 0x000ee4000800007f */
[----:B---3--:R-:W-:Y:S05]  /*14430*/  @!P0 BRA `(.L_x_4770) ;  /* 0xfffffffc00ec8947 */ /* 0x008fea000383ffff */
[----:B------:R-:W-:Y:S05]  /*14440*/  BRA `(.L_x_4769) ;  /* 0xfffffef800fc7947 */ /* 0x000fea000383ffff */
.L_x_4782:
[----:B--2---:R2:W4:Y:S02]  /*14450*/  SYNCS.PHASECHK.TRANS64.TRYWAIT P0, [R13+URZ+0x28c50], R14 ;  /* 0x028c500e0d0075a7 */ /* 0x004524000800017f */
[----:B----4-:R-:W-:Y:S05]  /*14460*/  @!P0 NANOSLEEP.SYNCS 0x989680 ;  /* 0x009896800000895d */ /* 0x010fea0003900000 */
[----:B------:R-:W4:Y:S02]  /*14470*/  @!P0 SYNCS.PHASECHK.TRANS64 P0, [R13+URZ+0x28c50], R14 ;  /* 0x028c500e0d0085a7 */ /* 0x000f24000800007f */
[----:B----4-:R-:W-:Y:S05]  /*14480*/  @!P0 BRA `(.L_x_4782) ;  /* 0xfffffffc00f08947 */ /* 0x010fea000383ffff */
[----:B------:R-:W-:Y:S05]  /*14490*/  BRA `(.L_x_4781) ;  /* 0xffffff1800647947 */ /* 0x000fea000383ffff */
.L_x_4790:
[----:B01----:R-:W-:-:S04]  /*144a0*/  IMAD.U32 R14, RZ, RZ, UR31 ;  /* 0x0000001fff0e7e24 */ /* 0x003fc8000f8e00ff */
[----:B------:R0:W1:Y:S03]  /*144b0*/  SYNCS.PHASECHK.TRANS64.TRYWAIT P0, [R14+URZ+0x28c30], R13 ;  /* 0x028c300d0e0075a7 */ /* 0x000066000800017f */
[----:B-1----:R-:W-:Y:S05]  /*144c0*/  @!P0 NANOSLEEP.SYNCS 0x989680 ;  /* 0x009896800000895d */ /* 0x002fea0003900000 */
[----:B------:R-:W1:Y:S02]  /*144d0*/  @!P0 SYNCS.PHASECHK.TRANS64 P0, [R14+URZ+0x28c30], R13 ;  /* 0x028c300d0e0085a7 */ /* 0x000e64000800007f */
[----:B-1----:R-:W-:Y:S05]  /*144e0*/  @!P0 BRA `(.L_x_4790) ;  /* 0xfffffffc00ec8947 */ /* 0x002fea000383ffff */
[----:B------:R-:W-:Y:S05]  /*144f0*/  BRA `(.L_x_4789) ;  /* 0xffffff1c00cc7947 */ /* 0x000fea000383ffff */
.L_x_4802:
[----:B-1----:R1:W2:Y:S02]  /*14500*/  SYNCS.PHASECHK.TRANS64.TRYWAIT P0, [R14+URZ+0x28c50], R13 ;  /* 0x028c500d0e0075a7 */ /* 0x0022a4000800017f */
[----:B--2---:R-:W-:Y:S05]  /*14510*/  @!P0 NANOSLEEP.SYNCS 0x989680 ;  /* 0x009896800000895d */ /* 0x004fea0003900000 */
[----:B------:R-:W2:Y:S02]  /*14520*/  @!P0 SYNCS.PHASECHK.TRANS64 P0, [R14+URZ+0x28c50], R13 ;  /* 0x028c500d0e0085a7 */ /* 0x000ea4000800007f */
[----:B--2---:R-:W-:Y:S05]  /*14530*/  @!P0 BRA `(.L_x_4802) ;  /* 0xfffffffc00f08947 */ /* 0x004fea000383ffff */
[----:B------:R-:W-:Y:S05]  /*14540*/  BRA `(.L_x_4801) ;  /* 0xffffff3c00b47947 */ /* 0x000fea000383ffff */
.L_x_4811:
[----:B-1----:R-:W-:-:S04]  /*14550*/  IMAD.U32 R6, RZ, RZ, UR28 ;  /* 0x0000001cff067e24 */ /* 0x002fc8000f8e00ff */
[----:B------:R1:W2:Y:S03]  /*14560*/  SYNCS.PHASECHK.TRANS64.TRYWAIT P1, [R6+URZ+0x28c30], R13 ;  /* 0x028c300d060075a7 */ /* 0x0002a6000802017f */
[----:B--2---:R-:W-:Y:S05]  /*14570*/  @!P1 NANOSLEEP.SYNCS 0x989680 ;  /* 0x009896800000995d */ /* 0x004fea0003900000 */
[----:B------:R-:W2:Y:S02]  /*14580*/  @!P1 SYNCS.PHASECHK.TRANS64 P1, [R6+URZ+0x28c30], R13 ;  /* 0x028c300d060095a7 */ /* 0x000ea4000802007f */
[----:B--2---:R-:W-:Y:S05]  /*14590*/  @!P1 BRA `(.L_x_4811) ;  /* 0xfffffffc00ec9947 */ /* 0x004fea000383ffff */
[----:B------:R-:W-:Y:S05]  /*145a0*/  BRA `(.L_x_4810) ;  /* 0xffffff4400587947 */ /* 0x000fea000383ffff */
.L_x_4815:
[----:B---3--:R3:W4:Y:S02]  /*145b0*/  SYNCS.PHASECHK.TRANS64.TRYWAIT P1, [R184+URZ+0x28c50], R13 ;  /* 0x028c500db80075a7 */ /* 0x008724000802017f */
[----:B----4-:R-:W-:Y:S05]  /*145c0*/  @!P1 NANOSLEEP.SYNCS 0x989680 ;  /* 0x009896800000995d */ /* 0x010fea0003900000 */
[----:B------:R-:W4:Y:S02]  /*145d0*/  @!P1 SYNCS.PHASECHK.TRANS64 P1, [R184+URZ+0x28c50], R13 ;  /* 0x028c500db80095a7 */ /* 0x000f24000802007f */
[----:B----4-:R-:W-:Y:S05]  /*145e0*/  @!P1 BRA `(.L_x_4815) ;  /* 0xfffffffc00f09947 */ /* 0x010fea000383ffff */
[----:B------:R-:W-:Y:S05]  /*145f0*/  BRA `(.L_x_4814) ;  /* 0xffffff5800747947 */ /* 0x000fea000383ffff */
.L_x_4821:
[----:B--2---:R-:W-:-:S04]  /*14600*/  IMAD.U32 R6, RZ, RZ, UR30 ;  /* 0x0000001eff067e24 */ /* 0x004fc8000f8e00ff */
[----:B------:R2:W0:Y:S03]  /*14610*/  SYNCS.PHASECHK.TRANS64.TRYWAIT P0, [R6+URZ+0x28c30], R13 ;  /* 0x028c300d060075a7 */ /* 0x000426000800017f */
[----:B0-----:R-:W-:Y:S05]  /*14620*/  @!P0 NANOSLEEP.SYNCS 0x989680 ;  /* 0x009896800000895d */ /* 0x001fea0003900000 */
[----:B------:R-:W0:Y:S02]  /*14630*/  @!P0 SYNCS.PHASECHK.TRANS64 P0, [R6+URZ+0x28c30], R13 ;  /* 0x028c300d060085a7 */ /* 0x000e24000800007f */
[----:B0-----:R-:W-:Y:S05]  /*14640*/  @!P0 BRA `(.L_x_4821) ;  /* 0xfffffffc00ec8947 */ /* 0x001fea000383ffff */
[----:B------:R-:W-:Y:S05]  /*14650*/  BRA `(.L_x_4820) ;  /* 0xffffff5c00687947 */ /* 0x000fea000383ffff */
.L_x_4833:
[----:B--2---:R2:W3:Y:S02]  /*14660*/  SYNCS.PHASECHK.TRANS64.TRYWAIT P0, [R14+URZ+0x28c50], R13 ;  /* 0x028c500d0e0075a7 */ /* 0x0044e4000800017f */
[----:B---3--:R-:W-:Y:S05]  /*14670*/  @!P0 NANOSLEEP.SYNCS 0x989680 ;  /* 0x009896800000895d */ /* 0x008fea0003900000 */
[----:B------:R-:W3:Y:S02]  /*14680*/  @!P0 SYNCS.PHASECHK.TRANS64 P0, [R14+URZ+0x28c50], R13 ;  /* 0x028c500d0e0085a7 */ /* 0x000ee4000800007f */
[----:B---3--:R-:W-:Y:S05]  /*14690*/  @!P0 BRA `(.L_x_4833) ;  /* 0xfffffffc00f08947 */ /* 0x008fea000383ffff */
[----:B------:R-:W-:Y:S05]  /*146a0*/  BRA `(.L_x_4832) ;  /* 0xffffff7c00347947 */ /* 0x000fea000383ffff */
.L_x_4852:
[----:B------:R-:W-:Y:S01]  /*146b0*/  MOV R13, R19 ;  /* 0x00000013000d7202 */ /* 0x000fe20000000f00 */
[----:B------:R-:W-:Y:S02]  /*146c0*/  IMAD.MOV.U32 R12, RZ, RZ, RZ ;  /* 0x000000ffff0c7224 */ /* 0x000fe400078e00ff */
[----:B------:R-:W-:Y:S02]  /*146d0*/  IMAD.MOV.U32 R11, RZ, RZ, 0x1f ;  /* 0x0000001fff0b7424 */ /* 0x000fe400078e00ff */
[----:B------:R-:W-:-:S07]  /*146e0*/  IMAD.MOV.U32 R15, RZ, RZ, -0x1 ;  /* 0xffffffffff0f7424 */ /* 0x000fce00078e00ff */
[----:B------:R-:W-:Y:S05]  /*146f0*/  WARPSYNC.COLLECTIVE R15, `(.L_x_4947) ;  /* 0x000000000f087348 */ /* 0x000fea0003c00000 */
[----:B------:R0:W1:Y:S02]  /*14700*/  SHFL.IDX P6, R14, R13, R12, R11 ;  /* 0x0000000c0d0e7389 */ /* 0x00006400000c000b */
[----:B01----:R-:W-:Y:S01]  /*14710*/  ENDCOLLECTIVE ;  /* 0x000000000000791b */ /* 0x003fe20003800000 */
.L_x_4947:
[----:B------:R-:W-:Y:S05]  /*14720*/  BRA `(.L_x_4948) ;  /* 0xffffffbc00f87947 */ /* 0x000fea000383ffff */
.L_x_4854:
[----:B------:R-:W-:Y:S01]  /*14730*/  BSSY B0, `(.L_x_4949) ;  /* 0x0000006000007945 */ /* 0x000fe20003800000 */
[----:B------:R-:W-:-:S07]  /*14740*/  IMAD.MOV.U32 R15, RZ, RZ, -0x1 ;  /* 0xffffffffff0f7424 */ /* 0x000fce00078e00ff */
[----:B------:R-:W-:Y:S05]  /*14750*/  WARPSYNC.COLLECTIVE R15, `(.L_x_4950) ;  /* 0x000000000f0c7348 */ /* 0x000fea0003c00000 */
[----:B------:R-:W-:Y:S02]  /*14760*/  ELECT P6, UR62, PT ;  /* 0x00000000003e782f */ /* 0x000fe400038c0000 */
[----:B------:R-:W-:Y:S01]  /*14770*/  MOV R14, UR62 ;  /* 0x0000003e000e7c02 */ /* 0x000fe20008000f00 */
[----:B------:R-:W-:Y:S10]  /*14780*/  ENDCOLLECTIVE ;  /* 0x000000000000791b */ /* 0x000ff40003800000 */
.L_x_4950:
[----:B------:R-:W-:Y:S05]  /*14790*/  BSYNC B0 ;  /* 0x0000000000007941 */ /* 0x000fea0003800000 */
.L_x_4949:
[----:B------:R-:W-:Y:S05]  /*147a0*/  BRA `(.L_x_4951) ;  /* 0xffffffbc00f87947 */ /* 0x000fea000383ffff */
.L_x_4856:
[----:B0-----:R-:W-:-:S04]  /*147b0*/  IMAD.U32 R3, RZ, RZ, UR38 ;  /* 0x00000026ff037e24 */ /* 0x001fc8000f8e00ff */
[----:B------:R0:W1:Y:S03]  /*147c0*/  SYNCS.PHASECHK.TRANS64.TRYWAIT P0, [R3+URZ+0x28c40], R0 ;  /* 0x028c4000030075a7 */ /* 0x000066000800017f */
[----:B-1----:R-:W-:Y:S05]  /*147d0*/  @!P0 NANOSLEEP.SYNCS 0x989680 ;  /* 0x009896800000895d */ /* 0x002fea0003900000 */
[----:B------:R-:W1:Y:S02]  /*147e0*/  @!P0 SYNCS.PHASECHK.TRANS64 P0, [R3+URZ+0x28c40], R0 ;  /* 0x028c4000030085a7 */ /* 0x000e64000800007f */
[----:B-1----:R-:W-:Y:S05]  /*147f0*/  @!P0 BRA `(.L_x_4856) ;  /* 0xfffffffc00ec8947 */ /* 0x002fea000383ffff */
[----:B------:R-:W-:Y:S05]  /*14800*/  BRA `(.L_x_4952) ;  /* 0xffffffc000587947 */ /* 0x000fea000383ffff */
.L_x_4859:
[----:B------:R-:W-:Y:S01]  /*14810*/  IMAD.MOV.U32 R13, RZ, RZ, R7 ;  /* 0x000000ffff0d7224 */ /* 0x000fe200078e0007 */
[----:B------:R-:W-:Y:S01]  /*14820*/  MOV R11, 0x181f ;  /* 0x0000181f000b7802 */ /* 0x000fe20000000f00 */
[----:B------:R-:W-:Y:S02]  /*14830*/  IMAD.MOV.U32 R12, RZ, RZ, RZ ;  /* 0x000000ffff0c7224 */ /* 0x000fe400078e00ff */
[----:B------:R-:W-:Y:S02]  /*14840*/  IMAD.MOV.U32 R15, RZ, RZ, -0x1 ;  /* 0xffffffffff0f7424 */ /* 0x000fe400078e00ff */
[----:B------:R-:W-:-:S07]  /*14850*/  VIADD R4, R4, UR40 ;  /* 0x0000002804047c36 */ /* 0x000fce0008000000 */
[----:B------:R-:W-:Y:S05]  /*14860*/  WARPSYNC.COLLECTIVE R15, `(.L_x_4953) ;  /* 0x000000000f087348 */ /* 0x000fea0003c00000 */
[----:B------:R0:W1:Y:S02]  /*14870*/  SHFL.IDX P6, R14, R13, R12, R11 ;  /* 0x0000000c0d0e7389 */ /* 0x00006400000c000b */
[----:B01----:R-:W-:Y:S01]  /*14880*/  ENDCOLLECTIVE ;  /* 0x000000000000791b */ /* 0x003fe20003800000 */
.L_x_4953:
[----:B------:R-:W-:Y:S02]  /*14890*/  IMAD.MOV.U32 R13, RZ, RZ, R0 ;  /* 0x000000ffff0d7224 */ /* 0x000fe400078e0000 */
[----:B------:R-:W-:-:S07]  /*148a0*/  IMAD.MOV.U32 R2, RZ, RZ, R14 ;  /* 0x000000ffff027224 */ /* 0x000fce00078e000e */
[----:B------:R-:W-:Y:S05]  /*148b0*/  WARPSYNC.COLLECTIVE R15, `(.L_x_4954) ;  /* 0x000000000f087348 */ /* 0x000fea0003c00000 */
[----:B------:R0:W1:Y:S02]  /*148c0*/  SHFL.IDX P6, R14, R13, R12, R11 ;  /* 0x0000000c0d0e7389 */ /* 0x00006400000c000b */
[----:B01----:R-:W-:Y:S01]  /*148d0*/  ENDCOLLECTIVE ;  /* 0x000000000000791b */ /* 0x003fe20003800000 */
.L_x_4954:
[----:B------:R-:W-:Y:S02]  /*148e0*/  ULDC UR4, c[0x0][0x288] ;  /* 0x0000a20000047ab9 */ /* 0x000fe40000000800 */
[----:B------:R-:W-:-:S05]  /*148f0*/  IMAD R6, R6, UR4, RZ ;  /* 0x0000000406067c24 */ /* 0x000fca000f8e02ff */
[C---:B------:R-:W-:Y:S01]  /*14900*/  ISETP.GE.AND P1, PT, R4.reuse, R6, PT ;  /* 0x000000060400720c */ /* 0x040fe20003f26270 */
[----:B------:R-:W-:Y:S01]  /*14910*/  VIADD R11, R4, 0x10 ;  /* 0x00000010040b7836 */ /* 0x000fe20000000000 */
[----:B------:R-:W-:Y:S01]  /*14920*/  MOV R13, R7 ;  /* 0x00000007000d7202 */ /* 0x000fe20000000f00 */
        /* <DEDUP_REMOVED lines=8> */
[----:B------:R0:W-:Y:S01]  /*149b0*/  @!P1 LDGSTS.E.BYPASS.LTC128B.128 [R9+0x20400], desc[UR48][R2.64], !P0 ;  /* 0x2040000002099fae */ /* 0x0001e2000c101d70 */
[----:B------:R-:W-:Y:S01]  /*149c0*/  ISETP.GE.AND P1, PT, R11, R6, PT ;  /* 0x000000060b00720c */ /* 0x000fe20003f26270 */
[----:B------:R-:W-:-:S12]  /*149d0*/  IMAD.MOV.U32 R11, RZ, RZ, 0x181f ;  /* 0x0000181fff0b7424 */ /* 0x000fd800078e00ff */
[----:B0-----:R-:W-:Y:S05]  /*149e0*/  WARPSYNC.COLLECTIVE R15, `(.L_x_4955) ;  /* 0x000000000f087348 */ /* 0x001fea0003c00000 */
[----:B------:R1:W2:Y:S02]  /*149f0*/  SHFL.IDX P6, R14, R13, R12, R11 ;  /* 0x0000000c0d0e7389 */ /* 0x0002a400000c000b */
[----:B012---:R-:W-:Y:S01]  /*14a00*/  ENDCOLLECTIVE ;  /* 0x000000000000791b */ /* 0x007fe20003800000 */
.L_x_4955:
[----:B------:R-:W-:Y:S01]  /*14a10*/  VIADD R9, R4, 0x20 ;  /* 0x0000002004097836 */ /* 0x000fe20000000000 */
[----:B------:R-:W-:Y:S01]  /*14a20*/  @!P1 LEA R21, R5, UR38, 0x1 ;  /* 0x0000002605159c11 */ /* 0x000fe2000f8e08ff */
[----:B------:R-:W-:Y:S02]  /*14a30*/  IMAD.MOV.U32 R13, RZ, RZ, R0 ;  /* 0x000000ffff0d7224 */ /* 0x000fe400078e0000 */
[----:B------:R-:W-:-:S07]  /*14a40*/  IMAD.MOV.U32 R2, RZ, RZ, R14 ;  /* 0x000000ffff027224 */ /* 0x000fce00078e000e */
[----:B------:R-:W-:Y:S05]  /*14a50*/  WARPSYNC.COLLECTIVE R15, `(.L_x_4956) ;  /* 0x000000000f087348 */ /* 0x000fea0003c00000 */
[----:B------:R0:W1:Y:S02]  /*14a60*/  SHFL.IDX P6, R14, R13, R12, R11 ;  /* 0x0000000c0d0e7389 */ /* 0x00006400000c000b */
[----:B01----:R-:W-:Y:S01]  /*14a70*/  ENDCOLLECTIVE ;  /* 0x000000000000791b */ /* 0x003fe20003800000 */
.L_x_4956:
[----:B------:R-:W-:Y:S01]  /*14a80*/  MOV R13, R7 ;  /* 0x00000007000d7202 */ /* 0x000fe20000000f00 */
[----:B------:R-:W-:Y:S01]  /*14a90*/  IMAD.MOV.U32 R12, RZ, RZ, 0x2 ;  /* 0x00000002ff0c7424 */ /* 0x000fe200078e00ff */
[----:B------:R-:W-:-:S05]  /*14aa0*/  @!P1 LEA R14, P2, R8, R14, 0x1 ;  /* 0x0000000e080e9211 */ /* 0x000fca00078408ff */
[----:B------:R-:W-:Y:S02]  /*14ab0*/  @!P1 IMAD.X R3, RZ, RZ, R2, P2 ;  /* 0x000000ffff039224 */ /* 0x000fe400010e0602 */
[----:B------:R-:W-:-:S07]  /*14ac0*/  @!P1 IMAD.MOV.U32 R2, RZ, RZ, R14 ;  /* 0x000000ffff029224 */ /* 0x000fce00078e000e */
[----:B------:R-:W-:Y:S05]  /*14ad0*/  WARPSYNC.COLLECTIVE R15, `(.L_x_4957) ;  /* 0x000000000f087348 */ /* 0x000fea0003c00000 */
[----:B------:R0:W1:Y:S02]  /*14ae0*/  SHFL.IDX P6, R14, R13, R12, R11 ;  /* 0x0000000c0d0e7389 */ /* 0x00006400000c000b */
[----:B01----:R-:W-:Y:S01]  /*14af0*/  ENDCOLLECTIVE ;  /* 0x000000000000791b */ /* 0x003fe20003800000 */
.L_x_4957:
[----:B------:R-:W-:Y:S01]  /*14b00*/  @!PT LDS RZ, [RZ] ;  /* 0x00000000fffff984 */ /* 0x000fe20000000800 */
[----:B------:R-:W-:Y:S01]  /*14b10*/  @!PT LDS RZ, [RZ] ;  /* 0x00000000fffff984 */ /* 0x000fe20000000800 */
[----:B------:R-:W-:Y:S01]  /*14b20*/  @!PT LDS RZ, [RZ] ;  /* 0x00000000fffff984 */ /* 0x000fe20000000800 */
[----:B------:R0:W-:Y:S01]  /*14b30*/  @!P1 LDGSTS.E.BYPASS.LTC128B.128 [R21+0x20c00], desc[UR48][R2.64], !P0 ;  /* 0x20c0000002159fae */ /* 0x0001e2000c101d70 */
[----:B------:R-:W-:Y:S01]  /*14b40*/  ISETP.GE.AND P1, PT, R9, R6, PT ;  /* 0x000000060900720c */ /* 0x000fe20003f26270 */
[----:B------:R-:W-:-:S12]  /*14b50*/  IMAD.MOV.U32 R13, RZ, RZ, R0 ;  /* 0x000000ffff0d7224 */ /* 0x000fd800078e0000 */
[----:B------:R-:W-:Y:S01]  /*14b60*/  @!P1 LEA R9, R5, UR38, 0x1 ;  /* 0x0000002605099c11 */ /* 0x000fe2000f8e08ff */
[----:B0-----:R-:W-:-:S07]  /*14b70*/  IMAD.MOV.U32 R2, RZ, RZ, R14 ;  /* 0x000000ffff027224 */ /* 0x001fce00078e000e */
[----:B------:R-:W-:Y:S05]  /*14b80*/  WARPSYNC.COLLECTIVE R15, `(.L_x_4958) ;  /* 0x000000000f087348 */ /* 0x000fea0003c00000 */
[----:B------:R0:W1:Y:S02]  /*14b90*/  SHFL.IDX P6, R14, R13, R12, R11 ;  /* 0x0000000c0d0e7389 */ /* 0x00006400000c000b */
[----:B01----:R-:W-:Y:S01]  /*14ba0*/  ENDCOLLECTIVE ;  /* 0x000000000000791b */ /* 0x003fe20003800000 */
.L_x_4958:
[----:B------:R-:W-:Y:S02]  /*14bb0*/  IMAD.MOV.U32 R13, RZ, RZ, R7 ;  /* 0x000000ffff0d7224 */ /* 0x000fe400078e0007 */
[----:B------:R-:W-:Y:S01]  /*14bc0*/  IMAD.MOV.U32 R12, RZ, RZ, 0x3 ;  /* 0x00000003ff0c7424 */ /* 0x000fe200078e00ff */
[----:B------:R-:W-:-:S05]  /*14bd0*/  @!P1 LEA R14, P2, R8, R14, 0x1 ;  /* 0x0000000e080e9211 */ /* 0x000fca00078408ff */
[----:B------:R-:W-:Y:S02]  /*14be0*/  @!P1 IMAD.X R3, RZ, RZ, R2, P2 ;  /* 0x000000ffff039224 */ /* 0x000fe400010e0602 */
[----:B------:R-:W-:-:S07]  /*14bf0*/  @!P1 IMAD.MOV.U32 R2, RZ, RZ, R14 ;  /* 0x000000ffff029224 */ /* 0x000fce00078e000e */
[----:B------:R-:W-:Y:S05]  /*14c00*/  WARPSYNC.COLLECTIVE R15, `(.L_x_4959) ;  /* 0x000000000f087348 */ /* 0x000fea0003c00000 */
[----:B------:R0:W1:Y:S02]  /*14c10*/  SHFL.IDX P6, R14, R13, R12, R11 ;  /* 0x0000000c0d0e7389 */ /* 0x00006400000c000b */
[----:B01----:R-:W-:Y:S01]  /*14c20*/  ENDCOLLECTIVE ;  /* 0x000000000000791b */ /* 0x003fe20003800000 */
.L_x_4959:
[----:B------:R-:W-:Y:S01]  /*14c30*/  @!PT LDS RZ, [RZ] ;  /* 0x00000000fffff984 */ /* 0x000fe20000000800 */
[----:B------:R-:W-:Y:S01]  /*14c40*/  @!PT LDS RZ, [RZ] ;  /* 0x00000000fffff984 */ /* 0x000fe20000000800 */
[----:B------:R-:W-:Y:S01]  /*14c50*/  @!PT LDS RZ, [RZ] ;  /* 0x00000000fffff984 */ /* 0x000fe20000000800 */
[----:B------:R0:W-:Y:S01]  /*14c60*/  @!P1 LDGSTS.E.BYPASS.LTC128B.128 [R9+0x21400], desc[UR48][R2.64], !P0 ;  /* 0x2140000002099fae */ /* 0x0001e2000c101d70 */
[----:B------:R-:W-:Y:S01]  /*14c70*/  IMAD.MOV.U32 R13, RZ, RZ, R0 ;  /* 0x000000ffff0d7224 */ /* 0x000fe200078e0000 */
[----:B------:R-:W-:-:S07]  /*14c80*/  MOV R7, R14 ;  /* 0x0000000e00077202 */ /* 0x000fce0000000f00 */
[----:B0-----:R-:W-:Y:S05]  /*14c90*/  WARPSYNC.COLLECTIVE R15, `(.L_x_4960) ;  /* 0x000000000f087348 */ /* 0x001fea0003c00000 */
[----:B------:R1:W2:Y:S02]  /*14ca0*/  SHFL.IDX P6, R14, R13, R12, R11 ;  /* 0x0000000c0d0e7389 */ /* 0x0002a400000c000b */
[----:B012---:R-:W-:Y:S01]  /*14cb0*/  ENDCOLLECTIVE ;  /* 0x000000000000791b */ /* 0x007fe20003800000 */
.L_x_4960:
[----:B------:R-:W-:Y:S05]  /*14cc0*/  BRA `(.L_x_4961) ;  /* 0xffffffc400307947 */ /* 0x000fea000383ffff */
.L_x_4860:
[----:B0-----:R-:W-:-:S04]  /*14cd0*/  IMAD.U32 R3, RZ, RZ, UR38 ;  /* 0x00000026ff037e24 */ /* 0x001fc8000f8e00ff */
[----:B------:R0:W1:Y:S03]  /*14ce0*/  SYNCS.PHASECHK.TRANS64.TRYWAIT P0, [R3+URZ+0x28c20], R4 ;  /* 0x028c2004030075a7 */ /* 0x000066000800017f */
[----:B-1----:R-:W-:Y:S05]  /*14cf0*/  @!P0 NANOSLEEP.SYNCS 0x989680 ;  /* 0x009896800000895d */ /* 0x002fea0003900000 */
[----:B------:R-:W1:Y:S02]  /*14d00*/  @!P0 SYNCS.PHASECHK.TRANS64 P0, [R3+URZ+0x28c20], R4 ;  /* 0x028c2004030085a7 */ /* 0x000e64000800007f */
[----:B-1----:R-:W-:Y:S05]  /*14d10*/  @!P0 BRA `(.L_x_4860) ;  /* 0xfffffffc00ec8947 */ /* 0x002fea000383ffff */
[----:B------:R-:W-:Y:S05]  /*14d20*/  BRA `(.L_x_4962) ;  /* 0xffffffc400607947 */ /* 0x000fea000383ffff */
.L_x_4863:
[----:B0-----:R-:W-:-:S04]  /*14d30*/  IMAD.U32 R3, RZ, RZ, UR38 ;  /* 0x00000026ff037e24 */ /* 0x001fc8000f8e00ff */
[----:B------:R0:W1:Y:S03]  /*14d40*/  SYNCS.PHASECHK.TRANS64.TRYWAIT P0, [R3+URZ+0x28c60], R4 ;  /* 0x028c6004030075a7 */ /* 0x000066000800017f */
[----:B-1----:R-:W-:Y:S05]  /*14d50*/  @!P0 NANOSLEEP.SYNCS 0x989680 ;  /* 0x009896800000895d */ /* 0x002fea0003900000 */
[----:B------:R-:W1:Y:S02]  /*14d60*/  @!P0 SYNCS.PHASECHK.TRANS64 P0, [R3+URZ+0x28c60], R4 ;  /* 0x028c6004030085a7 */ /* 0x000e64000800007f */
[----:B-1----:R-:W-:Y:S05]  /*14d70*/  @!P0 BRA `(.L_x_4863) ;  /* 0xfffffffc00ec8947 */ /* 0x002fea000383ffff */
[----:B------:R-:W-:Y:S05]  /*14d80*/  BRA `(.L_x_4963) ;  /* 0xffffffc4006c7947 */ /* 0x000fea000383ffff */
.L_x_4879:
[----:B-1----:R-:W-:-:S04]  /*14d90*/  IMAD.U32 R3, RZ, RZ, UR38 ;  /* 0x00000026ff037e24 */ /* 0x002fc8000f8e00ff */
[----:B------:R1:W2:Y:S03]  /*14da0*/  SYNCS.PHASECHK.TRANS64.TRYWAIT P0, [R3+URZ+0x28c48], R2 ;  /* 0x028c4802030075a7 */ /* 0x0002a6000800017f */
[----:B--2---:R-:W-:Y:S05]  /*14db0*/  @!P0 NANOSLEEP.SYNCS 0x989680 ;  /* 0x009896800000895d */ /* 0x004fea0003900000 */
[----:B------:R-:W2:Y:S02]  /*14dc0*/  @!P0 SYNCS.PHASECHK.TRANS64 P0, [R3+URZ+0x28c48], R2 ;  /* 0x028c4802030085a7 */ /* 0x000ea4000800007f */
[----:B--2---:R-:W-:Y:S05]  /*14dd0*/  @!P0 BRA `(.L_x_4879) ;  /* 0xfffffffc00ec8947 */ /* 0x004fea000383ffff */
[----:B------:R-:W-:Y:S05]  /*14de0*/  BRA `(.L_x_4964) ;  /* 0xffffffd000387947 */ /* 0x000fea000383ffff */
.L_x_4884:
[----:B01----:R-:W-:-:S04]  /*14df0*/  IMAD.U32 R3, RZ, RZ, UR38 ;  /* 0x00000026ff037e24 */ /* 0x003fc8000f8e00ff */
[----:B------:R0:W1:Y:S03]  /*14e00*/  SYNCS.PHASECHK.TRANS64.TRYWAIT P0, [R3+URZ+0x28c68], R2 ;  /* 0x028c6802030075a7 */ /* 0x000066000800017f */
[----:B-1----:R-:W-:Y:S05]  /*14e10*/  @!P0 NANOSLEEP.SYNCS 0x989680 ;  /* 0x009896800000895d */ /* 0x002fea0003900000 */
[----:B------:R-:W1:Y:S02]  /*14e20*/  @!P0 SYNCS.PHASECHK.TRANS64 P0, [R3+URZ+0x28c68], R2 ;  /* 0x028c6802030085a7 */ /* 0x000e64000800007f */
[----:B-1----:R-:W-:Y:S05]  /*14e30*/  @!P0 BRA `(.L_x_4884) ;  /* 0xfffffffc00ec8947 */ /* 0x002fea000383ffff */
[----:B------:R-:W-:Y:S05]  /*14e40*/  BRA `(.L_x_4965) ;  /* 0xffffffd000987947 */ /* 0x000fea000383ffff */
.L_x_4899:
[----:B-1----:R-:W-:-:S04]  /*14e50*/  IMAD.U32 R3, RZ, RZ, UR38 ;  /* 0x00000026ff037e24 */ /* 0x002fc8000f8e00ff */
[----:B------:R1:W2:Y:S03]  /*14e60*/  SYNCS.PHASECHK.TRANS64.TRYWAIT P0, [R3+URZ+0x28c40], R2 ;  /* 0x028c4002030075a7 */ /* 0x0002a6000800017f */
[----:B--2---:R-:W-:Y:S05]  /*14e70*/  @!P0 NANOSLEEP.SYNCS 0x989680 ;  /* 0x009896800000895d */ /* 0x004fea0003900000 */
[----:B------:R-:W2:Y:S02]  /*14e80*/  @!P0 SYNCS.PHASECHK.TRANS64 P0, [R3+URZ+0x28c40], R2 ;  /* 0x028c4002030085a7 */ /* 0x000ea4000800007f */
[----:B--2---:R-:W-:Y:S05]  /*14e90*/  @!P0 BRA `(.L_x_4899) ;  /* 0xfffffffc00ec8947 */ /* 0x004fea000383ffff */
[----:B------:R-:W-:Y:S05]  /*14ea0*/  BRA `(.L_x_4966) ;  /* 0xffffffd800e87947 */ /* 0x000fea000383ffff */
.L_x_4904:
[----:B01----:R-:W-:-:S04]  /*14eb0*/  IMAD.U32 R3, RZ, RZ, UR38 ;  /* 0x00000026ff037e24 */ /* 0x003fc8000f8e00ff */
[----:B------:R0:W1:Y:S03]  /*14ec0*/  SYNCS.PHASECHK.TRANS64.TRYWAIT P0, [R3+URZ+0x28c60], R2 ;  /* 0x028c6002030075a7 */ /* 0x000066000800017f */
[----:B-1----:R-:W-:Y:S05]  /*14ed0*/  @!P0 NANOSLEEP.SYNCS 0x989680 ;  /* 0x009896800000895d */ /* 0x002fea0003900000 */
[----:B------:R-:W1:Y:S02]  /*14ee0*/  @!P0 SYNCS.PHASECHK.TRANS64 P0, [R3+URZ+0x28c60], R2 ;  /* 0x028c6002030085a7 */ /* 0x000e64000800007f */
[----:B-1----:R-:W-:Y:S05]  /*14ef0*/  @!P0 BRA `(.L_x_4904) ;  /* 0xfffffffc00ec8947 */ /* 0x002fea000383ffff */
[----:B------:R-:W-:Y:S05]  /*14f00*/  BRA `(.L_x_4967) ;  /* 0xffffffdc004c7947 */ /* 0x000fea000383ffff */
.L_x_4920:
[----:B--2---:R-:W-:-:S04]  /*14f10*/  MOV R3, UR38 ;  /* 0x0000002600037c02 */ /* 0x004fc80008000f00 */
[----:B------:R2:W3:Y:S03]  /*14f20*/  SYNCS.PHASECHK.TRANS64.TRYWAIT P0, [R3+URZ+0x28c48], R2 ;  /* 0x028c4802030075a7 */ /* 0x0004e6000800017f */
[----:B---3--:R-:W-:Y:S05]  /*14f30*/  @!P0 NANOSLEEP.SYNCS 0x989680 ;  /* 0x009896800000895d */ /* 0x008fea0003900000 */
[----:B------:R-:W3:Y:S02]  /*14f40*/  @!P0 SYNCS.PHASECHK.TRANS64 P0, [R3+URZ+0x28c48], R2 ;  /* 0x028c4802030085a7 */ /* 0x000ee4000800007f */
[----:B---3--:R-:W-:Y:S05]  /*14f50*/  @!P0 BRA `(.L_x_4920) ;  /* 0xfffffffc00ec8947 */ /* 0x008fea000383ffff */
[----:B------:R-:W-:Y:S05]  /*14f60*/  BRA `(.L_x_4968) ;  /* 0xffffffe400a87947 */ /* 0x000fea000383ffff */
.L_x_4925:
[----:B--2---:R-:W-:-:S04]  /*14f70*/  IMAD.U32 R3, RZ, RZ, UR38 ;  /* 0x00000026ff037e24 */ /* 0x004fc8000f8e00ff */
[----:B------:R2:W3:Y:S03]  /*14f80*/  SYNCS.PHASECHK.TRANS64.TRYWAIT P0, [R3+URZ+0x28c68], R2 ;  /* 0x028c6802030075a7 */ /* 0x0004e6000800017f */
[----:B---3--:R-:W-:Y:S05]  /*14f90*/  @!P0 NANOSLEEP.SYNCS 0x989680 ;  /* 0x009896800000895d */ /* 0x008fea0003900000 */
[----:B------:R-:W3:Y:S02]  /*14fa0*/  @!P0 SYNCS.PHASECHK.TRANS64 P0, [R3+URZ+0x28c68], R2 ;  /* 0x028c6802030085a7 */ /* 0x000ee4000800007f */
[----:B---3--:R-:W-:Y:S05]  /*14fb0*/  @!P0 BRA `(.L_x_4925) ;  /* 0xfffffffc00ec8947 */ /* 0x008fea000383ffff */
[----:B------:R-:W-:Y:S05]  /*14fc0*/  BRA `(.L_x_4969) ;  /* 0xffffffe8000c7947 */ /* 0x000fea000383ffff */
.L_x_4936:
[----:B--2---:R2:W3:Y:S02]  /*14fd0*/  SYNCS.PHASECHK.TRANS64.TRYWAIT P0, [R2+URZ+0x28c20], R9 ;  /* 0x028c2009020075a7 */ /* 0x0044e4000800017f */
[----:B---3--:R-:W-:Y:S05]  /*14fe0*/  @!P0 NANOSLEEP.SYNCS 0x989680 ;  /* 0x009896800000895d */ /* 0x008fea0003900000 */
[----:B------:R-:W3:Y:S02]  /*14ff0*/  @!P0 SYNCS.PHASECHK.TRANS64 P0, [R2+URZ+0x28c20], R9 ;  /* 0x028c2009020085a7 */ /* 0x000ee4000800007f */
[----:B---3--:R-:W-:Y:S05]  /*15000*/  @!P0 BRA `(.L_x_4936) ;  /* 0xfffffffc00f08947 */ /* 0x008fea000383ffff */
[----:B------:R-:W-:Y:S05]  /*15010*/  BRA `(.L_x_4970) ;  /* 0xffffffec00fc7947 */ /* 0x000fea000383ffff */
.L_x_4937:
[----:B------:R-:W3:Y:S01]  /*15020*/  S2R R3, SR_TID.X ;  /* 0x0000000000037919 */ /* 0x000ee20000002100 */
[----:B------:R-:W-:Y:S01]  /*15030*/  BSSY B0, `(.L_x_4971) ;  /* 0x000000a000007945 */ /* 0x000fe20003800000 */
[----:B0-----:R-:W-:Y:S02]  /*15040*/  IMAD.MOV.U32 R12, RZ, RZ, RZ ;  /* 0x000000ffff0c7224 */ /* 0x001fe400078e00ff */
[----:B------:R-:W-:Y:S02]  /*15050*/  IMAD.MOV.U32 R11, RZ, RZ, 0x1f ;  /* 0x0000001fff0b7424 */ /* 0x000fe400078e00ff */
[----:B------:R-:W-:Y:S01]  /*15060*/  IMAD.MOV.U32 R15, RZ, RZ, -0x1 ;  /* 0xffffffffff0f7424 */ /* 0x000fe200078e00ff */
[----:B---3--:R-:W-:-:S04]  /*15070*/  SHF.R.U32.HI R3, RZ, 0x5, R3 ;  /* 0x00000005ff037819 */ /* 0x008fc80000011603 */
[----:B------:R-:W-:-:S05]  /*15080*/  LOP3.LUT R3, R3, 0x3, RZ, 0xc0, !PT ;  /* 0x0000000303037812 */ /* 0x000fca00078ec0ff */
[----:B------:R-:W-:-:S07]  /*15090*/  IMAD.MOV.U32 R13, RZ, RZ, R3 ;  /* 0x000000ffff0d7224 */ /* 0x000fce00078e0003 */
[----:B-12---:R-:W-:Y:S05]  /*150a0*/  WARPSYNC.COLLECTIVE R15, `(.L_x_4972) ;  /* 0x000000000f087348 */ /* 0x006fea0003c00000 */
[----:B------:R0:W3:Y:S02]  /*150b0*/  SHFL.IDX P6, R14, R13, R12, R11 ;  /* 0x0000000c0d0e7389 */ /* 0x0000e400000c000b */
[----:B0123--:R-:W-:Y:S01]  /*150c0*/  ENDCOLLECTIVE ;  /* 0x000000000000791b */ /* 0x00ffe20003800000 */
.L_x_4972:
[----:B------:R-:W-:Y:S05]  /*150d0*/  BSYNC B0 ;  /* 0x0000000000007941 */ /* 0x000fea0003800000 */
.L_x_4971:
[----:B------:R-:W-:Y:S05]  /*150e0*/  BRA `(.L_x_4973) ;  /* 0xffffffec00e07947 */ /* 0x000fea000383ffff */
.L_x_4938:
[----:B------:R-:W-:Y:S01]  /*150f0*/  BSSY B0, `(.L_x_4974) ;  /* 0x0000006000007945 */ /* 0x000fe20003800000 */
[----:B------:R-:W-:-:S07]  /*15100*/  IMAD.MOV.U32 R15, RZ, RZ, -0x1 ;  /* 0xffffffffff0f7424 */ /* 0x000fce00078e00ff */
[----:B0123--:R-:W-:Y:S05]  /*15110*/  WARPSYNC.COLLECTIVE R15, `(.L_x_4975) ;  /* 0x000000000f0c7348 */ /* 0x00ffea0003c00000 */
[----:B------:R-:W-:Y:S02]  /*15120*/  ELECT P6, UR62, PT ;  /* 0x00000000003e782f */ /* 0x000fe400038c0000 */
[----:B------:R-:W-:Y:S01]  /*15130*/  MOV R14, UR62 ;  /* 0x0000003e000e7c02 */ /* 0x000fe20008000f00 */
[----:B0123--:R-:W-:Y:S10]  /*15140*/  ENDCOLLECTIVE ;  /* 0x000000000000791b */ /* 0x00fff40003800000 */
.L_x_4975:
[----:B------:R-:W-:Y:S05]  /*15150*/  BSYNC B0 ;  /* 0x0000000000007941 */ /* 0x000fea0003800000 */
.L_x_4974:
[----:B------:R-:W-:Y:S05]  /*15160*/  BRA `(.L_x_4976) ;  /* 0xffffffec00d47947 */ /* 0x000fea000383ffff */
.L_x_4940:
[----:B---3--:R3:W4:Y:S02]  /*15170*/  SYNCS.PHASECHK.TRANS64.TRYWAIT P0, [R7+URZ], R4 ;  /* 0x00000004070075a7 */ /* 0x008724000800017f */
[----:B----4-:R-:W-:Y:S05]  /*15180*/  @!P0 NANOSLEEP.SYNCS 0x989680 ;  /* 0x009896800000895d */ /* 0x010fea0003900000 */
[----:B------:R-:W4:Y:S02]  /*15190*/  @!P0 SYNCS.PHASECHK.TRANS64 P0, [R7+URZ], R4 ;  /* 0x00000004070085a7 */ /* 0x000f24000800007f */
[----:B----4-:R-:W-:Y:S05]  /*151a0*/  @!P0 BRA `(.L_x_4940) ;  /* 0xfffffffc00f08947 */ /* 0x010fea000383ffff */
[----:B------:R-:W-:Y:S05]  /*151b0*/  BRA `(.L_x_4977) ;  /* 0xfffffff000087947 */ /* 0x000fea000383ffff */
.L_x_4941:
[----:B----4-:R4:W0:Y:S02]  /*151c0*/  SYNCS.PHASECHK.TRANS64.TRYWAIT P0, [R5+URZ], R0 ;  /* 0x00000000050075a7 */ /* 0x010824000800017f */
[----:B0-----:R-:W-:Y:S05]  /*151d0*/  @!P0 NANOSLEEP.SYNCS 0x989680 ;  /* 0x009896800000895d */ /* 0x001fea0003900000 */
[----:B------:R-:W0:Y:S02]  /*151e0*/  @!P0 SYNCS.PHASECHK.TRANS64 P0, [R5+URZ], R0 ;  /* 0x00000000050085a7 */ /* 0x000e24000800007f */
[----:B0-----:R-:W-:Y:S05]  /*151f0*/  @!P0 BRA `(.L_x_4941) ;  /* 0xfffffffc00f08947 */ /* 0x001fea000383ffff */
[----:B------:R-:W-:Y:S05]  /*15200*/  BRA `(.L_x_4978) ;  /* 0xffffffec00fc7947 */ /* 0x000fea000383ffff */
.L_x_4943:
[----:B--2---:R2:W4:Y:S02]  /*15210*/  SYNCS.PHASECHK.TRANS64.TRYWAIT P0, [R5+URZ], R4 ;  /* 0x00000004050075a7 */ /* 0x004524000800017f */
[----:B----4-:R-:W-:Y:S05]  /*15220*/  @!P0 NANOSLEEP.SYNCS 0x989680 ;  /* 0x009896800000895d */ /* 0x010fea0003900000 */
[----:B------:R-:W4:Y:S02]  /*15230*/  @!P0 SYNCS.PHASECHK.TRANS64 P0, [R5+URZ], R4 ;  /* 0x00000004050085a7 */ /* 0x000f24000800007f */
[----:B----4-:R-:W-:Y:S05]  /*15240*/  @!P0 BRA `(.L_x_4943) ;  /* 0xfffffffc00f08947 */ /* 0x010fea000383ffff */
[----:B------:R-:W-:Y:S05]  /*15250*/  BRA `(.L_x_4979) ;  /* 0xfffffff000007947 */ /* 0x000fea000383ffff */
.L_x_4980:
        /* <DEDUP_REMOVED lines=10> */
.L_x_15002:


//--------------------- .text._ZN7cutlass13device_kernelIN5flash11enable_sm90INS1_16FlashAttnFwdSm90INS1_25CollectiveMainloopFwdSm90ILi2EN4cute5tupleIJNS5_1CILi1EEES8_S8_EEENS6_IJNS7_ILi64EEESA_SA_EEELi512ENS_10bfloat16_tEfNS_4arch4Sm90ELb0ELb1ELb0ELb0ELb0ELb0ELb1ELb0ELb0ELb1ELb1ELb0EEENS1_21CollectiveEpilogueFwdINS6_IJSA_NS7_ILi512EEESA_EEES9_SC_SE_Li256ELb0ELb1ELb1ELb0EEENS1_19SingleTileSchedulerILb0ELb1ELb1ELi64EEEEEEEEEvNT_6ParamsE --------------------------
	.section	.text._ZN7cutlass13device_kernelIN5flash11enable_sm90INS1_16FlashAttnFwdSm90INS1_25CollectiveMainloopFwdSm90ILi2EN4cute5tupleIJNS5_1CILi1EEES8_S8_EEENS6_IJNS7_ILi64EEESA_SA_EEELi512ENS_10bfloat16_tEfNS_4arch4Sm90ELb0ELb1ELb0ELb0ELb0ELb0ELb1ELb0ELb0ELb1ELb1ELb0EEENS1_21CollectiveEpilogueFwdINS6_IJSA_NS7_ILi512EEESA_EEES9_SC_SE_Li256ELb0ELb1ELb1ELb0EEENS1_19SingleTileSchedulerILb0ELb1ELb1ELi64EEEEEEEEEvNT_6ParamsE,"ax",@progbits
	.align	128
.text._ZN7cutlass13device_kernelIN5flash11enable_sm90INS1_16FlashAttnFwdSm90INS1_25CollectiveMainloopFwdSm90ILi2EN4cute5tupleIJNS5_1CILi1EEES8_S8_EEENS6_IJNS7_ILi64EEESA_SA_EEELi512ENS_10bfloat16_tEfNS_4arch4Sm90ELb0ELb1ELb0ELb0ELb0ELb0ELb1ELb0ELb0ELb1ELb1ELb0EEENS1_21CollectiveEpilogueFwdINS6_IJSA_NS7_ILi512EEESA_EEES9_SC_SE_Li256ELb0ELb1ELb1ELb0EEENS1_19SingleTileSchedulerILb0ELb1ELb1ELi64EEEEEEEEEvNT_6ParamsE:
        .type           _ZN7cutlass13device_kernelIN5flash11enable_sm90INS1_16FlashAttnFwdSm90INS1_25CollectiveMainloopFwdSm90ILi2EN4cute5tupleIJNS5_1CILi1EEES8_S8_EEENS6_IJNS7_ILi64EEESA_SA_EEELi512ENS_10bfloat16_tEfNS_4arch4Sm90ELb0ELb1ELb0ELb0ELb0ELb0ELb1ELb0ELb0ELb1ELb1ELb0EEENS1_21CollectiveEpilogueFwdINS6_IJSA_NS7_ILi512EEESA_EEES9_SC_SE_Li256ELb0ELb1ELb1ELb0EEENS1_19SingleTileSchedulerILb0ELb1ELb1ELi64EEEEEEEEEvNT_6ParamsE,@function
        .size           _ZN7cutlass13device_kernelIN5flash11enable_sm90INS1_16FlashAttnFwdSm90INS1_25CollectiveMainloopFwdSm90ILi2EN4cute5tupleIJNS5_1CILi1EEES8_S8_EEENS6_IJNS7_ILi64EEESA_SA_EEELi512ENS_10bfloat16_tEfNS_4arch4Sm90ELb0ELb1ELb0ELb0ELb0ELb0ELb1ELb0ELb0ELb1ELb1ELb0EEENS1_21CollectiveEpilogueFwdINS6_IJSA_NS7_ILi512EEESA_EEES9_SC_SE_Li256ELb0ELb1ELb1ELb0EEENS1_19SingleTileSchedulerILb0ELb1ELb1ELi64EEEEEEEEEvNT_6ParamsE,(.L_x_15003 - _ZN7cutlass13device_kernelIN5flash11enable_sm90INS1_16FlashAttnFwdSm90INS1_25CollectiveMainloopFwdSm90ILi2EN4cute5tupleIJNS5_1CILi1EEES8_S8_EEENS6_IJNS7_ILi64EEESA_SA_EEELi512ENS_10bfloat16_tEfNS_4arch4Sm90ELb0ELb1ELb0ELb0ELb0ELb0ELb1ELb0ELb0ELb1ELb1ELb0EEENS1_21CollectiveEpilogueFwdINS6_IJSA_NS7_ILi512EEESA_EEES9_SC_SE_Li256ELb0ELb1ELb1ELb0EEENS1_19SingleTileSchedulerILb0ELb1ELb1ELi64EEEEEEEEEvNT_6ParamsE)
        .other          _ZN7cutlass13device_kernelIN5flash11enable_sm90INS1_16FlashAttnFwdSm90INS1_25CollectiveMainloopFwdSm90ILi2EN4cute5tupleIJNS5_1CILi1EEES8_S8_EEENS6_IJNS7_ILi64EEESA_SA_EEELi512ENS_10bfloat16_tEfNS_4arch4Sm90ELb0ELb1ELb0ELb0ELb0ELb0ELb1ELb0ELb0ELb1ELb1ELb0EEENS1_21CollectiveEpilogueFwdINS6_IJSA_NS7_ILi512EEESA_EEES9_SC_SE_Li256ELb0ELb1ELb1ELb0EEENS1_19SingleTileSchedulerILb0ELb1ELb1ELi64EEEEEEEEEvNT_6ParamsE,@"STO_CUDA_ENTRY STV_DEFAULT"
_ZN7cutlass13device_kernelIN5flash11enable_sm90INS1_16FlashAttnFwdSm90INS1_25CollectiveMainloopFwdSm90ILi2EN4cute5tupleIJNS5_1CILi1EEES8_S8_EEENS6_IJNS7_ILi64EEESA_SA_EEELi512ENS_10bfloat16_tEfNS_4arch4Sm90ELb0ELb1ELb0ELb0ELb0ELb0ELb1ELb0ELb0ELb1ELb1ELb0EEENS1_21CollectiveEpilogueFwdINS6_IJSA_NS7_ILi512EEESA_EEES9_SC_SE_Li256ELb0ELb1ELb1ELb0EEENS1_19SingleTileSchedulerILb0ELb1ELb1ELi64EEEEEEEEEvNT_6ParamsE:
        /* <DEDUP_REMOVED lines=18> */
.L_x_4982:
[----:B------:R-:W-:Y:S05]  /*0120*/  BSYNC B0 ;  /* 0x0000000000007941 */ /* 0x000fea0003800000 */
.L_x_4981:
        /* <DEDUP_REMOVED lines=39> */
.L_x_4983:
        /* <DEDUP_REMOVED lines=22> */
.L_x_4984:
        /* <DEDUP_REMOVED lines=18> */
.L_x_4985:
        /* <DEDUP_REMOVED lines=22> */
.L_x_4986:
        /* <DEDUP_REMOVED lines=22> */
.L_x_4987:
        /* <DEDUP_REMOVED lines=9> */
.L_x_4990:
        /* <DEDUP_REMOVED lines=24> */
[----:B-1----:R-:W-:Y:S05]  /*0af0*/  @!P0 BRA `(.L_x_4991) ;  /* 0x0000019400988947 */ /* 0x002fea0003800000 */
[----:B0-----:R-:W0:Y:S01]  /*0b00*/  LDC.64 R2, c[0x0][0x418] ;  /* 0x00010600ff027b82 */ /* 0x001e220000000a00 */
[----:B------:R-:W-:Y:S01]  /*0b10*/  UISETP.NE.AND UP0, UPT, UR10, 0x1, UPT ;  /* 0x000000010a00788c */ /* 0x000fe2000bf05270 */
[----:B------:R-:W-:-:S06]  /*0b20*/  VIADD R152, R12, 0xffffff80 ;  /* 0xffffff800c987836 */ /* 0x000fcc0000000000 */
[----:B------:R-:W1:Y:S08]  /*0b30*/  LDC R16, c[0x0][0x424] ;  /* 0x00010900ff107b82 */ /* 0x000e700000000800 */
[----:B------:R-:W2:Y:S08]  /*0b40*/  LDC R7, c[0x0][0x2f0] ;  /* 0x0000bc00ff077b82 */ /* 0x000eb00000000800 */
[----:B------:R-:W3:Y:S01]  /*0b50*/  S2UR UR60, SR_CTAID.X ;  /* 0x00000000003c79c3 */ /* 0x000ee20000002500 */
[----:B0-----:R-:W-:-:S04]  /*0b60*/  ISETP.NE.U32.AND P0, PT, R2, RZ, PT ;  /* 0x000000ff0200720c */ /* 0x001fc80003f05070 */
[----:B------:R-:W-:-:S04]  /*0b70*/  ISETP.NE.AND.EX P0, PT, R3, RZ, PT, P0 ;  /* 0x000000ff0300720c */ /* 0x000fc80003f05300 */
[----:B-1----:R-:W-:Y:S02]  /*0b80*/  SEL R16, R16, 0x1, P0 ;  /* 0x0000000110107807 */ /* 0x002fe40000000000 */
[----:B------:R-:W-:-:S03]  /*0b90*/  PLOP3.LUT P0, PT, PT, PT, UP0, 0x80, 0x0 ;  /* 0x000000000000781c */ /* 0x000fc60003f0f008 */
[----:B--2---:R-:W-:-:S05]  /*0ba0*/  IMAD R0, R16, R7, 0x3f ;  /* 0x0000003f10007424 */ /* 0x004fca00078e0207 */
[----:B------:R-:W-:Y:S01]  /*0bb0*/  SHF.R.S32.HI R3, RZ, 0x1f, R0 ;  /* 0x0000001fff037819 */ /* 0x000fe20000011400 */
[----:B---3--:R-:W-:-:S03]  /*0bc0*/  USHF.L.U32 UR60, UR60, 0x6, URZ ;  /* 0x000000063c3c7899 */ /* 0x008fc6000800063f */
[----:B------:R-:W-:-:S04]  /*0bd0*/  LEA.HI R3, R3, R0, RZ, 0x6 ;  /* 0x0000000003037211 */ /* 0x000fc800078f30ff */
[----:B------:R-:W-:Y:S01]  /*0be0*/  SHF.R.S32.HI R3, RZ, 0x6, R3 ;  /* 0x00000006ff037819 */ /* 0x000fe20000011403 */
[----:B------:R-:W-:Y:S06]  /*0bf0*/  @!P0 BRA `(.L_x_4992) ;  /* 0x0000002000c88947 */ /* 0x000fec0003800000 */
[----:B------:R-:W0:Y:S01]  /*0c00*/  LDC R0, c[0x0][0x288] ;  /* 0x0000a200ff007b82 */ /* 0x000e220000000800 */
[----:B------:R-:W-:Y:S01]  /*0c10*/  ULDC UR5, c[0x0][0x448] ;  /* 0x0001120000057ab9 */ /* 0x000fe20000000800 */
[----:B------:R-:W-:Y:S01]  /*0c20*/  ULDC.64 UR6, c[0x0][0xad8] ;  /* 0x0002b60000067ab9 */ /* 0x000fe20000000a00 */
[----:B------:R-:W-:Y:S02]  /*0c30*/  UISETP.NE.AND UP0, UPT, UR5, 0x1, UPT ;  /* 0x000000010500788c */ /* 0x000fe4000bf05270 */
[----:B------:R-:W-:Y:S02]  /*0c40*/  UISETP.GE.AND UP1, UPT, UR7, 0x1, UPT ;  /* 0x000000010700788c */ /* 0x000fe4000bf26270 */
[----:B------:R-:W-:-:S04]  /*0c50*/  UIADD3 UR5, UR60, 0x3f, URZ ;  /* 0x0000003f3c057890 */ /* 0x000fc8000fffe03f */
[----:B------:R-:W-:-:S03]  /*0c60*/  PLOP3.LUT P1, PT, PT, PT, UP1, 0x80, 0x0 ;  /* 0x000000000000781c */ /* 0x000fc60003f2f018 */
[----:B------:R-:W-:Y:S01]  /*0c70*/  @UP0 ULDC UR8, c[0x0][0x44c] ;  /* 0x0001130000080ab9 */ /* 0x000fe20000000800 */
[----:B------:R-:W-:Y:S01]  /*0c80*/  @UP0 ULDC UR11, c[0x0][0x450] ;  /* 0x00011400000b0ab9 */ /* 0x000fe20000000800 */
[----:B------:R-:W-:-:S04]  /*0c90*/  UIMAD.WIDE.U32 UR8, UR5, UR8, URZ ;  /* 0x00000008050872a5 */ /* 0x000fc8000f8e003f */
[----:B------:R-:W-:Y:S01]  /*0ca0*/  @UP0 USHF.R.U32.HI UR5, URZ, UR11, UR9 ;  /* 0x0000000b3f050299 */ /* 0x000fe20008011609 */
[----:B0-----:R-:W-:-:S05]  /*0cb0*/  IADD3 R5, -R0, 0x1, RZ ;  /* 0x0000000100057810 */ /* 0x001fca0007ffe1ff */
[----:B------:R-:W-:-:S05]  /*0cc0*/  IMAD R5, R16, R7, R5 ;  /* 0x0000000710057224 */ /* 0x000fca00078e0205 */
[----:B------:R-:W-:-:S13]  /*0cd0*/  R2UR UR10, R5 ;  /* 0x00000000050a72ca */ /* 0x000fda00000e0000 */
        /* <DEDUP_REMOVED lines=13> */
.L_x_4994:
[----:B------:R-:W-:-:S11]  /*0db0*/  UISETP.NE.AND UP1, UPT, UR7, 0x1, UPT ;  /* 0x000000010700788c */ /* 0x000fd6000bf25270 */
[----:B------:R-:W-:Y:S02]  /*0dc0*/  @UP1 ULDC.64 UR10, c[0x0][0xae0] ;  /* 0x0002b800000a1ab9 */ /* 0x000fe40000000a00 */
[----:B------:R-:W-:-:S04]  /*0dd0*/  UIMAD.WIDE.U32 UR8, UR5, UR10, URZ ;  /* 0x0000000a050872a5 */ /* 0x000fc8000f8e003f */
[----:B------:R-:W-:-:S12]  /*0de0*/  @UP1 USHF.R.U32.HI UR5, URZ, UR11, UR9 ;  /* 0x0000000b3f051299 */ /* 0x000fd80008011609 */
.L_x_4995:
[----:B------:R-:W-:-:S04]  /*0df0*/  UIMAD UR5, UR5, UR7, UR7 ;  /* 0x00000007050572a4 */ /* 0x000fc8000f8e0207 */
[----:B------:R-:W-:-:S04]  /*0e00*/  UISETP.LT.AND UP1, UPT, UR6, UR5, UPT ;  /* 0x000000050600728c */ /* 0x000fc8000bf21270 */
[----:B------:R-:W-:-:S12]  /*0e10*/  USEL UR6, UR6, UR5, UP1 ;  /* 0x0000000506067287 */ /* 0x000fd80008800000 */
.L_x_4993:
[----:B------:R-:W-:Y:S01]  /*0e20*/  IMAD R16, R16, R7, -R0 ;  /* 0x0000000710107224 */ /* 0x000fe200078e0a00 */
[----:B------:R-:W-:Y:S01]  /*0e30*/  UIADD3 UR6, UR6, 0x3f, URZ ;  /* 0x0000003f06067890 */ /* 0x000fe2000fffe03f */
[----:B------:R-:W-:Y:S01]  /*0e40*/  R2UR UR10, R3 ;  /* 0x00000000030a72ca */ /* 0x000fe200000e0000 */
[----:B------:R-:W-:Y:S02]  /*0e50*/  @UP0 ULDC UR8, c[0x0][0x44c] ;  /* 0x0001130000080ab9 */ /* 0x000fe40000000800 */
[----:B------:R-:W-:Y:S01]  /*0e60*/  R2UR UR11, R16 ;  /* 0x00000000100b72ca */ /* 0x000fe200000e0000 */
[----:B------:R-:W-:Y:S02]  /*0e70*/  USHF.R.S32.HI UR5, URZ, 0x1f, UR6 ;  /* 0x0000001f3f057899 */ /* 0x000fe40008011406 */
[----:B------:R-:W-:Y:S02]  /*0e80*/  UIMAD.WIDE.U32 UR8, UR60, UR8, URZ ;  /* 0x000000083c0872a5 */ /* 0x000fe4000f8e003f */
[----:B------:R-:W-:-:S03]  /*0e90*/  ULEA.HI UR5, UR5, UR6, URZ, 0x6 ;  /* 0x0000000605057291 */ /* 0x000fc6000f8f303f */
[----:B------:R-:W-:Y:S01]  /*0ea0*/  @UP0 ULDC UR6, c[0x0][0x450] ;  /* 0x0001140000060ab9 */ /* 0x000fe20000000800 */
[----:B------:R-:W-:Y:S02]  /*0eb0*/  USHF.R.S32.HI UR5, URZ, 0x6, UR5 ;  /* 0x000000063f057899 */ /* 0x000fe40008011405 */
[----:B------:R-:W-:Y:S02]  /*0ec0*/  @UP0 USHF.R.U32.HI UR60, URZ, UR6, UR9 ;  /* 0x000000063f3c0299 */ /* 0x000fe40008011609 */
[----:B------:R-:W-:Y:S02]  /*0ed0*/  UISETP.LT.AND UP0, UPT, UR10, UR5, UPT ;  /* 0x000000050a00728c */ /* 0x000fe4000bf01270 */
[----:B------:R-:W-:Y:S01]  /*0ee0*/  UIADD3 UR60, UR11, UR60, URZ ;  /* 0x0000003c0b3c7290 */ /* 0x000fe2000fffe03f */
[----:B------:R-:W-:Y:S01]  /*0ef0*/  ULDC UR6, c[0x0][0xad4] ;  /* 0x0002b50000067ab9 */ /* 0x000fe20000000800 */
[----:B------:R-:W-:Y:S02]  /*0f00*/  USEL UR5, UR10, UR5, UP0 ;  /* 0x000000050a057287 */ /* 0x000fe40008000000 */
[----:B------:R-:W-:-:S06]  /*0f10*/  UIADD3 UR6, UR60, -UR6, URZ ;  /* 0x800000063c067290 */ /* 0x000fcc000fffe03f */
[----:B------:R-:W-:Y:S01]  /*0f20*/  IMAD.U32 R0, RZ, RZ, UR6 ;  /* 0x00000006ff007e24 */ /* 0x000fe2000f8e00ff */
[----:B------:R-:W-:Y:S06]  /*0f30*/  @!P1 BRA `(.L_x_4996) ;  /* 0x0000000000409947 */ /* 0x000fec0003800000 */
        /* <DEDUP_REMOVED lines=10> */
.L_x_4997:
[----:B------:R-:W-:-:S11]  /*0fe0*/  UISETP.NE.AND UP0, UPT, UR7, 0x1, UPT ;  /* 0x000000010700788c */ /* 0x000fd6000bf05270 */
[----:B------:R-:W-:Y:S02]  /*0ff0*/  @UP0 ULDC.64 UR10, c[0x0][0xae0] ;  /* 0x0002b800000a0ab9 */ /* 0x000fe40000000a00 */
[----:B------:R-:W-:-:S04]  /*1000*/  UIMAD.WIDE.U32 UR8, UR60, UR10, URZ ;  /* 0x0000000a3c0872a5 */ /* 0x000fc8000f8e003f */
[----:B------:R-:W-:-:S12]  /*1010*/  @UP0 USHF.R.U32.HI UR60, URZ, UR11, UR9 ;  /* 0x0000000b3f3c0299 */ /* 0x000fd80008011609 */
.L_x_4998:
[----:B------:R-:W-:-:S06]  /*1020*/  UIMAD UR7, UR60, UR7, URZ ;  /* 0x000000073c0772a4 */ /* 0x000fcc000f8e023f */
[----:B------:R-:W-:-:S07]  /*1030*/  VIMNMX R0, R0, UR7, !PT ;  /* 0x0000000700007c48 */ /* 0x000fce000ffe0100 */
.L_x_4996:
        /* <DEDUP_REMOVED lines=78> */
[----:B0-----:R-:W-:Y:S02]  /*1520*/  VIADD R6, R3, 0xffffffe ;  /* 0x0ffffffe03067836 */ /* 0x001fe40000000000 */
[----:B------:R-:W-:-:S04]  /*1530*/  IMAD.MOV R3, RZ, RZ, -R11 ;  /* 0x000000ffff037224 */ /* 0x000fc800078e0a0b */
        /* <DEDUP_REMOVED lines=20> */
.L_x_4999:
        /* <DEDUP_REMOVED lines=12> */
[----:B------:R-:W0:Y:S08]  /*1740*/  S2UR UR7, SR_CgaCtaId ;  /* 0x00000000000779c3 */ /* 0x000e300000008800 */
[----:B------:R-:W-:Y:S01]  /*1750*/  BAR.SYNC.DEFER_BLOCKING 0xe, 0x100 ;  /* 0x0384000000007b1d */ /* 0x000fe20000010000 */
[----:B------:R-:W-:Y:S01]  /*1760*/  LOP3.LUT R6, R12, 0x7f, RZ, 0xc0, !PT ;  /* 0x0000007f0c067812 */ /* 0x000fe200078ec0ff */
[----:B------:R-:W-:Y:S01]  /*1770*/  VIADD R3, R3, 0xfffffffe ;  /* 0xfffffffe03037836 */ /* 0x000fe20000000000 */
[----:B------:R-:W-:-:S02]  /*1780*/  LEA.HI R5, R5, R152, RZ, 0x7 ;  /* 0x0000009805057211 */ /* 0x000fc400078f38ff */
[----:B------:R-:W-:Y:S01]  /*1790*/  ISETP.NE.AND P1, PT, R6, RZ, PT ;  /* 0x000000ff0600720c */ /* 0x000fe20003f25270 */
[----:B------:R-:W-:Y:S01]  /*17a0*/  UMOV UR9, 0x40000040 ;  /* 0x4000004000097882 */ /* 0x000fe20000000000 */
[----:B------:R-:W-:Y:S01]  /*17b0*/  SHF.R.S32.HI R2, RZ, 0x7, R5 ;  /* 0x00000007ff027819 */ /* 0x000fe20000011405 */
[----:B------:R-:W-:Y:S01]  /*17c0*/  UMOV UR11, 0x40000040 ;  /* 0x40000040000b7882 */ /* 0x000fe20000000000 */
[----:B------:R-:W-:Y:S01]  /*17d0*/  UMOV UR13, 0x40000040 ;  /* 0x40000040000d7882 */ /* 0x000fe20000000000 */
[----:B------:R-:W-:Y:S01]  /*17e0*/  UMOV UR15, 0x40000040 ;  /* 0x40000040000f7882 */ /* 0x000fe20000000000 */
[----:B------:R-:W-:Y:S01]  /*17f0*/  UMOV UR17, 0x40000040 ;  /* 0x4000004000117882 */ /* 0x000fe20000000000 */
[----:B------:R-:W-:Y:S01]  /*1800*/  UMOV UR19, 0x40000040 ;  /* 0x4000004000137882 */ /* 0x000fe20000000000 */
[----:B------:R-:W1:Y:S01]  /*1810*/  SHFL.IDX PT, R2, R2, RZ, 0x1f ;  /* 0x00001fff02027589 */ /* 0x000e6200000e0000 */
[----:B------:R-:W-:Y:S01]  /*1820*/  UMOV UR21, 0x40000040 ;  /* 0x4000004000157882 */ /* 0x000fe20000000000 */
[----:B------:R-:W-:Y:S01]  /*1830*/  UMOV UR23, 0x40000040 ;  /* 0x4000004000177882 */ /* 0x000fe20000000000 */
[----:B------:R-:W-:-:S02]  /*1840*/  LOP3.LUT R5, R5, 0xffffff80, RZ, 0xc0, !PT ;  /* 0xffffff8005057812 */ /* 0x000fc400078ec0ff */
[----:B------:R-:W-:-:S03]  /*1850*/  ISETP.GE.AND P0, PT, R3, R0, PT ;  /* 0x000000000300720c */ /* 0x000fc60003f06270 */
[----:B------:R-:W-:Y:S01]  /*1860*/  IMAD.IADD R5, R152, 0x1, -R5 ;  /* 0x0000000198057824 */ /* 0x000fe200078e0a05 */
[----:B------:R-:W-:Y:S01]  /*1870*/  WARPGROUP.ARRIVE ;  /* 0x00000000000079c5 */ /* 0x000fe20000000000 */
[----:B-1----:R-:W-:-:S03]  /*1880*/  R2UR UR4, R2 ;  /* 0x00000000020472ca */ /* 0x002fc600000e0000 */
        /* <DEDUP_REMOVED lines=9> */
[----:B0-----:R-:W-:-:S04]  /*1920*/  ULEA UR5, UR7, UR5, 0x18 ;  /* 0x0000000507057291 */ /* 0x001fc8000f8ec03f */
        /* <DEDUP_REMOVED lines=43> */
.L_x_5002:
        /* <DEDUP_REMOVED lines=170> */
.L_x_5001:
[----:B------:R-:W-:Y:S01]  /*2680*/  BAR.SYNC.DEFER_BLOCKING 0xe, 0x100 ;  /* 0x0384000000007b1d */ /* 0x000fe20000010000 */
[----:B------:R-:W-:Y:S01]  /*2690*/  VIADD R2, R2, UR4 ;  /* 0x0000000402027c36 */ /* 0x000fe20008000000 */
[----:B------:R-:W-:Y:S01]  /*26a0*/  PLOP3.LUT P0, PT, PT, PT, PT, 0x8, 0x0 ;  /* 0x000000000000781c */ /* 0x000fe20003f0e170 */
[----:B-1----:R-:W-:-:S03]  /*26b0*/  IMAD.MOV.U32 R4, RZ, RZ, RZ ;  /* 0x000000ffff047224 */ /* 0x002fc600078e00ff */
[----:B------:R-:W-:-:S05]  /*26c0*/  LEA R2, R2, UR5, 0x2 ;  /* 0x0000000502027c11 */ /* 0x000fca000f8e10ff */
[----:B------:R-:W1:Y:S04]  /*26d0*/  LDS R3, [R2+0x38400] ;  /* 0x0384000002037984 */ /* 0x000e680000000800 */
[----:B------:R2:W3:Y:S02]  /*26e0*/  LDS R0, [R2+0x38420] ;  /* 0x0384200002007984 */ /* 0x0004e40000000800 */
[----:B--2---:R-:W-:Y:S02]  /*26f0*/  IMAD.MOV.U32 R2, RZ, RZ, RZ ;  /* 0x000000ffff027224 */ /* 0x004fe400078e00ff */
        /* <DEDUP_REMOVED lines=130> */
.L_x_4992:
[----:B------:R-:W0:Y:S01]  /*2f20*/  LDC R168, c[0x0][0x288] ;  /* 0x0000a200ffa87b82 */ /* 0x000e220000000800 */
[----:B------:R-:W-:Y:S01]  /*2f30*/  ULDC UR5, c[0x0][0x448] ;  /* 0x0001120000057ab9 */ /* 0x000fe20000000800 */
[----:B------:R-:W-:Y:S01]  /*2f40*/  ULDC.64 UR6, c[0x0][0xad8] ;  /* 0x0002b60000067ab9 */ /* 0x000fe20000000a00 */
[----:B------:R-:W-:Y:S02]  /*2f50*/  UISETP.NE.AND UP0, UPT, UR5, 0x1, UPT ;  /* 0x000000010500788c */ /* 0x000fe4000bf05270 */
[----:B------:R-:W-:Y:S02]  /*2f60*/  UIADD3 UR5, UR60, 0x3f, URZ ;  /* 0x0000003f3c057890 */ /* 0x000fe4000fffe03f */
[----:B------:R-:W-:-:S06]  /*2f70*/  UISETP.GE.AND UP1, UPT, UR7, 0x1, UPT ;  /* 0x000000010700788c */ /* 0x000fcc000bf26270 */
[----:B------:R-:W-:Y:S01]  /*2f80*/  PLOP3.LUT P1, PT, PT, PT, UP1, 0x80, 0x0 ;  /* 0x000000000000781c */ /* 0x000fe20003f2f018 */
        /* <DEDUP_REMOVED lines=21> */
.L_x_5004:
[----:B------:R-:W-:-:S11]  /*30e0*/  UISETP.NE.AND UP1, UPT, UR7, 0x1, UPT ;  /* 0x000000010700788c */ /* 0x000fd6000bf25270 */
[----:B------:R-:W-:Y:S02]  /*30f0*/  @UP1 ULDC.64 UR10, c[0x0][0xae0] ;  /* 0x0002b800000a1ab9 */ /* 0x000fe40000000a00 */
[----:B------:R-:W-:-:S04]  /*3100*/  UIMAD.WIDE.U32 UR8, UR5, UR10, URZ ;  /* 0x0000000a050872a5 */ /* 0x000fc8000f8e003f */
[----:B------:R-:W-:-:S12]  /*3110*/  @UP1 USHF.R.U32.HI UR5, URZ, UR11, UR9 ;  /* 0x0000000b3f051299 */ /* 0x000fd80008011609 */
.L_x_5005:
[----:B------:R-:W-:-:S06]  /*3120*/  UIMAD UR5, UR5, UR7, UR7 ;  /* 0x00000007050572a4 */ /* 0x000fcc000f8e0207 */
[----:B------:R-:W-:-:S07]  /*3130*/  VIMNMX R0, R0, UR5, PT ;  /* 0x0000000500007c48 */ /* 0x000fce000bfe0100 */
.L_x_5003:
[----:B------:R-:W-:Y:S01]  /*3140*/  IMAD R168, R16, R7, -R168 ;  /* 0x0000000710a87224 */ /* 0x000fe200078e0aa8 */
[----:B------:R-:W-:Y:S01]  /*3150*/  @UP0 ULDC UR8, c[0x0][0x44c] ;  /* 0x0001130000080ab9 */ /* 0x000fe20000000800 */
[----:B------:R-:W-:Y:S01]  /*3160*/  VIADD R0, R0, 0x3f ;  /* 0x0000003f00007836 */ /* 0x000fe20000000000 */
[----:B------:R-:W-:Y:S02]  /*3170*/  UIMAD.WIDE.U32 UR8, UR60, UR8, URZ ;  /* 0x000000083c0872a5 */ /* 0x000fe4000f8e003f */
[----:B------:R-:W-:Y:S01]  /*3180*/  R2UR UR6, R168 ;  /* 0x00000000a80672ca */ /* 0x000fe200000e0000 */
[----:B------:R-:W-:Y:S01]  /*3190*/  @UP0 ULDC UR10, c[0x0][0x450] ;  /* 0x00011400000a0ab9 */ /* 0x000fe20000000800 */
[----:B------:R-:W-:Y:S01]  /*31a0*/  UMOV UR5, UR60 ;  /* 0x0000003c00057c82 */ /* 0x000fe20008000000 */
[----:B------:R-:W-:Y:S01]  /*31b0*/  SHF.R.S32.HI R5, RZ, 0x1f, R0 ;  /* 0x0000001fff057819 */ /* 0x000fe20000011400 */
[----:B------:R-:W-:-:S03]  /*31c0*/  @UP0 USHF.R.U32.HI UR5, URZ, UR10, UR9 ;  /* 0x0000000a3f050299 */ /* 0x000fc60008011609 */
[----:B------:R-:W-:-:S04]  /*31d0*/  LEA.HI R5, R5, R0, RZ, 0x6 ;  /* 0x0000000005057211 */ /* 0x000fc800078f30ff */
[----:B------:R-:W-:Y:S02]  /*31e0*/  SHF.R.S32.HI R0, RZ, 0x6, R5 ;  /* 0x00000006ff007819 */ /* 0x000fe40000011405 */
[----:B------:R-:W-:Y:S02]  /*31f0*/  UIADD3 UR5, UR6, UR5, URZ ;  /* 0x0000000506057290 */ /* 0x000fe4000fffe03f */
[----:B------:R-:W-:Y:S01]  /*3200*/  VIMNMX R184, R3, R0, PT ;  /* 0x0000000003b87248 */ /* 0x000fe20003fe0100 */
        /* <DEDUP_REMOVED lines=13> */
.L_x_5007:
[----:B------:R-:W-:-:S11]  /*32e0*/  UISETP.NE.AND UP0, UPT, UR7, 0x1, UPT ;  /* 0x000000010700788c */ /* 0x000fd6000bf05270 */
[----:B------:R-:W-:Y:S02]  /*32f0*/  @UP0 ULDC.64 UR10, c[0x0][0xae0] ;  /* 0x0002b800000a0ab9 */ /* 0x000fe40000000a00 */
[----:B------:R-:W-:-:S04]  /*3300*/  UIMAD.WIDE.U32 UR8, UR5, UR10, URZ ;  /* 0x0000000a050872a5 */ /* 0x000fc8000f8e003f */
[----:B------:R-:W-:-:S12]  /*3310*/  @UP0 USHF.R.U32.HI UR5, URZ, UR11, UR9 ;  /* 0x0000000b3f050299 */ /* 0x000fd80008011609 */
.L_x_5008:
[----:B------:R-:W-:-:S04]  /*3320*/  UIMAD UR5, UR5, UR7, URZ ;  /* 0x00000007050572a4 */ /* 0x000fc8000f8e023f */
[----:B------:R-:W-:-:S04]  /*3330*/  UISETP.LT.AND UP0, UPT, UR6, UR5, UPT ;  /* 0x000000050600728c */ /* 0x000fc8000bf01270 */
[----:B------:R-:W-:-:S12]  /*3340*/  USEL UR6, UR6, UR5, !UP0 ;  /* 0x0000000506067287 */ /* 0x000fd8000c000000 */
.L_x_5006:
        /* <DEDUP_REMOVED lines=8> */
[----:B------:R-:W-:-:S04]  /*33d0*/  UISETP.NE.AND UP0, UPT, UR12, URZ, UPT ;  /* 0x0000003f0c00728c */ /* 0x000fc8000bf05270 */
[----:B------:R-:W-:-:S07]  /*33e0*/  ISETP.GT.AND P0, PT, R184, UR9, PT ;  /* 0x00000009b8007c0c */ /* 0x000fce000bf04270 */
[----:B------:R-:W-:-:S06]  /*33f0*/  @!UP0 ULDC UR12, c[0x0][0xae8] ;  /* 0x0002ba00000c8ab9 */ /* 0x000fcc0000000800 */
[----:B------:R-:W-:Y:S05]  /*3400*/  @!P0 BRA `(.L_x_5009) ;  /* 0x00000000008c8947 */ /* 0x000fea0003800000 */
[----:B------:R-:W-:Y:S01]  /*3410*/  IMAD.U32 R5, RZ, RZ, UR12 ;  /* 0x0000000cff057e24 */ /* 0x000fe2000f8e00ff */
[----:B------:R-:W-:-:S04]  /*3420*/  UMOV UR4, URZ ;  /* 0x0000003f00047c82 */ /* 0x000fc80008000000 */
        /* <DEDUP_REMOVED lines=33> */
.L_x_5009:
[----:B------:R-:W-:Y:S02]  /*3640*/  UIMAD UR5, UR10, UR4, UR9 ;  /* 0x000000040a0572a4 */ /* 0x000fe4000f8e0209 */
[----:B------:R-:W-:Y:S01]  /*3650*/  IMAD.U32 R3, RZ, RZ, UR4 ;  /* 0x00000004ff037e24 */ /* 0x000fe2000f8e00ff */
[----:B------:R-:W-:Y:S01]  /*3660*/  PLOP3.LUT P0, PT, PT, PT, PT, 0x80, 0x0 ;  /* 0x000000000000781c */ /* 0x000fe20003f0f070 */
[----:B------:R-:W-:Y:S01]  /*3670*/  IMAD.MOV.U32 R2, RZ, RZ, RZ ;  /* 0x000000ffff027224 */ /* 0x000fe200078e00ff */
[----:B------:R-:W-:Y:S01]  /*3680*/  CS2R R150, SRZ ;  /* 0x0000000000967805 */ /* 0x000fe2000001ff00 */
[----:B------:R-:W-:Y:S01]  /*3690*/  IMAD.MOV.U32 R4, RZ, RZ, RZ ;  /* 0x000000ffff047224 */ /* 0x000fe200078e00ff */
[----:B------:R-:W-:Y:S01]  /*36a0*/  VIADDMNMX R184, R3, UR5, R184, PT ;  /* 0x0000000503b87c46 */ /* 0x000fe2000b8001b8 */
[----:B------:R-:W-:Y:S01]  /*36b0*/  IMAD.U32 R198, RZ, RZ, UR5 ;  /* 0x00000005ffc67e24 */ /* 0x000fe2000f8e00ff */
[----:B------:R-:W-:Y:S02]  /*36c0*/  CS2R R148, SRZ ;  /* 0x0000000000947805 */ /* 0x000fe4000001ff00 */
[----:B------:R-:W-:-:S02]  /*36d0*/  CS2R R146, SRZ ;  /* 0x0000000000927805 */ /* 0x000fc4000001ff00 */
[----:B------:R-:W-:Y:S02]  /*36e0*/  ISETP.GT.AND P1, PT, R184, UR5, PT ;  /* 0x00000005b8007c0c */ /* 0x000fe4000bf24270 */
        /* <DEDUP_REMOVED lines=70> */
[----:B------:R-:W-:Y:S01]  /*3b50*/  LOP3.LUT R3, R2, 0x1fffe, RZ, 0xc0, !PT ;  /* 0x0001fffe02037812 */ /* 0x000fe200078ec0ff */
[----:B------:R-:W-:-:S04]  /*3b60*/  VIADD R2, R199, 0x36400 ;  /* 0x00036400c7027836 */ /* 0x000fc80000000000 */
[----:B------:R-:W-:Y:S01]  /*3b70*/  IMAD.IADD R0, R0, 0x1, -R3 ;  /* 0x0000000100007824 */ /* 0x000fe200078e0a03 */
[----:B------:R-:W-:-:S03]  /*3b80*/  LOP3.LUT P0, RZ, R2, 0x3ff, RZ, 0xc0, !PT ;  /* 0x000003ff02ff7812 */ /* 0x000fc6000780c0ff */
[----:B------:R-:W-:-:S04]  /*3b90*/  IMAD R0, R0, 0x8000, R199 ;  /* 0x0000800000007824 */ /* 0x000fc800078e02c7 */
[----:B------:R-:W-:-:S05]  /*3ba0*/  VIADD R0, R0, 0x400 ;  /* 0x0000040000007836 */ /* 0x000fca0000000000 */
[----:B------:R-:W-:-:S04]  /*3bb0*/  SHF.R.U32.HI R0, RZ, 0x4, R0 ;  /* 0x00000004ff007819 */ /* 0x000fc80000011600 */
[----:B------:R-:W-:-:S04]  /*3bc0*/  LOP3.LUT R0, R0, 0x3fff, RZ, 0xc0, !PT ;  /* 0x00003fff00007812 */ /* 0x000fc800078ec0ff */
        /* <DEDUP_REMOVED lines=18> */
.L_x_5010:
        /* <DEDUP_REMOVED lines=11> */
.L_x_5195:
[----:B------:R-:W2:Y:S01]  /*3da0*/  LDL R7, [R1+0x34] ;  /* 0x0000340001077983 */ /* 0x000ea20000100800 */
[----:B------:R-:W-:Y:S01]  /*3db0*/  IMAD.IADD R197, R197, 0x1, -R2 ;  /* 0x00000001c5c57824 */ /* 0x000fe200078e0a02 */
[----:B------:R-:W-:-:S04]  /*3dc0*/  LEA.HI R6, R6, R17, RZ, 0x5 ;  /* 0x0000001106067211 */ /* 0x000fc800078f28ff */
[----:B------:R-:W-:Y:S02]  /*3dd0*/  SHF.R.S32.HI R6, RZ, 0x5, R6 ;  /* 0x00000005ff067819 */ /* 0x000fe40000011406 */
[----:B--2---:R-:W-:Y:S02]  /*3de0*/  R2UR UR4, R7 ;  /* 0x00000000070472ca */ /* 0x004fe400000e0000 */
[----:B------:R-:W-:Y:S02]  /*3df0*/  LEA.HI R7, R0, R5, RZ, 0x3 ;  /* 0x0000000500077211 */ /* 0x000fe400078f18ff */
[----:B------:R-:W-:Y:S02]  /*3e00*/  LOP3.LUT R0, R3, 0x7ffffffc, RZ, 0xc0, !PT ;  /* 0x7ffffffc03007812 */ /* 0x000fe400078ec0ff */
[----:B------:R-:W-:-:S03]  /*3e10*/  LOP3.LUT R2, R7, 0xfffffff8, RZ, 0xc0, !PT ;  /* 0xfffffff807027812 */ /* 0x000fc600078ec0ff */
[----:B------:R-:W-:Y:S02]  /*3e20*/  IMAD.IADD R0, R17, 0x1, -R0 ;  /* 0x0000000111007824 */ /* 0x000fe400078e0a00 */
[----:B------:R-:W-:Y:S02]  /*3e30*/  IMAD.IADD R195, R5, 0x1, -R2 ;  /* 0x0000000105c37824 */ /* 0x000fe400078e0a02 */
[----:B------:R-:W-:Y:S01]  /*3e40*/  ULOP3.LUT UR4, UR4, 0x1, URZ, 0xfc, !UPT ;  /* 0x0000000104047892 */ /* 0x000fe2000f8efc3f */
[----:B------:R-:W-:Y:S02]  /*3e50*/  IMAD.SHL.U32 R2, R0, 0x2, RZ ;  /* 0x0000000200027824 */ /* 0x000fe400078e00ff */
[----:B------:R-:W-:Y:S02]  /*3e60*/  IMAD R195, R6, 0x10, R195 ;  /* 0x0000001006c37824 */ /* 0x000fe400078e02c3 */
[----:B------:R-:W-:Y:S02]  /*3e70*/  IMAD R197, R197, 0x100, R2 ;  /* 0x00000100c5c57824 */ /* 0x000fe400078e0202 */
[----:B------:R-:W-:-:S05]  /*3e80*/  IMAD.U32 R3, RZ, RZ, UR4 ;  /* 0x00000004ff037e24 */ /* 0x000fca000f8e00ff */
[----:B------:R-:W-:-:S13]  /*3e90*/  ISETP.NE.AND P0, PT, R3, 0x3, PT ;  /* 0x000000030300780c */ /* 0x000fda0003f05270 */
[----:B------:R-:W-:Y:S05]  /*3ea0*/  @!P0 BRA `(.L_x_5012) ;  /* 0x0000000000048947 */ /* 0x000fea0003800000 */
[----:B------:R-:W-:Y:S01]  /*3eb0*/  BPT.TRAP 0x1 ;  /* 0x000000040000795c */ /* 0x000fe20000300000 */
.L_x_5012:
[----:B------:R1:W2:Y:S01]  /*3ec0*/  SYNCS.PHASECHK.TRANS64.TRYWAIT P1, [R199+URZ+0x38830], R4 ;  /* 0x03883004c70075a7 */ /* 0x0002a2000802017f */
[----:B------:R-:W-:Y:S05]  /*3ed0*/  @!P0 BRA `(.L_x_5013) ;  /* 0x0000000000048947 */ /* 0x000fea0003800000 */
[----:B------:R-:W-:Y:S01]  /*3ee0*/  BPT.TRAP 0x1 ;  /* 0x000000040000795c */ /* 0x000fe20000300000 */
.L_x_5013:
[----:B--2---:R-:W-:Y:S05]  /*3ef0*/  @P1 BRA `(.L_x_5014) ;  /* 0x0000000000081947 */ /* 0x004fea0003800000 */
[----:B------:R-:W2:Y:S02]  /*3f00*/  SYNCS.PHASECHK.TRANS64.TRYWAIT P1, [R199+URZ+0x38830], R4 ;  /* 0x03883004c70075a7 */ /* 0x000ea4000802017f */
[----:B--2---:R-:W-:Y:S05]  /*3f10*/  @!P1 BRA `(.L_x_5015) ;  /* 0x0000016000ac9947 */ /* 0x004fea0003800000 */
.L_x_5014:
        /* <DEDUP_REMOVED lines=31> */
[----:B------:R-:W-:Y:S02]  /*4110*/  VIADD R0, R0, 0x6 ;  /* 0x0000000600007836 */ /* 0x000fe40000000000 */
[----:B------:R-:W-:-:S03]  /*4120*/  IMAD.U32 R19, RZ, RZ, UR9 ;  /* 0x00000009ff137e24 */ /* 0x000fc6000f8e00ff */
        /* <DEDUP_REMOVED lines=11> */
[----:B------:R-:W-:Y:S02]  /*41e0*/  UMOV UR9, 0x40000040 ;  /* 0x4000004000097882 */ /* 0x000fe40000000000 */
[----:B------:R-:W-:-:S06]  /*41f0*/  IMAD.U32 R15, RZ, RZ, UR9 ;  /* 0x00000009ff0f7e24 */ /* 0x000fcc000f8e00ff */
        /* <DEDUP_REMOVED lines=19> */
.L_x_5196:
[----:B------:R-:W-:Y:S05]  /*4330*/  @!P0 BRA `(.L_x_5017) ;  /* 0x0000000000048947 */ /* 0x000fea0003800000 */
[----:B------:R-:W-:Y:S01]  /*4340*/  BPT.TRAP 0x1 ;  /* 0x000000040000795c */ /* 0x000fe20000300000 */
.L_x_5017:
[----:B------:R4:W0:Y:S01]  /*4350*/  SYNCS.PHASECHK.TRANS64.TRYWAIT P1, [R199+URZ+0x38850], R4 ;  /* 0x03885004c70075a7 */ /* 0x000822000802017f */
[----:B------:R-:W-:Y:S05]  /*4360*/  @!P0 BRA `(.L_x_5018) ;  /* 0x0000000000048947 */ /* 0x000fea0003800000 */
[----:B------:R-:W-:Y:S01]  /*4370*/  BPT.TRAP 0x1 ;  /* 0x000000040000795c */ /* 0x000fe20000300000 */
.L_x_5018:
        /* <DEDUP_REMOVED lines=11> */
.L_x_5019:
[C---:B------:R-:W-:Y:S01]  /*4430*/  R2UR UR4, R0.reuse ;  /* 0x00000000000472ca */ /* 0x040fe200000e0000 */
[----:B------:R-:W-:Y:S01]  /*4440*/  WARPGROUP.ARRIVE ;  /* 0x00000000000079c5 */ /* 0x000fe20000000000 */
[C---:B------:R-:W-:Y:S01]  /*4450*/  R2UR UR6, R17.reuse ;  /* 0x00000000110672ca */ /* 0x040fe200000e0000 */
[----:B------:R-:W-:Y:S01]  /*4460*/  UMOV UR9, 0x40000040 ;  /* 0x4000004000097882 */ /* 0x000fe20000000000 */
[----:B------:R-:W-:Y:S01]  /*4470*/  UMOV UR7, 0x40000040 ;  /* 0x4000004000077882 */ /* 0x000fe20000000000 */
[----:B------:R-:W-:Y:S01]  /*4480*/  UMOV UR5, UR9 ;  /* 0x0000000900057c82 */ /* 0x000fe20008000000 */
[----:B------:R-:W-:Y:S01]  /*4490*/  VIADD R3, R0, 0x2 ;  /* 0x0000000200037836 */ /* 0x000fe20000000000 */
[----:B------:R-:W-:Y:S01]  /*44a0*/  UMOV UR11, 0x40000040 ;  /* 0x40000040000b7882 */ /* 0x000fe20000000000 */
[C---:B-1234-:R-:W-:Y:S01]  /*44b0*/  VIADD R4, R17.reuse, 0x2 ;  /* 0x0000000211047836 */ /* 0x05efe20000000000 */
[----:B------:R-:W-:Y:S01]  /*44c0*/  UMOV UR13, 0x40000040 ;  /* 0x40000040000d7882 */ /* 0x000fe20000000000 */
[----:B------:R-:W-:Y:S01]  /*44d0*/  IMAD.U32 R7, RZ, RZ, UR9 ;  /* 0x00000009ff077e24 */ /* 0x000fe2000f8e00ff */
[----:B------:R-:W-:Y:S01]  /*44e0*/  UMOV UR9, 0x40000040 ;  /* 0x4000004000097882 */ /* 0x000fe20000000000 */
[----:B------:R-:W-:Y:S01]  /*44f0*/  VIADD R10, R17, 0x4 ;  /* 0x00000004110a7836 */ /* 0x000fe20000000000 */
        /* <DEDUP_REMOVED lines=11> */
[----:B------:R-:W-:Y:S01]  /*45b0*/  UMOV UR15, 0x40000040 ;  /* 0x40000040000f7882 */ /* 0x000fe20000000000 */
[----:B------:R-:W-:Y:S01]  /*45c0*/  IMAD.U32 R13, RZ, RZ, UR9 ;  /* 0x00000009ff0d7e24 */ /* 0x000fe2000f8e00ff */
[----:B------:R-:W-:Y:S01]  /*45d0*/  UMOV UR17, 0x40000040 ;  /* 0x4000004000117882 */ /* 0x000fe20000000000 */
        /* <DEDUP_REMOVED lines=23> */
[C---:B------:R-:W-:Y:S01]  /*4750*/  VIADD R186, R0.reuse, 0x800 ;  /* 0x0000080000ba7836 */ /* 0x040fe20000000000 */
[----:B------:R-:W-:Y:S01]  /*4760*/  UMOV UR57, 0x40000040 ;  /* 0x4000004000397882 */ /* 0x000fe20000000000 */
[----:B------:R-:W-:Y:S01]  /*4770*/  UMOV UR59, 0x40000040 ;  /* 0x40000040003b7882 */ /* 0x000fe20000000000 */
[----:B------:R-:W-:Y:S01]  /*4780*/  IMAD.MOV.U32 R23, RZ, RZ, 0x4 ;  /* 0x00000004ff177424 */ /* 0x000fe200078e00ff */
[----:B------:R-:W1:Y:S01]  /*4790*/  S2R R60, SR_TID.X ;  /* 0x00000000003c7919 */ /* 0x000e620000002100 */
[----:B------:R-:W-:Y:S01]  /*47a0*/  VIADD R185, R0, 0xa00 ;  /* 0x00000a0000b97836 */ /* 0x000fe20000000000 */
[----:B------:R-:W-:Y:S01]  /*47b0*/  LEA R61, R184, 0xffffffc0, 0x6 ;  /* 0xffffffc0b83d7811 */ /* 0x000fe200078e30ff */
[----:B------:R-:W-:-:S02]  /*47c0*/  VIADD R200, R0, 0xe00 ;  /* 0x00000e0000c87836 */ /* 0x000fc40000000000 */
[----:B------:R-:W-:Y:S01]  /*47d0*/  VIADD R187, R195, UR60 ;  /* 0x0000003cc3bb7c36 */ /* 0x000fe20008000000 */
        /* <DEDUP_REMOVED lines=72> */
[----:B------:R-:W0:Y:S01]  /*4c60*/  SHFL.IDX PT, R3, R11, RZ, 0x1f ;  /* 0x00001fff0b037589 */ /* 0x000e2200000e0000 */
[----:B------:R-:W-:Y:S01]  /*4c70*/  VIADD R10, R17, 0x800 ;  /* 0x00000800110a7836 */ /* 0x000fe20000000000 */
[----:B------:R-:W-:Y:S01]  /*4c80*/  HGMMA.64x64x16.F32.BF16 R24, gdesc[UR4], R24, gsb0 ;  /* 0x00e00000041879f0 */ /* 0x000fe20008001818 */
[----:B------:R-:W-:Y:S01]  /*4c90*/  ULDC UR6, c[0x0][0x448] ;  /* 0x0001120000067ab9 */ /* 0x000fe20000000800 */
[----:B------:R-:W-:Y:S01]  /*4ca0*/  ULDC UR7, c[0x0][0x2f0] ;  /* 0x0000bc0000077ab9 */ /* 0x000fe20000000800 */
[----:B------:R-:W-:-:S06]  /*4cb0*/  UISETP.NE.AND UP0, UPT, UR6, 0x1, UPT ;  /* 0x000000010600788c */ /* 0x000fcc000bf05270 */
[----:B------:R-:W-:Y:S02]  /*4cc0*/  PLOP3.LUT P2, PT, PT, PT, UP0, 0x80, 0x0 ;  /* 0x000000000000781c */ /* 0x000fe40003f4f008 */
[----:B------:R-:W-:-:S03]  /*4cd0*/  PLOP3.LUT P3, PT, PT, PT, UP0, 0x80, 0x0 ;  /* 0x000000000000781c */ /* 0x000fc60003f6f008 */
[----:B------:R-:W-:Y:S01]  /*4ce0*/  @UP0 ULDC UR6, c[0x0][0x44c] ;  /* 0x0001130000060ab9 */ /* 0x000fe20000000800 */
[----:B0-----:R-:W-:-:S04]  /*4cf0*/  ISETP.GT.AND P1, PT, R3, 0x7f, PT ;  /* 0x0000007f0300780c */ /* 0x001fc80003f24270 */
[----:B------:R-:W-:-:S05]  /*4d00*/  SEL R3, RZ, 0x2, !P1 ;  /* 0x00000002ff037807 */ /* 0x000fca0004800000 */
[C---:B------:R-:W-:Y:S02]  /*4d10*/  IMAD.IADD R11, R3.reuse, 0x1, R186 ;  /* 0x00000001030b7824 */ /* 0x040fe400078e02ba */
[----:B------:R-:W-:-:S03]  /*4d20*/  IMAD.IADD R22, R3, 0x1, R10 ;  /* 0x0000000103167824 */ /* 0x000fc600078e020a */
[----:B------:R-:W-:Y:S02]  /*4d30*/  R2UR UR56, R11 ;  /* 0x000000000b3872ca */ /* 0x000fe400000e0000 */
[----:B------:R-:W-:Y:S02]  /*4d40*/  R2UR UR58, R22 ;  /* 0x00000000163a72ca */ /* 0x000fe400000e0000 */
[C---:B------:R-:W-:Y:S02]  /*4d50*/  SEL R11, R23.reuse, 0x2, P1 ;  /* 0x00000002170b7807 */ /* 0x040fe40000800000 */
[----:B------:R-:W-:-:S03]  /*4d60*/  SEL R23, R23, 0x6, !P1 ;  /* 0x0000000617177807 */ /* 0x000fc60004800000 */
[--C-:B------:R-:W-:Y:S02]  /*4d70*/  IMAD.IADD R22, R186, 0x1, R11.reuse ;  /* 0x00000001ba167824 */ /* 0x100fe400078e020b */
[C---:B------:R-:W-:Y:S02]  /*4d80*/  IMAD.IADD R56, R10.reuse, 0x1, R11 ;  /* 0x000000010a387824 */ /* 0x040fe400078e020b */
[----:B------:R-:W-:Y:S01]  /*4d90*/  IMAD.IADD R10, R10, 0x1, R23 ;  /* 0x000000010a0a7824 */ /* 0x000fe200078e0217 */
[----:B------:R-:W-:Y:S02]  /*4da0*/  WARPGROUP.DEPBAR.LE gsb0, 0x0 ;  /* 0x00008000000079c5 */ /* 0x000fe40000010000 */
[----:B------:R-:W-:-:S06]  /*4db0*/  WARPGROUP.ARRIVE ;  /* 0x00000000000079c5 */ /* 0x000fcc0000000000 */
[----:B------:R-:W-:Y:S03]  /*4dc0*/  HGMMA.64x64x16.F32.BF16 R24, gdesc[UR8], R24, gsb0 ;  /* 0x00e00000081879f0 */ /* 0x000fe60008001818 */
[----:B------:R-:W-:Y:S02]  /*4dd0*/  WARPGROUP.DEPBAR.LE gsb0, 0x0 ;  /* 0x00008000000079c5 */ /* 0x000fe40000010000 */
[----:B------:R-:W-:-:S06]  /*4de0*/  WARPGROUP.ARRIVE ;  /* 0x00000000000079c5 */ /* 0x000fcc0000000000 */
[----:B------:R-:W-:Y:S01]  /*4df0*/  HGMMA.64x64x16.F32.BF16 R24, gdesc[UR12], R24, gsb0 ;  /* 0x00e000000c1879f0 */ /* 0x000fe20008001818 */
[----:B------:R-:W-:Y:S02]  /*4e00*/  ULDC.64 UR14, c[0x0][0xad8] ;  /* 0x0002b600000e7ab9 */ /* 0x000fe40000000a00 */
[----:B------:R-:W-:Y:S01]  /*4e10*/  UISETP.GE.AND UP1, UPT, UR15, 0x1, UPT ;  /* 0x000000010f00788c */ /* 0x000fe2000bf26270 */
        /* <DEDUP_REMOVED lines=140> */
[----:B------:R-:W-:Y:S01]  /*56e0*/  IMAD.MOV.U32 R59, RZ, RZ, -0x40 ;  /* 0xffffffc0ff3b7424 */ /* 0x000fe200078e00ff */
        /* <DEDUP_REMOVED lines=51> */
[----:B------:R-:W-:-:S04]  /*5a20*/  LEA.HI R3, R57, R152, RZ, 0x2 ;  /* 0x0000009839037211 */ /* 0x000fc800078f10ff */
[----:B------:R-:W-:-:S05]  /*5a30*/  LOP3.LUT R3, R3, 0xfffffffc, RZ, 0xc0, !PT ;  /* 0xfffffffc03037812 */ /* 0x000fca00078ec0ff */
[----:B------:R-:W-:-:S05]  /*5a40*/  IMAD.IADD R3, R152, 0x1, -R3 ;  /* 0x0000000198037824 */ /* 0x000fca00078e0a03 */
[----:B------:R-:W-:-:S04]  /*5a50*/  LEA.HI R10, R3, R3, RZ, 0x1 ;  /* 0x00000003030a7211 */ /* 0x000fc800078f08ff */
[----:B------:R-:W-:-:S05]  /*5a60*/  LOP3.LUT R10, R10, 0x1ffffffe, RZ, 0xc0, !PT ;  /* 0x1ffffffe0a0a7812 */ /* 0x000fca00078ec0ff */
[----:B------:R-:W-:Y:S02]  /*5a70*/  IMAD.IADD R10, R3, 0x1, -R10 ;  /* 0x00000001030a7824 */ /* 0x000fe400078e0a0a */
[----:B------:R-:W-:Y:S02]  /*5a80*/  @!P1 VIADD R3, R199, 0x38840 ;  /* 0x00038840c7039836 */ /* 0x000fe40000000000 */
[----:B------:R-:W-:-:S03]  /*5a90*/  IMAD R187, R10, 0x8, R187 ;  /* 0x000000080abb7824 */ /* 0x000fc600078e02bb */
[----:B------:R-:W-:Y:S01]  /*5aa0*/  @!P1 PRMT R3, RZ, 0x654, R3 ;  /* 0x00000654ff039816 */ /* 0x000fe20000000003 */
[----:B------:R-:W-:Y:S01]  /*5ab0*/  @P2 IMAD.HI.U32 R11, R187, UR6, RZ ;  /* 0x00000006bb0b2c27 */ /* 0x000fe2000f8e00ff */
[----:B------:R-:W-:Y:S01]  /*5ac0*/  @UP0 ULDC UR6, c[0x0][0x450] ;  /* 0x0001140000060ab9 */ /* 0x000fe20000000800 */
[----:B------:R-:W-:Y:S02]  /*5ad0*/  PLOP3.LUT P2, PT, PT, PT, UP1, 0x40, 0x0 ;  /* 0x000000000000781c */ /* 0x000fe40003f4e818 */
[----:B------:R-:W-:Y:S01]  /*5ae0*/  IMAD.MOV.U32 R10, RZ, RZ, R187 ;  /* 0x000000ffff0a7224 */ /* 0x000fe200078e00bb */
[----:B------:R-:W-:Y:S01]  /*5af0*/  @P3 SHF.R.U32.HI R10, RZ, UR6, R11 ;  /* 0x00000006ff0a3c19 */ /* 0x000fe2000801160b */
[----:B------:R-:W-:Y:S02]  /*5b00*/  ULDC UR6, c[0x0][0x288] ;  /* 0x0000a20000067ab9 */ /* 0x000fe40000000800 */
[----:B------:R-:W-:Y:S01]  /*5b10*/  IMAD.U32 R189, RZ, RZ, UR6 ;  /* 0x00000006ffbd7e24 */ /* 0x000fe2000f8e00ff */
[----:B------:R-:W-:Y:S01]  /*5b20*/  ULDC UR6, c[0x0][0xad4] ;  /* 0x0002b50000067ab9 */ /* 0x000fe20000000800 */
[----:B------:R-:W0:Y:S01]  /*5b30*/  SHFL.IDX PT, R23, R10, RZ, 0x1c1f ;  /* 0x001c1fff0a177589 */ /* 0x000e2200000e0000 */
[----:B------:R-:W-:-:S06]  /*5b40*/  ULOP3.LUT UR61, URZ, UR6, URZ, 0x33, !UPT ;  /* 0x000000063f3d7292 */ /* 0x000fcc000f8e333f */
[----:B------:R-:W-:Y:S01]  /*5b50*/  IMAD.U32 R201, RZ, RZ, UR61 ;  /* 0x0000003dffc97e24 */ /* 0x000fe2000f8e00ff */
[----:B------:R-:W-:Y:S02]  /*5b60*/  WARPGROUP.DEPBAR.LE gsb0, 0x0 ;  /* 0x00008000000079c5 */ /* 0x000fe40000010000 */
[----:B------:R-:W-:-:S06]  /*5b70*/  WARPGROUP.ARRIVE ;  /* 0x00000000000079c5 */ /* 0x000fcc0000000000 */
[----:B------:R-:W-:Y:S03]  /*5b80*/  HGMMA.64x64x16.F32.BF16 R24, gdesc[UR56], R24, gsb0 ;  /* 0x00e00000381879f0 */ /* 0x000fe60008001818 */
[----:B------:R-:W-:Y:S02]  /*5b90*/  WARPGROUP.DEPBAR.LE gsb0, 0x0 ;  /* 0x00008000000079c5 */ /* 0x000fe40000010000 */
[----:B------:R1:W-:Y:S02]  /*5ba0*/  @!P1 SYNCS.ARRIVE.TRANS64.RED.A1T0 RZ, [R3+URZ], RZ ;  /* 0x000000ff03ff99a7 */ /* 0x0003e4000810043f */
[----:B-1----:R-:W-:-:S04]  /*5bb0*/  IMAD R3, R184, R59, 0x41 ;  /* 0x00000041b8037424 */ /* 0x002fc800078e023b */
[C---:B------:R-:W-:Y:S02]  /*5bc0*/  IMAD R11, R16.reuse, UR7, R3 ;  /* 0x00000007100b7c24 */ /* 0x040fe4000f8e0203 */
[----:B------:R-:W-:-:S03]  /*5bd0*/  IMAD R3, R16, UR7, -R61 ;  /* 0x0000000710037c24 */ /* 0x000fc6000f8e0a3d */
[--C-:B------:R-:W-:Y:S01]  /*5be0*/  IADD3 R11, R11, -R189, -R2.reuse ;  /* 0x800000bd0b0b7210 */ /* 0x100fe20007ffe802 */
[----:B------:R-:W-:-:S04]  /*5bf0*/  IMAD.IADD R58, R3, 0x1, -R2 ;  /* 0x00000001033a7824 */ /* 0x000fc800078e0a02 */
[C---:B------:R-:W-:Y:S02]  /*5c00*/  VIADD R63, R11.reuse, UR14 ;  /* 0x0000000e0b3f7c36 */ /* 0x040fe40008000000 */
[----:B------:R-:W-:-:S03]  /*5c10*/  VIADD R60, R11, UR61 ;  /* 0x0000003d0b3c7c36 */ /* 0x000fc60008000000 */
[----:B0-----:R-:W-:Y:S01]  /*5c20*/  VIADDMNMX R3, R23, R63, R58, PT ;  /* 0x0000003f17037246 */ /* 0x001fe2000380013a */
[----:B------:R-:W-:Y:S01]  /*5c30*/  IMAD.IADD R11, R60, 0x1, R23 ;  /* 0x000000013c0b7824 */ /* 0x000fe200078e0217 */
[----:B------:R-:W-:Y:S06]  /*5c40*/  @P2 BRA `(.L_x_5021) ;  /* 0x00000000005c2947 */ /* 0x000fec0003800000 */
[----:B------:R-:W-:Y:S01]  /*5c50*/  IMAD R56, R16, UR7, R23 ;  /* 0x0000000710387c24 */ /* 0x000fe2000f8e0217 */
[----:B------:R-:W-:Y:S03]  /*5c60*/  BSSY B0, `(.L_x_5022) ;  /* 0x0000011000007945 */ /* 0x000fe60003800000 */
[----:B------:R-:W-:-:S05]  /*5c70*/  IMAD.IADD R56, R56, 0x1, -R189 ;  /* 0x0000000138387824 */ /* 0x000fca00078e0abd */
        /* <DEDUP_REMOVED lines=10> */
.L_x_5023:
[----:B------:R-:W-:-:S06]  /*5d20*/  UISETP.NE.AND UP2, UPT, UR15, 0x1, UPT ;  /* 0x000000010f00788c */ /* 0x000fcc000bf45270 */
[----:B------:R-:W-:-:S05]  /*5d30*/  PLOP3.LUT P2, PT, PT, PT, UP2, 0x80, 0x0 ;  /* 0x000000000000781c */ /* 0x000fca0003f4f028 */
[----:B------:R-:W-:-:S08]  /*5d40*/  @UP2 ULDC.64 UR10, c[0x0][0xae0] ;  /* 0x0002b800000a2ab9 */ /* 0x000fd00000000a00 */
[----:B------:R-:W-:-:S05]  /*5d50*/  @P2 IMAD.HI.U32 R23, R56, UR10, RZ ;  /* 0x0000000a38172c27 */ /* 0x000fca000f8e00ff */
[----:B------:R-:W-:-:S07]  /*5d60*/  @P2 SHF.R.U32.HI R56, RZ, UR11, R23 ;  /* 0x0000000bff382c19 */ /* 0x000fce0008011617 */
.L_x_5024:
[----:B------:R-:W-:Y:S05]  /*5d70*/  BSYNC B0 ;  /* 0x0000000000007941 */ /* 0x000fea0003800000 */
.L_x_5022:
[----:B------:R-:W-:-:S04]  /*5d80*/  IMAD R23, R56, UR15, -R61 ;  /* 0x0000000f38177c24 */ /* 0x000fc8000f8e0a3d */
[----:B------:R-:W-:-:S05]  /*5d90*/  IMAD.IADD R56, R23, 0x1, -R2 ;  /* 0x0000000117387824 */ /* 0x000fca00078e0a02 */
[----:B------:R-:W-:Y:S02]  /*5da0*/  VIMNMX R11, R11, R56, !PT ;  /* 0x000000380b0b7248 */ /* 0x000fe40007fe0100 */
[----:B------:R-:W-:-:S07]  /*5db0*/  VIADDMNMX R3, R56, UR15, R3, PT ;  /* 0x0000000f38037c46 */ /* 0x000fce000b800103 */
.L_x_5021:
[----:B------:R-:W0:Y:S01]  /*5dc0*/  SHFL.IDX PT, R23, R10, 0x1, 0x1c1f ;  /* 0x003c1f000a177f89 */ /* 0x000e2200000e0000 */
[----:B------:R-:W-:Y:S02]  /*5dd0*/  PLOP3.LUT P2, PT, PT, PT, UP1, 0x40, 0x0 ;  /* 0x000000000000781c */ /* 0x000fe40003f4e818 */
[----:B0-----:R-:W-:Y:S01]  /*5de0*/  VIADDMNMX R56, R23, R63, R58, PT ;  /* 0x0000003f17387246 */ /* 0x001fe2000380013a */
[----:B------:R-:W-:-:S10]  /*5df0*/  IMAD.IADD R58, R60, 0x1, R23 ;  /* 0x000000013c3a7824 */ /* 0x000fd400078e0217 */
[----:B------:R-:W-:Y:S05]  /*5e00*/  @P2 BRA `(.L_x_5025) ;  /* 0x00000000005c2947 */ /* 0x000fea0003800000 */
        /* <DEDUP_REMOVED lines=13> */
.L_x_5027:
[----:B------:R-:W-:-:S06]  /*5ee0*/  UISETP.NE.AND UP2, UPT, UR15, 0x1, UPT ;  /* 0x000000010f00788c */ /* 0x000fcc000bf45270 */
[----:B------:R-:W-:-:S05]  /*5ef0*/  PLOP3.LUT P2, PT, PT, PT, UP2, 0x80, 0x0 ;  /* 0x000000000000781c */ /* 0x000fca0003f4f028 */
[----:B------:R-:W-:-:S08]  /*5f00*/  @UP2 ULDC.64 UR10, c[0x0][0xae0] ;  /* 0x0002b800000a2ab9 */ /* 0x000fd00000000a00 */
[----:B------:R-:W-:-:S05]  /*5f10*/  @P2 IMAD.HI.U32 R23, R10, UR10, RZ ;  /* 0x0000000a0a172c27 */ /* 0x000fca000f8e00ff */
[----:B------:R-:W-:-:S07]  /*5f20*/  @P2 SHF.R.U32.HI R10, RZ, UR11, R23 ;  /* 0x0000000bff0a2c19 */ /* 0x000fce0008011617 */
.L_x_5028:
[----:B------:R-:W-:Y:S05]  /*5f30*/  BSYNC B0 ;  /* 0x0000000000007941 */ /* 0x000fea0003800000 */
.L_x_5026:
[----:B------:R-:W-:-:S04]  /*5f40*/  IMAD R23, R10, UR15, -R61 ;  /* 0x0000000f0a177c24 */ /* 0x000fc8000f8e0a3d */
[----:B------:R-:W-:-:S05]  /*5f50*/  IMAD.IADD R23, R23, 0x1, -R2 ;  /* 0x0000000117177824 */ /* 0x000fca00078e0a02 */
[----:B------:R-:W-:Y:S02]  /*5f60*/  VIMNMX R58, R58, R23, !PT ;  /* 0x000000173a3a7248 */ /* 0x000fe40007fe0100 */
[----:B------:R-:W-:-:S07]  /*5f70*/  VIADDMNMX R56, R23, UR15, R56, PT ;  /* 0x0000000f17387c46 */ /* 0x000fce000b800138 */
.L_x_5025:
[----:B------:R-:W-:Y:S01]  /*5f80*/  IMAD R10, R184, R59, 0x40 ;  /* 0x00000040b80a7424 */ /* 0x000fe200078e023b */
[----:B------:R-:W-:Y:S01]  /*5f90*/  P2R R23, PR, RZ, 0x1 ;  /* 0x00000001ff177803 */ /* 0x000fe20000000000 */
[----:B------:R-:W-:Y:S01]  /*5fa0*/  ULDC UR6, c[0x0][0xa80] ;  /* 0x0002a00000067ab9 */ /* 0x000fe20000000800 */
[----:B------:R-:W-:Y:S01]  /*5fb0*/  IMAD.MOV.U32 R192, RZ, RZ, 0x20 ;  /* 0x00000020ffc07424 */ /* 0x000fe200078e00ff */
[----:B------:R-:W-:Y:S01]  /*5fc0*/  R2UR UR10, R196 ;  /* 0x00000000c40a72ca */ /* 0x000fe200000e0000 */
[----:B------:R-:W-:Y:S01]  /*5fd0*/  UMOV UR11, 0x40000040 ;  /* 0x40000040000b7882 */ /* 0x000fe20000000000 */
[----:B------:R-:W-:Y:S01]  /*5fe0*/  BAR.SYNC.DEFER_BLOCKING 0xf, 0x100 ;  /* 0x03c4000000007b1d */ /* 0x000fe20000010000 */
[----:B------:R-:W-:Y:S01]  /*5ff0*/  ISETP.GE.AND P2, PT, R10, 0x1, PT ;  /* 0x000000010a00780c */ /* 0x000fe20003f46270 */
[----:B------:R-:W-:Y:S01]  /*6000*/  VIADD R215, R196, 0x80 ;  /* 0x00000080c4d77836 */ /* 0x000fe20000000000 */
[----:B------:R-:W-:Y:S01]  /*6010*/  ISETP.GE.AND P6, PT, R10, 0x2, PT ;  /* 0x000000020a00780c */ /* 0x000fe20003fc6270 */
[----:B------:R-:W-:Y:S01]  /*6020*/  VIADD R184, R184, 0xfffffffe ;  /* 0xfffffffeb8b87836 */ /* 0x000fe20000000000 */
[----:B------:R-:W-:Y:S01]  /*6030*/  ISETP.GT.AND P4, PT, R11, RZ, !P2 ;  /* 0x000000ff0b00720c */ /* 0x000fe20005784270 */
[----:B------:R-:W-:Y:S01]  /*6040*/  @UP0 ULDC UR19, c[0x0][0x450] ;  /* 0x0001140000130ab9 */ /* 0x000fe20000000800 */
[----:B------:R-:W-:-:S02]  /*6050*/  ISETP.GT.AND P2, PT, R58, RZ, !P2 ;  /* 0x000000ff3a00720c */ /* 0x000fc40005744270 */
[----:B------:R-:W-:Y:S02]  /*6060*/  ISETP.GT.AND P5, PT, R11, 0x1, !P6 ;  /* 0x000000010b00780c */ /* 0x000fe400077a4270 */
[----:B------:R-:W-:Y:S02]  /*6070*/  ISETP.LT.OR P2, PT, R56, 0x1, P2 ;  /* 0x000000013800780c */ /* 0x000fe40001741670 */
[----:B------:R-:W-:Y:S02]  /*6080*/  ISETP.LT.OR P4, PT, R3, 0x1, P4 ;  /* 0x000000010300780c */ /* 0x000fe40002781670 */
[----:B------:R-:W-:Y:S02]  /*6090*/  ISETP.GE.AND P3, PT, R10, 0x9, PT ;  /* 0x000000090a00780c */ /* 0x000fe40003f66270 */
[----:B------:R-:W-:Y:S02]  /*60a0*/  ISETP.GT.AND P6, PT, R58, 0x1, !P6 ;  /* 0x000000013a00780c */ /* 0x000fe400077c4270 */
[----:B------:R-:W-:-:S02]  /*60b0*/  FSEL R26, R26, -INF , !P2 ;  /* 0xff8000001a1a7808 */ /* 0x000fc40005000000 */
[----:B------:R-:W-:Y:S02]  /*60c0*/  FSEL R24, R24, -INF , !P4 ;  /* 0xff80000018187808 */ /* 0x000fe40006000000 */
[----:B------:R-:W-:Y:S02]  /*60d0*/  ISETP.GT.AND P2, PT, R11, 0x8, !P3 ;  /* 0x000000080b00780c */ /* 0x000fe40005f44270 */
[----:B------:R-:W-:Y:S02]  /*60e0*/  ISETP.LT.OR P6, PT, R56, 0x2, P6 ;  /* 0x000000023800780c */ /* 0x000fe400037c1670 */
[----:B------:R-:W-:Y:S02]  /*60f0*/  ISETP.GE.AND P4, PT, R10, 0xa, PT ;  /* 0x0000000a0a00780c */ /* 0x000fe40003f86270 */
[----:B------:R-:W-:Y:S02]  /*6100*/  ISETP.LT.OR P5, PT, R3, 0x2, P5 ;  /* 0x000000020300780c */ /* 0x000fe40002fa1670 */
[----:B------:R-:W-:-:S02]  /*6110*/  ISETP.GT.AND P3, PT, R58, 0x8, !P3 ;  /* 0x000000083a00780c */ /* 0x000fc40005f64270 */
[----:B------:R-:W-:Y:S02]  /*6120*/  FSEL R27, R27, -INF , !P6 ;  /* 0xff8000001b1b7808 */ /* 0x000fe40007000000 */
[----:B------:R-:W-:Y:S02]  /*6130*/  FSEL R25, R25, -INF , !P5 ;  /* 0xff80000019197808 */ /* 0x000fe40006800000 */
[----:B------:R-:W-:Y:S02]  /*6140*/  ISETP.GT.AND P6, PT, R11, 0x9, !P4 ;  /* 0x000000090b00780c */ /* 0x000fe400067c4270 */
[----:B------:R-:W-:Y:S02]  /*6150*/  ISETP.LT.OR P3, PT, R56, 0x9, P3 ;  /* 0x000000093800780c */ /* 0x000fe40001f61670 */
[----:B------:R-:W-:Y:S02]  /*6160*/  ISETP.GE.AND P5, PT, R10, 0x11, PT ;  /* 0x000000110a00780c */ /* 0x000fe40003fa6270 */
[----:B------:R-:W-:-:S02]  /*6170*/  ISETP.LT.OR P2, PT, R3, 0x9, P2 ;  /* 0x000000090300780c */ /* 0x000fc40001741670 */
[----:B------:R-:W-:Y:S02]  /*6180*/  ISETP.GT.AND P4, PT, R58, 0x9, !P4 ;  /* 0x000000093a00780c */ /* 0x000fe40006784270 */
[----:B------:R-:W-:Y:S02]  /*6190*/  FSEL R30, R30, -INF , !P3 ;  /* 0xff8000001e1e7808 */ /* 0x000fe40005800000 */
[----:B------:R-:W-:Y:S02]  /*61a0*/  FSEL R28, R28, -INF , !P2 ;  /* 0xff8000001c1c7808 */ /* 0x000fe40005000000 */
[----:B------:R-:W-:Y:S02]  /*61b0*/  ISETP.GT.AND P3, PT, R11, 0x10, !P5 ;  /* 0x000000100b00780c */ /* 0x000fe40006f64270 */
[----:B------:R-:W-:Y:S02]  /*61c0*/  ISETP.LT.OR P4, PT, R56, 0xa, P4 ;  /* 0x0000000a3800780c */ /* 0x000fe40002781670 */
[----:B------:R-:W-:-:S02]  /*61d0*/  ISETP.GE.AND P2, PT, R10, 0x12, PT ;  /* 0x000000120a00780c */ /* 0x000fc40003f46270 */
[----:B------:R-:W-:Y:S02]  /*61e0*/  ISETP.LT.OR P6, PT, R3, 0xa, P6 ;  /* 0x0000000a0300780c */ /* 0x000fe400037c1670 */
[----:B------:R-:W-:Y:S02]  /*61f0*/  ISETP.GT.AND P5, PT, R58, 0x10, !P5 ;  /* 0x000000103a00780c */ /* 0x000fe40006fa4270 */
[----:B------:R-:W-:Y:S02]  /*6200*/  FSEL R31, R31, -INF , !P4 ;  /* 0xff8000001f1f7808 */ /* 0x000fe40006000000 */
[----:B------:R-:W-:Y:S02]  /*6210*/  FSEL R29, R29, -INF , !P6 ;  /* 0xff8000001d1d7808 */ /* 0x000fe40007000000 */
[----:B------:R-:W-:Y:S02]  /*6220*/  ISETP.GT.AND P4, PT, R11, 0x11, !P2 ;  /* 0x000000110b00780c */ /* 0x000fe40005784270 */
[----:B------:R-:W-:-:S02]  /*6230*/  ISETP.LT.OR P5, PT, R56, 0x11, P5 ;  /* 0x000000113800780c */ /* 0x000fc40002fa1670 */
[----:B------:R-:W-:Y:S02]  /*6240*/  ISETP.GE.AND P6, PT, R10, 0x19, PT ;  /* 0x000000190a00780c */ /* 0x000fe40003fc6270 */
[----:B------:R-:W-:Y:S02]  /*6250*/  ISETP.LT.OR P3, PT, R3, 0x11, P3 ;  /* 0x000000110300780c */ /* 0x000fe40001f61670 */
[----:B------:R-:W-:Y:S02]  /*6260*/  ISETP.GT.AND P2, PT, R58, 0x11, !P2 ;  /* 0x000000113a00780c */ /* 0x000fe40005744270 */
[----:B------:R-:W-:Y:S02]  /*6270*/  FSEL R34, R34, -INF , !P5 ;  /* 0xff80000022227808 */ /* 0x000fe40006800000 */
[----:B------:R-:W-:Y:S02]  /*6280*/  FSEL R32, R32, -INF , !P3 ;  /* 0xff80000020207808 */ /* 0x000fe40005800000 */
[----:B------:R-:W-:-:S02]  /*6290*/  ISETP.GT.AND P5, PT, R11, 0x18, !P6 ;  /* 0x000000180b00780c */ /* 0x000fc400077a4270 */
[----:B------:R-:W-:Y:S02]  /*62a0*/  ISETP.LT.OR P2, PT, R56, 0x12, P2 ;  /* 0x000000123800780c */ /* 0x000fe40001741670 */
[----:B------:R-:W-:Y:S02]  /*62b0*/  ISETP.GE.AND P3, PT, R10, 0x1a, PT ;  /* 0x0000001a0a00780c */ /* 0x000fe40003f66270 */
[----:B------:R-:W-:Y:S02]  /*62c0*/  ISETP.LT.OR P4, PT, R3, 0x12, P4 ;  /* 0x000000120300780c */ /* 0x000fe40002781670 */
[----:B------:R-:W-:Y:S02]  /*62d0*/  ISETP.GT.AND P6, PT, R58, 0x18, !P6 ;  /* 0x000000183a00780c */ /* 0x000fe400077c4270 */
[----:B------:R-:W-:Y:S02]  /*62e0*/  FSEL R35, R35, -INF , !P2 ;  /* 0xff80000023237808 */ /* 0x000fe40005000000 */
[----:B------:R-:W-:-:S02]  /*62f0*/  FSEL R33, R33, -INF , !P4 ;  /* 0xff80000021217808 */ /* 0x000fc40006000000 */
[----:B------:R-:W-:Y:S02]  /*6300*/  ISETP.GT.AND P2, PT, R11, 0x19, !P3 ;  /* 0x000000190b00780c */ /* 0x000fe40005f44270 */
[----:B------:R-:W-:Y:S02]  /*6310*/  ISETP.LT.OR P6, PT, R56, 0x19, P6 ;  /* 0x000000193800780c */ /* 0x000fe400037c1670 */
[----:B------:R-:W-:Y:S02]  /*6320*/  ISETP.GE.AND P4, PT, R10, 0x21, PT ;  /* 0x000000210a00780c */ /* 0x000fe40003f86270 */
[----:B------:R-:W-:Y:S02]  /*6330*/  ISETP.LT.OR P5, PT, R3, 0x19, P5 ;  /* 0x000000190300780c */ /* 0x000fe40002fa1670 */
        /* <DEDUP_REMOVED lines=24> */
[----:B------:R-:W-:Y:S02]  /*64c0*/  ISETP.LT.OR P4, PT, R3, 0x29, P4 ;  /* 0x000000290300780c */ /* 0x000fe40002781670 */
[----:B------:R-:W-:-:S02]  /*64d0*/  ISETP.GT.AND P5, PT, R11, 0x29, !P6 ;  /* 0x000000290b00780c */ /* 0x000fc400077a4270 */
[----:B------:R-:W-:Y:S02]  /*64e0*/  ISETP.LT.OR P2, PT, R56, 0x29, P2 ;  /* 0x000000293800780c */ /* 0x000fe40001741670 */
[----:B------:R-:W-:Y:S02]  /*64f0*/  ISETP.GE.AND P3, PT, R10, 0x31, PT ;  /* 0x000000310a00780c */ /* 0x000fe40003f66270 */
[----:B------:R-:W-:Y:S02]  /*6500*/  FSEL R44, R44, -INF , !P4 ;  /* 0xff8000002c2c7808 */ /* 0x000fe40006000000 */
[----:B------:R-:W-:Y:S02]  /*6510*/  ISETP.LT.OR P5, PT, R3, 0x2a, P5 ;  /* 0x0000002a0300780c */ /* 0x000fe40002fa1670 */
[----:B------:R-:W-:Y:S02]  /*6520*/  FSEL R46, R46, -INF , !P2 ;  /* 0xff8000002e2e7808 */ /* 0x000fe40005000000 */
[----:B------:R-:W-:-:S02]  /*6530*/  ISETP.GE.AND P4, PT, R10, 0x32, PT ;  /* 0x000000320a00780c */ /* 0x000fc40003f86270 */
[----:B------:R-:W-:Y:S02]  /*6540*/  ISETP.GT.AND P2, PT, R11, 0x30, !P3 ;  /* 0x000000300b00780c */ /* 0x000fe40005f44270 */
[----:B------:R-:W-:Y:S02]  /*6550*/  FSEL R45, R45, -INF , !P5 ;  /* 0xff8000002d2d7808 */ /* 0x000fe40006800000 */
[----:B------:R-:W-:Y:S02]  /*6560*/  ISETP.GT.AND P5, PT, R11, 0x31, !P4 ;  /* 0x000000310b00780c */ /* 0x000fe400067a4270 */
[C---:B------:R-:W-:Y:S02]  /*6570*/  ISETP.LT.OR P2, PT, R3.reuse, 0x31, P2 ;  /* 0x000000310300780c */ /* 0x040fe40001741670 */
[----:B------:R-:W-:Y:S02]  /*6580*/  ISETP.LT.OR P5, PT, R3, 0x32, P5 ;  /* 0x000000320300780c */ /* 0x000fe40002fa1670 */
[----:B------:R-:W-:-:S02]  /*6590*/  FSEL R48, R48, -INF , !P2 ;  /* 0xff80000030307808 */ /* 0x000fc40005000000 */
[----:B------:R-:W-:Y:S02]  /*65a0*/  ISETP.GE.AND P2, PT, R10, 0x39, PT ;  /* 0x000000390a00780c */ /* 0x000fe40003f46270 */
[----:B------:R-:W-:Y:S02]  /*65b0*/  FSEL R49, R49, -INF , !P5 ;  /* 0xff80000031317808 */ /* 0x000fe40006800000 */
[----:B------:R-:W-:Y:S02]  /*65c0*/  ISETP.GT.AND P5, PT, R11, 0x38, !P2 ;  /* 0x000000380b00780c */ /* 0x000fe400057a4270 */
[----:B------:R-:W-:Y:S02]  /*65d0*/  ISETP.GT.AND P6, PT, R58, 0x29, !P6 ;  /* 0x000000293a00780c */ /* 0x000fe400077c4270 */
[----:B------:R-:W-:Y:S02]  /*65e0*/  ISETP.LT.OR P5, PT, R3, 0x39, P5 ;  /* 0x000000390300780c */ /* 0x000fe40002fa1670 */
[----:B------:R-:W-:-:S02]  /*65f0*/  ISETP.LT.OR P6, PT, R56, 0x2a, P6 ;  /* 0x0000002a3800780c */ /* 0x000fc400037c1670 */
[----:B------:R-:W-:Y:S02]  /*6600*/  FSEL R52, R52, -INF , !P5 ;  /* 0xff80000034347808 */ /* 0x000fe40006800000 */
[----:B------:R-:W-:Y:S02]  /*6610*/  ISETP.GE.AND P5, PT, R10, 0x3a, PT ;  /* 0x0000003a0a00780c */ /* 0x000fe40003fa6270 */
[----:B------:R-:W-:Y:S02]  /*6620*/  ISETP.GT.AND P3, PT, R58, 0x30, !P3 ;  /* 0x000000303a00780c */ /* 0x000fe40005f64270 */
[----:B------:R-:W-:Y:S02]  /*6630*/  ISETP.GT.AND P0, PT, R11, 0x39, !P5 ;  /* 0x000000390b00780c */ /* 0x000fe40006f04270 */
[----:B------:R-:W-:Y:S02]  /*6640*/  FSEL R47, R47, -INF , !P6 ;  /* 0xff8000002f2f7808 */ /* 0x000fe40007000000 */
[----:B------:R-:W-:-:S02]  /*6650*/  ISETP.LT.OR P0, PT, R3, 0x3a, P0 ;  /* 0x0000003a0300780c */ /* 0x000fc40000701670 */
[----:B------:R-:W-:Y:S02]  /*6660*/  FMNMX.FTZ R3, R24, R25, !PT ;  /* 0x0000001918037209 */ /* 0x000fe40007810000 */
[----:B------:R-:W-:Y:S02]  /*6670*/  FSEL R53, R53, -INF , !P0 ;  /* 0xff80000035357808 */ /* 0x000fe40004000000 */
[----:B------:R-:W-:Y:S02]  /*6680*/  FMNMX.FTZ R10, R28, R3, !PT ;  /* 0x000000031c0a7209 */ /* 0x000fe40007810000 */
[----:B------:R-:W-:Y:S02]  /*6690*/  ISETP.NE.AND P0, PT, R23, RZ, PT ;  /* 0x000000ff1700720c */ /* 0x000fe40003f05270 */
[----:B------:R-:W-:Y:S02]  /*66a0*/  FMNMX.FTZ R3, R29, R10, !PT ;  /* 0x0000000a1d037209 */ /* 0x000fe40007810000 */
[----:B------:R-:W-:-:S02]  /*66b0*/  ISETP.GT.AND P4, PT, R58, 0x31, !P4 ;  /* 0x000000313a00780c */ /* 0x000fc40006784270 */
[----:B------:R-:W-:Y:S02]  /*66c0*/  FMNMX.FTZ R10, R32, R3, !PT ;  /* 0x00000003200a7209 */ /* 0x000fe40007810000 */
[----:B------:R-:W-:Y:S02]  /*66d0*/  ISETP.LT.OR P3, PT, R56, 0x31, P3 ;  /* 0x000000313800780c */ /* 0x000fe40001f61670 */
[----:B------:R-:W-:Y:S02]  /*66e0*/  FMNMX.FTZ R3, R33, R10, !PT ;  /* 0x0000000a21037209 */ /* 0x000fe40007810000 */
[----:B------:R-:W-:Y:S02]  /*66f0*/  ISETP.GT.AND P2, PT, R58, 0x38, !P2 ;  /* 0x000000383a00780c */ /* 0x000fe40005744270 */
[----:B------:R-:W-:Y:S02]  /*6700*/  FMNMX.FTZ R10, R36, R3, !PT ;  /* 0x00000003240a7209 */ /* 0x000fe40007810000 */
[----:B------:R-:W-:-:S02]  /*6710*/  ISETP.LT.OR P4, PT, R56, 0x32, P4 ;  /* 0x000000323800780c */ /* 0x000fc40002781670 */
[----:B------:R-:W-:Y:S02]  /*6720*/  FMNMX.FTZ R3, R37, R10, !PT ;  /* 0x0000000a25037209 */ /* 0x000fe40007810000 */
[----:B------:R-:W-:Y:S02]  /*6730*/  FSEL R50, R50, -INF , !P3 ;  /* 0xff80000032327808 */ /* 0x000fe40005800000 */
[----:B------:R-:W-:Y:S02]  /*6740*/  FMNMX.FTZ R10, R40, R3, !PT ;  /* 0x00000003280a7209 */ /* 0x000fe40007810000 */
[----:B------:R-:W-:Y:S02]  /*6750*/  ISETP.GT.AND P5, PT, R58, 0x39, !P5 ;  /* 0x000000393a00780c */ /* 0x000fe40006fa4270 */
[----:B------:R-:W-:Y:S02]  /*6760*/  FMNMX.FTZ R3, R41, R10, !PT ;  /* 0x0000000a29037209 */ /* 0x000fe40007810000 */
[----:B------:R-:W-:-:S02]  /*6770*/  ISETP.LT.OR P2, PT, R56, 0x39, P2 ;  /* 0x000000393800780c */ /* 0x000fc40001741670 */
[----:B------:R-:W-:Y:S02]  /*6780*/  FMNMX.FTZ R10, R44, R3, !PT ;  /* 0x000000032c0a7209 */ /* 0x000fe40007810000 */
[----:B------:R-:W-:Y:S02]  /*6790*/  FSEL R51, R51, -INF , !P4 ;  /* 0xff80000033337808 */ /* 0x000fe40006000000 */
[----:B------:R-:W-:Y:S02]  /*67a0*/  FMNMX.FTZ R3, R45, R10, !PT ;  /* 0x0000000a2d037209 */ /* 0x000fe40007810000 */
[----:B------:R-:W-:Y:S02]  /*67b0*/  ISETP.LT.OR P5, PT, R56, 0x3a, P5 ;  /* 0x0000003a3800780c */ /* 0x000fe40002fa1670 */
[----:B------:R-:W-:Y:S02]  /*67c0*/  FMNMX.FTZ R10, R48, R3, !PT ;  /* 0x00000003300a7209 */ /* 0x000fe40007810000 */
[----:B------:R-:W-:-:S02]  /*67d0*/  FSEL R54, R54, -INF , !P2 ;  /* 0xff80000036367808 */ /* 0x000fc40005000000 */
[----:B------:R-:W-:Y:S02]  /*67e0*/  FMNMX.FTZ R3, R49, R10, !PT ;  /* 0x0000000a31037209 */ /* 0x000fe40007810000 */
[----:B------:R-:W-:Y:S02]  /*67f0*/  FSEL R55, R55, -INF , !P5 ;  /* 0xff80000037377808 */ /* 0x000fe40006800000 */
[----:B------:R-:W-:Y:S02]  /*6800*/  FMNMX.FTZ R10, R52, R3, !PT ;  /* 0x00000003340a7209 */ /* 0x000fe40007810000 */
[----:B------:R-:W-:Y:S02]  /*6810*/  FMNMX.FTZ R3, R26, R27, !PT ;  /* 0x0000001b1a037209 */ /* 0x000fe40007810000 */
[----:B------:R-:W-:Y:S02]  /*6820*/  FMNMX.FTZ R11, R53, R10, !PT ;  /* 0x0000000a350b7209 */ /* 0x000fe40007810000 */
[----:B------:R-:W-:-:S03]  /*6830*/  R2UR UR18, R168 ;  /* 0x00000000a81272ca */ /* 0x000fc600000e0000 */
[----:B------:R-:W0:Y:S02]  /*6840*/  SHFL.BFLY PT, R10, R11, 0x2, 0x1f ;  /* 0x0c401f000b0a7f89 */ /* 0x000e2400000e0000 */
        /* <DEDUP_REMOVED lines=38> */
[----:B------:R-:W1:Y:S08]  /*6ab0*/  MUFU.EX2 R10, R56 ;  /* 0x00000038000a7308 */ /* 0x000e700000000800 */
[----:B------:R-:W-:Y:S01]  /*6ac0*/  MUFU.EX2 R11, R11 ;  /* 0x0000000b000b7308 */ /* 0x000fe20000000800 */
[----:B0-----:R-:W-:-:S07]  /*6ad0*/  FMNMX.FTZ R25, R24, R25, !PT ;  /* 0x0000001918197209 */ /* 0x001fce0007810000 */
[----:B------:R-:W0:Y:S01]  /*6ae0*/  MUFU.EX2 R170, R170 ;  /* 0x000000aa00aa7308 */ /* 0x000e220000000800 */
[----:B-1----:R-:W-:Y:S01]  /*6af0*/  F2FP.BF16.F32.PACK_AB R164, R10, R3 ;  /* 0x000000030aa4723e */ /* 0x002fe200000010ff */
[----:B------:R-:W1:Y:S01]  /*6b00*/  SHFL.BFLY PT, R188, R25, 0x1, 0x1f ;  /* 0x0c201f0019bc7f89 */ /* 0x000e6200000e0000 */
[----:B------:R-:W-:Y:S01]  /*6b10*/  FADD.FTZ R10, R3, R10 ;  /* 0x0000000a030a7221 */ /* 0x000fe20000010000 */
[----:B------:R-:W-:-:S04]  /*6b20*/  @!P1 VIADD R3, R199, 0x38860 ;  /* 0x00038860c7039836 */ /* 0x000fc80000000000 */
[----:B------:R-:W-:Y:S01]  /*6b30*/  MUFU.EX2 R169, R169 ;  /* 0x000000a900a97308 */ /* 0x000fe20000000800 */
[----:B------:R-:W-:-:S07]  /*6b40*/  @!P1 PRMT R3, RZ, 0x654, R3 ;  /* 0x00000654ff039816 */ /* 0x000fce0000000003 */
[----:B------:R-:W2:Y:S01]  /*6b50*/  MUFU.EX2 R172, R172 ;  /* 0x000000ac00ac7308 */ /* 0x000ea20000000800 */
[----:B0-----:R-:W-:Y:S01]  /*6b60*/  F2FP.BF16.F32.PACK_AB R166, R170, R11 ;  /* 0x0000000baaa6723e */ /* 0x001fe200000010ff */
[----:B------:R-:W-:-:S04]  /*6b70*/  FADD.FTZ R11, R11, R10 ;  /* 0x0000000a0b0b7221 */ /* 0x000fc80000010000 */
[----:B------:R-:W-:Y:S02]  /*6b80*/  FADD.FTZ R170, R170, R11 ;  /* 0x0000000baaaa7221 */ /* 0x000fe40000010000 */
[----:B------:R-:W-:Y:S01]  /*6b90*/  MUFU.EX2 R171, R171 ;  /* 0x000000ab00ab7308 */ /* 0x000fe20000000800 */
[----:B-1----:R-:W-:-:S04]  /*6ba0*/  FMNMX.FTZ R188, R25, R188, !PT ;  /* 0x000000bc19bc7209 */ /* 0x002fc80007810000 */
[C---:B------:R-:W-:Y:S01]  /*6bb0*/  FSETP.NEU.FTZ.AND P2, PT, R188.reuse, -INF , PT ;  /* 0xff800000bc00780b */ /* 0x040fe20003f5d000 */
[----:B------:R-:W-:Y:S02]  /*6bc0*/  FMUL.FTZ R24, R188, UR6 ;  /* 0x00000006bc187c20 */ /* 0x000fe40008410000 */
[----:B------:R-:W0:Y:S01]  /*6bd0*/  MUFU.EX2 R174, R174 ;  /* 0x000000ae00ae7308 */ /* 0x000e220000000800 */
[----:B--2---:R-:W-:Y:S01]  /*6be0*/  F2FP.BF16.F32.PACK_AB R160, R172, R169 ;  /* 0x000000a9aca0723e */ /* 0x004fe200000010ff */
[----:B------:R-:W-:Y:S01]  /*6bf0*/  FADD.FTZ R169, R169, R170 ;  /* 0x000000aaa9a97221 */ /* 0x000fe20000010000 */
[----:B------:R-:W-:Y:S02]  /*6c00*/  FSEL R29, R24, RZ, P2 ;  /* 0x000000ff181d7208 */ /* 0x000fe40001000000 */
[CC--:B------:R-:W-:Y:S01]  /*6c10*/  LEA.HI R24, R57.reuse, R152.reuse, RZ, 0x4 ;  /* 0x0000009839187211 */ /* 0x0c0fe200078f20ff */
[----:B------:R-:W-:Y:S01]  /*6c20*/  FADD.FTZ R172, R172, R169 ;  /* 0x000000a9acac7221 */ /* 0x000fe20000010000 */
[----:B------:R-:W-:Y:S01]  /*6c30*/  LEA.HI R57, R57, R152, RZ, 0x5 ;  /* 0x0000009839397211 */ /* 0x000fe200078f28ff */
[--C-:B------:R-:W-:Y:S01]  /*6c40*/  FFMA.FTZ R181, R26, UR6, -R29.reuse ;  /* 0x000000061ab57c23 */ /* 0x100fe2000801081d */
[----:B------:R-:W-:Y:S01]  /*6c50*/  LOP3.LUT R25, R24, 0xfffffff0, RZ, 0xc0, !PT ;  /* 0xfffffff018197812 */ /* 0x000fe200078ec0ff */
[--C-:B------:R-:W-:Y:S01]  /*6c60*/  FFMA.FTZ R202, R27, UR6, -R29.reuse ;  /* 0x000000061bca7c23 */ /* 0x100fe2000801081d */
[----:B------:R-:W-:Y:S01]  /*6c70*/  SHF.R.U32.HI R24, RZ, 0x1, R24 ;  /* 0x00000001ff187819 */ /* 0x000fe20000011618 */
[--C-:B------:R-:W-:Y:S01]  /*6c80*/  FFMA.FTZ R183, R30, UR6, -R29.reuse ;  /* 0x000000061eb77c23 */ /* 0x100fe2000801081d */
[----:B------:R-:W-:Y:S01]  /*6c90*/  FFMA.FTZ R204, R31, UR6, -R29 ;  /* 0x000000061fcc7c23 */ /* 0x000fe2000801081d */
[----:B------:R-:W-:-:S02]  /*6ca0*/  IMAD.IADD R25, R152, 0x1, -R25 ;  /* 0x0000000198197824 */ /* 0x000fc400078e0a19 */
[--C-:B------:R-:W-:Y:S01]  /*6cb0*/  FFMA.FTZ R203, R34, UR6, -R29.reuse ;  /* 0x0000000622cb7c23 */ /* 0x100fe2000801081d */
[----:B------:R-:W-:Y:S02]  /*6cc0*/  IMAD.SHL.U32 R57, R57, 0x20, RZ ;  /* 0x0000002039397824 */ /* 0x000fe400078e00ff */
[--C-:B------:R-:W-:Y:S01]  /*6cd0*/  FFMA.FTZ R206, R35, UR6, -R29.reuse ;  /* 0x0000000623ce7c23 */ /* 0x100fe2000801081d */
        /* <DEDUP_REMOVED lines=13> */
[----:B------:R-:W-:Y:S01]  /*6db0*/  FFMA.FTZ R216, R55, UR6, -R29 ;  /* 0x0000000637d87c23 */ /* 0x000fe2000801081d */
[----:B------:R-:W-:Y:S01]  /*6dc0*/  IMAD.IADD R28, R25, 0x1, -R28 ;  /* 0x00000001191c7824 */ /* 0x000fe200078e0a1c */
[----:B------:R-:W-:Y:S01]  /*6dd0*/  LOP3.LUT R57, R57, 0x7ffffc00, RZ, 0xc0, !PT ;  /* 0x7ffffc0039397812 */ /* 0x000fe200078ec0ff */
[----:B------:R-:W-:Y:S01]  /*6de0*/  MUFU.EX2 R181, R181 ;  /* 0x000000b500b57308 */ /* 0x000fe20000000800 */
[----:B------:R-:W-:Y:S01]  /*6df0*/  LOP3.LUT R26, R26, 0x7ffffe00, RZ, 0xc0, !PT ;  /* 0x7ffffe001a1a7812 */ /* 0x000fe200078ec0ff */
[C---:B------:R-:W-:Y:S01]  /*6e00*/  IMAD.SHL.U32 R25, R28.reuse, 0x40, RZ ;  /* 0x000000401c197824 */ /* 0x040fe200078e00ff */
[C---:B------:R-:W-:Y:S02]  /*6e10*/  LOP3.LUT P3, RZ, R28.reuse, 0x4, RZ, 0xc0, !PT ;  /* 0x000000041cff7812 */ /* 0x040fe4000786c0ff */
[----:B------:R-:W-:-:S02]  /*6e20*/  LOP3.LUT P2, RZ, R28, 0x2, RZ, 0xc0, !PT ;  /* 0x000000021cff7812 */ /* 0x000fc4000784c0ff */
[----:B------:R-:W-:Y:S01]  /*6e30*/  LOP3.LUT R25, R25, 0x1c0, RZ, 0xc0, !PT ;  /* 0x000001c019197812 */ /* 0x000fe200078ec0ff */
[----:B------:R-:W1:Y:S01]  /*6e40*/  MUFU.EX2 R202, R202 ;  /* 0x000000ca00ca7308 */ /* 0x000e620000000800 */
[----:B------:R-:W-:Y:S02]  /*6e50*/  SEL R192, R192, 0xffffffe0, !P2 ;  /* 0xffffffe0c0c07807 */ /* 0x000fe40005000000 */
[----:B------:R-:W-:Y:S02]  /*6e60*/  LOP3.LUT R24, R25, 0x8, R24, 0xf8, !PT ;  /* 0x0000000819187812 */ /* 0x000fe400078ef818 */
[----:B------:R-:W-:Y:S02]  /*6e70*/  SHF.R.U32.HI R25, RZ, 0x3, R25 ;  /* 0x00000003ff197819 */ /* 0x000fe40000011619 */
[----:B0-----:R-:W-:Y:S01]  /*6e80*/  F2FP.BF16.F32.PACK_AB R162, R174, R171 ;  /* 0x000000abaea2723e */ /* 0x001fe200000010ff */
[----:B------:R-:W-:Y:S01]  /*6e90*/  MUFU.EX2 R183, R183 ;  /* 0x000000b700b77308 */ /* 0x000fe20000000800 */
[----:B------:R-:W-:Y:S01]  /*6ea0*/  LOP3.LUT R24, R24, R25, RZ, 0x3c, !PT ;  /* 0x0000001918187212 */ /* 0x000fe200078e3cff */
[----:B------:R-:W-:Y:S01]  /*6eb0*/  FADD.FTZ R171, R171, R172 ;  /* 0x000000acabab7221 */ /* 0x000fe20000010000 */
[----:B------:R-:W-:-:S02]  /*6ec0*/  PLOP3.LUT P2, PT, PT, PT, UP1, 0x40, 0x0 ;  /* 0x000000000000781c */ /* 0x000fc40003f4e818 */
[----:B------:R-:W-:Y:S01]  /*6ed0*/  IADD3 R24, R24, R26, R57 ;  /* 0x0000001a18187210 */ /* 0x000fe20007ffe039 */
[----:B------:R-:W-:Y:S02]  /*6ee0*/  FADD.FTZ R174, R174, R171 ;  /* 0x000000abaeae7221 */ /* 0x000fe40000010000 */
[----:B------:R-:W0:Y:S01]  /*6ef0*/  MUFU.EX2 R204, R204 ;  /* 0x000000cc00cc7308 */ /* 0x000e220000000800 */
[----:B-1----:R-:W-:Y:S01]  /*6f00*/  F2FP.BF16.F32.PACK_AB R165, R202, R181 ;  /* 0x000000b5caa5723e */ /* 0x002fe200000010ff */
[----:B------:R-:W-:Y:S02]  /*6f10*/  IMAD R191, R24, 0x2, R199 ;  /* 0x0000000218bf7824 */ /* 0x000fe400078e02c7 */
[----:B------:R-:W-:Y:S02]  /*6f20*/  FADD.FTZ R202, R181, R202 ;  /* 0x000000cab5ca7221 */ /* 0x000fe40000010000 */
[C---:B------:R-:W-:Y:S02]  /*6f30*/  VIADD R193, R191.reuse, 0x36400 ;  /* 0x00036400bfc17836 */ /* 0x040fe40000000000 */
[----:B------:R-:W-:Y:S01]  /*6f40*/  MUFU.EX2 R203, R203 ;  /* 0x000000cb00cb7308 */ /* 0x000fe20000000800 */
[----:B------:R-:W-:-:S02]  /*6f50*/  VIADD R190, R191, 0x36440 ;  /* 0x00036440bfbe7836 */ /* 0x000fc40000000000 */
[C---:B------:R-:W-:Y:S02]  /*6f60*/  @P3 VIADD R190, R193.reuse, 0xffffffc0 ;  /* 0xffffffc0c1be3836 */ /* 0x040fe40000000000 */
[----:B------:R-:W-:Y:S02]  /*6f70*/  IMAD.IADD R193, R193, 0x1, R192 ;  /* 0x00000001c1c17824 */ /* 0x000fe400078e02c0 */
[----:B------:R-:W-:Y:S01]  /*6f80*/  IMAD.IADD R192, R192, 0x1, R190 ;  /* 0x00000001c0c07824 */ /* 0x000fe200078e02be */
[----:B------:R-:W1:Y:S01]  /*6f90*/  MUFU.EX2 R206, R206 ;  /* 0x000000ce00ce7308 */ /* 0x000e620000000800 */
[----:B0-----:R-:W-:Y:S01]  /*6fa0*/  F2FP.BF16.F32.PACK_AB R167, R204, R183 ;  /* 0x000000b7cca7723e */ /* 0x001fe200000010ff */
[----:B------:R-:W-:-:S04]  /*6fb0*/  FADD.FTZ R183, R183, R202 ;  /* 0x000000cab7b77221 */ /* 0x000fc80000010000 */
[----:B------:R-:W-:Y:S01]  /*6fc0*/  STSM.16.M88.4 [R191+0x36400], R164 ;  /* 0x036400a4bf007844 */ /* 0x000fe20000000200 */
[----:B------:R-:W-:Y:S01]  /*6fd0*/  FADD.FTZ R204, R204, R183 ;  /* 0x000000b7cccc7221 */ /* 0x000fe20000010000 */
[----:B------:R-:W-:Y:S08]  /*6fe0*/  MUFU.EX2 R205, R205 ;  /* 0x000000cd00cd7308 */ /* 0x000ff00000000800 */
[----:B------:R-:W0:Y:S01]  /*6ff0*/  MUFU.EX2 R208, R208 ;  /* 0x000000d000d07308 */ /* 0x000e220000000800 */
[----:B-1----:R-:W-:Y:S01]  /*7000*/  F2FP.BF16.F32.PACK_AB R161, R206, R203 ;  /* 0x000000cbcea1723e */ /* 0x002fe200000010ff */
[----:B------:R-:W-:-:S04]  /*7010*/  FADD.FTZ R203, R203, R204 ;  /* 0x000000cccbcb7221 */ /* 0x000fc80000010000 */
[----:B------:R-:W-:Y:S02]  /*7020*/  FADD.FTZ R206, R206, R203 ;  /* 0x000000cbcece7221 */ /* 0x000fe40000010000 */
[----:B------:R-:W-:Y:S08]  /*7030*/  MUFU.EX2 R173, R173 ;  /* 0x000000ad00ad7308 */ /* 0x000ff00000000800 */
[----:B------:R-:W1:Y:S01]  /*7040*/  MUFU.EX2 R176, R176 ;  /* 0x000000b000b07308 */ /* 0x000e620000000800 */
[----:B0-----:R-:W-:Y:S01]  /*7050*/  F2FP.BF16.F32.PACK_AB R163, R208, R205 ;  /* 0x000000cdd0a3723e */ /* 0x001fe200000010ff */
[----:B------:R-:W-:-:S04]  /*7060*/  FADD.FTZ R205, R205, R206 ;  /* 0x000000cecdcd7221 */ /* 0x000fc80000010000 */
[----:B------:R-:W-:Y:S01]  /*7070*/  STSM.16.M88.4 [R193], R160 ;  /* 0x000000a0c1007844 */ /* 0x000fe20000000200 */
        /* <DEDUP_REMOVED lines=10> */
[----:B------:R-:W-:Y:S02]  /*7120*/  FADD.FTZ R178, R178, R175 ;  /* 0x000000afb2b27221 */ /* 0x000fe40000010000 */
        /* <DEDUP_REMOVED lines=9> */
[----:B------:R0:W-:Y:S01]  /*71c0*/  STSM.16.M88.4 [R190], R156 ;  /* 0x0000009cbe007844 */ /* 0x0001e20000000200 */
[----:B------:R-:W-:Y:S01]  /*71d0*/  FADD.FTZ R212, R212, R209 ;  /* 0x000000d1d4d47221 */ /* 0x000fe20000010000 */
[----:B------:R-:W-:Y:S08]  /*71e0*/  MUFU.EX2 R179, R179 ;  /* 0x000000b300b37308 */ /* 0x000ff00000000800 */
[----:B------:R-:W2:Y:S01]  /*71f0*/  MUFU.EX2 R182, R182 ;  /* 0x000000b600b67308 */ /* 0x000ea20000000800 */
[----:B-1----:R-:W-:Y:S01]  /*7200*/  F2FP.BF16.F32.PACK_AB R152, R180, R177 ;  /* 0x000000b1b498723e */ /* 0x002fe200000010ff */
[----:B------:R-:W-:-:S04]  /*7210*/  FADD.FTZ R177, R177, R178 ;  /* 0x000000b2b1b17221 */ /* 0x000fc80000010000 */
[----:B------:R-:W-:Y:S02]  /*7220*/  FADD.FTZ R180, R180, R177 ;  /* 0x000000b1b4b47221 */ /* 0x000fe40000010000 */
[----:B------:R-:W-:Y:S08]  /*7230*/  MUFU.EX2 R211, R211 ;  /* 0x000000d300d37308 */ /* 0x000ff00000000800 */
[----:B------:R-:W1:Y:S01]  /*7240*/  MUFU.EX2 R214, R214 ;  /* 0x000000d600d67308 */ /* 0x000e620000000800 */
[----:B--2---:R-:W-:-:S07]  /*7250*/  F2FP.BF16.F32.PACK_AB R154, R182, R179 ;  /* 0x000000b3b69a723e */ /* 0x004fce00000010ff */
        /* <DEDUP_REMOVED lines=10> */
[----:B------:R-:W-:Y:S01]  /*7300*/  HGMMA.64x256x16.F32.BF16 R24, R164, gdesc[UR8].tnspB, RZ, !UPT, gsb0 ;  /* 0x43e00008a4187df0 */ /* 0x000fe2000c0018ff */
[----:B------:R-:W-:Y:S01]  /*7310*/  R2UR UR10, R215 ;  /* 0x00000000d70a72ca */ /* 0x000fe200000e0000 */
[----:B------:R-:W-:Y:S01]  /*7320*/  UMOV UR11, 0x40000040 ;  /* 0x40000040000b7882 */ /* 0x000fe20000000000 */
[----:B------:R-:W-:Y:S01]  /*7330*/  VIADD R215, R196, 0x100 ;  /* 0x00000100c4d77836 */ /* 0x000fe20000000000 */
        /* <DEDUP_REMOVED lines=9> */
[----:B------:R-:W-:Y:S01]  /*73d0*/  HGMMA.64x256x16.F32.BF16 R24, R156, gdesc[UR8].tnspB, R24, gsb0 ;  /* 0x43e000089c187df0 */ /* 0x000fe20008001818 */
[----:B------:R-:W-:Y:S02]  /*73e0*/  UMOV UR11, 0x40000040 ;  /* 0x40000040000b7882 */ /* 0x000fe40000000000 */
[----:B------:R-:W-:Y:S02]  /*73f0*/  WARPGROUP.DEPBAR.LE gsb0, 0x0 ;  /* 0x00008000000079c5 */ /* 0x000fe40000010000 */
[----:B0-----:R-:W-:Y:S01]  /*7400*/  VIADD R156, R196, 0x180 ;  /* 0x00000180c49c7836 */ /* 0x001fe20000000000 */
[----:B------:R-:W-:-:S04]  /*7410*/  WARPGROUP.ARRIVE ;  /* 0x00000000000079c5 */ /* 0x000fc80000000000 */
[----:B------:R-:W-:-:S15]  /*7420*/  R2UR UR10, R156 ;  /* 0x000000009c0a72ca */ /* 0x000fde00000e0000 */
[----:B------:R-:W-:-:S03]  /*7430*/  NOP ;  /* 0x0000000000007918 */ /* 0x000fc60000000000 */
[----:B------:R-:W-:Y:S01]  /*7440*/  HGMMA.64x256x16.F32.BF16 R24, R152, gdesc[UR8].tnspB, R24, gsb0 ;  /* 0x43e0000898187df0 */ /* 0x000fe20008001818 */
[----:B------:R-:W-:Y:S02]  /*7450*/  @UP0 ULDC UR10, c[0x0][0x44c] ;  /* 0x00011300000a0ab9 */ /* 0x000fe40000000800 */
[----:B------:R-:W-:-:S04]  /*7460*/  UIMAD.WIDE.U32 UR10, UR60, UR10, URZ ;  /* 0x0000000a3c0a72a5 */ /* 0x000fc8000f8e003f */
[----:B------:R-:W-:-:S04]  /*7470*/  @UP0 USHF.R.U32.HI UR60, URZ, UR19, UR11 ;  /* 0x000000133f3c0299 */ /* 0x000fc8000801160b */
[----:B------:R-:W-:-:S04]  /*7480*/  UIADD3 UR60, UR18, UR60, URZ ;  /* 0x0000003c123c7290 */ /* 0x000fc8000fffe03f */
[----:B------:R-:W-:Y:S01]  /*7490*/  UIADD3 UR14, UR60, UR14, URZ ;  /* 0x0000000e3c0e7290 */ /* 0x000fe2000fffe03f */
[----:B------:R-:W-:Y:S02]  /*74a0*/  WARPGROUP.DEPBAR.LE gsb0, 0x0 ;  /* 0x00008000000079c5 */ /* 0x000fe40000010000 */
[----:B------:R0:W-:Y:S06]  /*74b0*/  MEMBAR.ALL.CTA ;  /* 0x0000000000007992 */ /* 0x0001ec0000008000 */
[----:B0-----:R-:W0:Y:S02]  /*74c0*/  FENCE.VIEW.ASYNC.S ;  /* 0x00000000000073c6 */ /* 0x001e240000000000 */
[----:B0-----:R-:W-:Y:S01]  /*74d0*/  NOP ;  /* 0x0000000000007918 */ /* 0x001fe20000000000 */
[----:B------:R-:W-:Y:S06]  /*74e0*/  BAR.ARV 0xe, 0x100 ;  /* 0x0384000000007b1d */ /* 0x000fec0000002000 */
[----:B------:R0:W-:Y:S02]  /*74f0*/  @!P1 SYNCS.ARRIVE.TRANS64.RED.A1T0 RZ, [R3+URZ], RZ ;  /* 0x000000ff03ff99a7 */ /* 0x0001e4000810043f */
[----:B0-----:R-:W-:-:S04]  /*7500*/  FADD.FTZ R3, R179, R180 ;  /* 0x000000b4b3037221 */ /* 0x001fc80000010000 */
[----:B------:R-:W-:Y:S01]  /*7510*/  FADD.FTZ R3, R182, R3 ;  /* 0x00000003b6037221 */ /* 0x000fe20000010000 */
[----:B-1----:R-:W-:Y:S06]  /*7520*/  @P2 BRA `(.L_x_5029) ;  /* 0x0000000000442947 */ /* 0x002fec0003800000 */
        /* <DEDUP_REMOVED lines=10> */
.L_x_5030:
[----:B------:R-:W-:-:S11]  /*75d0*/  UISETP.NE.AND UP2, UPT, UR15, 0x1, UPT ;  /* 0x000000010f00788c */ /* 0x000fd6000bf45270 */
[----:B------:R-:W-:Y:S02]  /*75e0*/  @UP2 ULDC.64 UR10, c[0x0][0xae0] ;  /* 0x0002b800000a2ab9 */ /* 0x000fe40000000a00 */
[----:B------:R-:W-:-:S04]  /*75f0*/  UIMAD.WIDE.U32 UR18, UR22, UR10, URZ ;  /* 0x0000000a161272a5 */ /* 0x000fc8000f8e003f */
[----:B------:R-:W-:-:S12]  /*7600*/  @UP2 USHF.R.U32.HI UR22, URZ, UR11, UR19 ;  /* 0x0000000b3f162299 */ /* 0x000fd80008011613 */
.L_x_5031:
[----:B------:R-:W-:-:S04]  /*7610*/  UIMAD UR15, UR22, UR15, UR15 ;  /* 0x0000000f160f72a4 */ /* 0x000fc8000f8e020f */
[----:B------:R-:W-:-:S04]  /*7620*/  UISETP.LT.AND UP2, UPT, UR14, UR15, UPT ;  /* 0x0000000f0e00728c */ /* 0x000fc8000bf41270 */
[----:B------:R-:W-:-:S12]  /*7630*/  USEL UR14, UR14, UR15, UP2 ;  /* 0x0000000f0e0e7287 */ /* 0x000fd80009000000 */
.L_x_5029:
[----:B------:R-:W-:Y:S01]  /*7640*/  R2UR UR11, R198 ;  /* 0x00000000c60b72ca */ /* 0x000fe200000e0000 */
[----:B------:R-:W-:Y:S01]  /*7650*/  USHF.R.S32.HI UR10, URZ, 0x1f, UR14 ;  /* 0x0000001f3f0a7899 */ /* 0x000fe2000801140e */
[----:B------:R-:W-:Y:S01]  /*7660*/  IMAD.MOV.U32 R11, RZ, RZ, RZ ;  /* 0x000000ffff0b7224 */ /* 0x000fe200078e00ff */
[----:B------:R-:W-:Y:S02]  /*7670*/  UMOV UR60, URZ ;  /* 0x0000003f003c7c82 */ /* 0x000fe40008000000 */
[----:B------:R-:W-:-:S04]  /*7680*/  ULEA.HI UR10, UR10, UR14, URZ, 0x6 ;  /* 0x0000000e0a0a7291 */ /* 0x000fc8000f8f303f */
[----:B------:R-:W-:-:S04]  /*7690*/  USHF.R.S32.HI UR10, URZ, 0x6, UR10 ;  /* 0x000000063f0a7899 */ /* 0x000fc8000801140a */
[----:B------:R-:W-:-:S04]  /*76a0*/  UISETP.LT.AND UP2, UPT, UR11, UR10, UPT ;  /* 0x0000000a0b00728c */ /* 0x000fc8000bf41270 */
[----:B------:R-:W-:-:S06]  /*76b0*/  USEL UR61, UR11, UR10, !UP2 ;  /* 0x0000000a0b3d7287 */ /* 0x000fcc000d000000 */
[----:B------:R-:W-:-:S13]  /*76c0*/  ISETP.GE.AND P2, PT, R184, UR61, PT ;  /* 0x0000003db8007c0c */ /* 0x000fda000bf46270 */
[----:B------:R-:W-:Y:S05]  /*76d0*/  @!P2 BRA `(.L_x_5032) ;  /* 0x000000380004a947 */ /* 0x000fea0003800000 */
[----:B------:R-:W-:Y:S01]  /*76e0*/  IMAD.MOV.U32 R206, RZ, RZ, RZ ;  /* 0x000000ffffce7224 */ /* 0x000fe200078e00ff */
[----:B------:R-:W-:-:S06]  /*76f0*/  UMOV UR60, URZ ;  /* 0x0000003f003c7c82 */ /* 0x000fcc0008000000 */
.L_x_5049:
[----:B------:R-:W-:-:S05]  /*7700*/  VIADD R11, R206, 0x1 ;  /* 0x00000001ce0b7836 */ /* 0x000fca0000000000 */
[----:B------:R-:W-:-:S04]  /*7710*/  ISETP.NE.AND P2, PT, R11, 0x2, PT ;  /* 0x000000020b00780c */ /* 0x000fc80003f45270 */
[----:B------:R-:W-:Y:S02]  /*7720*/  SEL R152, RZ, 0x1, P2 ;  /* 0x00000001ff987807 */ /* 0x000fe40001000000 */
[----:B------:R-:W-:Y:S02]  /*7730*/  SEL R11, R11, RZ, P2 ;  /* 0x000000ff0b0b7207 */ /* 0x000fe40001000000 */
[----:B------:R-:W-:-:S13]  /*7740*/  R2UR UR6, R152 ;  /* 0x00000000980672ca */ /* 0x000fda00000e0000 */
[----:B------:R-:W-:Y:S01]  /*7750*/  ULOP3.LUT UR60, UR60, UR6, URZ, 0x3c, !UPT ;  /* 0x000000063c3c7292 */ /* 0x000fe2000f8e3c3f */
[----:B--2---:R-:W-:Y:S11]  /*7760*/  @!P0 BRA `(.L_x_5033) ;  /* 0x0000000000048947 */ /* 0x004ff60003800000 */
[----:B------:R-:W-:Y:S01]  /*7770*/  BPT.TRAP 0x1 ;  /* 0x000000040000795c */ /* 0x000fe20000300000 */
.L_x_5033:
[----:B------:R-:W-:Y:S02]  /*7780*/  IMAD.U32 R203, RZ, RZ, UR60 ;  /* 0x0000003cffcb7e24 */ /* 0x000fe4000f8e00ff */
[----:B------:R-:W-:-:S03]  /*7790*/  IMAD R204, R11, 0x8, R199 ;  /* 0x000000080bcc7824 */ /* 0x000fc600078e02c7 */
[----:B------:R-:W-:-:S04]  /*77a0*/  SHF.L.U32 R203, R203, 0x1f, RZ ;  /* 0x0000001fcbcb7819 */ /* 0x000fc800000006ff */
[----:B------:R0:W1:Y:S01]  /*77b0*/  SYNCS.PHASECHK.TRANS64.TRYWAIT P2, [R204+URZ+0x38830], R203 ;  /* 0x038830cbcc0075a7 */ /* 0x000062000804017f */
[----:B------:R-:W-:Y:S05]  /*77c0*/  @!P0 BRA `(.L_x_5034) ;  /* 0x0000000000048947 */ /* 0x000fea0003800000 */
[----:B------:R-:W-:Y:S01]  /*77d0*/  BPT.TRAP 0x1 ;  /* 0x000000040000795c */ /* 0x000fe20000300000 */
.L_x_5034:
[----:B------:R-:W-:Y:S01]  /*77e0*/  IMAD R189, R11, 0x200, R194 ;  /* 0x000002000bbd7824 */ /* 0x000fe200078e02c2 */
[----:B-1----:R-:W-:Y:S06]  /*77f0*/  @P2 BRA `(.L_x_5035) ;  /* 0x0000000000082947 */ /* 0x002fec0003800000 */
[----:B------:R-:W1:Y:S02]  /*7800*/  SYNCS.PHASECHK.TRANS64.TRYWAIT P2, [R204+URZ+0x38830], R203 ;  /* 0x038830cbcc0075a7 */ /* 0x000e64000804017f */
[----:B-1----:R-:W-:Y:S05]  /*7810*/  @!P2 BRA `(.L_x_5036) ;  /* 0x0000012800a8a947 */ /* 0x002fea0003800000 */
.L_x_5035:
        /* <DEDUP_REMOVED lines=49> */
.L_x_5037:
[----:B------:R2:W3:Y:S01]  /*7b30*/  SYNCS.PHASECHK.TRANS64.TRYWAIT P2, [R204+URZ+0x38850], R203 ;  /* 0x038850cbcc0075a7 */ /* 0x0004e2000804017f */
[----:B------:R-:W-:Y:S05]  /*7b40*/  @!P0 BRA `(.L_x_5038) ;  /* 0x0000000000048947 */ /* 0x000fea0003800000 */
[----:B------:R-:W-:Y:S01]  /*7b50*/  BPT.TRAP 0x1 ;  /* 0x000000040000795c */ /* 0x000fe20000300000 */
.L_x_5038:
[----:B------:R-:W-:Y:S01]  /*7b60*/  IMAD R189, R11, 0x1000, R17 ;  /* 0x000010000bbd7824 */ /* 0x000fe200078e0211 */
[----:B---3--:R-:W-:Y:S06]  /*7b70*/  @P2 BRA `(.L_x_5039) ;  /* 0x0000000000082947 */ /* 0x008fec0003800000 */
[----:B------:R-:W3:Y:S02]  /*7b80*/  SYNCS.PHASECHK.TRANS64.TRYWAIT P2, [R204+URZ+0x38850], R203 ;  /* 0x038850cbcc0075a7 */ /* 0x000ee4000804017f */
[----:B---3--:R-:W-:Y:S05]  /*7b90*/  @!P2 BRA `(.L_x_5040) ;  /* 0x0000012400dca947 */ /* 0x008fea0003800000 */
.L_x_5039:
[----:B------:R-:W-:Y:S01]  /*7ba0*/  R2UR UR6, R189 ;  /* 0x00000000bd0672ca */ /* 0x000fe200000e0000 */
[----:B------:R-:W-:Y:S01]  /*7bb0*/  WARPGROUP.ARRIVE ;  /* 0x00000000000079c5 */ /* 0x000fe20000000000 */
[----:B------:R-:W-:Y:S01]  /*7bc0*/  MOV R202, UR49 ;  /* 0x0000003100ca7c02 */ /* 0x000fe20008000f00 */
[----:B------:R-:W-:Y:S01]  /*7bd0*/  UMOV UR51, 0x40000040 ;  /* 0x4000004000337882 */ /* 0x000fe20000000000 */
[----:B0123--:R-:W-:Y:S01]  /*7be0*/  MOV R203, UR48 ;  /* 0x0000003000cb7c02 */ /* 0x00ffe20008000f00 */
        /* <DEDUP_REMOVED lines=8> */
[----:B------:R-:W-:Y:S01]  /*7c70*/  UMOV UR50, UR6 ;  /* 0x0000000600327c82 */ /* 0x000fe20008000000 */
[----:B------:R-:W-:Y:S01]  /*7c80*/  R2UR UR52, R4 ;  /* 0x00000000043472ca */ /* 0x000fe200000e0000 */
[----:B------:R-:W-:Y:S01]  /*7c90*/  UMOV UR15, 0x40000040 ;  /* 0x40000040000f7882 */ /* 0x000fe20000000000 */
[----:B------:R-:W-:Y:S01]  /*7ca0*/  R2UR UR53, R5 ;  /* 0x00000000053572ca */ /* 0x000fe200000e0000 */
[----:B------:R-:W-:Y:S01]  /*7cb0*/  UMOV UR19, 0x40000040 ;  /* 0x4000004000137882 */ /* 0x000fe20000000000 */
        /* <DEDUP_REMOVED lines=17> */
[----:B------:R-:W-:Y:S01]  /*7dd0*/  PLOP3.LUT P3, PT, PT, PT, UP0, 0x80, 0x0 ;  /* 0x000000000000781c */ /* 0x000fe20003f6f008 */
[----:B------:R-:W-:-:S05]  /*7de0*/  IMAD.MOV.U32 R212, RZ, RZ, R187 ;  /* 0x000000ffffd47224 */ /* 0x000fca00078e00bb */
        /* <DEDUP_REMOVED lines=36> */
[----:B------:R-:W0:Y:S02]  /*8030*/  SHFL.IDX PT, R202, R208, RZ, 0x1f ;  /* 0x00001fffd0ca7589 */ /* 0x000e2400000e0000 */
[----:B0-----:R-:W-:Y:S01]  /*8040*/  ISETP.GT.AND P2, PT, R202, 0x7f, PT ;  /* 0x0000007fca00780c */ /* 0x001fe20003f44270 */
[----:B------:R-:W-:-:S03]  /*8050*/  VIADD R202, R189, 0x800 ;  /* 0x00000800bdca7836 */ /* 0x000fc60000000000 */
        /* <DEDUP_REMOVED lines=10> */
[----:B------:R-:W-:-:S05]  /*8100*/  IMAD.MOV.U32 R205, RZ, RZ, 0x4 ;  /* 0x00000004ffcd7424 */ /* 0x000fca00078e00ff */
        /* <DEDUP_REMOVED lines=8> */
[----:B------:R-:W-:Y:S01]  /*8190*/  @UP0 ULDC UR6, c[0x0][0x44c] ;  /* 0x0001130000060ab9 */ /* 0x000fe20000000800 */
[----:B------:R-:W-:Y:S01]  /*81a0*/  ULDC UR7, c[0x0][0x2f0] ;  /* 0x0000bc0000077ab9 */ /* 0x000fe20000000800 */
[----:B------:R-:W-:Y:S02]  /*81b0*/  WARPGROUP.DEPBAR.LE gsb0, 0x0 ;  /* 0x00008000000079c5 */ /* 0x000fe40000010000 */
[----:B------:R-:W-:-:S06]  /*81c0*/  WARPGROUP.ARRIVE ;  /* 0x00000000000079c5 */ /* 0x000fcc0000000000 */
[----:B------:R-:W-:Y:S01]  /*81d0*/  HGMMA.64x64x16.F32.BF16 R152, gdesc[UR8], R152, gsb0 ;  /* 0x00e00000089879f0 */ /* 0x000fe20008001898 */
[----:B------:R-:W-:Y:S01]  /*81e0*/  R2UR UR11, R201 ;  /* 0x00000000c90b72ca */ /* 0x000fe200000e0000 */
[----:B------:R-:W-:Y:S01]  /*81f0*/  ULDC UR10, c[0x0][0xad8] ;  /* 0x0002b600000a7ab9 */ /* 0x000fe20000000800 */
        /* <DEDUP_REMOVED lines=183> */
[----:B------:R-:W-:Y:S02]  /*8d70*/  PLOP3.LUT P2, PT, PT, PT, UP0, 0x80, 0x0 ;  /* 0x000000000000781c */ /* 0x000fe40003f4f008 */
[----:B------:R-:W-:-:S02]  /*8d80*/  IADD3 R205, R202, R203, R0 ;  /* 0x000000cbcacd7210 */ /* 0x000fc40007ffe000 */
[----:B------:R-:W-:-:S09]  /*8d90*/  IADD3 R189, R202, R203, R189 ;  /* 0x000000cbcabd7210 */ /* 0x000fd20007ffe0bd */
[----:B------:R-:W-:Y:S01]  /*8da0*/  @P2 IMAD.HI.U32 R202, R187, UR6, RZ ;  /* 0x00000006bbca2c27 */ /* 0x000fe2000f8e00ff */
[----:B------:R-:W-:Y:S01]  /*8db0*/  @UP0 ULDC UR6, c[0x0][0x450] ;  /* 0x0001140000060ab9 */ /* 0x000fe20000000800 */
[----:B------:R-:W-:-:S03]  /*8dc0*/  PLOP3.LUT P2, PT, PT, PT, UP1, 0x40, 0x0 ;  /* 0x000000000000781c */ /* 0x000fc60003f4e818 */
[----:B------:R-:W-:Y:S01]  /*8dd0*/  @P3 SHF.R.U32.HI R212, RZ, UR6, R202 ;  /* 0x00000006ffd43c19 */ /* 0x000fe200080116ca */
[----:B------:R-:W-:-:S04]  /*8de0*/  @!P1 VIADD R202, R204, 0x38840 ;  /* 0x00038840ccca9836 */ /* 0x000fc80000000000 */
[----:B------:R-:W0:Y:S01]  /*8df0*/  SHFL.IDX PT, R208, R212, RZ, 0x1c1f ;  /* 0x001c1fffd4d07589 */ /* 0x000e2200000e0000 */
[----:B------:R-:W-:Y:S01]  /*8e00*/  @!P1 PRMT R202, RZ, 0x654, R202 ;  /* 0x00000654ffca9816 */ /* 0x000fe200000000ca */
[----:B------:R-:W-:Y:S02]  /*8e10*/  WARPGROUP.DEPBAR.LE gsb0, 0x0 ;  /* 0x00008000000079c5 */ /* 0x000fe40000010000 */
[----:B------:R-:W-:-:S06]  /*8e20*/  WARPGROUP.ARRIVE ;  /* 0x00000000000079c5 */ /* 0x000fcc0000000000 */
[----:B------:R-:W-:Y:S01]  /*8e30*/  HGMMA.64x64x16.F32.BF16 R152, gdesc[UR56], R152, gsb0 ;  /* 0x00e00000389879f0 */ /* 0x000fe20008001898 */
[----:B------:R-:W-:Y:S01]  /*8e40*/  R2UR UR56, R205 ;  /* 0x00000000cd3872ca */ /* 0x000fe200000e0000 */
[----:B------:R-:W-:Y:S01]  /*8e50*/  UMOV UR57, 0x40000040 ;  /* 0x4000004000397882 */ /* 0x000fe20000000000 */
[----:B------:R-:W-:Y:S01]  /*8e60*/  R2UR UR58, R189 ;  /* 0x00000000bd3a72ca */ /* 0x000fe200000e0000 */
[----:B------:R-:W-:Y:S01]  /*8e70*/  UMOV UR59, 0x40000040 ;  /* 0x40000040003b7882 */ /* 0x000fe20000000000 */
[----:B------:R-:W1:Y:S01]  /*8e80*/  LDC R189, c[0x0][0x288] ;  /* 0x0000a200ffbd7b82 */ /* 0x000e620000000800 */
[----:B------:R-:W-:-:S05]  /*8e90*/  IMAD.SHL.U32 R205, R184, 0x40, RZ ;  /* 0x00000040b8cd7824 */ /* 0x000fca00078e00ff */
[----:B------:R-:W-:Y:S01]  /*8ea0*/  IADD3 R203, -R2, 0x1, -R205 ;  /* 0x0000000102cb7810 */ /* 0x000fe20007ffe9cd */
[----:B------:R-:W-:Y:S02]  /*8eb0*/  WARPGROUP.DEPBAR.LE gsb0, 0x0 ;  /* 0x00008000000079c5 */ /* 0x000fe40000010000 */
[----:B------:R-:W-:-:S06]  /*8ec0*/  WARPGROUP.ARRIVE ;  /* 0x00000000000079c5 */ /* 0x000fcc0000000000 */
[----:B------:R-:W-:Y:S03]  /*8ed0*/  HGMMA.64x64x16.F32.BF16 R152, gdesc[UR56], R152, gsb0 ;  /* 0x00e00000389879f0 */ /* 0x000fe60008001898 */
[----:B------:R-:W-:Y:S02]  /*8ee0*/  WARPGROUP.DEPBAR.LE gsb0, 0x0 ;  /* 0x00008000000079c5 */ /* 0x000fe40000010000 */
[----:B------:R2:W-:Y:S02]  /*8ef0*/  @!P1 SYNCS.ARRIVE.TRANS64.RED.A1T0 RZ, [R202+URZ], RZ ;  /* 0x000000ffcaff99a7 */ /* 0x0005e4000810043f */
[----:B--2---:R-:W-:-:S04]  /*8f00*/  IMAD R202, R16, UR7, R203 ;  /* 0x0000000710ca7c24 */ /* 0x004fc8000f8e02cb */
[----:B-1----:R-:W-:-:S04]  /*8f10*/  IMAD.IADD R202, R202, 0x1, -R189 ;  /* 0x00000001caca7824 */ /* 0x002fc800078e0abd */
[C---:B------:R-:W-:Y:S02]  /*8f20*/  VIADD R207, R202.reuse, UR10 ;  /* 0x0000000acacf7c36 */ /* 0x040fe40008000000 */
[----:B------:R-:W-:Y:S02]  /*8f30*/  VIADD R209, R202, UR11 ;  /* 0x0000000bcad17c36 */ /* 0x000fe40008000000 */
[C---:B0-----:R-:W-:Y:S02]  /*8f40*/  IMAD.IADD R211, R208.reuse, 0x1, R207 ;  /* 0x00000001d0d37824 */ /* 0x041fe400078e02cf */
[----:B------:R-:W-:Y:S01]  /*8f50*/  IMAD.IADD R210, R208, 0x1, R209 ;  /* 0x00000001d0d27824 */ /* 0x000fe200078e02d1 */
[----:B------:R-:W-:Y:S06]  /*8f60*/  @P2 BRA `(.L_x_5041) ;  /* 0x0000000000642947 */ /* 0x000fec0003800000 */
[----:B------:R-:W-:Y:S01]  /*8f70*/  IMAD R202, R16, UR7, R208 ;  /* 0x0000000710ca7c24 */ /* 0x000fe2000f8e02d0 */
[----:B------:R-:W-:Y:S03]  /*8f80*/  BSSY B0, `(.L_x_5042) ;  /* 0x0000013000007945 */ /* 0x000fe60003800000 */
[----:B------:R-:W-:-:S05]  /*8f90*/  IMAD.IADD R208, R202, 0x1, -R189 ;  /* 0x00000001cad07824 */ /* 0x000fca00078e0abd */
[----:B------:R-:W-:-:S13]  /*8fa0*/  ISETP.GT.AND P2, PT, R208, -0x1, PT ;  /* 0xffffffffd000780c */ /* 0x000fda0003f44270 */
[----:B------:R-:W-:Y:S05]  /*8fb0*/  @P2 BRA `(.L_x_5043) ;  /* 0x0000000000242947 */ /* 0x000fea0003800000 */
[----:B------:R-:W-:Y:S01]  /*8fc0*/  ULDC UR6, c[0x0][0xadc] ;  /* 0x0002b70000067ab9 */ /* 0x000fe20000000800 */
[----:B------:R-:W-:Y:S01]  /*8fd0*/  LOP3.LUT R213, RZ, R208, RZ, 0x33, !PT ;  /* 0x000000d0ffd57212 */ /* 0x000fe200078e33ff */
[----:B------:R-:W-:-:S05]  /*8fe0*/  IMAD.U32 R214, RZ, RZ, UR6 ;  /* 0x00000006ffd67e24 */ /* 0x000fca000f8e00ff */
[----:B------:R-:W-:-:S13]  /*8ff0*/  ISETP.NE.AND P2, PT, R214, 0x1, PT ;  /* 0x00000001d600780c */ /* 0x000fda0003f45270 */
[----:B------:R-:W0:Y:S02]  /*9000*/  @P2 LDC.64 R202, c[0x0][0xae0] ;  /* 0x0002b800ffca2b82 */ /* 0x000e240000000a00 */
[----:B0-----:R-:W-:-:S05]  /*9010*/  @P2 IMAD.HI.U32 R202, R213, R202, RZ ;  /* 0x000000cad5ca2227 */ /* 0x001fca00078e00ff */
[----:B------:R-:W-:-:S04]  /*9020*/  @P2 SHF.R.U32.HI R213, RZ, R203, R202 ;  /* 0x000000cbffd52219 */ /* 0x000fc800000116ca */
[----:B------:R-:W-:Y:S01]  /*9030*/  LOP3.LUT R208, RZ, R213, RZ, 0x33, !PT ;  /* 0x000000d5ffd07212 */ /* 0x000fe200078e33ff */
[----:B------:R-:W-:Y:S06]  /*9040*/  BRA `(.L_x_5044) ;  /* 0x0000000000187947 */ /* 0x000fec0003800000 */
.L_x_5043:
[----:B------:R-:W-:Y:S02]  /*9050*/  ULDC UR6, c[0x0][0xadc] ;  /* 0x0002b70000067ab9 */ /* 0x000fe40000000800 */
[----:B------:R-:W-:-:S05]  /*9060*/  IMAD.U32 R214, RZ, RZ, UR6 ;  /* 0x00000006ffd67e24 */ /* 0x000fca000f8e00ff */
[----:B------:R-:W-:-:S13]  /*9070*/  ISETP.NE.AND P2, PT, R214, 0x1, PT ;  /* 0x00000001d600780c */ /* 0x000fda0003f45270 */
[----:B------:R-:W0:Y:S02]  /*9080*/  @P2 LDC.64 R202, c[0x0][0xae0] ;  /* 0x0002b800ffca2b82 */ /* 0x000e240000000a00 */
[----:B0-----:R-:W-:-:S05]  /*9090*/  @P2 IMAD.HI.U32 R202, R208, R202, RZ ;  /* 0x000000cad0ca2227 */ /* 0x001fca00078e00ff */
[----:B------:R-:W-:-:S07]  /*90a0*/  @P2 SHF.R.U32.HI R208, RZ, R203, R202 ;  /* 0x000000cbffd02219 */ /* 0x000fce00000116ca */
.L_x_5044:
[----:B------:R-:W-:Y:S05]  /*90b0*/  BSYNC B0 ;  /* 0x0000000000007941 */ /* 0x000fea0003800000 */
.L_x_5042:
[----:B------:R-:W-:-:S04]  /*90c0*/  IMAD R203, R208, R214, -R205 ;  /* 0x000000d6d0cb7224 */ /* 0x000fc800078e0acd */
[----:B------:R-:W-:-:S05]  /*90d0*/  IMAD.IADD R203, R203, 0x1, -R2 ;  /* 0x00000001cbcb7824 */ /* 0x000fca00078e0a02 */
[----:B------:R-:W-:Y:S02]  /*90e0*/  VIADDMNMX R211, R203, R214, R211, PT ;  /* 0x000000d6cbd37246 */ /* 0x000fe400038001d3 */
[----:B------:R-:W-:-:S07]  /*90f0*/  VIMNMX R210, R210, R203, !PT ;  /* 0x000000cbd2d27248 */ /* 0x000fce0007fe0100 */
.L_x_5041:
[----:B------:R-:W-:Y:S01]  /*9100*/  ISETP.GT.AND P2, PT, R184, -0x1, PT ;  /* 0xffffffffb800780c */ /* 0x000fe20003f44270 */
[----:B------:R-:W0:Y:S03]  /*9110*/  SHFL.IDX PT, R212, R212, 0x1, 0x1c1f ;  /* 0x003c1f00d4d47f89 */ /* 0x000e2600000e0000 */
[C---:B------:R-:W-:Y:S02]  /*9120*/  ISETP.GT.AND P5, PT, R210.reuse, RZ, P2 ;  /* 0x000000ffd200720c */ /* 0x040fe400017a4270 */
[C---:B------:R-:W-:Y:S02]  /*9130*/  ISETP.GT.AND P4, PT, R210.reuse, 0x1, P2 ;  /* 0x00000001d200780c */ /* 0x040fe40001784270 */
[----:B------:R-:W-:Y:S02]  /*9140*/  ISETP.LT.OR P5, PT, R211, 0x1, P5 ;  /* 0x00000001d300780c */ /* 0x000fe40002fa1670 */
[----:B------:R-:W-:-:S02]  /*9150*/  ISETP.GT.AND P6, PT, R210, 0x8, P2 ;  /* 0x00000008d200780c */ /* 0x000fc400017c4270 */
[----:B------:R-:W-:Y:S02]  /*9160*/  FSEL R208, R152, -INF , !P5 ;  /* 0xff80000098d07808 */ /* 0x000fe40006800000 */
[C---:B------:R-:W-:Y:S02]  /*9170*/  ISETP.GT.AND P5, PT, R210.reuse, 0x10, P2 ;  /* 0x00000010d200780c */ /* 0x040fe400017a4270 */
[----:B------:R-:W-:Y:S02]  /*9180*/  ISETP.GT.AND P3, PT, R210, 0x9, P2 ;  /* 0x00000009d200780c */ /* 0x000fe40001764270 */
[C---:B------:R-:W-:Y:S02]  /*9190*/  ISETP.LT.OR P5, PT, R211.reuse, 0x11, P5 ;  /* 0x00000011d300780c */ /* 0x040fe40002fa1670 */
[----:B------:R-:W-:Y:S02]  /*91a0*/  ISETP.LT.OR P4, PT, R211, 0x2, P4 ;  /* 0x00000002d300780c */ /* 0x000fe40002781670 */
[----:B------:R-:W-:-:S02]  /*91b0*/  FSEL R160, R160, -INF , !P5 ;  /* 0xff800000a0a07808 */ /* 0x000fc40006800000 */
[----:B------:R-:W-:Y:S01]  /*91c0*/  ISETP.GT.AND P5, PT, R210, 0x20, P2 ;  /* 0x00000020d200780c */ /* 0x000fe200017a4270 */
[----:B0-----:R-:W-:Y:S01]  /*91d0*/  IMAD.IADD R209, R209, 0x1, R212 ;  /* 0x00000001d1d17824 */ /* 0x001fe200078e02d4 */
[C---:B------:R-:W-:Y:S02]  /*91e0*/  ISETP.LT.OR P6, PT, R211.reuse, 0x9, P6 ;  /* 0x00000009d300780c */ /* 0x040fe400037c1670 */
[C---:B------:R-:W-:Y:S02]  /*91f0*/  ISETP.LT.OR P3, PT, R211.reuse, 0xa, P3 ;  /* 0x0000000ad300780c */ /* 0x040fe40001f61670 */
[----:B------:R-:W-:Y:S02]  /*9200*/  ISETP.LT.OR P5, PT, R211, 0x21, P5 ;  /* 0x00000021d300780c */ /* 0x000fe40002fa1670 */
[----:B------:R-:W-:Y:S02]  /*9210*/  FSEL R202, R153, -INF , !P4 ;  /* 0xff80000099ca7808 */ /* 0x000fe40006000000 */
[----:B------:R-:W-:-:S02]  /*9220*/  FSEL R156, R156, -INF , !P6 ;  /* 0xff8000009c9c7808 */ /* 0x000fc40007000000 */
[----:B------:R-:W-:Y:S02]  /*9230*/  FSEL R203, R157, -INF , !P3 ;  /* 0xff8000009dcb7808 */ /* 0x000fe40005800000 */
[C---:B------:R-:W-:Y:S02]  /*9240*/  ISETP.GT.AND P4, PT, R210.reuse, 0x11, P2 ;  /* 0x00000011d200780c */ /* 0x040fe40001784270 */
[C---:B------:R-:W-:Y:S02]  /*9250*/  ISETP.GT.AND P6, PT, R210.reuse, 0x18, P2 ;  /* 0x00000018d200780c */ /* 0x040fe400017c4270 */
[----:B------:R-:W-:Y:S02]  /*9260*/  ISETP.GT.AND P3, PT, R210, 0x19, P2 ;  /* 0x00000019d200780c */ /* 0x000fe40001764270 */
[----:B------:R-:W-:Y:S02]  /*9270*/  FSEL R157, R168, -INF , !P5 ;  /* 0xff800000a89d7808 */ /* 0x000fe40006800000 */
[----:B------:R-:W-:-:S02]  /*9280*/  ISETP.GT.AND P5, PT, R210, 0x30, P2 ;  /* 0x00000030d200780c */ /* 0x000fc400017a4270 */
[C---:B------:R-:W-:Y:S02]  /*9290*/  ISETP.LT.OR P4, PT, R211.reuse, 0x12, P4 ;  /* 0x00000012d300780c */ /* 0x040fe40002781670 */
        /* <DEDUP_REMOVED lines=10> */
[----:B------:R-:W-:-:S02]  /*9340*/  PLOP3.LUT P5, PT, PT, PT, UP1, 0x40, 0x0 ;  /* 0x000000000000781c */ /* 0x000fc40003fae818 */
        /* <DEDUP_REMOVED lines=8> */
[----:B------:R-:W-:Y:S01]  /*93d0*/  ISETP.GT.AND P3, PT, R210, 0x39, P2 ;  /* 0x00000039d200780c */ /* 0x000fe20001764270 */
[----:B------:R-:W-:Y:S01]  /*93e0*/  IMAD.IADD R210, R207, 0x1, R212 ;  /* 0x00000001cfd27824 */ /* 0x000fe200078e02d4 */
[C---:B------:R-:W-:Y:S02]  /*93f0*/  ISETP.LT.OR P4, PT, R211.reuse, 0x32, P4 ;  /* 0x00000032d300780c */ /* 0x040fe40002781670 */
[C---:B------:R-:W-:Y:S02]  /*9400*/  ISETP.LT.OR P6, PT, R211.reuse, 0x39, P6 ;  /* 0x00000039d300780c */ /* 0x040fe400037c1670 */
[----:B------:R-:W-:-:S02]  /*9410*/  ISETP.LT.OR P3, PT, R211, 0x3a, P3 ;  /* 0x0000003ad300780c */ /* 0x000fc40001f61670 */
[----:B------:R-:W-:Y:S02]  /*9420*/  FSEL R177, R177, -INF , !P4 ;  /* 0xff800000b1b17808 */ /* 0x000fe40006000000 */
[----:B------:R-:W-:Y:S02]  /*9430*/  FSEL R180, R180, -INF , !P6 ;  /* 0xff800000b4b47808 */ /* 0x000fe40007000000 */
[----:B------:R-:W-:Y:S01]  /*9440*/  FSEL R181, R181, -INF , !P3 ;  /* 0xff800000b5b57808 */ /* 0x000fe20005800000 */
        /* <DEDUP_REMOVED lines=15> */
.L_x_5047:
[----:B------:R-:W-:Y:S02]  /*9540*/  ULDC UR6, c[0x0][0xadc] ;  /* 0x0002b70000067ab9 */ /* 0x000fe40000000800 */
[----:B------:R-:W-:-:S05]  /*9550*/  IMAD.U32 R211, RZ, RZ, UR6 ;  /* 0x00000006ffd37e24 */ /* 0x000fca000f8e00ff */
[----:B------:R-:W-:-:S13]  /*9560*/  ISETP.NE.AND P3, PT, R211, 0x1, PT ;  /* 0x00000001d300780c */ /* 0x000fda0003f65270 */
[----:B------:R-:W0:Y:S02]  /*9570*/  @P3 LDC.64 R152, c[0x0][0xae0] ;  /* 0x0002b800ff983b82 */ /* 0x000e240000000a00 */
[----:B0-----:R-:W-:-:S05]  /*9580*/  @P3 IMAD.HI.U32 R152, R168, R152, RZ ;  /* 0x00000098a8983227 */ /* 0x001fca00078e00ff */
[----:B------:R-:W-:-:S07]  /*9590*/  @P3 SHF.R.U32.HI R168, RZ, R153, R152 ;  /* 0x00000099ffa83219 */ /* 0x000fce0000011698 */
.L_x_5048:
[----:B------:R-:W-:Y:S05]  /*95a0*/  BSYNC B0 ;  /* 0x0000000000007941 */ /* 0x000fea0003800000 */
.L_x_5046:
[----:B------:R-:W-:-:S04]  /*95b0*/  IMAD R205, R168, R211, -R205 ;  /* 0x000000d3a8cd7224 */ /* 0x000fc800078e0acd */
[----:B------:R-:W-:-:S05]  /*95c0*/  IMAD.IADD R205, R205, 0x1, -R2 ;  /* 0x00000001cdcd7824 */ /* 0x000fca00078e0a02 */
[----:B------:R-:W-:Y:S02]  /*95d0*/  VIADDMNMX R210, R205, R211, R210, PT ;  /* 0x000000d3cdd27246 */ /* 0x000fe400038001d2 */
[----:B------:R-:W-:-:S07]  /*95e0*/  VIMNMX R209, R209, R205, !PT ;  /* 0x000000cdd1d17248 */ /* 0x000fce0007fe0100 */
.L_x_5045:
[----:B------:R-:W-:Y:S01]  /*95f0*/  FMNMX.FTZ R153, R208, R23, !PT ;  /* 0x00000017d0997209 */ /* 0x000fe20007810000 */
[----:B------:R-:W-:Y:S01]  /*9600*/  ULDC UR6, c[0x0][0xa80] ;  /* 0x0002a00000067ab9 */ /* 0x000fe20000000800 */
[----:B------:R-:W-:Y:S01]  /*9610*/  ISETP.GT.AND P4, PT, R209, RZ, P2 ;  /* 0x000000ffd100720c */ /* 0x000fe20001784270 */
[----:B------:R-:W-:Y:S01]  /*9620*/  IMAD R213, R11, 0x1000, R196 ;  /* 0x000010000bd57824 */ /* 0x000fe200078e02c4 */
[----:B------:R-:W-:Y:S01]  /*9630*/  FMNMX.FTZ R153, R202, R153, !PT ;  /* 0x00000099ca997209 */ /* 0x000fe20007810000 */
[----:B------:R-:W-:Y:S01]  /*9640*/  UMOV UR11, 0x40000040 ;  /* 0x40000040000b7882 */ /* 0x000fe20000000000 */
[----:B------:R-:W-:Y:S01]  /*9650*/  ISETP.GT.AND P3, PT, R209, 0x1, P2 ;  /* 0x00000001d100780c */ /* 0x000fe20001764270 */
[----:B------:R-:W-:Y:S01]  /*9660*/  VIADD R222, R213, 0x80 ;  /* 0x00000080d5de7836 */ /* 0x000fe20000000000 */
[----:B------:R-:W-:Y:S01]  /*9670*/  FMNMX.FTZ R152, R156, R153, !PT ;  /* 0x000000999c987209 */ /* 0x000fe20007810000 */
[----:B------:R-:W-:Y:S01]  /*9680*/  @!P1 VIADD R204, R204, 0x38860 ;  /* 0x00038860cccc9836 */ /* 0x000fe20000000000 */
        /* <DEDUP_REMOVED lines=29> */
[----:B------:R-:W-:Y:S02]  /*9860*/  ISETP.GT.AND P3, PT, R209, 0x20, P2 ;  /* 0x00000020d100780c */ /* 0x000fe40001764270 */
[----:B------:R-:W-:Y:S02]  /*9870*/  ISETP.LT.OR P6, PT, R210, 0x19, P6 ;  /* 0x00000019d200780c */ /* 0x000fe400037c1670 */
[----:B------:R-:W-:-:S02]  /*9880*/  FSEL R163, R163, -INF , !P5 ;  /* 0xff800000a3a37808 */ /* 0x000fc40006800000 */
[C---:B------:R-:W-:Y:S02]  /*9890*/  ISETP.GT.AND P5, PT, R209.reuse, 0x21, P2 ;  /* 0x00000021d100780c */ /* 0x040fe400017a4270 */
[----:B------:R-:W-:Y:S02]  /*98a0*/  ISETP.LT.OR P3, PT, R210, 0x21, P3 ;  /* 0x00000021d200780c */ /* 0x000fe40001f61670 */
[----:B------:R-:W-:Y:S02]  /*98b0*/  FSEL R166, R166, -INF , !P6 ;  /* 0xff800000a6a67808 */ /* 0x000fe40007000000 */
[----:B------:R-:W-:Y:S02]  /*98c0*/  ISETP.LT.OR P5, PT, R210, 0x22, P5 ;  /* 0x00000022d200780c */ /* 0x000fe40002fa1670 */
[----:B------:R-:W-:Y:S02]  /*98d0*/  ISETP.GT.AND P6, PT, R209, 0x28, P2 ;  /* 0x00000028d100780c */ /* 0x000fe400017c4270 */
[----:B------:R-:W-:-:S02]  /*98e0*/  R2UR UR10, R213 ;  /* 0x00000000d50a72ca */ /* 0x000fc400000e0000 */
[----:B------:R-:W-:Y:S02]  /*98f0*/  ISETP.LT.OR P6, PT, R210, 0x29, P6 ;  /* 0x00000029d200780c */ /* 0x000fe400037c1670 */
[----:B------:R-:W-:Y:S02]  /*9900*/  @!P1 PRMT R204, RZ, 0x654, R204 ;  /* 0x00000654ffcc9816 */ /* 0x000fe400000000cc */
[----:B0-----:R-:W-:-:S05]  /*9910*/  FMNMX.FTZ R153, R152, R153, !PT ;  /* 0x0000009998997209 */ /* 0x001fca0007810000 */
[----:B------:R-:W0:Y:S02]  /*9920*/  SHFL.BFLY PT, R168, R153, 0x1, 0x1f ;  /* 0x0c201f0099a87f89 */ /* 0x000e2400000e0000 */
[----:B0-----:R-:W-:Y:S02]  /*9930*/  FMNMX.FTZ R168, R153, R168, !PT ;  /* 0x000000a899a87209 */ /* 0x001fe40007810000 */
[----:B------:R-:W-:Y:S02]  /*9940*/  FSEL R153, R154, -INF , !P4 ;  /* 0xff8000009a997808 */ /* 0x000fe40006000000 */
[----:B------:R-:W-:Y:S01]  /*9950*/  ISETP.GT.AND P4, PT, R209, 0x19, P2 ;  /* 0x00000019d100780c */ /* 0x000fe20001784270 */
[----:B------:R-:W-:Y:S01]  /*9960*/  FMUL.FTZ R211, R168, UR6 ;  /* 0x00000006a8d37c20 */ /* 0x000fe20008410000 */
[----:B------:R-:W-:Y:S02]  /*9970*/  FMNMX.FTZ R152, R153, R188, !PT ;  /* 0x000000bc99987209 */ /* 0x000fe40007810000 */
[----:B------:R-:W-:-:S02]  /*9980*/  ISETP.LT.OR P4, PT, R210, 0x1a, P4 ;  /* 0x0000001ad200780c */ /* 0x000fc40002781670 */
[----:B------:R-:W-:Y:S02]  /*9990*/  FMNMX.FTZ R205, R155, R152, !PT ;  /* 0x000000989bcd7209 */ /* 0x000fe40007810000 */
[----:B------:R-:W-:Y:S02]  /*99a0*/  FSEL R167, R167, -INF , !P4 ;  /* 0xff800000a7a77808 */ /* 0x000fe40006000000 */
[----:B------:R-:W-:Y:S02]  /*99b0*/  FMNMX.FTZ R152, R158, R205, !PT ;  /* 0x000000cd9e987209 */ /* 0x000fe40007810000 */
[----:B------:R-:W-:Y:S02]  /*99c0*/  FSETP.NEU.FTZ.AND P4, PT, R168, -INF , PT ;  /* 0xff800000a800780b */ /* 0x000fe40003f9d000 */
[----:B------:R-:W-:Y:S02]  /*99d0*/  FMNMX.FTZ R205, R159, R152, !PT ;  /* 0x000000989fcd7209 */ /* 0x000fe40007810000 */
[----:B------:R-:W-:-:S02]  /*99e0*/  FSEL R152, R170, -INF , !P3 ;  /* 0xff800000aa987808 */ /* 0x000fc40005800000 */
[----:B------:R-:W-:Y:S02]  /*99f0*/  FMNMX.FTZ R154, R162, R205, !PT ;  /* 0x000000cda29a7209 */ /* 0x000fe40007810000 */
[----:B------:R-:W-:Y:S02]  /*9a00*/  ISETP.GT.AND P3, PT, R209, 0x29, P2 ;  /* 0x00000029d100780c */ /* 0x000fe40001764270 */
[----:B------:R-:W-:Y:S02]  /*9a10*/  FMNMX.FTZ R205, R163, R154, !PT ;  /* 0x0000009aa3cd7209 */ /* 0x000fe40007810000 */
[----:B------:R-:W-:Y:S02]  /*9a20*/  FSEL R154, R171, -INF , !P5 ;  /* 0xff800000ab9a7808 */ /* 0x000fe40006800000 */
[----:B------:R-:W-:Y:S02]  /*9a30*/  FMNMX.FTZ R170, R166, R205, !PT ;  /* 0x000000cda6aa7209 */ /* 0x000fe40007810000 */
[----:B------:R-:W-:-:S02]  /*9a40*/  FSEL R211, R211, RZ, P4 ;  /* 0x000000ffd3d37208 */ /* 0x000fc40002000000 */
[----:B------:R-:W-:Y:S02]  /*9a50*/  FMNMX.FTZ R171, R167, R170, !PT ;  /* 0x000000aaa7ab7209 */ /* 0x000fe40007810000 */
[----:B------:R-:W-:Y:S01]  /*9a60*/  FSEL R205, R174, -INF , !P6 ;  /* 0xff800000aecd7808 */ /* 0x000fe20007000000 */
[--C-:B------:R-:W-:Y:S01]  /*9a70*/  FFMA.FTZ R208, R208, UR6, -R211.reuse ;  /* 0x00000006d0d07c23 */ /* 0x100fe200080108d3 */
[----:B------:R-:W-:Y:S01]  /*9a80*/  FMNMX.FTZ R171, R152, R171, !PT ;  /* 0x000000ab98ab7209 */ /* 0x000fe20007810000 */
[--C-:B------:R-:W-:Y:S01]  /*9a90*/  FFMA.FTZ R203, R203, UR6, -R211.reuse ;  /* 0x00000006cbcb7c23 */ /* 0x100fe200080108d3 */
[----:B------:R-:W-:Y:S01]  /*9aa0*/  ISETP.GT.AND P5, PT, R209, 0x30, P2 ;  /* 0x00000030d100780c */ /* 0x000fe200017a4270 */
[----:B------:R0:W-:Y:S01]  /*9ab0*/  MUFU.EX2 R170, R208 ;  /* 0x000000d000aa7308 */ /* 0x0001e20000000800 */
[----:B------:R-:W-:Y:S01]  /*9ac0*/  ISETP.LT.OR P3, PT, R210, 0x2a, P3 ;  /* 0x0000002ad200780c */ /* 0x000fe20001f61670 */
[--C-:B------:R-:W-:Y:S01]  /*9ad0*/  FFMA.FTZ R202, R202, UR6, -R211.reuse ;  /* 0x00000006caca7c23 */ /* 0x100fe200080108d3 */
[----:B------:R-:W-:Y:S01]  /*9ae0*/  FMNMX.FTZ R174, R154, R171, !PT ;  /* 0x000000ab9aae7209 */ /* 0x000fe20007810000 */
[--C-:B------:R-:W-:Y:S01]  /*9af0*/  FFMA.FTZ R169, R169, UR6, -R211.reuse ;  /* 0x00000006a9a97c23 */ /* 0x100fe200080108d3 */
[----:B------:R-:W-:Y:S01]  /*9b00*/  ISETP.GT.AND P6, PT, R209, 0x31, P2 ;  /* 0x00000031d100780c */ /* 0x000fe200017c4270 */
[--C-:B------:R-:W-:Y:S01]  /*9b10*/  FFMA.FTZ R172, R172, UR6, -R211.reuse ;  /* 0x00000006acac7c23 */ /* 0x100fe200080108d3 */
[----:B------:R-:W-:Y:S01]  /*9b20*/  FSEL R207, R175, -INF , !P3 ;  /* 0xff800000afcf7808 */ /* 0x000fe20005800000 */
[----:B------:R1:W-:Y:S01]  /*9b30*/  MUFU.EX2 R171, R202 ;  /* 0x000000ca00ab7308 */ /* 0x0003e20000000800 */
[----:B------:R-:W-:Y:S01]  /*9b40*/  ISETP.LT.OR P5, PT, R210, 0x31, P5 ;  /* 0x00000031d200780c */ /* 0x000fe20002fa1670 */
[--C-:B------:R-:W-:Y:S01]  /*9b50*/  FFMA.FTZ R173, R173, UR6, -R211.reuse ;  /* 0x00000006adad7c23 */ /* 0x100fe200080108d3 */
[----:B------:R-:W-:Y:S01]  /*9b60*/  FMNMX.FTZ R174, R205, R174, !PT ;  /* 0x000000aecdae7209 */ /* 0x000fe20007810000 */
[--C-:B------:R-:W-:Y:S01]  /*9b70*/  FFMA.FTZ R176, R176, UR6, -R211.reuse ;  /* 0x00000006b0b07c23 */ /* 0x100fe200080108d3 */
[----:B------:R-:W-:Y:S01]  /*9b80*/  ISETP.GT.AND P3, PT, R209, 0x38, P2 ;  /* 0x00000038d100780c */ /* 0x000fe20001764270 */
[--C-:B------:R-:W-:Y:S01]  /*9b90*/  FFMA.FTZ R177, R177, UR6, -R211.reuse ;  /* 0x00000006b1b17c23 */ /* 0x100fe200080108d3 */
[----:B------:R-:W-:Y:S01]  /*9ba0*/  ISETP.LT.OR P6, PT, R210, 0x32, P6 ;  /* 0x00000032d200780c */ /* 0x000fe200037c1670 */
[--C-:B------:R-:W-:Y:S01]  /*9bb0*/  FFMA.FTZ R180, R180, UR6, -R211.reuse ;  /* 0x00000006b4b47c23 */ /* 0x100fe200080108d3 */
[----:B0-----:R-:W-:Y:S01]  /*9bc0*/  FSEL R208, R178, -INF , !P5 ;  /* 0xff800000b2d07808 */ /* 0x001fe20006800000 */
[--C-:B-1----:R-:W-:Y:S01]  /*9bd0*/  FFMA.FTZ R202, R157, UR6, -R211.reuse ;  /* 0x000000069dca7c23 */ /* 0x102fe200080108d3 */
[----:B------:R-:W-:Y:S01]  /*9be0*/  FMNMX.FTZ R175, R207, R174, !PT ;  /* 0x000000aecfaf7209 */ /* 0x000fe20007810000 */
[----:B------:R-:W-:Y:S01]  /*9bf0*/  MUFU.EX2 R169, R169 ;  /* 0x000000a900a97308 */ /* 0x000fe20000000800 */
[----:B------:R-:W-:Y:S01]  /*9c00*/  ISETP.GT.AND P2, PT, R209, 0x39, P2 ;  /* 0x00000039d100780c */ /* 0x000fe20001744270 */
[----:B------:R-:W-:Y:S01]  /*9c10*/  FFMA.FTZ R209, R156, UR6, -R211 ;  /* 0x000000069cd17c23 */ /* 0x000fe200080108d3 */
[----:B------:R-:W-:-:S02]  /*9c20*/  ISETP.LT.OR P3, PT, R210, 0x39, P3 ;  /* 0x00000039d200780c */ /* 0x000fc40001f61670 */
[----:B------:R-:W-:Y:S02]  /*9c30*/  FSEL R156, R179, -INF , !P6 ;  /* 0xff800000b39c7808 */ /* 0x000fe40007000000 */
[----:B------:R-:W-:Y:S01]  /*9c40*/  FMNMX.FTZ R175, R208, R175, !PT ;  /* 0x000000afd0af7209 */ /* 0x000fe20007810000 */
[----:B------:R-:W-:Y:S01]  /*9c50*/  MUFU.EX2 R174, R209 ;  /* 0x000000d100ae7308 */ /* 0x000fe20000000800 */
[----:B------:R-:W-:Y:S01]  /*9c60*/  ISETP.LT.OR P2, PT, R210, 0x3a, P2 ;  /* 0x0000003ad200780c */ /* 0x000fe20001741670 */
[--C-:B------:R-:W-:Y:S01]  /*9c70*/  FFMA.FTZ R210, R160, UR6, -R211.reuse ;  /* 0x00000006a0d27c23 */ /* 0x100fe200080108d3 */
[----:B------:R-:W-:Y:S01]  /*9c80*/  FSEL R214, R182, -INF , !P3 ;  /* 0xff800000b6d67808 */ /* 0x000fe20005800000 */
[--C-:B------:R-:W-:Y:S01]  /*9c90*/  FFMA.FTZ R182, R164, UR6, -R211.reuse ;  /* 0x00000006a4b67c23 */ /* 0x100fe200080108d3 */
[----:B------:R-:W-:Y:S02]  /*9ca0*/  FMNMX.FTZ R179, R156, R175, !PT ;  /* 0x000000af9cb37209 */ /* 0x000fe40007810000 */
[----:B------:R-:W-:Y:S01]  /*9cb0*/  FSEL R215, R183, -INF , !P2 ;  /* 0xff800000b7d77808 */ /* 0x000fe20005000000 */
[----:B------:R0:W-:Y:S01]  /*9cc0*/  MUFU.EX2 R175, R203 ;  /* 0x000000cb00af7308 */ /* 0x0001e20000000800 */
[----:B------:R-:W-:Y:S01]  /*9cd0*/  FMNMX.FTZ R178, R214, R179, !PT ;  /* 0x000000b3d6b27209 */ /* 0x000fe20007810000 */
[--C-:B------:R-:W-:Y:S01]  /*9ce0*/  FFMA.FTZ R179, R161, UR6, -R211.reuse ;  /* 0x00000006a1b37c23 */ /* 0x100fe200080108d3 */
[----:B------:R-:W-:Y:S01]  /*9cf0*/  FSEL R164, R168, RZ, P4 ;  /* 0x000000ffa8a47208 */ /* 0x000fe20002000000 */
[----:B------:R-:W-:Y:S01]  /*9d00*/  FFMA.FTZ R183, R165, UR6, -R211 ;  /* 0x00000006a5b77c23 */ /* 0x000fe200080108d3 */
[----:B------:R-:W-:-:S03]  /*9d10*/  FMNMX.FTZ R160, R215, R178, !PT ;  /* 0x000000b2d7a07209 */ /* 0x000fc60007810000 */
[----:B------:R-:W-:Y:S01]  /*9d20*/  FADD.FTZ R164, -R164, R23 ;  /* 0x00000017a4a47221 */ /* 0x000fe20000010100 */
[----:B0-----:R-:W-:Y:S01]  /*9d30*/  FFMA.FTZ R203, R181, UR6, -R211 ;  /* 0x00000006b5cb7c23 */ /* 0x001fe200080108d3 */
[----:B------:R-:W0:Y:S01]  /*9d40*/  SHFL.BFLY PT, R161, R160, 0x2, 0x1f ;  /* 0x0c401f00a0a17f89 */ /* 0x000e2200000e0000 */
[----:B------:R-:W-:Y:S01]  /*9d50*/  MUFU.EX2 R178, R210 ;  /* 0x000000d200b27308 */ /* 0x000fe20000000800 */
[----:B------:R-:W-:-:S07]  /*9d60*/  FMUL.FTZ R23, R164, UR6 ;  /* 0x00000006a4177c20 */ /* 0x000fce0008410000 */
[----:B------:R-:W1:Y:S08]  /*9d70*/  MUFU.EX2 R23, R23 ;  /* 0x0000001700177308 */ /* 0x000e700000000800 */
[----:B------:R-:W-:Y:S01]  /*9d80*/  MUFU.EX2 R179, R179 ;  /* 0x000000b300b37308 */ /* 0x000fe20000000800 */
[----:B0-----:R-:W-:-:S07]  /*9d90*/  FMNMX.FTZ R161, R160, R161, !PT ;  /* 0x000000a1a0a17209 */ /* 0x001fce0007810000 */
[----:B------:R-:W-:Y:S01]  /*9da0*/  MUFU.EX2 R182, R182 ;  /* 0x000000b600b67308 */ /* 0x000fe20000000800 */
[-C--:B-1----:R-:W-:Y:S01]  /*9db0*/  FMUL.FTZ R24, R24, R23.reuse ;  /* 0x0000001718187220 */ /* 0x082fe20000410000 */
[-C--:B------:R-:W-:Y:S01]  /*9dc0*/  FMUL.FTZ R25, R25, R23.reuse ;  /* 0x0000001719197220 */ /* 0x080fe20000410000 */
[-C--:B------:R-:W-:Y:S01]  /*9dd0*/  FMUL.FTZ R28, R28, R23.reuse ;  /* 0x000000171c1c7220 */ /* 0x080fe20000410000 */
[----:B------:R-:W0:Y:S01]  /*9de0*/  SHFL.BFLY PT, R160, R161, 0x1, 0x1f ;  /* 0x0c201f00a1a07f89 */ /* 0x000e2200000e0000 */
        /* <DEDUP_REMOVED lines=23> */
[----:B0-----:R-:W-:Y:S01]  /*9f60*/  FMNMX.FTZ R181, R161, R160, !PT ;  /* 0x000000a0a1b57209 */ /* 0x001fe20007810000 */
[-C--:B------:R-:W-:Y:S01]  /*9f70*/  FMUL.FTZ R69, R69, R23.reuse ;  /* 0x0000001745457220 */ /* 0x080fe20000410000 */
[-C--:B------:R-:W-:Y:S01]  /*9f80*/  FMUL.FTZ R72, R72, R23.reuse ;  /* 0x0000001748487220 */ /* 0x080fe20000410000 */
[-C--:B------:R-:W-:Y:S01]  /*9f90*/  FMUL.FTZ R73, R73, R23.reuse ;  /* 0x0000001749497220 */ /* 0x080fe20000410000 */
[C---:B------:R-:W-:Y:S01]  /*9fa0*/  FSETP.NEU.FTZ.AND P2, PT, R181.reuse, -INF , PT ;  /* 0xff800000b500780b */ /* 0x040fe20003f5d000 */
[----:B------:R-:W-:Y:S01]  /*9fb0*/  FMUL.FTZ R157, R181, UR6 ;  /* 0x00000006b59d7c20 */ /* 0x000fe20008410000 */
[----:B------:R-:W-:Y:S01]  /*9fc0*/  MUFU.EX2 R173, R173 ;  /* 0x000000ad00ad7308 */ /* 0x000fe20000000800 */
[----:B-1----:R-:W-:Y:S01]  /*9fd0*/  F2FP.BF16.F32.PACK_AB R160, R169, R202 ;  /* 0x000000caa9a0723e */ /* 0x002fe200000010ff */
[-C--:B------:R-:W-:Y:S01]  /*9fe0*/  FMUL.FTZ R76, R76, R23.reuse ;  /* 0x000000174c4c7220 */ /* 0x080fe20000410000 */
[-C--:B------:R-:W-:Y:S01]  /*9ff0*/  FMUL.FTZ R77, R77, R23.reuse ;  /* 0x000000174d4d7220 */ /* 0x080fe20000410000 */
[----:B------:R-:W-:Y:S01]  /*a000*/  FSEL R157, R157, RZ, P2 ;  /* 0x000000ff9d9d7208 */ /* 0x000fe20001000000 */
[-C--:B------:R-:W-:Y:S01]  /*a010*/  FMUL.FTZ R80, R80, R23.reuse ;  /* 0x0000001750507220 */ /* 0x080fe20000410000 */
[-C--:B------:R-:W-:Y:S01]  /*a020*/  FMUL.FTZ R81, R81, R23.reuse ;  /* 0x0000001751517220 */ /* 0x080fe20000410000 */
[----:B------:R-:W-:Y:S01]  /*a030*/  FMUL.FTZ R84, R84, R23 ;  /* 0x0000001754547220 */ /* 0x000fe20000410000 */
[----:B------:R-:W-:Y:S01]  /*a040*/  MUFU.EX2 R176, R176 ;  /* 0x000000b000b07308 */ /* 0x000fe20000000800 */
[--C-:B------:R-:W-:Y:S01]  /*a050*/  FFMA.FTZ R209, R153, UR6, -R157.reuse ;  /* 0x0000000699d17c23 */ /* 0x100fe2000801089d */
[----:B------:R-:W-:Y:S01]  /*a060*/  FSEL R153, R181, RZ, P2 ;  /* 0x000000ffb5997208 */ /* 0x000fe20001000000 */
[--C-:B------:R-:W-:Y:S01]  /*a070*/  FFMA.FTZ R211, R158, UR6, -R157.reuse ;  /* 0x000000069ed37c23 */ /* 0x100fe2000801089d */
[----:B------:R-:W-:Y:S01]  /*a080*/  ISETP.NE.AND P2, PT, R197, RZ, PT ;  /* 0x000000ffc500720c */ /* 0x000fe20003f45270 */
[--C-:B------:R-:W-:Y:S01]  /*a090*/  FFMA.FTZ R210, R155, UR6, -R157.reuse ;  /* 0x000000069bd27c23 */ /* 0x100fe2000801089d */
[--C-:B------:R-:W-:Y:S01]  /*a0a0*/  FFMA.FTZ R212, R159, UR6, -R157.reuse ;  /* 0x000000069fd47c23 */ /* 0x100fe2000801089d */
[----:B------:R-:W-:Y:S01]  /*a0b0*/  FADD.FTZ R153, -R153, R188 ;  /* 0x000000bc99997221 */ /* 0x000fe20000010100 */
[--C-:B------:R-:W-:Y:S01]  /*a0c0*/  FFMA.FTZ R216, R205, UR6, -R157.reuse ;  /* 0x00000006cdd87c23 */ /* 0x100fe2000801089d */
[--C-:B------:R-:W-:Y:S01]  /*a0d0*/  FFMA.FTZ R217, R207, UR6, -R157.reuse ;  /* 0x00000006cfd97c23 */ /* 0x100fe2000801089d */
[--C-:B------:R-:W-:Y:S01]  /*a0e0*/  FFMA.FTZ R163, R163, UR6, -R157.reuse ;  /* 0x00000006a3a37c23 */ /* 0x100fe2000801089d */
[----:B------:R-:W-:Y:S01]  /*a0f0*/  FMUL.FTZ R153, R153, UR6 ;  /* 0x0000000699997c20 */ /* 0x000fe20008410000 */
[--C-:B------:R-:W-:Y:S01]  /*a100*/  FFMA.FTZ R159, R166, UR6, -R157.reuse ;  /* 0x00000006a69f7c23 */ /* 0x100fe2000801089d */
[--C-:B------:R-:W-:Y:S01]  /*a110*/  FFMA.FTZ R167, R167, UR6, -R157.reuse ;  /* 0x00000006a7a77c23 */ /* 0x100fe2000801089d */
[--C-:B------:R-:W-:Y:S01]  /*a120*/  FFMA.FTZ R218, R208, UR6, -R157.reuse ;  /* 0x00000006d0da7c23 */ /* 0x100fe2000801089d */
[----:B------:R0:W1:Y:S01]  /*a130*/  MUFU.EX2 R188, R153 ;  /* 0x0000009900bc7308 */ /* 0x0000620000000800 */
[----:B------:R-:W-:Y:S01]  /*a140*/  FFMA.FTZ R219, R156, UR6, -R157 ;  /* 0x000000069cdb7c23 */ /* 0x000fe2000801089d */
[----:B------:R-:W-:-:S02]  /*a150*/  @!P2 IMAD R158, R206, 0x40, R195 ;  /* 0x00000040ce9ea824 */ /* 0x000fc400078e02c3 */
[--C-:B------:R-:W-:Y:S01]  /*a160*/  FFMA.FTZ R206, R162, UR6, -R157.reuse ;  /* 0x00000006a2ce7c23 */ /* 0x100fe2000801089d */
[--C-:B------:R-:W-:Y:S01]  /*a170*/  FFMA.FTZ R220, R214, UR6, -R157.reuse ;  /* 0x00000006d6dc7c23 */ /* 0x100fe2000801089d */
[----:B------:R-:W-:Y:S01]  /*a180*/  FFMA.FTZ R221, R215, UR6, -R157 ;  /* 0x00000006d7dd7c23 */ /* 0x000fe2000801089d */
[----:B------:R-:W-:Y:S02]  /*a190*/  @!P2 IMAD R155, R158, 0x4, R199 ;  /* 0x000000049e9ba824 */ /* 0x000fe400078e02c7 */
[--C-:B------:R-:W-:Y:S01]  /*a1a0*/  FFMA.FTZ R161, R152, UR6, -R157.reuse ;  /* 0x0000000698a17c23 */ /* 0x100fe2000801089d */
[----:B------:R-:W-:Y:S01]  /*a1b0*/  MUFU.EX2 R209, R209 ;  /* 0x000000d100d17308 */ /* 0x000fe20000000800 */
[----:B0-----:R-:W-:Y:S01]  /*a1c0*/  FFMA.FTZ R153, R154, UR6, -R157 ;  /* 0x000000069a997c23 */ /* 0x001fe2000801089d */
[----:B------:R-:W-:Y:S01]  /*a1d0*/  F2FP.BF16.F32.PACK_AB R152, R171, R170 ;  /* 0x000000aaab98723e */ /* 0x000fe200000010ff */
[----:B------:R-:W-:Y:S01]  /*a1e0*/  @!P2 STS [R155+0x38400], R23 ;  /* 0x038400179b00a388 */ /* 0x000fe20000000800 */
[----:B------:R-:W-:Y:S01]  /*a1f0*/  F2FP.BF16.F32.PACK_AB R154, R175, R174 ;  /* 0x000000aeaf9a723e */ /* 0x000fe200000010ff */
[-C--:B------:R-:W-:Y:S01]  /*a200*/  FMUL.FTZ R85, R85, R23.reuse ;  /* 0x0000001755557220 */ /* 0x080fe20000410000 */
[----:B------:R-:W-:Y:S01]  /*a210*/  F2FP.BF16.F32.PACK_AB R156, R179, R178 ;  /* 0x000000b2b39c723e */ /* 0x000fe200000010ff */
[-C--:B------:R-:W-:Y:S01]  /*a220*/  FMUL.FTZ R88, R88, R23.reuse ;  /* 0x0000001758587220 */ /* 0x080fe20000410000 */
[----:B------:R-:W-:Y:S01]  /*a230*/  MUFU.EX2 R210, R210 ;  /* 0x000000d200d27308 */ /* 0x000fe20000000800 */
[----:B-1----:R0:W-:Y:S01]  /*a240*/  @!P2 STS [R155+0x38420], R188 ;  /* 0x038420bc9b00a388 */ /* 0x0021e20000000800 */
[----:B------:R-:W-:Y:S01]  /*a250*/  F2FP.BF16.F32.PACK_AB R158, R183, R182 ;  /* 0x000000b6b79e723e */ /* 0x000fe200000010ff */
[-C--:B------:R-:W-:Y:S01]  /*a260*/  FMUL.FTZ R89, R89, R23.reuse ;  /* 0x0000001759597220 */ /* 0x080fe20000410000 */
[----:B------:R-:W-:Y:S01]  /*a270*/  F2FP.BF16.F32.PACK_AB R162, R173, R172 ;  /* 0x000000acada2723e */ /* 0x000fe200000010ff */
        /* <DEDUP_REMOVED lines=34> */
[----:B------:R-:W-:Y:S01]  /*a4a0*/  FMUL.FTZ R149, R149, R23 ;  /* 0x0000001795957220 */ /* 0x000fe20000410000 */
        /* <DEDUP_REMOVED lines=24> */
[----:B------:R1:W2:Y:S01]  /*a630*/  MUFU.EX2 R215, R153 ;  /* 0x0000009900d77308 */ /* 0x0002a20000000800 */
        /* <DEDUP_REMOVED lines=8> */
[----:B-1----:R-:W-:Y:S01]  /*a6c0*/  F2FP.BF16.F32.PACK_AB R153, R210, R209 ;  /* 0x000000d1d299723e */ /* 0x002fe200000010ff */
[----:B------:R-:W-:Y:S01]  /*a6d0*/  BAR.SYNC.DEFER_BLOCKING 0xf, 0x100 ;  /* 0x03c4000000007b1d */ /* 0x000fe20000010000 */
[-C--:B------:R-:W-:Y:S01]  /*a6e0*/  FMUL.FTZ R78, R78, R188.reuse ;  /* 0x000000bc4e4e7220 */ /* 0x080fe20000410000 */
[-C--:B------:R-:W-:Y:S01]  /*a6f0*/  FMUL.FTZ R79, R79, R188.reuse ;  /* 0x000000bc4f4f7220 */ /* 0x080fe20000410000 */
[-C--:B------:R-:W-:Y:S01]  /*a700*/  FMUL.FTZ R82, R82, R188.reuse ;  /* 0x000000bc52527220 */ /* 0x080fe20000410000 */
[-C--:B------:R-:W-:Y:S01]  /*a710*/  FMUL.FTZ R83, R83, R188.reuse ;  /* 0x000000bc53537220 */ /* 0x080fe20000410000 */
[----:B------:R-:W-:Y:S01]  /*a720*/  FMUL.FTZ R86, R86, R188 ;  /* 0x000000bc56567220 */ /* 0x000fe20000410000 */
        /* <DEDUP_REMOVED lines=42> */
[----:B------:R-:W-:Y:S01]  /*a9d0*/  FMUL.FTZ R151, R151, R188 ;  /* 0x000000bc97977220 */ /* 0x000fe20000410000 */
[----:B------:R0:W-:Y:S01]  /*a9e0*/  STSM.16.M88.4 [R191+0x36400], R152 ;  /* 0x03640098bf007844 */ /* 0x0001e20000000200 */
[----:B------:R-:W-:Y:S01]  /*a9f0*/  FFMA.FTZ R170, R23, R3, R170 ;  /* 0x0000000317aa7223 */ /* 0x000fe200000100aa */
[----:B------:R-:W-:Y:S01]  /*aa00*/  FFMA.FTZ R209, R188, R10, R209 ;  /* 0x0000000abcd17223 */ /* 0x000fe200000100d1 */
[----:B------:R-:W-:Y:S01]  /*aa10*/  ISETP.GT.AND P2, PT, R184, UR61, PT ;  /* 0x0000003db8007c0c */ /* 0x000fe2000bf44270 */
[----:B------:R2:W-:Y:S01]  /*aa20*/  STSM.16.M88.4 [R193], R156 ;  /* 0x0000009cc1007844 */ /* 0x0005e20000000200 */
[----:B------:R-:W-:Y:S01]  /*aa30*/  MUFU.EX2 R220, R220 ;  /* 0x000000dc00dc7308 */ /* 0x000fe20000000800 */
[----:B------:R-:W-:Y:S01]  /*aa40*/  FADD.FTZ R171, R171, R170 ;  /* 0x000000aaabab7221 */ /* 0x000fe20000010000 */
[----:B------:R-:W-:Y:S01]  /*aa50*/  FADD.FTZ R210, R210, R209 ;  /* 0x000000d1d2d27221 */ /* 0x000fe20000010000 */
[----:B------:R2:W-:Y:S01]  /*aa60*/  STSM.16.M88.4 [R190], R160 ;  /* 0x000000a0be007844 */ /* 0x0005e20000000200 */
[----:B------:R-:W-:-:S02]  /*aa70*/  IMAD.MOV.U32 R23, RZ, RZ, R168 ;  /* 0x000000ffff177224 */ /* 0x000fc400078e00a8 */
[----:B------:R-:W-:Y:S01]  /*aa80*/  FADD.FTZ R174, R174, R171 ;  /* 0x000000abaeae7221 */ /* 0x000fe20000010000 */
[----:B------:R-:W-:Y:S01]  /*aa90*/  FADD.FTZ R211, R211, R210 ;  /* 0x000000d2d3d37221 */ /* 0x000fe20000010000 */
[----:B------:R-:W-:Y:S01]  /*aaa0*/  IMAD.MOV.U32 R188, RZ, RZ, R181 ;  /* 0x000000ffffbc7224 */ /* 0x000fe200078e00b5 */
[----:B------:R-:W3:Y:S01]  /*aab0*/  MUFU.EX2 R221, R221 ;  /* 0x000000dd00dd7308 */ /* 0x000ee20000000800 */
[----:B-1----:R-:W-:Y:S01]  /*aac0*/  F2FP.BF16.F32.PACK_AB R165, R219, R218 ;  /* 0x000000dadba5723e */ /* 0x002fe200000010ff */
        /* <DEDUP_REMOVED lines=8> */
[----:B------:R-:W-:Y:S01]  /*ab50*/  IMAD.MOV.U32 R206, RZ, RZ, R11 ;  /* 0x000000ffffce7224 */ /* 0x000fe200078e000b */
[----:B---3--:R-:W-:Y:S01]  /*ab60*/  F2FP.BF16.F32.PACK_AB R167, R221, R220 ;  /* 0x000000dcdda7723e */ /* 0x008fe200000010ff */
[----:B------:R-:W-:Y:S01]  /*ab70*/  FADD.FTZ R183, R183, R182 ;  /* 0x000000b6b7b77221 */ /* 0x000fe20000010000 */
[----:B------:R-:W-:-:S03]  /*ab80*/  FADD.FTZ R207, R208, R207 ;  /* 0x000000cfd0cf7221 */ /* 0x000fc60000010000 */
[----:B------:R2:W-:Y:S01]  /*ab90*/  STSM.16.M88.4 [R192], R164 ;  /* 0x000000a4c0007844 */ /* 0x0005e20000000200 */
[----:B------:R-:W-:Y:S01]  /*aba0*/  WARPGROUP.ARRIVE ;  /* 0x00000000000079c5 */ /* 0x000fe20000000000 */
[----:B------:R-:W-:Y:S01]  /*abb0*/  FADD.FTZ R202, R202, R183 ;  /* 0x000000b7caca7221 */ /* 0x000fe20000010000 */
[----:B------:R-:W-:-:S03]  /*abc0*/  FADD.FTZ R214, R214, R207 ;  /* 0x000000cfd6d67221 */ /* 0x000fc60000010000 */
[----:B------:R-:W-:Y:S01]  /*abd0*/  FADD.FTZ R169, R169, R202 ;  /* 0x000000caa9a97221 */ /* 0x000fe20000010000 */
[----:B------:R-:W-:Y:S01]  /*abe0*/  HGMMA.64x256x16.F32.BF16 R24, R152, gdesc[UR8].tnspB, R24, gsb0 ;  /* 0x43e0000898187df0 */ /* 0x000fe20008001818 */
[----:B------:R-:W-:Y:S01]  /*abf0*/  R2UR UR10, R222 ;  /* 0x00000000de0a72ca */ /* 0x000fe200000e0000 */
[----:B------:R-:W-:Y:S01]  /*ac00*/  UMOV UR11, 0x40000040 ;  /* 0x40000040000b7882 */ /* 0x000fe20000000000 */
[----:B------:R-:W-:Y:S02]  /*ac10*/  VIADD R222, R213, 0x100 ;  /* 0x00000100d5de7836 */ /* 0x000fe40000000000 */
[----:B------:R-:W-:Y:S01]  /*ac20*/  FADD.FTZ R215, R215, R214 ;  /* 0x000000d6d7d77221 */ /* 0x000fe20000010000 */
[----:B------:R-:W-:Y:S02]  /*ac30*/  VIADD R213, R213, 0x180 ;  /* 0x00000180d5d57836 */ /* 0x000fe40000000000 */
        /* <DEDUP_REMOVED lines=12> */
[----:B------:R-:W-:Y:S02]  /*ad00*/  WARPGROUP.DEPBAR.LE gsb0, 0x0 ;  /* 0x00008000000079c5 */ /* 0x000fe40000010000 */
[----:B------:R-:W-:Y:S01]  /*ad10*/  WARPGROUP.ARRIVE ;  /* 0x00000000000079c5 */ /* 0x000fe20000000000 */
[----:B0-----:R-:W-:-:S04]  /*ad20*/  VIADD R152, R184, 0xffffffff ;  /* 0xffffffffb8987836 */ /* 0x001fc80000000000 */
[----:B------:R-:W-:Y:S01]  /*ad30*/  IMAD.MOV.U32 R184, RZ, RZ, R152 ;  /* 0x000000ffffb87224 */ /* 0x000fe200078e0098 */
        /* <DEDUP_REMOVED lines=24> */
[----:B------:R-:W-:Y:S02]  /*aec0*/  IMAD.MOV.U32 R188, RZ, RZ, R181 ;  /* 0x000000ffffbc7224 */ /* 0x000fe400078e00b5 */
[----:B------:R-:W-:Y:S02]  /*aed0*/  IMAD.MOV.U32 R23, RZ, RZ, R168 ;  /* 0x000000ffff177224 */ /* 0x000fe400078e00a8 */
[----:B------:R-:W-:-:S07]  /*aee0*/  IMAD.MOV.U32 R184, RZ, RZ, R152 ;  /* 0x000000ffffb87224 */ /* 0x000fce00078e0098 */
.L_x_5032:
[----:B------:R-:W0:Y:S01]  /*aef0*/  S2UR UR14, SR_CTAID.X ;  /* 0x00000000000e79c3 */ /* 0x000e220000002500 */
[----:B------:R-:W-:Y:S01]  /*af00*/  ULDC UR10, c[0x0][0x448] ;  /* 0x00011200000a7ab9 */ /* 0x000fe20000000800 */
[----:B------:R-:W-:Y:S01]  /*af10*/  IADD3 R189, -R189, 0x1, RZ ;  /* 0x00000001bdbd7810 */ /* 0x000fe20007ffe1ff */
[----:B------:R-:W-:-:S04]  /*af20*/  UISETP.NE.AND UP0, UPT, UR10, 0x1, UPT ;  /* 0x000000010a00788c */ /* 0x000fc8000bf05270 */
[----:B------:R-:W-:Y:S01]  /*af30*/  IMAD R189, R16, UR7, R189 ;  /* 0x0000000710bd7c24 */ /* 0x000fe2000f8e02bd */
[----:B------:R-:W-:Y:S02]  /*af40*/  ULDC UR7, c[0x0][0xadc] ;  /* 0x0002b70000077ab9 */ /* 0x000fe40000000800 */
[----:B------:R-:W-:Y:S02]  /*af50*/  UISETP.GE.AND UP1, UPT, UR7, 0x1, UPT ;  /* 0x000000010700788c */ /* 0x000fe4000bf26270 */
[----:B------:R-:W-:Y:S02]  /*af60*/  R2UR UR15, R189 ;  /* 0x00000000bd0f72ca */ /* 0x000fe400000e0000 */
[----:B------:R-:W-:Y:S01]  /*af70*/  @UP0 ULDC UR10, c[0x0][0x44c] ;  /* 0x00011300000a0ab9 */ /* 0x000fe20000000800 */
[----:B------:R-:W-:Y:S01]  /*af80*/  @UP0 ULDC UR18, c[0x0][0x450] ;  /* 0x0001140000120ab9 */ /* 0x000fe20000000800 */
[----:B------:R-:W-:Y:S01]  /*af90*/  PLOP3.LUT P6, PT, PT, PT, UP1, 0x80, 0x0 ;  /* 0x000000000000781c */ /* 0x000fe20003fcf018 */
[----:B0-----:R-:W-:-:S04]  /*afa0*/  ULEA UR14, UR14, 0x3f, 0x6 ;  /* 0x0000003f0e0e7891 */ /* 0x001fc8000f8e303f */
[----:B------:R-:W-:-:S04]  /*afb0*/  UIMAD.WIDE.U32 UR10, UR14, UR10, URZ ;  /* 0x0000000a0e0a72a5 */ /* 0x000fc8000f8e003f */
[----:B------:R-:W-:-:S03]  /*afc0*/  @UP0 USHF.R.U32.HI UR14, URZ, UR18, UR11 ;  /* 0x000000123f0e0299 */ /* 0x000fc6000801160b */
[----:B------:R-:W-:Y:S01]  /*afd0*/  ULDC UR18, c[0x0][0xad4] ;  /* 0x0002b50000127ab9 */ /* 0x000fe20000000800 */
[----:B------:R-:W-:-:S04]  /*afe0*/  UIADD3 UR14, UR15, UR14, URZ ;  /* 0x0000000e0f0e7290 */ /* 0x000fc8000fffe03f */
[----:B------:R-:W-:Y:S01]  /*aff0*/  UIADD3 UR18, UR14, -UR18, URZ ;  /* 0x800000120e127290 */ /* 0x000fe2000fffe03f */
[----:B------:R-:W-:Y:S11]  /*b000*/  @!P6 BRA `(.L_x_5050) ;  /* 0x000000000048e947 */ /* 0x000ff60003800000 */
        /* <DEDUP_REMOVED lines=11> */
.L_x_5051:
[----:B------:R-:W-:-:S11]  /*b0c0*/  UISETP.NE.AND UP1, UPT, UR7, 0x1, UPT ;  /* 0x000000010700788c */ /* 0x000fd6000bf25270 */
[----:B------:R-:W-:Y:S02]  /*b0d0*/  @UP1 ULDC.64 UR10, c[0x0][0xae0] ;  /* 0x0002b800000a1ab9 */ /* 0x000fe40000000a00 */
[----:B------:R-:W-:-:S04]  /*b0e0*/  UIMAD.WIDE.U32 UR14, UR19, UR10, URZ ;  /* 0x0000000a130e72a5 */ /* 0x000fc8000f8e003f */
[----:B------:R-:W-:-:S12]  /*b0f0*/  @UP1 USHF.R.U32.HI UR19, URZ, UR11, UR15 ;  /* 0x0000000b3f131299 */ /* 0x000fd8000801160f */
.L_x_5052:
[----:B------:R-:W-:-:S04]  /*b100*/  UIMAD UR7, UR19, UR7, URZ ;  /* 0x00000007130772a4 */ /* 0x000fc8000f8e023f */
[----:B------:R-:W-:-:S04]  /*b110*/  UISETP.LT.AND UP1, UPT, UR18, UR7, UPT ;  /* 0x000000071200728c */ /* 0x000fc8000bf21270 */
[----:B------:R-:W-:-:S12]  /*b120*/  USEL UR18, UR18, UR7, !UP1 ;  /* 0x0000000712127287 */ /* 0x000fd8000c800000 */
.L_x_5050:
[----:B------:R-:W-:Y:S01]  /*b130*/  UIADD3 UR18, UR18, 0x3f, URZ ;  /* 0x0000003f12127890 */ /* 0x000fe2000fffe03f */
[----:B------:R-:W-:-:S03]  /*b140*/  R2UR UR10, R198 ;  /* 0x00000000c60a72ca */ /* 0x000fc600000e0000 */
[----:B------:R-:W-:-:S04]  /*b150*/  USHF.R.S32.HI UR7, URZ, 0x1f, UR18 ;  /* 0x0000001f3f077899 */ /* 0x000fc80008011412 */
[----:B------:R-:W-:-:S04]  /*b160*/  ULEA.HI UR7, UR7, UR18, URZ, 0x6 ;  /* 0x0000001207077291 */ /* 0x000fc8000f8f303f */
[----:B------:R-:W-:-:S04]  /*b170*/  USHF.R.S32.HI UR7, URZ, 0x6, UR7 ;  /* 0x000000063f077899 */ /* 0x000fc80008011407 */
[----:B------:R-:W-:-:S04]  /*b180*/  UISETP.LT.AND UP1, UPT, UR10, UR7, UPT ;  /* 0x000000070a00728c */ /* 0x000fc8000bf21270 */
[----:B------:R-:W-:-:S06]  /*b190*/  USEL UR61, UR10, UR7, !UP1 ;  /* 0x000000070a3d7287 */ /* 0x000fcc000c800000 */
[----:B------:R-:W-:-:S13]  /*b1a0*/  ISETP.GE.AND P2, PT, R184, UR61, PT ;  /* 0x0000003db8007c0c */ /* 0x000fda000bf46270 */
[----:B------:R-:W-:Y:S05]  /*b1b0*/  @!P2 BRA `(.L_x_5053) ;  /* 0x0000002800d0a947 */ /* 0x000fea0003800000 */
[----:B------:R-:W-:Y:S02]  /*b1c0*/  IMAD.MOV.U32 R211, RZ, RZ, R188 ;  /* 0x000000ffffd37224 */ /* 0x000fe400078e00bc */
[----:B------:R-:W-:Y:S02]  /*b1d0*/  IMAD.MOV.U32 R189, RZ, RZ, R23 ;  /* 0x000000ffffbd7224 */ /* 0x000fe400078e0017 */
[----:B------:R-:W-:Y:S02]  /*b1e0*/  IMAD.MOV.U32 R203, RZ, RZ, R184 ;  /* 0x000000ffffcb7224 */ /* 0x000fe400078e00b8 */
[----:B------:R-:W-:-:S07]  /*b1f0*/  IMAD.MOV.U32 R212, RZ, RZ, R11 ;  /* 0x000000ffffd47224 */ /* 0x000fce00078e000b */
.L_x_5062:
[----:B------:R-:W-:-:S05]  /*b200*/  VIADD R11, R212, 0x1 ;  /* 0x00000001d40b7836 */ /* 0x000fca0000000000 */
[----:B------:R-:W-:-:S04]  /*b210*/  ISETP.NE.AND P3, PT, R11, 0x2, PT ;  /* 0x000000020b00780c */ /* 0x000fc80003f65270 */
[----:B------:R-:W-:Y:S02]  /*b220*/  SEL R23, RZ, 0x1, P3 ;  /* 0x00000001ff177807 */ /* 0x000fe40001800000 */
[----:B------:R-:W-:Y:S02]  /*b230*/  SEL R11, R11, RZ, P3 ;  /* 0x000000ff0b0b7207 */ /* 0x000fe40001800000 */
[----:B------:R-:W-:Y:S01]  /*b240*/  R2UR UR6, R23 ;  /* 0x00000000170672ca */ /* 0x000fe200000e0000 */
[----:B------:R-:W-:Y:S02]  /*b250*/  IMAD.MOV.U32 R23, RZ, RZ, R203 ;  /* 0x000000ffff177224 */ /* 0x000fe400078e00cb */
[----:B------:R-:W-:-:S03]  /*b260*/  VIADD R203, R203, 0xffffffff ;  /* 0xffffffffcbcb7836 */ /* 0x000fc60000000000 */
[----:B------:R-:W-:-:S07]  /*b270*/  ISETP.GT.AND P2, PT, R23, UR61, PT ;  /* 0x0000003d17007c0c */ /* 0x000fce000bf44270 */
[----:B------:R-:W-:Y:S01]  /*b280*/  ULOP3.LUT UR60, UR60, UR6, URZ, 0x3c, !UPT ;  /* 0x000000063c3c7292 */ /* 0x000fe2000f8e3c3f */
[----:B0-----:R-:W-:Y:S11]  /*b290*/  @!P0 BRA `(.L_x_5054) ;  /* 0x0000000000048947 */ /* 0x001ff60003800000 */
[----:B------:R-:W-:Y:S01]  /*b2a0*/  BPT.TRAP 0x1 ;  /* 0x000000040000795c */ /* 0x000fe20000300000 */
.L_x_5054:
[----:B------:R-:W-:Y:S02]  /*b2b0*/  IMAD.U32 R23, RZ, RZ, UR60 ;  /* 0x0000003cff177e24 */ /* 0x000fe4000f8e00ff */
[----:B------:R-:W-:-:S03]  /*b2c0*/  IMAD R184, R11, 0x8, R199 ;  /* 0x000000080bb87824 */ /* 0x000fc600078e02c7 */
[----:B------:R-:W-:-:S04]  /*b2d0*/  SHF.L.U32 R23, R23, 0x1f, RZ ;  /* 0x0000001f17177819 */ /* 0x000fc800000006ff */
[----:B------:R0:W1:Y:S01]  /*b2e0*/  SYNCS.PHASECHK.TRANS64.TRYWAIT P3, [R184+URZ+0x38830], R23 ;  /* 0x03883017b80075a7 */ /* 0x000062000806017f */
[----:B------:R-:W-:Y:S05]  /*b2f0*/  @!P0 BRA `(.L_x_5055) ;  /* 0x0000000000048947 */ /* 0x000fea0003800000 */
[----:B------:R-:W-:Y:S01]  /*b300*/  BPT.TRAP 0x1 ;  /* 0x000000040000795c */ /* 0x000fe20000300000 */
.L_x_5055:
[----:B------:R-:W-:Y:S01]  /*b310*/  IMAD R188, R11, 0x200, R194 ;  /* 0x000002000bbc7824 */ /* 0x000fe200078e02c2 */
[----:B-1----:R-:W-:Y:S06]  /*b320*/  @P3 BRA `(.L_x_5056) ;  /* 0x0000000000083947 */ /* 0x002fec0003800000 */
[----:B------:R-:W1:Y:S02]  /*b330*/  SYNCS.PHASECHK.TRANS64.TRYWAIT P3, [R184+URZ+0x38830], R23 ;  /* 0x03883017b80075a7 */ /* 0x000e64000806017f */
[----:B-1----:R-:W-:Y:S05]  /*b340*/  @!P3 BRA `(.L_x_5057) ;  /* 0x000000f00004b947 */ /* 0x002fea0003800000 */
.L_x_5056:
[----:B------:R-:W-:Y:S01]  /*b350*/  R2UR UR58, R188 ;  /* 0x00000000bc3a72ca */ /* 0x000fe200000e0000 */
[----:B--2---:R-:W-:Y:S01]  /*b360*/  WARPGROUP.ARRIVE ;  /* 0x00000000000079c5 */ /* 0x004fe20000000000 */
[----:B------:R-:W-:Y:S01]  /*b370*/  R2UR UR56, R8 ;  /* 0x00000000083872ca */ /* 0x000fe200000e0000 */
[----:B------:R-:W-:Y:S01]  /*b380*/  UMOV UR59, 0x40000040 ;  /* 0x40000040003b7882 */ /* 0x000fe20000000000 */
[----:B------:R-:W-:Y:S01]  /*b390*/  R2UR UR57, R9 ;  /* 0x00000000093972ca */ /* 0x000fe200000e0000 */
[----:B------:R-:W-:-:S12]  /*b3a0*/  VIADD R202, R188, 0x2 ;  /* 0x00000002bcca7836 */ /* 0x000fd80000000000 */
[----:B------:R-:W-:Y:S01]  /*b3b0*/  HGMMA.64x64x16.F32.BF16 R152, gdesc[UR56], RZ, !UPT, gsb0 ;  /* 0x00e00000389879f0 */ /* 0x000fe2000c0018ff */
[----:B------:R-:W-:Y:S01]  /*b3c0*/  R2UR UR58, R202 ;  /* 0x00000000ca3a72ca */ /* 0x000fe200000e0000 */
[----:B------:R-:W-:Y:S01]  /*b3d0*/  UMOV UR59, 0x40000040 ;  /* 0x40000040003b7882 */ /* 0x000fe20000000000 */
[----:B------:R-:W-:Y:S01]  /*b3e0*/  R2UR UR56, R20 ;  /* 0x00000000143872ca */ /* 0x000fe200000e0000 */
[C---:B------:R-:W-:Y:S01]  /*b3f0*/  VIADD R202, R188.reuse, 0x4 ;  /* 0x00000004bcca7836 */ /* 0x040fe20000000000 */
[----:B------:R-:W-:Y:S01]  /*b400*/  R2UR UR57, R21 ;  /* 0x00000000153972ca */ /* 0x000fe200000e0000 */
[----:B------:R-:W-:Y:S01]  /*b410*/  VIADD R188, R188, 0x6 ;  /* 0x00000006bcbc7836 */ /* 0x000fe20000000000 */
[----:B------:R-:W-:Y:S02]  /*b420*/  WARPGROUP.DEPBAR.LE gsb0, 0x0 ;  /* 0x00008000000079c5 */ /* 0x000fe40000010000 */
[----:B------:R-:W-:-:S09]  /*b430*/  WARPGROUP.ARRIVE ;  /* 0x00000000000079c5 */ /* 0x000fd20000000000 */
[----:B------:R-:W-:Y:S01]  /*b440*/  HGMMA.64x64x16.F32.BF16 R152, gdesc[UR56], R152, gsb0 ;  /* 0x00e00000389879f0 */ /* 0x000fe20008001898 */
[----:B------:R-:W-:Y:S01]  /*b450*/  R2UR UR58, R202 ;  /* 0x00000000ca3a72ca */ /* 0x000fe200000e0000 */
[----:B------:R-:W-:Y:S01]  /*b460*/  UMOV UR59, 0x40000040 ;  /* 0x40000040003b7882 */ /* 0x000fe20000000000 */
[----:B------:R-:W-:Y:S02]  /*b470*/  R2UR UR56, R18 ;  /* 0x00000000123872ca */ /* 0x000fe400000e0000 */
[----:B------:R-:W-:Y:S01]  /*b480*/  R2UR UR57, R19 ;  /* 0x00000000133972ca */ /* 0x000fe200000e0000 */
[----:B------:R-:W-:Y:S02]  /*b490*/  WARPGROUP.DEPBAR.LE gsb0, 0x0 ;  /* 0x00008000000079c5 */ /* 0x000fe40000010000 */
[----:B------:R-:W-:-:S10]  /*b4a0*/  WARPGROUP.ARRIVE ;  /* 0x00000000000079c5 */ /* 0x000fd40000000000 */
[----:B------:R-:W-:Y:S01]  /*b4b0*/  HGMMA.64x64x16.F32.BF16 R152, gdesc[UR56], R152, gsb0 ;  /* 0x00e00000389879f0 */ /* 0x000fe20008001898 */
[----:B------:R-:W-:Y:S01]  /*b4c0*/  R2UR UR58, R188 ;  /* 0x00000000bc3a72ca */ /* 0x000fe200000e0000 */
[----:B------:R-:W-:Y:S01]  /*b4d0*/  UMOV UR59, 0x40000040 ;  /* 0x40000040003b7882 */ /* 0x000fe20000000000 */
[----:B------:R-:W-:Y:S02]  /*b4e0*/  R2UR UR56, R14 ;  /* 0x000000000e3872ca */ /* 0x000fe400000e0000 */
[----:B------:R-:W-:Y:S01]  /*b4f0*/  R2UR UR57, R15 ;  /* 0x000000000f3972ca */ /* 0x000fe200000e0000 */
[----:B------:R-:W-:Y:S02]  /*b500*/  WARPGROUP.DEPBAR.LE gsb0, 0x0 ;  /* 0x00008000000079c5 */ /* 0x000fe40000010000 */
[----:B------:R-:W-:-:S10]  /*b510*/  WARPGROUP.ARRIVE ;  /* 0x00000000000079c5 */ /* 0x000fd40000000000 */
[----:B------:R-:W-:Y:S03]  /*b520*/  HGMMA.64x64x16.F32.BF16 R152, gdesc[UR56], R152, gsb0 ;  /* 0x00e00000389879f0 */ /* 0x000fe60008001898 */
[----:B------:R-:W-:Y:S02]  /*b530*/  WARPGROUP.DEPBAR.LE gsb0, 0x0 ;  /* 0x00008000000079c5 */ /* 0x000fe40000010000 */
[----:B------:R-:W-:Y:S05]  /*b540*/  @!P0 BRA `(.L_x_5058) ;  /* 0x0000000000048947 */ /* 0x000fea0003800000 */
[----:B------:R-:W-:Y:S01]  /*b550*/  BPT.TRAP 0x1 ;  /* 0x000000040000795c */ /* 0x000fe20000300000 */
.L_x_5058:
[----:B------:R2:W3:Y:S01]  /*b560*/  SYNCS.PHASECHK.TRANS64.TRYWAIT P3, [R184+URZ+0x38850], R23 ;  /* 0x03885017b80075a7 */ /* 0x0004e2000806017f */
[----:B------:R-:W-:Y:S05]  /*b570*/  @!P0 BRA `(.L_x_5059) ;  /* 0x0000000000048947 */ /* 0x000fea0003800000 */
[----:B------:R-:W-:Y:S01]  /*b580*/  BPT.TRAP 0x1 ;  /* 0x000000040000795c */ /* 0x000fe20000300000 */
.L_x_5059:
[----:B---3--:R-:W-:Y:S05]  /*b590*/  @P3 BRA `(.L_x_5060) ;  /* 0x0000000000083947 */ /* 0x008fea0003800000 */
[----:B------:R-:W3:Y:S02]  /*b5a0*/  SYNCS.PHASECHK.TRANS64.TRYWAIT P3, [R184+URZ+0x38850], R23 ;  /* 0x03885017b80075a7 */ /* 0x000ee4000806017f */
[----:B---3--:R-:W-:Y:S05]  /*b5b0*/  @!P3 BRA `(.L_x_5061) ;  /* 0x000000ec007cb947 */ /* 0x008fea0003800000 */
.L_x_5060:
[----:B0123--:R-:W-:Y:S01]  /*b5c0*/  IMAD R23, R11, 0x1000, R17 ;  /* 0x000010000b177824 */ /* 0x00ffe200078e0211 */
[----:B------:R-:W-:Y:S01]  /*b5d0*/  R2UR UR56, R6 ;  /* 0x00000000063872ca */ /* 0x000fe200000e0000 */
[----:B------:R-:W-:Y:S01]  /*b5e0*/  WARPGROUP.ARRIVE ;  /* 0x00000000000079c5 */ /* 0x000fe20000000000 */
[----:B------:R-:W-:Y:S01]  /*b5f0*/  R2UR UR57, R7 ;  /* 0x00000000073972ca */ /* 0x000fe200000e0000 */
[----:B------:R-:W-:Y:S01]  /*b600*/  UMOV UR59, 0x40000040 ;  /* 0x40000040003b7882 */ /* 0x000fe20000000000 */
[C---:B------:R-:W-:Y:S01]  /*b610*/  R2UR UR58, R23.reuse ;  /* 0x00000000173a72ca */ /* 0x040fe200000e0000 */
[C---:B------:R-:W-:Y:S01]  /*b620*/  VIADD R188, R23.reuse, 0x2 ;  /* 0x0000000217bc7836 */ /* 0x040fe20000000000 */
        /* <DEDUP_REMOVED lines=11> */
[----:B------:R-:W-:Y:S01]  /*b6e0*/  HGMMA.64x64x16.F32.BF16 R152, gdesc[UR56], R152, gsb0 ;  /* 0x00e00000389879f0 */ /* 0x000fe20008001898 */
[----:B------:R-:W-:Y:S01]  /*b6f0*/  R2UR UR58, R188 ;  /* 0x00000000bc3a72ca */ /* 0x000fe200000e0000 */
[----:B------:R-:W-:Y:S01]  /*b700*/  UMOV UR59, 0x40000040 ;  /* 0x40000040003b7882 */ /* 0x000fe20000000000 */
[----:B------:R-:W-:Y:S01]  /*b710*/  R2UR UR56, R4 ;  /* 0x00000000043872ca */ /* 0x000fe200000e0000 */
[----:B------:R-:W-:Y:S01]  /*b720*/  VIADD R188, R23, 0x4 ;  /* 0x0000000417bc7836 */ /* 0x000fe20000000000 */
[----:B------:R-:W-:Y:S01]  /*b730*/  R2UR UR57, R5 ;  /* 0x00000000053972ca */ /* 0x000fe200000e0000 */
[----:B------:R-:W-:Y:S01]  /*b740*/  UMOV UR51, 0x40000040 ;  /* 0x4000004000337882 */ /* 0x000fe20000000000 */
[----:B------:R-:W0:Y:S01]  /*b750*/  S2R R202, SR_TID.X ;  /* 0x0000000000ca7919 */ /* 0x000e220000002100 */
[----:B------:R-:W-:Y:S01]  /*b760*/  UMOV UR55, 0x40000040 ;  /* 0x4000004000377882 */ /* 0x000fe20000000000 */
[----:B------:R-:W-:-:S02]  /*b770*/  IMAD.MOV.U32 R207, RZ, RZ, 0x4 ;  /* 0x00000004ffcf7424 */ /* 0x000fc400078e00ff */
[----:B------:R-:W-:Y:S01]  /*b780*/  IMAD R221, R11, 0x1000, R196 ;  /* 0x000010000bdd7824 */ /* 0x000fe200078e02c4 */
[----:B0-----:R-:W-:Y:S01]  /*b790*/  SHF.R.U32.HI R202, RZ, 0x7, R202 ;  /* 0x00000007ffca7819 */ /* 0x001fe200000116ca */
[----:B------:R-:W-:Y:S02]  /*b7a0*/  WARPGROUP.DEPBAR.LE gsb0, 0x0 ;  /* 0x00008000000079c5 */ /* 0x000fe40000010000 */
[----:B------:R-:W-:-:S06]  /*b7b0*/  WARPGROUP.ARRIVE ;  /* 0x00000000000079c5 */ /* 0x000fcc0000000000 */
[----:B------:R-:W-:Y:S01]  /*b7c0*/  HGMMA.64x64x16.F32.BF16 R152, gdesc[UR56], R152, gsb0 ;  /* 0x00e00000389879f0 */ /* 0x000fe20008001898 */
[----:B------:R-:W-:Y:S01]  /*b7d0*/  R2UR UR58, R188 ;  /* 0x00000000bc3a72ca */ /* 0x000fe200000e0000 */
[----:B------:R-:W-:Y:S01]  /*b7e0*/  UMOV UR59, 0x40000040 ;  /* 0x40000040003b7882 */ /* 0x000fe20000000000 */
[----:B------:R-:W-:Y:S01]  /*b7f0*/  R2UR UR56, R12 ;  /* 0x000000000c3872ca */ /* 0x000fe200000e0000 */
[----:B------:R-:W-:Y:S01]  /*b800*/  VIADD R188, R23, 0x6 ;  /* 0x0000000617bc7836 */ /* 0x000fe20000000000 */
[----:B------:R-:W-:-:S04]  /*b810*/  R2UR UR57, R13 ;  /* 0x000000000d3972ca */ /* 0x000fc800000e0000 */
        /* <DEDUP_REMOVED lines=23> */
[----:B------:R-:W-:Y:S02]  /*b990*/  WARPGROUP.DEPBAR.LE gsb0, 0x0 ;  /* 0x00008000000079c5 */ /* 0x000fe40000010000 */
[----:B------:R-:W-:Y:S01]  /*b9a0*/  WARPGROUP.ARRIVE ;  /* 0x00000000000079c5 */ /* 0x000fe20000000000 */
[----:B------:R-:W-:-:S05]  /*b9b0*/  VIADD R188, R23, 0x606 ;  /* 0x0000060617bc7836 */ /* 0x000fca0000000000 */
[----:B------:R-:W-:Y:S01]  /*b9c0*/  HGMMA.64x64x16.F32.BF16 R152, gdesc[UR56], R152, gsb0 ;  /* 0x00e00000389879f0 */ /* 0x000fe20008001898 */
[----:B------:R-:W-:Y:S01]  /*b9d0*/  R2UR UR54, R188 ;  /* 0x00000000bc3672ca */ /* 0x000fe200000e0000 */
[----:B------:R-:W-:Y:S01]  /*b9e0*/  UMOV UR57, 0x40000040 ;  /* 0x4000004000397882 */ /* 0x000fe20000000000 */
[----:B------:R-:W0:Y:S01]  /*b9f0*/  SHFL.IDX PT, R188, R202, RZ, 0x1f ;  /* 0x00001fffcabc7589 */ /* 0x000e2200000e0000 */
[----:B------:R-:W-:Y:S01]  /*ba00*/  UMOV UR59, 0x40000040 ;  /* 0x40000040003b7882 */ /* 0x000fe20000000000 */
[----:B0-----:R-:W-:Y:S01]  /*ba10*/  ISETP.GT.AND P3, PT, R188, 0x7f, PT ;  /* 0x0000007fbc00780c */ /* 0x001fe20003f64270 */
[----:B------:R-:W-:-:S03]  /*ba20*/  VIADD R188, R23, 0x800 ;  /* 0x0000080017bc7836 */ /* 0x000fc60000000000 */
[----:B------:R-:W-:Y:S02]  /*ba30*/  SEL R205, RZ, 0x2, !P3 ;  /* 0x00000002ffcd7807 */ /* 0x000fe40005800000 */
[C---:B------:R-:W-:Y:S02]  /*ba40*/  SEL R209, R207.reuse, 0x2, P3 ;  /* 0x00000002cfd17807 */ /* 0x040fe40001800000 */
[----:B------:R-:W-:Y:S01]  /*ba50*/  SEL R207, R207, 0x6, !P3 ;  /* 0x00000006cfcf7807 */ /* 0x000fe20005800000 */
[----:B------:R-:W-:Y:S02]  /*ba60*/  IMAD.IADD R202, R186, 0x1, R205 ;  /* 0x00000001baca7824 */ /* 0x000fe400078e02cd */
        /* <DEDUP_REMOVED lines=236> */
[----:B------:R-:W-:Y:S02]  /*c930*/  FMNMX.FTZ R188, R162, R23, !PT ;  /* 0x00000017a2bc7209 */ /* 0x000fe40007810000 */
[----:B0-----:R-:W-:Y:S02]  /*c940*/  FMNMX.FTZ R23, R204, R205, !PT ;  /* 0x000000cdcc177209 */ /* 0x001fe40007810000 */
[----:B------:R-:W-:-:S03]  /*c950*/  FMNMX.FTZ R205, R163, R188, !PT ;  /* 0x000000bca3cd7209 */ /* 0x000fc60007810000 */
[C---:B------:R-:W-:Y:S01]  /*c960*/  FADD.FTZ R189, -R23.reuse, R189 ;  /* 0x000000bd17bd7221 */ /* 0x040fe20000010100 */
[----:B------:R-:W-:Y:S01]  /*c970*/  FMNMX.FTZ R188, R166, R205, !PT ;  /* 0x000000cda6bc7209 */ /* 0x000fe20007810000 */
[----:B------:R-:W-:Y:S02]  /*c980*/  FMUL.FTZ R213, R23, UR6 ;  /* 0x0000000617d57c20 */ /* 0x000fe40008410000 */
[----:B------:R-:W-:Y:S01]  /*c990*/  FMUL.FTZ R202, R189, UR6 ;  /* 0x00000006bdca7c20 */ /* 0x000fe20008410000 */
[----:B------:R-:W-:Y:S01]  /*c9a0*/  FMNMX.FTZ R189, R167, R188, !PT ;  /* 0x000000bca7bd7209 */ /* 0x000fe20007810000 */
[--C-:B------:R-:W-:Y:S01]  /*c9b0*/  FFMA.FTZ R204, R153, UR6, -R213.reuse ;  /* 0x0000000699cc7c23 */ /* 0x100fe200080108d5 */
[--C-:B------:R-:W-:Y:S01]  /*c9c0*/  FFMA.FTZ R206, R157, UR6, -R213.reuse ;  /* 0x000000069dce7c23 */ /* 0x100fe200080108d5 */
[--C-:B------:R-:W-:Y:S01]  /*c9d0*/  FFMA.FTZ R207, R160, UR6, -R213.reuse ;  /* 0x00000006a0cf7c23 */ /* 0x100fe200080108d5 */
[----:B------:R-:W-:Y:S01]  /*c9e0*/  FMNMX.FTZ R188, R170, R189, !PT ;  /* 0x000000bdaabc7209 */ /* 0x000fe20007810000 */
[--C-:B------:R-:W-:Y:S01]  /*c9f0*/  FFMA.FTZ R189, R152, UR6, -R213.reuse ;  /* 0x0000000698bd7c23 */ /* 0x100fe200080108d5 */
[----:B------:R-:W0:Y:S01]  /*ca00*/  MUFU.EX2 R202, R202 ;  /* 0x000000ca00ca7308 */ /* 0x000e220000000800 */
        /* <DEDUP_REMOVED lines=15> */
[----:B------:R-:W-:Y:S01]  /*cb00*/  MUFU.EX2 R189, R189 ;  /* 0x000000bd00bd7308 */ /* 0x000fe20000000800 */
[----:B0-----:R-:W-:Y:S01]  /*cb10*/  FMUL.FTZ R24, R24, R202 ;  /* 0x000000ca18187220 */ /* 0x001fe20000410000 */
[----:B------:R-:W-:Y:S01]  /*cb20*/  FMNMX.FTZ R153, R179, R152, !PT ;  /* 0x00000098b3997209 */ /* 0x000fe20007810000 */
[-C--:B------:R-:W-:Y:S01]  /*cb30*/  FMUL.FTZ R25, R25, R202.reuse ;  /* 0x000000ca19197220 */ /* 0x080fe20000410000 */
[-C--:B------:R-:W-:Y:S01]  /*cb40*/  FMUL.FTZ R28, R28, R202.reuse ;  /* 0x000000ca1c1c7220 */ /* 0x080fe20000410000 */
[-C--:B------:R-:W-:Y:S01]  /*cb50*/  FMUL.FTZ R29, R29, R202.reuse ;  /* 0x000000ca1d1d7220 */ /* 0x080fe20000410000 */
[----:B------:R-:W-:Y:S01]  /*cb60*/  FMNMX.FTZ R152, R182, R153, !PT ;  /* 0x00000099b6987209 */ /* 0x000fe20007810000 */
[-C--:B------:R-:W-:Y:S01]  /*cb70*/  FMUL.FTZ R32, R32, R202.reuse ;  /* 0x000000ca20207220 */ /* 0x080fe20000410000 */
[----:B------:R-:W-:Y:S01]  /*cb80*/  MUFU.EX2 R204, R204 ;  /* 0x000000cc00cc7308 */ /* 0x000fe20000000800 */
[----:B------:R-:W-:Y:S01]  /*cb90*/  FMUL.FTZ R33, R33, R202 ;  /* 0x000000ca21217220 */ /* 0x000fe20000410000 */
[----:B------:R-:W-:Y:S01]  /*cba0*/  FMNMX.FTZ R152, R183, R152, !PT ;  /* 0x00000098b7987209 */ /* 0x000fe20007810000 */
[-C--:B------:R-:W-:Y:S01]  /*cbb0*/  FMUL.FTZ R36, R36, R202.reuse ;  /* 0x000000ca24247220 */ /* 0x080fe20000410000 */
[-C--:B------:R-:W-:Y:S01]  /*cbc0*/  FMUL.FTZ R37, R37, R202.reuse ;  /* 0x000000ca25257220 */ /* 0x080fe20000410000 */
[-C--:B------:R-:W-:Y:S01]  /*cbd0*/  FMUL.FTZ R40, R40, R202.reuse ;  /* 0x000000ca28287220 */ /* 0x080fe20000410000 */
[-C--:B------:R-:W-:Y:S01]  /*cbe0*/  FMUL.FTZ R41, R41, R202.reuse ;  /* 0x000000ca29297220 */ /* 0x080fe20000410000 */
[----:B------:R-:W0:Y:S01]  /*cbf0*/  SHFL.BFLY PT, R153, R152, 0x2, 0x1f ;  /* 0x0c401f0098997f89 */ /* 0x000e2200000e0000 */
        /* <DEDUP_REMOVED lines=23> */
[----:B0-----:R-:W-:Y:S01]  /*cd70*/  FMNMX.FTZ R153, R152, R153, !PT ;  /* 0x0000009998997209 */ /* 0x001fe20007810000 */
[----:B------:R-:W0:Y:S01]  /*cd80*/  MUFU.EX2 R208, R208 ;  /* 0x000000d000d07308 */ /* 0x000e220000000800 */
[-C--:B------:R-:W-:Y:S01]  /*cd90*/  FMUL.FTZ R84, R84, R202.reuse ;  /* 0x000000ca54547220 */ /* 0x080fe20000410000 */
[-C--:B------:R-:W-:Y:S01]  /*cda0*/  FMUL.FTZ R85, R85, R202.reuse ;  /* 0x000000ca55557220 */ /* 0x080fe20000410000 */
[-C--:B------:R-:W-:Y:S01]  /*cdb0*/  FMUL.FTZ R88, R88, R202.reuse ;  /* 0x000000ca58587220 */ /* 0x080fe20000410000 */
[----:B------:R-:W1:Y:S01]  /*cdc0*/  SHFL.BFLY PT, R188, R153, 0x1, 0x1f ;  /* 0x0c201f0099bc7f89 */ /* 0x000e6200000e0000 */
        /* <DEDUP_REMOVED lines=22> */
[----:B------:R-:W-:Y:S01]  /*cf30*/  FMUL.FTZ R125, R125, R202 ;  /* 0x000000ca7d7d7220 */ /* 0x000fe20000410000 */
[----:B-1----:R-:W-:Y:S01]  /*cf40*/  FMNMX.FTZ R188, R153, R188, !PT ;  /* 0x000000bc99bc7209 */ /* 0x002fe20007810000 */
[----:B------:R-:W-:Y:S01]  /*cf50*/  FFMA.FTZ R153, R181, UR6, -R213 ;  /* 0x00000006b5997c23 */ /* 0x000fe200080108d5 */
[-C--:B------:R-:W-:Y:S01]  /*cf60*/  FMUL.FTZ R128, R128, R202.reuse ;  /* 0x000000ca80807220 */ /* 0x080fe20000410000 */
[-C--:B------:R-:W-:Y:S01]  /*cf70*/  FMUL.FTZ R129, R129, R202.reuse ;  /* 0x000000ca81817220 */ /* 0x080fe20000410000 */
[----:B------:R-:W-:Y:S01]  /*cf80*/  MUFU.EX2 R169, R169 ;  /* 0x000000a900a97308 */ /* 0x000fe20000000800 */
[----:B------:R-:W-:Y:S01]  /*cf90*/  FADD.FTZ R152, -R188, R211 ;  /* 0x000000d3bc987221 */ /* 0x000fe20000010100 */
[-C--:B------:R-:W-:Y:S01]  /*cfa0*/  FMUL.FTZ R132, R132, R202.reuse ;  /* 0x000000ca84847220 */ /* 0x080fe20000410000 */
[-C--:B------:R-:W-:Y:S01]  /*cfb0*/  FMUL.FTZ R133, R133, R202.reuse ;  /* 0x000000ca85857220 */ /* 0x080fe20000410000 */
[-C--:B------:R-:W-:Y:S01]  /*cfc0*/  FMUL.FTZ R136, R136, R202.reuse ;  /* 0x000000ca88887220 */ /* 0x080fe20000410000 */
[----:B------:R-:W-:Y:S01]  /*cfd0*/  FMUL.FTZ R181, R152, UR6 ;  /* 0x0000000698b57c20 */ /* 0x000fe20008410000 */
[----:B------:R-:W-:Y:S01]  /*cfe0*/  FMUL.FTZ R152, R188, UR6 ;  /* 0x00000006bc987c20 */ /* 0x000fe20008410000 */
[-C--:B------:R-:W-:Y:S01]  /*cff0*/  FMUL.FTZ R137, R137, R202.reuse ;  /* 0x000000ca89897220 */ /* 0x080fe20000410000 */
[----:B------:R0:W-:Y:S01]  /*d000*/  MUFU.EX2 R211, R153 ;  /* 0x0000009900d37308 */ /* 0x0001e20000000800 */
[----:B------:R-:W-:Y:S01]  /*d010*/  FMUL.FTZ R140, R140, R202 ;  /* 0x000000ca8c8c7220 */ /* 0x000fe20000410000 */
[----:B------:R-:W-:Y:S01]  /*d020*/  FFMA.FTZ R214, R154, UR6, -R152 ;  /* 0x000000069ad67c23 */ /* 0x000fe20008010898 */
[----:B------:R-:W-:-:S02]  /*d030*/  @!P3 IMAD R154, R212, 0x40, R195 ;  /* 0x00000040d49ab824 */ /* 0x000fc400078e02c3 */
[--C-:B------:R-:W-:Y:S01]  /*d040*/  FFMA.FTZ R213, R155, UR6, -R152.reuse ;  /* 0x000000069bd57c23 */ /* 0x100fe20008010898 */
[--C-:B------:R-:W-:Y:S01]  /*d050*/  FFMA.FTZ R215, R158, UR6, -R152.reuse ;  /* 0x000000069ed77c23 */ /* 0x100fe20008010898 */
[--C-:B------:R-:W-:Y:S01]  /*d060*/  FFMA.FTZ R216, R159, UR6, -R152.reuse ;  /* 0x000000069fd87c23 */ /* 0x100fe20008010898 */
[----:B------:R-:W-:Y:S01]  /*d070*/  @!P3 IMAD R154, R154, 0x4, R199 ;  /* 0x000000049a9ab824 */ /* 0x000fe200078e02c7 */
[----:B------:R-:W1:Y:S01]  /*d080*/  MUFU.EX2 R181, R181 ;  /* 0x000000b500b57308 */ /* 0x000e620000000800 */
[----:B0-----:R-:W-:Y:S02]  /*d090*/  @!P1 VIADD R153, R184, 0x38840 ;  /* 0x00038840b8999836 */ /* 0x001fe40000000000 */
[--C-:B------:R-:W-:Y:S01]  /*d0a0*/  FFMA.FTZ R217, R162, UR6, -R152.reuse ;  /* 0x00000006a2d97c23 */ /* 0x100fe20008010898 */
[--C-:B------:R-:W-:Y:S01]  /*d0b0*/  FFMA.FTZ R218, R163, UR6, -R152.reuse ;  /* 0x00000006a3da7c23 */ /* 0x100fe20008010898 */
[--C-:B------:R-:W-:Y:S01]  /*d0c0*/  FFMA.FTZ R219, R166, UR6, -R152.reuse ;  /* 0x00000006a6db7c23 */ /* 0x100fe20008010898 */
[--C-:B------:R-:W-:Y:S01]  /*d0d0*/  FFMA.FTZ R220, R167, UR6, -R152.reuse ;  /* 0x00000006a7dc7c23 */ /* 0x100fe20008010898 */
[----:B------:R-:W-:Y:S01]  /*d0e0*/  @!P1 PRMT R153, RZ, 0x654, R153 ;  /* 0x00000654ff999816 */ /* 0x000fe20000000099 */
[--C-:B------:R-:W-:Y:S01]  /*d0f0*/  FFMA.FTZ R170, R170, UR6, -R152.reuse ;  /* 0x00000006aaaa7c23 */ /* 0x100fe20008010898 */
[--C-:B------:R-:W-:Y:S01]  /*d100*/  FFMA.FTZ R171, R171, UR6, -R152.reuse ;  /* 0x00000006abab7c23 */ /* 0x100fe20008010898 */
[--C-:B------:R-:W-:Y:S01]  /*d110*/  FFMA.FTZ R174, R174, UR6, -R152.reuse ;  /* 0x00000006aeae7c23 */ /* 0x100fe20008010898 */
[--C-:B------:R-:W-:Y:S01]  /*d120*/  FFMA.FTZ R175, R175, UR6, -R152.reuse ;  /* 0x00000006afaf7c23 */ /* 0x100fe20008010898 */
[----:B------:R0:W-:Y:S01]  /*d130*/  @!P1 SYNCS.ARRIVE.TRANS64.RED.A1T0 RZ, [R153+URZ], RZ ;  /* 0x000000ff99ff99a7 */ /* 0x0001e2000810043f */
[--C-:B------:R-:W-:Y:S01]  /*d140*/  FFMA.FTZ R178, R178, UR6, -R152.reuse ;  /* 0x00000006b2b27c23 */ /* 0x100fe20008010898 */
[--C-:B------:R-:W-:Y:S01]  /*d150*/  FFMA.FTZ R179, R179, UR6, -R152.reuse ;  /* 0x00000006b3b37c23 */ /* 0x100fe20008010898 */
[--C-:B------:R-:W-:Y:S01]  /*d160*/  FFMA.FTZ R182, R182, UR6, -R152.reuse ;  /* 0x00000006b6b67c23 */ /* 0x100fe20008010898 */
[----:B------:R-:W-:Y:S01]  /*d170*/  FFMA.FTZ R183, R183, UR6, -R152 ;  /* 0x00000006b7b77c23 */ /* 0x000fe20008010898 */
[----:B------:R-:W-:Y:S01]  /*d180*/  @!P3 STS [R154+0x38400], R202 ;  /* 0x038400ca9a00b388 */ /* 0x000fe20000000800 */
[----:B------:R-:W-:Y:S01]  /*d190*/  MUFU.EX2 R214, R214 ;  /* 0x000000d600d67308 */ /* 0x000fe20000000800 */
[----:B------:R-:W-:Y:S01]  /*d1a0*/  F2FP.BF16.F32.PACK_AB R152, R204, R189 ;  /* 0x000000bdcc98723e */ /* 0x000fe200000010ff */
[----:B-1----:R-:W-:Y:S01]  /*d1b0*/  FMUL.FTZ R26, R26, R181 ;  /* 0x000000b51a1a7220 */ /* 0x002fe20000410000 */
[----:B------:R1:W-:Y:S01]  /*d1c0*/  @!P3 STS [R154+0x38420], R181 ;  /* 0x038420b59a00b388 */ /* 0x0003e20000000800 */
[----:B------:R-:W-:Y:S01]  /*d1d0*/  F2FP.BF16.F32.PACK_AB R158, R210, R209 ;  /* 0x000000d1d29e723e */ /* 0x000fe200000010ff */
[-C--:B------:R-:W-:Y:S01]  /*d1e0*/  FMUL.FTZ R27, R27, R181.reuse ;  /* 0x000000b51b1b7220 */ /* 0x080fe20000410000 */
[----:B------:R-:W-:Y:S01]  /*d1f0*/  F2FP.BF16.F32.PACK_AB R160, R169, R168 ;  /* 0x000000a8a9a0723e */ /* 0x000fe200000010ff */
[-C--:B------:R-:W-:Y:S01]  /*d200*/  FMUL.FTZ R30, R30, R181.reuse ;  /* 0x000000b51e1e7220 */ /* 0x080fe20000410000 */
[----:B------:R-:W0:Y:S01]  /*d210*/  MUFU.EX2 R213, R213 ;  /* 0x000000d500d57308 */ /* 0x000e220000000800 */
[-C--:B------:R-:W-:Y:S01]  /*d220*/  FMUL.FTZ R31, R31, R181.reuse ;  /* 0x000000b51f1f7220 */ /* 0x080fe20000410000 */
[-C--:B------:R-:W-:Y:S01]  /*d230*/  FMUL.FTZ R34, R34, R181.reuse ;  /* 0x000000b522227220 */ /* 0x080fe20000410000 */
[-C--:B------:R-:W-:Y:S01]  /*d240*/  FMUL.FTZ R35, R35, R181.reuse ;  /* 0x000000b523237220 */ /* 0x080fe20000410000 */
[----:B------:R-:W-:Y:S01]  /*d250*/  FMUL.FTZ R38, R38, R181 ;  /* 0x000000b526267220 */ /* 0x000fe20000410000 */
[----:B-1----:R-:W-:Y:S01]  /*d260*/  F2FP.BF16.F32.PACK_AB R154, R206, R205 ;  /* 0x000000cdce9a723e */ /* 0x002fe200000010ff */
        /* <DEDUP_REMOVED lines=77> */
[----:B------:R-:W-:Y:S01]  /*d740*/  FMUL.FTZ R151, R151, R181 ;  /* 0x000000b597977220 */ /* 0x000fe20000410000 */
[----:B------:R0:W-:Y:S01]  /*d750*/  STSM.16.M88.4 [R191+0x36400], R152 ;  /* 0x03640098bf007844 */ /* 0x0001e20000000200 */
[----:B------:R-:W-:-:S02]  /*d760*/  VIADD R212, R221, 0x80 ;  /* 0x00000080ddd47836 */ /* 0x000fc40000000000 */
[----:B------:R-:W-:Y:S01]  /*d770*/  FFMA.FTZ R3, R202, R3, R189 ;  /* 0x00000003ca037223 */ /* 0x000fe200000100bd */
[----:B------:R-:W-:Y:S01]  /*d780*/  FFMA.FTZ R10, R181, R10, R214 ;  /* 0x0000000ab50a7223 */ /* 0x000fe200000100d6 */
[----:B------:R-:W-:Y:S01]  /*d790*/  MUFU.EX2 R174, R174 ;  /* 0x000000ae00ae7308 */ /* 0x000fe20000000800 */
[----:B------:R0:W-:Y:S01]  /*d7a0*/  STSM.16.M88.4 [R193], R156 ;  /* 0x0000009cc1007844 */ /* 0x0001e20000000200 */
[----:B------:R-:W-:Y:S01]  /*d7b0*/  FADD.FTZ R204, R204, R3 ;  /* 0x00000003cccc7221 */ /* 0x000fe20000010000 */
[----:B------:R-:W-:Y:S01]  /*d7c0*/  FADD.FTZ R10, R213, R10 ;  /* 0x0000000ad50a7221 */ /* 0x000fe20000010000 */
[----:B------:R-:W-:Y:S02]  /*d7d0*/  @!P1 VIADD R184, R184, 0x38860 ;  /* 0x00038860b8b89836 */ /* 0x000fe40000000000 */
[----:B------:R-:W-:Y:S01]  /*d7e0*/  FADD.FTZ R205, R205, R204 ;  /* 0x000000cccdcd7221 */ /* 0x000fe20000010000 */
[----:B------:R-:W-:Y:S01]  /*d7f0*/  FADD.FTZ R215, R215, R10 ;  /* 0x0000000ad7d77221 */ /* 0x000fe20000010000 */
[----:B------:R-:W2:Y:S01]  /*d800*/  MUFU.EX2 R175, R175 ;  /* 0x000000af00af7308 */ /* 0x000ea20000000800 */
[----:B-1----:R-:W-:Y:S01]  /*d810*/  F2FP.BF16.F32.PACK_AB R161, R171, R170 ;  /* 0x000000aaaba1723e */ /* 0x002fe200000010ff */
[----:B------:R-:W-:Y:S01]  /*d820*/  FADD.FTZ R206, R206, R205 ;  /* 0x000000cdcece7221 */ /* 0x000fe20000010000 */
[----:B------:R-:W-:Y:S01]  /*d830*/  FADD.FTZ R216, R216, R215 ;  /* 0x000000d7d8d87221 */ /* 0x000fe20000010000 */
[----:B------:R-:W-:Y:S01]  /*d840*/  @!P1 PRMT R184, RZ, 0x654, R184 ;  /* 0x00000654ffb89816 */ /* 0x000fe200000000b8 */
[----:B------:R-:W-:-:S02]  /*d850*/  IMAD.MOV.U32 R189, RZ, RZ, R23 ;  /* 0x000000ffffbd7224 */ /* 0x000fc400078e0017 */
        /* <DEDUP_REMOVED lines=13> */
[----:B------:R-:W2:Y:S01]  /*d930*/  MUFU.EX2 R180, R180 ;  /* 0x000000b400b47308 */ /* 0x000ea20000000800 */
[----:B------:R-:W-:Y:S02]  /*d940*/  FADD.FTZ R170, R170, R219 ;  /* 0x000000dbaaaa7221 */ /* 0x000fe40000010000 */
[----:B------:R-:W-:Y:S02]  /*d950*/  FADD.FTZ R169, R169, R168 ;  /* 0x000000a8a9a97221 */ /* 0x000fe40000010000 */
[----:B------:R-:W-:Y:S02]  /*d960*/  FADD.FTZ R171, R171, R170 ;  /* 0x000000aaabab7221 */ /* 0x000fe40000010000 */
[----:B------:R-:W-:Y:S01]  /*d970*/  FADD.FTZ R172, R172, R169 ;  /* 0x000000a9acac7221 */ /* 0x000fe20000010000 */
[----:B------:R-:W-:Y:S01]  /*d980*/  MUFU.EX2 R178, R178 ;  /* 0x000000b200b27308 */ /* 0x000fe20000000800 */
[----:B-1----:R-:W-:Y:S01]  /*d990*/  F2FP.BF16.F32.PACK_AB R164, R177, R176 ;  /* 0x000000b0b1a4723e */ /* 0x002fe200000010ff */
[----:B------:R-:W-:Y:S01]  /*d9a0*/  FADD.FTZ R174, R174, R171 ;  /* 0x000000abaeae7221 */ /* 0x000fe20000010000 */
[----:B------:R-:W-:-:S03]  /*d9b0*/  FADD.FTZ R173, R173, R172 ;  /* 0x000000acadad7221 */ /* 0x000fc60000010000 */
[----:B------:R-:W-:Y:S01]  /*d9c0*/  FADD.FTZ R175, R175, R174 ;  /* 0x000000aeafaf7221 */ /* 0x000fe20000010000 */
[----:B------:R-:W-:Y:S01]  /*d9d0*/  FADD.FTZ R176, R176, R173 ;  /* 0x000000adb0b07221 */ /* 0x000fe20000010000 */
[----:B------:R-:W1:Y:S01]  /*d9e0*/  MUFU.EX2 R179, R179 ;  /* 0x000000b300b37308 */ /* 0x000e620000000800 */
[----:B--2---:R-:W-:Y:S02]  /*d9f0*/  F2FP.BF16.F32.PACK_AB R166, R211, R180 ;  /* 0x000000b4d3a6723e */ /* 0x004fe400000010ff */
[----:B------:R-:W-:-:S04]  /*da00*/  FADD.FTZ R177, R177, R176 ;  /* 0x000000b0b1b17221 */ /* 0x000fc80000010000 */
[----:B------:R-:W-:Y:S01]  /*da10*/  FADD.FTZ R180, R180, R177 ;  /* 0x000000b1b4b47221 */ /* 0x000fe20000010000 */
[----:B------:R-:W2:Y:S03]  /*da20*/  MUFU.EX2 R182, R182 ;  /* 0x000000b600b67308 */ /* 0x000ea60000000800 */
[----:B------:R-:W-:Y:S01]  /*da30*/  FADD.FTZ R3, R211, R180 ;  /* 0x000000b4d3037221 */ /* 0x000fe20000010000 */
[----:B------:R-:W-:-:S04]  /*da40*/  IMAD.MOV.U32 R211, RZ, RZ, R188 ;  /* 0x000000ffffd37224 */ /* 0x000fc800078e00bc */
[----:B------:R-:W3:Y:S01]  /*da50*/  MUFU.EX2 R183, R183 ;  /* 0x000000b700b77308 */ /* 0x000ee20000000800 */
[----:B-1----:R-:W-:Y:S01]  /*da60*/  F2FP.BF16.F32.PACK_AB R165, R179, R178 ;  /* 0x000000b2b3a5723e */ /* 0x002fe200000010ff */
[----:B------:R-:W-:-:S04]  /*da70*/  FADD.FTZ R178, R178, R175 ;  /* 0x000000afb2b27221 */ /* 0x000fc80000010000 */
[----:B------:R-:W-:-:S04]  /*da80*/  FADD.FTZ R179, R179, R178 ;  /* 0x000000b2b3b37221 */ /* 0x000fc80000010000 */
[----:B--2---:R-:W-:Y:S01]  /*da90*/  FADD.FTZ R10, R182, R179 ;  /* 0x000000b3b60a7221 */ /* 0x004fe20000010000 */
[----:B---3--:R-:W-:-:S03]  /*daa0*/  F2FP.BF16.F32.PACK_AB R167, R183, R182 ;  /* 0x000000b6b7a7723e */ /* 0x008fc600000010ff */
[----:B------:R-:W-:Y:S02]  /*dab0*/  FADD.FTZ R10, R183, R10 ;  /* 0x0000000ab70a7221 */ /* 0x000fe40000010000 */
[----:B------:R0:W-:Y:S01]  /*dac0*/  STSM.16.M88.4 [R192], R164 ;  /* 0x000000a4c0007844 */ /* 0x0001e20000000200 */
[----:B------:R-:W-:-:S06]  /*dad0*/  WARPGROUP.ARRIVE ;  /* 0x00000000000079c5 */ /* 0x000fcc0000000000 */
        /* <DEDUP_REMOVED lines=33> */
[----:B0-----:R-:W-:-:S07]  /*dcf0*/  IMAD.MOV.U32 R184, RZ, RZ, R203 ;  /* 0x000000ffffb87224 */ /* 0x001fce00078e00cb */
.L_x_5053:
[----:B------:R-:W-:-:S13]  /*dd00*/  R2UR UR7, R198 ;  /* 0x00000000c60772ca */ /* 0x000fda00000e0000 */
[----:B------:R-:W-:-:S13]  /*dd10*/  ISETP.GE.AND P2, PT, R184, UR7, PT ;  /* 0x00000007b8007c0c */ /* 0x000fda000bf46270 */
[----:B------:R-:W-:Y:S05]  /*dd20*/  @!P2 BRA `(.L_x_5063) ;  /* 0x00000034008ca947 */ /* 0x000fea0003800000 */
[----:B--2---:R-:W-:Y:S01]  /*dd30*/  IMAD.MOV.U32 R204, RZ, RZ, R188 ;  /* 0x000000ffffcc7224 */ /* 0x004fe200078e00bc */
[----:B------:R-:W-:Y:S01]  /*dd40*/  ULDC UR61, c[0x0][0xadc] ;  /* 0x0002b700003d7ab9 */ /* 0x000fe20000000800 */
[----:B------:R-:W-:Y:S02]  /*dd50*/  IMAD.MOV.U32 R203, RZ, RZ, R23 ;  /* 0x000000ffffcb7224 */ /* 0x000fe400078e0017 */
[----:B------:R-:W-:-:S07]  /*dd60*/  IMAD.MOV.U32 R206, RZ, RZ, R11 ;  /* 0x000000ffffce7224 */ /* 0x000fce00078e000b */
.L_x_5080:
[----:B------:R-:W-:-:S05]  /*dd70*/  VIADD R11, R206, 0x1 ;  /* 0x00000001ce0b7836 */ /* 0x000fca0000000000 */
[----:B------:R-:W-:-:S04]  /*dd80*/  ISETP.NE.AND P2, PT, R11, 0x2, PT ;  /* 0x000000020b00780c */ /* 0x000fc80003f45270 */
[----:B------:R-:W-:Y:S02]  /*dd90*/  SEL R23, RZ, 0x1, P2 ;  /* 0x00000001ff177807 */ /* 0x000fe40001000000 */
[----:B------:R-:W-:Y:S02]  /*dda0*/  SEL R11, R11, RZ, P2 ;  /* 0x000000ff0b0b7207 */ /* 0x000fe40001000000 */
[----:B------:R-:W-:-:S13]  /*ddb0*/  R2UR UR6, R23 ;  /* 0x00000000170672ca */ /* 0x000fda00000e0000 */
[----:B------:R-:W-:Y:S01]  /*ddc0*/  ULOP3.LUT UR60, UR60, UR6, URZ, 0x3c, !UPT ;  /* 0x000000063c3c7292 */ /* 0x000fe2000f8e3c3f */
[----:B---3--:R-:W-:Y:S11]  /*ddd0*/  @!P0 BRA `(.L_x_5064) ;  /* 0x0000000000048947 */ /* 0x008ff60003800000 */
[----:B------:R-:W-:Y:S01]  /*dde0*/  BPT.TRAP 0x1 ;  /* 0x000000040000795c */ /* 0x000fe20000300000 */
.L_x_5064:
[----:B------:R-:W-:Y:S02]  /*ddf0*/  IMAD.U32 R189, RZ, RZ, UR60 ;  /* 0x0000003cffbd7e24 */ /* 0x000fe4000f8e00ff */
[----:B------:R-:W-:-:S03]  /*de00*/  IMAD R202, R11, 0x8, R199 ;  /* 0x000000080bca7824 */ /* 0x000fc600078e02c7 */
[----:B------:R-:W-:-:S04]  /*de10*/  SHF.L.U32 R189, R189, 0x1f, RZ ;  /* 0x0000001fbdbd7819 */ /* 0x000fc800000006ff */
[----:B------:R0:W1:Y:S01]  /*de20*/  SYNCS.PHASECHK.TRANS64.TRYWAIT P2, [R202+URZ+0x38830], R189 ;  /* 0x038830bdca0075a7 */ /* 0x000062000804017f */
[----:B------:R-:W-:Y:S05]  /*de30*/  @!P0 BRA `(.L_x_5065) ;  /* 0x0000000000048947 */ /* 0x000fea0003800000 */
[----:B------:R-:W-:Y:S01]  /*de40*/  BPT.TRAP 0x1 ;  /* 0x000000040000795c */ /* 0x000fe20000300000 */
.L_x_5065:
[----:B------:R-:W-:Y:S01]  /*de50*/  IMAD R23, R11, 0x200, R194 ;  /* 0x000002000b177824 */ /* 0x000fe200078e02c2 */
[----:B-1----:R-:W-:Y:S06]  /*de60*/  @P2 BRA `(.L_x_5066) ;  /* 0x0000000000082947 */ /* 0x002fec0003800000 */
[----:B------:R-:W1:Y:S02]  /*de70*/  SYNCS.PHASECHK.TRANS64.TRYWAIT P2, [R202+URZ+0x38830], R189 ;  /* 0x038830bdca0075a7 */ /* 0x000e64000804017f */
[----:B-1----:R-:W-:Y:S05]  /*de80*/  @!P2 BRA `(.L_x_5067) ;  /* 0x000000c4005ca947 */ /* 0x002fea0003800000 */
.L_x_5066:
[----:B------:R-:W-:Y:S01]  /*de90*/  R2UR UR58, R23 ;  /* 0x00000000173a72ca */ /* 0x000fe200000e0000 */
[----:B------:R-:W-:Y:S01]  /*dea0*/  WARPGROUP.ARRIVE ;  /* 0x00000000000079c5 */ /* 0x000fe20000000000 */
        /* <DEDUP_REMOVED lines=8> */
[----:B------:R-:W-:Y:S01]  /*df30*/  VIADD R188, R23, 0x4 ;  /* 0x0000000417bc7836 */ /* 0x000fe20000000000 */
        /* <DEDUP_REMOVED lines=22> */
.L_x_5068:
[----:B------:R2:W3:Y:S01]  /*e0a0*/  SYNCS.PHASECHK.TRANS64.TRYWAIT P2, [R202+URZ+0x38850], R189 ;  /* 0x038850bdca0075a7 */ /* 0x0004e2000804017f */
[----:B------:R-:W-:Y:S05]  /*e0b0*/  @!P0 BRA `(.L_x_5069) ;  /* 0x0000000000048947 */ /* 0x000fea0003800000 */
[----:B------:R-:W-:Y:S01]  /*e0c0*/  BPT.TRAP 0x1 ;  /* 0x000000040000795c */ /* 0x000fe20000300000 */
.L_x_5069:
[----:B------:R-:W-:Y:S01]  /*e0d0*/  IMAD R23, R11, 0x1000, R17 ;  /* 0x000010000b177824 */ /* 0x000fe200078e0211 */
[----:B---3--:R-:W-:Y:S06]  /*e0e0*/  @P2 BRA `(.L_x_5070) ;  /* 0x0000000000082947 */ /* 0x008fec0003800000 */
[----:B------:R-:W3:Y:S02]  /*e0f0*/  SYNCS.PHASECHK.TRANS64.TRYWAIT P2, [R202+URZ+0x38850], R189 ;  /* 0x038850bdca0075a7 */ /* 0x000ee4000804017f */
[----:B---3--:R-:W-:Y:S05]  /*e100*/  @!P2 BRA `(.L_x_5071) ;  /* 0x000000c000d0a947 */ /* 0x008fea0003800000 */
.L_x_5070:
[----:B------:R-:W-:Y:S01]  /*e110*/  R2UR UR58, R23 ;  /* 0x00000000173a72ca */ /* 0x000fe200000e0000 */
[----:B------:R-:W-:Y:S01]  /*e120*/  WARPGROUP.ARRIVE ;  /* 0x00000000000079c5 */ /* 0x000fe20000000000 */
[----:B------:R-:W-:Y:S01]  /*e130*/  R2UR UR56, R6 ;  /* 0x00000000063872ca */ /* 0x000fe200000e0000 */
[----:B------:R-:W-:Y:S01]  /*e140*/  UMOV UR59, 0x40000040 ;  /* 0x40000040003b7882 */ /* 0x000fe20000000000 */
[----:B------:R-:W-:Y:S01]  /*e150*/  R2UR UR57, R7 ;  /* 0x00000000073972ca */ /* 0x000fe200000e0000 */
        /* <DEDUP_REMOVED lines=19> */
[----:B------:R-:W4:Y:S01]  /*e290*/  S2R R205, SR_TID.X ;  /* 0x0000000000cd7919 */ /* 0x000f220000002100 */
[----:B------:R-:W-:Y:S01]  /*e2a0*/  UMOV UR55, 0x40000040 ;  /* 0x4000004000377882 */ /* 0x000fe20000000000 */
[----:B------:R-:W-:Y:S01]  /*e2b0*/  IMAD.MOV.U32 R212, RZ, RZ, R187 ;  /* 0x000000ffffd47224 */ /* 0x000fe200078e00bb */
[----:B----4-:R-:W-:Y:S01]  /*e2c0*/  SHF.R.U32.HI R205, RZ, 0x7, R205 ;  /* 0x00000007ffcd7819 */ /* 0x010fe200000116cd */
[----:B------:R-:W-:-:S02]  /*e2d0*/  WARPGROUP.DEPBAR.LE gsb0, 0x0 ;  /* 0x00008000000079c5 */ /* 0x000fc40000010000 */
        /* <DEDUP_REMOVED lines=36> */
[----:B------:R-:W4:Y:S01]  /*e520*/  SHFL.IDX PT, R188, R205, RZ, 0x1f ;  /* 0x00001fffcdbc7589 */ /* 0x000f2200000e0000 */
[----:B------:R-:W-:Y:S01]  /*e530*/  UMOV UR59, 0x40000040 ;  /* 0x40000040003b7882 */ /* 0x000fe20000000000 */
[----:B----4-:R-:W-:Y:S01]  /*e540*/  ISETP.GT.AND P2, PT, R188, 0x7f, PT ;  /* 0x0000007fbc00780c */ /* 0x010fe20003f44270 */
[----:B------:R-:W-:-:S03]  /*e550*/  VIADD R188, R23, 0x800 ;  /* 0x0000080017bc7836 */ /* 0x000fc60000000000 */
[----:B0123--:R-:W-:-:S05]  /*e560*/  SEL R189, RZ, 0x2, !P2 ;  /* 0x00000002ffbd7807 */ /* 0x00ffca0005000000 */
[----:B------:R-:W-:Y:S02]  /*e570*/  IMAD.IADD R205, R186, 0x1, R189 ;  /* 0x00000001bacd7824 */ /* 0x000fe400078e02bd */
[----:B------:R-:W-:-:S03]  /*e580*/  IMAD.IADD R207, R189, 0x1, R188 ;  /* 0x00000001bdcf7824 */ /* 0x000fc600078e02bc */
[----:B------:R-:W-:Y:S01]  /*e590*/  R2UR UR56, R205 ;  /* 0x00000000cd3872ca */ /* 0x000fe200000e0000 */
[----:B------:R-:W-:Y:S01]  /*e5a0*/  IMAD.MOV.U32 R205, RZ, RZ, 0x4 ;  /* 0x00000004ffcd7424 */ /* 0x000fe200078e00ff */
[----:B------:R-:W-:-:S04]  /*e5b0*/  R2UR UR58, R207 ;  /* 0x00000000cf3a72ca */ /* 0x000fc800000e0000 */
        /* <DEDUP_REMOVED lines=9> */
[----:B------:R-:W-:Y:S01]  /*e650*/  R2UR UR7, R201 ;  /* 0x00000000c90772ca */ /* 0x000fe200000e0000 */
[----:B------:R-:W-:Y:S02]  /*e660*/  WARPGROUP.DEPBAR.LE gsb0, 0x0 ;  /* 0x00008000000079c5 */ /* 0x000fe40000010000 */
[----:B------:R-:W-:-:S06]  /*e670*/  WARPGROUP.ARRIVE ;  /* 0x00000000000079c5 */ /* 0x000fcc0000000000 */
[----:B------:R-:W-:Y:S01]  /*e680*/  HGMMA.64x64x16.F32.BF16 R152, gdesc[UR8], R152, gsb0 ;  /* 0x00e00000089879f0 */ /* 0x000fe20008001898 */
[----:B------:R-:W-:Y:S01]  /*e690*/  ULDC UR10, c[0x0][0x288] ;  /* 0x0000a200000a7ab9 */ /* 0x000fe20000000800 */
[----:B------:R-:W-:Y:S01]  /*e6a0*/  ULDC UR11, c[0x0][0xad8] ;  /* 0x0002b600000b7ab9 */ /* 0x000fe20000000800 */
[----:B------:R-:W-:Y:S02]  /*e6b0*/  WARPGROUP.DEPBAR.LE gsb0, 0x0 ;  /* 0x00008000000079c5 */ /* 0x000fe40000010000 */
[----:B------:R-:W-:-:S06]  /*e6c0*/  WARPGROUP.ARRIVE ;  /* 0x00000000000079c5 */ /* 0x000fcc0000000000 */
[----:B------:R-:W-:Y:S01]  /*e6d0*/  HGMMA.64x64x16.F32.BF16 R152, gdesc[UR12], R152, gsb0 ;  /* 0x00e000000c9879f0 */ /* 0x000fe20008001898 */
[----:B------:R-:W-:Y:S02]  /*e6e0*/  ULDC UR15, c[0x0][0x2f0] ;  /* 0x0000bc00000f7ab9 */ /* 0x000fe40000000800 */
        /* <DEDUP_REMOVED lines=182> */
[----:B------:R-:W-:Y:S01]  /*f250*/  IADD3 R23, R188, R189, R23 ;  /* 0x000000bdbc177210 */ /* 0x000fe20007ffe017 */
[----:B------:R-:W-:-:S05]  /*f260*/  @!P1 VIADD R188, R202, 0x38840 ;  /* 0x00038840cabc9836 */ /* 0x000fca0000000000 */
        /* <DEDUP_REMOVED lines=8> */
[----:B------:R-:W-:Y:S01]  /*f2f0*/  @P2 IMAD.HI.U32 R23, R187, UR6, RZ ;  /* 0x00000006bb172c27 */ /* 0x000fe2000f8e00ff */
[----:B------:R-:W-:-:S04]  /*f300*/  @UP0 ULDC UR6, c[0x0][0x450] ;  /* 0x0001140000060ab9 */ /* 0x000fc80000000800 */
[----:B------:R-:W-:Y:S01]  /*f310*/  @P2 SHF.R.U32.HI R212, RZ, UR6, R23 ;  /* 0x00000006ffd42c19 */ /* 0x000fe20008011617 */
[----:B------:R-:W-:-:S04]  /*f320*/  IMAD.SHL.U32 R23, R184, 0x40, RZ ;  /* 0x00000040b8177824 */ /* 0x000fc800078e00ff */
[----:B------:R-:W0:Y:S01]  /*f330*/  SHFL.IDX PT, R205, R212, RZ, 0x1c1f ;  /* 0x001c1fffd4cd7589 */ /* 0x000e2200000e0000 */
[----:B------:R-:W-:-:S05]  /*f340*/  IADD3 R189, -R2, 0x1, -R23 ;  /* 0x0000000102bd7810 */ /* 0x000fca0007ffe917 */
[----:B------:R-:W-:-:S04]  /*f350*/  IMAD R189, R16, UR15, R189 ;  /* 0x0000000f10bd7c24 */ /* 0x000fc8000f8e02bd */
[----:B------:R-:W-:-:S04]  /*f360*/  VIADD R189, R189, -UR10 ;  /* 0x8000000abdbd7c36 */ /* 0x000fc80008000000 */
[C---:B------:R-:W-:Y:S02]  /*f370*/  VIADD R209, R189.reuse, UR11 ;  /* 0x0000000bbdd17c36 */ /* 0x040fe40008000000 */
[----:B------:R-:W-:Y:S02]  /*f380*/  VIADD R210, R189, UR7 ;  /* 0x00000007bdd27c36 */ /* 0x000fe40008000000 */
[--C-:B0-----:R-:W-:Y:S02]  /*f390*/  IMAD.IADD R211, R209, 0x1, R205.reuse ;  /* 0x00000001d1d37824 */ /* 0x101fe400078e02cd */
[----:B------:R-:W-:Y:S01]  /*f3a0*/  IMAD.IADD R207, R210, 0x1, R205 ;  /* 0x00000001d2cf7824 */ /* 0x000fe200078e02cd */
[----:B------:R-:W-:Y:S02]  /*f3b0*/  WARPGROUP.DEPBAR.LE gsb0, 0x0 ;  /* 0x00008000000079c5 */ /* 0x000fe40000010000 */
[----:B------:R-:W-:-:S06]  /*f3c0*/  WARPGROUP.ARRIVE ;  /* 0x00000000000079c5 */ /* 0x000fcc0000000000 */
[----:B------:R-:W-:Y:S03]  /*f3d0*/  HGMMA.64x64x16.F32.BF16 R152, gdesc[UR56], R152, gsb0 ;  /* 0x00e00000389879f0 */ /* 0x000fe60008001898 */
[----:B------:R-:W-:Y:S02]  /*f3e0*/  WARPGROUP.DEPBAR.LE gsb0, 0x0 ;  /* 0x00008000000079c5 */ /* 0x000fe40000010000 */
[----:B------:R0:W-:Y:S01]  /*f3f0*/  @!P1 SYNCS.ARRIVE.TRANS64.RED.A1T0 RZ, [R188+URZ], RZ ;  /* 0x000000ffbcff99a7 */ /* 0x0001e2000810043f */
[----:B------:R-:W-:Y:S05]  /*f400*/  @!P6 BRA `(.L_x_5072) ;  /* 0x000000000064e947 */ /* 0x000fea0003800000 */
[----:B------:R-:W-:Y:S01]  /*f410*/  ULDC UR7, c[0x0][0x2f0] ;  /* 0x0000bc0000077ab9 */ /* 0x000fe20000000800 */
[----:B------:R-:W-:Y:S01]  /*f420*/  ULDC UR6, c[0x0][0x288] ;  /* 0x0000a20000067ab9 */ /* 0x000fe20000000800 */
[----:B0-----:R-:W-:Y:S01]  /*f430*/  IMAD R188, R16, UR7, R205 ;  /* 0x0000000710bc7c24 */ /* 0x001fe2000f8e02cd */
        /* <DEDUP_REMOVED lines=12> */
.L_x_5074:
[----:B------:R-:W-:-:S05]  /*f500*/  IMAD.U32 R208, RZ, RZ, UR61 ;  /* 0x0000003dffd07e24 */ /* 0x000fca000f8e00ff */
[----:B------:R-:W-:-:S13]  /*f510*/  ISETP.NE.AND P2, PT, R208, 0x1, PT ;  /* 0x00000001d000780c */ /* 0x000fda0003f45270 */
[----:B------:R-:W0:Y:S02]  /*f520*/  @P2 LDC.64 R188, c[0x0][0xae0] ;  /* 0x0002b800ffbc2b82 */ /* 0x000e240000000a00 */
[----:B0-----:R-:W-:-:S05]  /*f530*/  @P2 IMAD.HI.U32 R188, R205, R188, RZ ;  /* 0x000000bccdbc2227 */ /* 0x001fca00078e00ff */
[----:B------:R-:W-:-:S07]  /*f540*/  @P2 SHF.R.U32.HI R205, RZ, R189, R188 ;  /* 0x000000bdffcd2219 */ /* 0x000fce00000116bc */
.L_x_5075:
[----:B------:R-:W-:Y:S05]  /*f550*/  BSYNC B0 ;  /* 0x0000000000007941 */ /* 0x000fea0003800000 */
.L_x_5073:
[----:B------:R-:W-:-:S04]  /*f560*/  IMAD R205, R205, R208, -R23 ;  /* 0x000000d0cdcd7224 */ /* 0x000fc800078e0a17 */
[----:B------:R-:W-:-:S05]  /*f570*/  IMAD.IADD R188, R205, 0x1, -R2 ;  /* 0x00000001cdbc7824 */ /* 0x000fca00078e0a02 */
[----:B------:R-:W-:Y:S02]  /*f580*/  VIADDMNMX R211, R188, R208, R211, PT ;  /* 0x000000d0bcd37246 */ /* 0x000fe400038001d3 */
[----:B------:R-:W-:-:S07]  /*f590*/  VIMNMX R207, R207, R188, !PT ;  /* 0x000000bccfcf7248 */ /* 0x000fce0007fe0100 */
.L_x_5072:
[----:B------:R-:W-:-:S04]  /*f5a0*/  ISETP.GT.AND P2, PT, R184, -0x1, PT ;  /* 0xffffffffb800780c */ /* 0x000fc80003f44270 */
[C---:B------:R-:W-:Y:S02]  /*f5b0*/  ISETP.GT.AND P3, PT, R207.reuse, RZ, P2 ;  /* 0x000000ffcf00720c */ /* 0x040fe40001764270 */
[----:B------:R-:W-:Y:S02]  /*f5c0*/  ISETP.GT.AND P5, PT, R207, 0x1, P2 ;  /* 0x00000001cf00780c */ /* 0x000fe400017a4270 */
[----:B------:R-:W-:Y:S02]  /*f5d0*/  ISETP.LT.OR P4, PT, R211, 0x1, P3 ;  /* 0x00000001d300780c */ /* 0x000fe40001f81670 */
[C---:B------:R-:W-:Y:S02]  /*f5e0*/  ISETP.GT.AND P3, PT, R207.reuse, 0x8, P2 ;  /* 0x00000008cf00780c */ /* 0x040fe40001764270 */
[----:B------:R-:W-:Y:S02]  /*f5f0*/  FSEL R208, R152, -INF , !P4 ;  /* 0xff80000098d07808 */ /* 0x000fe40006000000 */
[----:B------:R-:W-:-:S02]  /*f600*/  ISETP.GT.AND P4, PT, R207, 0x9, P2 ;  /* 0x00000009cf00780c */ /* 0x000fc40001784270 */
[C---:B------:R-:W-:Y:S02]  /*f610*/  ISETP.LT.OR P5, PT, R211.reuse, 0x2, P5 ;  /* 0x00000002d300780c */ /* 0x040fe40002fa1670 */
[C---:B------:R-:W-:Y:S02]  /*f620*/  ISETP.LT.OR P3, PT, R211.reuse, 0x9, P3 ;  /* 0x00000009d300780c */ /* 0x040fe40001f61670 */
[----:B------:R-:W-:Y:S02]  /*f630*/  ISETP.LT.OR P4, PT, R211, 0xa, P4 ;  /* 0x0000000ad300780c */ /* 0x000fe40002781670 */
[----:B------:R-:W-:Y:S02]  /*f640*/  FSEL R205, R153, -INF , !P5 ;  /* 0xff80000099cd7808 */ /* 0x000fe40006800000 */
[----:B------:R-:W-:Y:S01]  /*f650*/  FSEL R189, R156, -INF , !P3 ;  /* 0xff8000009cbd7808 */ /* 0x000fe20005800000 */
[----:B------:R-:W1:Y:S01]  /*f660*/  SHFL.IDX PT, R153, R212, 0x1, 0x1c1f ;  /* 0x003c1f00d4997f89 */ /* 0x000e6200000e0000 */
[----:B0-----:R-:W-:-:S02]  /*f670*/  FSEL R188, R157, -INF , !P4 ;  /* 0xff8000009dbc7808 */ /* 0x001fc40006000000 */
        /* <DEDUP_REMOVED lines=10> */
[----:B------:R-:W-:Y:S01]  /*f720*/  ISETP.GT.AND P3, PT, R207, 0x20, P2 ;  /* 0x00000020cf00780c */ /* 0x000fe20001764270 */
[--C-:B-1----:R-:W-:Y:S01]  /*f730*/  IMAD.IADD R209, R209, 0x1, R153.reuse ;  /* 0x00000001d1d17824 */ /* 0x102fe200078e0299 */
[----:B------:R-:W-:Y:S01]  /*f740*/  ISETP.GT.AND P4, PT, R207, 0x21, P2 ;  /* 0x00000021cf00780c */ /* 0x000fe20001784270 */
[----:B------:R-:W-:Y:S01]  /*f750*/  IMAD.IADD R210, R210, 0x1, R153 ;  /* 0x00000001d2d27824 */ /* 0x000fe200078e0299 */
        /* <DEDUP_REMOVED lines=9> */
[C---:B------:R-:W-:Y:S02]  /*f7f0*/  ISETP.LT.OR P5, PT, R211.reuse, 0x29, P5 ;  /* 0x00000029d300780c */ /* 0x040fe40002fa1670 */
[C---:B------:R-:W-:Y:S02]  /*f800*/  ISETP.LT.OR P3, PT, R211.reuse, 0x2a, P3 ;  /* 0x0000002ad300780c */ /* 0x040fe40001f61670 */
[----:B------:R-:W-:Y:S02]  /*f810*/  ISETP.LT.OR P4, PT, R211, 0x31, P4 ;  /* 0x00000031d300780c */ /* 0x000fe40002781670 */
[----:B------:R-:W-:-:S02]  /*f820*/  FSEL R172, R172, -INF , !P5 ;  /* 0xff800000acac7808 */ /* 0x000fc40006800000 */
[----:B------:R-:W-:Y:S02]  /*f830*/  FSEL R173, R173, -INF , !P3 ;  /* 0xff800000adad7808 */ /* 0x000fe40005800000 */
[----:B------:R-:W-:Y:S02]  /*f840*/  FSEL R176, R176, -INF , !P4 ;  /* 0xff800000b0b07808 */ /* 0x000fe40006000000 */
[C---:B------:R-:W-:Y:S02]  /*f850*/  ISETP.GT.AND P5, PT, R207.reuse, 0x31, P2 ;  /* 0x00000031cf00780c */ /* 0x040fe400017a4270 */
[C---:B------:R-:W-:Y:S02]  /*f860*/  ISETP.GT.AND P3, PT, R207.reuse, 0x38, P2 ;  /* 0x00000038cf00780c */ /* 0x040fe40001764270 */
[----:B------:R-:W-:Y:S02]  /*f870*/  ISETP.GT.AND P4, PT, R207, 0x39, P2 ;  /* 0x00000039cf00780c */ /* 0x000fe40001784270 */
[----:B------:R-:W-:-:S02]  /*f880*/  ISETP.LT.OR P5, PT, R211, 0x32, P5 ;  /* 0x00000032d300780c */ /* 0x000fc40002fa1670 */
[C---:B------:R-:W-:Y:S02]  /*f890*/  ISETP.LT.OR P3, PT, R211.reuse, 0x39, P3 ;  /* 0x00000039d300780c */ /* 0x040fe40001f61670 */
[----:B------:R-:W-:Y:S02]  /*f8a0*/  ISETP.LT.OR P4, PT, R211, 0x3a, P4 ;  /* 0x0000003ad300780c */ /* 0x000fe40002781670 */
[----:B------:R-:W-:Y:S02]  /*f8b0*/  FSEL R177, R177, -INF , !P5 ;  /* 0xff800000b1b17808 */ /* 0x000fe40006800000 */
[----:B------:R-:W-:Y:S02]  /*f8c0*/  FSEL R180, R180, -INF , !P3 ;  /* 0xff800000b4b47808 */ /* 0x000fe40005800000 */
[----:B------:R-:W-:Y:S01]  /*f8d0*/  FSEL R181, R181, -INF , !P4 ;  /* 0xff800000b5b57808 */ /* 0x000fe20006000000 */
[----:B------:R-:W-:Y:S06]  /*f8e0*/  @!P6 BRA `(.L_x_5076) ;  /* 0x000000000064e947 */ /* 0x000fec0003800000 */
[----:B------:R-:W-:Y:S01]  /*f8f0*/  ULDC UR7, c[0x0][0x2f0] ;  /* 0x0000bc0000077ab9 */ /* 0x000fe20000000800 */
[----:B------:R-:W-:Y:S01]  /*f900*/  ULDC UR6, c[0x0][0x288] ;  /* 0x0000a20000067ab9 */ /* 0x000fe20000000800 */
        /* <DEDUP_REMOVED lines=13> */
.L_x_5078:
[----:B------:R-:W-:-:S05]  /*f9e0*/  IMAD.U32 R212, RZ, RZ, UR61 ;  /* 0x0000003dffd47e24 */ /* 0x000fca000f8e00ff */
[----:B------:R-:W-:-:S13]  /*f9f0*/  ISETP.NE.AND P3, PT, R212, 0x1, PT ;  /* 0x00000001d400780c */ /* 0x000fda0003f65270 */
[----:B------:R-:W0:Y:S02]  /*fa00*/  @P3 LDC.64 R152, c[0x0][0xae0] ;  /* 0x0002b800ff983b82 */ /* 0x000e240000000a00 */
[----:B0-----:R-:W-:-:S05]  /*fa10*/  @P3 IMAD.HI.U32 R152, R168, R152, RZ ;  /* 0x00000098a8983227 */ /* 0x001fca00078e00ff */
[----:B------:R-:W-:-:S07]  /*fa20*/  @P3 SHF.R.U32.HI R168, RZ, R153, R152 ;  /* 0x00000099ffa83219 */ /* 0x000fce0000011698 */
.L_x_5079:
[----:B------:R-:W-:Y:S05]  /*fa30*/  BSYNC B0 ;  /* 0x0000000000007941 */ /* 0x000fea0003800000 */
.L_x_5077:
[----:B------:R-:W-:-:S04]  /*fa40*/  IMAD R23, R168, R212, -R23 ;  /* 0x000000d4a8177224 */ /* 0x000fc800078e0a17 */
[----:B------:R-:W-:-:S05]  /*fa50*/  IMAD.IADD R23, R23, 0x1, -R2 ;  /* 0x0000000117177824 */ /* 0x000fca00078e0a02 */
[----:B------:R-:W-:Y:S02]  /*fa60*/  VIADDMNMX R209, R23, R212, R209, PT ;  /* 0x000000d417d17246 */ /* 0x000fe400038001d1 */
[----:B------:R-:W-:-:S07]  /*fa70*/  VIMNMX R210, R210, R23, !PT ;  /* 0x00000017d2d27248 */ /* 0x000fce0007fe0100 */
.L_x_5076:
[----:B------:R-:W-:Y:S01]  /*fa80*/  FMNMX.FTZ R152, R208, R203, !PT ;  /* 0x000000cbd0987209 */ /* 0x000fe20007810000 */
[----:B------:R-:W-:Y:S01]  /*fa90*/  ULDC UR6, c[0x0][0xa80] ;  /* 0x0002a00000067ab9 */ /* 0x000fe20000000800 */
[----:B------:R-:W-:Y:S01]  /*faa0*/  ISETP.GT.AND P3, PT, R210, 0x1, P2 ;  /* 0x00000001d200780c */ /* 0x000fe20001764270 */
[----:B------:R-:W-:Y:S01]  /*fab0*/  UMOV UR11, 0x40000040 ;  /* 0x40000040000b7882 */ /* 0x000fe20000000000 */
[----:B------:R-:W-:Y:S01]  /*fac0*/  FMNMX.FTZ R152, R205, R152, !PT ;  /* 0x00000098cd987209 */ /* 0x000fe20007810000 */
[----:B------:R-:W-:Y:S01]  /*fad0*/  @!P1 VIADD R202, R202, 0x38860 ;  /* 0x00038860caca9836 */ /* 0x000fe20000000000 */
        /* <DEDUP_REMOVED lines=10> */
[----:B------:R-:W-:Y:S02]  /*fb80*/  ISETP.LT.OR P4, PT, R209, 0x9, P4 ;  /* 0x00000009d100780c */ /* 0x000fe40002781670 */
[----:B------:R-:W-:Y:S02]  /*fb90*/  FMNMX.FTZ R152, R165, R152, !PT ;  /* 0x00000098a5987209 */ /* 0x000fe40007810000 */
[----:B------:R-:W-:Y:S02]  /*fba0*/  ISETP.GT.AND P5, PT, R210, 0x9, P2 ;  /* 0x00000009d200780c */ /* 0x000fe400017a4270 */
[----:B------:R-:W-:Y:S02]  /*fbb0*/  FMNMX.FTZ R23, R157, R152, !PT ;  /* 0x000000989d177209 */ /* 0x000fe40007810000 */
[----:B------:R-:W-:-:S02]  /*fbc0*/  FSEL R158, R158, -INF , !P4 ;  /* 0xff8000009e9e7808 */ /* 0x000fc40006000000 */
        /* <DEDUP_REMOVED lines=14> */
[C---:B------:R-:W-:Y:S01]  /*fcb0*/  ISETP.GT.AND P4, PT, R210.reuse, 0x19, P2 ;  /* 0x00000019d200780c */ /* 0x040fe20001784270 */
[----:B------:R-:W0:Y:S01]  /*fcc0*/  SHFL.BFLY PT, R23, R152, 0x2, 0x1f ;  /* 0x0c401f0098177f89 */ /* 0x000e2200000e0000 */
[----:B------:R-:W-:Y:S02]  /*fcd0*/  FSEL R163, R163, -INF , !P5 ;  /* 0xff800000a3a37808 */ /* 0x000fe40006800000 */
[----:B------:R-:W-:Y:S02]  /*fce0*/  ISETP.GT.AND P5, PT, R210, 0x20, P2 ;  /* 0x00000020d200780c */ /* 0x000fe400017a4270 */
[----:B------:R-:W-:-:S02]  /*fcf0*/  ISETP.LT.OR P4, PT, R209, 0x1a, P4 ;  /* 0x0000001ad100780c */ /* 0x000fc40002781670 */
[----:B------:R-:W-:Y:S02]  /*fd00*/  ISETP.LT.OR P5, PT, R209, 0x21, P5 ;  /* 0x00000021d100780c */ /* 0x000fe40002fa1670 */
[----:B------:R-:W-:Y:S02]  /*fd10*/  FSEL R167, R167, -INF , !P4 ;  /* 0xff800000a7a77808 */ /* 0x000fe40006000000 */
[----:B------:R-:W-:Y:S02]  /*fd20*/  ISETP.GT.AND P4, PT, R210, 0x28, P2 ;  /* 0x00000028d200780c */ /* 0x000fe40001784270 */
[----:B------:R-:W-:Y:S02]  /*fd30*/  R2UR UR7, R198 ;  /* 0x00000000c60772ca */ /* 0x000fe400000e0000 */
[----:B------:R-:W-:Y:S02]  /*fd40*/  ISETP.LT.OR P4, PT, R209, 0x29, P4 ;  /* 0x00000029d100780c */ /* 0x000fe40002781670 */
[----:B------:R-:W-:-:S02]  /*fd50*/  @!P1 PRMT R202, RZ, 0x654, R202 ;  /* 0x00000654ffca9816 */ /* 0x000fc400000000ca */
[----:B------:R-:W-:Y:S02]  /*fd60*/  FSEL R207, R174, -INF , !P4 ;  /* 0xff800000aecf7808 */ /* 0x000fe40006000000 */
[----:B------:R-:W-:Y:S02]  /*fd70*/  ISETP.GT.AND P4, PT, R210, 0x30, P2 ;  /* 0x00000030d200780c */ /* 0x000fe40001784270 */
[----:B0-----:R-:W-:Y:S02]  /*fd80*/  FMNMX.FTZ R153, R152, R23, !PT ;  /* 0x0000001798997209 */ /* 0x001fe40007810000 */
[----:B------:R-:W-:-:S03]  /*fd90*/  ISETP.LT.OR P4, PT, R209, 0x31, P4 ;  /* 0x00000031d100780c */ /* 0x000fc60002781670 */
[----:B------:R-:W0:Y:S01]  /*fda0*/  SHFL.BFLY PT, R168, R153, 0x1, 0x1f ;  /* 0x0c201f0099a87f89 */ /* 0x000e2200000e0000 */
[----:B------:R-:W-:Y:S02]  /*fdb0*/  FSEL R212, R178, -INF , !P4 ;  /* 0xff800000b2d47808 */ /* 0x000fe40006000000 */
[----:B------:R-:W-:-:S04]  /*fdc0*/  ISETP.GT.AND P4, PT, R210, 0x38, P2 ;  /* 0x00000038d200780c */ /* 0x000fc80001784270 */
[----:B------:R-:W-:Y:S02]  /*fdd0*/  ISETP.LT.OR P4, PT, R209, 0x39, P4 ;  /* 0x00000039d100780c */ /* 0x000fe40002781670 */
        /* <DEDUP_REMOVED lines=9> */
[----:B------:R-:W-:Y:S02]  /*fe70*/  ISETP.GT.AND P3, PT, R210, 0x21, P2 ;  /* 0x00000021d200780c */ /* 0x000fe40001764270 */
[----:B------:R-:W-:Y:S02]  /*fe80*/  FMNMX.FTZ R169, R159, R152, !PT ;  /* 0x000000989fa97209 */ /* 0x000fe40007810000 */
[----:B------:R-:W-:-:S02]  /*fe90*/  ISETP.LT.OR P3, PT, R209, 0x22, P3 ;  /* 0x00000022d100780c */ /* 0x000fc40001f61670 */
[----:B------:R-:W-:Y:S02]  /*fea0*/  FMNMX.FTZ R154, R162, R169, !PT ;  /* 0x000000a9a29a7209 */ /* 0x000fe40007810000 */
[----:B------:R-:W-:Y:S02]  /*feb0*/  FSEL R152, R170, -INF , !P5 ;  /* 0xff800000aa987808 */ /* 0x000fe40006800000 */
        /* <DEDUP_REMOVED lines=13> */
[----:B------:R-:W-:Y:S02]  /*ff90*/  ISETP.GT.AND P2, PT, R210, 0x39, P2 ;  /* 0x00000039d200780c */ /* 0x000fe40001744270 */
[----:B------:R-:W-:Y:S02]  /*ffa0*/  FSEL R210, R179, -INF , !P3 ;  /* 0xff800000b3d27808 */ /* 0x000fe40005800000 */
[----:B------:R-:W-:-:S02]  /*ffb0*/  FMNMX.FTZ R171, R212, R171, !PT ;  /* 0x000000abd4ab7209 */ /* 0x000fc40007810000 */
[----:B------:R-:W-:Y:S02]  /*ffc0*/  FSETP.NEU.FTZ.AND P5, PT, R23, -INF , PT ;  /* 0xff8000001700780b */ /* 0x000fe40003fbd000 */
[----:B------:R-:W-:Y:S02]  /*ffd0*/  ISETP.LT.OR P2, PT, R209, 0x3a, P2 ;  /* 0x0000003ad100780c */ /* 0x000fe40001741670 */
[----:B------:R-:W-:Y:S02]  /*ffe0*/  FSEL R209, R182, -INF , !P4 ;  /* 0xff800000b6d17808 */ /* 0x000fe40006000000 */
[----:B------:R-:W-:Y:S02]  /*fff0*/  FMNMX.FTZ R174, R210, R171, !PT ;  /* 0x000000abd2ae7209 */ /* 0x000fe40007810000 */
[----:B------:R-:W-:Y:S02]  /*10000*/  FSEL R213, R213, RZ, P5 ;  /* 0x000000ffd5d57208 */ /* 0x000fe40002800000 */
[----:B------:R-:W-:-:S02]  /*10010*/  FSEL R214, R183, -INF , !P2 ;  /* 0xff800000b7d67808 */ /* 0x000fc40005000000 */
[----:B------:R-:W-:Y:S01]  /*10020*/  FMNMX.FTZ R175, R209, R174, !PT ;  /* 0x000000aed1af7209 */ /* 0x000fe20007810000 */
[--C-:B------:R-:W-:Y:S01]  /*10030*/  FFMA.FTZ R174, R160, UR6, -R213.reuse ;  /* 0x00000006a0ae7c23 */ /* 0x100fe200080108d5 */
[--C-:B------:R-:W-:Y:S01]  /*10040*/  FFMA.FTZ R188, R188, UR6, -R213.reuse ;  /* 0x00000006bcbc7c23 */ /* 0x100fe200080108d5 */
[--C-:B------:R-:W-:Y:S01]  /*10050*/  FFMA.FTZ R182, R157, UR6, -R213.reuse ;  /* 0x000000069db67c23 */ /* 0x100fe200080108d5 */
[----:B------:R-:W-:Y:S01]  /*10060*/  FMNMX.FTZ R160, R214, R175, !PT ;  /* 0x000000afd6a07209 */ /* 0x000fe20007810000 */
[--C-:B------:R-:W-:Y:S01]  /*10070*/  FFMA.FTZ R175, R161, UR6, -R213.reuse ;  /* 0x00000006a1af7c23 */ /* 0x100fe200080108d5 */
[----:B------:R-:W-:Y:S01]  /*10080*/  MUFU.EX2 R171, R188 ;  /* 0x000000bc00ab7308 */ /* 0x000fe20000000800 */
[--C-:B------:R-:W-:Y:S01]  /*10090*/  FFMA.FTZ R183, R156, UR6, -R213.reuse ;  /* 0x000000069cb77c23 */ /* 0x100fe200080108d5 */
[----:B------:R-:W-:Y:S01]  /*100a0*/  FSEL R156, R23, RZ, P5 ;  /* 0x000000ff179c7208 */ /* 0x000fe20002800000 */
[----:B------:R-:W0:Y:S01]  /*100b0*/  SHFL.BFLY PT, R161, R160, 0x2, 0x1f ;  /* 0x0c401f00a0a17f89 */ /* 0x000e2200000e0000 */
[--C-:B------:R-:W-:Y:S01]  /*100c0*/  FFMA.FTZ R189, R189, UR6, -R213.reuse ;  /* 0x00000006bdbd7c23 */ /* 0x100fe200080108d5 */
[--C-:B------:R-:W-:Y:S01]  /*100d0*/  FFMA.FTZ R208, R208, UR6, -R213.reuse ;  /* 0x00000006d0d07c23 */ /* 0x100fe200080108d5 */
[----:B------:R-:W-:Y:S01]  /*100e0*/  FFMA.FTZ R205, R205, UR6, -R213 ;  /* 0x00000006cdcd7c23 */ /* 0x000fe200080108d5 */
[----:B------:R-:W-:Y:S01]  /*100f0*/  FADD.FTZ R156, -R156, R203 ;  /* 0x000000cb9c9c7221 */ /* 0x000fe20000010100 */
[----:B------:R1:W-:Y:S01]  /*10100*/  MUFU.EX2 R170, R189 ;  /* 0x000000bd00aa7308 */ /* 0x0003e20000000800 */
[--C-:B------:R-:W-:Y:S01]  /*10110*/  FFMA.FTZ R178, R164, UR6, -R213.reuse ;  /* 0x00000006a4b27c23 */ /* 0x100fe200080108d5 */
[--C-:B------:R-:W-:Y:S01]  /*10120*/  FFMA.FTZ R179, R165, UR6, -R213.reuse ;  /* 0x00000006a5b37c23 */ /* 0x100fe200080108d5 */
[----:B------:R-:W-:Y:S01]  /*10130*/  FMUL.FTZ R156, R156, UR6 ;  /* 0x000000069c9c7c20 */ /* 0x000fe20008410000 */
[--C-:B------:R-:W-:Y:S01]  /*10140*/  FFMA.FTZ R172, R172, UR6, -R213.reuse ;  /* 0x00000006acac7c23 */ /* 0x100fe200080108d5 */
[--C-:B------:R-:W-:Y:S01]  /*10150*/  FFMA.FTZ R173, R173, UR6, -R213.reuse ;  /* 0x00000006adad7c23 */ /* 0x100fe200080108d5 */
[--C-:B------:R-:W-:Y:S01]  /*10160*/  FFMA.FTZ R176, R176, UR6, -R213.reuse ;  /* 0x00000006b0b07c23 */ /* 0x100fe200080108d5 */
[--C-:B------:R-:W-:Y:S01]  /*10170*/  FFMA.FTZ R177, R177, UR6, -R213.reuse ;  /* 0x00000006b1b17c23 */ /* 0x100fe200080108d5 */
[----:B------:R-:W-:Y:S01]  /*10180*/  MUFU.EX2 R168, R208 ;  /* 0x000000d000a87308 */ /* 0x000fe20000000800 */
[--C-:B-1----:R-:W-:Y:S01]  /*10190*/  FFMA.FTZ R189, R181, UR6, -R213.reuse ;  /* 0x00000006b5bd7c23 */ /* 0x102fe200080108d5 */
[----:B------:R-:W-:Y:S01]  /*101a0*/  FFMA.FTZ R180, R180, UR6, -R213 ;  /* 0x00000006b4b47c23 */ /* 0x000fe200080108d5 */
[----:B------:R-:W-:-:S04]  /*101b0*/  IMAD R213, R11, 0x1000, R196 ;  /* 0x000010000bd57824 */ /* 0x000fc800078e02c4 */
[C---:B------:R-:W-:Y:S01]  /*101c0*/  VIADD R221, R213.reuse, 0x80 ;  /* 0x00000080d5dd7836 */ /* 0x040fe20000000000 */
[----:B------:R-:W1:Y:S01]  /*101d0*/  MUFU.EX2 R181, R156 ;  /* 0x0000009c00b57308 */ /* 0x000e620000000800 */
[----:B------:R-:W-:Y:S02]  /*101e0*/  R2UR UR10, R213 ;  /* 0x00000000d50a72ca */ /* 0x000fe400000e0000 */
[----:B0-----:R-:W-:-:S05]  /*101f0*/  FMNMX.FTZ R161, R160, R161, !PT ;  /* 0x000000a1a0a17209 */ /* 0x001fca0007810000 */
[----:B------:R-:W0:Y:S01]  /*10200*/  SHFL.BFLY PT, R188, R161, 0x1, 0x1f ;  /* 0x0c201f00a1bc7f89 */ /* 0x000e2200000e0000 */
[----:B------:R2:W3:Y:S08]  /*10210*/  MUFU.EX2 R169, R205 ;  /* 0x000000cd00a97308 */ /* 0x0004f00000000800 */
[----:B------:R-:W-:Y:S01]  /*10220*/  MUFU.EX2 R174, R174 ;  /* 0x000000ae00ae7308 */ /* 0x000fe20000000800 */
        /* <DEDUP_REMOVED lines=14> */
[----:B0-----:R-:W-:Y:S01]  /*10310*/  FMNMX.FTZ R188, R161, R188, !PT ;  /* 0x000000bca1bc7209 */ /* 0x001fe20007810000 */
[----:B------:R-:W-:Y:S01]  /*10320*/  MUFU.EX2 R178, R178 ;  /* 0x000000b200b27308 */ /* 0x000fe20000000800 */
[-C--:B------:R-:W-:Y:S01]  /*10330*/  FMUL.FTZ R49, R49, R181.reuse ;  /* 0x000000b531317220 */ /* 0x080fe20000410000 */
[-C--:B------:R-:W-:Y:S01]  /*10340*/  FMUL.FTZ R52, R52, R181.reuse ;  /* 0x000000b534347220 */ /* 0x080fe20000410000 */
[C---:B------:R-:W-:Y:S01]  /*10350*/  FSETP.NEU.FTZ.AND P2, PT, R188.reuse, -INF , PT ;  /* 0xff800000bc00780b */ /* 0x040fe20003f5d000 */
[----:B------:R-:W-:Y:S01]  /*10360*/  FMUL.FTZ R157, R188, UR6 ;  /* 0x00000006bc9d7c20 */ /* 0x000fe20008410000 */
[-C--:B------:R-:W-:Y:S01]  /*10370*/  FMUL.FTZ R53, R53, R181.reuse ;  /* 0x000000b535357220 */ /* 0x080fe20000410000 */
[-C--:B------:R-:W-:Y:S01]  /*10380*/  FMUL.FTZ R56, R56, R181.reuse ;  /* 0x000000b538387220 */ /* 0x080fe20000410000 */
[-C--:B------:R-:W-:Y:S01]  /*10390*/  FMUL.FTZ R57, R57, R181.reuse ;  /* 0x000000b539397220 */ /* 0x080fe20000410000 */
[----:B------:R-:W0:Y:S01]  /*103a0*/  MUFU.EX2 R179, R179 ;  /* 0x000000b300b37308 */ /* 0x000e220000000800 */
[----:B------:R-:W-:Y:S01]  /*103b0*/  FSEL R157, R157, RZ, P2 ;  /* 0x000000ff9d9d7208 */ /* 0x000fe20001000000 */
[-C--:B------:R-:W-:Y:S01]  /*103c0*/  FMUL.FTZ R60, R60, R181.reuse ;  /* 0x000000b53c3c7220 */ /* 0x080fe20000410000 */
[-C--:B------:R-:W-:Y:S01]  /*103d0*/  FMUL.FTZ R61, R61, R181.reuse ;  /* 0x000000b53d3d7220 */ /* 0x080fe20000410000 */
[-C--:B------:R-:W-:Y:S01]  /*103e0*/  FMUL.FTZ R64, R64, R181.reuse ;  /* 0x000000b540407220 */ /* 0x080fe20000410000 */
[----:B------:R-:W-:Y:S01]  /*103f0*/  FMUL.FTZ R65, R65, R181 ;  /* 0x000000b541417220 */ /* 0x000fe20000410000 */
[--C-:B------:R-:W-:Y:S01]  /*10400*/  FFMA.FTZ R203, R153, UR6, -R157.reuse ;  /* 0x0000000699cb7c23 */ /* 0x100fe2000801089d */
[----:B------:R-:W-:Y:S01]  /*10410*/  FSEL R153, R188, RZ, P2 ;  /* 0x000000ffbc997208 */ /* 0x000fe20001000000 */
[--C-:B------:R-:W-:Y:S01]  /*10420*/  FFMA.FTZ R208, R155, UR6, -R157.reuse ;  /* 0x000000069bd07c23 */ /* 0x100fe2000801089d */
[----:B------:R-:W-:Y:S01]  /*10430*/  ISETP.NE.AND P2, PT, R197, RZ, PT ;  /* 0x000000ffc500720c */ /* 0x000fe20003f45270 */
[--C-:B------:R-:W-:Y:S01]  /*10440*/  FFMA.FTZ R159, R159, UR6, -R157.reuse ;  /* 0x000000069f9f7c23 */ /* 0x100fe2000801089d */
[--C-:B--2---:R-:W-:Y:S01]  /*10450*/  FFMA.FTZ R205, R158, UR6, -R157.reuse ;  /* 0x000000069ecd7c23 */ /* 0x104fe2000801089d */
[----:B------:R-:W-:Y:S01]  /*10460*/  FADD.FTZ R153, -R153, R204 ;  /* 0x000000cc99997221 */ /* 0x000fe20000010100 */
[--C-:B------:R-:W-:Y:S01]  /*10470*/  FFMA.FTZ R215, R211, UR6, -R157.reuse ;  /* 0x00000006d3d77c23 */ /* 0x100fe2000801089d */
[----:B------:R2:W-:Y:S01]  /*10480*/  MUFU.EX2 R204, R159 ;  /* 0x0000009f00cc7308 */ /* 0x0005e20000000800 */
[--C-:B------:R-:W-:Y:S01]  /*10490*/  FFMA.FTZ R163, R163, UR6, -R157.reuse ;  /* 0x00000006a3a37c23 */ /* 0x100fe2000801089d */
[----:B------:R-:W-:Y:S01]  /*104a0*/  FMUL.FTZ R153, R153, UR6 ;  /* 0x0000000699997c20 */ /* 0x000fe20008410000 */
[--C-:B------:R-:W-:Y:S01]  /*104b0*/  FFMA.FTZ R161, R166, UR6, -R157.reuse ;  /* 0x00000006a6a17c23 */ /* 0x100fe2000801089d */
[--C-:B------:R-:W-:Y:S01]  /*104c0*/  FFMA.FTZ R167, R167, UR6, -R157.reuse ;  /* 0x00000006a7a77c23 */ /* 0x100fe2000801089d */
[--C-:B------:R-:W-:Y:S01]  /*104d0*/  FFMA.FTZ R217, R212, UR6, -R157.reuse ;  /* 0x00000006d4d97c23 */ /* 0x100fe2000801089d */
[--C-:B------:R-:W-:Y:S01]  /*104e0*/  FFMA.FTZ R218, R210, UR6, -R157.reuse ;  /* 0x00000006d2da7c23 */ /* 0x100fe2000801089d */
[----:B------:R-:W-:Y:S01]  /*104f0*/  FFMA.FTZ R219, R209, UR6, -R157 ;  /* 0x00000006d1db7c23 */ /* 0x000fe2000801089d */
[----:B------:R4:W5:Y:S01]  /*10500*/  MUFU.EX2 R216, R153 ;  /* 0x0000009900d87308 */ /* 0x0009620000000800 */
[----:B------:R-:W-:-:S02]  /*10510*/  @!P2 IMAD R156, R206, 0x40, R195 ;  /* 0x00000040ce9ca824 */ /* 0x000fc400078e02c3 */
[--C-:B------:R-:W-:Y:S01]  /*10520*/  FFMA.FTZ R206, R162, UR6, -R157.reuse ;  /* 0x00000006a2ce7c23 */ /* 0x100fe2000801089d */
[--C-:B------:R-:W-:Y:S01]  /*10530*/  FFMA.FTZ R220, R214, UR6, -R157.reuse ;  /* 0x00000006d6dc7c23 */ /* 0x100fe2000801089d */
[----:B--2---:R-:W-:Y:S01]  /*10540*/  FFMA.FTZ R159, R152, UR6, -R157 ;  /* 0x00000006989f7c23 */ /* 0x004fe2000801089d */
[----:B------:R-:W-:Y:S02]  /*10550*/  @!P2 IMAD R155, R156, 0x4, R199 ;  /* 0x000000049c9ba824 */ /* 0x000fe400078e02c7 */
[--C-:B------:R-:W-:Y:S01]  /*10560*/  FFMA.FTZ R165, R207, UR6, -R157.reuse ;  /* 0x00000006cfa57c23 */ /* 0x100fe2000801089d */
[----:B---3--:R-:W-:Y:S01]  /*10570*/  F2FP.BF16.F32.PACK_AB R152, R169, R168 ;  /* 0x000000a8a998723e */ /* 0x008fe200000010ff */
[----:B------:R-:W-:Y:S01]  /*10580*/  MUFU.EX2 R203, R203 ;  /* 0x000000cb00cb7308 */ /* 0x000fe20000000800 */
[----:B----4-:R-:W-:Y:S01]  /*10590*/  FFMA.FTZ R153, R154, UR6, -R157 ;  /* 0x000000069a997c23 */ /* 0x010fe2000801089d */
[----:B------:R-:W-:Y:S01]  /*105a0*/  @!P2 STS [R155+0x38400], R181 ;  /* 0x038400b59b00a388 */ /* 0x000fe20000000800 */
[----:B------:R-:W-:Y:S01]  /*105b0*/  F2FP.BF16.F32.PACK_AB R154, R171, R170 ;  /* 0x000000aaab9a723e */ /* 0x000fe200000010ff */
[-C--:B------:R-:W-:Y:S01]  /*105c0*/  FMUL.FTZ R68, R68, R181.reuse ;  /* 0x000000b544447220 */ /* 0x080fe20000410000 */
[----:B-1----:R-:W-:Y:S01]  /*105d0*/  F2FP.BF16.F32.PACK_AB R156, R175, R174 ;  /* 0x000000aeaf9c723e */ /* 0x002fe200000010ff */
[-C--:B------:R-:W-:Y:S01]  /*105e0*/  FMUL.FTZ R69, R69, R181.reuse ;  /* 0x000000b545457220 */ /* 0x080fe20000410000 */
[----:B0-----:R-:W-:Y:S01]  /*105f0*/  F2FP.BF16.F32.PACK_AB R158, R179, R178 ;  /* 0x000000b2b39e723e */ /* 0x001fe200000010ff */
[----:B------:R-:W-:Y:S01]  /*10600*/  MUFU.EX2 R208, R208 ;  /* 0x000000d000d07308 */ /* 0x000fe20000000800 */
[----:B-----5:R0:W-:Y:S01]  /*10610*/  @!P2 STS [R155+0x38420], R216 ;  /* 0x038420d89b00a388 */ /* 0x0201e20000000800 */
        /* <DEDUP_REMOVED lines=87> */
[----:B0-----:R-:W-:Y:S01]  /*10b90*/  F2FP.BF16.F32.PACK_AB R159, R210, R209 ;  /* 0x000000d1d29f723e */ /* 0x001fe200000010ff */
[----:B------:R-:W-:Y:S01]  /*10ba0*/  FMUL.FTZ R91, R91, R216 ;  /* 0x000000d85b5b7220 */ /* 0x000fe20000410000 */
[----:B-1----:R-:W-:Y:S01]  /*10bb0*/  F2FP.BF16.F32.PACK_AB R162, R173, R172 ;  /* 0x000000acada2723e */ /* 0x002fe200000010ff */
[-C--:B------:R-:W-:Y:S01]  /*10bc0*/  FMUL.FTZ R94, R94, R216.reuse ;  /* 0x000000d85e5e7220 */ /* 0x080fe20000410000 */
[-C--:B------:R-:W-:Y:S01]  /*10bd0*/  FMUL.FTZ R95, R95, R216.reuse ;  /* 0x000000d85f5f7220 */ /* 0x080fe20000410000 */
[-C--:B------:R-:W-:Y:S01]  /*10be0*/  FMUL.FTZ R98, R98, R216.reuse ;  /* 0x000000d862627220 */ /* 0x080fe20000410000 */
[-C--:B------:R-:W-:Y:S01]  /*10bf0*/  FMUL.FTZ R99, R99, R216.reuse ;  /* 0x000000d863637220 */ /* 0x080fe20000410000 */
        /* <DEDUP_REMOVED lines=9> */
[----:B---3--:R-:W-:Y:S01]  /*10c90*/  F2FP.BF16.F32.PACK_AB R161, R212, R211 ;  /* 0x000000d3d4a1723e */ /* 0x008fe200000010ff */
        /* <DEDUP_REMOVED lines=25> */
[----:B------:R0:W-:Y:S01]  /*10e30*/  STSM.16.M88.4 [R191+0x36400], R152 ;  /* 0x03640098bf007844 */ /* 0x0001e20000000200 */
[----:B------:R-:W-:Y:S01]  /*10e40*/  FFMA.FTZ R168, R181, R3, R168 ;  /* 0x00000003b5a87223 */ /* 0x000fe200000100a8 */
[----:B------:R-:W-:Y:S01]  /*10e50*/  FFMA.FTZ R203, R216, R10, R203 ;  /* 0x0000000ad8cb7223 */ /* 0x000fe200000100cb */
[----:B------:R-:W-:Y:S01]  /*10e60*/  ISETP.GT.AND P2, PT, R184, UR7, PT ;  /* 0x00000007b8007c0c */ /* 0x000fe2000bf44270 */
[----:B------:R3:W-:Y:S01]  /*10e70*/  STSM.16.M88.4 [R193], R156 ;  /* 0x0000009cc1007844 */ /* 0x0007e20000000200 */
[----:B------:R-:W2:Y:S01]  /*10e80*/  MUFU.EX2 R189, R189 ;  /* 0x000000bd00bd7308 */ /* 0x000ea20000000800 */
[----:B-1----:R-:W-:Y:S01]  /*10e90*/  F2FP.BF16.F32.PACK_AB R164, R177, R176 ;  /* 0x000000b0b1a4723e */ /* 0x002fe200000010ff */
[----:B------:R-:W-:Y:S01]  /*10ea0*/  FADD.FTZ R169, R169, R168 ;  /* 0x000000a8a9a97221 */ /* 0x000fe20000010000 */
[----:B------:R3:W-:Y:S01]  /*10eb0*/  STSM.16.M88.4 [R190], R160 ;  /* 0x000000a0be007844 */ /* 0x0007e20000000200 */
[----:B------:R-:W-:Y:S01]  /*10ec0*/  FADD.FTZ R208, R208, R203 ;  /* 0x000000cbd0d07221 */ /* 0x000fe20000010000 */
[----:B------:R-:W-:-:S02]  /*10ed0*/  IMAD.MOV.U32 R203, RZ, RZ, R23 ;  /* 0x000000ffffcb7224 */ /* 0x000fc400078e0017 */
[----:B------:R-:W-:Y:S01]  /*10ee0*/  FADD.FTZ R170, R170, R169 ;  /* 0x000000a9aaaa7221 */ /* 0x000fe20000010000 */
[----:B------:R-:W-:Y:S01]  /*10ef0*/  MUFU.EX2 R217, R217 ;  /* 0x000000d900d97308 */ /* 0x000fe20000000800 */
[----:B------:R-:W-:Y:S02]  /*10f00*/  FADD.FTZ R205, R205, R208 ;  /* 0x000000d0cdcd7221 */ /* 0x000fe40000010000 */
[----:B------:R-:W-:Y:S02]  /*10f10*/  FADD.FTZ R171, R171, R170 ;  /* 0x000000aaabab7221 */ /* 0x000fe40000010000 */
[----:B------:R-:W-:Y:S02]  /*10f20*/  FADD.FTZ R205, R204, R205 ;  /* 0x000000cdcccd7221 */ /* 0x000fe40000010000 */
[----:B------:R-:W-:Y:S01]  /*10f30*/  FADD.FTZ R174, R174, R171 ;  /* 0x000000abaeae7221 */ /* 0x000fe20000010000 */
[----:B------:R-:W-:Y:S01]  /*10f40*/  IMAD.MOV.U32 R204, RZ, RZ, R188 ;  /* 0x000000ffffcc7224 */ /* 0x000fe200078e00bc */
[----:B------:R-:W1:Y:S01]  /*10f50*/  MUFU.EX2 R218, R218 ;  /* 0x000000da00da7308 */ /* 0x000e620000000800 */
[----:B--2---:R-:W-:Y:S01]  /*10f60*/  F2FP.BF16.F32.PACK_AB R166, R189, R180 ;  /* 0x000000b4bda6723e */ /* 0x004fe200000010ff */
[----:B------:R-:W-:Y:S01]  /*10f70*/  FADD.FTZ R206, R206, R205 ;  /* 0x000000cdcece7221 */ /* 0x000fe20000010000 */
[----:B------:R-:W-:-:S03]  /*10f80*/  FADD.FTZ R175, R175, R174 ;  /* 0x000000aeafaf7221 */ /* 0x000fc60000010000 */
[----:B------:R-:W-:Y:S01]  /*10f90*/  FADD.FTZ R206, R207, R206 ;  /* 0x000000cecfce7221 */ /* 0x000fe20000010000 */
[----:B------:R-:W-:Y:S01]  /*10fa0*/  FADD.FTZ R178, R178, R175 ;  /* 0x000000afb2b27221 */ /* 0x000fe20000010000 */
[----:B------:R-:W-:Y:S02]  /*10fb0*/  MUFU.EX2 R219, R219 ;  /* 0x000000db00db7308 */ /* 0x000fe40000000800 */
[----:B------:R-:W-:Y:S01]  /*10fc0*/  FADD.FTZ R209, R209, R206 ;  /* 0x000000ced1d17221 */ /* 0x000fe20000010000 */
[----:B------:R-:W-:Y:S01]  /*10fd0*/  FADD.FTZ R179, R179, R178 ;  /* 0x000000b2b3b37221 */ /* 0x000fe20000010000 */
[----:B------:R-:W-:Y:S02]  /*10fe0*/  IMAD.MOV.U32 R206, RZ, RZ, R11 ;  /* 0x000000ffffce7224 */ /* 0x000fe400078e000b */
[----:B------:R-:W-:Y:S01]  /*10ff0*/  FADD.FTZ R210, R210, R209 ;  /* 0x000000d1d2d27221 */ /* 0x000fe20000010000 */
[----:B------:R-:W-:Y:S01]  /*11000*/  FADD.FTZ R182, R182, R179 ;  /* 0x000000b3b6b67221 */ /* 0x000fe20000010000 */
[----:B------:R-:W2:Y:S01]  /*11010*/  MUFU.EX2 R220, R220 ;  /* 0x000000dc00dc7308 */ /* 0x000ea20000000800 */
        /* <DEDUP_REMOVED lines=9> */
[----:B--2---:R-:W-:Y:S02]  /*110b0*/  F2FP.BF16.F32.PACK_AB R167, R220, R219 ;  /* 0x000000dbdca7723e */ /* 0x004fe400000010ff */
[----:B------:R-:W-:Y:S01]  /*110c0*/  FADD.FTZ R217, R217, R214 ;  /* 0x000000d6d9d97221 */ /* 0x000fe20000010000 */
[----:B------:R-:W-:Y:S02]  /*110d0*/  FADD.FTZ R177, R177, R176 ;  /* 0x000000b0b1b17221 */ /* 0x000fe40000010000 */
        /* <DEDUP_REMOVED lines=12> */
[----:B------:R-:W-:-:S02]  /*111a0*/  WARPGROUP.DEPBAR.LE gsb0, 0x0 ;  /* 0x00008000000079c5 */ /* 0x000fc40000010000 */
[----:B------:R-:W-:Y:S01]  /*111b0*/  WARPGROUP.ARRIVE ;  /* 0x00000000000079c5 */ /* 0x000fe20000000000 */
[----:B0-----:R-:W-:-:S04]  /*111c0*/  VIADD R152, R184, 0xffffffff ;  /* 0xffffffffb8987836 */ /* 0x001fc80000000000 */
[----:B------:R-:W-:-:S12]  /*111d0*/  IMAD.MOV.U32 R184, RZ, RZ, R152 ;  /* 0x000000ffffb87224 */ /* 0x000fd800078e0098 */
        /* <DEDUP_REMOVED lines=24> */
.L_x_5063:
[----:B------:R-:W0:Y:S01]  /*11360*/  SHFL.BFLY PT, R0, R3, 0x2, 0x1f ;  /* 0x0c401f0003007f89 */ /* 0x000e2200000e0000 */
[----:B------:R-:W-:Y:S01]  /*11370*/  IMAD.MOV.U32 R4, RZ, RZ, RZ ;  /* 0x000000ffff047224 */ /* 0x000fe200078e00ff */
[----:B------:R-:W-:Y:S08]  /*11380*/  BAR.ARV 0x8, 0x100 ;  /* 0x0204000000007b1d */ /* 0x000ff00000002000 */
[----:B------:R-:W-:Y:S01]  /*11390*/  BAR.SYNC.DEFER_BLOCKING 0xf, 0x100 ;  /* 0x03c4000000007b1d */ /* 0x000fe20000010000 */
[----:B------:R-:W-:-:S05]  /*113a0*/  ISETP.NE.AND P0, PT, R197, RZ, PT ;  /* 0x000000ffc500720c */ /* 0x000fca0003f05270 */
[----:B------:R-:W1:Y:S01]  /*113b0*/  SHFL.BFLY PT, R7, R10, 0x2, 0x1f ;  /* 0x0c401f000a077f89 */ /* 0x000e6200000e0000 */
[----:B0-----:R-:W-:-:S05]  /*113c0*/  FADD.FTZ R2, R0, R3 ;  /* 0x0000000300027221 */ /* 0x001fca0000010000 */
[----:B------:R-:W0:Y:S01]  /*113d0*/  SHFL.BFLY PT, R5, R2, 0x1, 0x1f ;  /* 0x0c201f0002057f89 */ /* 0x000e2200000e0000 */
[----:B-1----:R-:W-:-:S05]  /*113e0*/  FADD.FTZ R7, R7, R10 ;  /* 0x0000000a07077221 */ /* 0x002fca0000010000 */
[----:B------:R-:W1:Y:S01]  /*113f0*/  SHFL.BFLY PT, R0, R7, 0x1, 0x1f ;  /* 0x0c201f0007007f89 */ /* 0x000e6200000e0000 */
[----:B0-----:R-:W-:Y:S01]  /*11400*/  FADD.FTZ R6, R2, R5 ;  /* 0x0000000502067221 */ /* 0x001fe20000010000 */
[----:B------:R-:W-:-:S04]  /*11410*/  IMAD R2, R11, 0x40, R195 ;  /* 0x000000400b027824 */ /* 0x000fc800078e02c3 */
[----:B------:R-:W-:Y:S01]  /*11420*/  FSETP.NE.FTZ.AND P1, PT, R6, RZ, PT ;  /* 0x000000ff0600720b */ /* 0x000fe20003f35000 */
[----:B------:R-:W-:Y:S02]  /*11430*/  @!P0 IMAD R199, R2, 0x4, R199 ;  /* 0x0000000402c78824 */ /* 0x000fe400078e02c7 */
[----:B------:R-:W-:-:S10]  /*11440*/  IMAD.MOV.U32 R2, RZ, RZ, -0x800000 ;  /* 0xff800000ff027424 */ /* 0x000fd400078e00ff */
[----:B------:R-:W0:Y:S01]  /*11450*/  @P1 MUFU.RCP R4, R6 ;  /* 0x0000000600041308 */ /* 0x000e220000001000 */
[----:B-1----:R-:W-:Y:S01]  /*11460*/  FADD.FTZ R8, R7, R0 ;  /* 0x0000000007087221 */ /* 0x002fe20000010000 */
[----:B------:R-:W-:-:S04]  /*11470*/  IMAD.MOV.U32 R0, RZ, RZ, RZ ;  /* 0x000000ffff007224 */ /* 0x000fc800078e00ff */
[----:B------:R-:W-:Y:S02]  /*11480*/  FSETP.NE.FTZ.AND P2, PT, R8, RZ, PT ;  /* 0x000000ff0800720b */ /* 0x000fe40003f55000 */
[----:B------:R1:W4:Y:S01]  /*11490*/  @P1 MUFU.LG2 R3, R6 ;  /* 0x0000000600031308 */ /* 0x0003220000000c00 */
[----:B0-----:R0:W-:Y:S01]  /*114a0*/  @!P0 STS [R199+0x38400], R4 ;  /* 0x03840004c7008388 */ /* 0x0011e20000000800 */
[----:B-1----:R-:W-:Y:S02]  /*114b0*/  IMAD.U32 R6, RZ, RZ, UR6 ;  /* 0x00000006ff067e24 */ /* 0x002fe4000f8e00ff */
[----:B------:R-:W-:-:S07]  /*114c0*/  FMUL.FTZ R24, R24, R4 ;  /* 0x0000000418187220 */ /* 0x000fce0000410000 */
[----:B------:R-:W1:Y:S01]  /*114d0*/  @P2 MUFU.RCP R0, R8 ;  /* 0x0000000800002308 */ /* 0x000e620000001000 */
[-C--:B------:R-:W-:Y:S01]  /*114e0*/  FMUL.FTZ R25, R25, R4.reuse ;  /* 0x0000000419197220 */ /* 0x080fe20000410000 */
[----:B------:R-:W-:Y:S01]  /*114f0*/  @P1 FMUL.FTZ R6, R6, 0.69314718246459960938 ;  /* 0x3f31721806061820 */ /* 0x000fe20000410000 */
[-C--:B------:R-:W-:Y:S01]  /*11500*/  FMUL.FTZ R28, R28, R4.reuse ;  /* 0x000000041c1c7220 */ /* 0x080fe20000410000 */
[-C--:B------:R-:W-:Y:S01]  /*11510*/  FMUL.FTZ R29, R29, R4.reuse ;  /* 0x000000041d1d7220 */ /* 0x080fe20000410000 */
[----:B----4-:R-:W-:Y:S01]  /*11520*/  @P1 FMUL.FTZ R3, R3, 0.69314718246459960938 ;  /* 0x3f31721803031820 */ /* 0x010fe20000410000 */
[-C--:B------:R-:W-:Y:S01]  /*11530*/  FMUL.FTZ R32, R32, R4.reuse ;  /* 0x0000000420207220 */ /* 0x080fe20000410000 */
[-C--:B------:R-:W-:Y:S01]  /*11540*/  FMUL.FTZ R33, R33, R4.reuse ;  /* 0x0000000421217220 */ /* 0x080fe20000410000 */
[----:B------:R4:W5:Y:S01]  /*11550*/  @P2 MUFU.LG2 R5, R8 ;  /* 0x0000000800052308 */ /* 0x0009620000000c00 */
        /* <DEDUP_REMOVED lines=8> */
[----:B-1----:R1:W-:Y:S01]  /*115e0*/  @!P0 STS [R199+0x38420], R0 ;  /* 0x03842000c7008388 */ /* 0x0023e20000000800 */
[----:B----4-:R-:W-:-:S02]  /*115f0*/  IMAD.U32 R8, RZ, RZ, UR6 ;  /* 0x00000006ff087e24 */ /* 0x010fc4000f8e00ff */
[-C--:B------:R-:W-:Y:S01]  /*11600*/  FMUL.FTZ R52, R52, R4.reuse ;  /* 0x0000000434347220 */ /* 0x080fe20000410000 */
[-C--:B------:R-:W-:Y:S01]  /*11610*/  FMUL.FTZ R53, R53, R4.reuse ;  /* 0x0000000435357220 */ /* 0x080fe20000410000 */
[-C--:B------:R-:W-:Y:S01]  /*11620*/  FMUL.FTZ R56, R56, R4.reuse ;  /* 0x0000000438387220 */ /* 0x080fe20000410000 */
[----:B------:R-:W-:Y:S01]  /*11630*/  @P2 FMUL.FTZ R8, R8, 0.69314718246459960938 ;  /* 0x3f31721808082820 */ /* 0x000fe20000410000 */
[-C--:B------:R-:W-:Y:S01]  /*11640*/  FMUL.FTZ R57, R57, R4.reuse ;  /* 0x0000000439397220 */ /* 0x080fe20000410000 */
[-C--:B------:R-:W-:Y:S01]  /*11650*/  FMUL.FTZ R60, R60, R4.reuse ;  /* 0x000000043c3c7220 */ /* 0x080fe20000410000 */
[----:B-----5:R-:W-:Y:S01]  /*11660*/  @P2 FMUL.FTZ R5, R5, 0.69314718246459960938 ;  /* 0x3f31721805052820 */ /* 0x020fe20000410000 */
        /* <DEDUP_REMOVED lines=45> */
[----:B0-----:R-:W-:Y:S01]  /*11940*/  IMAD.MOV.U32 R4, RZ, RZ, -0x800000 ;  /* 0xff800000ff047424 */ /* 0x001fe200078e00ff */
        /* <DEDUP_REMOVED lines=67> */
[----:B-1----:R-:W-:Y:S06]  /*11d80*/  BAR.ARV 0xe, 0x100 ;  /* 0x0384000000007b1d */ /* 0x002fec0000002000 */
.L_x_5000:
[----:B------:R-:W-:Y:S05]  /*11d90*/  @P0 BRA `(.L_x_5081) ;  /* 0x0000002400180947 */ /* 0x000fea0003800000 */
[----:B--23--:R-:W2:Y:S01]  /*11da0*/  LDL R156, [R1] ;  /* 0x00000000019c7983 */ /* 0x00cea20000100800 */
        /* <DEDUP_REMOVED lines=19> */
[----:B------:R-:W-:-:S02]  /*11ee0*/  SHF.R.S32.HI R155, RZ, 0x1f, R8 ;  /* 0x0000001fff9b7819 */ /* 0x000fc40000011408 */
[----:B-1----:R-:W-:Y:S02]  /*11ef0*/  ISETP.NE.AND P0, PT, R7, RZ, PT ;  /* 0x000000ff0700720c */ /* 0x002fe40003f05270 */
[----:B------:R-:W-:-:S04]  /*11f00*/  LEA.HI R7, R155, R8, RZ, 0x2 ;  /* 0x000000089b077211 */ /* 0x000fc800078f10ff */
[----:B------:R-:W-:Y:S02]  /*11f10*/  SHF.R.S32.HI R154, RZ, 0x2, R7 ;  /* 0x00000002ff9a7819 */ /* 0x000fe40000011407 */
        /* <DEDUP_REMOVED lines=9> */
[----:B------:R-:W-:Y:S01]  /*11fb0*/  LEA.HI R11, R21, R20, RZ, 0x2 ;  /* 0x00000014150b7211 */ /* 0x000fe200078f10ff */
[----:B------:R-:W-:Y:S01]  /*11fc0*/  ULDC.64 UR4, c[0x0][0xcd0] ;  /* 0x0003340000047ab9 */ /* 0x000fe20000000a00 */
[----:B------:R-:W-:Y:S01]  /*11fd0*/  R2UR UR10, R156 ;  /* 0x000000009c0a72ca */ /* 0x000fe200000e0000 */
[C---:B------:R-:W-:Y:S01]  /*11fe0*/  IMAD.IADD R23, R20.reuse, 0x1, -R9 ;  /* 0x0000000114177824 */ /* 0x040fe200078e0a09 */
[----:B------:R-:W-:Y:S01]  /*11ff0*/  LOP3.LUT R11, R11, 0xfffffffc, RZ, 0xc0, !PT ;  /* 0xfffffffc0b0b7812 */ /* 0x000fe200078ec0ff */
[----:B------:R-:W2:Y:S03]  /*12000*/  S2UR UR7, SR_CTAID.Z ;  /* 0x00000000000779c3 */ /* 0x000ea60000002700 */
[----:B------:R-:W-:Y:S01]  /*12010*/  SHF.R.S32.HI R10, RZ, 0x1f, R23 ;  /* 0x0000001fff0a7819 */ /* 0x000fe20000011417 */
[----:B------:R-:W-:-:S03]  /*12020*/  IMAD.IADD R11, R20, 0x1, -R11 ;  /* 0x00000001140b7824 */ /* 0x000fc600078e0a0b */
[CC--:B------:R-:W-:Y:S01]  /*12030*/  LEA.HI R152, R10.reuse, R23.reuse, RZ, 0x2 ;  /* 0x000000170a987211 */ /* 0x0c0fe200078f10ff */
[----:B------:R-:W3:Y:S01]  /*12040*/  LDC.64 R18, c[0x0][0xcd8] ;  /* 0x00033600ff127b82 */ /* 0x000ee20000000a00 */
[----:B------:R-:W-:Y:S01]  /*12050*/  LEA.HI R10, R10, R23, RZ, 0x5 ;  /* 0x000000170a0a7211 */ /* 0x000fe200078f28ff */
[----:B------:R-:W-:Y:S01]  /*12060*/  UIMAD.WIDE.U32 UR8, UR10, UR4, URZ ;  /* 0x000000040a0872a5 */ /* 0x000fe2000f8e003f */
[--C-:B------:R-:W-:Y:S01]  /*12070*/  SHF.R.S32.HI R9, RZ, 0x2, R152.reuse ;  /* 0x00000002ff097819 */ /* 0x100fe20000011498 */
[----:B------:R-:W-:Y:S01]  /*12080*/  UIMAD UR4, UR6, UR4, URZ ;  /* 0x00000004060472a4 */ /* 0x000fe2000f8e023f */
[----:B------:R-:W-:Y:S02]  /*12090*/  SHF.R.S32.HI R12, RZ, 0x1f, R152 ;  /* 0x0000001fff0c7819 */ /* 0x000fe40000011498 */
[----:B------:R-:W-:Y:S01]  /*120a0*/  SHF.R.S32.HI R10, RZ, 0x5, R10 ;  /* 0x00000005ff0a7819 */ /* 0x000fe2000001140a */
[----:B------:R-:W-:Y:S01]  /*120b0*/  UIMAD UR4, UR10, UR5, UR4 ;  /* 0x000000050a0472a4 */ /* 0x000fe2000f8e0204 */
[----:B0-----:R-:W-:-:S02]  /*120c0*/  ISETP.NE.AND P0, PT, R16, 0x1, PT ;  /* 0x000000011000780c */ /* 0x001fc40003f05270 */
[----:B------:R-:W-:Y:S01]  /*120d0*/  LEA.HI R12, R12, R9, RZ, 0x3 ;  /* 0x000000090c0c7211 */ /* 0x000fe200078f18ff */
[----:B------:R-:W-:Y:S01]  /*120e0*/  UIADD3 UR4, UR9, UR4, URZ ;  /* 0x0000000409047290 */ /* 0x000fe2000fffe03f */
[----:B------:R-:W-:Y:S01]  /*120f0*/  LOP3.LUT R152, R152, 0x7ffffffc, RZ, 0xc0, !PT ;  /* 0x7ffffffc98987812 */ /* 0x000fe200078ec0ff */
[----:B------:R-:W-:Y:S01]  /*12100*/  ULDC.64 UR10, c[0x0][0x208] ;  /* 0x00008200000a7ab9 */ /* 0x000fe20000000a00 */
[----:B------:R-:W-:Y:S01]  /*12110*/  LOP3.LUT R12, R12, 0xfffffff8, RZ, 0xc0, !PT ;  /* 0xfffffff80c0c7812 */ /* 0x000fe200078ec0ff */
[----:B--2---:R-:W-:Y:S02]  /*12120*/  USHF.R.S32.HI UR5, URZ, 0x1f, UR7 ;  /* 0x0000001f3f057899 */ /* 0x004fe40008011407 */
[----:B------:R-:W-:Y:S02]  /*12130*/  IMAD.IADD R152, R23, 0x1, -R152 ;  /* 0x0000000117987824 */ /* 0x000fe400078e0a98 */
[----:B------:R-:W-:Y:S01]  /*12140*/  IMAD.IADD R9, R9, 0x1, -R12 ;  /* 0x0000000109097824 */ /* 0x000fe200078e0a0c */
[----:B------:R-:W-:Y:S01]  /*12150*/  LEA.HI R12, R11, R11, RZ, 0x1 ;  /* 0x0000000b0b0c7211 */ /* 0x000fe200078f08ff */
[----:B------:R-:W0:Y:S01]  /*12160*/  @P0 LDC R14, c[0x0][0xcec] ;  /* 0x00033b00ff0e0b82 */ /* 0x000e220000000800 */
[----:B------:R-:W-:-:S02]  /*12170*/  IMAD.SHL.U32 R152, R152, 0x2, RZ ;  /* 0x0000000298987824 */ /* 0x000fc400078e00ff */
[----:B------:R-:W-:Y:S01]  /*12180*/  LOP3.LUT R12, R12, 0x1ffffffe, RZ, 0xc0, !PT ;  /* 0x1ffffffe0c0c7812 */ /* 0x000fe200078ec0ff */
[----:B------:R-:W-:Y:S02]  /*12190*/  IMAD R153, R10, 0x10, R9 ;  /* 0x000000100a997824 */ /* 0x000fe400078e0209 */
[----:B------:R-:W-:Y:S02]  /*121a0*/  IMAD.U32 R10, RZ, RZ, UR8 ;  /* 0x00000008ff0a7e24 */ /* 0x000fe4000f8e00ff */
[----:B------:R-:W2:Y:S01]  /*121b0*/  @P0 LDC R17, c[0x0][0xcf0] ;  /* 0x00033c00ff110b82 */ /* 0x000ea20000000800 */
[----:B------:R-:W-:Y:S02]  /*121c0*/  IMAD.IADD R12, R11, 0x1, -R12 ;  /* 0x000000010b0c7824 */ /* 0x000fe400078e0a0c */
[----:B------:R-:W-:Y:S02]  /*121d0*/  IMAD.U32 R11, RZ, RZ, UR9 ;  /* 0x00000009ff0b7e24 */ /* 0x000fe4000f8e00ff */
[----:B------:R-:W-:-:S02]  /*121e0*/  IMAD R9, R12, 0x8, R153 ;  /* 0x000000080c097824 */ /* 0x000fc400078e0299 */
[----:B---3--:R-:W-:Y:S02]  /*121f0*/  IMAD R12, R18, UR5, RZ ;  /* 0x00000005120c7c24 */ /* 0x008fe4000f8e02ff */
[----:B-1----:R-:W-:Y:S02]  /*12200*/  IMAD R9, R22, 0x40, R9 ;  /* 0x0000004016097824 */ /* 0x002fe400078e0209 */
[----:B------:R-:W-:Y:S02]  /*12210*/  IMAD R15, R19, UR7, R12 ;  /* 0x00000007130f7c24 */ /* 0x000fe4000f8e020c */
[----:B------:R-:W-:Y:S01]  /*12220*/  IMAD.U32 R11, RZ, RZ, UR4 ;  /* 0x00000004ff0b7e24 */ /* 0x000fe2000f8e00ff */
[----:B------:R-:W-:Y:S01]  /*12230*/  ULDC.64 UR4, c[0x0][0xce0] ;  /* 0x0003380000047ab9 */ /* 0x000fe20000000a00 */
[----:B------:R-:W-:Y:S02]  /*12240*/  IMAD.MOV.U32 R13, RZ, RZ, R9 ;  /* 0x000000ffff0d7224 */ /* 0x000fe400078e0009 */
[----:B0-----:R-:W-:-:S04]  /*12250*/  @P0 IMAD.HI.U32 R12, R9, R14, RZ ;  /* 0x0000000e090c0227 */ /* 0x001fc800078e00ff */
[----:B------:R-:W-:Y:S01]  /*12260*/  IMAD.WIDE.U32 R10, R18, UR7, R10 ;  /* 0x00000007120a7c25 */ /* 0x000fe2000f8e000a */
[----:B--2---:R-:W-:-:S03]  /*12270*/  @P0 SHF.R.U32.HI R13, RZ, R17, R12 ;  /* 0x00000011ff0d0219 */ /* 0x004fc6000001160c */
[----:B------:R-:W-:Y:S02]  /*12280*/  IMAD.IADD R11, R11, 0x1, R15 ;  /* 0x000000010b0b7824 */ /* 0x000fe400078e020f */
[----:B------:R-:W-:Y:S01]  /*12290*/  IMAD R12, R5, UR4, RZ ;  /* 0x00000004050c7c24 */ /* 0x000fe2000f8e02ff */
[--C-:B------:R-:W-:Y:S01]  /*122a0*/  SHF.R.S32.HI R15, RZ, 0x1f, R13.reuse ;  /* 0x0000001fff0f7819 */ /* 0x100fe2000001140d */
[----:B------:R-:W-:Y:S02]  /*122b0*/  IMAD.MOV R14, RZ, RZ, -R13 ;  /* 0x000000ffff0e7224 */ /* 0x000fe400078e0a0d */
[----:B------:R-:W-:-:S04]  /*122c0*/  IMAD.WIDE.U32 R10, R3, UR4, R10 ;  /* 0x00000004030a7c25 */ /* 0x000fc8000f8e000a */
[----:B------:R-:W-:Y:S01]  /*122d0*/  IMAD R9, R16, R14, R9 ;  /* 0x0000000e10097224 */ /* 0x000fe200078e0209 */
[----:B------:R-:W-:Y:S01]  /*122e0*/  IADD3 R10, P0, R13, R10, RZ ;  /* 0x0000000a0d0a7210 */ /* 0x000fe20007f1e0ff */
        /* <DEDUP_REMOVED lines=18> */
[----:B------:R-:W-:Y:S03]  /*12410*/  SHFL.IDX PT, R10, R17, RZ, 0x1c1f ;  /* 0x001c1fff110a7589 */ /* 0x000fe600000e0000 */
        /* <DEDUP_REMOVED lines=9> */
.L_x_5082:
[----:B------:R-:W1:Y:S01]  /*124b0*/  S2R R14, SR_CTAID.X ;  /* 0x00000000000e7919 */ /* 0x000e620000002500 */
[----:B------:R-:W-:Y:S01]  /*124c0*/  LEA.HI R21, R21, R20, RZ, 0x2 ;  /* 0x0000001415157211 */ /* 0x000fe200078f10ff */
[----:B------:R-:W2:Y:S01]  /*124d0*/  S2UR UR7, SR_CTAID.Z ;  /* 0x00000000000779c3 */ /* 0x000ea20000002700 */
[----:B------:R-:W-:Y:S01]  /*124e0*/  SHF.R.S32.HI R9, RZ, 0x1f, R7 ;  /* 0x0000001fff097819 */ /* 0x000fe20000011407 */
[----:B------:R-:W-:Y:S01]  /*124f0*/  ULDC.64 UR8, c[0x0][0xc38] ;  /* 0x00030e0000087ab9 */ /* 0x000fe20000000a00 */
[----:B------:R-:W-:Y:S01]  /*12500*/  LOP3.LUT R21, R21, 0xfffffffc, RZ, 0xc0, !PT ;  /* 0xfffffffc15157812 */ /* 0x000fe200078ec0ff */
[----:B------:R-:W-:Y:S01]  /*12510*/  UIMAD UR6, UR6, UR8, URZ ;  /* 0x00000008060672a4 */ /* 0x000fe2000f8e023f */
[----:B------:R-:W-:Y:S01]  /*12520*/  LEA.HI R9, R9, R154, RZ, 0x3 ;  /* 0x0000009a09097211 */ /* 0x000fe200078f18ff */
[----:B------:R-:W-:Y:S01]  /*12530*/  BSSY B0, `(.L_x_5083) ;  /* 0x0000103000007945 */ /* 0x000fe20003800000 */
[----:B------:R-:W-:Y:S01]  /*12540*/  R2UR UR10, R156 ;  /* 0x000000009c0a72ca */ /* 0x000fe200000e0000 */
[----:B------:R-:W-:Y:S01]  /*12550*/  IMAD.IADD R21, R20, 0x1, -R21 ;  /* 0x0000000114157824 */ /* 0x000fe200078e0a15 */
[----:B0-----:R-:W0:Y:S01]  /*12560*/  LDC.64 R12, c[0x0][0xc40] ;  /* 0x00031000ff0c7b82 */ /* 0x001e220000000a00 */
        /* <DEDUP_REMOVED lines=20> */
[C---:B0-----:R-:W-:Y:S02]  /*126b0*/  IMAD R2, R12.reuse, UR8, RZ ;  /* 0x000000080c027c24 */ /* 0x041fe4000f8e02ff */
[----:B------:R-:W-:-:S04]  /*126c0*/  IMAD.WIDE.U32 R10, R12, UR7, R10 ;  /* 0x000000070c0a7c25 */ /* 0x000fc8000f8e000a */
[----:B---3--:R-:W-:-:S04]  /*126d0*/  @P1 IMAD.HI.U32 R4, R15, R4, RZ ;  /* 0x000000040f041227 */ /* 0x008fc800078e00ff */
[----:B------:R-:W-:Y:S02]  /*126e0*/  IMAD R13, R13, UR7, R2 ;  /* 0x000000070d0d7c24 */ /* 0x000fe4000f8e0202 */
[----:B------:R-:W-:Y:S01]  /*126f0*/  IMAD.MOV.U32 R9, RZ, RZ, R15 ;  /* 0x000000ffff097224 */ /* 0x000fe200078e000f */
[----:B--2---:R-:W-:Y:S01]  /*12700*/  @P1 SHF.R.U32.HI R9, RZ, R17, R4 ;  /* 0x00000011ff091219 */ /* 0x004fe20000011604 */
        /* <DEDUP_REMOVED lines=229> */
.L_x_5084:
[----:B------:R-:W-:Y:S05]  /*13560*/  BSYNC B0 ;  /* 0x0000000000007941 */ /* 0x000fea0003800000 */
.L_x_5083:
[----:B------:R-:W-:Y:S01]  /*13570*/  VIADD R7, R7, 0x8 ;  /* 0x0000000807077836 */ /* 0x000fe20000000000 */
[----:B0-2---:R4:W0:Y:S04]  /*13580*/  SHFL.IDX PT, R3, R5, 0x1, 0x1c1f ;  /* 0x003c1f0005037f89 */ /* 0x00582800000e0000 */
[----:B------:R-:W-:Y:S01]  /*13590*/  ISETP.GE.AND P0, PT, R7, R6, PT ;  /* 0x000000060700720c */ /* 0x000fe20003f06270 */
[----:B-1----:R4:W1:-:S12]  /*135a0*/  SHFL.IDX PT, R2, R4, 0x1, 0x1c1f ;  /* 0x003c1f0004027f89 */ /* 0x00285800000e0000 */
[----:B----4-:R-:W-:Y:S05]  /*135b0*/  @P0 BRA `(.L_x_4991) ;  /* 0x0000006800e80947 */ /* 0x010fea0003800000 */
        /* <DEDUP_REMOVED lines=192> */
[----:B----4-:R-:W-:-:S05]  /*141c0*/  LOP3.LUT R5, R0, 0xfffffffe, RZ, 0xc0, !PT ;  /* 0xfffffffe00057812 */ /* 0x010fca00078ec0ff */
[----:B------:R-:W-:-:S05]  /*141d0*/  IMAD.WIDE R2, R5, 0x4, R2 ;  /* 0x0000000405027825 */ /* 0x000fca00078e0202 */
[----:B------:R0:W-:Y:S01]  /*141e0*/  ST.E.64 desc[UR4][R2.64], R150 ;  /* 0x0000009602007985 */ /* 0x0001e2000c101b04 */
[----:B------:R-:W-:Y:S05]  /*141f0*/  BRA `(.L_x_4991) ;  /* 0x0000005c00d87947 */ /* 0x000fea0003800000 */
.L_x_5081:
[----:B------:R-:W1:Y:S02]  /*14200*/  S2R R0, SR_TID.X ;  /* 0x0000000000007919 */ /* 0x000e640000002100 */
[----:B-1----:R-:W-:-:S05]  /*14210*/  VIADD R2, R0, 0xffffff80 ;  /* 0xffffff8000027836 */ /* 0x002fca0000000000 */
[----:B------:R-:W-:-:S13]  /*14220*/  ISETP.GT.AND P0, PT, R2, 0x3f, PT ;  /* 0x0000003f0200780c */ /* 0x000fda0003f04270 */
[----:B------:R-:W-:Y:S05]  /*14230*/  @P0 BRA `(.L_x_4991) ;  /* 0x0000005c00c80947 */ /* 0x000fea0003800000 */
[----:B------:R-:W1:Y:S01]  /*14240*/  S2R R3, SR_CTAID.X ;  /* 0x0000000000037919 */ /* 0x000e620000002500 */
[----:B------:R-:W4:Y:S01]  /*14250*/  LDC R6, c[0x0][0xce8] ;  /* 0x00033a00ff067b82 */ /* 0x000f220000000800 */
[----:B------:R-:W-:Y:S01]  /*14260*/  ULDC UR4, c[0x0][0xb88] ;  /* 0x0002e20000047ab9 */ /* 0x000fe20000000800 */
[----:B-1----:R-:W-:Y:S02]  /*14270*/  IMAD R0, R3, 0x40, R0 ;  /* 0x0000004003007824 */ /* 0x002fe400078e0200 */
[----:B----4-:R-:W-:Y:S02]  /*14280*/  IMAD R3, R6, UR4, RZ ;  /* 0x0000000406037c24 */ /* 0x010fe4000f8e02ff */
[----:B------:R-:W-:-:S05]  /*14290*/  VIADD R0, R0, 0xffffff80 ;  /* 0xffffff8000007836 */ /* 0x000fca0000000000 */
[----:B------:R-:W-:-:S13]  /*142a0*/  ISETP.GE.AND P0, PT, R0, R3, PT ;  /* 0x000000030000720c */ /* 0x000fda0003f06270 */
[----:B------:R-:W-:Y:S05]  /*142b0*/  @P0 BRA `(.L_x_4991) ;  /* 0x0000005c00a80947 */ /* 0x000fea0003800000 */
[----:B------:R-:W4:Y:S01]  /*142c0*/  LDL R4, [R1] ;  /* 0x0000000001047983 */ /* 0x000f220000100800 */
[----:B------:R-:W-:Y:S01]  /*142d0*/  ISETP.NE.AND P0, PT, R6, 0x1, PT ;  /* 0x000000010600780c */ /* 0x000fe20003f05270 */
[----:B------:R-:W-:Y:S01]  /*142e0*/  S2UR UR7, SR_CTAID.Z ;  /* 0x00000000000779c3 */ /* 0x000fe20000002700 */
[----:B------:R-:W-:Y:S01]  /*142f0*/  ULDC.64 UR8, c[0x0][0xcd0] ;  /* 0x0003340000087ab9 */ /* 0x000fe20000000a00 */
[----:B------:R-:W-:Y:S01]  /*14300*/  IMAD.MOV.U32 R5, RZ, RZ, R0 ;  /* 0x000000ffff057224 */ /* 0x000fe200078e0000 */
[----:B------:R-:W-:-:S05]  /*14310*/  ULDC.64 UR12, c[0x0][0x208] ;  /* 0x00008200000c7ab9 */ /* 0x000fca0000000a00 */
[----:B------:R-:W1:Y:S08]  /*14320*/  LDC.64 R10, c[0x0][0xcd8] ;  /* 0x00033600ff0a7b82 */ /* 0x000e700000000a00 */
[----:B------:R-:W5:Y:S08]  /*14330*/  @P0 LDC R7, c[0x0][0xcec] ;  /* 0x00033b00ff070b82 */ /* 0x000f700000000800 */
[----:B------:R-:W2:Y:S08]  /*14340*/  @P0 LDC R9, c[0x0][0xcf0] ;  /* 0x00033c00ff090b82 */ /* 0x000eb00000000800 */
[----:B------:R-:W3:Y:S08]  /*14350*/  S2UR UR10, SR_CTAID.Y ;  /* 0x00000000000a79c3 */ /* 0x000ef00000002600 */
[----:B0-----:R-:W3:Y:S01]  /*14360*/  LDC R8, c[0x0][0xd50] ;  /* 0x00035400ff087b82 */ /* 0x001ee20000000800 */
[----:B----4-:R-:W-:Y:S01]  /*14370*/  R2UR UR11, R4 ;  /* 0x00000000040b72ca */ /* 0x010fe200000e0000 */
[----:B-----5:R-:W-:-:S05]  /*14380*/  @P0 IMAD.HI.U32 R4, R0, R7, RZ ;  /* 0x0000000700040227 */ /* 0x020fca00078e00ff */
[----:B--2---:R-:W-:-:S07]  /*14390*/  @P0 SHF.R.U32.HI R5, RZ, R9, R4 ;  /* 0x00000009ff050219 */ /* 0x004fce0000011604 */
[----:B------:R-:W-:Y:S02]  /*143a0*/  USHF.R.S32.HI UR6, URZ, 0x1f, UR11 ;  /* 0x0000001f3f067899 */ /* 0x000fe4000801140b */
[----:B------:R-:W-:Y:S01]  /*143b0*/  IMAD R7, RZ, RZ, -UR11 ;  /* 0x8000000bff077e24 */ /* 0x000fe2000f8e02ff */
[----:B------:R-:W-:Y:S02]  /*143c0*/  UIMAD.WIDE.U32 UR4, UR11, UR8, URZ ;  /* 0x000000080b0472a5 */ /* 0x000fe4000f8e003f */
[----:B------:R-:W-:Y:S01]  /*143d0*/  UIMAD UR6, UR6, UR8, URZ ;  /* 0x00000008060672a4 */ /* 0x000fe2000f8e023f */
[----:B---3--:R-:W-:Y:S01]  /*143e0*/  IMAD R9, R8, R7, UR10 ;  /* 0x0000000a08097e24 */ /* 0x008fe2000f8e0207 */
[----:B------:R-:W-:Y:S01]  /*143f0*/  USHF.R.S32.HI UR8, URZ, 0x1f, UR7 ;  /* 0x0000001f3f087899 */ /* 0x000fe20008011407 */
[----:B------:R-:W-:Y:S01]  /*14400*/  IMAD.MOV R7, RZ, RZ, -R5 ;  /* 0x000000ffff077224 */ /* 0x000fe200078e0a05 */
[----:B------:R-:W-:Y:S01]  /*14410*/  UIMAD UR6, UR11, UR9, UR6 ;  /* 0x000000090b0672a4 */ /* 0x000fe2000f8e0206 */
[----:B------:R-:W-:Y:S01]  /*14420*/  IMAD.U32 R3, RZ, RZ, UR5 ;  /* 0x00000005ff037e24 */ /* 0x000fe2000f8e00ff */
[----:B------:R-:W-:Y:S01]  /*14430*/  SHF.R.S32.HI R4, RZ, 0x1f, R9 ;  /* 0x0000001fff047819 */ /* 0x000fe20000011409 */
[----:B------:R-:W-:Y:S01]  /*14440*/  IMAD.U32 R2, RZ, RZ, UR4 ;  /* 0x00000004ff027e24 */ /* 0x000fe2000f8e00ff */
[----:B------:R-:W-:Y:S01]  /*14450*/  UIADD3 UR6, UR5, UR6, URZ ;  /* 0x0000000605067290 */ /* 0x000fe2000fffe03f */
[----:B-1----:R-:W-:-:S02]  /*14460*/  IMAD R12, R10, UR8, RZ ;  /* 0x000000080a0c7c24 */ /* 0x002fc4000f8e02ff */
        /* <DEDUP_REMOVED lines=24> */
.L_x_4989:
        /* <DEDUP_REMOVED lines=18> */
.L_x_5085:
[----:B------:R-:W-:Y:S01]  /*14710*/  ULDC UR7, c[0x0][0xd50] ;  /* 0x0003540000077ab9 */ /* 0x000fe20000000800 */
[----:B------:R-:W-:Y:S01]  /*14720*/  UMOV UR36, UR6 ;  /* 0x0000000600247c82 */ /* 0x000fe20008000000 */
[----:B------:R-:W-:-:S11]  /*14730*/  UISETP.NE.AND UP0, UPT, UR7, 0x1, UPT ;  /* 0x000000010700788c */ /* 0x000fd6000bf05270 */
[----:B------:R-:W-:Y:S01]  /*14740*/  @UP0 ULDC UR4, c[0x0][0xd54] ;  /* 0x0003550000040ab9 */ /* 0x000fe20000000800 */
[----:B------:R-:W-:Y:S01]  /*14750*/  @UP0 ULDC UR8, c[0x0][0xd58] ;  /* 0x0003560000080ab9 */ /* 0x000fe20000000800 */
[----:B------:R-:W-:-:S04]  /*14760*/  UIMAD.WIDE.U32 UR4, UR6, UR4, URZ ;  /* 0x00000004060472a5 */ /* 0x000fc8000f8e003f */
[----:B------:R-:W-:-:S12]  /*14770*/  @UP0 USHF.R.U32.HI UR36, URZ, UR8, UR5 ;  /* 0x000000083f240299 */ /* 0x000fd80008011605 */
.L_x_5086:
        /* <DEDUP_REMOVED lines=45> */
.L_x_5089:
[----:B------:R-:W-:-:S11]  /*14a50*/  UISETP.NE.AND UP0, UPT, UR5, 0x1, UPT ;  /* 0x000000010500788c */ /* 0x000fd6000bf05270 */
[----:B------:R-:W-:Y:S02]  /*14a60*/  @UP0 ULDC.64 UR14, c[0x0][0xae0] ;  /* 0x0002b800000e0ab9 */ /* 0x000fe40000000a00 */
[----:B------:R-:W-:-:S04]  /*14a70*/  UIMAD.WIDE.U32 UR6, UR8, UR14, URZ ;  /* 0x0000000e080672a5 */ /* 0x000fc8000f8e003f */
[----:B------:R-:W-:-:S12]  /*14a80*/  @UP0 USHF.R.U32.HI UR8, URZ, UR15, UR7 ;  /* 0x0000000f3f080299 */ /* 0x000fd80008011607 */
.L_x_5090:
[----:B------:R-:W-:-:S04]  /*14a90*/  UIMAD UR8, UR8, UR5, UR5 ;  /* 0x00000005080872a4 */ /* 0x000fc8000f8e0205 */
[----:B------:R-:W-:-:S04]  /*14aa0*/  UISETP.LT.AND UP0, UPT, UR4, UR8, UPT ;  /* 0x000000080400728c */ /* 0x000fc8000bf01270 */
[----:B------:R-:W-:-:S12]  /*14ab0*/  USEL UR4, UR4, UR8, UP0 ;  /* 0x0000000804047287 */ /* 0x000fd80008000000 */
.L_x_5088:
        /* <DEDUP_REMOVED lines=26> */
.L_x_5092:
[----:B------:R-:W-:-:S11]  /*14c60*/  UISETP.NE.AND UP0, UPT, UR5, 0x1, UPT ;  /* 0x000000010500788c */ /* 0x000fd6000bf05270 */
[----:B------:R-:W-:Y:S02]  /*14c70*/  @UP0 ULDC.64 UR10, c[0x0][0xae0] ;  /* 0x0002b800000a0ab9 */ /* 0x000fe40000000a00 */
[----:B------:R-:W-:-:S04]  /*14c80*/  UIMAD.WIDE.U32 UR6, UR4, UR10, URZ ;  /* 0x0000000a040672a5 */ /* 0x000fc8000f8e003f */
[----:B------:R-:W-:-:S12]  /*14c90*/  @UP0 USHF.R.U32.HI UR4, URZ, UR11, UR7 ;  /* 0x0000000b3f040299 */ /* 0x000fd80008011607 */
.L_x_5093:
[----:B------:R-:W-:-:S04]  /*14ca0*/  UIMAD UR4, UR4, UR5, URZ ;  /* 0x00000005040472a4 */ /* 0x000fc8000f8e023f */
[----:B------:R-:W-:-:S04]  /*14cb0*/  UISETP.LT.AND UP0, UPT, UR8, UR4, UPT ;  /* 0x000000040800728c */ /* 0x000fc8000bf01270 */
[----:B------:R-:W-:-:S12]  /*14cc0*/  USEL UR8, UR8, UR4, !UP0 ;  /* 0x0000000408087287 */ /* 0x000fd8000c000000 */
.L_x_5091:
        /* <DEDUP_REMOVED lines=45> */
.L_x_5094:
[----:B------:R-:W-:Y:S01]  /*14fa0*/  UIMAD UR39, UR45, UR41, UR40 ;  /* 0x000000292d2772a4 */ /* 0x000fe2000f8e0228 */
[----:B------:R-:W-:Y:S02]  /*14fb0*/  IMAD.U32 R0, RZ, RZ, UR12 ;  /* 0x0000000cff007e24 */ /* 0x000fe4000f8e00ff */
        /* <DEDUP_REMOVED lines=31> */
.L_x_5095:
        /* <DEDUP_REMOVED lines=20> */
.L_x_5097:
        /* <DEDUP_REMOVED lines=15> */
.L_x_5096:
[----:B------:R-:W0:Y:S01]  /*153e0*/  LDC.64 R2, c[0x0][0xaf0] ;  /* 0x0002bc00ff027b82 */ /* 0x000e220000000a00 */
[----:B------:R-:W-:-:S07]  /*153f0*/  ULDC.64 UR4, c[0x0][0x208] ;  /* 0x0000820000047ab9 */ /* 0x000fce0000000a00 */
[----:B------:R-:W1:Y:S01]  /*15400*/  LDC.64 R4, c[0x0][0x418] ;  /* 0x00010600ff047b82 */ /* 0x000e620000000a00 */
[----:B0-----:R-:W-:-:S04]  /*15410*/  ISETP.NE.U32.AND P0, PT, R2, RZ, PT ;  /* 0x000000ff0200720c */ /* 0x001fc80003f05070 */
[----:B------:R-:W-:-:S13]  /*15420*/  ISETP.NE.AND.EX P0, PT, R3, RZ, PT, P0 ;  /* 0x000000ff0300720c */ /* 0x000fda0003f05300 */
[----:B------:R-:W0:Y:S02]  /*15430*/  @P0 LDC.64 R2, c[0x0][0xaf0] ;  /* 0x0002bc00ff020b82 */ /* 0x000e240000000a00 */
[----:B0-----:R-:W-:-:S05]  /*15440*/  @P0 IMAD.WIDE R2, R18, 0x4, R2 ;  /* 0x0000000412020825 */ /* 0x001fca00078e0202 */
[----:B------:R-:W2:Y:S01]  /*15450*/  @P0 LDG.E R18, desc[UR4][R2.64] ;  /* 0x0000000402120981 */ /* 0x000ea2000c1e1900 */
[----:B-1----:R-:W-:Y:S01]  /*15460*/  ISETP.NE.U32.AND P0, PT, R4, RZ, PT ;  /* 0x000000ff0400720c */ /* 0x002fe20003f05070 */
        /* <DEDUP_REMOVED lines=12> */
.L_x_5198:
        /* <DEDUP_REMOVED lines=9> */
.L_x_5201:
[----:B------:R-:W-:Y:S05]  /*155c0*/  @!P6 BRA `(.L_x_5099) ;  /* 0x0000000000dce947 */ /* 0x000fea0003800000 */
[----:B------:R-:W-:Y:S01]  /*155d0*/  IMAD.MOV.U32 R16, RZ, RZ, R18 ;  /* 0x000000ffff107224 */ /* 0x000fe200078e0012 */
[----:B------:R-:W-:Y:S06]  /*155e0*/  @!P1 BRA `(.L_x_5101) ;  /* 0x0000000000549947 */ /* 0x000fec0003800000 */
[----:B0-----:R-:W0:Y:S01]  /*155f0*/  LDC R6, c[0x0][0x43c] ;  /* 0x00010f00ff067b82 */ /* 0x001e220000000800 */
[----:B------:R-:W-:Y:S01]  /*15600*/  IMAD.MOV.U32 R8, RZ, RZ, R0 ;  /* 0x000000ffff087224 */ /* 0x000fe200078e0000 */
[----:B------:R-:W-:Y:S01]  /*15610*/  ULDC.64 UR4, c[0x0][0x428] ;  /* 0x00010a0000047ab9 */ /* 0x000fe20000000a00 */
[----:B------:R-:W-:Y:S01]  /*15620*/  ULDC.64 UR6, c[0x0][0x208] ;  /* 0x0000820000067ab9 */ /* 0x000fe20000000a00 */
        /* <DEDUP_REMOVED lines=17> */
.L_x_5101:
[----:B------:R-:W-:Y:S01]  /*15740*/  IMAD.MOV.U32 R0, RZ, RZ, 0x1 ;  /* 0x00000001ff007424 */ /* 0x000fe200078e00ff */
[----:B-1----:R-:W1:Y:S04]  /*15750*/  S2R R8, SR_TID.X ;  /* 0x0000000000087919 */ /* 0x002e680000002100 */
[----:B------:R-:W-:-:S04]  /*15760*/  SHF.L.U32 R0, R0, 0x1f, RZ ;  /* 0x0000001f00007819 */ /* 0x000fc800000006ff */
[----:B------:R-:W2:Y:S01]  /*15770*/  SYNCS.PHASECHK.TRANS64.TRYWAIT P0, [UR38+0x38840], R0 ;  /* 0x03884000ff0075a7 */ /* 0x000ea20008000166 */
[----:B-1----:R-:W-:-:S04]  /*15780*/  LOP3.LUT R2, R8, 0x7f, RZ, 0xc0, !PT ;  /* 0x0000007f08027812 */ /* 0x002fc800078ec0ff */
[----:B------:R-:W-:Y:S01]  /*15790*/  ISETP.NE.AND P1, PT, R2, RZ, PT ;  /* 0x000000ff0200720c */ /* 0x000fe20003f25270 */
[----:B--2---:R-:W-:-:S12]  /*157a0*/  @!P0 BRA `(.L_x_5102) ;  /* 0x0000004c007c8947 */ /* 0x004fd80003800000 */
.L_x_5202:
[----:B------:R-:W-:Y:S05]  /*157b0*/  @P1 BRA `(.L_x_5103) ;  /* 0x0000000000181947 */ /* 0x000fea0003800000 */
[----:B------:R-:W2:Y:S01]  /*157c0*/  S2R R2, SR_TID.X ;  /* 0x0000000000027919 */ /* 0x000ea20000002100 */
[----:B-1----:R-:W-:-:S04]  /*157d0*/  IMAD.MOV.U32 R0, RZ, RZ, 0x2000 ;  /* 0x00002000ff007424 */ /* 0x002fc800078e00ff */
[----:B------:R3:W-:Y:S01]  /*157e0*/  SYNCS.ARRIVE.TRANS64 RZ, [UR38+0x38830], R0 ;  /* 0x03883000ffff79a7 */ /* 0x0007e20008000026 */
[----:B--2---:R-:W-:-:S13]  /*157f0*/  LOP3.LUT P0, RZ, R2, 0x1f, RZ, 0xc0, !PT ;  /* 0x0000001f02ff7812 */ /* 0x004fda000780c0ff */
[----:B---3--:R-:W-:Y:S05]  /*15800*/  @!P0 BRA `(.L_x_5103) ;  /* 0x0000000000048947 */ /* 0x008fea0003800000 */
[----:B------:R-:W-:Y:S01]  /*15810*/  BPT.TRAP 0x1 ;  /* 0x000000040000795c */ /* 0x000fe20000300000 */
.L_x_5103:
        /* <DEDUP_REMOVED lines=18> */
.L_x_5099:
[----:B------:R-:W-:Y:S05]  /*15940*/  WARPSYNC.ALL ;  /* 0x0000000000007948 */ /* 0x000fea0003800000 */
[----:B------:R-:W-:Y:S01]  /*15950*/  UIADD3 UR4, UR38, 0x20400, URZ ;  /* 0x0002040026047890 */ /* 0x000fe2000fffe03f */
[----:B------:R-:W-:Y:S01]  /*15960*/  BAR.SYNC.DEFER_BLOCKING 0x8, 0x100 ;  /* 0x0204000000007b1d */ /* 0x000fe20000010000 */
[----:B------:R-:W-:Y:S02]  /*15970*/  USHF.R.S32.HI UR43, URZ, 0x1f, UR36 ;  /* 0x0000001f3f2b7899 */ /* 0x000fe40008011424 */
        /* <DEDUP_REMOVED lines=19> */
.L_x_5104:
[----:B------:R-:W1:Y:S01]  /*15ab0*/  LDC R7, c[0x0][0x448] ;  /* 0x00011200ff077b82 */ /* 0x000e620000000800 */
[----:B0-----:R-:W0:Y:S01]  /*15ac0*/  S2R R6, SR_CTAID.Z ;  /* 0x0000000000067919 */ /* 0x001e220000002700 */
[----:B------:R-:W-:Y:S02]  /*15ad0*/  ULDC.64 UR8, c[0x0][0x2d8] ;  /* 0x0000b60000087ab9 */ /* 0x000fe40000000a00 */
[----:B------:R-:W-:Y:S01]  /*15ae0*/  UIMAD UR6, UR43, UR8, URZ ;  /* 0x000000082b0672a4 */ /* 0x000fe2000f8e023f */
[----:B------:R-:W2:Y:S01]  /*15af0*/  S2R R11, SR_TID.X ;  /* 0x00000000000b7919 */ /* 0x000ea20000002100 */
[----:B------:R-:W-:Y:S02]  /*15b00*/  UIMAD.WIDE.U32 UR4, UR36, UR8, URZ ;  /* 0x00000008240472a5 */ /* 0x000fe4000f8e003f */
[----:B------:R-:W3:Y:S01]  /*15b10*/  LDC.64 R2, c[0x0][0x2e0] ;  /* 0x0000b800ff027b82 */ /* 0x000ee20000000a00 */
[----:B------:R-:W-:-:S04]  /*15b20*/  UIMAD UR6, UR36, UR9, UR6 ;  /* 0x00000009240672a4 */ /* 0x000fc8000f8e0206 */
[----:B------:R-:W-:Y:S01]  /*15b30*/  UIADD3 UR5, UR5, UR6, URZ ;  /* 0x0000000605057290 */ /* 0x000fe2000fffe03f */
[----:B-1----:R-:W-:Y:S02]  /*15b40*/  ISETP.NE.AND P0, PT, R7, 0x1, PT ;  /* 0x000000010700780c */ /* 0x002fe40003f05270 */
[----:B0-----:R-:W-:Y:S02]  /*15b50*/  SHF.R.S32.HI R12, RZ, 0x1f, R6 ;  /* 0x0000001fff0c7819 */ /* 0x001fe40000011406 */
[----:B------:R-:W0:Y:S09]  /*15b60*/  S2R R6, SR_CTAID.Z ;  /* 0x0000000000067919 */ /* 0x000e320000002700 */
[----:B------:R-:W1:Y:S01]  /*15b70*/  @P0 LDC R9, c[0x0][0x44c] ;  /* 0x00011300ff090b82 */ /* 0x000e620000000800 */
[C---:B--2---:R-:W-:Y:S01]  /*15b80*/  LOP3.LUT R8, R11.reuse, 0x7f, RZ, 0xc0, !PT ;  /* 0x0000007f0b087812 */ /* 0x044fe200078ec0ff */
[----:B------:R-:W-:-:S03]  /*15b90*/  IMAD.SHL.U32 R0, R11, 0x10, RZ ;  /* 0x000000100b007824 */ /* 0x000fc600078e00ff */
[----:B------:R-:W-:-:S03]  /*15ba0*/  SHF.R.U32.HI R5, RZ, 0x3, R8 ;  /* 0x00000003ff057819 */ /* 0x000fc60000011608 */
[----:B------:R-:W2:Y:S01]  /*15bb0*/  @P0 LDC R4, c[0x0][0x450] ;  /* 0x00011400ff040b82 */ /* 0x000ea20000000800 */
[----:B------:R-:W-:-:S05]  /*15bc0*/  LOP3.LUT R0, R5, 0x70, R0, 0xf8, !PT ;  /* 0x0000007005007812 */ /* 0x000fca00078ef800 */
[----:B------:R-:W-:-:S04]  /*15bd0*/  VIADD R10, R0, UR46 ;  /* 0x0000002e000a7c36 */ /* 0x000fc80008000000 */
[----:B------:R-:W-:Y:S01]  /*15be0*/  IMAD.MOV.U32 R0, RZ, RZ, R10 ;  /* 0x000000ffff007224 */ /* 0x000fe200078e000a */
[----:B------:R4:W-:Y:S01]  /*15bf0*/  STL [R1+0x8], R10 ;  /* 0x0000080a01007387 */ /* 0x0009e20000100800 */
[----:B-1----:R-:W-:-:S05]  /*15c00*/  @P0 IMAD.HI.U32 R9, R10, R9, RZ ;  /* 0x000000090a090227 */ /* 0x002fca00078e00ff */
[----:B--2---:R-:W-:Y:S01]  /*15c10*/  @P0 SHF.R.U32.HI R0, RZ, R4, R9 ;  /* 0x00000004ff000219 */ /* 0x004fe20000011609 */
[----:B---3--:R-:W-:-:S04]  /*15c20*/  IMAD R4, R12, R2, RZ ;  /* 0x000000020c047224 */ /* 0x008fc800078e02ff */
[C---:B0-----:R-:W-:Y:S01]  /*15c30*/  IMAD R9, R6.reuse, R3, R4 ;  /* 0x0000000306097224 */ /* 0x041fe200078e0204 */
[----:B------:R-:W-:Y:S01]  /*15c40*/  SHF.R.S32.HI R4, RZ, 0x1f, R0 ;  /* 0x0000001fff047819 */ /* 0x000fe20000011400 */
[----:B------:R-:W-:Y:S01]  /*15c50*/  IMAD.WIDE.U32 R2, R6, R2, UR4 ;  /* 0x0000000406027e25 */ /* 0x000fe2000f8e0002 */
[----:B------:R-:W-:-:S03]  /*15c60*/  ULDC.64 UR4, c[0x0][0x2d0] ;  /* 0x0000b40000047ab9 */ /* 0x000fc60000000a00 */
[----:B------:R-:W-:Y:S02]  /*15c70*/  IMAD.MOV R6, RZ, RZ, -R0 ;  /* 0x000000ffff067224 */ /* 0x000fe400078e0a00 */
[----:B------:R-:W-:Y:S02]  /*15c80*/  IMAD.IADD R3, R3, 0x1, R9 ;  /* 0x0000000103037824 */ /* 0x000fe400078e0209 */
[----:B------:R-:W-:Y:S02]  /*15c90*/  IMAD R9, R4, UR4, RZ ;  /* 0x0000000404097c24 */ /* 0x000fe4000f8e02ff */
[----:B------:R-:W-:Y:S02]  /*15ca0*/  IMAD R4, R7, R6, R10 ;  /* 0x0000000607047224 */ /* 0x000fe400078e020a */
[C---:B------:R-:W-:Y:S02]  /*15cb0*/  IMAD R6, R0.reuse, UR5, R9 ;  /* 0x0000000500067c24 */ /* 0x040fe4000f8e0209 */
[----:B------:R-:W-:Y:S01]  /*15cc0*/  IMAD.WIDE.U32 R2, R0, UR4, R2 ;  /* 0x0000000400027c25 */ /* 0x000fe2000f8e0002 */
[----:B------:R-:W-:Y:S01]  /*15cd0*/  SHF.R.S32.HI R0, RZ, 0x1f, R4 ;  /* 0x0000001fff007819 */ /* 0x000fe20000011404 */
[----:B------:R-:W-:-:S02]  /*15ce0*/  ULDC.64 UR4, c[0x0][0x2c8] ;  /* 0x0000b20000047ab9 */ /* 0x000fc40000000a00 */
        /* <DEDUP_REMOVED lines=10> */
[C---:B----4-:R-:W-:Y:S02]  /*15d90*/  LOP3.LUT R10, R2.reuse, 0x38, RZ, 0xc0, !PT ;  /* 0x00000038020a7812 */ /* 0x050fe400078ec0ff */
[----:B------:R-:W-:Y:S02]  /*15da0*/  LOP3.LUT R2, R2, 0x1f8, RZ, 0xc0, !PT ;  /* 0x000001f802027812 */ /* 0x000fe400078ec0ff */
[----:B------:R-:W-:Y:S01]  /*15db0*/  ISETP.GE.AND P0, PT, R10, UR4, PT ;  /* 0x000000040a007c0c */ /* 0x000fe2000bf06270 */
[----:B------:R-:W-:Y:S01]  /*15dc0*/  UMOV UR4, 0xffffffff ;  /* 0xffffffff00047882 */ /* 0x000fe20000000000 */
[----:B------:R-:W-:Y:S01]  /*15dd0*/  LOP3.LUT R9, R2, 0x38, R11, 0x78, !PT ;  /* 0x0000003802097812 */ /* 0x000fe200078e780b */
[----:B------:R-:W-:-:S05]  /*15de0*/  IMAD.SHL.U32 R2, R8, 0x8, RZ ;  /* 0x0000000808027824 */ /* 0x000fca00078e00ff */
[----:B------:R-:W-:Y:S01]  /*15df0*/  LOP3.LUT R8, R9, 0x200, R2, 0xf8, !PT ;  /* 0x0000020009087812 */ /* 0x000fe200078ef802 */
[----:B------:R-:W-:Y:S06]  /*15e00*/  BRA.DIV UR4, `(.L_x_5105) ;  /* 0x0000004604fc7947 */ /* 0x000fec000b800000 */
[----:B------:R-:W0:Y:S01]  /*15e10*/  SHFL.IDX PT, R6, R0, RZ, 0x181f ;  /* 0x00181fff00067589 */ /* 0x000e2200000e0000 */
[----:B------:R-:W-:Y:S01]  /*15e20*/  ULDC UR4, c[0x0][0x288] ;  /* 0x0000a20000047ab9 */ /* 0x000fe20000000800 */
[----:B------:R-:W-:Y:S01]  /*15e30*/  VIADD R9, R5, UR46 ;  /* 0x0000002e05097c36 */ /* 0x000fe20008000000 */
[----:B------:R-:W-:Y:S01]  /*15e40*/  ULDC.64 UR6, c[0x0][0x208] ;  /* 0x0000820000067ab9 */ /* 0x000fe20000000a00 */
[----:B------:R-:W1:Y:S01]  /*15e50*/  SHFL.IDX PT, R4, R3, RZ, 0x181f ;  /* 0x00181fff03047589 */ /* 0x000e6200000e0000 */
[----:B------:R-:W-:Y:S02]  /*15e60*/  IMAD R2, R7, UR4, RZ ;  /* 0x0000000407027c24 */ /* 0x000fe4000f8e02ff */
[C---:B------:R-:W-:Y:S01]  /*15e70*/  VIADD R11, R9.reuse, 0x10 ;  /* 0x00000010090b7836 */ /* 0x040fe20000000000 */
[----:B------:R-:W-:Y:S01]  /*15e80*/  STL [R1+0x4], R9 ;  /* 0x0000040901007387 */ /* 0x000fe20000100800 */
[C---:B------:R-:W-:Y:S01]  /*15e90*/  VIADD R7, R9.reuse, 0x20 ;  /* 0x0000002009077836 */ /* 0x040fe20000000000 */
[----:B------:R-:W-:-:S02]  /*15ea0*/  ISETP.GE.AND P1, PT, R9, R2, PT ;  /* 0x000000020900720c */ /* 0x000fc40003f26270 */
[----:B------:R-:W-:Y:S04]  /*15eb0*/  STL [R1+0x18], R11 ;  /* 0x0000180b01007387 */ /* 0x000fe80000100800 */
[----:B------:R-:W-:Y:S07]  /*15ec0*/  STL [R1+0x1c], R7 ;  /* 0x00001c0701007387 */ /* 0x000fee0000100800 */
[----:B0-----:R-:W-:-:S02]  /*15ed0*/  @!P1 LEA R5, P2, R10, R6, 0x1 ;  /* 0x000000060a059211 */ /* 0x001fc400078408ff */
[----:B------:R-:W-:-:S03]  /*15ee0*/  @!P1 LEA R6, R8, UR38, 0x1 ;  /* 0x0000002608069c11 */ /* 0x000fc6000f8e08ff */
[----:B-1----:R-:W-:-:S05]  /*15ef0*/  @!P1 IMAD.X R4, RZ, RZ, R4, P2 ;  /* 0x000000ffff049224 */ /* 0x002fca00010e0604 */
[----:B------:R-:W-:-:S04]  /*15f00*/  @!P1 LOP3.LUT R5, R5, R4, RZ, 0x3c, !PT ;  /* 0x0000000405059212 */ /* 0x000fc800078e3cff */
[----:B------:R-:W-:-:S04]  /*15f10*/  @!P1 LOP3.LUT R4, R5, R4, RZ, 0x3c, !PT ;  /* 0x0000000405049212 */ /* 0x000fc800078e3cff */
[----:B------:R-:W-:-:S05]  /*15f20*/  @!P1 LOP3.LUT R5, R5, R4, RZ, 0x3c, !PT ;  /* 0x0000000405059212 */ /* 0x000fca00078e3cff */
[----:B------:R-:W-:Y:S01]  /*15f30*/  @!PT LDS RZ, [RZ] ;  /* 0x00000000fffff984 */ /* 0x000fe20000000800 */
[----:B------:R0:W-:Y:S01]  /*15f40*/  @!P1 LDGSTS.E.BYPASS.LTC128B.128 [R6+0x20400], desc[UR6][R4.64], !P0 ;  /* 0x2040000004069fae */ /* 0x0001e2000c101d46 */
[----:B------:R-:W-:-:S03]  /*15f50*/  ISETP.GE.AND P1, PT, R11, R2, PT ;  /* 0x000000020b00720c */ /* 0x000fc60003f26270 */
[----:B0-----:R-:W0:Y:S10]  /*15f60*/  SHFL.IDX PT, R5, R0, 0x1, 0x181f ;  /* 0x00381f0000057f89 */ /* 0x001e3400000e0000 */
[----:B------:R-:W-:Y:S01]  /*15f70*/  @!P1 LEA R6, R8, UR38, 0x1 ;  /* 0x0000002608069c11 */ /* 0x000fe2000f8e08ff */
[----:B------:R-:W1:Y:S01]  /*15f80*/  SHFL.IDX PT, R4, R3, 0x1, 0x181f ;  /* 0x00381f0003047f89 */ /* 0x000e6200000e0000 */
[----:B0-----:R-:W-:-:S05]  /*15f90*/  @!P1 LEA R5, P2, R10, R5, 0x1 ;  /* 0x000000050a059211 */ /* 0x001fca00078408ff */
[----:B-1----:R-:W-:-:S05]  /*15fa0*/  @!P1 IMAD.X R4, RZ, RZ, R4, P2 ;  /* 0x000000ffff049224 */ /* 0x002fca00010e0604 */
[----:B------:R-:W-:-:S04]  /*15fb0*/  @!P1 LOP3.LUT R5, R5, R4, RZ, 0x3c, !PT ;  /* 0x0000000405059212 */ /* 0x000fc800078e3cff */
[----:B------:R-:W-:-:S04]  /*15fc0*/  @!P1 LOP3.LUT R4, R5, R4, RZ, 0x3c, !PT ;  /* 0x0000000405049212 */ /* 0x000fc800078e3cff */
[----:B------:R-:W-:-:S05]  /*15fd0*/  @!P1 LOP3.LUT R5, R5, R4, RZ, 0x3c, !PT ;  /* 0x0000000405059212 */ /* 0x000fca00078e3cff */
[----:B------:R0:W-:Y:S01]  /*15fe0*/  @!P1 LDGSTS.E.BYPASS.LTC128B.128 [R6+0x20c00], desc[UR6][R4.64], !P0 ;  /* 0x20c0000004069fae */ /* 0x0001e2000c101d46 */
[----:B------:R-:W-:-:S03]  /*15ff0*/  ISETP.GE.AND P1, PT, R7, R2, PT ;  /* 0x000000020700720c */ /* 0x000fc60003f26270 */
[----:B0-----:R-:W0:Y:S10]  /*16000*/  SHFL.IDX PT, R5, R0, 0x2, 0x181f ;  /* 0x00581f0000057f89 */ /* 0x001e3400000e0000 */
[----:B------:R-:W-:Y:S01]  /*16010*/  @!P1 LEA R6, R8, UR38, 0x1 ;  /* 0x0000002608069c11 */ /* 0x000fe2000f8e08ff */
[----:B------:R-:W1:Y:S04]  /*16020*/  SHFL.IDX PT, R4, R3, 0x2, 0x181f ;  /* 0x00581f0003047f89 */ /* 0x000e6800000e0000 */
[----:B------:R-:W2:Y:S04]  /*16030*/  SHFL.IDX PT, R0, R0, 0x3, 0x181f ;  /* 0x00781f0000007f89 */ /* 0x000ea800000e0000 */
[----:B------:R-:W3:Y:S01]  /*16040*/  SHFL.IDX PT, R3, R3, 0x3, 0x181f ;  /* 0x00781f0003037f89 */ /* 0x000ee200000e0000 */
[----:B0-----:R-:W-:-:S05]  /*16050*/  @!P1 LEA R5, P2, R10, R5, 0x1 ;  /* 0x000000050a059211 */ /* 0x001fca00078408ff */
[----:B-1----:R-:W-:-:S05]  /*16060*/  @!P1 IMAD.X R4, RZ, RZ, R4, P2 ;  /* 0x000000ffff049224 */ /* 0x002fca00010e0604 */
[----:B------:R-:W-:-:S04]  /*16070*/  @!P1 LOP3.LUT R5, R5, R4, RZ, 0x3c, !PT ;  /* 0x0000000405059212 */ /* 0x000fc800078e3cff */
[----:B------:R-:W-:-:S04]  /*16080*/  @!P1 LOP3.LUT R4, R5, R4, RZ, 0x3c, !PT ;  /* 0x0000000405049212 */ /* 0x000fc800078e3cff */
[----:B------:R-:W-:-:S05]  /*16090*/  @!P1 LOP3.LUT R5, R5, R4, RZ, 0x3c, !PT ;  /* 0x0000000405059212 */ /* 0x000fca00078e3cff */
[----:B--23--:R0:W-:Y:S02]  /*160a0*/  @!P1 LDGSTS.E.BYPASS.LTC128B.128 [R6+0x21400], desc[UR6][R4.64], !P0 ;  /* 0x2140000004069fae */ /* 0x00c1e4000c101d46 */
.L_x_5211:
[----:B0-----:R-:W2:Y:S01]  /*160b0*/  LDL R4, [R1+0x4] ;  /* 0x0000040001047983 */ /* 0x001ea20000100800 */
        /* <DEDUP_REMOVED lines=14> */
[----:B-1----:R-:W1:Y:S01]  /*161a0*/  LDC.64 R2, c[0x0][0x3d8] ;  /* 0x0000f600ff027b82 */ /* 0x002e620000000a00 */
[----:B------:R-:W-:Y:S01]  /*161b0*/  NOP ;  /* 0x0000000000007918 */ /* 0x000fe20000000000 */
[C---:B-1----:R-:W-:Y:S01]  /*161c0*/  IMAD R0, R2.reuse, UR43, RZ ;  /* 0x0000002b02007c24 */ /* 0x042fe2000f8e02ff */
[----:B------:R-:W-:Y:S01]  /*161d0*/  UIADD3 UR4, UR38, 0x26400, URZ ;  /* 0x0002640026047890 */ /* 0x000fe2000fffe03f */
[----:B0-----:R-:W-:Y:S01]  /*161e0*/  IMAD.WIDE.U32 R4, R2, UR36, RZ ;  /* 0x0000002402047c25 */ /* 0x001fe2000f8e00ff */
        /* <DEDUP_REMOVED lines=24> */
.L_x_5106:
[----:B------:R-:W2:Y:S01]  /*16370*/  LDL.LU.64 R8, [R1+0x28] ;  /* 0x0000280001087983 */ /* 0x000ea20000300a00 */
[----:B------:R-:W1:Y:S01]  /*16380*/  LDC R7, c[0x0][0x448] ;  /* 0x00011200ff077b82 */ /* 0x000e620000000800 */
[----:B------:R-:W-:Y:S02]  /*16390*/  ULDC.64 UR4, c[0x0][0x3e0] ;  /* 0x0000f80000047ab9 */ /* 0x000fe40000000a00 */
[----:B0-----:R-:W2:Y:S04]  /*163a0*/  LDL.LU.64 R2, [R1+0x10] ;  /* 0x0000100001027983 */ /* 0x001ea80000300a00 */
[----:B------:R-:W3:Y:S01]  /*163b0*/  LDL.LU R6, [R1+0x8] ;  /* 0x0000080001067983 */ /* 0x000ee20000300800 */
[----:B------:R-:W0:Y:S01]  /*163c0*/  S2R R0, SR_CTAID.Z ;  /* 0x0000000000007919 */ /* 0x000e220000002700 */
[----:B------:R-:W4:Y:S01]  /*163d0*/  S2R R4, SR_CTAID.Z ;  /* 0x0000000000047919 */ /* 0x000f220000002700 */
[----:B-1----:R-:W-:-:S02]  /*163e0*/  ISETP.NE.AND P0, PT, R7, 0x1, PT ;  /* 0x000000010700780c */ /* 0x002fc40003f05270 */
[----:B0-----:R-:W-:-:S05]  /*163f0*/  SHF.R.S32.HI R0, RZ, 0x1f, R0 ;  /* 0x0000001fff007819 */ /* 0x001fca0000011400 */
[----:B------:R-:W-:-:S04]  /*16400*/  IMAD R0, R0, UR4, RZ ;  /* 0x0000000400007c24 */ /* 0x000fc8000f8e02ff */
[----:B----4-:R-:W-:Y:S02]  /*16410*/  IMAD R5, R4, UR5, R0 ;  /* 0x0000000504057c24 */ /* 0x010fe4000f8e0200 */
[----:B------:R-:W0:Y:S01]  /*16420*/  @P0 LDC R0, c[0x0][0x450] ;  /* 0x00011400ff000b82 */ /* 0x000e220000000800 */
[----:B------:R-:W-:Y:S01]  /*16430*/  LOP3.LUT R17, R17, 0xfffffff7, RZ, 0xc0, !PT ;  /* 0xfffffff711117812 */ /* 0x000fe200078ec0ff */
[----:B--2---:R-:W-:-:S04]  /*16440*/  IMAD.MOV.U32 R2, RZ, RZ, R8 ;  /* 0x000000ffff027224 */ /* 0x004fc800078e0008 */
[----:B------:R-:W-:Y:S01]  /*16450*/  IMAD.WIDE.U32 R2, R4, UR4, R2 ;  /* 0x0000000404027c25 */ /* 0x000fe2000f8e0002 */
[----:B------:R-:W1:Y:S01]  /*16460*/  S2R R8, SR_TID.X ;  /* 0x0000000000087919 */ /* 0x000e620000002100 */
[----:B------:R-:W-:Y:S02]  /*16470*/  ULDC.64 UR4, c[0x0][0x3d0] ;  /* 0x0000f40000047ab9 */ /* 0x000fe40000000a00 */
[----:B------:R-:W-:Y:S02]  /*16480*/  IMAD.IADD R3, R3, 0x1, R5 ;  /* 0x0000000103037824 */ /* 0x000fe400078e0205 */
[----:B------:R-:W2:Y:S01]  /*16490*/  @P0 LDC R5, c[0x0][0x44c] ;  /* 0x00011300ff050b82 */ /* 0x000ea20000000800 */
[----:B---3--:R-:W-:Y:S02]  /*164a0*/  IMAD.MOV.U32 R4, RZ, RZ, R6 ;  /* 0x000000ffff047224 */ /* 0x008fe400078e0006 */
[----:B--2---:R-:W-:-:S05]  /*164b0*/  @P0 IMAD.HI.U32 R5, R6, R5, RZ ;  /* 0x0000000506050227 */ /* 0x004fca00078e00ff */
[----:B0-----:R-:W-:-:S04]  /*164c0*/  @P0 SHF.R.U32.HI R4, RZ, R0, R5 ;  /* 0x00000000ff040219 */ /* 0x001fc80000011605 */
[--C-:B------:R-:W-:Y:S01]  /*164d0*/  SHF.R.S32.HI R5, RZ, 0x1f, R4.reuse ;  /* 0x0000001fff057819 */ /* 0x100fe20000011404 */
[----:B------:R-:W-:-:S04]  /*164e0*/  IMAD.MOV R0, RZ, RZ, -R4 ;  /* 0x000000ffff007224 */ /* 0x000fc800078e0a04 */
[----:B------:R-:W-:Y:S02]  /*164f0*/  IMAD R0, R7, R0, R6 ;  /* 0x0000000007007224 */ /* 0x000fe400078e0206 */
[----:B------:R-:W-:Y:S02]  /*16500*/  IMAD R5, R5, UR4, RZ ;  /* 0x0000000405057c24 */ /* 0x000fe4000f8e02ff */
[----:B------:R-:W-:-:S04]  /*16510*/  IMAD.WIDE.U32 R2, R4, UR4, R2 ;  /* 0x0000000404027c25 */ /* 0x000fc8000f8e0002 */
[----:B------:R-:W-:Y:S01]  /*16520*/  IMAD R5, R4, UR5, R5 ;  /* 0x0000000504057c24 */ /* 0x000fe2000f8e0205 */
[----:B------:R-:W-:Y:S01]  /*16530*/  SHF.R.S32.HI R4, RZ, 0x1f, R0 ;  /* 0x0000001fff047819 */ /* 0x000fe20000011400 */
[----:B------:R-:W-:Y:S02]  /*16540*/  ULDC.64 UR4, c[0x0][0x3c8] ;  /* 0x0000f20000047ab9 */ /* 0x000fe40000000a00 */
[----:B------:R-:W-:Y:S02]  /*16550*/  IMAD.IADD R3, R3, 0x1, R5 ;  /* 0x0000000103037824 */ /* 0x000fe400078e0205 */
[----:B------:R-:W-:Y:S02]  /*16560*/  IMAD R4, R4, UR4, RZ ;  /* 0x0000000404047c24 */ /* 0x000fe4000f8e02ff */
[----:B------:R-:W-:-:S04]  /*16570*/  IMAD.WIDE.U32 R2, R0, UR4, R2 ;  /* 0x0000000400027c25 */ /* 0x000fc8000f8e0002 */
[----:B------:R-:W-:Y:S01]  /*16580*/  IMAD R5, R0, UR5, R4 ;  /* 0x0000000500057c24 */ /* 0x000fe2000f8e0204 */
[----:B------:R-:W-:Y:S01]  /*16590*/  ULDC.64 UR4, c[0x0][0x390] ;  /* 0x0000e40000047ab9 */ /* 0x000fe20000000a00 */
[----:B-1----:R-:W-:Y:S01]  /*165a0*/  IMAD.SHL.U32 R10, R8, 0x8, RZ ;  /* 0x00000008080a7824 */ /* 0x002fe200078e00ff */
[----:B------:R-:W-:Y:S01]  /*165b0*/  LEA R0, P0, R2, UR4, 0x1 ;  /* 0x0000000402007c11 */ /* 0x000fe2000f8008ff */
[----:B------:R-:W-:Y:S01]  /*165c0*/  IMAD.IADD R3, R3, 0x1, R5 ;  /* 0x0000000103037824 */ /* 0x000fe200078e0205 */
[----:B------:R-:W-:Y:S02]  /*165d0*/  ULDC UR4, c[0x0][0x3b8] ;  /* 0x0000ee0000047ab9 */ /* 0x000fe40000000800 */
[----:B------:R-:W-:Y:S02]  /*165e0*/  LOP3.LUT R10, R10, 0x38, RZ, 0xc0, !PT ;  /* 0x000000380a0a7812 */ /* 0x000fe400078ec0ff */
        /* <DEDUP_REMOVED lines=134> */
.L_x_5221:
        /* <DEDUP_REMOVED lines=38> */
.L_x_5109:
[----:B------:R-:W-:Y:S05]  /*170b0*/  BSYNC B0 ;  /* 0x0000000000007941 */ /* 0x000fea0003800000 */
.L_x_5108:
        /* <DEDUP_REMOVED lines=9> */
.L_x_5222:
        /* <DEDUP_REMOVED lines=9> */
.L_x_5223:
        /* <DEDUP_REMOVED lines=8> */
.L_x_5115:
[----:B------:R-:W-:Y:S05]  /*17260*/  BSYNC B1 ;  /* 0x0000000000017941 */ /* 0x000fea0003800000 */
.L_x_5114:
        /* <DEDUP_REMOVED lines=11> */
.L_x_5116:
        /* <DEDUP_REMOVED lines=13> */
.L_x_5117:
        /* <DEDUP_REMOVED lines=13> */
.L_x_5118:
        /* <DEDUP_REMOVED lines=13> */
.L_x_5119:
        /* <DEDUP_REMOVED lines=13> */
.L_x_5120:
        /* <DEDUP_REMOVED lines=13> */
.L_x_5121:
        /* <DEDUP_REMOVED lines=13> */
.L_x_5122:
        /* <DEDUP_REMOVED lines=13> */
.L_x_5123:
        /* <DEDUP_REMOVED lines=8> */
.L_x_5112:
[----:B------:R-:W-:Y:S05]  /*17950*/  BSYNC B0 ;  /* 0x0000000000007941 */ /* 0x000fea0003800000 */
.L_x_5111:
[----:B0-----:R-:W3:Y:S01]  /*17960*/  LDL.LU R3, [R1+0x20] ;  /* 0x0000200001037983 */ /* 0x001ee20000300800 */
[----:B------:R-:W-:Y:S02]  /*17970*/  IMAD.MOV.U32 R9, RZ, RZ, RZ ;  /* 0x000000ffff097224 */ /* 0x000fe400078e00ff */
[----:B-1----:R-:W-:Y:S02]  /*17980*/  IMAD.MOV.U32 R6, RZ, RZ, 0x1 ;  /* 0x00000001ff067424 */ /* 0x002fe400078e00ff */
[----:B---3--:R-:W-:-:S05]  /*17990*/  VIADD R8, R3, 0xfffffffe ;  /* 0xfffffffe03087836 */ /* 0x008fca0000000000 */
        /* <DEDUP_REMOVED lines=19> */
[----:B0-----:R-:W-:-:S03]  /*17ad0*/  LOP3.LUT R10, R4, 0x1f, RZ, 0xc0, !PT ;  /* 0x0000001f040a7812 */ /* 0x001fc600078ec0ff */
[----:B------:R-:W-:-:S05]  /*17ae0*/  IMAD.IADD R2, R2, 0x1, R3 ;  /* 0x0000000102027824 */ /* 0x000fca00078e0203 */
[----:B------:R-:W-:Y:S01]  /*17af0*/  LOP3.LUT R11, R2, 0x1, RZ, 0xc0, !PT ;  /* 0x00000001020b7812 */ /* 0x000fe200078ec0ff */
[----:B------:R-:W-:Y:S06]  /*17b00*/  @!P0 BRA `(.L_x_5124) ;  /* 0x0000001400e08947 */ /* 0x000fec0003800000 */
[----:B------:R-:W-:Y:S01]  /*17b10*/  BSSY B0, `(.L_x_5124) ;  /* 0x0000177000007945 */ /* 0x000fe20003800000 */
[----:B------:R-:W-:Y:S02]  /*17b20*/  IMAD.IADD R7, R2, 0x1, -R11 ;  /* 0x0000000102077824 */ /* 0x000fe400078e0a0b */
[----:B------:R-:W-:-:S07]  /*17b30*/  IMAD.MOV.U32 R0, RZ, RZ, 0x1 ;  /* 0x00000001ff007424 */ /* 0x000fce00078e00ff */
.L_x_5165:
        /* <DEDUP_REMOVED lines=28> */
.L_x_5127:
[----:B------:R-:W1:Y:S01]  /*17d00*/  S2R R2, SR_TID.X ;  /* 0x0000000000027919 */ /* 0x000e620000002100 */
[----:B------:R-:W-:Y:S01]  /*17d10*/  BSSY B2, `(.L_x_5128) ;  /* 0x0000006000027945 */ /* 0x000fe20003800000 */
[----:B-1----:R-:W-:Y:S02]  /*17d20*/  LOP3.LUT R3, R2, 0x7f, RZ, 0xc0, !PT ;  /* 0x0000007f02037812 */ /* 0x002fe400078ec0ff */
[----:B------:R-:W-:Y:S02]  /*17d30*/  SHF.L.U32 R2, R0, 0x1f, RZ ;  /* 0x0000001f00027819 */ /* 0x000fe400000006ff */
[----:B------:R-:W-:Y:S02]  /*17d40*/  ISETP.NE.AND P2, PT, R3, RZ, PT ;  /* 0x000000ff0300720c */ /* 0x000fe40003f45270 */
[----:B------:R-:W1:Y:S02]  /*17d50*/  SYNCS.PHASECHK.TRANS64.TRYWAIT P0, [UR38+0x38848], R2 ;  /* 0x03884802ff0075a7 */ /* 0x000e640008000166 */
[----:B-1----:R-:W-:Y:S09]  /*17d60*/  @!P0 BRA `(.L_x_5129) ;  /* 0x0000003800348947 */ /* 0x002ff20003800000 */
.L_x_5224:
[----:B------:R-:W-:Y:S05]  /*17d70*/  BSYNC B2 ;  /* 0x0000000000027941 */ /* 0x000fea0003800000 */
.L_x_5128:
[----:B------:R-:W-:Y:S04]  /*17d80*/  BSSY B2, `(.L_x_5130) ;  /* 0x0000007000027945 */ /* 0x000fe80003800000 */
[----:B------:R-:W-:Y:S05]  /*17d90*/  @P2 BRA `(.L_x_5131) ;  /* 0x0000000000142947 */ /* 0x000fea0003800000 */
[----:B------:R-:W-:Y:S01]  /*17da0*/  ISETP.NE.AND P0, PT, R10, RZ, PT ;  /* 0x000000ff0a00720c */ /* 0x000fe20003f05270 */
[----:B-1----:R-:W-:-:S04]  /*17db0*/  IMAD.MOV.U32 R3, RZ, RZ, 0x2000 ;  /* 0x00002000ff037424 */ /* 0x002fc800078e00ff */
[----:B------:R3:W-:Y:S08]  /*17dc0*/  SYNCS.ARRIVE.TRANS64 RZ, [UR38+0x38838], R3 ;  /* 0x03883803ffff79a7 */ /* 0x0007f00008000026 */
[----:B---3--:R-:W-:Y:S05]  /*17dd0*/  @!P0 BRA `(.L_x_5131) ;  /* 0x0000000000048947 */ /* 0x008fea0003800000 */
[----:B------:R-:W-:Y:S01]  /*17de0*/  BPT.TRAP 0x1 ;  /* 0x000000040000795c */ /* 0x000fe20000300000 */
.L_x_5131:
[----:B------:R-:W-:Y:S05]  /*17df0*/  BSYNC B2 ;  /* 0x0000000000027941 */ /* 0x000fea0003800000 */
.L_x_5130:
        /* <DEDUP_REMOVED lines=11> */
.L_x_5132:
        /* <DEDUP_REMOVED lines=10> */
.L_x_5225:
[----:B------:R-:W-:Y:S05]  /*17f50*/  BSYNC B2 ;  /* 0x0000000000027941 */ /* 0x000fea0003800000 */
.L_x_5133:
        /* <DEDUP_REMOVED lines=9> */
.L_x_5136:
[----:B------:R-:W-:Y:S05]  /*17ff0*/  BSYNC B2 ;  /* 0x0000000000027941 */ /* 0x000fea0003800000 */
.L_x_5135:
        /* <DEDUP_REMOVED lines=9> */
.L_x_5137:
        /* <DEDUP_REMOVED lines=13> */
.L_x_5138:
        /* <DEDUP_REMOVED lines=13> */
.L_x_5139:
        /* <DEDUP_REMOVED lines=13> */
.L_x_5140:
        /* <DEDUP_REMOVED lines=13> */
.L_x_5141:
        /* <DEDUP_REMOVED lines=13> */
.L_x_5142:
        /* <DEDUP_REMOVED lines=13> */
.L_x_5143:
        /* <DEDUP_REMOVED lines=13> */
.L_x_5144:
        /* <DEDUP_REMOVED lines=8> */
.L_x_5126:
[----:B------:R-:W-:Y:S05]  /*186c0*/  BSYNC B1 ;  /* 0x0000000000017941 */ /* 0x000fea0003800000 */
.L_x_5125:
        /* <DEDUP_REMOVED lines=27> */
.L_x_5147:
[----:B------:R-:W1:Y:S01]  /*18880*/  S2R R2, SR_TID.X ;  /* 0x0000000000027919 */ /* 0x000e620000002100 */
[----:B------:R-:W-:Y:S01]  /*18890*/  BSSY B2, `(.L_x_5148) ;  /* 0x0000006000027945 */ /* 0x000fe20003800000 */
[----:B-1----:R-:W-:Y:S02]  /*188a0*/  LOP3.LUT R3, R2, 0x7f, RZ, 0xc0, !PT ;  /* 0x0000007f02037812 */ /* 0x002fe400078ec0ff */
[----:B------:R-:W-:Y:S02]  /*188b0*/  SHF.L.U32 R2, R0, 0x1f, RZ ;  /* 0x0000001f00027819 */ /* 0x000fe400000006ff */
[----:B------:R-:W-:Y:S02]  /*188c0*/  ISETP.NE.AND P2, PT, R3, RZ, PT ;  /* 0x000000ff0300720c */ /* 0x000fe40003f45270 */
[----:B------:R-:W1:Y:S02]  /*188d0*/  SYNCS.PHASECHK.TRANS64.TRYWAIT P0, [UR38+0x38840], R2 ;  /* 0x03884002ff0075a7 */ /* 0x000e640008000166 */
[----:B-1----:R-:W-:Y:S09]  /*188e0*/  @!P0 BRA `(.L_x_5149) ;  /* 0x0000002c00848947 */ /* 0x002ff20003800000 */
.L_x_5226:
[----:B------:R-:W-:Y:S05]  /*188f0*/  BSYNC B2 ;  /* 0x0000000000027941 */ /* 0x000fea0003800000 */
.L_x_5148:
[----:B------:R-:W-:Y:S04]  /*18900*/  BSSY B2, `(.L_x_5150) ;  /* 0x0000007000027945 */ /* 0x000fe80003800000 */
[----:B------:R-:W-:Y:S05]  /*18910*/  @P2 BRA `(.L_x_5151) ;  /* 0x0000000000142947 */ /* 0x000fea0003800000 */
[----:B------:R-:W-:Y:S01]  /*18920*/  ISETP.NE.AND P0, PT, R10, RZ, PT ;  /* 0x000000ff0a00720c */ /* 0x000fe20003f05270 */
[----:B-1----:R-:W-:-:S04]  /*18930*/  IMAD.MOV.U32 R3, RZ, RZ, 0x2000 ;  /* 0x00002000ff037424 */ /* 0x002fc800078e00ff */
[----:B------:R3:W-:Y:S08]  /*18940*/  SYNCS.ARRIVE.TRANS64 RZ, [UR38+0x38830], R3 ;  /* 0x03883003ffff79a7 */ /* 0x0007f00008000026 */
[----:B---3--:R-:W-:Y:S05]  /*18950*/  @!P0 BRA `(.L_x_5151) ;  /* 0x0000000000048947 */ /* 0x008fea0003800000 */
[----:B------:R-:W-:Y:S01]  /*18960*/  BPT.TRAP 0x1 ;  /* 0x000000040000795c */ /* 0x000fe20000300000 */
.L_x_5151:
[----:B------:R-:W-:Y:S05]  /*18970*/  BSYNC B2 ;  /* 0x0000000000027941 */ /* 0x000fea0003800000 */
.L_x_5150:
        /* <DEDUP_REMOVED lines=11> */
.L_x_5152:
        /* <DEDUP_REMOVED lines=11> */
.L_x_5227:
[----:B------:R-:W-:Y:S05]  /*18ae0*/  BSYNC B2 ;  /* 0x0000000000027941 */ /* 0x000fea0003800000 */
.L_x_5153:
        /* <DEDUP_REMOVED lines=9> */
.L_x_5156:
[----:B------:R-:W-:Y:S05]  /*18b80*/  BSYNC B2 ;  /* 0x0000000000027941 */ /* 0x000fea0003800000 */
.L_x_5155:
        /* <DEDUP_REMOVED lines=9> */
.L_x_5157:
        /* <DEDUP_REMOVED lines=13> */
.L_x_5158:
        /* <DEDUP_REMOVED lines=13> */
.L_x_5159:
        /* <DEDUP_REMOVED lines=13> */
.L_x_5160:
        /* <DEDUP_REMOVED lines=13> */
.L_x_5161:
        /* <DEDUP_REMOVED lines=13> */
.L_x_5162:
        /* <DEDUP_REMOVED lines=13> */
.L_x_5163:
        /* <DEDUP_REMOVED lines=13> */
.L_x_5164:
        /* <DEDUP_REMOVED lines=8> */
.L_x_5146:
[----:B------:R-:W-:Y:S05]  /*19250*/  BSYNC B1 ;  /* 0x0000000000017941 */ /* 0x000fea0003800000 */
.L_x_5145:
[----:B------:R-:W-:Y:S01]  /*19260*/  VIADD R8, R8, 0xfffffffe ;  /* 0xfffffffe08087836 */ /* 0x000fe20000000000 */
[----:B------:R-:W-:Y:S06]  /*19270*/  @P1 BRA `(.L_x_5165) ;  /* 0xffffffe800301947 */ /* 0x000fec000383ffff */
[----:B------:R-:W-:Y:S05]  /*19280*/  BSYNC B0 ;  /* 0x0000000000007941 */ /* 0x000fea0003800000 */
.L_x_5124:
        /* <DEDUP_REMOVED lines=26> */
.L_x_5168:
[----:B------:R-:W1:Y:S01]  /*19430*/  S2R R2, SR_TID.X ;  /* 0x0000000000027919 */ /* 0x000e620000002100 */
[----:B------:R-:W-:Y:S01]  /*19440*/  BSSY B1, `(.L_x_5169) ;  /* 0x0000006000017945 */ /* 0x000fe20003800000 */
[----:B-1----:R-:W-:Y:S02]  /*19450*/  LOP3.LUT R3, R2, 0x7f, RZ, 0xc0, !PT ;  /* 0x0000007f02037812 */ /* 0x002fe400078ec0ff */
[----:B------:R-:W-:Y:S02]  /*19460*/  SHF.L.U32 R2, R0, 0x1f, RZ ;  /* 0x0000001f00027819 */ /* 0x000fe400000006ff */
[----:B------:R-:W-:Y:S02]  /*19470*/  ISETP.NE.AND P1, PT, R3, RZ, PT ;  /* 0x000000ff0300720c */ /* 0x000fe40003f25270 */
[----:B------:R-:W1:Y:S02]  /*19480*/  SYNCS.PHASECHK.TRANS64.TRYWAIT P0, [UR38+0x38848], R2 ;  /* 0x03884802ff0075a7 */ /* 0x000e640008000166 */
[----:B-1----:R-:W-:Y:S09]  /*19490*/  @!P0 BRA `(.L_x_5170) ;  /* 0x0000002000c88947 */ /* 0x002ff20003800000 */
.L_x_5228:
[----:B------:R-:W-:Y:S05]  /*194a0*/  BSYNC B1 ;  /* 0x0000000000017941 */ /* 0x000fea0003800000 */
.L_x_5169:
[----:B------:R-:W-:Y:S04]  /*194b0*/  BSSY B1, `(.L_x_5171) ;  /* 0x0000007000017945 */ /* 0x000fe80003800000 */
[----:B------:R-:W-:Y:S05]  /*194c0*/  @P1 BRA `(.L_x_5172) ;  /* 0x0000000000141947 */ /* 0x000fea0003800000 */
[----:B------:R-:W-:Y:S01]  /*194d0*/  ISETP.NE.AND P0, PT, R10, RZ, PT ;  /* 0x000000ff0a00720c */ /* 0x000fe20003f05270 */
[----:B-1----:R-:W-:-:S04]  /*194e0*/  IMAD.MOV.U32 R3, RZ, RZ, 0x2000 ;  /* 0x00002000ff037424 */ /* 0x002fc800078e00ff */
[----:B------:R3:W-:Y:S08]  /*194f0*/  SYNCS.ARRIVE.TRANS64 RZ, [UR38+0x38838], R3 ;  /* 0x03883803ffff79a7 */ /* 0x0007f00008000026 */
[----:B---3--:R-:W-:Y:S05]  /*19500*/  @!P0 BRA `(.L_x_5172) ;  /* 0x0000000000048947 */ /* 0x008fea0003800000 */
[----:B------:R-:W-:Y:S01]  /*19510*/  BPT.TRAP 0x1 ;  /* 0x000000040000795c */ /* 0x000fe20000300000 */
.L_x_5172:
[----:B------:R-:W-:Y:S05]  /*19520*/  BSYNC B1 ;  /* 0x0000000000017941 */ /* 0x000fea0003800000 */
.L_x_5171:
        /* <DEDUP_REMOVED lines=11> */
.L_x_5173:
        /* <DEDUP_REMOVED lines=11> */
.L_x_5229:
[----:B------:R-:W-:Y:S05]  /*19690*/  BSYNC B1 ;  /* 0x0000000000017941 */ /* 0x000fea0003800000 */
.L_x_5174:
        /* <DEDUP_REMOVED lines=9> */
.L_x_5177:
[----:B------:R-:W-:Y:S05]  /*19730*/  BSYNC B1 ;  /* 0x0000000000017941 */ /* 0x000fea0003800000 */
.L_x_5176:
        /* <DEDUP_REMOVED lines=9> */
.L_x_5178:
        /* <DEDUP_REMOVED lines=13> */
.L_x_5179:
        /* <DEDUP_REMOVED lines=13> */
.L_x_5180:
        /* <DEDUP_REMOVED lines=13> */
.L_x_5181:
        /* <DEDUP_REMOVED lines=13> */
.L_x_5182:
        /* <DEDUP_REMOVED lines=13> */
.L_x_5183:
        /* <DEDUP_REMOVED lines=13> */
.L_x_5184:
        /* <DEDUP_REMOVED lines=13> */
.L_x_5185:
        /* <DEDUP_REMOVED lines=8> */
.L_x_5167:
[----:B------:R-:W-:Y:S05]  /*19e00*/  BSYNC B0 ;  /* 0x0000000000007941 */ /* 0x000fea0003800000 */
.L_x_5166:
[----:B------:R-:W-:Y:S01]  /*19e10*/  LOP3.LUT R0, R0, 0x1, RZ, 0x3c, !PT ;  /* 0x0000000100007812 */ /* 0x000fe200078e3cff */
[----:B------:R-:W-:Y:S02]  /*19e20*/  IMAD.MOV.U32 R6, RZ, RZ, RZ ;  /* 0x000000ffff067224 */ /* 0x000fe400078e00ff */
[----:B------:R-:W-:-:S07]  /*19e30*/  IMAD.MOV.U32 R9, RZ, RZ, RZ ;  /* 0x000000ffff097224 */ /* 0x000fce00078e00ff */
.L_x_5087:
[----:B------:R-:W1:Y:S01]  /*19e40*/  S2R R3, SR_CgaCtaId ;  /* 0x0000000000037919 */ /* 0x000e620000008800 */
[----:B------:R-:W-:Y:S02]  /*19e50*/  MOV R2, 0x400 ;  /* 0x0000040000027802 */ /* 0x000fe40000000f00 */
[----:B------:R-:W-:Y:S02]  /*19e60*/  SHF.L.U32 R9, R9, 0x1f, RZ ;  /* 0x0000001f09097819 */ /* 0x000fe400000006ff */
[----:B-1----:R-:W-:-:S04]  /*19e70*/  LEA R2, R3, R2, 0x18 ;  /* 0x0000000203027211 */ /* 0x002fc800078ec0ff */
[----:B------:R-:W1:Y:S02]  /*19e80*/  SYNCS.PHASECHK.TRANS64.TRYWAIT P0, [R2+URZ+0x38820], R9 ;  /* 0x03882009020075a7 */ /* 0x000e64000800017f */
[----:B-1----:R-:W-:Y:S05]  /*19e90*/  @!P0 BRA `(.L_x_5186) ;  /* 0x0000001800788947 */ /* 0x002fea0003800000 */
.L_x_5230:
[----:B------:R-:W-:-:S03]  /*19ea0*/  UMOV UR4, 0xffffffff ;  /* 0xffffffff00047882 */ /* 0x000fc60000000000 */
[----:B------:R-:W-:Y:S05]  /*19eb0*/  BRA.DIV UR4, `(.L_x_5187) ;  /* 0x0000001a04847947 */ /* 0x000fea000b800000 */
[----:B------:R-:W3:Y:S02]  /*19ec0*/  S2R R3, SR_TID.X ;  /* 0x0000000000037919 */ /* 0x000ee40000002100 */
[----:B---3--:R-:W-:-:S04]  /*19ed0*/  SHF.R.U32.HI R3, RZ, 0x5, R3 ;  /* 0x00000005ff037819 */ /* 0x008fc80000011603 */
[----:B------:R-:W-:-:S05]  /*19ee0*/  LOP3.LUT R3, R3, 0x3, RZ, 0xc0, !PT ;  /* 0x0000000303037812 */ /* 0x000fca00078ec0ff */
[----:B--2---:R2:W3:Y:S02]  /*19ef0*/  SHFL.IDX PT, R14, R3, RZ, 0x1f ;  /* 0x00001fff030e7589 */ /* 0x0044e400000e0000 */
.L_x_5233:
[----:B---3--:R-:W-:-:S13]  /*19f00*/  ISETP.NE.AND P0, PT, R14, RZ, PT ;  /* 0x000000ff0e00720c */ /* 0x008fda0003f05270 */
[----:B------:R-:W-:Y:S05]  /*19f10*/  @P0 BRA `(.L_x_4991) ;  /* 0x0000000000900947 */ /* 0x000fea0003800000 */
[----:B------:R-:W-:-:S03]  /*19f20*/  UMOV UR4, 0xffffffff ;  /* 0xffffffff00047882 */ /* 0x000fc60000000000 */
[----:B------:R-:W-:Y:S05]  /*19f30*/  BRA.DIV UR4, `(.L_x_5188) ;  /* 0x0000001a04987947 */ /* 0x000fea000b800000 */
[----:B------:R-:W-:-:S13]  /*19f40*/  ELECT P6, URZ, PT ;  /* 0x00000000003f782f */ /* 0x000fda00038c0000 */
.L_x_5236:
        /* <DEDUP_REMOVED lines=8> */
.L_x_5189:
        /* <DEDUP_REMOVED lines=12> */
.L_x_5237:
[----:B------:R-:W3:Y:S02]  /*1a090*/  SYNCS.PHASECHK.TRANS64.TRYWAIT P0, [R5+URZ], R0 ;  /* 0x00000000050075a7 */ /* 0x000ee4000800017f */
[----:B---3--:R-:W-:Y:S05]  /*1a0a0*/  @!P0 BRA `(.L_x_5191) ;  /* 0x0000001800708947 */ /* 0x008fea0003800000 */
.L_x_5238:
[----:B------:R-:W-:Y:S05]  /*1a0b0*/  @!P2 BRA `(.L_x_5192) ;  /* 0x000000000004a947 */ /* 0x000fea0003800000 */
[----:B------:R-:W-:Y:S01]  /*1a0c0*/  BPT.TRAP 0x1 ;  /* 0x000000040000795c */ /* 0x000fe20000300000 */
.L_x_5192:
[----:B-1----:R-:W-:-:S04]  /*1a0d0*/  VIADD R2, R2, 0x38860 ;  /* 0x0003886002027836 */ /* 0x002fc80000000000 */
[----:B---3--:R-:W-:-:S04]  /*1a0e0*/  IMAD R5, R6, 0x8, R2 ;  /* 0x0000000806057824 */ /* 0x008fc800078e0202 */
[----:B------:R-:W1:Y:S02]  /*1a0f0*/  SYNCS.PHASECHK.TRANS64.TRYWAIT P0, [R5+URZ], R4 ;  /* 0x00000004050075a7 */ /* 0x000e64000800017f */
[----:B-1----:R-:W-:Y:S05]  /*1a100*/  @!P0 BRA `(.L_x_5193) ;  /* 0x00000018006c8947 */ /* 0x002fea0003800000 */
.L_x_5239:
[----:B------:R-:W-:-:S07]  /*1a110*/  IMAD R3, R3, 0x8, R2 ;  /* 0x0000000803037824 */ /* 0x000fce00078e0202 */
.L_x_5194:
[----:B---3--:R3:W4:Y:S02]  /*1a120*/  SYNCS.PHASECHK.TRANS64.TRYWAIT P0, [R3+URZ], R0 ;  /* 0x00000000030075a7 */ /* 0x008724000800017f */
[----:B----4-:R-:W-:Y:S05]  /*1a130*/  @!P0 NANOSLEEP.SYNCS 0x989680 ;  /* 0x009896800000895d */ /* 0x010fea0003900000 */
[----:B------:R-:W4:Y:S02]  /*1a140*/  @!P0 SYNCS.PHASECHK.TRANS64 P0, [R3+URZ], R0 ;  /* 0x00000000030085a7 */ /* 0x000f24000800007f */
[----:B----4-:R-:W-:Y:S05]  /*1a150*/  @!P0 BRA `(.L_x_5194) ;  /* 0xfffffffc00f08947 */ /* 0x010fea000383ffff */
.L_x_4991:
[----:B------:R-:W-:Y:S05]  /*1a160*/  BSYNC B6 ;  /* 0x0000000000067941 */ /* 0x000fea0003800000 */
.L_x_4988:
[----:B------:R-:W-:Y:S05]  /*1a170*/  EXIT ;  /* 0x000000000000794d */ /* 0x000fea0003800000 */
.L_x_5011:
[----:B0-----:R0:W1:Y:S02]  /*1a180*/  SYNCS.PHASECHK.TRANS64.TRYWAIT P0, [R199+URZ+0x38800], R4 ;  /* 0x03880004c70075a7 */ /* 0x001064000800017f */
[----:B-1----:R-:W-:Y:S05]  /*1a190*/  @!P0 NANOSLEEP.SYNCS 0x989680 ;  /* 0x009896800000895d */ /* 0x002fea0003900000 */
[----:B------:R-:W1:Y:S02]  /*1a1a0*/  @!P0 SYNCS.PHASECHK.TRANS64 P0, [R199+URZ+0x38800], R4 ;  /* 0x03880004c70085a7 */ /* 0x000e64000800007f */
[----:B-1----:R-:W-:Y:S05]  /*1a1b0*/  @!P0 BRA `(.L_x_5011) ;  /* 0xfffffffc00f08947 */ /* 0x002fea000383ffff */
[----:B------:R-:W-:Y:S05]  /*1a1c0*/  BRA `(.L_x_5195) ;  /* 0xfffffe9800f47947 */ /* 0x000fea000383ffff */
.L_x_5015:
[----:B--2---:R2:W3:Y:S02]  /*1a1d0*/  SYNCS.PHASECHK.TRANS64.TRYWAIT P1, [R199+URZ+0x38830], R4 ;  /* 0x03883004c70075a7 */ /* 0x0044e4000802017f */
[----:B---3--:R-:W-:Y:S05]  /*1a1e0*/  @!P1 NANOSLEEP.SYNCS 0x989680 ;  /* 0x009896800000995d */ /* 0x008fea0003900000 */
[----:B------:R-:W3:Y:S02]  /*1a1f0*/  @!P1 SYNCS.PHASECHK.TRANS64 P1, [R199+URZ+0x38830], R4 ;  /* 0x03883004c70095a7 */ /* 0x000ee4000802007f */
[----:B---3--:R-:W-:Y:S05]  /*1a200*/  @!P1 BRA `(.L_x_5015) ;  /* 0xfffffffc00f09947 */ /* 0x008fea000383ffff */
[----:B------:R-:W-:Y:S05]  /*1a210*/  BRA `(.L_x_5014) ;  /* 0xfffffe9c00407947 */ /* 0x000fea000383ffff */
.L_x_5016:
[----:B---3--:R3:W4:Y:S02]  /*1a220*/  SYNCS.PHASECHK.TRANS64.TRYWAIT P1, [R199+URZ+0x38810], R4 ;  /* 0x03881004c70075a7 */ /* 0x008724000802017f */
[----:B----4-:R-:W-:Y:S05]  /*1a230*/  @!P1 NANOSLEEP.SYNCS 0x989680 ;  /* 0x009896800000995d */ /* 0x010fea0003900000 */
[----:B------:R-:W4:Y:S02]  /*1a240*/  @!P1 SYNCS.PHASECHK.TRANS64 P1, [R199+URZ+0x38810], R4 ;  /* 0x03881004c70095a7 */ /* 0x000f24000802007f */
[----:B----4-:R-:W-:Y:S05]  /*1a250*/  @!P1 BRA `(.L_x_5016) ;  /* 0xfffffffc00f09947 */ /* 0x010fea000383ffff */
[----:B------:R-:W-:Y:S05]  /*1a260*/  BRA `(.L_x_5196) ;  /* 0xfffffea000307947 */ /* 0x000fea000383ffff */
.L_x_5020:
[----:B------:R0:W0:Y:S02]  /*1a270*/  SYNCS.PHASECHK.TRANS64.TRYWAIT P1, [R199+URZ+0x38850], R4 ;  /* 0x03885004c70075a7 */ /* 0x000024000802017f */
[----:B0-----:R-:W-:Y:S05]  /*1a280*/  @!P1 NANOSLEEP.SYNCS 0x989680 ;  /* 0x009896800000995d */ /* 0x001fea0003900000 */
[----:B------:R-:W0:Y:S02]  /*1a290*/  @!P1 SYNCS.PHASECHK.TRANS64 P1, [R199+URZ+0x38850], R4 ;  /* 0x03885004c70095a7 */ /* 0x000e24000802007f */
[----:B0-----:R-:W-:Y:S05]  /*1a2a0*/  @!P1 BRA `(.L_x_5020) ;  /* 0xfffffffc00f09947 */ /* 0x001fea000383ffff */
[----:B------:R-:W-:Y:S05]  /*1a2b0*/  BRA `(.L_x_5019) ;  /* 0xfffffea0005c7947 */ /* 0x000fea000383ffff */
.L_x_5036:
[----:B-1----:R1:W2:Y:S02]  /*1a2c0*/  SYNCS.PHASECHK.TRANS64.TRYWAIT P2, [R204+URZ+0x38830], R203 ;  /* 0x038830cbcc0075a7 */ /* 0x0022a4000804017f */
[----:B--2---:R-:W-:Y:S05]  /*1a2d0*/  @!P2 NANOSLEEP.SYNCS 0x989680 ;  /* 0x009896800000a95d */ /* 0x004fea0003900000 */
[----:B------:R-:W2:Y:S02]  /*1a2e0*/  @!P2 SYNCS.PHASECHK.TRANS64 P2, [R204+URZ+0x38830], R203 ;  /* 0x038830cbcc00a5a7 */ /* 0x000ea4000804007f */
[----:B--2---:R-:W-:Y:S05]  /*1a2f0*/  @!P2 BRA `(.L_x_5036) ;  /* 0xfffffffc00f0a947 */ /* 0x004fea000383ffff */
[----:B------:R-:W-:Y:S05]  /*1a300*/  BRA `(.L_x_5035) ;  /* 0xfffffed400447947 */ /* 0x000fea000383ffff */
.L_x_5040:
[----:B---3--:R3:W4:Y:S02]  /*1a310*/  SYNCS.PHASECHK.TRANS64.TRYWAIT P2, [R204+URZ+0x38850], R203 ;  /* 0x038850cbcc0075a7 */ /* 0x008724000804017f */
[----:B----4-:R-:W-:Y:S05]  /*1a320*/  @!P2 NANOSLEEP.SYNCS 0x989680 ;  /* 0x009896800000a95d */ /* 0x010fea0003900000 */
[----:B------:R-:W4:Y:S02]  /*1a330*/  @!P2 SYNCS.PHASECHK.TRANS64 P2, [R204+URZ+0x38850], R203 ;  /* 0x038850cbcc00a5a7 */ /* 0x000f24000804007f */
[----:B----4-:R-:W-:Y:S05]  /*1a340*/  @!P2 BRA `(.L_x_5040) ;  /* 0xfffffffc00f0a947 */ /* 0x010fea000383ffff */
[----:B------:R-:W-:Y:S05]  /*1a350*/  BRA `(.L_x_5039) ;  /* 0xfffffed800107947 */ /* 0x000fea000383ffff */
.L_x_5057:
[----:B-1----:R1:W3:Y:S02]  /*1a360*/  SYNCS.PHASECHK.TRANS64.TRYWAIT P3, [R184+URZ+0x38830], R23 ;  /* 0x03883017b80075a7 */ /* 0x0022e4000806017f */
[----:B---3--:R-:W-:Y:S05]  /*1a370*/  @!P3 NANOSLEEP.SYNCS 0x989680 ;  /* 0x009896800000b95d */ /* 0x008fea0003900000 */
[----:B------:R-:W3:Y:S02]  /*1a380*/  @!P3 SYNCS.PHASECHK.TRANS64 P3, [R184+URZ+0x38830], R23 ;  /* 0x03883017b800b5a7 */ /* 0x000ee4000806007f */
[----:B---3--:R-:W-:Y:S05]  /*1a390*/  @!P3 BRA `(.L_x_5057) ;  /* 0xfffffffc00f0b947 */ /* 0x008fea000383ffff */
[----:B------:R-:W-:Y:S05]  /*1a3a0*/  BRA `(.L_x_5056) ;  /* 0xffffff0c00e87947 */ /* 0x000fea000383ffff */
.L_x_5061:
[----:B---3--:R3:W4:Y:S02]  /*1a3b0*/  SYNCS.PHASECHK.TRANS64.TRYWAIT P3, [R184+URZ+0x38850], R23 ;  /* 0x03885017b80075a7 */ /* 0x008724000806017f */
[----:B----4-:R-:W-:Y:S05]  /*1a3c0*/  @!P3 NANOSLEEP.SYNCS 0x989680 ;  /* 0x009896800000b95d */ /* 0x010fea0003900000 */
[----:B------:R-:W4:Y:S02]  /*1a3d0*/  @!P3 SYNCS.PHASECHK.TRANS64 P3, [R184+URZ+0x38850], R23 ;  /* 0x03885017b800b5a7 */ /* 0x000f24000806007f */
[----:B----4-:R-:W-:Y:S05]  /*1a3e0*/  @!P3 BRA `(.L_x_5061) ;  /* 0xfffffffc00f0b947 */ /* 0x010fea000383ffff */
[----:B------:R-:W-:Y:S05]  /*1a3f0*/  BRA `(.L_x_5060) ;  /* 0xffffff1000707947 */ /* 0x000fea000383ffff */
.L_x_5067:
[----:B-1----:R1:W2:Y:S02]  /*1a400*/  SYNCS.PHASECHK.TRANS64.TRYWAIT P2, [R202+URZ+0x38830], R189 ;  /* 0x038830bdca0075a7 */ /* 0x0022a4000804017f */
[----:B--2---:R-:W-:Y:S05]  /*1a410*/  @!P2 NANOSLEEP.SYNCS 0x989680 ;  /* 0x009896800000a95d */ /* 0x004fea0003900000 */
[----:B------:R-:W2:Y:S02]  /*1a420*/  @!P2 SYNCS.PHASECHK.TRANS64 P2, [R202+URZ+0x38830], R189 ;  /* 0x038830bdca00a5a7 */ /* 0x000ea4000804007f */
[----:B--2---:R-:W-:Y:S05]  /*1a430*/  @!P2 BRA `(.L_x_5067) ;  /* 0xfffffffc00f0a947 */ /* 0x004fea000383ffff */
[----:B------:R-:W-:Y:S05]  /*1a440*/  BRA `(.L_x_5066) ;  /* 0xffffff3800907947 */ /* 0x000fea000383ffff */
.L_x_5071:
[----:B---3--:R3:W4:Y:S02]  /*1a450*/  SYNCS.PHASECHK.TRANS64.TRYWAIT P2, [R202+URZ+0x38850], R189 ;  /* 0x038850bdca0075a7 */ /* 0x008724000804017f */
[----:B----4-:R-:W-:Y:S05]  /*1a460*/  @!P2 NANOSLEEP.SYNCS 0x989680 ;  /* 0x009896800000a95d */ /* 0x010fea0003900000 */
[----:B------:R-:W4:Y:S02]  /*1a470*/  @!P2 SYNCS.PHASECHK.TRANS64 P2, [R202+URZ+0x38850], R189 ;  /* 0x038850bdca00a5a7 */ /* 0x000f24000804007f */
[----:B----4-:R-:W-:Y:S05]  /*1a480*/  @!P2 BRA `(.L_x_5071) ;  /* 0xfffffffc00f0a947 */ /* 0x010fea000383ffff */
[----:B------:R-:W-:Y:S05]  /*1a490*/  BRA `(.L_x_5070) ;  /* 0xffffff3c001c7947 */ /* 0x000fea000383ffff */
.L_x_5098:
[----:B------:R-:W-:Y:S02]  /*1a4a0*/  IMAD.MOV.U32 R13, RZ, RZ, R6 ;  /* 0x000000ffff0d7224 */ /* 0x000fe400078e0006 */
[----:B------:R-:W-:Y:S02]  /*1a4b0*/  IMAD.MOV.U32 R12, RZ, RZ, RZ ;  /* 0x000000ffff0c7224 */ /* 0x000fe400078e00ff */
[----:B------:R-:W-:Y:S02]  /*1a4c0*/  IMAD.MOV.U32 R11, RZ, RZ, 0x1f ;  /* 0x0000001fff0b7424 */ /* 0x000fe400078e00ff */
[----:B------:R-:W-:-:S07]  /*1a4d0*/  IMAD.MOV.U32 R15, RZ, RZ, -0x1 ;  /* 0xffffffffff0f7424 */ /* 0x000fce00078e00ff */
[----:B------:R-:W-:Y:S05]  /*1a4e0*/  WARPSYNC.COLLECTIVE R15, `(.L_x_5197) ;  /* 0x000000000f087348 */ /* 0x000fea0003c00000 */
[----:B------:R0:W1:Y:S02]  /*1a4f0*/  SHFL.IDX P6, R14, R13, R12, R11 ;  /* 0x0000000c0d0e7389 */ /* 0x00006400000c000b */
[----:B01----:R-:W-:Y:S01]  /*1a500*/  ENDCOLLECTIVE ;  /* 0x000000000000791b */ /* 0x003fe20003800000 */
.L_x_5197:
[----:B------:R-:W-:Y:S05]  /*1a510*/  BRA `(.L_x_5198) ;  /* 0xffffffb000047947 */ /* 0x000fea000383ffff */
.L_x_5100:
[----:B------:R-:W-:Y:S01]  /*1a520*/  BSSY B0, `(.L_x_5199) ;  /* 0x0000006000007945 */ /* 0x000fe20003800000 */
[----:B------:R-:W-:-:S07]  /*1a530*/  IMAD.MOV.U32 R15, RZ, RZ, -0x1 ;  /* 0xffffffffff0f7424 */ /* 0x000fce00078e00ff */
[----:B0-----:R-:W-:Y:S05]  /*1a540*/  WARPSYNC.COLLECTIVE R15, `(.L_x_5200) ;  /* 0x000000000f0c7348 */ /* 0x001fea0003c00000 */
[----:B------:R-:W-:Y:S02]  /*1a550*/  ELECT P6, UR62, PT ;  /* 0x00000000003e782f */ /* 0x000fe400038c0000 */
[----:B------:R-:W-:Y:S01]  /*1a560*/  MOV R14, UR62 ;  /* 0x0000003e000e7c02 */ /* 0x000fe20008000f00 */
[----:B0-----:R-:W-:Y:S10]  /*1a570*/  ENDCOLLECTIVE ;  /* 0x000000000000791b */ /* 0x001ff40003800000 */
.L_x_5200:
[----:B------:R-:W-:Y:S05]  /*1a580*/  BSYNC B0 ;  /* 0x0000000000007941 */ /* 0x000fea0003800000 */
.L_x_5199:
[----:B------:R-:W-:Y:S05]  /*1a590*/  BRA `(.L_x_5201) ;  /* 0xffffffb000087947 */ /* 0x000fea000383ffff */
.L_x_5102:
[----:B-1----:R-:W-:-:S04]  /*1a5a0*/  IMAD.U32 R3, RZ, RZ, UR38 ;  /* 0x00000026ff037e24 */ /* 0x002fc8000f8e00ff */
[----:B------:R1:W2:Y:S03]  /*1a5b0*/  SYNCS.PHASECHK.TRANS64.TRYWAIT P0, [R3+URZ+0x38840], R0 ;  /* 0x03884000030075a7 */ /* 0x0002a6000800017f */
[----:B--2---:R-:W-:Y:S05]  /*1a5c0*/  @!P0 NANOSLEEP.SYNCS 0x989680 ;  /* 0x009896800000895d */ /* 0x004fea0003900000 */
[----:B------:R-:W2:Y:S02]  /*1a5d0*/  @!P0 SYNCS.PHASECHK.TRANS64 P0, [R3+URZ+0x38840], R0 ;  /* 0x03884000030085a7 */ /* 0x000ea4000800007f */
[----:B--2---:R-:W-:Y:S05]  /*1a5e0*/  @!P0 BRA `(.L_x_5102) ;  /* 0xfffffffc00ec8947 */ /* 0x004fea000383ffff */
[----:B------:R-:W-:Y:S05]  /*1a5f0*/  BRA `(.L_x_5202) ;  /* 0xffffffb0006c7947 */ /* 0x000fea000383ffff */
.L_x_5105:
        /* <DEDUP_REMOVED lines=8> */
.L_x_5203:
[----:B------:R0:W-:Y:S01]  /*1a680*/  STL [R1+0x4], R9 ;  /* 0x0000040901007387 */ /* 0x0001e20000100800 */
[----:B------:R-:W-:Y:S02]  /*1a690*/  IMAD.MOV.U32 R13, RZ, RZ, R0 ;  /* 0x000000ffff0d7224 */ /* 0x000fe400078e0000 */
[----:B------:R-:W-:-:S07]  /*1a6a0*/  IMAD.MOV.U32 R4, RZ, RZ, R14 ;  /* 0x000000ffff047224 */ /* 0x000fce00078e000e */
[----:B0-----:R-:W-:Y:S05]  /*1a6b0*/  WARPSYNC.COLLECTIVE R15, `(.L_x_5204) ;  /* 0x000000000f087348 */ /* 0x001fea0003c00000 */
[----:B------:R1:W2:Y:S02]  /*1a6c0*/  SHFL.IDX P6, R14, R13, R12, R11 ;  /* 0x0000000c0d0e7389 */ /* 0x0002a400000c000b */
[----:B012---:R-:W-:Y:S01]  /*1a6d0*/  ENDCOLLECTIVE ;  /* 0x000000000000791b */ /* 0x007fe20003800000 */
.L_x_5204:
[----:B------:R-:W-:Y:S01]  /*1a6e0*/  ULDC UR4, c[0x0][0x288] ;  /* 0x0000a20000047ab9 */ /* 0x000fe20000000800 */
[----:B------:R-:W-:Y:S01]  /*1a6f0*/  ULDC.64 UR6, c[0x0][0x208] ;  /* 0x0000820000067ab9 */ /* 0x000fe20000000a00 */
[----:B------:R-:W-:Y:S02]  /*1a700*/  IMAD R2, R7, UR4, RZ ;  /* 0x0000000407027c24 */ /* 0x000fe4000f8e02ff */
[----:B------:R-:W-:-:S03]  /*1a710*/  VIADD R7, R9, 0x10 ;  /* 0x0000001009077836 */ /* 0x000fc60000000000 */
[----:B------:R-:W-:Y:S02]  /*1a720*/  ISETP.GE.AND P1, PT, R9, R2, PT ;  /* 0x000000020900720c */ /* 0x000fe40003f26270 */
[----:B------:R0:W-:Y:S01]  /*1a730*/  STL [R1+0x18], R7 ;  /* 0x0000180701007387 */ /* 0x0001e20000100800 */
[----:B------:R-:W-:Y:S02]  /*1a740*/  IMAD.MOV.U32 R13, RZ, RZ, R3 ;  /* 0x000000ffff0d7224 */ /* 0x000fe400078e0003 */
[----:B------:R-:W-:Y:S02]  /*1a750*/  IMAD.MOV.U32 R12, RZ, RZ, 0x1 ;  /* 0x00000001ff0c7424 */ /* 0x000fe400078e00ff */
[----:B------:R-:W-:-:S06]  /*1a760*/  IMAD.MOV.U32 R6, RZ, RZ, R14 ;  /* 0x000000ffff067224 */ /* 0x000fcc00078e000e */
[----:B------:R-:W-:Y:S02]  /*1a770*/  @!P1 LEA R5, P2, R10, R6, 0x1 ;  /* 0x000000060a059211 */ /* 0x000fe400078408ff */
[----:B------:R-:W-:-:S03]  /*1a780*/  @!P1 LEA R6, R8, UR38, 0x1 ;  /* 0x0000002608069c11 */ /* 0x000fc6000f8e08ff */
        /* <DEDUP_REMOVED lines=9> */
[----:B0-----:R-:W-:-:S12]  /*1a820*/  VIADD R7, R9, 0x20 ;  /* 0x0000002009077836 */ /* 0x001fd80000000000 */
[----:B-1----:R-:W-:Y:S05]  /*1a830*/  WARPSYNC.COLLECTIVE R15, `(.L_x_5205) ;  /* 0x000000000f087348 */ /* 0x002fea0003c00000 */
[----:B------:R0:W2:Y:S02]  /*1a840*/  SHFL.IDX P6, R14, R13, R12, R11 ;  /* 0x0000000c0d0e7389 */ /* 0x0000a400000c000b */
[----:B012---:R-:W-:Y:S01]  /*1a850*/  ENDCOLLECTIVE ;  /* 0x000000000000791b */ /* 0x007fe20003800000 */
.L_x_5205:
[----:B------:R0:W-:Y:S01]  /*1a860*/  STL [R1+0x1c], R7 ;  /* 0x00001c0701007387 */ /* 0x0001e20000100800 */
[----:B------:R-:W-:Y:S01]  /*1a870*/  @!P1 LEA R6, R8, UR38, 0x1 ;  /* 0x0000002608069c11 */ /* 0x000fe2000f8e08ff */
[----:B------:R-:W-:Y:S02]  /*1a880*/  IMAD.MOV.U32 R13, RZ, RZ, R0 ;  /* 0x000000ffff0d7224 */ /* 0x000fe400078e0000 */
[----:B------:R-:W-:-:S07]  /*1a890*/  IMAD.MOV.U32 R4, RZ, RZ, R14 ;  /* 0x000000ffff047224 */ /* 0x000fce00078e000e */
[----:B0-----:R-:W-:Y:S05]  /*1a8a0*/  WARPSYNC.COLLECTIVE R15, `(.L_x_5206) ;  /* 0x000000000f087348 */ /* 0x001fea0003c00000 */
[----:B------:R1:W2:Y:S02]  /*1a8b0*/  SHFL.IDX P6, R14, R13, R12, R11 ;  /* 0x0000000c0d0e7389 */ /* 0x0002a400000c000b */
[----:B012---:R-:W-:Y:S01]  /*1a8c0*/  ENDCOLLECTIVE ;  /* 0x000000000000791b */ /* 0x007fe20003800000 */
.L_x_5206:
        /* <DEDUP_REMOVED lines=17> */
.L_x_5207:
[----:B------:R-:W-:Y:S01]  /*1a9e0*/  @!P1 LEA R6, R8, UR38, 0x1 ;  /* 0x0000002608069c11 */ /* 0x000fe2000f8e08ff */
[----:B------:R-:W-:Y:S02]  /*1a9f0*/  IMAD.MOV.U32 R13, RZ, RZ, R0 ;  /* 0x000000ffff0d7224 */ /* 0x000fe400078e0000 */
[----:B------:R-:W-:-:S07]  /*1aa00*/  IMAD.MOV.U32 R4, RZ, RZ, R14 ;  /* 0x000000ffff047224 */ /* 0x000fce00078e000e */
[----:B------:R-:W-:Y:S05]  /*1aa10*/  WARPSYNC.COLLECTIVE R15, `(.L_x_5208) ;  /* 0x000000000f087348 */ /* 0x000fea0003c00000 */
[----:B------:R0:W1:Y:S02]  /*1aa20*/  SHFL.IDX P6, R14, R13, R12, R11 ;  /* 0x0000000c0d0e7389 */ /* 0x00006400000c000b */
[----:B01----:R-:W-:Y:S01]  /*1aa30*/  ENDCOLLECTIVE ;  /* 0x000000000000791b */ /* 0x003fe20003800000 */
.L_x_5208:
        /* <DEDUP_REMOVED lines=16> */
.L_x_5209:
[----:B------:R-:W-:Y:S02]  /*1ab40*/  IMAD.MOV.U32 R13, RZ, RZ, R0 ;  /* 0x000000ffff0d7224 */ /* 0x000fe400078e0000 */
[----:B------:R-:W-:-:S07]  /*1ab50*/  IMAD.MOV.U32 R3, RZ, RZ, R14 ;  /* 0x000000ffff037224 */ /* 0x000fce00078e000e */
[----:B------:R-:W-:Y:S05]  /*1ab60*/  WARPSYNC.COLLECTIVE R15, `(.L_x_5210) ;  /* 0x000000000f087348 */ /* 0x000fea0003c00000 */
[----:B------:R0:W1:Y:S02]  /*1ab70*/  SHFL.IDX P6, R14, R13, R12, R11 ;  /* 0x0000000c0d0e7389 */ /* 0x00006400000c000b */
[----:B01----:R-:W-:Y:S01]  /*1ab80*/  ENDCOLLECTIVE ;  /* 0x000000000000791b */ /* 0x003fe20003800000 */
.L_x_5210:
[----:B------:R-:W-:Y:S01]  /*1ab90*/  IMAD.MOV.U32 R0, RZ, RZ, R14 ;  /* 0x000000ffff007224 */ /* 0x000fe200078e000e */
[----:B------:R-:W-:Y:S06]  /*1aba0*/  BRA `(.L_x_5211) ;  /* 0xffffffb400407947 */ /* 0x000fec000383ffff */
.L_x_5107:
        /* <DEDUP_REMOVED lines=8> */
.L_x_5213:
[----:B------:R-:W-:Y:S05]  /*1ac30*/  BSYNC B0 ;  /* 0x0000000000007941 */ /* 0x000fea0003800000 */
.L_x_5212:
        /* <DEDUP_REMOVED lines=17> */
.L_x_5214:
        /* <DEDUP_REMOVED lines=49> */
.L_x_5215:
[----:B------:R-:W-:Y:S02]  /*1b060*/  IMAD.MOV.U32 R13, RZ, RZ, R0 ;  /* 0x000000ffff0d7224 */ /* 0x000fe400078e0000 */
[----:B------:R-:W-:-:S07]  /*1b070*/  IMAD.MOV.U32 R8, RZ, RZ, R14 ;  /* 0x000000ffff087224 */ /* 0x000fce00078e000e */
[----:B------:R-:W-:Y:S05]  /*1b080*/  WARPSYNC.COLLECTIVE R15, `(.L_x_5216) ;  /* 0x000000000f087348 */ /* 0x000fea0003c00000 */
[----:B------:R0:W1:Y:S02]  /*1b090*/  SHFL.IDX P6, R14, R13, R12, R11 ;  /* 0x0000000c0d0e7389 */ /* 0x00006400000c000b */
[----:B01----:R-:W-:Y:S01]  /*1b0a0*/  ENDCOLLECTIVE ;  /* 0x000000000000791b */ /* 0x003fe20003800000 */
.L_x_5216:
        /* <DEDUP_REMOVED lines=31> */
.L_x_5217:
[----:B------:R-:W-:Y:S02]  /*1b2a0*/  IMAD.MOV.U32 R13, RZ, RZ, R0 ;  /* 0x000000ffff0d7224 */ /* 0x000fe400078e0000 */
[----:B------:R-:W-:-:S07]  /*1b2b0*/  IMAD.MOV.U32 R2, RZ, RZ, R14 ;  /* 0x000000ffff027224 */ /* 0x000fce00078e000e */
[----:B------:R-:W-:Y:S05]  /*1b2c0*/  WARPSYNC.COLLECTIVE R15, `(.L_x_5218) ;  /* 0x000000000f087348 */ /* 0x000fea0003c00000 */
[----:B------:R0:W1:Y:S02]  /*1b2d0*/  SHFL.IDX P6, R14, R13, R12, R11 ;  /* 0x0000000c0d0e7389 */ /* 0x00006400000c000b */
[----:B01----:R-:W-:Y:S01]  /*1b2e0*/  ENDCOLLECTIVE ;  /* 0x000000000000791b */ /* 0x003fe20003800000 */
.L_x_5218:
        /* <DEDUP_REMOVED lines=35> */
.L_x_5219:
[----:B------:R-:W-:Y:S02]  /*1b520*/  IMAD.MOV.U32 R13, RZ, RZ, R0 ;  /* 0x000000ffff0d7224 */ /* 0x000fe400078e0000 */
[----:B------:R-:W-:-:S07]  /*1b530*/  IMAD.MOV.U32 R6, RZ, RZ, R14 ;  /* 0x000000ffff067224 */ /* 0x000fce00078e000e */
[----:B------:R-:W-:Y:S05]  /*1b540*/  WARPSYNC.COLLECTIVE R15, `(.L_x_5220) ;  /* 0x000000000f087348 */ /* 0x000fea0003c00000 */
[----:B------:R0:W1:Y:S02]  /*1b550*/  SHFL.IDX P6, R14, R13, R12, R11 ;  /* 0x0000000c0d0e7389 */ /* 0x00006400000c000b */
[----:B01----:R-:W-:Y:S01]  /*1b560*/  ENDCOLLECTIVE ;  /* 0x000000000000791b */ /* 0x003fe20003800000 */
.L_x_5220:
[----:B------:R-:W-:Y:S05]  /*1b570*/  BRA `(.L_x_5221) ;  /* 0xffffffb800347947 */ /* 0x000fea000383ffff */
.L_x_5110:
[----:B0-----:R-:W-:-:S04]  /*1b580*/  IMAD.U32 R3, RZ, RZ, UR38 ;  /* 0x00000026ff037e24 */ /* 0x001fc8000f8e00ff */
[----:B------:R0:W3:Y:S03]  /*1b590*/  SYNCS.PHASECHK.TRANS64.TRYWAIT P0, [R3+URZ+0x38820], R2 ;  /* 0x03882002030075a7 */ /* 0x0000e6000800017f */
[----:B---3--:R-:W-:Y:S05]  /*1b5a0*/  @!P0 NANOSLEEP.SYNCS 0x989680 ;  /* 0x009896800000895d */ /* 0x008fea0003900000 */
[----:B------:R-:W3:Y:S02]  /*1b5b0*/  @!P0 SYNCS.PHASECHK.TRANS64 P0, [R3+URZ+0x38820], R2 ;  /* 0x03882002030085a7 */ /* 0x000ee4000800007f */
[----:B---3--:R-:W-:Y:S05]  /*1b5c0*/  @!P0 BRA `(.L_x_5110) ;  /* 0xfffffffc00ec8947 */ /* 0x008fea000383ffff */
[----:B------:R-:W-:Y:S05]  /*1b5d0*/  BRA `(.L_x_5222) ;  /* 0xffffffb800dc7947 */ /* 0x000fea000383ffff */
.L_x_5113:
[----:B0-----:R-:W-:-:S04]  /*1b5e0*/  IMAD.U32 R3, RZ, RZ, UR38 ;  /* 0x00000026ff037e24 */ /* 0x001fc8000f8e00ff */
[----:B------:R0:W3:Y:S03]  /*1b5f0*/  SYNCS.PHASECHK.TRANS64.TRYWAIT P0, [R3+URZ+0x38860], R2 ;  /* 0x03886002030075a7 */ /* 0x0000e6000800017f */
[----:B---3--:R-:W-:Y:S05]  /*1b600*/  @!P0 NANOSLEEP.SYNCS 0x989680 ;  /* 0x009896800000895d */ /* 0x008fea0003900000 */
[----:B------:R-:W3:Y:S02]  /*1b610*/  @!P0 SYNCS.PHASECHK.TRANS64 P0, [R3+URZ+0x38860], R2 ;  /* 0x03886002030085a7 */ /* 0x000ee4000800007f */
[----:B---3--:R-:W-:Y:S05]  /*1b620*/  @!P0 BRA `(.L_x_5113) ;  /* 0xfffffffc00ec8947 */ /* 0x008fea000383ffff */
[----:B------:R-:W-:Y:S05]  /*1b630*/  BRA `(.L_x_5223) ;  /* 0xffffffb800e87947 */ /* 0x000fea000383ffff */
.L_x_5129:
[----:B-1----:R-:W-:-:S04]  /*1b640*/  IMAD.U32 R3, RZ, RZ, UR38 ;  /* 0x00000026ff037e24 */ /* 0x002fc8000f8e00ff */
[----:B------:R1:W3:Y:S03]  /*1b650*/  SYNCS.PHASECHK.TRANS64.TRYWAIT P0, [R3+URZ+0x38848], R2 ;  /* 0x03884802030075a7 */ /* 0x0002e6000800017f */
[----:B---3--:R-:W-:Y:S05]  /*1b660*/  @!P0 NANOSLEEP.SYNCS 0x989680 ;  /* 0x009896800000895d */ /* 0x008fea0003900000 */
[----:B------:R-:W3:Y:S02]  /*1b670*/  @!P0 SYNCS.PHASECHK.TRANS64 P0, [R3+URZ+0x38848], R2 ;  /* 0x03884802030085a7 */ /* 0x000ee4000800007f */
[----:B---3--:R-:W-:Y:S05]  /*1b680*/  @!P0 BRA `(.L_x_5129) ;  /* 0xfffffffc00ec8947 */ /* 0x008fea000383ffff */
[----:B------:R-:W-:Y:S05]  /*1b690*/  BRA `(.L_x_5224) ;  /* 0xffffffc400b47947 */ /* 0x000fea000383ffff */
.L_x_5134:
[----:B01----:R-:W-:-:S04]  /*1b6a0*/  IMAD.U32 R3, RZ, RZ, UR38 ;  /* 0x00000026ff037e24 */ /* 0x003fc8000f8e00ff */
[----:B------:R0:W1:Y:S03]  /*1b6b0*/  SYNCS.PHASECHK.TRANS64.TRYWAIT P0, [R3+URZ+0x38868], R2 ;  /* 0x03886802030075a7 */ /* 0x000066000800017f */
[----:B-1----:R-:W-:Y:S05]  /*1b6c0*/  @!P0 NANOSLEEP.SYNCS 0x989680 ;  /* 0x009896800000895d */ /* 0x002fea0003900000 */
[----:B------:R-:W1:Y:S02]  /*1b6d0*/  @!P0 SYNCS.PHASECHK.TRANS64 P0, [R3+URZ+0x38868], R2 ;  /* 0x03886802030085a7 */ /* 0x000e64000800007f */
[----:B-1----:R-:W-:Y:S05]  /*1b6e0*/  @!P0 BRA `(.L_x_5134) ;  /* 0xfffffffc00ec8947 */ /* 0x002fea000383ffff */
[----:B------:R-:W-:Y:S05]  /*1b6f0*/  BRA `(.L_x_5225) ;  /* 0xffffffc800147947 */ /* 0x000fea000383ffff */
.L_x_5149:
[----:B-1----:R-:W-:-:S04]  /*1b700*/  IMAD.U32 R3, RZ, RZ, UR38 ;  /* 0x00000026ff037e24 */ /* 0x002fc8000f8e00ff */
[----:B------:R1:W3:Y:S03]  /*1b710*/  SYNCS.PHASECHK.TRANS64.TRYWAIT P0, [R3+URZ+0x38840], R2 ;  /* 0x03884002030075a7 */ /* 0x0002e6000800017f */
[----:B---3--:R-:W-:Y:S05]  /*1b720*/  @!P0 NANOSLEEP.SYNCS 0x989680 ;  /* 0x009896800000895d */ /* 0x008fea0003900000 */
[----:B------:R-:W3:Y:S02]  /*1b730*/  @!P0 SYNCS.PHASECHK.TRANS64 P0, [R3+URZ+0x38840], R2 ;  /* 0x03884002030085a7 */ /* 0x000ee4000800007f */
[----:B---3--:R-:W-:Y:S05]  /*1b740*/  @!P0 BRA `(.L_x_5149) ;  /* 0xfffffffc00ec8947 */ /* 0x008fea000383ffff */
[----:B------:R-:W-:Y:S05]  /*1b750*/  BRA `(.L_x_5226) ;  /* 0xffffffd000647947 */ /* 0x000fea000383ffff */
.L_x_5154:
[----:B01----:R-:W-:-:S04]  /*1b760*/  IMAD.U32 R3, RZ, RZ, UR38 ;  /* 0x00000026ff037e24 */ /* 0x003fc8000f8e00ff */
[----:B------:R0:W1:Y:S03]  /*1b770*/  SYNCS.PHASECHK.TRANS64.TRYWAIT P0, [R3+URZ+0x38860], R2 ;  /* 0x03886002030075a7 */ /* 0x000066000800017f */
[----:B-1----:R-:W-:Y:S05]  /*1b780*/  @!P0 NANOSLEEP.SYNCS 0x989680 ;  /* 0x009896800000895d */ /* 0x002fea0003900000 */
[----:B------:R-:W1:Y:S02]  /*1b790*/  @!P0 SYNCS.PHASECHK.TRANS64 P0, [R3+URZ+0x38860], R2 ;  /* 0x03886002030085a7 */ /* 0x000e64000800007f */
[----:B-1----:R-:W-:Y:S05]  /*1b7a0*/  @!P0 BRA `(.L_x_5154) ;  /* 0xfffffffc00ec8947 */ /* 0x002fea000383ffff */
[----:B------:R-:W-:Y:S05]  /*1b7b0*/  BRA `(.L_x_5227) ;  /* 0xffffffd000c87947 */ /* 0x000fea000383ffff */
.L_x_5170:
[----:B-1----:R-:W-:-:S04]  /*1b7c0*/  IMAD.U32 R3, RZ, RZ, UR38 ;  /* 0x00000026ff037e24 */ /* 0x002fc8000f8e00ff */
[----:B------:R1:W3:Y:S03]  /*1b7d0*/  SYNCS.PHASECHK.TRANS64.TRYWAIT P0, [R3+URZ+0x38848], R2 ;  /* 0x03884802030075a7 */ /* 0x0002e6000800017f */
[----:B---3--:R-:W-:Y:S05]  /*1b7e0*/  @!P0 NANOSLEEP.SYNCS 0x989680 ;  /* 0x009896800000895d */ /* 0x008fea0003900000 */
[----:B------:R-:W3:Y:S02]  /*1b7f0*/  @!P0 SYNCS.PHASECHK.TRANS64 P0, [R3+URZ+0x38848], R2 ;  /* 0x03884802030085a7 */ /* 0x000ee4000800007f */
[----:B---3--:R-:W-:Y:S05]  /*1b800*/  @!P0 BRA `(.L_x_5170) ;  /* 0xfffffffc00ec8947 */ /* 0x008fea000383ffff */
[----:B------:R-:W-:Y:S05]  /*1b810*/  BRA `(.L_x_5228) ;  /* 0xffffffdc00207947 */ /* 0x000fea000383ffff */
.L_x_5175:
[----:B-1----:R-:W-:-:S04]  /*1b820*/  IMAD.U32 R3, RZ, RZ, UR38 ;  /* 0x00000026ff037e24 */ /* 0x002fc8000f8e00ff */
[----:B------:R1:W3:Y:S03]  /*1b830*/  SYNCS.PHASECHK.TRANS64.TRYWAIT P0, [R3+URZ+0x38868], R2 ;  /* 0x03886802030075a7 */ /* 0x0002e6000800017f */
[----:B---3--:R-:W-:Y:S05]  /*1b840*/  @!P0 NANOSLEEP.SYNCS 0x989680 ;  /* 0x009896800000895d */ /* 0x008fea0003900000 */
[----:B------:R-:W3:Y:S02]  /*1b850*/  @!P0 SYNCS.PHASECHK.TRANS64 P0, [R3+URZ+0x38868], R2 ;  /* 0x03886802030085a7 */ /* 0x000ee4000800007f */
[----:B---3--:R-:W-:Y:S05]  /*1b860*/  @!P0 BRA `(.L_x_5175) ;  /* 0xfffffffc00ec8947 */ /* 0x008fea000383ffff */
[----:B------:R-:W-:Y:S05]  /*1b870*/  BRA `(.L_x_5229) ;  /* 0xffffffdc00847947 */ /* 0x000fea000383ffff */
.L_x_5186:
[----:B-1----:R1:W3:Y:S02]  /*1b880*/  SYNCS.PHASECHK.TRANS64.TRYWAIT P0, [R2+URZ+0x38820], R9 ;  /* 0x03882009020075a7 */ /* 0x0022e4000800017f */
[----:B---3--:R-:W-:Y:S05]  /*1b890*/  @!P0 NANOSLEEP.SYNCS 0x989680 ;  /* 0x009896800000895d */ /* 0x008fea0003900000 */
[----:B------:R-:W3:Y:S02]  /*1b8a0*/  @!P0 SYNCS.PHASECHK.TRANS64 P0, [R2+URZ+0x38820], R9 ;  /* 0x03882009020085a7 */ /* 0x000ee4000800007f */
[----:B---3--:R-:W-:Y:S05]  /*1b8b0*/  @!P0 BRA `(.L_x_5186) ;  /* 0xfffffffc00f08947 */ /* 0x008fea000383ffff */
[----:B------:R-:W-:Y:S05]  /*1b8c0*/  BRA `(.L_x_5230) ;  /* 0xffffffe400747947 */ /* 0x000fea000383ffff */
.L_x_5187:
        /* <DEDUP_REMOVED lines=11> */
.L_x_5232:
[----:B------:R-:W-:Y:S05]  /*1b980*/  BSYNC B0 ;  /* 0x0000000000007941 */ /* 0x000fea0003800000 */
.L_x_5231:
[----:B------:R-:W-:Y:S05]  /*1b990*/  BRA `(.L_x_5233) ;  /* 0xffffffe400587947 */ /* 0x000fea000383ffff */
.L_x_5188:
[----:B------:R-:W-:Y:S01]  /*1b9a0*/  BSSY B0, `(.L_x_5234) ;  /* 0x0000006000007945 */ /* 0x000fe20003800000 */
[----:B------:R-:W-:-:S07]  /*1b9b0*/  IMAD.MOV.U32 R15, RZ, RZ, -0x1 ;  /* 0xffffffffff0f7424 */ /* 0x000fce00078e00ff */
[----:B012---:R-:W-:Y:S05]  /*1b9c0*/  WARPSYNC.COLLECTIVE R15, `(.L_x_5235) ;  /* 0x000000000f0c7348 */ /* 0x007fea0003c00000 */
[----:B------:R-:W-:Y:S02]  /*1b9d0*/  ELECT P6, UR62, PT ;  /* 0x00000000003e782f */ /* 0x000fe400038c0000 */
[----:B------:R-:W-:Y:S01]  /*1b9e0*/  MOV R14, UR62 ;  /* 0x0000003e000e7c02 */ /* 0x000fe20008000f00 */
[----:B012---:R-:W-:Y:S10]  /*1b9f0*/  ENDCOLLECTIVE ;  /* 0x000000000000791b */ /* 0x007ff40003800000 */
.L_x_5235:
[----:B------:R-:W-:Y:S05]  /*1ba00*/  BSYNC B0 ;  /* 0x0000000000007941 */ /* 0x000fea0003800000 */
.L_x_5234:
[----:B------:R-:W-:Y:S05]  /*1ba10*/  BRA `(.L_x_5236) ;  /* 0xffffffe4004c7947 */ /* 0x000fea000383ffff */
.L_x_5190:
[----:B--2---:R2:W3:Y:S02]  /*1ba20*/  SYNCS.PHASECHK.TRANS64.TRYWAIT P0, [R7+URZ], R4 ;  /* 0x00000004070075a7 */ /* 0x0044e4000800017f */
[----:B---3--:R-:W-:Y:S05]  /*1ba30*/  @!P0 NANOSLEEP.SYNCS 0x989680 ;  /* 0x009896800000895d */ /* 0x008fea0003900000 */
[----:B------:R-:W3:Y:S02]  /*1ba40*/  @!P0 SYNCS.PHASECHK.TRANS64 P0, [R7+URZ], R4 ;  /* 0x00000004070085a7 */ /* 0x000ee4000800007f */
[----:B---3--:R-:W-:Y:S05]  /*1ba50*/  @!P0 BRA `(.L_x_5190) ;  /* 0xfffffffc00f08947 */ /* 0x008fea000383ffff */
[----:B------:R-:W-:Y:S05]  /*1ba60*/  BRA `(.L_x_5237) ;  /* 0xffffffe400887947 */ /* 0x000fea000383ffff */
.L_x_5191:
[----:B---3--:R3:W4:Y:S02]  /*1ba70*/  SYNCS.PHASECHK.TRANS64.TRYWAIT P0, [R5+URZ], R0 ;  /* 0x00000000050075a7 */ /* 0x008724000800017f */
[----:B----4-:R-:W-:Y:S05]  /*1ba80*/  @!P0 NANOSLEEP.SYNCS 0x989680 ;  /* 0x009896800000895d */ /* 0x010fea0003900000 */
[----:B------:R-:W4:Y:S02]  /*1ba90*/  @!P0 SYNCS.PHASECHK.TRANS64 P0, [R5+URZ], R0 ;  /* 0x00000000050085a7 */ /* 0x000f24000800007f */
[----:B----4-:R-:W-:Y:S05]  /*1baa0*/  @!P0 BRA `(.L_x_5191) ;  /* 0xfffffffc00f08947 */ /* 0x010fea000383ffff */
[----:B------:R-:W-:Y:S05]  /*1bab0*/  BRA `(.L_x_5238) ;  /* 0xffffffe4007c7947 */ /* 0x000fea000383ffff */
.L_x_5193:
[----:B-1----:R1:W3:Y:S02]  /*1bac0*/  SYNCS.PHASECHK.TRANS64.TRYWAIT P0, [R5+URZ], R4 ;  /* 0x00000004050075a7 */ /* 0x0022e4000800017f */
[----:B---3--:R-:W-:Y:S05]  /*1bad0*/  @!P0 NANOSLEEP.SYNCS 0x989680 ;  /* 0x009896800000895d */ /* 0x008fea0003900000 */
[----:B------:R-:W3:Y:S02]  /*1bae0*/  @!P0 SYNCS.PHASECHK.TRANS64 P0, [R5+URZ], R4 ;  /* 0x00000004050085a7 */ /* 0x000ee4000800007f */
[----:B---3--:R-:W-:Y:S05]  /*1baf0*/  @!P0 BRA `(.L_x_5193) ;  /* 0xfffffffc00f08947 */ /* 0x008fea000383ffff */
[----:B------:R-:W-:Y:S05]  /*1bb00*/  BRA `(.L_x_5239) ;  /* 0xffffffe400807947 */ /* 0x000fea000383ffff */
.L_x_5240:
        /* <DEDUP_REMOVED lines=15> */
.L_x_15003:


//--------------------- .text._ZN7cutlass13device_kernelIN5flash11enable_sm90INS1_16FlashAttnFwdSm90INS1_25CollectiveMainloopFwdSm90ILi2EN4cute5tupleIJNS5_1CILi1EEES8_S8_EEENS6_IJNS7_ILi64EEESA_SA_EEELi512ENS_10bfloat16_tEfNS_4arch4Sm90ELb0ELb1ELb0ELb1ELb0ELb0ELb0ELb0ELb0ELb1ELb1ELb0EEENS1_21CollectiveEpilogueFwdINS6_IJSA_NS7_ILi512EEESA_EEES9_SC_SE_Li256ELb1ELb1ELb1ELb0EEENS1_36VarlenDynamicPersistentTileSchedulerILi64ELi64ELi256ELi128ELb1ELb1ELb1ELb1ELb0ELb1EEEEEEEEEvNT_6ParamsE --------------------------
	.section	.text._ZN7cutlass13device_kernelIN5flash11enable_sm90INS1_16FlashAttnFwdSm90INS1_25CollectiveMainloopFwdSm90ILi2EN4cute5tupleIJNS5_1CILi1EEES8_S8_EEENS6_IJNS7_ILi64EEESA_SA_EEELi512ENS_10bfloat16_tEfNS_4arch4Sm90ELb0ELb1ELb0ELb1ELb0ELb0ELb0ELb0ELb0ELb1ELb1ELb0EEENS1_21CollectiveEpilogueFwdINS6_IJSA_NS7_ILi512EEESA_EEES9_SC_SE_Li256ELb1ELb1ELb1ELb0EEENS1_36VarlenDynamicPersistentTileSchedulerILi64ELi64ELi256ELi128ELb1ELb1ELb1ELb1ELb0ELb1EEEEEEEEEvNT_6ParamsE,"ax",@progbits
	.align	128
.text._ZN7cutlass13device_kernelIN5flash11enable_sm90INS1_16FlashAttnFwdSm90INS1_25CollectiveMainloopFwdSm90ILi2EN4cute5tupleIJNS5_1CILi1EEES8_S8_EEENS6_IJNS7_ILi64EEESA_SA_EEELi512ENS_10bfloat16_tEfNS_4arch4Sm90ELb0ELb1ELb0ELb1ELb0ELb0ELb0ELb0ELb0ELb1ELb1ELb0EEENS1_21CollectiveEpilogueFwdINS6_IJSA_NS7_ILi512EEESA_EEES9_SC_SE_Li256ELb1ELb1ELb1ELb0EEENS1_36VarlenDynamicPersistentTileSchedulerILi64ELi64ELi256ELi128ELb1ELb1ELb1ELb1ELb0ELb1EEEEEEEEEvNT_6ParamsE:
        .type           _ZN7cutlass13device_kernelIN5flash11enable_sm90INS1_16FlashAttnFwdSm90INS1_25CollectiveMainloopFwdSm90ILi2EN4cute5tupleIJNS5_1CILi1EEES8_S8_EEENS6_IJNS7_ILi64EEESA_SA_EEELi512ENS_10bfloat16_tEfNS_4arch4Sm90ELb0ELb1ELb0ELb1ELb0ELb0ELb0ELb0ELb0ELb1ELb1ELb0EEENS1_21CollectiveEpilogueFwdINS6_IJSA_NS7_ILi512EEESA_EEES9_SC_SE_Li256ELb1ELb1ELb1ELb0EEENS1_36VarlenDynamicPersistentTileSchedulerILi64ELi64ELi256ELi128ELb1ELb1ELb1ELb1ELb0ELb1EEEEEEEEEvNT_6ParamsE,@function
        .size           _ZN7cutlass13device_kernelIN5flash11enable_sm90INS1_16FlashAttnFwdSm90INS1_25CollectiveMainloopFwdSm90ILi2EN4cute5tupleIJNS5_1CILi1EEES8_S8_EEENS6_IJNS7_ILi64EEESA_SA_EEELi512ENS_10bfloat16_tEfNS_4arch4Sm90ELb0ELb1ELb0ELb1ELb0ELb0ELb0ELb0ELb0ELb1ELb1ELb0EEENS1_21CollectiveEpilogueFwdINS6_IJSA_NS7_ILi512EEESA_EEES9_SC_SE_Li256ELb1ELb1ELb1ELb0EEENS1_36VarlenDynamicPersistentTileSchedulerILi64ELi64ELi256ELi128ELb1ELb1ELb1ELb1ELb0ELb1EEEEEEEEEvNT_6ParamsE,(.L_x_15004 - _ZN7cutlass13device_kernelIN5flash11enable_sm90INS1_16FlashAttnFwdSm90INS1_25CollectiveMainloopFwdSm90ILi2EN4cute5tupleIJNS5_1CILi1EEES8_S8_EEENS6_IJNS7_ILi64EEESA_SA_EEELi512ENS_10bfloat16_tEfNS_4arch4Sm90ELb0ELb1ELb0ELb1ELb0ELb0ELb0ELb0ELb0ELb1ELb1ELb0EEENS1_21CollectiveEpilogueFwdINS6_IJSA_NS7_ILi512EEESA_EEES9_SC_SE_Li256ELb1ELb1ELb1ELb0EEENS1_36VarlenDynamicPersistentTileSchedulerILi64ELi64ELi256ELi128ELb1ELb1ELb1ELb1ELb0ELb1EEEEEEEEEvNT_6ParamsE)
        .other          _ZN7cutlass13device_kernelIN5flash11enable_sm90INS1_16FlashAttnFwdSm90INS1_25CollectiveMainloopFwdSm90ILi2EN4cute5tupleIJNS5_1CILi1EEES8_S8_EEENS6_IJNS7_ILi64EEESA_SA_EEELi512ENS_10bfloat16_tEfNS_4arch4Sm90ELb0ELb1ELb0ELb1ELb0ELb0ELb0ELb0ELb0ELb1ELb1ELb0EEENS1_21CollectiveEpilogueFwdINS6_IJSA_NS7_ILi512EEESA_EEES9_SC_SE_Li256ELb1ELb1ELb1ELb0EEENS1_36VarlenDynamicPersistentTileSchedulerILi64ELi64ELi256ELi128ELb1ELb1ELb1ELb1ELb0ELb1EEEEEEEEEvNT_6ParamsE,@"STO_CUDA_ENTRY STV_DEFAULT"
_ZN7cutlass13device_kernelIN5flash11enable_sm90INS1_16FlashAttnFwdSm90INS1_25CollectiveMainloopFwdSm90ILi2EN4cute5tupleIJNS5_1CILi1EEES8_S8_EEENS6_IJNS7_ILi64EEESA_SA_EEELi512ENS_10bfloat16_tEfNS_4arch4Sm90ELb0ELb1ELb0ELb1ELb0ELb0ELb0ELb0ELb0ELb1ELb1ELb0EEENS1_21CollectiveEpilogueFwdINS6_IJSA_NS7_ILi512EEESA_EEES9_SC_SE_Li256ELb1ELb1ELb1ELb0EEENS1_36VarlenDynamicPersistentTileSchedulerILi64ELi64ELi256ELi128ELb1ELb1ELb1ELb1ELb0ELb1EEEEEEEEEvNT_6ParamsE:
        /* <DEDUP_REMOVED lines=18> */
.L_x_5242:
[----:B------:R-:W-:Y:S05]  /*0120*/  BSYNC B0 ;  /* 0x0000000000007941 */ /* 0x000fea0003800000 */
.L_x_5241:
        /* <DEDUP_REMOVED lines=37> */
.L_x_5243:
        /* <DEDUP_REMOVED lines=22> */
.L_x_5244:
        /* <DEDUP_REMOVED lines=18> */
.L_x_5245:
        /* <DEDUP_REMOVED lines=22> */
.L_x_5246:
        /* <DEDUP_REMOVED lines=22> */
.L_x_5247:
[----:B------:R-:W-:Y:S01]  /*08c0*/  PLOP3.LUT P0, PT, PT, PT, UP0, 0x80, 0x0 ;  /* 0x000000000000781c */ /* 0x000fe20003f0f008 */
[----:B------:R-:W-:Y:S01]  /*08d0*/  UMOV UR36, 0x1 ;  /* 0x0000000100247882 */ /* 0x000fe20000000000 */
[----:B------:R-:W-:Y:S01]  /*08e0*/  NOP ;  /* 0x0000000000007918 */ /* 0x000fe20000000000 */
[----:B------:R-:W-:Y:S01]  /*08f0*/  USEL UR36, UR36, 0x2, !UP0 ;  /* 0x0000000224247887 */ /* 0x000fe2000c000000 */
[----:B------:R-:W-:Y:S01]  /*0900*/  ULDC.64 UR40, c[0x0][0x208] ;  /* 0x0000820000287ab9 */ /* 0x000fe20000000a00 */
[----:B012-4-:R-:W-:Y:S08]  /*0910*/  BAR.SYNC.DEFER_BLOCKING 0x0 ;  /* 0x0000000000007b1d */ /* 0x017ff00000010000 */
[----:B------:R-:W-:Y:S05]  /*0920*/  @!P0 BRA `(.L_x_5248) ;  /* 0x0000011800d08947 */ /* 0x000fea0003800000 */
.L_x_5249:
        /* <DEDUP_REMOVED lines=25> */
[----:B------:R-:W-:Y:S01]  /*0ac0*/  R2UR UR5, R9 ;  /* 0x00000000090572ca */ /* 0x000fe200000e0000 */
[----:B------:R-:W-:Y:S01]  /*0ad0*/  UMOV UR37, URZ ;  /* 0x0000003f00257c82 */ /* 0x000fe20008000000 */
        /* <DEDUP_REMOVED lines=9> */
[----:B------:R-:W-:Y:S01]  /*0b70*/  IMAD.IADD R10, R6, 0x1, -R11 ;  /* 0x00000001060a7824 */ /* 0x000fe200078e0a0b */
[----:B------:R-:W-:Y:S02]  /*0b80*/  SHF.R.S32.HI R7, RZ, 0x1f, R2 ;  /* 0x0000001fff077819 */ /* 0x000fe40000011402 */
[----:B------:R-:W-:Y:S01]  /*0b90*/  LEA.HI R2, R0, R5, RZ, 0x1 ;  /* 0x0000000500027211 */ /* 0x000fe200078f08ff */
[----:B------:R-:W-:Y:S01]  /*0ba0*/  IMAD.IADD R0, R6, 0x1, -R3 ;  /* 0x0000000106007824 */ /* 0x000fe200078e0a03 */
[----:B------:R-:W-:Y:S02]  /*0bb0*/  LEA.HI R7, R7, R4, RZ, 0x2 ;  /* 0x0000000407077211 */ /* 0x000fe400078f10ff */
[----:B------:R-:W-:Y:S02]  /*0bc0*/  LOP3.LUT R2, R2, 0x1ffffffe, RZ, 0xc0, !PT ;  /* 0x1ffffffe02027812 */ /* 0x000fe400078ec0ff */
[----:B------:R-:W-:-:S02]  /*0bd0*/  SHF.R.S32.HI R3, RZ, 0x1f, R0 ;  /* 0x0000001fff037819 */ /* 0x000fc40000011400 */
[----:B------:R-:W-:Y:S01]  /*0be0*/  SHF.R.S32.HI R225, RZ, 0x7, R8 ;  /* 0x00000007ffe17819 */ /* 0x000fe20000011408 */
[----:B------:R-:W-:Y:S01]  /*0bf0*/  IMAD.IADD R2, R5, 0x1, -R2 ;  /* 0x0000000105027824 */ /* 0x000fe200078e0a02 */
[----:B------:R-:W-:Y:S02]  /*0c00*/  LEA.HI R5, R3, R0, RZ, 0x3 ;  /* 0x0000000003057211 */ /* 0x000fe400078f18ff */
[----:B------:R-:W-:Y:S01]  /*0c10*/  LOP3.LUT R7, R7, 0x3ffffc, RZ, 0xc0, !PT ;  /* 0x003ffffc07077812 */ /* 0x000fe200078ec0ff */
[----:B------:R-:W-:Y:S01]  /*0c20*/  IMAD R12, R225, 0x100, R0 ;  /* 0x00000100e10c7824 */ /* 0x000fe200078e0200 */
[----:B------:R-:W-:Y:S01]  /*0c30*/  LOP3.LUT R9, R8, 0xffffff80, RZ, 0xc0, !PT ;  /* 0xffffff8008097812 */ /* 0x000fe200078ec0ff */
[----:B------:R-:W-:Y:S01]  /*0c40*/  IMAD.SHL.U32 R2, R2, 0x8, RZ ;  /* 0x0000000802027824 */ /* 0x000fe200078e00ff */
[----:B------:R-:W-:Y:S01]  /*0c50*/  LOP3.LUT R187, R224, 0xfffffff8, RZ, 0xc0, !PT ;  /* 0xfffffff8e0bb7812 */ /* 0x000fe200078ec0ff */
[----:B------:R-:W-:Y:S01]  /*0c60*/  IMAD.IADD R7, R4, 0x1, -R7 ;  /* 0x0000000104077824 */ /* 0x000fe200078e0a07 */
[C---:B------:R-:W-:Y:S01]  /*0c70*/  LOP3.LUT R11, R5.reuse, 0xfffffff8, RZ, 0xc0, !PT ;  /* 0xfffffff8050b7812 */ /* 0x040fe200078ec0ff */
[----:B------:R-:W-:Y:S01]  /*0c80*/  IMAD.SHL.U32 R5, R5, 0x40, RZ ;  /* 0x0000004005057824 */ /* 0x000fe200078e00ff */
[----:B------:R-:W-:Y:S01]  /*0c90*/  LEA.HI R8, R8, R225, RZ, 0x1 ;  /* 0x000000e108087211 */ /* 0x000fe200078f08ff */
[C---:B------:R-:W-:Y:S01]  /*0ca0*/  IMAD.IADD R9, R6.reuse, 0x1, -R9 ;  /* 0x0000000106097824 */ /* 0x040fe200078e0a09 */
[----:B------:R-:W-:Y:S01]  /*0cb0*/  SHF.R.S32.HI R224, RZ, 0x3, R224 ;  /* 0x00000003ffe07819 */ /* 0x000fe200000114e0 */
[----:B------:R-:W-:Y:S01]  /*0cc0*/  IMAD.IADD R187, R6, 0x1, -R187 ;  /* 0x0000000106bb7824 */ /* 0x000fe200078e0abb */
[----:B------:R-:W-:Y:S01]  /*0cd0*/  LEA.HI R6, R10, R10, RZ, 0x1 ;  /* 0x0000000a0a067211 */ /* 0x000fe200078f08ff */
[----:B------:R-:W-:Y:S01]  /*0ce0*/  IMAD.IADD R11, R0, 0x1, -R11 ;  /* 0x00000001000b7824 */ /* 0x000fe200078e0a0b */
[----:B------:R-:W-:Y:S01]  /*0cf0*/  LOP3.LUT R8, R8, 0xfffffe, RZ, 0xc0, !PT ;  /* 0x00fffffe08087812 */ /* 0x000fe200078ec0ff */
[----:B------:R-:W-:Y:S01]  /*0d00*/  IMAD R15, R7, 0x10, R12 ;  /* 0x00000010070f7824 */ /* 0x000fe200078e020c */
[----:B------:R-:W-:Y:S01]  /*0d10*/  LOP3.LUT R7, R5, 0x7ffffe00, RZ, 0xc0, !PT ;  /* 0x7ffffe0005077812 */ /* 0x000fe200078ec0ff */
[----:B------:R-:W-:Y:S01]  /*0d20*/  IMAD.SHL.U32 R5, R11, 0x40, RZ ;  /* 0x000000400b057824 */ /* 0x000fe200078e00ff */
[----:B------:R-:W-:Y:S01]  /*0d30*/  LOP3.LUT R3, R6, 0x1ffffffe, RZ, 0xc0, !PT ;  /* 0x1ffffffe06037812 */ /* 0x000fe200078ec0ff */
[----:B------:R-:W-:Y:S01]  /*0d40*/  IMAD.IADD R8, R225, 0x1, -R8 ;  /* 0x00000001e1087824 */ /* 0x000fe200078e0a08 */
[----:B------:R-:W-:Y:S01]  /*0d50*/  SHF.R.S32.HI R6, RZ, 0x1f, R9 ;  /* 0x0000001fff067819 */ /* 0x000fe20000011409 */
[----:B------:R-:W-:Y:S01]  /*0d60*/  IMAD R7, R4, 0x400, R7 ;  /* 0x0000040004077824 */ /* 0x000fe200078e0207 */
[----:B------:R-:W-:Y:S01]  /*0d70*/  LOP3.LUT R5, R5, 0x1c0, RZ, 0xc0, !PT ;  /* 0x000001c005057812 */ /* 0x000fe200078ec0ff */
[----:B------:R-:W-:Y:S01]  /*0d80*/  IMAD.IADD R13, R10, 0x1, -R3 ;  /* 0x000000010a0d7824 */ /* 0x000fe200078e0a03 */
[----:B------:R-:W-:Y:S01]  /*0d90*/  LEA.HI R3, R6, R9, RZ, 0x2 ;  /* 0x0000000906037211 */ /* 0x000fe200078f10ff */
[--C-:B------:R-:W-:Y:S01]  /*0da0*/  IMAD.U32 R4, R15, 0x40, R2.reuse ;  /* 0x000000400f047824 */ /* 0x100fe200078e0002 */
[----:B------:R-:W-:Y:S01]  /*0db0*/  LOP3.LUT R2, R5, 0x8, R2, 0xf8, !PT ;  /* 0x0000000805027812 */ /* 0x000fe200078ef802 */
[----:B------:R-:W-:Y:S01]  /*0dc0*/  IMAD.SHL.U32 R185, R187, 0x8, RZ ;  /* 0x00000008bbb97824 */ /* 0x000fe200078e00ff */
[----:B------:R-:W-:-:S02]  /*0dd0*/  SHF.R.U32.HI R5, RZ, 0x3, R5 ;  /* 0x00000003ff057819 */ /* 0x000fc40000011605 */
[----:B------:R-:W-:Y:S01]  /*0de0*/  LOP3.LUT R10, R3, 0x7ffffffc, RZ, 0xc0, !PT ;  /* 0x7ffffffc030a7812 */ /* 0x000fe200078ec0ff */
[----:B------:R0:W-:Y:S01]  /*0df0*/  STL [R1+0x54], R4 ;  /* 0x0000540401007387 */ /* 0x0001e20000100800 */
[--C-:B------:R-:W-:Y:S01]  /*0e00*/  SHF.R.S32.HI R0, RZ, 0x2, R3.reuse ;  /* 0x00000002ff007819 */ /* 0x100fe20000011403 */
[----:B------:R-:W-:Y:S01]  /*0e10*/  VIADD R192, R185, 0x40 ;  /* 0x00000040b9c07836 */ /* 0x000fe20000000000 */
[----:B------:R-:W-:Y:S01]  /*0e20*/  LOP3.LUT R2, R2, R5, RZ, 0x3c, !PT ;  /* 0x0000000502027212 */ /* 0x000fe200078e3cff */
[----:B------:R-:W-:Y:S01]  /*0e30*/  IMAD.IADD R10, R9, 0x1, -R10 ;  /* 0x00000001090a7824 */ /* 0x000fe200078e0a0a */
[----:B------:R-:W-:Y:S02]  /*0e40*/  SHF.R.S32.HI R3, RZ, 0x1f, R3 ;  /* 0x0000001fff037819 */ /* 0x000fe40000011403 */
[----:B------:R-:W-:Y:S01]  /*0e50*/  R2P PR, R11, 0x6 ;  /* 0x000000060b007804 */ /* 0x000fe20000000000 */
[----:B------:R-:W-:Y:S01]  /*0e60*/  IMAD.IADD R7, R7, 0x1, R2 ;  /* 0x0000000107077824 */ /* 0x000fe200078e0202 */
[----:B------:R-:W-:Y:S01]  /*0e70*/  LEA.HI R3, R3, R0, RZ, 0x3 ;  /* 0x0000000003037211 */ /* 0x000fe200078f18ff */
[----:B0-----:R-:W-:Y:S01]  /*0e80*/  IMAD.SHL.U32 R4, R8, 0x100, RZ ;  /* 0x0000010008047824 */ /* 0x001fe200078e00ff */
[----:B------:R-:W-:Y:S01]  /*0e90*/  LEA.HI R6, R6, R9, RZ, 0x5 ;  /* 0x0000000906067211 */ /* 0x000fe200078f28ff */
[----:B------:R-:W-:Y:S01]  /*0ea0*/  IMAD.SHL.U32 R2, R10, 0x2, RZ ;  /* 0x000000020a027824 */ /* 0x000fe200078e00ff */
[----:B------:R-:W-:-:S02]  /*0eb0*/  LOP3.LUT R3, R3, 0xfffffff8, RZ, 0xc0, !PT ;  /* 0xfffffff803037812 */ /* 0x000fc400078ec0ff */
[----:B------:R-:W-:Y:S01]  /*0ec0*/  LEA R19, R7, UR46, 0x1 ;  /* 0x0000002e07137c11 */ /* 0x000fe2000f8e08ff */
[----:B------:R-:W-:Y:S01]  /*0ed0*/  IMAD.IADD R17, R2, 0x1, R4 ;  /* 0x0000000102117824 */ /* 0x000fe200078e0204 */
[----:B------:R-:W-:Y:S01]  /*0ee0*/  SHF.R.S32.HI R6, RZ, 0x5, R6 ;  /* 0x00000005ff067819 */ /* 0x000fe20000011406 */
[----:B------:R-:W-:Y:S01]  /*0ef0*/  IMAD.IADD R3, R0, 0x1, -R3 ;  /* 0x0000000100037824 */ /* 0x000fe200078e0a03 */
[----:B------:R0:W-:Y:S01]  /*0f00*/  STL [R1+0x50], R4 ;  /* 0x0000500401007387 */ /* 0x0001e20000100800 */
[C---:B------:R-:W-:Y:S01]  /*0f10*/  VIADD R223, R17.reuse, 0x8 ;  /* 0x0000000811df7836 */ /* 0x040fe20000000000 */
[----:B------:R-:W-:Y:S01]  /*0f20*/  SHF.R.S32.HI R0, RZ, 0x1f, R17 ;  /* 0x0000001fff007819 */ /* 0x000fe20000011411 */
[----:B------:R-:W-:Y:S01]  /*0f30*/  VIADD R222, R17, 0x10 ;  /* 0x0000001011de7836 */ /* 0x000fe20000000000 */
[----:B------:R-:W-:Y:S01]  /*0f40*/  SEL R23, R23, 0xffffffe0, !P1 ;  /* 0xffffffe017177807 */ /* 0x000fe20004800000 */
[C---:B------:R-:W-:Y:S01]  /*0f50*/  VIADD R221, R17.reuse, 0x18 ;  /* 0x0000001811dd7836 */ /* 0x040fe20000000000 */
[----:B------:R-:W-:Y:S01]  /*0f60*/  SHF.R.S32.HI R0, RZ, 0x1f, R223 ;  /* 0x0000001fff007819 */ /* 0x000fe200000114df */
[----:B------:R-:W-:-:S02]  /*0f70*/  VIADD R220, R17, 0x20 ;  /* 0x0000002011dc7836 */ /* 0x000fc40000000000 */
[C---:B------:R-:W-:Y:S01]  /*0f80*/  VIADD R219, R17.reuse, 0x28 ;  /* 0x0000002811db7836 */ /* 0x040fe20000000000 */
[----:B0-----:R-:W-:Y:S01]  /*0f90*/  SHF.R.S32.HI R4, RZ, 0x1f, R222 ;  /* 0x0000001fff047819 */ /* 0x001fe200000114de */
[C---:B------:R-:W-:Y:S01]  /*0fa0*/  VIADD R218, R17.reuse, 0x30 ;  /* 0x0000003011da7836 */ /* 0x040fe20000000000 */
[----:B------:R-:W-:Y:S01]  /*0fb0*/  SHF.R.S32.HI R0, RZ, 0x1f, R220 ;  /* 0x0000001fff007819 */ /* 0x000fe200000114dc */
[C---:B------:R-:W-:Y:S01]  /*0fc0*/  VIADD R217, R17.reuse, 0x38 ;  /* 0x0000003811d97836 */ /* 0x040fe20000000000 */
[----:B------:R-:W-:Y:S01]  /*0fd0*/  SHF.R.S32.HI R4, RZ, 0x1f, R219 ;  /* 0x0000001fff047819 */ /* 0x000fe200000114db */
[C---:B------:R-:W-:Y:S02]  /*0fe0*/  VIADD R216, R17.reuse, 0x40 ;  /* 0x0000004011d87836 */ /* 0x040fe40000000000 */
[C---:B------:R-:W-:Y:S01]  /*0ff0*/  VIADD R215, R17.reuse, 0x48 ;  /* 0x0000004811d77836 */ /* 0x040fe20000000000 */
[----:B------:R-:W-:Y:S01]  /*1000*/  SHF.R.S32.HI R0, RZ, 0x1f, R217 ;  /* 0x0000001fff007819 */ /* 0x000fe200000114d9 */
[----:B------:R-:W-:Y:S01]  /*1010*/  VIADD R214, R17, 0x50 ;  /* 0x0000005011d67836 */ /* 0x000fe20000000000 */
[----:B------:R-:W-:Y:S01]  /*1020*/  SHF.R.S32.HI R4, RZ, 0x1f, R216 ;  /* 0x0000001fff047819 */ /* 0x000fe200000114d8 */
[----:B------:R-:W-:-:S02]  /*1030*/  VIADD R184, R19, 0x26800 ;  /* 0x0002680013b87836 */ /* 0x000fc40000000000 */
[----:B------:R-:W-:Y:S01]  /*1040*/  IMAD R16, R6, 0x10, R3 ;  /* 0x0000001006107824 */ /* 0x000fe200078e0203 */
        /* <DEDUP_REMOVED lines=49> */
[----:B------:R-:W-:Y:S01]  /*1360*/  IMAD R186, R13, 0x8, R16 ;  /* 0x000000080dba7824 */ /* 0x000fe200078e0210 */
[----:B------:R-:W-:Y:S01]  /*1370*/  SHF.R.S32.HI R226, RZ, 0x1f, R193 ;  /* 0x0000001fffe27819 */ /* 0x000fe200000114c1 */
[----:B------:R-:W-:-:S07]  /*1380*/  IMAD.IADD R23, R23, 0x1, R22 ;  /* 0x0000000117177824 */ /* 0x000fce00078e0216 */
.L_x_5362:
[----:B------:R-:W-:Y:S02]  /*1390*/  ULDC.64 UR8, c[0x0][0xa28] ;  /* 0x00028a0000087ab9 */ /* 0x000fe40000000a00 */
[----:B------:R-:W-:-:S04]  /*13a0*/  UISETP.NE.U32.AND UP0, UPT, UR8, URZ, UPT ;  /* 0x0000003f0800728c */ /* 0x000fc8000bf05070 */
[----:B------:R-:W-:-:S03]  /*13b0*/  UISETP.NE.AND.EX UP0, UPT, UR9, URZ, UPT, UP0 ;  /* 0x0000003f0900728c */ /* 0x000fc6000bf05300 */
[----:B------:R-:W-:Y:S02]  /*13c0*/  ULDC.64 UR8, c[0x0][0xa18] ;  /* 0x0002860000087ab9 */ /* 0x000fe40000000a00 */
[----:B------:R-:W-:Y:S01]  /*13d0*/  UISETP.NE.U32.AND UP1, UPT, UR8, URZ, UPT ;  /* 0x0000003f0800728c */ /* 0x000fe2000bf25070 */
[----:B------:R-:W-:-:S03]  /*13e0*/  PLOP3.LUT P0, PT, PT, PT, UP0, 0x80, 0x0 ;  /* 0x000000000000781c */ /* 0x000fc60003f0f008 */
[----:B------:R-:W-:-:S03]  /*13f0*/  UISETP.NE.AND.EX UP1, UPT, UR9, URZ, UPT, UP1 ;  /* 0x0000003f0900728c */ /* 0x000fc6000bf25310 */
[----:B------:R-:W-:Y:S02]  /*1400*/  @UP0 ULDC.64 UR8, c[0x0][0xa28] ;  /* 0x00028a0000080ab9 */ /* 0x000fe40000000a00 */
[----:B------:R-:W-:Y:S01]  /*1410*/  @UP0 UIMAD.WIDE UR8, UR6, 0x4, UR8 ;  /* 0x00000004060808a5 */ /* 0x000fe2000f8e0208 */
[----:B------:R-:W-:-:S05]  /*1420*/  PLOP3.LUT P2, PT, PT, PT, UP1, 0x80, 0x0 ;  /* 0x000000000000781c */ /* 0x000fca0003f4f018 */
[----:B------:R-:W-:Y:S01]  /*1430*/  @UP1 ULDC.64 UR10, c[0x0][0xa18] ;  /* 0x00028600000a1ab9 */ /* 0x000fe20000000a00 */
[----:B0-23--:R-:W-:Y:S02]  /*1440*/  IMAD.U32 R4, RZ, RZ, UR8 ;  /* 0x00000008ff047e24 */ /* 0x00dfe4000f8e00ff */
[----:B----4-:R-:W-:Y:S01]  /*1450*/  IMAD.U32 R5, RZ, RZ, UR9 ;  /* 0x00000009ff057e24 */ /* 0x010fe2000f8e00ff */
[----:B------:R-:W-:Y:S02]  /*1460*/  @UP1 UIMAD.WIDE UR8, UR6, 0x4, UR10 ;  /* 0x00000004060818a5 */ /* 0x000fe4000f8e020a */
[----:B------:R-:W-:Y:S02]  /*1470*/  ULOP3.LUT UR4, UR7, 0xff000000, URZ, 0xc0, !UPT ;  /* 0xff00000007047892 */ /* 0x000fe4000f8ec03f */
[----:B------:R-:W2:Y:S01]  /*1480*/  @P0 LDG.E R4, desc[UR40][R4.64] ;  /* 0x0000002804040981 */ /* 0x000ea2000c1e1900 */
[----:B------:R-:W-:Y:S01]  /*1490*/  ULDC.64 UR10, c[0x0][0xa20] ;  /* 0x00028800000a7ab9 */ /* 0x000fe20000000a00 */
[----:B-1----:R-:W-:-:S02]  /*14a0*/  IMAD.U32 R6, RZ, RZ, UR8 ;  /* 0x00000008ff067e24 */ /* 0x002fc4000f8e00ff */
[----:B------:R-:W-:Y:S01]  /*14b0*/  IMAD.U32 R7, RZ, RZ, UR9 ;  /* 0x00000009ff077e24 */ /* 0x000fe2000f8e00ff */
[----:B------:R-:W-:-:S04]  /*14c0*/  ULDC.64 UR8, c[0x0][0x418] ;  /* 0x0001060000087ab9 */ /* 0x000fc80000000a00 */
[----:B------:R-:W3:Y:S01]  /*14d0*/  @P2 LDG.E R6, desc[UR40][R6.64] ;  /* 0x0000002806062981 */ /* 0x000ee2000c1e1900 */
[----:B------:R-:W-:Y:S01]  /*14e0*/  UISETP.NE.U32.AND UP0, UPT, UR8, URZ, UPT ;  /* 0x0000003f0800728c */ /* 0x000fe2000bf05070 */
[----:B------:R-:W-:Y:S01]  /*14f0*/  ISETP.NE.U32.AND P1, PT, RZ, UR10, PT ;  /* 0x0000000aff007c0c */ /* 0x000fe2000bf25070 */
[----:B------:R-:W-:Y:S02]  /*1500*/  ULOP3.LUT UR45, UR7, 0xff0000, URZ, 0xc0, !UPT ;  /* 0x00ff0000072d7892 */ /* 0x000fe4000f8ec03f */
[----:B------:R-:W-:Y:S01]  /*1510*/  UISETP.NE.AND.EX UP0, UPT, UR9, URZ, UPT, UP0 ;  /* 0x0000003f0900728c */ /* 0x000fe2000bf05300 */
[----:B------:R-:W-:Y:S01]  /*1520*/  ISETP.NE.AND.EX P1, PT, RZ, UR11, PT, P1 ;  /* 0x0000000bff007c0c */ /* 0x000fe2000bf25310 */
[----:B------:R-:W-:Y:S01]  /*1530*/  ULDC UR8, c[0x0][0x424] ;  /* 0x0001090000087ab9 */ /* 0x000fe20000000800 */
[----:B------:R-:W-:Y:S02]  /*1540*/  USHF.R.U32.HI UR4, URZ, 0x8, UR4 ;  /* 0x000000083f047899 */ /* 0x000fe40008011604 */
[----:B------:R-:W-:Y:S01]  /*1550*/  USEL UR8, UR8, 0x1, UP0 ;  /* 0x0000000108087887 */ /* 0x000fe20008000000 */
[----:B------:R-:W-:Y:S01]  /*1560*/  ULDC UR9, c[0x0][0x2f0] ;  /* 0x0000bc0000097ab9 */ /* 0x000fe20000000800 */
[----:B------:R-:W-:Y:S01]  /*1570*/  UMOV UR49, URZ ;  /* 0x0000003f00317c82 */ /* 0x000fe20008000000 */
[----:B------:R-:W-:Y:S01]  /*1580*/  ULEA.HI UR45, UR45, UR4, URZ, 0x10 ;  /* 0x000000042d2d7291 */ /* 0x000fe2000f8f803f */
[----:B------:R-:W-:Y:S01]  /*1590*/  ULDC UR51, c[0x0][0x288] ;  /* 0x0000a20000337ab9 */ /* 0x000fe20000000800 */
[----:B------:R-:W-:-:S02]  /*15a0*/  UIMAD UR4, UR8, UR9, URZ ;  /* 0x00000009080472a4 */ /* 0x000fc4000f8e023f */
[----:B------:R-:W-:Y:S01]  /*15b0*/  ULOP3.LUT UR44, UR7, 0xffff, URZ, 0xc0, !UPT ;  /* 0x0000ffff072c7892 */ /* 0x000fe2000f8ec03f */
[----:B--2---:R-:W-:Y:S02]  /*15c0*/  @P0 R2UR UR49, R4 ;  /* 0x00000000043102ca */ /* 0x004fe400000e0000 */
        /* <DEDUP_REMOVED lines=15> */
.L_x_5250:
[----:B------:R-:W-:Y:S01]  /*16c0*/  UMOV UR43, UR6 ;  /* 0x00000006002b7c82 */ /* 0x000fe20008000000 */
[----:B------:R-:W-:Y:S05]  /*16d0*/  @!P1 BRA `(.L_x_5251) ;  /* 0x00000000001c9947 */ /* 0x000fea0003800000 */
[----:B------:R-:W-:Y:S02]  /*16e0*/  ULDC.64 UR8, c[0x0][0xa20] ;  /* 0x0002880000087ab9 */ /* 0x000fe40000000a00 */
[----:B------:R-:W-:-:S06]  /*16f0*/  UIMAD.WIDE UR6, UR6, 0x4, UR8 ;  /* 0x00000004060678a5 */ /* 0x000fcc000f8e0208 */
[----:B------:R-:W-:Y:S02]  /*1700*/  IMAD.U32 R4, RZ, RZ, UR6 ;  /* 0x00000006ff047e24 */ /* 0x000fe4000f8e00ff */
[----:B------:R-:W-:-:S05]  /*1710*/  IMAD.U32 R5, RZ, RZ, UR7 ;  /* 0x00000007ff057e24 */ /* 0x000fca000f8e00ff */
[----:B------:R-:W2:Y:S02]  /*1720*/  LDG.E R4, desc[UR40][R4.64] ;  /* 0x0000002804047981 */ /* 0x000ea4000c1e1900 */
[----:B--2---:R-:W-:Y:S01]  /*1730*/  R2UR UR4, R4 ;  /* 0x00000000040472ca */ /* 0x004fe200000e0000 */
[----:B------:R-:W-:-:S14]  /*1740*/  BRA `(.L_x_5252) ;  /* 0x0000000000347947 */ /* 0x000fdc0003800000 */
.L_x_5251:
        /* <DEDUP_REMOVED lines=13> */
.L_x_5252:
[----:B------:R-:W-:Y:S02]  /*1820*/  UISETP.NE.AND UP0, UPT, UR47, 0x1, UPT ;  /* 0x000000012f00788c */ /* 0x000fe4000bf05270 */
[----:B------:R-:W-:Y:S02]  /*1830*/  UIADD3 UR49, UR4, -UR49, URZ ;  /* 0x8000003104317290 */ /* 0x000fe4000fffe03f */
[----:B------:R-:W-:Y:S02]  /*1840*/  USHF.L.U32 UR42, UR5, 0x6, URZ ;  /* 0x00000006052a7899 */ /* 0x000fe4000800063f */
[----:B------:R-:W-:Y:S01]  /*1850*/  UIADD3 UR4, UR49, 0x3f, URZ ;  /* 0x0000003f31047890 */ /* 0x000fe2000fffe03f */
[----:B------:R-:W-:-:S03]  /*1860*/  PLOP3.LUT P0, PT, PT, PT, UP0, 0x80, 0x0 ;  /* 0x000000000000781c */ /* 0x000fc60003f0f008 */
[----:B------:R-:W-:-:S04]  /*1870*/  USHF.R.S32.HI UR6, URZ, 0x1f, UR4 ;  /* 0x0000001f3f067899 */ /* 0x000fc80008011404 */
[----:B------:R-:W-:-:S04]  /*1880*/  ULEA.HI UR6, UR6, UR4, URZ, 0x6 ;  /* 0x0000000406067291 */ /* 0x000fc8000f8f303f */
[----:B------:R-:W-:Y:S02]  /*1890*/  USHF.R.S32.HI UR6, URZ, 0x6, UR6 ;  /* 0x000000063f067899 */ /* 0x000fe40008011406 */
[----:B------:R-:W-:Y:S10]  /*18a0*/  @!P0 BRA `(.L_x_5253) ;  /* 0x0000002400108947 */ /* 0x000ff40003800000 */
[----:B------:R-:W-:Y:S01]  /*18b0*/  ULDC UR4, c[0x0][0x448] ;  /* 0x0001120000047ab9 */ /* 0x000fe20000000800 */
[----:B------:R-:W-:Y:S02]  /*18c0*/  UIADD3 UR7, UR42, 0x3f, URZ ;  /* 0x0000003f2a077890 */ /* 0x000fe4000fffe03f */
[----:B------:R-:W-:Y:S02]  /*18d0*/  UISETP.NE.AND UP0, UPT, UR4, 0x1, UPT ;  /* 0x000000010400788c */ /* 0x000fe4000bf05270 */
[----:B------:R-:W-:Y:S01]  /*18e0*/  UIADD3 UR10, UR49, 0x1, -UR51 ;  /* 0x00000001310a7890 */ /* 0x000fe2000fffe833 */
[----:B------:R-:W-:Y:S02]  /*18f0*/  ULDC.64 UR4, c[0x0][0x9e0] ;  /* 0x0002780000047ab9 */ /* 0x000fe40000000a00 */
[----:B------:R-:W-:-:S06]  /*1900*/  UISETP.GE.AND UP1, UPT, UR5, 0x1, UPT ;  /* 0x000000010500788c */ /* 0x000fcc000bf26270 */
        /* <DEDUP_REMOVED lines=18> */
.L_x_5255:
[----:B------:R-:W-:-:S11]  /*1a30*/  UISETP.NE.AND UP1, UPT, UR5, 0x1, UPT ;  /* 0x000000010500788c */ /* 0x000fd6000bf25270 */
[----:B------:R-:W-:Y:S02]  /*1a40*/  @UP1 ULDC.64 UR10, c[0x0][0x9e8] ;  /* 0x00027a00000a1ab9 */ /* 0x000fe40000000a00 */
[----:B------:R-:W-:-:S04]  /*1a50*/  UIMAD.WIDE.U32 UR8, UR7, UR10, URZ ;  /* 0x0000000a070872a5 */ /* 0x000fc8000f8e003f */
[----:B------:R-:W-:-:S12]  /*1a60*/  @UP1 USHF.R.U32.HI UR7, URZ, UR11, UR9 ;  /* 0x0000000b3f071299 */ /* 0x000fd80008011609 */
.L_x_5256:
[----:B------:R-:W-:-:S04]  /*1a70*/  UIMAD UR7, UR7, UR5, UR5 ;  /* 0x00000005070772a4 */ /* 0x000fc8000f8e0205 */
[----:B------:R-:W-:-:S04]  /*1a80*/  UISETP.LT.AND UP1, UPT, UR4, UR7, UPT ;  /* 0x000000070400728c */ /* 0x000fc8000bf21270 */
[----:B------:R-:W-:-:S12]  /*1a90*/  USEL UR4, UR4, UR7, UP1 ;  /* 0x0000000704047287 */ /* 0x000fd80008800000 */
.L_x_5254:
[----:B------:R-:W-:Y:S01]  /*1aa0*/  UIADD3 UR4, UR4, 0x3f, URZ ;  /* 0x0000003f04047890 */ /* 0x000fe2000fffe03f */
[----:B------:R-:W-:Y:S01]  /*1ab0*/  @UP0 ULDC UR8, c[0x0][0x44c] ;  /* 0x0001130000080ab9 */ /* 0x000fe20000000800 */
[----:B------:R-:W-:Y:S02]  /*1ac0*/  @UP0 ULDC UR10, c[0x0][0x450] ;  /* 0x00011400000a0ab9 */ /* 0x000fe40000000800 */
[----:B------:R-:W-:Y:S02]  /*1ad0*/  USHF.R.S32.HI UR7, URZ, 0x1f, UR4 ;  /* 0x0000001f3f077899 */ /* 0x000fe40008011404 */
[----:B------:R-:W-:Y:S02]  /*1ae0*/  UIMAD.WIDE.U32 UR8, UR42, UR8, URZ ;  /* 0x000000082a0872a5 */ /* 0x000fe4000f8e003f */
[----:B------:R-:W-:-:S03]  /*1af0*/  ULEA.HI UR7, UR7, UR4, URZ, 0x6 ;  /* 0x0000000407077291 */ /* 0x000fc6000f8f303f */
[----:B------:R-:W-:Y:S01]  /*1b00*/  UMOV UR4, UR42 ;  /* 0x0000002a00047c82 */ /* 0x000fe20008000000 */
[----:B------:R-:W-:Y:S02]  /*1b10*/  @UP0 USHF.R.U32.HI UR4, URZ, UR10, UR9 ;  /* 0x0000000a3f040299 */ /* 0x000fe40008011609 */
[----:B------:R-:W-:Y:S02]  /*1b20*/  USHF.R.S32.HI UR7, URZ, 0x6, UR7 ;  /* 0x000000063f077899 */ /* 0x000fe40008011407 */
[----:B------:R-:W-:Y:S02]  /*1b30*/  UIADD3 UR49, UR4, UR49, -UR51 ;  /* 0x0000003104317290 */ /* 0x000fe4000fffe833 */
[----:B------:R-:W-:Y:S01]  /*1b40*/  UISETP.LT.AND UP0, UPT, UR6, UR7, UPT ;  /* 0x000000070600728c */ /* 0x000fe2000bf01270 */
[----:B------:R-:W-:-:S03]  /*1b50*/  ULDC UR4, c[0x0][0x9dc] ;  /* 0x0002770000047ab9 */ /* 0x000fc60000000800 */
        /* <DEDUP_REMOVED lines=13> */
.L_x_5258:
[----:B------:R-:W-:-:S11]  /*1c30*/  UISETP.NE.AND UP0, UPT, UR5, 0x1, UPT ;  /* 0x000000010500788c */ /* 0x000fd6000bf05270 */
[----:B------:R-:W-:Y:S02]  /*1c40*/  @UP0 ULDC.64 UR10, c[0x0][0x9e8] ;  /* 0x00027a00000a0ab9 */ /* 0x000fe40000000a00 */
[----:B------:R-:W-:-:S04]  /*1c50*/  UIMAD.WIDE.U32 UR6, UR49, UR10, URZ ;  /* 0x0000000a310672a5 */ /* 0x000fc8000f8e003f */
[----:B------:R-:W-:-:S12]  /*1c60*/  @UP0 USHF.R.U32.HI UR49, URZ, UR11, UR7 ;  /* 0x0000000b3f310299 */ /* 0x000fd80008011607 */
.L_x_5259:
[----:B------:R-:W-:-:S04]  /*1c70*/  UIMAD UR5, UR49, UR5, URZ ;  /* 0x00000005310572a4 */ /* 0x000fc8000f8e023f */
[----:B------:R-:W-:-:S04]  /*1c80*/  UISETP.LT.AND UP0, UPT, UR4, UR5, UPT ;  /* 0x000000050400728c */ /* 0x000fc8000bf01270 */
[----:B------:R-:W-:-:S12]  /*1c90*/  USEL UR4, UR4, UR5, !UP0 ;  /* 0x0000000504047287 */ /* 0x000fd8000c000000 */
.L_x_5257:
[----:B------:R-:W-:Y:S02]  /*1ca0*/  USHF.R.S32.HI UR5, URZ, 0x1f, UR4 ;  /* 0x0000001f3f057899 */ /* 0x000fe40008011404 */
[----:B------:R-:W-:Y:S02]  /*1cb0*/  ULOP3.LUT UR20, UR45, 0xff, URZ, 0xc0, !UPT ;  /* 0x000000ff2d147892 */ /* 0x000fe4000f8ec03f */
[----:B------:R-:W-:-:S03]  /*1cc0*/  ULEA.HI UR5, UR5, UR4, URZ, 0x6 ;  /* 0x0000000405057291 */ /* 0x000fc6000f8f303f */
[----:B------:R-:W-:Y:S01]  /*1cd0*/  UMOV UR4, URZ ;  /* 0x0000003f00047c82 */ /* 0x000fe20008000000 */
[----:B------:R-:W-:-:S04]  /*1ce0*/  USHF.R.S32.HI UR5, URZ, 0x6, UR5 ;  /* 0x000000063f057899 */ /* 0x000fc80008011405 */
[----:B------:R-:W-:-:S04]  /*1cf0*/  UISETP.LT.AND UP0, UPT, URZ, UR5, UPT ;  /* 0x000000053f00728c */ /* 0x000fc8000bf01270 */
[----:B------:R-:W-:-:S04]  /*1d00*/  USEL UR10, URZ, UR5, !UP0 ;  /* 0x000000053f0a7287 */ /* 0x000fc8000c000000 */
[----:B------:R-:W-:-:S06]  /*1d10*/  UISETP.GT.AND UP0, UPT, UR9, UR10, UPT ;  /* 0x0000000a0900728c */ /* 0x000fcc000bf04270 */
[----:B------:R-:W-:-:S13]  /*1d20*/  PLOP3.LUT P0, PT, PT, PT, UP0, 0x80, 0x0 ;  /* 0x000000000000781c */ /* 0x000fda0003f0f008 */
[----:B------:R-:W-:Y:S05]  /*1d30*/  @!P0 BRA `(.L_x_5260) ;  /* 0x0000000000948947 */ /* 0x000fea0003800000 */
[----:B------:R-:W-:-:S04]  /*1d40*/  USHF.R.U32.HI UR11, URZ, 0x10, UR45 ;  /* 0x000000103f0b7899 */ /* 0x000fc8000801162d */
[----:B------:R-:W-:-:S11]  /*1d50*/  UISETP.NE.AND UP0, UPT, UR11, URZ, UPT ;  /* 0x0000003f0b00728c */ /* 0x000fd6000bf05270 */
[----:B------:R-:W-:Y:S02]  /*1d60*/  @!UP0 ULDC UR11, c[0x0][0x9f0] ;  /* 0x00027c00000b8ab9 */ /* 0x000fe40000000800 */
        /* <DEDUP_REMOVED lines=9> */
[----:B------:R-:W-:-:S05]  /*1e00*/  IABS R5, R5 ;  /* 0x0000000500057213 */ /* 0x000fca0000000000 */
[----:B------:R-:W0:Y:S01]  /*1e10*/  I2F.RP R0, UR12 ;  /* 0x0000000c00007d06 */ /* 0x000e220008209400 */
[----:B------:R-:W-:-:S05]  /*1e20*/  IMAD.MOV.U32 R4, RZ, RZ, R5 ;  /* 0x000000ffff047224 */ /* 0x000fca00078e0005 */
[----:B------:R-:W-:Y:S02]  /*1e30*/  R2UR UR8, R4 ;  /* 0x00000000040872ca */ /* 0x000fe400000e0000 */
        /* <DEDUP_REMOVED lines=21> */
.L_x_5260:
[----:B------:R-:W-:Y:S01]  /*1f90*/  UIMAD UR20, UR20, UR4, UR10 ;  /* 0x00000004141472a4 */ /* 0x000fe2000f8e020a */
[----:B------:R-:W-:Y:S01]  /*1fa0*/  IMAD.U32 R0, RZ, RZ, UR9 ;  /* 0x00000009ff007e24 */ /* 0x000fe2000f8e00ff */
[----:B------:R-:W-:Y:S01]  /*1fb0*/  PLOP3.LUT P0, PT, PT, PT, PT, 0x80, 0x0 ;  /* 0x000000000000781c */ /* 0x000fe20003f0f070 */
[----:B------:R-:W-:Y:S01]  /*1fc0*/  IMAD.U32 R3, RZ, RZ, UR4 ;  /* 0x00000004ff037e24 */ /* 0x000fe2000f8e00ff */
[----:B------:R-:W-:Y:S01]  /*1fd0*/  CS2R R150, SRZ ;  /* 0x0000000000967805 */ /* 0x000fe2000001ff00 */
[----:B------:R-:W-:Y:S01]  /*1fe0*/  IMAD.MOV.U32 R12, RZ, RZ, RZ ;  /* 0x000000ffff0c7224 */ /* 0x000fe200078e00ff */
[----:B------:R-:W-:Y:S02]  /*1ff0*/  CS2R R148, SRZ ;  /* 0x0000000000947805 */ /* 0x000fe4000001ff00 */
[----:B------:R-:W-:Y:S02]  /*2000*/  CS2R R146, SRZ ;  /* 0x0000000000927805 */ /* 0x000fe4000001ff00 */
[----:B------:R-:W-:Y:S01]  /*2010*/  VIADDMNMX R0, R3, UR20, R0, PT ;  /* 0x0000001403007c46 */ /* 0x000fe2000b800100 */
[----:B------:R-:W-:Y:S01]  /*2020*/  IMAD.MOV.U32 R3, RZ, RZ, RZ ;  /* 0x000000ffff037224 */ /* 0x000fe200078e00ff */
[----:B------:R-:W-:-:S02]  /*2030*/  CS2R R144, SRZ ;  /* 0x0000000000907805 */ /* 0x000fc4000001ff00 */
[----:B------:R-:W-:Y:S02]  /*2040*/  CS2R R142, SRZ ;  /* 0x00000000008e7805 */ /* 0x000fe4000001ff00 */
[----:B------:R-:W-:Y:S02]  /*2050*/  R2UR UR22, R0 ;  /* 0x00000000001672ca */ /* 0x000fe400000e0000 */
        /* <DEDUP_REMOVED lines=12> */
[----:B------:R-:W-:Y:S01]  /*2120*/  UISETP.GT.AND UP0, UPT, UR22, UR20, UPT ;  /* 0x000000141600728c */ /* 0x000fe2000bf04270 */
[----:B------:R-:W-:Y:S02]  /*2130*/  CS2R R116, SRZ ;  /* 0x0000000000747805 */ /* 0x000fe4000001ff00 */
[----:B------:R-:W-:Y:S02]  /*2140*/  CS2R R114, SRZ ;  /* 0x0000000000727805 */ /* 0x000fe4000001ff00 */
[----:B------:R-:W-:Y:S02]  /*2150*/  CS2R R112, SRZ ;  /* 0x0000000000707805 */ /* 0x000fe4000001ff00 */
[----:B------:R-:W-:-:S02]  /*2160*/  CS2R R110, SRZ ;  /* 0x00000000006e7805 */ /* 0x000fc4000001ff00 */
[----:B------:R-:W-:Y:S02]  /*2170*/  CS2R R108, SRZ ;  /* 0x00000000006c7805 */ /* 0x000fe4000001ff00 */
[----:B------:R-:W-:Y:S02]  /*2180*/  PLOP3.LUT P1, PT, PT, PT, UP0, 0x80, 0x0 ;  /* 0x000000000000781c */ /* 0x000fe40003f2f008 */
        /* <DEDUP_REMOVED lines=44> */
[----:B------:R-:W-:Y:S02]  /*2450*/  ISETP.NE.AND P0, PT, RZ, UR47, PT ;  /* 0x0000002fff007c0c */ /* 0x000fe4000bf05270 */
[----:B0-----:R-:W-:Y:S01]  /*2460*/  R2UR UR4, R0 ;  /* 0x00000000000472ca */ /* 0x001fe200000e0000 */
[----:B------:R-:W-:-:S05]  /*2470*/  IMAD.MOV.U32 R0, RZ, RZ, 0x1 ;  /* 0x00000001ff007424 */ /* 0x000fca00078e00ff */
[----:B------:R-:W-:-:S04]  /*2480*/  SEL R0, R0, 0x2, !P0 ;  /* 0x0000000200007807 */ /* 0x000fc80004000000 */
[----:B------:R-:W-:-:S03]  /*2490*/  LOP3.LUT R0, R0, 0x1, RZ, 0xfc, !PT ;  /* 0x0000000100007812 */ /* 0x000fc600078efcff */
[----:B------:R-:W-:Y:S01]  /*24a0*/  ULEA.HI UR5, UR4, UR4, URZ, 0x1 ;  /* 0x0000000404057291 */ /* 0x000fe2000f8f083f */
[----:B------:R-:W-:-:S03]  /*24b0*/  ISETP.NE.AND P0, PT, R0, 0x3, PT ;  /* 0x000000030000780c */ /* 0x000fc60003f05270 */
        /* <DEDUP_REMOVED lines=9> */
.L_x_5262:
[----:B------:R-:W-:Y:S01]  /*2550*/  ULEA UR23, UR37, UR46, 0x3 ;  /* 0x0000002e25177291 */ /* 0x000fe2000f8e183f */
[----:B------:R-:W-:-:S05]  /*2560*/  IMAD.U32 R0, RZ, RZ, UR38 ;  /* 0x00000026ff007e24 */ /* 0x000fca000f8e00ff */
[----:B------:R-:W-:-:S04]  /*2570*/  SHF.L.U32 R0, R0, 0x1f, RZ ;  /* 0x0000001f00007819 */ /* 0x000fc800000006ff */
[----:B------:R-:W0:Y:S02]  /*2580*/  SYNCS.PHASECHK.TRANS64.TRYWAIT P1, [UR23+0x28c50], R0 ;  /* 0x028c5000ff0075a7 */ /* 0x000e240008020157 */
[----:B0-----:R-:W-:Y:S05]  /*2590*/  @!P1 BRA `(.L_x_5263) ;  /* 0x0000017c005c9947 */ /* 0x001fea0003800000 */
.L_x_5513:
        /* <DEDUP_REMOVED lines=9> */
[----:B------:R-:W-:-:S02]  /*2630*/  UIADD3 UR6, UR18, 0x80, URZ ;  /* 0x0000008012067890 */ /* 0x000fc4000fffe03f */
[----:B------:R-:W-:Y:S01]  /*2640*/  ULOP3.LUT UR16, UR4, 0x10000, URZ, 0xfc, !UPT ;  /* 0x0001000004107892 */ /* 0x000fe2000f8efc3f */
[----:B------:R-:W-:Y:S01]  /*2650*/  UMOV UR7, 0x40000040 ;  /* 0x4000004000077882 */ /* 0x000fe20000000000 */
[----:B------:R-:W-:Y:S02]  /*2660*/  UMOV UR5, 0x40000040 ;  /* 0x4000004000057882 */ /* 0x000fe40000000000 */
[----:B------:R-:W-:Y:S02]  /*2670*/  UIADD3 UR4, UR16, 0x2, URZ ;  /* 0x0000000210047890 */ /* 0x000fe4000fffe03f */
[----:B------:R-:W-:Y:S02]  /*2680*/  UIADD3 UR10, UR18, 0x100, URZ ;  /* 0x00000100120a7890 */ /* 0x000fe4000fffe03f */
[----:B------:R-:W-:Y:S01]  /*2690*/  UIADD3 UR8, UR16, 0x4, URZ ;  /* 0x0000000410087890 */ /* 0x000fe2000fffe03f */
[----:B------:R-:W-:Y:S01]  /*26a0*/  UMOV UR11, 0x40000040 ;  /* 0x40000040000b7882 */ /* 0x000fe20000000000 */
[----:B------:R-:W-:Y:S01]  /*26b0*/  WARPGROUP.ARRIVE ;  /* 0x00000000000079c5 */ /* 0x000fe20000000000 */
[----:B------:R-:W-:Y:S01]  /*26c0*/  UMOV UR9, 0x40000040 ;  /* 0x4000004000097882 */ /* 0x000fe20000000000 */
[----:B------:R-:W-:-:S02]  /*26d0*/  UIADD3 UR14, UR18, 0x180, URZ ;  /* 0x00000180120e7890 */ /* 0x000fc4000fffe03f */
[----:B------:R-:W-:Y:S02]  /*26e0*/  UIADD3 UR12, UR16, 0x6, URZ ;  /* 0x00000006100c7890 */ /* 0x000fe4000fffe03f */
[----:B------:R-:W-:Y:S01]  /*26f0*/  HGMMA.64x256x16.F32.BF16 R24, gdesc[UR16].tnspB, RZ, !UPT, gsb0 ;  /* 0x43e00000101879f0 */ /* 0x000fe2000c0018ff */
[----:B------:R-:W-:Y:S01]  /*2700*/  UMOV UR15, 0x40000040 ;  /* 0x40000040000f7882 */ /* 0x000fe20000000000 */
        /* <DEDUP_REMOVED lines=9> */
[----:B------:R-:W-:-:S06]  /*27a0*/  UISETP.GE.AND UP0, UPT, UR6, UR20, UPT ;  /* 0x000000140600728c */ /* 0x000fcc000bf06270 */
[----:B------:R-:W-:Y:S01]  /*27b0*/  PLOP3.LUT P1, PT, PT, PT, UP0, 0x80, 0x0 ;  /* 0x000000000000781c */ /* 0x000fe20003f2f008 */
        /* <DEDUP_REMOVED lines=12> */
.L_x_5269:
[----:B------:R-:W-:Y:S01]  /*2880*/  BAR.SYNC.DEFER_BLOCKING 0xe, 0x100 ;  /* 0x0384000000007b1d */ /* 0x000fe20000010000 */
[----:B------:R-:W-:Y:S01]  /*2890*/  IMAD.U32 R3, RZ, RZ, UR37 ;  /* 0x00000025ff037e24 */ /* 0x000fe2000f8e00ff */
[----:B------:R-:W-:-:S03]  /*28a0*/  UIADD3 UR37, UR37, 0x1, URZ ;  /* 0x0000000125257890 */ /* 0x000fc6000fffe03f */
[----:B01----:R-:W-:Y:S01]  /*28b0*/  IMAD R0, R3, 0x40, R16 ;  /* 0x0000004003007824 */ /* 0x003fe200078e0210 */
[----:B------:R-:W-:Y:S01]  /*28c0*/  UISETP.NE.AND UP0, UPT, UR37, 0x2, UPT ;  /* 0x000000022500788c */ /* 0x000fe2000bf05270 */
[----:B------:R-:W-:Y:S01]  /*28d0*/  UMOV UR6, UR22 ;  /* 0x0000001600067c82 */ /* 0x000fe20008000000 */
[----:B------:R-:W-:Y:S02]  /*28e0*/  UIADD3 UR22, UR22, -0x1, URZ ;  /* 0xffffffff16167890 */ /* 0x000fe4000fffe03f */
[----:B------:R-:W-:Y:S01]  /*28f0*/  LEA R0, R0, UR46, 0x2 ;  /* 0x0000002e00007c11 */ /* 0x000fe2000f8e10ff */
[----:B------:R-:W-:Y:S02]  /*2900*/  UISETP.GT.AND UP1, UPT, UR6, UR20, UPT ;  /* 0x000000140600728c */ /* 0x000fe4000bf24270 */
[----:B------:R-:W-:Y:S02]  /*2910*/  USEL UR6, URZ, 0x1, UP0 ;  /* 0x000000013f067887 */ /* 0x000fe40008000000 */
[----:B------:R-:W-:-:S02]  /*2920*/  USEL UR37, UR37, URZ, UP0 ;  /* 0x0000003f25257287 */ /* 0x000fc40008000000 */
        /* <DEDUP_REMOVED lines=133> */
.L_x_5265:
[----:B------:R-:W-:Y:S01]  /*3180*/  ULEA UR23, UR37, UR46, 0x3 ;  /* 0x0000002e25177291 */ /* 0x000fe2000f8e183f */
[----:B------:R-:W-:-:S05]  /*3190*/  IMAD.U32 R0, RZ, RZ, UR38 ;  /* 0x00000026ff007e24 */ /* 0x000fca000f8e00ff */
[----:B------:R-:W-:-:S04]  /*31a0*/  SHF.L.U32 R0, R0, 0x1f, RZ ;  /* 0x0000001f00007819 */ /* 0x000fc800000006ff */
[----:B------:R0:W1:Y:S01]  /*31b0*/  SYNCS.PHASECHK.TRANS64.TRYWAIT P1, [UR23+0x28c50], R0 ;  /* 0x028c5000ff0075a7 */ /* 0x0000620008020157 */
[----:B------:R-:W-:Y:S05]  /*31c0*/  @!P0 BRA `(.L_x_5266) ;  /* 0x0000000000048947 */ /* 0x000fea0003800000 */
[----:B------:R-:W-:Y:S01]  /*31d0*/  BPT.TRAP 0x1 ;  /* 0x000000040000795c */ /* 0x000fe20000300000 */
.L_x_5266:
[----:B-1----:R-:W-:Y:S05]  /*31e0*/  @P1 BRA `(.L_x_5267) ;  /* 0x0000000000081947 */ /* 0x002fea0003800000 */
[----:B------:R-:W1:Y:S02]  /*31f0*/  SYNCS.PHASECHK.TRANS64.TRYWAIT P1, [UR23+0x28c50], R0 ;  /* 0x028c5000ff0075a7 */ /* 0x000e640008020157 */
[----:B-1----:R-:W-:Y:S05]  /*3200*/  @!P1 BRA `(.L_x_5268) ;  /* 0x0000017000589947 */ /* 0x002fea0003800000 */
.L_x_5267:
[----:B------:R-:W-:Y:S01]  /*3210*/  ULEA UR18, UR37, UR21, 0xc ;  /* 0x0000001525127291 */ /* 0x000fe2000f8e603f */
[----:B------:R-:W-:Y:S01]  /*3220*/  WARPGROUP.ARRIVE ;  /* 0x00000000000079c5 */ /* 0x000fe20000000000 */
[----:B------:R-:W-:Y:S01]  /*3230*/  UMOV UR19, 0x40000040 ;  /* 0x4000004000137882 */ /* 0x000fe20000000000 */
[----:B------:R-:W-:Y:S01]  /*3240*/  UMOV UR7, 0x40000040 ;  /* 0x4000004000077882 */ /* 0x000fe20000000000 */
[----:B------:R-:W-:Y:S01]  /*3250*/  UIADD3 UR6, UR18, 0x80, URZ ;  /* 0x0000008012067890 */ /* 0x000fe2000fffe03f */
[----:B01----:R-:W-:Y:S01]  /*3260*/  IMAD.U32 R0, RZ, RZ, UR23 ;  /* 0x00000017ff007e24 */ /* 0x003fe2000f8e00ff */
[----:B------:R-:W-:Y:S01]  /*3270*/  UIADD3 UR10, UR18, 0x100, URZ ;  /* 0x00000100120a7890 */ /* 0x000fe2000fffe03f */
[----:B------:R-:W-:Y:S01]  /*3280*/  PLOP3.LUT P1, PT, PT, PT, UP1, 0x80, 0x0 ;  /* 0x000000000000781c */ /* 0x000fe20003f2f018 */
[----:B------:R-:W-:Y:S01]  /*3290*/  UMOV UR11, 0x40000040 ;  /* 0x40000040000b7882 */ /* 0x000fe20000000000 */
        /* <DEDUP_REMOVED lines=21> */
.L_x_5264:
[----:B------:R-:W-:Y:S01]  /*33f0*/  BAR.SYNC.DEFER_BLOCKING 0xe, 0x100 ;  /* 0x0384000000007b1d */ /* 0x000fe20000010000 */
[----:B------:R-:W-:Y:S01]  /*3400*/  IMAD.U32 R3, RZ, RZ, UR37 ;  /* 0x00000025ff037e24 */ /* 0x000fe2000f8e00ff */
[----:B------:R-:W-:Y:S01]  /*3410*/  UIADD3 UR37, UR37, 0x1, URZ ;  /* 0x0000000125257890 */ /* 0x000fe2000fffe03f */
[----:B------:R-:W-:Y:S01]  /*3420*/  PLOP3.LUT P0, PT, PT, PT, PT, 0x8, 0x0 ;  /* 0x000000000000781c */ /* 0x000fe20003f0e170 */
[----:B------:R-:W-:Y:S02]  /*3430*/  IMAD.MOV.U32 R12, RZ, RZ, RZ ;  /* 0x000000ffff0c7224 */ /* 0x000fe400078e00ff */
[----:B01----:R-:W-:Y:S01]  /*3440*/  IMAD R0, R3, 0x40, R16 ;  /* 0x0000004003007824 */ /* 0x003fe200078e0210 */
        /* <DEDUP_REMOVED lines=138> */
.L_x_5253:
        /* <DEDUP_REMOVED lines=24> */
.L_x_5271:
[----:B------:R-:W-:-:S11]  /*3e70*/  UISETP.NE.AND UP1, UPT, UR5, 0x1, UPT ;  /* 0x000000010500788c */ /* 0x000fd6000bf25270 */
[----:B------:R-:W-:Y:S02]  /*3e80*/  @UP1 ULDC.64 UR10, c[0x0][0x9e8] ;  /* 0x00027a00000a1ab9 */ /* 0x000fe40000000a00 */
[----:B------:R-:W-:-:S04]  /*3e90*/  UIMAD.WIDE.U32 UR8, UR7, UR10, URZ ;  /* 0x0000000a070872a5 */ /* 0x000fc8000f8e003f */
[----:B------:R-:W-:-:S12]  /*3ea0*/  @UP1 USHF.R.U32.HI UR7, URZ, UR11, UR9 ;  /* 0x0000000b3f071299 */ /* 0x000fd80008011609 */
.L_x_5272:
[----:B------:R-:W-:-:S04]  /*3eb0*/  UIMAD UR7, UR7, UR5, UR5 ;  /* 0x00000005070772a4 */ /* 0x000fc8000f8e0205 */
[----:B------:R-:W-:-:S04]  /*3ec0*/  UISETP.LT.AND UP1, UPT, UR4, UR7, UPT ;  /* 0x000000070400728c */ /* 0x000fc8000bf21270 */
[----:B------:R-:W-:-:S12]  /*3ed0*/  USEL UR4, UR4, UR7, UP1 ;  /* 0x0000000704047287 */ /* 0x000fd80008800000 */
.L_x_5270:
[----:B------:R-:W-:Y:S01]  /*3ee0*/  UIADD3 UR4, UR4, 0x3f, URZ ;  /* 0x0000003f04047890 */ /* 0x000fe2000fffe03f */
[----:B------:R-:W-:Y:S01]  /*3ef0*/  @UP0 ULDC UR8, c[0x0][0x44c] ;  /* 0x0001130000080ab9 */ /* 0x000fe20000000800 */
[----:B------:R-:W-:Y:S02]  /*3f00*/  @UP0 ULDC UR10, c[0x0][0x450] ;  /* 0x00011400000a0ab9 */ /* 0x000fe40000000800 */
[----:B------:R-:W-:Y:S02]  /*3f10*/  USHF.R.S32.HI UR7, URZ, 0x1f, UR4 ;  /* 0x0000001f3f077899 */ /* 0x000fe40008011404 */
[----:B------:R-:W-:Y:S02]  /*3f20*/  UIMAD.WIDE.U32 UR8, UR42, UR8, URZ ;  /* 0x000000082a0872a5 */ /* 0x000fe4000f8e003f */
[----:B------:R-:W-:-:S03]  /*3f30*/  ULEA.HI UR7, UR7, UR4, URZ, 0x6 ;  /* 0x0000000407077291 */ /* 0x000fc6000f8f303f */
[----:B------:R-:W-:Y:S01]  /*3f40*/  UMOV UR4, UR42 ;  /* 0x0000002a00047c82 */ /* 0x000fe20008000000 */
[----:B------:R-:W-:Y:S02]  /*3f50*/  USHF.R.S32.HI UR7, URZ, 0x6, UR7 ;  /* 0x000000063f077899 */ /* 0x000fe40008011407 */
[----:B------:R-:W-:Y:S02]  /*3f60*/  @UP0 USHF.R.U32.HI UR4, URZ, UR10, UR9 ;  /* 0x0000000a3f040299 */ /* 0x000fe40008011609 */
[----:B------:R-:W-:Y:S02]  /*3f70*/  UISETP.LT.AND UP0, UPT, UR6, UR7, UPT ;  /* 0x000000070600728c */ /* 0x000fe4000bf01270 */
[----:B------:R-:W-:Y:S01]  /*3f80*/  UIADD3 UR4, UR4, UR49, -UR51 ;  /* 0x0000003104047290 */ /* 0x000fe2000fffe833 */
        /* <DEDUP_REMOVED lines=14> */
.L_x_5274:
[----:B------:R-:W-:-:S11]  /*4070*/  UISETP.NE.AND UP0, UPT, UR5, 0x1, UPT ;  /* 0x000000010500788c */ /* 0x000fd6000bf05270 */
[----:B------:R-:W-:Y:S02]  /*4080*/  @UP0 ULDC.64 UR10, c[0x0][0x9e8] ;  /* 0x00027a00000a0ab9 */ /* 0x000fe40000000a00 */
[----:B------:R-:W-:-:S04]  /*4090*/  UIMAD.WIDE.U32 UR8, UR4, UR10, URZ ;  /* 0x0000000a040872a5 */ /* 0x000fc8000f8e003f */
[----:B------:R-:W-:-:S12]  /*40a0*/  @UP0 USHF.R.U32.HI UR4, URZ, UR11, UR9 ;  /* 0x0000000b3f040299 */ /* 0x000fd80008011609 */
.L_x_5275:
[----:B------:R-:W-:-:S04]  /*40b0*/  UIMAD UR4, UR4, UR5, URZ ;  /* 0x00000005040472a4 */ /* 0x000fc8000f8e023f */
[----:B------:R-:W-:-:S04]  /*40c0*/  UISETP.LT.AND UP0, UPT, UR7, UR4, UPT ;  /* 0x000000040700728c */ /* 0x000fc8000bf01270 */
[----:B------:R-:W-:-:S12]  /*40d0*/  USEL UR7, UR7, UR4, !UP0 ;  /* 0x0000000407077287 */ /* 0x000fd8000c000000 */
.L_x_5273:
[----:B------:R-:W-:Y:S02]  /*40e0*/  USHF.R.S32.HI UR4, URZ, 0x1f, UR7 ;  /* 0x0000001f3f047899 */ /* 0x000fe40008011407 */
[----:B------:R-:W-:Y:S02]  /*40f0*/  ULOP3.LUT UR10, UR45, 0xff, URZ, 0xc0, !UPT ;  /* 0x000000ff2d0a7892 */ /* 0x000fe4000f8ec03f */
[----:B------:R-:W-:-:S04]  /*4100*/  ULEA.HI UR4, UR4, UR7, URZ, 0x6 ;  /* 0x0000000704047291 */ /* 0x000fc8000f8f303f */
[----:B------:R-:W-:-:S04]  /*4110*/  USHF.R.S32.HI UR4, URZ, 0x6, UR4 ;  /* 0x000000063f047899 */ /* 0x000fc80008011404 */
[----:B------:R-:W-:-:S04]  /*4120*/  UISETP.LT.AND UP0, UPT, URZ, UR4, UPT ;  /* 0x000000043f00728c */ /* 0x000fc8000bf01270 */
[----:B------:R-:W-:-:S03]  /*4130*/  USEL UR48, URZ, UR4, !UP0 ;  /* 0x000000043f307287 */ /* 0x000fc6000c000000 */
[----:B------:R-:W-:Y:S01]  /*4140*/  UMOV UR4, URZ ;  /* 0x0000003f00047c82 */ /* 0x000fe20008000000 */
        /* <DEDUP_REMOVED lines=40> */
.L_x_5276:
        /* <DEDUP_REMOVED lines=103> */
.L_x_5277:
[----:B------:R-:W-:Y:S01]  /*4a40*/  ULEA.HI UR4, UR39, UR39, URZ, 0x1 ;  /* 0x0000002727047291 */ /* 0x000fe2000f8f083f */
[----:B------:R-:W-:Y:S01]  /*4a50*/  IMAD.MOV.U32 R3, RZ, RZ, 0x1 ;  /* 0x00000001ff037424 */ /* 0x000fe200078e00ff */
[----:B------:R-:W-:Y:S02]  /*4a60*/  ISETP.NE.AND P0, PT, RZ, UR47, PT ;  /* 0x0000002fff007c0c */ /* 0x000fe4000bf05270 */
[----:B------:R-:W-:Y:S02]  /*4a70*/  ULOP3.LUT UR4, UR4, 0xfffffffe, URZ, 0xc0, !UPT ;  /* 0xfffffffe04047892 */ /* 0x000fe4000f8ec03f */
[----:B------:R-:W-:Y:S02]  /*4a80*/  SEL R3, R3, 0x2, !P0 ;  /* 0x0000000203037807 */ /* 0x000fe40004000000 */
[----:B------:R-:W-:Y:S02]  /*4a90*/  UIADD3 UR4, UR39, -UR4, URZ ;  /* 0x8000000427047290 */ /* 0x000fe4000fffe03f */
[----:B------:R-:W-:-:S04]  /*4aa0*/  LOP3.LUT R3, R3, 0x1, RZ, 0xfc, !PT ;  /* 0x0000000103037812 */ /* 0x000fc800078efcff */
[----:B------:R-:W-:Y:S01]  /*4ab0*/  IMAD.U32 R0, RZ, RZ, UR4 ;  /* 0x00000004ff007e24 */ /* 0x000fe2000f8e00ff */
[----:B------:R-:W-:-:S04]  /*4ac0*/  ISETP.NE.AND P0, PT, R3, 0x3, PT ;  /* 0x000000030300780c */ /* 0x000fc80003f05270 */
[----:B------:R-:W-:-:S04]  /*4ad0*/  SHF.L.U32 R0, R0, 0x1f, RZ ;  /* 0x0000001f00007819 */ /* 0x000fc800000006ff */
[----:B------:R-:W0:Y:S02]  /*4ae0*/  SYNCS.PHASECHK.TRANS64.TRYWAIT P1, [UR46+0x28c00], R0 ;  /* 0x028c0000ff0075a7 */ /* 0x000e24000802016e */
[----:B0-----:R-:W-:Y:S05]  /*4af0*/  @!P1 BRA `(.L_x_5278) ;  /* 0x0000015800349947 */ /* 0x001fea0003800000 */
.L_x_5514:
[----:B------:R-:W-:Y:S05]  /*4b00*/  @!P0 BRA `(.L_x_5279) ;  /* 0x0000000000048947 */ /* 0x000fea0003800000 */
[----:B------:R-:W-:Y:S01]  /*4b10*/  BPT.TRAP 0x1 ;  /* 0x000000040000795c */ /* 0x000fe20000300000 */
.L_x_5279:
[----:B------:R-:W-:Y:S02]  /*4b20*/  IMAD.U32 R7, RZ, RZ, UR37 ;  /* 0x00000025ff077e24 */ /* 0x000fe4000f8e00ff */
[----:B------:R-:W-:-:S03]  /*4b30*/  IMAD.U32 R8, RZ, RZ, UR38 ;  /* 0x00000026ff087e24 */ /* 0x000fc6000f8e00ff */
[----:B------:R-:W-:Y:S02]  /*4b40*/  LEA R7, R7, UR46, 0x3 ;  /* 0x0000002e07077c11 */ /* 0x000fe4000f8e18ff */
[----:B------:R-:W-:-:S04]  /*4b50*/  SHF.L.U32 R8, R8, 0x1f, RZ ;  /* 0x0000001f08087819 */ /* 0x000fc800000006ff */
[----:B------:R1:W2:Y:S01]  /*4b60*/  SYNCS.PHASECHK.TRANS64.TRYWAIT P1, [R7+URZ+0x28c30], R8 ;  /* 0x028c3008070075a7 */ /* 0x0002a2000802017f */
[----:B------:R-:W-:Y:S05]  /*4b70*/  @!P0 BRA `(.L_x_5280) ;  /* 0x0000000000048947 */ /* 0x000fea0003800000 */
[----:B------:R-:W-:Y:S01]  /*4b80*/  BPT.TRAP 0x1 ;  /* 0x000000040000795c */ /* 0x000fe20000300000 */
.L_x_5280:
[----:B--2---:R-:W-:Y:S05]  /*4b90*/  @P1 BRA `(.L_x_5281) ;  /* 0x0000000000081947 */ /* 0x004fea0003800000 */
[----:B------:R-:W2:Y:S02]  /*4ba0*/  SYNCS.PHASECHK.TRANS64.TRYWAIT P1, [R7+URZ+0x28c30], R8 ;  /* 0x028c3008070075a7 */ /* 0x000ea4000802017f */
[----:B--2---:R-:W-:Y:S05]  /*4bb0*/  @!P1 BRA `(.L_x_5282) ;  /* 0x00000158001c9947 */ /* 0x004fea0003800000 */
.L_x_5281:
        /* <DEDUP_REMOVED lines=15> */
[----:B------:R-:W-:Y:S01]  /*4cb0*/  VIADD R3, R186, UR42 ;  /* 0x0000002aba037c36 */ /* 0x000fe20008000000 */
[----:B------:R-:W-:Y:S01]  /*4cc0*/  UMOV UR7, 0x40000040 ;  /* 0x4000004000077882 */ /* 0x000fe20000000000 */
[----:B------:R-:W-:Y:S01]  /*4cd0*/  UMOV UR5, 0x40000040 ;  /* 0x4000004000057882 */ /* 0x000fe20000000000 */
[----:B------:R-:W-:Y:S01]  /*4ce0*/  ULOP3.LUT UR4, UR4, 0x3fff, URZ, 0xc0, !UPT ;  /* 0x00003fff04047892 */ /* 0x000fe2000f8ec03f */
[----:B------:R-:W-:Y:S01]  /*4cf0*/  IMAD.MOV.U32 R4, RZ, RZ, R3 ;  /* 0x000000ffff047224 */ /* 0x000fe200078e0003 */
[----:B------:R-:W-:Y:S01]  /*4d00*/  UMOV UR11, 0x40000040 ;  /* 0x40000040000b7882 */ /* 0x000fe20000000000 */
[----:B------:R-:W-:Y:S01]  /*4d10*/  UMOV UR9, 0x40000040 ;  /* 0x4000004000097882 */ /* 0x000fe20000000000 */
[----:B------:R-:W-:Y:S01]  /*4d20*/  ULEA UR18, UR37, UR18, 0x9 ;  /* 0x0000001225127291 */ /* 0x000fe2000f8e483f */
[----:B------:R-:W-:Y:S01]  /*4d30*/  LEA R11, R168, 0xffffffc0, 0x6 ;  /* 0xffffffc0a80b7811 */ /* 0x000fe200078e30ff */
[----:B------:R-:W-:-:S02]  /*4d40*/  ULOP3.LUT UR16, UR4, 0x10000, URZ, 0xfc, !UPT ;  /* 0x0001000004107892 */ /* 0x000fc4000f8efc3f */
[----:B------:R-:W-:Y:S01]  /*4d50*/  UIADD3 UR6, UR18, 0x2, URZ ;  /* 0x0000000212067890 */ /* 0x000fe2000fffe03f */
[----:B------:R-:W-:Y:S01]  /*4d60*/  IADD3 R10, -R2, UR49, -R11 ;  /* 0x00000031020a7c10 */ /* 0x000fe2000fffe90b */
[----:B------:R-:W-:Y:S02]  /*4d70*/  UIADD3 UR4, UR16, 0x2, URZ ;  /* 0x0000000210047890 */ /* 0x000fe4000fffe03f */
[----:B------:R-:W-:Y:S02]  /*4d80*/  UIADD3 UR10, UR18, 0x4, URZ ;  /* 0x00000004120a7890 */ /* 0x000fe4000fffe03f */
[----:B------:R-:W-:Y:S02]  /*4d90*/  UIADD3 UR8, UR16, 0x4, URZ ;  /* 0x0000000410087890 */ /* 0x000fe4000fffe03f */
[----:B------:R-:W-:Y:S01]  /*4da0*/  HGMMA.64x64x16.F32.BF16 R24, gdesc[UR16], RZ, !UPT, gsb0 ;  /* 0x00e00000101879f0 */ /* 0x000fe2000c0018ff */
[----:B------:R-:W-:Y:S02]  /*4db0*/  UIADD3 UR14, UR18, 0x6, URZ ;  /* 0x00000006120e7890 */ /* 0x000fe4000fffe03f */
[----:B------:R-:W-:Y:S01]  /*4dc0*/  UIADD3 UR12, UR16, 0x6, URZ ;  /* 0x00000006100c7890 */ /* 0x000fe2000fffe03f */
[----:B------:R-:W-:Y:S01]  /*4dd0*/  UMOV UR15, 0x40000040 ;  /* 0x40000040000f7882 */ /* 0x000fe20000000000 */
[----:B------:R-:W-:Y:S01]  /*4de0*/  UMOV UR13, 0x40000040 ;  /* 0x40000040000d7882 */ /* 0x000fe20000000000 */
[----:B------:R-:W-:-:S02]  /*4df0*/  WARPGROUP.DEPBAR.LE gsb0, 0x0 ;  /* 0x00008000000079c5 */ /* 0x000fc40000010000 */
[----:B------:R-:W-:-:S06]  /*4e00*/  WARPGROUP.ARRIVE ;  /* 0x00000000000079c5 */ /* 0x000fcc0000000000 */
[----:B------:R-:W-:Y:S01]  /*4e10*/  HGMMA.64x64x16.F32.BF16 R24, gdesc[UR4], R24, gsb0 ;  /* 0x00e00000041879f0 */ /* 0x000fe20008001818 */
        /* <DEDUP_REMOVED lines=9> */
[----:B------:R-:W-:-:S03]  /*4eb0*/  IMAD.MOV.U32 R5, RZ, RZ, -0x40 ;  /* 0xffffffc0ff057424 */ /* 0x000fc600078e00ff */
[----:B------:R-:W-:Y:S01]  /*4ec0*/  @!P1 PRMT R3, RZ, 0x654, R3 ;  /* 0x00000654ff039816 */ /* 0x000fe20000000003 */
[----:B------:R-:W0:Y:S01]  /*4ed0*/  SHFL.IDX PT, R9, R4, RZ, 0x1c1f ;  /* 0x001c1fff04097589 */ /* 0x000e2200000e0000 */
[----:B------:R-:W-:-:S04]  /*4ee0*/  IMAD R5, R168, R5, 0x41 ;  /* 0x00000041a8057424 */ /* 0x000fc800078e0205 */
[----:B------:R-:W-:Y:S01]  /*4ef0*/  VIADD R14, R5, 0xffffffff ;  /* 0xffffffff050e7836 */ /* 0x000fe20000000000 */
[----:B------:R-:W-:Y:S02]  /*4f00*/  WARPGROUP.DEPBAR.LE gsb0, 0x0 ;  /* 0x00008000000079c5 */ /* 0x000fe40000010000 */
[----:B------:R-:W-:-:S06]  /*4f10*/  WARPGROUP.ARRIVE ;  /* 0x00000000000079c5 */ /* 0x000fcc0000000000 */
[----:B------:R-:W-:Y:S01]  /*4f20*/  HGMMA.64x64x16.F32.BF16 R24, gdesc[UR8], R24, gsb0 ;  /* 0x00e00000081879f0 */ /* 0x000fe20008001818 */
[----:B------:R-:W-:Y:S02]  /*4f30*/  ULDC UR11, c[0x0][0x9dc] ;  /* 0x00027700000b7ab9 */ /* 0x000fe40000000800 */
[----:B------:R-:W-:Y:S01]  /*4f40*/  ULOP3.LUT UR6, URZ, UR11, URZ, 0x33, !UPT ;  /* 0x0000000b3f067292 */ /* 0x000fe2000f8e333f */
[----:B------:R-:W-:Y:S02]  /*4f50*/  WARPGROUP.DEPBAR.LE gsb0, 0x0 ;  /* 0x00008000000079c5 */ /* 0x000fe40000010000 */
[----:B------:R-:W-:-:S06]  /*4f60*/  WARPGROUP.ARRIVE ;  /* 0x00000000000079c5 */ /* 0x000fcc0000000000 */
[----:B------:R-:W-:Y:S01]  /*4f70*/  HGMMA.64x64x16.F32.BF16 R24, gdesc[UR12], R24, gsb0 ;  /* 0x00e000000c1879f0 */ /* 0x000fe20008001818 */
[----:B------:R-:W-:Y:S02]  /*4f80*/  ULDC.64 UR14, c[0x0][0x9e0] ;  /* 0x00027800000e7ab9 */ /* 0x000fe40000000a00 */
[----:B------:R-:W-:-:S06]  /*4f90*/  UISETP.GE.AND UP1, UPT, UR15, 0x1, UPT ;  /* 0x000000010f00788c */ /* 0x000fcc000bf26270 */
[----:B------:R-:W-:Y:S01]  /*4fa0*/  PLOP3.LUT P2, PT, PT, PT, UP1, 0x40, 0x0 ;  /* 0x000000000000781c */ /* 0x000fe20003f4e818 */
[----:B------:R-:W-:Y:S02]  /*4fb0*/  WARPGROUP.DEPBAR.LE gsb0, 0x0 ;  /* 0x00008000000079c5 */ /* 0x000fe40000010000 */
[----:B------:R3:W-:Y:S02]  /*4fc0*/  @!P1 SYNCS.ARRIVE.TRANS64.RED.A1T0 RZ, [R3+URZ], RZ ;  /* 0x000000ff03ff99a7 */ /* 0x0007e4000810043f */
[----:B---3--:R-:W-:-:S05]  /*4fd0*/  IADD3 R3, -R2, UR49, R5 ;  /* 0x0000003102037c10 */ /* 0x008fca000fffe105 */
[----:B------:R-:W-:-:S04]  /*4fe0*/  VIADD R3, R3, -UR51 ;  /* 0x8000003303037c36 */ /* 0x000fc80008000000 */
[C---:B------:R-:W-:Y:S02]  /*4ff0*/  VIADD R13, R3.reuse, UR14 ;  /* 0x0000000e030d7c36 */ /* 0x040fe40008000000 */
[----:B------:R-:W-:-:S03]  /*5000*/  VIADD R12, R3, UR6 ;  /* 0x00000006030c7c36 */ /* 0x000fc60008000000 */
[----:B0-----:R-:W-:Y:S01]  /*5010*/  VIADDMNMX R3, R9, R13, R10, PT ;  /* 0x0000000d09037246 */ /* 0x001fe2000380010a */
[----:B------:R-:W-:Y:S01]  /*5020*/  IMAD.IADD R5, R12, 0x1, R9 ;  /* 0x000000010c057824 */ /* 0x000fe200078e0209 */
[----:B------:R-:W-:Y:S06]  /*5030*/  @P2 BRA `(.L_x_5283) ;  /* 0x00000000005c2947 */ /* 0x000fec0003800000 */
[----:B------:R-:W-:Y:S01]  /*5040*/  IMAD.U32 R6, RZ, RZ, UR51 ;  /* 0x00000033ff067e24 */ /* 0x000fe2000f8e00ff */
[----:B------:R-:W-:Y:S04]  /*5050*/  BSSY B0, `(.L_x_5284) ;  /* 0x0000011000007945 */ /* 0x000fe80003800000 */
[----:B------:R-:W-:-:S04]  /*5060*/  IADD3 R6, -R6, UR49, R9 ;  /* 0x0000003106067c10 */ /* 0x000fc8000fffe109 */
        /* <DEDUP_REMOVED lines=10> */
.L_x_5285:
[----:B------:R-:W-:-:S06]  /*5110*/  UISETP.NE.AND UP2, UPT, UR15, 0x1, UPT ;  /* 0x000000010f00788c */ /* 0x000fcc000bf45270 */
[----:B------:R-:W-:-:S05]  /*5120*/  PLOP3.LUT P2, PT, PT, PT, UP2, 0x80, 0x0 ;  /* 0x000000000000781c */ /* 0x000fca0003f4f028 */
[----:B------:R-:W-:-:S08]  /*5130*/  @UP2 ULDC.64 UR6, c[0x0][0x9e8] ;  /* 0x00027a0000062ab9 */ /* 0x000fd00000000a00 */
[----:B------:R-:W-:-:S05]  /*5140*/  @P2 IMAD.HI.U32 R9, R6, UR6, RZ ;  /* 0x0000000606092c27 */ /* 0x000fca000f8e00ff */
[----:B------:R-:W-:-:S07]  /*5150*/  @P2 SHF.R.U32.HI R6, RZ, UR7, R9 ;  /* 0x00000007ff062c19 */ /* 0x000fce0008011609 */
.L_x_5286:
[----:B------:R-:W-:Y:S05]  /*5160*/  BSYNC B0 ;  /* 0x0000000000007941 */ /* 0x000fea0003800000 */
.L_x_5284:
[----:B------:R-:W-:-:S04]  /*5170*/  IMAD R9, R6, UR15, -R11 ;  /* 0x0000000f06097c24 */ /* 0x000fc8000f8e0a0b */
[----:B------:R-:W-:-:S05]  /*5180*/  IMAD.IADD R6, R9, 0x1, -R2 ;  /* 0x0000000109067824 */ /* 0x000fca00078e0a02 */
[----:B------:R-:W-:Y:S02]  /*5190*/  VIMNMX R5, R5, R6, !PT ;  /* 0x0000000605057248 */ /* 0x000fe40007fe0100 */
[----:B------:R-:W-:-:S07]  /*51a0*/  VIADDMNMX R3, R6, UR15, R3, PT ;  /* 0x0000000f06037c46 */ /* 0x000fce000b800103 */
.L_x_5283:
[C---:B------:R-:W-:Y:S02]  /*51b0*/  ISETP.GE.AND P2, PT, R14.reuse, 0x2, PT ;  /* 0x000000020e00780c */ /* 0x040fe40003f46270 */
[C---:B------:R-:W-:Y:S02]  /*51c0*/  ISETP.GE.AND P6, PT, R14.reuse, 0xa, PT ;  /* 0x0000000a0e00780c */ /* 0x040fe40003fc6270 */
        /* <DEDUP_REMOVED lines=71> */
[----:B------:R-:W-:Y:S02]  /*5640*/  ISETP.GT.AND P6, PT, R5, 0x39, !P6 ;  /* 0x000000390500780c */ /* 0x000fe400077c4270 */
[----:B------:R-:W0:Y:S02]  /*5650*/  SHFL.IDX PT, R5, R4, 0x1, 0x1c1f ;  /* 0x003c1f0004057f89 */ /* 0x000e2400000e0000 */
[----:B------:R-:W-:-:S04]  /*5660*/  ISETP.LT.OR P6, PT, R3, 0x3a, P6 ;  /* 0x0000003a0300780c */ /* 0x000fc800037c1670 */
[----:B------:R-:W-:Y:S02]  /*5670*/  FSEL R53, R53, -INF , !P6 ;  /* 0xff80000035357808 */ /* 0x000fe40007000000 */
[----:B------:R-:W-:Y:S02]  /*5680*/  PLOP3.LUT P6, PT, PT, PT, UP1, 0x40, 0x0 ;  /* 0x000000000000781c */ /* 0x000fe40003fce818 */
[----:B0-----:R-:W-:Y:S01]  /*5690*/  VIADDMNMX R3, R5, R13, R10, PT ;  /* 0x0000000d05037246 */ /* 0x001fe2000380010a */
[----:B------:R-:W-:-:S10]  /*56a0*/  IMAD.IADD R6, R12, 0x1, R5 ;  /* 0x000000010c067824 */ /* 0x000fd400078e0205 */
[----:B------:R-:W-:Y:S05]  /*56b0*/  @P6 BRA `(.L_x_5287) ;  /* 0x0000000000646947 */ /* 0x000fea0003800000 */
        /* <DEDUP_REMOVED lines=14> */
.L_x_5289:
[----:B------:R-:W-:-:S06]  /*57a0*/  UISETP.NE.AND UP2, UPT, UR15, 0x1, UPT ;  /* 0x000000010f00788c */ /* 0x000fcc000bf45270 */
[----:B------:R-:W-:-:S05]  /*57b0*/  PLOP3.LUT P6, PT, PT, PT, UP2, 0x80, 0x0 ;  /* 0x000000000000781c */ /* 0x000fca0003fcf028 */
[----:B------:R-:W-:-:S08]  /*57c0*/  @UP2 ULDC.64 UR6, c[0x0][0x9e8] ;  /* 0x00027a0000062ab9 */ /* 0x000fd00000000a00 */
[----:B------:R-:W-:Y:S01]  /*57d0*/  @P6 IMAD.HI.U32 R5, R4, UR6, RZ ;  /* 0x0000000604056c27 */ /* 0x000fe2000f8e00ff */
[----:B------:R-:W-:-:S13]  /*57e0*/  PLOP3.LUT P6, PT, PT, PT, UP2, 0x80, 0x0 ;  /* 0x000000000000781c */ /* 0x000fda0003fcf028 */
[----:B------:R-:W-:-:S07]  /*57f0*/  @P6 SHF.R.U32.HI R4, RZ, UR7, R5 ;  /* 0x00000007ff046c19 */ /* 0x000fce0008011605 */
.L_x_5290:
[----:B------:R-:W-:Y:S05]  /*5800*/  BSYNC B0 ;  /* 0x0000000000007941 */ /* 0x000fea0003800000 */
.L_x_5288:
[----:B------:R-:W-:-:S04]  /*5810*/  IMAD R5, R4, UR15, -R11 ;  /* 0x0000000f04057c24 */ /* 0x000fc8000f8e0a0b */
[----:B------:R-:W-:-:S05]  /*5820*/  IMAD.IADD R5, R5, 0x1, -R2 ;  /* 0x0000000105057824 */ /* 0x000fca00078e0a02 */
[----:B------:R-:W-:Y:S02]  /*5830*/  VIMNMX R6, R6, R5, !PT ;  /* 0x0000000506067248 */ /* 0x000fe40007fe0100 */
[----:B------:R-:W-:-:S07]  /*5840*/  VIADDMNMX R3, R5, UR15, R3, PT ;  /* 0x0000000f05037c46 */ /* 0x000fce000b800103 */
.L_x_5287:
[----:B------:R-:W-:Y:S01]  /*5850*/  BAR.SYNC.DEFER_BLOCKING 0xf, 0x100 ;  /* 0x03c4000000007b1d */ /* 0x000fe20000010000 */
[----:B------:R-:W-:Y:S02]  /*5860*/  ISETP.GT.AND P2, PT, R6, 0x1, !P2 ;  /* 0x000000010600780c */ /* 0x000fe40005744270 */
[----:B------:R-:W-:Y:S02]  /*5870*/  FMNMX.FTZ R4, R15, R25, !PT ;  /* 0x000000190f047209 */ /* 0x000fe40007810000 */
[----:B------:R-:W-:Y:S01]  /*5880*/  ISETP.LT.OR P2, PT, R3, 0x2, P2 ;  /* 0x000000020300780c */ /* 0x000fe20001741670 */
[----:B------:R-:W-:Y:S01]  /*5890*/  ULDC UR10, c[0x0][0x988] ;  /* 0x00026200000a7ab9 */ /* 0x000fe20000000800 */
        /* <DEDUP_REMOVED lines=28> */
[----:B------:R-:W-:Y:S02]  /*5a60*/  ISETP.GT.AND P3, PT, R6, 0x8, !P3 ;  /* 0x000000080600780c */ /* 0x000fe40005f64270 */
[----:B------:R-:W-:Y:S02]  /*5a70*/  FSEL R38, R38, -INF , !P2 ;  /* 0xff80000026267808 */ /* 0x000fe40005000000 */
[----:B------:R-:W-:Y:S02]  /*5a80*/  ISETP.NE.AND P2, PT, R36, RZ, PT ;  /* 0x000000ff2400720c */ /* 0x000fe40003f45270 */
[----:B------:R-:W-:Y:S02]  /*5a90*/  FMNMX.FTZ R4, R67, R4, !PT ;  /* 0x0000000443047209 */ /* 0x000fe40007810000 */
[----:B------:R-:W-:-:S02]  /*5aa0*/  ISETP.GT.AND P2, PT, R6, 0x19, !P2 ;  /* 0x000000190600780c */ /* 0x000fc40005744270 */
[C---:B------:R-:W-:Y:S02]  /*5ab0*/  ISETP.LT.OR P3, PT, R3.reuse, 0x9, P3 ;  /* 0x000000090300780c */ /* 0x040fe40001f61670 */
[----:B------:R-:W-:Y:S02]  /*5ac0*/  ISETP.LT.OR P2, PT, R3, 0x1a, P2 ;  /* 0x0000001a0300780c */ /* 0x000fe40001741670 */
[----:B------:R-:W-:Y:S02]  /*5ad0*/  FMNMX.FTZ R10, R53, R4, !PT ;  /* 0x00000004350a7209 */ /* 0x000fe40007810000 */
[----:B------:R-:W-:Y:S02]  /*5ae0*/  FSEL R39, R39, -INF , !P2 ;  /* 0xff80000027277808 */ /* 0x000fe40005000000 */
[----:B------:R-:W-:Y:S01]  /*5af0*/  ISETP.NE.AND P2, PT, R58, RZ, PT ;  /* 0x000000ff3a00720c */ /* 0x000fe20003f45270 */
[----:B------:R-:W0:Y:S01]  /*5b00*/  SHFL.BFLY PT, R5, R10, 0x2, 0x1f ;  /* 0x0c401f000a057f89 */ /* 0x000e2200000e0000 */
[----:B------:R-:W-:-:S02]  /*5b10*/  FSEL R30, R30, -INF , !P3 ;  /* 0xff8000001e1e7808 */ /* 0x000fc40005800000 */
[----:B------:R-:W-:Y:S02]  /*5b20*/  ISETP.GT.AND P2, PT, R6, 0x20, !P2 ;  /* 0x000000200600780c */ /* 0x000fe40005744270 */
[----:B------:R-:W-:Y:S02]  /*5b30*/  ISETP.NE.AND P3, PT, R60, RZ, PT ;  /* 0x000000ff3c00720c */ /* 0x000fe40003f65270 */
[----:B------:R-:W-:Y:S02]  /*5b40*/  ISETP.LT.OR P2, PT, R3, 0x21, P2 ;  /* 0x000000210300780c */ /* 0x000fe40001741670 */
[----:B------:R-:W-:Y:S02]  /*5b50*/  ISETP.NE.AND P6, PT, R9, RZ, PT ;  /* 0x000000ff0900720c */ /* 0x000fe40003fc5270 */
[----:B------:R-:W-:Y:S02]  /*5b60*/  FSEL R42, R42, -INF , !P2 ;  /* 0xff8000002a2a7808 */ /* 0x000fe40005000000 */
[----:B------:R-:W-:-:S02]  /*5b70*/  ISETP.NE.AND P2, PT, R40, RZ, PT ;  /* 0x000000ff2800720c */ /* 0x000fc40003f45270 */
[C---:B------:R-:W-:Y:S02]  /*5b80*/  ISETP.GT.AND P4, PT, R6.reuse, 0x31, !P4 ;  /* 0x000000310600780c */ /* 0x040fe40006784270 */
[C---:B------:R-:W-:Y:S02]  /*5b90*/  ISETP.GT.AND P2, PT, R6.reuse, 0x21, !P2 ;  /* 0x000000210600780c */ /* 0x040fe40005744270 */
[----:B------:R-:W-:Y:S02]  /*5ba0*/  ISETP.GT.AND P5, PT, R6, 0x38, !P5 ;  /* 0x000000380600780c */ /* 0x000fe40006fa4270 */
[C---:B------:R-:W-:Y:S02]  /*5bb0*/  ISETP.LT.OR P2, PT, R3.reuse, 0x22, P2 ;  /* 0x000000220300780c */ /* 0x040fe40001741670 */
[----:B------:R-:W-:Y:S02]  /*5bc0*/  ISETP.LT.OR P4, PT, R3, 0x32, P4 ;  /* 0x000000320300780c */ /* 0x000fe40002781670 */
[----:B------:R-:W-:-:S02]  /*5bd0*/  FSEL R43, R43, -INF , !P2 ;  /* 0xff8000002b2b7808 */ /* 0x000fc40005000000 */
[----:B------:R-:W-:Y:S02]  /*5be0*/  ISETP.GT.AND P2, PT, R6, 0x28, !P3 ;  /* 0x000000280600780c */ /* 0x000fe40005f44270 */
[----:B0-----:R-:W-:Y:S02]  /*5bf0*/  FMNMX.FTZ R11, R10, R5, !PT ;  /* 0x000000050a0b7209 */ /* 0x001fe40007810000 */
[----:B------:R-:W-:Y:S02]  /*5c00*/  ISETP.LT.OR P2, PT, R3, 0x29, P2 ;  /* 0x000000290300780c */ /* 0x000fe40001741670 */
[----:B------:R-:W-:Y:S01]  /*5c10*/  ISETP.NE.AND P3, PT, R62, RZ, PT ;  /* 0x000000ff3e00720c */ /* 0x000fe20003f65270 */
[----:B------:R-:W0:Y:S01]  /*5c20*/  SHFL.BFLY PT, R12, R11, 0x1, 0x1f ;  /* 0x0c201f000b0c7f89 */ /* 0x000e2200000e0000 */
[----:B------:R-:W-:Y:S02]  /*5c30*/  FSEL R46, R46, -INF , !P2 ;  /* 0xff8000002e2e7808 */ /* 0x000fe40005000000 */
[----:B------:R-:W-:-:S02]  /*5c40*/  ISETP.GT.AND P2, PT, R6, RZ, !P6 ;  /* 0x000000ff0600720c */ /* 0x000fc40007744270 */
[----:B------:R-:W-:Y:S02]  /*5c50*/  ISETP.GT.AND P3, PT, R6, 0x30, !P3 ;  /* 0x000000300600780c */ /* 0x000fe40005f64270 */
[C---:B------:R-:W-:Y:S02]  /*5c60*/  ISETP.LT.OR P2, PT, R3.reuse, 0x1, P2 ;  /* 0x000000010300780c */ /* 0x040fe40001741670 */
[----:B------:R-:W-:Y:S02]  /*5c70*/  ISETP.LT.OR P3, PT, R3, 0x31, P3 ;  /* 0x000000310300780c */ /* 0x000fe40001f61670 */
        /* <DEDUP_REMOVED lines=8> */
[----:B------:R-:W-:-:S02]  /*5d00*/  FMNMX.FTZ R4, R34, R5, !PT ;  /* 0x0000000522047209 */ /* 0x000fc40007810000 */
[----:B0-----:R-:W-:Y:S02]  /*5d10*/  FMNMX.FTZ R5, R11, R12, !PT ;  /* 0x0000000c0b057209 */ /* 0x001fe40007810000 */
[----:B------:R-:W-:Y:S02]  /*5d20*/  FMNMX.FTZ R9, R35, R4, !PT ;  /* 0x0000000423097209 */ /* 0x000fe40007810000 */
[C---:B------:R-:W-:Y:S01]  /*5d30*/  FSETP.NEU.FTZ.AND P2, PT, R5.reuse, -INF , PT ;  /* 0xff8000000500780b */ /* 0x040fe20003f5d000 */
[----:B------:R-:W-:Y:S01]  /*5d40*/  FMUL.FTZ R10, R5, UR10 ;  /* 0x0000000a050a7c20 */ /* 0x000fe20008410000 */
[----:B------:R-:W-:Y:S02]  /*5d50*/  FMNMX.FTZ R4, R38, R9, !PT ;  /* 0x0000000926047209 */ /* 0x000fe40007810000 */
[----:B------:R-:W-:Y:S02]  /*5d60*/  ISETP.NE.AND P6, PT, R14, RZ, PT ;  /* 0x000000ff0e00720c */ /* 0x000fe40003fc5270 */
[----:B------:R-:W-:-:S02]  /*5d70*/  FMNMX.FTZ R9, R39, R4, !PT ;  /* 0x0000000427097209 */ /* 0x000fc40007810000 */
[----:B------:R-:W-:Y:S02]  /*5d80*/  FSEL R50, R50, -INF , !P3 ;  /* 0xff80000032327808 */ /* 0x000fe40005800000 */
[----:B------:R-:W-:Y:S02]  /*5d90*/  FMNMX.FTZ R4, R42, R9, !PT ;  /* 0x000000092a047209 */ /* 0x000fe40007810000 */
[----:B------:R-:W-:Y:S02]  /*5da0*/  FSEL R10, R10, RZ, P2 ;  /* 0x000000ff0a0a7208 */ /* 0x000fe40001000000 */
[----:B------:R-:W-:Y:S02]  /*5db0*/  FMNMX.FTZ R9, R43, R4, !PT ;  /* 0x000000042b097209 */ /* 0x000fe40007810000 */
[----:B------:R-:W-:Y:S01]  /*5dc0*/  ISETP.GT.AND P2, PT, R6, 0x39, !P6 ;  /* 0x000000390600780c */ /* 0x000fe20007744270 */
[--C-:B------:R-:W-:Y:S01]  /*5dd0*/  FFMA.FTZ R6, R15, UR10, -R10.reuse ;  /* 0x0000000a0f067c23 */ /* 0x100fe2000801080a */
[----:B------:R-:W-:Y:S01]  /*5de0*/  FMNMX.FTZ R4, R46, R9, !PT ;  /* 0x000000092e047209 */ /* 0x000fe20007810000 */
[--C-:B------:R-:W-:Y:S01]  /*5df0*/  FFMA.FTZ R11, R25, UR10, -R10.reuse ;  /* 0x0000000a190b7c23 */ /* 0x100fe2000801080a */
[----:B------:R-:W-:Y:S01]  /*5e00*/  ISETP.LT.OR P5, PT, R3, 0x39, P5 ;  /* 0x000000390300780c */ /* 0x000fe20002fa1670 */
[----:B------:R0:W-:Y:S01]  /*5e10*/  MUFU.EX2 R152, R6 ;  /* 0x0000000600987308 */ /* 0x0001e20000000800 */
[----:B------:R-:W-:Y:S01]  /*5e20*/  FMNMX.FTZ R9, R47, R4, !PT ;  /* 0x000000042f097209 */ /* 0x000fe20007810000 */
[--C-:B------:R-:W-:Y:S01]  /*5e30*/  FFMA.FTZ R12, R57, UR10, -R10.reuse ;  /* 0x0000000a390c7c23 */ /* 0x100fe2000801080a */
[----:B------:R-:W-:Y:S01]  /*5e40*/  FSEL R51, R51, -INF , !P4 ;  /* 0xff80000033337808 */ /* 0x000fe20006000000 */
[--C-:B------:R-:W-:Y:S01]  /*5e50*/  FFMA.FTZ R13, R33, UR10, -R10.reuse ;  /* 0x0000000a210d7c23 */ /* 0x100fe2000801080a */
[----:B------:R-:W-:Y:S01]  /*5e60*/  FMNMX.FTZ R4, R50, R9, !PT ;  /* 0x0000000932047209 */ /* 0x000fe20007810000 */
[--C-:B------:R-:W-:Y:S01]  /*5e70*/  FFMA.FTZ R9, R29, UR10, -R10.reuse ;  /* 0x0000000a1d097c23 */ /* 0x100fe2000801080a */
[----:B------:R-:W-:Y:S01]  /*5e80*/  ISETP.LT.OR P2, PT, R3, 0x3a, P2 ;  /* 0x0000003a0300780c */ /* 0x000fe20001741670 */
[----:B------:R-:W3:Y:S01]  /*5e90*/  MUFU.EX2 R11, R11 ;  /* 0x0000000b000b7308 */ /* 0x000ee20000000800 */
[----:B------:R-:W-:Y:S01]  /*5ea0*/  FSEL R54, R54, -INF , !P5 ;  /* 0xff80000036367808 */ /* 0x000fe20006800000 */
[--C-:B0-----:R-:W-:Y:S01]  /*5eb0*/  FFMA.FTZ R6, R21, UR10, -R10.reuse ;  /* 0x0000000a15067c23 */ /* 0x101fe2000801080a */
[----:B------:R-:W-:Y:S01]  /*5ec0*/  FMNMX.FTZ R3, R51, R4, !PT ;  /* 0x0000000433037209 */ /* 0x000fe20007810000 */
[--C-:B------:R-:W-:Y:S01]  /*5ed0*/  FFMA.FTZ R14, R59, UR10, -R10.reuse ;  /* 0x0000000a3b0e7c23 */ /* 0x100fe2000801080a */
[----:B------:R-:W-:Y:S01]  /*5ee0*/  FSEL R55, R55, -INF , !P2 ;  /* 0xff80000037377808 */ /* 0x000fe20005000000 */
[--C-:B------:R-:W-:Y:S01]  /*5ef0*/  FFMA.FTZ R15, R37, UR10, -R10.reuse ;  /* 0x0000000a250f7c23 */ /* 0x100fe2000801080a */
[----:B------:R-:W-:Y:S01]  /*5f00*/  FMNMX.FTZ R4, R54, R3, !PT ;  /* 0x0000000336047209 */ /* 0x000fe20007810000 */
[----:B------:R-:W0:Y:S01]  /*5f10*/  MUFU.EX2 R154, R6 ;  /* 0x00000006009a7308 */ /* 0x000e220000000800 */
[--C-:B------:R-:W-:Y:S01]  /*5f20*/  FFMA.FTZ R20, R61, UR10, -R10.reuse ;  /* 0x0000000a3d147c23 */ /* 0x100fe2000801080a */
[--C-:B------:R-:W-:Y:S01]  /*5f30*/  FFMA.FTZ R24, R63, UR10, -R10.reuse ;  /* 0x0000000a3f187c23 */ /* 0x100fe2000801080a */
[----:B------:R-:W-:Y:S01]  /*5f40*/  FMNMX.FTZ R4, R55, R4, !PT ;  /* 0x0000000437047209 */ /* 0x000fe20007810000 */
[--C-:B------:R-:W-:Y:S01]  /*5f50*/  FFMA.FTZ R25, R45, UR10, -R10.reuse ;  /* 0x0000000a2d197c23 */ /* 0x100fe2000801080a */
[--C-:B------:R-:W-:Y:S01]  /*5f60*/  FFMA.FTZ R28, R65, UR10, -R10.reuse ;  /* 0x0000000a411c7c23 */ /* 0x100fe2000801080a */
[----:B------:R-:W-:-:S02]  /*5f70*/  FFMA.FTZ R29, R49, UR10, -R10 ;  /* 0x0000000a311d7c23 */ /* 0x000fc4000801080a */
[----:B------:R-:W4:Y:S01]  /*5f80*/  SHFL.BFLY PT, R3, R4, 0x2, 0x1f ;  /* 0x0c401f0004037f89 */ /* 0x000f2200000e0000 */
[----:B------:R-:W5:Y:S01]  /*5f90*/  MUFU.EX2 R9, R9 ;  /* 0x0000000900097308 */ /* 0x000f620000000800 */
[----:B---3--:R-:W-:Y:S01]  /*5fa0*/  FADD.FTZ R33, R152, R11 ;  /* 0x0000000b98217221 */ /* 0x008fe20000010000 */
[----:B------:R-:W-:-:S06]  /*5fb0*/  F2FP.BF16.F32.PACK_AB R152, R11, R152 ;  /* 0x000000980b98723e */ /* 0x000fcc00000010ff */
[----:B------:R-:W3:Y:S01]  /*5fc0*/  MUFU.EX2 R12, R12 ;  /* 0x0000000c000c7308 */ /* 0x000ee20000000800 */
[----:B0-----:R-:W-:-:S07]  /*5fd0*/  FADD.FTZ R32, R154, R33 ;  /* 0x000000219a207221 */ /* 0x001fce0000010000 */
[----:B------:R-:W0:Y:S01]  /*5fe0*/  MUFU.EX2 R13, R13 ;  /* 0x0000000d000d7308 */ /* 0x000e220000000800 */
[C---:B-----5:R-:W-:Y:S01]  /*5ff0*/  FADD.FTZ R37, R9.reuse, R32 ;  /* 0x0000002009257221 */ /* 0x060fe20000010000 */
[----:B------:R-:W-:Y:S02]  /*6000*/  F2FP.BF16.F32.PACK_AB R154, R9, R154 ;  /* 0x0000009a099a723e */ /* 0x000fe400000010ff */
[----:B----4-:R-:W-:Y:S01]  /*6010*/  FMNMX.FTZ R3, R4, R3, !PT ;  /* 0x0000000304037209 */ /* 0x010fe20007810000 */
[----:B------:R-:W-:-:S03]  /*6020*/  FFMA.FTZ R4, R41, UR10, -R10 ;  /* 0x0000000a29047c23 */ /* 0x000fc6000801080a */
[----:B------:R-:W4:Y:S01]  /*6030*/  MUFU.EX2 R14, R14 ;  /* 0x0000000e000e7308 */ /* 0x000f220000000800 */
[----:B---3--:R-:W-:Y:S01]  /*6040*/  FADD.FTZ R36, R12, R37 ;  /* 0x000000250c247221 */ /* 0x008fe20000010000 */
[----:B------:R-:W3:Y:S06]  /*6050*/  SHFL.BFLY PT, R6, R3, 0x1, 0x1f ;  /* 0x0c201f0003067f89 */ /* 0x000eec00000e0000 */
[----:B------:R5:W-:Y:S01]  /*6060*/  MUFU.EX2 R21, R4 ;  /* 0x0000000400157308 */ /* 0x000be20000000800 */
[C---:B0-----:R-:W-:Y:S01]  /*6070*/  FADD.FTZ R37, R13.reuse, R36 ;  /* 0x000000240d257221 */ /* 0x041fe20000010000 */
[----:B------:R-:W-:-:S06]  /*6080*/  F2FP.BF16.F32.PACK_AB R156, R13, R12 ;  /* 0x0000000c0d9c723e */ /* 0x000fcc00000010ff */
[----:B------:R-:W0:Y:S01]  /*6090*/  MUFU.EX2 R15, R15 ;  /* 0x0000000f000f7308 */ /* 0x000e220000000800 */
[----:B----4-:R-:W-:-:S07]  /*60a0*/  FADD.FTZ R36, R14, R37 ;  /* 0x000000250e247221 */ /* 0x010fce0000010000 */
[----:B------:R-:W-:Y:S01]  /*60b0*/  MUFU.EX2 R20, R20 ;  /* 0x0000001400147308 */ /* 0x000fe20000000800 */
[----:B---3--:R-:W-:Y:S01]  /*60c0*/  FMNMX.FTZ R6, R3, R6, !PT ;  /* 0x0000000603067209 */ /* 0x008fe20007810000 */
[--C-:B------:R-:W-:Y:S01]  /*60d0*/  FFMA.FTZ R3, R67, UR10, -R10.reuse ;  /* 0x0000000a43037c23 */ /* 0x100fe2000801080a */
[----:B------:R-:W-:Y:S02]  /*60e0*/  FFMA.FTZ R10, R53, UR10, -R10 ;  /* 0x0000000a350a7c23 */ /* 0x000fe4000801080a */
[C---:B------:R-:W-:Y:S01]  /*60f0*/  FSETP.NEU.FTZ.AND P2, PT, R6.reuse, -INF , PT ;  /* 0xff8000000600780b */ /* 0x040fe20003f5d000 */
[----:B-----5:R-:W-:Y:S02]  /*6100*/  FMUL.FTZ R4, R6, UR10 ;  /* 0x0000000a06047c20 */ /* 0x020fe40008410000 */
[----:B------:R-:W-:Y:S01]  /*6110*/  MUFU.EX2 R24, R24 ;  /* 0x0000001800187308 */ /* 0x000fe20000000800 */
[----:B0-----:R-:W-:Y:S02]  /*6120*/  F2FP.BF16.F32.PACK_AB R158, R15, R14 ;  /* 0x0000000e0f9e723e */ /* 0x001fe400000010ff */
[----:B------:R-:W-:-:S05]  /*6130*/  FSEL R4, R4, RZ, P2 ;  /* 0x000000ff04047208 */ /* 0x000fca0001000000 */
        /* <DEDUP_REMOVED lines=16> */
[----:B------:R-:W3:Y:S01]  /*6240*/  MUFU.EX2 R27, R27 ;  /* 0x0000001b001b7308 */ /* 0x000ee20000000800 */
[--C-:B------:R-:W-:Y:S01]  /*6250*/  FFMA.FTZ R54, R54, UR10, -R4.reuse ;  /* 0x0000000a36367c23 */ /* 0x100fe20008010804 */
[----:B------:R-:W-:Y:S01]  /*6260*/  FFMA.FTZ R4, R55, UR10, -R4 ;  /* 0x0000000a37047c23 */ /* 0x000fe20008010804 */
[----:B0-----:R-:W-:-:S02]  /*6270*/  F2FP.BF16.F32.PACK_AB R162, R25, R24 ;  /* 0x0000001819a2723e */ /* 0x001fc400000010ff */
[----:B------:R-:W-:-:S03]  /*6280*/  F2FP.BF16.F32.PACK_AB R160, R21, R20 ;  /* 0x0000001415a0723e */ /* 0x000fc600000010ff */
[----:B------:R-:W0:Y:S08]  /*6290*/  MUFU.EX2 R30, R30 ;  /* 0x0000001e001e7308 */ /* 0x000e300000000800 */
[----:B------:R-:W4:Y:S01]  /*62a0*/  MUFU.EX2 R31, R31 ;  /* 0x0000001f001f7308 */ /* 0x000f220000000800 */
[----:B---3--:R-:W-:Y:S01]  /*62b0*/  FADD.FTZ R33, R26, R27 ;  /* 0x0000001b1a217221 */ /* 0x008fe20000010000 */
[----:B------:R-:W-:-:S06]  /*62c0*/  F2FP.BF16.F32.PACK_AB R153, R27, R26 ;  /* 0x0000001a1b99723e */ /* 0x000fcc00000010ff */
[----:B------:R-:W3:Y:S01]  /*62d0*/  MUFU.EX2 R34, R34 ;  /* 0x0000002200227308 */ /* 0x000ee20000000800 */
[----:B0-----:R-:W-:-:S07]  /*62e0*/  FADD.FTZ R32, R30, R33 ;  /* 0x000000211e207221 */ /* 0x001fce0000010000 */
[----:B------:R-:W0:Y:S01]  /*62f0*/  MUFU.EX2 R35, R35 ;  /* 0x0000002300237308 */ /* 0x000e220000000800 */
[C---:B----4-:R-:W-:Y:S01]  /*6300*/  FADD.FTZ R33, R31.reuse, R32 ;  /* 0x000000201f217221 */ /* 0x050fe20000010000 */
[----:B------:R-:W-:-:S05]  /*6310*/  F2FP.BF16.F32.PACK_AB R155, R31, R30 ;  /* 0x0000001e1f9b723e */ /* 0x000fca00000010ff */
[----:B------:R4:W-:Y:S01]  /*6320*/  STSM.16.M88.4 [R19+0x26800], R152 ;  /* 0x0268009813007844 */ /* 0x0009e20000000200 */
[----:B------:R-:W5:Y:S01]  /*6330*/  MUFU.EX2 R38, R38 ;  /* 0x0000002600267308 */ /* 0x000f620000000800 */
[----:B---3--:R-:W-:Y:S01]  /*6340*/  FADD.FTZ R32, R34, R33 ;  /* 0x0000002122207221 */ /* 0x008fe20000010000 */
[----:B------:R-:W-:-:S06]  /*6350*/  FADD.FTZ R33, R15, R36 ;  /* 0x000000240f217221 */ /* 0x000fcc0000010000 */
[----:B------:R-:W3:Y:S01]  /*6360*/  MUFU.EX2 R39, R39 ;  /* 0x0000002700277308 */ /* 0x000ee20000000800 */
[C---:B0-----:R-:W-:Y:S01]  /*6370*/  FADD.FTZ R11, R35.reuse, R32 ;  /* 0x00000020230b7221 */ /* 0x041fe20000010000 */
[----:B------:R-:W-:Y:S01]  /*6380*/  FADD.FTZ R32, R20, R33 ;  /* 0x0000002114207221 */ /* 0x000fe20000010000 */
[----:B------:R-:W-:-:S03]  /*6390*/  F2FP.BF16.F32.PACK_AB R157, R35, R34 ;  /* 0x00000022239d723e */ /* 0x000fc600000010ff */
[----:B------:R-:W-:Y:S02]  /*63a0*/  FADD.FTZ R13, R21, R32 ;  /* 0x00000020150d7221 */ /* 0x000fe40000010000 */
[----:B------:R-:W0:Y:S01]  /*63b0*/  MUFU.EX2 R42, R42 ;  /* 0x0000002a002a7308 */ /* 0x000e220000000800 */
[----:B-----5:R-:W-:-:S07]  /*63c0*/  FADD.FTZ R12, R38, R11 ;  /* 0x0000000b260c7221 */ /* 0x020fce0000010000 */
[----:B------:R-:W5:Y:S01]  /*63d0*/  MUFU.EX2 R43, R43 ;  /* 0x0000002b002b7308 */ /* 0x000f620000000800 */
[C---:B---3--:R-:W-:Y:S01]  /*63e0*/  FADD.FTZ R11, R39.reuse, R12 ;  /* 0x0000000c270b7221 */ /* 0x048fe20000010000 */
[----:B------:R-:W-:-:S05]  /*63f0*/  F2FP.BF16.F32.PACK_AB R159, R39, R38 ;  /* 0x00000026279f723e */ /* 0x000fca00000010ff */
[----:B------:R4:W-:Y:S01]  /*6400*/  STSM.16.M88.4 [R184], R156 ;  /* 0x0000009cb8007844 */ /* 0x0009e20000000200 */
[----:B------:R-:W3:Y:S01]  /*6410*/  MUFU.EX2 R46, R46 ;  /* 0x0000002e002e7308 */ /* 0x000ee20000000800 */
[----:B0-----:R-:W-:-:S07]  /*6420*/  FADD.FTZ R12, R42, R11 ;  /* 0x0000000b2a0c7221 */ /* 0x001fce0000010000 */
[----:B------:R-:W0:Y:S01]  /*6430*/  MUFU.EX2 R47, R47 ;  /* 0x0000002f002f7308 */ /* 0x000e220000000800 */
[C---:B-----5:R-:W-:Y:S01]  /*6440*/  FADD.FTZ R11, R43.reuse, R12 ;  /* 0x0000000c2b0b7221 */ /* 0x060fe20000010000 */
[----:B------:R-:W-:-:S06]  /*6450*/  F2FP.BF16.F32.PACK_AB R161, R43, R42 ;  /* 0x0000002a2ba1723e */ /* 0x000fcc00000010ff */
[----:B------:R-:W-:Y:S01]  /*6460*/  MUFU.EX2 R28, R28 ;  /* 0x0000001c001c7308 */ /* 0x000fe20000000800 */
[----:B---3--:R-:W-:-:S07]  /*6470*/  FADD.FTZ R12, R46, R11 ;  /* 0x0000000b2e0c7221 */ /* 0x008fce0000010000 */
[----:B------:R-:W3:Y:S01]  /*6480*/  MUFU.EX2 R29, R29 ;  /* 0x0000001d001d7308 */ /* 0x000ee20000000800 */
[C---:B0-----:R-:W-:Y:S01]  /*6490*/  F2FP.BF16.F32.PACK_AB R163, R47.reuse, R46 ;  /* 0x0000002e2fa3723e */ /* 0x041fe200000010ff */
[----:B------:R-:W-:-:S04]  /*64a0*/  FADD.FTZ R47, R47, R12 ;  /* 0x0000000c2f2f7221 */ /* 0x000fc80000010000 */
[----:B------:R4:W-:Y:S02]  /*64b0*/  STSM.16.M88.4 [R22], R160 ;  /* 0x000000a016007844 */ /* 0x0009e40000000200 */
[----:B------:R-:W-:Y:S08]  /*64c0*/  MUFU.EX2 R50, R50 ;  /* 0x0000003200327308 */ /* 0x000ff00000000800 */
[----:B------:R-:W0:Y:S01]  /*64d0*/  MUFU.EX2 R51, R51 ;  /* 0x0000003300337308 */ /* 0x000e220000000800 */
[----:B---3--:R-:W-:-:S07]  /*64e0*/  F2FP.BF16.F32.PACK_AB R164, R29, R28 ;  /* 0x0000001c1da4723e */ /* 0x008fce00000010ff */
[----:B------:R-:W-:Y:S08]  /*64f0*/  MUFU.EX2 R3, R3 ;  /* 0x0000000300037308 */ /* 0x000ff00000000800 */
[----:B------:R-:W3:Y:S01]  /*6500*/  MUFU.EX2 R10, R10 ;  /* 0x0000000a000a7308 */ /* 0x000ee20000000800 */
[----:B0-----:R-:W-:Y:S01]  /*6510*/  F2FP.BF16.F32.PACK_AB R165, R51, R50 ;  /* 0x0000003233a5723e */ /* 0x001fe200000010ff */
[----:B------:R-:W-:-:S04]  /*6520*/  FADD.FTZ R50, R50, R47 ;  /* 0x0000002f32327221 */ /* 0x000fc80000010000 */
[----:B------:R-:W-:Y:S02]  /*6530*/  FADD.FTZ R51, R51, R50 ;  /* 0x0000003233337221 */ /* 0x000fe40000010000 */
[----:B------:R-:W-:Y:S08]  /*6540*/  MUFU.EX2 R54, R54 ;  /* 0x0000003600367308 */ /* 0x000ff00000000800 */
[----:B------:R0:W5:Y:S01]  /*6550*/  MUFU.EX2 R9, R4 ;  /* 0x0000000400097308 */ /* 0x0001620000000800 */
[----:B---3--:R-:W-:Y:S01]  /*6560*/  F2FP.BF16.F32.PACK_AB R166, R10, R3 ;  /* 0x000000030aa6723e */ /* 0x008fe200000010ff */
[----:B0-----:R-:W-:-:S04]  /*6570*/  FADD.FTZ R4, R24, R13 ;  /* 0x0000000d18047221 */ /* 0x001fc80000010000 */
[----:B------:R-:W-:-:S04]  /*6580*/  FADD.FTZ R25, R25, R4 ;  /* 0x0000000419197221 */ /* 0x000fc80000010000 */
[----:B------:R-:W-:Y:S01]  /*6590*/  FADD.FTZ R28, R28, R25 ;  /* 0x000000191c1c7221 */ /* 0x000fe20000010000 */
[----:B-----5:R-:W-:Y:S01]  /*65a0*/  F2FP.BF16.F32.PACK_AB R167, R9, R54 ;  /* 0x0000003609a7723e */ /* 0x020fe200000010ff */
[----:B------:R-:W-:Y:S02]  /*65b0*/  FADD.FTZ R54, R54, R51 ;  /* 0x0000003336367221 */ /* 0x000fe40000010000 */
[----:B------:R-:W-:Y:S02]  /*65c0*/  FADD.FTZ R28, R29, R28 ;  /* 0x0000001c1d1c7221 */ /* 0x000fe40000010000 */
[----:B------:R4:W-:Y:S02]  /*65d0*/  STSM.16.M88.4 [R23], R164 ;  /* 0x000000a417007844 */ /* 0x0009e40000000200 */
[----:B------:R-:W-:-:S04]  /*65e0*/  FADD.FTZ R3, R3, R28 ;  /* 0x0000001c03037221 */ /* 0x000fc80000010000 */
[----:B------:R-:W-:Y:S01]  /*65f0*/  FADD.FTZ R4, R10, R3 ;  /* 0x000000030a047221 */ /* 0x000fe20000010000 */
[----:B------:R-:W-:Y:S01]  /*6600*/  FADD.FTZ R3, R9, R54 ;  /* 0x0000003609037221 */ /* 0x000fe20000010000 */
[----:B------:R-:W-:Y:S06]  /*6610*/  @!P0 BRA `(.L_x_5291) ;  /* 0x0000000000048947 */ /* 0x000fec0003800000 */
[----:B------:R-:W-:Y:S01]  /*6620*/  BPT.TRAP 0x1 ;  /* 0x000000040000795c */ /* 0x000fe20000300000 */
.L_x_5291:
[----:B------:R0:W3:Y:S01]  /*6630*/  SYNCS.PHASECHK.TRANS64.TRYWAIT P2, [R7+URZ+0x28c50], R8 ;  /* 0x028c5008070075a7 */ /* 0x0000e2000804017f */
[----:B------:R-:W-:Y:S05]  /*6640*/  @!P0 BRA `(.L_x_5292) ;  /* 0x0000000000048947 */ /* 0x000fea0003800000 */
[----:B------:R-:W-:Y:S01]  /*6650*/  BPT.TRAP 0x1 ;  /* 0x000000040000795c */ /* 0x000fe20000300000 */
.L_x_5292:
[----:B---3--:R-:W-:Y:S05]  /*6660*/  @P2 BRA `(.L_x_5293) ;  /* 0x0000000000082947 */ /* 0x008fea0003800000 */
[----:B------:R-:W3:Y:S02]  /*6670*/  SYNCS.PHASECHK.TRANS64.TRYWAIT P2, [R7+URZ+0x28c50], R8 ;  /* 0x028c5008070075a7 */ /* 0x000ee4000804017f */
[----:B---3--:R-:W-:Y:S05]  /*6680*/  @!P2 BRA `(.L_x_5294) ;  /* 0x0000013c007ca947 */ /* 0x008fea0003800000 */
.L_x_5293:
[----:B------:R-:W-:Y:S01]  /*6690*/  ULEA UR18, UR37, UR50, 0xc ;  /* 0x0000003225127291 */ /* 0x000fe2000f8e603f */
[----:B------:R-:W-:Y:S01]  /*66a0*/  WARPGROUP.ARRIVE ;  /* 0x00000000000079c5 */ /* 0x000fe20000000000 */
[----:B------:R-:W-:Y:S01]  /*66b0*/  UMOV UR7, 0x40000040 ;  /* 0x4000004000077882 */ /* 0x000fe20000000000 */
[----:B------:R-:W-:Y:S01]  /*66c0*/  R2UR UR20, R168 ;  /* 0x00000000a81472ca */ /* 0x000fe200000e0000 */
[----:B------:R-:W-:Y:S01]  /*66d0*/  @UP0 ULDC UR19, c[0x0][0x450] ;  /* 0x0001140000130ab9 */ /* 0x000fe20000000800 */
[----:B------:R-:W-:Y:S01]  /*66e0*/  PLOP3.LUT P2, PT, PT, PT, UP1, 0x40, 0x0 ;  /* 0x000000000000781c */ /* 0x000fe20003f4e818 */
[----:B0123--:R-:W-:Y:S01]  /*66f0*/  @!P1 VIADD R7, R7, 0x28c60 ;  /* 0x00028c6007079836 */ /* 0x00ffe20000000000 */
[----:B------:R-:W-:Y:S02]  /*6700*/  UMOV UR6, UR18 ;  /* 0x0000001200067c82 */ /* 0x000fe40008000000 */
[----:B------:R-:W-:Y:S01]  /*6710*/  HGMMA.64x256x16.F32.BF16 R24, R152, gdesc[UR4].tnspB, RZ, !UPT, gsb0 ;  /* 0x43e0000498187df0 */ /* 0x000fe2000c0018ff */
[----:B------:R-:W-:Y:S01]  /*6720*/  UIADD3 UR6, UR18, 0x80, URZ ;  /* 0x0000008012067890 */ /* 0x000fe2000fffe03f */
[----:B------:R-:W-:Y:S01]  /*6730*/  @!P1 PRMT R7, RZ, 0x654, R7 ;  /* 0x00000654ff079816 */ /* 0x000fe20000000007 */
[----:B------:R-:W-:-:S04]  /*6740*/  UMOV UR7, 0x40000040 ;  /* 0x4000004000077882 */ /* 0x000fc80000000000 */
[----:B------:R-:W-:Y:S01]  /*6750*/  UIADD3 UR20, UR20, -0x2, URZ ;  /* 0xfffffffe14147890 */ /* 0x000fe2000fffe03f */
[----:B------:R-:W-:Y:S02]  /*6760*/  WARPGROUP.DEPBAR.LE gsb0, 0x0 ;  /* 0x00008000000079c5 */ /* 0x000fe40000010000 */
[----:B------:R-:W-:-:S15]  /*6770*/  WARPGROUP.ARRIVE ;  /* 0x00000000000079c5 */ /* 0x000fde0000000000 */
[----:B------:R-:W-:-:S03]  /*6780*/  NOP ;  /* 0x0000000000007918 */ /* 0x000fc60000000000 */
        /* <DEDUP_REMOVED lines=8> */
[----:B------:R-:W-:Y:S02]  /*6810*/  UMOV UR7, 0x40000040 ;  /* 0x4000004000077882 */ /* 0x000fe40000000000 */
[----:B------:R-:W-:Y:S01]  /*6820*/  UMOV UR18, UR42 ;  /* 0x0000002a00127c82 */ /* 0x000fe20008000000 */
[----:B------:R-:W-:Y:S02]  /*6830*/  WARPGROUP.DEPBAR.LE gsb0, 0x0 ;  /* 0x00008000000079c5 */ /* 0x000fe40000010000 */
[----:B------:R-:W-:-:S15]  /*6840*/  WARPGROUP.ARRIVE ;  /* 0x00000000000079c5 */ /* 0x000fde0000000000 */
[----:B------:R-:W-:-:S06]  /*6850*/  NOP ;  /* 0x0000000000007918 */ /* 0x000fcc0000000000 */
[----:B------:R-:W-:Y:S01]  /*6860*/  HGMMA.64x256x16.F32.BF16 R24, R164, gdesc[UR4].tnspB, R24, gsb0 ;  /* 0x43e00004a4187df0 */ /* 0x000fe20008001818 */
[----:B------:R-:W-:Y:S02]  /*6870*/  @UP0 ULDC UR6, c[0x0][0x44c] ;  /* 0x0001130000060ab9 */ /* 0x000fe40000000800 */
[----:B------:R-:W-:-:S04]  /*6880*/  UIMAD.WIDE.U32 UR6, UR42, UR6, URZ ;  /* 0x000000062a0672a5 */ /* 0x000fc8000f8e003f */
[----:B------:R-:W-:-:S04]  /*6890*/  @UP0 USHF.R.U32.HI UR18, URZ, UR19, UR7 ;  /* 0x000000133f120299 */ /* 0x000fc80008011607 */
[----:B------:R-:W-:-:S04]  /*68a0*/  UIADD3 UR6, UR18, UR49, -UR51 ;  /* 0x0000003112067290 */ /* 0x000fc8000fffe833 */
[----:B------:R-:W-:Y:S01]  /*68b0*/  UIADD3 UR14, UR6, UR14, URZ ;  /* 0x0000000e060e7290 */ /* 0x000fe2000fffe03f */
        /* <DEDUP_REMOVED lines=21> */
.L_x_5296:
[----:B------:R-:W-:-:S11]  /*6a10*/  UISETP.NE.AND UP2, UPT, UR15, 0x1, UPT ;  /* 0x000000010f00788c */ /* 0x000fd6000bf45270 */
[----:B------:R-:W-:Y:S02]  /*6a20*/  @UP2 ULDC.64 UR22, c[0x0][0x9e8] ;  /* 0x00027a0000162ab9 */ /* 0x000fe40000000a00 */
[----:B------:R-:W-:-:S04]  /*6a30*/  UIMAD.WIDE.U32 UR6, UR18, UR22, URZ ;  /* 0x00000016120672a5 */ /* 0x000fc8000f8e003f */
[----:B------:R-:W-:-:S12]  /*6a40*/  @UP2 USHF.R.U32.HI UR18, URZ, UR23, UR7 ;  /* 0x000000173f122299 */ /* 0x000fd80008011607 */
.L_x_5297:
[----:B------:R-:W-:-:S04]  /*6a50*/  UIMAD UR15, UR18, UR15, UR15 ;  /* 0x0000000f120f72a4 */ /* 0x000fc8000f8e020f */
[----:B------:R-:W-:-:S04]  /*6a60*/  UISETP.LT.AND UP2, UPT, UR14, UR15, UPT ;  /* 0x0000000f0e00728c */ /* 0x000fc8000bf41270 */
[----:B------:R-:W-:-:S12]  /*6a70*/  USEL UR14, UR14, UR15, UP2 ;  /* 0x0000000f0e0e7287 */ /* 0x000fd80009000000 */
.L_x_5295:
[----:B------:R-:W-:Y:S01]  /*6a80*/  USHF.R.S32.HI UR6, URZ, 0x1f, UR14 ;  /* 0x0000001f3f067899 */ /* 0x000fe2000801140e */
[----:B------:R-:W-:Y:S01]  /*6a90*/  ULDC UR25, c[0x0][0x9e4] ;  /* 0x0002790000197ab9 */ /* 0x000fe20000000800 */
[----:B------:R-:W-:Y:S02]  /*6aa0*/  ULDC UR22, c[0x0][0x9dc] ;  /* 0x0002770000167ab9 */ /* 0x000fe40000000800 */
[----:B------:R-:W-:Y:S01]  /*6ab0*/  ULEA.HI UR6, UR6, UR14, URZ, 0x6 ;  /* 0x0000000e06067291 */ /* 0x000fe2000f8f303f */
[----:B------:R-:W-:Y:S01]  /*6ac0*/  ULDC UR23, c[0x0][0x988] ;  /* 0x0002620000177ab9 */ /* 0x000fe20000000800 */
[----:B------:R-:W-:Y:S02]  /*6ad0*/  ULDC UR26, c[0x0][0x9e0] ;  /* 0x00027800001a7ab9 */ /* 0x000fe40000000800 */
[----:B------:R-:W-:-:S04]  /*6ae0*/  USHF.R.S32.HI UR6, URZ, 0x6, UR6 ;  /* 0x000000063f067899 */ /* 0x000fc80008011406 */
[----:B------:R-:W-:-:S04]  /*6af0*/  UISETP.LT.AND UP2, UPT, UR48, UR6, UPT ;  /* 0x000000063000728c */ /* 0x000fc8000bf41270 */
[----:B------:R-:W-:-:S04]  /*6b00*/  USEL UR21, UR48, UR6, !UP2 ;  /* 0x0000000630157287 */ /* 0x000fc8000d000000 */
[----:B------:R-:W-:-:S06]  /*6b10*/  UISETP.GE.AND UP2, UPT, UR20, UR21, UPT ;  /* 0x000000151400728c */ /* 0x000fcc000bf46270 */
[----:B------:R-:W-:-:S13]  /*6b20*/  PLOP3.LUT P2, PT, PT, PT, UP2, 0x80, 0x0 ;  /* 0x000000000000781c */ /* 0x000fda0003f4f028 */
[----:B------:R-:W-:Y:S05]  /*6b30*/  @!P2 BRA `(.L_x_5298) ;  /* 0x000000240060a947 */ /* 0x000fea0003800000 */
.L_x_5315:
[----:B------:R-:W-:-:S04]  /*6b40*/  UIADD3 UR24, UR37, 0x1, URZ ;  /* 0x0000000125187890 */ /* 0x000fc8000fffe03f */
[----:B------:R-:W-:-:S04]  /*6b50*/  UISETP.NE.AND UP2, UPT, UR24, 0x2, UPT ;  /* 0x000000021800788c */ /* 0x000fc8000bf45270 */
[----:B------:R-:W-:Y:S02]  /*6b60*/  USEL UR6, URZ, 0x1, UP2 ;  /* 0x000000013f067887 */ /* 0x000fe40009000000 */
[----:B------:R-:W-:Y:S02]  /*6b70*/  USEL UR24, UR24, URZ, UP2 ;  /* 0x0000003f18187287 */ /* 0x000fe40009000000 */
[----:B------:R-:W-:Y:S01]  /*6b80*/  ULOP3.LUT UR38, UR38, UR6, URZ, 0x3c, !UPT ;  /* 0x0000000626267292 */ /* 0x000fe2000f8e3c3f */
[----:B-12---:R-:W-:Y:S11]  /*6b90*/  @!P0 BRA `(.L_x_5299) ;  /* 0x0000000000048947 */ /* 0x006ff60003800000 */
[----:B------:R-:W-:Y:S01]  /*6ba0*/  BPT.TRAP 0x1 ;  /* 0x000000040000795c */ /* 0x000fe20000300000 */
.L_x_5299:
[----:B------:R-:W-:Y:S01]  /*6bb0*/  ULEA UR27, UR24, UR46, 0x3 ;  /* 0x0000002e181b7291 */ /* 0x000fe2000f8e183f */
[----:B0-----:R-:W-:-:S05]  /*6bc0*/  IMAD.U32 R7, RZ, RZ, UR38 ;  /* 0x00000026ff077e24 */ /* 0x001fca000f8e00ff */
[----:B------:R-:W-:-:S04]  /*6bd0*/  SHF.L.U32 R7, R7, 0x1f, RZ ;  /* 0x0000001f07077819 */ /* 0x000fc800000006ff */
[----:B------:R0:W1:Y:S01]  /*6be0*/  SYNCS.PHASECHK.TRANS64.TRYWAIT P2, [UR27+0x28c30], R7 ;  /* 0x028c3007ff0075a7 */ /* 0x000062000804015b */
[----:B------:R-:W-:Y:S05]  /*6bf0*/  @!P0 BRA `(.L_x_5300) ;  /* 0x0000000000048947 */ /* 0x000fea0003800000 */
[----:B------:R-:W-:Y:S01]  /*6c00*/  BPT.TRAP 0x1 ;  /* 0x000000040000795c */ /* 0x000fe20000300000 */
.L_x_5300:
[----:B-1----:R-:W-:Y:S05]  /*6c10*/  @P2 BRA `(.L_x_5301) ;  /* 0x0000000000082947 */ /* 0x002fea0003800000 */
[----:B------:R-:W1:Y:S02]  /*6c20*/  SYNCS.PHASECHK.TRANS64.TRYWAIT P2, [UR27+0x28c30], R7 ;  /* 0x028c3007ff0075a7 */ /* 0x000e64000804015b */
[----:B-1----:R-:W-:Y:S05]  /*6c30*/  @!P2 BRA `(.L_x_5302) ;  /* 0x000001380024a947 */ /* 0x002fea0003800000 */
.L_x_5301:
[----:B------:R-:W-:Y:S01]  /*6c40*/  R2UR UR18, R0 ;  /* 0x00000000001272ca */ /* 0x000fe200000e0000 */
[----:B----4-:R-:W-:Y:S01]  /*6c50*/  WARPGROUP.ARRIVE ;  /* 0x00000000000079c5 */ /* 0x010fe20000000000 */
[----:B------:R-:W-:Y:S01]  /*6c60*/  UMOV UR19, 0x40000040 ;  /* 0x4000004000137882 */ /* 0x000fe20000000000 */
[----:B------:R-:W-:Y:S01]  /*6c70*/  UMOV UR7, 0x40000040 ;  /* 0x4000004000077882 */ /* 0x000fe20000000000 */
[----:B------:R-:W-:Y:S01]  /*6c80*/  UMOV UR11, 0x40000040 ;  /* 0x40000040000b7882 */ /* 0x000fe20000000000 */
[----:B------:R-:W-:Y:S01]  /*6c90*/  UMOV UR15, 0x40000040 ;  /* 0x40000040000f7882 */ /* 0x000fe20000000000 */
[----:B------:R-:W-:Y:S01]  /*6ca0*/  PLOP3.LUT P2, PT, PT, PT, UP0, 0x80, 0x0 ;  /* 0x000000000000781c */ /* 0x000fe20003f4f008 */
[----:B------:R-:W-:Y:S01]  /*6cb0*/  VIADD R15, R186, UR42 ;  /* 0x0000002aba0f7c36 */ /* 0x000fe20008000000 */
[----:B------:R-:W-:Y:S01]  /*6cc0*/  PLOP3.LUT P3, PT, PT, PT, UP0, 0x80, 0x0 ;  /* 0x000000000000781c */ /* 0x000fe20003f6f008 */
[----:B------:R-:W-:-:S04]  /*6cd0*/  IMAD.U32 R10, RZ, RZ, UR27 ;  /* 0x0000001bff0a7e24 */ /* 0x000fc8000f8e00ff */
[----:B------:R-:W-:Y:S01]  /*6ce0*/  ULEA UR18, UR24, UR18, 0x9 ;  /* 0x0000001218127291 */ /* 0x000fe2000f8e483f */
[----:B-1----:R-:W-:-:S03]  /*6cf0*/  @!P1 VIADD R8, R10, 0x28c40 ;  /* 0x00028c400a089836 */ /* 0x002fc60000000000 */
[----:B------:R-:W-:Y:S02]  /*6d00*/  UIADD3 UR6, UR18, 0x2, URZ ;  /* 0x0000000212067890 */ /* 0x000fe4000fffe03f */
[----:B------:R-:W-:Y:S01]  /*6d10*/  UIADD3 UR10, UR18, 0x4, URZ ;  /* 0x00000004120a7890 */ /* 0x000fe2000fffe03f */
[----:B------:R-:W-:Y:S01]  /*6d20*/  @!P1 PRMT R8, RZ, 0x654, R8 ;  /* 0x00000654ff089816 */ /* 0x000fe20000000008 */
[----:B------:R-:W-:Y:S02]  /*6d30*/  UIADD3 UR14, UR18, 0x6, URZ ;  /* 0x00000006120e7890 */ /* 0x000fe4000fffe03f */
[----:B------:R-:W-:Y:S03]  /*6d40*/  HGMMA.64x64x16.F32.BF16 R152, gdesc[UR16], RZ, !UPT, gsb0 ;  /* 0x00e00000109879f0 */ /* 0x000fe6000c0018ff */
[----:B------:R-:W-:Y:S02]  /*6d50*/  WARPGROUP.DEPBAR.LE gsb0, 0x0 ;  /* 0x00008000000079c5 */ /* 0x000fe40000010000 */
[----:B------:R-:W-:-:S06]  /*6d60*/  WARPGROUP.ARRIVE ;  /* 0x00000000000079c5 */ /* 0x000fcc0000000000 */
[----:B------:R-:W-:Y:S01]  /*6d70*/  HGMMA.64x64x16.F32.BF16 R152, gdesc[UR4], R152, gsb0 ;  /* 0x00e00000049879f0 */ /* 0x000fe20008001898 */
[----:B------:R-:W-:Y:S01]  /*6d80*/  @UP0 ULDC UR7, c[0x0][0x44c] ;  /* 0x0001130000070ab9 */ /* 0x000fe20000000800 */
[----:B------:R-:W-:Y:S01]  /*6d90*/  USHF.L.U32 UR6, UR20, 0x6, URZ ;  /* 0x0000000614067899 */ /* 0x000fe2000800063f */
[----:B------:R-:W-:Y:S01]  /*6da0*/  @P2 IMAD.HI.U32 R9, R15, UR7, RZ ;  /* 0x000000070f092c27 */ /* 0x000fe2000f8e00ff */
[----:B------:R-:W-:Y:S01]  /*6db0*/  @UP0 ULDC UR7, c[0x0][0x450] ;  /* 0x0001140000070ab9 */ /* 0x000fe20000000800 */
[----:B------:R-:W-:-:S03]  /*6dc0*/  PLOP3.LUT P2, PT, PT, PT, UP1, 0x40, 0x0 ;  /* 0x000000000000781c */ /* 0x000fc60003f4e818 */
[----:B------:R-:W-:Y:S01]  /*6dd0*/  @P3 SHF.R.U32.HI R15, RZ, UR7, R9 ;  /* 0x00000007ff0f3c19 */ /* 0x000fe20008011609 */
[----:B------:R-:W-:-:S04]  /*6de0*/  IMAD.U32 R13, RZ, RZ, UR6 ;  /* 0x00000006ff0d7e24 */ /* 0x000fc8000f8e00ff */
[----:B------:R-:W1:Y:S01]  /*6df0*/  SHFL.IDX PT, R20, R15, RZ, 0x1c1f ;  /* 0x001c1fff0f147589 */ /* 0x000e6200000e0000 */
[----:B------:R-:W-:Y:S01]  /*6e00*/  IADD3 R13, -R2, 0x1, -R13 ;  /* 0x00000001020d7810 */ /* 0x000fe20007ffe90d */
[----:B------:R-:W-:Y:S02]  /*6e10*/  WARPGROUP.DEPBAR.LE gsb0, 0x0 ;  /* 0x00008000000079c5 */ /* 0x000fe40000010000 */
[----:B------:R-:W-:-:S06]  /*6e20*/  WARPGROUP.ARRIVE ;  /* 0x00000000000079c5 */ /* 0x000fcc0000000000 */
[----:B------:R-:W-:Y:S01]  /*6e30*/  HGMMA.64x64x16.F32.BF16 R152, gdesc[UR8], R152, gsb0 ;  /* 0x00e00000089879f0 */ /* 0x000fe20008001898 */
[----:B------:R-:W-:Y:S02]  /*6e40*/  UMOV UR11, UR22 ;  /* 0x00000016000b7c82 */ /* 0x000fe40008000000 */
[----:B------:R-:W-:Y:S01]  /*6e50*/  ULOP3.LUT UR7, URZ, UR11, URZ, 0x33, !UPT ;  /* 0x0000000b3f077292 */ /* 0x000fe2000f8e333f */
[----:B------:R-:W-:Y:S02]  /*6e60*/  WARPGROUP.DEPBAR.LE gsb0, 0x0 ;  /* 0x00008000000079c5 */ /* 0x000fe40000010000 */
[----:B------:R-:W-:-:S06]  /*6e70*/  WARPGROUP.ARRIVE ;  /* 0x00000000000079c5 */ /* 0x000fcc0000000000 */
[----:B------:R-:W-:Y:S03]  /*6e80*/  HGMMA.64x64x16.F32.BF16 R152, gdesc[UR12], R152, gsb0 ;  /* 0x00e000000c9879f0 */ /* 0x000fe60008001898 */
[----:B------:R-:W-:Y:S02]  /*6e90*/  WARPGROUP.DEPBAR.LE gsb0, 0x0 ;  /* 0x00008000000079c5 */ /* 0x000fe40000010000 */
[----:B------:R2:W-:Y:S02]  /*6ea0*/  @!P1 SYNCS.ARRIVE.TRANS64.RED.A1T0 RZ, [R8+URZ], RZ ;  /* 0x000000ff08ff99a7 */ /* 0x0005e4000810043f */
[----:B--2---:R-:W-:-:S05]  /*6eb0*/  IMAD.U32 R8, RZ, RZ, UR51 ;  /* 0x00000033ff087e24 */ /* 0x004fca000f8e00ff */
[----:B------:R-:W-:-:S05]  /*6ec0*/  IADD3 R13, -R8, UR49, R13 ;  /* 0x00000031080d7c10 */ /* 0x000fca000fffe10d */
[C---:B------:R-:W-:Y:S02]  /*6ed0*/  VIADD R14, R13.reuse, UR26 ;  /* 0x0000001a0d0e7c36 */ /* 0x040fe40008000000 */
[----:B------:R-:W-:Y:S02]  /*6ee0*/  VIADD R13, R13, UR7 ;  /* 0x000000070d0d7c36 */ /* 0x000fe40008000000 */
[C---:B-1----:R-:W-:Y:S02]  /*6ef0*/  IMAD.IADD R12, R20.reuse, 0x1, R14 ;  /* 0x00000001140c7824 */ /* 0x042fe400078e020e */
[----:B------:R-:W-:Y:S01]  /*6f00*/  IMAD.IADD R11, R20, 0x1, R13 ;  /* 0x00000001140b7824 */ /* 0x000fe200078e020d */
[----:B------:R-:W-:Y:S06]  /*6f10*/  @P2 BRA `(.L_x_5303) ;  /* 0x00000000005c2947 */ /* 0x000fec0003800000 */
[----:B------:R-:W-:Y:S01]  /*6f20*/  IMAD.U32 R8, RZ, RZ, UR51 ;  /* 0x00000033ff087e24 */ /* 0x000fe2000f8e00ff */
[----:B------:R-:W-:Y:S04]  /*6f30*/  BSSY B0, `(.L_x_5304) ;  /* 0x0000011000007945 */ /* 0x000fe80003800000 */
[----:B------:R-:W-:-:S04]  /*6f40*/  IADD3 R20, -R8, UR49, R20 ;  /* 0x0000003108147c10 */ /* 0x000fc8000fffe114 */
        /* <DEDUP_REMOVED lines=10> */
.L_x_5305:
[----:B------:R-:W-:-:S05]  /*6ff0*/  IMAD.U32 R21, RZ, RZ, UR25 ;  /* 0x00000019ff157e24 */ /* 0x000fca000f8e00ff */
[----:B------:R-:W-:-:S13]  /*7000*/  ISETP.NE.AND P2, PT, R21, 0x1, PT ;  /* 0x000000011500780c */ /* 0x000fda0003f45270 */
[----:B------:R-:W1:Y:S02]  /*7010*/  @P2 LDC.64 R8, c[0x0][0x9e8] ;  /* 0x00027a00ff082b82 */ /* 0x000e640000000a00 */
[----:B-1----:R-:W-:-:S05]  /*7020*/  @P2 IMAD.HI.U32 R8, R20, R8, RZ ;  /* 0x0000000814082227 */ /* 0x002fca00078e00ff */
[----:B------:R-:W-:-:S07]  /*7030*/  @P2 SHF.R.U32.HI R20, RZ, R9, R8 ;  /* 0x00000009ff142219 */ /* 0x000fce0000011608 */
.L_x_5306:
[----:B------:R-:W-:Y:S05]  /*7040*/  BSYNC B0 ;  /* 0x0000000000007941 */ /* 0x000fea0003800000 */
.L_x_5304:
[----:B------:R-:W-:-:S04]  /*7050*/  IMAD R20, R20, R21, -UR6 ;  /* 0x8000000614147e24 */ /* 0x000fc8000f8e0215 */
[----:B------:R-:W-:-:S05]  /*7060*/  IMAD.IADD R20, R20, 0x1, -R2 ;  /* 0x0000000114147824 */ /* 0x000fca00078e0a02 */
[----:B------:R-:W-:Y:S02]  /*7070*/  VIMNMX R11, R11, R20, !PT ;  /* 0x000000140b0b7248 */ /* 0x000fe40007fe0100 */
[----:B------:R-:W-:-:S07]  /*7080*/  VIADDMNMX R12, R20, R21, R12, PT ;  /* 0x00000015140c7246 */ /* 0x000fce000380010c */
.L_x_5303:
[----:B------:R-:W-:Y:S01]  /*7090*/  UISETP.GT.AND UP2, UPT, UR20, -0x1, UPT ;  /* 0xffffffff1400788c */ /* 0x000fe2000bf44270 */
[----:B------:R-:W1:Y:S05]  /*70a0*/  SHFL.IDX PT, R8, R15, 0x1, 0x1c1f ;  /* 0x003c1f000f087f89 */ /* 0x000e6a00000e0000 */
[----:B------:R-:W-:-:S04]  /*70b0*/  PLOP3.LUT P2, PT, PT, PT, UP2, 0x80, 0x0 ;  /* 0x000000000000781c */ /* 0x000fc80003f4f028 */
[C---:B------:R-:W-:Y:S02]  /*70c0*/  ISETP.GT.AND P5, PT, R11.reuse, RZ, P2 ;  /* 0x000000ff0b00720c */ /* 0x040fe400017a4270 */
[C---:B------:R-:W-:Y:S02]  /*70d0*/  ISETP.GT.AND P4, PT, R11.reuse, 0x1, P2 ;  /* 0x000000010b00780c */ /* 0x040fe40001784270 */
[----:B------:R-:W-:Y:S02]  /*70e0*/  ISETP.LT.OR P5, PT, R12, 0x1, P5 ;  /* 0x000000010c00780c */ /* 0x000fe40002fa1670 */
[C---:B------:R-:W-:Y:S02]  /*70f0*/  ISETP.GT.AND P6, PT, R11.reuse, 0x8, P2 ;  /* 0x000000080b00780c */ /* 0x040fe400017c4270 */
[----:B------:R-:W-:Y:S02]  /*7100*/  FSEL R152, R152, -INF , !P5 ;  /* 0xff80000098987808 */ /* 0x000fe40006800000 */
[----:B------:R-:W-:-:S02]  /*7110*/  ISETP.GT.AND P5, PT, R11, 0x10, P2 ;  /* 0x000000100b00780c */ /* 0x000fc400017a4270 */
[----:B------:R-:W-:Y:S02]  /*7120*/  ISETP.GT.AND P3, PT, R11, 0x9, P2 ;  /* 0x000000090b00780c */ /* 0x000fe40001764270 */
[----:B------:R-:W-:Y:S01]  /*7130*/  ISETP.LT.OR P5, PT, R12, 0x11, P5 ;  /* 0x000000110c00780c */ /* 0x000fe20002fa1670 */
[--C-:B-1----:R-:W-:Y:S01]  /*7140*/  IMAD.IADD R14, R14, 0x1, R8.reuse ;  /* 0x000000010e0e7824 */ /* 0x102fe200078e0208 */
[----:B------:R-:W-:Y:S01]  /*7150*/  ISETP.LT.OR P4, PT, R12, 0x2, P4 ;  /* 0x000000020c00780c */ /* 0x000fe20002781670 */
[----:B------:R-:W-:Y:S01]  /*7160*/  IMAD.IADD R13, R13, 0x1, R8 ;  /* 0x000000010d0d7824 */ /* 0x000fe200078e0208 */
        /* <DEDUP_REMOVED lines=37> */
[----:B------:R-:W-:Y:S02]  /*73c0*/  FSEL R177, R177, -INF , !P4 ;  /* 0xff800000b1b17808 */ /* 0x000fe40006000000 */
[----:B------:R-:W-:-:S02]  /*73d0*/  FSEL R180, R180, -INF , !P6 ;  /* 0xff800000b4b47808 */ /* 0x000fc40007000000 */
[----:B------:R-:W-:Y:S01]  /*73e0*/  FSEL R181, R181, -INF , !P3 ;  /* 0xff800000b5b57808 */ /* 0x000fe20005800000 */
        /* <DEDUP_REMOVED lines=14> */
.L_x_5309:
[----:B------:R-:W-:-:S05]  /*74d0*/  IMAD.U32 R12, RZ, RZ, UR25 ;  /* 0x00000019ff0c7e24 */ /* 0x000fca000f8e00ff */
[----:B------:R-:W-:-:S13]  /*74e0*/  ISETP.NE.AND P3, PT, R12, 0x1, PT ;  /* 0x000000010c00780c */ /* 0x000fda0003f65270 */
[----:B------:R-:W1:Y:S02]  /*74f0*/  @P3 LDC.64 R8, c[0x0][0x9e8] ;  /* 0x00027a00ff083b82 */ /* 0x000e640000000a00 */
[----:B-1----:R-:W-:-:S05]  /*7500*/  @P3 IMAD.HI.U32 R8, R11, R8, RZ ;  /* 0x000000080b083227 */ /* 0x002fca00078e00ff */
[----:B------:R-:W-:-:S07]  /*7510*/  @P3 SHF.R.U32.HI R11, RZ, R9, R8 ;  /* 0x00000009ff0b3219 */ /* 0x000fce0000011608 */
.L_x_5310:
[----:B------:R-:W-:Y:S05]  /*7520*/  BSYNC B0 ;  /* 0x0000000000007941 */ /* 0x000fea0003800000 */
.L_x_5308:
[----:B------:R-:W-:-:S04]  /*7530*/  IMAD R11, R11, R12, -UR6 ;  /* 0x800000060b0b7e24 */ /* 0x000fc8000f8e020c */
[----:B------:R-:W-:-:S05]  /*7540*/  IMAD.IADD R11, R11, 0x1, -R2 ;  /* 0x000000010b0b7824 */ /* 0x000fca00078e0a02 */
[----:B------:R-:W-:Y:S02]  /*7550*/  VIMNMX R13, R13, R11, !PT ;  /* 0x0000000b0d0d7248 */ /* 0x000fe40007fe0100 */
[----:B------:R-:W-:-:S07]  /*7560*/  VIADDMNMX R14, R11, R12, R14, PT ;  /* 0x0000000c0b0e7246 */ /* 0x000fce000380010e */
.L_x_5307:
[----:B------:R-:W-:Y:S01]  /*7570*/  FMNMX.FTZ R8, R152, R5, !PT ;  /* 0x0000000598087209 */ /* 0x000fe20007810000 */
[----:B------:R-:W-:Y:S01]  /*7580*/  UMOV UR10, UR23 ;  /* 0x00000017000a7c82 */ /* 0x000fe20008000000 */
[----:B------:R-:W-:Y:S02]  /*7590*/  LOP3.LUT R18, R18, 0xffffdfff, RZ, 0xc0, !PT ;  /* 0xffffdfff12127812 */ /* 0x000fe400078ec0ff */
[----:B------:R-:W-:Y:S02]  /*75a0*/  FMNMX.FTZ R8, R153, R8, !PT ;  /* 0x0000000899087209 */ /* 0x000fe40007810000 */
[----:B------:R-:W-:Y:S02]  /*75b0*/  @P0 LOP3.LUT R18, R18, 0x2000, RZ, 0xfc, !PT ;  /* 0x0000200012120812 */ /* 0x000fe400078efcff */
[----:B------:R-:W-:Y:S02]  /*75c0*/  FMNMX.FTZ R8, R156, R8, !PT ;  /* 0x000000089c087209 */ /* 0x000fe40007810000 */
[----:B------:R-:W-:-:S02]  /*75d0*/  ISETP.GT.AND P0, PT, R13, 0x31, P2 ;  /* 0x000000310d00780c */ /* 0x000fc40001704270 */
[----:B------:R-:W-:Y:S02]  /*75e0*/  FMNMX.FTZ R8, R157, R8, !PT ;  /* 0x000000089d087209 */ /* 0x000fe40007810000 */
[----:B------:R-:W-:Y:S02]  /*75f0*/  LOP3.LUT R18, R18, 0xffffefff, RZ, 0xc0, !PT ;  /* 0xffffefff12127812 */ /* 0x000fe400078ec0ff */
[----:B------:R-:W-:Y:S02]  /*7600*/  FMNMX.FTZ R8, R160, R8, !PT ;  /* 0x00000008a0087209 */ /* 0x000fe40007810000 */
[----:B------:R-:W-:Y:S02]  /*7610*/  @P1 LOP3.LUT R18, R18, 0x1000, RZ, 0xfc, !PT ;  /* 0x0000100012121812 */ /* 0x000fe400078efcff */
[----:B------:R-:W-:Y:S02]  /*7620*/  FMNMX.FTZ R8, R161, R8, !PT ;  /* 0x00000008a1087209 */ /* 0x000fe40007810000 */
[----:B------:R-:W-:-:S02]  /*7630*/  LOP3.LUT R18, R18, 0xfffffffd, RZ, 0xc0, !PT ;  /* 0xfffffffd12127812 */ /* 0x000fc400078ec0ff */
[----:B------:R-:W-:Y:S02]  /*7640*/  FMNMX.FTZ R8, R164, R8, !PT ;  /* 0x00000008a4087209 */ /* 0x000fe40007810000 */
[----:B------:R-:W-:Y:S02]  /*7650*/  ISETP.GT.AND P3, PT, R13, 0x1, P2 ;  /* 0x000000010d00780c */ /* 0x000fe40001764270 */
[----:B------:R-:W-:Y:S02]  /*7660*/  FMNMX.FTZ R8, R165, R8, !PT ;  /* 0x00000008a5087209 */ /* 0x000fe40007810000 */
[C---:B------:R-:W-:Y:S02]  /*7670*/  ISETP.GT.AND P4, PT, R13.reuse, 0x8, P2 ;  /* 0x000000080d00780c */ /* 0x040fe40001784270 */
[----:B------:R-:W-:Y:S02]  /*7680*/  FMNMX.FTZ R8, R168, R8, !PT ;  /* 0x00000008a8087209 */ /* 0x000fe40007810000 */
[----:B------:R-:W-:-:S02]  /*7690*/  ISETP.GT.AND P5, PT, R13, 0x9, P2 ;  /* 0x000000090d00780c */ /* 0x000fc400017a4270 */
[----:B------:R-:W-:Y:S02]  /*76a0*/  FMNMX.FTZ R8, R169, R8, !PT ;  /* 0x00000008a9087209 */ /* 0x000fe40007810000 */
[----:B------:R-:W-:Y:S02]  /*76b0*/  @P0 LOP3.LUT R18, R18, 0x2, RZ, 0xfc, !PT ;  /* 0x0000000212120812 */ /* 0x000fe400078efcff */
[----:B------:R-:W-:Y:S02]  /*76c0*/  FMNMX.FTZ R8, R172, R8, !PT ;  /* 0x00000008ac087209 */ /* 0x000fe40007810000 */
[C---:B------:R-:W-:Y:S02]  /*76d0*/  ISETP.LT.OR P3, PT, R14.reuse, 0x2, P3 ;  /* 0x000000020e00780c */ /* 0x040fe40001f61670 */
[----:B------:R-:W-:Y:S02]  /*76e0*/  FMNMX.FTZ R8, R173, R8, !PT ;  /* 0x00000008ad087209 */ /* 0x000fe40007810000 */
[----:B------:R-:W-:-:S02]  /*76f0*/  ISETP.LT.OR P4, PT, R14, 0x9, P4 ;  /* 0x000000090e00780c */ /* 0x000fc40002781670 */
[----:B------:R-:W-:Y:S02]  /*7700*/  FMNMX.FTZ R8, R176, R8, !PT ;  /* 0x00000008b0087209 */ /* 0x000fe40007810000 */
[----:B------:R-:W-:Y:S02]  /*7710*/  ISETP.LT.OR P5, PT, R14, 0xa, P5 ;  /* 0x0000000a0e00780c */ /* 0x000fe40002fa1670 */
[----:B------:R-:W-:Y:S02]  /*7720*/  FMNMX.FTZ R8, R177, R8, !PT ;  /* 0x00000008b1087209 */ /* 0x000fe40007810000 */
[----:B------:R-:W-:Y:S02]  /*7730*/  ISETP.GT.AND P0, PT, R13, 0x38, P2 ;  /* 0x000000380d00780c */ /* 0x000fe40001704270 */
[----:B------:R-:W-:Y:S02]  /*7740*/  FMNMX.FTZ R8, R180, R8, !PT ;  /* 0x00000008b4087209 */ /* 0x000fe40007810000 */
[----:B------:R-:W-:-:S02]  /*7750*/  FSEL R155, R155, -INF , !P3 ;  /* 0xff8000009b9b7808 */ /* 0x000fc40005800000 */
[----:B------:R-:W-:Y:S02]  /*7760*/  FSEL R158, R158, -INF , !P4 ;  /* 0xff8000009e9e7808 */ /* 0x000fe40006000000 */
[----:B------:R-:W-:Y:S02]  /*7770*/  FSEL R159, R159, -INF , !P5 ;  /* 0xff8000009f9f7808 */ /* 0x000fe40006800000 */
[C---:B------:R-:W-:Y:S02]  /*7780*/  ISETP.GT.AND P6, PT, R13.reuse, 0x10, P2 ;  /* 0x000000100d00780c */ /* 0x040fe400017c4270 */
[C---:B------:R-:W-:Y:S02]  /*7790*/  ISETP.GT.AND P3, PT, R13.reuse, 0x11, P2 ;  /* 0x000000110d00780c */ /* 0x040fe40001764270 */
[C---:B------:R-:W-:Y:S02]  /*77a0*/  ISETP.GT.AND P4, PT, R13.reuse, 0x18, P2 ;  /* 0x000000180d00780c */ /* 0x040fe40001784270 */
[----:B------:R-:W-:-:S02]  /*77b0*/  ISETP.GT.AND P5, PT, R13, 0x19, P2 ;  /* 0x000000190d00780c */ /* 0x000fc400017a4270 */
[----:B------:R-:W-:Y:S02]  /*77c0*/  FMNMX.FTZ R8, R181, R8, !PT ;  /* 0x00000008b5087209 */ /* 0x000fe40007810000 */
[C---:B------:R-:W-:Y:S02]  /*77d0*/  ISETP.LT.OR P6, PT, R14.reuse, 0x11, P6 ;  /* 0x000000110e00780c */ /* 0x040fe400037c1670 */
[C---:B------:R-:W-:Y:S01]  /*77e0*/  ISETP.LT.OR P3, PT, R14.reuse, 0x12, P3 ;  /* 0x000000120e00780c */ /* 0x040fe20001f61670 */
[----:B------:R-:W1:Y:S01]  /*77f0*/  SHFL.BFLY PT, R9, R8, 0x2, 0x1f ;  /* 0x0c401f0008097f89 */ /* 0x000e6200000e0000 */
[C---:B------:R-:W-:Y:S02]  /*7800*/  ISETP.LT.OR P4, PT, R14.reuse, 0x19, P4 ;  /* 0x000000190e00780c */ /* 0x040fe40002781670 */
[----:B------:R-:W-:Y:S02]  /*7810*/  ISETP.LT.OR P5, PT, R14, 0x1a, P5 ;  /* 0x0000001a0e00780c */ /* 0x000fe40002fa1670 */
[----:B------:R-:W-:-:S02]  /*7820*/  LOP3.LUT R18, R18, 0xfffffff7, RZ, 0xc0, !PT ;  /* 0xfffffff712127812 */ /* 0x000fc400078ec0ff */
[----:B------:R-:W-:Y:S02]  /*7830*/  FSEL R162, R162, -INF , !P6 ;  /* 0xff800000a2a27808 */ /* 0x000fe40007000000 */
[----:B------:R-:W-:Y:S02]  /*7840*/  FSEL R163, R163, -INF , !P3 ;  /* 0xff800000a3a37808 */ /* 0x000fe40005800000 */
[----:B------:R-:W-:Y:S02]  /*7850*/  FSEL R166, R166, -INF , !P4 ;  /* 0xff800000a6a67808 */ /* 0x000fe40006000000 */
[----:B------:R-:W-:Y:S02]  /*7860*/  FSEL R167, R167, -INF , !P5 ;  /* 0xff800000a7a77808 */ /* 0x000fe40006800000 */
[----:B------:R-:W-:Y:S02]  /*7870*/  @P0 LOP3.LUT R18, R18, 0x8, RZ, 0xfc, !PT ;  /* 0x0000000812120812 */ /* 0x000fe400078efcff */
[----:B------:R-:W-:-:S02]  /*7880*/  ISETP.GT.AND P1, PT, R13, 0x20, P2 ;  /* 0x000000200d00780c */ /* 0x000fc40001724270 */
[C---:B------:R-:W-:Y:S02]  /*7890*/  ISETP.GT.AND P3, PT, R13.reuse, 0x21, P2 ;  /* 0x000000210d00780c */ /* 0x040fe40001764270 */
[C---:B------:R-:W-:Y:S02]  /*78a0*/  ISETP.GT.AND P4, PT, R13.reuse, 0x28, P2 ;  /* 0x000000280d00780c */ /* 0x040fe40001784270 */
[C---:B------:R-:W-:Y:S02]  /*78b0*/  ISETP.GT.AND P5, PT, R13.reuse, 0x29, P2 ;  /* 0x000000290d00780c */ /* 0x040fe400017a4270 */
[C---:B------:R-:W-:Y:S02]  /*78c0*/  ISETP.GT.AND P6, PT, R13.reuse, 0x30, P2 ;  /* 0x000000300d00780c */ /* 0x040fe400017c4270 */
[C---:B------:R-:W-:Y:S02]  /*78d0*/  ISETP.GT.AND P0, PT, R13.reuse, RZ, P2 ;  /* 0x000000ff0d00720c */ /* 0x040fe40001704270 */
[----:B------:R-:W-:-:S02]  /*78e0*/  ISETP.GT.AND P2, PT, R13, 0x39, P2 ;  /* 0x000000390d00780c */ /* 0x000fc40001744270 */
[----:B------:R-:W-:Y:S02]  /*78f0*/  LOP3.LUT R18, R18, 0xffffffdf, RZ, 0xc0, !PT ;  /* 0xffffffdf12127812 */ /* 0x000fe400078ec0ff */
[----:B------:R-:W-:Y:S02]  /*7900*/  ISETP.LT.OR P1, PT, R14, 0x21, P1 ;  /* 0x000000210e00780c */ /* 0x000fe40000f21670 */
[----:B-1----:R-:W-:Y:S02]  /*7910*/  FMNMX.FTZ R8, R8, R9, !PT ;  /* 0x0000000908087209 */ /* 0x002fe40007810000 */
[C---:B------:R-:W-:Y:S02]  /*7920*/  ISETP.LT.OR P0, PT, R14.reuse, 0x1, P0 ;  /* 0x000000010e00780c */ /* 0x040fe40000701670 */
[----:B------:R-:W-:Y:S01]  /*7930*/  ISETP.LT.OR P6, PT, R14, 0x31, P6 ;  /* 0x000000310e00780c */ /* 0x000fe200037c1670 */
[----:B------:R-:W1:Y:S01]  /*7940*/  SHFL.BFLY PT, R9, R8, 0x1, 0x1f ;  /* 0x0c201f0008097f89 */ /* 0x000e6200000e0000 */
[----:B------:R-:W-:-:S02]  /*7950*/  FSEL R154, R154, -INF , !P0 ;  /* 0xff8000009a9a7808 */ /* 0x000fc40004000000 */
[----:B------:R-:W-:-:S04]  /*7960*/  @P2 LOP3.LUT R18, R18, 0x20, RZ, 0xfc, !PT ;  /* 0x0000002012122812 */ /* 0x000fc800078efcff */
[C---:B------:R-:W-:Y:S02]  /*7970*/  LOP3.LUT P2, RZ, R18.reuse, 0x8, RZ, 0xc0, !PT ;  /* 0x0000000812ff7812 */ /* 0x040fe4000784c0ff */
[----:B------:R-:W-:Y:S02]  /*7980*/  LOP3.LUT R18, R18, 0xfffffeff, RZ, 0xc0, !PT ;  /* 0xfffffeff12127812 */ /* 0x000fe400078ec0ff */
[----:B------:R-:W-:Y:S02]  /*7990*/  ISETP.LT.OR P2, PT, R14, 0x39, P2 ;  /* 0x000000390e00780c */ /* 0x000fe40001741670 */
[----:B------:R-:W-:Y:S02]  /*79a0*/  @P1 LOP3.LUT R18, R18, 0x100, RZ, 0xfc, !PT ;  /* 0x0000010012121812 */ /* 0x000fe400078efcff */
[----:B------:R-:W-:Y:S02]  /*79b0*/  ISETP.LT.OR P1, PT, R14, 0x22, P3 ;  /* 0x000000220e00780c */ /* 0x000fe40001f21670 */
[----:B------:R-:W-:-:S02]  /*79c0*/  LOP3.LUT P3, RZ, R18, 0x2, RZ, 0xc0, !PT ;  /* 0x0000000212ff7812 */ /* 0x000fc4000786c0ff */
[----:B------:R-:W-:Y:S02]  /*79d0*/  LOP3.LUT R18, R18, 0xffffffbf, RZ, 0xc0, !PT ;  /* 0xffffffbf12127812 */ /* 0x000fe400078ec0ff */
[----:B------:R-:W-:Y:S02]  /*79e0*/  ISETP.LT.OR P3, PT, R14, 0x32, P3 ;  /* 0x000000320e00780c */ /* 0x000fe40001f61670 */
[----:B------:R-:W-:Y:S02]  /*79f0*/  FSEL R182, R182, -INF , !P2 ;  /* 0xff800000b6b67808 */ /* 0x000fe40005000000 */
[----:B-1----:R-:W-:Y:S02]  /*7a00*/  FMNMX.FTZ R8, R8, R9, !PT ;  /* 0x0000000908087209 */ /* 0x002fe40007810000 */
[----:B------:R-:W-:Y:S02]  /*7a10*/  FSEL R179, R179, -INF , !P3 ;  /* 0xff800000b3b37808 */ /* 0x000fe40005800000 */
[----:B------:R-:W-:-:S02]  /*7a20*/  @P1 LOP3.LUT R18, R18, 0x40, RZ, 0xfc, !PT ;  /* 0x0000004012121812 */ /* 0x000fc400078efcff */
[----:B------:R-:W-:Y:S02]  /*7a30*/  ISETP.LT.OR P1, PT, R14, 0x29, P4 ;  /* 0x000000290e00780c */ /* 0x000fe40002721670 */
[C---:B------:R-:W-:Y:S02]  /*7a40*/  LOP3.LUT P4, RZ, R18.reuse, 0x20, RZ, 0xc0, !PT ;  /* 0x0000002012ff7812 */ /* 0x040fe4000788c0ff */
[----:B------:R-:W-:Y:S02]  /*7a50*/  LOP3.LUT R18, R18, 0xffffffef, RZ, 0xc0, !PT ;  /* 0xffffffef12127812 */ /* 0x000fe400078ec0ff */
[----:B------:R-:W-:Y:S02]  /*7a60*/  ISETP.LT.OR P4, PT, R14, 0x3a, P4 ;  /* 0x0000003a0e00780c */ /* 0x000fe40002781670 */
[----:B------:R-:W-:Y:S02]  /*7a70*/  ISETP.NE.AND P2, PT, R17, RZ, PT ;  /* 0x000000ff1100720c */ /* 0x000fe40003f45270 */
[----:B------:R-:W-:-:S03]  /*7a80*/  FSEL R183, R183, -INF , !P4 ;  /* 0xff800000b7b77808 */ /* 0x000fc60006000000 */
[----:B------:R-:W-:Y:S02]  /*7a90*/  @P1 LOP3.LUT R18, R18, 0x10, RZ, 0xfc, !PT ;  /* 0x0000001012121812 */ /* 0x000fe400078efcff */
[----:B------:R-:W-:Y:S02]  /*7aa0*/  ISETP.LT.OR P1, PT, R14, 0x2a, P5 ;  /* 0x0000002a0e00780c */ /* 0x000fe40002f21670 */
[----:B------:R-:W-:Y:S02]  /*7ab0*/  FSETP.NEU.FTZ.AND P5, PT, R8, -INF , PT ;  /* 0xff8000000800780b */ /* 0x000fe40003fbd000 */
[----:B------:R-:W-:Y:S02]  /*7ac0*/  LOP3.LUT R18, R18, 0xffffbfff, RZ, 0xc0, !PT ;  /* 0xffffbfff12127812 */ /* 0x000fe400078ec0ff */
[----:B------:R-:W-:-:S05]  /*7ad0*/  FSEL R9, R8, RZ, P5 ;  /* 0x000000ff08097208 */ /* 0x000fca0002800000 */
[----:B------:R-:W-:Y:S01]  /*7ae0*/  FADD.FTZ R5, -R9, R5 ;  /* 0x0000000509057221 */ /* 0x000fe20000010100 */
[----:B------:R-:W-:Y:S01]  /*7af0*/  FMUL.FTZ R9, R8, UR10 ;  /* 0x0000000a08097c20 */ /* 0x000fe20008410000 */
[----:B------:R-:W-:Y:S02]  /*7b00*/  @P1 LOP3.LUT R18, R18, 0x4000, RZ, 0xfc, !PT ;  /* 0x0000400012121812 */ /* 0x000fe400078efcff */
[----:B------:R-:W-:Y:S02]  /*7b10*/  FMUL.FTZ R5, R5, UR10 ;  /* 0x0000000a05057c20 */ /* 0x000fe40008410000 */
[----:B------:R-:W-:Y:S02]  /*7b20*/  FSEL R9, R9, RZ, P5 ;  /* 0x000000ff09097208 */ /* 0x000fe40002800000 */
[----:B------:R-:W-:-:S03]  /*7b30*/  LOP3.LUT R18, R18, 0xffff7fff, RZ, 0xc0, !PT ;  /* 0xffff7fff12127812 */ /* 0x000fc600078ec0ff */
        /* <DEDUP_REMOVED lines=16> */
[----:B------:R-:W-:Y:S01]  /*7c40*/  FMNMX.FTZ R9, R154, R6, !PT ;  /* 0x000000069a097209 */ /* 0x000fe20007810000 */
[----:B------:R-:W-:Y:S01]  /*7c50*/  MUFU.EX2 R152, R152 ;  /* 0x0000009800987308 */ /* 0x000fe20000000800 */
[----:B------:R-:W-:-:S02]  /*7c60*/  @P6 LOP3.LUT R18, R18, 0x8000, RZ, 0xfc, !PT ;  /* 0x0000800012126812 */ /* 0x000fc400078efcff */
[----:B------:R-:W-:Y:S02]  /*7c70*/  FMNMX.FTZ R9, R155, R9, !PT ;  /* 0x000000099b097209 */ /* 0x000fe40007810000 */
[----:B------:R-:W-:Y:S02]  /*7c80*/  LOP3.LUT P6, RZ, R18, 0x100, RZ, 0xc0, !PT ;  /* 0x0000010012ff7812 */ /* 0x000fe400078cc0ff */
[----:B------:R-:W-:Y:S01]  /*7c90*/  FMNMX.FTZ R9, R158, R9, !PT ;  /* 0x000000099e097209 */ /* 0x000fe20007810000 */
[----:B------:R-:W-:Y:S01]  /*7ca0*/  MUFU.EX2 R153, R153 ;  /* 0x0000009900997308 */ /* 0x000fe20000000800 */
[----:B------:R-:W-:Y:S02]  /*7cb0*/  LOP3.LUT P1, RZ, R18, 0x40, RZ, 0xc0, !PT ;  /* 0x0000004012ff7812 */ /* 0x000fe4000782c0ff */
[----:B------:R-:W-:Y:S02]  /*7cc0*/  FMNMX.FTZ R9, R159, R9, !PT ;  /* 0x000000099f097209 */ /* 0x000fe40007810000 */
[----:B------:R-:W-:-:S02]  /*7cd0*/  FSEL R170, R170, -INF , !P6 ;  /* 0xff800000aaaa7808 */ /* 0x000fc40007000000 */
[----:B------:R-:W-:Y:S01]  /*7ce0*/  FMNMX.FTZ R9, R162, R9, !PT ;  /* 0x00000009a2097209 */ /* 0x000fe20007810000 */
[----:B------:R-:W-:Y:S01]  /*7cf0*/  MUFU.EX2 R156, R156 ;  /* 0x0000009c009c7308 */ /* 0x000fe20000000800 */
[----:B------:R-:W-:Y:S02]  /*7d00*/  LOP3.LUT P5, RZ, R18, 0x10, RZ, 0xc0, !PT ;  /* 0x0000001012ff7812 */ /* 0x000fe400078ac0ff */
[----:B------:R-:W-:Y:S02]  /*7d10*/  FMNMX.FTZ R9, R163, R9, !PT ;  /* 0x00000009a3097209 */ /* 0x000fe40007810000 */
[----:B------:R-:W-:Y:S02]  /*7d20*/  FSEL R171, R171, -INF , !P1 ;  /* 0xff800000abab7808 */ /* 0x000fe40004800000 */
[----:B------:R-:W-:Y:S01]  /*7d30*/  FMNMX.FTZ R9, R166, R9, !PT ;  /* 0x00000009a6097209 */ /* 0x000fe20007810000 */
[----:B------:R-:W1:Y:S01]  /*7d40*/  MUFU.EX2 R157, R157 ;  /* 0x0000009d009d7308 */ /* 0x000e620000000800 */
[----:B------:R-:W-:-:S02]  /*7d50*/  LOP3.LUT P1, RZ, R18, 0x4000, RZ, 0xc0, !PT ;  /* 0x0000400012ff7812 */ /* 0x000fc4000782c0ff */
[----:B------:R-:W-:Y:S02]  /*7d60*/  FMNMX.FTZ R9, R167, R9, !PT ;  /* 0x00000009a7097209 */ /* 0x000fe40007810000 */
[----:B------:R-:W-:Y:S02]  /*7d70*/  FSEL R174, R174, -INF , !P5 ;  /* 0xff800000aeae7808 */ /* 0x000fe40006800000 */
[----:B------:R-:W-:Y:S01]  /*7d80*/  FMNMX.FTZ R9, R170, R9, !PT ;  /* 0x00000009aa097209 */ /* 0x000fe20007810000 */
[----:B------:R-:W-:Y:S01]  /*7d90*/  MUFU.EX2 R160, R160 ;  /* 0x000000a000a07308 */ /* 0x000fe20000000800 */
[----:B------:R-:W-:Y:S02]  /*7da0*/  LOP3.LUT P6, RZ, R18, 0x8000, RZ, 0xc0, !PT ;  /* 0x0000800012ff7812 */ /* 0x000fe400078cc0ff */
[----:B------:R-:W-:Y:S02]  /*7db0*/  FMNMX.FTZ R9, R171, R9, !PT ;  /* 0x00000009ab097209 */ /* 0x000fe40007810000 */
[----:B------:R-:W-:-:S02]  /*7dc0*/  FSEL R175, R175, -INF , !P1 ;  /* 0xff800000afaf7808 */ /* 0x000fc40004800000 */
[----:B------:R-:W-:Y:S01]  /*7dd0*/  FMNMX.FTZ R9, R174, R9, !PT ;  /* 0x00000009ae097209 */ /* 0x000fe20007810000 */
[----:B------:R-:W-:Y:S01]  /*7de0*/  MUFU.EX2 R161, R161 ;  /* 0x000000a100a17308 */ /* 0x000fe20000000800 */
[----:B------:R-:W-:Y:S02]  /*7df0*/  FSEL R178, R178, -INF , !P6 ;  /* 0xff800000b2b27808 */ /* 0x000fe40007000000 */
[----:B------:R-:W-:Y:S02]  /*7e00*/  FMNMX.FTZ R9, R175, R9, !PT ;  /* 0x00000009af097209 */ /* 0x000fe40007810000 */
[----:B------:R-:W-:Y:S02]  /*7e10*/  LOP3.LUT P0, RZ, R18, 0x2000, RZ, 0xc0, !PT ;  /* 0x0000200012ff7812 */ /* 0x000fe4000780c0ff */
[----:B------:R-:W-:Y:S01]  /*7e20*/  FMNMX.FTZ R9, R178, R9, !PT ;  /* 0x00000009b2097209 */ /* 0x000fe20007810000 */
[----:B------:R-:W-:Y:S01]  /*7e30*/  MUFU.EX2 R164, R164 ;  /* 0x000000a400a47308 */ /* 0x000fe20000000800 */
[----:B------:R-:W-:-:S02]  /*7e40*/  LOP3.LUT P1, RZ, R18, 0x1000, RZ, 0xc0, !PT ;  /* 0x0000100012ff7812 */ /* 0x000fc4000782c0ff */
[----:B------:R-:W-:-:S04]  /*7e50*/  FMNMX.FTZ R9, R179, R9, !PT ;  /* 0x00000009b3097209 */ /* 0x000fc80007810000 */
[----:B------:R-:W-:Y:S01]  /*7e60*/  FMNMX.FTZ R9, R182, R9, !PT ;  /* 0x00000009b6097209 */ /* 0x000fe20007810000 */
[----:B------:R-:W-:Y:S03]  /*7e70*/  MUFU.EX2 R165, R165 ;  /* 0x000000a500a57308 */ /* 0x000fe60000000800 */
[----:B------:R-:W-:-:S05]  /*7e80*/  FMNMX.FTZ R9, R183, R9, !PT ;  /* 0x00000009b7097209 */ /* 0x000fca0007810000 */
[----:B------:R-:W2:Y:S01]  /*7e90*/  SHFL.BFLY PT, R11, R9, 0x2, 0x1f ;  /* 0x0c401f00090b7f89 */ /* 0x000ea200000e0000 */
[----:B------:R-:W-:Y:S08]  /*7ea0*/  MUFU.EX2 R168, R168 ;  /* 0x000000a800a87308 */ /* 0x000ff00000000800 */
[----:B------:R-:W-:Y:S08]  /*7eb0*/  MUFU.EX2 R169, R169 ;  /* 0x000000a900a97308 */ /* 0x000ff00000000800 */
[----:B------:R-:W-:Y:S01]  /*7ec0*/  MUFU.EX2 R173, R173 ;  /* 0x000000ad00ad7308 */ /* 0x000fe20000000800 */
[----:B--2---:R-:W-:-:S07]  /*7ed0*/  FMNMX.FTZ R9, R9, R11, !PT ;  /* 0x0000000b09097209 */ /* 0x004fce0007810000 */
[----:B------:R-:W-:Y:S01]  /*7ee0*/  MUFU.EX2 R176, R176 ;  /* 0x000000b000b07308 */ /* 0x000fe20000000800 */
[----:B------:R-:W2:Y:S07]  /*7ef0*/  SHFL.BFLY PT, R11, R9, 0x1, 0x1f ;  /* 0x0c201f00090b7f89 */ /* 0x000eae00000e0000 */
[----:B------:R-:W-:Y:S08]  /*7f00*/  MUFU.EX2 R177, R177 ;  /* 0x000000b100b17308 */ /* 0x000ff00000000800 */
[----:B------:R-:W-:Y:S01]  /*7f10*/  MUFU.EX2 R181, R181 ;  /* 0x000000b500b57308 */ /* 0x000fe20000000800 */
[----:B--2---:R-:W-:-:S04]  /*7f20*/  FMNMX.FTZ R9, R9, R11, !PT ;  /* 0x0000000b09097209 */ /* 0x004fc80007810000 */
[C---:B------:R-:W-:Y:S01]  /*7f30*/  FSETP.NEU.FTZ.AND P3, PT, R9.reuse, -INF , PT ;  /* 0xff8000000900780b */ /* 0x040fe20003f7d000 */
[----:B------:R-:W-:-:S03]  /*7f40*/  FMUL.FTZ R15, R9, UR10 ;  /* 0x0000000a090f7c20 */ /* 0x000fc60008410000 */
[----:B------:R-:W-:Y:S02]  /*7f50*/  FSEL R11, R9, RZ, P3 ;  /* 0x000000ff090b7208 */ /* 0x000fe40001800000 */
[----:B------:R-:W-:-:S03]  /*7f60*/  FSEL R15, R15, RZ, P3 ;  /* 0x000000ff0f0f7208 */ /* 0x000fc60001800000 */
[----:B------:R-:W-:Y:S02]  /*7f70*/  FADD.FTZ R11, -R11, R6 ;  /* 0x000000060b0b7221 */ /* 0x000fe40000010100 */
[----:B------:R2:W3:Y:S01]  /*7f80*/  MUFU.EX2 R6, R5 ;  /* 0x0000000500067308 */ /* 0x0004e20000000800 */
[--C-:B------:R-:W-:Y:S01]  /*7f90*/  FFMA.FTZ R12, R154, UR10, -R15.reuse ;  /* 0x0000000a9a0c7c23 */ /* 0x100fe2000801080f */
[--C-:B------:R-:W-:Y:S01]  /*7fa0*/  FFMA.FTZ R155, R155, UR10, -R15.reuse ;  /* 0x0000000a9b9b7c23 */ /* 0x100fe2000801080f */
[--C-:B------:R-:W-:Y:S01]  /*7fb0*/  FFMA.FTZ R159, R159, UR10, -R15.reuse ;  /* 0x0000000a9f9f7c23 */ /* 0x100fe2000801080f */
[--C-:B------:R-:W-:Y:S01]  /*7fc0*/  FFMA.FTZ R13, R162, UR10, -R15.reuse ;  /* 0x0000000aa20d7c23 */ /* 0x100fe2000801080f */
[--C-:B------:R-:W-:Y:S01]  /*7fd0*/  FFMA.FTZ R163, R163, UR10, -R15.reuse ;  /* 0x0000000aa3a37c23 */ /* 0x100fe2000801080f */
[----:B------:R-:W-:Y:S01]  /*7fe0*/  FFMA.FTZ R14, R166, UR10, -R15 ;  /* 0x0000000aa60e7c23 */ /* 0x000fe2000801080f */
[----:B-1----:R-:W-:Y:S01]  /*7ff0*/  F2FP.BF16.F32.PACK_AB R154, R157, R156 ;  /* 0x0000009c9d9a723e */ /* 0x002fe200000010ff */
[----:B------:R-:W-:Y:S01]  /*8000*/  MUFU.EX2 R12, R12 ;  /* 0x0000000c000c7308 */ /* 0x000fe20000000800 */
[----:B--2---:R-:W-:Y:S01]  /*8010*/  FMUL.FTZ R5, R11, UR10 ;  /* 0x0000000a0b057c20 */ /* 0x004fe20008410000 */
[----:B------:R-:W-:-:S02]  /*8020*/  IMAD.U32 R11, RZ, RZ, UR37 ;  /* 0x00000025ff0b7e24 */ /* 0x000fc4000f8e00ff */
[--C-:B------:R-:W-:Y:S01]  /*8030*/  FFMA.FTZ R167, R167, UR10, -R15.reuse ;  /* 0x0000000aa7a77c23 */ /* 0x100fe2000801080f */
[--C-:B------:R-:W-:Y:S01]  /*8040*/  FFMA.FTZ R170, R170, UR10, -R15.reuse ;  /* 0x0000000aaaaa7c23 */ /* 0x100fe2000801080f */
[--C-:B------:R-:W-:Y:S01]  /*8050*/  FFMA.FTZ R171, R171, UR10, -R15.reuse ;  /* 0x0000000aabab7c23 */ /* 0x100fe2000801080f */
[----:B------:R-:W-:Y:S02]  /*8060*/  @!P2 IMAD R11, R11, 0x40, R16 ;  /* 0x000000400b0ba824 */ /* 0x000fe400078e0210 */
[--C-:B------:R-:W-:Y:S01]  /*8070*/  FFMA.FTZ R174, R174, UR10, -R15.reuse ;  /* 0x0000000aaeae7c23 */ /* 0x100fe2000801080f */
[----:B------:R-:W1:Y:S01]  /*8080*/  MUFU.EX2 R5, R5 ;  /* 0x0000000500057308 */ /* 0x000e620000000800 */
[----:B---3--:R-:W-:Y:S01]  /*8090*/  FFMA.FTZ R4, R6, R4, R152 ;  /* 0x0000000406047223 */ /* 0x008fe20000010098 */
[----:B------:R-:W-:Y:S01]  /*80a0*/  F2FP.BF16.F32.PACK_AB R152, R153, R152 ;  /* 0x000000989998723e */ /* 0x000fe200000010ff */
[--C-:B------:R-:W-:Y:S01]  /*80b0*/  FFMA.FTZ R175, R175, UR10, -R15.reuse ;  /* 0x0000000aafaf7c23 */ /* 0x100fe2000801080f */
[----:B------:R-:W-:Y:S01]  /*80c0*/  @!P2 LEA R11, R11, UR46, 0x2 ;  /* 0x0000002e0b0bac11 */ /* 0x000fe2000f8e10ff */
[----:B------:R-:W-:Y:S01]  /*80d0*/  FADD.FTZ R4, R153, R4 ;  /* 0x0000000499047221 */ /* 0x000fe20000010000 */
[--C-:B------:R-:W-:Y:S01]  /*80e0*/  FFMA.FTZ R178, R178, UR10, -R15.reuse ;  /* 0x0000000ab2b27c23 */ /* 0x100fe2000801080f */
[--C-:B------:R-:W-:Y:S01]  /*80f0*/  FFMA.FTZ R179, R179, UR10, -R15.reuse ;  /* 0x0000000ab3b37c23 */ /* 0x100fe2000801080f */
[----:B------:R-:W2:Y:S01]  /*8100*/  MUFU.EX2 R153, R155 ;  /* 0x0000009b00997308 */ /* 0x000ea20000000800 */
[----:B------:R-:W-:Y:S01]  /*8110*/  @!P2 STS [R11+0x28800], R6 ;  /* 0x028800060b00a388 */ /* 0x000fe20000000800 */
[----:B------:R-:W-:Y:S01]  /*8120*/  FADD.FTZ R4, R156, R4 ;  /* 0x000000049c047221 */ /* 0x000fe20000010000 */
[----:B------:R-:W-:Y:S01]  /*8130*/  F2FP.BF16.F32.PACK_AB R156, R161, R160 ;  /* 0x000000a0a19c723e */ /* 0x000fe200000010ff */
[----:B------:R-:W-:Y:S01]  /*8140*/  FFMA.FTZ R182, R182, UR10, -R15 ;  /* 0x0000000ab6b67c23 */ /* 0x000fe2000801080f */
[-C--:B------:R-:W-:Y:S01]  /*8150*/  FMUL.FTZ R24, R24, R6.reuse ;  /* 0x0000000618187220 */ /* 0x080fe20000410000 */
[----:B------:R-:W-:Y:S01]  /*8160*/  FADD.FTZ R4, R157, R4 ;  /* 0x000000049d047221 */ /* 0x000fe20000010000 */
[-C--:B------:R-:W-:Y:S01]  /*8170*/  FMUL.FTZ R25, R25, R6.reuse ;  /* 0x0000000619197220 */ /* 0x080fe20000410000 */
[----:B------:R-:W-:Y:S01]  /*8180*/  MUFU.EX2 R155, R159 ;  /* 0x0000009f009b7308 */ /* 0x000fe20000000800 */
[----:B-1----:R1:W-:Y:S01]  /*8190*/  @!P2 STS [R11+0x28820], R5 ;  /* 0x028820050b00a388 */ /* 0x0023e20000000800 */
[----:B------:R-:W-:Y:S01]  /*81a0*/  FFMA.FTZ R3, R5, R3, R12 ;  /* 0x0000000305037223 */ /* 0x000fe2000001000c */
[----:B------:R-:W-:Y:S01]  /*81b0*/  FADD.FTZ R4, R160, R4 ;  /* 0x00000004a0047221 */ /* 0x000fe20000010000 */
[-C--:B------:R-:W-:Y:S01]  /*81c0*/  FMUL.FTZ R28, R28, R6.reuse ;  /* 0x000000061c1c7220 */ /* 0x080fe20000410000 */
[-C--:B------:R-:W-:Y:S01]  /*81d0*/  FMUL.FTZ R29, R29, R6.reuse ;  /* 0x000000061d1d7220 */ /* 0x080fe20000410000 */
[-C--:B------:R-:W-:Y:S01]  /*81e0*/  FMUL.FTZ R32, R32, R6.reuse ;  /* 0x0000000620207220 */ /* 0x080fe20000410000 */
[----:B------:R-:W-:Y:S01]  /*81f0*/  FADD.FTZ R4, R161, R4 ;  /* 0x00000004a1047221 */ /* 0x000fe20000010000 */
[----:B------:R-:W-:Y:S01]  /*8200*/  MUFU.EX2 R13, R13 ;  /* 0x0000000d000d7308 */ /* 0x000fe20000000800 */
[----:B--2---:R-:W-:Y:S01]  /*8210*/  FADD.FTZ R3, R153, R3 ;  /* 0x0000000399037221 */ /* 0x004fe20000010000 */
[----:B------:R-:W-:Y:S01]  /*8220*/  FMUL.FTZ R33, R33, R6 ;  /* 0x0000000621217220 */ /* 0x000fe20000410000 */
[--C-:B-1----:R-:W-:Y:S01]  /*8230*/  FFMA.FTZ R11, R158, UR10, -R15.reuse ;  /* 0x0000000a9e0b7c23 */ /* 0x102fe2000801080f */
[----:B------:R-:W-:Y:S01]  /*8240*/  FADD.FTZ R4, R164, R4 ;  /* 0x00000004a4047221 */ /* 0x000fe20000010000 */
[----:B------:R-:W-:Y:S01]  /*8250*/  F2FP.BF16.F32.PACK_AB R158, R165, R164 ;  /* 0x000000a4a59e723e */ /* 0x000fe200000010ff */
[----:B------:R-:W-:Y:S01]  /*8260*/  FFMA.FTZ R15, R183, UR10, -R15 ;  /* 0x0000000ab70f7c23 */ /* 0x000fe2000801080f */
        /* <DEDUP_REMOVED lines=9> */
[----:B------:R-:W1:Y:S01]  /*8300*/  MUFU.EX2 R11, R11 ;  /* 0x0000000b000b7308 */ /* 0x000e620000000800 */
[----:B------:R-:W-:Y:S01]  /*8310*/  FADD.FTZ R4, R169, R4 ;  /* 0x00000004a9047221 */ /* 0x000fe20000010000 */
[-C--:B------:R-:W-:Y:S01]  /*8320*/  FMUL.FTZ R48, R48, R6.reuse ;  /* 0x0000000630307220 */ /* 0x080fe20000410000 */
        /* <DEDUP_REMOVED lines=26> */
[----:B------:R-:W-:Y:S01]  /*84d0*/  FADD.FTZ R3, R157, R3 ;  /* 0x000000039d037221 */ /* 0x000fe20000010000 */
[-C--:B------:R-:W-:Y:S01]  /*84e0*/  FMUL.FTZ R89, R89, R6.reuse ;  /* 0x0000000659597220 */ /* 0x080fe20000410000 */
[-C--:B------:R-:W-:Y:S01]  /*84f0*/  FMUL.FTZ R92, R92, R6.reuse ;  /* 0x000000065c5c7220 */ /* 0x080fe20000410000 */
[----:B------:R-:W4:Y:S01]  /*8500*/  MUFU.EX2 R171, R171 ;  /* 0x000000ab00ab7308 */ /* 0x000f220000000800 */
[----:B--2---:R-:W-:Y:S01]  /*8510*/  FADD.FTZ R3, R14, R3 ;  /* 0x000000030e037221 */ /* 0x004fe20000010000 */
[-C--:B------:R-:W-:Y:S01]  /*8520*/  FMUL.FTZ R93, R93, R6.reuse ;  /* 0x000000065d5d7220 */ /* 0x080fe20000410000 */
[-C--:B------:R-:W-:Y:S01]  /*8530*/  FMUL.FTZ R96, R96, R6.reuse ;  /* 0x0000000660607220 */ /* 0x080fe20000410000 */
[-C--:B------:R-:W-:Y:S01]  /*8540*/  FMUL.FTZ R97, R97, R6.reuse ;  /* 0x0000000661617220 */ /* 0x080fe20000410000 */
[----:B---3--:R-:W-:Y:S01]  /*8550*/  FADD.FTZ R3, R159, R3 ;  /* 0x000000039f037221 */ /* 0x008fe20000010000 */
        /* <DEDUP_REMOVED lines=11> */
[----:B----4-:R-:W-:Y:S01]  /*8610*/  FADD.FTZ R3, R171, R3 ;  /* 0x00000003ab037221 */ /* 0x010fe20000010000 */
        /* <DEDUP_REMOVED lines=13> */
[-C--:B------:R-:W-:Y:S01]  /*86f0*/  FMUL.FTZ R136, R136, R6.reuse ;  /* 0x0000000688887220 */ /* 0x080fe20000410000 */
[----:B------:R-:W2:Y:S01]  /*8700*/  MUFU.EX2 R165, R178 ;  /* 0x000000b200a57308 */ /* 0x000ea20000000800 */
[----:B-1----:R-:W-:Y:S01]  /*8710*/  FADD.FTZ R3, R163, R3 ;  /* 0x00000003a3037221 */ /* 0x002fe20000010000 */
[----:B------:R-:W-:Y:S01]  /*8720*/  FADD.FTZ R4, R176, R4 ;  /* 0x00000004b0047221 */ /* 0x000fe20000010000 */
        /* <DEDUP_REMOVED lines=8> */
[----:B------:R-:W-:Y:S01]  /*87b0*/  FMUL.FTZ R149, R149, R6 ;  /* 0x0000000695957220 */ /* 0x000fe20000410000 */
[----:B------:R-:W-:Y:S01]  /*87c0*/  FADD.FTZ R4, R177, R4 ;  /* 0x00000004b1047221 */ /* 0x000fe20000010000 */
[----:B------:R-:W-:Y:S01]  /*87d0*/  F2FP.BF16.F32.PACK_AB R153, R153, R12 ;  /* 0x0000000c9999723e */ /* 0x000fe200000010ff */
[----:B------:R-:W-:Y:S01]  /*87e0*/  FMUL.FTZ R26, R26, R5 ;  /* 0x000000051a1a7220 */ /* 0x000fe20000410000 */
[----:B------:R-:W-:Y:S01]  /*87f0*/  F2FP.BF16.F32.PACK_AB R155, R155, R11 ;  /* 0x0000000b9b9b723e */ /* 0x000fe200000010ff */
[----:B------:R-:W-:Y:S01]  /*8800*/  BAR.SYNC.DEFER_BLOCKING 0xf, 0x100 ;  /* 0x03c4000000007b1d */ /* 0x000fe20000010000 */
[----:B--2---:R-:W-:Y:S01]  /*8810*/  FADD.FTZ R3, R165, R3 ;  /* 0x00000003a5037221 */ /* 0x004fe20000010000 */
[----:B------:R-:W-:Y:S01]  /*8820*/  F2FP.BF16.F32.PACK_AB R157, R157, R13 ;  /* 0x0000000d9d9d723e */ /* 0x000fe200000010ff */
[-C--:B------:R-:W-:Y:S01]  /*8830*/  FMUL.FTZ R27, R27, R5.reuse ;  /* 0x000000051b1b7220 */ /* 0x080fe20000410000 */
[----:B------:R-:W-:Y:S01]  /*8840*/  F2FP.BF16.F32.PACK_AB R159, R159, R14 ;  /* 0x0000000e9f9f723e */ /* 0x000fe200000010ff */
[-C--:B------:R-:W-:Y:S01]  /*8850*/  FMUL.FTZ R30, R30, R5.reuse ;  /* 0x000000051e1e7220 */ /* 0x080fe20000410000 */
[----:B------:R-:W2:Y:S01]  /*8860*/  MUFU.EX2 R166, R180 ;  /* 0x000000b400a67308 */ /* 0x000ea20000000800 */
[----:B------:R-:W-:Y:S01]  /*8870*/  F2FP.BF16.F32.PACK_AB R160, R169, R168 ;  /* 0x000000a8a9a0723e */ /* 0x000fe200000010ff */
[-C--:B------:R-:W-:Y:S01]  /*8880*/  FMUL.FTZ R31, R31, R5.reuse ;  /* 0x000000051f1f7220 */ /* 0x080fe20000410000 */
[----:B-1----:R-:W-:Y:S01]  /*8890*/  FADD.FTZ R6, R179, R3 ;  /* 0x00000003b3067221 */ /* 0x002fe20000010000 */
[----:B------:R-:W-:Y:S01]  /*88a0*/  F2FP.BF16.F32.PACK_AB R162, R173, R162 ;  /* 0x000000a2ada2723e */ /* 0x000fe200000010ff */
[----:B------:R-:W-:Y:S01]  /*88b0*/  FMUL.FTZ R34, R34, R5 ;  /* 0x0000000522227220 */ /* 0x000fe20000410000 */
[----:B------:R-:W-:Y:S01]  /*88c0*/  F2FP.BF16.F32.PACK_AB R161, R171, R161 ;  /* 0x000000a1aba1723e */ /* 0x000fe200000010ff */
[----:B------:R-:W-:Y:S01]  /*88d0*/  FMUL.FTZ R35, R35, R5 ;  /* 0x0000000523237220 */ /* 0x000fe20000410000 */
[----:B------:R-:W1:Y:S01]  /*88e0*/  MUFU.EX2 R167, R182 ;  /* 0x000000b600a77308 */ /* 0x000e620000000800 */
[----:B------:R-:W-:Y:S01]  /*88f0*/  F2FP.BF16.F32.PACK_AB R163, R175, R163 ;  /* 0x000000a3afa3723e */ /* 0x000fe200000010ff */
[-C--:B------:R-:W-:Y:S01]  /*8900*/  FMUL.FTZ R38, R38, R5.reuse ;  /* 0x0000000526267220 */ /* 0x080fe20000410000 */
[----:B------:R-:W-:Y:S01]  /*8910*/  F2FP.BF16.F32.PACK_AB R164, R177, R176 ;  /* 0x000000b0b1a4723e */ /* 0x000fe200000010ff */
[----:B------:R-:W-:Y:S01]  /*8920*/  FMUL.FTZ R39, R39, R5 ;  /* 0x0000000527277220 */ /* 0x000fe20000410000 */
[----:B------:R-:W-:Y:S01]  /*8930*/  F2FP.BF16.F32.PACK_AB R165, R179, R165 ;  /* 0x000000a5b3a5723e */ /* 0x000fe200000010ff */
[-C--:B------:R-:W-:Y:S01]  /*8940*/  FMUL.FTZ R42, R42, R5.reuse ;  /* 0x000000052a2a7220 */ /* 0x080fe20000410000 */
[-C--:B------:R-:W-:Y:S01]  /*8950*/  FMUL.FTZ R43, R43, R5.reuse ;  /* 0x000000052b2b7220 */ /* 0x080fe20000410000 */
[----:B------:R-:W3:Y:S01]  /*8960*/  MUFU.EX2 R15, R15 ;  /* 0x0000000f000f7308 */ /* 0x000ee20000000800 */
[----:B--2---:R-:W-:Y:S01]  /*8970*/  FADD.FTZ R4, R166, R4 ;  /* 0x00000004a6047221 */ /* 0x004fe20000010000 */
[C---:B------:R-:W-:Y:S01]  /*8980*/  F2FP.BF16.F32.PACK_AB R166, R181.reuse, R166 ;  /* 0x000000a6b5a6723e */ /* 0x040fe200000010ff */
[----:B------:R2:W-:Y:S01]  /*8990*/  STSM.16.M88.4 [R19+0x26800], R152 ;  /* 0x0268009813007844 */ /* 0x0005e20000000200 */
[-C--:B------:R-:W-:Y:S01]  /*89a0*/  FMUL.FTZ R46, R46, R5.reuse ;  /* 0x000000052e2e7220 */ /* 0x080fe20000410000 */
[----:B------:R-:W-:Y:S01]  /*89b0*/  FADD.FTZ R4, R181, R4 ;  /* 0x00000004b5047221 */ /* 0x000fe20000010000 */
[-C--:B------:R-:W-:Y:S01]  /*89c0*/  FMUL.FTZ R47, R47, R5.reuse ;  /* 0x000000052f2f7220 */ /* 0x080fe20000410000 */
[----:B------:R2:W-:Y:S01]  /*89d0*/  STSM.16.M88.4 [R184], R156 ;  /* 0x0000009cb8007844 */ /* 0x0005e20000000200 */
[-C--:B------:R-:W-:Y:S01]  /*89e0*/  FMUL.FTZ R50, R50, R5.reuse ;  /* 0x0000000532327220 */ /* 0x080fe20000410000 */
[----:B-1----:R-:W-:Y:S01]  /*89f0*/  FADD.FTZ R6, R167, R6 ;  /* 0x00000006a7067221 */ /* 0x002fe20000010000 */
[-C--:B------:R-:W-:Y:S01]  /*8a00*/  FMUL.FTZ R51, R51, R5.reuse ;  /* 0x0000000533337220 */ /* 0x080fe20000410000 */
[----:B------:R2:W-:Y:S01]  /*8a10*/  STSM.16.M88.4 [R22], R160 ;  /* 0x000000a016007844 */ /* 0x0005e20000000200 */
[-C--:B------:R-:W-:Y:S01]  /*8a20*/  FMUL.FTZ R54, R54, R5.reuse ;  /* 0x0000000536367220 */ /* 0x080fe20000410000 */
[-C--:B------:R-:W-:Y:S01]  /*8a30*/  FMUL.FTZ R55, R55, R5.reuse ;  /* 0x0000000537377220 */ /* 0x080fe20000410000 */
[-C--:B------:R-:W-:Y:S01]  /*8a40*/  FMUL.FTZ R58, R58, R5.reuse ;  /* 0x000000053a3a7220 */ /* 0x080fe20000410000 */
[-C--:B------:R-:W-:Y:S01]  /*8a50*/  FMUL.FTZ R59, R59, R5.reuse ;  /* 0x000000053b3b7220 */ /* 0x080fe20000410000 */
[----:B------:R-:W-:Y:S01]  /*8a60*/  FMUL.FTZ R62, R62, R5 ;  /* 0x000000053e3e7220 */ /* 0x000fe20000410000 */
[C---:B---3--:R-:W-:Y:S01]  /*8a70*/  F2FP.BF16.F32.PACK_AB R167, R15.reuse, R167 ;  /* 0x000000a70fa7723e */ /* 0x048fe200000010ff */
        /* <DEDUP_REMOVED lines=47> */
[----:B--2---:R-:W-:Y:S06]  /*8d70*/  @!P0 BRA `(.L_x_5311) ;  /* 0x0000000000048947 */ /* 0x004fec0003800000 */
[----:B------:R-:W-:Y:S01]  /*8d80*/  BPT.TRAP 0x1 ;  /* 0x000000040000795c */ /* 0x000fe20000300000 */
.L_x_5311:
[----:B------:R1:W2:Y:S01]  /*8d90*/  SYNCS.PHASECHK.TRANS64.TRYWAIT P2, [UR27+0x28c50], R7 ;  /* 0x028c5007ff0075a7 */ /* 0x0002a2000804015b */
[----:B------:R-:W-:Y:S05]  /*8da0*/  @!P0 BRA `(.L_x_5312) ;  /* 0x0000000000048947 */ /* 0x000fea0003800000 */
[----:B------:R-:W-:Y:S01]  /*8db0*/  BPT.TRAP 0x1 ;  /* 0x000000040000795c */ /* 0x000fe20000300000 */
.L_x_5312:
[----:B--2---:R-:W-:Y:S05]  /*8dc0*/  @P2 BRA `(.L_x_5313) ;  /* 0x0000000000082947 */ /* 0x004fea0003800000 */
[----:B------:R-:W2:Y:S02]  /*8dd0*/  SYNCS.PHASECHK.TRANS64.TRYWAIT P2, [UR27+0x28c50], R7 ;  /* 0x028c5007ff0075a7 */ /* 0x000ea4000804015b */
[----:B--2---:R-:W-:Y:S05]  /*8de0*/  @!P2 BRA `(.L_x_5314) ;  /* 0x0000011400d0a947 */ /* 0x004fea0003800000 */
.L_x_5313:
        /* <DEDUP_REMOVED lines=42> */
[----:B------:R-:W-:Y:S01]  /*9090*/  IMAD.MOV.U32 R6, RZ, RZ, R9 ;  /* 0x000000ffff067224 */ /* 0x000fe200078e0009 */
[----:B------:R-:W-:Y:S01]  /*90a0*/  UMOV UR37, UR24 ;  /* 0x0000001800257c82 */ /* 0x000fe20008000000 */
[----:B------:R-:W-:-:S07]  /*90b0*/  IMAD.MOV.U32 R5, RZ, RZ, R8 ;  /* 0x000000ffff057224 */ /* 0x000fce00078e0008 */
.L_x_5298:
[----:B------:R-:W-:Y:S01]  /*90c0*/  ULDC UR6, c[0x0][0x448] ;  /* 0x0001120000067ab9 */ /* 0x000fe20000000800 */
[----:B------:R-:W-:Y:S01]  /*90d0*/  ULDC UR18, c[0x0][0x9e4] ;  /* 0x0002790000127ab9 */ /* 0x000fe20000000800 */
[----:B------:R-:W-:Y:S02]  /*90e0*/  UISETP.NE.AND UP0, UPT, UR6, 0x1, UPT ;  /* 0x000000010600788c */ /* 0x000fe4000bf05270 */
[----:B------:R-:W-:Y:S02]  /*90f0*/  UISETP.GE.AND UP1, UPT, UR18, 0x1, UPT ;  /* 0x000000011200788c */ /* 0x000fe4000bf26270 */
[----:B------:R-:W-:Y:S02]  /*9100*/  UIADD3 UR14, UR42, 0x3f, URZ ;  /* 0x0000003f2a0e7890 */ /* 0x000fe4000fffe03f */
[----:B------:R-:W-:Y:S02]  /*9110*/  UIADD3 UR15, UR49, 0x1, -UR51 ;  /* 0x00000001310f7890 */ /* 0x000fe4000fffe833 */
[----:B------:R-:W-:-:S03]  /*9120*/  PLOP3.LUT P5, PT, PT, PT, UP1, 0x80, 0x0 ;  /* 0x000000000000781c */ /* 0x000fc60003faf018 */
[----:B------:R-:W-:Y:S01]  /*9130*/  @UP0 ULDC UR6, c[0x0][0x44c] ;  /* 0x0001130000060ab9 */ /* 0x000fe20000000800 */
[----:B------:R-:W-:Y:S01]  /*9140*/  @UP0 ULDC UR19, c[0x0][0x450] ;  /* 0x0001140000130ab9 */ /* 0x000fe20000000800 */
[----:B------:R-:W-:-:S04]  /*9150*/  UIMAD.WIDE.U32 UR6, UR14, UR6, URZ ;  /* 0x000000060e0672a5 */ /* 0x000fc8000f8e003f */
[----:B------:R-:W-:-:S04]  /*9160*/  @UP0 USHF.R.U32.HI UR14, URZ, UR19, UR7 ;  /* 0x000000133f0e0299 */ /* 0x000fc80008011607 */
        /* <DEDUP_REMOVED lines=13> */
.L_x_5317:
[----:B------:R-:W-:-:S11]  /*9240*/  UISETP.NE.AND UP1, UPT, UR18, 0x1, UPT ;  /* 0x000000011200788c */ /* 0x000fd6000bf25270 */
[----:B------:R-:W-:Y:S02]  /*9250*/  @UP1 ULDC.64 UR22, c[0x0][0x9e8] ;  /* 0x00027a0000161ab9 */ /* 0x000fe40000000a00 */
[----:B------:R-:W-:-:S04]  /*9260*/  UIMAD.WIDE.U32 UR6, UR14, UR22, URZ ;  /* 0x000000160e0672a5 */ /* 0x000fc8000f8e003f */
[----:B------:R-:W-:-:S12]  /*9270*/  @UP1 USHF.R.U32.HI UR14, URZ, UR23, UR7 ;  /* 0x000000173f0e1299 */ /* 0x000fd80008011607 */
.L_x_5318:
[----:B------:R-:W-:-:S04]  /*9280*/  UIMAD UR14, UR14, UR18, URZ ;  /* 0x000000120e0e72a4 */ /* 0x000fc8000f8e023f */
[----:B------:R-:W-:-:S04]  /*9290*/  UISETP.LT.AND UP1, UPT, UR11, UR14, UPT ;  /* 0x0000000e0b00728c */ /* 0x000fc8000bf21270 */
[----:B------:R-:W-:-:S12]  /*92a0*/  USEL UR11, UR11, UR14, !UP1 ;  /* 0x0000000e0b0b7287 */ /* 0x000fd8000c800000 */
.L_x_5316:
        /* <DEDUP_REMOVED lines=11> */
[----:B------:R-:W-:Y:S01]  /*9360*/  IMAD.MOV.U32 R9, RZ, RZ, R5 ;  /* 0x000000ffff097224 */ /* 0x000fe200078e0005 */
[----:B------:R-:W-:Y:S01]  /*9370*/  UMOV UR23, UR37 ;  /* 0x0000002500177c82 */ /* 0x000fe20008000000 */
[----:B------:R-:W-:-:S05]  /*9380*/  ULDC UR20, c[0x0][0x988] ;  /* 0x0002620000147ab9 */ /* 0x000fca0000000800 */
.L_x_5328:
        /* <DEDUP_REMOVED lines=8> */
[----:B---3--:R-:W-:Y:S10]  /*9410*/  @!P0 BRA `(.L_x_5320) ;  /* 0x0000000000048947 */ /* 0x008ff40003800000 */
[----:B------:R-:W-:Y:S01]  /*9420*/  BPT.TRAP 0x1 ;  /* 0x000000040000795c */ /* 0x000fe20000300000 */
.L_x_5320:
[----:B------:R-:W-:Y:S01]  /*9430*/  ULEA UR24, UR37, UR46, 0x3 ;  /* 0x0000002e25187291 */ /* 0x000fe2000f8e183f */
[----:B01----:R-:W-:-:S05]  /*9440*/  IMAD.U32 R7, RZ, RZ, UR38 ;  /* 0x00000026ff077e24 */ /* 0x003fca000f8e00ff */
[----:B------:R-:W-:-:S04]  /*9450*/  SHF.L.U32 R7, R7, 0x1f, RZ ;  /* 0x0000001f07077819 */ /* 0x000fc800000006ff */
[----:B------:R0:W1:Y:S01]  /*9460*/  SYNCS.PHASECHK.TRANS64.TRYWAIT P2, [UR24+0x28c30], R7 ;  /* 0x028c3007ff0075a7 */ /* 0x0000620008040158 */
[----:B------:R-:W-:Y:S05]  /*9470*/  @!P0 BRA `(.L_x_5321) ;  /* 0x0000000000048947 */ /* 0x000fea0003800000 */
[----:B------:R-:W-:Y:S01]  /*9480*/  BPT.TRAP 0x1 ;  /* 0x000000040000795c */ /* 0x000fe20000300000 */
.L_x_5321:
[----:B-1----:R-:W-:Y:S05]  /*9490*/  @P2 BRA `(.L_x_5322) ;  /* 0x0000000000082947 */ /* 0x002fea0003800000 */
[----:B------:R-:W1:Y:S02]  /*94a0*/  SYNCS.PHASECHK.TRANS64.TRYWAIT P2, [UR24+0x28c30], R7 ;  /* 0x028c3007ff0075a7 */ /* 0x000e640008040158 */
[----:B-1----:R-:W-:Y:S05]  /*94b0*/  @!P2 BRA `(.L_x_5323) ;  /* 0x000001100030a947 */ /* 0x002fea0003800000 */
.L_x_5322:
[----:B------:R-:W-:Y:S01]  /*94c0*/  R2UR UR18, R0 ;  /* 0x00000000001272ca */ /* 0x000fe200000e0000 */
[----:B----4-:R-:W-:Y:S01]  /*94d0*/  WARPGROUP.ARRIVE ;  /* 0x00000000000079c5 */ /* 0x010fe20000000000 */
[----:B------:R-:W-:Y:S01]  /*94e0*/  UMOV UR19, 0x40000040 ;  /* 0x4000004000137882 */ /* 0x000fe20000000000 */
[----:B------:R-:W-:Y:S01]  /*94f0*/  UMOV UR7, 0x40000040 ;  /* 0x4000004000077882 */ /* 0x000fe20000000000 */
[----:B------:R-:W-:Y:S01]  /*9500*/  UMOV UR11, 0x40000040 ;  /* 0x40000040000b7882 */ /* 0x000fe20000000000 */
[----:B------:R-:W-:Y:S01]  /*9510*/  UMOV UR15, 0x40000040 ;  /* 0x40000040000f7882 */ /* 0x000fe20000000000 */
[----:B------:R-:W-:-:S07]  /*9520*/  ISETP.NE.AND P2, PT, R17, RZ, PT ;  /* 0x000000ff1100720c */ /* 0x000fce0003f45270 */
[----:B------:R-:W-:-:S04]  /*9530*/  ULEA UR18, UR37, UR18, 0x9 ;  /* 0x0000001225127291 */ /* 0x000fc8000f8e483f */
[----:B------:R-:W-:Y:S02]  /*9540*/  UIADD3 UR6, UR18, 0x2, URZ ;  /* 0x0000000212067890 */ /* 0x000fe4000fffe03f */
[----:B------:R-:W-:Y:S02]  /*9550*/  UIADD3 UR10, UR18, 0x4, URZ ;  /* 0x00000004120a7890 */ /* 0x000fe4000fffe03f */
[----:B------:R-:W-:Y:S02]  /*9560*/  UIADD3 UR14, UR18, 0x6, URZ ;  /* 0x00000006120e7890 */ /* 0x000fe4000fffe03f */
[----:B------:R-:W-:Y:S03]  /*9570*/  HGMMA.64x64x16.F32.BF16 R152, gdesc[UR16], RZ, !UPT, gsb0 ;  /* 0x00e00000109879f0 */ /* 0x000fe6000c0018ff */
[----:B------:R-:W-:Y:S02]  /*9580*/  WARPGROUP.DEPBAR.LE gsb0, 0x0 ;  /* 0x00008000000079c5 */ /* 0x000fe40000010000 */
[----:B------:R-:W-:-:S06]  /*9590*/  WARPGROUP.ARRIVE ;  /* 0x00000000000079c5 */ /* 0x000fcc0000000000 */
[----:B------:R-:W-:Y:S03]  /*95a0*/  HGMMA.64x64x16.F32.BF16 R152, gdesc[UR4], R152, gsb0 ;  /* 0x00e00000049879f0 */ /* 0x000fe60008001898 */
[----:B------:R-:W-:Y:S02]  /*95b0*/  WARPGROUP.DEPBAR.LE gsb0, 0x0 ;  /* 0x00008000000079c5 */ /* 0x000fe40000010000 */
[----:B------:R-:W-:-:S06]  /*95c0*/  WARPGROUP.ARRIVE ;  /* 0x00000000000079c5 */ /* 0x000fcc0000000000 */
[----:B------:R-:W-:Y:S01]  /*95d0*/  HGMMA.64x64x16.F32.BF16 R152, gdesc[UR8], R152, gsb0 ;  /* 0x00e00000089879f0 */ /* 0x000fe20008001898 */
[----:B------:R-:W-:Y:S02]  /*95e0*/  UMOV UR10, UR20 ;  /* 0x00000014000a7c82 */ /* 0x000fe40008000000 */
        /* <DEDUP_REMOVED lines=20> */
[----:B-1----:R-:W1:Y:S02]  /*9730*/  SHFL.BFLY PT, R6, R5, 0x2, 0x1f ;  /* 0x0c401f0005067f89 */ /* 0x002e6400000e0000 */
[----:B-1----:R-:W-:-:S05]  /*9740*/  FMNMX.FTZ R5, R5, R6, !PT ;  /* 0x0000000605057209 */ /* 0x002fca0007810000 */
[----:B------:R-:W1:Y:S02]  /*9750*/  SHFL.BFLY PT, R6, R5, 0x1, 0x1f ;  /* 0x0c201f0005067f89 */ /* 0x000e6400000e0000 */
[----:B-1----:R-:W-:-:S05]  /*9760*/  FMNMX.FTZ R5, R5, R6, !PT ;  /* 0x0000000605057209 */ /* 0x002fca0007810000 */
        /* <DEDUP_REMOVED lines=19> */
[----:B------:R-:W-:Y:S01]  /*98a0*/  FMUL.FTZ R9, R9, UR10 ;  /* 0x0000000a09097c20 */ /* 0x000fe20008410000 */
[----:B------:R-:W-:Y:S02]  /*98b0*/  MUFU.EX2 R152, R152 ;  /* 0x0000009800987308 */ /* 0x000fe40000000800 */
[----:B------:R-:W-:-:S04]  /*98c0*/  FMNMX.FTZ R6, R155, R6, !PT ;  /* 0x000000069b067209 */ /* 0x000fc80007810000 */
[----:B------:R-:W-:Y:S02]  /*98d0*/  FMNMX.FTZ R6, R158, R6, !PT ;  /* 0x000000069e067209 */ /* 0x000fe40007810000 */
[----:B------:R-:W1:Y:S02]  /*98e0*/  MUFU.EX2 R9, R9 ;  /* 0x0000000900097308 */ /* 0x000e640000000800 */
[----:B------:R-:W-:-:S04]  /*98f0*/  FMNMX.FTZ R6, R159, R6, !PT ;  /* 0x000000069f067209 */ /* 0x000fc80007810000 */
[----:B------:R-:W-:Y:S02]  /*9900*/  FMNMX.FTZ R6, R162, R6, !PT ;  /* 0x00000006a2067209 */ /* 0x000fe40007810000 */
[----:B------:R-:W3:Y:S02]  /*9910*/  MUFU.EX2 R153, R153 ;  /* 0x0000009900997308 */ /* 0x000ee40000000800 */
[----:B------:R-:W-:-:S04]  /*9920*/  FMNMX.FTZ R6, R163, R6, !PT ;  /* 0x00000006a3067209 */ /* 0x000fc80007810000 */
[----:B------:R-:W-:Y:S02]  /*9930*/  FMNMX.FTZ R6, R166, R6, !PT ;  /* 0x00000006a6067209 */ /* 0x000fe40007810000 */
[----:B------:R-:W4:Y:S01]  /*9940*/  MUFU.EX2 R156, R156 ;  /* 0x0000009c009c7308 */ /* 0x000f220000000800 */
[----:B-1----:R-:W-:Y:S01]  /*9950*/  FFMA.FTZ R4, R9, R4, R152 ;  /* 0x0000000409047223 */ /* 0x002fe20000010098 */
[----:B------:R-:W-:Y:S01]  /*9960*/  FMNMX.FTZ R6, R167, R6, !PT ;  /* 0x00000006a7067209 */ /* 0x000fe20007810000 */
[-C--:B------:R-:W-:Y:S01]  /*9970*/  FMUL.FTZ R24, R24, R9.reuse ;  /* 0x0000000918187220 */ /* 0x080fe20000410000 */
[-C--:B------:R-:W-:Y:S01]  /*9980*/  FMUL.FTZ R25, R25, R9.reuse ;  /* 0x0000000919197220 */ /* 0x080fe20000410000 */
[-C--:B------:R-:W-:Y:S01]  /*9990*/  FMUL.FTZ R28, R28, R9.reuse ;  /* 0x000000091c1c7220 */ /* 0x080fe20000410000 */
[----:B------:R-:W-:Y:S01]  /*99a0*/  FMNMX.FTZ R6, R170, R6, !PT ;  /* 0x00000006aa067209 */ /* 0x000fe20007810000 */
[-C--:B------:R-:W-:Y:S01]  /*99b0*/  FMUL.FTZ R29, R29, R9.reuse ;  /* 0x000000091d1d7220 */ /* 0x080fe20000410000 */
[----:B------:R-:W1:Y:S01]  /*99c0*/  MUFU.EX2 R157, R157 ;  /* 0x0000009d009d7308 */ /* 0x000e620000000800 */
[----:B---3--:R-:W-:Y:S01]  /*99d0*/  FADD.FTZ R4, R153, R4 ;  /* 0x0000000499047221 */ /* 0x008fe20000010000 */
[----:B------:R-:W-:Y:S01]  /*99e0*/  FMNMX.FTZ R6, R171, R6, !PT ;  /* 0x00000006ab067209 */ /* 0x000fe20007810000 */
[-C--:B------:R-:W-:Y:S01]  /*99f0*/  FMUL.FTZ R32, R32, R9.reuse ;  /* 0x0000000920207220 */ /* 0x080fe20000410000 */
[----:B------:R-:W-:Y:S01]  /*9a00*/  F2FP.BF16.F32.PACK_AB R188, R153, R152 ;  /* 0x0000009899bc723e */ /* 0x000fe200000010ff */
[-C--:B------:R-:W-:Y:S01]  /*9a10*/  FMUL.FTZ R33, R33, R9.reuse ;  /* 0x0000000921217220 */ /* 0x080fe20000410000 */
[----:B------:R-:W-:Y:S01]  /*9a20*/  FMNMX.FTZ R6, R174, R6, !PT ;  /* 0x00000006ae067209 */ /* 0x000fe20007810000 */
[-C--:B------:R-:W-:Y:S01]  /*9a30*/  FMUL.FTZ R36, R36, R9.reuse ;  /* 0x0000000924247220 */ /* 0x080fe20000410000 */
[----:B------:R-:W3:Y:S01]  /*9a40*/  MUFU.EX2 R152, R160 ;  /* 0x000000a000987308 */ /* 0x000ee20000000800 */
[----:B----4-:R-:W-:Y:S01]  /*9a50*/  FADD.FTZ R4, R156, R4 ;  /* 0x000000049c047221 */ /* 0x010fe20000010000 */
[----:B------:R-:W-:Y:S01]  /*9a60*/  FMNMX.FTZ R6, R175, R6, !PT ;  /* 0x00000006af067209 */ /* 0x000fe20007810000 */
[-C--:B------:R-:W-:Y:S01]  /*9a70*/  FMUL.FTZ R37, R37, R9.reuse ;  /* 0x0000000925257220 */ /* 0x080fe20000410000 */
[-C--:B------:R-:W-:Y:S01]  /*9a80*/  FMUL.FTZ R40, R40, R9.reuse ;  /* 0x0000000928287220 */ /* 0x080fe20000410000 */
[-C--:B------:R-:W-:Y:S01]  /*9a90*/  FMUL.FTZ R41, R41, R9.reuse ;  /* 0x0000000929297220 */ /* 0x080fe20000410000 */
[----:B------:R-:W-:Y:S01]  /*9aa0*/  FMNMX.FTZ R6, R178, R6, !PT ;  /* 0x00000006b2067209 */ /* 0x000fe20007810000 */
[-C--:B------:R-:W-:Y:S01]  /*9ab0*/  FMUL.FTZ R44, R44, R9.reuse ;  /* 0x000000092c2c7220 */ /* 0x080fe20000410000 */
[----:B------:R-:W4:Y:S01]  /*9ac0*/  MUFU.EX2 R161, R161 ;  /* 0x000000a100a17308 */ /* 0x000f220000000800 */
[----:B-1----:R-:W-:Y:S01]  /*9ad0*/  FADD.FTZ R4, R157, R4 ;  /* 0x000000049d047221 */ /* 0x002fe20000010000 */
[----:B------:R-:W-:Y:S01]  /*9ae0*/  FMNMX.FTZ R6, R179, R6, !PT ;  /* 0x00000006b3067209 */ /* 0x000fe20007810000 */
[-C--:B------:R-:W-:Y:S01]  /*9af0*/  FMUL.FTZ R45, R45, R9.reuse ;  /* 0x000000092d2d7220 */ /* 0x080fe20000410000 */
[----:B------:R-:W-:Y:S01]  /*9b00*/  F2FP.BF16.F32.PACK_AB R190, R157, R156 ;  /* 0x0000009c9dbe723e */ /* 0x000fe200000010ff */
[-C--:B------:R-:W-:Y:S01]  /*9b10*/  FMUL.FTZ R48, R48, R9.reuse ;  /* 0x0000000930307220 */ /* 0x080fe20000410000 */
[----:B------:R-:W-:Y:S01]  /*9b20*/  FMNMX.FTZ R6, R182, R6, !PT ;  /* 0x00000006b6067209 */ /* 0x000fe20007810000 */
[-C--:B------:R-:W-:Y:S01]  /*9b30*/  FMUL.FTZ R49, R49, R9.reuse ;  /* 0x0000000931317220 */ /* 0x080fe20000410000 */
[----:B------:R-:W1:Y:S01]  /*9b40*/  MUFU.EX2 R164, R164 ;  /* 0x000000a400a47308 */ /* 0x000e620000000800 */
[----:B---3--:R-:W-:Y:S01]  /*9b50*/  FADD.FTZ R4, R152, R4 ;  /* 0x0000000498047221 */ /* 0x008fe20000010000 */
[----:B------:R-:W-:Y:S01]  /*9b60*/  FMNMX.FTZ R6, R183, R6, !PT ;  /* 0x00000006b7067209 */ /* 0x000fe20007810000 */
[-C--:B------:R-:W-:Y:S01]  /*9b70*/  FMUL.FTZ R52, R52, R9.reuse ;  /* 0x0000000934347220 */ /* 0x080fe20000410000 */
[-C--:B------:R-:W-:Y:S01]  /*9b80*/  FMUL.FTZ R53, R53, R9.reuse ;  /* 0x0000000935357220 */ /* 0x080fe20000410000 */
[-C--:B------:R-:W-:Y:S01]  /*9b90*/  FMUL.FTZ R56, R56, R9.reuse ;  /* 0x0000000938387220 */ /* 0x080fe20000410000 */
[-C--:B------:R-:W-:Y:S01]  /*9ba0*/  FMUL.FTZ R57, R57, R9.reuse ;  /* 0x0000000939397220 */ /* 0x080fe20000410000 */
[----:B--2---:R-:W2:Y:S01]  /*9bb0*/  SHFL.BFLY PT, R10, R6, 0x2, 0x1f ;  /* 0x0c401f00060a7f89 */ /* 0x004ea200000e0000 */
[----:B------:R-:W3:Y:S01]  /*9bc0*/  MUFU.EX2 R165, R165 ;  /* 0x000000a500a57308 */ /* 0x000ee20000000800 */
[C---:B----4-:R-:W-:Y:S01]  /*9bd0*/  FADD.FTZ R4, R161.reuse, R4 ;  /* 0x00000004a1047221 */ /* 0x050fe20000010000 */
[----:B------:R-:W-:Y:S01]  /*9be0*/  F2FP.BF16.F32.PACK_AB R152, R161, R152 ;  /* 0x00000098a198723e */ /* 0x000fe200000010ff */
[-C--:B------:R-:W-:Y:S01]  /*9bf0*/  FMUL.FTZ R60, R60, R9.reuse ;  /* 0x000000093c3c7220 */ /* 0x080fe20000410000 */
[-C--:B------:R-:W-:Y:S01]  /*9c00*/  FMUL.FTZ R61, R61, R9.reuse ;  /* 0x000000093d3d7220 */ /* 0x080fe20000410000 */
[-C--:B------:R-:W-:Y:S01]  /*9c10*/  FMUL.FTZ R64, R64, R9.reuse ;  /* 0x0000000940407220 */ /* 0x080fe20000410000 */
[-C--:B------:R-:W-:Y:S01]  /*9c20*/  FMUL.FTZ R65, R65, R9.reuse ;  /* 0x0000000941417220 */ /* 0x080fe20000410000 */
[-C--:B------:R-:W-:Y:S01]  /*9c30*/  FMUL.FTZ R68, R68, R9.reuse ;  /* 0x0000000944447220 */ /* 0x080fe20000410000 */
[----:B------:R-:W4:Y:S01]  /*9c40*/  MUFU.EX2 R156, R168 ;  /* 0x000000a8009c7308 */ /* 0x000f220000000800 */
        /* <DEDUP_REMOVED lines=14> */
[----:B--2---:R-:W-:Y:S01]  /*9d30*/  FMNMX.FTZ R6, R6, R10, !PT ;  /* 0x0000000a06067209 */ /* 0x004fe20007810000 */
[----:B------:R-:W2:Y:S01]  /*9d40*/  MUFU.EX2 R172, R172 ;  /* 0x000000ac00ac7308 */ /* 0x000ea20000000800 */
[----:B----4-:R-:W-:Y:S01]  /*9d50*/  FADD.FTZ R4, R156, R4 ;  /* 0x000000049c047221 */ /* 0x010fe20000010000 */
[-C--:B------:R-:W-:Y:S01]  /*9d60*/  FMUL.FTZ R92, R92, R9.reuse ;  /* 0x000000095c5c7220 */ /* 0x080fe20000410000 */
[-C--:B------:R-:W-:Y:S01]  /*9d70*/  FMUL.FTZ R93, R93, R9.reuse ;  /* 0x000000095d5d7220 */ /* 0x080fe20000410000 */
[----:B------:R-:W3:Y:S01]  /*9d80*/  SHFL.BFLY PT, R10, R6, 0x1, 0x1f ;  /* 0x0c201f00060a7f89 */ /* 0x000ee200000e0000 */
[-C--:B------:R-:W-:Y:S01]  /*9d90*/  FMUL.FTZ R96, R96, R9.reuse ;  /* 0x0000000960607220 */ /* 0x080fe20000410000 */
[-C--:B------:R-:W-:Y:S01]  /*9da0*/  FMUL.FTZ R97, R97, R9.reuse ;  /* 0x0000000961617220 */ /* 0x080fe20000410000 */
[-C--:B------:R-:W-:Y:S01]  /*9db0*/  FMUL.FTZ R100, R100, R9.reuse ;  /* 0x0000000964647220 */ /* 0x080fe20000410000 */
[----:B------:R-:W4:Y:S01]  /*9dc0*/  MUFU.EX2 R173, R173 ;  /* 0x000000ad00ad7308 */ /* 0x000f220000000800 */
[C---:B-1----:R-:W-:Y:S01]  /*9dd0*/  FADD.FTZ R4, R169.reuse, R4 ;  /* 0x00000004a9047221 */ /* 0x042fe20000010000 */
[----:B------:R-:W-:Y:S01]  /*9de0*/  F2FP.BF16.F32.PACK_AB R156, R169, R156 ;  /* 0x0000009ca99c723e */ /* 0x000fe200000010ff */
[-C--:B------:R-:W-:Y:S01]  /*9df0*/  FMUL.FTZ R101, R101, R9.reuse ;  /* 0x0000000965657220 */ /* 0x080fe20000410000 */
        /* <DEDUP_REMOVED lines=16> */
[----:B---3--:R-:W-:Y:S01]  /*9f00*/  FMNMX.FTZ R6, R6, R10, !PT ;  /* 0x0000000a06067209 */ /* 0x008fe20007810000 */
[-C--:B------:R-:W-:Y:S01]  /*9f10*/  FMUL.FTZ R128, R128, R9.reuse ;  /* 0x0000000980807220 */ /* 0x080fe20000410000 */
[-C--:B------:R-:W-:Y:S01]  /*9f20*/  FMUL.FTZ R129, R129, R9.reuse ;  /* 0x0000000981817220 */ /* 0x080fe20000410000 */
[-C--:B------:R-:W-:Y:S01]  /*9f30*/  FMUL.FTZ R132, R132, R9.reuse ;  /* 0x0000000984847220 */ /* 0x080fe20000410000 */
[----:B------:R-:W3:Y:S01]  /*9f40*/  MUFU.EX2 R180, R180 ;  /* 0x000000b400b47308 */ /* 0x000ee20000000800 */
[C---:B------:R-:W-:Y:S01]  /*9f50*/  FADD.FTZ R8, -R6.reuse, R8 ;  /* 0x0000000806087221 */ /* 0x040fe20000010100 */
[----:B------:R-:W-:Y:S01]  /*9f60*/  FMUL.FTZ R10, R6, UR10 ;  /* 0x0000000a060a7c20 */ /* 0x000fe20008410000 */
[----:B-1----:R-:W-:Y:S01]  /*9f70*/  FADD.FTZ R4, R160, R4 ;  /* 0x00000004a0047221 */ /* 0x002fe20000010000 */
[-C--:B------:R-:W-:Y:S01]  /*9f80*/  FMUL.FTZ R133, R133, R9.reuse ;  /* 0x0000000985857220 */ /* 0x080fe20000410000 */
        /* <DEDUP_REMOVED lines=13> */
[----:B------:R-:W4:Y:S01]  /*a060*/  MUFU.EX2 R8, R8 ;  /* 0x0000000800087308 */ /* 0x000f220000000800 */
[--C-:B------:R-:W-:Y:S01]  /*a070*/  FFMA.FTZ R175, R175, UR10, -R10.reuse ;  /* 0x0000000aafaf7c23 */ /* 0x100fe2000801080a */
[--C-:B------:R-:W-:Y:S01]  /*a080*/  FFMA.FTZ R178, R178, UR10, -R10.reuse ;  /* 0x0000000ab2b27c23 */ /* 0x100fe2000801080a */
[--C-:B------:R-:W-:Y:S01]  /*a090*/  FFMA.FTZ R179, R179, UR10, -R10.reuse ;  /* 0x0000000ab3b37c23 */ /* 0x100fe2000801080a */
[--C-:B------:R-:W-:Y:S01]  /*a0a0*/  FFMA.FTZ R182, R182, UR10, -R10.reuse ;  /* 0x0000000ab6b67c23 */ /* 0x100fe2000801080a */
[----:B------:R-:W-:Y:S01]  /*a0b0*/  FFMA.FTZ R183, R183, UR10, -R10 ;  /* 0x0000000ab7b77c23 */ /* 0x000fe2000801080a */
[----:B------:R-:W-:Y:S01]  /*a0c0*/  IMAD.U32 R10, RZ, RZ, UR24 ;  /* 0x00000018ff0a7e24 */ /* 0x000fe2000f8e00ff */
[----:B-1----:R-:W-:Y:S01]  /*a0d0*/  F2FP.BF16.F32.PACK_AB R154, R165, R164 ;  /* 0x000000a4a59a723e */ /* 0x002fe200000010ff */
[----:B------:R-:W1:Y:S01]  /*a0e0*/  MUFU.EX2 R155, R155 ;  /* 0x0000009b009b7308 */ /* 0x000e620000000800 */
[C---:B--2---:R-:W-:Y:S01]  /*a0f0*/  FADD.FTZ R4, R177.reuse, R4 ;  /* 0x00000004b1047221 */ /* 0x044fe20000010000 */
[----:B------:R-:W-:Y:S01]  /*a100*/  @!P1 VIADD R11, R10, 0x28c40 ;  /* 0x00028c400a0b9836 */ /* 0x000fe20000000000 */
[----:B------:R-:W-:Y:S01]  /*a110*/  F2FP.BF16.F32.PACK_AB R160, R177, R160 ;  /* 0x000000a0b1a0723e */ /* 0x000fe200000010ff */
[-C--:B------:R-:W-:Y:S01]  /*a120*/  FMUL.FTZ R136, R136, R9.reuse ;  /* 0x0000000988887220 */ /* 0x080fe20000410000 */
[----:B---3--:R-:W-:Y:S01]  /*a130*/  FADD.FTZ R4, R180, R4 ;  /* 0x00000004b4047221 */ /* 0x008fe20000010000 */
[----:B------:R-:W-:Y:S01]  /*a140*/  FMUL.FTZ R137, R137, R9 ;  /* 0x0000000989897220 */ /* 0x000fe20000410000 */
[----:B------:R-:W-:Y:S01]  /*a150*/  @!P1 PRMT R11, RZ, 0x654, R11 ;  /* 0x00000654ff0b9816 */ /* 0x000fe2000000000b */
[----:B------:R2:W3:Y:S01]  /*a160*/  MUFU.EX2 R191, R158 ;  /* 0x0000009e00bf7308 */ /* 0x0004e20000000800 */
[----:B----4-:R-:W-:Y:S01]  /*a170*/  FFMA.FTZ R3, R8, R3, R189 ;  /* 0x0000000308037223 */ /* 0x010fe200000100bd */
[-C--:B------:R-:W-:Y:S01]  /*a180*/  FMUL.FTZ R140, R140, R9.reuse ;  /* 0x000000098c8c7220 */ /* 0x080fe20000410000 */
[----:B------:R4:W-:Y:S01]  /*a190*/  @!P1 SYNCS.ARRIVE.TRANS64.RED.A1T0 RZ, [R11+URZ], RZ ;  /* 0x000000ff0bff99a7 */ /* 0x0009e2000810043f */
[-C--:B------:R-:W-:Y:S01]  /*a1a0*/  FMUL.FTZ R141, R141, R9.reuse ;  /* 0x000000098d8d7220 */ /* 0x080fe20000410000 */
[-C--:B------:R-:W-:Y:S01]  /*a1b0*/  FMUL.FTZ R144, R144, R9.reuse ;  /* 0x0000000990907220 */ /* 0x080fe20000410000 */
[-C--:B------:R-:W-:Y:S01]  /*a1c0*/  FMUL.FTZ R145, R145, R9.reuse ;  /* 0x0000000991917220 */ /* 0x080fe20000410000 */
[----:B------:R-:W-:Y:S01]  /*a1d0*/  FMUL.FTZ R148, R148, R9 ;  /* 0x0000000994947220 */ /* 0x000fe20000410000 */
[----:B------:R-:W5:Y:S01]  /*a1e0*/  MUFU.EX2 R159, R159 ;  /* 0x0000009f009f7308 */ /* 0x000f620000000800 */
[C---:B-1----:R-:W-:Y:S01]  /*a1f0*/  FADD.FTZ R3, R155.reuse, R3 ;  /* 0x000000039b037221 */ /* 0x042fe20000010000 */
[----:B------:R-:W-:Y:S01]  /*a200*/  F2FP.BF16.F32.PACK_AB R189, R155, R189 ;  /* 0x000000bd9bbd723e */ /* 0x000fe200000010ff */
[----:B----4-:R-:W-:Y:S01]  /*a210*/  IMAD.U32 R11, RZ, RZ, UR23 ;  /* 0x00000017ff0b7e24 */ /* 0x010fe2000f8e00ff */
[----:B--2---:R-:W-:Y:S01]  /*a220*/  F2FP.BF16.F32.PACK_AB R158, R173, R172 ;  /* 0x000000acad9e723e */ /* 0x004fe200000010ff */
[----:B------:R-:W-:Y:S01]  /*a230*/  FMUL.FTZ R149, R149, R9 ;  /* 0x0000000995957220 */ /* 0x000fe20000410000 */
[-C--:B------:R-:W-:Y:S01]  /*a240*/  FMUL.FTZ R26, R26, R8.reuse ;  /* 0x000000081a1a7220 */ /* 0x080fe20000410000 */
[----:B------:R-:W-:Y:S01]  /*a250*/  @!P2 IMAD R11, R11, 0x40, R16 ;  /* 0x000000400b0ba824 */ /* 0x000fe200078e0210 */
[----:B------:R-:W1:Y:S01]  /*a260*/  MUFU.EX2 R153, R162 ;  /* 0x000000a200997308 */ /* 0x000e620000000800 */
[----:B---3--:R-:W-:Y:S01]  /*a270*/  FADD.FTZ R3, R191, R3 ;  /* 0x00000003bf037221 */ /* 0x008fe20000010000 */
[-C--:B------:R-:W-:Y:S01]  /*a280*/  FMUL.FTZ R27, R27, R8.reuse ;  /* 0x000000081b1b7220 */ /* 0x080fe20000410000 */
[-C--:B------:R-:W-:Y:S01]  /*a290*/  FMUL.FTZ R30, R30, R8.reuse ;  /* 0x000000081e1e7220 */ /* 0x080fe20000410000 */
[----:B------:R-:W-:Y:S01]  /*a2a0*/  @!P2 LEA R11, R11, UR46, 0x2 ;  /* 0x0000002e0b0bac11 */ /* 0x000fe2000f8e10ff */
[-C--:B------:R-:W-:Y:S01]  /*a2b0*/  FMUL.FTZ R31, R31, R8.reuse ;  /* 0x000000081f1f7220 */ /* 0x080fe20000410000 */
[-C--:B------:R-:W-:Y:S01]  /*a2c0*/  FMUL.FTZ R34, R34, R8.reuse ;  /* 0x0000000822227220 */ /* 0x080fe20000410000 */
[-C--:B------:R-:W-:Y:S01]  /*a2d0*/  FMUL.FTZ R35, R35, R8.reuse ;  /* 0x0000000823237220 */ /* 0x080fe20000410000 */
[----:B------:R-:W2:Y:S01]  /*a2e0*/  MUFU.EX2 R163, R163 ;  /* 0x000000a300a37308 */ /* 0x000ea20000000800 */
[C---:B-----5:R-:W-:Y:S01]  /*a2f0*/  FADD.FTZ R3, R159.reuse, R3 ;  /* 0x000000039f037221 */ /* 0x060fe20000010000 */
[----:B------:R3:W-:Y:S01]  /*a300*/  @!P2 STS [R11+0x28800], R9 ;  /* 0x028800090b00a388 */ /* 0x0007e20000000800 */
[----:B------:R-:W-:Y:S01]  /*a310*/  F2FP.BF16.F32.PACK_AB R191, R159, R191 ;  /* 0x000000bf9fbf723e */ /* 0x000fe200000010ff */
[-C--:B------:R-:W-:Y:S01]  /*a320*/  FMUL.FTZ R38, R38, R8.reuse ;  /* 0x0000000826267220 */ /* 0x080fe20000410000 */
[-C--:B------:R-:W-:Y:S01]  /*a330*/  FMUL.FTZ R39, R39, R8.reuse ;  /* 0x0000000827277220 */ /* 0x080fe20000410000 */
[----:B------:R3:W-:Y:S01]  /*a340*/  @!P2 STS [R11+0x28820], R8 ;  /* 0x028820080b00a388 */ /* 0x0007e20000000800 */
[-C--:B------:R-:W-:Y:S01]  /*a350*/  FMUL.FTZ R42, R42, R8.reuse ;  /* 0x000000082a2a7220 */ /* 0x080fe20000410000 */
[----:B------:R-:W4:Y:S01]  /*a360*/  MUFU.EX2 R166, R166 ;  /* 0x000000a600a67308 */ /* 0x000f220000000800 */
[----:B-1----:R-:W-:Y:S01]  /*a370*/  FADD.FTZ R3, R153, R3 ;  /* 0x0000000399037221 */ /* 0x002fe20000010000 */
[----:B------:R-:W-:Y:S01]  /*a380*/  BAR.SYNC.DEFER_BLOCKING 0xf, 0x100 ;  /* 0x03c4000000007b1d */ /* 0x000fe20000010000 */
        /* <DEDUP_REMOVED lines=20> */
[----:B------:R-:W-:Y:S01]  /*a4d0*/  FMUL.FTZ R74, R74, R8 ;  /* 0x000000084a4a7220 */ /* 0x000fe20000410000 */
[----:B------:R-:W4:Y:S01]  /*a4e0*/  MUFU.EX2 R171, R171 ;  /* 0x000000ab00ab7308 */ /* 0x000f220000000800 */
[C---:B-1----:R-:W-:Y:S01]  /*a4f0*/  FADD.FTZ R3, R167.reuse, R3 ;  /* 0x00000003a7037221 */ /* 0x042fe20000010000 */
[----:B------:R-:W-:Y:S01]  /*a500*/  F2FP.BF16.F32.PACK_AB R155, R167, R166 ;  /* 0x000000a6a79b723e */ /* 0x000fe200000010ff */
[----:B------:R3:W-:Y:S01]  /*a510*/  STSM.16.M88.4 [R19+0x26800], R188 ;  /* 0x026800bc13007844 */ /* 0x0007e20000000200 */
[-C--:B------:R-:W-:Y:S01]  /*a520*/  FMUL.FTZ R75, R75, R8.reuse ;  /* 0x000000084b4b7220 */ /* 0x080fe20000410000 */
[-C--:B------:R-:W-:Y:S01]  /*a530*/  FMUL.FTZ R78, R78, R8.reuse ;  /* 0x000000084e4e7220 */ /* 0x080fe20000410000 */
[-C--:B------:R-:W-:Y:S01]  /*a540*/  FMUL.FTZ R79, R79, R8.reuse ;  /* 0x000000084f4f7220 */ /* 0x080fe20000410000 */
[----:B------:R3:W-:Y:S01]  /*a550*/  STSM.16.M88.4 [R184], R152 ;  /* 0x00000098b8007844 */ /* 0x0007e20000000200 */
        /* <DEDUP_REMOVED lines=23> */
[----:B------:R-:W-:Y:S01]  /*a6d0*/  FMUL.FTZ R114, R114, R8 ;  /* 0x0000000872727220 */ /* 0x000fe20000410000 */
[----:B------:R-:W1:Y:S01]  /*a6e0*/  MUFU.EX2 R179, R179 ;  /* 0x000000b300b37308 */ /* 0x000e620000000800 */
[C---:B--2---:R-:W-:Y:S01]  /*a6f0*/  FADD.FTZ R3, R175.reuse, R3 ;  /* 0x00000003af037221 */ /* 0x044fe20000010000 */
[----:B------:R-:W-:Y:S01]  /*a700*/  F2FP.BF16.F32.PACK_AB R159, R175, R174 ;  /* 0x000000aeaf9f723e */ /* 0x000fe200000010ff */
[-C--:B------:R-:W-:Y:S01]  /*a710*/  FMUL.FTZ R115, R115, R8.reuse ;  /* 0x0000000873737220 */ /* 0x080fe20000410000 */
[-C--:B------:R-:W-:Y:S01]  /*a720*/  FMUL.FTZ R118, R118, R8.reuse ;  /* 0x0000000876767220 */ /* 0x080fe20000410000 */
[-C--:B------:R-:W-:Y:S01]  /*a730*/  FMUL.FTZ R119, R119, R8.reuse ;  /* 0x0000000877777220 */ /* 0x080fe20000410000 */
[-C--:B------:R-:W-:Y:S01]  /*a740*/  FMUL.FTZ R122, R122, R8.reuse ;  /* 0x000000087a7a7220 */ /* 0x080fe20000410000 */
[----:B------:R3:W-:Y:S01]  /*a750*/  STSM.16.M88.4 [R22], R156 ;  /* 0x0000009c16007844 */ /* 0x0007e20000000200 */
        /* <DEDUP_REMOVED lines=21> */
[----:B------:R-:W-:Y:S01]  /*a8b0*/  FMUL.FTZ R151, R151, R8 ;  /* 0x0000000897977220 */ /* 0x000fe20000410000 */
[C---:B----4-:R-:W-:Y:S01]  /*a8c0*/  FADD.FTZ R3, R163.reuse, R12 ;  /* 0x0000000ca3037221 */ /* 0x050fe20000010000 */
[----:B------:R-:W-:-:S02]  /*a8d0*/  F2FP.BF16.F32.PACK_AB R163, R163, R182 ;  /* 0x000000b6a3a3723e */ /* 0x000fc400000010ff */
[C---:B-1----:R-:W-:Y:S01]  /*a8e0*/  F2FP.BF16.F32.PACK_AB R162, R181.reuse, R180 ;  /* 0x000000b4b5a2723e */ /* 0x042fe200000010ff */
[----:B------:R-:W-:-:S04]  /*a8f0*/  FADD.FTZ R4, R181, R4 ;  /* 0x00000004b5047221 */ /* 0x000fc80000010000 */
[----:B------:R3:W-:Y:S01]  /*a900*/  STSM.16.M88.4 [R23], R160 ;  /* 0x000000a017007844 */ /* 0x0007e20000000200 */
[----:B------:R-:W-:Y:S05]  /*a910*/  @!P0 BRA `(.L_x_5324) ;  /* 0x0000000000048947 */ /* 0x000fea0003800000 */
[----:B------:R-:W-:Y:S01]  /*a920*/  BPT.TRAP 0x1 ;  /* 0x000000040000795c */ /* 0x000fe20000300000 */
.L_x_5324:
[----:B------:R1:W2:Y:S01]  /*a930*/  SYNCS.PHASECHK.TRANS64.TRYWAIT P2, [UR24+0x28c50], R7 ;  /* 0x028c5007ff0075a7 */ /* 0x0002a20008040158 */
[----:B------:R-:W-:Y:S05]  /*a940*/  @!P0 BRA `(.L_x_5325) ;  /* 0x0000000000048947 */ /* 0x000fea0003800000 */
[----:B------:R-:W-:Y:S01]  /*a950*/  BPT.TRAP 0x1 ;  /* 0x000000040000795c */ /* 0x000fe20000300000 */
.L_x_5325:
[----:B--2---:R-:W-:Y:S05]  /*a960*/  @P2 BRA `(.L_x_5326) ;  /* 0x0000000000082947 */ /* 0x004fea0003800000 */
[----:B------:R-:W2:Y:S02]  /*a970*/  SYNCS.PHASECHK.TRANS64.TRYWAIT P2, [UR24+0x28c50], R7 ;  /* 0x028c5007ff0075a7 */ /* 0x000ea40008040158 */
[----:B--2---:R-:W-:Y:S05]  /*a980*/  @!P2 BRA `(.L_x_5327) ;  /* 0x000000fc0014a947 */ /* 0x004fea0003800000 */
.L_x_5326:
[----:B------:R-:W-:Y:S01]  /*a990*/  ULEA UR11, UR37, UR50, 0xc ;  /* 0x00000032250b7291 */ /* 0x000fe2000f8e603f */
[----:B------:R-:W-:Y:S01]  /*a9a0*/  WARPGROUP.ARRIVE ;  /* 0x00000000000079c5 */ /* 0x000fe20000000000 */
[----:B------:R-:W-:Y:S01]  /*a9b0*/  UMOV UR7, 0x40000040 ;  /* 0x4000004000077882 */ /* 0x000fe20000000000 */
[----:B------:R-:W-:Y:S01]  /*a9c0*/  PLOP3.LUT P2, PT, PT, PT, UP1, 0x80, 0x0 ;  /* 0x000000000000781c */ /* 0x000fe20003f4f018 */
[----:B--2---:R-:W-:Y:S01]  /*a9d0*/  @!P1 VIADD R10, R10, 0x28c60 ;  /* 0x00028c600a0a9836 */ /* 0x004fe20000000000 */
[----:B------:R-:W-:Y:S01]  /*a9e0*/  UMOV UR23, UR37 ;  /* 0x0000002500177c82 */ /* 0x000fe20008000000 */
[----:B---3--:R-:W-:Y:S01]  /*a9f0*/  IMAD.MOV.U32 R8, RZ, RZ, R6 ;  /* 0x000000ffff087224 */ /* 0x008fe200078e0006 */
        /* <DEDUP_REMOVED lines=33> */
[----:B------:R-:W-:-:S05]  /*ac10*/  UMOV UR20, UR22 ;  /* 0x0000001600147c82 */ /* 0x000fca0008000000 */
.L_x_5319:
[----:B------:R-:W-:-:S06]  /*ac20*/  UISETP.GE.AND UP1, UPT, UR20, UR48, UPT ;  /* 0x000000301400728c */ /* 0x000fcc000bf26270 */
[----:B------:R-:W-:-:S13]  /*ac30*/  PLOP3.LUT P2, PT, PT, PT, UP1, 0x80, 0x0 ;  /* 0x000000000000781c */ /* 0x000fda0003f4f018 */
[----:B------:R-:W-:Y:S05]  /*ac40*/  @!P2 BRA `(.L_x_5329) ;  /* 0x0000002000e8a947 */ /* 0x000fea0003800000 */
[----:B--23--:R-:W-:Y:S01]  /*ac50*/  IMAD.MOV.U32 R10, RZ, RZ, R6 ;  /* 0x000000ffff0a7224 */ /* 0x00cfe200078e0006 */
[----:B------:R-:W-:Y:S01]  /*ac60*/  UMOV UR22, UR37 ;  /* 0x0000002500167c82 */ /* 0x000fe20008000000 */
[----:B------:R-:W-:Y:S01]  /*ac70*/  IMAD.MOV.U32 R11, RZ, RZ, R5 ;  /* 0x000000ffff0b7224 */ /* 0x000fe200078e0005 */
[----:B------:R-:W-:Y:S01]  /*ac80*/  ULDC UR23, c[0x0][0x9e4] ;  /* 0x0002790000177ab9 */ /* 0x000fe20000000800 */
[----:B------:R-:W-:Y:S01]  /*ac90*/  ULDC UR24, c[0x0][0x9dc] ;  /* 0x0002770000187ab9 */ /* 0x000fe20000000800 */
[----:B------:R-:W-:Y:S01]  /*aca0*/  ULDC UR21, c[0x0][0x988] ;  /* 0x0002620000157ab9 */ /* 0x000fe20000000800 */
[----:B------:R-:W-:-:S05]  /*acb0*/  ULDC UR25, c[0x0][0x9e0] ;  /* 0x0002780000197ab9 */ /* 0x000fca0000000800 */
.L_x_5346:
[----:B------:R-:W-:-:S04]  /*acc0*/  UIADD3 UR37, UR22, 0x1, URZ ;  /* 0x0000000116257890 */ /* 0x000fc8000fffe03f */
[----:B------:R-:W-:-:S04]  /*acd0*/  UISETP.NE.AND UP1, UPT, UR37, 0x2, UPT ;  /* 0x000000022500788c */ /* 0x000fc8000bf25270 */
[----:B------:R-:W-:Y:S02]  /*ace0*/  USEL UR6, URZ, 0x1, UP1 ;  /* 0x000000013f067887 */ /* 0x000fe40008800000 */
[----:B------:R-:W-:Y:S02]  /*acf0*/  USEL UR37, UR37, URZ, UP1 ;  /* 0x0000003f25257287 */ /* 0x000fe40008800000 */
[----:B------:R-:W-:Y:S01]  /*ad00*/  ULOP3.LUT UR38, UR38, UR6, URZ, 0x3c, !UPT ;  /* 0x0000000626267292 */ /* 0x000fe2000f8e3c3f */
[----:B0123--:R-:W-:Y:S11]  /*ad10*/  @!P0 BRA `(.L_x_5330) ;  /* 0x0000000000048947 */ /* 0x00fff60003800000 */
[----:B------:R-:W-:Y:S01]  /*ad20*/  BPT.TRAP 0x1 ;  /* 0x000000040000795c */ /* 0x000fe20000300000 */
.L_x_5330:
[----:B------:R-:W-:Y:S01]  /*ad30*/  ULEA UR26, UR37, UR46, 0x3 ;  /* 0x0000002e251a7291 */ /* 0x000fe2000f8e183f */
[----:B------:R-:W-:-:S05]  /*ad40*/  IMAD.U32 R8, RZ, RZ, UR38 ;  /* 0x00000026ff087e24 */ /* 0x000fca000f8e00ff */
[----:B------:R-:W-:-:S04]  /*ad50*/  SHF.L.U32 R8, R8, 0x1f, RZ ;  /* 0x0000001f08087819 */ /* 0x000fc800000006ff */
[----:B------:R2:W3:Y:S01]  /*ad60*/  SYNCS.PHASECHK.TRANS64.TRYWAIT P2, [UR26+0x28c30], R8 ;  /* 0x028c3008ff0075a7 */ /* 0x0004e2000804015a */
[----:B------:R-:W-:Y:S05]  /*ad70*/  @!P0 BRA `(.L_x_5331) ;  /* 0x0000000000048947 */ /* 0x000fea0003800000 */
[----:B------:R-:W-:Y:S01]  /*ad80*/  BPT.TRAP 0x1 ;  /* 0x000000040000795c */ /* 0x000fe20000300000 */
.L_x_5331:
[----:B---3--:R-:W-:Y:S05]  /*ad90*/  @P2 BRA `(.L_x_5332) ;  /* 0x0000000000082947 */ /* 0x008fea0003800000 */
[----:B------:R-:W3:Y:S02]  /*ada0*/  SYNCS.PHASECHK.TRANS64.TRYWAIT P2, [UR26+0x28c30], R8 ;  /* 0x028c3008ff0075a7 */ /* 0x000ee4000804015a */
[----:B---3--:R-:W-:Y:S05]  /*adb0*/  @!P2 BRA `(.L_x_5333) ;  /* 0x000000f8001ca947 */ /* 0x008fea0003800000 */
.L_x_5332:
[----:B------:R-:W-:Y:S01]  /*adc0*/  R2UR UR18, R0 ;  /* 0x00000000001272ca */ /* 0x000fe200000e0000 */
[----:B----4-:R-:W-:Y:S01]  /*add0*/  WARPGROUP.ARRIVE ;  /* 0x00000000000079c5 */ /* 0x010fe20000000000 */
[----:B------:R-:W-:Y:S01]  /*ade0*/  UMOV UR19, 0x40000040 ;  /* 0x4000004000137882 */ /* 0x000fe20000000000 */
[----:B------:R-:W-:Y:S01]  /*adf0*/  UMOV UR7, 0x40000040 ;  /* 0x4000004000077882 */ /* 0x000fe20000000000 */
[----:B------:R-:W-:Y:S01]  /*ae00*/  UMOV UR11, 0x40000040 ;  /* 0x40000040000b7882 */ /* 0x000fe20000000000 */
[----:B------:R-:W-:Y:S01]  /*ae10*/  UMOV UR15, 0x40000040 ;  /* 0x40000040000f7882 */ /* 0x000fe20000000000 */
[----:B------:R-:W-:Y:S01]  /*ae20*/  PLOP3.LUT P2, PT, PT, PT, UP0, 0x80, 0x0 ;  /* 0x000000000000781c */ /* 0x000fe20003f4f008 */
[----:B------:R-:W-:Y:S02]  /*ae30*/  VIADD R15, R186, UR42 ;  /* 0x0000002aba0f7c36 */ /* 0x000fe40008000000 */
[----:B------:R-:W-:-:S04]  /*ae40*/  IMAD.U32 R9, RZ, RZ, UR26 ;  /* 0x0000001aff097e24 */ /* 0x000fc8000f8e00ff */
[----:B------:R-:W-:Y:S01]  /*ae50*/  ULEA UR18, UR37, UR18, 0x9 ;  /* 0x0000001225127291 */ /* 0x000fe2000f8e483f */
[----:B---3--:R-:W-:-:S03]  /*ae60*/  @!P1 VIADD R5, R9, 0x28c40 ;  /* 0x00028c4009059836 */ /* 0x008fc60000000000 */
        /* <DEDUP_REMOVED lines=11> */
[----:B------:R-:W-:-:S04]  /*af20*/  @UP0 ULDC UR7, c[0x0][0x450] ;  /* 0x0001140000070ab9 */ /* 0x000fc80000000800 */
[----:B------:R-:W-:Y:S01]  /*af30*/  @P2 SHF.R.U32.HI R15, RZ, UR7, R6 ;  /* 0x00000007ff0f2c19 */ /* 0x000fe20008011606 */
[----:B------:R-:W-:Y:S01]  /*af40*/  IMAD.U32 R13, RZ, RZ, UR6 ;  /* 0x00000006ff0d7e24 */ /* 0x000fe2000f8e00ff */
[----:B------:R-:W-:-:S03]  /*af50*/  ULOP3.LUT UR7, URZ, UR24, URZ, 0x33, !UPT ;  /* 0x000000183f077292 */ /* 0x000fc6000f8e333f */
[----:B------:R-:W3:Y:S01]  /*af60*/  SHFL.IDX PT, R20, R15, RZ, 0x1c1f ;  /* 0x001c1fff0f147589 */ /* 0x000ee200000e0000 */
[----:B------:R-:W-:Y:S01]  /*af70*/  IADD3 R13, -R2, 0x1, -R13 ;  /* 0x00000001020d7810 */ /* 0x000fe20007ffe90d */
        /* <DEDUP_REMOVED lines=8> */
[----:B----4-:R-:W-:-:S05]  /*b000*/  IMAD.U32 R5, RZ, RZ, UR51 ;  /* 0x00000033ff057e24 */ /* 0x010fca000f8e00ff */
[----:B------:R-:W-:-:S05]  /*b010*/  IADD3 R13, -R5, UR49, R13 ;  /* 0x00000031050d7c10 */ /* 0x000fca000fffe10d */
[C---:B------:R-:W-:Y:S02]  /*b020*/  VIADD R14, R13.reuse, UR25 ;  /* 0x000000190d0e7c36 */ /* 0x040fe40008000000 */
[----:B------:R-:W-:Y:S02]  /*b030*/  VIADD R13, R13, UR7 ;  /* 0x000000070d0d7c36 */ /* 0x000fe40008000000 */
[--C-:B---3--:R-:W-:Y:S02]  /*b040*/  IMAD.IADD R12, R14, 0x1, R20.reuse ;  /* 0x000000010e0c7824 */ /* 0x108fe400078e0214 */
[----:B------:R-:W-:Y:S01]  /*b050*/  IMAD.IADD R5, R13, 0x1, R20 ;  /* 0x000000010d057824 */ /* 0x000fe200078e0214 */
[----:B------:R-:W-:Y:S06]  /*b060*/  @!P5 BRA `(.L_x_5334) ;  /* 0x00000000005cd947 */ /* 0x000fec0003800000 */
        /* <DEDUP_REMOVED lines=8> */
[----:B01----:R-:W0:Y:S02]  /*b0f0*/  @P2 LDC.64 R6, c[0x0][0x9e8] ;  /* 0x00027a00ff062b82 */ /* 0x003e240000000a00 */
[----:B0-----:R-:W-:-:S05]  /*b100*/  @P2 IMAD.HI.U32 R6, R20, R6, RZ ;  /* 0x0000000614062227 */ /* 0x001fca00078e00ff */
[----:B------:R-:W-:-:S04]  /*b110*/  @P2 SHF.R.U32.HI R20, RZ, R7, R6 ;  /* 0x00000007ff142219 */ /* 0x000fc80000011606 */
[----:B------:R-:W-:Y:S01]  /*b120*/  LOP3.LUT R20, RZ, R20, RZ, 0x33, !PT ;  /* 0x00000014ff147212 */ /* 0x000fe200078e33ff */
[----:B------:R-:W-:Y:S06]  /*b130*/  BRA `(.L_x_5337) ;  /* 0x0000000000147947 */ /* 0x000fec0003800000 */
.L_x_5336:
[----:B------:R-:W-:-:S05]  /*b140*/  IMAD.U32 R21, RZ, RZ, UR23 ;  /* 0x00000017ff157e24 */ /* 0x000fca000f8e00ff */
[----:B------:R-:W-:-:S13]  /*b150*/  ISETP.NE.AND P2, PT, R21, 0x1, PT ;  /* 0x000000011500780c */ /* 0x000fda0003f45270 */
[----:B01----:R-:W0:Y:S02]  /*b160*/  @P2 LDC.64 R6, c[0x0][0x9e8] ;  /* 0x00027a00ff062b82 */ /* 0x003e240000000a00 */
[----:B0-----:R-:W-:-:S05]  /*b170*/  @P2 IMAD.HI.U32 R6, R20, R6, RZ ;  /* 0x0000000614062227 */ /* 0x001fca00078e00ff */
[----:B------:R-:W-:-:S07]  /*b180*/  @P2 SHF.R.U32.HI R20, RZ, R7, R6 ;  /* 0x00000007ff142219 */ /* 0x000fce0000011606 */
.L_x_5337:
[----:B------:R-:W-:Y:S05]  /*b190*/  BSYNC B0 ;  /* 0x0000000000007941 */ /* 0x000fea0003800000 */
.L_x_5335:
[----:B------:R-:W-:-:S04]  /*b1a0*/  IMAD R20, R20, R21, -UR6 ;  /* 0x8000000614147e24 */ /* 0x000fc8000f8e0215 */
[----:B------:R-:W-:-:S05]  /*b1b0*/  IMAD.IADD R20, R20, 0x1, -R2 ;  /* 0x0000000114147824 */ /* 0x000fca00078e0a02 */
[----:B------:R-:W-:Y:S02]  /*b1c0*/  VIMNMX R5, R5, R20, !PT ;  /* 0x0000001405057248 */ /* 0x000fe40007fe0100 */
[----:B------:R-:W-:-:S07]  /*b1d0*/  VIADDMNMX R12, R20, R21, R12, PT ;  /* 0x00000015140c7246 */ /* 0x000fce000380010c */
.L_x_5334:
[----:B------:R-:W-:Y:S01]  /*b1e0*/  UISETP.GT.AND UP1, UPT, UR20, -0x1, UPT ;  /* 0xffffffff1400788c */ /* 0x000fe2000bf24270 */
[----:B------:R-:W3:Y:S05]  /*b1f0*/  SHFL.IDX PT, R15, R15, 0x1, 0x1c1f ;  /* 0x003c1f000f0f7f89 */ /* 0x000eea00000e0000 */
[----:B------:R-:W-:-:S04]  /*b200*/  PLOP3.LUT P2, PT, PT, PT, UP1, 0x80, 0x0 ;  /* 0x000000000000781c */ /* 0x000fc80003f4f018 */
[C---:B------:R-:W-:Y:S02]  /*b210*/  ISETP.GT.AND P3, PT, R5.reuse, RZ, P2 ;  /* 0x000000ff0500720c */ /* 0x040fe40001764270 */
[C---:B------:R-:W-:Y:S02]  /*b220*/  ISETP.GT.AND P6, PT, R5.reuse, 0x1, P2 ;  /* 0x000000010500780c */ /* 0x040fe400017c4270 */
[----:B------:R-:W-:Y:S02]  /*b230*/  ISETP.LT.OR P4, PT, R12, 0x1, P3 ;  /* 0x000000010c00780c */ /* 0x000fe40001f81670 */
[C---:B------:R-:W-:Y:S02]  /*b240*/  ISETP.GT.AND P3, PT, R5.reuse, 0x8, P2 ;  /* 0x000000080500780c */ /* 0x040fe40001764270 */
[----:B------:R-:W-:Y:S02]  /*b250*/  FSEL R152, R152, -INF , !P4 ;  /* 0xff80000098987808 */ /* 0x000fe40006000000 */
[----:B------:R-:W-:-:S02]  /*b260*/  ISETP.GT.AND P4, PT, R5, 0x9, P2 ;  /* 0x000000090500780c */ /* 0x000fc40001784270 */
[C---:B------:R-:W-:Y:S02]  /*b270*/  ISETP.LT.OR P6, PT, R12.reuse, 0x2, P6 ;  /* 0x000000020c00780c */ /* 0x040fe400037c1670 */
[----:B------:R-:W-:Y:S01]  /*b280*/  ISETP.LT.OR P3, PT, R12, 0x9, P3 ;  /* 0x000000090c00780c */ /* 0x000fe20001f61670 */
[--C-:B---3--:R-:W-:Y:S01]  /*b290*/  IMAD.IADD R14, R14, 0x1, R15.reuse ;  /* 0x000000010e0e7824 */ /* 0x108fe200078e020f */
[----:B------:R-:W-:Y:S01]  /*b2a0*/  ISETP.LT.OR P4, PT, R12, 0xa, P4 ;  /* 0x0000000a0c00780c */ /* 0x000fe20002781670 */
[----:B------:R-:W-:Y:S01]  /*b2b0*/  IMAD.IADD R13, R13, 0x1, R15 ;  /* 0x000000010d0d7824 */ /* 0x000fe200078e020f */
        /* <DEDUP_REMOVED lines=38> */
[----:B------:R-:W-:Y:S01]  /*b520*/  FSEL R181, R181, -INF , !P4 ;  /* 0xff800000b5b57808 */ /* 0x000fe20006000000 */
        /* <DEDUP_REMOVED lines=14> */
.L_x_5340:
[----:B------:R-:W-:-:S05]  /*b610*/  IMAD.U32 R5, RZ, RZ, UR23 ;  /* 0x00000017ff057e24 */ /* 0x000fca000f8e00ff */
[----:B------:R-:W-:-:S13]  /*b620*/  ISETP.NE.AND P3, PT, R5, 0x1, PT ;  /* 0x000000010500780c */ /* 0x000fda0003f65270 */
[----:B01----:R-:W0:Y:S02]  /*b630*/  @P3 LDC.64 R6, c[0x0][0x9e8] ;  /* 0x00027a00ff063b82 */ /* 0x003e240000000a00 */
[----:B0-----:R-:W-:-:S05]  /*b640*/  @P3 IMAD.HI.U32 R6, R15, R6, RZ ;  /* 0x000000060f063227 */ /* 0x001fca00078e00ff */
[----:B------:R-:W-:-:S07]  /*b650*/  @P3 SHF.R.U32.HI R15, RZ, R7, R6 ;  /* 0x00000007ff0f3219 */ /* 0x000fce0000011606 */
.L_x_5341:
[----:B------:R-:W-:Y:S05]  /*b660*/  BSYNC B0 ;  /* 0x0000000000007941 */ /* 0x000fea0003800000 */
.L_x_5339:
[----:B------:R-:W-:-:S04]  /*b670*/  IMAD R15, R15, R5, -UR6 ;  /* 0x800000060f0f7e24 */ /* 0x000fc8000f8e0205 */
[----:B------:R-:W-:-:S05]  /*b680*/  IMAD.IADD R15, R15, 0x1, -R2 ;  /* 0x000000010f0f7824 */ /* 0x000fca00078e0a02 */
[----:B------:R-:W-:Y:S02]  /*b690*/  VIMNMX R13, R13, R15, !PT ;  /* 0x0000000f0d0d7248 */ /* 0x000fe40007fe0100 */
[----:B------:R-:W-:-:S07]  /*b6a0*/  VIADDMNMX R14, R15, R5, R14, PT ;  /* 0x000000050f0e7246 */ /* 0x000fce000380010e */
.L_x_5338:
        /* <DEDUP_REMOVED lines=20> */
[C---:B------:R-:W-:Y:S02]  /*b7f0*/  ISETP.GT.AND P6, PT, R13.reuse, RZ, P2 ;  /* 0x000000ff0d00720c */ /* 0x040fe400017c4270 */
[----:B------:R-:W-:Y:S02]  /*b800*/  FMNMX.FTZ R5, R172, R5, !PT ;  /* 0x00000005ac057209 */ /* 0x000fe40007810000 */
[----:B------:R-:W-:Y:S02]  /*b810*/  ISETP.GT.AND P4, PT, R13, 0x1, P2 ;  /* 0x000000010d00780c */ /* 0x000fe40001784270 */
[----:B------:R-:W-:Y:S02]  /*b820*/  FMNMX.FTZ R5, R173, R5, !PT ;  /* 0x00000005ad057209 */ /* 0x000fe40007810000 */
[----:B------:R-:W-:-:S02]  /*b830*/  ISETP.LT.OR P6, PT, R14, 0x1, P6 ;  /* 0x000000010e00780c */ /* 0x000fc400037c1670 */
[----:B------:R-:W-:Y:S02]  /*b840*/  FMNMX.FTZ R5, R176, R5, !PT ;  /* 0x00000005b0057209 */ /* 0x000fe40007810000 */
[----:B------:R-:W-:Y:S02]  /*b850*/  ISETP.LT.OR P4, PT, R14, 0x2, P4 ;  /* 0x000000020e00780c */ /* 0x000fe40002781670 */
[----:B------:R-:W-:Y:S02]  /*b860*/  FMNMX.FTZ R5, R177, R5, !PT ;  /* 0x00000005b1057209 */ /* 0x000fe40007810000 */
[----:B------:R-:W-:Y:S02]  /*b870*/  FSEL R154, R154, -INF , !P6 ;  /* 0xff8000009a9a7808 */ /* 0x000fe40007000000 */
[----:B------:R-:W-:Y:S02]  /*b880*/  FMNMX.FTZ R5, R180, R5, !PT ;  /* 0x00000005b4057209 */ /* 0x000fe40007810000 */
[----:B------:R-:W-:-:S02]  /*b890*/  FSEL R155, R155, -INF , !P4 ;  /* 0xff8000009b9b7808 */ /* 0x000fc40006000000 */
[----:B------:R-:W-:Y:S02]  /*b8a0*/  FMNMX.FTZ R5, R181, R5, !PT ;  /* 0x00000005b5057209 */ /* 0x000fe40007810000 */
[C---:B------:R-:W-:Y:S02]  /*b8b0*/  ISETP.GT.AND P4, PT, R13.reuse, 0x10, P2 ;  /* 0x000000100d00780c */ /* 0x040fe40001784270 */
[----:B------:R-:W-:Y:S01]  /*b8c0*/  ISETP.GT.AND P6, PT, R13, 0x38, P2 ;  /* 0x000000380d00780c */ /* 0x000fe200017c4270 */
[----:B------:R-:W3:Y:S01]  /*b8d0*/  SHFL.BFLY PT, R6, R5, 0x2, 0x1f ;  /* 0x0c401f0005067f89 */ /* 0x000ee200000e0000 */
[C---:B------:R-:W-:Y:S02]  /*b8e0*/  ISETP.LT.OR P4, PT, R14.reuse, 0x11, P4 ;  /* 0x000000110e00780c */ /* 0x040fe40002781670 */
[----:B------:R-:W-:Y:S02]  /*b8f0*/  ISETP.LT.OR P6, PT, R14, 0x39, P6 ;  /* 0x000000390e00780c */ /* 0x000fe400037c1670 */
[----:B------:R-:W-:-:S02]  /*b900*/  FSEL R162, R162, -INF , !P4 ;  /* 0xff800000a2a27808 */ /* 0x000fc40006000000 */
[----:B------:R-:W-:Y:S02]  /*b910*/  ISETP.GT.AND P4, PT, R13, 0x19, P2 ;  /* 0x000000190d00780c */ /* 0x000fe40001784270 */
[----:B------:R-:W-:Y:S02]  /*b920*/  FSEL R182, R182, -INF , !P6 ;  /* 0xff800000b6b67808 */ /* 0x000fe40007000000 */
[----:B------:R-:W-:-:S04]  /*b930*/  ISETP.LT.OR P4, PT, R14, 0x1a, P4 ;  /* 0x0000001a0e00780c */ /* 0x000fc80002781670 */
[----:B------:R-:W-:Y:S02]  /*b940*/  FSEL R167, R167, -INF , !P4 ;  /* 0xff800000a7a77808 */ /* 0x000fe40006000000 */
[----:B------:R-:W-:-:S04]  /*b950*/  ISETP.GT.AND P4, PT, R13, 0x28, P2 ;  /* 0x000000280d00780c */ /* 0x000fc80001784270 */
[----:B------:R-:W-:Y:S02]  /*b960*/  ISETP.LT.OR P4, PT, R14, 0x29, P4 ;  /* 0x000000290e00780c */ /* 0x000fe40002781670 */
[----:B---3--:R-:W-:Y:S02]  /*b970*/  FMNMX.FTZ R5, R5, R6, !PT ;  /* 0x0000000605057209 */ /* 0x008fe40007810000 */
[----:B------:R-:W-:Y:S02]  /*b980*/  FSEL R174, R174, -INF , !P4 ;  /* 0xff800000aeae7808 */ /* 0x000fe40006000000 */
[----:B------:R-:W-:Y:S01]  /*b990*/  ISETP.GT.AND P4, PT, R13, 0x30, P2 ;  /* 0x000000300d00780c */ /* 0x000fe20001784270 */
[----:B------:R-:W3:Y:S03]  /*b9a0*/  SHFL.BFLY PT, R6, R5, 0x1, 0x1f ;  /* 0x0c201f0005067f89 */ /* 0x000ee600000e0000 */
[----:B------:R-:W-:-:S04]  /*b9b0*/  ISETP.LT.OR P4, PT, R14, 0x31, P4 ;  /* 0x000000310e00780c */ /* 0x000fc80002781670 */
[----:B------:R-:W-:Y:S02]  /*b9c0*/  FSEL R178, R178, -INF , !P4 ;  /* 0xff800000b2b27808 */ /* 0x000fe40006000000 */
[----:B---3--:R-:W-:-:S04]  /*b9d0*/  FMNMX.FTZ R5, R5, R6, !PT ;  /* 0x0000000605057209 */ /* 0x008fc80007810000 */
[C---:B------:R-:W-:Y:S01]  /*b9e0*/  FSETP.NEU.FTZ.AND P3, PT, R5.reuse, -INF , PT ;  /* 0xff8000000500780b */ /* 0x040fe20003f7d000 */
[----:B------:R-:W-:-:S03]  /*b9f0*/  FMUL.FTZ R6, R5, UR10 ;  /* 0x0000000a05067c20 */ /* 0x000fc60008410000 */
[----:B01----:R-:W-:Y:S02]  /*ba00*/  FSEL R7, R5, RZ, P3 ;  /* 0x000000ff05077208 */ /* 0x003fe40001800000 */
[----:B------:R-:W-:Y:S02]  /*ba10*/  FSEL R6, R6, RZ, P3 ;  /* 0x000000ff06067208 */ /* 0x000fe40001800000 */
[----:B------:R-:W-:Y:S01]  /*ba20*/  ISETP.GT.AND P3, PT, R13, 0x8, P2 ;  /* 0x000000080d00780c */ /* 0x000fe20001764270 */
[----:B------:R-:W-:Y:S02]  /*ba30*/  FADD.FTZ R7, -R7, R11 ;  /* 0x0000000b07077221 */ /* 0x000fe40000010100 */
        /* <DEDUP_REMOVED lines=16> */
[----:B------:R-:W-:Y:S01]  /*bb40*/  ISETP.LT.OR P3, PT, R14, 0x9, P3 ;  /* 0x000000090e00780c */ /* 0x000fe20001f61670 */
[----:B------:R-:W-:Y:S01]  /*bb50*/  FMUL.FTZ R7, R7, UR10 ;  /* 0x0000000a07077c20 */ /* 0x000fe20008410000 */
[----:B------:R-:W-:Y:S01]  /*bb60*/  FMNMX.FTZ R6, R154, R10, !PT ;  /* 0x0000000a9a067209 */ /* 0x000fe20007810000 */
[----:B------:R-:W-:Y:S01]  /*bb70*/  MUFU.EX2 R152, R152 ;  /* 0x0000009800987308 */ /* 0x000fe20000000800 */
[----:B------:R-:W-:-:S02]  /*bb80*/  FSEL R158, R158, -INF , !P3 ;  /* 0xff8000009e9e7808 */ /* 0x000fc40005800000 */
[----:B------:R-:W-:Y:S02]  /*bb90*/  FMNMX.FTZ R6, R155, R6, !PT ;  /* 0x000000069b067209 */ /* 0x000fe40007810000 */
[----:B------:R-:W-:Y:S02]  /*bba0*/  ISETP.GT.AND P3, PT, R13, 0x11, P2 ;  /* 0x000000110d00780c */ /* 0x000fe40001764270 */
[----:B------:R-:W-:Y:S01]  /*bbb0*/  FMNMX.FTZ R6, R158, R6, !PT ;  /* 0x000000069e067209 */ /* 0x000fe20007810000 */
[----:B------:R-:W0:Y:S01]  /*bbc0*/  MUFU.EX2 R7, R7 ;  /* 0x0000000700077308 */ /* 0x000e220000000800 */
[----:B------:R-:W-:Y:S02]  /*bbd0*/  ISETP.LT.OR P3, PT, R14, 0x12, P3 ;  /* 0x000000120e00780c */ /* 0x000fe40001f61670 */
[----:B------:R-:W-:Y:S02]  /*bbe0*/  FMNMX.FTZ R6, R159, R6, !PT ;  /* 0x000000069f067209 */ /* 0x000fe40007810000 */
[----:B------:R-:W-:-:S02]  /*bbf0*/  FSEL R163, R163, -INF , !P3 ;  /* 0xff800000a3a37808 */ /* 0x000fc40005800000 */
[----:B------:R-:W-:Y:S01]  /*bc00*/  FMNMX.FTZ R6, R162, R6, !PT ;  /* 0x00000006a2067209 */ /* 0x000fe20007810000 */
[----:B------:R-:W1:Y:S01]  /*bc10*/  MUFU.EX2 R153, R153 ;  /* 0x0000009900997308 */ /* 0x000e620000000800 */
[----:B------:R-:W-:Y:S02]  /*bc20*/  ISETP.GT.AND P3, PT, R13, 0x20, P2 ;  /* 0x000000200d00780c */ /* 0x000fe40001764270 */
[----:B------:R-:W-:Y:S02]  /*bc30*/  FMNMX.FTZ R6, R163, R6, !PT ;  /* 0x00000006a3067209 */ /* 0x000fe40007810000 */
[----:B------:R-:W-:Y:S02]  /*bc40*/  ISETP.LT.OR P3, PT, R14, 0x21, P3 ;  /* 0x000000210e00780c */ /* 0x000fe40001f61670 */
[----:B------:R-:W-:Y:S01]  /*bc50*/  FMNMX.FTZ R6, R166, R6, !PT ;  /* 0x00000006a6067209 */ /* 0x000fe20007810000 */
[----:B------:R-:W3:Y:S01]  /*bc60*/  MUFU.EX2 R156, R156 ;  /* 0x0000009c009c7308 */ /* 0x000ee20000000800 */
[----:B------:R-:W-:Y:S01]  /*bc70*/  FSEL R170, R170, -INF , !P3 ;  /* 0xff800000aaaa7808 */ /* 0x000fe20005800000 */
[----:B0-----:R-:W-:Y:S01]  /*bc80*/  FFMA.FTZ R4, R7, R4, R152 ;  /* 0x0000000407047223 */ /* 0x001fe20000010098 */
[----:B------:R-:W-:Y:S01]  /*bc90*/  FMNMX.FTZ R6, R167, R6, !PT ;  /* 0x00000006a7067209 */ /* 0x000fe20007810000 */
[-C--:B------:R-:W-:Y:S01]  /*bca0*/  FMUL.FTZ R24, R24, R7.reuse ;  /* 0x0000000718187220 */ /* 0x080fe20000410000 */
[----:B------:R-:W-:Y:S01]  /*bcb0*/  ISETP.GT.AND P3, PT, R13, 0x29, P2 ;  /* 0x000000290d00780c */ /* 0x000fe20001764270 */
[-C--:B------:R-:W-:Y:S01]  /*bcc0*/  FMUL.FTZ R25, R25, R7.reuse ;  /* 0x0000000719197220 */ /* 0x080fe20000410000 */
[----:B------:R-:W-:Y:S01]  /*bcd0*/  FMNMX.FTZ R6, R170, R6, !PT ;  /* 0x00000006aa067209 */ /* 0x000fe20007810000 */
[----:B------:R-:W0:Y:S01]  /*bce0*/  MUFU.EX2 R157, R157 ;  /* 0x0000009d009d7308 */ /* 0x000e220000000800 */
[----:B------:R-:W-:Y:S01]  /*bcf0*/  ISETP.LT.OR P3, PT, R14, 0x2a, P3 ;  /* 0x0000002a0e00780c */ /* 0x000fe20001f61670 */
[----:B-1----:R-:W-:Y:S01]  /*bd00*/  FADD.FTZ R4, R153, R4 ;  /* 0x0000000499047221 */ /* 0x002fe20000010000 */
[----:B------:R-:W-:Y:S01]  /*bd10*/  FMNMX.FTZ R6, R171, R6, !PT ;  /* 0x00000006ab067209 */ /* 0x000fe20007810000 */
[-C--:B------:R-:W-:Y:S01]  /*bd20*/  FMUL.FTZ R28, R28, R7.reuse ;  /* 0x000000071c1c7220 */ /* 0x080fe20000410000 */
[----:B------:R-:W-:Y:S01]  /*bd30*/  FSEL R175, R175, -INF , !P3 ;  /* 0xff800000afaf7808 */ /* 0x000fe20005800000 */
[-C--:B------:R-:W-:Y:S01]  /*bd40*/  FMUL.FTZ R29, R29, R7.reuse ;  /* 0x000000071d1d7220 */ /* 0x080fe20000410000 */
[----:B------:R-:W-:Y:S01]  /*bd50*/  ISETP.GT.AND P3, PT, R13, 0x31, P2 ;  /* 0x000000310d00780c */ /* 0x000fe20001764270 */
[----:B------:R-:W1:Y:S01]  /*bd60*/  MUFU.EX2 R160, R160 ;  /* 0x000000a000a07308 */ /* 0x000e620000000800 */
[----:B------:R-:W-:Y:S01]  /*bd70*/  FMNMX.FTZ R6, R174, R6, !PT ;  /* 0x00000006ae067209 */ /* 0x000fe20007810000 */
[----:B---3--:R-:W-:Y:S01]  /*bd80*/  FADD.FTZ R4, R156, R4 ;  /* 0x000000049c047221 */ /* 0x008fe20000010000 */
[----:B------:R-:W-:Y:S01]  /*bd90*/  ISETP.LT.OR P3, PT, R14, 0x32, P3 ;  /* 0x000000320e00780c */ /* 0x000fe20001f61670 */
[-C--:B------:R-:W-:Y:S01]  /*bda0*/  FMUL.FTZ R32, R32, R7.reuse ;  /* 0x0000000720207220 */ /* 0x080fe20000410000 */
[----:B------:R-:W-:Y:S01]  /*bdb0*/  FMNMX.FTZ R6, R175, R6, !PT ;  /* 0x00000006af067209 */ /* 0x000fe20007810000 */
[-C--:B------:R-:W-:Y:S01]  /*bdc0*/  FMUL.FTZ R33, R33, R7.reuse ;  /* 0x0000000721217220 */ /* 0x080fe20000410000 */
[----:B------:R-:W-:Y:S01]  /*bdd0*/  ISETP.GT.AND P2, PT, R13, 0x39, P2 ;  /* 0x000000390d00780c */ /* 0x000fe20001744270 */
[----:B------:R-:W3:Y:S01]  /*bde0*/  MUFU.EX2 R161, R161 ;  /* 0x000000a100a17308 */ /* 0x000ee20000000800 */
[----:B------:R-:W-:Y:S01]  /*bdf0*/  FSEL R179, R179, -INF , !P3 ;  /* 0xff800000b3b37808 */ /* 0x000fe20005800000 */
[----:B0-----:R-:W-:Y:S01]  /*be00*/  FADD.FTZ R4, R157, R4 ;  /* 0x000000049d047221 */ /* 0x001fe20000010000 */
[----:B------:R-:W-:Y:S01]  /*be10*/  FMNMX.FTZ R6, R178, R6, !PT ;  /* 0x00000006b2067209 */ /* 0x000fe20007810000 */
[-C--:B------:R-:W-:Y:S01]  /*be20*/  FMUL.FTZ R36, R36, R7.reuse ;  /* 0x0000000724247220 */ /* 0x080fe20000410000 */
[----:B------:R-:W-:Y:S01]  /*be30*/  ISETP.LT.OR P2, PT, R14, 0x3a, P2 ;  /* 0x0000003a0e00780c */ /* 0x000fe20001741670 */
[-C--:B------:R-:W-:Y:S01]  /*be40*/  FMUL.FTZ R37, R37, R7.reuse ;  /* 0x0000000725257220 */ /* 0x080fe20000410000 */
[----:B------:R-:W-:Y:S01]  /*be50*/  FMNMX.FTZ R6, R179, R6, !PT ;  /* 0x00000006b3067209 */ /* 0x000fe20007810000 */
[----:B------:R-:W0:Y:S01]  /*be60*/  MUFU.EX2 R164, R164 ;  /* 0x000000a400a47308 */ /* 0x000e220000000800 */
[----:B------:R-:W-:Y:S01]  /*be70*/  FSEL R183, R183, -INF , !P2 ;  /* 0xff800000b7b77808 */ /* 0x000fe20005000000 */
[----:B-1----:R-:W-:Y:S01]  /*be80*/  FADD.FTZ R4, R160, R4 ;  /* 0x00000004a0047221 */ /* 0x002fe20000010000 */
[----:B------:R-:W-:Y:S01]  /*be90*/  FMNMX.FTZ R6, R182, R6, !PT ;  /* 0x00000006b6067209 */ /* 0x000fe20007810000 */
[-C--:B------:R-:W-:Y:S01]  /*bea0*/  FMUL.FTZ R40, R40, R7.reuse ;  /* 0x0000000728287220 */ /* 0x080fe20000410000 */
[----:B------:R-:W-:Y:S01]  /*beb0*/  ISETP.NE.AND P3, PT, R17, RZ, PT ;  /* 0x000000ff1100720c */ /* 0x000fe20003f65270 */
[-C--:B------:R-:W-:Y:S01]  /*bec0*/  FMUL.FTZ R41, R41, R7.reuse ;  /* 0x0000000729297220 */ /* 0x080fe20000410000 */
[----:B------:R-:W-:Y:S01]  /*bed0*/  FMNMX.FTZ R6, R183, R6, !PT ;  /* 0x00000006b7067209 */ /* 0x000fe20007810000 */
[----:B------:R-:W1:Y:S01]  /*bee0*/  MUFU.EX2 R165, R165 ;  /* 0x000000a500a57308 */ /* 0x000e620000000800 */
[----:B------:R-:W-:Y:S01]  /*bef0*/  F2FP.BF16.F32.PACK_AB R152, R153, R152 ;  /* 0x000000989998723e */ /* 0x000fe200000010ff */
[----:B---3--:R-:W-:Y:S01]  /*bf00*/  FADD.FTZ R4, R161, R4 ;  /* 0x00000004a1047221 */ /* 0x008fe20000010000 */
[-C--:B------:R-:W-:Y:S01]  /*bf10*/  FMUL.FTZ R44, R44, R7.reuse ;  /* 0x000000072c2c7220 */ /* 0x080fe20000410000 */
[----:B------:R-:W3:Y:S01]  /*bf20*/  SHFL.BFLY PT, R11, R6, 0x2, 0x1f ;  /* 0x0c401f00060b7f89 */ /* 0x000ee200000e0000 */
[-C--:B------:R-:W-:Y:S01]  /*bf30*/  FMUL.FTZ R45, R45, R7.reuse ;  /* 0x000000072d2d7220 */ /* 0x080fe20000410000 */
[-C--:B------:R-:W-:Y:S01]  /*bf40*/  FMUL.FTZ R48, R48, R7.reuse ;  /* 0x0000000730307220 */ /* 0x080fe20000410000 */
[-C--:B------:R-:W-:Y:S01]  /*bf50*/  FMUL.FTZ R49, R49, R7.reuse ;  /* 0x0000000731317220 */ /* 0x080fe20000410000 */
[----:B------:R-:W4:Y:S01]  /*bf60*/  MUFU.EX2 R168, R168 ;  /* 0x000000a800a87308 */ /* 0x000f220000000800 */
        /* <DEDUP_REMOVED lines=18> */
[----:B------:R-:W-:Y:S01]  /*c090*/  FMUL.FTZ R77, R77, R7 ;  /* 0x000000074d4d7220 */ /* 0x000fe20000410000 */
[----:B---3--:R-:W-:Y:S01]  /*c0a0*/  FMNMX.FTZ R6, R6, R11, !PT ;  /* 0x0000000b06067209 */ /* 0x008fe20007810000 */
[-C--:B------:R-:W-:Y:S01]  /*c0b0*/  FMUL.FTZ R80, R80, R7.reuse ;  /* 0x0000000750507220 */ /* 0x080fe20000410000 */
[-C--:B------:R-:W-:Y:S01]  /*c0c0*/  FMUL.FTZ R81, R81, R7.reuse ;  /* 0x0000000751517220 */ /* 0x080fe20000410000 */
[-C--:B------:R-:W-:Y:S01]  /*c0d0*/  FMUL.FTZ R84, R84, R7.reuse ;  /* 0x0000000754547220 */ /* 0x080fe20000410000 */
[----:B------:R-:W3:Y:S01]  /*c0e0*/  MUFU.EX2 R173, R173 ;  /* 0x000000ad00ad7308 */ /* 0x000ee20000000800 */
[----:B------:R-:W4:Y:S01]  /*c0f0*/  SHFL.BFLY PT, R11, R6, 0x1, 0x1f ;  /* 0x0c201f00060b7f89 */ /* 0x000f2200000e0000 */
[----:B0-----:R-:W-:Y:S01]  /*c100*/  FADD.FTZ R4, R169, R4 ;  /* 0x00000004a9047221 */ /* 0x001fe20000010000 */
        /* <DEDUP_REMOVED lines=20> */
[----:B------:R-:W-:Y:S01]  /*c250*/  FMUL.FTZ R117, R117, R7 ;  /* 0x0000000775757220 */ /* 0x000fe20000410000 */
[----:B------:R-:W-:Y:S01]  /*c260*/  MUFU.EX2 R181, R181 ;  /* 0x000000b500b57308 */ /* 0x000fe20000000800 */
[----:B----4-:R-:W-:Y:S01]  /*c270*/  FMNMX.FTZ R6, R6, R11, !PT ;  /* 0x0000000b06067209 */ /* 0x010fe20007810000 */
[----:B0-----:R-:W-:Y:S01]  /*c280*/  FADD.FTZ R4, R176, R4 ;  /* 0x00000004b0047221 */ /* 0x001fe20000010000 */
[-C--:B------:R-:W-:Y:S01]  /*c290*/  FMUL.FTZ R120, R120, R7.reuse ;  /* 0x0000000778787220 */ /* 0x080fe20000410000 */
[-C--:B------:R-:W-:Y:S01]  /*c2a0*/  FMUL.FTZ R121, R121, R7.reuse ;  /* 0x0000000779797220 */ /* 0x080fe20000410000 */
[C---:B------:R-:W-:Y:S01]  /*c2b0*/  FSETP.NEU.FTZ.AND P2, PT, R6.reuse, -INF , PT ;  /* 0xff8000000600780b */ /* 0x040fe20003f5d000 */
[----:B------:R-:W-:Y:S01]  /*c2c0*/  FMUL.FTZ R15, R6, UR10 ;  /* 0x0000000a060f7c20 */ /* 0x000fe20008410000 */
[-C--:B------:R-:W-:Y:S01]  /*c2d0*/  FMUL.FTZ R124, R124, R7.reuse ;  /* 0x000000077c7c7220 */ /* 0x080fe20000410000 */
[-C--:B------:R-:W-:Y:S01]  /*c2e0*/  FMUL.FTZ R125, R125, R7.reuse ;  /* 0x000000077d7d7220 */ /* 0x080fe20000410000 */
[----:B------:R-:W-:Y:S01]  /*c2f0*/  FSEL R11, R6, RZ, P2 ;  /* 0x000000ff060b7208 */ /* 0x000fe20001000000 */
[----:B-1----:R-:W-:Y:S01]  /*c300*/  FADD.FTZ R4, R177, R4 ;  /* 0x00000004b1047221 */ /* 0x002fe20000010000 */
[----:B------:R-:W-:Y:S01]  /*c310*/  FSEL R15, R15, RZ, P2 ;  /* 0x000000ff0f0f7208 */ /* 0x000fe20001000000 */
[-C--:B------:R-:W-:Y:S01]  /*c320*/  FMUL.FTZ R128, R128, R7.reuse ;  /* 0x0000000780807220 */ /* 0x080fe20000410000 */
[-C--:B------:R-:W-:Y:S01]  /*c330*/  FMUL.FTZ R129, R129, R7.reuse ;  /* 0x0000000781817220 */ /* 0x080fe20000410000 */
[----:B------:R-:W-:Y:S01]  /*c340*/  FADD.FTZ R11, -R11, R10 ;  /* 0x0000000a0b0b7221 */ /* 0x000fe20000010100 */
[----:B------:R-:W-:Y:S01]  /*c350*/  FMUL.FTZ R132, R132, R7 ;  /* 0x0000000784847220 */ /* 0x000fe20000410000 */
[--C-:B------:R-:W-:Y:S01]  /*c360*/  FFMA.FTZ R12, R154, UR10, -R15.reuse ;  /* 0x0000000a9a0c7c23 */ /* 0x100fe2000801080f */
[----:B------:R-:W-:Y:S01]  /*c370*/  FFMA.FTZ R155, R155, UR10, -R15 ;  /* 0x0000000a9b9b7c23 */ /* 0x000fe2000801080f */
[----:B------:R-:W-:Y:S01]  /*c380*/  FMUL.FTZ R10, R11, UR10 ;  /* 0x0000000a0b0a7c20 */ /* 0x000fe20008410000 */
[----:B------:R-:W-:-:S02]  /*c390*/  IMAD.U32 R11, RZ, RZ, UR22 ;  /* 0x00000016ff0b7e24 */ /* 0x000fc4000f8e00ff */
[--C-:B------:R-:W-:Y:S01]  /*c3a0*/  FFMA.FTZ R159, R159, UR10, -R15.reuse ;  /* 0x0000000a9f9f7c23 */ /* 0x100fe2000801080f */
[----:B------:R-:W-:Y:S01]  /*c3b0*/  MUFU.EX2 R153, R155 ;  /* 0x0000009b00997308 */ /* 0x000fe20000000800 */
[--C-:B------:R-:W-:Y:S01]  /*c3c0*/  FFMA.FTZ R13, R162, UR10, -R15.reuse ;  /* 0x0000000aa20d7c23 */ /* 0x100fe2000801080f */
[----:B------:R-:W-:Y:S02]  /*c3d0*/  @!P3 IMAD R11, R11, 0x40, R16 ;  /* 0x000000400b0bb824 */ /* 0x000fe400078e0210 */
[--C-:B------:R-:W-:Y:S01]  /*c3e0*/  FFMA.FTZ R163, R163, UR10, -R15.reuse ;  /* 0x0000000aa3a37c23 */ /* 0x100fe2000801080f */
[--C-:B------:R-:W-:Y:S01]  /*c3f0*/  FFMA.FTZ R14, R166, UR10, -R15.reuse ;  /* 0x0000000aa60e7c23 */ /* 0x100fe2000801080f */
[----:B------:R-:W-:Y:S01]  /*c400*/  F2FP.BF16.F32.PACK_AB R154, R157, R156 ;  /* 0x0000009c9d9a723e */ /* 0x000fe200000010ff */
[--C-:B------:R-:W-:Y:S01]  /*c410*/  FFMA.FTZ R167, R167, UR10, -R15.reuse ;  /* 0x0000000aa7a77c23 */ /* 0x100fe2000801080f */
[----:B------:R-:W-:Y:S01]  /*c420*/  @!P3 LEA R11, R11, UR46, 0x2 ;  /* 0x0000002e0b0bbc11 */ /* 0x000fe2000f8e10ff */
[----:B------:R-:W0:Y:S01]  /*c430*/  MUFU.EX2 R10, R10 ;  /* 0x0000000a000a7308 */ /* 0x000e220000000800 */
[--C-:B------:R-:W-:Y:S01]  /*c440*/  FFMA.FTZ R170, R170, UR10, -R15.reuse ;  /* 0x0000000aaaaa7c23 */ /* 0x100fe2000801080f */
[--C-:B------:R-:W-:Y:S01]  /*c450*/  FFMA.FTZ R171, R171, UR10, -R15.reuse ;  /* 0x0000000aabab7c23 */ /* 0x100fe2000801080f */
[----:B------:R-:W-:Y:S01]  /*c460*/  F2FP.BF16.F32.PACK_AB R156, R161, R160 ;  /* 0x000000a0a19c723e */ /* 0x000fe200000010ff */
[----:B------:R-:W-:Y:S01]  /*c470*/  @!P3 STS [R11+0x28800], R7 ;  /* 0x028800070b00b388 */ /* 0x000fe20000000800 */
[--C-:B------:R-:W-:Y:S01]  /*c480*/  FFMA.FTZ R174, R174, UR10, -R15.reuse ;  /* 0x0000000aaeae7c23 */ /* 0x100fe2000801080f */
[--C-:B------:R-:W-:Y:S01]  /*c490*/  FFMA.FTZ R175, R175, UR10, -R15.reuse ;  /* 0x0000000aafaf7c23 */ /* 0x100fe2000801080f */
[--C-:B------:R-:W-:Y:S01]  /*c4a0*/  FFMA.FTZ R178, R178, UR10, -R15.reuse ;  /* 0x0000000ab2b27c23 */ /* 0x100fe2000801080f */
[----:B------:R-:W1:Y:S01]  /*c4b0*/  MUFU.EX2 R12, R12 ;  /* 0x0000000c000c7308 */ /* 0x000e620000000800 */
[--C-:B------:R-:W-:Y:S01]  /*c4c0*/  FFMA.FTZ R179, R179, UR10, -R15.reuse ;  /* 0x0000000ab3b37c23 */ /* 0x100fe2000801080f */
[--C-:B------:R-:W-:Y:S01]  /*c4d0*/  FFMA.FTZ R182, R182, UR10, -R15.reuse ;  /* 0x0000000ab6b67c23 */ /* 0x100fe2000801080f */
[----:B------:R-:W-:Y:S01]  /*c4e0*/  F2FP.BF16.F32.PACK_AB R160, R169, R168 ;  /* 0x000000a8a9a0723e */ /* 0x000fe200000010ff */
[-C--:B------:R-:W-:Y:S01]  /*c4f0*/  FMUL.FTZ R133, R133, R7.reuse ;  /* 0x0000000785857220 */ /* 0x080fe20000410000 */
[----:B------:R-:W-:Y:S01]  /*c500*/  F2FP.BF16.F32.PACK_AB R162, R173, R172 ;  /* 0x000000acada2723e */ /* 0x000fe200000010ff */
[-C--:B------:R-:W-:Y:S01]  /*c510*/  FMUL.FTZ R136, R136, R7.reuse ;  /* 0x0000000788887220 */ /* 0x080fe20000410000 */
[-C--:B------:R-:W-:Y:S01]  /*c520*/  FMUL.FTZ R137, R137, R7.reuse ;  /* 0x0000000789897220 */ /* 0x080fe20000410000 */
[----:B------:R-:W-:Y:S01]  /*c530*/  MUFU.EX2 R155, R159 ;  /* 0x0000009f009b7308 */ /* 0x000fe20000000800 */
[----:B0-----:R0:W-:Y:S01]  /*c540*/  @!P3 STS [R11+0x28820], R10 ;  /* 0x0288200a0b00b388 */ /* 0x0011e20000000800 */
[-C--:B------:R-:W-:Y:S01]  /*c550*/  FMUL.FTZ R140, R140, R7.reuse ;  /* 0x000000078c8c7220 */ /* 0x080fe20000410000 */
[-C--:B------:R-:W-:Y:S01]  /*c560*/  FMUL.FTZ R141, R141, R7.reuse ;  /* 0x000000078d8d7220 */ /* 0x080fe20000410000 */
[-C--:B------:R-:W-:Y:S01]  /*c570*/  FMUL.FTZ R144, R144, R7.reuse ;  /* 0x0000000790907220 */ /* 0x080fe20000410000 */
[-C--:B------:R-:W-:Y:S01]  /*c580*/  FMUL.FTZ R145, R145, R7.reuse ;  /* 0x0000000791917220 */ /* 0x080fe20000410000 */
[-C--:B------:R-:W-:Y:S01]  /*c590*/  FMUL.FTZ R148, R148, R7.reuse ;  /* 0x0000000794947220 */ /* 0x080fe20000410000 */
[----:B------:R-:W-:Y:S01]  /*c5a0*/  FMUL.FTZ R149, R149, R7 ;  /* 0x0000000795957220 */ /* 0x000fe20000410000 */
[----:B------:R-:W-:Y:S01]  /*c5b0*/  MUFU.EX2 R13, R13 ;  /* 0x0000000d000d7308 */ /* 0x000fe20000000800 */
[----:B-1----:R-:W-:Y:S01]  /*c5c0*/  FFMA.FTZ R3, R10, R3, R12 ;  /* 0x000000030a037223 */ /* 0x002fe2000001000c */
[----:B------:R-:W-:Y:S01]  /*c5d0*/  FMUL.FTZ R26, R26, R10 ;  /* 0x0000000a1a1a7220 */ /* 0x000fe20000410000 */
[----:B0-----:R-:W-:Y:S01]  /*c5e0*/  FFMA.FTZ R11, R158, UR10, -R15 ;  /* 0x0000000a9e0b7c23 */ /* 0x001fe2000801080f */
[----:B------:R-:W-:Y:S01]  /*c5f0*/  F2FP.BF16.F32.PACK_AB R158, R165, R164 ;  /* 0x000000a4a59e723e */ /* 0x000fe200000010ff */
[----:B------:R-:W-:Y:S01]  /*c600*/  FADD.FTZ R3, R153, R3 ;  /* 0x0000000399037221 */ /* 0x000fe20000010000 */
[----:B------:R-:W-:Y:S01]  /*c610*/  FFMA.FTZ R15, R183, UR10, -R15 ;  /* 0x0000000ab70f7c23 */ /* 0x000fe2000801080f */
[----:B------:R-:W-:Y:S01]  /*c620*/  F2FP.BF16.F32.PACK_AB R153, R153, R12 ;  /* 0x0000000c9999723e */ /* 0x000fe200000010ff */
[----:B------:R-:W-:Y:S01]  /*c630*/  MUFU.EX2 R157, R163 ;  /* 0x000000a3009d7308 */ /* 0x000fe20000000800 */
[----:B------:R-:W-:Y:S01]  /*c640*/  F2FP.BF16.F32.PACK_AB R164, R177, R176 ;  /* 0x000000b0b1a4723e */ /* 0x000fe200000010ff */
        /* <DEDUP_REMOVED lines=27> */
[C---:B------:R-:W-:Y:S01]  /*c800*/  FADD.FTZ R3, R155.reuse, R3 ;  /* 0x000000039b037221 */ /* 0x040fe20000010000 */
[----:B------:R-:W-:Y:S01]  /*c810*/  F2FP.BF16.F32.PACK_AB R155, R155, R11 ;  /* 0x0000000b9b9b723e */ /* 0x000fe200000010ff */
[----:B------:R-:W-:Y:S01]  /*c820*/  BAR.SYNC.DEFER_BLOCKING 0xf, 0x100 ;  /* 0x03c4000000007b1d */ /* 0x000fe20000010000 */
[-C--:B------:R-:W-:Y:S01]  /*c830*/  FMUL.FTZ R74, R74, R10.reuse ;  /* 0x0000000a4a4a7220 */ /* 0x080fe20000410000 */
[----:B------:R-:W-:Y:S01]  /*c840*/  FADD.FTZ R3, R13, R3 ;  /* 0x000000030d037221 */ /* 0x000fe20000010000 */
[-C--:B------:R-:W-:Y:S01]  /*c850*/  FMUL.FTZ R75, R75, R10.reuse ;  /* 0x0000000a4b4b7220 */ /* 0x080fe20000410000 */
[-C--:B------:R-:W-:Y:S01]  /*c860*/  FMUL.FTZ R78, R78, R10.reuse ;  /* 0x0000000a4e4e7220 */ /* 0x080fe20000410000 */
[-C--:B------:R-:W-:Y:S01]  /*c870*/  FMUL.FTZ R79, R79, R10.reuse ;  /* 0x0000000a4f4f7220 */ /* 0x080fe20000410000 */
[----:B------:R-:W0:Y:S01]  /*c880*/  MUFU.EX2 R161, R170 ;  /* 0x000000aa00a17308 */ /* 0x000e220000000800 */
[C---:B------:R-:W-:Y:S01]  /*c890*/  FADD.FTZ R3, R157.reuse, R3 ;  /* 0x000000039d037221 */ /* 0x040fe20000010000 */
[----:B------:R-:W-:Y:S01]  /*c8a0*/  F2FP.BF16.F32.PACK_AB R157, R157, R13 ;  /* 0x0000000d9d9d723e */ /* 0x000fe200000010ff */
[-C--:B------:R-:W-:Y:S01]  /*c8b0*/  FMUL.FTZ R82, R82, R10.reuse ;  /* 0x0000000a52527220 */ /* 0x080fe20000410000 */
[-C--:B------:R-:W-:Y:S01]  /*c8c0*/  FMUL.FTZ R83, R83, R10.reuse ;  /* 0x0000000a53537220 */ /* 0x080fe20000410000 */
[----:B-1----:R-:W-:Y:S01]  /*c8d0*/  FADD.FTZ R3, R14, R3 ;  /* 0x000000030e037221 */ /* 0x002fe20000010000 */
[-C--:B------:R-:W-:Y:S01]  /*c8e0*/  FMUL.FTZ R86, R86, R10.reuse ;  /* 0x0000000a56567220 */ /* 0x080fe20000410000 */
[----:B------:R-:W-:Y:S01]  /*c8f0*/  FMUL.FTZ R87, R87, R10 ;  /* 0x0000000a57577220 */ /* 0x000fe20000410000 */
        /* <DEDUP_REMOVED lines=10> */
[----:B------:R0:W-:Y:S01]  /*c9a0*/  STSM.16.M88.4 [R19+0x26800], R152 ;  /* 0x0268009813007844 */ /* 0x0001e20000000200 */
[-C--:B------:R-:W-:Y:S01]  /*c9b0*/  FMUL.FTZ R99, R99, R10.reuse ;  /* 0x0000000a63637220 */ /* 0x080fe20000410000 */
[-C--:B------:R-:W-:Y:S01]  /*c9c0*/  FMUL.FTZ R102, R102, R10.reuse ;  /* 0x0000000a66667220 */ /* 0x080fe20000410000 */
[-C--:B------:R-:W-:Y:S01]  /*c9d0*/  FMUL.FTZ R103, R103, R10.reuse ;  /* 0x0000000a67677220 */ /* 0x080fe20000410000 */
[----:B------:R0:W-:Y:S01]  /*c9e0*/  STSM.16.M88.4 [R184], R156 ;  /* 0x0000009cb8007844 */ /* 0x0001e20000000200 */
        /* <DEDUP_REMOVED lines=37> */
[----:B------:R-:W-:-:S04]  /*cc40*/  FMUL.FTZ R151, R151, R10 ;  /* 0x0000000a97977220 */ /* 0x000fc80000410000 */
[----:B------:R-:W3:Y:S01]  /*cc50*/  MUFU.EX2 R15, R15 ;  /* 0x0000000f000f7308 */ /* 0x000ee20000000800 */
[----:B----4-:R-:W-:Y:S01]  /*cc60*/  FADD.FTZ R4, R166, R4 ;  /* 0x00000004a6047221 */ /* 0x010fe20000010000 */
[----:B------:R-:W-:-:S03]  /*cc70*/  F2FP.BF16.F32.PACK_AB R166, R181, R166 ;  /* 0x000000a6b5a6723e */ /* 0x000fc600000010ff */
[----:B------:R-:W-:Y:S01]  /*cc80*/  FADD.FTZ R4, R181, R4 ;  /* 0x00000004b5047221 */ /* 0x000fe20000010000 */
[----:B-1----:R-:W-:Y:S01]  /*cc90*/  FADD.FTZ R12, R167, R12 ;  /* 0x0000000ca70c7221 */ /* 0x002fe20000010000 */
[----:B---3--:R-:W-:-:S03]  /*cca0*/  F2FP.BF16.F32.PACK_AB R167, R15, R167 ;  /* 0x000000a70fa7723e */ /* 0x008fc600000010ff */
[----:B------:R-:W-:Y:S02]  /*ccb0*/  FADD.FTZ R3, R15, R12 ;  /* 0x0000000c0f037221 */ /* 0x000fe40000010000 */
[----:B------:R0:W-:Y:S01]  /*ccc0*/  STSM.16.M88.4 [R23], R164 ;  /* 0x000000a417007844 */ /* 0x0001e20000000200 */
[----:B------:R-:W-:Y:S05]  /*ccd0*/  @!P0 BRA `(.L_x_5342) ;  /* 0x0000000000048947 */ /* 0x000fea0003800000 */
[----:B------:R-:W-:Y:S01]  /*cce0*/  BPT.TRAP 0x1 ;  /* 0x000000040000795c */ /* 0x000fe20000300000 */
.L_x_5342:
[----:B------:R1:W3:Y:S01]  /*ccf0*/  SYNCS.PHASECHK.TRANS64.TRYWAIT P2, [UR26+0x28c50], R8 ;  /* 0x028c5008ff0075a7 */ /* 0x0002e2000804015a */
[----:B------:R-:W-:Y:S05]  /*cd00*/  @!P0 BRA `(.L_x_5343) ;  /* 0x0000000000048947 */ /* 0x000fea0003800000 */
[----:B------:R-:W-:Y:S01]  /*cd10*/  BPT.TRAP 0x1 ;  /* 0x000000040000795c */ /* 0x000fe20000300000 */
.L_x_5343:
[----:B---3--:R-:W-:Y:S05]  /*cd20*/  @P2 BRA `(.L_x_5344) ;  /* 0x0000000000082947 */ /* 0x008fea0003800000 */
[----:B------:R-:W3:Y:S02]  /*cd30*/  SYNCS.PHASECHK.TRANS64.TRYWAIT P2, [UR26+0x28c50], R8 ;  /* 0x028c5008ff0075a7 */ /* 0x000ee4000804015a */
[----:B---3--:R-:W-:Y:S05]  /*cd40*/  @!P2 BRA `(.L_x_5345) ;  /* 0x000000d80050a947 */ /* 0x008fea0003800000 */
.L_x_5344:
[----:B------:R-:W-:Y:S01]  /*cd50*/  ULEA UR11, UR37, UR50, 0xc ;  /* 0x00000032250b7291 */ /* 0x000fe2000f8e603f */
[----:B------:R-:W-:Y:S01]  /*cd60*/  WARPGROUP.ARRIVE ;  /* 0x00000000000079c5 */ /* 0x000fe20000000000 */
[----:B------:R-:W-:Y:S01]  /*cd70*/  UMOV UR7, 0x40000040 ;  /* 0x4000004000077882 */ /* 0x000fe20000000000 */
[----:B------:R-:W-:Y:S01]  /*cd80*/  UISETP.GT.AND UP1, UPT, UR20, UR48, UPT ;  /* 0x000000301400728c */ /* 0x000fe2000bf24270 */
[----:B---3--:R-:W-:Y:S01]  /*cd90*/  @!P1 VIADD R9, R9, 0x28c60 ;  /* 0x00028c6009099836 */ /* 0x008fe20000000000 */
        /* <DEDUP_REMOVED lines=37> */
.L_x_5329:
[----:B01----:R-:W0:Y:S01]  /*cff0*/  SHFL.BFLY PT, R7, R4, 0x2, 0x1f ;  /* 0x0c401f0004077f89 */ /* 0x003e2200000e0000 */
[----:B------:R-:W-:Y:S08]  /*d000*/  BAR.ARV 0x8, 0x100 ;  /* 0x0204000000007b1d */ /* 0x000ff00000002000 */
[----:B------:R-:W-:Y:S01]  /*d010*/  BAR.SYNC.DEFER_BLOCKING 0xf, 0x100 ;  /* 0x03c4000000007b1d */ /* 0x000fe20000010000 */
[----:B------:R-:W-:Y:S01]  /*d020*/  ISETP.NE.AND P0, PT, R17, RZ, PT ;  /* 0x000000ff1100720c */ /* 0x000fe20003f05270 */
[----:B------:R-:W-:Y:S01]  /*d030*/  IMAD.U32 R11, RZ, RZ, UR37 ;  /* 0x00000025ff0b7e24 */ /* 0x000fe2000f8e00ff */
[----:B------:R-:W-:Y:S01]  /*d040*/  UIADD3 UR37, UR37, 0x1, URZ ;  /* 0x0000000125257890 */ /* 0x000fe2000fffe03f */
[----:B------:R-:W-:Y:S01]  /*d050*/  IMAD.MOV.U32 R12, RZ, RZ, -0x800000 ;  /* 0xff800000ff0c7424 */ /* 0x000fe200078e00ff */
[----:B------:R-:W-:-:S02]  /*d060*/  UIADD3 UR39, UR39, 0x1, URZ ;  /* 0x0000000127277890 */ /* 0x000fc4000fffe03f */
[----:B------:R-:W-:Y:S01]  /*d070*/  UISETP.NE.AND UP0, UPT, UR37, 0x2, UPT ;  /* 0x000000022500788c */ /* 0x000fe2000bf05270 */
[----:B------:R-:W2:Y:S03]  /*d080*/  SHFL.BFLY PT, R0, R3, 0x2, 0x1f ;  /* 0x0c401f0003007f89 */ /* 0x000ea600000e0000 */
[----:B------:R-:W-:Y:S01]  /*d090*/  USEL UR4, URZ, 0x1, UP0 ;  /* 0x000000013f047887 */ /* 0x000fe20008000000 */
[----:B0-----:R-:W-:Y:S01]  /*d0a0*/  FADD.FTZ R7, R7, R4 ;  /* 0x0000000407077221 */ /* 0x001fe20000010000 */
[----:B------:R-:W-:Y:S01]  /*d0b0*/  USEL UR37, UR37, URZ, UP0 ;  /* 0x0000003f25257287 */ /* 0x000fe20008000000 */
[----:B------:R-:W-:Y:S01]  /*d0c0*/  @!P0 IMAD R4, R11, 0x40, R16 ;  /* 0x000000400b048824 */ /* 0x000fe200078e0210 */
[----:B------:R-:W-:Y:S01]  /*d0d0*/  ULOP3.LUT UR38, UR38, UR4, URZ, 0x3c, !UPT ;  /* 0x0000000426267292 */ /* 0x000fe2000f8e3c3f */
[----:B--2---:R-:W-:Y:S01]  /*d0e0*/  FADD.FTZ R8, R0, R3 ;  /* 0x0000000300087221 */ /* 0x004fe20000010000 */
[----:B------:R-:W-:Y:S01]  /*d0f0*/  IMAD.MOV.U32 R3, RZ, RZ, RZ ;  /* 0x000000ffff037224 */ /* 0x000fe200078e00ff */
[----:B------:R-:W0:Y:S04]  /*d100*/  SHFL.BFLY PT, R0, R7, 0x1, 0x1f ;  /* 0x0c201f0007007f89 */ /* 0x000e2800000e0000 */
[----:B---3--:R-:W1:Y:S01]  /*d110*/  SHFL.BFLY PT, R9, R8, 0x1, 0x1f ;  /* 0x0c201f0008097f89 */ /* 0x008e6200000e0000 */
[----:B0-----:R-:W-:Y:S01]  /*d120*/  FADD.FTZ R10, R7, R0 ;  /* 0x00000000070a7221 */ /* 0x001fe20000010000 */
[----:B------:R-:W-:-:S02]  /*d130*/  IMAD.MOV.U32 R0, RZ, RZ, RZ ;  /* 0x000000ffff007224 */ /* 0x000fc400078e00ff */
[----:B-1----:R-:W-:Y:S02]  /*d140*/  FADD.FTZ R9, R8, R9 ;  /* 0x0000000908097221 */ /* 0x002fe40000010000 */
[----:B------:R-:W-:Y:S02]  /*d150*/  FSETP.NE.FTZ.AND P1, PT, R10, RZ, PT ;  /* 0x000000ff0a00720b */ /* 0x000fe40003f35000 */
[----:B------:R-:W-:Y:S02]  /*d160*/  @!P0 LEA R8, R4, UR46, 0x2 ;  /* 0x0000002e04088c11 */ /* 0x000fe4000f8e10ff */
[----:B------:R-:W-:-:S09]  /*d170*/  FSETP.NE.FTZ.AND P2, PT, R9, RZ, PT ;  /* 0x000000ff0900720b */ /* 0x000fd20003f55000 */
[----:B------:R-:W0:Y:S08]  /*d180*/  @P1 MUFU.RCP R3, R10 ;  /* 0x0000000a00031308 */ /* 0x000e300000001000 */
[----:B------:R-:W1:Y:S08]  /*d190*/  @P2 MUFU.RCP R0, R9 ;  /* 0x0000000900002308 */ /* 0x000e700000001000 */
[----:B------:R-:W2:Y:S01]  /*d1a0*/  @P1 MUFU.LG2 R7, R10 ;  /* 0x0000000a00071308 */ /* 0x000ea20000000c00 */
[----:B0-----:R-:W-:Y:S01]  /*d1b0*/  @!P0 STS [R8+0x28800], R3 ;  /* 0x0288000308008388 */ /* 0x001fe20000000800 */
[-C--:B------:R-:W-:Y:S01]  /*d1c0*/  FMUL.FTZ R24, R24, R3.reuse ;  /* 0x0000000318187220 */ /* 0x080fe20000410000 */
[-C--:B------:R-:W-:Y:S01]  /*d1d0*/  FMUL.FTZ R25, R25, R3.reuse ;  /* 0x0000000319197220 */ /* 0x080fe20000410000 */
[-C--:B------:R-:W-:Y:S01]  /*d1e0*/  FMUL.FTZ R28, R28, R3.reuse ;  /* 0x000000031c1c7220 */ /* 0x080fe20000410000 */
[-C--:B------:R-:W-:Y:S01]  /*d1f0*/  FMUL.FTZ R29, R29, R3.reuse ;  /* 0x000000031d1d7220 */ /* 0x080fe20000410000 */
[-C--:B------:R-:W-:Y:S01]  /*d200*/  FMUL.FTZ R32, R32, R3.reuse ;  /* 0x0000000320207220 */ /* 0x080fe20000410000 */
[-C--:B------:R-:W-:Y:S01]  /*d210*/  FMUL.FTZ R33, R33, R3.reuse ;  /* 0x0000000321217220 */ /* 0x080fe20000410000 */
[----:B------:R0:W3:Y:S01]  /*d220*/  @P2 MUFU.LG2 R4, R9 ;  /* 0x0000000900042308 */ /* 0x0000e20000000c00 */
[----:B-1----:R1:W-:Y:S01]  /*d230*/  @!P0 STS [R8+0x28820], R0 ;  /* 0x0288200008008388 */ /* 0x0023e20000000800 */
        /* <DEDUP_REMOVED lines=8> */
[----:B--2---:R-:W-:Y:S01]  /*d2c0*/  @P1 FMUL.FTZ R7, R7, 0.69314718246459960938 ;  /* 0x3f31721807071820 */ /* 0x004fe20000410000 */
[----:B-1----:R-:W-:Y:S02]  /*d2d0*/  IMAD.U32 R8, RZ, RZ, UR10 ;  /* 0x0000000aff087e24 */ /* 0x002fe4000f8e00ff */
[-C--:B------:R-:W-:Y:S01]  /*d2e0*/  FMUL.FTZ R49, R49, R3.reuse ;  /* 0x0000000331317220 */ /* 0x080fe20000410000 */
[----:B------:R-:W-:Y:S01]  /*d2f0*/  @P1 FMUL.FTZ R9, R9, 0.69314718246459960938 ;  /* 0x3f31721809091820 */ /* 0x000fe20000410000 */
[-C--:B------:R-:W-:Y:S01]  /*d300*/  FMUL.FTZ R52, R52, R3.reuse ;  /* 0x0000000334347220 */ /* 0x080fe20000410000 */
[----:B------:R-:W-:Y:S01]  /*d310*/  @P2 FMUL.FTZ R8, R8, 0.69314718246459960938 ;  /* 0x3f31721808082820 */ /* 0x000fe20000410000 */
[-C--:B------:R-:W-:Y:S01]  /*d320*/  FMUL.FTZ R53, R53, R3.reuse ;  /* 0x0000000335357220 */ /* 0x080fe20000410000 */
[----:B---3--:R-:W-:Y:S01]  /*d330*/  @P2 FMUL.FTZ R4, R4, 0.69314718246459960938 ;  /* 0x3f31721804042820 */ /* 0x008fe20000410000 */
        /* <DEDUP_REMOVED lines=117> */
.L_x_5261:
[----:B------:R-:W0:Y:S08]  /*da90*/  S2UR UR4, SR_CgaCtaId ;  /* 0x00000000000479c3 */ /* 0x000e300000008800 */
[----:B------:R-:W-:Y:S01]  /*daa0*/  BAR.SYNC.DEFER_BLOCKING 0x5, 0x180 ;  /* 0x0146000000007b1d */ /* 0x000fe20000010000 */
[----:B------:R-:W-:-:S05]  /*dab0*/  USHF.R.U32.HI UR9, URZ, 0x10, UR45 ;  /* 0x000000103f097899 */ /* 0x000fca000801162d */
        /* <DEDUP_REMOVED lines=12> */
[----:B------:R-:W-:Y:S01]  /*db80*/  ULDC.64 UR14, c[0x0][0xc00] ;  /* 0x00030000000e7ab9 */ /* 0x000fe20000000a00 */
[----:B------:R-:W-:Y:S01]  /*db90*/  F2FP.BF16.F32.PACK_AB R5, R27, R26 ;  /* 0x0000001a1b05723e */ /* 0x000fe200000010ff */
[----:B------:R-:W-:Y:S01]  /*dba0*/  ULDC.64 UR12, c[0x0][0xc00] ;  /* 0x00030000000c7ab9 */ /* 0x000fe20000000a00 */
[----:B------:R-:W-:Y:S01]  /*dbb0*/  F2FP.BF16.F32.PACK_AB R8, R33, R32 ;  /* 0x000000202108723e */ /* 0x000fe200000010ff */
[----:B------:R-:W-:Y:S01]  /*dbc0*/  UIMAD.WIDE UR12, UR43, 0x4, UR12 ;  /* 0x000000042b0c78a5 */ /* 0x000fe2000f8e020c */
[----:B------:R-:W-:Y:S02]  /*dbd0*/  F2FP.BF16.F32.PACK_AB R10, R37, R36 ;  /* 0x00000024250a723e */ /* 0x000fe400000010ff */
[----:B------:R-:W-:Y:S01]  /*dbe0*/  F2FP.BF16.F32.PACK_AB R11, R39, R38 ;  /* 0x00000026270b723e */ /* 0x000fe200000010ff */
[----:B------:R-:W-:Y:S01]  /*dbf0*/  UMOV UR10, UR46 ;  /* 0x0000002e000a7c82 */ /* 0x000fe20008000000 */
[----:B0-----:R-:W-:Y:S01]  /*dc00*/  UMOV UR11, UR4 ;  /* 0x00000004000b7c82 */ /* 0x001fe20008000000 */
[----:B------:R-:W-:Y:S01]  /*dc10*/  ULDC UR4, c[0x0][0xad4] ;  /* 0x0002b50000047ab9 */ /* 0x000fe20000000800 */
[----:B------:R-:W-:-:S02]  /*dc20*/  IMAD.U32 R14, RZ, RZ, UR10 ;  /* 0x0000000aff0e7e24 */ /* 0x000fc4000f8e00ff */
[----:B------:R-:W-:Y:S01]  /*dc30*/  IMAD.U32 R15, RZ, RZ, UR11 ;  /* 0x0000000bff0f7e24 */ /* 0x000fe2000f8e00ff */
[----:B------:R-:W-:Y:S02]  /*dc40*/  ULDC.64 UR10, c[0x0][0xc08] ;  /* 0x00030200000a7ab9 */ /* 0x000fe40000000a00 */
[----:B------:R-:W-:-:S04]  /*dc50*/  UISETP.NE.U32.AND UP0, UPT, UR10, URZ, UPT ;  /* 0x0000003f0a00728c */ /* 0x000fc8000bf05070 */
[----:B------:R-:W-:-:S11]  /*dc60*/  UISETP.NE.AND.EX UP0, UPT, UR11, URZ, UPT, UP0 ;  /* 0x0000003f0b00728c */ /* 0x000fd6000bf05300 */
[----:B------:R-:W-:Y:S02]  /*dc70*/  @UP0 ULDC.64 UR10, c[0x0][0xc08] ;  /* 0x00030200000a0ab9 */ /* 0x000fe40000000a00 */
[----:B------:R-:W-:Y:S01]  /*dc80*/  @UP0 UIMAD.WIDE UR10, UR43, 0x4, UR10 ;  /* 0x000000042b0a08a5 */ /* 0x000fe2000f8e020a */
[----:B------:R-:W-:Y:S01]  /*dc90*/  BAR.SYNC.DEFER_BLOCKING 0x1, 0x100 ;  /* 0x0044000000007b1d */ /* 0x000fe20000010000 */
        /* <DEDUP_REMOVED lines=12> */
[--C-:B0-----:R-:W-:Y:S01]  /*dd60*/  IMAD.X R5, RZ, RZ, R21.reuse, P0 ;  /* 0x000000ffff057224 */ /* 0x101fe200000e0615 */
[----:B------:R-:W-:Y:S02]  /*dd70*/  LOP3.LUT R4, R0, R9, RZ, 0x3c, !PT ;  /* 0x0000000900047212 */ /* 0x000fe400078e3cff */
[----:B----4-:R-:W-:Y:S02]  /*dd80*/  IADD3 R153, P0, R20, 0x40, RZ ;  /* 0x0000004014997810 */ /* 0x010fe40007f1e0ff */
[----:B------:R-:W-:Y:S02]  /*dd90*/  MOV R0, R4 ;  /* 0x0000000400007202 */ /* 0x000fe40000000f00 */
[----:B------:R-:W-:Y:S01]  /*dda0*/  LOP3.LUT R4, R153, 0x380, RZ, 0xc0, !PT ;  /* 0x0000038099047812 */ /* 0x000fe200078ec0ff */
[----:B------:R-:W-:Y:S01]  /*ddb0*/  IMAD.X R7, RZ, RZ, R21, P0 ;  /* 0x000000ffff077224 */ /* 0x000fe200000e0615 */
[----:B------:R-:W-:-:S02]  /*ddc0*/  F2FP.BF16.F32.PACK_AB R9, R35, R34 ;  /* 0x000000222309723e */ /* 0x000fc400000010ff */
[----:B------:R-:W-:Y:S02]  /*ddd0*/  SHF.R.U64 R4, R4, 0x3, RZ ;  /* 0x0000000304047819 */ /* 0x000fe400000012ff */
[----:B------:R-:W-:Y:S01]  /*dde0*/  F2FP.BF16.F32.PACK_AB R5, R43, R42 ;  /* 0x0000002a2b05723e */ /* 0x000fe200000010ff */
[----:B------:R0:W-:Y:S01]  /*ddf0*/  STSM.16.M88.4 [R0], R8 ;  /* 0x0000000800007844 */ /* 0x0001e20000000200 */
[----:B------:R-:W-:Y:S02]  /*de00*/  LOP3.LUT R6, R4, R153, RZ, 0x3c, !PT ;  /* 0x0000009904067212 */ /* 0x000fe400078e3cff */
[----:B------:R-:W-:Y:S02]  /*de10*/  IADD3 R153, P0, R20, 0x60, RZ ;  /* 0x0000006014997810 */ /* 0x000fe40007f1e0ff */
[----:B------:R-:W-:Y:S02]  /*de20*/  MOV R13, R6 ;  /* 0x00000006000d7202 */ /* 0x000fe40000000f00 */
[----:B------:R-:W-:-:S02]  /*de30*/  F2FP.BF16.F32.PACK_AB R4, R41, R40 ;  /* 0x000000282904723e */ /* 0x000fc400000010ff */
[----:B------:R-:W-:Y:S02]  /*de40*/  F2FP.BF16.F32.PACK_AB R6, R45, R44 ;  /* 0x0000002c2d06723e */ /* 0x000fe400000010ff */
[----:B------:R-:W-:Y:S02]  /*de50*/  F2FP.BF16.F32.PACK_AB R7, R47, R46 ;  /* 0x0000002e2f07723e */ /* 0x000fe400000010ff */
[----:B0-----:R-:W-:-:S03]  /*de60*/  LOP3.LUT R0, R153, 0x380, RZ, 0xc0, !PT ;  /* 0x0000038099007812 */ /* 0x001fc600078ec0ff */
[----:B------:R0:W-:Y:S01]  /*de70*/  STSM.16.M88.4 [R13], R4 ;  /* 0x000000040d007844 */ /* 0x0001e20000000200 */
[----:B------:R-:W-:Y:S02]  /*de80*/  F2FP.BF16.F32.PACK_AB R8, R49, R48 ;  /* 0x000000303108723e */ /* 0x000fe400000010ff */
[----:B------:R-:W-:Y:S02]  /*de90*/  SHF.R.U64 R0, R0, 0x3, RZ ;  /* 0x0000000300007819 */ /* 0x000fe400000012ff */
[----:B------:R-:W-:Y:S02]  /*dea0*/  F2FP.BF16.F32.PACK_AB R9, R51, R50 ;  /* 0x000000323309723e */ /* 0x000fe400000010ff */
[----:B------:R-:W-:Y:S02]  /*deb0*/  F2FP.BF16.F32.PACK_AB R10, R53, R52 ;  /* 0x00000034350a723e */ /* 0x000fe400000010ff */
[----:B------:R-:W-:Y:S01]  /*dec0*/  F2FP.BF16.F32.PACK_AB R11, R55, R54 ;  /* 0x00000036370b723e */ /* 0x000fe200000010ff */
[----:B0-----:R-:W-:Y:S01]  /*ded0*/  IMAD.X R5, RZ, RZ, R21, P0 ;  /* 0x000000ffff057224 */ /* 0x001fe200000e0615 */
[----:B------:R-:W-:-:S02]  /*dee0*/  LOP3.LUT R4, R0, R153, RZ, 0x3c, !PT ;  /* 0x0000009900047212 */ /* 0x000fc400078e3cff */
[----:B------:R-:W-:Y:S02]  /*def0*/  IADD3 R153, P0, R20, 0x2000, RZ ;  /* 0x0000200014997810 */ /* 0x000fe40007f1e0ff */
[----:B------:R-:W-:Y:S02]  /*df00*/  MOV R0, R4 ;  /* 0x0000000400007202 */ /* 0x000fe40000000f00 */
[----:B------:R-:W-:Y:S01]  /*df10*/  LOP3.LUT R4, R153, 0x380, RZ, 0xc0, !PT ;  /* 0x0000038099047812 */ /* 0x000fe200078ec0ff */
[----:B------:R-:W-:Y:S01]  /*df20*/  IMAD.X R7, RZ, RZ, R21, P0 ;  /* 0x000000ffff077224 */ /* 0x000fe200000e0615 */
[----:B------:R-:W-:Y:S01]  /*df30*/  F2FP.BF16.F32.PACK_AB R5, R59, R58 ;  /* 0x0000003a3b05723e */ /* 0x000fe200000010ff */
[----:B------:R0:W-:Y:S01]  /*df40*/  STSM.16.M88.4 [R0], R8 ;  /* 0x0000000800007844 */ /* 0x0001e20000000200 */
[----:B------:R-:W-:-:S04]  /*df50*/  SHF.R.U64 R4, R4, 0x3, RZ ;  /* 0x0000000304047819 */ /* 0x000fc800000012ff */
[----:B------:R-:W-:Y:S02]  /*df60*/  LOP3.LUT R6, R4, R153, RZ, 0x3c, !PT ;  /* 0x0000009904067212 */ /* 0x000fe400078e3cff */
[----:B------:R-:W-:Y:S02]  /*df70*/  IADD3 R153, P0, R20, 0x2020, RZ ;  /* 0x0000202014997810 */ /* 0x000fe40007f1e0ff */
[----:B------:R-:W-:Y:S02]  /*df80*/  MOV R13, R6 ;  /* 0x00000006000d7202 */ /* 0x000fe40000000f00 */
[----:B------:R-:W-:Y:S02]  /*df90*/  F2FP.BF16.F32.PACK_AB R4, R57, R56 ;  /* 0x000000383904723e */ /* 0x000fe400000010ff */
[----:B------:R-:W-:Y:S02]  /*dfa0*/  F2FP.BF16.F32.PACK_AB R6, R61, R60 ;  /* 0x0000003c3d06723e */ /* 0x000fe400000010ff */
[----:B------:R-:W-:-:S02]  /*dfb0*/  F2FP.BF16.F32.PACK_AB R7, R63, R62 ;  /* 0x0000003e3f07723e */ /* 0x000fc400000010ff */
[----:B0-----:R-:W-:Y:S02]  /*dfc0*/  LOP3.LUT R0, R153, 0x380, RZ, 0xc0, !PT ;  /* 0x0000038099007812 */ /* 0x001fe400078ec0ff */
[----:B------:R-:W-:Y:S01]  /*dfd0*/  F2FP.BF16.F32.PACK_AB R8, R65, R64 ;  /* 0x000000404108723e */ /* 0x000fe200000010ff */
[----:B------:R0:W-:Y:S01]  /*dfe0*/  STSM.16.M88.4 [R13], R4 ;  /* 0x000000040d007844 */ /* 0x0001e20000000200 */
        /* <DEDUP_REMOVED lines=94> */
[C---:B------:R-:W-:Y:S02]  /*e5d0*/  IADD3 R153, P1, R20.reuse, 0x6040, RZ ;  /* 0x0000604014997810 */ /* 0x040fe40007f3e0ff */
[----:B------:R-:W-:Y:S02]  /*e5e0*/  IADD3 R7, P0, R20, 0x6060, RZ ;  /* 0x0000606014077810 */ /* 0x000fe40007f1e0ff */
[----:B------:R-:W-:Y:S01]  /*e5f0*/  MOV R0, R4 ;  /* 0x0000000400007202 */ /* 0x000fe20000000f00 */
[--C-:B------:R-:W-:Y:S01]  /*e600*/  IMAD.X R5, RZ, RZ, R21.reuse, P1 ;  /* 0x000000ffff057224 */ /* 0x100fe200008e0615 */
[----:B------:R-:W-:Y:S01]  /*e610*/  LOP3.LUT R4, R153, 0x380, RZ, 0xc0, !PT ;  /* 0x0000038099047812 */ /* 0x000fe200078ec0ff */
[----:B------:R-:W-:Y:S01]  /*e620*/  IMAD.X R21, RZ, RZ, R21, P0 ;  /* 0x000000ffff157224 */ /* 0x000fe200000e0615 */
[----:B------:R-:W-:Y:S01]  /*e630*/  LOP3.LUT R6, R7, 0x380, RZ, 0xc0, !PT ;  /* 0x0000038007067812 */ /* 0x000fe200078ec0ff */
[----:B------:R0:W-:Y:S01]  /*e640*/  STSM.16.M88.4 [R0], R8 ;  /* 0x0000000800007844 */ /* 0x0001e20000000200 */
[----:B------:R-:W-:-:S02]  /*e650*/  SHF.R.U64 R4, R4, 0x3, RZ ;  /* 0x0000000304047819 */ /* 0x000fc400000012ff */
[----:B------:R-:W-:Y:S02]  /*e660*/  SHF.R.U64 R6, R6, 0x3, RZ ;  /* 0x0000000306067819 */ /* 0x000fe400000012ff */
[----:B------:R-:W-:Y:S02]  /*e670*/  LOP3.LUT R4, R4, R153, RZ, 0x3c, !PT ;  /* 0x0000009904047212 */ /* 0x000fe400078e3cff */
[----:B------:R-:W-:Y:S02]  /*e680*/  LOP3.LUT R20, R6, R7, RZ, 0x3c, !PT ;  /* 0x0000000706147212 */ /* 0x000fe400078e3cff */
[----:B------:R-:W-:Y:S02]  /*e690*/  F2FP.BF16.F32.PACK_AB R6, R141, R140 ;  /* 0x0000008c8d06723e */ /* 0x000fe400000010ff */
[----:B------:R-:W-:Y:S02]  /*e6a0*/  F2FP.BF16.F32.PACK_AB R7, R143, R142 ;  /* 0x0000008e8f07723e */ /* 0x000fe400000010ff */
[----:B------:R-:W-:-:S02]  /*e6b0*/  MOV R20, R20 ;  /* 0x0000001400147202 */ /* 0x000fc40000000f00 */
[----:B------:R-:W-:Y:S02]  /*e6c0*/  PLOP3.LUT P1, PT, PT, PT, UP0, 0x80, 0x0 ;  /* 0x000000000000781c */ /* 0x000fe40003f2f008 */
[----:B0-----:R-:W-:Y:S02]  /*e6d0*/  MOV R0, R4 ;  /* 0x0000000400007202 */ /* 0x001fe40000000f00 */
[----:B------:R-:W-:Y:S02]  /*e6e0*/  F2FP.BF16.F32.PACK_AB R4, R137, R136 ;  /* 0x000000888904723e */ /* 0x000fe400000010ff */
[----:B------:R-:W-:Y:S02]  /*e6f0*/  F2FP.BF16.F32.PACK_AB R5, R139, R138 ;  /* 0x0000008a8b05723e */ /* 0x000fe400000010ff */
[----:B------:R-:W-:Y:S02]  /*e700*/  F2FP.BF16.F32.PACK_AB R8, R145, R144 ;  /* 0x000000909108723e */ /* 0x000fe400000010ff */
[----:B------:R-:W-:Y:S01]  /*e710*/  F2FP.BF16.F32.PACK_AB R9, R147, R146 ;  /* 0x000000929309723e */ /* 0x000fe200000010ff */
[----:B------:R0:W-:Y:S01]  /*e720*/  STSM.16.M88.4 [R0], R4 ;  /* 0x0000000400007844 */ /* 0x0001e20000000200 */
[----:B------:R-:W-:-:S02]  /*e730*/  F2FP.BF16.F32.PACK_AB R10, R149, R148 ;  /* 0x00000094950a723e */ /* 0x000fc400000010ff */
[----:B------:R-:W-:Y:S02]  /*e740*/  F2FP.BF16.F32.PACK_AB R11, R151, R150 ;  /* 0x00000096970b723e */ /* 0x000fe400000010ff */
[----:B------:R-:W-:-:S03]  /*e750*/  ISETP.NE.U32.AND P0, PT, RZ, UR14, PT ;  /* 0x0000000eff007c0c */ /* 0x000fc6000bf05070 */
[----:B------:R1:W-:Y:S01]  /*e760*/  STSM.16.M88.4 [R20], R8 ;  /* 0x0000000814007844 */ /* 0x0003e20000000200 */
[----:B------:R-:W-:Y:S01]  /*e770*/  BAR.SYNC.DEFER_BLOCKING 0x1, 0x100 ;  /* 0x0044000000007b1d */ /* 0x000fe20000010000 */
[----:B------:R-:W-:Y:S01]  /*e780*/  ISETP.NE.AND.EX P0, PT, RZ, UR15, PT, P0 ;  /* 0x0000000fff007c0c */ /* 0x000fe2000bf05300 */
[----:B0-----:R-:W-:Y:S02]  /*e790*/  IMAD.U32 R4, RZ, RZ, UR10 ;  /* 0x0000000aff047e24 */ /* 0x001fe4000f8e00ff */
[----:B------:R-:W-:-:S05]  /*e7a0*/  IMAD.U32 R5, RZ, RZ, UR11 ;  /* 0x0000000bff057e24 */ /* 0x000fca000f8e00ff */
[----:B------:R0:W2:Y:S02]  /*e7b0*/  @P1 LDG.E R6, desc[UR40][R4.64] ;  /* 0x0000002804061981 */ /* 0x0000a4000c1e1900 */
[----:B0-----:R-:W-:Y:S02]  /*e7c0*/  IMAD.U32 R4, RZ, RZ, UR12 ;  /* 0x0000000cff047e24 */ /* 0x001fe4000f8e00ff */
[----:B------:R-:W-:-:S05]  /*e7d0*/  IMAD.U32 R5, RZ, RZ, UR13 ;  /* 0x0000000dff057e24 */ /* 0x000fca000f8e00ff */
[----:B------:R1:W5:Y:S01]  /*e7e0*/  @P0 LDG.E R0, desc[UR40][R4.64] ;  /* 0x0000002804000981 */ /* 0x000362000c1e1900 */
[----:B------:R-:W-:Y:S01]  /*e7f0*/  UISETP.NE.AND UP0, UPT, UR9, URZ, UPT ;  /* 0x0000003f0900728c */ /* 0x000fe2000bf05270 */
[----:B------:R-:W-:Y:S01]  /*e800*/  ULDC UR8, c[0x0][0xa88] ;  /* 0x0002a20000087ab9 */ /* 0x000fe20000000800 */
[----:B------:R-:W-:Y:S02]  /*e810*/  ULOP3.LUT UR45, UR45, 0xff, URZ, 0xc0, !UPT ;  /* 0x000000ff2d2d7892 */ /* 0x000fe4000f8ec03f */
[----:B------:R-:W-:Y:S01]  /*e820*/  USEL UR10, UR9, UR4, UP0 ;  /* 0x00000004090a7287 */ /* 0x000fe20008000000 */
[----:B--2---:R-:W-:Y:S01]  /*e830*/  @P1 R2UR UR8, R6 ;  /* 0x00000000060812ca */ /* 0x004fe200000e0000 */
[----:B-1----:R-:W-:-:S14]  /*e840*/  @P1 BRA `(.L_x_5349) ;  /* 0x0000000000281947 */ /* 0x002fdc0003800000 */
[----:B------:R-:W-:Y:S05]  /*e850*/  @!P0 BRA `(.L_x_5349) ;  /* 0x0000000000248947 */ /* 0x000fea0003800000 */
[----:B------:R-:W-:Y:S02]  /*e860*/  IMAD.U32 R4, RZ, RZ, UR12 ;  /* 0x0000000cff047e24 */ /* 0x000fe4000f8e00ff */
[----:B------:R-:W-:Y:S02]  /*e870*/  IMAD.U32 R6, RZ, RZ, UR12 ;  /* 0x0000000cff067e24 */ /* 0x000fe4000f8e00ff */
[----:B------:R-:W-:Y:S02]  /*e880*/  IMAD.U32 R5, RZ, RZ, UR13 ;  /* 0x0000000dff057e24 */ /* 0x000fe4000f8e00ff */
[----:B------:R-:W-:-:S03]  /*e890*/  IMAD.U32 R7, RZ, RZ, UR13 ;  /* 0x0000000dff077e24 */ /* 0x000fc6000f8e00ff */
[----:B------:R-:W2:Y:S04]  /*e8a0*/  LDG.E R4, desc[UR40][R4.64] ;  /* 0x0000002804047981 */ /* 0x000ea8000c1e1900 */
[----:B------:R-:W3:Y:S01]  /*e8b0*/  LDG.E R6, desc[UR40][R6.64+0x4] ;  /* 0x0000042806067981 */ /* 0x000ee2000c1e1900 */
[----:B--2---:R-:W-:Y:S02]  /*e8c0*/  R2UR UR4, R4 ;  /* 0x00000000040472ca */ /* 0x004fe400000e0000 */
[----:B---3--:R-:W-:-:S13]  /*e8d0*/  R2UR UR8, R6 ;  /* 0x00000000060872ca */ /* 0x008fda00000e0000 */
[----:B------:R-:W-:-:S12]  /*e8e0*/  UIADD3 UR8, -UR4, UR8, URZ ;  /* 0x0000000804087290 */ /* 0x000fd8000fffe13f */
.L_x_5349:
        /* <DEDUP_REMOVED lines=14> */
[----:B------:R-:W-:Y:S01]  /*e9d0*/  VIADD R9, R186, UR42 ;  /* 0x0000002aba097c36 */ /* 0x000fe20008000000 */
[----:B------:R-:W-:Y:S01]  /*e9e0*/  UMOV UR20, 0x9b8 ;  /* 0x000009b800147882 */ /* 0x000fe20000000000 */
[----:B------:R-:W-:Y:S01]  /*e9f0*/  UISETP.NE.U32.AND UP0, UPT, UR14, URZ, UPT ;  /* 0x0000003f0e00728c */ /* 0x000fe2000bf05070 */
[----:B------:R-:W-:Y:S01]  /*ea00*/  VIADD R20, R16, UR42 ;  /* 0x0000002a10147c36 */ /* 0x000fe20008000000 */
[----:B------:R-:W-:Y:S01]  /*ea10*/  USEL UR20, UR20, 0x978, UP1 ;  /* 0x0000097814147887 */ /* 0x000fe20008800000 */
[----:B------:R-:W-:Y:S01]  /*ea20*/  IMAD.MOV.U32 R5, RZ, RZ, R9 ;  /* 0x000000ffff057224 */ /* 0x000fe200078e0009 */
[----:B------:R-:W-:Y:S02]  /*ea30*/  UISETP.NE.AND.EX UP0, UPT, UR15, URZ, UPT, UP0 ;  /* 0x0000003f0f00728c */ /* 0x000fe4000bf05300 */
[----:B------:R-:W-:-:S02]  /*ea40*/  USEL UR16, UR45, URZ, UP1 ;  /* 0x0000003f2d107287 */ /* 0x000fc40008800000 */
[----:B------:R-:W-:Y:S02]  /*ea50*/  USEL UR18, UR43, URZ, !UP0 ;  /* 0x0000003f2b127287 */ /* 0x000fe4000c000000 */
[----:B------:R-:W-:-:S04]  /*ea60*/  USHF.R.S32.HI UR17, URZ, 0x1f, UR43 ;  /* 0x0000001f3f117899 */ /* 0x000fc8000801142b */
[----:B------:R-:W-:Y:S01]  /*ea70*/  ULDC.64 UR14, c[0x0][UR20+0x228] ;  /* 0x00008a00140e7abb */ /* 0x000fe20008000a00 */
[----:B------:R-:W-:Y:S01]  /*ea80*/  ULDC.64 UR10, c[0x0][UR20+0x220] ;  /* 0x00008800140a7abb */ /* 0x000fe20008000a00 */
[----:B------:R-:W-:Y:S02]  /*ea90*/  UIMAD.WIDE.U32 UR22, UR14, UR16, URZ ;  /* 0x000000100e1672a5 */ /* 0x000fe4000f8e003f */
[----:B------:R-:W-:Y:S01]  /*eaa0*/  UIMAD UR21, UR15, UR16, URZ ;  /* 0x000000100f1572a4 */ /* 0x000fe2000f8e023f */
[----:B0-----:R-:W-:Y:S01]  /*eab0*/  ISETP.NE.AND P0, PT, R0, 0x1, PT ;  /* 0x000000010000780c */ /* 0x001fe20003f05270 */
[----:B------:R-:W-:Y:S01]  /*eac0*/  UIMAD.WIDE.U32 UR14, UR10, UR18, URZ ;  /* 0x000000120a0e72a5 */ /* 0x000fe2000f8e003f */
[----:B------:R-:W-:Y:S01]  /*ead0*/  ULDC.64 UR12, c[0x0][UR20+0x218] ;  /* 0x00008600140c7abb */ /* 0x000fe20008000a00 */
[----:B------:R-:W-:Y:S02]  /*eae0*/  USEL UR19, UR17, URZ, !UP0 ;  /* 0x0000003f11137287 */ /* 0x000fe4000c000000 */
[----:B------:R-:W-:-:S02]  /*eaf0*/  UIMAD UR18, UR11, UR18, URZ ;  /* 0x000000120b1272a4 */ /* 0x000fc4000f8e023f */
[----:B------:R-:W-:Y:S02]  /*eb00*/  UIMAD.WIDE.U32 UR16, UR12, UR44, URZ ;  /* 0x0000002c0c1072a5 */ /* 0x000fe4000f8e003f */
[----:B------:R-:W-:Y:S02]  /*eb10*/  UIMAD UR12, UR13, UR44, URZ ;  /* 0x0000002c0d0c72a4 */ /* 0x000fe4000f8e023f */
[----:B------:R-:W-:Y:S02]  /*eb20*/  UIMAD UR18, UR10, UR19, UR18 ;  /* 0x000000130a1272a4 */ /* 0x000fe4000f8e0212 */
[----:B------:R-:W0:Y:S01]  /*eb30*/  @P0 LDC R4, c[0x0][0xbec] ;  /* 0x0002fb00ff040b82 */ /* 0x000e220000000800 */
[----:B------:R-:W-:Y:S02]  /*eb40*/  UIADD3 UR21, UR23, UR21, URZ ;  /* 0x0000001517157290 */ /* 0x000fe4000fffe03f */
[----:B------:R-:W-:Y:S02]  /*eb50*/  UIADD3 UR10, UR17, UR12, URZ ;  /* 0x0000000c110a7290 */ /* 0x000fe4000fffe03f */
[----:B------:R-:W-:-:S02]  /*eb60*/  UIADD3 UR16, UP0, UP2, UR14, UR16, UR4 ;  /* 0x000000100e107290 */ /* 0x000fc4000fa1e004 */
[----:B------:R-:W-:Y:S01]  /*eb70*/  UIADD3 UR12, UR15, UR18, URZ ;  /* 0x000000120f0c7290 */ /* 0x000fe2000fffe03f */
[----:B------:R-:W1:Y:S01]  /*eb80*/  @P0 LDC R7, c[0x0][0xbf0] ;  /* 0x0002fc00ff070b82 */ /* 0x000e620000000800 */
[----:B------:R-:W-:Y:S02]  /*eb90*/  IMAD.U32 R6, RZ, RZ, UR21 ;  /* 0x00000015ff067e24 */ /* 0x000fe4000f8e00ff */
[----:B------:R-:W-:-:S03]  /*eba0*/  UIADD3.X UR12, UR12, UR10, UR24, UP0, UP2 ;  /* 0x0000000a0c0c7290 */ /* 0x000fc600087e4418 */
[----:B------:R-:W-:Y:S01]  /*ebb0*/  ULDC.64 UR10, c[0x0][UR20+0x210] ;  /* 0x00008400140a7abb */ /* 0x000fe20008000a00 */
[----:B0-----:R-:W-:-:S05]  /*ebc0*/  @P0 IMAD.HI.U32 R4, R9, R4, RZ ;  /* 0x0000000409040227 */ /* 0x001fca00078e00ff */
[----:B-1----:R-:W-:Y:S01]  /*ebd0*/  @P0 SHF.R.U32.HI R5, RZ, R7, R4 ;  /* 0x00000007ff050219 */ /* 0x002fe20000011604 */
[----:B------:R-:W-:-:S04]  /*ebe0*/  IMAD.U32 R4, RZ, RZ, UR22 ;  /* 0x00000016ff047e24 */ /* 0x000fc8000f8e00ff */
[--C-:B------:R-:W-:Y:S01]  /*ebf0*/  IMAD.MOV R7, RZ, RZ, -R5.reuse ;  /* 0x000000ffff077224 */ /* 0x100fe200078e0a05 */
[----:B------:R-:W-:Y:S02]  /*ec00*/  IADD3 R4, P0, P2, R5, UR16, R4 ;  /* 0x0000001005047c10 */ /* 0x000fe4000fa1e004 */
[----:B------:R-:W-:Y:S01]  /*ec10*/  SHF.R.S32.HI R5, RZ, 0x1f, R5 ;  /* 0x0000001fff057819 */ /* 0x000fe20000011405 */
[----:B------:R-:W-:-:S03]  /*ec20*/  IMAD R7, R0, R7, R9 ;  /* 0x0000000700077224 */ /* 0x000fc600078e0209 */
        /* <DEDUP_REMOVED lines=9> */
[----:B------:R-:W-:Y:S02]  /*ecc0*/  IMAD.IADD R5, R5, 0x1, R9 ;  /* 0x0000000105057824 */ /* 0x000fe400078e0209 */
[----:B------:R-:W-:Y:S03]  /*ecd0*/  SHFL.IDX PT, R6, R8, 0x1, 0x1c1f ;  /* 0x003c1f0008067f89 */ /* 0x000fe600000e0000 */
[----:B------:R-:W-:Y:S02]  /*ece0*/  LEA.HI.X R10, R4, UR13, R5, 0x2, P0 ;  /* 0x0000000d040a7c11 */ /* 0x000fe400080f1405 */
[----:B------:R-:W-:Y:S04]  /*ecf0*/  SHFL.IDX PT, R4, R8, RZ, 0x1c1f ;  /* 0x001c1fff08047589 */ /* 0x000fe800000e0000 */
[----:B------:R-:W0:Y:S04]  /*ed00*/  SHFL.IDX PT, R5, R10, RZ, 0x1c1f ;  /* 0x001c1fff0a057589 */ /* 0x000e2800000e0000 */
[----:B------:R-:W1:Y:S01]  /*ed10*/  SHFL.IDX PT, R7, R10, 0x1, 0x1c1f ;  /* 0x003c1f000a077f89 */ /* 0x000e6200000e0000 */
[----:B--2---:R-:W-:-:S02]  /*ed20*/  IMAD.MOV R9, RZ, RZ, -R11 ;  /* 0x000000ffff097224 */ /* 0x004fc400078e0a0b */
[----:B------:R-:W-:Y:S02]  /*ed30*/  IMAD R11, R0, UR8, RZ ;  /* 0x00000008000b7c24 */ /* 0x000fe4000f8e02ff */
[----:B------:R-:W-:Y:S01]  /*ed40*/  VIADD R0, R20, 0x8 ;  /* 0x0000000814007836 */ /* 0x000fe20000000000 */
[----:B------:R-:W-:-:S04]  /*ed50*/  ISETP.NE.AND P0, PT, R2, R9, PT ;  /* 0x000000090200720c */ /* 0x000fc80003f05270 */
[-C--:B------:R-:W-:Y:S02]  /*ed60*/  ISETP.GE.OR P2, PT, R20, R11.reuse, P0 ;  /* 0x0000000b1400720c */ /* 0x080fe40000746670 */
[----:B------:R-:W-:-:S11]  /*ed70*/  ISETP.GE.OR P0, PT, R0, R11, P0 ;  /* 0x0000000b0000720c */ /* 0x000fd60000706670 */
[----:B0-----:R0:W-:Y:S04]  /*ed80*/  @!P2 ST.E desc[UR40][R4.64], R3 ;  /* 0x000000030400a985 */ /* 0x0011e8000c101928 */
[----:B-1----:R0:W-:Y:S02]  /*ed90*/  @!P0 ST.E desc[UR40][R6.64], R12 ;  /* 0x0000000c06008985 */ /* 0x0021e4000c101928 */
.L_x_5350:
[----:B------:R-:W-:Y:S05]  /*eda0*/  @P1 BRA `(.L_x_5351) ;  /* 0x0000001000481947 */ /* 0x000fea0003800000 */
[----:B0-----:R-:W-:Y:S01]  /*edb0*/  IMAD R3, R224, 0x40, R185 ;  /* 0x00000040e0037824 */ /* 0x001fe200078e02b9 */
[----:B------:R-:W0:Y:S01]  /*edc0*/  LDC R81, c[0x0][0xbe8] ;  /* 0x0002fa00ff517b82 */ /* 0x000e220000000800 */
[----:B------:R-:W-:Y:S01]  /*edd0*/  ULDC UR16, c[0x0][0xac8] ;  /* 0x0002b20000107ab9 */ /* 0x000fe20000000800 */
[----:B------:R-:W-:Y:S01]  /*ede0*/  ULDC.64 UR14, c[0x0][0xaa0] ;  /* 0x0002a800000e7ab9 */ /* 0x000fe20000000a00 */
[----:B------:R-:W-:-:S03]  /*edf0*/  IMAD.WIDE R14, R3, 0x2, R14 ;  /* 0x00000002030e7825 */ /* 0x000fc600078e020e */
[C---:B------:R-:W-:Y:S02]  /*ee00*/  IADD3 R41, P2, R14.reuse, 0x7000, RZ ;  /* 0x000070000e297810 */ /* 0x040fe40007f5e0ff */
[----:B------:R-:W-:Y:S02]  /*ee10*/  IADD3 R9, P3, R14, 0x1000, RZ ;  /* 0x000010000e097810 */ /* 0x000fe40007f7e0ff */
[----:B------:R-:W-:Y:S02]  /*ee20*/  LOP3.LUT R40, R41, 0x380, RZ, 0xc0, !PT ;  /* 0x0000038029287812 */ /* 0x000fe400078ec0ff */
[----:B------:R-:W-:Y:S02]  /*ee30*/  LOP3.LUT R8, R9, 0x380, RZ, 0xc0, !PT ;  /* 0x0000038009087812 */ /* 0x000fe400078ec0ff */
[----:B------:R-:W-:Y:S02]  /*ee40*/  SHF.R.U64 R40, R40, 0x3, RZ ;  /* 0x0000000328287819 */ /* 0x000fe400000012ff */
[----:B------:R-:W-:-:S02]  /*ee50*/  SHF.R.U64 R8, R8, 0x3, RZ ;  /* 0x0000000308087819 */ /* 0x000fc400000012ff */
[----:B------:R-:W-:Y:S02]  /*ee60*/  IADD3 R33, P0, R14, 0x5000, RZ ;  /* 0x000050000e217810 */ /* 0x000fe40007f1e0ff */
[----:B------:R-:W-:Y:S01]  /*ee70*/  LOP3.LUT R40, R40, R41, RZ, 0x3c, !PT ;  /* 0x0000002928287212 */ /* 0x000fe200078e3cff */
[--C-:B------:R-:W-:Y:S01]  /*ee80*/  IMAD.X R41, RZ, RZ, R15.reuse, P2 ;  /* 0x000000ffff297224 */ /* 0x100fe200010e060f */
[----:B------:R-:W-:Y:S01]  /*ee90*/  LOP3.LUT R8, R8, R9, RZ, 0x3c, !PT ;  /* 0x0000000908087212 */ /* 0x000fe200078e3cff */
[----:B------:R-:W-:Y:S01]  /*eea0*/  IMAD.X R9, RZ, RZ, R15, P3 ;  /* 0x000000ffff097224 */ /* 0x000fe200018e060f */
[C---:B------:R-:W-:Y:S02]  /*eeb0*/  IADD3 R69, P2, R14.reuse, 0xe000, RZ ;  /* 0x0000e0000e457810 */ /* 0x040fe40007f5e0ff */
[----:B------:R-:W-:Y:S01]  /*eec0*/  LOP3.LUT R32, R33, 0x380, RZ, 0xc0, !PT ;  /* 0x0000038021207812 */ /* 0x000fe200078ec0ff */
[----:B------:R-:W-:Y:S01]  /*eed0*/  UIMAD UR12, UR24, UR14, URZ ;  /* 0x0000000e180c72a4 */ /* 0x000fe2000f8e023f */
[C---:B------:R-:W-:Y:S01]  /*eee0*/  IADD3 R45, P3, R14.reuse, 0x8000, RZ ;  /* 0x000080000e2d7810 */ /* 0x040fe20007f7e0ff */
[C---:B------:R-:W-:Y:S01]  /*eef0*/  VIADD R99, R185.reuse, 0x80 ;  /* 0x00000080b9637836 */ /* 0x040fe20000000000 */
[----:B------:R-:W-:Y:S01]  /*ef00*/  IADD3 R37, P1, R14, 0x6000, RZ ;  /* 0x000060000e257810 */ /* 0x000fe20007f3e0ff */
[----:B------:R-:W-:Y:S01]  /*ef10*/  VIADD R97, R185, 0xc0 ;  /* 0x000000c0b9617836 */ /* 0x000fe20000000000 */
[----:B------:R-:W-:Y:S01]  /*ef20*/  LOP3.LUT R68, R69, 0x380, RZ, 0xc0, !PT ;  /* 0x0000038045447812 */ /* 0x000fe200078ec0ff */
[----:B------:R-:W-:Y:S01]  /*ef30*/  UIMAD.WIDE.U32 UR10, UR4, UR14, URZ ;  /* 0x0000000e040a72a5 */ /* 0x000fe2000f8e003f */
[----:B------:R-:W-:Y:S01]  /*ef40*/  SHF.R.U64 R32, R32, 0x3, RZ ;  /* 0x0000000320207819 */ /* 0x000fe200000012ff */
[----:B------:R-:W-:Y:S01]  /*ef50*/  VIADD R101, R185, 0x100 ;  /* 0x00000100b9657836 */ /* 0x000fe20000000000 */
[----:B------:R-:W-:Y:S01]  /*ef60*/  LOP3.LUT R44, R45, 0x380, RZ, 0xc0, !PT ;  /* 0x000003802d2c7812 */ /* 0x000fe200078ec0ff */
[----:B------:R-:W-:Y:S01]  /*ef70*/  VIADD R91, R185, 0x140 ;  /* 0x00000140b95b7836 */ /* 0x000fe20000000000 */
[----:B------:R-:W-:Y:S01]  /*ef80*/  LOP3.LUT R36, R37, 0x380, RZ, 0xc0, !PT ;  /* 0x0000038025247812 */ /* 0x000fe200078ec0ff */
[----:B------:R-:W5:Y:S01]  /*ef90*/  LD.E.128 R8, desc[UR40][R8.64] ;  /* 0x0000002808087980 */ /* 0x000f62000c101d00 */
[----:B------:R-:W-:-:S02]  /*efa0*/  SHF.R.U64 R68, R68, 0x3, RZ ;  /* 0x0000000344447819 */ /* 0x000fc400000012ff */
[----:B------:R-:W-:Y:S01]  /*efb0*/  LOP3.LUT R32, R32, R33, RZ, 0x3c, !PT ;  /* 0x0000002120207212 */ /* 0x000fe200078e3cff */
[--C-:B------:R-:W-:Y:S01]  /*efc0*/  IMAD.X R33, RZ, RZ, R15.reuse, P0 ;  /* 0x000000ffff217224 */ /* 0x100fe200000e060f */
[----:B------:R-:W-:Y:S01]  /*efd0*/  SHF.R.U64 R44, R44, 0x3, RZ ;  /* 0x000000032c2c7819 */ /* 0x000fe200000012ff */
[----:B------:R-:W5:Y:S01]  /*efe0*/  LD.E.128 R40, desc[UR40][R40.64] ;  /* 0x0000002828287980 */ /* 0x000f62000c101d00 */
[----:B------:R-:W-:Y:S02]  /*eff0*/  SHF.R.U64 R36, R36, 0x3, RZ ;  /* 0x0000000324247819 */ /* 0x000fe400000012ff */
[----:B------:R-:W-:Y:S01]  /*f000*/  IADD3 R61, P0, R14, 0xc000, RZ ;  /* 0x0000c0000e3d7810 */ /* 0x000fe20007f1e0ff */
[----:B------:R-:W-:Y:S01]  /*f010*/  UIMAD UR12, UR4, UR15, UR12 ;  /* 0x0000000f040c72a4 */ /* 0x000fe2000f8e020c */
[----:B------:R-:W-:Y:S01]  /*f020*/  LOP3.LUT R68, R68, R69, RZ, 0x3c, !PT ;  /* 0x0000004544447212 */ /* 0x000fe200078e3cff */
[--C-:B------:R-:W-:Y:S01]  /*f030*/  IMAD.X R69, RZ, RZ, R15.reuse, P2 ;  /* 0x000000ffff457224 */ /* 0x100fe200010e060f */
[----:B------:R-:W-:Y:S01]  /*f040*/  LOP3.LUT R44, R44, R45, RZ, 0x3c, !PT ;  /* 0x0000002d2c2c7212 */ /* 0x000fe200078e3cff */
[--C-:B------:R-:W-:Y:S01]  /*f050*/  IMAD.X R45, RZ, RZ, R15.reuse, P3 ;  /* 0x000000ffff2d7224 */ /* 0x100fe200018e060f */
[----:B0-----:R-:W-:Y:S01]  /*f060*/  ISETP.NE.AND P2, PT, R81, 0x1, PT ;  /* 0x000000015100780c */ /* 0x001fe20003f45270 */
[----:B------:R-:W5:Y:S01]  /*f070*/  LD.E.128 R32, desc[UR40][R32.64] ;  /* 0x0000002820207980 */ /* 0x000f62000c101d00 */
[----:B------:R-:W-:Y:S01]  /*f080*/  LOP3.LUT R36, R36, R37, RZ, 0x3c, !PT ;  /* 0x0000002524247212 */ /* 0x000fe200078e3cff */
[----:B------:R-:W-:Y:S01]  /*f090*/  IMAD.X R37, RZ, RZ, R15, P1 ;  /* 0x000000ffff257224 */ /* 0x000fe200008e060f */
[----:B------:R-:W-:-:S02]  /*f0a0*/  LOP3.LUT R60, R61, 0x380, RZ, 0xc0, !PT ;  /* 0x000003803d3c7812 */ /* 0x000fc400078ec0ff */
[C---:B------:R-:W-:Y:S02]  /*f0b0*/  IADD3 R13, P4, R14.reuse, 0x2000, RZ ;  /* 0x000020000e0d7810 */ /* 0x040fe40007f9e0ff */
[C---:B------:R-:W-:Y:S02]  /*f0c0*/  IADD3 R25, P5, R14.reuse, 0x3000, RZ ;  /* 0x000030000e197810 */ /* 0x040fe40007fbe0ff */
[C---:B------:R-:W-:Y:S01]  /*f0d0*/  IADD3 R29, P6, R14.reuse, 0x4000, RZ ;  /* 0x000040000e1d7810 */ /* 0x040fe20007fde0ff */
[----:B------:R-:W-:Y:S01]  /*f0e0*/  UIADD3 UR11, UR11, UR12, URZ ;  /* 0x0000000c0b0b7290 */ /* 0x000fe2000fffe03f */
[C---:B------:R-:W-:Y:S01]  /*f0f0*/  IADD3 R3, P3, R14.reuse, 0xf000, RZ ;  /* 0x0000f0000e037810 */ /* 0x040fe20007f7e0ff */
[----:B------:R-:W0:Y:S01]  /*f100*/  @P2 LDC R21, c[0x0][0xbec] ;  /* 0x0002fb00ff152b82 */ /* 0x000e220000000800 */
[----:B------:R-:W-:Y:S01]  /*f110*/  IADD3 R65, P1, R14, 0xd000, RZ ;  /* 0x0000d0000e417810 */ /* 0x000fe20007f3e0ff */
[----:B------:R-:W-:Y:S01]  /*f120*/  ULDC.64 UR12, c[0x0][0xae8] ;  /* 0x0002ba00000c7ab9 */ /* 0x000fe20000000a00 */
[----:B------:R-:W-:Y:S01]  /*f130*/  SHF.R.U64 R60, R60, 0x3, RZ ;  /* 0x000000033c3c7819 */ /* 0x000fe200000012ff */
[----:B------:R-:W-:Y:S01]  /*f140*/  USHF.R.S32.HI UR4, URZ, 0x1f, UR9 ;  /* 0x0000001f3f047899 */ /* 0x000fe20008011409 */
[----:B------:R-:W-:Y:S01]  /*f150*/  LOP3.LUT R0, R3, 0x380, RZ, 0xc0, !PT ;  /* 0x0000038003007812 */ /* 0x000fe200078ec0ff */
[--C-:B------:R-:W-:Y:S01]  /*f160*/  IMAD.X R73, RZ, RZ, R15.reuse, P3 ;  /* 0x000000ffff497224 */ /* 0x100fe200018e060f */
[----:B------:R-:W-:Y:S01]  /*f170*/  LOP3.LUT R64, R65, 0x380, RZ, 0xc0, !PT ;  /* 0x0000038041407812 */ /* 0x000fe200078ec0ff */
[----:B------:R-:W1:Y:S01]  /*f180*/  @P2 LDC R77, c[0x0][0xbf0] ;  /* 0x0002fc00ff4d2b82 */ /* 0x000e620000000800 */
[----:B------:R-:W-:Y:S01]  /*f190*/  LOP3.LUT R60, R60, R61, RZ, 0x3c, !PT ;  /* 0x0000003d3c3c7212 */ /* 0x000fe200078e3cff */
[----:B------:R-:W-:Y:S01]  /*f1a0*/  IMAD.X R61, RZ, RZ, R15, P0 ;  /* 0x000000ffff3d7224 */ /* 0x000fe200000e060f */
[----:B------:R-:W-:Y:S01]  /*f1b0*/  SHF.R.U64 R0, R0, 0x3, RZ ;  /* 0x0000000300007819 */ /* 0x000fe200000012ff */
[----:B------:R-:W5:Y:S01]  /*f1c0*/  LD.E.128 R36, desc[UR40][R36.64] ;  /* 0x0000002824247980 */ /* 0x000f62000c101d00 */
[----:B------:R-:W-:-:S02]  /*f1d0*/  SHF.R.U64 R64, R64, 0x3, RZ ;  /* 0x0000000340407819 */ /* 0x000fc400000012ff */
[----:B------:R-:W-:Y:S01]  /*f1e0*/  ISETP.GE.AND P0, PT, R192, UR16, PT ;  /* 0x00000010c0007c0c */ /* 0x000fe2000bf06270 */
[----:B------:R-:W5:Y:S01]  /*f1f0*/  LD.E.128 R44, desc[UR40][R44.64] ;  /* 0x000000282c2c7980 */ /* 0x000f62000c101d00 */
[----:B------:R-:W-:Y:S02]  /*f200*/  LOP3.LUT R72, R0, R3, RZ, 0x3c, !PT ;  /* 0x0000000300487212 */ /* 0x000fe400078e3cff */
[----:B------:R-:W-:Y:S01]  /*f210*/  LOP3.LUT R64, R64, R65, RZ, 0x3c, !PT ;  /* 0x0000004140407212 */ /* 0x000fe200078e3cff */
[----:B------:R-:W-:Y:S01]  /*f220*/  IMAD.X R65, RZ, RZ, R15, P1 ;  /* 0x000000ffff417224 */ /* 0x000fe200008e060f */
[----:B------:R-:W-:Y:S01]  /*f230*/  SEL R3, RZ, 0xffffffff, P0 ;  /* 0xffffffffff037807 */ /* 0x000fe20000000000 */
[----:B------:R-:W5:Y:S01]  /*f240*/  LD.E.128 R68, desc[UR40][R68.64] ;  /* 0x0000002844447980 */ /* 0x000f62000c101d00 */
[----:B------:R-:W-:Y:S02]  /*f250*/  ISETP.GE.AND P1, PT, R185, UR16, PT ;  /* 0x00000010b9007c0c */ /* 0x000fe4000bf26270 */
[----:B------:R-:W-:Y:S01]  /*f260*/  LOP3.LUT R12, R13, 0x380, RZ, 0xc0, !PT ;  /* 0x000003800d0c7812 */ /* 0x000fe200078ec0ff */
[----:B------:R-:W-:Y:S01]  /*f270*/  IMAD.SHL.U32 R3, R3, 0x2, RZ ;  /* 0x0000000203037824 */ /* 0x000fe200078e00ff */
[----:B------:R-:W-:-:S02]  /*f280*/  SEL R0, RZ, 0x1, P1 ;  /* 0x00000001ff007807 */ /* 0x000fc40000800000 */
[----:B------:R-:W-:Y:S02]  /*f290*/  LOP3.LUT R24, R25, 0x380, RZ, 0xc0, !PT ;  /* 0x0000038019187812 */ /* 0x000fe400078ec0ff */
[----:B------:R-:W-:Y:S01]  /*f2a0*/  LOP3.LUT R28, R29, 0x380, RZ, 0xc0, !PT ;  /* 0x000003801d1c7812 */ /* 0x000fe200078ec0ff */
[----:B------:R-:W-:Y:S01]  /*f2b0*/  UIMAD.WIDE.U32 UR10, UR44, UR12, UR10 ;  /* 0x0000000c2c0a72a5 */ /* 0x000fe2000f8e000a */
[----:B------:R-:W-:Y:S01]  /*f2c0*/  LOP3.LUT R3, R3, 0x2, R0, 0xe2, !PT ;  /* 0x0000000203037812 */ /* 0x000fe200078ee200 */
[----:B------:R-:W-:Y:S01]  /*f2d0*/  IMAD R0, R187, 0x20, R224 ;  /* 0x00000020bb007824 */ /* 0x000fe200078e02e0 */
[----:B------:R-:W-:Y:S01]  /*f2e0*/  ISETP.GE.AND P1, PT, R99, UR16, PT ;  /* 0x0000001063007c0c */ /* 0x000fe2000bf26270 */
[----:B------:R-:W5:Y:S01]  /*f2f0*/  LD.E.128 R60, desc[UR40][R60.64] ;  /* 0x000000283c3c7980 */ /* 0x000f62000c101d00 */
[----:B------:R-:W-:Y:S01]  /*f300*/  ISETP.GE.AND P0, PT, R97, UR16, PT ;  /* 0x0000001061007c0c */ /* 0x000fe2000bf06270 */
[----:B------:R-:W-:Y:S01]  /*f310*/  VIADD R80, R0, UR42 ;  /* 0x0000002a00507c36 */ /* 0x000fe20008000000 */
[----:B------:R-:W-:Y:S01]  /*f320*/  SHF.R.U64 R12, R12, 0x3, RZ ;  /* 0x000000030c0c7819 */ /* 0x000fe200000012ff */
[----:B------:R-:W5:Y:S01]  /*f330*/  LD.E.128 R64, desc[UR40][R64.64] ;  /* 0x0000002840407980 */ /* 0x000f62000c101d00 */
[----:B------:R-:W-:-:S02]  /*f340*/  SHF.R.U64 R24, R24, 0x3, RZ ;  /* 0x0000000318187819 */ /* 0x000fc400000012ff */
[----:B------:R-:W-:Y:S01]  /*f350*/  SHF.R.U64 R28, R28, 0x3, RZ ;  /* 0x000000031c1c7819 */ /* 0x000fe200000012ff */
[----:B------:R-:W5:Y:S01]  /*f360*/  LD.E.128 R72, desc[UR40][R72.64] ;  /* 0x0000002848487980 */ /* 0x000f62000c101d00 */
[----:B------:R-:W-:Y:S02]  /*f370*/  SEL R20, RZ, 0xffffffff, P1 ;  /* 0xffffffffff147807 */ /* 0x000fe40000800000 */
[----:B------:R-:W-:Y:S01]  /*f380*/  SEL R0, RZ, 0xffffffff, P0 ;  /* 0xffffffffff007807 */ /* 0x000fe20000000000 */
[----:B------:R-:W-:Y:S01]  /*f390*/  UIMAD UR11, UR44, UR13, UR11 ;  /* 0x0000000d2c0b72a4 */ /* 0x000fe2000f8e020b */
[----:B------:R-:W-:Y:S01]  /*f3a0*/  LOP3.LUT R12, R12, R13, RZ, 0x3c, !PT ;  /* 0x0000000d0c0c7212 */ /* 0x000fe200078e3cff */
[--C-:B------:R-:W-:Y:S01]  /*f3b0*/  IMAD.X R13, RZ, RZ, R15.reuse, P4 ;  /* 0x000000ffff0d7224 */ /* 0x100fe200020e060f */
[----:B------:R-:W-:Y:S01]  /*f3c0*/  LOP3.LUT R24, R24, R25, RZ, 0x3c, !PT ;  /* 0x0000001918187212 */ /* 0x000fe200078e3cff */
[--C-:B------:R-:W-:Y:S01]  /*f3d0*/  IMAD.X R25, RZ, RZ, R15.reuse, P5 ;  /* 0x000000ffff197224 */ /* 0x100fe200028e060f */
[----:B------:R-:W-:Y:S01]  /*f3e0*/  LOP3.LUT R28, R28, R29, RZ, 0x3c, !PT ;  /* 0x0000001d1c1c7212 */ /* 0x000fe200078e3cff */
[----:B------:R-:W-:Y:S01]  /*f3f0*/  IMAD.X R29, RZ, RZ, R15, P6 ;  /* 0x000000ffff1d7224 */ /* 0x000fe200030e060f */
[----:B------:R-:W-:Y:S01]  /*f400*/  IADD3 R49, P4, R14, 0x9000, RZ ;  /* 0x000090000e317810 */ /* 0x000fe20007f9e0ff */
[----:B------:R-:W-:Y:S01]  /*f410*/  IMAD.SHL.U32 R20, R20, 0x4, RZ ;  /* 0x0000000414147824 */ /* 0x000fe200078e00ff */
[C---:B------:R-:W-:Y:S01]  /*f420*/  IADD3 R53, P5, R14.reuse, 0xa000, RZ ;  /* 0x0000a0000e357810 */ /* 0x040fe20007fbe0ff */
[----:B------:R-:W-:Y:S01]  /*f430*/  ULDC.64 UR12, c[0x0][0xaf0] ;  /* 0x0002bc00000c7ab9 */ /* 0x000fe20000000a00 */
[----:B------:R-:W-:Y:S01]  /*f440*/  IADD3 R57, P6, R14, 0xb000, RZ ;  /* 0x0000b0000e397810 */ /* 0x000fe20007fde0ff */
[----:B------:R-:W-:Y:S01]  /*f450*/  IMAD.SHL.U32 R79, R0, 0x8, RZ ;  /* 0x00000008004f7824 */ /* 0x000fe200078e00ff */
[----:B------:R-:W-:Y:S01]  /*f460*/  UIMAD UR4, UR4, UR12, URZ ;  /* 0x0000000c040472a4 */ /* 0x000fe2000f8e023f */
[----:B0-----:R-:W-:Y:S01]  /*f470*/  @P2 IMAD.HI.U32 R0, R80, R21, RZ ;  /* 0x0000001550002227 */ /* 0x001fe200078e00ff */
[----:B------:R-:W-:Y:S01]  /*f480*/  LOP3.LUT R48, R49, 0x380, RZ, 0xc0, !PT ;  /* 0x0000038031307812 */ /* 0x000fe200078ec0ff */
[----:B------:R-:W5:Y:S01]  /*f490*/  LD.E.128 R24, desc[UR40][R24.64] ;  /* 0x0000002818187980 */ /* 0x000f62000c101d00 */
[----:B------:R-:W-:-:S02]  /*f4a0*/  LOP3.LUT R52, R53, 0x380, RZ, 0xc0, !PT ;  /* 0x0000038035347812 */ /* 0x000fc400078ec0ff */
[----:B------:R-:W-:Y:S01]  /*f4b0*/  LOP3.LUT R56, R57, 0x380, RZ, 0xc0, !PT ;  /* 0x0000038039387812 */ /* 0x000fe200078ec0ff */
[----:B------:R-:W5:Y:S01]  /*f4c0*/  LD.E.128 R28, desc[UR40][R28.64] ;  /* 0x000000281c1c7980 */ /* 0x000f62000c101d00 */
[----:B------:R-:W-:Y:S02]  /*f4d0*/  LOP3.LUT R5, R14, 0x380, RZ, 0xc0, !PT ;  /* 0x000003800e057812 */ /* 0x000fe400078ec0ff */
[----:B------:R-:W-:Y:S01]  /*f4e0*/  LOP3.LUT R76, R20, 0x4, R3, 0xe2, !PT ;  /* 0x00000004144c7812 */ /* 0x000fe200078ee203 */
[----:B------:R-:W-:Y:S01]  /*f4f0*/  IMAD.MOV.U32 R3, RZ, RZ, R80 ;  /* 0x000000ffff037224 */ /* 0x000fe200078e0050 */
[----:B------:R-:W-:Y:S01]  /*f500*/  UIMAD UR4, UR9, UR13, UR4 ;  /* 0x0000000d090472a4 */ /* 0x000fe2000f8e0204 */
[----:B-1----:R-:W-:Y:S01]  /*f510*/  @P2 SHF.R.U32.HI R3, RZ, R77, R0 ;  /* 0x0000004dff032219 */ /* 0x002fe20000011600 */
[----:B------:R-:W-:Y:S01]  /*f520*/  UIMAD.WIDE.U32 UR10, UR9, UR12, UR10 ;  /* 0x0000000c090a72a5 */ /* 0x000fe2000f8e000a */
[----:B------:R-:W-:Y:S02]  /*f530*/  SHF.R.U64 R48, R48, 0x3, RZ ;  /* 0x0000000330307819 */ /* 0x000fe400000012ff */
[----:B------:R-:W-:-:S02]  /*f540*/  SHF.R.U64 R52, R52, 0x3, RZ ;  /* 0x0000000334347819 */ /* 0x000fc400000012ff */
[----:B------:R-:W-:Y:S02]  /*f550*/  SHF.R.U64 R56, R56, 0x3, RZ ;  /* 0x0000000338387819 */ /* 0x000fe400000012ff */
[----:B------:R-:W-:Y:S01]  /*f560*/  SHF.R.U64 R5, R5, 0x3, RZ ;  /* 0x0000000305057819 */ /* 0x000fe200000012ff */
[----:B------:R-:W-:Y:S01]  /*f570*/  UIADD3 UR4, UR11, UR4, URZ ;  /* 0x000000040b047290 */ /* 0x000fe2000fffe03f */
[----:B------:R-:W-:Y:S02]  /*f580*/  ISETP.GE.AND P0, PT, R101, UR16, PT ;  /* 0x0000001065007c0c */ /* 0x000fe4000bf06270 */
[--C-:B------:R-:W-:Y:S01]  /*f590*/  SHF.R.S32.HI R77, RZ, 0x1f, R3.reuse ;  /* 0x0000001fff4d7819 */ /* 0x100fe20000011403 */
[----:B------:R-:W-:Y:S01]  /*f5a0*/  IMAD.U32 R20, RZ, RZ, UR10 ;  /* 0x0000000aff147e24 */ /* 0x000fe2000f8e00ff */
[----:B------:R-:W-:Y:S01]  /*f5b0*/  LOP3.LUT R76, R79, 0x8, R76, 0xe2, !PT ;  /* 0x000000084f4c7812 */ /* 0x000fe200078ee24c */
[----:B------:R-:W-:Y:S01]  /*f5c0*/  IMAD.U32 R21, RZ, RZ, UR11 ;  /* 0x0000000bff157e24 */ /* 0x000fe2000f8e00ff */
        /* <DEDUP_REMOVED lines=8> */
[----:B------:R-:W-:Y:S01]  /*f650*/  ULDC.64 UR10, c[0x0][0xae0] ;  /* 0x0002b800000a7ab9 */ /* 0x000fe20000000a00 */
[----:B------:R-:W-:Y:S01]  /*f660*/  IMAD.MOV.U32 R5, RZ, RZ, R15 ;  /* 0x000000ffff057224 */ /* 0x000fe200078e000f */
[----:B------:R-:W-:Y:S01]  /*f670*/  SEL R0, RZ, 0xffffffff, P0 ;  /* 0xffffffffff007807 */ /* 0x000fe20000000000 */
[----:B------:R-:W-:Y:S01]  /*f680*/  IMAD R78, R77, UR10, RZ ;  /* 0x0000000a4d4e7c24 */ /* 0x000fe2000f8e02ff */
[----:B------:R-:W-:Y:S01]  /*f690*/  ISETP.GE.AND P0, PT, R91, UR16, PT ;  /* 0x000000105b007c0c */ /* 0x000fe2000bf06270 */
[----:B------:R-:W-:Y:S01]  /*f6a0*/  IMAD.U32 R21, RZ, RZ, UR4 ;  /* 0x00000004ff157e24 */ /* 0x000fe2000f8e00ff */
[----:B------:R-:W5:Y:S01]  /*f6b0*/  LD.E.128 R12, desc[UR40][R12.64] ;  /* 0x000000280c0c7980 */ /* 0x000f62000c101d00 */
[----:B------:R-:W-:-:S02]  /*f6c0*/  IMAD R77, R81, R79, R80 ;  /* 0x0000004f514d7224 */ /* 0x000fc400078e0250 */
[----:B------:R-:W-:Y:S01]  /*f6d0*/  IMAD.SHL.U32 R83, R0, 0x10, RZ ;  /* 0x0000001000537824 */ /* 0x000fe200078e00ff */
[----:B------:R-:W5:Y:S01]  /*f6e0*/  LD.E.128 R4, desc[UR40][R4.64] ;  /* 0x0000002804047980 */ /* 0x000f62000c101d00 */
[C---:B------:R-:W-:Y:S01]  /*f6f0*/  IMAD R79, R3.reuse, UR11, R78 ;  /* 0x0000000b034f7c24 */ /* 0x040fe2000f8e024e */
[----:B------:R-:W-:Y:S01]  /*f700*/  SEL R0, RZ, 0xffffffff, P0 ;  /* 0xffffffffff007807 */ /* 0x000fe20000000000 */
[----:B------:R-:W-:Y:S01]  /*f710*/  IMAD.WIDE.U32 R20, R3, UR10, R20 ;  /* 0x0000000a03147c25 */ /* 0x000fe2000f8e0014 */
[----:B------:R-:W5:Y:S01]  /*f720*/  LD.E.128 R48, desc[UR40][R48.64] ;  /* 0x0000002830307980 */ /* 0x000f62000c101d00 */
[----:B------:R-:W-:Y:S01]  /*f730*/  SHF.R.S32.HI R3, RZ, 0x1f, R77 ;  /* 0x0000001fff037819 */ /* 0x000fe2000001144d */
[----:B------:R-:W-:Y:S02]  /*f740*/  ULDC.64 UR10, c[0x0][0xad8] ;  /* 0x0002b600000a7ab9 */ /* 0x000fe40000000a00 */
[----:B------:R-:W5:Y:S01]  /*f750*/  LD.E.128 R52, desc[UR40][R52.64] ;  /* 0x0000002834347980 */ /* 0x000f62000c101d00 */
[----:B------:R-:W-:-:S03]  /*f760*/  VIADD R93, R185, 0x180 ;  /* 0x00000180b95d7836 */ /* 0x000fc60000000000 */
[----:B------:R-:W5:Y:S01]  /*f770*/  LD.E.128 R56, desc[UR40][R56.64] ;  /* 0x0000002838387980 */ /* 0x000f62000c101d00 */
[----:B------:R-:W-:Y:S01]  /*f780*/  @!PT LDS RZ, [RZ] ;  /* 0x00000000fffff984 */ /* 0x000fe20000000800 */
[----:B------:R-:W-:Y:S01]  /*f790*/  @!PT LDS RZ, [RZ] ;  /* 0x00000000fffff984 */ /* 0x000fe20000000800 */
[----:B------:R-:W-:Y:S01]  /*f7a0*/  @!PT LDS RZ, [RZ] ;  /* 0x00000000fffff984 */ /* 0x000fe20000000800 */
[----:B------:R-:W-:Y:S01]  /*f7b0*/  @!PT LDS RZ, [RZ] ;  /* 0x00000000fffff984 */ /* 0x000fe20000000800 */
[----:B------:R0:W-:Y:S06]  /*f7c0*/  MEMBAR.ALL.CTA ;  /* 0x0000000000007992 */ /* 0x0001ec0000008000 */
[----:B0-----:R-:W0:Y:S01]  /*f7d0*/  FENCE.VIEW.ASYNC.S ;  /* 0x00000000000073c6 */ /* 0x001e220000000000 */
[----:B------:R-:W-:Y:S01]  /*f7e0*/  LOP3.LUT R76, R83, 0x10, R76, 0xe2, !PT ;  /* 0x00000010534c7812 */ /* 0x000fe200078ee24c */
[----:B------:R-:W-:Y:S01]  /*f7f0*/  IMAD.SHL.U32 R83, R0, 0x20, RZ ;  /* 0x0000002000537824 */ /* 0x000fe200078e00ff */
[----:B------:R-:W-:Y:S01]  /*f800*/  ISETP.GE.AND P0, PT, R93, UR16, PT ;  /* 0x000000105d007c0c */ /* 0x000fe2000bf06270 */
[----:B------:R-:W-:-:S02]  /*f810*/  IMAD.IADD R21, R21, 0x1, R79 ;  /* 0x0000000115157824 */ /* 0x000fc400078e024f */
[----:B------:R-:W-:Y:S02]  /*f820*/  IMAD R0, R3, UR10, RZ ;  /* 0x0000000a03007c24 */ /* 0x000fe4000f8e02ff */
[----:B------:R-:W-:Y:S02]  /*f830*/  VIADD R88, R224, UR42 ;  /* 0x0000002ae0587c36 */ /* 0x000fe40008000000 */
[----:B------:R-:W-:Y:S01]  /*f840*/  IMAD R89, R81, UR8, RZ ;  /* 0x0000000851597c24 */ /* 0x000fe2000f8e02ff */
[----:B------:R-:W-:Y:S01]  /*f850*/  UIADD3 UR4, UR46, 0x28c20, URZ ;  /* 0x00028c202e047890 */ /* 0x000fe2000fffe03f */
[C---:B------:R-:W-:Y:S01]  /*f860*/  IMAD R79, R77.reuse, UR11, R0 ;  /* 0x0000000b4d4f7c24 */ /* 0x040fe2000f8e0200 */
[----:B------:R-:W-:Y:S01]  /*f870*/  SEL R3, RZ, 0x40, P0 ;  /* 0x00000040ff037807 */ /* 0x000fe20000000000 */
[----:B------:R-:W-:Y:S01]  /*f880*/  IMAD.WIDE.U32 R20, R77, UR10, R20 ;  /* 0x0000000a4d147c25 */ /* 0x000fe2000f8e0014 */
[----:B------:R-:W-:Y:S01]  /*f890*/  ISETP.GE.AND P0, PT, R88, R89, PT ;  /* 0x000000595800720c */ /* 0x000fe20003f06270 */
[----:B------:R-:W-:Y:S01]  /*f8a0*/  ULDC.64 UR10, c[0x0][0xa80] ;  /* 0x0002a000000a7ab9 */ /* 0x000fe20000000a00 */
[----:B------:R-:W-:Y:S01]  /*f8b0*/  UPRMT UR4, URZ, 0x654, UR4 ;  /* 0x000006543f047896 */ /* 0x000fe20008000004 */
[----:B------:R-:W-:Y:S01]  /*f8c0*/  VIADD R95, R185, 0x1c0 ;  /* 0x000001c0b95f7836 */ /* 0x000fe20000000000 */
[----:B------:R-:W-:Y:S01]  /*f8d0*/  LEA R86, P2, R20, UR10, 0x1 ;  /* 0x0000000a14567c11 */ /* 0x000fe2000f8408ff */
[----:B------:R-:W-:Y:S01]  /*f8e0*/  IMAD.IADD R21, R21, 0x1, R79 ;  /* 0x0000000115157824 */ /* 0x000fe200078e024f */
[----:B------:R-:W-:-:S02]  /*f8f0*/  LOP3.LUT R76, R83, 0x20, R76, 0xe2, !PT ;  /* 0x00000020534c7812 */ /* 0x000fc400078ee24c */
[----:B------:R-:W-:Y:S02]  /*f900*/  ISETP.GE.AND P1, PT, R95, UR16, PT ;  /* 0x000000105f007c0c */ /* 0x000fe4000bf26270 */
[----:B------:R-:W-:Y:S01]  /*f910*/  LEA.HI.X R87, R20, UR11, R21, 0x1, P2 ;  /* 0x0000000b14577c11 */ /* 0x000fe200090f0c15 */
[----:B0-----:R-:W-:Y:S01]  /*f920*/  SYNCS.ARRIVE.TRANS64.RED.A1T0 RZ, [UR4], RZ ;  /* 0x000000ffffff79a7 */ /* 0x001fe20008100404 */
[----:B------:R-:W-:Y:S01]  /*f930*/  LOP3.LUT R3, R76, R3, RZ, 0xfc, !PT ;  /* 0x000000034c037212 */ /* 0x000fe200078efcff */
[----:B------:R0:W1:Y:S01]  /*f940*/  SHFL.IDX PT, R20, R86, RZ, 0x181f ;  /* 0x00181fff56147589 */ /* 0x00006200000e0000 */
[----:B------:R-:W-:Y:S01]  /*f950*/  SEL R0, RZ, 0x80, P1 ;  /* 0x00000080ff007807 */ /* 0x000fe20000800000 */
[----:B------:R-:W-:Y:S02]  /*f960*/  BSSY B1, `(.L_x_5352) ;  /* 0x000002a000017945 */ /* 0x000fe40003800000 */
[----:B------:R0:W2:Y:S01]  /*f970*/  SHFL.IDX PT, R21, R87, RZ, 0x181f ;  /* 0x00181fff57157589 */ /* 0x0000a200000e0000 */
[----:B------:R-:W-:-:S02]  /*f980*/  LOP3.LUT R0, R3, R0, RZ, 0xfc, !PT ;  /* 0x0000000003007212 */ /* 0x000fc400078efcff */
        /* <DEDUP_REMOVED lines=9> */
[CC--:B-1----:R-:W-:Y:S01]  /*fa20*/  @!P1 LEA R76, P2, R192.reuse, R20.reuse, 0x1 ;  /* 0x00000014c04c9211 */ /* 0x0c2fe200078408ff */
        /* <DEDUP_REMOVED lines=8> */
[-C--:B------:R-:W-:Y:S02]  /*fab0*/  @!P3 LEA R82, P6, R97, R20.reuse, 0x1 ;  /* 0x000000146152b211 */ /* 0x080fe400078c08ff */
        /* <DEDUP_REMOVED lines=9> */
[----:B------:R-:W-:Y:S01]  /*fb50*/  SHF.R.S32.HI R7, RZ, 0x1f, R93 ;  /* 0x0000001fff077819 */ /* 0x000fe2000001145d */
[----:B------:R3:W-:Y:S01]  /*fb60*/  @!P2 ST.E.128 desc[UR40][R84.64], R44 ;  /* 0x0000002c5400a985 */ /* 0x0007e2000c101d28 */
[-C--:B------:R-:W-:Y:S02]  /*fb70*/  @!P1 LEA.HI.X R5, R91, R21.reuse, R5, 0x1, P5 ;  /* 0x000000155b059211 */ /* 0x080fe400028f0c05 */
[C---:B------:R-:W-:Y:S02]  /*fb80*/  @P0 LEA R6, P5, R93.reuse, R20, 0x1 ;  /* 0x000000145d060211 */ /* 0x040fe400078a08ff */
[----:B--2---:R-:W-:Y:S01]  /*fb90*/  SHF.R.S32.HI R13, RZ, 0x1f, R95 ;  /* 0x0000001fff0d7819 */ /* 0x004fe2000001145f */
[----:B------:R3:W-:Y:S01]  /*fba0*/  @!P1 ST.E.128 desc[UR40][R4.64], R52 ;  /* 0x0000003404009985 */ /* 0x0007e2000c101d28 */
[----:B------:R-:W-:-:S02]  /*fbb0*/  @P0 LEA.HI.X R7, R93, R21, R7, 0x1, P5 ;  /* 0x000000155d070211 */ /* 0x000fc400028f0c07 */
[----:B------:R-:W-:-:S03]  /*fbc0*/  @P6 LEA R12, P5, R95, R20, 0x1 ;  /* 0x000000145f0c6211 */ /* 0x000fc600078a08ff */
[----:B------:R3:W-:Y:S01]  /*fbd0*/  @P0 ST.E.128 desc[UR40][R6.64], R60 ;  /* 0x0000003c06000985 */ /* 0x0007e2000c101d28 */
[----:B------:R-:W-:-:S05]  /*fbe0*/  @P6 LEA.HI.X R13, R95, R21, R13, 0x1, P5 ;  /* 0x000000155f0d6211 */ /* 0x000fca00028f0c0d */
[----:B------:R3:W-:Y:S04]  /*fbf0*/  @P6 ST.E.128 desc[UR40][R12.64], R68 ;  /* 0x000000440c006985 */ /* 0x0007e8000c101d28 */
.L_x_5353:
[----:B------:R-:W-:Y:S05]  /*fc00*/  BSYNC B1 ;  /* 0x0000000000017941 */ /* 0x000fea0003800000 */
.L_x_5352:
        /* <DEDUP_REMOVED lines=11> */
[----:B--2---:R-:W-:Y:S01]  /*fcc0*/  SHF.R.S32.HI R21, RZ, 0x1f, R97 ;  /* 0x0000001fff157819 */ /* 0x004fe20000011461 */
[----:B0---4-:R-:W-:Y:S02]  /*fcd0*/  @!P0 IMAD.WIDE R6, R185, 0x2, R4 ;  /* 0x00000002b9068825 */ /* 0x011fe400078e0204 */
[CC--:B------:R-:W-:Y:S02]  /*fce0*/  @!P4 LEA R12, P5, R192.reuse, R4.reuse, 0x1 ;  /* 0x00000004c00cc211 */ /* 0x0c0fe400078a08ff */
[-C--:B------:R-:W-:Y:S01]  /*fcf0*/  @!P3 LEA R14, P6, R99, R4.reuse, 0x1 ;  /* 0x00000004630eb211 */ /* 0x080fe200078c08ff */
[----:B------:R0:W-:Y:S01]  /*fd00*/  @!P0 ST.E.128 desc[UR40][R6.64], R8 ;  /* 0x0000000806008985 */ /* 0x0001e2000c101d28 */
[----:B------:R-:W-:Y:S02]  /*fd10*/  ISETP.GE.AND P0, PT, R91, UR16, PT ;  /* 0x000000105b007c0c */ /* 0x000fe4000bf06270 */
[----:B------:R-:W-:Y:S02]  /*fd20*/  @!P4 LEA.HI.X R13, R192, R5, R152, 0x1, P5 ;  /* 0x00000005c00dc211 */ /* 0x000fe400028f0c98 */
[----:B-1----:R-:W-:-:S02]  /*fd30*/  @!P2 LEA R20, P5, R97, R4, 0x1 ;  /* 0x000000046114a211 */ /* 0x002fc400078a08ff */
[-C--:B------:R-:W-:Y:S01]  /*fd40*/  @!P3 LEA.HI.X R15, R99, R5.reuse, R15, 0x1, P6 ;  /* 0x00000005630fb211 */ /* 0x080fe200030f0c0f */
[----:B------:R1:W-:Y:S01]  /*fd50*/  @!P4 ST.E.128 desc[UR40][R12.64], R24 ;  /* 0x000000180c00c985 */ /* 0x0003e2000c101d28 */
[----:B------:R-:W-:Y:S02]  /*fd60*/  LOP3.LUT P6, RZ, R3, 0x40, RZ, 0xc0, !PT ;  /* 0x0000004003ff7812 */ /* 0x000fe400078cc0ff */
[----:B------:R-:W-:Y:S01]  /*fd70*/  @!P2 LEA.HI.X R21, R97, R5, R21, 0x1, P5 ;  /* 0x000000056115a211 */ /* 0x000fe200028f0c15 */
[----:B------:R1:W-:Y:S01]  /*fd80*/  @!P3 ST.E.128 desc[UR40][R14.64], R32 ;  /* 0x000000200e00b985 */ /* 0x0003e2000c101d28 */
[----:B------:R-:W-:-:S03]  /*fd90*/  SHF.R.S32.HI R3, RZ, 0x1f, R101 ;  /* 0x0000001fff037819 */ /* 0x000fc60000011465 */
[----:B------:R1:W-:Y:S01]  /*fda0*/  @!P2 ST.E.128 desc[UR40][R20.64], R40 ;  /* 0x000000281400a985 */ /* 0x0003e2000c101d28 */
[----:B0-----:R-:W-:-:S04]  /*fdb0*/  @!P1 LEA R6, P5, R101, R4, 0x1 ;  /* 0x0000000465069211 */ /* 0x001fc800078a08ff */
[-C--:B------:R-:W-:Y:S02]  /*fdc0*/  @!P1 LEA.HI.X R7, R101, R5.reuse, R3, 0x1, P5 ;  /* 0x0000000565079211 */ /* 0x080fe400028f0c03 */
[----:B------:R-:W-:Y:S02]  /*fdd0*/  SHF.R.S32.HI R3, RZ, 0x1f, R91 ;  /* 0x0000001fff037819 */ /* 0x000fe4000001145b */
[C---:B------:R-:W-:Y:S01]  /*fde0*/  @!P0 LEA R8, P5, R91.reuse, R4, 0x1 ;  /* 0x000000045b088211 */ /* 0x040fe200078a08ff */
[----:B------:R1:W-:Y:S03]  /*fdf0*/  @!P1 ST.E.128 desc[UR40][R6.64], R48 ;  /* 0x0000003006009985 */ /* 0x0003e6000c101d28 */
[----:B------:R-:W-:Y:S02]  /*fe00*/  @!P0 LEA.HI.X R9, R91, R5, R3, 0x1, P5 ;  /* 0x000000055b098211 */ /* 0x000fe400028f0c03 */
[----:B------:R-:W-:-:S02]  /*fe10*/  SHF.R.S32.HI R3, RZ, 0x1f, R93 ;  /* 0x0000001fff037819 */ /* 0x000fc4000001145d */
[C---:B------:R-:W-:Y:S01]  /*fe20*/  @P6 LEA R10, P5, R93.reuse, R4, 0x1 ;  /* 0x000000045d0a6211 */ /* 0x040fe200078a08ff */
[----:B------:R1:W-:Y:S01]  /*fe30*/  @!P0 ST.E.128 desc[UR40][R8.64], R56 ;  /* 0x0000003808008985 */ /* 0x0003e2000c101d28 */
[----:B------:R-:W-:Y:S02]  /*fe40*/  LOP3.LUT P0, RZ, R0, 0x80, RZ, 0xc0, !PT ;  /* 0x0000008000ff7812 */ /* 0x000fe4000780c0ff */
[----:B------:R-:W-:-:S05]  /*fe50*/  @P6 LEA.HI.X R11, R93, R5, R3, 0x1, P5 ;  /* 0x000000055d0b6211 */ /* 0x000fca00028f0c03 */
[----:B------:R1:W-:Y:S06]  /*fe60*/  @P6 ST.E.128 desc[UR40][R10.64], R64 ;  /* 0x000000400a006985 */ /* 0x0003ec000c101d28 */
[----:B------:R-:W-:Y:S05]  /*fe70*/  @!P0 BRA `(.L_x_5354) ;  /* 0x0000002400648947 */ /* 0x000fea0003800000 */
[----:B------:R-:W-:Y:S02]  /*fe80*/  LEA R4, P0, R95, R4, 0x1 ;  /* 0x000000045f047211 */ /* 0x000fe400078008ff */
[----:B------:R-:W-:-:S04]  /*fe90*/  SHF.R.S32.HI R0, RZ, 0x1f, R95 ;  /* 0x0000001fff007819 */ /* 0x000fc8000001145f */
[----:B------:R-:W-:-:S05]  /*fea0*/  LEA.HI.X R5, R95, R5, R0, 0x1, P0 ;  /* 0x000000055f057211 */ /* 0x000fca00000f0c00 */
[----:B------:R0:W-:Y:S01]  /*feb0*/  ST.E.128 desc[UR40][R4.64], R72 ;  /* 0x0000004804007985 */ /* 0x0001e2000c101d28 */
[----:B------:R-:W-:Y:S05]  /*fec0*/  BRA `(.L_x_5354) ;  /* 0x0000002400507947 */ /* 0x000fea0003800000 */
.L_x_5351:
[----:B------:R-:W-:Y:S01]  /*fed0*/  ULDC.64 UR14, c[0x0][0xb08] ;  /* 0x0002c200000e7ab9 */ /* 0x000fe20000000a00 */
[----:B0-----:R-:W-:Y:S01]  /*fee0*/  VIADD R4, R186, UR42 ;  /* 0x0000002aba047c36 */ /* 0x001fe20008000000 */
[----:B------:R-:W-:Y:S01]  /*fef0*/  UIMAD UR12, UR24, UR14, URZ ;  /* 0x0000000e180c72a4 */ /* 0x000fe2000f8e023f */
[----:B------:R-:W-:Y:S01]  /*ff00*/  BSSY B1, `(.L_x_5355) ;  /* 0x00000ca000017945 */ /* 0x000fe20003800000 */
[----:B------:R-:W-:Y:S01]  /*ff10*/  UIMAD.WIDE.U32 UR10, UR4, UR14, URZ ;  /* 0x0000000e040a72a5 */ /* 0x000fe2000f8e003f */
[----:B------:R-:W-:Y:S01]  /*ff20*/  IMAD.MOV.U32 R3, RZ, RZ, R4 ;  /* 0x000000ffff037224 */ /* 0x000fe200078e0004 */
[----:B------:R-:W-:Y:S01]  /*ff30*/  UIMAD UR12, UR4, UR15, UR12 ;  /* 0x0000000f040c72a4 */ /* 0x000fe2000f8e020c */
[----:B------:R-:W-:Y:S01]  /*ff40*/  SHF.R.S32.HI R21, RZ, 0x1f, R205 ;  /* 0x0000001fff157819 */ /* 0x000fe200000114cd */
[----:B------:R-:W-:Y:S01]  /*ff50*/  ULDC UR14, c[0x0][0xbe8] ;  /* 0x0002fa00000e7ab9 */ /* 0x000fe20000000800 */
[----:B------:R-:W-:Y:S01]  /*ff60*/  USHF.R.S32.HI UR4, URZ, 0x1f, UR9 ;  /* 0x0000001f3f047899 */ /* 0x000fe20008011409 */
[----:B------:R-:W-:Y:S01]  /*ff70*/  SHF.R.S32.HI R152, RZ, 0x1f, R206 ;  /* 0x0000001fff987819 */ /* 0x000fe200000114ce */
[----:B------:R-:W-:Y:S01]  /*ff80*/  UIADD3 UR11, UR11, UR12, URZ ;  /* 0x0000000c0b0b7290 */ /* 0x000fe2000fffe03f */
[----:B------:R-:W-:Y:S01]  /*ff90*/  SHF.R.S32.HI R153, RZ, 0x1f, R207 ;  /* 0x0000001fff997819 */ /* 0x000fe200000114cf */
[----:B------:R-:W-:Y:S01]  /*ffa0*/  UISETP.NE.AND UP0, UPT, UR14, 0x1, UPT ;  /* 0x000000010e00788c */ /* 0x000fe2000bf05270 */
[----:B------:R-:W-:Y:S01]  /*ffb0*/  SHF.R.S32.HI R154, RZ, 0x1f, R208 ;  /* 0x0000001fff9a7819 */ /* 0x000fe200000114d0 */
[----:B------:R-:W-:Y:S01]  /*ffc0*/  ULDC.64 UR12, c[0x0][0xb38] ;  /* 0x0002ce00000c7ab9 */ /* 0x000fe20000000a00 */
[----:B------:R-:W-:Y:S01]  /*ffd0*/  UIMAD UR8, UR8, UR14, URZ ;  /* 0x0000000e080872a4 */ /* 0x000fe2000f8e023f */
[----:B------:R-:W-:Y:S01]  /*ffe0*/  SHF.R.S32.HI R155, RZ, 0x1f, R209 ;  /* 0x0000001fff9b7819 */ /* 0x000fe200000114d1 */
[----:B------:R-:W-:Y:S01]  /*fff0*/  UIMAD.WIDE.U32 UR10, UR44, UR12, UR10 ;  /* 0x0000000c2c0a72a5 */ /* 0x000fe2000f8e000a */
[----:B------:R-:W-:-:S02]  /*10000*/  PLOP3.LUT P0, PT, PT, PT, UP0, 0x80, 0x0 ;  /* 0x000000000000781c */ /* 0x000fc40003f0f008 */
[----:B------:R-:W-:Y:S01]  /*10010*/  SHF.R.S32.HI R156, RZ, 0x1f, R210 ;  /* 0x0000001fff9c7819 */ /* 0x000fe200000114d2 */
[----:B------:R-:W-:Y:S01]  /*10020*/  UIMAD UR11, UR44, UR13, UR11 ;  /* 0x0000000d2c0b72a4 */ /* 0x000fe2000f8e020b */
[----:B------:R-:W-:Y:S02]  /*10030*/  SHF.R.S32.HI R157, RZ, 0x1f, R211 ;  /* 0x0000001fff9d7819 */ /* 0x000fe400000114d3 */
[----:B------:R-:W-:Y:S01]  /*10040*/  ULDC.64 UR12, c[0x0][0xb40] ;  /* 0x0002d000000c7ab9 */ /* 0x000fe20000000a00 */
[----:B------:R-:W-:Y:S01]  /*10050*/  SHF.R.S32.HI R158, RZ, 0x1f, R212 ;  /* 0x0000001fff9e7819 */ /* 0x000fe200000114d4 */
[----:B------:R-:W-:Y:S01]  /*10060*/  UIMAD UR4, UR4, UR12, URZ ;  /* 0x0000000c040472a4 */ /* 0x000fe2000f8e023f */
[----:B------:R-:W-:Y:S01]  /*10070*/  SHF.R.S32.HI R159, RZ, 0x1f, R213 ;  /* 0x0000001fff9f7819 */ /* 0x000fe200000114d5 */
[----:B------:R-:W-:Y:S01]  /*10080*/  UIMAD.WIDE.U32 UR10, UR9, UR12, UR10 ;  /* 0x0000000c090a72a5 */ /* 0x000fe2000f8e000a */
[----:B------:R-:W-:Y:S01]  /*10090*/  SHF.R.S32.HI R160, RZ, 0x1f, R214 ;  /* 0x0000001fffa07819 */ /* 0x000fe200000114d6 */
[----:B------:R-:W-:Y:S01]  /*100a0*/  UIMAD UR4, UR9, UR13, UR4 ;  /* 0x0000000d090472a4 */ /* 0x000fe2000f8e0204 */
[----:B------:R-:W-:-:S02]  /*100b0*/  SHF.R.S32.HI R161, RZ, 0x1f, R215 ;  /* 0x0000001fffa17819 */ /* 0x000fc400000114d7 */
[----:B------:R-:W-:Y:S01]  /*100c0*/  @UP0 ULDC UR9, c[0x0][0xbec] ;  /* 0x0002fb0000090ab9 */ /* 0x000fe20000000800 */
[----:B------:R-:W-:Y:S01]  /*100d0*/  UIADD3 UR11, UR11, UR4, URZ ;  /* 0x000000040b0b7290 */ /* 0x000fe2000fffe03f */
[----:B------:R-:W-:Y:S01]  /*100e0*/  @P0 IMAD.HI.U32 R0, R4, UR9, RZ ;  /* 0x0000000904000c27 */ /* 0x000fe2000f8e00ff */
[----:B------:R-:W-:Y:S01]  /*100f0*/  ULDC.64 UR12, c[0x0][0xb48] ;  /* 0x0002d200000c7ab9 */ /* 0x000fe20000000a00 */
[----:B------:R-:W-:Y:S01]  /*10100*/  @UP0 ULDC UR4, c[0x0][0xbf0] ;  /* 0x0002fc0000040ab9 */ /* 0x000fe20000000800 */
[----:B------:R-:W-:Y:S01]  /*10110*/  UIMAD.WIDE.U32 UR10, UR45, UR12, UR10 ;  /* 0x0000000c2d0a72a5 */ /* 0x000fe2000f8e000a */
[----:B------:R-:W-:Y:S02]  /*10120*/  SHF.R.S32.HI R162, RZ, 0x1f, R216 ;  /* 0x0000001fffa27819 */ /* 0x000fe400000114d8 */
[----:B------:R-:W-:Y:S01]  /*10130*/  @P0 SHF.R.U32.HI R3, RZ, UR4, R0 ;  /* 0x00000004ff030c19 */ /* 0x000fe20008011600 */
[----:B------:R-:W-:Y:S01]  /*10140*/  UIMAD UR45, UR45, UR13, UR11 ;  /* 0x0000000d2d2d72a4 */ /* 0x000fe2000f8e020b */
[----:B------:R-:W-:Y:S01]  /*10150*/  SHF.R.S32.HI R163, RZ, 0x1f, R217 ;  /* 0x0000001fffa37819 */ /* 0x000fe200000114d9 */
[----:B------:R-:W-:Y:S01]  /*10160*/  IMAD.U32 R5, RZ, RZ, UR11 ;  /* 0x0000000bff057e24 */ /* 0x000fe2000f8e00ff */
[--C-:B------:R-:W-:Y:S01]  /*10170*/  SHF.R.S32.HI R0, RZ, 0x1f, R3.reuse ;  /* 0x0000001fff007819 */ /* 0x100fe20000011403 */
[----:B------:R-:W-:Y:S01]  /*10180*/  IMAD.MOV R7, RZ, RZ, -R3 ;  /* 0x000000ffff077224 */ /* 0x000fe200078e0a03 */
[----:B------:R-:W-:Y:S01]  /*10190*/  ULDC.64 UR12, c[0x0][0xb30] ;  /* 0x0002cc00000c7ab9 */ /* 0x000fe20000000a00 */
[----:B------:R-:W-:Y:S01]  /*101a0*/  IMAD.U32 R5, RZ, RZ, UR45 ;  /* 0x0000002dff057e24 */ /* 0x000fe2000f8e00ff */
[----:B------:R-:W-:Y:S01]  /*101b0*/  UIADD3 UR4, UR46, 0x28c20, URZ ;  /* 0x00028c202e047890 */ /* 0x000fe2000fffe03f */
[----:B------:R-:W-:Y:S01]  /*101c0*/  IMAD R7, R7, UR14, R4 ;  /* 0x0000000e07077c24 */ /* 0x000fe2000f8e0204 */
[----:B------:R-:W-:Y:S01]  /*101d0*/  SHF.R.S32.HI R164, RZ, 0x1f, R218 ;  /* 0x0000001fffa47819 */ /* 0x000fe200000114da */
[----:B------:R-:W-:Y:S01]  /*101e0*/  IMAD R0, R0, UR12, RZ ;  /* 0x0000000c00007c24 */ /* 0x000fe2000f8e02ff */
[----:B------:R-:W-:Y:S01]  /*101f0*/  UPRMT UR4, URZ, 0x654, UR4 ;  /* 0x000006543f047896 */ /* 0x000fe20008000004 */
[----:B------:R-:W-:Y:S01]  /*10200*/  IMAD.U32 R4, RZ, RZ, UR10 ;  /* 0x0000000aff047e24 */ /* 0x000fe2000f8e00ff */
[----:B------:R-:W-:Y:S01]  /*10210*/  ULDC.64 UR10, c[0x0][0xb28] ;  /* 0x0002ca00000a7ab9 */ /* 0x000fe20000000a00 */
[C---:B------:R-:W-:Y:S01]  /*10220*/  IMAD R9, R3.reuse, UR13, R0 ;  /* 0x0000000d03097c24 */ /* 0x040fe2000f8e0200 */
[----:B------:R-:W-:Y:S01]  /*10230*/  SHF.R.S32.HI R0, RZ, 0x1f, R7 ;  /* 0x0000001fff007819 */ /* 0x000fe20000011407 */
[----:B------:R-:W-:Y:S01]  /*10240*/  IMAD.WIDE.U32 R4, R3, UR12, R4 ;  /* 0x0000000c03047c25 */ /* 0x000fe2000f8e0004 */
[----:B------:R-:W-:-:S02]  /*10250*/  SHF.R.S32.HI R165, RZ, 0x1f, R219 ;  /* 0x0000001fffa57819 */ /* 0x000fc400000114db */
[----:B------:R-:W-:Y:S01]  /*10260*/  SHF.R.S32.HI R166, RZ, 0x1f, R220 ;  /* 0x0000001fffa67819 */ /* 0x000fe200000114dc */
[----:B------:R-:W-:Y:S01]  /*10270*/  IMAD R0, R0, UR10, RZ ;  /* 0x0000000a00007c24 */ /* 0x000fe2000f8e02ff */
[----:B------:R-:W-:Y:S01]  /*10280*/  SYNCS.ARRIVE.TRANS64.RED.A1T0 RZ, [UR4], RZ ;  /* 0x000000ffffff79a7 */ /* 0x000fe20008100404 */
[----:B------:R-:W-:Y:S01]  /*10290*/  IMAD.IADD R5, R5, 0x1, R9 ;  /* 0x0000000105057824 */ /* 0x000fe200078e0209 */
[----:B------:R-:W-:Y:S01]  /*102a0*/  SHF.R.S32.HI R13, RZ, 0x1f, R221 ;  /* 0x0000001fff0d7819 */ /* 0x000fe200000114dd */
[C---:B------:R-:W-:Y:S01]  /*102b0*/  IMAD R3, R7.reuse, UR11, R0 ;  /* 0x0000000b07037c24 */ /* 0x040fe2000f8e0200 */
[----:B------:R-:W-:Y:S01]  /*102c0*/  SHF.R.S32.HI R167, RZ, 0x1f, R222 ;  /* 0x0000001fffa77819 */ /* 0x000fe200000114de */
[----:B------:R-:W-:Y:S01]  /*102d0*/  VIADD R0, R16, UR42 ;  /* 0x0000002a10007c36 */ /* 0x000fe20008000000 */
[----:B------:R-:W-:Y:S01]  /*102e0*/  SHF.R.S32.HI R168, RZ, 0x1f, R223 ;  /* 0x0000001fffa87819 */ /* 0x000fe200000114df */
[----:B------:R-:W-:Y:S01]  /*102f0*/  IMAD.WIDE.U32 R4, R7, UR10, R4 ;  /* 0x0000000a07047c25 */ /* 0x000fe2000f8e0004 */
[----:B------:R-:W-:Y:S01]  /*10300*/  ULDC.64 UR10, c[0x0][0xb00] ;  /* 0x0002c000000a7ab9 */ /* 0x000fe20000000a00 */
[----:B------:R-:W-:-:S02]  /*10310*/  SHF.R.S32.HI R169, RZ, 0x1f, R17 ;  /* 0x0000001fffa97819 */ /* 0x000fc40000011411 */
[----:B------:R-:W-:Y:S01]  /*10320*/  ISETP.GE.AND P0, PT, R0, UR8, PT ;  /* 0x0000000800007c0c */ /* 0x000fe2000bf06270 */
[----:B------:R-:W-:Y:S01]  /*10330*/  IMAD.IADD R5, R5, 0x1, R3 ;  /* 0x0000000105057824 */ /* 0x000fe200078e0203 */
[----:B------:R-:W-:-:S04]  /*10340*/  LEA R3, P1, R4, UR10, 0x2 ;  /* 0x0000000a04037c11 */ /* 0x000fc8000f8210ff */
[----:B------:R-:W-:Y:S01]  /*10350*/  LEA.HI.X R10, R4, UR11, R5, 0x2, P1 ;  /* 0x0000000b040a7c11 */ /* 0x000fe200088f1405 */
[----:B------:R0:W1:Y:S04]  /*10360*/  SHFL.IDX PT, R11, R3, RZ, 0x1c1f ;  /* 0x001c1fff030b7589 */ /* 0x00006800000e0000 */
[----:B------:R0:W2:Y:S02]  /*10370*/  SHFL.IDX PT, R12, R10, RZ, 0x1c1f ;  /* 0x001c1fff0a0c7589 */ /* 0x0000a400000e0000 */
        /* <DEDUP_REMOVED lines=130> */
.L_x_5356:
[----:B------:R-:W-:Y:S05]  /*10ba0*/  BSYNC B1 ;  /* 0x0000000000017941 */ /* 0x000fea0003800000 */
.L_x_5355:
        /* <DEDUP_REMOVED lines=10> */
[-C--:B0--3--:R-:W-:Y:S02]  /*10c50*/  @!P4 LEA R4, P3, R17, R24.reuse, 0x2 ;  /* 0x000000181104c211 */ /* 0x089fe400078610ff */
[----:B------:R-:W-:Y:S02]  /*10c60*/  @!P2 LEA R6, P6, R223, R24, 0x2 ;  /* 0x00000018df06a211 */ /* 0x000fe400078c10ff */
[----:B------:R-:W-:Y:S02]  /*10c70*/  @!P4 LEA.HI.X R5, R17, R20, R169, 0x2, P3 ;  /* 0x000000141105c211 */ /* 0x000fe400018f14a9 */
        /* <DEDUP_REMOVED lines=9> */
[----:B-1----:R-:W-:Y:S01]  /*10d10*/  @!P0 LEA.HI.X R11, R221, R20, R13, 0x2, P6 ;  /* 0x00000014dd0b8211 */ /* 0x002fe200030f140d */
        /* <DEDUP_REMOVED lines=14> */
[-C--:B---3--:R-:W-:Y:S02]  /*10e00*/  @!P0 LEA R6, P6, R217, R24.reuse, 0x2 ;  /* 0x00000018d9068211 */ /* 0x088fe400078c10ff */
[----:B------:R-:W-:Y:S01]  /*10e10*/  ISETP.GE.AND P4, PT, R213, UR4, PT ;  /* 0x00000004d5007c0c */ /* 0x000fe2000bf86270 */
[----:B------:R3:W-:Y:S01]  /*10e20*/  @!P5 ST.E.64 desc[UR40][R14.64], R50 ;  /* 0x000000320e00d985 */ /* 0x0007e2000c101b28 */
[----:B-1----:R-:W-:-:S02]  /*10e30*/  @!P1 LEA R8, P5, R216, R24, 0x2 ;  /* 0x00000018d8089211 */ /* 0x002fc400078a10ff */
        /* <DEDUP_REMOVED lines=16> */
[----:B---3--:R-:W-:-:S03]  /*10f40*/  @!P5 LEA R14, P6, R212, R24, 0x2 ;  /* 0x00000018d40ed211 */ /* 0x008fc600078c10ff */
[----:B------:R3:W-:Y:S01]  /*10f50*/  @!P4 ST.E.64 desc[UR40][R12.64], R70 ;  /* 0x000000460c00c985 */ /* 0x0007e2000c101b28 */
[----:B------:R-:W-:Y:S02]  /*10f60*/  @!P5 LEA.HI.X R15, R212, R20, R158, 0x2, P6 ;  /* 0x00000014d40fd211 */ /* 0x000fe400030f149e */
[CC--:B0-----:R-:W-:Y:S02]  /*10f70*/  @!P0 LEA R6, P4, R211.reuse, R24.reuse, 0x2 ;  /* 0x00000018d3068211 */ /* 0x0c1fe400078810ff */
[----:B-1----:R-:W-:Y:S01]  /*10f80*/  @!P1 LEA R8, P3, R210, R24, 0x2 ;  /* 0x00000018d2089211 */ /* 0x002fe200078610ff */
        /* <DEDUP_REMOVED lines=23> */
[-C--:B-1----:R-:W-:Y:S02]  /*11100*/  @!P2 LEA R6, P6, R205, R24.reuse, 0x2 ;  /* 0x00000018cd06a211 */ /* 0x082fe400078c10ff */
[----:B------:R-:W-:Y:S01]  /*11110*/  ISETP.GE.AND P4, PT, R201, UR4, PT ;  /* 0x00000004c9007c0c */ /* 0x000fe2000bf86270 */
[----:B------:R1:W-:Y:S01]  /*11120*/  @!P3 ST.E.64 desc[UR40][R14.64], R98 ;  /* 0x000000620e00b985 */ /* 0x0003e2000c101b28 */
[----:B--2---:R-:W-:Y:S02]  /*11130*/  @!P1 LEA R8, P3, R204, R24, 0x2 ;  /* 0x00000018cc089211 */ /* 0x004fe400078610ff */
[----:B------:R-:W-:Y:S02]  /*11140*/  @!P2 LEA.HI.X R7, R205, R20, R21, 0x2, P6 ;  /* 0x00000014cd07a211 */ /* 0x000fe400030f1415 */
[----:B---3--:R-:W-:-:S02]  /*11150*/  @!P0 LEA R10, P6, R203, R24, 0x2 ;  /* 0x00000018cb0a8211 */ /* 0x008fc400078c10ff */
[-C--:B------:R-:W-:Y:S01]  /*11160*/  @!P1 LEA.HI.X R9, R204, R20.reuse, R237, 0x2, P3 ;  /* 0x00000014cc099211 */ /* 0x080fe200018f14ed */
[----:B------:R2:W-:Y:S01]  /*11170*/  @!P2 ST.E.64 desc[UR40][R6.64], R102 ;  /* 0x000000660600a985 */ /* 0x0005e2000c101b28 */
[----:B------:R-:W-:Y:S02]  /*11180*/  ISETP.GE.AND P3, PT, R200, UR4, PT ;  /* 0x00000004c8007c0c */ /* 0x000fe4000bf66270 */
[----:B------:R-:W-:Y:S01]  /*11190*/  @!P0 LEA.HI.X R11, R203, R20, R236, 0x2, P6 ;  /* 0x00000014cb0b8211 */ /* 0x000fe200030f14ec */
[----:B------:R3:W-:Y:S01]  /*111a0*/  @!P1 ST.E.64 desc[UR40][R8.64], R106 ;  /* 0x0000006a08009985 */ /* 0x0007e2000c101b28 */
[-C--:B0-----:R-:W-:Y:S02]  /*111b0*/  @!P5 LEA R4, P1, R202, R24.reuse, 0x2 ;  /* 0x00000018ca04d211 */ /* 0x081fe400078210ff */
[----:B----4-:R-:W-:Y:S01]  /*111c0*/  @!P4 LEA R12, P2, R201, R24, 0x2 ;  /* 0x00000018c90cc211 */ /* 0x010fe200078410ff */
[----:B------:R-:W-:Y:S01]  /*111d0*/  @!P0 ST.E.64 desc[UR40][R10.64], R110 ;  /* 0x0000006e0a008985 */ /* 0x000fe2000c101b28 */
[----:B------:R-:W-:-:S02]  /*111e0*/  ISETP.GE.AND P0, PT, R199, UR4, PT ;  /* 0x00000004c7007c0c */ /* 0x000fc4000bf06270 */
[----:B------:R-:W-:Y:S02]  /*111f0*/  @!P5 LEA.HI.X R5, R202, R20, R235, 0x2, P1 ;  /* 0x00000014ca05d211 */ /* 0x000fe400008f14eb */
[----:B------:R-:W-:Y:S02]  /*11200*/  ISETP.GE.AND P1, PT, R198, UR4, PT ;  /* 0x00000004c6007c0c */ /* 0x000fe4000bf26270 */
[C---:B-1----:R-:W-:Y:S01]  /*11210*/  @!P3 LEA R14, P6, R200.reuse, R24, 0x2 ;  /* 0x00000018c80eb211 */ /* 0x042fe200078c10ff */
[----:B------:R0:W-:Y:S01]  /*11220*/  @!P5 ST.E.64 desc[UR40][R4.64], R114 ;  /* 0x000000720400d985 */ /* 0x0001e2000c101b28 */
[-C--:B------:R-:W-:Y:S02]  /*11230*/  @!P4 LEA.HI.X R13, R201, R20.reuse, R234, 0x2, P2 ;  /* 0x00000014c90dc211 */ /* 0x080fe400010f14ea */
[----:B------:R-:W-:Y:S02]  /*11240*/  @!P3 LEA.HI.X R15, R200, R20, R233, 0x2, P6 ;  /* 0x00000014c80fb211 */ /* 0x000fe400030f14e9 */
[----:B------:R-:W-:Y:S01]  /*11250*/  ISETP.GE.AND P2, PT, R195, UR4, PT ;  /* 0x00000004c3007c0c */ /* 0x000fe2000bf46270 */
[----:B------:R1:W-:Y:S01]  /*11260*/  @!P4 ST.E.64 desc[UR40][R12.64], R118 ;  /* 0x000000760c00c985 */ /* 0x0003e2000c101b28 */
[----:B------:R-:W-:-:S02]  /*11270*/  ISETP.GE.AND P4, PT, R197, UR4, PT ;  /* 0x00000004c5007c0c */ /* 0x000fc4000bf86270 */
[C---:B--2---:R-:W-:Y:S01]  /*11280*/  @!P0 LEA R6, P5, R199.reuse, R24, 0x2 ;  /* 0x00000018c7068211 */ /* 0x044fe200078a10ff */
[----:B------:R2:W-:Y:S01]  /*11290*/  @!P3 ST.E.64 desc[UR40][R14.64], R122 ;  /* 0x0000007a0e00b985 */ /* 0x0005e2000c101b28 */
[----:B------:R-:W-:Y:S02]  /*112a0*/  ISETP.GE.AND P3, PT, R196, UR4, PT ;  /* 0x00000004c4007c0c */ /* 0x000fe4000bf66270 */
[----:B------:R-:W-:Y:S02]  /*112b0*/  @!P0 LEA.HI.X R7, R199, R20, R232, 0x2, P5 ;  /* 0x00000014c7078211 */ /* 0x000fe400028f14e8 */
[----:B------:R-:W-:Y:S02]  /*112c0*/  ISETP.GE.AND P5, PT, R194, UR4, PT ;  /* 0x00000004c2007c0c */ /* 0x000fe4000bfa6270 */
[-C--:B---3--:R-:W-:Y:S01]  /*112d0*/  @!P1 LEA R8, P6, R198, R24.reuse, 0x2 ;  /* 0x00000018c6089211 */ /* 0x088fe200078c10ff */
[----:B------:R3:W-:Y:S02]  /*112e0*/  @!P0 ST.E.64 desc[UR40][R6.64], R126 ;  /* 0x0000007e06008985 */ /* 0x0007e4000c101b28 */
[----:B0-----:R-:W-:-:S02]  /*112f0*/  @!P4 LEA R4, P0, R197, R24, 0x2 ;  /* 0x00000018c504c211 */ /* 0x001fc400078010ff */
[----:B------:R-:W-:Y:S02]  /*11300*/  @!P1 LEA.HI.X R9, R198, R20, R231, 0x2, P6 ;  /* 0x00000014c6099211 */ /* 0x000fe400030f14e7 */
[----:B------:R-:W-:Y:S02]  /*11310*/  @!P3 LEA R10, P6, R196, R24, 0x2 ;  /* 0x00000018c40ab211 */ /* 0x000fe400078c10ff */
[----:B------:R-:W-:Y:S01]  /*11320*/  @!P4 LEA.HI.X R5, R197, R20, R230, 0x2, P0 ;  /* 0x00000014c505c211 */ /* 0x000fe200000f14e6 */
[----:B------:R3:W-:Y:S01]  /*11330*/  @!P1 ST.E.64 desc[UR40][R8.64], R130 ;  /* 0x0000008208009985 */ /* 0x0007e2000c101b28 */
[-C--:B-1----:R-:W-:Y:S02]  /*11340*/  @!P2 LEA R12, P1, R195, R24.reuse, 0x2 ;  /* 0x00000018c30ca211 */ /* 0x082fe400078210ff */
[----:B--2---:R-:W-:Y:S01]  /*11350*/  @!P5 LEA R14, P0, R194, R24, 0x2 ;  /* 0x00000018c20ed211 */ /* 0x004fe200078010ff */
        /* <DEDUP_REMOVED lines=9> */
[----:B---3--:R-:W-:-:S04]  /*113f0*/  LEA R4, P0, R193, R24, 0x2 ;  /* 0x00000018c1047211 */ /* 0x008fc800078010ff */
[----:B------:R-:W-:-:S05]  /*11400*/  LEA.HI.X R5, R193, R20, R226, 0x2, P0 ;  /* 0x00000014c1057211 */ /* 0x000fca00000f14e2 */
[----:B------:R0:W-:Y:S01]  /*11410*/  ST.E.64 desc[UR40][R4.64], R150 ;  /* 0x0000009604007985 */ /* 0x0001e2000c101b28 */
[----:B------:R-:W-:Y:S05]  /*11420*/  BRA `(.L_x_5354) ;  /* 0x0000000c00f87947 */ /* 0x000fea0003800000 */
.L_x_5348:
        /* <DEDUP_REMOVED lines=9> */
[----:B------:R-:W-:Y:S01]  /*114c0*/  UISETP.NE.U32.AND UP1, UPT, UR10, URZ, UPT ;  /* 0x0000003f0a00728c */ /* 0x000fe2000bf25070 */
[----:B------:R-:W-:Y:S02]  /*114d0*/  ULDC UR4, c[0x0][0xa88] ;  /* 0x0002a20000047ab9 */ /* 0x000fe40000000800 */
[----:B------:R-:W2:Y:S01]  /*114e0*/  @P1 LDG.E R9, desc[UR40][R4.64] ;  /* 0x0000002804091981 */ /* 0x000ea2000c1e1900 */
[----:B------:R-:W-:Y:S01]  /*114f0*/  UISETP.NE.AND.EX UP1, UPT, UR11, URZ, UPT, UP1 ;  /* 0x0000003f0b00728c */ /* 0x000fe2000bf25310 */
[----:B------:R-:W-:-:S05]  /*11500*/  IMAD.U32 R0, RZ, RZ, UR4 ;  /* 0x00000004ff007e24 */ /* 0x000fca000f8e00ff */
[----:B------:R-:W-:-:S05]  /*11510*/  PLOP3.LUT P2, PT, PT, PT, UP1, 0x80, 0x0 ;  /* 0x000000000000781c */ /* 0x000fca0003f4f018 */
[----:B------:R-:W-:Y:S02]  /*11520*/  @UP1 ULDC.64 UR10, c[0x0][0xc08] ;  /* 0x00030200000a1ab9 */ /* 0x000fe40000000a00 */
[----:B------:R-:W-:-:S06]  /*11530*/  @UP1 UIMAD.WIDE UR10, UR43, 0x4, UR10 ;  /* 0x000000042b0a18a5 */ /* 0x000fcc000f8e020a */
[----:B------:R-:W-:Y:S02]  /*11540*/  IMAD.U32 R6, RZ, RZ, UR10 ;  /* 0x0000000aff067e24 */ /* 0x000fe4000f8e00ff */
[----:B------:R-:W-:-:S05]  /*11550*/  IMAD.U32 R7, RZ, RZ, UR11 ;  /* 0x0000000bff077e24 */ /* 0x000fca000f8e00ff */
[----:B------:R0:W5:Y:S01]  /*11560*/  @P2 LDG.E R0, desc[UR40][R6.64] ;  /* 0x0000002806002981 */ /* 0x000162000c1e1900 */
[----:B------:R-:W-:Y:S01]  /*11570*/  UISETP.NE.AND UP1, UPT, UR9, URZ, UPT ;  /* 0x0000003f0900728c */ /* 0x000fe2000bf25270 */
[----:B------:R-:W-:Y:S01]  /*11580*/  UMOV UR4, URZ ;  /* 0x0000003f00047c82 */ /* 0x000fe20008000000 */
[----:B------:R-:W1:Y:S09]  /*11590*/  S2R R8, SR_TID.X ;  /* 0x0000000000087919 */ /* 0x000e720000002100 */
[----:B------:R-:W-:Y:S01]  /*115a0*/  @!UP1 ULDC UR9, c[0x0][0xad4] ;  /* 0x0002b50000099ab9 */ /* 0x000fe20000000800 */
[----:B-1----:R-:W-:-:S05]  /*115b0*/  VIADD R3, R8, 0xffffff80 ;  /* 0xffffff8008037836 */ /* 0x002fca0000000000 */
[----:B------:R-:W-:Y:S02]  /*115c0*/  ISETP.GT.AND P0, PT, R3, 0x3f, PT ;  /* 0x0000003f0300780c */ /* 0x000fe40003f04270 */
[----:B--2---:R-:W-:Y:S01]  /*115d0*/  @P1 R2UR UR4, R9 ;  /* 0x00000000090412ca */ /* 0x004fe200000e0000 */
[----:B0-----:R-:W-:-:S14]  /*115e0*/  @P2 BRA `(.L_x_5357) ;  /* 0x0000000000102947 */ /* 0x001fdc0003800000 */
[----:B------:R-:W-:Y:S05]  /*115f0*/  @!P1 BRA `(.L_x_5357) ;  /* 0x00000000000c9947 */ /* 0x000fea0003800000 */
[----:B------:R-:W2:Y:S04]  /*11600*/  LDG.E R3, desc[UR40][R4.64] ;  /* 0x0000002804037981 */ /* 0x000ea8000c1e1900 */
[----:B-----5:R-:W2:Y:S02]  /*11610*/  LDG.E R0, desc[UR40][R4.64+0x4] ;  /* 0x0000042804007981 */ /* 0x020ea4000c1e1900 */
[----:B--2---:R-:W-:-:S07]  /*11620*/  IMAD.IADD R0, R0, 0x1, -R3 ;  /* 0x0000000100007824 */ /* 0x004fce00078e0a03 */
.L_x_5357:
[----:B------:R-:W-:Y:S01]  /*11630*/  USHF.R.S32.HI UR16, URZ, 0x1f, UR43 ;  /* 0x0000001f3f107899 */ /* 0x000fe2000801142b */
[----:B------:R-:W-:Y:S01]  /*11640*/  BSSY B1, `(.L_x_5358) ;  /* 0x000003a000017945 */ /* 0x000fe20003800000 */
[----:B------:R-:W-:Y:S02]  /*11650*/  USHF.R.S32.HI UR24, URZ, 0x1f, UR4 ;  /* 0x0000001f3f187899 */ /* 0x000fe40008011404 */
[----:B------:R-:W-:Y:S02]  /*11660*/  USEL UR8, UR43, URZ, !UP0 ;  /* 0x0000003f2b087287 */ /* 0x000fe4000c000000 */
[----:B------:R-:W-:Y:S01]  /*11670*/  USEL UR16, UR16, URZ, !UP0 ;  /* 0x0000003f10107287 */ /* 0x000fe2000c000000 */
[----:B------:R-:W-:Y:S11]  /*11680*/  @P0 BRA `(.L_x_5359) ;  /* 0x0000000000d40947 */ /* 0x000ff60003800000 */
[----:B------:R-:W0:Y:S01]  /*11690*/  LDC R9, c[0x0][0xbe8] ;  /* 0x0002fa00ff097b82 */ /* 0x000e220000000800 */
[----:B------:R-:W-:-:S05]  /*116a0*/  IMAD.U32 R5, RZ, RZ, UR42 ;  /* 0x0000002aff057e24 */ /* 0x000fca000f8e00ff */
[----:B------:R-:W-:Y:S01]  /*116b0*/  IADD3 R6, R5, -0x80, R8 ;  /* 0xffffff8005067810 */ /* 0x000fe20007ffe008 */
[----:B0----5:R-:W-:-:S05]  /*116c0*/  IMAD R3, R0, R9, RZ ;  /* 0x0000000900037224 */ /* 0x021fca00078e02ff */
[----:B------:R-:W-:-:S13]  /*116d0*/  ISETP.GE.AND P0, PT, R6, R3, PT ;  /* 0x000000030600720c */ /* 0x000fda0003f06270 */
[----:B------:R-:W-:Y:S05]  /*116e0*/  @P0 BRA `(.L_x_5359) ;  /* 0x0000000000bc0947 */ /* 0x000fea0003800000 */
[----:B------:R-:W-:Y:S01]  /*116f0*/  ISETP.NE.AND P0, PT, R9, 0x1, PT ;  /* 0x000000010900780c */ /* 0x000fe20003f05270 */
[----:B------:R-:W-:Y:S01]  /*11700*/  UISETP.GT.AND UP0, UPT, UR9, 0x1, UPT ;  /* 0x000000010900788c */ /* 0x000fe2000bf04270 */
[----:B------:R-:W-:Y:S01]  /*11710*/  UMOV UR20, 0x9b8 ;  /* 0x000009b800147882 */ /* 0x000fe20000000000 */
[----:B------:R-:W-:Y:S02]  /*11720*/  ULOP3.LUT UR17, UR45, 0xff, URZ, 0xc0, !UPT ;  /* 0x000000ff2d117892 */ /* 0x000fe4000f8ec03f */
[----:B------:R-:W-:Y:S02]  /*11730*/  USEL UR20, UR20, 0x978, UP0 ;  /* 0x0000097814147887 */ /* 0x000fe40008000000 */
[----:B------:R-:W-:-:S06]  /*11740*/  USEL UR17, UR17, URZ, UP0 ;  /* 0x0000003f11117287 */ /* 0x000fcc0008000000 */
[----:B------:R-:W0:Y:S04]  /*11750*/  @P0 LDC R3, c[0x0][0xbec] ;  /* 0x0002fb00ff030b82 */ /* 0x000e280000000800 */
[----:B------:R-:W-:Y:S01]  /*11760*/  ULDC.64 UR14, c[0x0][UR20+0x220] ;  /* 0x00008800140e7abb */ /* 0x000fe20008000a00 */
[----:B------:R-:W-:Y:S01]  /*11770*/  ULDC.64 UR12, c[0x0][UR20+0x218] ;  /* 0x00008600140c7abb */ /* 0x000fe20008000a00 */
[----:B------:R-:W-:Y:S02]  /*11780*/  ULDC.64 UR18, c[0x0][UR20+0x228] ;  /* 0x00008a0014127abb */ /* 0x000fe40008000a00 */
[----:B------:R-:W1:Y:S01]  /*11790*/  @P0 LDC R5, c[0x0][0xbf0] ;  /* 0x0002fc00ff050b82 */ /* 0x000e620000000800 */
[----:B------:R-:W-:Y:S02]  /*117a0*/  UIMAD UR15, UR15, UR8, URZ ;  /* 0x000000080f0f72a4 */ /* 0x000fe4000f8e023f */
[----:B------:R-:W-:-:S02]  /*117b0*/  UIMAD.WIDE.U32 UR10, UR12, UR44, URZ ;  /* 0x0000002c0c0a72a5 */ /* 0x000fc4000f8e003f */
[----:B------:R-:W-:Y:S02]  /*117c0*/  UIMAD UR21, UR13, UR44, URZ ;  /* 0x0000002c0d1572a4 */ /* 0x000fe4000f8e023f */
[----:B------:R-:W-:Y:S02]  /*117d0*/  UIMAD.WIDE.U32 UR22, UR18, UR17, URZ ;  /* 0x00000011121672a5 */ /* 0x000fe4000f8e003f */
[----:B------:R-:W-:Y:S02]  /*117e0*/  UIMAD.WIDE.U32 UR12, UR14, UR8, URZ ;  /* 0x000000080e0c72a5 */ /* 0x000fe4000f8e003f */
[----:B------:R-:W-:Y:S02]  /*117f0*/  UIMAD UR17, UR19, UR17, URZ ;  /* 0x00000011131172a4 */ /* 0x000fe4000f8e023f */
[----:B------:R-:W-:Y:S02]  /*11800*/  UIMAD UR15, UR14, UR16, UR15 ;  /* 0x000000100e0f72a4 */ /* 0x000fe4000f8e020f */
[----:B------:R-:W-:Y:S01]  /*11810*/  UIADD3 UR10, UP1, UP2, UR12, UR10, UR4 ;  /* 0x0000000a0c0a7290 */ /* 0x000fe2000fa3e004 */
[----:B0-----:R-:W-:Y:S01]  /*11820*/  @P0 IMAD.HI.U32 R4, R6, R3, RZ ;  /* 0x0000000306040227 */ /* 0x001fe200078e00ff */
[----:B------:R-:W-:-:S02]  /*11830*/  UIADD3 UR17, UR23, UR17, URZ ;  /* 0x0000001117117290 */ /* 0x000fc4000fffe03f */
[----:B------:R-:W-:Y:S01]  /*11840*/  UIADD3 UR21, UR11, UR21, URZ ;  /* 0x000000150b157290 */ /* 0x000fe2000fffe03f */
[----:B------:R-:W-:Y:S01]  /*11850*/  IMAD.MOV.U32 R3, RZ, RZ, R6 ;  /* 0x000000ffff037224 */ /* 0x000fe200078e0006 */
[----:B------:R-:W-:Y:S02]  /*11860*/  UIADD3 UR12, UR13, UR15, URZ ;  /* 0x0000000f0d0c7290 */ /* 0x000fe4000fffe03f */
[----:B------:R-:W-:Y:S01]  /*11870*/  IMAD.U32 R8, RZ, RZ, UR17 ;  /* 0x00000011ff087e24 */ /* 0x000fe2000f8e00ff */
[----:B-1----:R-:W-:Y:S01]  /*11880*/  @P0 SHF.R.U32.HI R3, RZ, R5, R4 ;  /* 0x00000005ff030219 */ /* 0x002fe20000011604 */
[----:B------:R-:W-:Y:S01]  /*11890*/  IMAD.U32 R4, RZ, RZ, UR22 ;  /* 0x00000016ff047e24 */ /* 0x000fe2000f8e00ff */
[----:B------:R-:W-:Y:S01]  /*118a0*/  UIADD3.X UR12, UR12, UR21, UR24, UP1, UP2 ;  /* 0x000000150c0c7290 */ /* 0x000fe20008fe4418 */
[----:B------:R-:W-:Y:S01]  /*118b0*/  IMAD.U32 R5, RZ, RZ, UR23 ;  /* 0x00000017ff057e24 */ /* 0x000fe2000f8e00ff */
[--C-:B------:R-:W-:Y:S01]  /*118c0*/  SHF.R.S32.HI R5, RZ, 0x1f, R3.reuse ;  /* 0x0000001fff057819 */ /* 0x100fe20000011403 */
[----:B------:R-:W-:Y:S01]  /*118d0*/  IMAD.MOV R7, RZ, RZ, -R3 ;  /* 0x000000ffff077224 */ /* 0x000fe200078e0a03 */
[----:B------:R-:W-:Y:S01]  /*118e0*/  IADD3 R4, P0, P1, R3, UR10, R4 ;  /* 0x0000000a03047c10 */ /* 0x000fe2000f91e004 */
[----:B------:R-:W-:-:S02]  /*118f0*/  ULDC.64 UR10, c[0x0][UR20+0x210] ;  /* 0x00008400140a7abb */ /* 0x000fc40008000a00 */
[----:B------:R-:W-:Y:S01]  /*11900*/  IMAD R7, R9, R7, R6 ;  /* 0x0000000709077224 */ /* 0x000fe200078e0206 */
[----:B------:R-:W-:Y:S01]  /*11910*/  IADD3.X R5, R5, UR12, R8, P0, P1 ;  /* 0x0000000c05057c10 */ /* 0x000fe200087e2408 */
[----:B------:R-:W-:Y:S01]  /*11920*/  ULDC.64 UR12, c[0x0][0xba8] ;  /* 0x0002ea00000c7ab9 */ /* 0x000fe20000000a00 */
[----:B------:R-:W-:Y:S01]  /*11930*/  @!UP0 ULDC UR12, c[0x0][0xb50] ;  /* 0x0002d400000c8ab9 */ /* 0x000fe20000000800 */
[C---:B------:R-:W-:Y:S01]  /*11940*/  IMAD R6, R7.reuse, UR11, RZ ;  /* 0x0000000b07067c24 */ /* 0x040fe2000f8e02ff */
[----:B------:R-:W-:Y:S01]  /*11950*/  SHF.R.S32.HI R3, RZ, 0x1f, R7 ;  /* 0x0000001fff037819 */ /* 0x000fe20000011407 */
        /* <DEDUP_REMOVED lines=8> */
.L_x_5359:
[----:B------:R-:W-:Y:S05]  /*119e0*/  BSYNC B1 ;  /* 0x0000000000017941 */ /* 0x000fea0003800000 */
.L_x_5358:
[----:B------:R-:W-:-:S06]  /*119f0*/  UISETP.GT.AND UP0, UPT, UR9, 0x1, UPT ;  /* 0x000000010900788c */ /* 0x000fcc000bf04270 */
[----:B------:R-:W-:-:S13]  /*11a00*/  PLOP3.LUT P0, PT, PT, PT, UP0, 0x80, 0x0 ;  /* 0x000000000000781c */ /* 0x000fda0003f0f008 */
[----:B------:R-:W-:Y:S05]  /*11a10*/  @P0 BRA `(.L_x_5354) ;  /* 0x00000008007c0947 */ /* 0x000fea0003800000 */
[----:B------:R-:W1:Y:S01]  /*11a20*/  LDC R11, c[0x0][0xbe8] ;  /* 0x0002fa00ff0b7b82 */ /* 0x000e620000000800 */
[----:B------:R-:W-:Y:S01]  /*11a30*/  ULDC UR14, c[0x0][0xac8] ;  /* 0x0002b200000e7ab9 */ /* 0x000fe20000000800 */
[----:B------:R-:W-:Y:S01]  /*11a40*/  ULDC.64 UR12, c[0x0][0xaa0] ;  /* 0x0002a800000c7ab9 */ /* 0x000fe20000000a00 */
[----:B------:R-:W-:Y:S01]  /*11a50*/  ISETP.GE.AND P1, PT, R192, UR14, PT ;  /* 0x0000000ec0007c0c */ /* 0x000fe2000bf26270 */
[----:B------:R-:W-:Y:S01]  /*11a60*/  UIMAD UR9, UR24, UR12, URZ ;  /* 0x0000000c180972a4 */ /* 0x000fe2000f8e023f */
[C---:B------:R-:W-:Y:S01]  /*11a70*/  ISETP.GE.AND P2, PT, R185.reuse, UR14, PT ;  /* 0x0000000eb9007c0c */ /* 0x040fe2000bf46270 */
[----:B------:R-:W-:Y:S01]  /*11a80*/  UIMAD.WIDE.U32 UR10, UR4, UR12, URZ ;  /* 0x0000000c040a72a5 */ /* 0x000fe2000f8e003f */
[----:B------:R-:W-:Y:S01]  /*11a90*/  SEL R4, RZ, 0xffffffff, P1 ;  /* 0xffffffffff047807 */ /* 0x000fe20000800000 */
[----:B------:R-:W-:Y:S01]  /*11aa0*/  UIMAD UR9, UR4, UR13, UR9 ;  /* 0x0000000d040972a4 */ /* 0x000fe2000f8e0209 */
[----:B0-----:R-:W-:Y:S01]  /*11ab0*/  SEL R3, RZ, 0x1, P2 ;  /* 0x00000001ff037807 */ /* 0x001fe20001000000 */
[C---:B------:R-:W-:Y:S01]  /*11ac0*/  VIADD R35, R185.reuse, 0x80 ;  /* 0x00000080b9237836 */ /* 0x040fe20000000000 */
[----:B------:R-:W-:Y:S01]  /*11ad0*/  ULDC.64 UR12, c[0x0][0xae8] ;  /* 0x0002ba00000c7ab9 */ /* 0x000fe20000000a00 */
[----:B------:R-:W-:Y:S01]  /*11ae0*/  IMAD.SHL.U32 R4, R4, 0x2, RZ ;  /* 0x0000000204047824 */ /* 0x000fe200078e00ff */
[----:B------:R-:W-:Y:S01]  /*11af0*/  UIADD3 UR11, UR11, UR9, URZ ;  /* 0x000000090b0b7290 */ /* 0x000fe2000fffe03f */
[----:B------:R-:W-:Y:S01]  /*11b00*/  VIADD R31, R185, 0xc0 ;  /* 0x000000c0b91f7836 */ /* 0x000fe20000000000 */
[----:B------:R-:W-:Y:S01]  /*11b10*/  ISETP.GE.AND P1, PT, R35, UR14, PT ;  /* 0x0000000e23007c0c */ /* 0x000fe2000bf26270 */
[----:B------:R-:W-:Y:S01]  /*11b20*/  VIADD R29, R185, 0x100 ;  /* 0x00000100b91d7836 */ /* 0x000fe20000000000 */
[----:B------:R-:W-:Y:S01]  /*11b30*/  LOP3.LUT R6, R4, 0x2, R3, 0xe2, !PT ;  /* 0x0000000204067812 */ /* 0x000fe200078ee203 */
[----:B------:R-:W-:Y:S01]  /*11b40*/  IMAD R3, R187, 0x20, R224 ;  /* 0x00000020bb037824 */ /* 0x000fe200078e02e0 */
[----:B------:R-:W-:Y:S01]  /*11b50*/  UIMAD.WIDE.U32 UR10, UR44, UR12, UR10 ;  /* 0x0000000c2c0a72a5 */ /* 0x000fe2000f8e000a */
[----:B------:R-:W-:Y:S01]  /*11b60*/  VIADD R33, R185, 0x140 ;  /* 0x00000140b9217836 */ /* 0x000fe20000000000 */
[----:B------:R-:W-:Y:S01]  /*11b70*/  BSSY B1, `(.L_x_5360) ;  /* 0x0000065000017945 */ /* 0x000fe20003800000 */
[----:B------:R-:W-:Y:S01]  /*11b80*/  VIADD R8, R3, UR42 ;  /* 0x0000002a03087c36 */ /* 0x000fe20008000000 */
[----:B------:R-:W-:Y:S01]  /*11b90*/  SEL R3, RZ, 0xffffffff, P1 ;  /* 0xffffffffff037807 */ /* 0x000fe20000800000 */
[----:B------:R-:W-:Y:S01]  /*11ba0*/  UIMAD UR11, UR44, UR13, UR11 ;  /* 0x0000000d2c0b72a4 */ /* 0x000fe2000f8e020b */
[----:B-1----:R-:W-:Y:S01]  /*11bb0*/  ISETP.NE.AND P0, PT, R11, 0x1, PT ;  /* 0x000000010b00780c */ /* 0x002fe20003f05270 */
[----:B------:R-:W-:Y:S01]  /*11bc0*/  VIADD R37, R185, 0x180 ;  /* 0x00000180b9257836 */ /* 0x000fe20000000000 */
[----:B------:R-:W-:Y:S01]  /*11bd0*/  ISETP.GE.AND P1, PT, R31, UR14, PT ;  /* 0x0000000e1f007c0c */ /* 0x000fe2000bf26270 */
[----:B------:R-:W-:Y:S01]  /*11be0*/  ULDC.64 UR12, c[0x0][0xaf0] ;  /* 0x0002bc00000c7ab9 */ /* 0x000fe20000000a00 */
[----:B------:R-:W-:Y:S01]  /*11bf0*/  IMAD.SHL.U32 R9, R3, 0x4, RZ ;  /* 0x0000000403097824 */ /* 0x000fe200078e00ff */
[----:B------:R-:W-:Y:S01]  /*11c00*/  UIMAD UR16, UR16, UR12, URZ ;  /* 0x0000000c101072a4 */ /* 0x000fe2000f8e023f */
[----:B------:R-:W-:Y:S01]  /*11c10*/  IMAD.MOV.U32 R3, RZ, RZ, R8 ;  /* 0x000000ffff037224 */ /* 0x000fe200078e0008 */
[----:B------:R-:W-:Y:S01]  /*11c20*/  SHF.R.S32.HI R30, RZ, 0x1f, R29 ;  /* 0x0000001fff1e7819 */ /* 0x000fe2000001141d */
[----:B-----5:R-:W-:Y:S01]  /*11c30*/  IMAD R25, R0, R11, RZ ;  /* 0x0000000b00197224 */ /* 0x020fe200078e02ff */
[----:B------:R-:W-:Y:S01]  /*11c40*/  UIMAD UR4, UR8, UR13, UR16 ;  /* 0x0000000d080472a4 */ /* 0x000fe2000f8e0210 */
[----:B------:R-:W-:Y:S01]  /*11c50*/  LOP3.LUT R6, R9, 0x4, R6, 0xe2, !PT ;  /* 0x0000000409067812 */ /* 0x000fe200078ee206 */
[----:B------:R-:W-:Y:S01]  /*11c60*/  UIMAD.WIDE.U32 UR8, UR8, UR12, UR10 ;  /* 0x0000000c080872a5 */ /* 0x000fe2000f8e000a */
[----:B------:R-:W-:Y:S01]  /*11c70*/  VIADD R26, R224, UR42 ;  /* 0x0000002ae01a7c36 */ /* 0x000fe20008000000 */
[----:B------:R-:W0:Y:S01]  /*11c80*/  @P0 LDC R5, c[0x0][0xbec] ;  /* 0x0002fb00ff050b82 */ /* 0x000e220000000800 */
[----:B------:R-:W-:Y:S01]  /*11c90*/  VIADD R27, R185, 0x1c0 ;  /* 0x000001c0b91b7836 */ /* 0x000fe20000000000 */
[----:B------:R-:W-:Y:S01]  /*11ca0*/  UIADD3 UR4, UR9, UR4, URZ ;  /* 0x0000000409047290 */ /* 0x000fe2000fffe03f */
[----:B------:R-:W-:-:S02]  /*11cb0*/  SHF.R.S32.HI R32, RZ, 0x1f, R31 ;  /* 0x0000001fff207819 */ /* 0x000fc4000001141f */
[----:B------:R-:W-:Y:S02]  /*11cc0*/  SHF.R.S32.HI R34, RZ, 0x1f, R37 ;  /* 0x0000001fff227819 */ /* 0x000fe40000011425 */
[----:B------:R-:W-:Y:S01]  /*11cd0*/  SHF.R.S32.HI R28, RZ, 0x1f, R27 ;  /* 0x0000001fff1c7819 */ /* 0x000fe2000001141b */
[----:B------:R-:W1:Y:S01]  /*11ce0*/  @P0 LDC R7, c[0x0][0xbf0] ;  /* 0x0002fc00ff070b82 */ /* 0x000e620000000800 */
[----:B------:R-:W-:Y:S02]  /*11cf0*/  SHF.R.S32.HI R36, RZ, 0x1f, R33 ;  /* 0x0000001fff247819 */ /* 0x000fe40000011421 */
[----:B------:R-:W-:Y:S02]  /*11d00*/  SHF.R.S32.HI R38, RZ, 0x1f, R35 ;  /* 0x0000001fff267819 */ /* 0x000fe40000011423 */
[----:B------:R-:W-:Y:S01]  /*11d10*/  SHF.R.S32.HI R39, RZ, 0x1f, R192 ;  /* 0x0000001fff277819 */ /* 0x000fe200000114c0 */
[----:B0-----:R-:W-:Y:S01]  /*11d20*/  @P0 IMAD.HI.U32 R4, R8, R5, RZ ;  /* 0x0000000508040227 */ /* 0x001fe200078e00ff */
[----:B------:R-:W-:-:S02]  /*11d30*/  SEL R5, RZ, 0xffffffff, P1 ;  /* 0xffffffffff057807 */ /* 0x000fc40000800000 */
[----:B------:R-:W-:-:S04]  /*11d40*/  ISETP.GE.AND P1, PT, R27, UR14, PT ;  /* 0x0000000e1b007c0c */ /* 0x000fc8000bf26270 */
[----:B------:R-:W-:Y:S02]  /*11d50*/  SEL R0, RZ, 0x80, P1 ;  /* 0x00000080ff007807 */ /* 0x000fe40000800000 */
[----:B-1----:R-:W-:Y:S01]  /*11d60*/  @P0 SHF.R.U32.HI R3, RZ, R7, R4 ;  /* 0x00000007ff030219 */ /* 0x002fe20000011604 */
[----:B------:R-:W-:Y:S01]  /*11d70*/  IMAD.SHL.U32 R7, R5, 0x8, RZ ;  /* 0x0000000805077824 */ /* 0x000fe200078e00ff */
[----:B------:R-:W-:Y:S01]  /*11d80*/  ISETP.GE.AND P0, PT, R29, UR14, PT ;  /* 0x0000000e1d007c0c */ /* 0x000fe2000bf06270 */
[----:B------:R-:W-:Y:S02]  /*11d90*/  IMAD.U32 R4, RZ, RZ, UR8 ;  /* 0x00000008ff047e24 */ /* 0x000fe4000f8e00ff */
[----:B------:R-:W-:Y:S01]  /*11da0*/  IMAD.U32 R5, RZ, RZ, UR9 ;  /* 0x00000009ff057e24 */ /* 0x000fe2000f8e00ff */
[----:B------:R-:W-:Y:S01]  /*11db0*/  LOP3.LUT R10, R7, 0x8, R6, 0xe2, !PT ;  /* 0x00000008070a7812 */ /* 0x000fe200078ee206 */
[--C-:B------:R-:W-:Y:S01]  /*11dc0*/  IMAD.MOV R7, RZ, RZ, -R3.reuse ;  /* 0x000000ffff077224 */ /* 0x100fe200078e0a03 */
[----:B------:R-:W-:Y:S01]  /*11dd0*/  SHF.R.S32.HI R6, RZ, 0x1f, R3 ;  /* 0x0000001fff067819 */ /* 0x000fe20000011403 */
[----:B------:R-:W-:Y:S01]  /*11de0*/  ULDC.64 UR8, c[0x0][0xae0] ;  /* 0x0002b80000087ab9 */ /* 0x000fe20000000a00 */
[----:B------:R-:W-:Y:S01]  /*11df0*/  SEL R9, RZ, 0xffffffff, P0 ;  /* 0xffffffffff097807 */ /* 0x000fe20000000000 */
[----:B------:R-:W-:Y:S01]  /*11e00*/  IMAD.U32 R5, RZ, RZ, UR4 ;  /* 0x00000004ff057e24 */ /* 0x000fe2000f8e00ff */
[----:B------:R-:W-:Y:S01]  /*11e10*/  ISETP.GE.AND P0, PT, R33, UR14, PT ;  /* 0x0000000e21007c0c */ /* 0x000fe2000bf06270 */
[----:B------:R-:W-:-:S02]  /*11e20*/  IMAD R6, R6, UR8, RZ ;  /* 0x0000000806067c24 */ /* 0x000fc4000f8e02ff */
[----:B------:R-:W-:Y:S01]  /*11e30*/  IMAD R7, R11, R7, R8 ;  /* 0x000000070b077224 */ /* 0x000fe200078e0208 */
[----:B------:R-:W-:Y:S01]  /*11e40*/  SEL R8, RZ, 0xffffffff, P0 ;  /* 0xffffffffff087807 */ /* 0x000fe20000000000 */
[----:B------:R-:W-:Y:S01]  /*11e50*/  IMAD.SHL.U32 R13, R9, 0x10, RZ ;  /* 0x00000010090d7824 */ /* 0x000fe200078e00ff */
[----:B------:R-:W-:Y:S01]  /*11e60*/  ISETP.GE.AND P0, PT, R37, UR14, PT ;  /* 0x0000000e25007c0c */ /* 0x000fe2000bf06270 */
[C---:B------:R-:W-:Y:S02]  /*11e70*/  IMAD R9, R3.reuse, UR9, R6 ;  /* 0x0000000903097c24 */ /* 0x040fe4000f8e0206 */
[----:B------:R-:W-:Y:S01]  /*11e80*/  IMAD.WIDE.U32 R4, R3, UR8, R4 ;  /* 0x0000000803047c25 */ /* 0x000fe2000f8e0004 */
[----:B------:R-:W-:Y:S01]  /*11e90*/  SHF.R.S32.HI R3, RZ, 0x1f, R7 ;  /* 0x0000001fff037819 */ /* 0x000fe20000011407 */
[----:B------:R-:W-:Y:S01]  /*11ea0*/  ULDC.64 UR8, c[0x0][0xad8] ;  /* 0x0002b60000087ab9 */ /* 0x000fe20000000a00 */
[----:B------:R-:W-:Y:S01]  /*11eb0*/  LOP3.LUT R10, R13, 0x10, R10, 0xe2, !PT ;  /* 0x000000100d0a7812 */ /* 0x000fe200078ee20a */
[----:B------:R-:W-:-:S02]  /*11ec0*/  IMAD.IADD R5, R5, 0x1, R9 ;  /* 0x0000000105057824 */ /* 0x000fc400078e0209 */
[----:B------:R-:W-:Y:S02]  /*11ed0*/  IMAD R6, R3, UR8, RZ ;  /* 0x0000000803067c24 */ /* 0x000fe4000f8e02ff */
[----:B------:R-:W-:-:S04]  /*11ee0*/  IMAD.WIDE.U32 R4, R7, UR8, R4 ;  /* 0x0000000807047c25 */ /* 0x000fc8000f8e0004 */
[----:B------:R-:W-:Y:S01]  /*11ef0*/  IMAD R3, R7, UR9, R6 ;  /* 0x0000000907037c24 */ /* 0x000fe2000f8e0206 */
[----:B------:R-:W-:Y:S01]  /*11f00*/  ULDC.64 UR8, c[0x0][0xa80] ;  /* 0x0002a00000087ab9 */ /* 0x000fe20000000a00 */
[----:B------:R-:W-:Y:S01]  /*11f10*/  SEL R7, RZ, 0x40, P0 ;  /* 0x00000040ff077807 */ /* 0x000fe20000000000 */
[----:B------:R-:W-:Y:S01]  /*11f20*/  IMAD.SHL.U32 R9, R8, 0x20, RZ ;  /* 0x0000002008097824 */ /* 0x000fe200078e00ff */
[----:B------:R-:W-:Y:S01]  /*11f30*/  LEA R20, P0, R4, UR8, 0x1 ;  /* 0x0000000804147c11 */ /* 0x000fe2000f8008ff */
[----:B------:R-:W-:-:S03]  /*11f40*/  IMAD.IADD R3, R5, 0x1, R3 ;  /* 0x0000000105037824 */ /* 0x000fc600078e0203 */
[----:B------:R-:W-:Y:S01]  /*11f50*/  LOP3.LUT R10, R9, 0x20, R10, 0xe2, !PT ;  /* 0x00000020090a7812 */ /* 0x000fe200078ee20a */
[----:B------:R0:W1:Y:S01]  /*11f60*/  SHFL.IDX PT, R6, R20, RZ, 0x181f ;  /* 0x00181fff14067589 */ /* 0x00006200000e0000 */
[----:B------:R-:W-:Y:S02]  /*11f70*/  LEA.HI.X R3, R4, UR9, R3, 0x1, P0 ;  /* 0x0000000904037c11 */ /* 0x000fe400080f0c03 */
[----:B------:R-:W-:Y:S02]  /*11f80*/  ISETP.GE.AND P0, PT, R26, R25, PT ;  /* 0x000000191a00720c */ /* 0x000fe40003f06270 */
[----:B------:R-:W-:Y:S02]  /*11f90*/  LOP3.LUT R21, R10, R7, RZ, 0xfc, !PT ;  /* 0x000000070a157212 */ /* 0x000fe400078efcff */
[----:B------:R0:W2:Y:S02]  /*11fa0*/  SHFL.IDX PT, R7, R3, RZ, 0x181f ;  /* 0x00181fff03077589 */ /* 0x0000a400000e0000 */
        /* <DEDUP_REMOVED lines=33> */
.L_x_5361:
[----:B------:R-:W-:Y:S05]  /*121c0*/  BSYNC B1 ;  /* 0x0000000000017941 */ /* 0x000fea0003800000 */
.L_x_5360:
        /* <DEDUP_REMOVED lines=9> */
[----:B------:R-:W-:-:S05]  /*12260*/  ISETP.GE.AND P2, PT, R29, UR14, PT ;  /* 0x0000000e1d007c0c */ /* 0x000fca000bf46270 */
[----:B-1-3--:R-:W-:Y:S02]  /*12270*/  @!P1 IMAD.WIDE R4, R185, 0x2, R6 ;  /* 0x00000002b9049825 */ /* 0x00afe400078e0206 */
        /* <DEDUP_REMOVED lines=25> */
.L_x_5354:
[----:B------:R-:W-:Y:S05]  /*12410*/  BSYNC B0 ;  /* 0x0000000000007941 */ /* 0x000fea0003800000 */
.L_x_5347:
[----:B------:R-:W-:Y:S02]  /*12420*/  ULDC UR4, c[0x0][0xc3c] ;  /* 0x00030f0000047ab9 */ /* 0x000fe40000000800 */
[----:B------:R-:W-:-:S06]  /*12430*/  UISETP.GE.AND UP0, UPT, UR6, UR4, UPT ;  /* 0x000000040600728c */ /* 0x000fcc000bf06270 */
[----:B------:R-:W-:-:S13]  /*12440*/  PLOP3.LUT P0, PT, PT, PT, UP0, 0x80, 0x0 ;  /* 0x000000000000781c */ /* 0x000fda0003f0f008 */
[----:B------:R-:W-:Y:S05]  /*12450*/  @!P0 BRA `(.L_x_5362) ;  /* 0xfffffeec00cc8947 */ /* 0x000fea000383ffff */
[----:B------:R-:W-:Y:S05]  /*12460*/  EXIT ;  /* 0x000000000000794d */ /* 0x000fea0003800000 */
.L_x_5248:
        /* <DEDUP_REMOVED lines=18> */
.L_x_5363:
        /* <DEDUP_REMOVED lines=43> */
.L_x_5367:
        /* <DEDUP_REMOVED lines=39> */
.L_x_5365:
        /* <DEDUP_REMOVED lines=12> */
.L_x_5368:
[----:B---34-:R-:W-:Y:S01]  /*12b70*/  IMAD R2, R3, UR5, R10 ;  /* 0x0000000503027c24 */ /* 0x018fe2000f8e020a */
[----:B-1----:R-:W-:Y:S01]  /*12b80*/  ISETP.NE.AND P0, PT, R8, 0x1, PT ;  /* 0x000000010800780c */ /* 0x002fe20003f05270 */
[----:B------:R-:W-:-:S03]  /*12b90*/  VIADD R14, R9, UR4 ;  /* 0x00000004090e7c36 */ /* 0x000fc60008000000 */
[----:B------:R1:W-:Y:S01]  /*12ba0*/  STL [R1], R2 ;  /* 0x0000000201007387 */ /* 0x0003e20000100800 */
[----:B------:R-:W-:-:S03]  /*12bb0*/  IADD3 R5, -R2, UR6, RZ ;  /* 0x0000000602057c10 */ /* 0x000fc6000fffe1ff */
[----:B------:R1:W-:Y:S05]  /*12bc0*/  STL [R1+0xc], R14 ;  /* 0x00000c0e01007387 */ /* 0x0003ea0000100800 */
[----:B------:R-:W-:Y:S05]  /*12bd0*/  @!P0 BRA `(.L_x_5369) ;  /* 0x0000000000e08947 */ /* 0x000fea0003800000 */
[----:B0-2---:R-:W-:Y:S02]  /*12be0*/  IABS R7, R4 ;  /* 0x0000000400077213 */ /* 0x005fe40000000000 */
[----:B------:R-:W-:Y:S02]  /*12bf0*/  IABS R9, R8 ;  /* 0x0000000800097213 */ /* 0x000fe40000000000 */
[----:B------:R-:W0:Y:S08]  /*12c00*/  I2F.RP R10, R7 ;  /* 0x00000007000a7306 */ /* 0x000e300000209400 */
[----:B------:R-:W2:Y:S08]  /*12c10*/  I2F.RP R11, R9 ;  /* 0x00000009000b7306 */ /* 0x000eb00000209400 */
[----:B0-----:R-:W1:Y:S08]  /*12c20*/  MUFU.RCP R10, R10 ;  /* 0x0000000a000a7308 */ /* 0x001e700000001000 */
[----:B--2---:R-:W-:Y:S01]  /*12c30*/  MUFU.RCP R11, R11 ;  /* 0x0000000b000b7308 */ /* 0x004fe20000001000 */
[----:B-1----:R-:W-:Y:S01]  /*12c40*/  VIADD R2, R10, 0xffffffe ;  /* 0x0ffffffe0a027836 */ /* 0x002fe20000000000 */
[----:B------:R-:W-:-:S06]  /*12c50*/  IABS R10, R4 ;  /* 0x00000004000a7213 */ /* 0x000fcc0000000000 */
[----:B------:R0:W1:Y:S02]  /*12c60*/  F2I.FTZ.U32.TRUNC.NTZ R3, R2 ;  /* 0x0000000200037305 */ /* 0x000064000021f000 */
[----:B0-----:R-:W-:Y:S02]  /*12c70*/  IMAD.MOV.U32 R2, RZ, RZ, RZ ;  /* 0x000000ffff027224 */ /* 0x001fe400078e00ff */
[----:B-1----:R-:W-:-:S04]  /*12c80*/  IMAD.MOV R12, RZ, RZ, -R3 ;  /* 0x000000ffff0c7224 */ /* 0x002fc800078e0a03 */
[----:B------:R-:W-:-:S04]  /*12c90*/  IMAD R13, R12, R7, RZ ;  /* 0x000000070c0d7224 */ /* 0x000fc800078e02ff */
[----:B------:R-:W-:Y:S01]  /*12ca0*/  IMAD.HI.U32 R3, R3, R13, R2 ;  /* 0x0000000d03037227 */ /* 0x000fe200078e0002 */
[----:B------:R-:W-:-:S03]  /*12cb0*/  IABS R2, R5 ;  /* 0x0000000500027213 */ /* 0x000fc60000000000 */
[----:B------:R-:W-:Y:S02]  /*12cc0*/  IMAD.MOV R13, RZ, RZ, -R10 ;  /* 0x000000ffff0d7224 */ /* 0x000fe400078e0a0a */
[----:B------:R-:W-:-:S04]  /*12cd0*/  IMAD.HI.U32 R10, R3, R2, RZ ;  /* 0x00000002030a7227 */ /* 0x000fc800078e00ff */
[----:B------:R-:W-:Y:S02]  /*12ce0*/  IMAD R2, R10, R13, R2 ;  /* 0x0000000d0a027224 */ /* 0x000fe400078e0202 */
[----:B------:R-:W-:-:S03]  /*12cf0*/  VIADD R3, R11, 0xffffffe ;  /* 0x0ffffffe0b037836 */ /* 0x000fc60000000000 */
[----:B------:R-:W-:-:S03]  /*12d00*/  ISETP.GT.U32.AND P1, PT, R7, R2, PT ;  /* 0x000000020700720c */ /* 0x000fc60003f24070 */
[----:B------:R-:W0:Y:S10]  /*12d10*/  F2I.FTZ.U32.TRUNC.NTZ R3, R3 ;  /* 0x0000000300037305 */ /* 0x000e34000021f000 */
[----:B------:R-:W-:-:S02]  /*12d20*/  @!P1 IMAD.IADD R2, R2, 0x1, -R7 ;  /* 0x0000000102029824 */ /* 0x000fc400078e0a07 */
[----:B------:R-:W-:Y:S01]  /*12d30*/  @!P1 VIADD R10, R10, 0x1 ;  /* 0x000000010a0a9836 */ /* 0x000fe20000000000 */
[----:B------:R-:W-:Y:S02]  /*12d40*/  ISETP.NE.AND P1, PT, R4, RZ, PT ;  /* 0x000000ff0400720c */ /* 0x000fe40003f25270 */
[----:B------:R-:W-:Y:S01]  /*12d50*/  ISETP.GE.U32.AND P0, PT, R2, R7, PT ;  /* 0x000000070200720c */ /* 0x000fe20003f06070 */
[----:B0-----:R-:W-:-:S04]  /*12d60*/  IMAD.MOV R2, RZ, RZ, -R3 ;  /* 0x000000ffff027224 */ /* 0x001fc800078e0a03 */
[----:B------:R-:W-:Y:S02]  /*12d70*/  IMAD R7, R2, R9, RZ ;  /* 0x0000000902077224 */ /* 0x000fe400078e02ff */
[----:B------:R-:W-:-:S04]  /*12d80*/  IMAD.MOV.U32 R2, RZ, RZ, RZ ;  /* 0x000000ffff027224 */ /* 0x000fc800078e00ff */
        /* <DEDUP_REMOVED lines=29> */
.L_x_5369:
        /* <DEDUP_REMOVED lines=61> */
.L_x_5370:
[----:B01----:R-:W-:-:S05]  /*13330*/  LOP3.LUT R3, RZ, R2, RZ, 0x33, !PT ;  /* 0x00000002ff037212 */ /* 0x003fca00078e33ff */
[----:B------:R-:W-:-:S05]  /*13340*/  IMAD.IADD R2, R4, 0x1, R3 ;  /* 0x0000000104027824 */ /* 0x000fca00078e0203 */
[----:B------:R1:W-:Y:S01]  /*13350*/  STL [R1+0x4], R2 ;  /* 0x0000040201007387 */ /* 0x0003e20000100800 */
[----:B------:R-:W-:Y:S05]  /*13360*/  BRA `(.L_x_5371) ;  /* 0x0000000000107947 */ /* 0x000fea0003800000 */
.L_x_5366:
[----:B------:R-:W-:Y:S01]  /*13370*/  IMAD.U32 R2, RZ, RZ, UR6 ;  /* 0x00000006ff027e24 */ /* 0x000fe2000f8e00ff */
[----:B------:R0:W-:Y:S04]  /*13380*/  STL [R1+0x4], RZ ;  /* 0x000004ff01007387 */ /* 0x0001e80000100800 */
[----:B------:R0:W-:Y:S04]  /*13390*/  STL [R1+0x8], RZ ;  /* 0x000008ff01007387 */ /* 0x0001e80000100800 */
[----:B------:R0:W-:Y:S02]  /*133a0*/  STL [R1], R2 ;  /* 0x0000000201007387 */ /* 0x0001e40000100800 */
.L_x_5371:
        /* <DEDUP_REMOVED lines=10> */
.L_x_5364:
        /* <DEDUP_REMOVED lines=8> */
[----:B------:R-:W2:Y:S01]  /*134d0*/  S2UR UR5, SR_CgaCtaId ;  /* 0x00000000000579c3 */ /* 0x000ea20000008800 */
[C---:B---3--:R-:W-:Y:S01]  /*134e0*/  IMAD.SHL.U32 R0, R6.reuse, 0x8, RZ ;  /* 0x0000000806007824 */ /* 0x048fe200078e00ff */
[----:B------:R-:W-:Y:S01]  /*134f0*/  LOP3.LUT R4, R6, 0x7f, RZ, 0xc0, !PT ;  /* 0x0000007f06047812 */ /* 0x000fe200078ec0ff */
[----:B------:R-:W-:Y:S01]  /*13500*/  UMOV UR4, 0x400 ;  /* 0x0000040000047882 */ /* 0x000fe20000000000 */
[----:B------:R-:W-:Y:S01]  /*13510*/  BSSY B8, `(.L_x_5372) ;  /* 0x00006a2000087945 */ /* 0x000fe20003800000 */
[----:B------:R-:W-:Y:S01]  /*13520*/  ULDC UR37, c[0x0][0xc] ;  /* 0x0000030000257ab9 */ /* 0x000fe20000000800 */
[----:B------:R-:W-:Y:S01]  /*13530*/  LOP3.LUT R3, R0, 0x1f8, RZ, 0xc0, !PT ;  /* 0x000001f800037812 */ /* 0x000fe200078ec0ff */
[----:B01----:R-:W-:Y:S01]  /*13540*/  IMAD.SHL.U32 R2, R4, 0x8, RZ ;  /* 0x0000000804027824 */ /* 0x003fe200078e00ff */
[----:B------:R-:W-:Y:S01]  /*13550*/  ULDC.64 UR38, c[0x0][0x198] ;  /* 0x0000660000267ab9 */ /* 0x000fe20000000a00 */
[----:B------:R-:W-:Y:S01]  /*13560*/  IMAD.MOV.U32 R0, RZ, RZ, 0x1 ;  /* 0x00000001ff007424 */ /* 0x000fe200078e00ff */
[----:B------:R-:W-:Y:S01]  /*13570*/  LOP3.LUT R3, R3, 0x38, R6, 0x78, !PT ;  /* 0x0000003803037812 */ /* 0x000fe200078e7806 */
[----:B------:R-:W-:-:S03]  /*13580*/  IMAD.SHL.U32 R6, R6, 0x10, RZ ;  /* 0x0000001006067824 */ /* 0x000fc600078e00ff */
[----:B------:R-:W-:Y:S02]  /*13590*/  LOP3.LUT R2, R3, 0x200, R2, 0xf8, !PT ;  /* 0x0000020003027812 */ /* 0x000fe400078ef802 */
[----:B------:R-:W-:-:S04]  /*135a0*/  SHF.R.U32.HI R3, RZ, 0x3, R4 ;  /* 0x00000003ff037819 */ /* 0x000fc80000011604 */
[----:B------:R-:W-:Y:S01]  /*135b0*/  LOP3.LUT R3, R3, 0x70, R6, 0xf8, !PT ;  /* 0x0000007003037812 */ /* 0x000fe200078ef806 */
[----:B--2---:R-:W-:-:S06]  /*135c0*/  ULEA UR4, UR5, UR4, 0x18 ;  /* 0x0000000405047291 */ /* 0x004fcc000f8ec03f */
[----:B------:R-:W-:-:S04]  /*135d0*/  IMAD.U32 R19, RZ, RZ, UR4 ;  /* 0x00000004ff137e24 */ /* 0x000fc8000f8e00ff */
[----:B------:R-:W-:-:S05]  /*135e0*/  IMAD R2, R2, 0x2, R19 ;  /* 0x0000000202027824 */ /* 0x000fca00078e0213 */
[----:B------:R0:W-:Y:S04]  /*135f0*/  STL [R1+0x54], R2 ;  /* 0x0000540201007387 */ /* 0x0001e80000100800 */
[----:B------:R0:W-:Y:S04]  /*13600*/  STL [R1+0x48], RZ ;  /* 0x000048ff01007387 */ /* 0x0001e80000100800 */
[----:B------:R0:W-:Y:S04]  /*13610*/  STL [R1+0x14], R0 ;  /* 0x0000140001007387 */ /* 0x0001e80000100800 */
[----:B------:R0:W-:Y:S02]  /*13620*/  STL [R1+0x10], RZ ;  /* 0x000010ff01007387 */ /* 0x0001e40000100800 */
.L_x_5500:
[----:B--2---:R-:W2:Y:S01]  /*13630*/  LDL R9, [R1+0xc] ;  /* 0x00000c0001097983 */ /* 0x004ea20000100800 */
[----:B------:R-:W-:Y:S05]  /*13640*/  YIELD ;  /* 0x0000000000007946 */ /* 0x000fea0003800000 */
[----:B------:R-:W-:Y:S01]  /*13650*/  ULDC.64 UR4, c[0x0][0xa28] ;  /* 0x00028a0000047ab9 */ /* 0x000fe20000000a00 */
[----:B0-----:R-:W-:Y:S01]  /*13660*/  IMAD.MOV.U32 R0, RZ, RZ, RZ ;  /* 0x000000ffff007224 */ /* 0x001fe200078e00ff */
[----:B------:R-:W-:Y:S01]  /*13670*/  ISETP.NE.U32.AND P0, PT, RZ, UR4, PT ;  /* 0x00000004ff007c0c */ /* 0x000fe2000bf05070 */
[----:B-1----:R-:W0:Y:S01]  /*13680*/  LDC.64 R4, c[0x0][0xa00] ;  /* 0x00028000ff047b82 */ /* 0x002e220000000a00 */
[----:B------:R-:W-:Y:S01]  /*13690*/  IMAD.MOV.U32 R10, RZ, RZ, RZ ;  /* 0x000000ffff0a7224 */ /* 0x000fe200078e00ff */
[----:B------:R-:W-:Y:S01]  /*136a0*/  ULDC.64 UR6, c[0x0][0xa08] ;  /* 0x0002820000067ab9 */ /* 0x000fe20000000a00 */
[----:B------:R-:W-:Y:S01]  /*136b0*/  ISETP.NE.AND.EX P0, PT, RZ, UR5, PT, P0 ;  /* 0x00000005ff007c0c */ /* 0x000fe2000bf05300 */
[----:B------:R-:W-:-:S12]  /*136c0*/  ULDC.64 UR4, c[0x0][0xa18] ;  /* 0x0002860000047ab9 */ /* 0x000fd80000000a00 */
        /* <DEDUP_REMOVED lines=37> */
.L_x_5373:
        /* <DEDUP_REMOVED lines=12> */
[----:B------:R-:W3:Y:S02]  /*139e0*/  LDC.64 R2, c[0x0][0xa20] ;  /* 0x00028800ff027b82 */ /* 0x000ee40000000a00 */
[----:B---3--:R-:W-:-:S05]  /*139f0*/  IMAD.WIDE R2, R9, 0x4, R2 ;  /* 0x0000000409027825 */ /* 0x008fca00078e0202 */
[----:B------:R3:W5:Y:S01]  /*13a00*/  LDG.E R7, desc[UR40][R2.64] ;  /* 0x0000002802077981 */ /* 0x000762000c1e1900 */
[----:B------:R-:W-:Y:S05]  /*13a10*/  BRA `(.L_x_5375) ;  /* 0x0000000000107947 */ /* 0x000fea0003800000 */
.L_x_5374:
[----:B------:R-:W-:Y:S05]  /*13a20*/  @!P1 BRA `(.L_x_5375) ;  /* 0x00000000000c9947 */ /* 0x000fea0003800000 */
[----:B------:R-:W3:Y:S04]  /*13a30*/  LDG.E R7, desc[UR40][R2.64] ;  /* 0x0000002802077981 */ /* 0x000ee8000c1e1900 */
[----:B------:R-:W3:Y:S02]  /*13a40*/  LDG.E R2, desc[UR40][R2.64+0x4] ;  /* 0x0000042802027981 */ /* 0x000ee4000c1e1900 */
[----:B---3--:R-:W-:-:S07]  /*13a50*/  IMAD.IADD R7, R2, 0x1, -R7 ;  /* 0x0000000102077824 */ /* 0x008fce00078e0a07 */
.L_x_5375:
        /* <DEDUP_REMOVED lines=12> */
[----:B------:R-:W-:-:S05]  /*13b20*/  VIADD R4, R0, 0x3f ;  /* 0x0000003f00047836 */ /* 0x000fca0000000000 */
[----:B------:R-:W-:-:S04]  /*13b30*/  SHF.R.S32.HI R2, RZ, 0x1f, R4 ;  /* 0x0000001fff027819 */ /* 0x000fc80000011404 */
[----:B------:R-:W-:Y:S02]  /*13b40*/  LEA.HI R4, R2, R4, RZ, 0x6 ;  /* 0x0000000402047211 */ /* 0x000fe400078f30ff */
[----:B------:R-:W-:Y:S02]  /*13b50*/  IADD3 R2, R0, 0x1, -R10 ;  /* 0x0000000100027810 */ /* 0x000fe40007ffe80a */
[----:B------:R-:W-:-:S03]  /*13b60*/  SHF.R.S32.HI R9, RZ, 0x6, R4 ;  /* 0x00000006ff097819 */ /* 0x000fc60000011404 */
[----:B------:R-:W-:Y:S02]  /*13b70*/  IMAD.IADD R7, R2, 0x1, R7 ;  /* 0x0000000102077824 */ /* 0x000fe400078e0207 */
[----:B------:R-:W3:Y:S01]  /*13b80*/  LDC.64 R2, c[0x0][0x9e0] ;  /* 0x00027800ff027b82 */ /* 0x000ee20000000a00 */
[----:B------:R2:W-:Y:S01]  /*13b90*/  STL [R1+0x58], R9 ;  /* 0x0000580901007387 */ /* 0x0005e20000100800 */
        /* <DEDUP_REMOVED lines=14> */
.L_x_5378:
[----:B------:R-:W-:-:S13]  /*13c80*/  ISETP.NE.AND P0, PT, R3, 0x1, PT ;  /* 0x000000010300780c */ /* 0x000fda0003f05270 */
[----:B------:R-:W2:Y:S02]  /*13c90*/  @P0 LDC.64 R4, c[0x0][0x9e8] ;  /* 0x00027a00ff040b82 */ /* 0x000ea40000000a00 */
[----:B--2---:R-:W-:-:S05]  /*13ca0*/  @P0 IMAD.HI.U32 R4, R8, R4, RZ ;  /* 0x0000000408040227 */ /* 0x004fca00078e00ff */
[----:B------:R-:W-:-:S07]  /*13cb0*/  @P0 SHF.R.U32.HI R8, RZ, R5, R4 ;  /* 0x00000005ff080219 */ /* 0x000fce0000011604 */
.L_x_5379:
[----:B------:R-:W-:Y:S05]  /*13cc0*/  BSYNC B0 ;  /* 0x0000000000007941 */ /* 0x000fea0003800000 */
.L_x_5377:
[----:B------:R-:W-:-:S05]  /*13cd0*/  IMAD R8, R8, R3, R3 ;  /* 0x0000000308087224 */ /* 0x000fca00078e0203 */
[----:B------:R-:W-:-:S07]  /*13ce0*/  VIMNMX R2, R2, R8, PT ;  /* 0x0000000802027248 */ /* 0x000fce0003fe0100 */
.L_x_5376:
[----:B------:R-:W2:Y:S01]  /*13cf0*/  @P1 LDC R4, c[0x0][0x44c] ;  /* 0x00011300ff041b82 */ /* 0x000ea20000000800 */
[----:B------:R-:W-:Y:S01]  /*13d00*/  IMAD.MOV.U32 R5, RZ, RZ, R11 ;  /* 0x000000ffff057224 */ /* 0x000fe200078e000b */
[----:B------:R-:W-:Y:S01]  /*13d10*/  ULDC UR4, c[0x0][0x9dc] ;  /* 0x0002770000047ab9 */ /* 0x000fe20000000800 */
[----:B------:R-:W-:-:S05]  /*13d20*/  VIADD R2, R2, 0x3f ;  /* 0x0000003f02027836 */ /* 0x000fca0000000000 */
[----:B------:R-:W3:Y:S01]  /*13d30*/  @P1 LDC R7, c[0x0][0x450] ;  /* 0x00011400ff071b82 */ /* 0x000ee20000000800 */
[----:B--2---:R-:W-:-:S05]  /*13d40*/  @P1 IMAD.HI.U32 R4, R11, R4, RZ ;  /* 0x000000040b041227 */ /* 0x004fca00078e00ff */
[----:B---3--:R-:W-:-:S04]  /*13d50*/  @P1 SHF.R.U32.HI R5, RZ, R7, R4 ;  /* 0x00000007ff051219 */ /* 0x008fc80000011604 */
[----:B------:R-:W-:Y:S02]  /*13d60*/  IADD3 R7, R5, R0, -R10 ;  /* 0x0000000005077210 */ /* 0x000fe40007ffe80a */
[----:B------:R-:W-:-:S04]  /*13d70*/  SHF.R.S32.HI R0, RZ, 0x1f, R2 ;  /* 0x0000001fff007819 */ /* 0x000fc80000011402 */
[----:B------:R-:W-:Y:S01]  /*13d80*/  LEA.HI R0, R0, R2, RZ, 0x6 ;  /* 0x0000000200007211 */ /* 0x000fe200078f30ff */
[----:B------:R-:W-:-:S03]  /*13d90*/  VIADD R2, R7, -UR4 ;  /* 0x8000000407027c36 */ /* 0x000fc60008000000 */
[----:B------:R-:W-:-:S04]  /*13da0*/  SHF.R.S32.HI R4, RZ, 0x6, R0 ;  /* 0x00000006ff047819 */ /* 0x000fc80000011400 */
        /* <DEDUP_REMOVED lines=13> */
.L_x_5382:
[----:B------:R-:W-:-:S13]  /*13e80*/  ISETP.NE.AND P0, PT, R3, 0x1, PT ;  /* 0x000000010300780c */ /* 0x000fda0003f05270 */
[----:B--2---:R-:W2:Y:S02]  /*13e90*/  @P0 LDC.64 R4, c[0x0][0x9e8] ;  /* 0x00027a00ff040b82 */ /* 0x004ea40000000a00 */
[----:B--2---:R-:W-:-:S05]  /*13ea0*/  @P0 IMAD.HI.U32 R4, R7, R4, RZ ;  /* 0x0000000407040227 */ /* 0x004fca00078e00ff */
[----:B------:R-:W-:-:S07]  /*13eb0*/  @P0 SHF.R.U32.HI R7, RZ, R5, R4 ;  /* 0x00000005ff070219 */ /* 0x000fce0000011604 */
.L_x_5383:
[----:B------:R-:W-:Y:S05]  /*13ec0*/  BSYNC B0 ;  /* 0x0000000000007941 */ /* 0x000fea0003800000 */
.L_x_5381:
[----:B------:R-:W-:-:S05]  /*13ed0*/  IMAD R3, R7, R3, RZ ;  /* 0x0000000307037224 */ /* 0x000fca00078e02ff */
[----:B------:R-:W-:-:S07]  /*13ee0*/  VIMNMX R2, R2, R3, !PT ;  /* 0x0000000302027248 */ /* 0x000fce0007fe0100 */
.L_x_5380:
[----:B------:R-:W-:Y:S01]  /*13ef0*/  SHF.R.S32.HI R3, RZ, 0x1f, R2 ;  /* 0x0000001fff037819 */ /* 0x000fe20000011402 */
[----:B------:R-:W-:Y:S01]  /*13f00*/  IMAD.MOV.U32 R5, RZ, RZ, RZ ;  /* 0x000000ffff057224 */ /* 0x000fe200078e00ff */
[----:B--2---:R-:W-:Y:S01]  /*13f10*/  SHF.R.U32.HI R4, RZ, 0x10, R6 ;  /* 0x00000010ff047819 */ /* 0x004fe20000011606 */
[----:B------:R-:W-:Y:S01]  /*13f20*/  BSSY B0, `(.L_x_5384) ;  /* 0x0000029000007945 */ /* 0x000fe20003800000 */
[----:B------:R-:W-:Y:S01]  /*13f30*/  LEA.HI R3, R3, R2, RZ, 0x6 ;  /* 0x0000000203037211 */ /* 0x000fe200078f30ff */
[----:B01----:R-:W-:Y:S01]  /*13f40*/  IMAD.MOV.U32 R10, RZ, RZ, R5 ;  /* 0x000000ffff0a7224 */ /* 0x003fe200078e0005 */
[----:B------:R-:W-:Y:S02]  /*13f50*/  ISETP.NE.AND P0, PT, R4, RZ, PT ;  /* 0x000000ff0400720c */ /* 0x000fe40003f05270 */
[----:B------:R-:W-:Y:S02]  /*13f60*/  SHF.R.S32.HI R3, RZ, 0x6, R3 ;  /* 0x00000006ff037819 */ /* 0x000fe40000011403 */
[----:B------:R-:W-:-:S02]  /*13f70*/  LOP3.LUT R8, R6, 0xff, RZ, 0xc0, !PT ;  /* 0x000000ff06087812 */ /* 0x000fc400078ec0ff */
        /* <DEDUP_REMOVED lines=35> */
.L_x_5385:
[----:B------:R-:W-:Y:S05]  /*141b0*/  BSYNC B0 ;  /* 0x0000000000007941 */ /* 0x000fea0003800000 */
.L_x_5384:
        /* <DEDUP_REMOVED lines=15> */
[----:B------:R-:W0:Y:S02]  /*142b0*/  FLO.U32 R0, UR4 ;  /* 0x0000000400007d00 */ /* 0x000e2400080e0000 */
        /* <DEDUP_REMOVED lines=10> */
.L_x_5387:
        /* <DEDUP_REMOVED lines=20> */
.L_x_5390:
[----:B------:R-:W-:Y:S05]  /*144a0*/  BSYNC B6 ;  /* 0x0000000000067941 */ /* 0x000fea0003800000 */
.L_x_5389:
        /* <DEDUP_REMOVED lines=20> */
.L_x_5393:
        /* <DEDUP_REMOVED lines=15> */
.L_x_5392:
[----:B------:R-:W-:Y:S05]  /*146e0*/  BSYNC B6 ;  /* 0x0000000000067941 */ /* 0x000fea0003800000 */
.L_x_5391:
[----:B------:R-:W3:Y:S01]  /*146f0*/  LDL R0, [R1+0xc] ;  /* 0x00000c0001007983 */ /* 0x000ee20000100800 */
[----:B------:R-:W-:Y:S02]  /*14700*/  ULDC.64 UR4, c[0x0][0x9f8] ;  /* 0x00027e0000047ab9 */ /* 0x000fe40000000a00 */
[----:B------:R-:W-:Y:S01]  /*14710*/  ISETP.NE.U32.AND P0, PT, RZ, UR4, PT ;  /* 0x00000004ff007c0c */ /* 0x000fe2000bf05070 */
[----:B------:R-:W4:Y:S03]  /*14720*/  LDL R16, [R1+0x30] ;  /* 0x0000300001107983 */ /* 0x000f260000100800 */
        /* <DEDUP_REMOVED lines=20> */
.L_x_5517:
        /* <DEDUP_REMOVED lines=9> */
.L_x_5520:
        /* <DEDUP_REMOVED lines=9> */
[----:B-1----:R-:W1:Y:S02]  /*14990*/  @P0 LDC.64 R4, c[0x0][0x440] ;  /* 0x00011000ff040b82 */ /* 0x002e640000000a00 */
        /* <DEDUP_REMOVED lines=14> */
.L_x_5397:
[----:B------:R-:W4:Y:S04]  /*14a80*/  LDL R0, [R1+0x10] ;  /* 0x0000100001007983 */ /* 0x000f280000100800 */
[----:B---3--:R-:W3:Y:S01]  /*14a90*/  LDL R2, [R1+0x14] ;  /* 0x0000140001027983 */ /* 0x008ee20000100800 */
[----:B----4-:R-:W-:Y:S01]  /*14aa0*/  IMAD R0, R0, 0x8, R19 ;  /* 0x0000000800007824 */ /* 0x010fe200078e0213 */
[----:B---3--:R-:W-:-:S04]  /*14ab0*/  SHF.L.U32 R2, R2, 0x1f, RZ ;  /* 0x0000001f02027819 */ /* 0x008fc800000006ff */
[----:B------:R-:W3:Y:S02]  /*14ac0*/  SYNCS.PHASECHK.TRANS64.TRYWAIT P0, [R0+URZ+0x28c40], R2 ;  /* 0x028c4002000075a7 */ /* 0x000ee4000800017f */
[----:B---3--:R-:W-:Y:S05]  /*14ad0*/  @!P0 BRA `(.L_x_5398) ;  /* 0x0000005c00548947 */ /* 0x008fea0003800000 */
.L_x_5521:
        /* <DEDUP_REMOVED lines=11> */
.L_x_5399:
[----:B------:R-:W4:Y:S04]  /*14b90*/  LDL R3, [R1+0x10] ;  /* 0x0000100001037983 */ /* 0x000f280000100800 */
[----:B-1----:R-:W2:Y:S04]  /*14ba0*/  LDL R4, [R1+0x20] ;  /* 0x0000200001047983 */ /* 0x002ea80000100800 */
        /* <DEDUP_REMOVED lines=21> */
.L_x_5395:
[----:B------:R-:W3:Y:S01]  /*14d00*/  LDL.LU R3, [R1+0x3c] ;  /* 0x00003c0001037983 */ /* 0x000ee20000300800 */
[----:B------:R-:W-:Y:S05]  /*14d10*/  WARPSYNC.ALL ;  /* 0x0000000000007948 */ /* 0x000fea0003800000 */
[----:B------:R-:W-:Y:S01]  /*14d20*/  ULDC.64 UR4, c[0x0][0x298] ;  /* 0x0000a60000047ab9 */ /* 0x000fe20000000a00 */
[----:B------:R-:W-:Y:S01]  /*14d30*/  BSSY B6, `(.L_x_5400) ;  /* 0x000001c000067945 */ /* 0x000fe20003800000 */
[----:B------:R-:W-:Y:S01]  /*14d40*/  BAR.SYNC.DEFER_BLOCKING 0x8, 0x100 ;  /* 0x0204000000007b1d */ /* 0x000fe20000010000 */
[----:B---3--:R-:W-:Y:S01]  /*14d50*/  SHF.R.S32.HI R0, RZ, 0x1f, R3 ;  /* 0x0000001fff007819 */ /* 0x008fe20000011403 */
[----:B-1----:R-:W-:-:S04]  /*14d60*/  IMAD.WIDE.U32 R4, R3, UR4, RZ ;  /* 0x0000000403047c25 */ /* 0x002fc8000f8e00ff */
        /* <DEDUP_REMOVED lines=24> */
.L_x_5401:
[----:B------:R-:W-:Y:S05]  /*14ef0*/  BSYNC B6 ;  /* 0x0000000000067941 */ /* 0x000fea0003800000 */
.L_x_5400:
[----:B-1----:R-:W3:Y:S01]  /*14f00*/  LDL.LU R0, [R1+0x3c] ;  /* 0x00003c0001007983 */ /* 0x002ee20000300800 */
[----:B------:R-:W-:Y:S01]  /*14f10*/  ULDC.64 UR6, c[0x0][0xa00] ;  /* 0x0002800000067ab9 */ /* 0x000fe20000000a00 */
[----:B------:R-:W-:Y:S01]  /*14f20*/  ULDC.64 UR4, c[0x0][0x2d8] ;  /* 0x0000b60000047ab9 */ /* 0x000fe20000000a00 */
[----:B0-----:R-:W0:Y:S01]  /*14f30*/  LDC R7, c[0x0][0x448] ;  /* 0x00011200ff077b82 */ /* 0x001e220000000800 */
[----:B------:R-:W3:Y:S04]  /*14f40*/  LDL.LU.64 R2, [R1+0x40] ;  /* 0x0000400001027983 */ /* 0x000ee80000300a00 */
[----:B------:R-:W4:Y:S04]  /*14f50*/  LDL R5, [R1+0xc] ;  /* 0x00000c0001057983 */ /* 0x000f280000100800 */
[----:B------:R-:W2:Y:S01]  /*14f60*/  LDL R12, [R1+0x24] ;  /* 0x00002400010c7983 */ /* 0x000ea20000100800 */
[----:B------:R-:W-:Y:S01]  /*14f70*/  ISETP.NE.U32.AND P0, PT, RZ, UR6, PT ;  /* 0x00000006ff007c0c */ /* 0x000fe2000bf05070 */
[----:B------:R-:W-:-:S03]  /*14f80*/  ULDC UR6, c[0x0][0x2b8] ;  /* 0x0000ae0000067ab9 */ /* 0x000fc60000000800 */
[----:B------:R-:W-:Y:S01]  /*14f90*/  ISETP.NE.AND.EX P0, PT, RZ, UR7, PT, P0 ;  /* 0x00000007ff007c0c */ /* 0x000fe2000bf05300 */
[----:B------:R-:W1:Y:S02]  /*14fa0*/  S2R R8, SR_TID.X ;  /* 0x0000000000087919 */ /* 0x000e640000002100 */
[----:B-1----:R-:W-:Y:S02]  /*14fb0*/  IMAD.SHL.U32 R8, R8, 0x10, RZ ;  /* 0x0000001008087824 */ /* 0x002fe400078e00ff */
[----:B---3--:R-:W-:Y:S01]  /*14fc0*/  IMAD.MOV.U32 R3, RZ, RZ, R0 ;  /* 0x000000ffff037224 */ /* 0x008fe200078e0000 */
[----:B----4-:R-:W-:-:S04]  /*14fd0*/  SHF.R.S32.HI R0, RZ, 0x1f, R5 ;  /* 0x0000001fff007819 */ /* 0x010fc80000011405 */
[----:B------:R-:W-:Y:S02]  /*14fe0*/  SEL R4, R0, RZ, !P0 ;  /* 0x000000ff00047207 */ /* 0x000fe40004000000 */
[----:B------:R-:W-:Y:S02]  /*14ff0*/  SEL R0, R5, RZ, !P0 ;  /* 0x000000ff05007207 */ /* 0x000fe40004000000 */
[----:B------:R-:W1:Y:S01]  /*15000*/  S2R R5, SR_TID.X ;  /* 0x0000000000057919 */ /* 0x000e620000002100 */
[----:B------:R-:W-:-:S04]  /*15010*/  IMAD.WIDE.U32 R2, R17, UR4, R2 ;  /* 0x0000000411027c25 */ /* 0x000fc8000f8e0002 */
[----:B------:R-:W-:Y:S01]  /*15020*/  IMAD R3, R17, UR5, R3 ;  /* 0x0000000511037c24 */ /* 0x000fe2000f8e0203 */
[----:B------:R-:W-:Y:S02]  /*15030*/  ULDC.64 UR4, c[0x0][0x2e0] ;  /* 0x0000b80000047ab9 */ /* 0x000fe40000000a00 */
[----:B------:R-:W-:Y:S02]  /*15040*/  IMAD R4, R4, UR4, RZ ;  /* 0x0000000404047c24 */ /* 0x000fe4000f8e02ff */
[----:B------:R-:W-:-:S04]  /*15050*/  IMAD.WIDE.U32 R2, R0, UR4, R2 ;  /* 0x0000000400027c25 */ /* 0x000fc8000f8e0002 */
[----:B------:R-:W-:Y:S01]  /*15060*/  IMAD R0, R0, UR5, R4 ;  /* 0x0000000500007c24 */ /* 0x000fe2000f8e0204 */
[----:B0-----:R-:W-:Y:S01]  /*15070*/  ISETP.NE.AND P0, PT, R7, 0x1, PT ;  /* 0x000000010700780c */ /* 0x001fe20003f05270 */
[----:B------:R-:W0:Y:S01]  /*15080*/  S2R R9, SR_TID.X ;  /* 0x0000000000097919 */ /* 0x000e220000002100 */
[----:B------:R-:W-:-:S11]  /*15090*/  ULDC.64 UR4, c[0x0][0x2d0] ;  /* 0x0000b40000047ab9 */ /* 0x000fd60000000a00 */
[----:B------:R-:W3:Y:S01]  /*150a0*/  @P0 LDC R6, c[0x0][0x450] ;  /* 0x00011400ff060b82 */ /* 0x000ee20000000800 */
[----:B-1----:R-:W-:-:S04]  /*150b0*/  LOP3.LUT R5, R5, 0x7f, RZ, 0xc0, !PT ;  /* 0x0000007f05057812 */ /* 0x002fc800078ec0ff */
[----:B------:R-:W-:-:S04]  /*150c0*/  SHF.R.U32.HI R5, RZ, 0x3, R5 ;  /* 0x00000003ff057819 */ /* 0x000fc80000011605 */
[----:B------:R-:W-:Y:S02]  /*150d0*/  LOP3.LUT R8, R5, 0x70, R8, 0xf8, !PT ;  /* 0x0000007005087812 */ /* 0x000fe400078ef808 */
[----:B------:R-:W1:Y:S03]  /*150e0*/  @P0 LDC R5, c[0x0][0x44c] ;  /* 0x00011300ff050b82 */ /* 0x000e660000000800 */
[----:B--2---:R-:W-:Y:S02]  /*150f0*/  IMAD.IADD R4, R8, 0x1, R12 ;  /* 0x0000000108047824 */ /* 0x004fe400078e020c */
[----:B------:R2:W5:Y:S01]  /*15100*/  LDL R8, [R1+0x54] ;  /* 0x0000540001087983 */ /* 0x0005620000100800 */
[----:B------:R-:W-:Y:S02]  /*15110*/  IMAD.IADD R3, R3, 0x1, R0 ;  /* 0x0000000103037824 */ /* 0x000fe400078e0200 */
[----:B------:R-:W-:Y:S01]  /*15120*/  IMAD.MOV.U32 R0, RZ, RZ, R4 ;  /* 0x000000ffff007224 */ /* 0x000fe200078e0004 */
[----:B------:R-:W4:Y:S01]  /*15130*/  S2R R10, SR_TID.X ;  /* 0x00000000000a7919 */ /* 0x000f220000002100 */
[----:B-1----:R-:W-:-:S05]  /*15140*/  @P0 IMAD.HI.U32 R5, R4, R5, RZ ;  /* 0x0000000504050227 */ /* 0x002fca00078e00ff */
        /* <DEDUP_REMOVED lines=10> */
[----:B0-----:R-:W-:-:S04]  /*151f0*/  IMAD.SHL.U32 R9, R9, 0x8, RZ ;  /* 0x0000000809097824 */ /* 0x001fc800078e00ff */
[----:B------:R-:W-:Y:S02]  /*15200*/  IMAD R0, R0, UR4, RZ ;  /* 0x0000000400007c24 */ /* 0x000fe4000f8e02ff */
[----:B------:R-:W-:-:S04]  /*15210*/  IMAD.WIDE.U32 R2, R4, UR4, R2 ;  /* 0x0000000404027c25 */ /* 0x000fc8000f8e0002 */
[----:B------:R-:W-:Y:S01]  /*15220*/  IMAD R0, R4, UR5, R0 ;  /* 0x0000000504007c24 */ /* 0x000fe2000f8e0200 */
[----:B------:R-:W-:Y:S01]  /*15230*/  ULDC.64 UR4, c[0x0][0x280] ;  /* 0x0000a00000047ab9 */ /* 0x000fe20000000a00 */
[----:B------:R-:W-:Y:S02]  /*15240*/  LOP3.LUT R9, R9, 0x38, RZ, 0xc0, !PT ;  /* 0x0000003809097812 */ /* 0x000fe400078ec0ff */
[----:B------:R-:W-:Y:S01]  /*15250*/  IMAD.IADD R0, R3, 0x1, R0 ;  /* 0x0000000103007824 */ /* 0x000fe200078e0200 */
[----:B------:R-:W-:Y:S01]  /*15260*/  LEA R4, P1, R2, UR4, 0x1 ;  /* 0x0000000402047c11 */ /* 0x000fe2000f8208ff */
[----:B------:R-:W-:Y:S01]  /*15270*/  UMOV UR4, 0xffffffff ;  /* 0xffffffff00047882 */ /* 0x000fe20000000000 */
[----:B----4-:R-:W-:Y:S02]  /*15280*/  LOP3.LUT R10, R10, 0x7f, RZ, 0xc0, !PT ;  /* 0x0000007f0a0a7812 */ /* 0x010fe400078ec0ff */
[----:B------:R-:W-:Y:S02]  /*15290*/  ISETP.GE.AND P0, PT, R9, UR6, PT ;  /* 0x0000000609007c0c */ /* 0x000fe4000bf06270 */
[----:B------:R-:W-:-:S02]  /*152a0*/  LEA.HI.X R0, R2, UR5, R0, 0x1, P1 ;  /* 0x0000000502007c11 */ /* 0x000fc400088f0c00 */
[----:B------:R-:W-:Y:S01]  /*152b0*/  SHF.R.U32.HI R10, RZ, 0x3, R10 ;  /* 0x00000003ff0a7819 */ /* 0x000fe2000001160a */
[----:B--2---:R-:W-:Y:S08]  /*152c0*/  BRA.DIV UR4, `(.L_x_5402) ;  /* 0x00000056046c7947 */ /* 0x004ff0000b800000 */
[----:B------:R-:W2:Y:S04]  /*152d0*/  LDL.LU R6, [R1+0x28] ;  /* 0x0000280001067983 */ /* 0x000ea80000300800 */
[----:B------:R-:W3:Y:S01]  /*152e0*/  LDL.LU R5, [R1+0x24] ;  /* 0x0000240001057983 */ /* 0x000ee20000300800 */
        /* <DEDUP_REMOVED lines=24> */
[----:B------:R-:W-:Y:S04]  /*15470*/  SHFL.IDX PT, R4, R4, 0x3, 0x181f ;  /* 0x00781f0004047f89 */ /* 0x000fe800000e0000 */
[----:B0-----:R-:W0:Y:S04]  /*15480*/  SHFL.IDX PT, R6, R0, 0x2, 0x181f ;  /* 0x00581f0000067f89 */ /* 0x001e2800000e0000 */
[----:B------:R-:W2:Y:S01]  /*15490*/  SHFL.IDX PT, R0, R0, 0x3, 0x181f ;  /* 0x00781f0000007f89 */ /* 0x000ea200000e0000 */
[----:B-1----:R-:W-:-:S05]  /*154a0*/  @!P1 LEA R5, P2, R9, R5, 0x1 ;  /* 0x0000000509059211 */ /* 0x002fca00078408ff */
[----:B0-----:R-:W-:-:S04]  /*154b0*/  @!P1 IMAD.X R6, RZ, RZ, R6, P2 ;  /* 0x000000ffff069224 */ /* 0x001fc800010e0606 */
[----:B------:R-:W-:Y:S02]  /*154c0*/  @!P1 IMAD.MOV.U32 R7, RZ, RZ, R6 ;  /* 0x000000ffff079224 */ /* 0x000fe400078e0006 */
[----:B------:R-:W-:-:S05]  /*154d0*/  @!P1 IMAD.MOV.U32 R6, RZ, RZ, R5 ;  /* 0x000000ffff069224 */ /* 0x000fca00078e0005 */
[----:B--2---:R0:W-:Y:S02]  /*154e0*/  @!P1 LDGSTS.E.BYPASS.LTC128B.128 [R8+0x21400], desc[UR40][R6.64], !P0 ;  /* 0x2140000006089fae */ /* 0x0041e4000c101d68 */
.L_x_5530:
[----:B------:R-:W-:-:S05]  /*154f0*/  VIADD R3, R3, 0x30 ;  /* 0x0000003003037836 */ /* 0x000fca0000000000 */
[----:B------:R-:W-:-:S13]  /*15500*/  ISETP.GE.AND P1, PT, R3, R2, PT ;  /* 0x000000020300720c */ /* 0x000fda0003f26270 */
[----:B------:R-:W-:-:S05]  /*15510*/  @!P1 LEA R2, P2, R9, R4, 0x1 ;  /* 0x0000000409029211 */ /* 0x000fca00078408ff */
[----:B------:R-:W-:-:S05]  /*15520*/  @!P1 IMAD.X R3, RZ, RZ, R0, P2 ;  /* 0x000000ffff039224 */ /* 0x000fca00010e0600 */
[----:B------:R-:W-:Y:S01]  /*15530*/  @!PT LDS RZ, [RZ] ;  /* 0x00000000fffff984 */ /* 0x000fe20000000800 */
[----:B------:R-:W-:Y:S01]  /*15540*/  @!PT LDS RZ, [RZ] ;  /* 0x00000000fffff984 */ /* 0x000fe20000000800 */
[----:B------:R-:W-:Y:S01]  /*15550*/  @!PT LDS RZ, [RZ] ;  /* 0x00000000fffff984 */ /* 0x000fe20000000800 */
[----:B------:R1:W-:Y:S01]  /*15560*/  @!P1 LDGSTS.E.BYPASS.LTC128B.128 [R8+0x21c00], desc[UR40][R2.64], !P0 ;  /* 0x21c0000002089fae */ /* 0x0003e2000c101d68 */
[----:B------:R-:W-:Y:S01]  /*15570*/  PLOP3.LUT P0, PT, PT, PT, PT, 0x80, 0x0 ;  /* 0x000000000000781c */ /* 0x000fe20003f0f070 */
[----:B------:R-:W-:-:S12]  /*15580*/  NOP ;  /* 0x0000000000007918 */ /* 0x000fd80000000000 */
.L_x_5403:
[----:B------:R-:W-:Y:S02]  /*15590*/  PLOP3.LUT P1, PT, P1, P0, PT, 0xa2, 0x0 ;  /* 0x000000000000781c */ /* 0x000fe40000f21472 */
[----:B------:R-:W-:-:S08]  /*155a0*/  @P0 R2UR P1, UR4, R19 ;  /* 0x00000000130402ca */ /* 0x000fd00000020000 */
[----:B------:R-:W-:-:S05]  /*155b0*/  @P0 PLOP3.LUT P0, PT, P1, PT, PT, 0x80, 0x0 ;  /* 0x000000000000081c */ /* 0x000fca0000f0f070 */
[----:B------:R-:W-:Y:S01]  /*155c0*/  @!P1 SYNCS.ARRIVE.TRANS64.RED.A0T1 RZ, [UR4+0x28c00], RZ ;  /* 0x028c00ffffff99a7 */ /* 0x000fe20008200404 */
[----:B------:R-:W-:Y:S07]  /*155d0*/  @!P1 ARRIVES.LDGSTSBAR.64.TRANSCNT [UR4+0x28c00] ;  /* 0x028c0000ff0099b0 */ /* 0x000fee0008000a84 */
[----:B------:R-:W-:Y:S05]  /*155e0*/  @P0 BRA.U.ANY `(.L_x_5403) ;  /* 0xfffffffd00e80947 */ /* 0x000fea000393ffff */
[----:B-1----:R-:W2:Y:S02]  /*155f0*/  LDL.LU R2, [R1+0x48] ;  /* 0x0000480001027983 */ /* 0x002ea40000300800 */
        /* <DEDUP_REMOVED lines=9> */
[----:B------:R-:W2:Y:S03]  /*15690*/  SYNCS.PHASECHK.TRANS64.TRYWAIT P0, [R19+URZ+0x28c20], R0 ;  /* 0x028c2000130075a7 */ /* 0x000ea6000800017f */
[----:B-12---:R-:W-:Y:S05]  /*156a0*/  @!P0 BRA `(.L_x_5405) ;  /* 0x0000005400b88947 */ /* 0x006fea0003800000 */
.L_x_5531:
[----:B------:R-:W-:Y:S05]  /*156b0*/  BSYNC B0 ;  /* 0x0000000000007941 */ /* 0x000fea0003800000 */
.L_x_5404:
[----:B------:R-:W-:Y:S01]  /*156c0*/  LOP3.LUT P0, RZ, R18, 0x1, RZ, 0xc0, !PT ;  /* 0x0000000112ff7812 */ /* 0x000fe2000780c0ff */
[----:B------:R-:W-:-:S12]  /*156d0*/  BSSY B0, `(.L_x_5406) ;  /* 0x0000097000007945 */ /* 0x000fd80003800000 */
[----:B------:R-:W-:Y:S05]  /*156e0*/  @!P0 BRA `(.L_x_5407) ;  /* 0x0000000800548947 */ /* 0x000fea0003800000 */
[----:B------:R-:W1:Y:S04]  /*156f0*/  LDL R4, [R1+0x10] ;  /* 0x0000100001047983 */ /* 0x000e680000100800 */
[----:B------:R-:W2:Y:S01]  /*15700*/  LDL R2, [R1+0x14] ;  /* 0x0000140001027983 */ /* 0x000ea20000100800 */
[----:B------:R-:W-:Y:S01]  /*15710*/  BSSY B1, `(.L_x_5408) ;  /* 0x0000008000017945 */ /* 0x000fe20003800000 */
[----:B------:R-:W3:Y:S02]  /*15720*/  S2R R3, SR_TID.X ;  /* 0x0000000000037919 */ /* 0x000ee40000002100 */
[----:B---3--:R-:W-:-:S04]  /*15730*/  LOP3.LUT R3, R3, 0x7f, RZ, 0xc0, !PT ;  /* 0x0000007f03037812 */ /* 0x008fc800078ec0ff */
[----:B------:R-:W-:Y:S01]  /*15740*/  ISETP.NE.AND P1, PT, R3, RZ, PT ;  /* 0x000000ff0300720c */ /* 0x000fe20003f25270 */
[----:B-1----:R-:W-:Y:S01]  /*15750*/  IMAD R0, R4, 0x8, R19 ;  /* 0x0000000804007824 */ /* 0x002fe200078e0213 */
[----:B--2---:R-:W-:-:S04]  /*15760*/  SHF.L.U32 R2, R2, 0x1f, RZ ;  /* 0x0000001f02027819 */ /* 0x004fc800000006ff */
[----:B------:R-:W1:Y:S02]  /*15770*/  SYNCS.PHASECHK.TRANS64.TRYWAIT P0, [R0+URZ+0x28c60], R2 ;  /* 0x028c6002000075a7 */ /* 0x000e64000800017f */
[----:B-1----:R-:W-:Y:S05]  /*15780*/  @!P0 BRA `(.L_x_5409) ;  /* 0x0000005400948947 */ /* 0x002fea0003800000 */
.L_x_5532:
[----:B------:R-:W-:Y:S05]  /*15790*/  BSYNC B1 ;  /* 0x0000000000017941 */ /* 0x000fea0003800000 */
.L_x_5408:
[----:B------:R-:W-:Y:S04]  /*157a0*/  BSSY B1, `(.L_x_5410) ;  /* 0x0000009000017945 */ /* 0x000fe80003800000 */
        /* <DEDUP_REMOVED lines=8> */
.L_x_5411:
[----:B------:R-:W-:Y:S05]  /*15830*/  BSYNC B1 ;  /* 0x0000000000017941 */ /* 0x000fea0003800000 */
.L_x_5410:
[----:B------:R-:W2:Y:S04]  /*15840*/  LDL R4, [R1+0x18] ;  /* 0x0000180001047983 */ /* 0x000ea80000100800 */
[----:B------:R-:W2:Y:S04]  /*15850*/  LDL.LU R3, [R1+0x20] ;  /* 0x0000200001037983 */ /* 0x000ea80000300800 */
[----:B-1----:R-:W3:Y:S01]  /*15860*/  LDL R2, [R1+0x10] ;  /* 0x0000100001027983 */ /* 0x002ee20000100800 */
        /* <DEDUP_REMOVED lines=10> */
.L_x_5412:
        /* <DEDUP_REMOVED lines=15> */
.L_x_5413:
        /* <DEDUP_REMOVED lines=15> */
.L_x_5414:
        /* <DEDUP_REMOVED lines=15> */
.L_x_5415:
        /* <DEDUP_REMOVED lines=15> */
.L_x_5416:
        /* <DEDUP_REMOVED lines=15> */
.L_x_5417:
        /* <DEDUP_REMOVED lines=15> */
.L_x_5418:
        /* <DEDUP_REMOVED lines=15> */
.L_x_5419:
        /* <DEDUP_REMOVED lines=10> */
.L_x_5407:
[----:B------:R-:W-:Y:S05]  /*16040*/  BSYNC B0 ;  /* 0x0000000000007941 */ /* 0x000fea0003800000 */
.L_x_5406:
[----:B------:R-:W1:Y:S04]  /*16050*/  LDL R4, [R1+0x30] ;  /* 0x0000300001047983 */ /* 0x000e680000100800 */
[----:B------:R-:W2:Y:S01]  /*16060*/  LDL R5, [R1+0x1c] ;  /* 0x00001c0001057983 */ /* 0x000ea20000100800 */
[----:B------:R-:W-:Y:S01]  /*16070*/  BSSY B0, `(.L_x_5420) ;  /* 0x00002b1000007945 */ /* 0x000fe20003800000 */
[----:B-1----:R-:W-:-:S05]  /*16080*/  VIADD R0, R4, 0xfffffffe ;  /* 0xfffffffe04007836 */ /* 0x002fca0000000000 */
[----:B--2---:R-:W-:-:S13]  /*16090*/  ISETP.GE.AND P0, PT, R0, R5, PT ;  /* 0x000000050000720c */ /* 0x004fda0003f06270 */
[----:B------:R-:W-:Y:S05]  /*160a0*/  @!P0 BRA `(.L_x_5421) ;  /* 0x0000002800b48947 */ /* 0x000fea0003800000 */
[----:B------:R-:W2:Y:S04]  /*160b0*/  LDL.LU R9, [R1+0x4c] ;  /* 0x00004c0001097983 */ /* 0x000ea80000300800 */
[----:B0-----:R-:W3:Y:S04]  /*160c0*/  LDL.LU R8, [R1+0x38] ;  /* 0x0000380001087983 */ /* 0x001ee80000300800 */
[----:B------:R-:W4:Y:S04]  /*160d0*/  LDL.LU R7, [R1+0x50] ;  /* 0x0000500001077983 */ /* 0x000f280000300800 */
[----:B------:R-:W5:Y:S04]  /*160e0*/  LDL.LU R6, [R1+0x34] ;  /* 0x0000340001067983 */ /* 0x000f680000300800 */
[----:B------:R-:W5:Y:S01]  /*160f0*/  LDL.LU R4, [R1+0x58] ;  /* 0x0000580001047983 */ /* 0x000f620000300800 */
[----:B------:R-:W-:Y:S01]  /*16100*/  LOP3.LUT R5, RZ, R5, RZ, 0x33, !PT ;  /* 0x00000005ff057212 */ /* 0x000fe200078e33ff */
[----:B------:R-:W-:Y:S01]  /*16110*/  BSSY B2, `(.L_x_5422) ;  /* 0x00000eb000027945 */ /* 0x000fe20003800000 */
[----:B--2---:R-:W-:-:S04]  /*16120*/  VIADD R2, R9, 0x1 ;  /* 0x0000000109027836 */ /* 0x004fc80000000000 */
[----:B---3--:R-:W-:Y:S01]  /*16130*/  IMAD R2, R2, R8, RZ ;  /* 0x0000000802027224 */ /* 0x008fe200078e02ff */
[----:B----4-:R-:W-:-:S04]  /*16140*/  LOP3.LUT R3, RZ, R7, RZ, 0x33, !PT ;  /* 0x00000007ff037212 */ /* 0x010fc800078e33ff */
        /* <DEDUP_REMOVED lines=45> */
.L_x_5426:
        /* <DEDUP_REMOVED lines=8> */
.L_x_5533:
[----:B------:R-:W-:Y:S05]  /*164a0*/  BSYNC B3 ;  /* 0x0000000000037941 */ /* 0x000fea0003800000 */
.L_x_5427:
        /* <DEDUP_REMOVED lines=9> */
.L_x_5430:
[----:B------:R-:W-:Y:S05]  /*16540*/  BSYNC B3 ;  /* 0x0000000000037941 */ /* 0x000fea0003800000 */
.L_x_5429:
[----:B------:R-:W2:Y:S04]  /*16550*/  LDL R6, [R1+0x10] ;  /* 0x0000100001067983 */ /* 0x000ea80000100800 */
[----:B------:R-:W3:Y:S01]  /*16560*/  LDL R7, [R1+0x18] ;  /* 0x0000180001077983 */ /* 0x000ee20000100800 */
[----:B------:R-:W-:Y:S01]  /*16570*/  IMAD.MOV.U32 R10, RZ, RZ, RZ ;  /* 0x000000ffff0a7224 */ /* 0x000fe200078e00ff */
        /* <DEDUP_REMOVED lines=10> */
.L_x_5431:
        /* <DEDUP_REMOVED lines=13> */
.L_x_5534:
[----:B------:R-:W-:Y:S05]  /*166f0*/  BSYNC B3 ;  /* 0x0000000000037941 */ /* 0x000fea0003800000 */
.L_x_5432:
        /* <DEDUP_REMOVED lines=11> */
.L_x_5435:
[----:B------:R-:W-:Y:S05]  /*167b0*/  BSYNC B3 ;  /* 0x0000000000037941 */ /* 0x000fea0003800000 */
.L_x_5434:
[----:B-12---:R-:W2:Y:S01]  /*167c0*/  LDL R2, [R1+0x10] ;  /* 0x0000100001027983 */ /* 0x006ea20000100800 */
        /* <DEDUP_REMOVED lines=9> */
.L_x_5436:
        /* <DEDUP_REMOVED lines=15> */
.L_x_5437:
        /* <DEDUP_REMOVED lines=15> */
.L_x_5438:
        /* <DEDUP_REMOVED lines=15> */
.L_x_5439:
        /* <DEDUP_REMOVED lines=15> */
.L_x_5440:
        /* <DEDUP_REMOVED lines=15> */
.L_x_5441:
        /* <DEDUP_REMOVED lines=15> */
.L_x_5442:
        /* <DEDUP_REMOVED lines=15> */
.L_x_5443:
        /* <DEDUP_REMOVED lines=10> */
.L_x_5425:
[----:B------:R-:W-:Y:S05]  /*16f90*/  BSYNC B1 ;  /* 0x0000000000017941 */ /* 0x000fea0003800000 */
.L_x_5424:
[----:B------:R-:W2:Y:S02]  /*16fa0*/  LDL.LU R6, [R1+0x30] ;  /* 0x0000300001067983 */ /* 0x000ea40000300800 */
[----:B--2---:R-:W-:-:S07]  /*16fb0*/  VIADD R0, R6, 0xfffffffd ;  /* 0xfffffffd06007836 */ /* 0x004fce0000000000 */
.L_x_5423:
[----:B------:R-:W-:Y:S05]  /*16fc0*/  BSYNC B2 ;  /* 0x0000000000027941 */ /* 0x000fea0003800000 */
.L_x_5422:
[----:B------:R-:W-:-:S05]  /*16fd0*/  VIADD R5, R5, 0xfffffffe ;  /* 0xfffffffe05057836 */ /* 0x000fca0000000000 */
[----:B------:R-:W-:-:S13]  /*16fe0*/  ISETP.NE.AND P0, PT, R5, R4, PT ;  /* 0x000000040500720c */ /* 0x000fda0003f05270 */
[----:B------:R-:W-:Y:S05]  /*16ff0*/  @!P0 BRA `(.L_x_5421) ;  /* 0x0000001800e08947 */ /* 0x000fea0003800000 */
.L_x_5484:
        /* <DEDUP_REMOVED lines=35> */
.L_x_5446:
        /* <DEDUP_REMOVED lines=8> */
.L_x_5535:
[----:B------:R-:W-:Y:S05]  /*172b0*/  BSYNC B2 ;  /* 0x0000000000027941 */ /* 0x000fea0003800000 */
.L_x_5447:
        /* <DEDUP_REMOVED lines=9> */
.L_x_5450:
[----:B------:R-:W-:Y:S05]  /*17350*/  BSYNC B2 ;  /* 0x0000000000027941 */ /* 0x000fea0003800000 */
.L_x_5449:
        /* <DEDUP_REMOVED lines=12> */
.L_x_5451:
        /* <DEDUP_REMOVED lines=13> */
.L_x_5536:
[----:B------:R-:W-:Y:S05]  /*174f0*/  BSYNC B2 ;  /* 0x0000000000027941 */ /* 0x000fea0003800000 */
.L_x_5452:
        /* <DEDUP_REMOVED lines=11> */
.L_x_5455:
[----:B------:R-:W-:Y:S05]  /*175b0*/  BSYNC B2 ;  /* 0x0000000000027941 */ /* 0x000fea0003800000 */
.L_x_5454:
        /* <DEDUP_REMOVED lines=9> */
.L_x_5456:
        /* <DEDUP_REMOVED lines=15> */
.L_x_5457:
        /* <DEDUP_REMOVED lines=15> */
.L_x_5458:
        /* <DEDUP_REMOVED lines=15> */
.L_x_5459:
        /* <DEDUP_REMOVED lines=15> */
.L_x_5460:
        /* <DEDUP_REMOVED lines=15> */
.L_x_5461:
        /* <DEDUP_REMOVED lines=15> */
.L_x_5462:
        /* <DEDUP_REMOVED lines=15> */
.L_x_5463:
        /* <DEDUP_REMOVED lines=10> */
.L_x_5445:
[----:B------:R-:W-:Y:S05]  /*17d80*/  BSYNC B1 ;  /* 0x0000000000017941 */ /* 0x000fea0003800000 */
.L_x_5444:
        /* <DEDUP_REMOVED lines=35> */
.L_x_5466:
        /* <DEDUP_REMOVED lines=8> */
.L_x_5537:
[----:B------:R-:W-:Y:S05]  /*18040*/  BSYNC B2 ;  /* 0x0000000000027941 */ /* 0x000fea0003800000 */
.L_x_5467:
        /* <DEDUP_REMOVED lines=9> */
.L_x_5470:
[----:B------:R-:W-:Y:S05]  /*180e0*/  BSYNC B2 ;  /* 0x0000000000027941 */ /* 0x000fea0003800000 */
.L_x_5469:
        /* <DEDUP_REMOVED lines=13> */
.L_x_5471:
        /* <DEDUP_REMOVED lines=13> */
.L_x_5538:
[----:B------:R-:W-:Y:S05]  /*18290*/  BSYNC B2 ;  /* 0x0000000000027941 */ /* 0x000fea0003800000 */
.L_x_5472:
        /* <DEDUP_REMOVED lines=11> */
.L_x_5475:
[----:B------:R-:W-:Y:S05]  /*18350*/  BSYNC B2 ;  /* 0x0000000000027941 */ /* 0x000fea0003800000 */
.L_x_5474:
        /* <DEDUP_REMOVED lines=10> */
.L_x_5476:
        /* <DEDUP_REMOVED lines=15> */
.L_x_5477:
        /* <DEDUP_REMOVED lines=15> */
.L_x_5478:
        /* <DEDUP_REMOVED lines=15> */
.L_x_5479:
        /* <DEDUP_REMOVED lines=15> */
.L_x_5480:
        /* <DEDUP_REMOVED lines=15> */
.L_x_5481:
        /* <DEDUP_REMOVED lines=15> */
.L_x_5482:
        /* <DEDUP_REMOVED lines=15> */
.L_x_5483:
        /* <DEDUP_REMOVED lines=10> */
.L_x_5465:
[----:B------:R-:W-:Y:S05]  /*18b30*/  BSYNC B1 ;  /* 0x0000000000017941 */ /* 0x000fea0003800000 */
.L_x_5464:
[----:B------:R-:W2:Y:S01]  /*18b40*/  LDL R2, [R1+0x1c] ;  /* 0x00001c0001027983 */ /* 0x000ea20000100800 */
[----:B------:R-:W-:Y:S01]  /*18b50*/  VIADD R0, R0, 0xfffffffe ;  /* 0xfffffffe00007836 */ /* 0x000fe20000000000 */
[----:B--2---:R-:W-:-:S13]  /*18b60*/  ISETP.GT.AND P0, PT, R6, R2, PT ;  /* 0x000000020600720c */ /* 0x004fda0003f04270 */
[----:B------:R-:W-:Y:S05]  /*18b70*/  @P0 BRA `(.L_x_5484) ;  /* 0xffffffe400200947 */ /* 0x000fea000383ffff */
.L_x_5421:
[----:B------:R-:W-:Y:S05]  /*18b80*/  BSYNC B0 ;  /* 0x0000000000007941 */ /* 0x000fea0003800000 */
.L_x_5420:
        /* <DEDUP_REMOVED lines=19> */
[----:B0-----:R-:W0:Y:S02]  /*18cc0*/  S2R R6, SR_LTMASK ;  /* 0x0000000000067919 */ /* 0x001e240000003900 */
[----:B0-----:R-:W-:-:S04]  /*18cd0*/  LOP3.LUT R6, R6, UR4, RZ, 0xc0, !PT ;  /* 0x0000000406067c12 */ /* 0x001fc8000f8ec0ff */
[----:B------:R-:W0:Y:S01]  /*18ce0*/  POPC R7, R6 ;  /* 0x0000000600077309 */ /* 0x000e220000000000 */
[----:B--2---:R-:W0:Y:S02]  /*18cf0*/  SHFL.IDX PT, R4, R3, R4, 0x1f ;  /* 0x00001f0403047589 */ /* 0x004e2400000e0000 */
[----:B0-----:R-:W-:-:S05]  /*18d00*/  IADD3 R2, R4, UR37, R7 ;  /* 0x0000002504027c10 */ /* 0x001fca000fffe007 */
[----:B------:R2:W-:Y:S02]  /*18d10*/  STL [R1], R2 ;  /* 0x0000000201007387 */ /* 0x0005e40000100800 */
.L_x_5486:
[----:B------:R-:W-:Y:S05]  /*18d20*/  BSYNC B0 ;  /* 0x0000000000007941 */ /* 0x000fea0003800000 */
.L_x_5485:
[----:B------:R-:W-:-:S05]  /*18d30*/  SEL R0, R0, RZ, P0 ;  /* 0x000000ff00007207 */ /* 0x000fca0000000000 */
[----:B------:R3:W-:Y:S02]  /*18d40*/  STL [R1+0x10], R0 ;  /* 0x0000100001007387 */ /* 0x0007e40000100800 */
.L_x_5388:
[----:B------:R-:W-:Y:S05]  /*18d50*/  BSYNC B7 ;  /* 0x0000000000077941 */ /* 0x000fea0003800000 */
.L_x_5386:
        /* <DEDUP_REMOVED lines=8> */
[----:B01----:R-:W0:Y:S04]  /*18de0*/  LDS.128 R4, [R19+0x28cd0] ;  /* 0x028cd00013047984 */ /* 0x003e280000000c00 */
[----:B0-----:R1:W-:Y:S04]  /*18df0*/  STL.64 [R1], R4 ;  /* 0x0000000401007387 */ /* 0x0013e80000100a00 */
[----:B------:R1:W-:Y:S01]  /*18e00*/  STL.64 [R1+0x8], R6 ;  /* 0x0000080601007387 */ /* 0x0003e20000100a00 */
[----:B------:R-:W-:Y:S06]  /*18e10*/  BAR.ARV 0x4, 0x180 ;  /* 0x0106000000007b1d */ /* 0x000fec0000002000 */
[----:B------:R-:W-:Y:S05]  /*18e20*/  BRA `(.L_x_5488) ;  /* 0x0000001000307947 */ /* 0x000fea0003800000 */
.L_x_5487:
[----:B------:R-:W5:Y:S01]  /*18e30*/  S2R R16, SR_TID.X ;  /* 0x0000000000107919 */ /* 0x000f620000002100 */
[----:B------:R-:W-:Y:S01]  /*18e40*/  UMOV UR4, 0xffffffff ;  /* 0xffffffff00047882 */ /* 0x000fe20000000000 */
[----:B-----5:R-:W-:-:S04]  /*18e50*/  LOP3.LUT R16, R16, 0x1f, RZ, 0xc0, !PT ;  /* 0x0000001f10107812 */ /* 0x020fc800078ec0ff */
[----:B------:R-:W-:Y:S01]  /*18e60*/  ISETP.NE.AND P0, PT, R16, 0x1f, PT ;  /* 0x0000001f1000780c */ /* 0x000fe20003f05270 */
[----:B------:R-:W-:-:S12]  /*18e70*/  BRA.DIV UR4, `(.L_x_5489) ;  /* 0x0000002204647947 */ /* 0x000fd8000b800000 */
[----:B-1----:R-:W2:Y:S01]  /*18e80*/  LDL.LU R3, [R1] ;  /* 0x0000000001037983 */ /* 0x002ea20000300800 */
[----:B------:R-:W-:-:S03]  /*18e90*/  ULDC UR4, c[0x0][0xc3c] ;  /* 0x00030f0000047ab9 */ /* 0x000fc60000000800 */
[----:B0-----:R-:W3:Y:S01]  /*18ea0*/  LDL R8, [R1+0xc] ;  /* 0x00000c0001087983 */ /* 0x001ee20000100800 */
[----:B--2---:R-:W-:Y:S02]  /*18eb0*/  IMAD.MOV.U32 R10, RZ, RZ, R3 ;  /* 0x000000ffff0a7224 */ /* 0x004fe400078e0003 */
[----:B---34-:R-:W-:-:S05]  /*18ec0*/  IMAD.IADD R0, R8, 0x1, R16 ;  /* 0x0000000108007824 */ /* 0x018fca00078e0210 */
        /* <DEDUP_REMOVED lines=16> */
[----:B---3--:R-:W-:Y:S01]  /*18fd0*/  @!P1 IMAD.MOV.U32 R7, RZ, RZ, R6 ;  /* 0x000000ffff079224 */ /* 0x008fe200078e0006 */
        /* <DEDUP_REMOVED lines=19> */
.L_x_5548:
[----:B------:R-:W-:Y:S02]  /*19110*/  ULDC UR4, c[0x0][0xc38] ;  /* 0x00030e0000047ab9 */ /* 0x000fe40000000800 */
[----:B------:R-:W-:-:S04]  /*19120*/  IMAD.U32 R8, RZ, RZ, UR4 ;  /* 0x00000004ff087e24 */ /* 0x000fc8000f8e00ff */
[----:B-1----:R-:W-:-:S04]  /*19130*/  IMAD R9, R14, R8, RZ ;  /* 0x000000080e097224 */ /* 0x002fc800078e02ff */
[----:B------:R-:W-:-:S05]  /*19140*/  IMAD.IADD R0, R0, 0x1, R9 ;  /* 0x0000000100007824 */ /* 0x000fca00078e0209 */
[----:B------:R-:W-:-:S13]  /*19150*/  ISETP.GT.AND P6, PT, R0, R4, PT ;  /* 0x000000040000720c */ /* 0x000fda0003fc4270 */
[----:B------:R-:W-:Y:S05]  /*19160*/  @P6 BRA `(.L_x_5490) ;  /* 0x0000000000ac6947 */ /* 0x000fea0003800000 */
.L_x_5493:
        /* <DEDUP_REMOVED lines=37> */
.L_x_5556:
[----:B------:R-:W-:Y:S02]  /*193c0*/  ULDC UR4, c[0x0][0xc38] ;  /* 0x00030e0000047ab9 */ /* 0x000fe40000000800 */
[----:B------:R-:W-:-:S04]  /*193d0*/  IMAD.U32 R8, RZ, RZ, UR4 ;  /* 0x00000004ff087e24 */ /* 0x000fc8000f8e00ff */
[----:B-1----:R-:W-:-:S04]  /*193e0*/  IMAD R9, R14, R8, RZ ;  /* 0x000000080e097224 */ /* 0x002fc800078e02ff */
[----:B------:R-:W-:-:S05]  /*193f0*/  IMAD.IADD R0, R9, 0x1, R0 ;  /* 0x0000000109007824 */ /* 0x000fca00078e0200 */
[----:B------:R-:W-:-:S13]  /*19400*/  ISETP.GT.AND P6, PT, R0, R4, PT ;  /* 0x000000040000720c */ /* 0x000fda0003fc4270 */
[----:B------:R-:W-:Y:S05]  /*19410*/  @!P6 BRA `(.L_x_5493) ;  /* 0xfffffffc0054e947 */ /* 0x000fea000383ffff */
.L_x_5490:
        /* <DEDUP_REMOVED lines=12> */
.L_x_5561:
[----:B------:R-:W-:-:S13]  /*194e0*/  ISETP.NE.AND P0, PT, R3, RZ, PT ;  /* 0x000000ff0300720c */ /* 0x000fda0003f05270 */
[----:B------:R-:W-:Y:S05]  /*194f0*/  @!P0 BRA `(.L_x_5495) ;  /* 0x0000000000108947 */ /* 0x000fea0003800000 */
[----:B------:R-:W-:Y:S01]  /*19500*/  UMOV UR4, 0xffffffff ;  /* 0xffffffff00047882 */ /* 0x000fe20000000000 */
[----:B------:R-:W-:Y:S02]  /*19510*/  VIADD R12, R10, 0xffffffff ;  /* 0xffffffff0a0c7836 */ /* 0x000fe40000000000 */
[----:B------:R-:W-:Y:S05]  /*19520*/  BRA.DIV UR4, `(.L_x_5496) ;  /* 0x0000002604287947 */ /* 0x000fea000b800000 */
[----:B------:R2:W4:Y:S02]  /*19530*/  SHFL.IDX PT, R6, R2, R12, 0x1f ;  /* 0x00001f0c02067589 */ /* 0x00052400000e0000 */
.L_x_5495:
[----:B----4-:R-:W-:Y:S01]  /*19540*/  IMAD R3, R6, R8, R9 ;  /* 0x0000000806037224 */ /* 0x010fe200078e0209 */
[----:B------:R-:W-:-:S03]  /*19550*/  ISETP.NE.AND P0, PT, R7, 0x1, PT ;  /* 0x000000010700780c */ /* 0x000fc60003f05270 */
[----:B------:R-:W-:Y:S01]  /*19560*/  IMAD.IADD R4, R4, 0x1, -R3 ;  /* 0x0000000104047824 */ /* 0x000fe200078e0a03 */
[----:B------:R4:W-:Y:S09]  /*19570*/  STL [R1], R3 ;  /* 0x0000000301007387 */ /* 0x0009f20000100800 */
[----:B------:R-:W-:Y:S05]  /*19580*/  @!P0 BRA `(.L_x_5497) ;  /* 0x0000000000e48947 */ /* 0x000fea0003800000 */
[----:B-1-3--:R-:W-:-:S04]  /*19590*/  IABS R5, R0 ;  /* 0x0000000000057213 */ /* 0x00afc80000000000 */
[----:B------:R-:W1:Y:S08]  /*195a0*/  I2F.RP R6, R5 ;  /* 0x0000000500067306 */ /* 0x000e700000209400 */
[----:B-1----:R-:W1:Y:S02]  /*195b0*/  MUFU.RCP R6, R6 ;  /* 0x0000000600067308 */ /* 0x002e640000001000 */
[----:B-1----:R-:W-:-:S06]  /*195c0*/  VIADD R9, R6, 0xffffffe ;  /* 0x0ffffffe06097836 */ /* 0x002fcc0000000000 */
[----:B----4-:R-:W0:Y:S02]  /*195d0*/  F2I.FTZ.U32.TRUNC.NTZ R3, R9 ;  /* 0x0000000900037305 */ /* 0x010e24000021f000 */
[----:B0-2---:R-:W-:-:S04]  /*195e0*/  IMAD.MOV R2, RZ, RZ, -R3 ;  /* 0x000000ffff027224 */ /* 0x005fc800078e0a03 */
        /* <DEDUP_REMOVED lines=38> */
[----:B------:R-:W-:Y:S01]  /*19850*/  IMAD.MOV R5, RZ, RZ, -R3 ;  /* 0x000000ffff057224 */ /* 0x000fe200078e0a03 */
[----:B------:R-:W-:-:S03]  /*19860*/  LOP3.LUT R2, R3, R7, RZ, 0x3c, !PT ;  /* 0x0000000703027212 */ /* 0x000fc600078e3cff */
[----:B------:R-:W-:Y:S01]  /*19870*/  IMAD R4, R0, R5, R4 ;  /* 0x0000000500047224 */ /* 0x000fe200078e0204 */
        /* <DEDUP_REMOVED lines=10> */
.L_x_5497:
[----:B-1-3--:R-:W3:Y:S01]  /*19920*/  LDL R5, [R1+0xc] ;  /* 0x00000c0001057983 */ /* 0x00aee20000100800 */
[----:B0-2-4-:R-:W3:Y:S02]  /*19930*/  LDC.64 R2, c[0x0][0xc90] ;  /* 0x00032400ff027b82 */ /* 0x015ee40000000a00 */
[----:B---3--:R-:W-:-:S05]  /*19940*/  IMAD.WIDE R2, R5, 0x4, R2 ;  /* 0x0000000405027825 */ /* 0x008fca00078e0202 */
        /* <DEDUP_REMOVED lines=60> */
.L_x_5498:
[----:B-1----:R-:W-:-:S05]  /*19d10*/  LOP3.LUT R3, RZ, R4, RZ, 0x33, !PT ;  /* 0x00000004ff037212 */ /* 0x002fca00078e33ff */
[----:B------:R-:W-:-:S05]  /*19d20*/  IMAD.IADD R0, R0, 0x1, R3 ;  /* 0x0000000100007824 */ /* 0x000fca00078e0203 */
[----:B------:R1:W-:Y:S01]  /*19d30*/  STL [R1+0x4], R0 ;  /* 0x0000040001007387 */ /* 0x0003e20000100800 */
[----:B------:R-:W-:Y:S05]  /*19d40*/  BRA `(.L_x_5499) ;  /* 0x0000000000287947 */ /* 0x000fea0003800000 */
.L_x_5491:
        /* <DEDUP_REMOVED lines=10> */
.L_x_5499:
[----:B0-----:R-:W2:Y:S04]  /*19df0*/  LDL R3, [R1+0x8] ;  /* 0x0000080001037983 */ /* 0x001ea80000100800 */
[----:B------:R-:W3:Y:S04]  /*19e00*/  LDL R2, [R1+0xc] ;  /* 0x00000c0001027983 */ /* 0x000ee80000100800 */
[----:B------:R-:W4:Y:S04]  /*19e10*/  LDL R5, [R1+0x4] ;  /* 0x0000040001057983 */ /* 0x000f280000100800 */
[----:B------:R-:W4:Y:S01]  /*19e20*/  LDL R4, [R1] ;  /* 0x0000000001047983 */ /* 0x000f220000100800 */
[----:B-1----:R-:W0:Y:S01]  /*19e30*/  S2R R0, SR_TID.X ;  /* 0x0000000000007919 */ /* 0x002e220000002100 */
        /* <DEDUP_REMOVED lines=11> */
.L_x_5488:
[----:B---34-:R-:W3:Y:S01]  /*19ef0*/  LDL R0, [R1+0xc] ;  /* 0x00000c0001007983 */ /* 0x018ee20000100800 */
[----:B------:R-:W-:Y:S02]  /*19f00*/  ULDC UR4, c[0x0][0xc3c] ;  /* 0x00030f0000047ab9 */ /* 0x000fe40000000800 */
[----:B---3--:R-:W-:-:S13]  /*19f10*/  ISETP.GE.AND P0, PT, R0, UR4, PT ;  /* 0x0000000400007c0c */ /* 0x008fda000bf06270 */
[----:B------:R-:W-:Y:S05]  /*19f20*/  @!P0 BRA `(.L_x_5500) ;  /* 0xffffff9400c08947 */ /* 0x000fea000383ffff */
[----:B------:R-:W-:Y:S05]  /*19f30*/  BSYNC B8 ;  /* 0x0000000000087941 */ /* 0x000fea0003800000 */
.L_x_5372:
[----:B---3--:R-:W3:Y:S01]  /*19f40*/  LDL.LU R0, [R1+0x48] ;  /* 0x0000480001007983 */ /* 0x008ee20000300800 */
[----:B------:R-:W-:Y:S01]  /*19f50*/  BSSY B0, `(.L_x_5501) ;  /* 0x000000b000007945 */ /* 0x000fe20003800000 */
[----:B01----:R-:W0:Y:S01]  /*19f60*/  S2R R5, SR_CgaCtaId ;  /* 0x0000000000057919 */ /* 0x003e220000008800 */
[----:B---3--:R-:W-:-:S05]  /*19f70*/  VIADD R0, R0, 0x1 ;  /* 0x0000000100007836 */ /* 0x008fca0000000000 */
[----:B--2---:R-:W-:-:S04]  /*19f80*/  LEA.HI R2, R0, R0, RZ, 0x1 ;  /* 0x0000000000027211 */ /* 0x004fc800078f08ff */
[----:B------:R-:W-:-:S05]  /*19f90*/  LOP3.LUT R3, R2, 0xfffffffe, RZ, 0xc0, !PT ;  /* 0xfffffffe02037812 */ /* 0x000fca00078ec0ff */
[----:B------:R-:W-:Y:S01]  /*19fa0*/  IMAD.IADD R3, R0, 0x1, -R3 ;  /* 0x0000000100037824 */ /* 0x000fe200078e0a03 */
[----:B------:R-:W-:-:S04]  /*19fb0*/  MOV R0, 0x400 ;  /* 0x0000040000007802 */ /* 0x000fc80000000f00 */
[----:B0-----:R-:W-:Y:S02]  /*19fc0*/  LEA R0, R5, R0, 0x18 ;  /* 0x0000000005007211 */ /* 0x001fe400078ec0ff */
[----:B------:R-:W-:-:S04]  /*19fd0*/  SHF.L.U32 R3, R3, 0x1f, RZ ;  /* 0x0000001f03037819 */ /* 0x000fc800000006ff */
[----:B------:R-:W0:Y:S02]  /*19fe0*/  SYNCS.PHASECHK.TRANS64.TRYWAIT P0, [R0+URZ+0x28c20], R3 ;  /* 0x028c2003000075a7 */ /* 0x000e24000800017f */
[----:B0-----:R-:W-:Y:S05]  /*19ff0*/  @!P0 BRA `(.L_x_5502) ;  /* 0x00000018009c8947 */ /* 0x001fea0003800000 */
.L_x_5564:
[----:B------:R-:W-:Y:S05]  /*1a000*/  BSYNC B0 ;  /* 0x0000000000007941 */ /* 0x000fea0003800000 */
.L_x_5501:
[----:B------:R-:W-:-:S03]  /*1a010*/  UMOV UR4, 0xffffffff ;  /* 0xffffffff00047882 */ /* 0x000fc60000000000 */
[----:B------:R-:W-:Y:S05]  /*1a020*/  BRA.DIV UR4, `(.L_x_5503) ;  /* 0x0000001a04a47947 */ /* 0x000fea000b800000 */
[----:B------:R-:W1:Y:S02]  /*1a030*/  S2R R2, SR_TID.X ;  /* 0x0000000000027919 */ /* 0x000e640000002100 */
[----:B-1----:R-:W-:-:S04]  /*1a040*/  SHF.R.U32.HI R2, RZ, 0x5, R2 ;  /* 0x00000005ff027819 */ /* 0x002fc80000011602 */
[----:B------:R-:W-:-:S05]  /*1a050*/  LOP3.LUT R2, R2, 0x3, RZ, 0xc0, !PT ;  /* 0x0000000302027812 */ /* 0x000fca00078ec0ff */
[----:B------:R1:W2:Y:S02]  /*1a060*/  SHFL.IDX PT, R14, R2, RZ, 0x1f ;  /* 0x00001fff020e7589 */ /* 0x0002a400000e0000 */
.L_x_5567:
[----:B--2---:R-:W-:Y:S01]  /*1a070*/  ISETP.NE.AND P0, PT, R14, RZ, PT ;  /* 0x000000ff0e00720c */ /* 0x004fe20003f05270 */
[----:B------:R-:W-:-:S12]  /*1a080*/  BSSY B0, `(.L_x_5504) ;  /* 0x0000027000007945 */ /* 0x000fd80003800000 */
[----:B------:R-:W-:Y:S05]  /*1a090*/  @P0 BRA `(.L_x_5505) ;  /* 0x0000000000940947 */ /* 0x000fea0003800000 */
[----:B------:R-:W-:-:S03]  /*1a0a0*/  UMOV UR4, 0xffffffff ;  /* 0xffffffff00047882 */ /* 0x000fc60000000000 */
[----:B------:R-:W-:Y:S05]  /*1a0b0*/  BRA.DIV UR4, `(.L_x_5506) ;  /* 0x0000001a04b47947 */ /* 0x000fea000b800000 */
[----:B------:R-:W-:-:S13]  /*1a0c0*/  ELECT P6, URZ, PT ;  /* 0x00000000003f782f */ /* 0x000fda00038c0000 */
.L_x_5570:
[----:B------:R-:W-:Y:S05]  /*1a0d0*/  @!P6 BRA `(.L_x_5505) ;  /* 0x000000000084e947 */ /* 0x000fea0003800000 */
[----:B------:R-:W-:-:S06]  /*1a0e0*/  ULOP3.LUT UR4, UR36, 0x2, URZ, 0xfc, !UPT ;  /* 0x0000000224047892 */ /* 0x000fcc000f8efc3f */
[----:B-1----:R-:W-:-:S05]  /*1a0f0*/  IMAD.U32 R2, RZ, RZ, UR4 ;  /* 0x00000004ff027e24 */ /* 0x002fca000f8e00ff */
[----:B------:R-:W-:-:S13]  /*1a100*/  ISETP.NE.AND P2, PT, R2, 0x3, PT ;  /* 0x000000030200780c */ /* 0x000fda0003f45270 */
[----:B------:R-:W-:Y:S05]  /*1a110*/  @!P2 BRA `(.L_x_5507) ;  /* 0x000000000004a947 */ /* 0x000fea0003800000 */
[----:B------:R-:W-:Y:S01]  /*1a120*/  BPT.TRAP 0x1 ;  /* 0x000000040000795c */ /* 0x000fe20000300000 */
.L_x_5507:
        /* <DEDUP_REMOVED lines=14> */
.L_x_5571:
[----:B------:R-:W1:Y:S02]  /*1a210*/  SYNCS.PHASECHK.TRANS64.TRYWAIT P0, [R7+URZ], R2 ;  /* 0x00000002070075a7 */ /* 0x000e64000800017f */
[----:B-1----:R-:W-:Y:S05]  /*1a220*/  @!P0 BRA `(.L_x_5509) ;  /* 0x00000018008c8947 */ /* 0x002fea0003800000 */
.L_x_5572:
[----:B------:R-:W-:Y:S05]  /*1a230*/  @!P2 BRA `(.L_x_5510) ;  /* 0x000000000004a947 */ /* 0x000fea0003800000 */
[----:B------:R-:W-:Y:S01]  /*1a240*/  BPT.TRAP 0x1 ;  /* 0x000000040000795c */ /* 0x000fe20000300000 */
.L_x_5510:
[----:B------:R-:W2:Y:S01]  /*1a250*/  LDL.LU R4, [R1+0x10] ;  /* 0x0000100001047983 */ /* 0x000ea20000300800 */
[----:B------:R-:W-:-:S04]  /*1a260*/  VIADD R0, R0, 0x28c60 ;  /* 0x00028c6000007836 */ /* 0x000fc80000000000 */
[----:B--2---:R-:W-:-:S04]  /*1a270*/  IMAD R4, R4, 0x8, R0 ;  /* 0x0000000804047824 */ /* 0x004fc800078e0200 */
[----:B------:R-:W2:Y:S02]  /*1a280*/  SYNCS.PHASECHK.TRANS64.TRYWAIT P0, [R4+URZ], R5 ;  /* 0x00000005040075a7 */ /* 0x000ea4000800017f */
[----:B--2---:R-:W-:Y:S05]  /*1a290*/  @!P0 BRA `(.L_x_5511) ;  /* 0x0000001800848947 */ /* 0x004fea0003800000 */
.L_x_5573:
[----:B------:R-:W-:-:S07]  /*1a2a0*/  IMAD R3, R3, 0x8, R0 ;  /* 0x0000000803037824 */ /* 0x000fce00078e0200 */
.L_x_5512:
[----:B---3--:R3:W4:Y:S02]  /*1a2b0*/  SYNCS.PHASECHK.TRANS64.TRYWAIT P0, [R3+URZ], R2 ;  /* 0x00000002030075a7 */ /* 0x008724000800017f */
[----:B----4-:R-:W-:Y:S05]  /*1a2c0*/  @!P0 NANOSLEEP.SYNCS 0x989680 ;  /* 0x009896800000895d */ /* 0x010fea0003900000 */
[----:B------:R-:W4:Y:S02]  /*1a2d0*/  @!P0 SYNCS.PHASECHK.TRANS64 P0, [R3+URZ], R2 ;  /* 0x00000002030085a7 */ /* 0x000f24000800007f */
[----:B----4-:R-:W-:Y:S05]  /*1a2e0*/  @!P0 BRA `(.L_x_5512) ;  /* 0xfffffffc00f08947 */ /* 0x010fea000383ffff */
.L_x_5505:
[----:B------:R-:W-:Y:S05]  /*1a2f0*/  BSYNC B0 ;  /* 0x0000000000007941 */ /* 0x000fea0003800000 */
.L_x_5504:
[----:B------:R-:W-:Y:S05]  /*1a300*/  EXIT ;  /* 0x000000000000794d */ /* 0x000fea0003800000 */
.L_x_5263:
[----:B0-----:R-:W-:-:S04]  /*1a310*/  IMAD.U32 R3, RZ, RZ, UR23 ;  /* 0x00000017ff037e24 */ /* 0x001fc8000f8e00ff */
[----:B------:R0:W1:Y:S03]  /*1a320*/  SYNCS.PHASECHK.TRANS64.TRYWAIT P1, [R3+URZ+0x28c50], R0 ;  /* 0x028c5000030075a7 */ /* 0x000066000802017f */
[----:B-1----:R-:W-:Y:S05]  /*1a330*/  @!P1 NANOSLEEP.SYNCS 0x989680 ;  /* 0x009896800000995d */ /* 0x002fea0003900000 */
[----:B------:R-:W1:Y:S02]  /*1a340*/  @!P1 SYNCS.PHASECHK.TRANS64 P1, [R3+URZ+0x28c50], R0 ;  /* 0x028c5000030095a7 */ /* 0x000e64000802007f */
[----:B-1----:R-:W-:Y:S05]  /*1a350*/  @!P1 BRA `(.L_x_5263) ;  /* 0xfffffffc00ec9947 */ /* 0x002fea000383ffff */
[----:B------:R-:W-:Y:S05]  /*1a360*/  BRA `(.L_x_5513) ;  /* 0xfffffe80008c7947 */ /* 0x000fea000383ffff */
.L_x_5268:
[----:B-1----:R-:W-:-:S04]  /*1a370*/  IMAD.U32 R3, RZ, RZ, UR23 ;  /* 0x00000017ff037e24 */ /* 0x002fc8000f8e00ff */
[----:B------:R1:W2:Y:S03]  /*1a380*/  SYNCS.PHASECHK.TRANS64.TRYWAIT P1, [R3+URZ+0x28c50], R0 ;  /* 0x028c5000030075a7 */ /* 0x0002a6000802017f */
[----:B--2---:R-:W-:Y:S05]  /*1a390*/  @!P1 NANOSLEEP.SYNCS 0x989680 ;  /* 0x009896800000995d */ /* 0x004fea0003900000 */
[----:B------:R-:W2:Y:S02]  /*1a3a0*/  @!P1 SYNCS.PHASECHK.TRANS64 P1, [R3+URZ+0x28c50], R0 ;  /* 0x028c5000030095a7 */ /* 0x000ea4000802007f */
[----:B--2---:R-:W-:Y:S05]  /*1a3b0*/  @!P1 BRA `(.L_x_5268) ;  /* 0xfffffffc00ec9947 */ /* 0x004fea000383ffff */
[----:B------:R-:W-:Y:S05]  /*1a3c0*/  BRA `(.L_x_5267) ;  /* 0xfffffe8c00907947 */ /* 0x000fea000383ffff */
.L_x_5278:
[----:B0-----:R-:W-:-:S04]  /*1a3d0*/  IMAD.U32 R3, RZ, RZ, UR46 ;  /* 0x0000002eff037e24 */ /* 0x001fc8000f8e00ff */
[----:B------:R0:W1:Y:S03]  /*1a3e0*/  SYNCS.PHASECHK.TRANS64.TRYWAIT P1, [R3+URZ+0x28c00], R0 ;  /* 0x028c0000030075a7 */ /* 0x000066000802017f */
[----:B-1----:R-:W-:Y:S05]  /*1a3f0*/  @!P1 NANOSLEEP.SYNCS 0x989680 ;  /* 0x009896800000995d */ /* 0x002fea0003900000 */
[----:B------:R-:W1:Y:S02]  /*1a400*/  @!P1 SYNCS.PHASECHK.TRANS64 P1, [R3+URZ+0x28c00], R0 ;  /* 0x028c0000030095a7 */ /* 0x000e64000802007f */
[----:B-1----:R-:W-:Y:S05]  /*1a410*/  @!P1 BRA `(.L_x_5278) ;  /* 0xfffffffc00ec9947 */ /* 0x002fea000383ffff */
[----:B------:R-:W-:Y:S05]  /*1a420*/  BRA `(.L_x_5514) ;  /* 0xfffffea400b47947 */ /* 0x000fea000383ffff */
.L_x_5282:
[----:B--2---:R2:W3:Y:S02]  /*1a430*/  SYNCS.PHASECHK.TRANS64.TRYWAIT P1, [R7+URZ+0x28c30], R8 ;  /* 0x028c3008070075a7 */ /* 0x0044e4000802017f */
[----:B---3--:R-:W-:Y:S05]  /*1a440*/  @!P1 NANOSLEEP.SYNCS 0x989680 ;  /* 0x009896800000995d */ /* 0x008fea0003900000 */
[----:B------:R-:W3:Y:S02]  /*1a450*/  @!P1 SYNCS.PHASECHK.TRANS64 P1, [R7+URZ+0x28c30], R8 ;  /* 0x028c3008070095a7 */ /* 0x000ee4000802007f */
[----:B---3--:R-:W-:Y:S05]  /*1a460*/  @!P1 BRA `(.L_x_5282) ;  /* 0xfffffffc00f09947 */ /* 0x008fea000383ffff */
[----:B------:R-:W-:Y:S05]  /*1a470*/  BRA `(.L_x_5281) ;  /* 0xfffffea400d07947 */ /* 0x000fea000383ffff */
.L_x_5294:
[----:B---3--:R3:W0:Y:S02]  /*1a480*/  SYNCS.PHASECHK.TRANS64.TRYWAIT P2, [R7+URZ+0x28c50], R8 ;  /* 0x028c5008070075a7 */ /* 0x008624000804017f */
[----:B0-----:R-:W-:Y:S05]  /*1a490*/  @!P2 NANOSLEEP.SYNCS 0x989680 ;  /* 0x009896800000a95d */ /* 0x001fea0003900000 */
[----:B------:R-:W0:Y:S02]  /*1a4a0*/  @!P2 SYNCS.PHASECHK.TRANS64 P2, [R7+URZ+0x28c50], R8 ;  /* 0x028c50080700a5a7 */ /* 0x000e24000804007f */
[----:B0-----:R-:W-:Y:S05]  /*1a4b0*/  @!P2 BRA `(.L_x_5294) ;  /* 0xfffffffc00f0a947 */ /* 0x001fea000383ffff */
[----:B------:R-:W-:Y:S05]  /*1a4c0*/  BRA `(.L_x_5293) ;  /* 0xfffffec000707947 */ /* 0x000fea000383ffff */
.L_x_5302:
[----:B-1----:R-:W-:-:S04]  /*1a4d0*/  IMAD.U32 R8, RZ, RZ, UR27 ;  /* 0x0000001bff087e24 */ /* 0x002fc8000f8e00ff */
[----:B------:R1:W2:Y:S03]  /*1a4e0*/  SYNCS.PHASECHK.TRANS64.TRYWAIT P2, [R8+URZ+0x28c30], R7 ;  /* 0x028c3007080075a7 */ /* 0x0002a6000804017f */
[----:B--2---:R-:W-:Y:S05]  /*1a4f0*/  @!P2 NANOSLEEP.SYNCS 0x989680 ;  /* 0x009896800000a95d */ /* 0x004fea0003900000 */
[----:B------:R-:W2:Y:S02]  /*1a500*/  @!P2 SYNCS.PHASECHK.TRANS64 P2, [R8+URZ+0x28c30], R7 ;  /* 0x028c30070800a5a7 */ /* 0x000ea4000804007f */
[----:B--2---:R-:W-:Y:S05]  /*1a510*/  @!P2 BRA `(.L_x_5302) ;  /* 0xfffffffc00eca947 */ /* 0x004fea000383ffff */
[----:B------:R-:W-:Y:S05]  /*1a520*/  BRA `(.L_x_5301) ;  /* 0xfffffec400c47947 */ /* 0x000fea000383ffff */
.L_x_5314:
[----:B--2---:R2:W3:Y:S02]  /*1a530*/  SYNCS.PHASECHK.TRANS64.TRYWAIT P2, [R10+URZ+0x28c50], R7 ;  /* 0x028c50070a0075a7 */ /* 0x0044e4000804017f */
[----:B---3--:R-:W-:Y:S05]  /*1a540*/  @!P2 NANOSLEEP.SYNCS 0x989680 ;  /* 0x009896800000a95d */ /* 0x008fea0003900000 */
[----:B------:R-:W3:Y:S02]  /*1a550*/  @!P2 SYNCS.PHASECHK.TRANS64 P2, [R10+URZ+0x28c50], R7 ;  /* 0x028c50070a00a5a7 */ /* 0x000ee4000804007f */
[----:B---3--:R-:W-:Y:S05]  /*1a560*/  @!P2 BRA `(.L_x_5314) ;  /* 0xfffffffc00f0a947 */ /* 0x008fea000383ffff */
[----:B------:R-:W-:Y:S05]  /*1a570*/  BRA `(.L_x_5313) ;  /* 0xfffffee8001c7947 */ /* 0x000fea000383ffff */
.L_x_5323:
[----:B-1----:R-:W-:-:S04]  /*1a580*/  IMAD.U32 R6, RZ, RZ, UR24 ;  /* 0x00000018ff067e24 */ /* 0x002fc8000f8e00ff */
[----:B------:R1:W3:Y:S03]  /*1a590*/  SYNCS.PHASECHK.TRANS64.TRYWAIT P2, [R6+URZ+0x28c30], R7 ;  /* 0x028c3007060075a7 */ /* 0x0002e6000804017f */
[----:B---3--:R-:W-:Y:S05]  /*1a5a0*/  @!P2 NANOSLEEP.SYNCS 0x989680 ;  /* 0x009896800000a95d */ /* 0x008fea0003900000 */
[----:B------:R-:W3:Y:S02]  /*1a5b0*/  @!P2 SYNCS.PHASECHK.TRANS64 P2, [R6+URZ+0x28c30], R7 ;  /* 0x028c30070600a5a7 */ /* 0x000ee4000804007f */
[----:B---3--:R-:W-:Y:S05]  /*1a5c0*/  @!P2 BRA `(.L_x_5323) ;  /* 0xfffffffc00eca947 */ /* 0x008fea000383ffff */
[----:B------:R-:W-:Y:S05]  /*1a5d0*/  BRA `(.L_x_5322) ;  /* 0xfffffeec00b87947 */ /* 0x000fea000383ffff */
.L_x_5327:
[----:B--2---:R2:W4:Y:S02]  /*1a5e0*/  SYNCS.PHASECHK.TRANS64.TRYWAIT P2, [R10+URZ+0x28c50], R7 ;  /* 0x028c50070a0075a7 */ /* 0x004524000804017f */
[----:B----4-:R-:W-:Y:S05]  /*1a5f0*/  @!P2 NANOSLEEP.SYNCS 0x989680 ;  /* 0x009896800000a95d */ /* 0x010fea0003900000 */
[----:B------:R-:W4:Y:S02]  /*1a600*/  @!P2 SYNCS.PHASECHK.TRANS64 P2, [R10+URZ+0x28c50], R7 ;  /* 0x028c50070a00a5a7 */ /* 0x000f24000804007f */
[----:B----4-:R-:W-:Y:S05]  /*1a610*/  @!P2 BRA `(.L_x_5327) ;  /* 0xfffffffc00f0a947 */ /* 0x010fea000383ffff */
[----:B------:R-:W-:Y:S05]  /*1a620*/  BRA `(.L_x_5326) ;  /* 0xffffff0000d87947 */ /* 0x000fea000383ffff */
.L_x_5333:
[----:B---3--:R-:W-:-:S04]  /*1a630*/  IMAD.U32 R5, RZ, RZ, UR26 ;  /* 0x0000001aff057e24 */ /* 0x008fc8000f8e00ff */
[----:B------:R3:W0:Y:S03]  /*1a640*/  SYNCS.PHASECHK.TRANS64.TRYWAIT P2, [R5+URZ+0x28c30], R8 ;  /* 0x028c3008050075a7 */ /* 0x000626000804017f */
[----:B0-----:R-:W-:Y:S05]  /*1a650*/  @!P2 NANOSLEEP.SYNCS 0x989680 ;  /* 0x009896800000a95d */ /* 0x001fea0003900000 */
[----:B------:R-:W0:Y:S02]  /*1a660*/  @!P2 SYNCS.PHASECHK.TRANS64 P2, [R5+URZ+0x28c30], R8 ;  /* 0x028c30080500a5a7 */ /* 0x000e24000804007f */
[----:B0-----:R-:W-:Y:S05]  /*1a670*/  @!P2 BRA `(.L_x_5333) ;  /* 0xfffffffc00eca947 */ /* 0x001fea000383ffff */
[----:B------:R-:W-:Y:S05]  /*1a680*/  BRA `(.L_x_5332) ;  /* 0xffffff0400cc7947 */ /* 0x000fea000383ffff */
.L_x_5345:
[----:B---3--:R3:W4:Y:S02]  /*1a690*/  SYNCS.PHASECHK.TRANS64.TRYWAIT P2, [R9+URZ+0x28c50], R8 ;  /* 0x028c5008090075a7 */ /* 0x008724000804017f */
[----:B----4-:R-:W-:Y:S05]  /*1a6a0*/  @!P2 NANOSLEEP.SYNCS 0x989680 ;  /* 0x009896800000a95d */ /* 0x010fea0003900000 */
[----:B------:R-:W4:Y:S02]  /*1a6b0*/  @!P2 SYNCS.PHASECHK.TRANS64 P2, [R9+URZ+0x28c50], R8 ;  /* 0x028c50080900a5a7 */ /* 0x000f24000804007f */
[----:B----4-:R-:W-:Y:S05]  /*1a6c0*/  @!P2 BRA `(.L_x_5345) ;  /* 0xfffffffc00f0a947 */ /* 0x010fea000383ffff */
[----:B------:R-:W-:Y:S05]  /*1a6d0*/  BRA `(.L_x_5344) ;  /* 0xffffff24009c7947 */ /* 0x000fea000383ffff */
.L_x_5394:
        /* <DEDUP_REMOVED lines=11> */
.L_x_5516:
[----:B------:R-:W-:Y:S05]  /*1a790*/  BSYNC B0 ;  /* 0x0000000000007941 */ /* 0x000fea0003800000 */
.L_x_5515:
[----:B------:R-:W-:Y:S05]  /*1a7a0*/  BRA `(.L_x_5517) ;  /* 0xffffffa000307947 */ /* 0x000fea000383ffff */
.L_x_5396:
[----:B------:R-:W-:Y:S01]  /*1a7b0*/  BSSY B0, `(.L_x_5518) ;  /* 0x0000006000007945 */ /* 0x000fe20003800000 */
[----:B------:R-:W-:-:S07]  /*1a7c0*/  IMAD.MOV.U32 R15, RZ, RZ, -0x1 ;  /* 0xffffffffff0f7424 */ /* 0x000fce00078e00ff */
[----:B012---:R-:W-:Y:S05]  /*1a7d0*/  WARPSYNC.COLLECTIVE R15, `(.L_x_5519) ;  /* 0x000000000f0c7348 */ /* 0x007fea0003c00000 */
[----:B------:R-:W-:Y:S02]  /*1a7e0*/  ELECT P6, UR62, PT ;  /* 0x00000000003e782f */ /* 0x000fe400038c0000 */
[----:B------:R-:W-:Y:S01]  /*1a7f0*/  MOV R14, UR62 ;  /* 0x0000003e000e7c02 */ /* 0x000fe20008000f00 */
[----:B012---:R-:W-:Y:S10]  /*1a800*/  ENDCOLLECTIVE ;  /* 0x000000000000791b */ /* 0x007ff40003800000 */
.L_x_5519:
[----:B------:R-:W-:Y:S05]  /*1a810*/  BSYNC B0 ;  /* 0x0000000000007941 */ /* 0x000fea0003800000 */
.L_x_5518:
[----:B------:R-:W-:Y:S05]  /*1a820*/  BRA `(.L_x_5520) ;  /* 0xffffffa000347947 */ /* 0x000fea000383ffff */
.L_x_5398:
[----:B---3--:R3:W4:Y:S02]  /*1a830*/  SYNCS.PHASECHK.TRANS64.TRYWAIT P0, [R0+URZ+0x28c40], R2 ;  /* 0x028c4002000075a7 */ /* 0x008724000800017f */
[----:B----4-:R-:W-:Y:S05]  /*1a840*/  @!P0 NANOSLEEP.SYNCS 0x989680 ;  /* 0x009896800000895d */ /* 0x010fea0003900000 */
[----:B------:R-:W4:Y:S02]  /*1a850*/  @!P0 SYNCS.PHASECHK.TRANS64 P0, [R0+URZ+0x28c40], R2 ;  /* 0x028c4002000085a7 */ /* 0x000f24000800007f */
[----:B----4-:R-:W-:Y:S05]  /*1a860*/  @!P0 BRA `(.L_x_5398) ;  /* 0xfffffffc00f08947 */ /* 0x010fea000383ffff */
[----:B------:R-:W-:Y:S05]  /*1a870*/  BRA `(.L_x_5521) ;  /* 0xffffffa000987947 */ /* 0x000fea000383ffff */
.L_x_5402:
[----:B------:R-:W2:Y:S01]  /*1a880*/  LDL.LU R11, [R1+0x28] ;  /* 0x00002800010b7983 */ /* 0x000ea20000300800 */
[----:B------:R-:W-:Y:S02]  /*1a890*/  IMAD.MOV.U32 R5, RZ, RZ, R12 ;  /* 0x000000ffff057224 */ /* 0x000fe400078e000c */
[----:B------:R-:W-:Y:S02]  /*1a8a0*/  IMAD.MOV.U32 R13, RZ, RZ, R0 ;  /* 0x000000ffff0d7224 */ /* 0x000fe400078e0000 */
[----:B------:R-:W-:Y:S02]  /*1a8b0*/  IMAD.MOV.U32 R12, RZ, RZ, RZ ;  /* 0x000000ffff0c7224 */ /* 0x000fe400078e00ff */
[----:B------:R-:W-:Y:S02]  /*1a8c0*/  IMAD.MOV.U32 R15, RZ, RZ, -0x1 ;  /* 0xffffffffff0f7424 */ /* 0x000fe400078e00ff */
        /* <DEDUP_REMOVED lines=8> */
.L_x_5522:
[----:B------:R-:W-:Y:S02]  /*1a950*/  IMAD.MOV.U32 R13, RZ, RZ, R4 ;  /* 0x000000ffff0d7224 */ /* 0x000fe400078e0004 */
[----:B------:R-:W-:-:S07]  /*1a960*/  IMAD.MOV.U32 R6, RZ, RZ, R14 ;  /* 0x000000ffff067224 */ /* 0x000fce00078e000e */
[----:B------:R-:W-:Y:S05]  /*1a970*/  WARPSYNC.COLLECTIVE R15, `(.L_x_5523) ;  /* 0x000000000f087348 */ /* 0x000fea0003c00000 */
[----:B------:R0:W1:Y:S02]  /*1a980*/  SHFL.IDX P6, R14, R13, R12, R11 ;  /* 0x0000000c0d0e7389 */ /* 0x00006400000c000b */
[----:B01----:R-:W-:Y:S01]  /*1a990*/  ENDCOLLECTIVE ;  /* 0x000000000000791b */ /* 0x003fe20003800000 */
.L_x_5523:
[----:B------:R-:W-:Y:S02]  /*1a9a0*/  IMAD.MOV.U32 R13, RZ, RZ, R0 ;  /* 0x000000ffff0d7224 */ /* 0x000fe400078e0000 */
[----:B------:R-:W-:Y:S02]  /*1a9b0*/  IMAD.MOV.U32 R12, RZ, RZ, 0x1 ;  /* 0x00000001ff0c7424 */ /* 0x000fe400078e00ff */
[----:B------:R-:W-:-:S07]  /*1a9c0*/  IMAD.MOV.U32 R7, RZ, RZ, R14 ;  /* 0x000000ffff077224 */ /* 0x000fce00078e000e */
[----:B------:R-:W-:Y:S05]  /*1a9d0*/  WARPSYNC.COLLECTIVE R15, `(.L_x_5524) ;  /* 0x000000000f087348 */ /* 0x000fea0003c00000 */
[----:B------:R0:W1:Y:S02]  /*1a9e0*/  SHFL.IDX P6, R14, R13, R12, R11 ;  /* 0x0000000c0d0e7389 */ /* 0x00006400000c000b */
[----:B01----:R-:W-:Y:S01]  /*1a9f0*/  ENDCOLLECTIVE ;  /* 0x000000000000791b */ /* 0x003fe20003800000 */
.L_x_5524:
        /* <DEDUP_REMOVED lines=15> */
.L_x_5525:
[----:B------:R-:W-:Y:S02]  /*1aaf0*/  IMAD.MOV.U32 R13, RZ, RZ, R0 ;  /* 0x000000ffff0d7224 */ /* 0x000fe400078e0000 */
[----:B------:R-:W-:Y:S02]  /*1ab00*/  IMAD.MOV.U32 R12, RZ, RZ, 0x2 ;  /* 0x00000002ff0c7424 */ /* 0x000fe400078e00ff */
[----:B------:R-:W-:-:S07]  /*1ab10*/  IMAD.MOV.U32 R5, RZ, RZ, R14 ;  /* 0x000000ffff057224 */ /* 0x000fce00078e000e */
[----:B------:R-:W-:Y:S05]  /*1ab20*/  WARPSYNC.COLLECTIVE R15, `(.L_x_5526) ;  /* 0x000000000f087348 */ /* 0x000fea0003c00000 */
[----:B------:R0:W1:Y:S02]  /*1ab30*/  SHFL.IDX P6, R14, R13, R12, R11 ;  /* 0x0000000c0d0e7389 */ /* 0x00006400000c000b */
[----:B01----:R-:W-:Y:S01]  /*1ab40*/  ENDCOLLECTIVE ;  /* 0x000000000000791b */ /* 0x003fe20003800000 */
.L_x_5526:
        /* <DEDUP_REMOVED lines=15> */
.L_x_5527:
[----:B------:R-:W-:Y:S02]  /*1ac40*/  IMAD.MOV.U32 R13, RZ, RZ, R0 ;  /* 0x000000ffff0d7224 */ /* 0x000fe400078e0000 */
[----:B------:R-:W-:Y:S02]  /*1ac50*/  IMAD.MOV.U32 R12, RZ, RZ, 0x3 ;  /* 0x00000003ff0c7424 */ /* 0x000fe400078e00ff */
[----:B------:R-:W-:-:S07]  /*1ac60*/  IMAD.MOV.U32 R5, RZ, RZ, R14 ;  /* 0x000000ffff057224 */ /* 0x000fce00078e000e */
[----:B------:R-:W-:Y:S05]  /*1ac70*/  WARPSYNC.COLLECTIVE R15, `(.L_x_5528) ;  /* 0x000000000f087348 */ /* 0x000fea0003c00000 */
[----:B------:R0:W1:Y:S02]  /*1ac80*/  SHFL.IDX P6, R14, R13, R12, R11 ;  /* 0x0000000c0d0e7389 */ /* 0x00006400000c000b */
[----:B01----:R-:W-:Y:S01]  /*1ac90*/  ENDCOLLECTIVE ;  /* 0x000000000000791b */ /* 0x003fe20003800000 */
.L_x_5528:
        /* <DEDUP_REMOVED lines=13> */
.L_x_5529:
[----:B------:R-:W-:Y:S01]  /*1ad70*/  IMAD.MOV.U32 R4, RZ, RZ, R14 ;  /* 0x000000ffff047224 */ /* 0x000fe200078e000e */
[----:B------:R-:W-:Y:S06]  /*1ad80*/  BRA `(.L_x_5530) ;  /* 0xffffffa400d87947 */ /* 0x000fec000383ffff */
.L_x_5405:
[----:B-1----:R1:W2:Y:S02]  /*1ad90*/  SYNCS.PHASECHK.TRANS64.TRYWAIT P0, [R19+URZ+0x28c20], R0 ;  /* 0x028c2000130075a7 */ /* 0x0022a4000800017f */
[----:B--2---:R-:W-:Y:S05]  /*1ada0*/  @!P0 NANOSLEEP.SYNCS 0x989680 ;  /* 0x009896800000895d */ /* 0x004fea0003900000 */
[----:B------:R-:W2:Y:S02]  /*1adb0*/  @!P0 SYNCS.PHASECHK.TRANS64 P0, [R19+URZ+0x28c20], R0 ;  /* 0x028c2000130085a7 */ /* 0x000ea4000800007f */
[----:B--2---:R-:W-:Y:S05]  /*1adc0*/  @!P0 BRA `(.L_x_5405) ;  /* 0xfffffffc00f08947 */ /* 0x004fea000383ffff */
[----:B------:R-:W-:Y:S05]  /*1add0*/  BRA `(.L_x_5531) ;  /* 0xffffffa800347947 */ /* 0x000fea000383ffff */
.L_x_5409:
[----:B-1----:R1:W2:Y:S02]  /*1ade0*/  SYNCS.PHASECHK.TRANS64.TRYWAIT P0, [R0+URZ+0x28c60], R2 ;  /* 0x028c6002000075a7 */ /* 0x0022a4000800017f */
[----:B--2---:R-:W-:Y:S05]  /*1adf0*/  @!P0 NANOSLEEP.SYNCS 0x989680 ;  /* 0x009896800000895d */ /* 0x004fea0003900000 */
[----:B------:R-:W2:Y:S02]  /*1ae00*/  @!P0 SYNCS.PHASECHK.TRANS64 P0, [R0+URZ+0x28c60], R2 ;  /* 0x028c6002000085a7 */ /* 0x000ea4000800007f */
[----:B--2---:R-:W-:Y:S05]  /*1ae10*/  @!P0 BRA `(.L_x_5409) ;  /* 0xfffffffc00f08947 */ /* 0x004fea000383ffff */
[----:B------:R-:W-:Y:S05]  /*1ae20*/  BRA `(.L_x_5532) ;  /* 0xffffffa800587947 */ /* 0x000fea000383ffff */
.L_x_5428:
[----:B-1----:R1:W2:Y:S02]  /*1ae30*/  SYNCS.PHASECHK.TRANS64.TRYWAIT P0, [R3+URZ+0x28c40], R2 ;  /* 0x028c4002030075a7 */ /* 0x0022a4000800017f */
[----:B--2---:R-:W-:Y:S05]  /*1ae40*/  @!P0 NANOSLEEP.SYNCS 0x989680 ;  /* 0x009896800000895d */ /* 0x004fea0003900000 */
[----:B------:R-:W2:Y:S02]  /*1ae50*/  @!P0 SYNCS.PHASECHK.TRANS64 P0, [R3+URZ+0x28c40], R2 ;  /* 0x028c4002030085a7 */ /* 0x000ea4000800007f */
[----:B--2---:R-:W-:Y:S05]  /*1ae60*/  @!P0 BRA `(.L_x_5428) ;  /* 0xfffffffc00f08947 */ /* 0x004fea000383ffff */
[----:B------:R-:W-:Y:S05]  /*1ae70*/  BRA `(.L_x_5533) ;  /* 0xffffffb400887947 */ /* 0x000fea000383ffff */
.L_x_5433:
[----:B--2---:R2:W3:Y:S02]  /*1ae80*/  SYNCS.PHASECHK.TRANS64.TRYWAIT P0, [R3+URZ+0x28c60], R2 ;  /* 0x028c6002030075a7 */ /* 0x0044e4000800017f */
[----:B---3--:R-:W-:Y:S05]  /*1ae90*/  @!P0 NANOSLEEP.SYNCS 0x989680 ;  /* 0x009896800000895d */ /* 0x008fea0003900000 */
[----:B------:R-:W3:Y:S02]  /*1aea0*/  @!P0 SYNCS.PHASECHK.TRANS64 P0, [R3+URZ+0x28c60], R2 ;  /* 0x028c6002030085a7 */ /* 0x000ee4000800007f */
[----:B---3--:R-:W-:Y:S05]  /*1aeb0*/  @!P0 BRA `(.L_x_5433) ;  /* 0xfffffffc00f08947 */ /* 0x008fea000383ffff */
[----:B------:R-:W-:Y:S05]  /*1aec0*/  BRA `(.L_x_5534) ;  /* 0xffffffb800087947 */ /* 0x000fea000383ffff */
.L_x_5448:
[----:B0-----:R0:W1:Y:S02]  /*1aed0*/  SYNCS.PHASECHK.TRANS64.TRYWAIT P0, [R4+URZ+0x28c40], R2 ;  /* 0x028c4002040075a7 */ /* 0x001064000800017f */
[----:B-1----:R-:W-:Y:S05]  /*1aee0*/  @!P0 NANOSLEEP.SYNCS 0x989680 ;  /* 0x009896800000895d */ /* 0x002fea0003900000 */
[----:B------:R-:W1:Y:S02]  /*1aef0*/  @!P0 SYNCS.PHASECHK.TRANS64 P0, [R4+URZ+0x28c40], R2 ;  /* 0x028c4002040085a7 */ /* 0x000e64000800007f */
[----:B-1----:R-:W-:Y:S05]  /*1af00*/  @!P0 BRA `(.L_x_5448) ;  /* 0xfffffffc00f08947 */ /* 0x002fea000383ffff */
[----:B------:R-:W-:Y:S05]  /*1af10*/  BRA `(.L_x_5535) ;  /* 0xffffffc000e47947 */ /* 0x000fea000383ffff */
.L_x_5453:
[----:B-1----:R1:W2:Y:S02]  /*1af20*/  SYNCS.PHASECHK.TRANS64.TRYWAIT P0, [R4+URZ+0x28c60], R2 ;  /* 0x028c6002040075a7 */ /* 0x0022a4000800017f */
[----:B--2---:R-:W-:Y:S05]  /*1af30*/  @!P0 NANOSLEEP.SYNCS 0x989680 ;  /* 0x009896800000895d */ /* 0x004fea0003900000 */
[----:B------:R-:W2:Y:S02]  /*1af40*/  @!P0 SYNCS.PHASECHK.TRANS64 P0, [R4+URZ+0x28c60], R2 ;  /* 0x028c6002040085a7 */ /* 0x000ea4000800007f */
[----:B--2---:R-:W-:Y:S05]  /*1af50*/  @!P0 BRA `(.L_x_5453) ;  /* 0xfffffffc00f08947 */ /* 0x004fea000383ffff */
[----:B------:R-:W-:Y:S05]  /*1af60*/  BRA `(.L_x_5536) ;  /* 0xffffffc400607947 */ /* 0x000fea000383ffff */
.L_x_5468:
[----:B-1----:R1:W2:Y:S02]  /*1af70*/  SYNCS.PHASECHK.TRANS64.TRYWAIT P0, [R4+URZ+0x28c40], R2 ;  /* 0x028c4002040075a7 */ /* 0x0022a4000800017f */
[----:B--2---:R-:W-:Y:S05]  /*1af80*/  @!P0 NANOSLEEP.SYNCS 0x989680 ;  /* 0x009896800000895d */ /* 0x004fea0003900000 */
[----:B------:R-:W2:Y:S02]  /*1af90*/  @!P0 SYNCS.PHASECHK.TRANS64 P0, [R4+URZ+0x28c40], R2 ;  /* 0x028c4002040085a7 */ /* 0x000ea4000800007f */
[----:B--2---:R-:W-:Y:S05]  /*1afa0*/  @!P0 BRA `(.L_x_5468) ;  /* 0xfffffffc00f08947 */ /* 0x004fea000383ffff */
[----:B------:R-:W-:Y:S05]  /*1afb0*/  BRA `(.L_x_5537) ;  /* 0xffffffd000207947 */ /* 0x000fea000383ffff */
.L_x_5473:
[----:B0-----:R0:W2:Y:S02]  /*1afc0*/  SYNCS.PHASECHK.TRANS64.TRYWAIT P0, [R4+URZ+0x28c60], R2 ;  /* 0x028c6002040075a7 */ /* 0x0010a4000800017f */
[----:B--2---:R-:W-:Y:S05]  /*1afd0*/  @!P0 NANOSLEEP.SYNCS 0x989680 ;  /* 0x009896800000895d */ /* 0x004fea0003900000 */
[----:B------:R-:W2:Y:S02]  /*1afe0*/  @!P0 SYNCS.PHASECHK.TRANS64 P0, [R4+URZ+0x28c60], R2 ;  /* 0x028c6002040085a7 */ /* 0x000ea4000800007f */
[----:B--2---:R-:W-:Y:S05]  /*1aff0*/  @!P0 BRA `(.L_x_5473) ;  /* 0xfffffffc00f08947 */ /* 0x004fea000383ffff */
[----:B------:R-:W-:Y:S05]  /*1b000*/  BRA `(.L_x_5538) ;  /* 0xffffffd000a07947 */ /* 0x000fea000383ffff */
.L_x_5489:
[----:B---34-:R-:W3:Y:S01]  /*1b010*/  LDL R0, [R1] ;  /* 0x0000000001007983 */ /* 0x018ee20000100800 */
[----:B------:R-:W-:Y:S01]  /*1b020*/  BSSY B0, `(.L_x_5539) ;  /* 0x0000008000007945 */ /* 0x000fe20003800000 */
[----:B------:R-:W-:Y:S02]  /*1b030*/  IMAD.MOV.U32 R12, RZ, RZ, RZ ;  /* 0x000000ffff0c7224 */ /* 0x000fe400078e00ff */
[----:B------:R-:W-:Y:S02]  /*1b040*/  IMAD.MOV.U32 R11, RZ, RZ, 0x1f ;  /* 0x0000001fff0b7424 */ /* 0x000fe400078e00ff */
[----:B------:R-:W-:Y:S02]  /*1b050*/  IMAD.MOV.U32 R15, RZ, RZ, -0x1 ;  /* 0xffffffffff0f7424 */ /* 0x000fe400078e00ff */
[----:B---3--:R-:W-:-:S07]  /*1b060*/  IMAD.MOV.U32 R13, RZ, RZ, R0 ;  /* 0x000000ffff0d7224 */ /* 0x008fce00078e0000 */
[----:B012---:R-:W-:Y:S05]  /*1b070*/  WARPSYNC.COLLECTIVE R15, `(.L_x_5540) ;  /* 0x000000000f087348 */ /* 0x007fea0003c00000 */
[----:B------:R3:W4:Y:S02]  /*1b080*/  SHFL.IDX P6, R14, R13, R12, R11 ;  /* 0x0000000c0d0e7389 */ /* 0x00072400000c000b */
[----:B01234-:R-:W-:Y:S01]  /*1b090*/  ENDCOLLECTIVE ;  /* 0x000000000000791b */ /* 0x01ffe20003800000 */
.L_x_5540:
[----:B------:R-:W-:Y:S05]  /*1b0a0*/  BSYNC B0 ;  /* 0x0000000000007941 */ /* 0x000fea0003800000 */
.L_x_5539:
        /* <DEDUP_REMOVED lines=9> */
.L_x_5541:
        /* <DEDUP_REMOVED lines=14> */
[C---:B------:R-:W-:Y:S02]  /*1b220*/  ISETP.GE.U32.AND P3, PT, R16.reuse, 0x4, PT ;  /* 0x000000041000780c */ /* 0x040fe40003f66070 */
[C---:B------:R-:W-:Y:S02]  /*1b230*/  ISETP.GE.U32.AND P4, PT, R16.reuse, 0x8, PT ;  /* 0x000000081000780c */ /* 0x040fe40003f86070 */
[C---:B------:R-:W-:Y:S01]  /*1b240*/  ISETP.GE.U32.AND P5, PT, R16.reuse, 0x10, PT ;  /* 0x000000101000780c */ /* 0x040fe20003fa6070 */
[----:B--2---:R-:W-:Y:S02]  /*1b250*/  @!P1 IMAD.MOV.U32 R5, RZ, RZ, R8 ;  /* 0x000000ffff059224 */ /* 0x004fe400078e0008 */
[----:B---3--:R-:W-:Y:S01]  /*1b260*/  @!P1 IMAD.MOV.U32 R7, RZ, RZ, R6 ;  /* 0x000000ffff079224 */ /* 0x008fe200078e0006 */
[----:B------:R-:W-:Y:S01]  /*1b270*/  ISETP.NE.AND P1, PT, R16, RZ, PT ;  /* 0x000000ff1000720c */ /* 0x000fe20003f25270 */
[----:B------:R-:W-:-:S02]  /*1b280*/  IMAD.MOV.U32 R6, RZ, RZ, RZ ;  /* 0x000000ffff067224 */ /* 0x000fc400078e00ff */
[----:B------:R-:W-:-:S04]  /*1b290*/  IMAD R2, R7, R5, RZ ;  /* 0x0000000507027224 */ /* 0x000fc800078e02ff */
[----:B------:R-:W-:-:S07]  /*1b2a0*/  IMAD.MOV.U32 R13, RZ, RZ, R2 ;  /* 0x000000ffff0d7224 */ /* 0x000fce00078e0002 */
[----:B------:R-:W-:Y:S05]  /*1b2b0*/  WARPSYNC.COLLECTIVE R15, `(.L_x_5542) ;  /* 0x000000000f087348 */ /* 0x000fea0003c00000 */
[----:B------:R0:W1:Y:S02]  /*1b2c0*/  SHFL.UP P6, R14, R13, R12, R11 ;  /* 0x0400000c0d0e7389 */ /* 0x00006400000c000b */
[----:B01----:R-:W-:Y:S01]  /*1b2d0*/  ENDCOLLECTIVE ;  /* 0x000000000000791b */ /* 0x003fe20003800000 */
.L_x_5542:
[----:B------:R-:W-:Y:S01]  /*1b2e0*/  IMAD.MOV.U32 R12, RZ, RZ, 0x2 ;  /* 0x00000002ff0c7424 */ /* 0x000fe200078e00ff */
[----:B------:R-:W-:-:S05]  /*1b2f0*/  SEL R3, R14, RZ, P1 ;  /* 0x000000ff0e037207 */ /* 0x000fca0000800000 */
[----:B------:R-:W-:-:S04]  /*1b300*/  IMAD.IADD R2, R2, 0x1, R3 ;  /* 0x0000000102027824 */ /* 0x000fc800078e0203 */
[----:B------:R-:W-:-:S07]  /*1b310*/  IMAD.MOV.U32 R13, RZ, RZ, R2 ;  /* 0x000000ffff0d7224 */ /* 0x000fce00078e0002 */
[----:B------:R-:W-:Y:S05]  /*1b320*/  WARPSYNC.COLLECTIVE R15, `(.L_x_5543) ;  /* 0x000000000f087348 */ /* 0x000fea0003c00000 */
[----:B------:R0:W1:Y:S02]  /*1b330*/  SHFL.UP P6, R14, R13, R12, R11 ;  /* 0x0400000c0d0e7389 */ /* 0x00006400000c000b */
[----:B01----:R-:W-:Y:S01]  /*1b340*/  ENDCOLLECTIVE ;  /* 0x000000000000791b */ /* 0x003fe20003800000 */
.L_x_5543:
[----:B------:R-:W-:Y:S01]  /*1b350*/  IMAD.MOV.U32 R12, RZ, RZ, 0x4 ;  /* 0x00000004ff0c7424 */ /* 0x000fe200078e00ff */
[----:B------:R-:W-:-:S05]  /*1b360*/  SEL R3, R14, RZ, P2 ;  /* 0x000000ff0e037207 */ /* 0x000fca0001000000 */
[----:B------:R-:W-:-:S04]  /*1b370*/  IMAD.IADD R2, R2, 0x1, R3 ;  /* 0x0000000102027824 */ /* 0x000fc800078e0203 */
[----:B------:R-:W-:-:S07]  /*1b380*/  IMAD.MOV.U32 R13, RZ, RZ, R2 ;  /* 0x000000ffff0d7224 */ /* 0x000fce00078e0002 */
[----:B------:R-:W-:Y:S05]  /*1b390*/  WARPSYNC.COLLECTIVE R15, `(.L_x_5544) ;  /* 0x000000000f087348 */ /* 0x000fea0003c00000 */
[----:B------:R0:W1:Y:S02]  /*1b3a0*/  SHFL.UP P6, R14, R13, R12, R11 ;  /* 0x0400000c0d0e7389 */ /* 0x00006400000c000b */
[----:B01----:R-:W-:Y:S01]  /*1b3b0*/  ENDCOLLECTIVE ;  /* 0x000000000000791b */ /* 0x003fe20003800000 */
.L_x_5544:
[----:B------:R-:W-:Y:S01]  /*1b3c0*/  IMAD.MOV.U32 R12, RZ, RZ, 0x8 ;  /* 0x00000008ff0c7424 */ /* 0x000fe200078e00ff */
[----:B------:R-:W-:-:S05]  /*1b3d0*/  SEL R3, R14, RZ, P3 ;  /* 0x000000ff0e037207 */ /* 0x000fca0001800000 */
[----:B------:R-:W-:-:S04]  /*1b3e0*/  IMAD.IADD R2, R2, 0x1, R3 ;  /* 0x0000000102027824 */ /* 0x000fc800078e0203 */
[----:B------:R-:W-:-:S07]  /*1b3f0*/  IMAD.MOV.U32 R13, RZ, RZ, R2 ;  /* 0x000000ffff0d7224 */ /* 0x000fce00078e0002 */
[----:B------:R-:W-:Y:S05]  /*1b400*/  WARPSYNC.COLLECTIVE R15, `(.L_x_5545) ;  /* 0x000000000f087348 */ /* 0x000fea0003c00000 */
[----:B------:R0:W1:Y:S02]  /*1b410*/  SHFL.UP P6, R14, R13, R12, R11 ;  /* 0x0400000c0d0e7389 */ /* 0x00006400000c000b */
[----:B01----:R-:W-:Y:S01]  /*1b420*/  ENDCOLLECTIVE ;  /* 0x000000000000791b */ /* 0x003fe20003800000 */
.L_x_5545:
[----:B------:R-:W-:Y:S01]  /*1b430*/  IMAD.MOV.U32 R12, RZ, RZ, 0x10 ;  /* 0x00000010ff0c7424 */ /* 0x000fe200078e00ff */
[----:B------:R-:W-:-:S05]  /*1b440*/  SEL R3, R14, RZ, P4 ;  /* 0x000000ff0e037207 */ /* 0x000fca0002000000 */
[----:B------:R-:W-:-:S04]  /*1b450*/  IMAD.IADD R2, R2, 0x1, R3 ;  /* 0x0000000102027824 */ /* 0x000fc800078e0203 */
[----:B------:R-:W-:-:S07]  /*1b460*/  IMAD.MOV.U32 R13, RZ, RZ, R2 ;  /* 0x000000ffff0d7224 */ /* 0x000fce00078e0002 */
[----:B------:R-:W-:Y:S05]  /*1b470*/  WARPSYNC.COLLECTIVE R15, `(.L_x_5546) ;  /* 0x000000000f087348 */ /* 0x000fea0003c00000 */
[----:B------:R0:W1:Y:S02]  /*1b480*/  SHFL.UP P6, R14, R13, R12, R11 ;  /* 0x0400000c0d0e7389 */ /* 0x00006400000c000b */
[----:B01----:R-:W-:Y:S01]  /*1b490*/  ENDCOLLECTIVE ;  /* 0x000000000000791b */ /* 0x003fe20003800000 */
.L_x_5546:
        /* <DEDUP_REMOVED lines=8> */
.L_x_5547:
[----:B------:R-:W-:Y:S05]  /*1b520*/  BRA `(.L_x_5548) ;  /* 0xffffffd800f87947 */ /* 0x000fea000383ffff */
.L_x_5492:
        /* <DEDUP_REMOVED lines=8> */
.L_x_5550:
[----:B------:R-:W-:Y:S05]  /*1b5b0*/  BSYNC B0 ;  /* 0x0000000000007941 */ /* 0x000fea0003800000 */
.L_x_5549:
        /* <DEDUP_REMOVED lines=9> */
.L_x_5551:
[----:B------:R-:W-:Y:S01]  /*1b650*/  IMAD.MOV.U32 R12, RZ, RZ, 0x4 ;  /* 0x00000004ff0c7424 */ /* 0x000fe200078e00ff */
[----:B------:R-:W-:-:S05]  /*1b660*/  SEL R3, R14, RZ, P2 ;  /* 0x000000ff0e037207 */ /* 0x000fca0001000000 */
[----:B------:R-:W-:-:S04]  /*1b670*/  IMAD.IADD R2, R2, 0x1, R3 ;  /* 0x0000000102027824 */ /* 0x000fc800078e0203 */
[----:B------:R-:W-:-:S07]  /*1b680*/  IMAD.MOV.U32 R13, RZ, RZ, R2 ;  /* 0x000000ffff0d7224 */ /* 0x000fce00078e0002 */
[----:B------:R-:W-:Y:S05]  /*1b690*/  WARPSYNC.COLLECTIVE R15, `(.L_x_5552) ;  /* 0x000000000f087348 */ /* 0x000fea0003c00000 */
[----:B------:R0:W1:Y:S02]  /*1b6a0*/  SHFL.UP P6, R14, R13, R12, R11 ;  /* 0x0400000c0d0e7389 */ /* 0x00006400000c000b */
[----:B01----:R-:W-:Y:S01]  /*1b6b0*/  ENDCOLLECTIVE ;  /* 0x000000000000791b */ /* 0x003fe20003800000 */
.L_x_5552:
[----:B------:R-:W-:Y:S01]  /*1b6c0*/  IMAD.MOV.U32 R12, RZ, RZ, 0x8 ;  /* 0x00000008ff0c7424 */ /* 0x000fe200078e00ff */
[----:B------:R-:W-:-:S05]  /*1b6d0*/  SEL R3, R14, RZ, P3 ;  /* 0x000000ff0e037207 */ /* 0x000fca0001800000 */
[----:B------:R-:W-:-:S04]  /*1b6e0*/  IMAD.IADD R2, R2, 0x1, R3 ;  /* 0x0000000102027824 */ /* 0x000fc800078e0203 */
[----:B------:R-:W-:-:S07]  /*1b6f0*/  IMAD.MOV.U32 R13, RZ, RZ, R2 ;  /* 0x000000ffff0d7224 */ /* 0x000fce00078e0002 */
[----:B------:R-:W-:Y:S05]  /*1b700*/  WARPSYNC.COLLECTIVE R15, `(.L_x_5553) ;  /* 0x000000000f087348 */ /* 0x000fea0003c00000 */
[----:B------:R0:W1:Y:S02]  /*1b710*/  SHFL.UP P6, R14, R13, R12, R11 ;  /* 0x0400000c0d0e7389 */ /* 0x00006400000c000b */
[----:B01----:R-:W-:Y:S01]  /*1b720*/  ENDCOLLECTIVE ;  /* 0x000000000000791b */ /* 0x003fe20003800000 */
.L_x_5553:
[----:B------:R-:W-:Y:S01]  /*1b730*/  IMAD.MOV.U32 R12, RZ, RZ, 0x10 ;  /* 0x00000010ff0c7424 */ /* 0x000fe200078e00ff */
[----:B------:R-:W-:-:S05]  /*1b740*/  SEL R3, R14, RZ, P4 ;  /* 0x000000ff0e037207 */ /* 0x000fca0002000000 */
[----:B------:R-:W-:-:S04]  /*1b750*/  IMAD.IADD R2, R2, 0x1, R3 ;  /* 0x0000000102027824 */ /* 0x000fc800078e0203 */
[----:B------:R-:W-:-:S07]  /*1b760*/  IMAD.MOV.U32 R13, RZ, RZ, R2 ;  /* 0x000000ffff0d7224 */ /* 0x000fce00078e0002 */
[----:B------:R-:W-:Y:S05]  /*1b770*/  WARPSYNC.COLLECTIVE R15, `(.L_x_5554) ;  /* 0x000000000f087348 */ /* 0x000fea0003c00000 */
[----:B------:R0:W1:Y:S02]  /*1b780*/  SHFL.UP P6, R14, R13, R12, R11 ;  /* 0x0400000c0d0e7389 */ /* 0x00006400000c000b */
[----:B01----:R-:W-:Y:S01]  /*1b790*/  ENDCOLLECTIVE ;  /* 0x000000000000791b */ /* 0x003fe20003800000 */
.L_x_5554:
        /* <DEDUP_REMOVED lines=8> */
.L_x_5555:
[----:B------:R-:W-:Y:S05]  /*1b820*/  BRA `(.L_x_5556) ;  /* 0xffffffd800e47947 */ /* 0x000fea000383ffff */
.L_x_5494:
[----:B------:R-:W-:Y:S01]  /*1b830*/  BSSY B0, `(.L_x_5557) ;  /* 0x0000006000007945 */ /* 0x000fe20003800000 */
[----:B------:R-:W-:Y:S01]  /*1b840*/  PLOP3.LUT P6, PT, P6, PT, PT, 0x8, 0x0 ;  /* 0x000000000000781c */ /* 0x000fe200037ce170 */
[----:B------:R-:W-:-:S12]  /*1b850*/  IMAD.MOV.U32 R15, RZ, RZ, -0x1 ;  /* 0xffffffffff0f7424 */ /* 0x000fd800078e00ff */
[----:B0-----:R-:W-:Y:S05]  /*1b860*/  WARPSYNC.COLLECTIVE R15, `(.L_x_5558) ;  /* 0x000000000f087348 */ /* 0x001fea0003c00000 */
[----:B------:R-:W-:Y:S01]  /*1b870*/  VOTE.ANY R14, PT, P6 ;  /* 0x00000000000e7806 */ /* 0x000fe200030e0100 */
[----:B0-----:R-:W-:Y:S06]  /*1b880*/  ENDCOLLECTIVE ;  /* 0x000000000000791b */ /* 0x001fec0003800000 */
.L_x_5558:
[----:B------:R-:W-:Y:S05]  /*1b890*/  BSYNC B0 ;  /* 0x0000000000007941 */ /* 0x000fea0003800000 */
.L_x_5557:
        /* <DEDUP_REMOVED lines=10> */
.L_x_5559:
[----:B------:R-:W-:Y:S02]  /*1b940*/  IMAD.MOV.U32 R13, RZ, RZ, R7 ;  /* 0x000000ffff0d7224 */ /* 0x000fe400078e0007 */
[----:B------:R-:W-:-:S07]  /*1b950*/  IMAD.MOV.U32 R0, RZ, RZ, R14 ;  /* 0x000000ffff007224 */ /* 0x000fce00078e000e */
[----:B------:R-:W-:Y:S05]  /*1b960*/  WARPSYNC.COLLECTIVE R15, `(.L_x_5560) ;  /* 0x000000000f087348 */ /* 0x000fea0003c00000 */
[----:B------:R0:W1:Y:S02]  /*1b970*/  SHFL.IDX P6, R14, R13, R12, R11 ;  /* 0x0000000c0d0e7389 */ /* 0x00006400000c000b */
[----:B01----:R-:W-:Y:S01]  /*1b980*/  ENDCOLLECTIVE ;  /* 0x000000000000791b */ /* 0x003fe20003800000 */
.L_x_5560:
[----:B------:R-:W-:Y:S02]  /*1b990*/  IMAD.MOV.U32 R7, RZ, RZ, R14 ;  /* 0x000000ffff077224 */ /* 0x000fe400078e000e */
[----:B------:R-:W-:-:S05]  /*1b9a0*/  IMAD.IADD R5, R10, 0x1, R16 ;  /* 0x000000010a057824 */ /* 0x000fca00078e0210 */
[----:B------:R1:W-:Y:S01]  /*1b9b0*/  STL [R1+0xc], R5 ;  /* 0x00000c0501007387 */ /* 0x0003e20000100800 */
[----:B------:R-:W-:Y:S05]  /*1b9c0*/  BRA `(.L_x_5561) ;  /* 0xffffffd800c47947 */ /* 0x000fea000383ffff */
.L_x_5496:
[----:B------:R-:W-:Y:S01]  /*1b9d0*/  BSSY B0, `(.L_x_5562) ;  /* 0x0000007000007945 */ /* 0x000fe20003800000 */
[----:B------:R-:W-:Y:S02]  /*1b9e0*/  IMAD.MOV.U32 R13, RZ, RZ, R2 ;  /* 0x000000ffff0d7224 */ /* 0x000fe400078e0002 */
[----:B------:R-:W-:Y:S02]  /*1b9f0*/  IMAD.MOV.U32 R11, RZ, RZ, 0x1f ;  /* 0x0000001fff0b7424 */ /* 0x000fe400078e00ff */
[----:B------:R-:W-:-:S07]  /*1ba00*/  IMAD.MOV.U32 R15, RZ, RZ, -0x1 ;  /* 0xffffffffff0f7424 */ /* 0x000fce00078e00ff */
[----:B01-3--:R-:W-:Y:S05]  /*1ba10*/  WARPSYNC.COLLECTIVE R15, `(.L_x_5563) ;  /* 0x000000000f087348 */ /* 0x00bfea0003c00000 */
[----:B------:R2:W4:Y:S02]  /*1ba20*/  SHFL.IDX P6, R14, R13, R12, R11 ;  /* 0x0000000c0d0e7389 */ /* 0x00052400000c000b */
[----:B01234-:R-:W-:Y:S01]  /*1ba30*/  ENDCOLLECTIVE ;  /* 0x000000000000791b */ /* 0x01ffe20003800000 */
.L_x_5563:
[----:B------:R-:W-:Y:S05]  /*1ba40*/  BSYNC B0 ;  /* 0x0000000000007941 */ /* 0x000fea0003800000 */
.L_x_5562:
[----:B------:R-:W-:Y:S01]  /*1ba50*/  IMAD.MOV.U32 R6, RZ, RZ, R14 ;  /* 0x000000ffff067224 */ /* 0x000fe200078e000e */
[----:B------:R-:W-:Y:S06]  /*1ba60*/  BRA `(.L_x_5495) ;  /* 0xffffffd800b47947 */ /* 0x000fec000383ffff */
.L_x_5502:
[----:B0-----:R0:W1:Y:S02]  /*1ba70*/  SYNCS.PHASECHK.TRANS64.TRYWAIT P0, [R0+URZ+0x28c20], R3 ;  /* 0x028c2003000075a7 */ /* 0x001064000800017f */
[----:B-1----:R-:W-:Y:S05]  /*1ba80*/  @!P0 NANOSLEEP.SYNCS 0x989680 ;  /* 0x009896800000895d */ /* 0x002fea0003900000 */
[----:B------:R-:W1:Y:S02]  /*1ba90*/  @!P0 SYNCS.PHASECHK.TRANS64 P0, [R0+URZ+0x28c20], R3 ;  /* 0x028c2003000085a7 */ /* 0x000e64000800007f */
[----:B-1----:R-:W-:Y:S05]  /*1baa0*/  @!P0 BRA `(.L_x_5502) ;  /* 0xfffffffc00f08947 */ /* 0x002fea000383ffff */
[----:B------:R-:W-:Y:S05]  /*1bab0*/  BRA `(.L_x_5564) ;  /* 0xffffffe400507947 */ /* 0x000fea000383ffff */
.L_x_5503:
        /* <DEDUP_REMOVED lines=11> */
.L_x_5566:
[----:B------:R-:W-:Y:S05]  /*1bb70*/  BSYNC B0 ;  /* 0x0000000000007941 */ /* 0x000fea0003800000 */
.L_x_5565:
[----:B------:R-:W-:Y:S05]  /*1bb80*/  BRA `(.L_x_5567) ;  /* 0xffffffe400387947 */ /* 0x000fea000383ffff */
.L_x_5506:
[----:B------:R-:W-:Y:S01]  /*1bb90*/  BSSY B1, `(.L_x_5568) ;  /* 0x0000006000017945 */ /* 0x000fe20003800000 */
[----:B------:R-:W-:-:S07]  /*1bba0*/  IMAD.MOV.U32 R15, RZ, RZ, -0x1 ;  /* 0xffffffffff0f7424 */ /* 0x000fce00078e00ff */
[----:B01----:R-:W-:Y:S05]  /*1bbb0*/  WARPSYNC.COLLECTIVE R15, `(.L_x_5569) ;  /* 0x000000000f0c7348 */ /* 0x003fea0003c00000 */
[----:B------:R-:W-:Y:S02]  /*1bbc0*/  ELECT P6, UR62, PT ;  /* 0x00000000003e782f */ /* 0x000fe400038c0000 */
[----:B------:R-:W-:Y:S01]  /*1bbd0*/  MOV R14, UR62 ;  /* 0x0000003e000e7c02 */ /* 0x000fe20008000f00 */
[----:B01----:R-:W-:Y:S10]  /*1bbe0*/  ENDCOLLECTIVE ;  /* 0x000000000000791b */ /* 0x003ff40003800000 */
.L_x_5569:
[----:B------:R-:W-:Y:S05]  /*1bbf0*/  BSYNC B1 ;  /* 0x0000000000017941 */ /* 0x000fea0003800000 */
.L_x_5568:
[----:B------:R-:W-:Y:S05]  /*1bc00*/  BRA `(.L_x_5570) ;  /* 0xffffffe400307947 */ /* 0x000fea000383ffff */
.L_x_5508:
[----:B0-----:R0:W1:Y:S02]  /*1bc10*/  SYNCS.PHASECHK.TRANS64.TRYWAIT P0, [R6+URZ], R5 ;  /* 0x00000005060075a7 */ /* 0x001064000800017f */
[----:B-1----:R-:W-:Y:S05]  /*1bc20*/  @!P0 NANOSLEEP.SYNCS 0x989680 ;  /* 0x009896800000895d */ /* 0x002fea0003900000 */
[----:B------:R-:W1:Y:S02]  /*1bc30*/  @!P0 SYNCS.PHASECHK.TRANS64 P0, [R6+URZ], R5 ;  /* 0x00000005060085a7 */ /* 0x000e64000800007f */
[----:B-1----:R-:W-:Y:S05]  /*1bc40*/  @!P0 BRA `(.L_x_5508) ;  /* 0xfffffffc00f08947 */ /* 0x002fea000383ffff */
[----:B------:R-:W-:Y:S05]  /*1bc50*/  BRA `(.L_x_5571) ;  /* 0xffffffe4006c7947 */ /* 0x000fea000383ffff */
.L_x_5509:
[----:B-1----:R1:W2:Y:S02]  /*1bc60*/  SYNCS.PHASECHK.TRANS64.TRYWAIT P0, [R7+URZ], R2 ;  /* 0x00000002070075a7 */ /* 0x0022a4000800017f */
[----:B--2---:R-:W-:Y:S05]  /*1bc70*/  @!P0 NANOSLEEP.SYNCS 0x989680 ;  /* 0x009896800000895d */ /* 0x004fea0003900000 */
[----:B------:R-:W2:Y:S02]  /*1bc80*/  @!P0 SYNCS.PHASECHK.TRANS64 P0, [R7+URZ], R2 ;  /* 0x00000002070085a7 */ /* 0x000ea4000800007f */
[----:B--2---:R-:W-:Y:S05]  /*1bc90*/  @!P0 BRA `(.L_x_5509) ;  /* 0xfffffffc00f08947 */ /* 0x004fea000383ffff */
[----:B------:R-:W-:Y:S05]  /*1bca0*/  BRA `(.L_x_5572) ;  /* 0xffffffe400607947 */ /* 0x000fea000383ffff */
.L_x_5511:
[----:B--2---:R2:W3:Y:S02]  /*1bcb0*/  SYNCS.PHASECHK.TRANS64.TRYWAIT P0, [R4+URZ], R5 ;  /* 0x00000005040075a7 */ /* 0x0044e4000800017f */
[----:B---3--:R-:W-:Y:S05]  /*1bcc0*/  @!P0 NANOSLEEP.SYNCS 0x989680 ;  /* 0x009896800000895d */ /* 0x008fea0003900000 */
[----:B------:R-:W3:Y:S02]  /*1bcd0*/  @!P0 SYNCS.PHASECHK.TRANS64 P0, [R4+URZ], R5 ;  /* 0x00000005040085a7 */ /* 0x000ee4000800007f */
[----:B---3--:R-:W-:Y:S05]  /*1bce0*/  @!P0 BRA `(.L_x_5511) ;  /* 0xfffffffc00f08947 */ /* 0x008fea000383ffff */
[----:B------:R-:W-:Y:S05]  /*1bcf0*/  BRA `(.L_x_5573) ;  /* 0xffffffe400687947 */ /* 0x000fea000383ffff */
.L_x_5574:
        /* <DEDUP_REMOVED lines=16> */
.L_x_15004:


//--------------------- .text._ZN7cutlass13device_kernelIN5flash11enable_sm90INS1_16FlashAttnFwdSm90INS1_25CollectiveMainloopFwdSm90ILi2EN4cute5tupleIJNS5_1CILi1EEES8_S8_EEENS6_IJNS7_ILi64EEESA_SA_EEELi512ENS_10bfloat16_tEfNS_4arch4Sm90ELb0ELb1ELb0ELb1ELb0ELb1ELb0ELb0ELb0ELb1ELb1ELb0EEENS1_21CollectiveEpilogueFwdINS6_IJSA_NS7_ILi512EEESA_EEES9_SC_SE_Li256ELb1ELb1ELb1ELb0EEENS1_36VarlenDynamicPersistentTileSchedulerILi64ELi64ELi256ELi128ELb1ELb1ELb1ELb1ELb0ELb1EEEEEEEEEvNT_6ParamsE --------------------------
	.section	.text._ZN7cutlass13device_kernelIN5flash11enable_sm90INS1_16FlashAttnFwdSm90INS1_25CollectiveMainloopFwdSm90ILi2EN4cute5tupleIJNS5_1CILi1EEES8_S8_EEENS6_IJNS7_ILi64EEESA_SA_EEELi512ENS_10bfloat16_tEfNS_4arch4Sm90ELb0ELb1ELb0ELb1ELb0ELb1ELb0ELb0ELb0ELb1ELb1ELb0EEENS1_21CollectiveEpilogueFwdINS6_IJSA_NS7_ILi512EEESA_EEES9_SC_SE_Li256ELb1ELb1ELb1ELb0EEENS1_36VarlenDynamicPersistentTileSchedulerILi64ELi64ELi256ELi128ELb1ELb1ELb1ELb1ELb0ELb1EEEEEEEEEvNT_6ParamsE,"ax",@progbits
	.align	128
.text._ZN7cutlass13device_kernelIN5flash11enable_sm90INS1_16FlashAttnFwdSm90INS1_25CollectiveMainloopFwdSm90ILi2EN4cute5tupleIJNS5_1CILi1EEES8_S8_EEENS6_IJNS7_ILi64EEESA_SA_EEELi512ENS_10bfloat16_tEfNS_4arch4Sm90ELb0ELb1ELb0ELb1ELb0ELb1ELb0ELb0ELb0ELb1ELb1ELb0EEENS1_21CollectiveEpilogueFwdINS6_IJSA_NS7_ILi512EEESA_EEES9_SC_SE_Li256ELb1ELb1ELb1ELb0EEENS1_36VarlenDynamicPersistentTileSchedulerILi64ELi64ELi256ELi128ELb1ELb1ELb1ELb1ELb0ELb1EEEEEEEEEvNT_6ParamsE:
        .type           _ZN7cutlass13device_kernelIN5flash11enable_sm90INS1_16FlashAttnFwdSm90INS1_25CollectiveMainloopFwdSm90ILi2EN4cute5tupleIJNS5_1CILi1EEES8_S8_EEENS6_IJNS7_ILi64EEESA_SA_EEELi512ENS_10bfloat16_tEfNS_4arch4Sm90ELb0ELb1ELb0ELb1ELb0ELb1ELb0ELb0ELb0ELb1ELb1ELb0EEENS1_21CollectiveEpilogueFwdINS6_IJSA_NS7_ILi512EEESA_EEES9_SC_SE_Li256ELb1ELb1ELb1ELb0EEENS1_36VarlenDynamicPersistentTileSchedulerILi64ELi64ELi256ELi128ELb1ELb1ELb1ELb1ELb0ELb1EEEEEEEEEvNT_6ParamsE,@function
        .size           _ZN7cutlass13device_kernelIN5flash11enable_sm90INS1_16FlashAttnFwdSm90INS1_25CollectiveMainloopFwdSm90ILi2EN4cute5tupleIJNS5_1CILi1EEES8_S8_EEENS6_IJNS7_ILi64EEESA_SA_EEELi512ENS_10bfloat16_tEfNS_4arch4Sm90ELb0ELb1ELb0ELb1ELb0ELb1ELb0ELb0ELb0ELb1ELb1ELb0EEENS1_21CollectiveEpilogueFwdINS6_IJSA_NS7_ILi512EEESA_EEES9_SC_SE_Li256ELb1ELb1ELb1ELb0EEENS1_36VarlenDynamicPersistentTileSchedulerILi64ELi64ELi256ELi128ELb1ELb1ELb1ELb1ELb0ELb1EEEEEEEEEvNT_6ParamsE,(.L_x_15005 - _ZN7cutlass13device_kernelIN5flash11enable_sm90INS1_16FlashAttnFwdSm90INS1_25CollectiveMainloopFwdSm90ILi2EN4cute5tupleIJNS5_1CILi1EEES8_S8_EEENS6_IJNS7_ILi64EEESA_SA_EEELi512ENS_10bfloat16_tEfNS_4arch4Sm90ELb0ELb1ELb0ELb1ELb0ELb1ELb0ELb0ELb0ELb1ELb1ELb0EEENS1_21CollectiveEpilogueFwdINS6_IJSA_NS7_ILi512EEESA_EEES9_SC_SE_Li256ELb1ELb1ELb1ELb0EEENS1_36VarlenDynamicPersistentTileSchedulerILi64ELi64ELi256ELi128ELb1ELb1ELb1ELb1ELb0ELb1EEEEEEEEEvNT_6ParamsE)
        .other          _ZN7cutlass13device_kernelIN5flash11enable_sm90INS1_16FlashAttnFwdSm90INS1_25CollectiveMainloopFwdSm90ILi2EN4cute5tupleIJNS5_1CILi1EEES8_S8_EEENS6_IJNS7_ILi64EEESA_SA_EEELi512ENS_10bfloat16_tEfNS_4arch4Sm90ELb0ELb1ELb0ELb1ELb0ELb1ELb0ELb0ELb0ELb1ELb1ELb0EEENS1_21CollectiveEpilogueFwdINS6_IJSA_NS7_ILi512EEESA_EEES9_SC_SE_Li256ELb1ELb1ELb1ELb0EEENS1_36VarlenDynamicPersistentTileSchedulerILi64ELi64ELi256ELi128ELb1ELb1ELb1ELb1ELb0ELb1EEEEEEEEEvNT_6ParamsE,@"STO_CUDA_ENTRY STV_DEFAULT"
_ZN7cutlass13device_kernelIN5flash11enable_sm90INS1_16FlashAttnFwdSm90INS1_25CollectiveMainloopFwdSm90ILi2EN4cute5tupleIJNS5_1CILi1EEES8_S8_EEENS6_IJNS7_ILi64EEESA_SA_EEELi512ENS_10bfloat16_tEfNS_4arch4Sm90ELb0ELb1ELb0ELb1ELb0ELb1ELb0ELb0ELb0ELb1ELb1ELb0EEENS1_21CollectiveEpilogueFwdINS6_IJSA_NS7_ILi512EEESA_EEES9_SC_SE_Li256ELb1ELb1ELb1ELb0EEENS1_36VarlenDynamicPersistentTileSchedulerILi64ELi64ELi256ELi128ELb1ELb1ELb1ELb1ELb0ELb1EEEEEEEEEvNT_6ParamsE:
        /* <DEDUP_REMOVED lines=24> */
.L_x_5576:
[----:B------:R-:W-:Y:S05]  /*0180*/  BSYNC B0 ;  /* 0x0000000000007941 */ /* 0x000fea0003800000 */
.L_x_5575:
        /* <DEDUP_REMOVED lines=37> */
.L_x_5577:
        /* <DEDUP_REMOVED lines=22> */
.L_x_5578:
        /* <DEDUP_REMOVED lines=18> */
.L_x_5579:
        /* <DEDUP_REMOVED lines=22> */
.L_x_5580:
        /* <DEDUP_REMOVED lines=22> */
.L_x_5581:
        /* <DEDUP_REMOVED lines=8> */
.L_x_5584:
        /* <DEDUP_REMOVED lines=18> */
[----:B------:R-:W-:Y:S01]  /*0ac0*/  VIADD R6, R6, 0xffffff80 ;  /* 0xffffff8006067836 */ /* 0x000fe20000000000 */
[----:B------:R-:W-:Y:S01]  /*0ad0*/  CS2R R18, SRZ ;  /* 0x0000000000127805 */ /* 0x000fe2000001ff00 */
[----:B------:R-:W-:Y:S01]  /*0ae0*/  IMAD.MOV.U32 R198, RZ, RZ, 0x20 ;  /* 0x00000020ffc67424 */ /* 0x000fe200078e00ff */
[----:B------:R-:W-:Y:S01]  /*0af0*/  ULOP3.LUT UR37, UR36, 0x1, URZ, 0xfc, !UPT ;  /* 0x0000000124257892 */ /* 0x000fe2000f8efc3f */
[----:B------:R-:W-:Y:S01]  /*0b00*/  IMAD.MOV.U32 R219, RZ, RZ, RZ ;  /* 0x000000ffffdb7224 */ /* 0x000fe200078e00ff */
[----:B------:R-:W-:Y:S01]  /*0b10*/  SHF.R.S32.HI R3, RZ, 0x1f, R6 ;  /* 0x0000001fff037819 */ /* 0x000fe20000011406 */
[----:B------:R-:W-:Y:S02]  /*0b20*/  IMAD.MOV.U32 R184, RZ, RZ, RZ ;  /* 0x000000ffffb87224 */ /* 0x000fe400078e00ff */
[----:B------:R-:W-:Y:S01]  /*0b30*/  IMAD.MOV.U32 R187, RZ, RZ, RZ ;  /* 0x000000ffffbb7224 */ /* 0x000fe200078e00ff */
        /* <DEDUP_REMOVED lines=8> */
[----:B------:R-:W-:Y:S01]  /*0bc0*/  LOP3.LUT R9, R7, 0xffffff80, RZ, 0xc0, !PT ;  /* 0xffffff8007097812 */ /* 0x000fe200078ec0ff */
[C---:B------:R-:W-:Y:S01]  /*0bd0*/  IMAD.IADD R13, R6.reuse, 0x1, -R13 ;  /* 0x00000001060d7824 */ /* 0x040fe200078e0a0d */
[--C-:B------:R-:W-:Y:S01]  /*0be0*/  SHF.R.S32.HI R203, RZ, 0x5, R4.reuse ;  /* 0x00000005ffcb7819 */ /* 0x100fe20000011404 */
[----:B------:R-:W-:Y:S01]  /*0bf0*/  IMAD.IADD R3, R6, 0x1, -R3 ;  /* 0x0000000106037824 */ /* 0x000fe200078e0a03 */
[----:B------:R-:W-:Y:S01]  /*0c00*/  LEA.HI R0, R0, R5, RZ, 0x1 ;  /* 0x0000000500007211 */ /* 0x000fe200078f08ff */
[----:B------:R-:W-:Y:S01]  /*0c10*/  IMAD.IADD R9, R6, 0x1, -R9 ;  /* 0x0000000106097824 */ /* 0x000fe200078e0a09 */
[----:B------:R-:W-:Y:S01]  /*0c20*/  LOP3.LUT R11, R10, 0xfffffffc, RZ, 0xc0, !PT ;  /* 0xfffffffc0a0b7812 */ /* 0x000fe200078ec0ff */
[----:B------:R-:W-:Y:S01]  /*0c30*/  IMAD.SHL.U32 R193, R13, 0x8, RZ ;  /* 0x000000080dc17824 */ /* 0x000fe200078e00ff */
[----:B------:R-:W-:Y:S02]  /*0c40*/  SHF.R.S32.HI R4, RZ, 0x1f, R4 ;  /* 0x0000001fff047819 */ /* 0x000fe40000011404 */
[----:B------:R-:W-:Y:S01]  /*0c50*/  SHF.R.S32.HI R8, RZ, 0x1f, R3 ;  /* 0x0000001fff087819 */ /* 0x000fe20000011403 */
[----:B------:R-:W-:Y:S01]  /*0c60*/  IMAD.IADD R188, R6, 0x1, -R11 ;  /* 0x0000000106bc7824 */ /* 0x000fe200078e0a0b */
[----:B------:R-:W-:Y:S01]  /*0c70*/  LOP3.LUT R0, R0, 0x1ffffffe, RZ, 0xc0, !PT ;  /* 0x1ffffffe00007812 */ /* 0x000fe200078ec0ff */
[C---:B------:R-:W-:Y:S01]  /*0c80*/  VIADD R218, R193.reuse, 0x40 ;  /* 0x00000040c1da7836 */ /* 0x040fe20000000000 */
[----:B------:R-:W-:Y:S01]  /*0c90*/  LEA.HI R4, R4, R203, RZ, 0x2 ;  /* 0x000000cb04047211 */ /* 0x000fe200078f10ff */
[----:B------:R-:W-:Y:S01]  /*0ca0*/  VIADD R216, R193, 0xc0 ;  /* 0x000000c0c1d87836 */ /* 0x000fe20000000000 */
[----:B------:R-:W-:Y:S01]  /*0cb0*/  SHF.R.S32.HI R6, RZ, 0x1f, R9 ;  /* 0x0000001fff067819 */ /* 0x000fe20000011409 */
[----:B------:R-:W-:Y:S01]  /*0cc0*/  IMAD.IADD R0, R5, 0x1, -R0 ;  /* 0x0000000105007824 */ /* 0x000fe200078e0a00 */
[----:B------:R-:W-:Y:S01]  /*0cd0*/  LEA.HI R12, R8, R3, RZ, 0x3 ;  /* 0x00000003080c7211 */ /* 0x000fe200078f18ff */
[C---:B------:R-:W-:Y:S01]  /*0ce0*/  VIADD R217, R193.reuse, 0x80 ;  /* 0x00000080c1d97836 */ /* 0x040fe20000000000 */
[----:B------:R-:W-:Y:S01]  /*0cf0*/  SHF.R.S32.HI R20, RZ, 0x7, R7 ;  /* 0x00000007ff147819 */ /* 0x000fe20000011407 */
[----:B------:R-:W-:Y:S01]  /*0d00*/  IMAD.SHL.U32 R0, R0, 0x8, RZ ;  /* 0x0000000800007824 */ /* 0x000fe200078e00ff */
[----:B------:R-:W-:Y:S01]  /*0d10*/  LOP3.LUT R4, R4, 0x3ffffc, RZ, 0xc0, !PT ;  /* 0x003ffffc04047812 */ /* 0x000fe200078ec0ff */
[----:B------:R-:W-:Y:S01]  /*0d20*/  VIADD R215, R193, 0x100 ;  /* 0x00000100c1d77836 */ /* 0x000fe20000000000 */
[----:B------:R-:W-:Y:S01]  /*0d30*/  LEA.HI R5, R6, R9, RZ, 0x2 ;  /* 0x0000000906057211 */ /* 0x000fe200078f10ff */
[----:B------:R-:W-:Y:S01]  /*0d40*/  IMAD R15, R20, 0x100, R3 ;  /* 0x00000100140f7824 */ /* 0x000fe200078e0203 */
[C---:B------:R-:W-:Y:S01]  /*0d50*/  LOP3.LUT R14, R12.reuse, 0xfffffff8, RZ, 0xc0, !PT ;  /* 0xfffffff80c0e7812 */ /* 0x040fe200078ec0ff */
[----:B------:R-:W-:Y:S01]  /*0d60*/  IMAD.IADD R4, R203, 0x1, -R4 ;  /* 0x00000001cb047824 */ /* 0x000fe200078e0a04 */
[----:B------:R-:W-:Y:S01]  /*0d70*/  SHF.R.S32.HI R186, RZ, 0x2, R10 ;  /* 0x00000002ffba7819 */ /* 0x000fe2000001140a */
[----:B------:R-:W-:Y:S01]  /*0d80*/  IMAD.SHL.U32 R12, R12, 0x40, RZ ;  /* 0x000000400c0c7824 */ /* 0x000fe200078e00ff */
[--C-:B------:R-:W-:Y:S01]  /*0d90*/  SHF.R.S32.HI R8, RZ, 0x2, R5.reuse ;  /* 0x00000002ff087819 */ /* 0x100fe20000011405 */
[----:B------:R-:W-:Y:S01]  /*0da0*/  IMAD.IADD R14, R3, 0x1, -R14 ;  /* 0x00000001030e7824 */ /* 0x000fe200078e0a0e */
[----:B------:R-:W-:Y:S01]  /*0db0*/  SHF.R.S32.HI R11, RZ, 0x1f, R5 ;  /* 0x0000001fff0b7819 */ /* 0x000fe20000011405 */
[----:B------:R-:W-:Y:S01]  /*0dc0*/  IMAD R17, R4, 0x10, R15 ;  /* 0x0000001004117824 */ /* 0x000fe200078e020f */
[----:B------:R-:W-:Y:S01]  /*0dd0*/  LOP3.LUT R4, R5, 0x7ffffffc, RZ, 0xc0, !PT ;  /* 0x7ffffffc05047812 */ /* 0x000fe200078ec0ff */
[----:B------:R-:W-:Y:S01]  /*0de0*/  VIADD R15, R186, 0x20 ;  /* 0x00000020ba0f7836 */ /* 0x000fe20000000000 */
[----:B------:R-:W-:Y:S01]  /*0df0*/  LEA.HI R11, R11, R8, RZ, 0x3 ;  /* 0x000000080b0b7211 */ /* 0x000fe200078f18ff */
[----:B------:R-:W-:Y:S01]  /*0e00*/  IMAD.SHL.U32 R3, R14, 0x40, RZ ;  /* 0x000000400e037824 */ /* 0x000fe200078e00ff */
[----:B------:R-:W-:Y:S01]  /*0e10*/  LOP3.LUT R12, R12, 0x7ffffe00, RZ, 0xc0, !PT ;  /* 0x7ffffe000c0c7812 */ /* 0x000fe200078ec0ff */
[----:B------:R-:W-:Y:S01]  /*0e20*/  STL [R1+0x4c], R20 ;  /* 0x00004c1401007387 */ /* 0x000fe20000100800 */
        /* <DEDUP_REMOVED lines=10> */
[----:B------:R-:W-:Y:S01]  /*0ed0*/  SHF.R.U32.HI R3, RZ, 0x3, R3 ;  /* 0x00000003ff037819 */ /* 0x000fe20000011603 */
[----:B------:R-:W-:Y:S01]  /*0ee0*/  IMAD.SHL.U32 R5, R5, 0x40, RZ ;  /* 0x0000004005057824 */ /* 0x000fe200078e00ff */
[----:B------:R-:W-:Y:S01]  /*0ef0*/  LEA.HI R7, R7, R20, RZ, 0x1 ;  /* 0x0000001407077211 */ /* 0x000fe200078f08ff */
[----:B------:R-:W-:Y:S01]  /*0f00*/  IMAD.SHL.U32 R16, R188, 0x8, RZ ;  /* 0x00000008bc107824 */ /* 0x000fe200078e00ff */
[----:B------:R-:W-:Y:S01]  /*0f10*/  LEA.HI R6, R6, R9, RZ, 0x5 ;  /* 0x0000000906067211 */ /* 0x000fe200078f28ff */
[----:B------:R0:W-:Y:S01]  /*0f20*/  STL [R1+0x6c], R8 ;  /* 0x00006c0801007387 */ /* 0x0001e20000100800 */
[----:B------:R-:W-:Y:S01]  /*0f30*/  LOP3.LUT R3, R0, R3, RZ, 0x3c, !PT ;  /* 0x0000000300037212 */ /* 0x000fe200078e3cff */
[----:B------:R-:W-:Y:S01]  /*0f40*/  IMAD.SHL.U32 R185, R4, 0x2, RZ ;  /* 0x0000000204b97824 */ /* 0x000fe200078e00ff */
[----:B------:R-:W-:-:S02]  /*0f50*/  LOP3.LUT R7, R7, 0xfffffe, RZ, 0xc0, !PT ;  /* 0x00fffffe07077812 */ /* 0x000fc400078ec0ff */
[----:B------:R-:W-:Y:S02]  /*0f60*/  LOP3.LUT R15, R15, 0x1c0, RZ, 0xc0, !PT ;  /* 0x000001c00f0f7812 */ /* 0x000fe400078ec0ff */
[----:B------:R-:W-:Y:S01]  /*0f70*/  SHF.R.S32.HI R6, RZ, 0x5, R6 ;  /* 0x00000005ff067819 */ /* 0x000fe20000011406 */
[----:B------:R-:W-:Y:S01]  /*0f80*/  IMAD.IADD R7, R20, 0x1, -R7 ;  /* 0x0000000114077824 */ /* 0x000fe200078e0a07 */
[----:B------:R-:W-:Y:S02]  /*0f90*/  SHF.R.U32.HI R9, RZ, 0x3, R15 ;  /* 0x00000003ff097819 */ /* 0x000fe4000001160f */
[----:B0-----:R-:W-:Y:S01]  /*0fa0*/  LOP3.LUT R8, R5, 0xfffffe00, RZ, 0xc0, !PT ;  /* 0xfffffe0005087812 */ /* 0x001fe200078ec0ff */
[----:B------:R-:W-:Y:S01]  /*0fb0*/  IMAD.IADD R5, R12, 0x1, R3 ;  /* 0x000000010c057824 */ /* 0x000fe200078e0203 */
[----:B------:R-:W-:Y:S01]  /*0fc0*/  SHF.R.S32.HI R3, RZ, 0x1f, R10 ;  /* 0x0000001fff037819 */ /* 0x000fe2000001140a */
[----:B------:R-:W-:Y:S01]  /*0fd0*/  IMAD R191, R6, 0x10, R11 ;  /* 0x0000001006bf7824 */ /* 0x000fe200078e020b */
[----:B------:R-:W-:Y:S01]  /*0fe0*/  LOP3.LUT R15, R15, 0x38, R16, 0xf8, !PT ;  /* 0x000000380f0f7812 */ /* 0x000fe200078ef810 */
[----:B------:R-:W-:Y:S01]  /*0ff0*/  IMAD.SHL.U32 R6, R7, 0x100, RZ ;  /* 0x0000010007067824 */ /* 0x000fe200078e00ff */
[----:B------:R-:W-:Y:S01]  /*1000*/  LEA.HI R0, R188, R188, RZ, 0x1 ;  /* 0x000000bcbc007211 */ /* 0x000fe200078f08ff */
[----:B------:R-:W-:Y:S01]  /*1010*/  IMAD R196, R5, 0x2, R2 ;  /* 0x0000000205c47824 */ /* 0x000fe200078e0202 */
[----:B------:R-:W-:Y:S01]  /*1020*/  LEA.HI R3, R3, R186, RZ, 0x3 ;  /* 0x000000ba03037211 */ /* 0x000fe200078f18ff */
[----:B------:R-:W-:Y:S01]  /*1030*/  IMAD.IADD R194, R185, 0x1, R6 ;  /* 0x00000001b9c27824 */ /* 0x000fe200078e0206 */
[----:B------:R-:W-:Y:S01]  /*1040*/  LOP3.LUT R15, R8, R15, R9, 0xf6, !PT ;  /* 0x0000000f080f7212 */ /* 0x000fe200078ef609 */
[----:B------:R0:W-:Y:S01]  /*1050*/  STL [R1+0x68], R6 ;  /* 0x0000680601007387 */ /* 0x0001e20000100800 */
[----:B------:R-:W-:Y:S01]  /*1060*/  LOP3.LUT R9, R0, 0x1ffffffe, RZ, 0xc0, !PT ;  /* 0x1ffffffe00097812 */ /* 0x000fe200078ec0ff */
[C---:B------:R-:W-:Y:S01]  /*1070*/  VIADD R25, R194.reuse, 0x10 ;  /* 0x00000010c2197836 */ /* 0x040fe20000000000 */
[----:B------:R-:W-:Y:S01]  /*1080*/  LOP3.LUT R3, R3, 0xfffffff8, RZ, 0xc0, !PT ;  /* 0xfffffff803037812 */ /* 0x000fe200078ec0ff */
[----:B------:R-:W-:Y:S01]  /*1090*/  VIADD R22, R194, 0x28 ;  /* 0x00000028c2167836 */ /* 0x000fe20000000000 */
[----:B------:R-:W-:Y:S01]  /*10a0*/  R2P PR, R14, 0x6 ;  /* 0x000000060e007804 */ /* 0x000fe20000000000 */
[----:B------:R-:W-:Y:S01]  /*10b0*/  IMAD.IADD R0, R188, 0x1, -R9 ;  /* 0x00000001bc007824 */ /* 0x000fe200078e0a09 */
[----:B------:R-:W-:Y:S01]  /*10c0*/  SHF.R.S32.HI R4, RZ, 0x1f, R218 ;  /* 0x0000001fff047819 */ /* 0x000fe200000114da */
[----:B------:R-:W-:Y:S01]  /*10d0*/  IMAD.IADD R195, R186, 0x1, -R3 ;  /* 0x00000001bac37824 */ /* 0x000fe200078e0a03 */
[----:B------:R-:W-:Y:S01]  /*10e0*/  SHF.R.S32.HI R4, RZ, 0x1f, R216 ;  /* 0x0000001fff047819 */ /* 0x000fe200000114d8 */
[----:B------:R-:W-:Y:S01]  /*10f0*/  IMAD R4, R15, 0x2, R2 ;  /* 0x000000020f047824 */ /* 0x000fe200078e0202 */
[----:B------:R-:W-:Y:S01]  /*1100*/  SHF.R.S32.HI R3, RZ, 0x1f, R217 ;  /* 0x0000001fff037819 */ /* 0x000fe200000114d9 */
[C---:B------:R-:W-:Y:S01]  /*1110*/  VIADD R15, R194.reuse, 0x40 ;  /* 0x00000040c20f7836 */ /* 0x040fe20000000000 */
[----:B------:R-:W-:Y:S01]  /*1120*/  SHF.R.S32.HI R3, RZ, 0x1f, R215 ;  /* 0x0000001fff037819 */ /* 0x000fe200000114d7 */
[C---:B------:R-:W-:Y:S01]  /*1130*/  VIADD R12, R194.reuse, 0x58 ;  /* 0x00000058c20c7836 */ /* 0x040fe20000000000 */
[----:B------:R-:W-:Y:S01]  /*1140*/  SHF.R.S32.HI R3, RZ, 0x1f, R194 ;  /* 0x0000001fff037819 */ /* 0x000fe200000114c2 */
[----:B------:R-:W-:Y:S01]  /*1150*/  VIADD R9, R194, 0x70 ;  /* 0x00000070c2097836 */ /* 0x000fe20000000000 */
[----:B------:R1:W-:Y:S01]  /*1160*/  STL [R1+0x64], R4 ;  /* 0x0000640401007387 */ /* 0x0003e20000100800 */
[----:B------:R-:W-:Y:S01]  /*1170*/  IMAD R201, R0, 0x8, R191 ;  /* 0x0000000800c97824 */ /* 0x000fe200078e02bf */
        /* <DEDUP_REMOVED lines=8> */
[----:B------:R-:W-:Y:S01]  /*1200*/  SEL R198, R198, 0xffffffe0, !P1 ;  /* 0xffffffe0c6c67807 */ /* 0x000fe20004800000 */
[C---:B-1----:R-:W-:Y:S01]  /*1210*/  VIADD R4, R194.reuse, 0x90 ;  /* 0x00000090c2047836 */ /* 0x042fe20000000000 */
        /* <DEDUP_REMOVED lines=53> */
[----:B------:R-:W-:-:S02]  /*1570*/  VIADD R200, R188, 0x10 ;  /* 0x00000010bcc87836 */ /* 0x000fc40000000000 */
[----:B------:R-:W-:-:S07]  /*1580*/  IMAD.IADD R198, R198, 0x1, R197 ;  /* 0x00000001c6c67824 */ /* 0x000fce00078e02c5 */
.L_x_5803:
[----:B------:R-:W-:Y:S01]  /*1590*/  ULDC.64 UR4, c[0x0][0xa28] ;  /* 0x00028a0000047ab9 */ /* 0x000fe20000000a00 */
[----:B01--4-:R-:W0:Y:S01]  /*15a0*/  LDC.64 R4, c[0x0][0xa08] ;  /* 0x00028200ff047b82 */ /* 0x013e220000000a00 */
        /* <DEDUP_REMOVED lines=10> */
[----:B------:R-:W1:Y:S01]  /*1650*/  @P0 LDC.64 R6, c[0x0][0xa28] ;  /* 0x00028a00ff060b82 */ /* 0x000e620000000a00 */
[----:B------:R-:W-:Y:S01]  /*1660*/  ISETP.NE.AND.EX P3, PT, RZ, UR5, PT, P3 ;  /* 0x00000005ff007c0c */ /* 0x000fe2000bf65330 */
[----:B0-----:R-:W-:-:S06]  /*1670*/  IMAD.WIDE R4, R79, 0x4, R4 ;  /* 0x000000044f047825 */ /* 0x001fcc00078e0204 */
[----:B------:R-:W0:Y:S01]  /*1680*/  @P1 LDC.64 R8, c[0x0][0xa18] ;  /* 0x00028600ff081b82 */ /* 0x000e220000000a00 */
[----:B------:R-:W-:Y:S02]  /*1690*/  ULDC UR4, c[0x0][0x288] ;  /* 0x0000a20000047ab9 */ /* 0x000fe40000000800 */
[----:B------:R-:W-:Y:S01]  /*16a0*/  IMAD.U32 R22, RZ, RZ, UR4 ;  /* 0x00000004ff167e24 */ /* 0x000fe2000f8e00ff */
[----:B------:R-:W-:Y:S02]  /*16b0*/  ULDC.64 UR4, c[0x0][0x418] ;  /* 0x0001060000047ab9 */ /* 0x000fe40000000a00 */
[----:B--2---:R2:W5:Y:S01]  /*16c0*/  @P3 LDG.E R24, desc[UR42][R4.64] ;  /* 0x0000002a04183981 */ /* 0x004562000c1e1900 */
[----:B-1----:R-:W-:-:S05]  /*16d0*/  @P0 IMAD.WIDE R6, R79, 0x4, R6 ;  /* 0x000000044f060825 */ /* 0x002fca00078e0206 */
[----:B------:R2:W5:Y:S01]  /*16e0*/  @P0 LDG.E R10, desc[UR42][R6.64] ;  /* 0x0000002a060a0981 */ /* 0x000562000c1e1900 */
[----:B0-----:R-:W-:-:S05]  /*16f0*/  @P1 IMAD.WIDE R8, R79, 0x4, R8 ;  /* 0x000000044f081825 */ /* 0x001fca00078e0208 */
[----:B------:R2:W5:Y:S01]  /*1700*/  @P1 LDG.E R22, desc[UR42][R8.64] ;  /* 0x0000002a08161981 */ /* 0x000562000c1e1900 */
[----:B------:R-:W-:Y:S01]  /*1710*/  UISETP.NE.U32.AND UP0, UPT, UR4, URZ, UPT ;  /* 0x0000003f0400728c */ /* 0x000fe2000bf05070 */
[C---:B------:R-:W-:Y:S02]  /*1720*/  LOP3.LUT R3, R78.reuse, 0xff000000, RZ, 0xc0, !PT ;  /* 0xff0000004e037812 */ /* 0x040fe400078ec0ff */
[----:B------:R-:W-:Y:S01]  /*1730*/  ULDC UR4, c[0x0][0x424] ;  /* 0x0001090000047ab9 */ /* 0x000fe20000000800 */
[----:B------:R-:W-:Y:S01]  /*1740*/  UISETP.NE.AND.EX UP0, UPT, UR5, URZ, UPT, UP0 ;  /* 0x0000003f0500728c */ /* 0x000fe2000bf05300 */
[----:B------:R-:W-:Y:S02]  /*1750*/  ISETP.NE.U32.AND P2, PT, RZ, UR6, PT ;  /* 0x00000006ff007c0c */ /* 0x000fe4000bf45070 */
[----:B------:R-:W-:Y:S01]  /*1760*/  ULDC UR5, c[0x0][0x2f0] ;  /* 0x0000bc0000057ab9 */ /* 0x000fe20000000800 */
[----:B------:R-:W-:Y:S01]  /*1770*/  USEL UR4, UR4, 0x1, UP0 ;  /* 0x0000000104047887 */ /* 0x000fe20008000000 */
[----:B------:R-:W-:-:S02]  /*1780*/  LOP3.LUT R0, R78, 0xff0000, RZ, 0xc0, !PT ;  /* 0x00ff00004e007812 */ /* 0x000fc400078ec0ff */
[----:B------:R-:W-:Y:S01]  /*1790*/  SHF.R.U32.HI R3, RZ, 0x8, R3 ;  /* 0x00000008ff037819 */ /* 0x000fe20000011603 */
[----:B------:R-:W-:Y:S01]  /*17a0*/  UIMAD UR4, UR4, UR5, URZ ;  /* 0x00000005040472a4 */ /* 0x000fe2000f8e023f */
[----:B------:R-:W-:Y:S02]  /*17b0*/  ISETP.NE.AND.EX P2, PT, RZ, UR7, PT, P2 ;  /* 0x00000007ff007c0c */ /* 0x000fe4000bf45320 */
[----:B------:R-:W-:Y:S01]  /*17c0*/  ULDC UR5, c[0x0][0x348] ;  /* 0x0000d20000057ab9 */ /* 0x000fe20000000800 */
[----:B------:R-:W-:Y:S01]  /*17d0*/  LEA.HI R205, R0, R3, RZ, 0x10 ;  /* 0x0000000300cd7211 */ /* 0x000fe200078f80ff */
[----:B------:R-:W-:Y:S01]  /*17e0*/  IMAD.MOV.U32 R214, RZ, RZ, R79 ;  /* 0x000000ffffd67224 */ /* 0x000fe200078e004f */
[----:B------:R-:W-:Y:S01]  /*17f0*/  LOP3.LUT R204, R78, 0xffff, RZ, 0xc0, !PT ;  /* 0x0000ffff4ecc7812 */ /* 0x000fe200078ec0ff */
[----:B--2---:R-:W-:Y:S07]  /*1800*/  @P1 BRA `(.L_x_5586) ;  /* 0x0000000000241947 */ /* 0x004fee0003800000 */
        /* <DEDUP_REMOVED lines=9> */
.L_x_5586:
[----:B------:R-:W-:Y:S02]  /*18a0*/  IMAD.U32 R40, RZ, RZ, UR5 ;  /* 0x00000005ff287e24 */ /* 0x000fe4000f8e00ff */
[----:B------:R-:W-:Y:S01]  /*18b0*/  IMAD.U32 R25, RZ, RZ, UR4 ;  /* 0x00000004ff197e24 */ /* 0x000fe2000f8e00ff */
[----:B------:R-:W-:Y:S06]  /*18c0*/  @!P2 BRA `(.L_x_5587) ;  /* 0x000000000010a947 */ /* 0x000fec0003800000 */
[----:B------:R-:W0:Y:S02]  /*18d0*/  LDC.64 R4, c[0x0][0xa20] ;  /* 0x00028800ff047b82 */ /* 0x000e240000000a00 */
[----:B0-----:R-:W-:-:S05]  /*18e0*/  IMAD.WIDE R4, R79, 0x4, R4 ;  /* 0x000000044f047825 */ /* 0x001fca00078e0204 */
[----:B------:R0:W5:Y:S01]  /*18f0*/  LDG.E R25, desc[UR42][R4.64] ;  /* 0x0000002a04197981 */ /* 0x000162000c1e1900 */
[----:B------:R-:W-:Y:S05]  /*1900*/  BRA `(.L_x_5588) ;  /* 0x0000000000107947 */ /* 0x000fea0003800000 */
.L_x_5587:
[----:B------:R-:W-:Y:S05]  /*1910*/  @!P3 BRA `(.L_x_5588) ;  /* 0x00000000000cb947 */ /* 0x000fea0003800000 */
[----:B------:R-:W2:Y:S04]  /*1920*/  LDG.E R0, desc[UR42][R4.64] ;  /* 0x0000002a04007981 */ /* 0x000ea8000c1e1900 */
[----:B------:R-:W2:Y:S02]  /*1930*/  LDG.E R25, desc[UR42][R4.64+0x4] ;  /* 0x0000042a04197981 */ /* 0x000ea4000c1e1900 */
[----:B--2---:R-:W-:-:S07]  /*1940*/  IMAD.IADD R25, R25, 0x1, -R0 ;  /* 0x0000000119197824 */ /* 0x004fce00078e0a00 */
.L_x_5588:
        /* <DEDUP_REMOVED lines=25> */
[----:B--2---:R-:W-:-:S03]  /*1ae0*/  @P1 IMAD.HI.U32 R3, R0, R11, RZ ;  /* 0x0000000b00031227 */ /* 0x004fc600078e00ff */
[C---:B------:R-:W-:Y:S01]  /*1af0*/  IADD3 R7, R23.reuse, 0x1, -R22 ;  /* 0x0000000117077810 */ /* 0x040fe20007ffe816 */
[----:B------:R-:W-:Y:S01]  /*1b00*/  IMAD.MOV.U32 R6, RZ, RZ, R0 ;  /* 0x000000ffff067224 */ /* 0x000fe200078e0000 */
[----:B----4-:R-:W-:Y:S01]  /*1b10*/  @P1 SHF.R.U32.HI R6, RZ, R12, R3 ;  /* 0x0000000cff061219 */ /* 0x010fe20000011603 */
[----:B------:R-:W-:-:S04]  /*1b20*/  VIADD R0, R23, 0x3f ;  /* 0x0000003f17007836 */ /* 0x000fc80000000000 */
[----:B-1----:R-:W-:Y:S01]  /*1b30*/  IMAD.IADD R9, R7, 0x1, R6 ;  /* 0x0000000107097824 */ /* 0x002fe200078e0206 */
[----:B------:R-:W-:-:S03]  /*1b40*/  SHF.R.S32.HI R3, RZ, 0x1f, R0 ;  /* 0x0000001fff037819 */ /* 0x000fc60000011400 */
[----:B------:R-:W-:Y:S01]  /*1b50*/  IMAD.IADD R4, R9, 0x1, R4 ;  /* 0x0000000109047824 */ /* 0x000fe200078e0204 */
[----:B------:R-:W-:-:S04]  /*1b60*/  LEA.HI R3, R3, R0, RZ, 0x6 ;  /* 0x0000000003037211 */ /* 0x000fc800078f30ff */
[----:B------:R-:W-:Y:S01]  /*1b70*/  SHF.R.S32.HI R43, RZ, 0x6, R3 ;  /* 0x00000006ff2b7819 */ /* 0x000fe20000011403 */
        /* <DEDUP_REMOVED lines=12> */
.L_x_5591:
[----:B------:R-:W-:-:S13]  /*1c40*/  ISETP.NE.AND P0, PT, R5, 0x1, PT ;  /* 0x000000010500780c */ /* 0x000fda0003f05270 */
[----:B------:R-:W0:Y:S02]  /*1c50*/  @P0 LDC.64 R6, c[0x0][0x9e8] ;  /* 0x00027a00ff060b82 */ /* 0x000e240000000a00 */
[----:B0-----:R-:W-:-:S05]  /*1c60*/  @P0 IMAD.HI.U32 R6, R0, R6, RZ ;  /* 0x0000000600060227 */ /* 0x001fca00078e00ff */
[----:B------:R-:W-:-:S07]  /*1c70*/  @P0 SHF.R.U32.HI R0, RZ, R7, R6 ;  /* 0x00000007ff000219 */ /* 0x000fce0000011606 */
.L_x_5592:
[----:B------:R-:W-:Y:S05]  /*1c80*/  BSYNC B0 ;  /* 0x0000000000007941 */ /* 0x000fea0003800000 */
.L_x_5590:
[----:B------:R-:W-:-:S05]  /*1c90*/  IMAD R3, R0, R5, R5 ;  /* 0x0000000500037224 */ /* 0x000fca00078e0205 */
[----:B------:R-:W-:-:S07]  /*1ca0*/  VIMNMX R4, R4, R3, PT ;  /* 0x0000000304047248 */ /* 0x000fce0003fe0100 */
.L_x_5589:
[----:B------:R-:W0:Y:S01]  /*1cb0*/  @P1 LDC R7, c[0x0][0x44c] ;  /* 0x00011300ff071b82 */ /* 0x000e220000000800 */
[----:B------:R-:W-:Y:S01]  /*1cc0*/  VIADD R4, R4, 0x3f ;  /* 0x0000003f04047836 */ /* 0x000fe20000000000 */
[----:B------:R-:W-:Y:S01]  /*1cd0*/  ULDC UR4, c[0x0][0x9dc] ;  /* 0x0002770000047ab9 */ /* 0x000fe20000000800 */
[----:B------:R-:W-:-:S03]  /*1ce0*/  IMAD.MOV.U32 R6, RZ, RZ, R192 ;  /* 0x000000ffff067224 */ /* 0x000fc600078e00c0 */
[----:B------:R-:W-:Y:S02]  /*1cf0*/  SHF.R.S32.HI R3, RZ, 0x1f, R4 ;  /* 0x0000001fff037819 */ /* 0x000fe40000011404 */
[----:B------:R-:W1:Y:S02]  /*1d00*/  @P1 LDC R9, c[0x0][0x450] ;  /* 0x00011400ff091b82 */ /* 0x000e640000000800 */
[----:B------:R-:W-:Y:S01]  /*1d10*/  LEA.HI R3, R3, R4, RZ, 0x6 ;  /* 0x0000000403037211 */ /* 0x000fe200078f30ff */
[----:B0-----:R-:W-:-:S05]  /*1d20*/  @P1 IMAD.HI.U32 R0, R192, R7, RZ ;  /* 0x00000007c0001227 */ /* 0x001fca00078e00ff */
[----:B-1----:R-:W-:Y:S02]  /*1d30*/  @P1 SHF.R.U32.HI R6, RZ, R9, R0 ;  /* 0x00000009ff061219 */ /* 0x002fe40000011600 */
[----:B------:R-:W-:Y:S02]  /*1d40*/  SHF.R.S32.HI R0, RZ, 0x6, R3 ;  /* 0x00000006ff007819 */ /* 0x000fe40000011403 */
[----:B------:R-:W-:Y:S02]  /*1d50*/  IADD3 R3, R6, R23, -R22 ;  /* 0x0000001706037210 */ /* 0x000fe40007ffe816 */
[----:B------:R-:W-:-:S03]  /*1d60*/  VIMNMX R8, R43, R0, PT ;  /* 0x000000002b087248 */ /* 0x000fc60003fe0100 */
        /* <DEDUP_REMOVED lines=12> */
.L_x_5595:
[----:B------:R-:W-:-:S13]  /*1e30*/  ISETP.NE.AND P0, PT, R5, 0x1, PT ;  /* 0x000000010500780c */ /* 0x000fda0003f05270 */
[----:B------:R-:W0:Y:S02]  /*1e40*/  @P0 LDC.64 R6, c[0x0][0x9e8] ;  /* 0x00027a00ff060b82 */ /* 0x000e240000000a00 */
[----:B0-----:R-:W-:-:S05]  /*1e50*/  @P0 IMAD.HI.U32 R4, R3, R6, RZ ;  /* 0x0000000603040227 */ /* 0x001fca00078e00ff */
[----:B------:R-:W-:-:S07]  /*1e60*/  @P0 SHF.R.U32.HI R3, RZ, R7, R4 ;  /* 0x00000007ff030219 */ /* 0x000fce0000011604 */
.L_x_5596:
[----:B------:R-:W-:Y:S05]  /*1e70*/  BSYNC B0 ;  /* 0x0000000000007941 */ /* 0x000fea0003800000 */
.L_x_5594:
[----:B------:R-:W-:-:S05]  /*1e80*/  IMAD R3, R3, R5, RZ ;  /* 0x0000000503037224 */ /* 0x000fca00078e02ff */
[----:B------:R-:W-:-:S07]  /*1e90*/  VIMNMX R0, R0, R3, !PT ;  /* 0x0000000300007248 */ /* 0x000fce0007fe0100 */
.L_x_5593:
[----:B------:R-:W-:Y:S01]  /*1ea0*/  SHF.R.S32.HI R3, RZ, 0x1f, R0 ;  /* 0x0000001fff037819 */ /* 0x000fe20000011400 */
[----:B------:R-:W-:Y:S01]  /*1eb0*/  BSSY B0, `(.L_x_5597) ;  /* 0x0000028000007945 */ /* 0x000fe20003800000 */
[----:B------:R-:W-:Y:S02]  /*1ec0*/  LOP3.LUT R220, R205, 0xff, RZ, 0xc0, !PT ;  /* 0x000000ffcddc7812 */ /* 0x000fe400078ec0ff */
[----:B------:R-:W-:Y:S02]  /*1ed0*/  LEA.HI R3, R3, R0, RZ, 0x6 ;  /* 0x0000000003037211 */ /* 0x000fe400078f30ff */
[----:B------:R-:W-:Y:S02]  /*1ee0*/  SHF.R.U32.HI R205, RZ, 0x10, R205 ;  /* 0x00000010ffcd7819 */ /* 0x000fe400000116cd */
[----:B------:R-:W-:-:S04]  /*1ef0*/  SHF.R.S32.HI R3, RZ, 0x6, R3 ;  /* 0x00000006ff037819 */ /* 0x000fc80000011403 */
[----:B------:R-:W-:Y:S01]  /*1f00*/  VIMNMX R9, RZ, R3, !PT ;  /* 0x00000003ff097248 */ /* 0x000fe20007fe0100 */
[----:B------:R-:W-:-:S03]  /*1f10*/  IMAD.MOV.U32 R3, RZ, RZ, RZ ;  /* 0x000000ffff037224 */ /* 0x000fc600078e00ff */
        /* <DEDUP_REMOVED lines=33> */
.L_x_5598:
[----:B------:R-:W-:Y:S05]  /*2130*/  BSYNC B0 ;  /* 0x0000000000007941 */ /* 0x000fea0003800000 */
.L_x_5597:
[----:B------:R-:W-:-:S05]  /*2140*/  IMAD R0, R220, R3, R9 ;  /* 0x00000003dc007224 */ /* 0x000fca00078e0209 */
        /* <DEDUP_REMOVED lines=35> */
.L_x_5601:
[----:B------:R-:W-:Y:S05]  /*2380*/  BSYNC B6 ;  /* 0x0000000000067941 */ /* 0x000fea0003800000 */
.L_x_5600:
        /* <DEDUP_REMOVED lines=20> */
.L_x_5603:
[----:B------:R-:W-:Y:S05]  /*24d0*/  BSYNC B6 ;  /* 0x0000000000067941 */ /* 0x000fea0003800000 */
.L_x_5602:
[----:B------:R-:W-:Y:S01]  /*24e0*/  ULDC.64 UR4, c[0x0][0x9f8] ;  /* 0x00027e0000047ab9 */ /* 0x000fe20000000a00 */
[----:B------:R-:W0:Y:S01]  /*24f0*/  LDC.64 R60, c[0x0][0x300] ;  /* 0x0000c000ff3c7b82 */ /* 0x000e220000000a00 */
[----:B------:R-:W-:Y:S01]  /*2500*/  ISETP.NE.U32.AND P0, PT, RZ, UR4, PT ;  /* 0x00000004ff007c0c */ /* 0x000fe2000bf05070 */
[----:B------:R-:W-:Y:S01]  /*2510*/  IMAD.IADD R39, R24, 0x1, R25 ;  /* 0x0000000118277824 */ /* 0x000fe200078e0219 */
[----:B------:R-:W-:Y:S02]  /*2520*/  ULDC.64 UR6, c[0x0][0xa08] ;  /* 0x0002820000067ab9 */ /* 0x000fe40000000a00 */
[----:B------:R-:W-:Y:S01]  /*2530*/  ISETP.NE.AND.EX P0, PT, RZ, UR5, PT, P0 ;  /* 0x00000005ff007c0c */ /* 0x000fe2000bf05300 */
[----:B------:R-:W-:Y:S02]  /*2540*/  ULDC.64 UR4, c[0x0][0x308] ;  /* 0x0000c20000047ab9 */ /* 0x000fe40000000a00 */
[----:B------:R-:W1:Y:S01]  /*2550*/  LDC.64 R58, c[0x0][0x3f8] ;  /* 0x0000fe00ff3a7b82 */ /* 0x000e620000000a00 */
[----:B------:R-:W-:-:S07]  /*2560*/  SHF.R.S32.HI R17, RZ, 0x1f, R16 ;  /* 0x0000001fff117819 */ /* 0x000fce0000011410 */
[----:B------:R-:W2:Y:S08]  /*2570*/  LDC R51, c[0x0][0x3f4] ;  /* 0x0000fd00ff337b82 */ /* 0x000eb00000000800 */
[----:B------:R-:W3:Y:S02]  /*2580*/  @P0 LDC.64 R4, c[0x0][0x9f8] ;  /* 0x00027e00ff040b82 */ /* 0x000ee40000000a00 */
[----:B---3--:R-:W-:-:S05]  /*2590*/  @P0 IMAD.WIDE R4, R79, 0x4, R4 ;  /* 0x000000044f040825 */ /* 0x008fca00078e0204 */
        /* <DEDUP_REMOVED lines=9> */
[----:B------:R-:W-:Y:S01]  /*2630*/  SHF.R.S32.HI R189, RZ, 0x1f, R188 ;  /* 0x0000001fffbd7819 */ /* 0x000fe200000114bc */
[----:B------:R-:W-:Y:S01]  /*2640*/  IMAD R3, R39, R61, R0 ;  /* 0x0000003d27037224 */ /* 0x000fe200078e0200 */
[----:B---3--:R-:W3:Y:S01]  /*2650*/  LDC.64 R4, c[0x0][0x408] ;  /* 0x00010200ff047b82 */ /* 0x008ee20000000a00 */
[----:B------:R-:W-:Y:S01]  /*2660*/  IMAD R8, R72, R60, RZ ;  /* 0x0000003c48087224 */ /* 0x000fe200078e02ff */
[----:B--2---:R-:W-:Y:S01]  /*2670*/  ISETP.GE.AND P1, PT, R16, R51, PT ;  /* 0x000000331000720c */ /* 0x004fe20003f26270 */
[----:B------:R-:W-:Y:S01]  /*2680*/  IMAD.IADD R7, R7, 0x1, R3 ;  /* 0x0000000107077824 */ /* 0x000fe200078e0203 */
[----:B------:R-:W-:Y:S01]  /*2690*/  LOP3.LUT R57, R57, 0x1c0, RZ, 0xc0, !PT ;  /* 0x000001c039397812 */ /* 0x000fe200078ec0ff */
[----:B-1----:R-:W-:Y:S01]  /*26a0*/  IMAD R3, R72, R58, RZ ;  /* 0x0000003a48037224 */ /* 0x002fe200078e02ff */
[----:B------:R-:W-:Y:S01]  /*26b0*/  P2R R73, PR, RZ, 0x2 ;  /* 0x00000002ff497803 */ /* 0x000fe20000000000 */
[----:B------:R-:W-:Y:S01]  /*26c0*/  IMAD.WIDE.U32 R20, R204, UR4, R6 ;  /* 0x00000004cc147c25 */ /* 0x000fe2000f8e0006 */
[----:B------:R-:W-:-:S03]  /*26d0*/  SHF.R.U32.HI R53, RZ, 0x3, R57 ;  /* 0x00000003ff357819 */ /* 0x000fc60000011639 */
[----:B------:R-:W-:Y:S01]  /*26e0*/  IMAD R21, R204, UR5, R21 ;  /* 0x00000005cc157c24 */ /* 0x000fe2000f8e0215 */
[----:B------:R-:W-:Y:S01]  /*26f0*/  ULDC.64 UR4, c[0x0][0x330] ;  /* 0x0000cc0000047ab9 */ /* 0x000fe20000000a00 */
[----:B------:R-:W-:Y:S01]  /*2700*/  IMAD R8, R186, R61, R8 ;  /* 0x0000003dba087224 */ /* 0x000fe200078e0208 */
[----:B------:R-:W-:Y:S01]  /*2710*/  SHF.L.U64.HI R61, R60, 0x6, R61 ;  /* 0x000000063c3d7819 */ /* 0x000fe2000001023d */
[----:B------:R-:W-:-:S04]  /*2720*/  IMAD.WIDE.U32 R28, R204, UR4, R16 ;  /* 0x00000004cc1c7c25 */ /* 0x000fc8000f8e0010 */
[----:B------:R-:W-:Y:S01]  /*2730*/  IMAD R29, R204, UR5, R29 ;  /* 0x00000005cc1d7c24 */ /* 0x000fe2000f8e021d */
[----:B------:R-:W-:Y:S01]  /*2740*/  ULDC.64 UR4, c[0x0][0x310] ;  /* 0x0000c40000047ab9 */ /* 0x000fe20000000a00 */
[C---:B------:R-:W-:Y:S01]  /*2750*/  IMAD R11, R186.reuse, R59, R3 ;  /* 0x0000003bba0b7224 */ /* 0x040fe200078e0203 */
[----:B------:R-:W-:Y:S01]  /*2760*/  SEL R3, R51, RZ, P1 ;  /* 0x000000ff33037207 */ /* 0x000fe20000800000 */
[----:B------:R-:W-:Y:S01]  /*2770*/  IMAD.WIDE.U32 R30, R186, R58, R188 ;  /* 0x0000003aba1e7225 */ /* 0x000fe200078e00bc */
[----:B---3--:R-:W-:Y:S02]  /*2780*/  SHF.L.U64.HI R56, R4, 0x6, R5 ;  /* 0x0000000604387819 */ /* 0x008fe40000010205 */
[----:B0-----:R-:W-:Y:S01]  /*2790*/  LEA.HI R52, R52, 0x8, RZ, 0x19 ;  /* 0x0000000834347811 */ /* 0x001fe200078fc8ff */
[----:B------:R-:W-:-:S04]  /*27a0*/  IMAD.WIDE.U32 R34, R186, R4, R188 ;  /* 0x00000004ba227225 */ /* 0x000fc800078e00bc */
[----:B------:R-:W-:-:S04]  /*27b0*/  IMAD.WIDE.U32 R36, R186, R4, R16 ;  /* 0x00000004ba247225 */ /* 0x000fc800078e0010 */
[----:B------:R-:W-:Y:S02]  /*27c0*/  IMAD.IADD R3, R16, 0x1, R3 ;  /* 0x0000000110037824 */ /* 0x000fe400078e0203 */
[----:B------:R-:W-:-:S03]  /*27d0*/  IMAD.WIDE.U32 R32, R186, R58, R16 ;  /* 0x0000003aba207225 */ /* 0x000fc600078e0010 */
[----:B------:R-:W-:Y:S01]  /*27e0*/  SHF.R.S32.HI R62, RZ, 0x1f, R3 ;  /* 0x0000001fff3e7819 */ /* 0x000fe20000011403 */
[----:B------:R-:W-:Y:S02]  /*27f0*/  IMAD.IADD R31, R31, 0x1, R11 ;  /* 0x000000011f1f7824 */ /* 0x000fe400078e020b */
[----:B------:R-:W-:Y:S01]  /*2800*/  IMAD.IADD R33, R11, 0x1, R33 ;  /* 0x000000010b217824 */ /* 0x000fe200078e0221 */
[----:B------:R-:W-:Y:S01]  /*2810*/  LEA.HI R62, R62, R3, RZ, 0x3 ;  /* 0x000000033e3e7211 */ /* 0x000fe200078f18ff */
[----:B-----5:R-:W-:-:S03]  /*2820*/  IMAD.WIDE.U32 R30, R76, R58, R30 ;  /* 0x0000003a4c1e7225 */ /* 0x020fc600078e001e */
[----:B------:R-:W-:Y:S01]  /*2830*/  LOP3.LUT R47, R62, 0xfffffff8, RZ, 0xc0, !PT ;  /* 0xfffffff83e2f7812 */ /* 0x000fe200078ec0ff */
[----:B------:R-:W-:-:S03]  /*2840*/  IMAD.WIDE.U32 R32, R76, R58, R32 ;  /* 0x0000003a4c207225 */ /* 0x000fc600078e0020 */
[----:B------:R-:W-:Y:S01]  /*2850*/  SHF.R.S32.HI R44, RZ, 0x1f, R47 ;  /* 0x0000001fff2c7819 */ /* 0x000fe2000001142f */
[----:B------:R-:W-:Y:S02]  /*2860*/  VIADD R54, R16, 0x20 ;  /* 0x0000002010367836 */ /* 0x000fe40000000000 */
[----:B------:R-:W-:Y:S02]  /*2870*/  IMAD.SHL.U32 R55, R4, 0x40, RZ ;  /* 0x0000004004377824 */ /* 0x000fe400078e00ff */
[----:B------:R-:W-:Y:S01]  /*2880*/  IMAD.SHL.U32 R51, R51, 0x2, RZ ;  /* 0x0000000233337824 */ /* 0x000fe200078e00ff */
[----:B----4-:R-:W-:Y:S02]  /*2890*/  SHF.R.S32.HI R0, RZ, 0x1f, R79 ;  /* 0x0000001fff007819 */ /* 0x010fe4000001144f */
[----:B------:R-:W-:Y:S02]  /*28a0*/  SEL R79, R79, RZ, !P0 ;  /* 0x000000ff4f4f7207 */ /* 0x000fe40004000000 */
[----:B------:R-:W-:-:S03]  /*28b0*/  SEL R0, R0, RZ, !P0 ;  /* 0x000000ff00007207 */ /* 0x000fc60004000000 */
[----:B------:R-:W-:-:S04]  /*28c0*/  IMAD.WIDE.U32 R20, R79, UR4, R20 ;  /* 0x000000044f147c25 */ /* 0x000fc8000f8e0014 */
[----:B------:R-:W-:-:S04]  /*28d0*/  IMAD R6, R0, UR4, RZ ;  /* 0x0000000400067c24 */ /* 0x000fc8000f8e02ff */
[----:B------:R-:W-:Y:S01]  /*28e0*/  IMAD R65, R79, UR5, R6 ;  /* 0x000000054f417c24 */ /* 0x000fe2000f8e0206 */
[----:B------:R-:W-:Y:S01]  /*28f0*/  ULDC.64 UR4, c[0x0][0x338] ;  /* 0x0000ce0000047ab9 */ /* 0x000fe20000000a00 */
[----:B------:R-:W-:-:S04]  /*2900*/  IMAD.WIDE.U32 R6, R186, R60, R16 ;  /* 0x0000003cba067225 */ /* 0x000fc800078e0010 */
[----:B------:R-:W-:Y:S01]  /*2910*/  IMAD R0, R0, UR4, RZ ;  /* 0x0000000400007c24 */ /* 0x000fe2000f8e02ff */
[----:B------:R-:W-:Y:S01]  /*2920*/  IADD3 R64, P0, R20, R6, RZ ;  /* 0x0000000614407210 */ /* 0x000fe20007f1e0ff */
[----:B------:R-:W-:Y:S02]  /*2930*/  IMAD.IADD R65, R21, 0x1, R65 ;  /* 0x0000000115417824 */ /* 0x000fe400078e0241 */
[----:B------:R-:W-:Y:S01]  /*2940*/  IMAD.WIDE.U32 R28, R79, UR4, R28 ;  /* 0x000000044f1c7c25 */ /* 0x000fe2000f8e001c */
[----:B------:R-:W-:Y:S02]  /*2950*/  ULDC UR4, c[0x0][0x2f4] ;  /* 0x0000bd0000047ab9 */ /* 0x000fe40000000800 */
[----:B------:R-:W-:Y:S01]  /*2960*/  IADD3.X R63, R65, R7, R8, P0, !PT ;  /* 0x00000007413f7210 */ /* 0x000fe200007fe408 */
[----:B------:R-:W-:Y:S01]  /*2970*/  IMAD R79, R79, UR5, R0 ;  /* 0x000000054f4f7c24 */ /* 0x000fe2000f8e0200 */
[----:B------:R-:W-:Y:S01]  /*2980*/  IADD3 R38, P0, R186, R39, RZ ;  /* 0x00000027ba267210 */ /* 0x000fe20007f1e0ff */
[----:B------:R-:W-:Y:S01]  /*2990*/  IMAD R0, R72, R4, RZ ;  /* 0x0000000448007224 */ /* 0x000fe200078e02ff */
[----:B------:R-:W-:Y:S01]  /*29a0*/  ISETP.GE.AND P4, PT, R16, UR4, PT ;  /* 0x0000000410007c0c */ /* 0x000fe2000bf86270 */
[----:B------:R-:W-:Y:S01]  /*29b0*/  IMAD.SHL.U32 R60, R60, 0x40, RZ ;  /* 0x000000403c3c7824 */ /* 0x000fe200078e00ff */
[----:B------:R-:W-:Y:S01]  /*29c0*/  ISETP.GE.AND P3, PT, R54, UR4, PT ;  /* 0x0000000436007c0c */ /* 0x000fe2000bf66270 */
[----:B------:R-:W-:-:S02]  /*29d0*/  IMAD R7, R186, R5, R0 ;  /* 0x00000005ba077224 */ /* 0x000fc400078e0200 */
[----:B------:R-:W-:Y:S02]  /*29e0*/  IMAD.X R39, R9, 0x1, R72, P0 ;  /* 0x0000000109277824 */ /* 0x000fe400000e0648 */
[----:B------:R-:W-:Y:S02]  /*29f0*/  IMAD.IADD R35, R35, 0x1, R7 ;  /* 0x0000000123237824 */ /* 0x000fe400078e0207 */
[----:B------:R-:W-:Y:S01]  /*2a00*/  IMAD.IADD R37, R7, 0x1, R37 ;  /* 0x0000000107257824 */ /* 0x000fe200078e0225 */
[----:B------:R-:W-:Y:S01]  /*2a10*/  SHF.R.S32.HI R7, RZ, 0x1f, R76 ;  /* 0x0000001fff077819 */ /* 0x000fe2000001144c */
[----:B------:R-:W-:-:S04]  /*2a20*/  IMAD.WIDE.U32 R34, R76, R4, R34 ;  /* 0x000000044c227225 */ /* 0x000fc800078e0022 */
[C---:B------:R-:W-:Y:S02]  /*2a30*/  IMAD R0, R7.reuse, R58, RZ ;  /* 0x0000003a07007224 */ /* 0x040fe400078e02ff */
[-C--:B------:R-:W-:Y:S02]  /*2a40*/  IMAD R7, R7, R4.reuse, RZ ;  /* 0x0000000407077224 */ /* 0x080fe400078e02ff */
[C---:B------:R-:W-:Y:S01]  /*2a50*/  IMAD R3, R76.reuse, R59, R0 ;  /* 0x0000003b4c037224 */ /* 0x040fe200078e0200 */
[----:B------:R-:W-:Y:S01]  /*2a60*/  LOP3.LUT R0, R57, 0x18, R16, 0xf8, !PT ;  /* 0x0000001839007812 */ /* 0x000fe200078ef810 */
[----:B------:R-:W-:Y:S01]  /*2a70*/  IMAD R7, R76, R5, R7 ;  /* 0x000000054c077224 */ /* 0x000fe200078e0207 */
[----:B------:R-:W-:Y:S01]  /*2a80*/  SHF.L.U64.HI R59, R58, 0x6, R59 ;  /* 0x000000063a3b7819 */ /* 0x000fe2000001023b */
[----:B------:R-:W-:Y:S01]  /*2a90*/  IMAD.WIDE.U32 R36, R76, R4, R36 ;  /* 0x000000044c247225 */ /* 0x000fe200078e0024 */
[----:B------:R-:W-:-:S03]  /*2aa0*/  LOP3.LUT R0, R0, R53, RZ, 0x3c, !PT ;  /* 0x0000003500007212 */ /* 0x000fc600078e3cff */
[----:B------:R-:W-:Y:S02]  /*2ab0*/  IMAD.IADD R49, R31, 0x1, R3 ;  /* 0x000000011f317824 */ /* 0x000fe400078e0203 */
[----:B------:R-:W-:Y:S01]  /*2ac0*/  IMAD R50, R203, 0x200, R0 ;  /* 0x00000200cb327824 */ /* 0x000fe200078e0200 */
[----:B------:R-:W-:Y:S01]  /*2ad0*/  LOP3.LUT R0, R57, 0x38, R62, 0xf8, !PT ;  /* 0x0000003839007812 */ /* 0x000fe200078ef83e */
[----:B------:R-:W-:Y:S02]  /*2ae0*/  IMAD.IADD R48, R3, 0x1, R33 ;  /* 0x0000000103307824 */ /* 0x000fe400078e0221 */
[----:B------:R-:W-:Y:S01]  /*2af0*/  IMAD.SHL.U32 R58, R58, 0x40, RZ ;  /* 0x000000403a3a7824 */ /* 0x000fe200078e00ff */
[----:B------:R-:W-:Y:S01]  /*2b00*/  LOP3.LUT R0, R0, R53, RZ, 0x3c, !PT ;  /* 0x0000003500007212 */ /* 0x000fe200078e3cff */
[----:B------:R-:W-:Y:S02]  /*2b10*/  IMAD.IADD R46, R35, 0x1, R7 ;  /* 0x00000001232e7824 */ /* 0x000fe400078e0207 */
[----:B------:R-:W-:-:S02]  /*2b20*/  IMAD.IADD R45, R7, 0x1, R37 ;  /* 0x00000001072d7824 */ /* 0x000fc400078e0225 */
[----:B------:R-:W-:Y:S02]  /*2b30*/  IMAD R3, R203, 0x200, R0 ;  /* 0x00000200cb037824 */ /* 0x000fe400078e0200 */
[----:B------:R-:W-:-:S07]  /*2b40*/  IMAD.IADD R0, R29, 0x1, R79 ;  /* 0x000000011d007824 */ /* 0x000fce00078e024f */
.L_x_5633:
[----:B0-----:R-:W0:Y:S01]  /*2b50*/  LDC R69, c[0x0][0x3f4] ;  /* 0x0000fd00ff457b82 */ /* 0x001e220000000800 */
[----:B------:R-:W-:Y:S01]  /*2b60*/  VIADD R41, R41, 0xffffffff ;  /* 0xffffffff29297836 */ /* 0x000fe20000000000 */
[----:B------:R-:W-:Y:S05]  /*2b70*/  YIELD ;  /* 0x0000000000007946 */ /* 0x000fea0003800000 */
[----:B------:R-:W-:Y:S01]  /*2b80*/  SHF.R.S32.HI R68, RZ, 0x1f, R41 ;  /* 0x0000001fff447819 */ /* 0x000fe20000011429 */
[----:B----4-:R-:W1:Y:S01]  /*2b90*/  LDC.64 R66, c[0x0][0x2e8] ;  /* 0x0000ba00ff427b82 */ /* 0x010e620000000a00 */
[-C--:B------:R-:W-:Y:S01]  /*2ba0*/  IMAD R5, R61, R41.reuse, RZ ;  /* 0x000000293d057224 */ /* 0x080fe200078e02ff */
[----:B------:R-:W-:Y:S01]  /*2bb0*/  BSSY B0, `(.L_x_5604) ;  /* 0x0000192000007945 */ /* 0x000fe20003800000 */
[----:B---3--:R-:W-:Y:S01]  /*2bc0*/  IMAD.WIDE.U32 R14, R60, R41, RZ ;  /* 0x000000293c0e7225 */ /* 0x008fe200078e00ff */
[----:B------:R-:W-:-:S03]  /*2bd0*/  ISETP.GT.AND P2, PT, R41, R42, PT ;  /* 0x0000002a2900720c */ /* 0x000fc60003f44270 */
[----:B------:R-:W-:Y:S01]  /*2be0*/  IMAD R5, R68, R60, R5 ;  /* 0x0000003c44057224 */ /* 0x000fe200078e0205 */
[----:B------:R-:W-:Y:S01]  /*2bf0*/  IADD3 R4, P0, R64, R14, RZ ;  /* 0x0000000e40047210 */ /* 0x000fe20007f1e0ff */
[----:B--2---:R-:W-:Y:S02]  /*2c00*/  IMAD.SHL.U32 R27, R184, 0x1000, RZ ;  /* 0x00001000b81b7824 */ /* 0x004fe400078e00ff */
        /* <DEDUP_REMOVED lines=25> */
[----:B------:R-:W-:Y:S01]  /*2da0*/  ULDC.64 UR4, c[0x0][0x3e8] ;  /* 0x0000fa0000047ab9 */ /* 0x000fe20000000a00 */
[----:B------:R-:W-:Y:S01]  /*2db0*/  IMAD.MOV.U32 R6, RZ, RZ, R34 ;  /* 0x000000ffff067224 */ /* 0x000fe200078e0022 */
[----:B------:R-:W-:Y:S01]  /*2dc0*/  ULDC.64 UR6, c[0x0][0x400] ;  /* 0x0001000000067ab9 */ /* 0x000fe20000000a00 */
[----:B------:R-:W-:Y:S02]  /*2dd0*/  IMAD.MOV.U32 R7, RZ, RZ, R46 ;  /* 0x000000ffff077224 */ /* 0x000fe400078e002e */
[-C--:B------:R-:W-:Y:S02]  /*2de0*/  IMAD R5, R68, R55.reuse, R8 ;  /* 0x0000003744057224 */ /* 0x080fe400078e0208 */
[----:B------:R-:W-:Y:S01]  /*2df0*/  IMAD.WIDE.U32 R8, R41, R55, R6 ;  /* 0x0000003729087225 */ /* 0x000fe200078e0006 */
[----:B------:R-:W-:-:S03]  /*2e00*/  IADD3 R7, P0, R30, R4, RZ ;  /* 0x000000041e077210 */ /* 0x000fc60007f1e0ff */
[----:B------:R-:W-:Y:S01]  /*2e10*/  IMAD.IADD R5, R9, 0x1, R5 ;  /* 0x0000000109057824 */ /* 0x000fe200078e0205 */
[----:B------:R-:W-:Y:S01]  /*2e20*/  LEA R4, P5, R8, UR6, 0x1 ;  /* 0x0000000608047c11 */ /* 0x000fe2000f8a08ff */
[----:B------:R-:W-:Y:S01]  /*2e30*/  IMAD.X R10, R70, 0x1, R49, P0 ;  /* 0x00000001460a7824 */ /* 0x000fe200000e0631 */
[C---:B------:R-:W-:Y:S02]  /*2e40*/  LEA R6, P0, R7.reuse, UR4, 0x1 ;  /* 0x0000000407067c11 */ /* 0x040fe4000f8008ff */
[----:B------:R-:W-:Y:S02]  /*2e50*/  LEA.HI.X R5, R8, UR7, R5, 0x1, P5 ;  /* 0x0000000708057c11 */ /* 0x000fe4000a8f0c05 */
[----:B------:R-:W-:Y:S02]  /*2e60*/  CS2R R8, SRZ ;  /* 0x0000000000087805 */ /* 0x000fe4000001ff00 */
[----:B------:R-:W-:Y:S02]  /*2e70*/  LEA.HI.X R7, R7, UR5, R10, 0x1, P0 ;  /* 0x0000000507077c11 */ /* 0x000fe400080f0c0a */
[----:B------:R-:W-:-:S02]  /*2e80*/  CS2R R10, SRZ ;  /* 0x00000000000a7805 */ /* 0x000fc4000001ff00 */
[-C--:B------:R-:W-:Y:S02]  /*2e90*/  ISETP.GE.AND P5, PT, R188, R69.reuse, PT ;  /* 0x00000045bc00720c */ /* 0x080fe40003fa6270 */
[----:B------:R-:W-:-:S11]  /*2ea0*/  ISETP.GE.AND P0, PT, R200, R69, PT ;  /* 0x00000045c800720c */ /* 0x000fd60003f06270 */
[----:B------:R0:W5:Y:S04]  /*2eb0*/  @!P5 LDG.E.64 R14, desc[UR42][R6.64] ;  /* 0x0000002a060ed981 */ /* 0x000168000c1e1b00 */
[----:B------:R0:W5:Y:S04]  /*2ec0*/  @!P0 LDG.E.64 R8, desc[UR42][R6.64+0x20] ;  /* 0x0000202a06088981 */ /* 0x000168000c1e1b00 */
[----:B------:R0:W5:Y:S04]  /*2ed0*/  @!P5 LDG.E.64 R24, desc[UR42][R4.64] ;  /* 0x0000002a0418d981 */ /* 0x000168000c1e1b00 */
[----:B------:R0:W5:Y:S02]  /*2ee0*/  @!P0 LDG.E.64 R10, desc[UR42][R4.64+0x20] ;  /* 0x0000202a040a8981 */ /* 0x000164000c1e1b00 */
.L_x_5608:
[----:B------:R-:W-:Y:S05]  /*2ef0*/  BSYNC B1 ;  /* 0x0000000000017941 */ /* 0x000fea0003800000 */
.L_x_5607:
[----:B------:R-:W-:Y:S01]  /*2f00*/  UISETP.NE.AND UP0, UPT, UR37, 0x3, UPT ;  /* 0x000000032500788c */ /* 0x000fe2000bf05270 */
[----:B0----5:R-:W-:Y:S02]  /*2f10*/  IMAD.MOV.U32 R4, RZ, RZ, R8 ;  /* 0x000000ffff047224 */ /* 0x021fe400078e0008 */
[----:B------:R-:W-:Y:S02]  /*2f20*/  IMAD.MOV.U32 R5, RZ, RZ, R9 ;  /* 0x000000ffff057224 */ /* 0x000fe400078e0009 */
[----:B------:R-:W-:Y:S01]  /*2f30*/  IMAD.MOV.U32 R6, RZ, RZ, R14 ;  /* 0x000000ffff067224 */ /* 0x000fe200078e000e */
[----:B------:R-:W-:Y:S01]  /*2f40*/  PLOP3.LUT P0, PT, PT, PT, UP0, 0x80, 0x0 ;  /* 0x000000000000781c */ /* 0x000fe20003f0f008 */
[----:B------:R-:W-:Y:S01]  /*2f50*/  IMAD.MOV.U32 R7, RZ, RZ, R25 ;  /* 0x000000ffff077224 */ /* 0x000fe200078e0019 */
        /* <DEDUP_REMOVED lines=8> */
[----:B------:R-:W-:Y:S02]  /*2fe0*/  PRMT R83, R83, 0x5410, R4 ;  /* 0x0000541053537816 */ /* 0x000fe40000000004 */
[----:B------:R-:W-:Y:S01]  /*2ff0*/  PRMT R68, R7, 0x5410, R6 ;  /* 0x0000541007447816 */ /* 0x000fe20000000006 */
[----:B------:R-:W-:Y:S06]  /*3000*/  @!P0 BRA `(.L_x_5609) ;  /* 0x0000000000048947 */ /* 0x000fec0003800000 */
[----:B------:R-:W-:Y:S01]  /*3010*/  BPT.TRAP 0x1 ;  /* 0x000000040000795c */ /* 0x000fe20000300000 */
.L_x_5609:
[----:B------:R-:W-:Y:S01]  /*3020*/  IMAD R74, R184, 0x8, R2 ;  /* 0x00000008b84a7824 */ /* 0x000fe200078e0202 */
[----:B------:R-:W-:Y:S01]  /*3030*/  SHF.L.U32 R75, R187, 0x1f, RZ ;  /* 0x0000001fbb4b7819 */ /* 0x000fe200000006ff */
[----:B------:R-:W-:Y:S03]  /*3040*/  BSSY B1, `(.L_x_5610) ;  /* 0x0000003000017945 */ /* 0x000fe60003800000 */
[----:B------:R-:W0:Y:S02]  /*3050*/  SYNCS.PHASECHK.TRANS64.TRYWAIT P5, [R74+URZ+0x28c90], R75 ;  /* 0x028c904b4a0075a7 */ /* 0x000e2400080a017f */
[----:B0-----:R-:W-:Y:S05]  /*3060*/  @!P5 BRA `(.L_x_5611) ;  /* 0x000001fc0048d947 */ /* 0x001fea0003800000 */
.L_x_6008:
[----:B------:R-:W-:Y:S05]  /*3070*/  BSYNC B1 ;  /* 0x0000000000017941 */ /* 0x000fea0003800000 */
.L_x_5610:
        /* <DEDUP_REMOVED lines=27> */
[----:B------:R-:W-:-:S02]  /*3230*/  IMAD.U32 R6, R5, 0x10000, RZ ;  /* 0x0001000005067824 */ /* 0x000fc400078e00ff */
[----:B------:R-:W-:Y:S01]  /*3240*/  FMUL.FTZ R80, R7, R66 ;  /* 0x0000004207507220 */ /* 0x000fe20000410000 */
[----:B------:R-:W-:Y:S01]  /*3250*/  LOP3.LUT R77, R77, 0xffff0000, RZ, 0xc0, !PT ;  /* 0xffff00004d4d7812 */ /* 0x000fe200078ec0ff */
[C---:B------:R-:W-:Y:S01]  /*3260*/  FMUL.FTZ R7, R15.reuse, R78 ;  /* 0x0000004e0f077220 */ /* 0x040fe20000410000 */
[-C--:B------:R-:W-:Y:S01]  /*3270*/  FMUL.FTZ R15, R15, R68.reuse ;  /* 0x000000440f0f7220 */ /* 0x080fe20000410000 */
[----:B------:R-:W-:Y:S01]  /*3280*/  LOP3.LUT R67, R67, 0xffff0000, RZ, 0xc0, !PT ;  /* 0xffff000043437812 */ /* 0x000fe200078ec0ff */
[C---:B------:R-:W-:Y:S01]  /*3290*/  IMAD.U32 R5, R4.reuse, 0x10000, RZ ;  /* 0x0001000004057824 */ /* 0x040fe200078e00ff */
[----:B------:R-:W-:Y:S01]  /*32a0*/  LOP3.LUT R4, R4, 0xffff0000, RZ, 0xc0, !PT ;  /* 0xffff000004047812 */ /* 0x000fe200078ec0ff */
[----:B------:R-:W-:Y:S01]  /*32b0*/  FFMA.FTZ R80, R6, R71, R80 ;  /* 0x0000004706507223 */ /* 0x000fe20000010050 */
[C---:B------:R-:W-:Y:S01]  /*32c0*/  FFMA.FTZ R68, R14.reuse, R68, -R7 ;  /* 0x000000440e447223 */ /* 0x040fe20000010807 */
[----:B------:R-:W-:Y:S01]  /*32d0*/  FFMA.FTZ R15, R14, R78, R15 ;  /* 0x0000004e0e0f7223 */ /* 0x000fe2000001000f */
[C---:B------:R-:W-:Y:S01]  /*32e0*/  FMUL.FTZ R71, R25.reuse, R77 ;  /* 0x0000004d19477220 */ /* 0x040fe20000410000 */
[-C--:B------:R-:W-:Y:S01]  /*32f0*/  FMUL.FTZ R14, R25, R67.reuse ;  /* 0x00000043190e7220 */ /* 0x080fe20000410000 */
[----:B------:R-:W-:Y:S01]  /*3300*/  FFMA.FTZ R79, R6, R66, -R79 ;  /* 0x00000042064f7223 */ /* 0x000fe2000001084f */
        /* <DEDUP_REMOVED lines=12> */
.L_x_5616:
[----:B------:R-:W-:Y:S05]  /*33d0*/  BSYNC B2 ;  /* 0x0000000000027941 */ /* 0x000fea0003800000 */
.L_x_5615:
[----:B--2---:R1:W-:Y:S02]  /*33e0*/  STG.E.128 desc[UR42][R12.64], R4 ;  /* 0x000000040c007986 */ /* 0x0043e4000c101d2a */
.L_x_5614:
[----:B------:R-:W-:Y:S05]  /*33f0*/  BSYNC B1 ;  /* 0x0000000000017941 */ /* 0x000fea0003800000 */
.L_x_5613:
        /* <DEDUP_REMOVED lines=56> */
.L_x_5618:
[----:B------:R-:W-:Y:S05]  /*3780*/  BSYNC B1 ;  /* 0x0000000000017941 */ /* 0x000fea0003800000 */
.L_x_5617:
[----:B-1----:R1:W-:Y:S01]  /*3790*/  STG.E.128 desc[UR42][R12.64+0x40], R4 ;  /* 0x000040040c007986 */ /* 0x0023e2000c101d2a */
[----:B------:R-:W-:Y:S05]  /*37a0*/  BRA `(.L_x_5612) ;  /* 0x0000000c00487947 */ /* 0x000fea0003800000 */
.L_x_5606:
[----:B------:R-:W-:-:S05]  /*37b0*/  IMAD R5, R41, -0x40, R40 ;  /* 0xffffffc029057824 */ /* 0x000fca00078e0228 */
[----:B------:R-:W-:-:S04]  /*37c0*/  VIMNMX R5, R5, 0x40, PT ;  /* 0x0000004005057848 */ /* 0x000fc80003fe0100 */
[----:B------:R-:W-:-:S04]  /*37d0*/  ISETP.GE.AND P1, PT, R186, R5, PT ;  /* 0x00000005ba00720c */ /* 0x000fc80003f26270 */
[----:B------:R-:W-:-:S13]  /*37e0*/  ISETP.GE.OR P0, PT, R16, R69, P1 ;  /* 0x000000451000720c */ /* 0x000fda0000f06670 */
[----:B------:R-:W0:Y:S01]  /*37f0*/  @!P0 LDC.64 R8, c[0x0][0x3e8] ;  /* 0x0000fa00ff088b82 */ /* 0x000e220000000a00 */
[----:B------:R-:W-:Y:S01]  /*3800*/  @!P0 IADD3 R6, P5, R32, R4, RZ ;  /* 0x0000000420068210 */ /* 0x000fe20007fbe0ff */
[----:B------:R-:W-:Y:S02]  /*3810*/  @!P0 IMAD R4, R56, R41, RZ ;  /* 0x0000002938048224 */ /* 0x000fe400078e02ff */
[----:B------:R-:W-:Y:S02]  /*3820*/  @!P0 IMAD.MOV.U32 R5, RZ, RZ, R45 ;  /* 0x000000ffff058224 */ /* 0x000fe400078e002d */
[----:B------:R-:W-:Y:S02]  /*3830*/  @!P0 IMAD R25, R68, R55, R4 ;  /* 0x0000003744198224 */ /* 0x000fe400078e0204 */
[----:B------:R-:W1:Y:S01]  /*3840*/  @!P0 LDC.64 R12, c[0x0][0x400] ;  /* 0x00010000ff0c8b82 */ /* 0x000e620000000a00 */
[----:B------:R-:W-:Y:S02]  /*3850*/  @!P0 IMAD.MOV.U32 R4, RZ, RZ, R36 ;  /* 0x000000ffff048224 */ /* 0x000fe400078e0024 */
[----:B------:R-:W-:-:S02]  /*3860*/  @!P0 IMAD.X R7, R70, 0x1, R48, P5 ;  /* 0x0000000146078824 */ /* 0x000fc400028e0630 */
[----:B------:R-:W-:Y:S01]  /*3870*/  @!P0 IMAD.WIDE.U32 R10, R41, R55, R4 ;  /* 0x00000037290a8225 */ /* 0x000fe200078e0004 */
[----:B------:R-:W-:-:S03]  /*3880*/  CS2R R4, SRZ ;  /* 0x0000000000047805 */ /* 0x000fc6000001ff00 */
[----:B------:R-:W-:Y:S01]  /*3890*/  @!P0 IMAD.IADD R11, R25, 0x1, R11 ;  /* 0x00000001190b8824 */ /* 0x000fe200078e020b */
[----:B0-----:R-:W-:-:S04]  /*38a0*/  @!P0 LEA R8, P5, R6, R8, 0x1 ;  /* 0x0000000806088211 */ /* 0x001fc800078a08ff */
[----:B------:R-:W-:Y:S02]  /*38b0*/  @!P0 LEA.HI.X R9, R6, R9, R7, 0x1, P5 ;  /* 0x0000000906098211 */ /* 0x000fe400028f0c07 */
[----:B------:R-:W-:Y:S02]  /*38c0*/  CS2R R6, SRZ ;  /* 0x0000000000067805 */ /* 0x000fe4000001ff00 */
[----:B-1----:R-:W-:-:S04]  /*38d0*/  @!P0 LEA R12, P5, R10, R12, 0x1 ;  /* 0x0000000c0a0c8211 */ /* 0x002fc800078a08ff */
[----:B------:R0:W2:Y:S01]  /*38e0*/  @!P0 LDG.E.128 R4, desc[UR42][R8.64] ;  /* 0x0000002a08048981 */ /* 0x0000a2000c1e1d00 */
[----:B------:R-:W-:Y:S02]  /*38f0*/  @!P0 LEA.HI.X R13, R10, R13, R11, 0x1, P5 ;  /* 0x0000000d0a0d8211 */ /* 0x000fe400028f0c0b */
[----:B------:R-:W-:Y:S02]  /*3900*/  CS2R R10, SRZ ;  /* 0x00000000000a7805 */ /* 0x000fe4000001ff00 */
[----:B0-----:R-:W-:-:S06]  /*3910*/  CS2R R8, SRZ ;  /* 0x0000000000087805 */ /* 0x001fcc000001ff00 */
[----:B------:R-:W3:Y:S01]  /*3920*/  @!P0 LDG.E.128 R8, desc[UR42][R12.64] ;  /* 0x0000002a0c088981 */ /* 0x000ee2000c1e1d00 */
[----:B------:R-:W-:Y:S01]  /*3930*/  UISETP.NE.AND UP0, UPT, UR37, 0x3, UPT ;  /* 0x000000032500788c */ /* 0x000fe2000bf05270 */
[----:B------:R-:W-:-:S04]  /*3940*/  ISETP.GE.AND P0, PT, R16, R69, PT ;  /* 0x000000451000720c */ /* 0x000fc80003f06270 */
[----:B------:R-:W-:Y:S02]  /*3950*/  P2R R70, PR, RZ, 0x1 ;  /* 0x00000001ff467803 */ /* 0x000fe40000000000 */
[----:B------:R-:W-:Y:S01]  /*3960*/  PLOP3.LUT P0, PT, PT, PT, UP0, 0x80, 0x0 ;  /* 0x000000000000781c */ /* 0x000fe20003f0f008 */
[----:B--2---:R-:W-:Y:S02]  /*3970*/  IMAD.MOV.U32 R25, RZ, RZ, R4 ;  /* 0x000000ffff197224 */ /* 0x004fe400078e0004 */
[----:B------:R-:W-:Y:S02]  /*3980*/  IMAD.MOV.U32 R26, RZ, RZ, R5 ;  /* 0x000000ffff1a7224 */ /* 0x000fe400078e0005 */
[----:B------:R-:W-:Y:S02]  /*3990*/  IMAD.MOV.U32 R69, RZ, RZ, R7 ;  /* 0x000000ffff457224 */ /* 0x000fe400078e0007 */
[----:B------:R-:W-:Y:S01]  /*39a0*/  IMAD.MOV.U32 R68, RZ, RZ, R6 ;  /* 0x000000ffff447224 */ /* 0x000fe200078e0006 */
[----:B------:R-:W-:-:S02]  /*39b0*/  PRMT R88, R26, 0x5410, R25 ;  /* 0x000054101a587816 */ /* 0x000fc40000000019 */
[----:B------:R-:W-:Y:S02]  /*39c0*/  PRMT R90, R90, 0x5410, R69 ;  /* 0x000054105a5a7816 */ /* 0x000fe40000000045 */
[----:B------:R-:W-:Y:S01]  /*39d0*/  PRMT R92, R68, 0x7610, R92 ;  /* 0x00007610445c7816 */ /* 0x000fe2000000005c */
[----:B---3--:R-:W-:Y:S02]  /*39e0*/  IMAD.MOV.U32 R12, RZ, RZ, R8 ;  /* 0x000000ffff0c7224 */ /* 0x008fe400078e0008 */
[----:B------:R-:W-:Y:S02]  /*39f0*/  IMAD.MOV.U32 R13, RZ, RZ, R9 ;  /* 0x000000ffff0d7224 */ /* 0x000fe400078e0009 */
[----:B------:R-:W-:Y:S02]  /*3a00*/  IMAD.MOV.U32 R25, RZ, RZ, R10 ;  /* 0x000000ffff197224 */ /* 0x000fe400078e000a */
[----:B------:R-:W-:Y:S01]  /*3a10*/  IMAD.MOV.U32 R26, RZ, RZ, R11 ;  /* 0x000000ffff1a7224 */ /* 0x000fe200078e000b */
[----:B------:R-:W-:-:S02]  /*3a20*/  PRMT R82, R12, 0x5410, R13 ;  /* 0x000054100c527816 */ /* 0x000fc4000000000d */
[----:B------:R-:W-:Y:S02]  /*3a30*/  PRMT R90, R25, 0x7610, R90 ;  /* 0x00007610195a7816 */ /* 0x000fe4000000005a */
[----:B------:R-:W-:Y:S01]  /*3a40*/  PRMT R91, R26, 0x7610, R91 ;  /* 0x000076101a5b7816 */ /* 0x000fe2000000005b */
[----:B------:R-:W-:Y:S06]  /*3a50*/  @!P0 BRA `(.L_x_5619) ;  /* 0x0000000000048947 */ /* 0x000fec0003800000 */
[----:B------:R-:W-:Y:S01]  /*3a60*/  BPT.TRAP 0x1 ;  /* 0x000000040000795c */ /* 0x000fe20000300000 */
.L_x_5619:
[----:B------:R-:W-:Y:S01]  /*3a70*/  IMAD R74, R184, 0x8, R2 ;  /* 0x00000008b84a7824 */ /* 0x000fe200078e0202 */
[----:B------:R-:W-:Y:S01]  /*3a80*/  SHF.L.U32 R75, R187, 0x1f, RZ ;  /* 0x0000001fbb4b7819 */ /* 0x000fe200000006ff */
[----:B------:R-:W0:Y:S01]  /*3a90*/  LDC R77, c[0x0][0x2f4] ;  /* 0x0000bd00ff4d7b82 */ /* 0x000e220000000800 */
[----:B------:R-:W-:Y:S02]  /*3aa0*/  BSSY B1, `(.L_x_5620) ;  /* 0x0000003000017945 */ /* 0x000fe40003800000 */
[----:B------:R-:W1:Y:S02]  /*3ab0*/  SYNCS.PHASECHK.TRANS64.TRYWAIT P5, [R74+URZ+0x28c90], R75 ;  /* 0x028c904b4a0075a7 */ /* 0x000e6400080a017f */
[----:B-1----:R-:W-:Y:S05]  /*3ac0*/  @!P5 BRA `(.L_x_5621) ;  /* 0x000001f000c4d947 */ /* 0x002fea0003800000 */
.L_x_6009:
[----:B------:R-:W-:Y:S05]  /*3ad0*/  BSYNC B1 ;  /* 0x0000000000017941 */ /* 0x000fea0003800000 */
.L_x_5620:
        /* <DEDUP_REMOVED lines=22> */
[----:B------:R-:W-:Y:S02]  /*3c40*/  IMAD.SHL.U32 R79, R13, 0x8, RZ ;  /* 0x000000080d4f7824 */ /* 0x000fe400078e00ff */
[----:B------:R-:W-:-:S03]  /*3c50*/  IMAD.IADD R13, R3, 0x1, R27 ;  /* 0x00000001030d7824 */ /* 0x000fc600078e021b */
[----:B------:R-:W-:Y:S01]  /*3c60*/  LOP3.LUT R12, R57, 0x38, R79, 0xf8, !PT ;  /* 0x00000038390c7812 */ /* 0x000fe200078ef84f */
[----:B------:R-:W-:-:S03]  /*3c70*/  IMAD R13, R13, 0x2, R2 ;  /* 0x000000020d0d7824 */ /* 0x000fc600078e0202 */
[----:B------:R-:W-:-:S05]  /*3c80*/  LOP3.LUT R12, R12, R53, RZ, 0x3c, !PT ;  /* 0x000000350c0c7212 */ /* 0x000fca00078e3cff */
[----:B------:R-:W-:-:S04]  /*3c90*/  IMAD R12, R203, 0x200, R12 ;  /* 0x00000200cb0c7824 */ /* 0x000fc800078e020c */
[----:B------:R-:W-:Y:S02]  /*3ca0*/  IMAD.IADD R27, R27, 0x1, R12 ;  /* 0x000000011b1b7824 */ /* 0x000fe400078e020c */
[----:B------:R-:W0:Y:S02]  /*3cb0*/  LDS.128 R12, [R13+0x22400] ;  /* 0x022400000d0c7984 */ /* 0x000e240000000c00 */
[----:B------:R-:W-:-:S06]  /*3cc0*/  IMAD R27, R27, 0x2, R2 ;  /* 0x000000021b1b7824 */ /* 0x000fcc00078e0202 */
[----:B------:R-:W2:Y:S01]  /*3cd0*/  LDS.128 R24, [R27+0x22400] ;  /* 0x022400001b187984 */ /* 0x000ea20000000c00 */
[----:B------:R-:W-:Y:S05]  /*3ce0*/  @P6 BRA `(.L_x_5623) ;  /* 0x0000000400686947 */ /* 0x000fea0003800000 */
[----:B------:R-:W-:Y:S02]  /*3cf0*/  SHF.R.U32.HI R86, RZ, 0x10, R9 ;  /* 0x00000010ff567819 */ /* 0x000fe40000011609 */
[--C-:B------:R-:W-:Y:S01]  /*3d00*/  SHF.R.U64 R80, R4, 0x10, R5.reuse ;  /* 0x0000001004507819 */ /* 0x100fe20000001205 */
[----:B0-----:R-:W-:Y:S01]  /*3d10*/  IMAD.U32 R4, R14, 0x10000, RZ ;  /* 0x000100000e047824 */ /* 0x001fe200078e00ff */
[----:B------:R-:W-:Y:S01]  /*3d20*/  SHF.R.U32.HI R81, RZ, 0x10, R5 ;  /* 0x00000010ff517819 */ /* 0x000fe20000011605 */
[----:B--2---:R-:W-:Y:S01]  /*3d30*/  IMAD.U32 R5, R26, 0x10000, RZ ;  /* 0x000100001a057824 */ /* 0x004fe200078e00ff */
[----:B------:R-:W-:Y:S02]  /*3d40*/  PRMT R86, R82, 0x5432, R86 ;  /* 0x0000543252567816 */ /* 0x000fe40000000056 */
[--C-:B------:R-:W-:Y:S01]  /*3d50*/  SHF.R.U64 R83, R6, 0x10, R7.reuse ;  /* 0x0000001006537819 */ /* 0x100fe20000001207 */
[----:B------:R-:W-:Y:S01]  /*3d60*/  IMAD.U32 R6, R12, 0x10000, RZ ;  /* 0x000100000c067824 */ /* 0x000fe200078e00ff */
[----:B------:R-:W-:Y:S01]  /*3d70*/  SHF.R.U32.HI R84, RZ, 0x10, R7 ;  /* 0x00000010ff547819 */ /* 0x000fe20000011607 */
[----:B------:R-:W-:Y:S01]  /*3d80*/  IMAD.U32 R7, R13, 0x10000, RZ ;  /* 0x000100000d077824 */ /* 0x000fe200078e00ff */
[----:B------:R-:W-:Y:S01]  /*3d90*/  SHF.R.U64 R85, R8, 0x10, R9 ;  /* 0x0000001008557819 */ /* 0x000fe20000001209 */
[----:B------:R-:W-:Y:S01]  /*3da0*/  IMAD.U32 R9, R15, 0x10000, RZ ;  /* 0x000100000f097824 */ /* 0x000fe200078e00ff */
[----:B------:R-:W-:-:S02]  /*3db0*/  SHF.R.U64 R87, R10, 0x10, R11 ;  /* 0x000000100a577819 */ /* 0x000fc4000000120b */
[----:B------:R-:W-:Y:S01]  /*3dc0*/  LOP3.LUT R8, R13, 0xffff0000, RZ, 0xc0, !PT ;  /* 0xffff00000d087812 */ /* 0x000fe200078ec0ff */
[----:B------:R-:W-:Y:S01]  /*3dd0*/  IMAD.U32 R13, R25, 0x10000, RZ ;  /* 0x00010000190d7824 */ /* 0x000fe200078e00ff */
[C---:B------:R-:W-:Y:S02]  /*3de0*/  PRMT R80, R88.reuse, 0x5432, R80 ;  /* 0x0000543258507816 */ /* 0x040fe40000000050 */
[----:B------:R-:W-:Y:S01]  /*3df0*/  PRMT R81, R88, 0x5410, R81 ;  /* 0x0000541058517816 */ /* 0x000fe20000000051 */
[----:B------:R-:W-:Y:S01]  /*3e00*/  IMAD.U32 R88, R86, 0x10000, RZ ;  /* 0x0001000056587824 */ /* 0x000fe200078e00ff */
[----:B------:R-:W-:Y:S01]  /*3e10*/  SHF.R.U32.HI R89, RZ, 0x10, R11 ;  /* 0x00000010ff597819 */ /* 0x000fe2000001160b */
[----:B------:R-:W-:Y:S01]  /*3e20*/  IMAD.U32 R11, R24, 0x10000, RZ ;  /* 0x00010000180b7824 */ /* 0x000fe200078e00ff */
[----:B------:R-:W-:Y:S02]  /*3e30*/  PRMT R84, R90, 0x5432, R84 ;  /* 0x000054325a547816 */ /* 0x000fe40000000054 */
[----:B------:R-:W-:Y:S01]  /*3e40*/  PRMT R85, R82, 0x5410, R85 ;  /* 0x0000541052557816 */ /* 0x000fe20000000055 */
[----:B------:R-:W-:Y:S01]  /*3e50*/  IMAD.U32 R82, R81, 0x10000, RZ ;  /* 0x0001000051527824 */ /* 0x000fe200078e00ff */
[----:B------:R-:W-:Y:S01]  /*3e60*/  PRMT R87, R90, 0x5410, R87 ;  /* 0x000054105a577816 */ /* 0x000fe20000000057 */
[----:B------:R-:W-:Y:S01]  /*3e70*/  FMUL.FTZ R90, R13, R88 ;  /* 0x000000580d5a7220 */ /* 0x000fe20000410000 */
[----:B------:R-:W-:-:S02]  /*3e80*/  PRMT R89, R91, 0x5410, R89 ;  /* 0x000054105b597816 */ /* 0x000fc40000000059 */
[----:B------:R-:W-:Y:S01]  /*3e90*/  LOP3.LUT R25, R25, 0xffff0000, RZ, 0xc0, !PT ;  /* 0xffff000019197812 */ /* 0x000fe200078ec0ff */
[-C--:B------:R-:W-:Y:S01]  /*3ea0*/  FFMA.FTZ R91, R7, R82.reuse, -R90 ;  /* 0x00000052075b7223 */ /* 0x080fe2000001085a */
[----:B------:R-:W-:Y:S01]  /*3eb0*/  LOP3.LUT R86, R86, 0xffff0000, RZ, 0xc0, !PT ;  /* 0xffff000056567812 */ /* 0x000fe200078ec0ff */
[----:B------:R-:W-:Y:S01]  /*3ec0*/  IMAD.U32 R90, R89, 0x10000, RZ ;  /* 0x00010000595a7824 */ /* 0x000fe200078e00ff */
[----:B------:R-:W-:Y:S02]  /*3ed0*/  LOP3.LUT R81, R81, 0xffff0000, RZ, 0xc0, !PT ;  /* 0xffff000051517812 */ /* 0x000fe400078ec0ff */
[----:B------:R-:W-:Y:S01]  /*3ee0*/  LOP3.LUT R10, R15, 0xffff0000, RZ, 0xc0, !PT ;  /* 0xffff00000f0a7812 */ /* 0x000fe200078ec0ff */
[----:B------:R-:W-:Y:S01]  /*3ef0*/  IMAD.U32 R15, R27, 0x10000, RZ ;  /* 0x000100001b0f7824 */ /* 0x000fe200078e00ff */
[----:B------:R-:W-:Y:S01]  /*3f00*/  PRMT R83, R92, 0x5410, R83 ;  /* 0x000054105c537816 */ /* 0x000fe20000000053 */
[----:B------:R-:W-:Y:S01]  /*3f10*/  FMUL.FTZ R92, R13, R82 ;  /* 0x000000520d5c7220 */ /* 0x000fe20000410000 */
[----:B------:R-:W-:Y:S01]  /*3f20*/  FMUL.FTZ R13, R25, R86 ;  /* 0x00000056190d7220 */ /* 0x000fe20000410000 */
[----:B------:R-:W-:-:S02]  /*3f30*/  IMAD.U32 R82, R84, 0x10000, RZ ;  /* 0x0001000054527824 */ /* 0x000fc400078e00ff */
[-C--:B------:R-:W-:Y:S01]  /*3f40*/  FMUL.FTZ R25, R25, R81.reuse ;  /* 0x0000005119197220 */ /* 0x080fe20000410000 */
[----:B------:R-:W-:Y:S01]  /*3f50*/  FFMA.FTZ R92, R7, R88, R92 ;  /* 0x00000058075c7223 */ /* 0x000fe2000001005c */
[----:B------:R-:W-:Y:S01]  /*3f60*/  FMUL.FTZ R94, R15, R90 ;  /* 0x0000005a0f5e7220 */ /* 0x000fe20000410000 */
[----:B------:R-:W-:Y:S01]  /*3f70*/  LOP3.LUT R27, R27, 0xffff0000, RZ, 0xc0, !PT ;  /* 0xffff00001b1b7812 */ /* 0x000fe200078ec0ff */
[C---:B------:R-:W-:Y:S01]  /*3f80*/  FFMA.FTZ R88, R8.reuse, R81, -R13 ;  /* 0x0000005108587223 */ /* 0x040fe2000001080d */
[----:B------:R-:W-:Y:S01]  /*3f90*/  LOP3.LUT R89, R89, 0xffff0000, RZ, 0xc0, !PT ;  /* 0xffff000059597812 */ /* 0x000fe200078ec0ff */
[----:B------:R-:W-:Y:S01]  /*3fa0*/  FMUL.FTZ R15, R15, R82 ;  /* 0x000000520f0f7220 */ /* 0x000fe20000410000 */
[----:B------:R-:W-:Y:S01]  /*3fb0*/  FFMA.FTZ R81, R8, R86, R25 ;  /* 0x0000005608517223 */ /* 0x000fe20000010019 */
[----:B------:R-:W-:Y:S01]  /*3fc0*/  LOP3.LUT R84, R84, 0xffff0000, RZ, 0xc0, !PT ;  /* 0xffff000054547812 */ /* 0x000fe200078ec0ff */
[----:B------:R-:W-:Y:S02]  /*3fd0*/  IMAD.U32 R8, R85, 0x10000, RZ ;  /* 0x0001000055087824 */ /* 0x000fe400078e00ff */
[----:B------:R-:W-:Y:S01]  /*3fe0*/  FFMA.FTZ R94, R9, R82, -R94 ;  /* 0x00000052095e7223 */ /* 0x000fe2000001085e */
[----:B------:R-:W-:-:S02]  /*3ff0*/  IMAD.U32 R7, R80, 0x10000, RZ ;  /* 0x0001000050077824 */ /* 0x000fc400078e00ff */
[----:B------:R-:W-:Y:S01]  /*4000*/  FFMA.FTZ R90, R9, R90, R15 ;  /* 0x0000005a095a7223 */ /* 0x000fe2000001000f */
[C---:B------:R-:W-:Y:S01]  /*4010*/  FMUL.FTZ R9, R27.reuse, R89 ;  /* 0x000000591b097220 */ /* 0x040fe20000410000 */
[----:B------:R-:W-:Y:S01]  /*4020*/  LOP3.LUT R24, R24, 0xffff0000, RZ, 0xc0, !PT ;  /* 0xffff000018187812 */ /* 0x000fe200078ec0ff */
[----:B------:R-:W-:Y:S01]  /*4030*/  FMUL.FTZ R15, R27, R84 ;  /* 0x000000541b0f7220 */ /* 0x000fe20000410000 */
[----:B------:R-:W-:Y:S01]  /*4040*/  LOP3.LUT R85, R85, 0xffff0000, RZ, 0xc0, !PT ;  /* 0xffff000055557812 */ /* 0x000fe200078ec0ff */
[C---:B------:R-:W-:Y:S01]  /*4050*/  FMUL.FTZ R13, R11.reuse, R8 ;  /* 0x000000080b0d7220 */ /* 0x040fe20000410000 */
[----:B------:R-:W-:Y:S01]  /*4060*/  FMUL.FTZ R11, R11, R7 ;  /* 0x000000070b0b7220 */ /* 0x000fe20000410000 */
[----:B------:R-:W-:Y:S01]  /*4070*/  FFMA.FTZ R27, R10, R84, -R9 ;  /* 0x000000540a1b7223 */ /* 0x000fe20000010809 */
[----:B------:R-:W-:Y:S01]  /*4080*/  LOP3.LUT R12, R12, 0xffff0000, RZ, 0xc0, !PT ;  /* 0xffff00000c0c7812 */ /* 0x000fe200078ec0ff */
[----:B------:R-:W-:Y:S01]  /*4090*/  FFMA.FTZ R89, R10, R89, R15 ;  /* 0x000000590a597223 */ /* 0x000fe2000001000f */
[----:B------:R-:W-:Y:S01]  /*40a0*/  LOP3.LUT R9, R80, 0xffff0000, RZ, 0xc0, !PT ;  /* 0xffff000050097812 */ /* 0x000fe200078ec0ff */
[----:B------:R-:W-:Y:S01]  /*40b0*/  FFMA.FTZ R13, R6, R7, -R13 ;  /* 0x00000007060d7223 */ /* 0x000fe2000001080d */
[----:B------:R-:W-:Y:S01]  /*40c0*/  FMUL.FTZ R15, R24, R85 ;  /* 0x00000055180f7220 */ /* 0x000fe20000410000 */
[----:B------:R-:W-:Y:S01]  /*40d0*/  FFMA.FTZ R11, R6, R8, R11 ;  /* 0x00000008060b7223 */ /* 0x000fe2000001000b */
[----:B------:R-:W-:Y:S01]  /*40e0*/  IMAD.U32 R7, R87, 0x10000, RZ ;  /* 0x0001000057077824 */ /* 0x000fe200078e00ff */
[----:B------:R-:W-:Y:S01]  /*40f0*/  LOP3.LUT R26, R26, 0xffff0000, RZ, 0xc0, !PT ;  /* 0xffff00001a1a7812 */ /* 0x000fe200078ec0ff */
[----:B------:R-:W-:Y:S01]  /*4100*/  IMAD.U32 R6, R83, 0x10000, RZ ;  /* 0x0001000053067824 */ /* 0x000fe200078e00ff */
[----:B------:R-:W-:Y:S01]  /*4110*/  LOP3.LUT R87, R87, 0xffff0000, RZ, 0xc0, !PT ;  /* 0xffff000057577812 */ /* 0x000fe200078ec0ff */
[-C--:B------:R-:W-:Y:S01]  /*4120*/  FMUL.FTZ R25, R24, R9.reuse ;  /* 0x0000000918197220 */ /* 0x080fe20000410000 */
[----:B------:R-:W-:Y:S01]  /*4130*/  LOP3.LUT R83, R83, 0xffff0000, RZ, 0xc0, !PT ;  /* 0xffff000053537812 */ /* 0x000fe200078ec0ff */
[----:B------:R-:W-:Y:S01]  /*4140*/  FFMA.FTZ R8, R12, R9, -R15 ;  /* 0x000000090c087223 */ /* 0x000fe2000001080f */
[----:B------:R-:W-:Y:S01]  /*4150*/  LOP3.LUT R14, R14, 0xffff0000, RZ, 0xc0, !PT ;  /* 0xffff00000e0e7812 */ /* 0x000fe200078ec0ff */
[C---:B------:R-:W-:Y:S01]  /*4160*/  FMUL.FTZ R9, R5.reuse, R7 ;  /* 0x0000000705097220 */ /* 0x040fe20000410000 */
[-C--:B------:R-:W-:Y:S01]  /*4170*/  FMUL.FTZ R10, R5, R6.reuse ;  /* 0x00000006050a7220 */ /* 0x080fe20000410000 */
        /* <DEDUP_REMOVED lines=12> */
[----:B------:R-:W-:Y:S01]  /*4240*/  IMAD.MOV.U32 R12, RZ, RZ, R5 ;  /* 0x000000ffff0c7224 */ /* 0x000fe200078e0005 */
[----:B------:R-:W-:Y:S02]  /*4250*/  F2FP.BF16.F32.PACK_AB R25, R81, R92 ;  /* 0x0000005c5119723e */ /* 0x000fe400000010ff */
[----:B------:R-:W-:Y:S02]  /*4260*/  F2FP.BF16.F32.PACK_AB R27, R89, R90 ;  /* 0x0000005a591b723e */ /* 0x000fe400000010ff */
[----:B------:R-:W-:-:S02]  /*4270*/  F2FP.BF16.F32.PACK_AB R14, R4, R9 ;  /* 0x00000009040e723e */ /* 0x000fc400000010ff */
[----:B------:R-:W-:-:S07]  /*4280*/  F2FP.BF16.F32.PACK_AB R26, R87, R10 ;  /* 0x0000000a571a723e */ /* 0x000fce00000010ff */
.L_x_5623:
[----:B------:R-:W-:Y:S05]  /*4290*/  BSYNC B1 ;  /* 0x0000000000017941 */ /* 0x000fea0003800000 */
.L_x_5622:
        /* <DEDUP_REMOVED lines=10> */
.L_x_5605:
[----:B------:R-:W-:-:S06]  /*4340*/  UISETP.NE.AND UP0, UPT, UR37, 0x3, UPT ;  /* 0x000000032500788c */ /* 0x000fcc000bf05270 */
[----:B------:R-:W-:-:S13]  /*4350*/  PLOP3.LUT P0, PT, PT, PT, UP0, 0x80, 0x0 ;  /* 0x000000000000781c */ /* 0x000fda0003f0f008 */
[----:B------:R-:W-:Y:S05]  /*4360*/  @!P0 BRA `(.L_x_5624) ;  /* 0x0000000000048947 */ /* 0x000fea0003800000 */
[----:B------:R-:W-:Y:S01]  /*4370*/  BPT.TRAP 0x1 ;  /* 0x000000040000795c */ /* 0x000fe20000300000 */
.L_x_5624:
        /* <DEDUP_REMOVED lines=8> */
.L_x_6010:
[----:B------:R-:W-:Y:S05]  /*4400*/  BSYNC B1 ;  /* 0x0000000000017941 */ /* 0x000fea0003800000 */
.L_x_5625:
[----:B------:R-:W-:Y:S05]  /*4410*/  @P1 BRA `(.L_x_5612) ;  /* 0x00000000002c1947 */ /* 0x000fea0003800000 */
[----:B------:R-:W-:Y:S01]  /*4420*/  @!P3 LOP3.LUT P5, RZ, R195, 0x4, RZ, 0xc0, !PT ;  /* 0x00000004c3ffb812 */ /* 0x000fe200078ac0ff */
[----:B------:R-:W-:Y:S01]  /*4430*/  @!P3 VIADD R4, R50, 0x20 ;  /* 0x000000203204b836 */ /* 0x000fe20000000000 */
[----:B------:R-:W-:Y:S02]  /*4440*/  PLOP3.LUT P6, PT, PT, PT, PT, 0x8, 0x0 ;  /* 0x000000000000781c */ /* 0x000fe40003fce170 */
[----:B------:R-:W-:-:S13]  /*4450*/  @!P3 PLOP3.LUT P6, PT, P5, PT, PT, 0x80, 0x0 ;  /* 0x000000000000b81c */ /* 0x000fda0002fcf070 */
[----:B------:R-:W-:-:S04]  /*4460*/  @P6 VIADD R4, R50, 0xffffffe0 ;  /* 0xffffffe032046836 */ /* 0x000fc80000000000 */
[----:B------:R-:W-:Y:S02]  /*4470*/  @!P3 IMAD.IADD R27, R27, 0x1, R4 ;  /* 0x000000011b1bb824 */ /* 0x000fe400078e0204 */
[----:B------:R-:W1:Y:S02]  /*4480*/  @!P4 LDS.128 R4, [R26+0x22400] ;  /* 0x022400001a04c984 */ /* 0x000e640000000c00 */
[----:B------:R-:W-:-:S06]  /*4490*/  @!P3 IMAD R8, R27, 0x2, R2 ;  /* 0x000000021b08b824 */ /* 0x000fcc00078e0202 */
[----:B------:R-:W2:Y:S04]  /*44a0*/  @!P3 LDS.128 R8, [R8+0x22400] ;  /* 0x022400000808b984 */ /* 0x000ea80000000c00 */
[----:B-1----:R1:W-:Y:S04]  /*44b0*/  @!P4 STG.E.128 desc[UR42][R12.64], R4 ;  /* 0x000000040c00c986 */ /* 0x0023e8000c101d2a */
[----:B--2---:R1:W-:Y:S02]  /*44c0*/  @!P3 STG.E.128 desc[UR42][R12.64+0x40], R8 ;  /* 0x000040080c00b986 */ /* 0x0043e4000c101d2a */
.L_x_5612:
[----:B------:R-:W-:Y:S05]  /*44d0*/  BSYNC B0 ;  /* 0x0000000000007941 */ /* 0x000fea0003800000 */
.L_x_5604:
[----:B-1----:R-:W1:Y:S01]  /*44e0*/  S2R R4, SR_TID.X ;  /* 0x0000000000047919 */ /* 0x002e620000002100 */
[----:B------:R-:W-:Y:S01]  /*44f0*/  @!PT LDS RZ, [RZ] ;  /* 0x00000000fffff984 */ /* 0x000fe20000000800 */
[----:B------:R-:W-:Y:S01]  /*4500*/  @!PT LDS RZ, [RZ] ;  /* 0x00000000fffff984 */ /* 0x000fe20000000800 */
[----:B------:R-:W-:Y:S01]  /*4510*/  @!PT LDS RZ, [RZ] ;  /* 0x00000000fffff984 */ /* 0x000fe20000000800 */
[----:B------:R-:W-:Y:S01]  /*4520*/  @!PT LDS RZ, [RZ] ;  /* 0x00000000fffff984 */ /* 0x000fe20000000800 */
[----:B------:R5:W-:Y:S06]  /*4530*/  MEMBAR.ALL.CTA ;  /* 0x0000000000007992 */ /* 0x000bec0000008000 */
[----:B-----5:R-:W5:Y:S01]  /*4540*/  FENCE.VIEW.ASYNC.S ;  /* 0x00000000000073c6 */ /* 0x020f620000000000 */
[----:B------:R-:W-:Y:S05]  /*4550*/  WARPSYNC.ALL ;  /* 0x0000000000007948 */ /* 0x000fea0003800000 */
[----:B------:R-:W-:Y:S01]  /*4560*/  BSSY B0, `(.L_x_5627) ;  /* 0x0000009000007945 */ /* 0x000fe20003800000 */
[----:B-1----:R-:W-:Y:S01]  /*4570*/  LOP3.LUT R4, R4, 0x7f, RZ, 0xc0, !PT ;  /* 0x0000007f04047812 */ /* 0x002fe200078ec0ff */
[----:B-----5:R1:W-:Y:S03]  /*4580*/  BAR.SYNC.DEFER_BLOCKING R52, 0x80 ;  /* 0x000200340000751d */ /* 0x0203e60000010000 */
[----:B------:R-:W-:-:S13]  /*4590*/  ISETP.NE.AND P5, PT, R4, RZ, PT ;  /* 0x000000ff0400720c */ /* 0x000fda0003fa5270 */
[----:B------:R-:W-:-:S05]  /*45a0*/  @!P5 VIADD R4, R74, 0x28ca0 ;  /* 0x00028ca04a04d836 */ /* 0x000fca0000000000 */
[----:B------:R-:W-:-:S04]  /*45b0*/  @!P5 PRMT R4, RZ, 0x654, R4 ;  /* 0x00000654ff04d816 */ /* 0x000fc80000000004 */
[----:B------:R1:W-:Y:S01]  /*45c0*/  @!P5 SYNCS.ARRIVE.TRANS64.RED.A1T0 RZ, [R4+URZ], RZ ;  /* 0x000000ff04ffd9a7 */ /* 0x0003e2000810043f */
[----:B------:R-:W-:Y:S05]  /*45d0*/  @!P0 BRA `(.L_x_5628) ;  /* 0x0000000000048947 */ /* 0x000fea0003800000 */
[----:B------:R-:W-:Y:S01]  /*45e0*/  BPT.TRAP 0x1 ;  /* 0x000000040000795c */ /* 0x000fe20000300000 */
.L_x_5628:
[----:B------:R-:W-:Y:S05]  /*45f0*/  BSYNC B0 ;  /* 0x0000000000007941 */ /* 0x000fea0003800000 */
.L_x_5627:
[----:B------:R-:W5:Y:S01]  /*4600*/  SYNCS.PHASECHK.TRANS64.TRYWAIT P0, [R74+URZ+0x28cb0], R75 ;  /* 0x028cb04b4a0075a7 */ /* 0x000f62000800017f */
[----:B------:R-:W-:Y:S04]  /*4610*/  BSSY B0, `(.L_x_5629) ;  /* 0x0000002000007945 */ /* 0x000fe80003800000 */
[----:B-----5:R-:W-:Y:S05]  /*4620*/  @!P0 BRA `(.L_x_5630) ;  /* 0x000001e800148947 */ /* 0x020fea0003800000 */
.L_x_6011:
[----:B------:R-:W-:Y:S05]  /*4630*/  BSYNC B0 ;  /* 0x0000000000007941 */ /* 0x000fea0003800000 */
.L_x_5629:
[----:B------:R-:W-:Y:S04]  /*4640*/  BSSY B0, `(.L_x_5631) ;  /* 0x0000052000007945 */ /* 0x000fe80003800000 */
[----:B------:R-:W-:Y:S05]  /*4650*/  @P1 BRA `(.L_x_5632) ;  /* 0x0000000400401947 */ /* 0x000fea0003800000 */
[----:B------:R-:W-:Y:S01]  /*4660*/  IMAD.WIDE R6, R41, 0x40, R38 ;  /* 0x0000004029067825 */ /* 0x000fe200078e0226 */
[----:B------:R-:W-:Y:S01]  /*4670*/  ULDC.64 UR4, c[0x0][0x328] ;  /* 0x0000ca0000047ab9 */ /* 0x000fe20000000a00 */
[----:B------:R-:W-:Y:S02]  /*4680*/  LOP3.LUT P0, RZ, R195, 0x4, RZ, 0xc0, !PT ;  /* 0x00000004c3ff7812 */ /* 0x000fe4000780c0ff */
[----:B------:R-:W-:Y:S02]  /*4690*/  IMAD R7, R7, UR4, RZ ;  /* 0x0000000407077c24 */ /* 0x000fe4000f8e02ff */
[----:B-1----:R-:W-:Y:S02]  /*46a0*/  IMAD.MOV.U32 R4, RZ, RZ, R28 ;  /* 0x000000ffff047224 */ /* 0x002fe400078e001c */
[----:B------:R-:W-:Y:S02]  /*46b0*/  IMAD.MOV.U32 R5, RZ, RZ, R0 ;  /* 0x000000ffff057224 */ /* 0x000fe400078e0000 */
[----:B------:R-:W-:-:S02]  /*46c0*/  IMAD R7, R6, UR5, R7 ;  /* 0x0000000506077c24 */ /* 0x000fc4000f8e0207 */
[----:B------:R-:W-:Y:S01]  /*46d0*/  IMAD.WIDE.U32 R4, R6, UR4, R4 ;  /* 0x0000000406047c25 */ /* 0x000fe2000f8e0004 */
[----:B------:R-:W-:-:S03]  /*46e0*/  ULDC.64 UR4, c[0x0][0x318] ;  /* 0x0000c60000047ab9 */ /* 0x000fc60000000a00 */
[----:B------:R-:W-:Y:S01]  /*46f0*/  IMAD R9, R184, 0x8000, R50 ;  /* 0x00008000b8097824 */ /* 0x000fe200078e0232 */
[----:B---3--:R-:W-:Y:S01]  /*4700*/  LEA R12, P1, R4, UR4, 0x1 ;  /* 0x00000004040c7c11 */ /* 0x008fe2000f8208ff */
[----:B------:R-:W-:Y:S01]  /*4710*/  IMAD.IADD R5, R5, 0x1, R7 ;  /* 0x0000000105057824 */ /* 0x000fe200078e0207 */
[----:B------:R-:W-:Y:S01]  /*4720*/  ULDC UR4, c[0x0][0x320] ;  /* 0x0000c80000047ab9 */ /* 0x000fe20000000800 */
[----:B------:R-:W-:Y:S02]  /*4730*/  VIADD R6, R16, 0x40 ;  /* 0x0000004010067836 */ /* 0x000fe40000000000 */
[C---:B------:R-:W-:Y:S01]  /*4740*/  VIADD R15, R9.reuse, 0x20 ;  /* 0x00000020090f7836 */ /* 0x040fe20000000000 */
[----:B------:R-:W-:Y:S01]  /*4750*/  LEA.HI.X R13, R4, UR5, R5, 0x1, P1 ;  /* 0x00000005040d7c11 */ /* 0x000fe200088f0c05 */
[C---:B------:R-:W-:Y:S01]  /*4760*/  @P0 VIADD R15, R9.reuse, 0xffffffe0 ;  /* 0xffffffe0090f0836 */ /* 0x040fe20000000000 */
[----:B------:R-:W-:Y:S01]  /*4770*/  ISETP.GE.AND P1, PT, R16, UR4, PT ;  /* 0x0000000410007c0c */ /* 0x000fe2000bf26270 */
[----:B--2-4-:R-:W-:Y:S01]  /*4780*/  IMAD R25, R9, 0x2, R2 ;  /* 0x0000000209197824 */ /* 0x014fe200078e0202 */
[----:B------:R-:W-:Y:S01]  /*4790*/  ISETP.GE.AND P0, PT, R6, UR4, PT ;  /* 0x0000000406007c0c */ /* 0x000fe2000bf06270 */
[----:B------:R-:W-:-:S02]  /*47a0*/  VIADD R14, R16, 0x80 ;  /* 0x00000080100e7836 */ /* 0x000fc40000000000 */
[----:B------:R-:W-:-:S08]  /*47b0*/  VIADD R24, R16, 0xc0 ;  /* 0x000000c010187836 */ /* 0x000fd00000000000 */
[----:B------:R-:W1:Y:S04]  /*47c0*/  @!P1 LDS.128 R4, [R25+0x400] ;  /* 0x0004000019049984 */ /* 0x000e680000000c00 */
[----:B------:R-:W2:Y:S04]  /*47d0*/  @!P0 LDS.128 R8, [R25+0x2400] ;  /* 0x0024000019088984 */ /* 0x000ea80000000c00 */
[----:B-1----:R-:W-:Y:S01]  /*47e0*/  @!P1 STG.E.128 desc[UR42][R12.64], R4 ;  /* 0x000000040c009986 */ /* 0x002fe2000c101d2a */
[----:B------:R-:W-:Y:S01]  /*47f0*/  ISETP.GE.AND P1, PT, R14, UR4, PT ;  /* 0x000000040e007c0c */ /* 0x000fe2000bf26270 */
[----:B------:R-:W-:-:S02]  /*4800*/  VIADD R14, R16, 0x100 ;  /* 0x00000100100e7836 */ /* 0x000fc40000000000 */
[----:B--2---:R-:W-:Y:S01]  /*4810*/  @!P0 STG.E.128 desc[UR42][R12.64+0x80], R8 ;  /* 0x000080080c008986 */ /* 0x004fe2000c101d2a */
[----:B------:R-:W-:Y:S01]  /*4820*/  ISETP.GE.AND P0, PT, R24, UR4, PT ;  /* 0x0000000418007c0c */ /* 0x000fe2000bf06270 */
        /* <DEDUP_REMOVED lines=16> */
[----:B------:R-:W-:Y:S02]  /*4930*/  IMAD R24, R15, 0x2, R2 ;  /* 0x000000020f187824 */ /* 0x000fe400078e0202 */
[----:B------:R-:W-:-:S06]  /*4940*/  VIADD R15, R16, 0xe0 ;  /* 0x000000e0100f7836 */ /* 0x000fcc0000000000 */
[----:B------:R-:W1:Y:S04]  /*4950*/  @!P1 LDS.128 R4, [R25+0xc400] ;  /* 0x00c4000019049984 */ /* 0x000e680000000c00 */
[----:B------:R-:W2:Y:S04]  /*4960*/  @!P0 LDS.128 R8, [R25+0xe400] ;  /* 0x00e4000019088984 */ /* 0x000ea80000000c00 */
[----:B-1----:R-:W-:Y:S01]  /*4970*/  @!P1 STG.E.128 desc[UR42][R12.64+0x300], R4 ;  /* 0x000300040c009986 */ /* 0x002fe2000c101d2a */
[----:B------:R-:W-:-:S03]  /*4980*/  ISETP.GE.AND P1, PT, R54, UR4, PT ;  /* 0x0000000436007c0c */ /* 0x000fc6000bf26270 */
        /* <DEDUP_REMOVED lines=22> */
[----:B------:R-:W-:-:S03]  /*4af0*/  ISETP.GE.AND P1, PT, R14, UR4, PT ;  /* 0x000000040e007c0c */ /* 0x000fc6000bf26270 */
[----:B--2---:R-:W-:Y:S01]  /*4b00*/  @!P0 STG.E.128 desc[UR42][R12.64+0x2c0], R8 ;  /* 0x0002c0080c008986 */ /* 0x004fe2000c101d2a */
[----:B------:R-:W-:-:S09]  /*4b10*/  ISETP.GE.AND P0, PT, R15, UR4, PT ;  /* 0x000000040f007c0c */ /* 0x000fd2000bf06270 */
[----:B------:R-:W1:Y:S04]  /*4b20*/  @!P1 LDS.128 R4, [R24+0xc400] ;  /* 0x00c4000018049984 */ /* 0x000e680000000c00 */
[----:B------:R-:W2:Y:S04]  /*4b30*/  @!P0 LDS.128 R8, [R24+0xe400] ;  /* 0x00e4000018088984 */ /* 0x000ea80000000c00 */
[----:B-1----:R1:W-:Y:S04]  /*4b40*/  @!P1 STG.E.128 desc[UR42][R12.64+0x340], R4 ;  /* 0x000340040c009986 */ /* 0x0023e8000c101d2a */
[----:B--2---:R1:W-:Y:S02]  /*4b50*/  @!P0 STG.E.128 desc[UR42][R12.64+0x3c0], R8 ;  /* 0x0003c0080c008986 */ /* 0x0043e4000c101d2a */
.L_x_5632:
[----:B------:R-:W-:Y:S05]  /*4b60*/  BSYNC B0 ;  /* 0x0000000000007941 */ /* 0x000fea0003800000 */
.L_x_5631:
        /* <DEDUP_REMOVED lines=8> */
[----:B0-----:R-:W-:-:S03]  /*4bf0*/  @!P5 VIADD R74, R74, 0x28cc0 ;  /* 0x00028cc04a4ad836 */ /* 0x001fc60000000000 */
        /* <DEDUP_REMOVED lines=8> */
.L_x_5599:
[----:B------:R-:W-:Y:S04]  /*4c80*/  BSSY B0, `(.L_x_5634) ;  /* 0x0000004000007945 */ /* 0x000fe80003800000 */
[----:B------:R-:W-:Y:S05]  /*4c90*/  @P0 BRA `(.L_x_5635) ;  /* 0x0000000000080947 */ /* 0x000fea0003800000 */
[----:B------:R-:W1:Y:S02]  /*4ca0*/  FENCE.VIEW.ASYNC.G ;  /* 0x00000000000073c6 */ /* 0x000e640000000100 */
[----:B-1----:R-:W-:Y:S06]  /*4cb0*/  BAR.ARV 0xc, 0x180 ;  /* 0x0306000000007b1d */ /* 0x002fec0000002000 */
.L_x_5635:
[----:B------:R-:W-:Y:S05]  /*4cc0*/  BSYNC B0 ;  /* 0x0000000000007941 */ /* 0x000fea0003800000 */
.L_x_5634:
[----:B------:R-:W-:Y:S01]  /*4cd0*/  UISETP.NE.AND UP0, UPT, UR38, 0x1, UPT ;  /* 0x000000012600788c */ /* 0x000fe2000bf05270 */
[----:B------:R-:W-:Y:S05]  /*4ce0*/  BSSY B7, `(.L_x_5636) ;  /* 0x0000f4f000077945 */ /* 0x000fea0003800000 */
[----:B------:R-:W-:-:S13]  /*4cf0*/  PLOP3.LUT P0, PT, PT, PT, UP0, 0x80, 0x0 ;  /* 0x000000000000781c */ /* 0x000fda0003f0f008 */
[----:B------:R-:W-:Y:S05]  /*4d00*/  @!P0 BRA `(.L_x_5637) ;  /* 0x00000024004c8947 */ /* 0x000fea0003800000 */
[----:B------:R-:W1:Y:S01]  /*4d10*/  LDC R0, c[0x0][0x448] ;  /* 0x00011200ff007b82 */ /* 0x000e620000000800 */
[----:B------:R-:W-:-:S07]  /*4d20*/  IADD3 R7, R23, 0x1, -R22 ;  /* 0x0000000117077810 */ /* 0x000fce0007ffe816 */
[----:B------:R-:W0:Y:S01]  /*4d30*/  LDC.64 R4, c[0x0][0x9e0] ;  /* 0x00027800ff047b82 */ /* 0x000e220000000a00 */
[----:B-1----:R-:W-:Y:S01]  /*4d40*/  ISETP.NE.AND P1, PT, R0, 0x1, PT ;  /* 0x000000010000780c */ /* 0x002fe20003f25270 */
[----:B------:R-:W-:Y:S01]  /*4d50*/  VIADD R0, R192, 0x3f ;  /* 0x0000003fc0007836 */ /* 0x000fe20000000000 */
[----:B0-----:R-:W-:-:S11]  /*4d60*/  ISETP.GE.AND P2, PT, R5, 0x1, PT ;  /* 0x000000010500780c */ /* 0x001fd60003f46270 */
[----:B------:R-:W0:Y:S08]  /*4d70*/  @P1 LDC R3, c[0x0][0x44c] ;  /* 0x00011300ff031b82 */ /* 0x000e300000000800 */
[----:B------:R-:W1:Y:S01]  /*4d80*/  @P1 LDC R6, c[0x0][0x450] ;  /* 0x00011400ff061b82 */ /* 0x000e620000000800 */
[----:B0-----:R-:W-:-:S05]  /*4d90*/  @P1 IMAD.HI.U32 R3, R0, R3, RZ ;  /* 0x0000000300031227 */ /* 0x001fca00078e00ff */
[----:B-1----:R-:W-:-:S05]  /*4da0*/  @P1 SHF.R.U32.HI R0, RZ, R6, R3 ;  /* 0x00000006ff001219 */ /* 0x002fca0000011603 */
[----:B------:R-:W-:-:S04]  /*4db0*/  IMAD.IADD R3, R7, 0x1, R0 ;  /* 0x0000000107037824 */ /* 0x000fc800078e0200 */
        /* <DEDUP_REMOVED lines=13> */
.L_x_5640:
[----:B------:R-:W-:-:S13]  /*4e90*/  ISETP.NE.AND P0, PT, R5, 0x1, PT ;  /* 0x000000010500780c */ /* 0x000fda0003f05270 */
[----:B------:R-:W0:Y:S02]  /*4ea0*/  @P0 LDC.64 R6, c[0x0][0x9e8] ;  /* 0x00027a00ff060b82 */ /* 0x000e240000000a00 */
[----:B0-----:R-:W-:-:S05]  /*4eb0*/  @P0 IMAD.HI.U32 R6, R0, R6, RZ ;  /* 0x0000000600060227 */ /* 0x001fca00078e00ff */
[----:B------:R-:W-:-:S07]  /*4ec0*/  @P0 SHF.R.U32.HI R0, RZ, R7, R6 ;  /* 0x00000007ff000219 */ /* 0x000fce0000011606 */
.L_x_5641:
[----:B------:R-:W-:Y:S05]  /*4ed0*/  BSYNC B0 ;  /* 0x0000000000007941 */ /* 0x000fea0003800000 */
.L_x_5639:
[----:B------:R-:W-:-:S05]  /*4ee0*/  IMAD R3, R0, R5, R5 ;  /* 0x0000000500037224 */ /* 0x000fca00078e0205 */
[----:B------:R-:W-:-:S07]  /*4ef0*/  VIMNMX R4, R4, R3, PT ;  /* 0x0000000304047248 */ /* 0x000fce0003fe0100 */
.L_x_5638:
        /* <DEDUP_REMOVED lines=24> */
.L_x_5644:
[----:B------:R-:W-:-:S13]  /*5080*/  ISETP.NE.AND P0, PT, R5, 0x1, PT ;  /* 0x000000010500780c */ /* 0x000fda0003f05270 */
[----:B------:R-:W0:Y:S02]  /*5090*/  @P0 LDC.64 R6, c[0x0][0x9e8] ;  /* 0x00027a00ff060b82 */ /* 0x000e240000000a00 */
[----:B0-----:R-:W-:-:S05]  /*50a0*/  @P0 IMAD.HI.U32 R4, R22, R6, RZ ;  /* 0x0000000616040227 */ /* 0x001fca00078e00ff */
[----:B------:R-:W-:-:S07]  /*50b0*/  @P0 SHF.R.U32.HI R22, RZ, R7, R4 ;  /* 0x00000007ff160219 */ /* 0x000fce0000011604 */
.L_x_5645:
[----:B------:R-:W-:Y:S05]  /*50c0*/  BSYNC B0 ;  /* 0x0000000000007941 */ /* 0x000fea0003800000 */
.L_x_5643:
[----:B------:R-:W-:-:S05]  /*50d0*/  IMAD R5, R22, R5, RZ ;  /* 0x0000000516057224 */ /* 0x000fca00078e02ff */
[----:B------:R-:W-:-:S07]  /*50e0*/  VIMNMX R0, R0, R5, !PT ;  /* 0x0000000500007248 */ /* 0x000fce0007fe0100 */
.L_x_5642:
[----:B------:R-:W-:Y:S01]  /*50f0*/  SHF.R.S32.HI R3, RZ, 0x1f, R0 ;  /* 0x0000001fff037819 */ /* 0x000fe20000011400 */
[----:B------:R-:W-:Y:S01]  /*5100*/  BSSY B0, `(.L_x_5646) ;  /* 0x0000025000007945 */ /* 0x000fe20003800000 */
[----:B------:R-:W-:Y:S02]  /*5110*/  IMAD.MOV.U32 R5, RZ, RZ, RZ ;  /* 0x000000ffff057224 */ /* 0x000fe400078e00ff */
[----:B------:R-:W-:-:S04]  /*5120*/  LEA.HI R3, R3, R0, RZ, 0x6 ;  /* 0x0000000003037211 */ /* 0x000fc800078f30ff */
[----:B------:R-:W-:-:S04]  /*5130*/  SHF.R.S32.HI R3, RZ, 0x6, R3 ;  /* 0x00000006ff037819 */ /* 0x000fc80000011403 */
        /* <DEDUP_REMOVED lines=9> */
[----:B---3--:R-:W-:Y:S02]  /*51d0*/  IABS R12, R11 ;  /* 0x0000000b000c7213 */ /* 0x008fe40000000000 */
        /* <DEDUP_REMOVED lines=23> */
.L_x_5647:
[----:B------:R-:W-:Y:S05]  /*5350*/  BSYNC B0 ;  /* 0x0000000000007941 */ /* 0x000fea0003800000 */
.L_x_5646:
[-C--:B------:R-:W-:Y:S01]  /*5360*/  IMAD R0, R220, R5.reuse, R9 ;  /* 0x00000005dc007224 */ /* 0x080fe200078e0209 */
        /* <DEDUP_REMOVED lines=45> */
[----:B---3--:R-:W-:Y:S02]  /*5640*/  CS2R R70, SRZ ;  /* 0x0000000000467805 */ /* 0x008fe4000001ff00 */
[----:B------:R-:W-:Y:S02]  /*5650*/  CS2R R68, SRZ ;  /* 0x0000000000447805 */ /* 0x000fe4000001ff00 */
[----:B----4-:R-:W-:Y:S02]  /*5660*/  CS2R R66, SRZ ;  /* 0x0000000000427805 */ /* 0x010fe4000001ff00 */
        /* <DEDUP_REMOVED lines=19> */
[----:B--2---:R-:W-:-:S02]  /*57a0*/  CS2R R26, SRZ ;  /* 0x00000000001a7805 */ /* 0x004fc4000001ff00 */
[----:B------:R-:W-:Y:S01]  /*57b0*/  CS2R R24, SRZ ;  /* 0x0000000000187805 */ /* 0x000fe2000001ff00 */
[----:B------:R-:W-:Y:S06]  /*57c0*/  @!P1 BRA `(.L_x_5648) ;  /* 0x000000e800809947 */ /* 0x000fec0003800000 */
[----:B------:R-:W2:Y:S04]  /*57d0*/  LDL R10, [R1+0x4c] ;  /* 0x00004c00010a7983 */ /* 0x000ea80000100800 */
[----:B--2---:R-:W0:Y:S02]  /*57e0*/  SHFL.IDX PT, R3, R10, RZ, 0x1f ;  /* 0x00001fff0a037589 */ /* 0x004e2400000e0000 */
[----:B0-----:R-:W-:-:S04]  /*57f0*/  LEA.HI R4, R3, R3, RZ, 0x1 ;  /* 0x0000000303047211 */ /* 0x001fc800078f08ff */
[----:B------:R-:W-:-:S05]  /*5800*/  LOP3.LUT R4, R4, 0x1fffe, RZ, 0xc0, !PT ;  /* 0x0001fffe04047812 */ /* 0x000fca00078ec0ff */
[----:B------:R-:W-:Y:S02]  /*5810*/  IMAD.IADD R3, R3, 0x1, -R4 ;  /* 0x0000000103037824 */ /* 0x000fe400078e0a04 */
[----:B------:R-:W-:Y:S02]  /*5820*/  IMAD.U32 R4, RZ, RZ, UR37 ;  /* 0x00000025ff047e24 */ /* 0x000fe4000f8e00ff */
[----:B------:R-:W-:-:S03]  /*5830*/  IMAD R3, R3, 0x8000, R2 ;  /* 0x0000800003037824 */ /* 0x000fc600078e0202 */
[----:B------:R-:W-:Y:S01]  /*5840*/  ISETP.NE.AND P0, PT, R4, 0x3, PT ;  /* 0x000000030400780c */ /* 0x000fe20003f05270 */
[----:B------:R-:W-:-:S05]  /*5850*/  VIADD R3, R3, 0x400 ;  /* 0x0000040003037836 */ /* 0x000fca0000000000 */
[----:B------:R-:W-:-:S04]  /*5860*/  SHF.R.U32.HI R3, RZ, 0x4, R3 ;  /* 0x00000004ff037819 */ /* 0x000fc80000011603 */
[----:B------:R-:W-:-:S04]  /*5870*/  LOP3.LUT R3, R3, 0x3fff, RZ, 0xc0, !PT ;  /* 0x00003fff03037812 */ /* 0x000fc800078ec0ff */
[----:B------:R-:W-:Y:S01]  /*5880*/  LOP3.LUT R3, R3, 0x2000000, RZ, 0xfc, !PT ;  /* 0x0200000003037812 */ /* 0x000fe200078efcff */
[----:B------:R-:W-:Y:S06]  /*5890*/  @!P0 BRA `(.L_x_5649) ;  /* 0x0000000000048947 */ /* 0x000fec0003800000 */
[----:B------:R-:W-:Y:S01]  /*58a0*/  BPT.TRAP 0x1 ;  /* 0x000000040000795c */ /* 0x000fe20000300000 */
.L_x_5649:
[----:B------:R-:W-:Y:S01]  /*58b0*/  IMAD R9, R18, 0x8, R2 ;  /* 0x0000000812097824 */ /* 0x000fe200078e0202 */
[----:B------:R-:W-:Y:S01]  /*58c0*/  SHF.L.U32 R10, R19, 0x1f, RZ ;  /* 0x0000001f130a7819 */ /* 0x000fe200000006ff */
[----:B------:R-:W-:Y:S01]  /*58d0*/  VIADD R4, R2, 0x26800 ;  /* 0x0002680002047836 */ /* 0x000fe20000000000 */
[----:B------:R-:W-:Y:S01]  /*58e0*/  BSSY B0, `(.L_x_5650) ;  /* 0x0000008000007945 */ /* 0x000fe20003800000 */
[----:B------:R-:W-:Y:S01]  /*58f0*/  IMAD R6, R18, 0x1000, R3 ;  /* 0x0000100012067824 */ /* 0x000fe200078e0203 */
[----:B------:R-:W0:Y:S01]  /*5900*/  SYNCS.PHASECHK.TRANS64.TRYWAIT P1, [R9+URZ+0x28c50], R10 ;  /* 0x028c500a090075a7 */ /* 0x000e22000802017f */
[----:B------:R-:W-:Y:S01]  /*5910*/  IMAD.MOV.U32 R7, RZ, RZ, 0x40000040 ;  /* 0x40000040ff077424 */ /* 0x000fe200078e00ff */
[----:B------:R-:W-:-:S04]  /*5920*/  SHF.R.U32.HI R4, RZ, 0x4, R4 ;  /* 0x00000004ff047819 */ /* 0x000fc80000011604 */
[----:B------:R-:W-:-:S04]  /*5930*/  LOP3.LUT R4, R4, 0x3fff, RZ, 0xc0, !PT ;  /* 0x00003fff04047812 */ /* 0x000fc800078ec0ff */
[----:B------:R-:W-:Y:S01]  /*5940*/  LOP3.LUT R4, R4, 0x10000, RZ, 0xfc, !PT ;  /* 0x0001000004047812 */ /* 0x000fe200078efcff */
[----:B0-----:R-:W-:Y:S06]  /*5950*/  @!P1 BRA `(.L_x_5651) ;  /* 0x000001d4005c9947 */ /* 0x001fec0003800000 */
.L_x_6012:
[----:B------:R-:W-:Y:S05]  /*5960*/  BSYNC B0 ;  /* 0x0000000000007941 */ /* 0x000fea0003800000 */
.L_x_5650:
        /* <DEDUP_REMOVED lines=24> */
[----:B-----5:R-:W-:Y:S01]  /*5af0*/  WARPGROUP.ARRIVE ;  /* 0x00000000000079c5 */ /* 0x020fe20000000000 */
[----:B------:R-:W-:Y:S01]  /*5b00*/  R2UR UR13, R11 ;  /* 0x000000000b0d72ca */ /* 0x000fe200000e0000 */
[----:B------:R-:W-:Y:S01]  /*5b10*/  VIADD R8, R8, 0xfffffffe ;  /* 0xfffffffe08087836 */ /* 0x000fe20000000000 */
[----:B------:R-:W-:Y:S03]  /*5b20*/  BSSY B0, `(.L_x_5652) ;  /* 0x00000e2000007945 */ /* 0x000fe60003800000 */
[----:B------:R-:W-:Y:S01]  /*5b30*/  HGMMA.64x256x16.F32.BF16 R24, gdesc[UR4].tnspB, RZ, !UPT, gsb0 ;  /* 0x43e00000041879f0 */ /* 0x000fe2000c0018ff */
[----:B------:R-:W-:Y:S01]  /*5b40*/  R2UR UR6, R6 ;  /* 0x00000000060672ca */ /* 0x000fe200000e0000 */
[----:B------:R-:W-:Y:S01]  /*5b50*/  VIADD R6, R4, 0x6 ;  /* 0x0000000604067836 */ /* 0x000fe20000000000 */
[----:B------:R-:W-:Y:S01]  /*5b60*/  R2UR UR7, R7 ;  /* 0x00000000070772ca */ /* 0x000fe200000e0000 */
[----:B------:R-:W-:Y:S01]  /*5b70*/  IMAD.MOV.U32 R7, RZ, RZ, 0x40000040 ;  /* 0x40000040ff077424 */ /* 0x000fe200078e00ff */
[----:B------:R-:W-:-:S02]  /*5b80*/  ISETP.GE.AND P2, PT, R8, R0, PT ;  /* 0x000000000800720c */ /* 0x000fc40003f46270 */
        /* <DEDUP_REMOVED lines=22> */
.L_x_5659:
[----:B------:R-:W-:Y:S01]  /*5cf0*/  BAR.SYNC.DEFER_BLOCKING 0xe, 0x100 ;  /* 0x0384000000007b1d */ /* 0x000fe20000010000 */
[C---:B------:R-:W-:Y:S02]  /*5d00*/  IMAD R8, R18.reuse, 0x40, R191 ;  /* 0x0000004012087824 */ /* 0x040fe400078e02bf */
[----:B------:R-:W-:Y:S02]  /*5d10*/  VIADD R18, R18, 0x1 ;  /* 0x0000000112127836 */ /* 0x000fe40000000000 */
[----:B------:R-:W-:-:S03]  /*5d20*/  IMAD R8, R8, 0x4, R2 ;  /* 0x0000000408087824 */ /* 0x000fc600078e0202 */
[----:B------:R-:W-:-:S04]  /*5d30*/  ISETP.NE.AND P2, PT, R18, 0x2, PT ;  /* 0x000000021200780c */ /* 0x000fc80003f45270 */
[----:B------:R-:W-:Y:S01]  /*5d40*/  SEL R18, R18, RZ, P2 ;  /* 0x000000ff12127207 */ /* 0x000fe20001000000 */
[----:B0-----:R-:W0:Y:S04]  /*5d50*/  LDS R9, [R8+0x28800] ;  /* 0x0288000008097984 */ /* 0x001e280000000800 */
[----:B-1----:R-:W1:Y:S01]  /*5d60*/  LDS R8, [R8+0x28820] ;  /* 0x0288200008087984 */ /* 0x002e620000000800 */
        /* <DEDUP_REMOVED lines=135> */
.L_x_5654:
[----:B------:R-:W-:Y:S01]  /*65e0*/  IMAD R21, R18, 0x8, R2 ;  /* 0x0000000812157824 */ /* 0x000fe200078e0202 */
[----:B------:R-:W-:-:S04]  /*65f0*/  SHF.L.U32 R8, R19, 0x1f, RZ ;  /* 0x0000001f13087819 */ /* 0x000fc800000006ff */
[----:B------:R0:W1:Y:S01]  /*6600*/  SYNCS.PHASECHK.TRANS64.TRYWAIT P2, [R21+URZ+0x28c50], R8 ;  /* 0x028c5008150075a7 */ /* 0x000062000804017f */
[----:B------:R-:W-:Y:S05]  /*6610*/  @!P0 BRA `(.L_x_5655) ;  /* 0x0000000000048947 */ /* 0x000fea0003800000 */
[----:B------:R-:W-:Y:S01]  /*6620*/  BPT.TRAP 0x1 ;  /* 0x000000040000795c */ /* 0x000fe20000300000 */
.L_x_5655:
[----:B------:R-:W-:Y:S04]  /*6630*/  BSSY B1, `(.L_x_5656) ;  /* 0x0000004000017945 */ /* 0x000fe80003800000 */
[----:B-1----:R-:W-:Y:S05]  /*6640*/  @P2 BRA `(.L_x_5657) ;  /* 0x0000000000082947 */ /* 0x002fea0003800000 */
[----:B------:R-:W1:Y:S02]  /*6650*/  SYNCS.PHASECHK.TRANS64.TRYWAIT P2, [R21+URZ+0x28c50], R8 ;  /* 0x028c5008150075a7 */ /* 0x000e64000804017f */
[----:B-1----:R-:W-:Y:S05]  /*6660*/  @!P2 BRA `(.L_x_5658) ;  /* 0x000001c8002ca947 */ /* 0x002fea0003800000 */
.L_x_5657:
[----:B------:R-:W-:Y:S05]  /*6670*/  BSYNC B1 ;  /* 0x0000000000017941 */ /* 0x000fea0003800000 */
.L_x_5656:
[----:B01----:R-:W-:Y:S01]  /*6680*/  IMAD R8, R18, 0x1000, R3 ;  /* 0x0000100012087824 */ /* 0x003fe200078e0203 */
[----:B------:R-:W-:Y:S01]  /*6690*/  R2UR UR4, R4 ;  /* 0x00000000040472ca */ /* 0x000fe200000e0000 */
[----:B------:R-:W-:Y:S01]  /*66a0*/  IMAD.MOV.U32 R9, RZ, RZ, 0x40000040 ;  /* 0x40000040ff097424 */ /* 0x000fe200078e00ff */
[----:B------:R-:W-:Y:S01]  /*66b0*/  R2UR UR5, R5 ;  /* 0x00000000050572ca */ /* 0x000fe200000e0000 */
[----:B------:R-:W-:Y:S01]  /*66c0*/  WARPGROUP.ARRIVE ;  /* 0x00000000000079c5 */ /* 0x000fe20000000000 */
[C---:B------:R-:W-:Y:S01]  /*66d0*/  R2UR UR6, R8.reuse ;  /* 0x00000000080672ca */ /* 0x040fe200000e0000 */
[----:B------:R-:W-:Y:S01]  /*66e0*/  VIADD R14, R8, 0x80 ;  /* 0x00000080080e7836 */ /* 0x000fe20000000000 */
[----:B------:R-:W-:Y:S01]  /*66f0*/  R2UR UR7, R9 ;  /* 0x00000000090772ca */ /* 0x000fe200000e0000 */
[----:B------:R-:W-:Y:S02]  /*6700*/  IMAD.MOV.U32 R15, RZ, RZ, 0x40000040 ;  /* 0x40000040ff0f7424 */ /* 0x000fe400078e00ff */
[----:B------:R-:W-:-:S02]  /*6710*/  IMAD.MOV.U32 R9, RZ, RZ, 0x40000040 ;  /* 0x40000040ff097424 */ /* 0x000fc400078e00ff */
[----:B------:R-:W-:-:S05]  /*6720*/  @!P1 VIADD R21, R21, 0x28c60 ;  /* 0x00028c6015159836 */ /* 0x000fca0000000000 */
[----:B------:R-:W-:-:S03]  /*6730*/  @!P1 PRMT R21, RZ, 0x654, R21 ;  /* 0x00000654ff159816 */ /* 0x000fc60000000015 */
        /* <DEDUP_REMOVED lines=27> */
[----:B------:R-:W-:Y:S03]  /*68f0*/  HGMMA.64x256x16.F32.BF16 R24, gdesc[UR4].tnspB, R24, gsb0 ;  /* 0x43e00000041879f0 */ /* 0x000fe60008001818 */
[----:B------:R-:W-:Y:S02]  /*6900*/  WARPGROUP.DEPBAR.LE gsb0, 0x0 ;  /* 0x00008000000079c5 */ /* 0x000fe40000010000 */
[----:B------:R-:W-:Y:S06]  /*6910*/  BAR.ARV 0xf, 0x100 ;  /* 0x03c4000000007b1d */ /* 0x000fec0000002000 */
[----:B------:R1:W-:Y:S01]  /*6920*/  @!P1 SYNCS.ARRIVE.TRANS64.RED.A1T0 RZ, [R21+URZ], RZ ;  /* 0x000000ff15ff99a7 */ /* 0x0003e2000810043f */
[----:B------:R-:W-:Y:S05]  /*6930*/  @P3 BRA `(.L_x_5659) ;  /* 0xfffffff000ec3947 */ /* 0x000fea000383ffff */
.L_x_5653:
[----:B------:R-:W-:Y:S05]  /*6940*/  BSYNC B0 ;  /* 0x0000000000007941 */ /* 0x000fea0003800000 */
.L_x_5652:
[----:B------:R-:W-:Y:S01]  /*6950*/  BAR.SYNC.DEFER_BLOCKING 0xe, 0x100 ;  /* 0x0384000000007b1d */ /* 0x000fe20000010000 */
[C---:B------:R-:W-:Y:S01]  /*6960*/  IMAD R3, R18.reuse, 0x40, R191 ;  /* 0x0000004012037824 */ /* 0x040fe200078e02bf */
[----:B------:R-:W-:Y:S01]  /*6970*/  PLOP3.LUT P0, PT, PT, PT, PT, 0x8, 0x0 ;  /* 0x000000000000781c */ /* 0x000fe20003f0e170 */
[----:B------:R-:W-:Y:S02]  /*6980*/  VIADD R18, R18, 0x1 ;  /* 0x0000000112127836 */ /* 0x000fe40000000000 */
[----:B------:R-:W-:Y:S02]  /*6990*/  IMAD R3, R3, 0x4, R2 ;  /* 0x0000000403037824 */ /* 0x000fe400078e0202 */
[----:B------:R-:W-:Y:S01]  /*69a0*/  IMAD.MOV.U32 R152, RZ, RZ, RZ ;  /* 0x000000ffff987224 */ /* 0x000fe200078e00ff */
[----:B------:R-:W-:-:S04]  /*69b0*/  ISETP.NE.AND P1, PT, R18, 0x2, PT ;  /* 0x000000021200780c */ /* 0x000fc80003f25270 */
[----:B------:R-:W-:Y:S01]  /*69c0*/  SEL R18, R18, RZ, P1 ;  /* 0x000000ff12127207 */ /* 0x000fe20000800000 */
[----:B------:R-:W2:Y:S04]  /*69d0*/  LDS R0, [R3+0x28820] ;  /* 0x0288200003007984 */ /* 0x000ea80000000800 */
[----:B------:R3:W4:Y:S02]  /*69e0*/  LDS R2, [R3+0x28800] ;  /* 0x0288000003027984 */ /* 0x0007240000000800 */
[----:B---3--:R-:W-:Y:S02]  /*69f0*/  IMAD.MOV.U32 R3, RZ, RZ, RZ ;  /* 0x000000ffff037224 */ /* 0x008fe400078e00ff */
        /* <DEDUP_REMOVED lines=65> */
[-C--:B----4-:R-:W-:Y:S01]  /*6e10*/  FMUL.FTZ R24, R24, R2.reuse ;  /* 0x0000000218187220 */ /* 0x090fe20000410000 */
        /* <DEDUP_REMOVED lines=66> */
.L_x_5637:
        /* <DEDUP_REMOVED lines=24> */
.L_x_5662:
[----:B------:R-:W-:-:S13]  /*73c0*/  ISETP.NE.AND P0, PT, R5, 0x1, PT ;  /* 0x000000010500780c */ /* 0x000fda0003f05270 */
[----:B------:R-:W0:Y:S02]  /*73d0*/  @P0 LDC.64 R6, c[0x0][0x9e8] ;  /* 0x00027a00ff060b82 */ /* 0x000e240000000a00 */
[----:B0-----:R-:W-:-:S05]  /*73e0*/  @P0 IMAD.HI.U32 R6, R0, R6, RZ ;  /* 0x0000000600060227 */ /* 0x001fca00078e00ff */
[----:B------:R-:W-:-:S07]  /*73f0*/  @P0 SHF.R.U32.HI R0, RZ, R7, R6 ;  /* 0x00000007ff000219 */ /* 0x000fce0000011606 */
.L_x_5663:
[----:B------:R-:W-:Y:S05]  /*7400*/  BSYNC B0 ;  /* 0x0000000000007941 */ /* 0x000fea0003800000 */
.L_x_5661:
[----:B------:R-:W-:-:S05]  /*7410*/  IMAD R3, R0, R5, R5 ;  /* 0x0000000500037224 */ /* 0x000fca00078e0205 */
[----:B------:R-:W-:-:S07]  /*7420*/  VIMNMX R4, R4, R3, PT ;  /* 0x0000000304047248 */ /* 0x000fce0003fe0100 */
.L_x_5660:
        /* <DEDUP_REMOVED lines=24> */
.L_x_5666:
[----:B------:R-:W-:-:S13]  /*75b0*/  ISETP.NE.AND P0, PT, R5, 0x1, PT ;  /* 0x000000010500780c */ /* 0x000fda0003f05270 */
[----:B------:R-:W0:Y:S02]  /*75c0*/  @P0 LDC.64 R6, c[0x0][0x9e8] ;  /* 0x00027a00ff060b82 */ /* 0x000e240000000a00 */
[----:B0-----:R-:W-:-:S05]  /*75d0*/  @P0 IMAD.HI.U32 R4, R3, R6, RZ ;  /* 0x0000000603040227 */ /* 0x001fca00078e00ff */
[----:B------:R-:W-:-:S07]  /*75e0*/  @P0 SHF.R.U32.HI R3, RZ, R7, R4 ;  /* 0x00000007ff030219 */ /* 0x000fce0000011604 */
.L_x_5667:
[----:B------:R-:W-:Y:S05]  /*75f0*/  BSYNC B0 ;  /* 0x0000000000007941 */ /* 0x000fea0003800000 */
.L_x_5665:
[----:B------:R-:W-:-:S05]  /*7600*/  IMAD R3, R3, R5, RZ ;  /* 0x0000000503037224 */ /* 0x000fca00078e02ff */
[----:B------:R-:W-:-:S07]  /*7610*/  VIMNMX R0, R0, R3, !PT ;  /* 0x0000000300007248 */ /* 0x000fce0007fe0100 */
.L_x_5664:
        /* <DEDUP_REMOVED lines=38> */
.L_x_5669:
[----:B------:R-:W-:Y:S05]  /*7880*/  BSYNC B0 ;  /* 0x0000000000007941 */ /* 0x000fea0003800000 */
.L_x_5668:
        /* <DEDUP_REMOVED lines=101> */
.L_x_5671:
[----:B------:R-:W-:Y:S05]  /*7ee0*/  BSYNC B6 ;  /* 0x0000000000067941 */ /* 0x000fea0003800000 */
.L_x_5670:
        /* <DEDUP_REMOVED lines=12> */
.L_x_5675:
[----:B-1----:R1:W2:Y:S02]  /*7fb0*/  SYNCS.PHASECHK.TRANS64.TRYWAIT P0, [R2+URZ+0x28c00], R3 ;  /* 0x028c0003020075a7 */ /* 0x0022a4000800017f */
[----:B--2---:R-:W-:Y:S05]  /*7fc0*/  @!P0 NANOSLEEP.SYNCS 0x989680 ;  /* 0x009896800000895d */ /* 0x004fea0003900000 */
[----:B------:R-:W2:Y:S02]  /*7fd0*/  @!P0 SYNCS.PHASECHK.TRANS64 P0, [R2+URZ+0x28c00], R3 ;  /* 0x028c0003020085a7 */ /* 0x000ea4000800007f */
[----:B--2---:R-:W-:Y:S05]  /*7fe0*/  @!P0 BRA `(.L_x_5675) ;  /* 0xfffffffc00f08947 */ /* 0x004fea000383ffff */
.L_x_5674:
[----:B------:R-:W-:Y:S05]  /*7ff0*/  BSYNC B0 ;  /* 0x0000000000007941 */ /* 0x000fea0003800000 */
.L_x_5673:
[----:B------:R-:W-:Y:S05]  /*8000*/  BRA `(.L_x_5676) ;  /* 0x0000002c00ac7947 */ /* 0x000fea0003800000 */
.L_x_5672:
[----:B------:R-:W-:Y:S01]  /*8010*/  VIADD R4, R2, 0x20400 ;  /* 0x0002040002047836 */ /* 0x000fe20000000000 */
[----:B-----5:R-:W-:Y:S01]  /*8020*/  SHF.R.S32.HI R0, RZ, 0x1f, R76 ;  /* 0x0000001fff007819 */ /* 0x020fe2000001144c */
[----:B------:R-:W-:Y:S01]  /*8030*/  ULDC.64 UR4, c[0x0][0x3f8] ;  /* 0x0000fe0000047ab9 */ /* 0x000fe20000000a00 */
[----:B------:R-:W-:Y:S01]  /*8040*/  ULDC.64 UR6, c[0x0][0x408] ;  /* 0x0001020000067ab9 */ /* 0x000fe20000000a00 */
[----:B------:R-:W-:Y:S01]  /*8050*/  IMAD.WIDE.U32 R24, R76, UR4, RZ ;  /* 0x000000044c187c25 */ /* 0x000fe2000f8e00ff */
[----:B------:R-:W-:Y:S01]  /*8060*/  LOP3.LUT P0, RZ, R4, 0x3ff, RZ, 0xc0, !PT ;  /* 0x000003ff04ff7812 */ /* 0x000fe2000780c0ff */
[----:B------:R-:W-:Y:S02]  /*8070*/  BSSY B6, `(.L_x_5677) ;  /* 0x0000019000067945 */ /* 0x000fe40003800000 */
[C---:B------:R-:W-:Y:S02]  /*8080*/  IMAD R3, R0.reuse, UR4, RZ ;  /* 0x0000000400037c24 */ /* 0x040fe4000f8e02ff */
[----:B------:R-:W-:-:S02]  /*8090*/  IMAD R5, R0, UR6, RZ ;  /* 0x0000000600057c24 */ /* 0x000fc4000f8e02ff */
        /* <DEDUP_REMOVED lines=22> */
.L_x_5678:
[----:B------:R-:W-:Y:S05]  /*8200*/  BSYNC B6 ;  /* 0x0000000000067941 */ /* 0x000fea0003800000 */
.L_x_5677:
[----:B------:R-:W0:Y:S01]  /*8210*/  S2R R0, SR_TID.X ;  /* 0x0000000000007919 */ /* 0x000e220000002100 */
[----:B------:R-:W-:Y:S01]  /*8220*/  ULDC.U8 UR4, c[0x0][0x410] ;  /* 0x0001040000047ab9 */ /* 0x000fe20000000000 */
[----:B------:R-:W-:Y:S01]  /*8230*/  BSSY B0, `(.L_x_5679) ;  /* 0x00002c0000007945 */ /* 0x000fe20003800000 */
[----:B------:R-:W-:Y:S01]  /*8240*/  ISETP.NE.AND P0, PT, RZ, UR4, PT ;  /* 0x00000004ff007c0c */ /* 0x000fe2000bf05270 */
[C---:B------:R-:W-:Y:S02]  /*8250*/  VIADD R36, R186.reuse, 0x20 ;  /* 0x00000020ba247836 */ /* 0x040fe40000000000 */
[----:B------:R-:W-:Y:S02]  /*8260*/  IMAD.IADD R34, R186, 0x1, R192 ;  /* 0x00000001ba227824 */ /* 0x000fe400078e02c0 */
[----:B0-----:R-:W-:-:S05]  /*8270*/  VIADD R0, R0, 0xffffff80 ;  /* 0xffffff8000007836 */ /* 0x001fca0000000000 */
[----:B------:R-:W-:-:S04]  /*8280*/  SHF.R.S32.HI R3, RZ, 0x1f, R0 ;  /* 0x0000001fff037819 */ /* 0x000fc80000011400 */
[----:B------:R-:W-:-:S04]  /*8290*/  LEA.HI R3, R3, R0, RZ, 0x2 ;  /* 0x0000000003037211 */ /* 0x000fc800078f10ff */
[----:B------:R-:W-:-:S05]  /*82a0*/  LOP3.LUT R3, R3, 0xfffffffc, RZ, 0xc0, !PT ;  /* 0xfffffffc03037812 */ /* 0x000fca00078ec0ff */
[----:B------:R-:W-:Y:S01]  /*82b0*/  IMAD.IADD R3, R0, 0x1, -R3 ;  /* 0x0000000100037824 */ /* 0x000fe200078e0a03 */
[----:B------:R-:W-:Y:S06]  /*82c0*/  @!P0 BRA `(.L_x_5680) ;  /* 0x0000001400988947 */ /* 0x000fec0003800000 */
[----:B------:R-:W0:Y:S01]  /*82d0*/  LDC R37, c[0x0][0x448] ;  /* 0x00011200ff257b82 */ /* 0x000e220000000800 */
[----:B------:R-:W-:Y:S01]  /*82e0*/  IMAD R3, R3, 0x20, R34 ;  /* 0x0000002003037824 */ /* 0x000fe200078e0222 */
[----:B------:R-:W-:Y:S01]  /*82f0*/  ULDC.64 UR4, c[0x0][0x3f8] ;  /* 0x0000fe0000047ab9 */ /* 0x000fe20000000a00 */
[----:B------:R-:W-:Y:S01]  /*8300*/  ULDC.64 UR6, c[0x0][0x408] ;  /* 0x0001020000067ab9 */ /* 0x000fe20000000a00 */
[----:B------:R-:W-:Y:S01]  /*8310*/  IMAD.MOV.U32 R6, RZ, RZ, R24 ;  /* 0x000000ffff067224 */ /* 0x000fe200078e0018 */
[----:B------:R-:W-:Y:S01]  /*8320*/  SHF.R.S32.HI R31, RZ, 0x1f, R200 ;  /* 0x0000001fff1f7819 */ /* 0x000fe200000114c8 */
[----:B------:R-:W-:Y:S02]  /*8330*/  IMAD.MOV.U32 R7, RZ, RZ, R27 ;  /* 0x000000ffff077224 */ /* 0x000fe400078e001b */
[----:B------:R-:W-:Y:S02]  /*8340*/  IMAD.MOV.U32 R8, RZ, RZ, R76 ;  /* 0x000000ffff087224 */ /* 0x000fe400078e004c */
[----:B------:R-:W-:Y:S01]  /*8350*/  IMAD.MOV.U32 R9, RZ, RZ, R29 ;  /* 0x000000ffff097224 */ /* 0x000fe200078e001d */
[----:B0-----:R-:W-:-:S13]  /*8360*/  ISETP.NE.AND P0, PT, R37, 0x1, PT ;  /* 0x000000012500780c */ /* 0x001fda0003f05270 */
[----:B------:R-:W0:Y:S08]  /*8370*/  @P0 LDC R0, c[0x0][0x44c] ;  /* 0x00011300ff000b82 */ /* 0x000e300000000800 */
[----:B------:R-:W1:Y:S01]  /*8380*/  @P0 LDC R5, c[0x0][0x450] ;  /* 0x00011400ff050b82 */ /* 0x000e620000000800 */
[----:B0-----:R-:W-:-:S05]  /*8390*/  @P0 IMAD.HI.U32 R0, R3, R0, RZ ;  /* 0x0000000003000227 */ /* 0x001fca00078e00ff */
[----:B-1----:R-:W-:-:S04]  /*83a0*/  @P0 SHF.R.U32.HI R3, RZ, R5, R0 ;  /* 0x00000005ff030219 */ /* 0x002fc80000011600 */
        /* <DEDUP_REMOVED lines=21> */
.L_x_6018:
[----:B------:R-:W-:Y:S01]  /*8500*/  IMAD R37, R22, R37, RZ ;  /* 0x0000002516257224 */ /* 0x000fe200078e02ff */
[----:B------:R-:W-:Y:S01]  /*8510*/  BSSY B1, `(.L_x_5682) ;  /* 0x000001d000017945 */ /* 0x000fe20003800000 */
[----:B------:R-:W-:Y:S02]  /*8520*/  CS2R R24, SRZ ;  /* 0x0000000000187805 */ /* 0x000fe4000001ff00 */
[----:B------:R-:W-:Y:S02]  /*8530*/  CS2R R26, SRZ ;  /* 0x00000000001a7805 */ /* 0x000fe4000001ff00 */
[----:B------:R-:W-:Y:S02]  /*8540*/  CS2R R20, SRZ ;  /* 0x0000000000147805 */ /* 0x000fe4000001ff00 */
[----:B------:R-:W-:Y:S02]  /*8550*/  ISETP.GE.AND P0, PT, R34, R37, PT ;  /* 0x000000252200720c */ /* 0x000fe40003f06270 */
[----:B------:R-:W-:-:S11]  /*8560*/  CS2R R28, SRZ ;  /* 0x00000000001c7805 */ /* 0x000fd6000001ff00 */
[----:B------:R-:W-:Y:S05]  /*8570*/  @P0 BRA `(.L_x_5683) ;  /* 0x0000000000580947 */ /* 0x000fea0003800000 */
[----:B------:R-:W-:Y:S01]  /*8580*/  ULDC UR4, c[0x0][0x3f4] ;  /* 0x0000fd0000047ab9 */ /* 0x000fe20000000800 */
[----:B--2---:R-:W-:Y:S01]  /*8590*/  IMAD.MOV.U32 R8, RZ, RZ, R0 ;  /* 0x000000ffff087224 */ /* 0x004fe200078e0000 */
[----:B------:R-:W-:Y:S01]  /*85a0*/  ISETP.GE.AND P2, PT, R188, UR4, PT ;  /* 0x00000004bc007c0c */ /* 0x000fe2000bf46270 */
[----:B-1----:R-:W-:Y:S01]  /*85b0*/  IMAD.MOV.U32 R9, RZ, RZ, R3 ;  /* 0x000000ffff097224 */ /* 0x002fe200078e0003 */
[----:B------:R-:W-:Y:S01]  /*85c0*/  ISETP.GE.AND P3, PT, R200, UR4, PT ;  /* 0x00000004c8007c0c */ /* 0x000fe2000bf66270 */
[----:B---3--:R-:W-:Y:S01]  /*85d0*/  IMAD.MOV.U32 R15, RZ, RZ, R5 ;  /* 0x000000ffff0f7224 */ /* 0x008fe200078e0005 */
[----:B------:R-:W-:-:S09]  /*85e0*/  CS2R R26, SRZ ;  /* 0x00000000001a7805 */ /* 0x000fd2000001ff00 */
[----:B------:R-:W-:Y:S02]  /*85f0*/  @!P2 IMAD.WIDE R32, R188, 0x2, R8 ;  /* 0x00000002bc20a825 */ /* 0x000fe400078e0208 */
[C---:B------:R-:W-:Y:S02]  /*8600*/  @!P3 SHF.L.U64.HI R20, R200.reuse, 0x1, R31 ;  /* 0x00000001c814b819 */ /* 0x040fe4000001021f */
[----:B------:R-:W-:Y:S01]  /*8610*/  @!P3 IMAD.SHL.U32 R9, R200, 0x2, RZ ;  /* 0x00000002c809b824 */ /* 0x000fe200078e00ff */
[----:B------:R-:W-:Y:S02]  /*8620*/  CS2R R28, SRZ ;  /* 0x00000000001c7805 */ /* 0x000fe4000001ff00 */
[----:B------:R-:W-:Y:S01]  /*8630*/  CS2R R24, SRZ ;  /* 0x0000000000187805 */ /* 0x000fe2000001ff00 */
[----:B----4-:R-:W-:Y:S01]  /*8640*/  @!P2 IMAD.WIDE R12, R188, 0x2, R14 ;  /* 0x00000002bc0ca825 */ /* 0x010fe200078e020e */
[----:B------:R1:W5:Y:S01]  /*8650*/  @!P2 LD.E.64 R26, desc[UR42][R32.64] ;  /* 0x0000002a201aa980 */ /* 0x000362000c101b00 */
[----:B------:R-:W-:-:S02]  /*8660*/  @!P3 IADD3 R10, P0, R0, R9, RZ ;  /* 0x00000009000ab210 */ /* 0x000fc40007f1e0ff */
[----:B------:R-:W-:Y:S01]  /*8670*/  @!P3 IADD3 R8, P1, R14, R9, RZ ;  /* 0x000000090e08b210 */ /* 0x000fe20007f3e0ff */
[----:B------:R1:W5:Y:S02]  /*8680*/  @!P2 LD.E.64 R28, desc[UR42][R12.64] ;  /* 0x0000002a0c1ca980 */ /* 0x000364000c101b00 */
[--C-:B------:R-:W-:Y:S02]  /*8690*/  @!P3 IMAD.X R11, R3, 0x1, R20.reuse, P0 ;  /* 0x00000001030bb824 */ /* 0x100fe400000e0614 */
[----:B------:R-:W-:Y:S01]  /*86a0*/  @!P3 IMAD.X R9, R5, 0x1, R20, P1 ;  /* 0x000000010509b824 */ /* 0x000fe200008e0614 */
[----:B------:R-:W-:Y:S02]  /*86b0*/  CS2R R20, SRZ ;  /* 0x0000000000147805 */ /* 0x000fe4000001ff00 */
[----:B------:R1:W5:Y:S04]  /*86c0*/  @!P3 LD.E.64 R24, desc[UR42][R10.64] ;  /* 0x0000002a0a18b980 */ /* 0x000368000c101b00 */
[----:B------:R1:W5:Y:S02]  /*86d0*/  @!P3 LD.E.64 R20, desc[UR42][R8.64] ;  /* 0x0000002a0814b980 */ /* 0x000364000c101b00 */
.L_x_5683:
[----:B------:R-:W-:Y:S05]  /*86e0*/  BSYNC B1 ;  /* 0x0000000000017941 */ /* 0x000fea0003800000 */
.L_x_5682:
[----:B-1---5:R-:W-:Y:S01]  /*86f0*/  IMAD.MOV.U32 R8, RZ, RZ, R27 ;  /* 0x000000ffff087224 */ /* 0x022fe200078e001b */
[----:B------:R-:W-:Y:S01]  /*8700*/  UMOV UR4, 0xffffffff ;  /* 0xffffffff00047882 */ /* 0x000fe20000000000 */
[----:B--2---:R-:W-:Y:S02]  /*8710*/  IMAD.MOV.U32 R0, RZ, RZ, R24 ;  /* 0x000000ffff007224 */ /* 0x004fe400078e0018 */
[----:B------:R-:W-:Y:S01]  /*8720*/  IMAD.MOV.U32 R3, RZ, RZ, R25 ;  /* 0x000000ffff037224 */ /* 0x000fe200078e0019 */
[----:B------:R-:W-:Y:S01]  /*8730*/  PRMT R41, R8, 0x7610, R41 ;  /* 0x0000761008297816 */ /* 0x000fe20000000029 */
[----:B---3--:R-:W-:Y:S02]  /*8740*/  IMAD.MOV.U32 R5, RZ, RZ, R26 ;  /* 0x000000ffff057224 */ /* 0x008fe400078e001a */
[----:B------:R-:W-:Y:S01]  /*8750*/  IMAD.MOV.U32 R8, RZ, RZ, R29 ;  /* 0x000000ffff087224 */ /* 0x000fe200078e001d */
[----:B------:R-:W-:Y:S01]  /*8760*/  PRMT R46, R3, 0x5410, R0 ;  /* 0x00005410032e7816 */ /* 0x000fe20000000000 */
[----:B------:R-:W-:Y:S01]  /*8770*/  IMAD.MOV.U32 R0, RZ, RZ, R20 ;  /* 0x000000ffff007224 */ /* 0x000fe200078e0014 */
[----:B------:R-:W-:Y:S01]  /*8780*/  PRMT R38, R5, 0x7610, R38 ;  /* 0x0000761005267816 */ /* 0x000fe20000000026 */
[----:B------:R-:W-:-:S02]  /*8790*/  IMAD.MOV.U32 R3, RZ, RZ, R21 ;  /* 0x000000ffff037224 */ /* 0x000fc400078e0015 */
[----:B------:R-:W-:Y:S01]  /*87a0*/  IMAD.MOV.U32 R5, RZ, RZ, R28 ;  /* 0x000000ffff057224 */ /* 0x000fe200078e001c */
[----:B------:R-:W-:Y:S02]  /*87b0*/  PRMT R38, R38, 0x5410, R8 ;  /* 0x0000541026267816 */ /* 0x000fe40000000008 */
[----:B------:R-:W-:Y:S02]  /*87c0*/  CS2R R8, SRZ ;  /* 0x0000000000087805 */ /* 0x000fe4000001ff00 */
[----:B------:R-:W-:Y:S02]  /*87d0*/  PRMT R47, R0, 0x7610, R47 ;  /* 0x00007610002f7816 */ /* 0x000fe4000000002f */
[----:B------:R-:W-:Y:S02]  /*87e0*/  PRMT R48, R3, 0x7610, R48 ;  /* 0x0000761003307816 */ /* 0x000fe40000000030 */
[----:B------:R-:W-:Y:S01]  /*87f0*/  PRMT R42, R5, 0x7610, R42 ;  /* 0x00007610052a7816 */ /* 0x000fe2000000002a */
[----:B------:R-:W-:Y:S06]  /*8800*/  BRA.DIV UR4, `(.L_x_5684) ;  /* 0x000001aa04487947 */ /* 0x000fec000b800000 */
[----:B------:R1:W2:Y:S04]  /*8810*/  SHFL.IDX PT, R3, R6, 0x1, 0x1c1f ;  /* 0x003c1f0006037f89 */ /* 0x0002a800000e0000 */
[----:B0-----:R-:W0:Y:S04]  /*8820*/  SHFL.IDX PT, R4, R4, 0x1, 0x1c1f ;  /* 0x003c1f0004047f89 */ /* 0x001e2800000e0000 */
[----:B------:R-:W3:Y:S04]  /*8830*/  SHFL.IDX PT, R7, R7, 0x1, 0x1c1f ;  /* 0x003c1f0007077f89 */ /* 0x000ee800000e0000 */
[----:B------:R1:W0:Y:S02]  /*8840*/  SHFL.IDX PT, R0, R30, 0x1, 0x1c1f ;  /* 0x003c1f001e007f89 */ /* 0x00022400000e0000 */
.L_x_6024:
[----:B------:R-:W-:Y:S01]  /*8850*/  VIADD R34, R34, 0x20 ;  /* 0x0000002022227836 */ /* 0x000fe20000000000 */
[----:B------:R-:W-:Y:S01]  /*8860*/  LEA.HI R5, R219, R219, RZ, 0x1 ;  /* 0x000000dbdb057211 */ /* 0x000fe200078f08ff */
[----:B------:R-:W-:Y:S01]  /*8870*/  BSSY B1, `(.L_x_5685) ;  /* 0x0000020000017945 */ /* 0x000fe20003800000 */
[----:B------:R-:W-:Y:S02]  /*8880*/  CS2R R12, SRZ ;  /* 0x00000000000c7805 */ /* 0x000fe4000001ff00 */
[----:B------:R-:W-:Y:S02]  /*8890*/  CS2R R10, SRZ ;  /* 0x00000000000a7805 */ /* 0x000fe4000001ff00 */
[----:B------:R-:W-:Y:S01]  /*88a0*/  ISETP.GE.AND P0, PT, R34, R37, PT ;  /* 0x000000252200720c */ /* 0x000fe20003f06270 */
[----:B------:R-:W-:Y:S01]  /*88b0*/  IMAD.SHL.U32 R34, R195, 0x40, RZ ;  /* 0x00000040c3227824 */ /* 0x000fe200078e00ff */
[----:B-1----:R-:W-:Y:S02]  /*88c0*/  LOP3.LUT R6, R5, 0xfffffffe, RZ, 0xc0, !PT ;  /* 0xfffffffe05067812 */ /* 0x002fe400078ec0ff */
[----:B----4-:R-:W-:-:S03]  /*88d0*/  CS2R R14, SRZ ;  /* 0x00000000000e7805 */ /* 0x010fc6000001ff00 */
[----:B------:R-:W-:-:S05]  /*88e0*/  IMAD.IADD R6, R219, 0x1, -R6 ;  /* 0x00000001db067824 */ /* 0x000fca00078e0a06 */
[----:B------:R-:W-:Y:S01]  /*88f0*/  SHF.L.U32 R35, R6, 0x1f, RZ ;  /* 0x0000001f06237819 */ /* 0x000fe200000006ff */
[----:B------:R-:W-:Y:S06]  /*8900*/  @P0 BRA `(.L_x_5686) ;  /* 0x0000000000580947 */ /* 0x000fec0003800000 */
[----:B------:R-:W-:Y:S01]  /*8910*/  ULDC UR4, c[0x0][0x3f4] ;  /* 0x0000fd0000047ab9 */ /* 0x000fe20000000800 */
[----:B--2---:R-:W-:Y:S01]  /*8920*/  IMAD.MOV.U32 R5, RZ, RZ, R3 ;  /* 0x000000ffff057224 */ /* 0x004fe200078e0003 */
[----:B------:R-:W-:Y:S02]  /*8930*/  ISETP.GE.AND P2, PT, R188, UR4, PT ;  /* 0x00000004bc007c0c */ /* 0x000fe4000bf46270 */
[----:B------:R-:W-:Y:S02]  /*8940*/  CS2R R12, SRZ ;  /* 0x00000000000c7805 */ /* 0x000fe4000001ff00 */
[----:B------:R-:W-:Y:S01]  /*8950*/  ISETP.GE.AND P3, PT, R200, UR4, PT ;  /* 0x00000004c8007c0c */ /* 0x000fe2000bf66270 */
[----:B0-----:R-:W-:Y:S02]  /*8960*/  IMAD.MOV.U32 R8, RZ, RZ, R0 ;  /* 0x000000ffff087224 */ /* 0x001fe400078e0000 */
[----:B---3--:R-:W-:-:S06]  /*8970*/  IMAD.MOV.U32 R9, RZ, RZ, R7 ;  /* 0x000000ffff097224 */ /* 0x008fcc00078e0007 */
[----:B------:R-:W-:-:S04]  /*8980*/  @!P2 IMAD.WIDE R32, R188, 0x2, R4 ;  /* 0x00000002bc20a825 */ /* 0x000fc800078e0204 */
[C---:B------:R-:W-:Y:S01]  /*8990*/  @!P3 SHF.L.U64.HI R10, R200.reuse, 0x1, R31 ;  /* 0x00000001c80ab819 */ /* 0x040fe2000001021f */
[----:B------:R-:W-:Y:S01]  /*89a0*/  @!P3 IMAD.SHL.U32 R5, R200, 0x2, RZ ;  /* 0x00000002c805b824 */ /* 0x000fe200078e00ff */
[----:B------:R-:W-:Y:S01]  /*89b0*/  CS2R R14, SRZ ;  /* 0x00000000000e7805 */ /* 0x000fe2000001ff00 */
[----:B------:R1:W5:Y:S01]  /*89c0*/  @!P2 LD.E.64 R12, desc[UR42][R32.64] ;  /* 0x0000002a200ca980 */ /* 0x000362000c101b00 */
[----:B------:R-:W-:Y:S01]  /*89d0*/  @!P2 IMAD.WIDE R30, R188, 0x2, R8 ;  /* 0x00000002bc1ea825 */ /* 0x000fe200078e0208 */
[----:B------:R-:W-:Y:S02]  /*89e0*/  CS2R R8, SRZ ;  /* 0x0000000000087805 */ /* 0x000fe4000001ff00 */
[-C--:B------:R-:W-:Y:S02]  /*89f0*/  @!P3 IADD3 R4, P0, R4, R5.reuse, RZ ;  /* 0x000000050404b210 */ /* 0x080fe40007f1e0ff */
[----:B------:R-:W-:Y:S01]  /*8a00*/  @!P3 IADD3 R6, P1, R0, R5, RZ ;  /* 0x000000050006b210 */ /* 0x000fe20007f3e0ff */
[----:B------:R1:W5:Y:S02]  /*8a10*/  @!P2 LD.E.64 R14, desc[UR42][R30.64] ;  /* 0x0000002a1e0ea980 */ /* 0x000364000c101b00 */
[----:B------:R-:W-:-:S02]  /*8a20*/  @!P3 IMAD.X R5, R3, 0x1, R10, P0 ;  /* 0x000000010305b824 */ /* 0x000fc400000e060a */
[----:B------:R-:W-:Y:S01]  /*8a30*/  @!P3 IMAD.X R7, R7, 0x1, R10, P1 ;  /* 0x000000010707b824 */ /* 0x000fe200008e060a */
[----:B------:R-:W-:Y:S02]  /*8a40*/  CS2R R10, SRZ ;  /* 0x00000000000a7805 */ /* 0x000fe4000001ff00 */
[----:B------:R1:W5:Y:S04]  /*8a50*/  @!P3 LD.E.64 R8, desc[UR42][R4.64] ;  /* 0x0000002a0408b980 */ /* 0x000368000c101b00 */
[----:B------:R1:W5:Y:S02]  /*8a60*/  @!P3 LD.E.64 R10, desc[UR42][R6.64] ;  /* 0x0000002a060ab980 */ /* 0x000364000c101b00 */
.L_x_5686:
[----:B------:R-:W-:Y:S05]  /*8a70*/  BSYNC B1 ;  /* 0x0000000000017941 */ /* 0x000fea0003800000 */
.L_x_5685:
[----:B------:R-:W4:Y:S01]  /*8a80*/  SYNCS.PHASECHK.TRANS64.TRYWAIT P0, [R2+URZ+0x28c00], R35 ;  /* 0x028c0023020075a7 */ /* 0x000f22000800017f */
[----:B--2---:R-:W-:Y:S01]  /*8a90*/  LOP3.LUT R3, R34, 0x1c0, RZ, 0xc0, !PT ;  /* 0x000001c022037812 */ /* 0x004fe200078ec0ff */
[----:B01---5:R-:W-:Y:S01]  /*8aa0*/  IMAD.MOV.U32 R4, RZ, RZ, R8 ;  /* 0x000000ffff047224 */ /* 0x023fe200078e0008 */
[----:B------:R-:W-:Y:S01]  /*8ab0*/  VIADDMNMX R31, R37, -R192, 0x40, PT ;  /* 0x00000040251f7446 */ /* 0x000fe200038009c0 */
[----:B------:R-:W-:Y:S01]  /*8ac0*/  IMAD.MOV.U32 R6, RZ, RZ, R10 ;  /* 0x000000ffff067224 */ /* 0x000fe200078e000a */
[----:B------:R-:W-:Y:S01]  /*8ad0*/  LOP3.LUT R0, R3, 0x18, R16, 0xf8, !PT ;  /* 0x0000001803007812 */ /* 0x000fe200078ef810 */
[----:B------:R-:W-:Y:S01]  /*8ae0*/  IMAD.MOV.U32 R5, RZ, RZ, R13 ;  /* 0x000000ffff057224 */ /* 0x000fe200078e000d */
[----:B------:R-:W-:Y:S01]  /*8af0*/  SHF.R.U32.HI R3, RZ, 0x3, R3 ;  /* 0x00000003ff037819 */ /* 0x000fe20000011603 */
[----:B------:R-:W-:Y:S01]  /*8b00*/  BSSY B1, `(.L_x_5687) ;  /* 0x0000014000017945 */ /* 0x000fe20003800000 */
[----:B------:R-:W-:Y:S01]  /*8b10*/  PRMT R33, R4, 0x7610, R33 ;  /* 0x0000761004217816 */ /* 0x000fe20000000021 */
[----:B------:R-:W-:Y:S01]  /*8b20*/  IMAD.MOV.U32 R4, RZ, RZ, R12 ;  /* 0x000000ffff047224 */ /* 0x000fe200078e000c */
[----:B------:R-:W-:Y:S01]  /*8b30*/  LOP3.LUT R0, R0, R3, RZ, 0x3c, !PT ;  /* 0x0000000300007212 */ /* 0x000fe200078e3cff */
[----:B------:R-:W-:Y:S01]  /*8b40*/  IMAD.MOV.U32 R3, RZ, RZ, R9 ;  /* 0x000000ffff037224 */ /* 0x000fe200078e0009 */
[----:B------:R-:W-:Y:S01]  /*8b50*/  PRMT R49, R5, 0x7610, R49 ;  /* 0x0000761005317816 */ /* 0x000fe20000000031 */
[----:B------:R-:W-:Y:S01]  /*8b60*/  IMAD.MOV.U32 R5, RZ, RZ, R15 ;  /* 0x000000ffff057224 */ /* 0x000fe200078e000f */
[----:B------:R-:W-:Y:S01]  /*8b70*/  PRMT R30, R6, 0x5410, R4 ;  /* 0x00005410061e7816 */ /* 0x000fe20000000004 */
[----:B------:R-:W-:Y:S01]  /*8b80*/  IMAD.MOV.U32 R4, RZ, RZ, R14 ;  /* 0x000000ffff047224 */ /* 0x000fe200078e000e */
[----:B------:R-:W-:Y:S01]  /*8b90*/  PRMT R32, R3, 0x7610, R32 ;  /* 0x0000761003207816 */ /* 0x000fe20000000020 */
[----:B------:R-:W-:Y:S01]  /*8ba0*/  IMAD R3, R203, 0x200, R0 ;  /* 0x00000200cb037824 */ /* 0x000fe200078e0200 */
[----:B------:R-:W-:Y:S01]  /*8bb0*/  LOP3.LUT P2, RZ, R195, 0x4, RZ, 0xc0, !PT ;  /* 0x00000004c3ff7812 */ /* 0x000fe2000784c0ff */
[----:B------:R-:W-:Y:S01]  /*8bc0*/  IMAD.MOV.U32 R0, RZ, RZ, R11 ;  /* 0x000000ffff007224 */ /* 0x000fe200078e000b */
[----:B------:R-:W-:Y:S01]  /*8bd0*/  PRMT R50, R4, 0x7610, R50 ;  /* 0x0000761004327816 */ /* 0x000fe20000000032 */
[----:B------:R-:W-:Y:S01]  /*8be0*/  IMAD R3, R3, 0x2, R2 ;  /* 0x0000000203037824 */ /* 0x000fe200078e0202 */
[----:B------:R-:W-:-:S02]  /*8bf0*/  ISETP.GE.AND P1, PT, R186, R31, PT ;  /* 0x0000001fba00720c */ /* 0x000fc40003f26270 */
[----:B------:R-:W-:Y:S01]  /*8c00*/  PRMT R34, R0, 0x7610, R34 ;  /* 0x0000761000227816 */ /* 0x000fe20000000022 */
[C---:B------:R-:W-:Y:S02]  /*8c10*/  VIADD R4, R3.reuse, 0x20400 ;  /* 0x0002040003047836 */ /* 0x040fe40000000000 */
[----:B------:R-:W-:Y:S01]  /*8c20*/  VIADD R0, R3, 0x20440 ;  /* 0x0002044003007836 */ /* 0x000fe20000000000 */
[----:B----4-:R-:W-:Y:S07]  /*8c30*/  @!P0 BRA `(.L_x_5688) ;  /* 0x000001a400b08947 */ /* 0x010fee0003800000 */
.L_x_6025:
[----:B------:R-:W-:Y:S05]  /*8c40*/  BSYNC B1 ;  /* 0x0000000000017941 */ /* 0x000fea0003800000 */
.L_x_5687:
[----:B------:R-:W-:Y:S01]  /*8c50*/  BSSY B1, `(.L_x_5689) ;  /* 0x0000067000017945 */ /* 0x000fe20003800000 */
[----:B------:R-:W-:Y:S01]  /*8c60*/  PRMT R32, R32, 0x5410, R5 ;  /* 0x0000541020207816 */ /* 0x000fe20000000005 */
[----:B------:R-:W-:Y:S02]  /*8c70*/  @P2 VIADD R0, R4, 0xffffffc0 ;  /* 0xffffffc004002836 */ /* 0x000fe40000000000 */
[----:B------:R-:W-:Y:S05]  /*8c80*/  @P1 BRA `(.L_x_5690) ;  /* 0x00000004008c1947 */ /* 0x000fea0003800000 */
[----:B------:R-:W1:Y:S01]  /*8c90*/  LDC R5, c[0x0][0x3f4] ;  /* 0x0000fd00ff057b82 */ /* 0x000e620000000800 */
[----:B------:R-:W-:Y:S01]  /*8ca0*/  BSSY B2, `(.L_x_5691) ;  /* 0x0000032000027945 */ /* 0x000fe20003800000 */
[-C--:B-1----:R-:W-:Y:S02]  /*8cb0*/  ISETP.GE.AND P0, PT, R188, R5.reuse, PT ;  /* 0x00000005bc00720c */ /* 0x082fe40003f06270 */
[----:B------:R-:W-:-:S11]  /*8cc0*/  ISETP.GE.AND P1, PT, R200, R5, PT ;  /* 0x00000005c800720c */ /* 0x000fd60003f26270 */
[----:B------:R-:W-:Y:S05]  /*8cd0*/  @P0 BRA `(.L_x_5692) ;  /* 0x0000000000b80947 */ /* 0x000fea0003800000 */
[----:B---3--:R-:W1:Y:S01]  /*8ce0*/  LDS.128 R4, [R3+0x20400] ;  /* 0x0204000003047984 */ /* 0x008e620000000c00 */
[----:B------:R-:W-:Y:S02]  /*8cf0*/  SHF.R.U32.HI R40, RZ, 0x10, R29 ;  /* 0x00000010ff287819 */ /* 0x000fe4000001161d */
[--C-:B------:R-:W-:Y:S02]  /*8d00*/  SHF.R.U32.HI R37, RZ, 0x10, R27.reuse ;  /* 0x00000010ff257819 */ /* 0x100fe4000001161b */
[----:B------:R-:W-:Y:S02]  /*8d10*/  PRMT R40, R38, 0x5432, R40 ;  /* 0x0000543226287816 */ /* 0x000fe40000000028 */
[----:B0-----:R-:W-:Y:S02]  /*8d20*/  SHF.R.U64 R35, R26, 0x10, R27 ;  /* 0x000000101a237819 */ /* 0x001fe4000000121b */
[----:B------:R-:W-:Y:S01]  /*8d30*/  PRMT R37, R41, 0x5410, R37 ;  /* 0x0000541029257816 */ /* 0x000fe20000000025 */
[----:B------:R-:W-:Y:S01]  /*8d40*/  IMAD.U32 R41, R40, 0x10000, RZ ;  /* 0x0001000028297824 */ /* 0x000fe200078e00ff */
[----:B------:R-:W-:-:S02]  /*8d50*/  SHF.R.U64 R39, R28, 0x10, R29 ;  /* 0x000000101c277819 */ /* 0x000fc4000000121d */
[----:B------:R-:W-:Y:S01]  /*8d60*/  PRMT R35, R38, 0x5410, R35 ;  /* 0x0000541026237816 */ /* 0x000fe20000000023 */
[C---:B------:R-:W-:Y:S01]  /*8d70*/  IMAD.U32 R38, R37.reuse, 0x10000, RZ ;  /* 0x0001000025267824 */ /* 0x040fe200078e00ff */
[----:B------:R-:W-:Y:S02]  /*8d80*/  LOP3.LUT R40, R40, 0xffff0000, RZ, 0xc0, !PT ;  /* 0xffff000028287812 */ /* 0x000fe400078ec0ff */
[----:B------:R-:W-:Y:S02]  /*8d90*/  PRMT R39, R42, 0x5410, R39 ;  /* 0x000054102a277816 */ /* 0x000fe40000000027 */
[----:B------:R-:W-:Y:S02]  /*8da0*/  LOP3.LUT R37, R37, 0xffff0000, RZ, 0xc0, !PT ;  /* 0xffff000025257812 */ /* 0x000fe400078ec0ff */
[C---:B-1----:R-:W-:Y:S01]  /*8db0*/  LOP3.LUT R27, R6.reuse, 0xffff0000, RZ, 0xc0, !PT ;  /* 0xffff0000061b7812 */ /* 0x042fe200078ec0ff */
[----:B------:R-:W-:Y:S01]  /*8dc0*/  IMAD.U32 R26, R6, 0x10000, RZ ;  /* 0x00010000061a7824 */ /* 0x000fe200078e00ff */
[C---:B------:R-:W-:Y:S01]  /*8dd0*/  LOP3.LUT R29, R7.reuse, 0xffff0000, RZ, 0xc0, !PT ;  /* 0xffff0000071d7812 */ /* 0x040fe200078ec0ff */
[----:B------:R-:W-:-:S02]  /*8de0*/  IMAD.U32 R28, R7, 0x10000, RZ ;  /* 0x00010000071c7824 */ /* 0x000fc400078e00ff */
[CC--:B------:R-:W-:Y:S01]  /*8df0*/  FMUL.FTZ R43, R27.reuse, R41.reuse ;  /* 0x000000291b2b7220 */ /* 0x0c0fe20000410000 */
[----:B------:R-:W-:Y:S01]  /*8e00*/  FMUL.FTZ R42, R27, R38 ;  /* 0x000000261b2a7220 */ /* 0x000fe20000410000 */
[----:B------:R-:W-:Y:S01]  /*8e10*/  FMUL.FTZ R27, R29, R40 ;  /* 0x000000281d1b7220 */ /* 0x000fe20000410000 */
[----:B------:R-:W-:Y:S02]  /*8e20*/  IMAD.U32 R6, R4, 0x10000, RZ ;  /* 0x0001000004067824 */ /* 0x000fe400078e00ff */
[C---:B------:R-:W-:Y:S01]  /*8e30*/  FFMA.FTZ R43, R26.reuse, R38, -R43 ;  /* 0x000000261a2b7223 */ /* 0x040fe2000001082b */
[----:B------:R-:W-:Y:S02]  /*8e40*/  IMAD.U32 R7, R5, 0x10000, RZ ;  /* 0x0001000005077824 */ /* 0x000fe400078e00ff */
[----:B------:R-:W-:Y:S01]  /*8e50*/  FFMA.FTZ R42, R26, R41, R42 ;  /* 0x000000291a2a7223 */ /* 0x000fe2000001002a */
[----:B------:R-:W-:Y:S01]  /*8e60*/  LOP3.LUT R4, R4, 0xffff0000, RZ, 0xc0, !PT ;  /* 0xffff000004047812 */ /* 0x000fe200078ec0ff */
[-C--:B------:R-:W-:Y:S01]  /*8e70*/  FMUL.FTZ R45, R29, R37.reuse ;  /* 0x000000251d2d7220 */ /* 0x080fe20000410000 */
        /* <DEDUP_REMOVED lines=15> */
[----:B------:R-:W-:Y:S02]  /*8f70*/  F2FP.BF16.F32.PACK_AB R6, R42, R43 ;  /* 0x0000002b2a06723e */ /* 0x000fe400000010ff */
[----:B------:R-:W-:-:S02]  /*8f80*/  F2FP.BF16.F32.PACK_AB R7, R44, R41 ;  /* 0x000000292c07723e */ /* 0x000fc400000010ff */
[----:B------:R-:W-:Y:S02]  /*8f90*/  F2FP.BF16.F32.PACK_AB R4, R29, R4 ;  /* 0x000000041d04723e */ /* 0x000fe400000010ff */
[----:B------:R-:W-:-:S05]  /*8fa0*/  F2FP.BF16.F32.PACK_AB R5, R38, R5 ;  /* 0x000000052605723e */ /* 0x000fca00000010ff */
[----:B------:R1:W-:Y:S02]  /*8fb0*/  STS.128 [R3+0x20400], R4 ;  /* 0x0204000403007388 */ /* 0x0003e40000000c00 */
.L_x_5692:
[----:B------:R-:W-:Y:S05]  /*8fc0*/  BSYNC B2 ;  /* 0x0000000000027941 */ /* 0x000fea0003800000 */
.L_x_5691:
[----:B------:R-:W-:Y:S05]  /*8fd0*/  @P1 BRA `(.L_x_5690) ;  /* 0x0000000000b81947 */ /* 0x000fea0003800000 */
[----:B-1-3--:R-:W1:Y:S01]  /*8fe0*/  LDS.128 R4, [R0] ;  /* 0x0000000000047984 */ /* 0x00ae620000000c00 */
[----:B0-----:R-:W-:Y:S02]  /*8ff0*/  SHF.R.U32.HI R35, RZ, 0x10, R21 ;  /* 0x00000010ff237819 */ /* 0x001fe40000011615 */
[----:B------:R-:W-:Y:S02]  /*9000*/  SHF.R.U32.HI R27, RZ, 0x10, R25 ;  /* 0x00000010ff1b7819 */ /* 0x000fe40000011619 */
[----:B------:R-:W-:Y:S02]  /*9010*/  PRMT R35, R48, 0x5410, R35 ;  /* 0x0000541030237816 */ /* 0x000fe40000000023 */
[----:B------:R-:W-:Y:S02]  /*9020*/  PRMT R27, R46, 0x5410, R27 ;  /* 0x000054102e1b7816 */ /* 0x000fe4000000001b */
[----:B------:R-:W-:Y:S01]  /*9030*/  SHF.R.U64 R29, R20, 0x10, R21 ;  /* 0x00000010141d7819 */ /* 0x000fe20000001215 */
[----:B------:R-:W-:Y:S01]  /*9040*/  IMAD.U32 R37, R35, 0x10000, RZ ;  /* 0x0001000023257824 */ /* 0x000fe200078e00ff */
[----:B------:R-:W-:Y:S01]  /*9050*/  SHF.R.U64 R26, R24, 0x10, R25 ;  /* 0x00000010181a7819 */ /* 0x000fe20000001219 */
[----:B------:R-:W-:Y:S01]  /*9060*/  IMAD.U32 R28, R27, 0x10000, RZ ;  /* 0x000100001b1c7824 */ /* 0x000fe200078e00ff */
[----:B------:R-:W-:-:S02]  /*9070*/  LOP3.LUT R35, R35, 0xffff0000, RZ, 0xc0, !PT ;  /* 0xffff000023237812 */ /* 0x000fc400078ec0ff */
[----:B------:R-:W-:Y:S02]  /*9080*/  LOP3.LUT R27, R27, 0xffff0000, RZ, 0xc0, !PT ;  /* 0xffff00001b1b7812 */ /* 0x000fe400078ec0ff */
[----:B------:R-:W-:Y:S02]  /*9090*/  PRMT R26, R46, 0x5432, R26 ;  /* 0x000054322e1a7816 */ /* 0x000fe4000000001a */
[----:B------:R-:W-:Y:S02]  /*90a0*/  PRMT R29, R47, 0x5410, R29 ;  /* 0x000054102f1d7816 */ /* 0x000fe4000000001d */
[C---:B-1----:R-:W-:Y:S01]  /*90b0*/  LOP3.LUT R21, R6.reuse, 0xffff0000, RZ, 0xc0, !PT ;  /* 0xffff000006157812 */ /* 0x042fe200078ec0ff */
[----:B------:R-:W-:Y:S01]  /*90c0*/  IMAD.U32 R20, R6, 0x10000, RZ ;  /* 0x0001000006147824 */ /* 0x000fe200078e00ff */
[C---:B------:R-:W-:Y:S01]  /*90d0*/  LOP3.LUT R25, R7.reuse, 0xffff0000, RZ, 0xc0, !PT ;  /* 0xffff000007197812 */ /* 0x040fe200078ec0ff */
[----:B------:R-:W-:Y:S02]  /*90e0*/  IMAD.U32 R24, R7, 0x10000, RZ ;  /* 0x0001000007187824 */ /* 0x000fe400078e00ff */
[C---:B------:R-:W-:Y:S01]  /*90f0*/  FMUL.FTZ R39, R21.reuse, R37 ;  /* 0x0000002515277220 */ /* 0x040fe20000410000 */
[----:B------:R-:W-:Y:S01]  /*9100*/  FMUL.FTZ R38, R21, R28 ;  /* 0x0000001c15267220 */ /* 0x000fe20000410000 */
[----:B------:R-:W-:Y:S01]  /*9110*/  FMUL.FTZ R21, R25, R35 ;  /* 0x0000002319157220 */ /* 0x000fe20000410000 */
[----:B------:R-:W-:-:S02]  /*9120*/  IMAD.U32 R6, R4, 0x10000, RZ ;  /* 0x0001000004067824 */ /* 0x000fc400078e00ff */
[C---:B------:R-:W-:Y:S01]  /*9130*/  FFMA.FTZ R39, R20.reuse, R28, -R39 ;  /* 0x0000001c14277223 */ /* 0x040fe20000010827 */
[----:B------:R-:W-:Y:S01]  /*9140*/  FFMA.FTZ R38, R20, R37, R38 ;  /* 0x0000002514267223 */ /* 0x000fe20000010026 */
[-C--:B------:R-:W-:Y:S01]  /*9150*/  FFMA.FTZ R37, R24, R27.reuse, -R21 ;  /* 0x0000001b18257223 */ /* 0x080fe20000010815 */
[C---:B------:R-:W-:Y:S01]  /*9160*/  IMAD.U32 R7, R5.reuse, 0x10000, RZ ;  /* 0x0001000005077824 */ /* 0x040fe200078e00ff */
[----:B------:R-:W-:Y:S01]  /*9170*/  LOP3.LUT R4, R4, 0xffff0000, RZ, 0xc0, !PT ;  /* 0xffff000004047812 */ /* 0x000fe200078ec0ff */
[C---:B------:R-:W-:Y:S01]  /*9180*/  IMAD.U32 R21, R26.reuse, 0x10000, RZ ;  /* 0x000100001a157824 */ /* 0x040fe200078e00ff */
[----:B------:R-:W-:Y:S01]  /*9190*/  LOP3.LUT R5, R5, 0xffff0000, RZ, 0xc0, !PT ;  /* 0xffff000005057812 */ /* 0x000fe200078ec0ff */
[----:B------:R-:W-:Y:S01]  /*91a0*/  FMUL.FTZ R41, R25, R27 ;  /* 0x0000001b19297220 */ /* 0x000fe20000410000 */
[C---:B------:R-:W-:Y:S01]  /*91b0*/  LOP3.LUT R20, R29.reuse, 0xffff0000, RZ, 0xc0, !PT ;  /* 0xffff00001d147812 */ /* 0x040fe200078ec0ff */
[----:B------:R-:W-:Y:S01]  /*91c0*/  IMAD.U32 R25, R29, 0x10000, RZ ;  /* 0x000100001d197824 */ /* 0x000fe200078e00ff */
[----:B------:R-:W-:Y:S01]  /*91d0*/  LOP3.LUT R26, R26, 0xffff0000, RZ, 0xc0, !PT ;  /* 0xffff00001a1a7812 */ /* 0x000fe200078ec0ff */
[----:B------:R-:W-:Y:S01]  /*91e0*/  FFMA.FTZ R40, R24, R35, R41 ;  /* 0x0000002318287223 */ /* 0x000fe20000010029 */
[C---:B------:R-:W-:Y:S01]  /*91f0*/  FMUL.FTZ R24, R4.reuse, R21 ;  /* 0x0000001504187220 */ /* 0x040fe20000410000 */
        /* <DEDUP_REMOVED lines=10> */
[----:B------:R-:W-:-:S05]  /*92a0*/  F2FP.BF16.F32.PACK_AB R5, R20, R5 ;  /* 0x000000051405723e */ /* 0x000fca00000010ff */
[----:B------:R2:W-:Y:S02]  /*92b0*/  STS.128 [R0], R4 ;  /* 0x0000000400007388 */ /* 0x0005e40000000c00 */
.L_x_5690:
[----:B------:R-:W-:Y:S05]  /*92c0*/  BSYNC B1 ;  /* 0x0000000000017941 */ /* 0x000fea0003800000 */
.L_x_5689:
[----:B------:R-:W-:-:S13]  /*92d0*/  ISETP.GE.AND P0, PT, R36, R31, PT ;  /* 0x0000001f2400720c */ /* 0x000fda0003f06270 */
[----:B------:R-:W-:Y:S05]  /*92e0*/  @P0 BRA `(.L_x_5693) ;  /* 0x0000001800d00947 */ /* 0x000fea0003800000 */
[----:B-12---:R-:W1:Y:S01]  /*92f0*/  LDC R5, c[0x0][0x3f4] ;  /* 0x0000fd00ff057b82 */ /* 0x006e620000000800 */
[----:B------:R-:W-:Y:S01]  /*9300*/  BSSY B1, `(.L_x_5694) ;  /* 0x0000032000017945 */ /* 0x000fe20003800000 */
[-C--:B-1----:R-:W-:Y:S02]  /*9310*/  ISETP.GE.AND P0, PT, R188, R5.reuse, PT ;  /* 0x00000005bc00720c */ /* 0x082fe40003f06270 */
[----:B------:R-:W-:-:S11]  /*9320*/  ISETP.GE.AND P1, PT, R200, R5, PT ;  /* 0x00000005c800720c */ /* 0x000fd60003f26270 */
[----:B------:R-:W-:Y:S05]  /*9330*/  @P0 BRA `(.L_x_5695) ;  /* 0x0000000000b80947 */ /* 0x000fea0003800000 */
[----:B---3--:R-:W1:Y:S01]  /*9340*/  LDS.128 R4, [R3+0x21400] ;  /* 0x0214000003047984 */ /* 0x008e620000000c00 */
[----:B------:R-:W-:Y:S02]  /*9350*/  SHF.R.U32.HI R26, RZ, 0x10, R15 ;  /* 0x00000010ff1a7819 */ /* 0x000fe4000001160f */
        /* <DEDUP_REMOVED lines=43> */
[----:B------:R1:W-:Y:S02]  /*9610*/  STS.128 [R3+0x21400], R4 ;  /* 0x0214000403007388 */ /* 0x0003e40000000c00 */
.L_x_5695:
[----:B------:R-:W-:Y:S05]  /*9620*/  BSYNC B1 ;  /* 0x0000000000017941 */ /* 0x000fea0003800000 */
.L_x_5694:
[----:B------:R-:W-:Y:S05]  /*9630*/  @P1 BRA `(.L_x_5693) ;  /* 0x0000001400fc1947 */ /* 0x000fea0003800000 */
[----:B-1-3--:R-:W1:Y:S01]  /*9640*/  LDS.128 R4, [R0+0x1000] ;  /* 0x0010000000047984 */ /* 0x00ae620000000c00 */
        /* <DEDUP_REMOVED lines=12> */
[C---:B-1----:R-:W-:Y:S01]  /*9710*/  LOP3.LUT R9, R6.reuse, 0xffff0000, RZ, 0xc0, !PT ;  /* 0xffff000006097812 */ /* 0x042fe200078ec0ff */
        /* <DEDUP_REMOVED lines=10> */
[C---:B------:R-:W-:Y:S01]  /*97c0*/  IMAD.U32 R6, R5.reuse, 0x10000, RZ ;  /* 0x0001000005067824 */ /* 0x040fe200078e00ff */
        /* <DEDUP_REMOVED lines=22> */
.L_x_5680:
        /* <DEDUP_REMOVED lines=36> */
.L_x_6031:
[----:B------:R-:W-:Y:S01]  /*9b70*/  IMAD R33, R22, R21, RZ ;  /* 0x0000001516217224 */ /* 0x000fe200078e02ff */
[----:B------:R-:W-:Y:S01]  /*9b80*/  BSSY B1, `(.L_x_5697) ;  /* 0x000000f000017945 */ /* 0x000fe20003800000 */
[----:B---3--:R-:W-:Y:S01]  /*9b90*/  IMAD.MOV.U32 R15, RZ, RZ, R5 ;  /* 0x000000ffff0f7224 */ /* 0x008fe200078e0005 */
[----:B------:R-:W-:Y:S02]  /*9ba0*/  CS2R R28, SRZ ;  /* 0x00000000001c7805 */ /* 0x000fe4000001ff00 */
[----:B------:R-:W-:Y:S02]  /*9bb0*/  CS2R R30, SRZ ;  /* 0x00000000001e7805 */ /* 0x000fe4000001ff00 */
[----:B------:R-:W-:Y:S02]  /*9bc0*/  ISETP.GE.AND P0, PT, R34, R33, PT ;  /* 0x000000212200720c */ /* 0x000fe40003f06270 */
[----:B------:R-:W-:Y:S02]  /*9bd0*/  CS2R R24, SRZ ;  /* 0x0000000000187805 */ /* 0x000fe4000001ff00 */
[----:B------:R-:W-:-:S09]  /*9be0*/  CS2R R26, SRZ ;  /* 0x00000000001a7805 */ /* 0x000fd2000001ff00 */
[----:B------:R-:W-:Y:S05]  /*9bf0*/  @P0 BRA `(.L_x_5698) ;  /* 0x00000000001c0947 */ /* 0x000fea0003800000 */
[----:B------:R-:W-:Y:S02]  /*9c00*/  ULDC UR4, c[0x0][0x3f4] ;  /* 0x0000fd0000047ab9 */ /* 0x000fe40000000800 */
[----:B------:R-:W-:-:S13]  /*9c10*/  ISETP.GE.AND P0, PT, R16, UR4, PT ;  /* 0x0000000410007c0c */ /* 0x000fda000bf06270 */
[----:B------:R-:W-:Y:S05]  /*9c20*/  @P0 BRA `(.L_x_5698) ;  /* 0x0000000000100947 */ /* 0x000fea0003800000 */
[----:B------:R-:W-:-:S04]  /*9c30*/  IMAD.WIDE R10, R16, 0x2, R10 ;  /* 0x00000002100a7825 */ /* 0x000fc800078e020a */
[----:B----4-:R-:W-:Y:S01]  /*9c40*/  IMAD.WIDE R14, R16, 0x2, R14 ;  /* 0x00000002100e7825 */ /* 0x010fe200078e020e */
[----:B------:R0:W5:Y:S04]  /*9c50*/  LD.E.128 R24, desc[UR42][R10.64] ;  /* 0x0000002a0a187980 */ /* 0x000168000c101d00 */
[----:B------:R0:W5:Y:S02]  /*9c60*/  LD.E.128 R28, desc[UR42][R14.64] ;  /* 0x0000002a0e1c7980 */ /* 0x000164000c101d00 */
.L_x_5698:
[----:B------:R-:W-:Y:S05]  /*9c70*/  BSYNC B1 ;  /* 0x0000000000017941 */ /* 0x000fea0003800000 */
.L_x_5697:
[----:B-----5:R-:W-:Y:S01]  /*9c80*/  IMAD.MOV.U32 R0, RZ, RZ, R28 ;  /* 0x000000ffff007224 */ /* 0x020fe200078e001c */
[----:B------:R-:W-:Y:S01]  /*9c90*/  UMOV UR4, 0xffffffff ;  /* 0xffffffff00047882 */ /* 0x000fe20000000000 */
        /* <DEDUP_REMOVED lines=16> */
[----:B------:R-:W1:Y:S04]  /*9da0*/  SHFL.IDX PT, R3, R8, 0x1, 0x1c1f ;  /* 0x003c1f0008037f89 */ /* 0x000e6800000e0000 */
[----:B------:R-:W2:Y:S04]  /*9db0*/  SHFL.IDX PT, R0, R6, 0x1, 0x1c1f ;  /* 0x003c1f0006007f89 */ /* 0x000ea800000e0000 */
[----:B------:R-:W3:Y:S04]  /*9dc0*/  SHFL.IDX PT, R7, R7, 0x1, 0x1c1f ;  /* 0x003c1f0007077f89 */ /* 0x000ee800000e0000 */
[----:B0---4-:R0:W4:Y:S01]  /*9dd0*/  SHFL.IDX PT, R14, R9, 0x1, 0x1c1f ;  /* 0x003c1f00090e7f89 */ /* 0x01112200000e0000 */
[----:B-1----:R-:W-:-:S02]  /*9de0*/  IMAD.MOV.U32 R13, RZ, RZ, R3 ;  /* 0x000000ffff0d7224 */ /* 0x002fc400078e0003 */
[----:B0-2---:R-:W-:-:S07]  /*9df0*/  IMAD.MOV.U32 R12, RZ, RZ, R0 ;  /* 0x000000ffff0c7224 */ /* 0x005fce00078e0000 */
.L_x_6037:
[----:B------:R-:W0:Y:S01]  /*9e00*/  LDC R3, c[0x0][0x3f4] ;  /* 0x0000fd00ff037b82 */ /* 0x000e220000000800 */
[----:B------:R-:W-:Y:S01]  /*9e10*/  VIADD R34, R34, 0x20 ;  /* 0x0000002022227836 */ /* 0x000fe20000000000 */
[----:B------:R-:W-:Y:S01]  /*9e20*/  LEA.HI R0, R219, R219, RZ, 0x1 ;  /* 0x000000dbdb007211 */ /* 0x000fe200078f08ff */
[----:B------:R-:W-:Y:S01]  /*9e30*/  BSSY B1, `(.L_x_5700) ;  /* 0x0000014000017945 */ /* 0x000fe20003800000 */
[----:B---3--:R-:W-:Y:S01]  /*9e40*/  IMAD.MOV.U32 R15, RZ, RZ, R7 ;  /* 0x000000ffff0f7224 */ /* 0x008fe200078e0007 */
[----:B------:R-:W-:Y:S02]  /*9e50*/  CS2R R6, SRZ ;  /* 0x0000000000067805 */ /* 0x000fe4000001ff00 */
[----:B------:R-:W-:Y:S02]  /*9e60*/  ISETP.GE.AND P0, PT, R34, R33, PT ;  /* 0x000000212200720c */ /* 0x000fe40003f06270 */
[----:B------:R-:W-:Y:S02]  /*9e70*/  CS2R R8, SRZ ;  /* 0x0000000000087805 */ /* 0x000fe4000001ff00 */
[----:B------:R-:W-:-:S02]  /*9e80*/  LOP3.LUT R0, R0, 0xfffffffe, RZ, 0xc0, !PT ;  /* 0xfffffffe00007812 */ /* 0x000fc400078ec0ff */
[----:B------:R-:W-:-:S03]  /*9e90*/  CS2R R10, SRZ ;  /* 0x00000000000a7805 */ /* 0x000fc6000001ff00 */
[----:B------:R-:W-:-:S05]  /*9ea0*/  IMAD.IADD R0, R219, 0x1, -R0 ;  /* 0x00000001db007824 */ /* 0x000fca00078e0a00 */
[----:B------:R-:W-:Y:S01]  /*9eb0*/  SHF.L.U32 R21, R0, 0x1f, RZ ;  /* 0x0000001f00157819 */ /* 0x000fe200000006ff */
[----:B------:R-:W-:Y:S06]  /*9ec0*/  @P0 BRA `(.L_x_5701) ;  /* 0x0000000000280947 */ /* 0x000fec0003800000 */
[----:B------:R-:W-:Y:S01]  /*9ed0*/  ULDC UR4, c[0x0][0x3f4] ;  /* 0x0000fd0000047ab9 */ /* 0x000fe20000000800 */
[----:B------:R-:W-:Y:S02]  /*9ee0*/  CS2R R6, SRZ ;  /* 0x0000000000067805 */ /* 0x000fe4000001ff00 */
[----:B------:R-:W-:Y:S02]  /*9ef0*/  ISETP.GE.AND P0, PT, R16, UR4, PT ;  /* 0x0000000410007c0c */ /* 0x000fe4000bf06270 */
[----:B------:R-:W-:Y:S02]  /*9f00*/  CS2R R8, SRZ ;  /* 0x0000000000087805 */ /* 0x000fe4000001ff00 */
[----:B------:R-:W-:-:S09]  /*9f10*/  CS2R R10, SRZ ;  /* 0x00000000000a7805 */ /* 0x000fd2000001ff00 */
[----:B------:R-:W-:Y:S05]  /*9f20*/  @P0 BRA `(.L_x_5701) ;  /* 0x0000000000100947 */ /* 0x000fea0003800000 */
[----:B------:R-:W-:-:S04]  /*9f30*/  IMAD.WIDE R12, R16, 0x2, R12 ;  /* 0x00000002100c7825 */ /* 0x000fc800078e020c */
[----:B----4-:R-:W-:Y:S01]  /*9f40*/  IMAD.WIDE R14, R16, 0x2, R14 ;  /* 0x00000002100e7825 */ /* 0x010fe200078e020e */
[----:B------:R1:W5:Y:S04]  /*9f50*/  LD.E.128 R8, desc[UR42][R12.64] ;  /* 0x0000002a0c087980 */ /* 0x000368000c101d00 */
[----:B------:R1:W5:Y:S02]  /*9f60*/  LD.E.128 R4, desc[UR42][R14.64] ;  /* 0x0000002a0e047980 */ /* 0x000364000c101d00 */
.L_x_5701:
[----:B------:R-:W-:Y:S05]  /*9f70*/  BSYNC B1 ;  /* 0x0000000000017941 */ /* 0x000fea0003800000 */
.L_x_5700:
[----:B------:R-:W2:Y:S01]  /*9f80*/  SYNCS.PHASECHK.TRANS64.TRYWAIT P1, [R2+URZ+0x28c00], R21 ;  /* 0x028c0015020075a7 */ /* 0x000ea2000802017f */
[----:B-----5:R-:W-:Y:S01]  /*9f90*/  IMAD.MOV.U32 R0, RZ, RZ, R4 ;  /* 0x000000ffff007224 */ /* 0x020fe200078e0004 */
[----:B-1----:R-:W-:Y:S01]  /*9fa0*/  VIADDMNMX R13, R33, -R192, 0x40, PT ;  /* 0x00000040210d7446 */ /* 0x002fe200038009c0 */
[----:B------:R-:W-:Y:S01]  /*9fb0*/  IMAD.MOV.U32 R12, RZ, RZ, R5 ;  /* 0x000000ffff0c7224 */ /* 0x000fe200078e0005 */
[----:B0-----:R-:W-:Y:S01]  /*9fc0*/  ISETP.GE.AND P0, PT, R16, R3, PT ;  /* 0x000000031000720c */ /* 0x001fe20003f06270 */
[----:B----4-:R-:W-:Y:S01]  /*9fd0*/  IMAD.MOV.U32 R14, RZ, RZ, R9 ;  /* 0x000000ffff0e7224 */ /* 0x010fe200078e0009 */
[----:B------:R-:W-:Y:S01]  /*9fe0*/  PRMT R51, R51, 0x5410, R0 ;  /* 0x0000541033337816 */ /* 0x000fe20000000000 */
[----:B------:R-:W-:Y:S01]  /*9ff0*/  IMAD.MOV.U32 R0, RZ, RZ, R6 ;  /* 0x000000ffff007224 */ /* 0x000fe200078e0006 */
[-C--:B------:R-:W-:Y:S01]  /*a000*/  ISETP.GE.OR P2, PT, R186, R13.reuse, P0 ;  /* 0x0000000dba00720c */ /* 0x080fe20000746670 */
[----:B------:R-:W-:Y:S01]  /*a010*/  BSSY B1, `(.L_x_5702) ;  /* 0x000000b000017945 */ /* 0x000fe20003800000 */
[----:B------:R-:W-:Y:S01]  /*a020*/  PRMT R53, R53, 0x5410, R12 ;  /* 0x0000541035357816 */ /* 0x000fe2000000000c */
[----:B------:R-:W-:Y:S01]  /*a030*/  IMAD.MOV.U32 R12, RZ, RZ, R7 ;  /* 0x000000ffff0c7224 */ /* 0x000fe200078e0007 */
[----:B------:R-:W-:Y:S01]  /*a040*/  ISETP.GE.OR P0, PT, R36, R13, P0 ;  /* 0x0000000d2400720c */ /* 0x000fe20000706670 */
[----:B------:R-:W-:Y:S01]  /*a050*/  IMAD.MOV.U32 R13, RZ, RZ, R8 ;  /* 0x000000ffff0d7224 */ /* 0x000fe200078e0008 */
[----:B------:R-:W-:Y:S01]  /*a060*/  PRMT R51, R0, 0x7610, R51 ;  /* 0x0000761000337816 */ /* 0x000fe20000000033 */
[----:B------:R-:W-:Y:S01]  /*a070*/  IMAD.MOV.U32 R0, RZ, RZ, R10 ;  /* 0x000000ffff007224 */ /* 0x000fe200078e000a */
[----:B------:R-:W-:Y:S01]  /*a080*/  PRMT R53, R12, 0x7610, R53 ;  /* 0x000076100c357816 */ /* 0x000fe20000000035 */
[----:B------:R-:W-:Y:S01]  /*a090*/  IMAD.MOV.U32 R20, RZ, RZ, R11 ;  /* 0x000000ffff147224 */ /* 0x000fe200078e000b */
[----:B------:R-:W-:Y:S01]  /*a0a0*/  PRMT R54, R13, 0x5410, R14 ;  /* 0x000054100d367816 */ /* 0x000fe2000000000e */
[----:B--2---:R-:W-:Y:S06]  /*a0b0*/  @!P1 BRA `(.L_x_5703) ;  /* 0x0000019400949947 */ /* 0x004fec0003800000 */
.L_x_6038:
[----:B------:R-:W-:Y:S05]  /*a0c0*/  BSYNC B1 ;  /* 0x0000000000017941 */ /* 0x000fea0003800000 */
.L_x_5702:
[----:B------:R-:W-:Y:S04]  /*a0d0*/  BSSY B1, `(.L_x_5704) ;  /* 0x000006a000017945 */ /* 0x000fe80003800000 */
[----:B------:R-:W-:Y:S05]  /*a0e0*/  @P2 BRA `(.L_x_5705) ;  /* 0x0000000400a02947 */ /* 0x000fea0003800000 */
[----:B------:R-:W-:Y:S01]  /*a0f0*/  IMAD.SHL.U32 R12, R195, 0x40, RZ ;  /* 0x00000040c30c7824 */ /* 0x000fe200078e00ff */
[----:B------:R-:W-:Y:S01]  /*a100*/  SHF.R.U64 R44, R28, 0x10, R29 ;  /* 0x000000101c2c7819 */ /* 0x000fe2000000121d */
[----:B------:R-:W-:Y:S01]  /*a110*/  IMAD.IADD R13, R16, 0x1, R3 ;  /* 0x00000001100d7824 */ /* 0x000fe200078e0203 */
[----:B------:R-:W-:Y:S02]  /*a120*/  SHF.R.U64 R39, R24, 0x10, R25 ;  /* 0x0000001018277819 */ /* 0x000fe40000001219 */
[----:B------:R-:W-:Y:S02]  /*a130*/  LOP3.LUT R14, R12, 0x1c0, RZ, 0xc0, !PT ;  /* 0x000001c00c0e7812 */ /* 0x000fe400078ec0ff */
[----:B------:R-:W-:Y:S02]  /*a140*/  SHF.R.U32.HI R43, RZ, 0x10, R27 ;  /* 0x00000010ff2b7819 */ /* 0x000fe4000001161b */
[----:B------:R-:W-:Y:S02]  /*a150*/  LOP3.LUT R12, R14, 0x38, R16, 0xf8, !PT ;  /* 0x000000380e0c7812 */ /* 0x000fe400078ef810 */
[----:B------:R-:W-:-:S02]  /*a160*/  SHF.R.U32.HI R15, RZ, 0x3, R14 ;  /* 0x00000003ff0f7819 */ /* 0x000fc4000001160e */
[----:B------:R-:W-:Y:S02]  /*a170*/  LOP3.LUT R13, R14, 0x38, R13, 0xf8, !PT ;  /* 0x000000380e0d7812 */ /* 0x000fe400078ef80d */
[-C--:B------:R-:W-:Y:S02]  /*a180*/  LOP3.LUT R12, R12, R15.reuse, RZ, 0x3c, !PT ;  /* 0x0000000f0c0c7212 */ /* 0x080fe400078e3cff */
[----:B------:R-:W-:Y:S02]  /*a190*/  SHF.R.U32.HI R48, RZ, 0x10, R31 ;  /* 0x00000010ff307819 */ /* 0x000fe4000001161f */
[----:B------:R-:W-:Y:S01]  /*a1a0*/  PRMT R44, R38, 0x5432, R44 ;  /* 0x00005432262c7816 */ /* 0x000fe2000000002c */
[----:B0-----:R-:W-:Y:S01]  /*a1b0*/  IMAD R21, R203, 0x200, R12 ;  /* 0x00000200cb157824 */ /* 0x001fe200078e020c */
[----:B------:R-:W-:Y:S02]  /*a1c0*/  LOP3.LUT R12, R13, R15, RZ, 0x3c, !PT ;  /* 0x0000000f0d0c7212 */ /* 0x000fe400078e3cff */
[----:B------:R-:W-:Y:S01]  /*a1d0*/  SHF.R.U32.HI R46, RZ, 0x10, R29 ;  /* 0x00000010ff2e7819 */ /* 0x000fe2000001161d */
[----:B------:R-:W-:Y:S01]  /*a1e0*/  IMAD R21, R21, 0x2, R2 ;  /* 0x0000000215157824 */ /* 0x000fe200078e0202 */
[----:B------:R-:W-:Y:S01]  /*a1f0*/  PRMT R39, R41, 0x5410, R39 ;  /* 0x0000541029277816 */ /* 0x000fe20000000027 */
[----:B------:R-:W-:Y:S01]  /*a200*/  IMAD R37, R203, 0x200, R12 ;  /* 0x00000200cb257824 */ /* 0x000fe200078e020c */
[----:B------:R-:W-:-:S02]  /*a210*/  SHF.R.U32.HI R40, RZ, 0x10, R25 ;  /* 0x00000010ff287819 */ /* 0x000fc40000011619 */
[----:B------:R-:W0:Y:S01]  /*a220*/  LDS.128 R12, [R21+0x20400] ;  /* 0x02040000150c7984 */ /* 0x000e220000000c00 */
[----:B------:R-:W-:Y:S01]  /*a230*/  IMAD R37, R37, 0x2, R2 ;  /* 0x0000000225257824 */ /* 0x000fe200078e0202 */
[----:B------:R-:W-:Y:S02]  /*a240*/  SHF.R.U64 R47, R30, 0x10, R31 ;  /* 0x000000101e2f7819 */ /* 0x000fe4000000121f */
[C---:B------:R-:W-:Y:S02]  /*a250*/  PRMT R43, R45.reuse, 0x5410, R43 ;  /* 0x000054102d2b7816 */ /* 0x040fe4000000002b */
[----:B------:R-:W1:Y:S01]  /*a260*/  LDS.128 R32, [R37+0x20400] ;  /* 0x0204000025207984 */ /* 0x000e620000000c00 */
[----:B------:R-:W-:Y:S01]  /*a270*/  PRMT R48, R45, 0x5432, R48 ;  /* 0x000054322d307816 */ /* 0x000fe20000000030 */
[----:B------:R-:W-:Y:S01]  /*a280*/  IMAD.U32 R45, R44, 0x10000, RZ ;  /* 0x000100002c2d7824 */ /* 0x000fe200078e00ff */
[----:B------:R-:W-:Y:S01]  /*a290*/  PRMT R46, R41, 0x5432, R46 ;  /* 0x00005432292e7816 */ /* 0x000fe2000000002e */
[----:B------:R-:W-:Y:S01]  /*a2a0*/  IMAD.U32 R41, R39, 0x10000, RZ ;  /* 0x0001000027297824 */ /* 0x000fe200078e00ff */
[----:B------:R-:W-:-:S02]  /*a2b0*/  PRMT R40, R49, 0x5432, R40 ;  /* 0x0000543231287816 */ /* 0x000fc40000000028 */
[----:B------:R-:W-:Y:S02]  /*a2c0*/  PRMT R47, R38, 0x5410, R47 ;  /* 0x00005410262f7816 */ /* 0x000fe4000000002f */
[----:B------:R-:W-:Y:S02]  /*a2d0*/  LOP3.LUT R44, R44, 0xffff0000, RZ, 0xc0, !PT ;  /* 0xffff00002c2c7812 */ /* 0x000fe400078ec0ff */
[----:B------:R-:W-:Y:S02]  /*a2e0*/  SHF.R.U64 R42, R26, 0x10, R27 ;  /* 0x000000101a2a7819 */ /* 0x000fe4000000121b */
[----:B------:R-:W-:Y:S02]  /*a2f0*/  LOP3.LUT R39, R39, 0xffff0000, RZ, 0xc0, !PT ;  /* 0xffff000027277812 */ /* 0x000fe400078ec0ff */
[----:B------:R-:W-:Y:S01]  /*a300*/  PRMT R42, R50, 0x5432, R42 ;  /* 0x00005432322a7816 */ /* 0x000fe2000000002a */
[C---:B0-----:R-:W-:Y:S01]  /*a310*/  IMAD.U32 R24, R12.reuse, 0x10000, RZ ;  /* 0x000100000c187824 */ /* 0x041fe200078e00ff */
        /* <DEDUP_REMOVED lines=11> */
[----:B------:R-:W-:-:S02]  /*a3d0*/  IMAD.U32 R38, R35, 0x10000, RZ ;  /* 0x0001000023267824 */ /* 0x000fc400078e00ff */
[C---:B------:R-:W-:Y:S01]  /*a3e0*/  FMUL.FTZ R49, R28.reuse, R45 ;  /* 0x0000002d1c317220 */ /* 0x040fe20000410000 */
[----:B------:R-:W-:Y:S01]  /*a3f0*/  LOP3.LUT R34, R35, 0xffff0000, RZ, 0xc0, !PT ;  /* 0xffff000023227812 */ /* 0x000fe200078ec0ff */
[-C--:B------:R-:W-:Y:S01]  /*a400*/  FMUL.FTZ R35, R28, R41.reuse ;  /* 0x000000291c237220 */ /* 0x080fe20000410000 */
[----:B------:R-:W-:Y:S02]  /*a410*/  IMAD.U32 R28, R46, 0x10000, RZ ;  /* 0x000100002e1c7824 */ /* 0x000fe400078e00ff */
[C---:B------:R-:W-:Y:S01]  /*a420*/  FFMA.FTZ R49, R24.reuse, R41, -R49 ;  /* 0x0000002918317223 */ /* 0x040fe20000010831 */
[C---:B------:R-:W-:Y:S01]  /*a430*/  FMUL.FTZ R41, R29.reuse, R44 ;  /* 0x0000002c1d297220 */ /* 0x040fe20000410000 */
        /* <DEDUP_REMOVED lines=9> */
[----:B------:R-:W-:Y:S01]  /*a4d0*/  FFMA.FTZ R44, R12, R44, R29 ;  /* 0x0000002c0c2c7223 */ /* 0x000fe2000001001d */
[----:B------:R-:W-:Y:S01]  /*a4e0*/  FFMA.FTZ R39, R25, R28, R39 ;  /* 0x0000001c19277223 */ /* 0x000fe20000010027 */
[----:B------:R-:W-:Y:S01]  /*a4f0*/  FMUL.FTZ R24, R32, R46 ;  /* 0x0000002e20187220 */ /* 0x000fe20000410000 */
[----:B------:R-:W-:-:S02]  /*a500*/  IMAD.U32 R25, R47, 0x10000, RZ ;  /* 0x000100002f197824 */ /* 0x000fc400078e00ff */
[-C--:B------:R-:W-:Y:S01]  /*a510*/  FMUL.FTZ R32, R32, R40.reuse ;  /* 0x0000002820207220 */ /* 0x080fe20000410000 */
[----:B------:R-:W-:Y:S02]  /*a520*/  IMAD.U32 R28, R48, 0x10000, RZ ;  /* 0x00010000301c7824 */ /* 0x000fe400078e00ff */
[----:B------:R-:W-:Y:S01]  /*a530*/  FFMA.FTZ R29, R13, R40, -R24 ;  /* 0x000000280d1d7223 */ /* 0x000fe20000010818 */
[----:B------:R-:W-:Y:S02]  /*a540*/  IMAD.U32 R12, R42, 0x10000, RZ ;  /* 0x000100002a0c7824 */ /* 0x000fe400078e00ff */
[-C--:B------:R-:W-:Y:S01]  /*a550*/  FMUL.FTZ R41, R31, R25.reuse ;  /* 0x000000191f297220 */ /* 0x080fe20000410000 */
[----:B------:R-:W-:Y:S02]  /*a560*/  IMAD.U32 R27, R15, 0x10000, RZ ;  /* 0x000100000f1b7824 */ /* 0x000fe400078e00ff */
[----:B------:R-:W-:Y:S01]  /*a570*/  FMUL.FTZ R40, R38, R28 ;  /* 0x0000001c26287220 */ /* 0x000fe20000410000 */
[----:B------:R-:W-:Y:S01]  /*a580*/  IMAD.U32 R24, R43, 0x10000, RZ ;  /* 0x000100002b187824 */ /* 0x000fe200078e00ff */
[----:B------:R-:W-:Y:S01]  /*a590*/  LOP3.LUT R47, R47, 0xffff0000, RZ, 0xc0, !PT ;  /* 0xffff00002f2f7812 */ /* 0x000fe200078ec0ff */
[----:B------:R-:W-:Y:S01]  /*a5a0*/  FMUL.FTZ R30, R31, R12 ;  /* 0x0000000c1f1e7220 */ /* 0x000fe20000410000 */
[----:B------:R-:W-:Y:S01]  /*a5b0*/  LOP3.LUT R48, R48, 0xffff0000, RZ, 0xc0, !PT ;  /* 0xffff000030307812 */ /* 0x000fe200078ec0ff */
[----:B------:R-:W-:Y:S01]  /*a5c0*/  FFMA.FTZ R32, R13, R46, R32 ;  /* 0x0000002e0d207223 */ /* 0x000fe20000010020 */
[----:B------:R-:W-:Y:S01]  /*a5d0*/  LOP3.LUT R42, R42, 0xffff0000, RZ, 0xc0, !PT ;  /* 0xffff00002a2a7812 */ /* 0x000fe200078ec0ff */
[----:B------:R-:W-:Y:S01]  /*a5e0*/  FFMA.FTZ R41, R26, R12, -R41 ;  /* 0x0000000c1a297223 */ /* 0x000fe20000010829 */
[----:B------:R-:W-:Y:S01]  /*a5f0*/  LOP3.LUT R43, R43, 0xffff0000, RZ, 0xc0, !PT ;  /* 0xffff00002b2b7812 */ /* 0x000fe200078ec0ff */
[-C--:B------:R-:W-:Y:S01]  /*a600*/  FMUL.FTZ R38, R38, R24.reuse ;  /* 0x0000001826267220 */ /* 0x080fe20000410000 */
[----:B------:R-:W-:Y:S01]  /*a610*/  LOP3.LUT R15, R15, 0xffff0000, RZ, 0xc0, !PT ;  /* 0xffff00000f0f7812 */ /* 0x000fe200078ec0ff */
[----:B------:R-:W-:Y:S01]  /*a620*/  FFMA.FTZ R40, R27, R24, -R40 ;  /* 0x000000181b287223 */ /* 0x000fe20000010828 */
[----:B------:R-:W-:Y:S01]  /*a630*/  FFMA.FTZ R26, R26, R25, R30 ;  /* 0x000000191a1a7223 */ /* 0x000fe2000001001e */
        /* <DEDUP_REMOVED lines=19> */
.L_x_5705:
[----:B------:R-:W-:Y:S05]  /*a770*/  BSYNC B1 ;  /* 0x0000000000017941 */ /* 0x000fea0003800000 */
.L_x_5704:
[----:B------:R-:W-:Y:S01]  /*a780*/  PRMT R30, R0, 0x7610, R30 ;  /* 0x00007610001e7816 */ /* 0x000fe2000000001e */
[----:B------:R-:W-:Y:S06]  /*a790*/  @P0 BRA `(.L_x_5693) ;  /* 0x0000000400a40947 */ /* 0x000fec0003800000 */
[----:B------:R-:W2:Y:S01]  /*a7a0*/  LDL R40, [R1+0x64] ;  /* 0x0000640001287983 */ /* 0x000ea20000100800 */
[----:B-1----:R-:W-:Y:S01]  /*a7b0*/  IMAD.SHL.U32 R12, R36, 0x40, RZ ;  /* 0x00000040240c7824 */ /* 0x002fe200078e00ff */
[----:B------:R-:W-:Y:S01]  /*a7c0*/  SHF.R.S32.HI R13, RZ, 0x1f, R36 ;  /* 0x0000001fff0d7819 */ /* 0x000fe20000011424 */
[----:B------:R-:W-:Y:S01]  /*a7d0*/  IMAD.IADD R0, R16, 0x1, R3 ;  /* 0x0000000110007824 */ /* 0x000fe200078e0203 */
[----:B------:R-:W-:Y:S02]  /*a7e0*/  SHF.R.U64 R32, R4, 0x10, R5 ;  /* 0x0000001004207819 */ /* 0x000fe40000001205 */
[----:B------:R-:W-:Y:S02]  /*a7f0*/  LOP3.LUT R3, R12, 0x1c0, RZ, 0xc0, !PT ;  /* 0x000001c00c037812 */ /* 0x000fe400078ec0ff */
[----:B------:R-:W-:Y:S02]  /*a800*/  LEA.HI R13, R13, R36, RZ, 0x3 ;  /* 0x000000240d0d7211 */ /* 0x000fe400078f18ff */
[----:B------:R-:W-:-:S02]  /*a810*/  LOP3.LUT R0, R3, 0x38, R0, 0xf8, !PT ;  /* 0x0000003803007812 */ /* 0x000fc400078ef800 */
[----:B------:R-:W-:Y:S01]  /*a820*/  SHF.R.U32.HI R3, RZ, 0x3, R3 ;  /* 0x00000003ff037819 */ /* 0x000fe20000011603 */
[----:B------:R-:W-:Y:S01]  /*a830*/  IMAD.SHL.U32 R13, R13, 0x40, RZ ;  /* 0x000000400d0d7824 */ /* 0x000fe200078e00ff */
[----:B0-----:R-:W-:Y:S02]  /*a840*/  SHF.R.U64 R21, R8, 0x10, R9 ;  /* 0x0000001008157819 */ /* 0x001fe40000001209 */
[----:B------:R-:W-:Y:S02]  /*a850*/  LOP3.LUT R0, R0, R3, RZ, 0x3c, !PT ;  /* 0x0000000300007212 */ /* 0x000fe400078e3cff */
[----:B------:R-:W-:Y:S02]  /*a860*/  LOP3.LUT R3, R13, 0xfffffe00, RZ, 0xc0, !PT ;  /* 0xfffffe000d037812 */ /* 0x000fe400078ec0ff */
[----:B------:R-:W-:Y:S02]  /*a870*/  PRMT R32, R51, 0x5432, R32 ;  /* 0x0000543233207816 */ /* 0x000fe40000000020 */
[----:B------:R-:W-:Y:S01]  /*a880*/  PRMT R21, R54, 0x5410, R21 ;  /* 0x0000541036157816 */ /* 0x000fe20000000015 */
[----:B------:R-:W-:Y:S01]  /*a890*/  IMAD.IADD R3, R3, 0x1, R0 ;  /* 0x0000000103037824 */ /* 0x000fe200078e0200 */
[----:B------:R-:W-:Y:S01]  /*a8a0*/  SHF.R.U32.HI R28, RZ, 0x10, R9 ;  /* 0x00000010ff1c7819 */ /* 0x000fe20000011609 */
[----:B------:R-:W-:Y:S01]  /*a8b0*/  IMAD.U32 R33, R32, 0x10000, RZ ;  /* 0x0001000020217824 */ /* 0x000fe200078e00ff */
[--C-:B------:R-:W-:Y:S01]  /*a8c0*/  SHF.R.U64 R29, R10, 0x10, R11.reuse ;  /* 0x000000100a1d7819 */ /* 0x100fe2000000120b */
[----:B------:R-:W-:Y:S01]  /*a8d0*/  IMAD R3, R3, 0x2, R2 ;  /* 0x0000000203037824 */ /* 0x000fe200078e0202 */
[----:B------:R-:W-:-:S02]  /*a8e0*/  SHF.R.U32.HI R31, RZ, 0x10, R11 ;  /* 0x00000010ff1f7819 */ /* 0x000fc4000001160b */
[----:B------:R-:W-:Y:S02]  /*a8f0*/  SHF.R.U32.HI R34, RZ, 0x10, R5 ;  /* 0x00000010ff227819 */ /* 0x000fe40000011605 */
[----:B------:R-:W0:Y:S01]  /*a900*/  LDS.128 R24, [R3+0x20400] ;  /* 0x0204000003187984 */ /* 0x000e220000000c00 */
[----:B------:R-:W-:Y:S02]  /*a910*/  SHF.R.U32.HI R37, RZ, 0x10, R7 ;  /* 0x00000010ff257819 */ /* 0x000fe40000011607 */
[C---:B------:R-:W-:Y:S02]  /*a920*/  PRMT R34, R53.reuse, 0x5432, R34 ;  /* 0x0000543235227816 */ /* 0x040fe40000000022 */
[----:B------:R-:W-:Y:S02]  /*a930*/  PRMT R37, R53, 0x5410, R37 ;  /* 0x0000541035257816 */ /* 0x000fe40000000025 */
[----:B------:R-:W-:Y:S01]  /*a940*/  PRMT R31, R20, 0x5410, R31 ;  /* 0x00005410141f7816 */ /* 0x000fe2000000001f */
[----:B------:R-:W-:Y:S01]  /*a950*/  IMAD.U32 R36, R34, 0x10000, RZ ;  /* 0x0001000022247824 */ /* 0x000fe200078e00ff */
[----:B------:R-:W-:-:S02]  /*a960*/  PRMT R28, R54, 0x5432, R28 ;  /* 0x00005432361c7816 */ /* 0x000fc4000000001c */
[----:B------:R-:W-:Y:S02]  /*a970*/  SHF.R.U64 R35, R6, 0x10, R7 ;  /* 0x0000001006237819 */ /* 0x000fe40000001207 */
[----:B------:R-:W-:Y:S01]  /*a980*/  PRMT R29, R30, 0x5410, R29 ;  /* 0x000054101e1d7816 */ /* 0x000fe2000000001d */
[----:B------:R-:W-:Y:S01]  /*a990*/  IMAD.U32 R30, R28, 0x10000, RZ ;  /* 0x000100001c1e7824 */ /* 0x000fe200078e00ff */
[----:B------:R-:W-:Y:S01]  /*a9a0*/  PRMT R35, R51, 0x5410, R35 ;  /* 0x0000541033237816 */ /* 0x000fe20000000023 */
[C---:B0-----:R-:W-:Y:S01]  /*a9b0*/  IMAD.U32 R9, R24.reuse, 0x10000, RZ ;  /* 0x0001000018097824 */ /* 0x041fe200078e00ff */
[----:B------:R-:W-:Y:S01]  /*a9c0*/  LOP3.LUT R10, R24, 0xffff0000, RZ, 0xc0, !PT ;  /* 0xffff0000180a7812 */ /* 0x000fe200078ec0ff */
[C---:B------:R-:W-:Y:S01]  /*a9d0*/  IMAD.U32 R11, R25.reuse, 0x10000, RZ ;  /* 0x00010000190b7824 */ /* 0x040fe200078e00ff */
[----:B------:R-:W-:Y:S01]  /*a9e0*/  LOP3.LUT R24, R25, 0xffff0000, RZ, 0xc0, !PT ;  /* 0xffff000019187812 */ /* 0x000fe200078ec0ff */
[----:B------:R-:W-:Y:S02]  /*a9f0*/  IMAD.U32 R25, R21, 0x10000, RZ ;  /* 0x0001000015197824 */ /* 0x000fe400078e00ff */
[----:B------:R-:W-:Y:S01]  /*aa00*/  FMUL.FTZ R39, R9, R33 ;  /* 0x0000002109277220 */ /* 0x000fe20000410000 */
[----:B------:R-:W-:-:S02]  /*aa10*/  IMAD.U32 R20, R27, 0x10000, RZ ;  /* 0x000100001b147824 */ /* 0x000fc400078e00ff */
[----:B------:R-:W-:Y:S01]  /*aa20*/  FMUL.FTZ R38, R11, R36 ;  /* 0x000000240b267220 */ /* 0x000fe20000410000 */
[-C--:B------:R-:W-:Y:S01]  /*aa30*/  FMUL.FTZ R9, R9, R25.reuse ;  /* 0x0000001909097220 */ /* 0x080fe20000410000 */
[----:B------:R-:W-:Y:S01]  /*aa40*/  LOP3.LUT R21, R21, 0xffff0000, RZ, 0xc0, !PT ;  /* 0xffff000015157812 */ /* 0x000fe200078ec0ff */
[----:B--2---:R-:W0:Y:S02]  /*aa50*/  LDS.128 R12, [R40+0x20400] ;  /* 0x02040000280c7984 */ /* 0x004e240000000c00 */
[C---:B0-----:R-:W-:Y:S01]  /*aa60*/  IMAD.U32 R0, R12.reuse, 0x10000, RZ ;  /* 0x000100000c007824 */ /* 0x041fe200078e00ff */
[----:B------:R-:W-:Y:S01]  /*aa70*/  LOP3.LUT R4, R12, 0xffff0000, RZ, 0xc0, !PT ;  /* 0xffff00000c047812 */ /* 0x000fe200078ec0ff */
[C---:B------:R-:W-:Y:S01]  /*aa80*/  IMAD.U32 R6, R14.reuse, 0x10000, RZ ;  /* 0x000100000e067824 */ /* 0x040fe200078e00ff */
[----:B------:R-:W-:Y:S01]  /*aa90*/  LOP3.LUT R7, R14, 0xffff0000, RZ, 0xc0, !PT ;  /* 0xffff00000e077812 */ /* 0x000fe200078ec0ff */
[----:B------:R-:W-:Y:S01]  /*aaa0*/  FFMA.FTZ R39, R0, R25, -R39 ;  /* 0x0000001900277223 */ /* 0x000fe20000010827 */
[----:B------:R-:W-:-:S02]  /*aab0*/  IMAD.U32 R25, R37, 0x10000, RZ ;  /* 0x0001000025197824 */ /* 0x000fc400078e00ff */
[----:B------:R-:W-:Y:S01]  /*aac0*/  FFMA.FTZ R33, R0, R33, R9 ;  /* 0x0000002100217223 */ /* 0x000fe20000010009 */
[C---:B------:R-:W-:Y:S01]  /*aad0*/  IMAD.U32 R5, R13.reuse, 0x10000, RZ ;  /* 0x000100000d057824 */ /* 0x040fe200078e00ff */
[----:B------:R-:W-:Y:S01]  /*aae0*/  LOP3.LUT R12, R13, 0xffff0000, RZ, 0xc0, !PT ;  /* 0xffff00000d0c7812 */ /* 0x000fe200078ec0ff */
[C---:B------:R-:W-:Y:S01]  /*aaf0*/  IMAD.U32 R8, R15.reuse, 0x10000, RZ ;  /* 0x000100000f087824 */ /* 0x040fe200078e00ff */
[----:B------:R-:W-:Y:S01]  /*ab00*/  LOP3.LUT R14, R15, 0xffff0000, RZ, 0xc0, !PT ;  /* 0xffff00000f0e7812 */ /* 0x000fe200078ec0ff */
[----:B------:R-:W-:Y:S01]  /*ab10*/  IMAD.U32 R9, R31, 0x10000, RZ ;  /* 0x000100001f097824 */ /* 0x000fe200078e00ff */
[C---:B------:R-:W-:Y:S01]  /*ab20*/  LOP3.LUT R15, R26.reuse, 0xffff0000, RZ, 0xc0, !PT ;  /* 0xffff00001a0f7812 */ /* 0x040fe200078ec0ff */
[----:B------:R-:W-:Y:S01]  /*ab30*/  IMAD.U32 R13, R26, 0x10000, RZ ;  /* 0x000100001a0d7824 */ /* 0x000fe200078e00ff */
[----:B------:R-:W-:Y:S01]  /*ab40*/  LOP3.LUT R26, R27, 0xffff0000, RZ, 0xc0, !PT ;  /* 0xffff00001b1a7812 */ /* 0x000fe200078ec0ff */
[C---:B------:R-:W-:Y:S01]  /*ab50*/  FMUL.FTZ R27, R20.reuse, R25 ;  /* 0x00000019141b7220 */ /* 0x040fe20000410000 */
[-C--:B------:R-:W-:Y:S01]  /*ab60*/  FMUL.FTZ R20, R20, R9.reuse ;  /* 0x0000000914147220 */ /* 0x080fe20000410000 */
[-C--:B------:R-:W-:Y:S01]  /*ab70*/  FMUL.FTZ R0, R11, R30.reuse ;  /* 0x0000001e0b007220 */ /* 0x080fe20000410000 */
[----:B------:R-:W-:Y:S01]  /*ab80*/  FFMA.FTZ R38, R5, R30, -R38 ;  /* 0x0000001e05267223 */ /* 0x000fe20000010826 */
[----:B------:R-:W-:Y:S01]  /*ab90*/  LOP3.LUT R11, R32, 0xffff0000, RZ, 0xc0, !PT ;  /* 0xffff0000200b7812 */ /* 0x000fe200078ec0ff */
[C---:B------:R-:W-:Y:S01]  /*aba0*/  FFMA.FTZ R30, R8.reuse, R9, -R27 ;  /* 0x00000009081e7223 */ /* 0x040fe2000001081b */
[----:B------:R-:W-:Y:S01]  /*abb0*/  FFMA.FTZ R32, R8, R25, R20 ;  /* 0x0000001908207223 */ /* 0x000fe20000010014 */
[----:B------:R-:W-:Y:S01]  /*abc0*/  FMUL.FTZ R27, R10, R21 ;  /* 0x000000150a1b7220 */ /* 0x000fe20000410000 */
[----:B------:R-:W-:-:S02]  /*abd0*/  IMAD.U32 R8, R35, 0x10000, RZ ;  /* 0x0001000023087824 */ /* 0x000fc400078e00ff */
[----:B------:R-:W-:Y:S01]  /*abe0*/  FFMA.FTZ R36, R5, R36, R0 ;  /* 0x0000002405247223 */ /* 0x000fe20000010000 */
[-C--:B------:R-:W-:Y:S01]  /*abf0*/  FMUL.FTZ R25, R10, R11.reuse ;  /* 0x0000000b0a197220 */ /* 0x080fe20000410000 */
[----:B------:R-:W-:Y:S01]  /*ac00*/  FFMA.FTZ R20, R4, R11, R27 ;  /* 0x0000000b04147223 */ /* 0x000fe2000001001b */
[----:B------:R-:W-:Y:S02]  /*ac10*/  IMAD.U32 R0, R29, 0x10000, RZ ;  /* 0x000100001d007824 */ /* 0x000fe400078e00ff */
[C---:B------:R-:W-:Y:S01]  /*ac20*/  FMUL.FTZ R11, R13.reuse, R8 ;  /* 0x000000080d0b7220 */ /* 0x040fe20000410000 */
[----:B------:R-:W-:Y:S01]  /*ac30*/  LOP3.LUT R9, R34, 0xffff0000, RZ, 0xc0, !PT ;  /* 0xffff000022097812 */ /* 0x000fe200078ec0ff */
[----:B------:R-:W-:Y:S01]  /*ac40*/  FFMA.FTZ R10, R4, R21, -R25 ;  /* 0x00000015040a7223 */ /* 0x000fe20000010819 */
[----:B------:R-:W-:Y:S01]  /*ac50*/  LOP3.LUT R5, R28, 0xffff0000, RZ, 0xc0, !PT ;  /* 0xffff00001c057812 */ /* 0x000fe200078ec0ff */
[-C--:B------:R-:W-:Y:S01]  /*ac60*/  FMUL.FTZ R13, R13, R0.reuse ;  /* 0x000000000d0d7220 */ /* 0x080fe20000410000 */
[----:B------:R-:W-:Y:S01]  /*ac70*/  FFMA.FTZ R11, R6, R0, -R11 ;  /* 0x00000000060b7223 */ /* 0x000fe2000001080b */
[----:B------:R-:W-:Y:S01]  /*ac80*/  LOP3.LUT R4, R35, 0xffff0000, RZ, 0xc0, !PT ;  /* 0xffff000023047812 */ /* 0x000fe200078ec0ff */
[----:B------:R-:W-:Y:S01]  /*ac90*/  FMUL.FTZ R21, R24, R9 ;  /* 0x0000000918157220 */ /* 0x000fe20000410000 */
[----:B------:R-:W-:Y:S01]  /*aca0*/  LOP3.LUT R0, R29, 0xffff0000, RZ, 0xc0, !PT ;  /* 0xffff00001d007812 */ /* 0x000fe200078ec0ff */
[----:B------:R-:W-:Y:S01]  /*acb0*/  FFMA.FTZ R13, R6, R8, R13 ;  /* 0x00000008060d7223 */ /* 0x000fe2000001000d */
[----:B------:R-:W-:Y:S01]  /*acc0*/  LOP3.LUT R37, R37, 0xffff0000, RZ, 0xc0, !PT ;  /* 0xffff000025257812 */ /* 0x000fe200078ec0ff */
[-C--:B------:R-:W-:Y:S01]  /*acd0*/  FMUL.FTZ R24, R24, R5.reuse ;  /* 0x0000000518187220 */ /* 0x080fe20000410000 */
[----:B------:R-:W-:Y:S01]  /*ace0*/  LOP3.LUT R31, R31, 0xffff0000, RZ, 0xc0, !PT ;  /* 0xffff00001f1f7812 */ /* 0x000fe200078ec0ff */
[C---:B------:R-:W-:Y:S01]  /*acf0*/  FMUL.FTZ R6, R15.reuse, R4 ;  /* 0x000000040f067220 */ /* 0x040fe20000410000 */
[----:B------:R-:W-:Y:S01]  /*ad00*/  FFMA.FTZ R5, R12, R5, -R21 ;  /* 0x000000050c057223 */ /* 0x000fe20000010815 */
[-C--:B------:R-:W-:Y:S01]  /*ad10*/  FMUL.FTZ R15, R15, R0.reuse ;  /* 0x000000000f0f7220 */ /* 0x080fe20000410000 */
[C---:B------:R-:W-:Y:S01]  /*ad20*/  FMUL.FTZ R21, R26.reuse, R37 ;  /* 0x000000251a157220 */ /* 0x040fe20000410000 */
[-C--:B------:R-:W-:Y:S01]  /*ad30*/  FMUL.FTZ R26, R26, R31.reuse ;  /* 0x0000001f1a1a7220 */ /* 0x080fe20000410000 */
        /* <DEDUP_REMOVED lines=15> */
.L_x_5693:
[----:B------:R-:W-:Y:S05]  /*ae30*/  BSYNC B0 ;  /* 0x0000000000007941 */ /* 0x000fea0003800000 */
.L_x_5679:
        /* <DEDUP_REMOVED lines=8> */
.L_x_5676:
[----:B--2-4-:R-:W-:-:S05]  /*aec0*/  IMAD.U32 R0, RZ, RZ, UR37 ;  /* 0x00000025ff007e24 */ /* 0x014fca000f8e00ff */
[----:B------:R-:W-:-:S13]  /*aed0*/  ISETP.NE.AND P0, PT, R0, 0x3, PT ;  /* 0x000000030000780c */ /* 0x000fda0003f05270 */
[----:B------:R-:W-:Y:S05]  /*aee0*/  @!P0 BRA `(.L_x_5706) ;  /* 0x0000000000048947 */ /* 0x000fea0003800000 */
[----:B------:R-:W-:Y:S01]  /*aef0*/  BPT.TRAP 0x1 ;  /* 0x000000040000795c */ /* 0x000fe20000300000 */
.L_x_5706:
[----:B-1----:R-:W-:Y:S01]  /*af00*/  IMAD R14, R18, 0x8, R2 ;  /* 0x00000008120e7824 */ /* 0x002fe200078e0202 */
[----:B------:R-:W-:-:S04]  /*af10*/  SHF.L.U32 R57, R19, 0x1f, RZ ;  /* 0x0000001f13397819 */ /* 0x000fc800000006ff */
[----:B------:R1:W2:Y:S01]  /*af20*/  SYNCS.PHASECHK.TRANS64.TRYWAIT P2, [R14+URZ+0x28c30], R57 ;  /* 0x028c30390e0075a7 */ /* 0x0002a2000804017f */
[----:B------:R-:W-:Y:S05]  /*af30*/  @!P0 BRA `(.L_x_5707) ;  /* 0x0000000000048947 */ /* 0x000fea0003800000 */
[----:B------:R-:W-:Y:S01]  /*af40*/  BPT.TRAP 0x1 ;  /* 0x000000040000795c */ /* 0x000fe20000300000 */
.L_x_5707:
[----:B------:R-:W4:Y:S02]  /*af50*/  S2R R0, SR_TID.X ;  /* 0x0000000000007919 */ /* 0x000f240000002100 */
[----:B----4-:R-:W-:-:S04]  /*af60*/  LOP3.LUT R0, R0, 0x7f, RZ, 0xc0, !PT ;  /* 0x0000007f00007812 */ /* 0x010fc800078ec0ff */
[----:B------:R-:W-:Y:S01]  /*af70*/  ISETP.NE.AND P1, PT, R0, RZ, PT ;  /* 0x000000ff0000720c */ /* 0x000fe20003f25270 */
[----:B------:R-:W-:-:S05]  /*af80*/  VIADD R0, R2, 0x22400 ;  /* 0x0002240002007836 */ /* 0x000fca0000000000 */
[----:B------:R-:W-:Y:S01]  /*af90*/  SHF.R.U32.HI R0, RZ, 0x4, R0 ;  /* 0x00000004ff007819 */ /* 0x000fe20000011600 */
[----:B--2---:R-:W-:Y:S06]  /*afa0*/  @P2 BRA `(.L_x_5708) ;  /* 0x0000000000082947 */ /* 0x004fec0003800000 */
[----:B------:R-:W2:Y:S02]  /*afb0*/  SYNCS.PHASECHK.TRANS64.TRYWAIT P2, [R14+URZ+0x28c30], R57 ;  /* 0x028c30390e0075a7 */ /* 0x000ea4000804017f */
[----:B--2---:R-:W-:Y:S05]  /*afc0*/  @!P2 BRA `(.L_x_5709) ;  /* 0x0000018400e4a947 */ /* 0x004fea0003800000 */
.L_x_5708:
[----:B------:R-:W-:Y:S01]  /*afd0*/  LOP3.LUT R0, R0, 0x3fff, RZ, 0xc0, !PT ;  /* 0x00003fff00007812 */ /* 0x000fe200078ec0ff */
[----:B------:R-:W-:Y:S05]  /*afe0*/  WARPSYNC.ALL ;  /* 0x0000000000007948 */ /* 0x000fea0003800000 */
[----:B------:R-:W-:Y:S01]  /*aff0*/  LOP3.LUT R15, R0, 0x10000, RZ, 0xfc, !PT ;  /* 0x00010000000f7812 */ /* 0x000fe200078efcff */
[----:B------:R-:W-:Y:S01]  /*b000*/  VIADD R0, R2, 0x20400 ;  /* 0x0002040002007836 */ /* 0x000fe20000000000 */
[----:B0-----:R-:W-:-:S03]  /*b010*/  WARPGROUP.ARRIVE ;  /* 0x00000000000079c5 */ /* 0x001fc60000000000 */
[----:B------:R-:W-:Y:S01]  /*b020*/  IMAD R6, R18, 0x200, R15 ;  /* 0x0000020012067824 */ /* 0x000fe200078e020f */
[----:B------:R-:W-:Y:S01]  /*b030*/  ULDC.64 UR40, c[0x0][0x9e0] ;  /* 0x0002780000287ab9 */ /* 0x000fe20000000a00 */
[----:B---3--:R-:W-:Y:S01]  /*b040*/  IMAD.MOV.U32 R7, RZ, RZ, 0x40000040 ;  /* 0x40000040ff077424 */ /* 0x008fe200078e00ff */
[----:B------:R-:W-:Y:S01]  /*b050*/  SHF.R.U32.HI R0, RZ, 0x4, R0 ;  /* 0x00000004ff007819 */ /* 0x000fe20000011600 */
[----:B------:R-:W-:Y:S01]  /*b060*/  IMAD.MOV.U32 R5, RZ, RZ, 0x40000040 ;  /* 0x40000040ff057424 */ /* 0x000fe200078e00ff */
[C---:B------:R-:W-:Y:S01]  /*b070*/  R2UR UR6, R6.reuse ;  /* 0x00000000060672ca */ /* 0x040fe200000e0000 */
[----:B------:R-:W-:Y:S01]  /*b080*/  VIADD R8, R6, 0x2 ;  /* 0x0000000206087836 */ /* 0x000fe20000000000 */
[----:B------:R-:W-:Y:S01]  /*b090*/  LOP3.LUT R0, R0, 0x3fff, RZ, 0xc0, !PT ;  /* 0x00003fff00007812 */ /* 0x000fe200078ec0ff */
[----:B------:R-:W-:Y:S01]  /*b0a0*/  IMAD.MOV.U32 R9, RZ, RZ, 0x40000040 ;  /* 0x40000040ff097424 */ /* 0x000fe200078e00ff */
[----:B------:R-:W-:Y:S01]  /*b0b0*/  R2UR UR7, R7 ;  /* 0x00000000070772ca */ /* 0x000fe200000e0000 */
[----:B------:R-:W-:Y:S01]  /*b0c0*/  IMAD.MOV.U32 R11, RZ, RZ, 0x40000040 ;  /* 0x40000040ff0b7424 */ /* 0x000fe200078e00ff */
[----:B------:R-:W-:Y:S01]  /*b0d0*/  LOP3.LUT R4, R0, 0x10000, RZ, 0xfc, !PT ;  /* 0x0001000000047812 */ /* 0x000fe200078efcff */
[----:B------:R-:W-:Y:S01]  /*b0e0*/  VIADD R12, R6, 0x4 ;  /* 0x00000004060c7836 */ /* 0x000fe20000000000 */
[----:B------:R-:W-:Y:S01]  /*b0f0*/  R2UR UR5, R5 ;  /* 0x00000000050572ca */ /* 0x000fe200000e0000 */
[----:B------:R-:W-:Y:S01]  /*b100*/  IMAD.MOV.U32 R13, RZ, RZ, 0x40000040 ;  /* 0x40000040ff0d7424 */ /* 0x000fe200078e00ff */
[C---:B------:R-:W-:Y:S01]  /*b110*/  R2UR UR4, R4.reuse ;  /* 0x00000000040472ca */ /* 0x040fe200000e0000 */
[----:B------:R-:W-:Y:S01]  /*b120*/  VIADD R10, R4, 0x2 ;  /* 0x00000002040a7836 */ /* 0x000fe20000000000 */
[----:B------:R-:W0:Y:S01]  /*b130*/  LDC R0, c[0x0][0x448] ;  /* 0x00011200ff007b82 */ /* 0x000e220000000800 */
[----:B------:R-:W-:Y:S01]  /*b140*/  IMAD.MOV.U32 R7, RZ, RZ, 0x40000040 ;  /* 0x40000040ff077424 */ /* 0x000fe200078e00ff */
[----:B------:R-:W-:Y:S01]  /*b150*/  UISETP.GE.AND UP0, UPT, UR41, 0x1, UPT ;  /* 0x000000012900788c */ /* 0x000fe2000bf06270 */
[----:B------:R-:W-:-:S03]  /*b160*/  LEA R56, R168, 0xffffffc0, 0x6 ;  /* 0xffffffc0a8387811 */ /* 0x000fc600078e30ff */
[----:B------:R-:W-:Y:S01]  /*b170*/  UP2UR UR47, UPR, URZ, 0x1 ;  /* 0x000000013f2f7883 */ /* 0x000fe20008000000 */
[----:B------:R-:W-:Y:S02]  /*b180*/  IADD3 R58, -R185, R23, -R56 ;  /* 0x00000017b93a7210 */ /* 0x000fe40007ffe938 */
[----:B------:R-:W-:Y:S02]  /*b190*/  PLOP3.LUT P3, PT, PT, PT, UP0, 0x40, 0x0 ;  /* 0x000000000000781c */ /* 0x000fe40003f6e808 */
[----:B------:R-:W-:Y:S01]  /*b1a0*/  HGMMA.64x64x16.F32.BF16 R24, gdesc[UR4], RZ, !UPT, gsb0 ;  /* 0x00e00000041879f0 */ /* 0x000fe2000c0018ff */
[----:B------:R-:W-:Y:S01]  /*b1b0*/  R2UR UR6, R8 ;  /* 0x00000000080672ca */ /* 0x000fe200000e0000 */
[----:B------:R-:W-:Y:S01]  /*b1c0*/  VIADD R8, R4, 0x4 ;  /* 0x0000000404087836 */ /* 0x000fe20000000000 */
[----:B------:R-:W-:Y:S01]  /*b1d0*/  R2UR UR7, R9 ;  /* 0x00000000090772ca */ /* 0x000fe200000e0000 */
[----:B------:R-:W-:Y:S01]  /*b1e0*/  IMAD.MOV.U32 R9, RZ, RZ, 0x40000040 ;  /* 0x40000040ff097424 */ /* 0x000fe200078e00ff */
[----:B------:R-:W-:-:S02]  /*b1f0*/  R2UR UR4, R10 ;  /* 0x000000000a0472ca */ /* 0x000fc400000e0000 */
[----:B------:R-:W-:Y:S02]  /*b200*/  R2UR UR5, R11 ;  /* 0x000000000b0572ca */ /* 0x000fe400000e0000 */
[----:B0-----:R-:W-:Y:S01]  /*b210*/  ISETP.NE.AND P2, PT, R0, 0x1, PT ;  /* 0x000000010000780c */ /* 0x001fe20003f45270 */
[----:B------:R-:W-:-:S12]  /*b220*/  IMAD.IADD R0, R201, 0x1, R192 ;  /* 0x00000001c9007824 */ /* 0x000fd800078e02c0 */
[----:B------:R-:W0:Y:S01]  /*b230*/  @P2 LDC R3, c[0x0][0x44c] ;  /* 0x00011300ff032b82 */ /* 0x000e220000000800 */
[----:B------:R-:W-:Y:S02]  /*b240*/  WARPGROUP.DEPBAR.LE gsb0, 0x0 ;  /* 0x00008000000079c5 */ /* 0x000fe40000010000 */
[----:B------:R-:W-:-:S06]  /*b250*/  WARPGROUP.ARRIVE ;  /* 0x00000000000079c5 */ /* 0x000fcc0000000000 */
[----:B------:R-:W-:Y:S01]  /*b260*/  HGMMA.64x64x16.F32.BF16 R24, gdesc[UR4], R24, gsb0 ;  /* 0x00e00000041879f0 */ /* 0x000fe20008001818 */
[----:B------:R-:W-:Y:S01]  /*b270*/  R2UR UR6, R12 ;  /* 0x000000000c0672ca */ /* 0x000fe200000e0000 */
[----:B------:R-:W-:Y:S01]  /*b280*/  VIADD R12, R6, 0x6 ;  /* 0x00000006060c7836 */ /* 0x000fe20000000000 */
[----:B------:R-:W-:Y:S01]  /*b290*/  R2UR UR7, R13 ;  /* 0x000000000d0772ca */ /* 0x000fe200000e0000 */
[----:B------:R-:W-:Y:S01]  /*b2a0*/  VIADD R6, R4, 0x6 ;  /* 0x0000000604067836 */ /* 0x000fe20000000000 */
[----:B------:R-:W-:Y:S01]  /*b2b0*/  R2UR UR4, R8 ;  /* 0x00000000080472ca */ /* 0x000fe200000e0000 */
[----:B------:R-:W-:Y:S01]  /*b2c0*/  IMAD.MOV.U32 R13, RZ, RZ, 0x40000040 ;  /* 0x40000040ff0d7424 */ /* 0x000fe200078e00ff */
[----:B------:R-:W-:Y:S01]  /*b2d0*/  R2UR UR5, R9 ;  /* 0x00000000090572ca */ /* 0x000fe200000e0000 */
[----:B------:R-:W-:Y:S02]  /*b2e0*/  WARPGROUP.DEPBAR.LE gsb0, 0x0 ;  /* 0x00008000000079c5 */ /* 0x000fe40000010000 */
[----:B------:R-:W-:-:S10]  /*b2f0*/  WARPGROUP.ARRIVE ;  /* 0x00000000000079c5 */ /* 0x000fd40000000000 */
[----:B------:R-:W-:Y:S01]  /*b300*/  HGMMA.64x64x16.F32.BF16 R24, gdesc[UR4], R24, gsb0 ;  /* 0x00e00000041879f0 */ /* 0x000fe20008001818 */
[----:B------:R-:W-:Y:S01]  /*b310*/  R2UR UR6, R12 ;  /* 0x000000000c0672ca */ /* 0x000fe200000e0000 */
[----:B0-----:R-:W-:Y:S01]  /*b320*/  @P2 IMAD.HI.U32 R12, R0, R3, RZ ;  /* 0x00000003000c2227 */ /* 0x001fe200078e00ff */
[----:B------:R-:W-:Y:S02]  /*b330*/  R2UR UR7, R13 ;  /* 0x000000000d0772ca */ /* 0x000fe400000e0000 */
[----:B------:R-:W-:Y:S01]  /*b340*/  R2UR UR4, R6 ;  /* 0x00000000060472ca */ /* 0x000fe200000e0000 */
[----:B------:R-:W0:Y:S01]  /*b350*/  @P2 LDC R13, c[0x0][0x450] ;  /* 0x00011400ff0d2b82 */ /* 0x000e220000000800 */
[----:B------:R-:W-:Y:S01]  /*b360*/  R2UR UR5, R7 ;  /* 0x00000000070572ca */ /* 0x000fe200000e0000 */
[----:B------:R-:W-:Y:S02]  /*b370*/  IMAD.MOV.U32 R3, RZ, RZ, R0 ;  /* 0x000000ffff037224 */ /* 0x000fe400078e0000 */
[----:B------:R-:W-:-:S05]  /*b380*/  @!P1 VIADD R0, R14, 0x28c40 ;  /* 0x00028c400e009836 */ /* 0x000fca0000000000 */
[----:B------:R-:W-:Y:S02]  /*b390*/  @!P1 PRMT R0, RZ, 0x654, R0 ;  /* 0x00000654ff009816 */ /* 0x000fe40000000000 */
[----:B0-----:R-:W-:Y:S01]  /*b3a0*/  @P2 SHF.R.U32.HI R3, RZ, R13, R12 ;  /* 0x0000000dff032219 */ /* 0x001fe2000001160c */
[----:B------:R-:W-:-:S04]  /*b3b0*/  IMAD.MOV.U32 R13, RZ, RZ, -0x40 ;  /* 0xffffffc0ff0d7424 */ /* 0x000fc800078e00ff */
[----:B------:R-:W0:Y:S01]  /*b3c0*/  SHFL.IDX PT, R63, R3, RZ, 0x1c1f ;  /* 0x001c1fff033f7589 */ /* 0x000e2200000e0000 */
[----:B------:R-:W-:-:S04]  /*b3d0*/  IMAD R12, R168, R13, 0x41 ;  /* 0x00000041a80c7424 */ /* 0x000fc800078e020d */
[----:B------:R-:W-:Y:S01]  /*b3e0*/  VIADD R61, R12, 0xffffffff ;  /* 0xffffffff0c3d7836 */ /* 0x000fe20000000000 */
[----:B------:R-:W-:-:S05]  /*b3f0*/  IADD3 R13, -R185, R12, R23 ;  /* 0x0000000cb90d7210 */ /* 0x000fca0007ffe117 */
[----:B------:R-:W-:-:S04]  /*b400*/  IMAD.IADD R13, R13, 0x1, -R22 ;  /* 0x000000010d0d7824 */ /* 0x000fc800078e0a16 */
[----:B------:R-:W-:-:S05]  /*b410*/  VIADD R59, R13, UR40 ;  /* 0x000000280d3b7c36 */ /* 0x000fca0008000000 */
[----:B0-----:R-:W-:Y:S01]  /*b420*/  VIADDMNMX R12, R63, R59, R58, PT ;  /* 0x0000003b3f0c7246 */ /* 0x001fe2000380013a */
[----:B------:R-:W-:Y:S02]  /*b430*/  WARPGROUP.DEPBAR.LE gsb0, 0x0 ;  /* 0x00008000000079c5 */ /* 0x000fe40000010000 */
[----:B------:R-:W-:-:S06]  /*b440*/  WARPGROUP.ARRIVE ;  /* 0x00000000000079c5 */ /* 0x000fcc0000000000 */
[----:B------:R-:W-:Y:S01]  /*b450*/  HGMMA.64x64x16.F32.BF16 R24, gdesc[UR4], R24, gsb0 ;  /* 0x00e00000041879f0 */ /* 0x000fe20008001818 */
[----:B------:R-:W-:Y:S02]  /*b460*/  ULDC UR4, c[0x0][0x9dc] ;  /* 0x0002770000047ab9 */ /* 0x000fe40000000800 */
[----:B------:R-:W-:Y:S01]  /*b470*/  IMAD.U32 R21, RZ, RZ, UR4 ;  /* 0x00000004ff157e24 */ /* 0x000fe2000f8e00ff */
[----:B------:R-:W-:Y:S02]  /*b480*/  WARPGROUP.DEPBAR.LE gsb0, 0x0 ;  /* 0x00008000000079c5 */ /* 0x000fe40000010000 */
[----:B------:R0:W-:Y:S02]  /*b490*/  @!P1 SYNCS.ARRIVE.TRANS64.RED.A1T0 RZ, [R0+URZ], RZ ;  /* 0x000000ff00ff99a7 */ /* 0x0001e4000810043f */
[----:B0-----:R-:W-:-:S05]  /*b4a0*/  LOP3.LUT R0, RZ, R21, RZ, 0x33, !PT ;  /* 0x00000015ff007212 */ /* 0x001fca00078e33ff */
[----:B------:R-:W-:-:S04]  /*b4b0*/  IMAD.IADD R60, R13, 0x1, R0 ;  /* 0x000000010d3c7824 */ /* 0x000fc800078e0200 */
        /* <DEDUP_REMOVED lines=14> */
.L_x_5712:
[----:B------:R-:W-:-:S06]  /*b5a0*/  UISETP.NE.AND UP0, UPT, UR41, 0x1, UPT ;  /* 0x000000012900788c */ /* 0x000fcc000bf05270 */
[----:B------:R-:W-:-:S05]  /*b5b0*/  PLOP3.LUT P3, PT, PT, PT, UP0, 0x80, 0x0 ;  /* 0x000000000000781c */ /* 0x000fca0003f6f008 */
[----:B------:R-:W-:-:S08]  /*b5c0*/  @UP0 ULDC.64 UR4, c[0x0][0x9e8] ;  /* 0x00027a0000040ab9 */ /* 0x000fd00000000a00 */
[----:B------:R-:W-:-:S05]  /*b5d0*/  @P3 IMAD.HI.U32 R20, R0, UR4, RZ ;  /* 0x0000000400143c27 */ /* 0x000fca000f8e00ff */
[----:B------:R-:W-:-:S07]  /*b5e0*/  @P3 SHF.R.U32.HI R0, RZ, UR5, R20 ;  /* 0x00000005ff003c19 */ /* 0x000fce0008011614 */
.L_x_5713:
[----:B------:R-:W-:Y:S05]  /*b5f0*/  BSYNC B0 ;  /* 0x0000000000007941 */ /* 0x000fea0003800000 */
.L_x_5711:
[----:B------:R-:W-:-:S04]  /*b600*/  IMAD R0, R0, UR41, -R56 ;  /* 0x0000002900007c24 */ /* 0x000fc8000f8e0a38 */
[----:B------:R-:W-:-:S05]  /*b610*/  IMAD.IADD R0, R0, 0x1, -R185 ;  /* 0x0000000100007824 */ /* 0x000fca00078e0ab9 */
[----:B------:R-:W-:Y:S02]  /*b620*/  VIMNMX R13, R13, R0, !PT ;  /* 0x000000000d0d7248 */ /* 0x000fe40007fe0100 */
[----:B------:R-:W-:-:S07]  /*b630*/  VIADDMNMX R12, R0, UR41, R12, PT ;  /* 0x00000029000c7c46 */ /* 0x000fce000b80010c */
.L_x_5710:
[C---:B------:R-:W-:Y:S01]  /*b640*/  ISETP.GE.AND P3, PT, R61.reuse, 0x2, PT ;  /* 0x000000023d00780c */ /* 0x040fe20003f66270 */
[----:B------:R-:W0:Y:S01]  /*b650*/  SHFL.IDX PT, R3, R3, 0x1, 0x1c1f ;  /* 0x003c1f0003037f89 */ /* 0x000e2200000e0000 */
[----:B------:R-:W-:Y:S01]  /*b660*/  ISETP.GE.AND P4, PT, R61, 0x9, PT ;  /* 0x000000093d00780c */ /* 0x000fe20003f86270 */
[----:B------:R-:W-:Y:S01]  /*b670*/  UISETP.NE.AND UP0, UPT, UR47, URZ, UPT ;  /* 0x0000003f2f00728c */ /* 0x000fe2000bf05270 */
[C---:B------:R-:W-:Y:S02]  /*b680*/  ISETP.GT.AND P6, PT, R13.reuse, 0x1, !P3 ;  /* 0x000000010d00780c */ /* 0x040fe40005fc4270 */
[----:B------:R-:W-:Y:S02]  /*b690*/  ISETP.GT.AND P5, PT, R13, 0x8, !P4 ;  /* 0x000000080d00780c */ /* 0x000fe400067a4270 */
[C---:B------:R-:W-:Y:S02]  /*b6a0*/  ISETP.LT.OR P6, PT, R12.reuse, 0x2, P6 ;  /* 0x000000020c00780c */ /* 0x040fe400037c1670 */
[----:B------:R-:W-:-:S02]  /*b6b0*/  ISETP.LT.OR P5, PT, R12, 0x9, P5 ;  /* 0x000000090c00780c */ /* 0x000fc40002fa1670 */
[----:B-----5:R-:W-:Y:S02]  /*b6c0*/  FSEL R76, R25, -INF , !P6 ;  /* 0xff800000194c7808 */ /* 0x020fe40007000000 */
[----:B------:R-:W-:Y:S02]  /*b6d0*/  ISETP.GE.AND P6, PT, R61, 0xa, PT ;  /* 0x0000000a3d00780c */ /* 0x000fe40003fc6270 */
[----:B------:R-:W-:Y:S02]  /*b6e0*/  FSEL R74, R28, -INF , !P5 ;  /* 0xff8000001c4a7808 */ /* 0x000fe40006800000 */
[----:B------:R-:W-:Y:S02]  /*b6f0*/  ISETP.GT.AND P5, PT, R13, 0x9, !P6 ;  /* 0x000000090d00780c */ /* 0x000fe400077a4270 */
[----:B------:R-:W-:Y:S02]  /*b700*/  P2R R62, PR, RZ, 0x40 ;  /* 0x00000040ff3e7803 */ /* 0x000fe40000000000 */
[----:B------:R-:W-:-:S02]  /*b710*/  ISETP.LT.OR P5, PT, R12, 0xa, P5 ;  /* 0x0000000a0c00780c */ /* 0x000fc40002fa1670 */
[----:B------:R-:W-:Y:S02]  /*b720*/  ISETP.GE.AND P6, PT, R61, 0x11, PT ;  /* 0x000000113d00780c */ /* 0x000fe40003fc6270 */
[----:B------:R-:W-:Y:S01]  /*b730*/  FSEL R72, R29, -INF , !P5 ;  /* 0xff8000001d487808 */ /* 0x000fe20006800000 */
[----:B0-----:R-:W-:Y:S01]  /*b740*/  IMAD.IADD R29, R60, 0x1, R3 ;  /* 0x000000013c1d7824 */ /* 0x001fe200078e0203 */
        /* <DEDUP_REMOVED lines=48> */
[----:B------:R-:W-:Y:S02]  /*ba50*/  VIADDMNMX R25, R3, R59, R58, PT ;  /* 0x0000003b03197246 */ /* 0x000fe4000380013a */
        /* <DEDUP_REMOVED lines=13> */
[----:B------:R-:W-:-:S04]  /*bb30*/  ISETP.LT.OR P6, PT, R12, 0x3a, P6 ;  /* 0x0000003a0c00780c */ /* 0x000fc800037c1670 */
[----:B------:R-:W-:Y:S02]  /*bb40*/  FSEL R24, R53, -INF , !P6 ;  /* 0xff80000035187808 */ /* 0x000fe40007000000 */
[----:B------:R-:W-:-:S13]  /*bb50*/  PLOP3.LUT P6, PT, PT, PT, UP0, 0x40, 0x0 ;  /* 0x000000000000781c */ /* 0x000fda0003fce808 */
        /* <DEDUP_REMOVED lines=14> */
.L_x_5716:
[----:B------:R-:W-:-:S06]  /*bc40*/  UISETP.NE.AND UP0, UPT, UR41, 0x1, UPT ;  /* 0x000000012900788c */ /* 0x000fcc000bf05270 */
[----:B------:R-:W-:-:S05]  /*bc50*/  PLOP3.LUT P6, PT, PT, PT, UP0, 0x80, 0x0 ;  /* 0x000000000000781c */ /* 0x000fca0003fcf008 */
[----:B------:R-:W-:-:S08]  /*bc60*/  @UP0 ULDC.64 UR4, c[0x0][0x9e8] ;  /* 0x00027a0000040ab9 */ /* 0x000fd00000000a00 */
[----:B------:R-:W-:Y:S01]  /*bc70*/  @P6 IMAD.HI.U32 R12, R3, UR4, RZ ;  /* 0x00000004030c6c27 */ /* 0x000fe2000f8e00ff */
[----:B------:R-:W-:-:S13]  /*bc80*/  PLOP3.LUT P6, PT, PT, PT, UP0, 0x80, 0x0 ;  /* 0x000000000000781c */ /* 0x000fda0003fcf008 */
[----:B------:R-:W-:-:S07]  /*bc90*/  @P6 SHF.R.U32.HI R3, RZ, UR5, R12 ;  /* 0x00000005ff036c19 */ /* 0x000fce000801160c */
.L_x_5717:
[----:B------:R-:W-:Y:S05]  /*bca0*/  BSYNC B0 ;  /* 0x0000000000007941 */ /* 0x000fea0003800000 */
.L_x_5715:
[----:B------:R-:W-:-:S04]  /*bcb0*/  IMAD R12, R3, UR41, -R56 ;  /* 0x00000029030c7c24 */ /* 0x000fc8000f8e0a38 */
[----:B------:R-:W-:-:S05]  /*bcc0*/  IMAD.IADD R12, R12, 0x1, -R185 ;  /* 0x000000010c0c7824 */ /* 0x000fca00078e0ab9 */
[----:B------:R-:W-:Y:S02]  /*bcd0*/  VIMNMX R29, R29, R12, !PT ;  /* 0x0000000c1d1d7248 */ /* 0x000fe40007fe0100 */
[----:B------:R-:W-:-:S07]  /*bce0*/  VIADDMNMX R25, R12, UR41, R25, PT ;  /* 0x000000290c197c46 */ /* 0x000fce000b800119 */
.L_x_5714:
[----:B------:R-:W-:Y:S01]  /*bcf0*/  BAR.SYNC.DEFER_BLOCKING 0xf, 0x100 ;  /* 0x03c4000000007b1d */ /* 0x000fe20000010000 */
[----:B------:R-:W-:Y:S02]  /*bd00*/  ISETP.GT.AND P3, PT, R29, 0x1, !P3 ;  /* 0x000000011d00780c */ /* 0x000fe40005f64270 */
[----:B------:R-:W-:Y:S02]  /*bd10*/  FMNMX.FTZ R3, R164, R76, !PT ;  /* 0x0000004ca4037209 */ /* 0x000fe40007810000 */
[----:B------:R-:W-:Y:S01]  /*bd20*/  ISETP.LT.OR P3, PT, R25, 0x2, P3 ;  /* 0x000000021900780c */ /* 0x000fe20001f61670 */
[----:B------:R-:W-:Y:S01]  /*bd30*/  ULDC UR4, c[0x0][0x988] ;  /* 0x0002620000047ab9 */ /* 0x000fe20000000800 */
[----:B------:R-:W-:Y:S01]  /*bd40*/  FMNMX.FTZ R3, R74, R3, !PT ;  /* 0x000000034a037209 */ /* 0x000fe20007810000 */
[----:B------:R-:W-:Y:S01]  /*bd50*/  IMAD.U32 R13, RZ, RZ, UR4 ;  /* 0x00000004ff0d7e24 */ /* 0x000fe2000f8e00ff */
        /* <DEDUP_REMOVED lines=32> */
[----:B------:R-:W-:Y:S01]  /*bf60*/  ISETP.GT.AND P4, PT, R29, 0x8, !P4 ;  /* 0x000000081d00780c */ /* 0x000fe20006784270 */
[----:B------:R-:W0:Y:S01]  /*bf70*/  SHFL.BFLY PT, R12, R27, 0x2, 0x1f ;  /* 0x0c401f001b0c7f89 */ /* 0x000e2200000e0000 */
[C---:B------:R-:W-:Y:S02]  /*bf80*/  ISETP.LT.OR P3, PT, R25.reuse, 0x1a, P3 ;  /* 0x0000001a1900780c */ /* 0x040fe40001f61670 */
[----:B------:R-:W-:Y:S02]  /*bf90*/  ISETP.LT.OR P4, PT, R25, 0x9, P4 ;  /* 0x000000091900780c */ /* 0x000fe40002781670 */
[----:B------:R-:W-:Y:S02]  /*bfa0*/  FSEL R60, R39, -INF , !P3 ;  /* 0xff800000273c7808 */ /* 0x000fe40005800000 */
[----:B------:R-:W-:Y:S02]  /*bfb0*/  ISETP.NE.AND P3, PT, R37, RZ, PT ;  /* 0x000000ff2500720c */ /* 0x000fe40003f65270 */
        /* <DEDUP_REMOVED lines=8> */
[----:B------:R-:W-:Y:S02]  /*c040*/  ISETP.GT.AND P3, PT, R29, 0x21, !P3 ;  /* 0x000000211d00780c */ /* 0x000fe40005f64270 */
[----:B0-----:R-:W-:Y:S02]  /*c050*/  FMNMX.FTZ R31, R27, R12, !PT ;  /* 0x0000000c1b1f7209 */ /* 0x001fe40007810000 */
[C---:B------:R-:W-:Y:S02]  /*c060*/  ISETP.LT.OR P3, PT, R25.reuse, 0x22, P3 ;  /* 0x000000221900780c */ /* 0x040fe40001f61670 */
[----:B------:R-:W-:Y:S01]  /*c070*/  ISETP.LT.OR P5, PT, R25, 0x39, P5 ;  /* 0x000000391900780c */ /* 0x000fe20002fa1670 */
[----:B------:R-:W0:Y:S01]  /*c080*/  SHFL.BFLY PT, R12, R31, 0x1, 0x1f ;  /* 0x0c201f001f0c7f89 */ /* 0x000e2200000e0000 */
[----:B------:R-:W-:-:S02]  /*c090*/  FSEL R62, R43, -INF , !P3 ;  /* 0xff8000002b3e7808 */ /* 0x000fc40005800000 */
[----:B------:R-:W-:Y:S02]  /*c0a0*/  ISETP.NE.AND P3, PT, R41, RZ, PT ;  /* 0x000000ff2900720c */ /* 0x000fe40003f65270 */
[----:B------:R-:W-:Y:S02]  /*c0b0*/  FSEL R54, R54, -INF , !P5 ;  /* 0xff80000036367808 */ /* 0x000fe40006800000 */
[----:B------:R-:W-:-:S04]  /*c0c0*/  ISETP.GT.AND P3, PT, R29, 0x28, !P3 ;  /* 0x000000281d00780c */ /* 0x000fc80005f64270 */
[----:B------:R-:W-:-:S04]  /*c0d0*/  ISETP.LT.OR P3, PT, R25, 0x29, P3 ;  /* 0x000000291900780c */ /* 0x000fc80001f61670 */
[----:B------:R-:W-:Y:S02]  /*c0e0*/  FSEL R46, R46, -INF , !P3 ;  /* 0xff8000002e2e7808 */ /* 0x000fe40005800000 */
[----:B------:R-:W-:Y:S02]  /*c0f0*/  ISETP.GT.AND P3, PT, R29, 0x29, !P4 ;  /* 0x000000291d00780c */ /* 0x000fe40006764270 */
[----:B------:R-:W-:Y:S02]  /*c100*/  ISETP.NE.AND P4, PT, R73, RZ, PT ;  /* 0x000000ff4900720c */ /* 0x000fe40003f85270 */
[----:B------:R-:W-:Y:S02]  /*c110*/  ISETP.LT.OR P3, PT, R25, 0x2a, P3 ;  /* 0x0000002a1900780c */ /* 0x000fe40001f61670 */
[----:B------:R-:W-:Y:S02]  /*c120*/  ISETP.GT.AND P4, PT, R29, 0x31, !P4 ;  /* 0x000000311d00780c */ /* 0x000fe40006784270 */
[----:B------:R-:W-:-:S02]  /*c130*/  FSEL R64, R47, -INF , !P3 ;  /* 0xff8000002f407808 */ /* 0x000fc40005800000 */
[----:B------:R-:W-:Y:S02]  /*c140*/  ISETP.GT.AND P3, PT, R29, RZ, !P6 ;  /* 0x000000ff1d00720c */ /* 0x000fe40007764270 */
[----:B0-----:R-:W-:Y:S02]  /*c150*/  FMNMX.FTZ R12, R31, R12, !PT ;  /* 0x0000000c1f0c7209 */ /* 0x001fe40007810000 */
[----:B------:R-:W-:Y:S02]  /*c160*/  ISETP.LT.OR P3, PT, R25, 0x1, P3 ;  /* 0x000000011900780c */ /* 0x000fe40001f61670 */
[----:B------:R-:W-:Y:S01]  /*c170*/  ISETP.NE.AND P6, PT, R49, RZ, PT ;  /* 0x000000ff3100720c */ /* 0x000fe20003fc5270 */
[----:B------:R-:W-:Y:S01]  /*c180*/  FMUL.FTZ R3, R12, R13 ;  /* 0x0000000d0c037220 */ /* 0x000fe20000410000 */
[----:B------:R-:W-:Y:S02]  /*c190*/  FSEL R26, R26, -INF , !P3 ;  /* 0xff8000001a1a7808 */ /* 0x000fe40005800000 */
[----:B------:R-:W-:-:S02]  /*c1a0*/  FSETP.NEU.FTZ.AND P3, PT, R12, -INF , PT ;  /* 0xff8000000c00780b */ /* 0x000fc40003f7d000 */
[----:B------:R-:W-:Y:S02]  /*c1b0*/  ISETP.LT.OR P4, PT, R25, 0x32, P4 ;  /* 0x000000321900780c */ /* 0x000fe40002781670 */
[----:B------:R-:W-:Y:S02]  /*c1c0*/  FSEL R33, R3, RZ, P3 ;  /* 0x000000ff03217208 */ /* 0x000fe40001800000 */
[----:B------:R-:W-:Y:S02]  /*c1d0*/  FMNMX.FTZ R3, R26, R36, !PT ;  /* 0x000000241a037209 */ /* 0x000fe40007810000 */
[----:B------:R-:W-:Y:S01]  /*c1e0*/  ISETP.NE.AND P3, PT, R45, RZ, PT ;  /* 0x000000ff2d00720c */ /* 0x000fe20003f65270 */
[--C-:B------:R-:W-:Y:S01]  /*c1f0*/  FFMA.FTZ R27, R76, R13, -R33.reuse ;  /* 0x0000000d4c1b7223 */ /* 0x100fe20000010821 */
[----:B------:R-:W-:Y:S01]  /*c200*/  FMNMX.FTZ R3, R30, R3, !PT ;  /* 0x000000031e037209 */ /* 0x000fe20007810000 */
[-CC-:B------:R-:W-:Y:S01]  /*c210*/  FFMA.FTZ R35, R20, R13.reuse, -R33.reuse ;  /* 0x0000000d14237223 */ /* 0x180fe20000010821 */
[----:B------:R-:W-:Y:S01]  /*c220*/  ISETP.GT.AND P3, PT, R29, 0x30, !P3 ;  /* 0x000000301d00780c */ /* 0x000fe20005f64270 */
[--C-:B------:R-:W-:Y:S01]  /*c230*/  FFMA.FTZ R0, R0, R13, -R33.reuse ;  /* 0x0000000d00007223 */ /* 0x100fe20000010821 */
[----:B------:R-:W-:Y:S01]  /*c240*/  FMNMX.FTZ R3, R56, R3, !PT ;  /* 0x0000000338037209 */ /* 0x000fe20007810000 */
[--C-:B------:R-:W-:Y:S01]  /*c250*/  FFMA.FTZ R164, R164, R13, -R33.reuse ;  /* 0x0000000da4a47223 */ /* 0x100fe20000010821 */
[----:B------:R-:W-:Y:S01]  /*c260*/  ISETP.LT.OR P3, PT, R25, 0x31, P3 ;  /* 0x000000311900780c */ /* 0x000fe20001f61670 */
[----:B------:R-:W-:Y:S01]  /*c270*/  MUFU.EX2 R31, R0 ;  /* 0x00000000001f7308 */ /* 0x000fe20000000800 */
[----:B------:R-:W-:Y:S01]  /*c280*/  FMNMX.FTZ R3, R34, R3, !PT ;  /* 0x0000000322037209 */ /* 0x000fe20007810000 */
[-CC-:B------:R-:W-:Y:S01]  /*c290*/  FFMA.FTZ R74, R74, R13.reuse, -R33.reuse ;  /* 0x0000000d4a4a7223 */ /* 0x180fe20000010821 */
[----:B------:R-:W-:Y:S01]  /*c2a0*/  FSEL R50, R50, -INF , !P3 ;  /* 0xff80000032327808 */ /* 0x000fe20005800000 */
[--C-:B------:R-:W-:Y:S01]  /*c2b0*/  FFMA.FTZ R70, R70, R13, -R33.reuse ;  /* 0x0000000d46467223 */ /* 0x100fe20000010821 */
[----:B------:R-:W-:Y:S01]  /*c2c0*/  FMNMX.FTZ R3, R58, R3, !PT ;  /* 0x000000033a037209 */ /* 0x000fe20007810000 */
[-CC-:B------:R-:W-:Y:S01]  /*c2d0*/  FFMA.FTZ R68, R68, R13.reuse, -R33.reuse ;  /* 0x0000000d44447223 */ /* 0x180fe20000010821 */
        /* <DEDUP_REMOVED lines=22> */
[----:B------:R-:W-:-:S03]  /*c440*/  FMNMX.FTZ R3, R78, R3, !PT ;  /* 0x000000034e037209 */ /* 0x000fc60007810000 */
[----:B------:R-:W-:Y:S01]  /*c450*/  MUFU.EX2 R74, R74 ;  /* 0x0000004a004a7308 */ /* 0x000fe20000000800 */
[----:B------:R-:W-:-:S04]  /*c460*/  FMNMX.FTZ R3, R54, R3, !PT ;  /* 0x0000000336037209 */ /* 0x000fc80007810000 */
[----:B------:R-:W-:-:S03]  /*c470*/  FMNMX.FTZ R3, R76, R3, !PT ;  /* 0x000000034c037209 */ /* 0x000fc60007810000 */
[----:B------:R-:W3:Y:S01]  /*c480*/  MUFU.EX2 R25, R25 ;  /* 0x0000001900197308 */ /* 0x000ee20000000800 */
[----:B0-----:R-:W-:Y:S01]  /*c490*/  FADD.FTZ R43, R164, R27 ;  /* 0x0000001ba42b7221 */ /* 0x001fe20000010000 */
[----:B------:R-:W0:Y:S01]  /*c4a0*/  SHFL.BFLY PT, R72, R3, 0x2, 0x1f ;  /* 0x0c401f0003487f89 */ /* 0x000e2200000e0000 */
[----:B------:R-:W-:-:S05]  /*c4b0*/  F2FP.BF16.F32.PACK_AB R164, R27, R164 ;  /* 0x000000a41ba4723e */ /* 0x000fca00000010ff */
[----:B------:R-:W-:Y:S08]  /*c4c0*/  MUFU.EX2 R70, R70 ;  /* 0x0000004600467308 */ /* 0x000ff00000000800 */
[----:B------:R-:W4:Y:S01]  /*c4d0*/  MUFU.EX2 R29, R68 ;  /* 0x00000044001d7308 */ /* 0x000f220000000800 */
[----:B---3--:R-:W-:-:S07]  /*c4e0*/  F2FP.BF16.F32.PACK_AB R166, R25, R74 ;  /* 0x0000004a19a6723e */ /* 0x008fce00000010ff */
[----:B------:R-:W3:Y:S01]  /*c4f0*/  MUFU.EX2 R66, R66 ;  /* 0x0000004200427308 */ /* 0x000ee20000000800 */
[----:B0-----:R-:W-:-:S05]  /*c500*/  FMNMX.FTZ R72, R3, R72, !PT ;  /* 0x0000004803487209 */ /* 0x001fca0007810000 */
[----:B------:R-:W0:Y:S02]  /*c510*/  SHFL.BFLY PT, R3, R72, 0x1, 0x1f ;  /* 0x0c201f0048037f89 */ /* 0x000e2400000e0000 */
[----:B------:R-:W-:Y:S01]  /*c520*/  MUFU.EX2 R40, R40 ;  /* 0x0000002800287308 */ /* 0x000fe20000000800 */
[----:B----4-:R-:W-:-:S07]  /*c530*/  F2FP.BF16.F32.PACK_AB R160, R29, R70 ;  /* 0x000000461da0723e */ /* 0x010fce00000010ff */
[----:B------:R-:W4:Y:S01]  /*c540*/  MUFU.EX2 R35, R35 ;  /* 0x0000002300237308 */ /* 0x000f220000000800 */
[----:B---3--:R-:W-:-:S07]  /*c550*/  F2FP.BF16.F32.PACK_AB R162, R31, R66 ;  /* 0x000000421fa2723e */ /* 0x008fce00000010ff */
[----:B------:R-:W-:Y:S01]  /*c560*/  MUFU.EX2 R44, R44 ;  /* 0x0000002c002c7308 */ /* 0x000fe20000000800 */
[----:B0-----:R-:W-:-:S07]  /*c570*/  FMNMX.FTZ R20, R72, R3, !PT ;  /* 0x0000000348147209 */ /* 0x001fce0007810000 */
[----:B------:R-:W0:Y:S01]  /*c580*/  MUFU.EX2 R37, R28 ;  /* 0x0000001c00257308 */ /* 0x000e220000000800 */
[----:B----4-:R-:W-:Y:S02]  /*c590*/  F2FP.BF16.F32.PACK_AB R156, R35, R40 ;  /* 0x00000028239c723e */ /* 0x010fe400000010ff */
[C---:B------:R-:W-:Y:S01]  /*c5a0*/  FSETP.NEU.FTZ.AND P3, PT, R20.reuse, -INF , PT ;  /* 0xff8000001400780b */ /* 0x040fe20003f7d000 */
[----:B------:R-:W-:-:S04]  /*c5b0*/  FMUL.FTZ R0, R20, R13 ;  /* 0x0000000d14007220 */ /* 0x000fc80000410000 */
[----:B------:R3:W-:Y:S01]  /*c5c0*/  MUFU.EX2 R3, R24 ;  /* 0x0000001800037308 */ /* 0x0007e20000000800 */
[----:B------:R-:W-:Y:S01]  /*c5d0*/  FSEL R33, R0, RZ, P3 ;  /* 0x000000ff00217208 */ /* 0x000fe20001800000 */
[----:B------:R-:W-:-:S04]  /*c5e0*/  FADD.FTZ R0, R74, R43 ;  /* 0x0000002b4a007221 */ /* 0x000fc80000010000 */
        /* <DEDUP_REMOVED lines=9> */
[----:B------:R-:W-:Y:S01]  /*c680*/  FADD.FTZ R45, R25, R0 ;  /* 0x00000000192d7221 */ /* 0x000fe20000010000 */
[-CC-:B------:R-:W-:Y:S01]  /*c690*/  FFMA.FTZ R42, R42, R13.reuse, -R33.reuse ;  /* 0x0000000d2a2a7223 */ /* 0x180fe20000010821 */
[-CC-:B------:R-:W-:Y:S01]  /*c6a0*/  FFMA.FTZ R62, R62, R13.reuse, -R33.reuse ;  /* 0x0000000d3e3e7223 */ /* 0x180fe20000010821 */
[-C--:B------:R-:W-:Y:S01]  /*c6b0*/  FFMA.FTZ R46, R46, R13.reuse, -R33 ;  /* 0x0000000d2e2e7223 */ /* 0x080fe20000010821 */
[----:B------:R-:W4:Y:S01]  /*c6c0*/  MUFU.EX2 R26, R26 ;  /* 0x0000001a001a7308 */ /* 0x000f220000000800 */
[----:B---3--:R-:W-:Y:S01]  /*c6d0*/  FADD.FTZ R24, R70, R45 ;  /* 0x0000002d46187221 */ /* 0x008fe20000010000 */
[-CC-:B------:R-:W-:Y:S01]  /*c6e0*/  FFMA.FTZ R64, R64, R13.reuse, -R33.reuse ;  /* 0x0000000d40407223 */ /* 0x180fe20000010821 */
[-CC-:B------:R-:W-:Y:S01]  /*c6f0*/  FFMA.FTZ R50, R50, R13.reuse, -R33.reuse ;  /* 0x0000000d32327223 */ /* 0x180fe20000010821 */
[-CC-:B------:R-:W-:Y:S01]  /*c700*/  FFMA.FTZ R78, R78, R13.reuse, -R33.reuse ;  /* 0x0000000d4e4e7223 */ /* 0x180fe20000010821 */
[----:B------:R-:W-:Y:S01]  /*c710*/  FADD.FTZ R47, R29, R24 ;  /* 0x000000181d2f7221 */ /* 0x000fe20000010000 */
[-CC-:B------:R-:W-:Y:S01]  /*c720*/  FFMA.FTZ R54, R54, R13.reuse, -R33.reuse ;  /* 0x0000000d36367223 */ /* 0x180fe20000010821 */
[----:B------:R-:W-:Y:S01]  /*c730*/  FFMA.FTZ R33, R76, R13, -R33 ;  /* 0x0000000d4c217223 */ /* 0x000fe20000010821 */
[----:B------:R-:W3:Y:S01]  /*c740*/  MUFU.EX2 R30, R30 ;  /* 0x0000001e001e7308 */ /* 0x000ee20000000800 */
[----:B------:R-:W-:Y:S01]  /*c750*/  FADD.FTZ R24, R66, R47 ;  /* 0x0000002f42187221 */ /* 0x000fe20000010000 */
[----:B0-----:R-:W-:-:S06]  /*c760*/  F2FP.BF16.F32.PACK_AB R158, R37, R44 ;  /* 0x0000002c259e723e */ /* 0x001fcc00000010ff */
[----:B------:R-:W0:Y:S01]  /*c770*/  MUFU.EX2 R167, R56 ;  /* 0x0000003800a77308 */ /* 0x000e220000000800 */
[----:B----4-:R-:W-:Y:S01]  /*c780*/  FADD.FTZ R43, R26, R165 ;  /* 0x000000a51a2b7221 */ /* 0x010fe20000010000 */
[----:B------:R-:W-:-:S06]  /*c790*/  F2FP.BF16.F32.PACK_AB R165, R165, R26 ;  /* 0x0000001aa5a5723e */ /* 0x000fcc00000010ff */
[----:B------:R-:W4:Y:S01]  /*c7a0*/  MUFU.EX2 R34, R34 ;  /* 0x0000002200227308 */ /* 0x000f220000000800 */
[----:B---3--:R-:W-:-:S07]  /*c7b0*/  FADD.FTZ R0, R30, R43 ;  /* 0x0000002b1e007221 */ /* 0x008fce0000010000 */
[----:B------:R-:W3:Y:S01]  /*c7c0*/  MUFU.EX2 R161, R58 ;  /* 0x0000003a00a17308 */ /* 0x000ee20000000800 */
[C---:B0-----:R-:W-:Y:S01]  /*c7d0*/  FADD.FTZ R45, R167.reuse, R0 ;  /* 0x00000000a72d7221 */ /* 0x041fe20000010000 */
[----:B------:R-:W-:-:S05]  /*c7e0*/  F2FP.BF16.F32.PACK_AB R167, R167, R30 ;  /* 0x0000001ea7a7723e */ /* 0x000fca00000010ff */
[----:B------:R0:W-:Y:S01]  /*c7f0*/  STSM.16.M88.4 [R196+0x26800], R164 ;  /* 0x026800a4c4007844 */ /* 0x0001e20000000200 */
[----:B------:R-:W5:Y:S01]  /*c800*/  MUFU.EX2 R38, R38 ;  /* 0x0000002600267308 */ /* 0x000f620000000800 */
[----:B----4-:R-:W-:Y:S01]  /*c810*/  FADD.FTZ R0, R34, R45 ;  /* 0x0000002d22007221 */ /* 0x010fe20000010000 */
[----:B------:R-:W-:-:S04]  /*c820*/  FADD.FTZ R45, R31, R24 ;  /* 0x000000181f2d7221 */ /* 0x000fc80000010000 */
[----:B------:R-:W-:Y:S02]  /*c830*/  FADD.FTZ R24, R40, R45 ;  /* 0x0000002d28187221 */ /* 0x000fe40000010000 */
[----:B------:R-:W4:Y:S01]  /*c840*/  MUFU.EX2 R163, R60 ;  /* 0x0000003c00a37308 */ /* 0x000f220000000800 */
[C---:B---3--:R-:W-:Y:S01]  /*c850*/  FADD.FTZ R27, R161.reuse, R0 ;  /* 0x00000000a11b7221 */ /* 0x048fe20000010000 */
[----:B------:R-:W-:-:S06]  /*c860*/  F2FP.BF16.F32.PACK_AB R161, R161, R34 ;  /* 0x00000022a1a1723e */ /* 0x000fcc00000010ff */
[----:B------:R-:W3:Y:S01]  /*c870*/  MUFU.EX2 R42, R42 ;  /* 0x0000002a002a7308 */ /* 0x000ee20000000800 */
[----:B-----5:R-:W-:Y:S01]  /*c880*/  FADD.FTZ R0, R38, R27 ;  /* 0x0000001b26007221 */ /* 0x020fe20000010000 */
[----:B------:R-:W-:-:S06]  /*c890*/  FADD.FTZ R27, R35, R24 ;  /* 0x00000018231b7221 */ /* 0x000fcc0000010000 */
[----:B------:R-:W5:Y:S01]  /*c8a0*/  MUFU.EX2 R157, R62 ;  /* 0x0000003e009d7308 */ /* 0x000f620000000800 */
[C---:B----4-:R-:W-:Y:S01]  /*c8b0*/  FADD.FTZ R25, R163.reuse, R0 ;  /* 0x00000000a3197221 */ /* 0x050fe20000010000 */
[----:B------:R-:W-:-:S05]  /*c8c0*/  F2FP.BF16.F32.PACK_AB R163, R163, R38 ;  /* 0x00000026a3a3723e */ /* 0x000fca00000010ff */
[----:B------:R0:W-:Y:S01]  /*c8d0*/  STSM.16.M88.4 [R199], R160 ;  /* 0x000000a0c7007844 */ /* 0x0001e20000000200 */
[----:B------:R-:W4:Y:S01]  /*c8e0*/  MUFU.EX2 R46, R46 ;  /* 0x0000002e002e7308 */ /* 0x000f220000000800 */
[----:B---3--:R-:W-:-:S07]  /*c8f0*/  FADD.FTZ R0, R42, R25 ;  /* 0x000000192a007221 */ /* 0x008fce0000010000 */
[----:B------:R-:W3:Y:S01]  /*c900*/  MUFU.EX2 R41, R64 ;  /* 0x0000004000297308 */ /* 0x000ee20000000800 */
[C---:B-----5:R-:W-:Y:S01]  /*c910*/  FADD.FTZ R25, R157.reuse, R0 ;  /* 0x000000009d197221 */ /* 0x060fe20000010000 */
[----:B------:R-:W-:Y:S01]  /*c920*/  FADD.FTZ R0, R44, R27 ;  /* 0x0000001b2c007221 */ /* 0x000fe20000010000 */
[----:B------:R-:W-:-:S03]  /*c930*/  F2FP.BF16.F32.PACK_AB R157, R157, R42 ;  /* 0x0000002a9d9d723e */ /* 0x000fc600000010ff */
[----:B------:R-:W-:Y:S02]  /*c940*/  FADD.FTZ R37, R37, R0 ;  /* 0x0000000025257221 */ /* 0x000fe40000010000 */
[----:B------:R-:W-:Y:S01]  /*c950*/  MUFU.EX2 R48, R48 ;  /* 0x0000003000307308 */ /* 0x000fe20000000800 */
[----:B----4-:R-:W-:-:S07]  /*c960*/  FADD.FTZ R24, R46, R25 ;  /* 0x000000192e187221 */ /* 0x010fce0000010000 */
[----:B------:R-:W4:Y:S01]  /*c970*/  MUFU.EX2 R39, R32 ;  /* 0x0000002000277308 */ /* 0x000f220000000800 */
[C---:B---3--:R-:W-:Y:S01]  /*c980*/  F2FP.BF16.F32.PACK_AB R159, R41.reuse, R46 ;  /* 0x0000002e299f723e */ /* 0x048fe200000010ff */
[----:B------:R-:W-:-:S04]  /*c990*/  FADD.FTZ R41, R41, R24 ;  /* 0x0000001829297221 */ /* 0x000fc80000010000 */
[----:B------:R0:W-:Y:S02]  /*c9a0*/  STSM.16.M88.4 [R197], R156 ;  /* 0x0000009cc5007844 */ /* 0x0001e40000000200 */
[----:B------:R-:W-:Y:S08]  /*c9b0*/  MUFU.EX2 R50, R50 ;  /* 0x0000003200327308 */ /* 0x000ff00000000800 */
[----:B------:R-:W3:Y:S01]  /*c9c0*/  MUFU.EX2 R43, R78 ;  /* 0x0000004e002b7308 */ /* 0x000ee20000000800 */
[----:B----4-:R-:W-:Y:S01]  /*c9d0*/  F2FP.BF16.F32.PACK_AB R152, R39, R48 ;  /* 0x000000302798723e */ /* 0x010fe200000010ff */
[----:B------:R-:W-:-:S04]  /*c9e0*/  FADD.FTZ R48, R48, R37 ;  /* 0x0000002530307221 */ /* 0x000fc80000010000 */
[----:B------:R-:W-:Y:S02]  /*c9f0*/  FADD.FTZ R39, R39, R48 ;  /* 0x0000003027277221 */ /* 0x000fe40000010000 */
[----:B------:R-:W4:Y:S08]  /*ca00*/  MUFU.EX2 R52, R52 ;  /* 0x0000003400347308 */ /* 0x000f300000000800 */
[----:B------:R-:W-:Y:S01]  /*ca10*/  MUFU.EX2 R54, R54 ;  /* 0x0000003600367308 */ /* 0x000fe20000000800 */
[----:B---3--:R-:W-:Y:S01]  /*ca20*/  F2FP.BF16.F32.PACK_AB R153, R43, R50 ;  /* 0x000000322b99723e */ /* 0x008fe200000010ff */
[----:B------:R-:W-:-:S04]  /*ca30*/  FADD.FTZ R50, R50, R41 ;  /* 0x0000002932327221 */ /* 0x000fc80000010000 */
[----:B------:R-:W-:Y:S02]  /*ca40*/  FADD.FTZ R43, R43, R50 ;  /* 0x000000322b2b7221 */ /* 0x000fe40000010000 */
[----:B------:R-:W3:Y:S01]  /*ca50*/  MUFU.EX2 R33, R33 ;  /* 0x0000002100217308 */ /* 0x000ee20000000800 */
[----:B----4-:R-:W-:Y:S01]  /*ca60*/  F2FP.BF16.F32.PACK_AB R154, R3, R52 ;  /* 0x00000034039a723e */ /* 0x010fe200000010ff */
[----:B------:R-:W-:-:S04]  /*ca70*/  FADD.FTZ R0, R52, R39 ;  /* 0x0000002734007221 */ /* 0x000fc80000010000 */
[----:B------:R-:W-:Y:S01]  /*ca80*/  FADD.FTZ R0, R3, R0 ;  /* 0x0000000003007221 */ /* 0x000fe20000010000 */
[----:B---3--:R-:W-:Y:S01]  /*ca90*/  F2FP.BF16.F32.PACK_AB R155, R33, R54 ;  /* 0x00000036219b723e */ /* 0x008fe200000010ff */
[----:B------:R-:W-:-:S04]  /*caa0*/  FADD.FTZ R54, R54, R43 ;  /* 0x0000002b36367221 */ /* 0x000fc80000010000 */
[----:B------:R0:W-:Y:S01]  /*cab0*/  STSM.16.M88.4 [R198], R152 ;  /* 0x00000098c6007844 */ /* 0x0001e20000000200 */
[----:B------:R-:W-:Y:S01]  /*cac0*/  FADD.FTZ R3, R33, R54 ;  /* 0x0000003621037221 */ /* 0x000fe20000010000 */
[----:B------:R-:W-:Y:S06]  /*cad0*/  @!P0 BRA `(.L_x_5718) ;  /* 0x0000000000048947 */ /* 0x000fec0003800000 */
[----:B------:R-:W-:Y:S01]  /*cae0*/  BPT.TRAP 0x1 ;  /* 0x000000040000795c */ /* 0x000fe20000300000 */
.L_x_5718:
[----:B------:R3:W4:Y:S01]  /*caf0*/  SYNCS.PHASECHK.TRANS64.TRYWAIT P3, [R14+URZ+0x28c50], R57 ;  /* 0x028c50390e0075a7 */ /* 0x000722000806017f */
[----:B------:R-:W-:Y:S05]  /*cb00*/  @!P0 BRA `(.L_x_5719) ;  /* 0x0000000000048947 */ /* 0x000fea0003800000 */
[----:B------:R-:W-:Y:S01]  /*cb10*/  BPT.TRAP 0x1 ;  /* 0x000000040000795c */ /* 0x000fe20000300000 */
.L_x_5719:
[----:B------:R-:W0:Y:S01]  /*cb20*/  @P2 LDC R27, c[0x0][0x44c] ;  /* 0x00011300ff1b2b82 */ /* 0x000e220000000800 */
[----:B------:R-:W-:Y:S01]  /*cb30*/  ULDC UR44, c[0x0][0x9e4] ;  /* 0x00027900002c7ab9 */ /* 0x000fe20000000800 */
[----:B------:R-:W-:Y:S01]  /*cb40*/  ULDC UR45, c[0x0][0x9dc] ;  /* 0x00027700002d7ab9 */ /* 0x000fe20000000800 */
[----:B------:R-:W-:Y:S01]  /*cb50*/  ULDC UR39, c[0x0][0x988] ;  /* 0x0002620000277ab9 */ /* 0x000fe20000000800 */
[----:B------:R-:W-:Y:S01]  /*cb60*/  ULDC UR46, c[0x0][0x9e0] ;  /* 0x00027800002e7ab9 */ /* 0x000fe20000000800 */
[----:B------:R-:W-:Y:S01]  /*cb70*/  BSSY B0, `(.L_x_5720) ;  /* 0x0000006000007945 */ /* 0x000fe20003800000 */
[----:B------:R-:W-:Y:S02]  /*cb80*/  IMAD R28, R18, 0x1000, R190 ;  /* 0x00001000121c7824 */ /* 0x000fe400078e02be */
[----:B------:R-:W0:Y:S01]  /*cb90*/  @P2 LDC R30, c[0x0][0x450] ;  /* 0x00011400ff1e2b82 */ /* 0x000e220000000800 */
[----:B----4-:R-:W-:Y:S05]  /*cba0*/  @P3 BRA `(.L_x_5721) ;  /* 0x0000000000083947 */ /* 0x010fea0003800000 */
[----:B------:R-:W4:Y:S02]  /*cbb0*/  SYNCS.PHASECHK.TRANS64.TRYWAIT P3, [R14+URZ+0x28c50], R57 ;  /* 0x028c50390e0075a7 */ /* 0x000f24000806017f */
[----:B----4-:R-:W-:Y:S05]  /*cbc0*/  @!P3 BRA `(.L_x_5722) ;  /* 0x0000016800f8b947 */ /* 0x010fea0003800000 */
.L_x_5721:
[----:B------:R-:W-:Y:S05]  /*cbd0*/  BSYNC B0 ;  /* 0x0000000000007941 */ /* 0x000fea0003800000 */
.L_x_5720:
[----:B------:R-:W-:Y:S01]  /*cbe0*/  IMAD.MOV.U32 R24, RZ, RZ, R28 ;  /* 0x000000ffff187224 */ /* 0x000fe200078e001c */
[----:B------:R-:W-:Y:S01]  /*cbf0*/  UISETP.NE.AND UP0, UPT, UR47, URZ, UPT ;  /* 0x0000003f2f00728c */ /* 0x000fe2000bf05270 */
[----:B------:R-:W-:Y:S02]  /*cc00*/  IMAD.MOV.U32 R25, RZ, RZ, 0x40000040 ;  /* 0x40000040ff197424 */ /* 0x000fe400078e00ff */
[----:B0-----:R-:W-:Y:S01]  /*cc10*/  @P2 IMAD.HI.U32 R27, R192, R27, RZ ;  /* 0x0000001bc01b2227 */ /* 0x001fe200078e00ff */
[----:B------:R-:W-:Y:S02]  /*cc20*/  R2UR UR6, R24 ;  /* 0x00000000180672ca */ /* 0x000fe400000e0000 */
[C---:B------:R-:W-:Y:S01]  /*cc30*/  R2UR UR7, R25.reuse ;  /* 0x00000000190772ca */ /* 0x040fe200000e0000 */
[----:B------:R-:W-:Y:S01]  /*cc40*/  IMAD.MOV.U32 R169, RZ, RZ, R192 ;  /* 0x000000ffffa97224 */ /* 0x000fe200078e00c0 */
[----:B------:R-:W-:Y:S01]  /*cc50*/  @P2 SHF.R.U32.HI R169, RZ, R30, R27 ;  /* 0x0000001effa92219 */ /* 0x000fe2000001161b */
[C---:B------:R-:W-:Y:S01]  /*cc60*/  VIADD R24, R28.reuse, 0x80 ;  /* 0x000000801c187836 */ /* 0x040fe20000000000 */
[----:B------:R-:W-:Y:S01]  /*cc70*/  R2UR UR11, R25 ;  /* 0x00000000190b72ca */ /* 0x000fe200000e0000 */
[C---:B------:R-:W-:Y:S01]  /*cc80*/  VIADD R26, R28.reuse, 0x100 ;  /* 0x000001001c1a7836 */ /* 0x040fe20000000000 */
[----:B------:R-:W-:Y:S01]  /*cc90*/  PLOP3.LUT P3, PT, PT, PT, UP0, 0x40, 0x0 ;  /* 0x000000000000781c */ /* 0x000fe20003f6e808 */
[----:B------:R-:W-:Y:S01]  /*cca0*/  VIADD R28, R28, 0x180 ;  /* 0x000001801c1c7836 */ /* 0x000fe20000000000 */
[----:B------:R-:W-:Y:S01]  /*ccb0*/  R2UR UR10, R24 ;  /* 0x00000000180a72ca */ /* 0x000fe200000e0000 */
[----:B------:R-:W-:Y:S01]  /*ccc0*/  IMAD.MOV.U32 R27, RZ, RZ, 0x40000040 ;  /* 0x40000040ff1b7424 */ /* 0x000fe200078e00ff */
[----:B------:R-:W-:Y:S01]  /*ccd0*/  R2UR UR14, R26 ;  /* 0x000000001a0e72ca */ /* 0x000fe200000e0000 */
[----:B------:R-:W-:Y:S01]  /*cce0*/  IMAD.MOV.U32 R29, RZ, RZ, 0x40000040 ;  /* 0x40000040ff1d7424 */ /* 0x000fe200078e00ff */
[----:B------:R-:W-:Y:S01]  /*ccf0*/  R2UR UR18, R28 ;  /* 0x000000001c1272ca */ /* 0x000fe200000e0000 */
[----:B-1234-:R-:W-:Y:S01]  /*cd00*/  @!P1 VIADD R14, R14, 0x28c60 ;  /* 0x00028c600e0e9836 */ /* 0x01efe20000000000 */
[----:B------:R-:W-:-:S02]  /*cd10*/  R2UR UR15, R27 ;  /* 0x000000001b0f72ca */ /* 0x000fc400000e0000 */
[----:B------:R-:W-:Y:S02]  /*cd20*/  R2UR UR19, R29 ;  /* 0x000000001d1372ca */ /* 0x000fe400000e0000 */
[----:B------:R-:W-:Y:S01]  /*cd30*/  WARPGROUP.ARRIVE ;  /* 0x00000000000079c5 */ /* 0x000fe20000000000 */
[----:B------:R-:W-:-:S05]  /*cd40*/  @!P1 PRMT R14, RZ, 0x654, R14 ;  /* 0x00000654ff0e9816 */ /* 0x000fca000000000e */
        /* <DEDUP_REMOVED lines=19> */
[----:B0-----:R-:W0:Y:S01]  /*ce80*/  FENCE.VIEW.ASYNC.S ;  /* 0x00000000000073c6 */ /* 0x001e220000000000 */
[----:B------:R-:W-:-:S05]  /*ce90*/  IADD3 R152, R169, R23, -R22 ;  /* 0x00000017a9987210 */ /* 0x000fca0007ffe816 */
[----:B------:R-:W-:Y:S01]  /*cea0*/  VIADD R153, R152, UR40 ;  /* 0x0000002898997c36 */ /* 0x000fe20008000000 */
[----:B0-----:R-:W-:Y:S01]  /*ceb0*/  NOP ;  /* 0x0000000000007918 */ /* 0x001fe20000000000 */
[----:B------:R-:W-:Y:S06]  /*cec0*/  BAR.ARV 0xe, 0x100 ;  /* 0x0384000000007b1d */ /* 0x000fec0000002000 */
[----:B------:R0:W-:Y:S02]  /*ced0*/  @!P1 SYNCS.ARRIVE.TRANS64.RED.A1T0 RZ, [R14+URZ], RZ ;  /* 0x000000ff0eff99a7 */ /* 0x0001e4000810043f */
[----:B0-----:R-:W-:Y:S01]  /*cee0*/  VIADD R14, R168, 0xfffffffe ;  /* 0xfffffffea80e7836 */ /* 0x001fe20000000000 */
[----:B------:R-:W-:Y:S06]  /*cef0*/  @P3 BRA `(.L_x_5723) ;  /* 0x0000000000543947 */ /* 0x000fec0003800000 */
[C---:B------:R-:W-:Y:S01]  /*cf00*/  ISETP.GT.AND P3, PT, R152.reuse, RZ, PT ;  /* 0x000000ff9800720c */ /* 0x040fe20003f64270 */
[----:B------:R-:W-:Y:S01]  /*cf10*/  BSSY B0, `(.L_x_5724) ;  /* 0x0000010000007945 */ /* 0x000fe20003800000 */
[----:B------:R-:W-:-:S11]  /*cf20*/  VIADD R154, R152, 0xffffffff ;  /* 0xffffffff989a7836 */ /* 0x000fd60000000000 */
[----:B------:R-:W-:Y:S05]  /*cf30*/  @P3 BRA `(.L_x_5725) ;  /* 0x0000000000203947 */ /* 0x000fea0003800000 */
[----:B------:R-:W-:Y:S01]  /*cf40*/  UISETP.NE.AND UP0, UPT, UR41, 0x1, UPT ;  /* 0x000000012900788c */ /* 0x000fe2000bf05270 */
[----:B------:R-:W-:-:S05]  /*cf50*/  IMAD.MOV R152, RZ, RZ, -R152 ;  /* 0x000000ffff987224 */ /* 0x000fca00078e0a98 */
[----:B------:R-:W-:-:S05]  /*cf60*/  PLOP3.LUT P3, PT, PT, PT, UP0, 0x80, 0x0 ;  /* 0x000000000000781c */ /* 0x000fca0003f6f008 */
[----:B------:R-:W-:-:S08]  /*cf70*/  @UP0 ULDC.64 UR4, c[0x0][0x9e8] ;  /* 0x00027a0000040ab9 */ /* 0x000fd00000000a00 */
[----:B------:R-:W-:-:S05]  /*cf80*/  @P3 IMAD.HI.U32 R154, R152, UR4, RZ ;  /* 0x00000004989a3c27 */ /* 0x000fca000f8e00ff */
[----:B------:R-:W-:-:S04]  /*cf90*/  @P3 SHF.R.U32.HI R152, RZ, UR5, R154 ;  /* 0x00000005ff983c19 */ /* 0x000fc8000801169a */
[----:B------:R-:W-:Y:S01]  /*cfa0*/  LOP3.LUT R154, RZ, R152, RZ, 0x33, !PT ;  /* 0x00000098ff9a7212 */ /* 0x000fe200078e33ff */
[----:B------:R-:W-:Y:S06]  /*cfb0*/  BRA `(.L_x_5726) ;  /* 0x0000000000147947 */ /* 0x000fec0003800000 */
.L_x_5725:
[----:B------:R-:W-:-:S06]  /*cfc0*/  UISETP.NE.AND UP0, UPT, UR41, 0x1, UPT ;  /* 0x000000012900788c */ /* 0x000fcc000bf05270 */
[----:B------:R-:W-:-:S05]  /*cfd0*/  PLOP3.LUT P3, PT, PT, PT, UP0, 0x80, 0x0 ;  /* 0x000000000000781c */ /* 0x000fca0003f6f008 */
[----:B------:R-:W-:-:S08]  /*cfe0*/  @UP0 ULDC.64 UR4, c[0x0][0x9e8] ;  /* 0x00027a0000040ab9 */ /* 0x000fd00000000a00 */
[----:B------:R-:W-:-:S05]  /*cff0*/  @P3 IMAD.HI.U32 R152, R154, UR4, RZ ;  /* 0x000000049a983c27 */ /* 0x000fca000f8e00ff */
[----:B------:R-:W-:-:S07]  /*d000*/  @P3 SHF.R.U32.HI R154, RZ, UR5, R152 ;  /* 0x00000005ff9a3c19 */ /* 0x000fce0008011698 */
.L_x_5726:
[----:B------:R-:W-:Y:S05]  /*d010*/  BSYNC B0 ;  /* 0x0000000000007941 */ /* 0x000fea0003800000 */
.L_x_5724:
[----:B------:R-:W-:-:S04]  /*d020*/  IMAD.U32 R152, RZ, RZ, UR41 ;  /* 0x00000029ff987e24 */ /* 0x000fc8000f8e00ff */
[----:B------:R-:W-:-:S05]  /*d030*/  IMAD R154, R154, R152, UR41 ;  /* 0x000000299a9a7e24 */ /* 0x000fca000f8e0298 */
[----:B------:R-:W-:-:S07]  /*d040*/  VIMNMX R153, R153, R154, PT ;  /* 0x0000009a99997248 */ /* 0x000fce0003fe0100 */
.L_x_5723:
[----:B------:R-:W-:Y:S01]  /*d050*/  SHF.R.S32.HI R152, RZ, 0x1f, R153 ;  /* 0x0000001fff987819 */ /* 0x000fe20000011499 */
[----:B------:R-:W-:Y:S03]  /*d060*/  BSSY B1, `(.L_x_5727) ;  /* 0x0000252000017945 */ /* 0x000fe60003800000 */
[----:B------:R-:W-:-:S04]  /*d070*/  LEA.HI R152, R152, R153, RZ, 0x6 ;  /* 0x0000009998987211 */ /* 0x000fc800078f30ff */
[----:B------:R-:W-:-:S04]  /*d080*/  SHF.R.S32.HI R152, RZ, 0x6, R152 ;  /* 0x00000006ff987819 */ /* 0x000fc80000011498 */
[----:B------:R-:W-:-:S04]  /*d090*/  VIMNMX R210, R202, R152, !PT ;  /* 0x00000098cad27248 */ /* 0x000fc80007fe0100 */
[----:B------:R-:W-:-:S13]  /*d0a0*/  ISETP.GE.AND P3, PT, R14, R210, PT ;  /* 0x000000d20e00720c */ /* 0x000fda0003f66270 */
[----:B------:R-:W-:Y:S05]  /*d0b0*/  @!P3 BRA `(.L_x_5728) ;  /* 0x000000240030b947 */ /* 0x000fea0003800000 */
[----:B------:R-:W-:Y:S01]  /*d0c0*/  BSSY B0, `(.L_x_5729) ;  /* 0x0000248000007945 */ /* 0x000fe20003800000 */
.L_x_5748:
[----:B------:R-:W-:-:S05]  /*d0d0*/  VIADD R211, R18, 0x1 ;  /* 0x0000000112d37836 */ /* 0x000fca0000000000 */
[----:B------:R-:W-:-:S04]  /*d0e0*/  ISETP.NE.AND P3, PT, R211, 0x2, PT ;  /* 0x00000002d300780c */ /* 0x000fc80003f65270 */
[----:B------:R-:W-:Y:S02]  /*d0f0*/  SEL R13, RZ, 0x1, P3 ;  /* 0x00000001ff0d7807 */ /* 0x000fe40001800000 */
[----:B------:R-:W-:Y:S02]  /*d100*/  SEL R211, R211, RZ, P3 ;  /* 0x000000ffd3d37207 */ /* 0x000fe40001800000 */
[----:B------:R-:W-:Y:S01]  /*d110*/  LOP3.LUT R19, R19, R13, RZ, 0x3c, !PT ;  /* 0x0000000d13137212 */ /* 0x000fe200078e3cff */
[----:B0-----:R-:W-:Y:S06]  /*d120*/  @!P0 BRA `(.L_x_5730) ;  /* 0x0000000000048947 */ /* 0x001fec0003800000 */
[----:B------:R-:W-:Y:S01]  /*d130*/  BPT.TRAP 0x1 ;  /* 0x000000040000795c */ /* 0x000fe20000300000 */
.L_x_5730:
[----:B------:R-:W-:Y:S01]  /*d140*/  IMAD R212, R211, 0x8, R2 ;  /* 0x00000008d3d47824 */ /* 0x000fe200078e0202 */
[----:B------:R-:W-:-:S04]  /*d150*/  SHF.L.U32 R213, R19, 0x1f, RZ ;  /* 0x0000001f13d57819 */ /* 0x000fc800000006ff */
[----:B------:R0:W1:Y:S01]  /*d160*/  SYNCS.PHASECHK.TRANS64.TRYWAIT P3, [R212+URZ+0x28c30], R213 ;  /* 0x028c30d5d40075a7 */ /* 0x000062000806017f */
[----:B------:R-:W-:Y:S05]  /*d170*/  @!P0 BRA `(.L_x_5731) ;  /* 0x0000000000048947 */ /* 0x000fea0003800000 */
[----:B------:R-:W-:Y:S01]  /*d180*/  BPT.TRAP 0x1 ;  /* 0x000000040000795c */ /* 0x000fe20000300000 */
.L_x_5731:
[----:B------:R-:W-:Y:S01]  /*d190*/  BSSY B2, `(.L_x_5732) ;  /* 0x0000006000027945 */ /* 0x000fe20003800000 */
[----:B------:R-:W-:Y:S02]  /*d1a0*/  IMAD R206, R211, 0x200, R15 ;  /* 0x00000200d3ce7824 */ /* 0x000fe400078e020f */
[----:B------:R-:W-:Y:S01]  /*d1b0*/  IMAD.MOV.U32 R207, RZ, RZ, 0x40000040 ;  /* 0x40000040ffcf7424 */ /* 0x000fe200078e00ff */
[----:B-1----:R-:W-:Y:S06]  /*d1c0*/  @P3 BRA `(.L_x_5733) ;  /* 0x0000000000083947 */ /* 0x002fec0003800000 */
[----:B------:R-:W1:Y:S02]  /*d1d0*/  SYNCS.PHASECHK.TRANS64.TRYWAIT P3, [R212+URZ+0x28c30], R213 ;  /* 0x028c30d5d40075a7 */ /* 0x000e64000806017f */
[----:B-1----:R-:W-:Y:S05]  /*d1e0*/  @!P3 BRA `(.L_x_5734) ;  /* 0x000001640084b947 */ /* 0x002fea0003800000 */
.L_x_5733:
[----:B------:R-:W-:Y:S05]  /*d1f0*/  BSYNC B2 ;  /* 0x0000000000027941 */ /* 0x000fea0003800000 */
.L_x_5732:
[C---:B------:R-:W-:Y:S01]  /*d200*/  R2UR UR6, R206.reuse ;  /* 0x00000000ce0672ca */ /* 0x040fe200000e0000 */
[----:B------:R-:W-:Y:S01]  /*d210*/  WARPGROUP.ARRIVE ;  /* 0x00000000000079c5 */ /* 0x000fe20000000000 */
[----:B------:R-:W-:Y:S01]  /*d220*/  R2UR UR7, R207 ;  /* 0x00000000cf0772ca */ /* 0x000fe200000e0000 */
[----:B------:R-:W-:Y:S01]  /*d230*/  VIADD R208, R206, 0x2 ;  /* 0x00000002ced07836 */ /* 0x000fe20000000000 */
[----:B------:R-:W-:Y:S01]  /*d240*/  R2UR UR4, R4 ;  /* 0x00000000040472ca */ /* 0x000fe200000e0000 */
[----:B------:R-:W-:Y:S01]  /*d250*/  IMAD.MOV.U32 R209, RZ, RZ, 0x40000040 ;  /* 0x40000040ffd17424 */ /* 0x000fe200078e00ff */
[----:B------:R-:W-:Y:S01]  /*d260*/  R2UR UR5, R5 ;  /* 0x00000000050572ca */ /* 0x000fe200000e0000 */
[----:B------:R-:W-:Y:S01]  /*d270*/  IMAD.MOV.U32 R207, RZ, RZ, 0x40000040 ;  /* 0x40000040ffcf7424 */ /* 0x000fe200078e00ff */
[----:B------:R-:W2:Y:S01]  /*d280*/  @P2 LDC R21, c[0x0][0x44c] ;  /* 0x00011300ff152b82 */ /* 0x000ea20000000800 */
[----:B------:R-:W-:Y:S01]  /*d290*/  IMAD.IADD R233, R201, 0x1, R192 ;  /* 0x00000001c9e97824 */ /* 0x000fe200078e02c0 */
[----:B------:R-:W-:-:S06]  /*d2a0*/  UISETP.NE.AND UP0, UPT, UR47, URZ, UPT ;  /* 0x0000003f2f00728c */ /* 0x000fcc000bf05270 */
[----:B------:R-:W3:Y:S01]  /*d2b0*/  @P2 LDC R13, c[0x0][0x450] ;  /* 0x00011400ff0d2b82 */ /* 0x000ee20000000800 */
[----:B------:R-:W-:Y:S02]  /*d2c0*/  PLOP3.LUT P3, PT, PT, PT, UP0, 0x40, 0x0 ;  /* 0x000000000000781c */ /* 0x000fe40003f6e808 */
[----:B------:R-:W-:Y:S01]  /*d2d0*/  HGMMA.64x64x16.F32.BF16 R152, gdesc[UR4], RZ, !UPT, gsb0 ;  /* 0x00e00000049879f0 */ /* 0x000fe2000c0018ff */
[----:B------:R-:W-:Y:S01]  /*d2e0*/  R2UR UR6, R208 ;  /* 0x00000000d00672ca */ /* 0x000fe200000e0000 */
[----:B------:R-:W-:Y:S01]  /*d2f0*/  VIADD R208, R206, 0x4 ;  /* 0x00000004ced07836 */ /* 0x000fe20000000000 */
[----:B------:R-:W-:Y:S01]  /*d300*/  R2UR UR7, R209 ;  /* 0x00000000d10772ca */ /* 0x000fe200000e0000 */
[----:B------:R-:W-:Y:S01]  /*d310*/  IMAD.MOV.U32 R209, RZ, RZ, 0x40000040 ;  /* 0x40000040ffd17424 */ /* 0x000fe200078e00ff */
[----:B------:R-:W-:Y:S01]  /*d320*/  R2UR UR4, R10 ;  /* 0x000000000a0472ca */ /* 0x000fe200000e0000 */
[----:B------:R-:W-:Y:S01]  /*d330*/  VIADD R206, R206, 0x6 ;  /* 0x00000006cece7836 */ /* 0x000fe20000000000 */
[----:B------:R-:W-:Y:S01]  /*d340*/  R2UR UR5, R11 ;  /* 0x000000000b0572ca */ /* 0x000fe200000e0000 */
[----:B--2---:R-:W-:-:S05]  /*d350*/  @P2 IMAD.HI.U32 R21, R233, R21, RZ ;  /* 0x00000015e9152227 */ /* 0x004fca00078e00ff */
[----:B---3--:R-:W-:Y:S01]  /*d360*/  @P2 SHF.R.U32.HI R233, RZ, R13, R21 ;  /* 0x0000000dffe92219 */ /* 0x008fe20000011615 */
[----:B------:R-:W-:Y:S02]  /*d370*/  @!P1 VIADD R13, R212, 0x28c40 ;  /* 0x00028c40d40d9836 */ /* 0x000fe40000000000 */
[----:B------:R-:W-:Y:S02]  /*d380*/  IMAD.U32 R21, RZ, RZ, UR45 ;  /* 0x0000002dff157e24 */ /* 0x000fe4000f8e00ff */
[----:B------:R-:W2:Y:S01]  /*d390*/  SHFL.IDX PT, R234, R233, RZ, 0x1c1f ;  /* 0x001c1fffe9ea7589 */ /* 0x000ea200000e0000 */
[----:B------:R-:W-:Y:S02]  /*d3a0*/  @!P1 PRMT R13, RZ, 0x654, R13 ;  /* 0x00000654ff0d9816 */ /* 0x000fe4000000000d */
[----:B------:R-:W-:Y:S01]  /*d3b0*/  LOP3.LUT R232, RZ, R21, RZ, 0x33, !PT ;  /* 0x00000015ffe87212 */ /* 0x000fe200078e33ff */
        /* <DEDUP_REMOVED lines=16> */
[----:B------:R-:W-:Y:S03]  /*d4c0*/  HGMMA.64x64x16.F32.BF16 R152, gdesc[UR4], R152, gsb0 ;  /* 0x00e00000049879f0 */ /* 0x000fe60008001898 */
[----:B------:R-:W-:Y:S02]  /*d4d0*/  WARPGROUP.DEPBAR.LE gsb0, 0x0 ;  /* 0x00008000000079c5 */ /* 0x000fe40000010000 */
[----:B------:R3:W-:Y:S02]  /*d4e0*/  @!P1 SYNCS.ARRIVE.TRANS64.RED.A1T0 RZ, [R13+URZ], RZ ;  /* 0x000000ff0dff99a7 */ /* 0x0007e4000810043f */
[----:B---3--:R-:W-:-:S05]  /*d4f0*/  IMAD.SHL.U32 R13, R14, 0x40, RZ ;  /* 0x000000400e0d7824 */ /* 0x008fca00078e00ff */
[----:B------:R-:W-:-:S04]  /*d500*/  IADD3 R231, -R185, 0x1, -R13 ;  /* 0x00000001b9e77810 */ /* 0x000fc80007ffe90d */
[----:B------:R-:W-:-:S05]  /*d510*/  IADD3 R231, -R22, R231, R23 ;  /* 0x000000e716e77210 */ /* 0x000fca0007ffe117 */
[----:B------:R-:W-:Y:S02]  /*d520*/  IMAD.IADD R232, R232, 0x1, R231 ;  /* 0x00000001e8e87824 */ /* 0x000fe400078e02e7 */
[----:B------:R-:W-:Y:S02]  /*d530*/  VIADD R231, R231, UR46 ;  /* 0x0000002ee7e77c36 */ /* 0x000fe40008000000 */
[C---:B--2---:R-:W-:Y:S02]  /*d540*/  IMAD.IADD R208, R234.reuse, 0x1, R232 ;  /* 0x00000001ead07824 */ /* 0x044fe400078e02e8 */
        /* <DEDUP_REMOVED lines=9> */
[----:B------:R-:W2:Y:S02]  /*d5e0*/  @P3 LDC.64 R206, c[0x0][0x9e8] ;  /* 0x00027a00ffce3b82 */ /* 0x000ea40000000a00 */
[----:B--2---:R-:W-:-:S05]  /*d5f0*/  @P3 IMAD.HI.U32 R206, R234, R206, RZ ;  /* 0x000000ceeace3227 */ /* 0x004fca00078e00ff */
[----:B------:R-:W-:-:S04]  /*d600*/  @P3 SHF.R.U32.HI R234, RZ, R207, R206 ;  /* 0x000000cfffea3219 */ /* 0x000fc800000116ce */
[----:B------:R-:W-:Y:S01]  /*d610*/  LOP3.LUT R234, RZ, R234, RZ, 0x33, !PT ;  /* 0x000000eaffea7212 */ /* 0x000fe200078e33ff */
[----:B------:R-:W-:Y:S06]  /*d620*/  BRA `(.L_x_5738) ;  /* 0x0000000000147947 */ /* 0x000fec0003800000 */
.L_x_5737:
[----:B------:R-:W-:-:S05]  /*d630*/  IMAD.U32 R235, RZ, RZ, UR44 ;  /* 0x0000002cffeb7e24 */ /* 0x000fca000f8e00ff */
[----:B------:R-:W-:-:S13]  /*d640*/  ISETP.NE.AND P3, PT, R235, 0x1, PT ;  /* 0x00000001eb00780c */ /* 0x000fda0003f65270 */
[----:B------:R-:W2:Y:S02]  /*d650*/  @P3 LDC.64 R206, c[0x0][0x9e8] ;  /* 0x00027a00ffce3b82 */ /* 0x000ea40000000a00 */
[----:B--2---:R-:W-:-:S05]  /*d660*/  @P3 IMAD.HI.U32 R206, R234, R206, RZ ;  /* 0x000000ceeace3227 */ /* 0x004fca00078e00ff */
[----:B------:R-:W-:-:S07]  /*d670*/  @P3 SHF.R.U32.HI R234, RZ, R207, R206 ;  /* 0x000000cfffea3219 */ /* 0x000fce00000116ce */
.L_x_5738:
[----:B------:R-:W-:Y:S05]  /*d680*/  BSYNC B2 ;  /* 0x0000000000027941 */ /* 0x000fea0003800000 */
.L_x_5736:
[----:B------:R-:W-:-:S04]  /*d690*/  IMAD R234, R234, R235, -R13 ;  /* 0x000000ebeaea7224 */ /* 0x000fc800078e0a0d */
[----:B------:R-:W-:-:S05]  /*d6a0*/  IMAD.IADD R234, R234, 0x1, -R185 ;  /* 0x00000001eaea7824 */ /* 0x000fca00078e0ab9 */
[----:B------:R-:W-:Y:S02]  /*d6b0*/  VIMNMX R208, R208, R234, !PT ;  /* 0x000000ead0d07248 */ /* 0x000fe40007fe0100 */
[----:B------:R-:W-:-:S07]  /*d6c0*/  VIADDMNMX R209, R234, R235, R209, PT ;  /* 0x000000ebead17246 */ /* 0x000fce00038001d1 */
.L_x_5735:
[----:B------:R-:W-:Y:S01]  /*d6d0*/  ISETP.GT.AND P3, PT, R14, -0x1, PT ;  /* 0xffffffff0e00780c */ /* 0x000fe20003f64270 */
[----:B------:R-:W-:-:S03]  /*d6e0*/  UISETP.NE.AND UP0, UPT, UR47, URZ, UPT ;  /* 0x0000003f2f00728c */ /* 0x000fc6000bf05270 */
[C---:B------:R-:W-:Y:S02]  /*d6f0*/  ISETP.GT.AND P4, PT, R208.reuse, RZ, P3 ;  /* 0x000000ffd000720c */ /* 0x040fe40001f84270 */
[C---:B------:R-:W-:Y:S02]  /*d700*/  ISETP.GT.AND P6, PT, R208.reuse, 0x8, P3 ;  /* 0x00000008d000780c */ /* 0x040fe40001fc4270 */
[C---:B------:R-:W-:Y:S02]  /*d710*/  ISETP.LT.OR P5, PT, R209.reuse, 0x1, P4 ;  /* 0x00000001d100780c */ /* 0x040fe400027a1670 */
[----:B------:R-:W-:Y:S02]  /*d720*/  ISETP.GT.AND P4, PT, R208, 0x1, P3 ;  /* 0x00000001d000780c */ /* 0x000fe40001f84270 */
[----:B------:R-:W-:Y:S02]  /*d730*/  FSEL R206, R152, -INF , !P5 ;  /* 0xff80000098ce7808 */ /* 0x000fe40006800000 */
[----:B------:R-:W-:Y:S01]  /*d740*/  ISETP.LT.OR P4, PT, R209, 0x2, P4 ;  /* 0x00000002d100780c */ /* 0x000fe20002781670 */
[----:B------:R-:W2:Y:S01]  /*d750*/  SHFL.IDX PT, R152, R233, 0x1, 0x1c1f ;  /* 0x003c1f00e9987f89 */ /* 0x000ea200000e0000 */
[----:B------:R-:W-:-:S02]  /*d760*/  ISETP.GT.AND P5, PT, R208, 0x9, P3 ;  /* 0x00000009d000780c */ /* 0x000fc40001fa4270 */
[----:B------:R-:W-:Y:S02]  /*d770*/  FSEL R207, R153, -INF , !P4 ;  /* 0xff80000099cf7808 */ /* 0x000fe40006000000 */
[----:B------:R-:W-:Y:S02]  /*d780*/  ISETP.GT.AND P4, PT, R208, 0x10, P3 ;  /* 0x00000010d000780c */ /* 0x000fe40001f84270 */
[C---:B------:R-:W-:Y:S02]  /*d790*/  ISETP.LT.OR P6, PT, R209.reuse, 0x9, P6 ;  /* 0x00000009d100780c */ /* 0x040fe400037c1670 */
[C---:B------:R-:W-:Y:S02]  /*d7a0*/  ISETP.LT.OR P4, PT, R209.reuse, 0x11, P4 ;  /* 0x00000011d100780c */ /* 0x040fe40002781670 */
[----:B------:R-:W-:Y:S02]  /*d7b0*/  ISETP.LT.OR P5, PT, R209, 0xa, P5 ;  /* 0x0000000ad100780c */ /* 0x000fe40002fa1670 */
[----:B------:R-:W-:-:S02]  /*d7c0*/  FSEL R160, R160, -INF , !P4 ;  /* 0xff800000a0a07808 */ /* 0x000fc40006000000 */
[----:B------:R-:W-:Y:S02]  /*d7d0*/  ISETP.GT.AND P4, PT, R208, 0x19, P3 ;  /* 0x00000019d000780c */ /* 0x000fe40001f84270 */
[----:B------:R-:W-:Y:S02]  /*d7e0*/  FSEL R156, R156, -INF , !P6 ;  /* 0xff8000009c9c7808 */ /* 0x000fe40007000000 */
[----:B------:R-:W-:Y:S02]  /*d7f0*/  ISETP.LT.OR P4, PT, R209, 0x1a, P4 ;  /* 0x0000001ad100780c */ /* 0x000fe40002781670 */
[----:B------:R-:W-:Y:S02]  /*d800*/  FSEL R157, R157, -INF , !P5 ;  /* 0xff8000009d9d7808 */ /* 0x000fe40006800000 */
[C---:B------:R-:W-:Y:S01]  /*d810*/  ISETP.GT.AND P6, PT, R208.reuse, 0x11, P3 ;  /* 0x00000011d000780c */ /* 0x040fe20001fc4270 */
[--C-:B--2---:R-:W-:Y:S01]  /*d820*/  IMAD.IADD R231, R231, 0x1, R152.reuse ;  /* 0x00000001e7e77824 */ /* 0x104fe200078e0298 */
[----:B------:R-:W-:Y:S01]  /*d830*/  ISETP.GT.AND P5, PT, R208, 0x18, P3 ;  /* 0x00000018d000780c */ /* 0x000fe20001fa4270 */
[----:B------:R-:W-:Y:S01]  /*d840*/  IMAD.IADD R232, R232, 0x1, R152 ;  /* 0x00000001e8e87824 */ /* 0x000fe200078e0298 */
[----:B------:R-:W-:-:S02]  /*d850*/  FSEL R165, R165, -INF , !P4 ;  /* 0xff800000a5a57808 */ /* 0x000fc40006000000 */
[----:B------:R-:W-:Y:S02]  /*d860*/  ISETP.GT.AND P4, PT, R208, 0x28, P3 ;  /* 0x00000028d000780c */ /* 0x000fe40001f84270 */
[C---:B------:R-:W-:Y:S02]  /*d870*/  ISETP.LT.OR P6, PT, R209.reuse, 0x12, P6 ;  /* 0x00000012d100780c */ /* 0x040fe400037c1670 */
[C---:B------:R-:W-:Y:S02]  /*d880*/  ISETP.LT.OR P5, PT, R209.reuse, 0x19, P5 ;  /* 0x00000019d100780c */ /* 0x040fe40002fa1670 */
[----:B------:R-:W-:Y:S02]  /*d890*/  ISETP.LT.OR P4, PT, R209, 0x29, P4 ;  /* 0x00000029d100780c */ /* 0x000fe40002781670 */
[----:B------:R-:W-:Y:S02]  /*d8a0*/  FSEL R161, R161, -INF , !P6 ;  /* 0xff800000a1a17808 */ /* 0x000fe40007000000 */
[----:B------:R-:W-:-:S02]  /*d8b0*/  FSEL R164, R164, -INF , !P5 ;  /* 0xff800000a4a47808 */ /* 0x000fc40006800000 */
[C---:B------:R-:W-:Y:S02]  /*d8c0*/  ISETP.GT.AND P6, PT, R208.reuse, 0x20, P3 ;  /* 0x00000020d000780c */ /* 0x040fe40001fc4270 */
[----:B------:R-:W-:Y:S02]  /*d8d0*/  ISETP.GT.AND P5, PT, R208, 0x21, P3 ;  /* 0x00000021d000780c */ /* 0x000fe40001fa4270 */
[----:B------:R-:W-:Y:S02]  /*d8e0*/  FSEL R233, R172, -INF , !P4 ;  /* 0xff800000ace97808 */ /* 0x000fe40006000000 */
[----:B------:R-:W-:Y:S02]  /*d8f0*/  ISETP.GT.AND P4, PT, R208, 0x31, P3 ;  /* 0x00000031d000780c */ /* 0x000fe40001f84270 */
[C---:B------:R-:W-:Y:S02]  /*d900*/  ISETP.LT.OR P6, PT, R209.reuse, 0x21, P6 ;  /* 0x00000021d100780c */ /* 0x040fe400037c1670 */
[----:B------:R-:W-:-:S02]  /*d910*/  ISETP.LT.OR P5, PT, R209, 0x22, P5 ;  /* 0x00000022d100780c */ /* 0x000fc40002fa1670 */
[----:B------:R-:W-:Y:S02]  /*d920*/  ISETP.LT.OR P4, PT, R209, 0x32, P4 ;  /* 0x00000032d100780c */ /* 0x000fe40002781670 */
[----:B------:R-:W-:Y:S02]  /*d930*/  FSEL R168, R168, -INF , !P6 ;  /* 0xff800000a8a87808 */ /* 0x000fe40007000000 */
[----:B------:R-:W-:Y:S02]  /*d940*/  FSEL R169, R169, -INF , !P5 ;  /* 0xff800000a9a97808 */ /* 0x000fe40006800000 */
[C---:B------:R-:W-:Y:S02]  /*d950*/  ISETP.GT.AND P6, PT, R208.reuse, 0x29, P3 ;  /* 0x00000029d000780c */ /* 0x040fe40001fc4270 */
[----:B------:R-:W-:Y:S02]  /*d960*/  ISETP.GT.AND P5, PT, R208, 0x30, P3 ;  /* 0x00000030d000780c */ /* 0x000fe40001fa4270 */
[----:B------:R-:W-:-:S02]  /*d970*/  FSEL R177, R177, -INF , !P4 ;  /* 0xff800000b1b17808 */ /* 0x000fc40006000000 */
[----:B------:R-:W-:Y:S02]  /*d980*/  PLOP3.LUT P4, PT, PT, PT, UP0, 0x40, 0x0 ;  /* 0x000000000000781c */ /* 0x000fe40003f8e808 */
[C---:B------:R-:W-:Y:S02]  /*d990*/  ISETP.LT.OR P6, PT, R209.reuse, 0x2a, P6 ;  /* 0x0000002ad100780c */ /* 0x040fe400037c1670 */
[----:B------:R-:W-:Y:S02]  /*d9a0*/  ISETP.LT.OR P5, PT, R209, 0x31, P5 ;  /* 0x00000031d100780c */ /* 0x000fe40002fa1670 */
[----:B------:R-:W-:Y:S02]  /*d9b0*/  FSEL R173, R173, -INF , !P6 ;  /* 0xff800000adad7808 */ /* 0x000fe40007000000 */
[----:B------:R-:W-:Y:S02]  /*d9c0*/  FSEL R176, R176, -INF , !P5 ;  /* 0xff800000b0b07808 */ /* 0x000fe40006800000 */
[----:B------:R-:W-:-:S02]  /*d9d0*/  ISETP.GT.AND P6, PT, R208, 0x38, P3 ;  /* 0x00000038d000780c */ /* 0x000fc40001fc4270 */
[----:B------:R-:W-:Y:S02]  /*d9e0*/  ISETP.GT.AND P5, PT, R208, 0x39, P3 ;  /* 0x00000039d000780c */ /* 0x000fe40001fa4270 */
[C---:B------:R-:W-:Y:S02]  /*d9f0*/  ISETP.LT.OR P6, PT, R209.reuse, 0x39, P6 ;  /* 0x00000039d100780c */ /* 0x040fe400037c1670 */
[----:B------:R-:W-:Y:S02]  /*da00*/  ISETP.LT.OR P5, PT, R209, 0x3a, P5 ;  /* 0x0000003ad100780c */ /* 0x000fe40002fa1670 */
[----:B------:R-:W-:Y:S02]  /*da10*/  FSEL R180, R180, -INF , !P6 ;  /* 0xff800000b4b47808 */ /* 0x000fe40007000000 */
[----:B------:R-:W-:Y:S01]  /*da20*/  FSEL R181, R181, -INF , !P5 ;  /* 0xff800000b5b57808 */ /* 0x000fe20006800000 */
[----:B------:R-:W-:Y:S08]  /*da30*/  @P4 BRA `(.L_x_5739) ;  /* 0x0000000000584947 */ /* 0x000ff00003800000 */
        /* <DEDUP_REMOVED lines=12> */
.L_x_5741:
[----:B------:R-:W-:-:S05]  /*db00*/  IMAD.U32 R208, RZ, RZ, UR44 ;  /* 0x0000002cffd07e24 */ /* 0x000fca000f8e00ff */
[----:B------:R-:W-:-:S13]  /*db10*/  ISETP.NE.AND P4, PT, R208, 0x1, PT ;  /* 0x00000001d000780c */ /* 0x000fda0003f85270 */
[----:B------:R-:W2:Y:S02]  /*db20*/  @P4 LDC.64 R152, c[0x0][0x9e8] ;  /* 0x00027a00ff984b82 */ /* 0x000ea40000000a00 */
[----:B--2---:R-:W-:-:S05]  /*db30*/  @P4 IMAD.HI.U32 R152, R172, R152, RZ ;  /* 0x00000098ac984227 */ /* 0x004fca00078e00ff */
[----:B------:R-:W-:-:S07]  /*db40*/  @P4 SHF.R.U32.HI R172, RZ, R153, R152 ;  /* 0x00000099ffac4219 */ /* 0x000fce0000011698 */
.L_x_5742:
[----:B------:R-:W-:Y:S05]  /*db50*/  BSYNC B2 ;  /* 0x0000000000027941 */ /* 0x000fea0003800000 */
.L_x_5740:
[----:B------:R-:W-:-:S04]  /*db60*/  IMAD R13, R172, R208, -R13 ;  /* 0x000000d0ac0d7224 */ /* 0x000fc800078e0a0d */
[----:B------:R-:W-:-:S05]  /*db70*/  IMAD.IADD R13, R13, 0x1, -R185 ;  /* 0x000000010d0d7824 */ /* 0x000fca00078e0ab9 */
[----:B------:R-:W-:Y:S02]  /*db80*/  VIMNMX R232, R232, R13, !PT ;  /* 0x0000000de8e87248 */ /* 0x000fe40007fe0100 */
[----:B------:R-:W-:-:S07]  /*db90*/  VIADDMNMX R231, R13, R208, R231, PT ;  /* 0x000000d00de77246 */ /* 0x000fce00038001e7 */
.L_x_5739:
        /* <DEDUP_REMOVED lines=33> */
[----:B------:R-:W2:Y:S01]  /*ddb0*/  SHFL.BFLY PT, R152, R13, 0x2, 0x1f ;  /* 0x0c401f000d987f89 */ /* 0x000ea200000e0000 */
        /* <DEDUP_REMOVED lines=9> */
[----:B--2---:R-:W-:Y:S01]  /*de50*/  FMNMX.FTZ R152, R13, R152, !PT ;  /* 0x000000980d987209 */ /* 0x004fe20007810000 */
[----:B------:R-:W-:Y:S01]  /*de60*/  IMAD.U32 R13, RZ, RZ, UR39 ;  /* 0x00000027ff0d7e24 */ /* 0x000fe2000f8e00ff */
[----:B------:R-:W-:Y:S02]  /*de70*/  FSEL R174, R174, -INF , !P5 ;  /* 0xff800000aeae7808 */ /* 0x000fe40006800000 */
[----:B------:R-:W-:Y:S01]  /*de80*/  ISETP.GT.AND P5, PT, R232, 0x30, P3 ;  /* 0x00000030e800780c */ /* 0x000fe20001fa4270 */
[----:B------:R-:W2:Y:S03]  /*de90*/  SHFL.BFLY PT, R172, R152, 0x1, 0x1f ;  /* 0x0c201f0098ac7f89 */ /* 0x000ea600000e0000 */
[----:B------:R-:W-:-:S04]  /*dea0*/  ISETP.LT.OR P5, PT, R231, 0x31, P5 ;  /* 0x00000031e700780c */ /* 0x000fc80002fa1670 */
[----:B------:R-:W-:Y:S02]  /*deb0*/  FSEL R178, R178, -INF , !P5 ;  /* 0xff800000b2b27808 */ /* 0x000fe40006800000 */
[----:B--2---:R-:W-:-:S04]  /*dec0*/  FMNMX.FTZ R172, R152, R172, !PT ;  /* 0x000000ac98ac7209 */ /* 0x004fc80007810000 */
[----:B------:R-:W-:-:S04]  /*ded0*/  FSETP.NEU.FTZ.AND P4, PT, R172, -INF , PT ;  /* 0xff800000ac00780b */ /* 0x000fc80003f9d000 */
[----:B------:R-:W-:-:S05]  /*dee0*/  FSEL R152, R172, RZ, P4 ;  /* 0x000000ffac987208 */ /* 0x000fca0002000000 */
[----:B------:R-:W-:Y:S01]  /*def0*/  FADD.FTZ R152, -R152, R12 ;  /* 0x0000000c98987221 */ /* 0x000fe20000010100 */
[----:B------:R-:W-:-:S05]  /*df00*/  FMUL.FTZ R12, R172, R13 ;  /* 0x0000000dac0c7220 */ /* 0x000fca0000410000 */
[----:B------:R-:W-:Y:S02]  /*df10*/  FSEL R12, R12, RZ, P4 ;  /* 0x000000ff0c0c7208 */ /* 0x000fe40002000000 */
[----:B------:R-:W-:-:S03]  /*df20*/  ISETP.GT.AND P4, PT, R232, 0x8, P3 ;  /* 0x00000008e800780c */ /* 0x000fc60001f84270 */
[-CC-:B------:R-:W-:Y:S01]  /*df30*/  FFMA.FTZ R206, R206, R13.reuse, -R12.reuse ;  /* 0x0000000dcece7223 */ /* 0x180fe2000001080c */
[----:B------:R-:W-:Y:S01]  /*df40*/  ISETP.LT.OR P4, PT, R231, 0x9, P4 ;  /* 0x00000009e700780c */ /* 0x000fe20002781670 */
[-CC-:B------:R-:W-:Y:S01]  /*df50*/  FFMA.FTZ R207, R207, R13.reuse, -R12.reuse ;  /* 0x0000000dcfcf7223 */ /* 0x180fe2000001080c */
[-CC-:B------:R-:W-:Y:S01]  /*df60*/  FFMA.FTZ R156, R156, R13.reuse, -R12.reuse ;  /* 0x0000000d9c9c7223 */ /* 0x180fe2000001080c */
[-CC-:B------:R-:W-:Y:S01]  /*df70*/  FFMA.FTZ R157, R157, R13.reuse, -R12.reuse ;  /* 0x0000000d9d9d7223 */ /* 0x180fe2000001080c */
[----:B------:R-:W-:Y:S01]  /*df80*/  FSEL R158, R158, -INF , !P4 ;  /* 0xff8000009e9e7808 */ /* 0x000fe20006000000 */
[-CC-:B------:R-:W-:Y:S01]  /*df90*/  FFMA.FTZ R160, R160, R13.reuse, -R12.reuse ;  /* 0x0000000da0a07223 */ /* 0x180fe2000001080c */
[----:B------:R-:W-:Y:S01]  /*dfa0*/  ISETP.GT.AND P4, PT, R232, 0x11, P3 ;  /* 0x00000011e800780c */ /* 0x000fe20001f84270 */
[-CC-:B------:R-:W-:Y:S01]  /*dfb0*/  FFMA.FTZ R161, R161, R13.reuse, -R12.reuse ;  /* 0x0000000da1a17223 */ /* 0x180fe2000001080c */
[-CC-:B------:R-:W-:Y:S01]  /*dfc0*/  FFMA.FTZ R164, R164, R13.reuse, -R12.reuse ;  /* 0x0000000da4a47223 */ /* 0x180fe2000001080c */
        /* <DEDUP_REMOVED lines=12> */
[-C--:B------:R-:W-:Y:S01]  /*e090*/  FFMA.FTZ R181, R181, R13.reuse, -R12 ;  /* 0x0000000db5b57223 */ /* 0x080fe2000001080c */
[----:B------:R-:W-:Y:S01]  /*e0a0*/  FMUL.FTZ R12, R152, R13 ;  /* 0x0000000d980c7220 */ /* 0x000fe20000410000 */
[----:B------:R-:W-:Y:S01]  /*e0b0*/  MUFU.EX2 R206, R206 ;  /* 0x000000ce00ce7308 */ /* 0x000fe20000000800 */
[----:B------:R-:W-:-:S02]  /*e0c0*/  FSEL R153, R170, -INF , !P4 ;  /* 0xff800000aa997808 */ /* 0x000fc40006000000 */
[----:B------:R-:W-:Y:S02]  /*e0d0*/  FMNMX.FTZ R170, R154, R20, !PT ;  /* 0x000000149aaa7209 */ /* 0x000fe40007810000 */
[----:B------:R-:W-:Y:S02]  /*e0e0*/  ISETP.GT.AND P4, PT, R232, 0x29, P3 ;  /* 0x00000029e800780c */ /* 0x000fe40001f84270 */
[----:B------:R-:W-:Y:S01]  /*e0f0*/  FMNMX.FTZ R170, R155, R170, !PT ;  /* 0x000000aa9baa7209 */ /* 0x000fe20007810000 */
[----:B------:R-:W2:Y:S01]  /*e100*/  MUFU.EX2 R12, R12 ;  /* 0x0000000c000c7308 */ /* 0x000ea20000000800 */
[----:B------:R-:W-:Y:S02]  /*e110*/  ISETP.LT.OR P4, PT, R231, 0x2a, P4 ;  /* 0x0000002ae700780c */ /* 0x000fe40002781670 */
[----:B------:R-:W-:Y:S02]  /*e120*/  FMNMX.FTZ R170, R158, R170, !PT ;  /* 0x000000aa9eaa7209 */ /* 0x000fe40007810000 */
[----:B------:R-:W-:-:S02]  /*e130*/  FSEL R175, R175, -INF , !P4 ;  /* 0xff800000afaf7808 */ /* 0x000fc40006000000 */
[----:B------:R-:W-:Y:S01]  /*e140*/  FMNMX.FTZ R170, R159, R170, !PT ;  /* 0x000000aa9faa7209 */ /* 0x000fe20007810000 */
[----:B------:R-:W3:Y:S01]  /*e150*/  MUFU.EX2 R152, R207 ;  /* 0x000000cf00987308 */ /* 0x000ee20000000800 */
[----:B------:R-:W-:Y:S02]  /*e160*/  ISETP.GT.AND P4, PT, R232, 0x31, P3 ;  /* 0x00000031e800780c */ /* 0x000fe40001f84270 */
[----:B------:R-:W-:Y:S02]  /*e170*/  FMNMX.FTZ R170, R162, R170, !PT ;  /* 0x000000aaa2aa7209 */ /* 0x000fe40007810000 */
[----:B------:R-:W-:Y:S02]  /*e180*/  ISETP.LT.OR P4, PT, R231, 0x32, P4 ;  /* 0x00000032e700780c */ /* 0x000fe40002781670 */
[----:B------:R-:W-:Y:S01]  /*e190*/  FMNMX.FTZ R170, R163, R170, !PT ;  /* 0x000000aaa3aa7209 */ /* 0x000fe20007810000 */
[----:B------:R-:W4:Y:S01]  /*e1a0*/  MUFU.EX2 R156, R156 ;  /* 0x0000009c009c7308 */ /* 0x000f220000000800 */
[----:B------:R-:W-:Y:S01]  /*e1b0*/  ISETP.GT.AND P3, PT, R232, 0x39, P3 ;  /* 0x00000039e800780c */ /* 0x000fe20001f64270 */
[----:B--2---:R-:W-:Y:S01]  /*e1c0*/  FFMA.FTZ R0, R12, R0, R206 ;  /* 0x000000000c007223 */ /* 0x004fe200000100ce */
[----:B------:R-:W-:Y:S01]  /*e1d0*/  FMNMX.FTZ R170, R166, R170, !PT ;  /* 0x000000aaa6aa7209 */ /* 0x000fe20007810000 */
[-C--:B------:R-:W-:Y:S01]  /*e1e0*/  FMUL.FTZ R24, R24, R12.reuse ;  /* 0x0000000c18187220 */ /* 0x080fe20000410000 */
[----:B------:R-:W-:Y:S01]  /*e1f0*/  FSEL R179, R179, -INF , !P4 ;  /* 0xff800000b3b37808 */ /* 0x000fe20006000000 */
[----:B------:R-:W-:Y:S01]  /*e200*/  FMUL.FTZ R25, R25, R12 ;  /* 0x0000000c19197220 */ /* 0x000fe20000410000 */
[----:B------:R-:W-:Y:S01]  /*e210*/  FMNMX.FTZ R170, R167, R170, !PT ;  /* 0x000000aaa7aa7209 */ /* 0x000fe20007810000 */
[----:B------:R-:W2:Y:S01]  /*e220*/  MUFU.EX2 R157, R157 ;  /* 0x0000009d009d7308 */ /* 0x000ea20000000800 */
[----:B------:R-:W-:Y:S01]  /*e230*/  ISETP.LT.OR P3, PT, R231, 0x3a, P3 ;  /* 0x0000003ae700780c */ /* 0x000fe20001f61670 */
[----:B---3--:R-:W-:Y:S01]  /*e240*/  FADD.FTZ R0, R152, R0 ;  /* 0x0000000098007221 */ /* 0x008fe20000010000 */
[----:B------:R-:W-:Y:S01]  /*e250*/  FMNMX.FTZ R170, R153, R170, !PT ;  /* 0x000000aa99aa7209 */ /* 0x000fe20007810000 */
[-C--:B------:R-:W-:Y:S01]  /*e260*/  FMUL.FTZ R28, R28, R12.reuse ;  /* 0x0000000c1c1c7220 */ /* 0x080fe20000410000 */
[----:B------:R-:W-:Y:S01]  /*e270*/  FSEL R183, R183, -INF , !P3 ;  /* 0xff800000b7b77808 */ /* 0x000fe20005800000 */
[----:B------:R-:W-:Y:S01]  /*e280*/  FMUL.FTZ R29, R29, R12 ;  /* 0x0000000c1d1d7220 */ /* 0x000fe20000410000 */
[----:B------:R-:W-:Y:S01]  /*e290*/  FMNMX.FTZ R170, R171, R170, !PT ;  /* 0x000000aaabaa7209 */ /* 0x000fe20007810000 */
[----:B------:R-:W3:Y:S01]  /*e2a0*/  MUFU.EX2 R160, R160 ;  /* 0x000000a000a07308 */ /* 0x000ee20000000800 */
[----:B------:R-:W-:Y:S01]  /*e2b0*/  F2FP.BF16.F32.PACK_AB R152, R152, R206 ;  /* 0x000000ce9898723e */ /* 0x000fe200000010ff */
[----:B----4-:R-:W-:Y:S01]  /*e2c0*/  FADD.FTZ R0, R156, R0 ;  /* 0x000000009c007221 */ /* 0x010fe20000010000 */
[----:B------:R-:W-:Y:S01]  /*e2d0*/  FMNMX.FTZ R170, R174, R170, !PT ;  /* 0x000000aaaeaa7209 */ /* 0x000fe20007810000 */
[-C--:B------:R-:W-:Y:S01]  /*e2e0*/  FMUL.FTZ R32, R32, R12.reuse ;  /* 0x0000000c20207220 */ /* 0x080fe20000410000 */
[----:B------:R-:W-:Y:S01]  /*e2f0*/  ISETP.NE.AND P3, PT, R194, RZ, PT ;  /* 0x000000ffc200720c */ /* 0x000fe20003f65270 */
[----:B------:R-:W-:Y:S01]  /*e300*/  FMUL.FTZ R33, R33, R12 ;  /* 0x0000000c21217220 */ /* 0x000fe20000410000 */
[----:B------:R-:W-:Y:S01]  /*e310*/  FMNMX.FTZ R170, R175, R170, !PT ;  /* 0x000000aaafaa7209 */ /* 0x000fe20007810000 */
[----:B------:R-:W4:Y:S01]  /*e320*/  MUFU.EX2 R161, R161 ;  /* 0x000000a100a17308 */ /* 0x000f220000000800 */
[----:B--2---:R-:W-:Y:S01]  /*e330*/  FADD.FTZ R0, R157, R0 ;  /* 0x000000009d007221 */ /* 0x004fe20000010000 */
[----:B------:R-:W-:Y:S01]  /*e340*/  FMUL.FTZ R36, R36, R12 ;  /* 0x0000000c24247220 */ /* 0x000fe20000410000 */
[----:B------:R-:W-:Y:S01]  /*e350*/  FMNMX.FTZ R170, R178, R170, !PT ;  /* 0x000000aab2aa7209 */ /* 0x000fe20007810000 */
[-C--:B------:R-:W-:Y:S01]  /*e360*/  FMUL.FTZ R37, R37, R12.reuse ;  /* 0x0000000c25257220 */ /* 0x080fe20000410000 */
[-C--:B------:R-:W-:Y:S01]  /*e370*/  FMUL.FTZ R40, R40, R12.reuse ;  /* 0x0000000c28287220 */ /* 0x080fe20000410000 */
[----:B------:R-:W-:Y:S01]  /*e380*/  FMUL.FTZ R41, R41, R12 ;  /* 0x0000000c29297220 */ /* 0x000fe20000410000 */
[----:B------:R-:W-:Y:S01]  /*e390*/  FMNMX.FTZ R170, R179, R170, !PT ;  /* 0x000000aab3aa7209 */ /* 0x000fe20007810000 */
[----:B------:R-:W2:Y:S01]  /*e3a0*/  MUFU.EX2 R164, R164 ;  /* 0x000000a400a47308 */ /* 0x000ea20000000800 */
[----:B---3--:R-:W-:Y:S01]  /*e3b0*/  FADD.FTZ R0, R160, R0 ;  /* 0x00000000a0007221 */ /* 0x008fe20000010000 */
[----:B------:R-:W-:Y:S01]  /*e3c0*/  @!P3 IMAD R18, R18, 0x40, R191 ;  /* 0x000000401212b824 */ /* 0x000fe200078e02bf */
[----:B------:R-:W-:Y:S01]  /*e3d0*/  FMNMX.FTZ R170, R182, R170, !PT ;  /* 0x000000aab6aa7209 */ /* 0x000fe20007810000 */
[-C--:B------:R-:W-:Y:S01]  /*e3e0*/  FMUL.FTZ R44, R44, R12.reuse ;  /* 0x0000000c2c2c7220 */ /* 0x080fe20000410000 */
[----:B------:R-:W-:Y:S01]  /*e3f0*/  FMUL.FTZ R45, R45, R12 ;  /* 0x0000000c2d2d7220 */ /* 0x000fe20000410000 */
[----:B------:R-:W-:Y:S01]  /*e400*/  @!P3 IMAD R18, R18, 0x4, R2 ;  /* 0x000000041212b824 */ /* 0x000fe200078e0202 */
[----:B------:R-:W-:Y:S01]  /*e410*/  FMNMX.FTZ R170, R183, R170, !PT ;  /* 0x000000aab7aa7209 */ /* 0x000fe20007810000 */
[----:B------:R-:W3:Y:S01]  /*e420*/  MUFU.EX2 R165, R165 ;  /* 0x000000a500a57308 */ /* 0x000ee20000000800 */
[----:B----4-:R-:W-:Y:S01]  /*e430*/  FADD.FTZ R0, R161, R0 ;  /* 0x00000000a1007221 */ /* 0x010fe20000010000 */
[-C--:B------:R-:W-:Y:S01]  /*e440*/  FMUL.FTZ R48, R48, R12.reuse ;  /* 0x0000000c30307220 */ /* 0x080fe20000410000 */
[----:B------:R-:W-:Y:S01]  /*e450*/  @!P3 STS [R18+0x28800], R12 ;  /* 0x0288000c1200b388 */ /* 0x000fe20000000800 */
[-C--:B------:R-:W-:Y:S01]  /*e460*/  FMUL.FTZ R49, R49, R12.reuse ;  /* 0x0000000c31317220 */ /* 0x080fe20000410000 */
[-C--:B------:R-:W-:Y:S01]  /*e470*/  FMUL.FTZ R52, R52, R12.reuse ;  /* 0x0000000c34347220 */ /* 0x080fe20000410000 */
[-C--:B------:R-:W-:Y:S01]  /*e480*/  FMUL.FTZ R53, R53, R12.reuse ;  /* 0x0000000c35357220 */ /* 0x080fe20000410000 */
[----:B------:R-:W4:Y:S01]  /*e490*/  SHFL.BFLY PT, R206, R170, 0x2, 0x1f ;  /* 0x0c401f00aace7f89 */ /* 0x000f2200000e0000 */
[----:B------:R-:W5:Y:S01]  /*e4a0*/  MUFU.EX2 R168, R168 ;  /* 0x000000a800a87308 */ /* 0x000f620000000800 */
        /* <DEDUP_REMOVED lines=16> */
[----:B-----5:R-:W-:Y:S01]  /*e5b0*/  FADD.FTZ R0, R168, R0 ;  /* 0x00000000a8007221 */ /* 0x020fe20000010000 */
[-C--:B------:R-:W-:Y:S01]  /*e5c0*/  FMUL.FTZ R80, R80, R12.reuse ;  /* 0x0000000c50507220 */ /* 0x080fe20000410000 */
[-C--:B------:R-:W-:Y:S01]  /*e5d0*/  FMUL.FTZ R81, R81, R12.reuse ;  /* 0x0000000c51517220 */ /* 0x080fe20000410000 */
[-C--:B------:R-:W-:Y:S01]  /*e5e0*/  FMUL.FTZ R84, R84, R12.reuse ;  /* 0x0000000c54547220 */ /* 0x080fe20000410000 */
[-C--:B------:R-:W-:Y:S01]  /*e5f0*/  FMUL.FTZ R85, R85, R12.reuse ;  /* 0x0000000c55557220 */ /* 0x080fe20000410000 */
[----:B------:R-:W-:Y:S01]  /*e600*/  FMUL.FTZ R88, R88, R12 ;  /* 0x0000000c58587220 */ /* 0x000fe20000410000 */
[----:B----4-:R-:W-:Y:S01]  /*e610*/  FMNMX.FTZ R170, R170, R206, !PT ;  /* 0x000000ceaaaa7209 */ /* 0x010fe20007810000 */
[----:B------:R-:W4:Y:S01]  /*e620*/  MUFU.EX2 R173, R173 ;  /* 0x000000ad00ad7308 */ /* 0x000f220000000800 */
[----:B--2---:R-:W-:Y:S01]  /*e630*/  FADD.FTZ R0, R169, R0 ;  /* 0x00000000a9007221 */ /* 0x004fe20000010000 */
[-C--:B------:R-:W-:Y:S01]  /*e640*/  FMUL.FTZ R89, R89, R12.reuse ;  /* 0x0000000c59597220 */ /* 0x080fe20000410000 */
[-C--:B------:R-:W-:Y:S01]  /*e650*/  FMUL.FTZ R92, R92, R12.reuse ;  /* 0x0000000c5c5c7220 */ /* 0x080fe20000410000 */
[----:B------:R-:W2:Y:S01]  /*e660*/  SHFL.BFLY PT, R206, R170, 0x1, 0x1f ;  /* 0x0c201f00aace7f89 */ /* 0x000ea200000e0000 */
[-C--:B------:R-:W-:Y:S01]  /*e670*/  FMUL.FTZ R93, R93, R12.reuse ;  /* 0x0000000c5d5d7220 */ /* 0x080fe20000410000 */
[-C--:B------:R-:W-:Y:S01]  /*e680*/  FMUL.FTZ R96, R96, R12.reuse ;  /* 0x0000000c60607220 */ /* 0x080fe20000410000 */
[-C--:B------:R-:W-:Y:S01]  /*e690*/  FMUL.FTZ R97, R97, R12.reuse ;  /* 0x0000000c61617220 */ /* 0x080fe20000410000 */
[----:B------:R-:W5:Y:S01]  /*e6a0*/  MUFU.EX2 R176, R176 ;  /* 0x000000b000b07308 */ /* 0x000f620000000800 */
        /* <DEDUP_REMOVED lines=8> */
[----:B----4-:R-:W-:Y:S01]  /*e730*/  FADD.FTZ R0, R173, R0 ;  /* 0x00000000ad007221 */ /* 0x010fe20000010000 */
[-C--:B------:R-:W-:Y:S01]  /*e740*/  FMUL.FTZ R112, R112, R12.reuse ;  /* 0x0000000c70707220 */ /* 0x080fe20000410000 */
[-C--:B------:R-:W-:Y:S01]  /*e750*/  FMUL.FTZ R113, R113, R12.reuse ;  /* 0x0000000c71717220 */ /* 0x080fe20000410000 */
[-C--:B------:R-:W-:Y:S01]  /*e760*/  FMUL.FTZ R116, R116, R12.reuse ;  /* 0x0000000c74747220 */ /* 0x080fe20000410000 */
[-C--:B------:R-:W-:Y:S01]  /*e770*/  FMUL.FTZ R117, R117, R12.reuse ;  /* 0x0000000c75757220 */ /* 0x080fe20000410000 */
[-C--:B------:R-:W-:Y:S01]  /*e780*/  FMUL.FTZ R120, R120, R12.reuse ;  /* 0x0000000c78787220 */ /* 0x080fe20000410000 */
[-C--:B------:R-:W-:Y:S01]  /*e790*/  FMUL.FTZ R121, R121, R12.reuse ;  /* 0x0000000c79797220 */ /* 0x080fe20000410000 */
[----:B------:R-:W-:Y:S01]  /*e7a0*/  MUFU.EX2 R181, R181 ;  /* 0x000000b500b57308 */ /* 0x000fe20000000800 */
[----:B-----5:R-:W-:Y:S01]  /*e7b0*/  FADD.FTZ R0, R176, R0 ;  /* 0x00000000b0007221 */ /* 0x020fe20000010000 */
[-C--:B------:R-:W-:Y:S01]  /*e7c0*/  FMUL.FTZ R124, R124, R12.reuse ;  /* 0x0000000c7c7c7220 */ /* 0x080fe20000410000 */
[----:B------:R-:W-:Y:S01]  /*e7d0*/  FMUL.FTZ R125, R125, R12 ;  /* 0x0000000c7d7d7220 */ /* 0x000fe20000410000 */
[----:B--2---:R-:W-:Y:S01]  /*e7e0*/  FMNMX.FTZ R170, R170, R206, !PT ;  /* 0x000000ceaaaa7209 */ /* 0x004fe20007810000 */
[-C--:B------:R-:W-:Y:S01]  /*e7f0*/  FMUL.FTZ R128, R128, R12.reuse ;  /* 0x0000000c80807220 */ /* 0x080fe20000410000 */
[-C--:B------:R-:W-:Y:S01]  /*e800*/  FMUL.FTZ R129, R129, R12.reuse ;  /* 0x0000000c81817220 */ /* 0x080fe20000410000 */
[-C--:B------:R-:W-:Y:S01]  /*e810*/  FMUL.FTZ R132, R132, R12.reuse ;  /* 0x0000000c84847220 */ /* 0x080fe20000410000 */
[C---:B------:R-:W-:Y:S01]  /*e820*/  FSETP.NEU.FTZ.AND P4, PT, R170.reuse, -INF , PT ;  /* 0xff800000aa00780b */ /* 0x040fe20003f9d000 */
[CC--:B------:R-:W-:Y:S01]  /*e830*/  FMUL.FTZ R209, R170.reuse, R13.reuse ;  /* 0x0000000daad17220 */ /* 0x0c0fe20000410000 */
[----:B---3--:R-:W-:Y:S01]  /*e840*/  FADD.FTZ R0, R177, R0 ;  /* 0x00000000b1007221 */ /* 0x008fe20000010000 */
[-C--:B------:R-:W-:Y:S01]  /*e850*/  FMUL.FTZ R133, R133, R12.reuse ;  /* 0x0000000c85857220 */ /* 0x080fe20000410000 */
[----:B------:R-:W-:Y:S01]  /*e860*/  FSEL R206, R170, RZ, P4 ;  /* 0x000000ffaace7208 */ /* 0x000fe20002000000 */
[-C--:B------:R-:W-:Y:S01]  /*e870*/  FMUL.FTZ R136, R136, R12.reuse ;  /* 0x0000000c88887220 */ /* 0x080fe20000410000 */
[----:B------:R-:W-:Y:S01]  /*e880*/  FSEL R209, R209, RZ, P4 ;  /* 0x000000ffd1d17208 */ /* 0x000fe20002000000 */
[-C--:B------:R-:W-:Y:S01]  /*e890*/  FMUL.FTZ R137, R137, R12.reuse ;  /* 0x0000000c89897220 */ /* 0x080fe20000410000 */
[-C--:B------:R-:W-:Y:S01]  /*e8a0*/  FMUL.FTZ R140, R140, R12.reuse ;  /* 0x0000000c8c8c7220 */ /* 0x080fe20000410000 */
[----:B------:R-:W-:Y:S01]  /*e8b0*/  FADD.FTZ R206, -R206, R20 ;  /* 0x00000014cece7221 */ /* 0x000fe20000010100 */
[----:B------:R-:W-:Y:S01]  /*e8c0*/  FMUL.FTZ R141, R141, R12 ;  /* 0x0000000c8d8d7220 */ /* 0x000fe20000410000 */
[-CC-:B------:R-:W-:Y:S01]  /*e8d0*/  FFMA.FTZ R155, R155, R13.reuse, -R209.reuse ;  /* 0x0000000d9b9b7223 */ /* 0x180fe200000108d1 */
[-CC-:B------:R-:W-:Y:S01]  /*e8e0*/  FFMA.FTZ R159, R159, R13.reuse, -R209.reuse ;  /* 0x0000000d9f9f7223 */ /* 0x180fe200000108d1 */
[-C--:B------:R-:W-:Y:S01]  /*e8f0*/  FMUL.FTZ R20, R206, R13.reuse ;  /* 0x0000000dce147220 */ /* 0x080fe20000410000 */
[-CC-:B------:R-:W-:Y:S01]  /*e900*/  FFMA.FTZ R206, R154, R13.reuse, -R209.reuse ;  /* 0x0000000d9ace7223 */ /* 0x180fe200000108d1 */
[-CC-:B------:R-:W-:Y:S01]  /*e910*/  FFMA.FTZ R207, R162, R13.reuse, -R209.reuse ;  /* 0x0000000da2cf7223 */ /* 0x180fe200000108d1 */
[-CC-:B------:R-:W-:Y:S01]  /*e920*/  FFMA.FTZ R163, R163, R13.reuse, -R209.reuse ;  /* 0x0000000da3a37223 */ /* 0x180fe200000108d1 */
[----:B------:R-:W-:Y:S01]  /*e930*/  MUFU.EX2 R155, R155 ;  /* 0x0000009b009b7308 */ /* 0x000fe20000000800 */
[----:B------:R-:W-:Y:S01]  /*e940*/  F2FP.BF16.F32.PACK_AB R154, R157, R156 ;  /* 0x0000009c9d9a723e */ /* 0x000fe200000010ff */
[-CC-:B------:R-:W-:Y:S01]  /*e950*/  FFMA.FTZ R208, R166, R13.reuse, -R209.reuse ;  /* 0x0000000da6d07223 */ /* 0x180fe200000108d1 */
[-CC-:B------:R-:W-:Y:S01]  /*e960*/  FFMA.FTZ R167, R167, R13.reuse, -R209.reuse ;  /* 0x0000000da7a77223 */ /* 0x180fe200000108d1 */
[-CC-:B------:R-:W-:Y:S01]  /*e970*/  FFMA.FTZ R153, R153, R13.reuse, -R209.reuse ;  /* 0x0000000d99997223 */ /* 0x180fe200000108d1 */
[-CC-:B------:R-:W-:Y:S01]  /*e980*/  FFMA.FTZ R171, R171, R13.reuse, -R209.reuse ;  /* 0x0000000dabab7223 */ /* 0x180fe200000108d1 */
[----:B------:R-:W-:Y:S01]  /*e990*/  F2FP.BF16.F32.PACK_AB R156, R161, R160 ;  /* 0x000000a0a19c723e */ /* 0x000fe200000010ff */
[-CC-:B------:R-:W-:Y:S01]  /*e9a0*/  FFMA.FTZ R174, R174, R13.reuse, -R209.reuse ;  /* 0x0000000daeae7223 */ /* 0x180fe200000108d1 */
[----:B------:R-:W2:Y:S01]  /*e9b0*/  MUFU.EX2 R20, R20 ;  /* 0x0000001400147308 */ /* 0x000ea20000000800 */
[-CC-:B------:R-:W-:Y:S01]  /*e9c0*/  FFMA.FTZ R175, R175, R13.reuse, -R209.reuse ;  /* 0x0000000dafaf7223 */ /* 0x180fe200000108d1 */
[-CC-:B------:R-:W-:Y:S01]  /*e9d0*/  FFMA.FTZ R178, R178, R13.reuse, -R209.reuse ;  /* 0x0000000db2b27223 */ /* 0x180fe200000108d1 */
[-CC-:B------:R-:W-:Y:S01]  /*e9e0*/  FFMA.FTZ R179, R179, R13.reuse, -R209.reuse ;  /* 0x0000000db3b37223 */ /* 0x180fe200000108d1 */
[-CC-:B------:R-:W-:Y:S01]  /*e9f0*/  FFMA.FTZ R182, R182, R13.reuse, -R209.reuse ;  /* 0x0000000db6b67223 */ /* 0x180fe200000108d1 */
[----:B------:R-:W-:Y:S01]  /*ea00*/  FFMA.FTZ R183, R183, R13, -R209 ;  /* 0x0000000db7b77223 */ /* 0x000fe200000108d1 */
[----:B------:R-:W-:Y:S01]  /*ea10*/  F2FP.BF16.F32.PACK_AB R160, R169, R168 ;  /* 0x000000a8a9a0723e */ /* 0x000fe200000010ff */
[-C--:B------:R-:W-:Y:S01]  /*ea20*/  FMUL.FTZ R144, R144, R12.reuse ;  /* 0x0000000c90907220 */ /* 0x080fe20000410000 */
[----:B------:R-:W3:Y:S01]  /*ea30*/  MUFU.EX2 R206, R206 ;  /* 0x000000ce00ce7308 */ /* 0x000ee20000000800 */
[----:B------:R-:W-:Y:S01]  /*ea40*/  F2FP.BF16.F32.PACK_AB R162, R173, R233 ;  /* 0x000000e9ada2723e */ /* 0x000fe200000010ff */
[-C--:B------:R-:W-:Y:S01]  /*ea50*/  FMUL.FTZ R145, R145, R12.reuse ;  /* 0x0000000c91917220 */ /* 0x080fe20000410000 */
[-C--:B------:R-:W-:Y:S01]  /*ea60*/  FMUL.FTZ R148, R148, R12.reuse ;  /* 0x0000000c94947220 */ /* 0x080fe20000410000 */
[----:B------:R-:W-:-:S04]  /*ea70*/  FMUL.FTZ R149, R149, R12 ;  /* 0x0000000c95957220 */ /* 0x000fc80000410000 */
[----:B------:R-:W-:Y:S01]  /*ea80*/  MUFU.EX2 R159, R159 ;  /* 0x0000009f009f7308 */ /* 0x000fe20000000800 */
[----:B--2---:R2:W-:Y:S01]  /*ea90*/  @!P3 STS [R18+0x28820], R20 ;  /* 0x028820141200b388 */ /* 0x0045e20000000800 */
[-C--:B------:R-:W-:Y:S01]  /*eaa0*/  FMUL.FTZ R26, R26, R20.reuse ;  /* 0x000000141a1a7220 */ /* 0x080fe20000410000 */
[-C--:B------:R-:W-:Y:S01]  /*eab0*/  FMUL.FTZ R27, R27, R20.reuse ;  /* 0x000000141b1b7220 */ /* 0x080fe20000410000 */
[-C--:B------:R-:W-:Y:S01]  /*eac0*/  FMUL.FTZ R30, R30, R20.reuse ;  /* 0x000000141e1e7220 */ /* 0x080fe20000410000 */
[-C--:B------:R-:W-:Y:S01]  /*ead0*/  FMUL.FTZ R31, R31, R20.reuse ;  /* 0x000000141f1f7220 */ /* 0x080fe20000410000 */
[-C--:B------:R-:W-:Y:S01]  /*eae0*/  FMUL.FTZ R34, R34, R20.reuse ;  /* 0x0000001422227220 */ /* 0x080fe20000410000 */
[-C--:B------:R-:W-:Y:S01]  /*eaf0*/  FMUL.FTZ R35, R35, R20.reuse ;  /* 0x0000001423237220 */ /* 0x080fe20000410000 */
[----:B------:R-:W-:Y:S01]  /*eb00*/  MUFU.EX2 R157, R207 ;  /* 0x000000cf009d7308 */ /* 0x000fe20000000800 */
[----:B---3--:R-:W-:Y:S01]  /*eb10*/  FFMA.FTZ R3, R20, R3, R206 ;  /* 0x0000000314037223 */ /* 0x008fe200000100ce */
[----:B------:R-:W-:Y:S01]  /*eb20*/  FMUL.FTZ R38, R38, R20 ;  /* 0x0000001426267220 */ /* 0x000fe20000410000 */
[----:B--2---:R-:W-:Y:S01]  /*eb30*/  FFMA.FTZ R18, R158, R13, -R209 ;  /* 0x0000000d9e127223 */ /* 0x004fe200000108d1 */
[----:B------:R-:W-:Y:S01]  /*eb40*/  F2FP.BF16.F32.PACK_AB R158, R165, R164 ;  /* 0x000000a4a59e723e */ /* 0x000fe200000010ff */
[----:B------:R-:W-:Y:S01]  /*eb50*/  FADD.FTZ R3, R155, R3 ;  /* 0x000000039b037221 */ /* 0x000fe20000010000 */
[----:B------:R-:W-:Y:S01]  /*eb60*/  F2FP.BF16.F32.PACK_AB R164, R177, R176 ;  /* 0x000000b0b1a4723e */ /* 0x000fe200000010ff */
        /* <DEDUP_REMOVED lines=28> */
[-C--:B------:R-:W-:Y:S01]  /*ed30*/  FMUL.FTZ R86, R86, R20.reuse ;  /* 0x0000001456567220 */ /* 0x080fe20000410000 */
[-C--:B------:R-:W-:Y:S01]  /*ed40*/  FMUL.FTZ R87, R87, R20.reuse ;  /* 0x0000001457577220 */ /* 0x080fe20000410000 */
[----:B------:R-:W-:Y:S01]  /*ed50*/  FADD.FTZ R3, R159, R3 ;  /* 0x000000039f037221 */ /* 0x000fe20000010000 */
[-C--:B------:R-:W-:Y:S01]  /*ed60*/  FMUL.FTZ R90, R90, R20.reuse ;  /* 0x000000145a5a7220 */ /* 0x080fe20000410000 */
[-C--:B------:R-:W-:Y:S01]  /*ed70*/  FMUL.FTZ R91, R91, R20.reuse ;  /* 0x000000145b5b7220 */ /* 0x080fe20000410000 */
[----:B------:R2:W5:Y:S01]  /*ed80*/  MUFU.EX2 R161, R153 ;  /* 0x0000009900a17308 */ /* 0x0005620000000800 */
[----:B------:R-:W-:Y:S01]  /*ed90*/  FADD.FTZ R3, R157, R3 ;  /* 0x000000039d037221 */ /* 0x000fe20000010000 */
[----:B------:R-:W-:Y:S01]  /*eda0*/  F2FP.BF16.F32.PACK_AB R157, R163, R157 ;  /* 0x0000009da39d723e */ /* 0x000fe200000010ff */
[-C--:B------:R-:W-:Y:S01]  /*edb0*/  FMUL.FTZ R94, R94, R20.reuse ;  /* 0x000000145e5e7220 */ /* 0x080fe20000410000 */
[-C--:B------:R-:W-:Y:S01]  /*edc0*/  FMUL.FTZ R95, R95, R20.reuse ;  /* 0x000000145f5f7220 */ /* 0x080fe20000410000 */
[----:B------:R-:W-:Y:S01]  /*edd0*/  FADD.FTZ R3, R163, R3 ;  /* 0x00000003a3037221 */ /* 0x000fe20000010000 */
[-C--:B------:R-:W-:Y:S01]  /*ede0*/  FMUL.FTZ R98, R98, R20.reuse ;  /* 0x0000001462627220 */ /* 0x080fe20000410000 */
[----:B------:R-:W-:Y:S01]  /*edf0*/  FMUL.FTZ R99, R99, R20 ;  /* 0x0000001463637220 */ /* 0x000fe20000410000 */
[----:B------:R-:W0:Y:S01]  /*ee00*/  MUFU.EX2 R171, R171 ;  /* 0x000000ab00ab7308 */ /* 0x000e220000000800 */
[----:B---3--:R-:W-:Y:S01]  /*ee10*/  FADD.FTZ R3, R208, R3 ;  /* 0x00000003d0037221 */ /* 0x008fe20000010000 */
[----:B--2---:R-:W-:Y:S01]  /*ee20*/  F2FP.BF16.F32.PACK_AB R153, R155, R206 ;  /* 0x000000ce9b99723e */ /* 0x004fe200000010ff */
[----:B------:R-:W-:Y:S01]  /*ee30*/  FMUL.FTZ R102, R102, R20 ;  /* 0x0000001466667220 */ /* 0x000fe20000410000 */
[----:B------:R-:W-:Y:S01]  /*ee40*/  F2FP.BF16.F32.PACK_AB R155, R159, R18 ;  /* 0x000000129f9b723e */ /* 0x000fe200000010ff */
[C---:B----4-:R-:W-:Y:S01]  /*ee50*/  FADD.FTZ R3, R167.reuse, R3 ;  /* 0x00000003a7037221 */ /* 0x050fe20000010000 */
[----:B------:R-:W-:Y:S01]  /*ee60*/  BAR.SYNC.DEFER_BLOCKING 0xf, 0x100 ;  /* 0x03c4000000007b1d */ /* 0x000fe20000010000 */
[----:B------:R-:W-:Y:S01]  /*ee70*/  F2FP.BF16.F32.PACK_AB R159, R167, R208 ;  /* 0x000000d0a79f723e */ /* 0x000fe200000010ff */
[-C--:B------:R-:W-:Y:S01]  /*ee80*/  FMUL.FTZ R103, R103, R20.reuse ;  /* 0x0000001467677220 */ /* 0x080fe20000410000 */
[----:B-----5:R-:W-:Y:S01]  /*ee90*/  FADD.FTZ R3, R161, R3 ;  /* 0x00000003a1037221 */ /* 0x020fe20000010000 */
[-C--:B------:R-:W-:Y:S01]  /*eea0*/  FMUL.FTZ R106, R106, R20.reuse ;  /* 0x000000146a6a7220 */ /* 0x080fe20000410000 */
[-C--:B------:R-:W-:Y:S01]  /*eeb0*/  FMUL.FTZ R107, R107, R20.reuse ;  /* 0x000000146b6b7220 */ /* 0x080fe20000410000 */
[----:B------:R-:W2:Y:S01]  /*eec0*/  MUFU.EX2 R174, R174 ;  /* 0x000000ae00ae7308 */ /* 0x000ea20000000800 */
[-C--:B------:R-:W-:Y:S01]  /*eed0*/  FMUL.FTZ R110, R110, R20.reuse ;  /* 0x000000146e6e7220 */ /* 0x080fe20000410000 */
[-C--:B------:R-:W-:Y:S01]  /*eee0*/  FMUL.FTZ R111, R111, R20.reuse ;  /* 0x000000146f6f7220 */ /* 0x080fe20000410000 */
[-C--:B------:R-:W-:Y:S01]  /*eef0*/  FMUL.FTZ R114, R114, R20.reuse ;  /* 0x0000001472727220 */ /* 0x080fe20000410000 */
[-C--:B------:R-:W-:Y:S01]  /*ef00*/  FMUL.FTZ R115, R115, R20.reuse ;  /* 0x0000001473737220 */ /* 0x080fe20000410000 */
[C---:B0-----:R-:W-:Y:S01]  /*ef10*/  FADD.FTZ R3, R171.reuse, R3 ;  /* 0x00000003ab037221 */ /* 0x041fe20000010000 */
[----:B------:R-:W-:Y:S01]  /*ef20*/  F2FP.BF16.F32.PACK_AB R161, R171, R161 ;  /* 0x000000a1aba1723e */ /* 0x000fe200000010ff */
        /* <DEDUP_REMOVED lines=11> */
[----:B------:R2:W-:Y:S01]  /*efe0*/  STSM.16.M88.4 [R196+0x26800], R152 ;  /* 0x02680098c4007844 */ /* 0x0005e20000000200 */
[-C--:B------:R-:W-:Y:S01]  /*eff0*/  FMUL.FTZ R134, R134, R20.reuse ;  /* 0x0000001486867220 */ /* 0x080fe20000410000 */
[-C--:B------:R-:W-:Y:S01]  /*f000*/  FMUL.FTZ R135, R135, R20.reuse ;  /* 0x0000001487877220 */ /* 0x080fe20000410000 */
[-C--:B------:R-:W-:Y:S01]  /*f010*/  FMUL.FTZ R138, R138, R20.reuse ;  /* 0x000000148a8a7220 */ /* 0x080fe20000410000 */
[----:B------:R2:W-:Y:S01]  /*f020*/  STSM.16.M88.4 [R199], R156 ;  /* 0x0000009cc7007844 */ /* 0x0005e20000000200 */
[----:B------:R-:W-:Y:S01]  /*f030*/  FMUL.FTZ R139, R139, R20 ;  /* 0x000000148b8b7220 */ /* 0x000fe20000410000 */
[----:B------:R-:W4:Y:S01]  /*f040*/  MUFU.EX2 R166, R180 ;  /* 0x000000b400a67308 */ /* 0x000f220000000800 */
[C---:B0-----:R-:W-:Y:S01]  /*f050*/  FADD.FTZ R3, R175.reuse, R3 ;  /* 0x00000003af037221 */ /* 0x041fe20000010000 */
[----:B------:R-:W-:Y:S01]  /*f060*/  F2FP.BF16.F32.PACK_AB R163, R175, R174 ;  /* 0x000000aeafa3723e */ /* 0x000fe200000010ff */
[-C--:B------:R-:W-:Y:S01]  /*f070*/  FMUL.FTZ R142, R142, R20.reuse ;  /* 0x000000148e8e7220 */ /* 0x080fe20000410000 */
[-C--:B------:R-:W-:Y:S01]  /*f080*/  FMUL.FTZ R143, R143, R20.reuse ;  /* 0x000000148f8f7220 */ /* 0x080fe20000410000 */
[-C--:B------:R-:W-:Y:S01]  /*f090*/  FMUL.FTZ R146, R146, R20.reuse ;  /* 0x0000001492927220 */ /* 0x080fe20000410000 */
[-C--:B------:R-:W-:Y:S01]  /*f0a0*/  FMUL.FTZ R147, R147, R20.reuse ;  /* 0x0000001493937220 */ /* 0x080fe20000410000 */
[----:B------:R2:W-:Y:S01]  /*f0b0*/  STSM.16.M88.4 [R197], R160 ;  /* 0x000000a0c5007844 */ /* 0x0005e20000000200 */
[----:B------:R-:W0:Y:S01]  /*f0c0*/  MUFU.EX2 R179, R179 ;  /* 0x000000b300b37308 */ /* 0x000e220000000800 */
[----:B---3--:R-:W-:Y:S01]  /*f0d0*/  FADD.FTZ R3, R165, R3 ;  /* 0x00000003a5037221 */ /* 0x008fe20000010000 */
[-C--:B------:R-:W-:Y:S01]  /*f0e0*/  FMUL.FTZ R150, R150, R20.reuse ;  /* 0x0000001496967220 */ /* 0x080fe20000410000 */
[----:B------:R-:W-:-:S05]  /*f0f0*/  FMUL.FTZ R151, R151, R20 ;  /* 0x0000001497977220 */ /* 0x000fca0000410000 */
[----:B------:R-:W3:Y:S01]  /*f100*/  MUFU.EX2 R182, R182 ;  /* 0x000000b600b67308 */ /* 0x000ee20000000800 */
[----:B----4-:R-:W-:Y:S01]  /*f110*/  FADD.FTZ R0, R166, R0 ;  /* 0x00000000a6007221 */ /* 0x010fe20000010000 */
[----:B------:R-:W-:-:S03]  /*f120*/  F2FP.BF16.F32.PACK_AB R166, R181, R166 ;  /* 0x000000a6b5a6723e */ /* 0x000fc600000010ff */
[----:B------:R-:W-:-:S03]  /*f130*/  FADD.FTZ R0, R181, R0 ;  /* 0x00000000b5007221 */ /* 0x000fc60000010000 */
[----:B------:R-:W4:Y:S01]  /*f140*/  MUFU.EX2 R183, R183 ;  /* 0x000000b700b77308 */ /* 0x000f220000000800 */
[C---:B0-----:R-:W-:Y:S01]  /*f150*/  FADD.FTZ R3, R179.reuse, R3 ;  /* 0x00000003b3037221 */ /* 0x041fe20000010000 */
[----:B------:R-:W-:-:S03]  /*f160*/  F2FP.BF16.F32.PACK_AB R165, R179, R165 ;  /* 0x000000a5b3a5723e */ /* 0x000fc600000010ff */
[----:B---3--:R-:W-:Y:S01]  /*f170*/  FADD.FTZ R3, R182, R3 ;  /* 0x00000003b6037221 */ /* 0x008fe20000010000 */
[----:B----4-:R-:W-:-:S03]  /*f180*/  F2FP.BF16.F32.PACK_AB R167, R183, R182 ;  /* 0x000000b6b7a7723e */ /* 0x010fc600000010ff */
[----:B------:R-:W-:Y:S02]  /*f190*/  FADD.FTZ R3, R183, R3 ;  /* 0x00000003b7037221 */ /* 0x000fe40000010000 */
[----:B------:R2:W-:Y:S01]  /*f1a0*/  STSM.16.M88.4 [R198], R164 ;  /* 0x000000a4c6007844 */ /* 0x0005e20000000200 */
[----:B------:R-:W-:Y:S05]  /*f1b0*/  @!P0 BRA `(.L_x_5743) ;  /* 0x0000000000048947 */ /* 0x000fea0003800000 */
[----:B------:R-:W-:Y:S01]  /*f1c0*/  BPT.TRAP 0x1 ;  /* 0x000000040000795c */ /* 0x000fe20000300000 */
.L_x_5743:
[----:B------:R0:W3:Y:S01]  /*f1d0*/  SYNCS.PHASECHK.TRANS64.TRYWAIT P3, [R212+URZ+0x28c50], R213 ;  /* 0x028c50d5d40075a7 */ /* 0x0000e2000806017f */
[----:B------:R-:W-:Y:S05]  /*f1e0*/  @!P0 BRA `(.L_x_5744) ;  /* 0x0000000000048947 */ /* 0x000fea0003800000 */
[----:B------:R-:W-:Y:S01]  /*f1f0*/  BPT.TRAP 0x1 ;  /* 0x000000040000795c */ /* 0x000fe20000300000 */
.L_x_5744:
[----:B------:R-:W-:Y:S04]  /*f200*/  BSSY B2, `(.L_x_5745) ;  /* 0x0000004000027945 */ /* 0x000fe80003800000 */
[----:B---3--:R-:W-:Y:S05]  /*f210*/  @P3 BRA `(.L_x_5746) ;  /* 0x0000000000083947 */ /* 0x008fea0003800000 */
[----:B------:R-:W3:Y:S02]  /*f220*/  SYNCS.PHASECHK.TRANS64.TRYWAIT P3, [R212+URZ+0x28c50], R213 ;  /* 0x028c50d5d40075a7 */ /* 0x000ee4000806017f */
[----:B---3--:R-:W-:Y:S05]  /*f230*/  @!P3 BRA `(.L_x_5747) ;  /* 0x000001440084b947 */ /* 0x008fea0003800000 */
.L_x_5746:
[----:B------:R-:W-:Y:S05]  /*f240*/  BSYNC B2 ;  /* 0x0000000000027941 */ /* 0x000fea0003800000 */
.L_x_5745:
[----:B------:R-:W-:Y:S01]  /*f250*/  IMAD R168, R211, 0x1000, R190 ;  /* 0x00001000d3a87824 */ /* 0x000fe200078e02be */
[----:B------:R-:W-:Y:S01]  /*f260*/  WARPGROUP.ARRIVE ;  /* 0x00000000000079c5 */ /* 0x000fe20000000000 */
[----:B------:R-:W-:Y:S01]  /*f270*/  IMAD.MOV.U32 R169, RZ, RZ, 0x40000040 ;  /* 0x40000040ffa97424 */ /* 0x000fe200078e00ff */
[----:B------:R-:W-:Y:S01]  /*f280*/  ISETP.GT.AND P3, PT, R14, R210, PT ;  /* 0x000000d20e00720c */ /* 0x000fe20003f64270 */
[----:B01-3--:R-:W-:Y:S01]  /*f290*/  @!P1 VIADD R212, R212, 0x28c60 ;  /* 0x00028c60d4d49836 */ /* 0x00bfe20000000000 */
[----:B------:R-:W-:Y:S01]  /*f2a0*/  R2UR UR6, R168 ;  /* 0x00000000a80672ca */ /* 0x000fe200000e0000 */
[----:B------:R-:W-:Y:S01]  /*f2b0*/  VIADD R14, R14, 0xffffffff ;  /* 0xffffffff0e0e7836 */ /* 0x000fe20000000000 */
[----:B------:R-:W-:Y:S01]  /*f2c0*/  R2UR UR7, R169 ;  /* 0x00000000a90772ca */ /* 0x000fe200000e0000 */
[----:B------:R-:W-:Y:S01]  /*f2d0*/  IMAD.MOV.U32 R169, RZ, RZ, 0x40000040 ;  /* 0x40000040ffa97424 */ /* 0x000fe200078e00ff */
[----:B------:R-:W-:Y:S01]  /*f2e0*/  @!P1 PRMT R212, RZ, 0x654, R212 ;  /* 0x00000654ffd49816 */ /* 0x000fe200000000d4 */
[----:B------:R-:W-:-:S02]  /*f2f0*/  IMAD.MOV.U32 R20, RZ, RZ, R170 ;  /* 0x000000ffff147224 */ /* 0x000fc400078e00aa */
[----:B------:R-:W-:Y:S02]  /*f300*/  IMAD.MOV.U32 R12, RZ, RZ, R172 ;  /* 0x000000ffff0c7224 */ /* 0x000fe400078e00ac */
[----:B------:R-:W-:-:S06]  /*f310*/  IMAD.MOV.U32 R18, RZ, RZ, R211 ;  /* 0x000000ffff127224 */ /* 0x000fcc00078e00d3 */
[----:B------:R-:W-:Y:S03]  /*f320*/  HGMMA.64x256x16.F32.BF16 R24, R152, gdesc[UR4].tnspB, R24, gsb0 ;  /* 0x43e0000498187df0 */ /* 0x000fe60008001818 */
[----:B------:R-:W-:Y:S02]  /*f330*/  WARPGROUP.DEPBAR.LE gsb0, 0x0 ;  /* 0x00008000000079c5 */ /* 0x000fe40000010000 */
[----:B--2---:R-:W-:Y:S01]  /*f340*/  VIADD R152, R168, 0x80 ;  /* 0x00000080a8987836 */ /* 0x004fe20000000000 */
[----:B------:R-:W-:Y:S01]  /*f350*/  WARPGROUP.ARRIVE ;  /* 0x00000000000079c5 */ /* 0x000fe20000000000 */
[----:B------:R-:W-:-:S03]  /*f360*/  IMAD.MOV.U32 R153, RZ, RZ, 0x40000040 ;  /* 0x40000040ff997424 */ /* 0x000fc600078e00ff */
[----:B------:R-:W-:Y:S01]  /*f370*/  R2UR UR6, R152 ;  /* 0x00000000980672ca */ /* 0x000fe200000e0000 */
[C---:B------:R-:W-:Y:S01]  /*f380*/  VIADD R152, R168.reuse, 0x100 ;  /* 0x00000100a8987836 */ /* 0x040fe20000000000 */
[----:B------:R-:W-:Y:S01]  /*f390*/  R2UR UR7, R153 ;  /* 0x00000000990772ca */ /* 0x000fe200000e0000 */
[----:B------:R-:W-:Y:S02]  /*f3a0*/  IMAD.MOV.U32 R153, RZ, RZ, 0x40000040 ;  /* 0x40000040ff997424 */ /* 0x000fe400078e00ff */
[----:B------:R-:W-:-:S13]  /*f3b0*/  VIADD R168, R168, 0x180 ;  /* 0x00000180a8a87836 */ /* 0x000fda0000000000 */
        /* <DEDUP_REMOVED lines=24> */
[----:B------:R-:W-:Y:S05]  /*f540*/  BSYNC B0 ;  /* 0x0000000000007941 */ /* 0x000fea0003800000 */
.L_x_5729:
[----:B------:R-:W-:Y:S02]  /*f550*/  IMAD.MOV.U32 R20, RZ, RZ, R170 ;  /* 0x000000ffff147224 */ /* 0x000fe400078e00aa */
[----:B------:R-:W-:Y:S02]  /*f560*/  IMAD.MOV.U32 R12, RZ, RZ, R172 ;  /* 0x000000ffff0c7224 */ /* 0x000fe400078e00ac */
[----:B------:R-:W-:-:S07]  /*f570*/  IMAD.MOV.U32 R18, RZ, RZ, R211 ;  /* 0x000000ffff127224 */ /* 0x000fce00078e00d3 */
.L_x_5728:
[----:B------:R-:W-:Y:S05]  /*f580*/  BSYNC B1 ;  /* 0x0000000000017941 */ /* 0x000fea0003800000 */
.L_x_5727:
[----:B------:R-:W1:Y:S01]  /*f590*/  LDC R152, c[0x0][0x448] ;  /* 0x00011200ff987b82 */ /* 0x000e620000000800 */
[----:B------:R-:W-:-:S07]  /*f5a0*/  VIADD R153, R192, 0x3f ;  /* 0x0000003fc0997836 */ /* 0x000fce0000000000 */
[----:B------:R-:W2:Y:S01]  /*f5b0*/  LDC R155, c[0x0][0x9e4] ;  /* 0x00027900ff9b7b82 */ /* 0x000ea20000000800 */
[----:B-1----:R-:W-:Y:S02]  /*f5c0*/  ISETP.NE.AND P5, PT, R152, 0x1, PT ;  /* 0x000000019800780c */ /* 0x002fe40003fa5270 */
[----:B--2---:R-:W-:-:S11]  /*f5d0*/  ISETP.GE.AND P6, PT, R155, 0x1, PT ;  /* 0x000000019b00780c */ /* 0x004fd60003fc6270 */
[----:B------:R-:W1:Y:S08]  /*f5e0*/  @P5 LDC R154, c[0x0][0x44c] ;  /* 0x00011300ff9a5b82 */ /* 0x000e700000000800 */
[----:B------:R-:W2:Y:S01]  /*f5f0*/  @P5 LDC R152, c[0x0][0x450] ;  /* 0x00011400ff985b82 */ /* 0x000ea20000000800 */
[----:B-1----:R-:W-:-:S05]  /*f600*/  @P5 IMAD.HI.U32 R154, R153, R154, RZ ;  /* 0x0000009a999a5227 */ /* 0x002fca00078e00ff */
[----:B--2---:R-:W-:Y:S02]  /*f610*/  @P5 SHF.R.U32.HI R153, RZ, R152, R154 ;  /* 0x00000098ff995219 */ /* 0x004fe4000001169a */
[----:B------:R-:W-:-:S05]  /*f620*/  IADD3 R152, R23, 0x1, -R22 ;  /* 0x0000000117987810 */ /* 0x000fca0007ffe816 */
[----:B------:R-:W-:-:S04]  /*f630*/  IMAD.IADD R153, R152, 0x1, R153 ;  /* 0x0000000198997824 */ /* 0x000fc800078e0299 */
[----:B------:R-:W-:Y:S01]  /*f640*/  IMAD.IADD R21, R153, 0x1, -R21 ;  /* 0x0000000199157824 */ /* 0x000fe200078e0a15 */
[----:B------:R-:W-:Y:S06]  /*f650*/  @!P6 BRA `(.L_x_5749) ;  /* 0x000000000048e947 */ /* 0x000fec0003800000 */
[----:B------:R-:W-:Y:S01]  /*f660*/  IMAD.MOV.U32 R154, RZ, RZ, R153 ;  /* 0x000000ffff9a7224 */ /* 0x000fe200078e0099 */
[----:B------:R-:W-:Y:S04]  /*f670*/  BSSY B0, `(.L_x_5750) ;  /* 0x000000e000007945 */ /* 0x000fe80003800000 */
[----:B------:R-:W-:-:S13]  /*f680*/  ISETP.GT.AND P2, PT, R154, -0x1, PT ;  /* 0xffffffff9a00780c */ /* 0x000fda0003f44270 */
        /* <DEDUP_REMOVED lines=8> */
.L_x_5751:
[----:B------:R-:W-:-:S13]  /*f710*/  ISETP.NE.AND P2, PT, R155, 0x1, PT ;  /* 0x000000019b00780c */ /* 0x000fda0003f45270 */
[----:B------:R-:W1:Y:S02]  /*f720*/  @P2 LDC.64 R152, c[0x0][0x9e8] ;  /* 0x00027a00ff982b82 */ /* 0x000e640000000a00 */
[----:B-1----:R-:W-:-:S05]  /*f730*/  @P2 IMAD.HI.U32 R152, R154, R152, RZ ;  /* 0x000000989a982227 */ /* 0x002fca00078e00ff */
[----:B------:R-:W-:-:S07]  /*f740*/  @P2 SHF.R.U32.HI R154, RZ, R153, R152 ;  /* 0x00000099ff9a2219 */ /* 0x000fce0000011698 */
.L_x_5752:
[----:B------:R-:W-:Y:S05]  /*f750*/  BSYNC B0 ;  /* 0x0000000000007941 */ /* 0x000fea0003800000 */
.L_x_5750:
[----:B------:R-:W-:-:S05]  /*f760*/  IMAD R154, R154, R155, RZ ;  /* 0x0000009b9a9a7224 */ /* 0x000fca00078e02ff */
[----:B------:R-:W-:-:S07]  /*f770*/  VIMNMX R21, R21, R154, !PT ;  /* 0x0000009a15157248 */ /* 0x000fce0007fe0100 */
.L_x_5749:
[----:B------:R-:W-:Y:S01]  /*f780*/  VIADD R21, R21, 0x3f ;  /* 0x0000003f15157836 */ /* 0x000fe20000000000 */
[----:B------:R-:W-:Y:S04]  /*f790*/  BSSY B0, `(.L_x_5753) ;  /* 0x00001ac000007945 */ /* 0x000fe80003800000 */
[----:B------:R-:W-:-:S04]  /*f7a0*/  SHF.R.S32.HI R152, RZ, 0x1f, R21 ;  /* 0x0000001fff987819 */ /* 0x000fc80000011415 */
[----:B------:R-:W-:-:S04]  /*f7b0*/  LEA.HI R152, R152, R21, RZ, 0x6 ;  /* 0x0000001598987211 */ /* 0x000fc800078f30ff */
[----:B------:R-:W-:-:S04]  /*f7c0*/  SHF.R.S32.HI R21, RZ, 0x6, R152 ;  /* 0x00000006ff157819 */ /* 0x000fc80000011498 */
[----:B------:R-:W-:-:S04]  /*f7d0*/  VIMNMX R21, R202, R21, !PT ;  /* 0x00000015ca157248 */ /* 0x000fc80007fe0100 */
[----:B------:R-:W-:-:S13]  /*f7e0*/  ISETP.GE.AND P2, PT, R14, R21, PT ;  /* 0x000000150e00720c */ /* 0x000fda0003f46270 */
[----:B------:R-:W-:Y:S05]  /*f7f0*/  @!P2 BRA `(.L_x_5754) ;  /* 0x000000180094a947 */ /* 0x000fea0003800000 */
[----:B------:R-:W-:Y:S01]  /*f800*/  BSSY B1, `(.L_x_5755) ;  /* 0x00001a3000017945 */ /* 0x000fe20003800000 */
[----:B------:R-:W-:Y:S02]  /*f810*/  IMAD.MOV.U32 R208, RZ, RZ, R20 ;  /* 0x000000ffffd07224 */ /* 0x000fe400078e0014 */
[----:B------:R-:W-:Y:S02]  /*f820*/  IMAD.MOV.U32 R209, RZ, RZ, R12 ;  /* 0x000000ffffd17224 */ /* 0x000fe400078e000c */
[----:B------:R-:W-:Y:S02]  /*f830*/  IMAD.MOV.U32 R206, RZ, RZ, R14 ;  /* 0x000000ffffce7224 */ /* 0x000fe400078e000e */
[----:B------:R-:W-:-:S07]  /*f840*/  IMAD.MOV.U32 R210, RZ, RZ, R18 ;  /* 0x000000ffffd27224 */ /* 0x000fce00078e0012 */
.L_x_5766:
        /* <DEDUP_REMOVED lines=8> */
[----:B-1----:R-:W-:Y:S06]  /*f8d0*/  @!P0 BRA `(.L_x_5756) ;  /* 0x0000000000048947 */ /* 0x002fec0003800000 */
[----:B------:R-:W-:Y:S01]  /*f8e0*/  BPT.TRAP 0x1 ;  /* 0x000000040000795c */ /* 0x000fe20000300000 */
.L_x_5756:
[----:B------:R-:W-:Y:S01]  /*f8f0*/  IMAD R14, R18, 0x8, R2 ;  /* 0x00000008120e7824 */ /* 0x000fe200078e0202 */
[----:B------:R-:W-:-:S04]  /*f900*/  SHF.L.U32 R207, R19, 0x1f, RZ ;  /* 0x0000001f13cf7819 */ /* 0x000fc800000006ff */
[----:B------:R1:W2:Y:S01]  /*f910*/  SYNCS.PHASECHK.TRANS64.TRYWAIT P3, [R14+URZ+0x28c30], R207 ;  /* 0x028c30cf0e0075a7 */ /* 0x0002a2000806017f */
[----:B------:R-:W-:Y:S05]  /*f920*/  @!P0 BRA `(.L_x_5757) ;  /* 0x0000000000048947 */ /* 0x000fea0003800000 */
[----:B------:R-:W-:Y:S01]  /*f930*/  BPT.TRAP 0x1 ;  /* 0x000000040000795c */ /* 0x000fe20000300000 */
.L_x_5757:
[----:B------:R-:W-:Y:S01]  /*f940*/  BSSY B2, `(.L_x_5758) ;  /* 0x0000006000027945 */ /* 0x000fe20003800000 */
[----:B------:R-:W-:Y:S02]  /*f950*/  IMAD R154, R18, 0x200, R15 ;  /* 0x00000200129a7824 */ /* 0x000fe400078e020f */
[----:B------:R-:W-:Y:S01]  /*f960*/  IMAD.MOV.U32 R155, RZ, RZ, 0x40000040 ;  /* 0x40000040ff9b7424 */ /* 0x000fe200078e00ff */
[----:B--2---:R-:W-:Y:S06]  /*f970*/  @P3 BRA `(.L_x_5759) ;  /* 0x0000000000083947 */ /* 0x004fec0003800000 */
[----:B------:R-:W2:Y:S02]  /*f980*/  SYNCS.PHASECHK.TRANS64.TRYWAIT P3, [R14+URZ+0x28c30], R207 ;  /* 0x028c30cf0e0075a7 */ /* 0x000ea4000806017f */
[----:B--2---:R-:W-:Y:S05]  /*f990*/  @!P3 BRA `(.L_x_5760) ;  /* 0x0000013c00c0b947 */ /* 0x004fea0003800000 */
.L_x_5759:
[----:B------:R-:W-:Y:S05]  /*f9a0*/  BSYNC B2 ;  /* 0x0000000000027941 */ /* 0x000fea0003800000 */
.L_x_5758:
[C---:B------:R-:W-:Y:S01]  /*f9b0*/  R2UR UR6, R154.reuse ;  /* 0x000000009a0672ca */ /* 0x040fe200000e0000 */
[C---:B------:R-:W-:Y:S01]  /*f9c0*/  VIADD R152, R154.reuse, 0x2 ;  /* 0x000000029a987836 */ /* 0x040fe20000000000 */
[----:B------:R-:W-:Y:S01]  /*f9d0*/  R2UR UR7, R155 ;  /* 0x000000009b0772ca */ /* 0x000fe200000e0000 */
[----:B------:R-:W-:Y:S01]  /*f9e0*/  VIADD R12, R154, 0x4 ;  /* 0x000000049a0c7836 */ /* 0x000fe20000000000 */
[----:B------:R-:W-:Y:S01]  /*f9f0*/  R2UR UR4, R4 ;  /* 0x00000000040472ca */ /* 0x000fe200000e0000 */
[----:B------:R-:W-:Y:S01]  /*fa00*/  VIADD R154, R154, 0x6 ;  /* 0x000000069a9a7836 */ /* 0x000fe20000000000 */
[----:B------:R-:W-:Y:S01]  /*fa10*/  R2UR UR5, R5 ;  /* 0x00000000050572ca */ /* 0x000fe200000e0000 */
[----:B------:R-:W-:Y:S01]  /*fa20*/  IMAD.MOV.U32 R153, RZ, RZ, 0x40000040 ;  /* 0x40000040ff997424 */ /* 0x000fe200078e00ff */
        /* <DEDUP_REMOVED lines=11> */
[----:B------:R-:W-:Y:S01]  /*fae0*/  R2UR UR15, R13 ;  /* 0x000000000d0f72ca */ /* 0x000fe200000e0000 */
[----:B------:R-:W-:Y:S01]  /*faf0*/  ULDC UR4, c[0x0][0x988] ;  /* 0x0002620000047ab9 */ /* 0x000fe20000000800 */
[----:B------:R-:W-:-:S02]  /*fb00*/  R2UR UR12, R8 ;  /* 0x00000000080c72ca */ /* 0x000fc400000e0000 */
        /* <DEDUP_REMOVED lines=30> */
[----:B------:R-:W3:Y:S02]  /*fcf0*/  SHFL.BFLY PT, R13, R12, 0x2, 0x1f ;  /* 0x0c401f000c0d7f89 */ /* 0x000ee400000e0000 */
[----:B---3--:R-:W-:-:S05]  /*fd00*/  FMNMX.FTZ R12, R12, R13, !PT ;  /* 0x0000000d0c0c7209 */ /* 0x008fca0007810000 */
[----:B------:R-:W3:Y:S02]  /*fd10*/  SHFL.BFLY PT, R13, R12, 0x1, 0x1f ;  /* 0x0c201f000c0d7f89 */ /* 0x000ee400000e0000 */
[----:B---3--:R-:W-:Y:S01]  /*fd20*/  FMNMX.FTZ R12, R12, R13, !PT ;  /* 0x0000000d0c0c7209 */ /* 0x008fe20007810000 */
[----:B------:R-:W-:-:S04]  /*fd30*/  IMAD.U32 R13, RZ, RZ, UR4 ;  /* 0x00000004ff0d7e24 */ /* 0x000fc8000f8e00ff */
        /* <DEDUP_REMOVED lines=19> */
[----:B------:R-:W-:Y:S01]  /*fe70*/  @!P1 VIADD R20, R14, 0x28c40 ;  /* 0x00028c400e149836 */ /* 0x000fe20000000000 */
[----:B------:R-:W3:Y:S04]  /*fe80*/  MUFU.EX2 R168, R211 ;  /* 0x000000d300a87308 */ /* 0x000ee80000000800 */
[----:B------:R-:W-:-:S04]  /*fe90*/  @!P1 PRMT R20, RZ, 0x654, R20 ;  /* 0x00000654ff149816 */ /* 0x000fc80000000014 */
[----:B------:R4:W-:Y:S01]  /*fea0*/  @!P1 SYNCS.ARRIVE.TRANS64.RED.A1T0 RZ, [R20+URZ], RZ ;  /* 0x000000ff14ff99a7 */ /* 0x0009e2000810043f */
[----:B------:R-:W5:Y:S01]  /*feb0*/  MUFU.EX2 R152, R152 ;  /* 0x0000009800987308 */ /* 0x000f620000000800 */
[----:B----4-:R-:W-:-:S07]  /*fec0*/  FMNMX.FTZ R20, R154, R208, !PT ;  /* 0x000000d09a147209 */ /* 0x010fce0007810000 */
[----:B------:R-:W4:Y:S01]  /*fed0*/  MUFU.EX2 R153, R153 ;  /* 0x0000009900997308 */ /* 0x000f220000000800 */
[-C--:B---3--:R-:W-:Y:S01]  /*fee0*/  FMUL.FTZ R24, R24, R168.reuse ;  /* 0x000000a818187220 */ /* 0x088fe20000410000 */
[----:B------:R-:W-:Y:S01]  /*fef0*/  FMUL.FTZ R25, R25, R168 ;  /* 0x000000a819197220 */ /* 0x000fe20000410000 */
[----:B------:R-:W-:Y:S01]  /*ff00*/  FMNMX.FTZ R20, R155, R20, !PT ;  /* 0x000000149b147209 */ /* 0x000fe20007810000 */
[-C--:B------:R-:W-:Y:S01]  /*ff10*/  FMUL.FTZ R28, R28, R168.reuse ;  /* 0x000000a81c1c7220 */ /* 0x080fe20000410000 */
[-C--:B------:R-:W-:Y:S01]  /*ff20*/  FMUL.FTZ R29, R29, R168.reuse ;  /* 0x000000a81d1d7220 */ /* 0x080fe20000410000 */
[----:B------:R-:W-:Y:S01]  /*ff30*/  FMUL.FTZ R32, R32, R168 ;  /* 0x000000a820207220 */ /* 0x000fe20000410000 */
[----:B------:R-:W-:Y:S01]  /*ff40*/  FMNMX.FTZ R20, R158, R20, !PT ;  /* 0x000000149e147209 */ /* 0x000fe20007810000 */
[----:B------:R-:W-:Y:S01]  /*ff50*/  FMUL.FTZ R33, R33, R168 ;  /* 0x000000a821217220 */ /* 0x000fe20000410000 */
[----:B-----5:R-:W-:Y:S01]  /*ff60*/  FFMA.FTZ R0, R168, R0, R152 ;  /* 0x00000000a8007223 */ /* 0x020fe20000010098 */
[----:B------:R-:W-:Y:S01]  /*ff70*/  FMUL.FTZ R36, R36, R168 ;  /* 0x000000a824247220 */ /* 0x000fe20000410000 */
[----:B------:R-:W-:Y:S01]  /*ff80*/  FMNMX.FTZ R20, R159, R20, !PT ;  /* 0x000000149f147209 */ /* 0x000fe20007810000 */
[-C--:B------:R-:W-:Y:S01]  /*ff90*/  FMUL.FTZ R37, R37, R168.reuse ;  /* 0x000000a825257220 */ /* 0x080fe20000410000 */
[-C--:B------:R-:W-:Y:S01]  /*ffa0*/  FMUL.FTZ R40, R40, R168.reuse ;  /* 0x000000a828287220 */ /* 0x080fe20000410000 */
[----:B------:R-:W-:Y:S01]  /*ffb0*/  FMUL.FTZ R41, R41, R168 ;  /* 0x000000a829297220 */ /* 0x000fe20000410000 */
[----:B------:R-:W-:Y:S01]  /*ffc0*/  FMNMX.FTZ R20, R162, R20, !PT ;  /* 0x00000014a2147209 */ /* 0x000fe20007810000 */
[----:B------:R-:W-:Y:S01]  /*ffd0*/  FMUL.FTZ R44, R44, R168 ;  /* 0x000000a82c2c7220 */ /* 0x000fe20000410000 */
[C---:B----4-:R-:W-:Y:S01]  /*ffe0*/  FADD.FTZ R0, R153.reuse, R0 ;  /* 0x0000000099007221 */ /* 0x050fe20000010000 */
[----:B------:R-:W-:Y:S01]  /*fff0*/  F2FP.BF16.F32.PACK_AB R152, R153, R152 ;  /* 0x000000989998723e */ /* 0x000fe200000010ff */
[----:B------:R-:W-:Y:S01]  /*10000*/  @!P3 IMAD R153, R210, 0x40, R191 ;  /* 0x00000040d299b824 */ /* 0x000fe200078e02bf */
[----:B------:R-:W-:Y:S01]  /*10010*/  FMNMX.FTZ R20, R163, R20, !PT ;  /* 0x00000014a3147209 */ /* 0x000fe20007810000 */
[-C--:B------:R-:W-:Y:S01]  /*10020*/  FMUL.FTZ R45, R45, R168.reuse ;  /* 0x000000a82d2d7220 */ /* 0x080fe20000410000 */
[----:B------:R-:W-:Y:S01]  /*10030*/  FMUL.FTZ R48, R48, R168 ;  /* 0x000000a830307220 */ /* 0x000fe20000410000 */
[----:B------:R-:W-:Y:S01]  /*10040*/  @!P3 IMAD R153, R153, 0x4, R2 ;  /* 0x000000049999b824 */ /* 0x000fe200078e0202 */
        /* <DEDUP_REMOVED lines=61> */
[----:B------:R-:W-:Y:S01]  /*10420*/  @!P3 STS [R153+0x28800], R168 ;  /* 0x028800a89900b388 */ /* 0x000fe20000000800 */
[----:B------:R-:W3:Y:S03]  /*10430*/  MUFU.EX2 R156, R156 ;  /* 0x0000009c009c7308 */ /* 0x000ee60000000800 */
[----:B------:R-:W4:Y:S05]  /*10440*/  SHFL.BFLY PT, R168, R20, 0x2, 0x1f ;  /* 0x0c401f0014a87f89 */ /* 0x000f2a00000e0000 */
[----:B------:R-:W5:Y:S08]  /*10450*/  MUFU.EX2 R157, R157 ;  /* 0x0000009d009d7308 */ /* 0x000f700000000800 */
[----:B------:R-:W0:Y:S01]  /*10460*/  MUFU.EX2 R160, R160 ;  /* 0x000000a000a07308 */ /* 0x000e220000000800 */
[----:B---3--:R-:W-:-:S07]  /*10470*/  FADD.FTZ R0, R156, R0 ;  /* 0x000000009c007221 */ /* 0x008fce0000010000 */
[----:B------:R-:W3:Y:S01]  /*10480*/  MUFU.EX2 R161, R161 ;  /* 0x000000a100a17308 */ /* 0x000ee20000000800 */
[----:B-----5:R-:W-:Y:S01]  /*10490*/  FADD.FTZ R0, R157, R0 ;  /* 0x000000009d007221 */ /* 0x020fe20000010000 */
[----:B----4-:R-:W-:-:S05]  /*104a0*/  FMNMX.FTZ R20, R20, R168, !PT ;  /* 0x000000a814147209 */ /* 0x010fca0007810000 */
[----:B------:R-:W4:Y:S01]  /*104b0*/  SHFL.BFLY PT, R168, R20, 0x1, 0x1f ;  /* 0x0c201f0014a87f89 */ /* 0x000f2200000e0000 */
[----:B------:R-:W5:Y:S01]  /*104c0*/  MUFU.EX2 R164, R164 ;  /* 0x000000a400a47308 */ /* 0x000f620000000800 */
[----:B0-----:R-:W-:-:S07]  /*104d0*/  FADD.FTZ R0, R160, R0 ;  /* 0x00000000a0007221 */ /* 0x001fce0000010000 */
[----:B------:R-:W0:Y:S01]  /*104e0*/  MUFU.EX2 R165, R165 ;  /* 0x000000a500a57308 */ /* 0x000e220000000800 */
[----:B---3--:R-:W-:-:S07]  /*104f0*/  FADD.FTZ R0, R161, R0 ;  /* 0x00000000a1007221 */ /* 0x008fce0000010000 */
[----:B------:R-:W3:Y:S01]  /*10500*/  MUFU.EX2 R209, R209 ;  /* 0x000000d100d17308 */ /* 0x000ee20000000800 */
[----:B-----5:R-:W-:Y:S01]  /*10510*/  FADD.FTZ R0, R164, R0 ;  /* 0x00000000a4007221 */ /* 0x020fe20000010000 */
[----:B----4-:R-:W-:-:S06]  /*10520*/  FMNMX.FTZ R20, R20, R168, !PT ;  /* 0x000000a814147209 */ /* 0x010fcc0007810000 */
[----:B------:R-:W4:Y:S01]  /*10530*/  MUFU.EX2 R169, R169 ;  /* 0x000000a900a97308 */ /* 0x000f220000000800 */
[----:B0-----:R-:W-:Y:S01]  /*10540*/  FADD.FTZ R0, R165, R0 ;  /* 0x00000000a5007221 */ /* 0x001fe20000010000 */
[----:B------:R-:W-:-:S04]  /*10550*/  FADD.FTZ R168, -R20, R208 ;  /* 0x000000d014a87221 */ /* 0x000fc80000010100 */
[----:B------:R-:W-:Y:S02]  /*10560*/  FMUL.FTZ R168, R168, R13 ;  /* 0x0000000da8a87220 */ /* 0x000fe40000410000 */
[----:B------:R-:W0:Y:S01]  /*10570*/  MUFU.EX2 R172, R172 ;  /* 0x000000ac00ac7308 */ /* 0x000e220000000800 */
[----:B---3--:R-:W-:-:S07]  /*10580*/  FADD.FTZ R0, R209, R0 ;  /* 0x00000000d1007221 */ /* 0x008fce0000010000 */
[----:B------:R-:W3:Y:S01]  /*10590*/  MUFU.EX2 R168, R168 ;  /* 0x000000a800a87308 */ /* 0x000ee20000000800 */
[----:B----4-:R-:W-:-:S07]  /*105a0*/  FADD.FTZ R0, R169, R0 ;  /* 0x00000000a9007221 */ /* 0x010fce0000010000 */
[----:B------:R-:W4:Y:S01]  /*105b0*/  MUFU.EX2 R173, R173 ;  /* 0x000000ad00ad7308 */ /* 0x000f220000000800 */
[----:B0-----:R-:W-:-:S07]  /*105c0*/  FADD.FTZ R0, R172, R0 ;  /* 0x00000000ac007221 */ /* 0x001fce0000010000 */
[----:B------:R-:W0:Y:S01]  /*105d0*/  MUFU.EX2 R176, R176 ;  /* 0x000000b000b07308 */ /* 0x000e220000000800 */
[----:B---3--:R3:W-:Y:S01]  /*105e0*/  @!P3 STS [R153+0x28820], R168 ;  /* 0x028820a89900b388 */ /* 0x0087e20000000800 */
[-C--:B------:R-:W-:Y:S01]  /*105f0*/  FMUL.FTZ R26, R26, R168.reuse ;  /* 0x000000a81a1a7220 */ /* 0x080fe20000410000 */
[-C--:B------:R-:W-:Y:S01]  /*10600*/  FMUL.FTZ R27, R27, R168.reuse ;  /* 0x000000a81b1b7220 */ /* 0x080fe20000410000 */
[-C--:B------:R-:W-:Y:S01]  /*10610*/  FMUL.FTZ R30, R30, R168.reuse ;  /* 0x000000a81e1e7220 */ /* 0x080fe20000410000 */
[-C--:B------:R-:W-:Y:S01]  /*10620*/  FMUL.FTZ R31, R31, R168.reuse ;  /* 0x000000a81f1f7220 */ /* 0x080fe20000410000 */
[-C--:B------:R-:W-:Y:S01]  /*10630*/  FMUL.FTZ R34, R34, R168.reuse ;  /* 0x000000a822227220 */ /* 0x080fe20000410000 */
[-C--:B------:R-:W-:Y:S01]  /*10640*/  FMUL.FTZ R35, R35, R168.reuse ;  /* 0x000000a823237220 */ /* 0x080fe20000410000 */
[----:B------:R-:W5:Y:S01]  /*10650*/  MUFU.EX2 R177, R177 ;  /* 0x000000b100b17308 */ /* 0x000f620000000800 */
[----:B----4-:R-:W-:Y:S01]  /*10660*/  FADD.FTZ R0, R173, R0 ;  /* 0x00000000ad007221 */ /* 0x010fe20000010000 */
[-C--:B------:R-:W-:Y:S01]  /*10670*/  FMUL.FTZ R38, R38, R168.reuse ;  /* 0x000000a826267220 */ /* 0x080fe20000410000 */
[-C--:B---3--:R-:W-:Y:S01]  /*10680*/  FMUL.FTZ R153, R20, R13.reuse ;  /* 0x0000000d14997220 */ /* 0x088fe20000410000 */
        /* <DEDUP_REMOVED lines=20> */
[----:B0-----:R-:W-:Y:S01]  /*107d0*/  FADD.FTZ R0, R176, R0 ;  /* 0x00000000b0007221 */ /* 0x001fe20000010000 */
[-C--:B------:R-:W-:Y:S01]  /*107e0*/  FMUL.FTZ R46, R46, R168.reuse ;  /* 0x000000a82e2e7220 */ /* 0x080fe20000410000 */
[-C--:B------:R-:W-:Y:S01]  /*107f0*/  FMUL.FTZ R47, R47, R168.reuse ;  /* 0x000000a82f2f7220 */ /* 0x080fe20000410000 */
[-C--:B------:R-:W-:Y:S01]  /*10800*/  FMUL.FTZ R50, R50, R168.reuse ;  /* 0x000000a832327220 */ /* 0x080fe20000410000 */
[----:B-----5:R-:W-:Y:S01]  /*10810*/  FADD.FTZ R0, R177, R0 ;  /* 0x00000000b1007221 */ /* 0x020fe20000010000 */
        /* <DEDUP_REMOVED lines=12> */
[----:B------:R-:W-:Y:S01]  /*108e0*/  FMUL.FTZ R70, R70, R168 ;  /* 0x000000a846467220 */ /* 0x000fe20000410000 */
[----:B------:R-:W-:Y:S01]  /*108f0*/  F2FP.BF16.F32.PACK_AB R156, R161, R160 ;  /* 0x000000a0a19c723e */ /* 0x000fe200000010ff */
[-C--:B------:R-:W-:Y:S01]  /*10900*/  FMUL.FTZ R71, R71, R168.reuse ;  /* 0x000000a847477220 */ /* 0x080fe20000410000 */
[----:B------:R-:W-:Y:S01]  /*10910*/  F2FP.BF16.F32.PACK_AB R160, R169, R209 ;  /* 0x000000d1a9a0723e */ /* 0x000fe200000010ff */
[-C--:B------:R-:W-:Y:S01]  /*10920*/  FMUL.FTZ R74, R74, R168.reuse ;  /* 0x000000a84a4a7220 */ /* 0x080fe20000410000 */
[-C--:B------:R-:W-:Y:S01]  /*10930*/  FMUL.FTZ R75, R75, R168.reuse ;  /* 0x000000a84b4b7220 */ /* 0x080fe20000410000 */
[----:B------:R0:W4:Y:S01]  /*10940*/  MUFU.EX2 R181, R158 ;  /* 0x0000009e00b57308 */ /* 0x0001220000000800 */
[----:B---3--:R-:W-:Y:S01]  /*10950*/  FFMA.FTZ R3, R168, R3, R153 ;  /* 0x00000003a8037223 */ /* 0x008fe20000010099 */
[----:B------:R-:W-:Y:S01]  /*10960*/  F2FP.BF16.F32.PACK_AB R153, R155, R153 ;  /* 0x000000999b99723e */ /* 0x000fe200000010ff */
[-C--:B------:R-:W-:Y:S01]  /*10970*/  FMUL.FTZ R78, R78, R168.reuse ;  /* 0x000000a84e4e7220 */ /* 0x080fe20000410000 */
[-C--:B------:R-:W-:Y:S01]  /*10980*/  FMUL.FTZ R79, R79, R168.reuse ;  /* 0x000000a84f4f7220 */ /* 0x080fe20000410000 */
[----:B------:R-:W-:Y:S01]  /*10990*/  FADD.FTZ R3, R155, R3 ;  /* 0x000000039b037221 */ /* 0x000fe20000010000 */
[-C--:B------:R-:W-:Y:S01]  /*109a0*/  FMUL.FTZ R82, R82, R168.reuse ;  /* 0x000000a852527220 */ /* 0x080fe20000410000 */
[----:B------:R-:W-:Y:S01]  /*109b0*/  FMUL.FTZ R83, R83, R168 ;  /* 0x000000a853537220 */ /* 0x000fe20000410000 */
[----:B------:R-:W3:Y:S01]  /*109c0*/  MUFU.EX2 R159, R159 ;  /* 0x0000009f009f7308 */ /* 0x000ee20000000800 */
[----:B0-----:R-:W-:Y:S01]  /*109d0*/  F2FP.BF16.F32.PACK_AB R158, R165, R164 ;  /* 0x000000a4a59e723e */ /* 0x001fe200000010ff */
[----:B------:R-:W-:Y:S01]  /*109e0*/  FMUL.FTZ R86, R86, R168 ;  /* 0x000000a856567220 */ /* 0x000fe20000410000 */
[----:B------:R-:W-:Y:S01]  /*109f0*/  F2FP.BF16.F32.PACK_AB R164, R177, R176 ;  /* 0x000000b0b1a4723e */ /* 0x000fe200000010ff */
[-C--:B------:R-:W-:Y:S01]  /*10a00*/  FMUL.FTZ R87, R87, R168.reuse ;  /* 0x000000a857577220 */ /* 0x080fe20000410000 */
[-C--:B------:R-:W-:Y:S01]  /*10a10*/  FMUL.FTZ R90, R90, R168.reuse ;  /* 0x000000a85a5a7220 */ /* 0x080fe20000410000 */
[-C--:B------:R-:W-:Y:S01]  /*10a20*/  FMUL.FTZ R91, R91, R168.reuse ;  /* 0x000000a85b5b7220 */ /* 0x080fe20000410000 */
[-C--:B------:R-:W-:Y:S01]  /*10a30*/  FMUL.FTZ R94, R94, R168.reuse ;  /* 0x000000a85e5e7220 */ /* 0x080fe20000410000 */
[----:B------:R0:W5:Y:S01]  /*10a40*/  MUFU.EX2 R210, R162 ;  /* 0x000000a200d27308 */ /* 0x0001620000000800 */
        /* <DEDUP_REMOVED lines=8> */
[C---:B---3--:R-:W-:Y:S01]  /*10ad0*/  FADD.FTZ R3, R159.reuse, R3 ;  /* 0x000000039f037221 */ /* 0x048fe20000010000 */
[----:B------:R-:W-:Y:S01]  /*10ae0*/  F2FP.BF16.F32.PACK_AB R155, R159, R181 ;  /* 0x000000b59f9b723e */ /* 0x000fe200000010ff */
[----:B------:R-:W-:Y:S01]  /*10af0*/  BAR.SYNC.DEFER_BLOCKING 0xf, 0x100 ;  /* 0x03c4000000007b1d */ /* 0x000fe20000010000 */
[----:B0-----:R-:W-:Y:S01]  /*10b00*/  F2FP.BF16.F32.PACK_AB R162, R173, R172 ;  /* 0x000000acada2723e */ /* 0x001fe200000010ff */
[-C--:B------:R-:W-:Y:S01]  /*10b10*/  FMUL.FTZ R107, R107, R168.reuse ;  /* 0x000000a86b6b7220 */ /* 0x080fe20000410000 */
[-C--:B------:R-:W-:Y:S01]  /*10b20*/  FMUL.FTZ R110, R110, R168.reuse ;  /* 0x000000a86e6e7220 */ /* 0x080fe20000410000 */
[-C--:B------:R-:W-:Y:S01]  /*10b30*/  FMUL.FTZ R111, R111, R168.reuse ;  /* 0x000000a86f6f7220 */ /* 0x080fe20000410000 */
[-C--:B------:R-:W-:Y:S01]  /*10b40*/  FMUL.FTZ R114, R114, R168.reuse ;  /* 0x000000a872727220 */ /* 0x080fe20000410000 */
[----:B------:R-:W0:Y:S01]  /*10b50*/  MUFU.EX2 R208, R208 ;  /* 0x000000d000d07308 */ /* 0x000e220000000800 */
[----:B-----5:R-:W-:Y:S01]  /*10b60*/  FADD.FTZ R3, R210, R3 ;  /* 0x00000003d2037221 */ /* 0x020fe20000010000 */
[-C--:B------:R-:W-:Y:S01]  /*10b70*/  FMUL.FTZ R115, R115, R168.reuse ;  /* 0x000000a873737220 */ /* 0x080fe20000410000 */
[-C--:B------:R-:W-:Y:S01]  /*10b80*/  FMUL.FTZ R118, R118, R168.reuse ;  /* 0x000000a876767220 */ /* 0x080fe20000410000 */
[-C--:B------:R-:W-:Y:S01]  /*10b90*/  FMUL.FTZ R119, R119, R168.reuse ;  /* 0x000000a877777220 */ /* 0x080fe20000410000 */
[-C--:B------:R-:W-:Y:S01]  /*10ba0*/  FMUL.FTZ R122, R122, R168.reuse ;  /* 0x000000a87a7a7220 */ /* 0x080fe20000410000 */
[-C--:B------:R-:W-:Y:S01]  /*10bb0*/  FMUL.FTZ R123, R123, R168.reuse ;  /* 0x000000a87b7b7220 */ /* 0x080fe20000410000 */
[----:B------:R-:W-:Y:S01]  /*10bc0*/  FMUL.FTZ R126, R126, R168 ;  /* 0x000000a87e7e7220 */ /* 0x000fe20000410000 */
        /* <DEDUP_REMOVED lines=9> */
[----:B0-----:R-:W-:Y:S01]  /*10c60*/  FADD.FTZ R3, R208, R3 ;  /* 0x00000003d0037221 */ /* 0x001fe20000010000 */
[----:B------:R0:W-:Y:S01]  /*10c70*/  STSM.16.M88.4 [R196+0x26800], R152 ;  /* 0x02680098c4007844 */ /* 0x0001e20000000200 */
[-C--:B------:R-:W-:Y:S01]  /*10c80*/  FMUL.FTZ R138, R138, R168.reuse ;  /* 0x000000a88a8a7220 */ /* 0x080fe20000410000 */
[-C--:B------:R-:W-:Y:S01]  /*10c90*/  FMUL.FTZ R139, R139, R168.reuse ;  /* 0x000000a88b8b7220 */ /* 0x080fe20000410000 */
[-C--:B------:R-:W-:Y:S01]  /*10ca0*/  FMUL.FTZ R142, R142, R168.reuse ;  /* 0x000000a88e8e7220 */ /* 0x080fe20000410000 */
[-C--:B------:R-:W-:Y:S01]  /*10cb0*/  FMUL.FTZ R143, R143, R168.reuse ;  /* 0x000000a88f8f7220 */ /* 0x080fe20000410000 */
[----:B------:R-:W-:Y:S01]  /*10cc0*/  FMUL.FTZ R146, R146, R168 ;  /* 0x000000a892927220 */ /* 0x000fe20000410000 */
[----:B------:R-:W5:Y:S01]  /*10cd0*/  MUFU.EX2 R171, R171 ;  /* 0x000000ab00ab7308 */ /* 0x000f620000000800 */
[C---:B---3--:R-:W-:Y:S01]  /*10ce0*/  FADD.FTZ R3, R167.reuse, R3 ;  /* 0x00000003a7037221 */ /* 0x048fe20000010000 */
[----:B------:R-:W-:Y:S01]  /*10cf0*/  F2FP.BF16.F32.PACK_AB R159, R167, R208 ;  /* 0x000000d0a79f723e */ /* 0x000fe200000010ff */
[-C--:B------:R-:W-:Y:S01]  /*10d00*/  FMUL.FTZ R147, R147, R168.reuse ;  /* 0x000000a893937220 */ /* 0x080fe20000410000 */
[-C--:B------:R-:W-:Y:S01]  /*10d10*/  FMUL.FTZ R150, R150, R168.reuse ;  /* 0x000000a896967220 */ /* 0x080fe20000410000 */
[----:B------:R-:W-:-:S02]  /*10d20*/  FMUL.FTZ R151, R151, R168 ;  /* 0x000000a897977220 */ /* 0x000fc40000410000 */
[----:B------:R0:W-:Y:S01]  /*10d30*/  STSM.16.M88.4 [R199], R156 ;  /* 0x0000009cc7007844 */ /* 0x0001e20000000200 */
[----:B------:R-:W3:Y:S01]  /*10d40*/  MUFU.EX2 R174, R174 ;  /* 0x000000ae00ae7308 */ /* 0x000ee20000000800 */
[----:B----4-:R-:W-:-:S07]  /*10d50*/  FADD.FTZ R3, R161, R3 ;  /* 0x00000003a1037221 */ /* 0x010fce0000010000 */
[----:B------:R-:W4:Y:S01]  /*10d60*/  MUFU.EX2 R175, R175 ;  /* 0x000000af00af7308 */ /* 0x000f220000000800 */
[C---:B-----5:R-:W-:Y:S01]  /*10d70*/  FADD.FTZ R3, R171.reuse, R3 ;  /* 0x00000003ab037221 */ /* 0x060fe20000010000 */
[----:B------:R-:W-:-:S06]  /*10d80*/  F2FP.BF16.F32.PACK_AB R161, R171, R161 ;  /* 0x000000a1aba1723e */ /* 0x000fcc00000010ff */
[----:B------:R-:W5:Y:S01]  /*10d90*/  MUFU.EX2 R180, R180 ;  /* 0x000000b400b47308 */ /* 0x000f620000000800 */
[----:B---3--:R-:W-:-:S07]  /*10da0*/  FADD.FTZ R3, R174, R3 ;  /* 0x00000003ae037221 */ /* 0x008fce0000010000 */
[----:B------:R-:W3:Y:S01]  /*10db0*/  MUFU.EX2 R165, R178 ;  /* 0x000000b200a57308 */ /* 0x000ee20000000800 */
[C---:B----4-:R-:W-:Y:S01]  /*10dc0*/  FADD.FTZ R3, R175.reuse, R3 ;  /* 0x00000003af037221 */ /* 0x050fe20000010000 */
[----:B------:R-:W-:-:S05]  /*10dd0*/  F2FP.BF16.F32.PACK_AB R163, R175, R174 ;  /* 0x000000aeafa3723e */ /* 0x000fca00000010ff */
[----:B------:R0:W-:Y:S01]  /*10de0*/  STSM.16.M88.4 [R197], R160 ;  /* 0x000000a0c5007844 */ /* 0x0001e20000000200 */
[----:B------:R-:W4:Y:S01]  /*10df0*/  MUFU.EX2 R179, R179 ;  /* 0x000000b300b37308 */ /* 0x000f220000000800 */
[----:B-----5:R-:W-:-:S04]  /*10e00*/  FADD.FTZ R0, R180, R0 ;  /* 0x00000000b4007221 */ /* 0x020fc80000010000 */
[C---:B------:R-:W-:Y:S01]  /*10e10*/  FADD.FTZ R0, R166.reuse, R0 ;  /* 0x00000000a6007221 */ /* 0x040fe20000010000 */
[----:B------:R-:W-:Y:S02]  /*10e20*/  F2FP.BF16.F32.PACK_AB R166, R166, R180 ;  /* 0x000000b4a6a6723e */ /* 0x000fe400000010ff */
[----:B------:R-:W5:Y:S01]  /*10e30*/  MUFU.EX2 R182, R182 ;  /* 0x000000b600b67308 */ /* 0x000f620000000800 */
[----:B---3--:R-:W-:-:S07]  /*10e40*/  FADD.FTZ R3, R165, R3 ;  /* 0x00000003a5037221 */ /* 0x008fce0000010000 */
[----:B------:R-:W3:Y:S01]  /*10e50*/  MUFU.EX2 R183, R183 ;  /* 0x000000b700b77308 */ /* 0x000ee20000000800 */
[C---:B----4-:R-:W-:Y:S01]  /*10e60*/  FADD.FTZ R3, R179.reuse, R3 ;  /* 0x00000003b3037221 */ /* 0x050fe20000010000 */
[----:B------:R-:W-:-:S03]  /*10e70*/  F2FP.BF16.F32.PACK_AB R165, R179, R165 ;  /* 0x000000a5b3a5723e */ /* 0x000fc600000010ff */
[----:B-----5:R-:W-:Y:S01]  /*10e80*/  FADD.FTZ R3, R182, R3 ;  /* 0x00000003b6037221 */ /* 0x020fe20000010000 */
[----:B---3--:R-:W-:-:S03]  /*10e90*/  F2FP.BF16.F32.PACK_AB R167, R183, R182 ;  /* 0x000000b6b7a7723e */ /* 0x008fc600000010ff */
[----:B------:R-:W-:Y:S02]  /*10ea0*/  FADD.FTZ R3, R183, R3 ;  /* 0x00000003b7037221 */ /* 0x000fe40000010000 */
[----:B------:R0:W-:Y:S01]  /*10eb0*/  STSM.16.M88.4 [R198], R164 ;  /* 0x000000a4c6007844 */ /* 0x0001e20000000200 */
[----:B------:R-:W-:Y:S05]  /*10ec0*/  @!P0 BRA `(.L_x_5761) ;  /* 0x0000000000048947 */ /* 0x000fea0003800000 */
[----:B------:R-:W-:Y:S01]  /*10ed0*/  BPT.TRAP 0x1 ;  /* 0x000000040000795c */ /* 0x000fe20000300000 */
.L_x_5761:
[----:B------:R3:W4:Y:S01]  /*10ee0*/  SYNCS.PHASECHK.TRANS64.TRYWAIT P3, [R14+URZ+0x28c50], R207 ;  /* 0x028c50cf0e0075a7 */ /* 0x000722000806017f */
[----:B------:R-:W-:Y:S05]  /*10ef0*/  @!P0 BRA `(.L_x_5762) ;  /* 0x0000000000048947 */ /* 0x000fea0003800000 */
[----:B------:R-:W-:Y:S01]  /*10f00*/  BPT.TRAP 0x1 ;  /* 0x000000040000795c */ /* 0x000fe20000300000 */
.L_x_5762:
[----:B------:R-:W-:Y:S04]  /*10f10*/  BSSY B2, `(.L_x_5763) ;  /* 0x0000004000027945 */ /* 0x000fe80003800000 */
[----:B----4-:R-:W-:Y:S05]  /*10f20*/  @P3 BRA `(.L_x_5764) ;  /* 0x0000000000083947 */ /* 0x010fea0003800000 */
[----:B------:R-:W4:Y:S02]  /*10f30*/  SYNCS.PHASECHK.TRANS64.TRYWAIT P3, [R14+URZ+0x28c50], R207 ;  /* 0x028c50cf0e0075a7 */ /* 0x000f24000806017f */
[----:B----4-:R-:W-:Y:S05]  /*10f40*/  @!P3 BRA `(.L_x_5765) ;  /* 0x000001280068b947 */ /* 0x010fea0003800000 */
.L_x_5764:
[----:B------:R-:W-:Y:S05]  /*10f50*/  BSYNC B2 ;  /* 0x0000000000027941 */ /* 0x000fea0003800000 */
.L_x_5763:
[----:B------:R-:W-:Y:S01]  /*10f60*/  IMAD R168, R18, 0x1000, R190 ;  /* 0x0000100012a87824 */ /* 0x000fe200078e02be */
[----:B------:R-:W-:Y:S01]  /*10f70*/  WARPGROUP.ARRIVE ;  /* 0x00000000000079c5 */ /* 0x000fe20000000000 */
[----:B------:R-:W-:Y:S02]  /*10f80*/  IMAD.MOV.U32 R169, RZ, RZ, 0x40000040 ;  /* 0x40000040ffa97424 */ /* 0x000fe400078e00ff */
[----:B-1234-:R-:W-:Y:S01]  /*10f90*/  @!P1 VIADD R14, R14, 0x28c60 ;  /* 0x00028c600e0e9836 */ /* 0x01efe20000000000 */
[----:B------:R-:W-:Y:S01]  /*10fa0*/  R2UR UR6, R168 ;  /* 0x00000000a80672ca */ /* 0x000fe200000e0000 */
[----:B------:R-:W-:Y:S01]  /*10fb0*/  IMAD.MOV.U32 R208, RZ, RZ, R20 ;  /* 0x000000ffffd07224 */ /* 0x000fe200078e0014 */
[----:B------:R-:W-:Y:S01]  /*10fc0*/  R2UR UR7, R169 ;  /* 0x00000000a90772ca */ /* 0x000fe200000e0000 */
[----:B------:R-:W-:Y:S01]  /*10fd0*/  IMAD.MOV.U32 R169, RZ, RZ, 0x40000040 ;  /* 0x40000040ffa97424 */ /* 0x000fe200078e00ff */
[----:B------:R-:W-:Y:S01]  /*10fe0*/  @!P1 PRMT R14, RZ, 0x654, R14 ;  /* 0x00000654ff0e9816 */ /* 0x000fe2000000000e */
[----:B------:R-:W-:-:S02]  /*10ff0*/  IMAD.MOV.U32 R209, RZ, RZ, R12 ;  /* 0x000000ffffd17224 */ /* 0x000fc400078e000c */
[----:B------:R-:W-:-:S08]  /*11000*/  IMAD.MOV.U32 R210, RZ, RZ, R18 ;  /* 0x000000ffffd27224 */ /* 0x000fd000078e0012 */
[----:B------:R-:W-:Y:S03]  /*11010*/  HGMMA.64x256x16.F32.BF16 R24, R152, gdesc[UR4].tnspB, R24, gsb0 ;  /* 0x43e0000498187df0 */ /* 0x000fe60008001818 */
[----:B------:R-:W-:Y:S02]  /*11020*/  WARPGROUP.DEPBAR.LE gsb0, 0x0 ;  /* 0x00008000000079c5 */ /* 0x000fe40000010000 */
[----:B0-----:R-:W-:Y:S01]  /*11030*/  VIADD R152, R168, 0x80 ;  /* 0x00000080a8987836 */ /* 0x001fe20000000000 */
        /* <DEDUP_REMOVED lines=32> */
.L_x_5755:
[----:B-1----:R-:W-:-:S07]  /*11240*/  IMAD.MOV.U32 R14, RZ, RZ, R206 ;  /* 0x000000ffff0e7224 */ /* 0x002fce00078e00ce */
.L_x_5754:
[----:B------:R-:W-:Y:S05]  /*11250*/  BSYNC B0 ;  /* 0x0000000000007941 */ /* 0x000fea0003800000 */
.L_x_5753:
[----:B------:R-:W-:Y:S01]  /*11260*/  ISETP.GE.AND P2, PT, R14, R202, PT ;  /* 0x000000ca0e00720c */ /* 0x000fe20003f46270 */
[----:B------:R-:W-:-:S12]  /*11270*/  BSSY B0, `(.L_x_5767) ;  /* 0x000024e000007945 */ /* 0x000fd80003800000 */
[----:B------:R-:W-:Y:S05]  /*11280*/  @!P2 BRA `(.L_x_5768) ;  /* 0x000000240030a947 */ /* 0x000fea0003800000 */
[----:B------:R-:W-:Y:S02]  /*11290*/  IMAD.MOV.U32 R208, RZ, RZ, R20 ;  /* 0x000000ffffd07224 */ /* 0x000fe400078e0014 */
[----:B------:R-:W-:Y:S02]  /*112a0*/  IMAD.MOV.U32 R210, RZ, RZ, R12 ;  /* 0x000000ffffd27224 */ /* 0x000fe400078e000c */
[----:B------:R-:W-:-:S07]  /*112b0*/  IMAD.MOV.U32 R209, RZ, RZ, R18 ;  /* 0x000000ffffd17224 */ /* 0x000fce00078e0012 */
.L_x_5787:
[----:B------:R-:W-:-:S05]  /*112c0*/  VIADD R18, R209, 0x1 ;  /* 0x00000001d1127836 */ /* 0x000fca0000000000 */
[----:B------:R-:W-:-:S04]  /*112d0*/  ISETP.NE.AND P2, PT, R18, 0x2, PT ;  /* 0x000000021200780c */ /* 0x000fc80003f45270 */
[----:B------:R-:W-:Y:S02]  /*112e0*/  SEL R12, RZ, 0x1, P2 ;  /* 0x00000001ff0c7807 */ /* 0x000fe40001000000 */
[----:B------:R-:W-:Y:S02]  /*112f0*/  SEL R18, R18, RZ, P2 ;  /* 0x000000ff12127207 */ /* 0x000fe40001000000 */
[----:B------:R-:W-:Y:S01]  /*11300*/  LOP3.LUT R19, R19, R12, RZ, 0x3c, !PT ;  /* 0x0000000c13137212 */ /* 0x000fe200078e3cff */
[----:B-1----:R-:W-:Y:S06]  /*11310*/  @!P0 BRA `(.L_x_5769) ;  /* 0x0000000000048947 */ /* 0x002fec0003800000 */
[----:B------:R-:W-:Y:S01]  /*11320*/  BPT.TRAP 0x1 ;  /* 0x000000040000795c */ /* 0x000fe20000300000 */
.L_x_5769:
[----:B------:R-:W-:Y:S01]  /*11330*/  IMAD R206, R18, 0x8, R2 ;  /* 0x0000000812ce7824 */ /* 0x000fe200078e0202 */
[----:B------:R-:W-:-:S04]  /*11340*/  SHF.L.U32 R207, R19, 0x1f, RZ ;  /* 0x0000001f13cf7819 */ /* 0x000fc800000006ff */
[----:B------:R1:W2:Y:S01]  /*11350*/  SYNCS.PHASECHK.TRANS64.TRYWAIT P2, [R206+URZ+0x28c30], R207 ;  /* 0x028c30cfce0075a7 */ /* 0x0002a2000804017f */
[----:B------:R-:W-:Y:S05]  /*11360*/  @!P0 BRA `(.L_x_5770) ;  /* 0x0000000000048947 */ /* 0x000fea0003800000 */
[----:B------:R-:W-:Y:S01]  /*11370*/  BPT.TRAP 0x1 ;  /* 0x000000040000795c */ /* 0x000fe20000300000 */
.L_x_5770:
[----:B------:R-:W-:Y:S01]  /*11380*/  BSSY B1, `(.L_x_5771) ;  /* 0x0000006000017945 */ /* 0x000fe20003800000 */
[----:B------:R-:W-:Y:S02]  /*11390*/  IMAD R12, R18, 0x200, R15 ;  /* 0x00000200120c7824 */ /* 0x000fe400078e020f */
[----:B------:R-:W-:Y:S01]  /*113a0*/  IMAD.MOV.U32 R13, RZ, RZ, 0x40000040 ;  /* 0x40000040ff0d7424 */ /* 0x000fe200078e00ff */
[----:B--2---:R-:W-:Y:S06]  /*113b0*/  @P2 BRA `(.L_x_5772) ;  /* 0x0000000000082947 */ /* 0x004fec0003800000 */
[----:B------:R-:W2:Y:S02]  /*113c0*/  SYNCS.PHASECHK.TRANS64.TRYWAIT P2, [R206+URZ+0x28c30], R207 ;  /* 0x028c30cfce0075a7 */ /* 0x000ea4000804017f */
[----:B--2---:R-:W-:Y:S05]  /*113d0*/  @!P2 BRA `(.L_x_5773) ;  /* 0x000001240058a947 */ /* 0x004fea0003800000 */
.L_x_5772:
[----:B------:R-:W-:Y:S05]  /*113e0*/  BSYNC B1 ;  /* 0x0000000000017941 */ /* 0x000fea0003800000 */
.L_x_5771:
[C---:B------:R-:W-:Y:S01]  /*113f0*/  R2UR UR6, R12.reuse ;  /* 0x000000000c0672ca */ /* 0x040fe200000e0000 */
[----:B------:R-:W-:Y:S01]  /*11400*/  WARPGROUP.ARRIVE ;  /* 0x00000000000079c5 */ /* 0x000fe20000000000 */
[----:B------:R-:W-:Y:S01]  /*11410*/  R2UR UR7, R13 ;  /* 0x000000000d0772ca */ /* 0x000fe200000e0000 */
[----:B------:R-:W-:Y:S01]  /*11420*/  VIADD R20, R12, 0x2 ;  /* 0x000000020c147836 */ /* 0x000fe20000000000 */
[----:B------:R-:W-:Y:S01]  /*11430*/  R2UR UR4, R4 ;  /* 0x00000000040472ca */ /* 0x000fe200000e0000 */
[----:B------:R-:W-:Y:S01]  /*11440*/  IMAD.MOV.U32 R21, RZ, RZ, 0x40000040 ;  /* 0x40000040ff157424 */ /* 0x000fe200078e00ff */
[----:B------:R-:W-:Y:S01]  /*11450*/  R2UR UR5, R5 ;  /* 0x00000000050572ca */ /* 0x000fe200000e0000 */
[----:B------:R-:W-:Y:S02]  /*11460*/  IMAD.MOV.U32 R13, RZ, RZ, 0x40000040 ;  /* 0x40000040ff0d7424 */ /* 0x000fe400078e00ff */
[----:B------:R-:W-:-:S10]  /*11470*/  IMAD.IADD R231, R201, 0x1, R192 ;  /* 0x00000001c9e77824 */ /* 0x000fd400078e02c0 */
        /* <DEDUP_REMOVED lines=9> */
[----:B------:R-:W-:-:S10]  /*11510*/  WARPGROUP.ARRIVE ;  /* 0x00000000000079c5 */ /* 0x000fd40000000000 */
[----:B------:R-:W-:Y:S01]  /*11520*/  HGMMA.64x64x16.F32.BF16 R152, gdesc[UR4], R152, gsb0 ;  /* 0x00e00000049879f0 */ /* 0x000fe20008001898 */
[----:B------:R-:W-:Y:S01]  /*11530*/  R2UR UR6, R20 ;  /* 0x00000000140672ca */ /* 0x000fe200000e0000 */
[----:B------:R-:W-:Y:S01]  /*11540*/  IMAD.SHL.U32 R20, R14, 0x40, RZ ;  /* 0x000000400e147824 */ /* 0x000fe200078e00ff */
[----:B------:R-:W-:Y:S02]  /*11550*/  R2UR UR7, R21 ;  /* 0x00000000150772ca */ /* 0x000fe400000e0000 */
[----:B------:R-:W-:Y:S02]  /*11560*/  R2UR UR4, R8 ;  /* 0x00000000080472ca */ /* 0x000fe400000e0000 */
[----:B------:R-:W-:Y:S02]  /*11570*/  R2UR UR5, R9 ;  /* 0x00000000090572ca */ /* 0x000fe400000e0000 */
[----:B0-----:R-:W-:-:S04]  /*11580*/  IADD3 R212, -R185, 0x1, -R20 ;  /* 0x00000001b9d47810 */ /* 0x001fc80007ffe914 */
[----:B------:R-:W-:Y:S01]  /*11590*/  IADD3 R212, -R22, R212, R23 ;  /* 0x000000d416d47210 */ /* 0x000fe20007ffe117 */
[----:B------:R-:W-:Y:S02]  /*115a0*/  WARPGROUP.DEPBAR.LE gsb0, 0x0 ;  /* 0x00008000000079c5 */ /* 0x000fe40000010000 */
[----:B------:R-:W-:-:S06]  /*115b0*/  WARPGROUP.ARRIVE ;  /* 0x00000000000079c5 */ /* 0x000fcc0000000000 */
[----:B------:R-:W-:Y:S01]  /*115c0*/  HGMMA.64x64x16.F32.BF16 R152, gdesc[UR4], R152, gsb0 ;  /* 0x00e00000049879f0 */ /* 0x000fe20008001898 */
[----:B------:R-:W-:Y:S02]  /*115d0*/  R2UR UR6, R12 ;  /* 0x000000000c0672ca */ /* 0x000fe400000e0000 */
[----:B------:R-:W-:Y:S01]  /*115e0*/  R2UR UR7, R13 ;  /* 0x000000000d0772ca */ /* 0x000fe200000e0000 */
[----:B------:R-:W0:Y:S01]  /*115f0*/  @P5 LDC R12, c[0x0][0x450] ;  /* 0x00011400ff0c5b82 */ /* 0x000e220000000800 */
[----:B------:R-:W-:Y:S02]  /*11600*/  R2UR UR4, R6 ;  /* 0x00000000060472ca */ /* 0x000fe400000e0000 */
[----:B------:R-:W-:-:S05]  /*11610*/  R2UR UR5, R7 ;  /* 0x00000000070572ca */ /* 0x000fca00000e0000 */
[----:B------:R-:W3:Y:S02]  /*11620*/  @P5 LDC R13, c[0x0][0x44c] ;  /* 0x00011300ff0d5b82 */ /* 0x000ee40000000800 */
[----:B---3--:R-:W-:-:S05]  /*11630*/  @P5 IMAD.HI.U32 R13, R231, R13, RZ ;  /* 0x0000000de70d5227 */ /* 0x008fca00078e00ff */
[----:B0-----:R-:W-:Y:S01]  /*11640*/  @P5 SHF.R.U32.HI R231, RZ, R12, R13 ;  /* 0x0000000cffe75219 */ /* 0x001fe2000001160d */
[----:B------:R-:W-:-:S04]  /*11650*/  @!P1 VIADD R12, R206, 0x28c40 ;  /* 0x00028c40ce0c9836 */ /* 0x000fc80000000000 */
[----:B------:R-:W0:Y:S01]  /*11660*/  SHFL.IDX PT, R232, R231, RZ, 0x1c1f ;  /* 0x001c1fffe7e87589 */ /* 0x000e2200000e0000 */
[----:B------:R-:W-:Y:S01]  /*11670*/  @!P1 PRMT R12, RZ, 0x654, R12 ;  /* 0x00000654ff0c9816 */ /* 0x000fe2000000000c */
[----:B------:R-:W-:Y:S02]  /*11680*/  WARPGROUP.DEPBAR.LE gsb0, 0x0 ;  /* 0x00008000000079c5 */ /* 0x000fe40000010000 */
[----:B------:R-:W-:-:S06]  /*11690*/  WARPGROUP.ARRIVE ;  /* 0x00000000000079c5 */ /* 0x000fcc0000000000 */
[----:B------:R-:W-:Y:S01]  /*116a0*/  HGMMA.64x64x16.F32.BF16 R152, gdesc[UR4], R152, gsb0 ;  /* 0x00e00000049879f0 */ /* 0x000fe20008001898 */
[----:B------:R-:W-:Y:S01]  /*116b0*/  ULDC UR4, c[0x0][0x9dc] ;  /* 0x0002770000047ab9 */ /* 0x000fe20000000800 */
[----:B------:R-:W-:Y:S01]  /*116c0*/  ULDC UR5, c[0x0][0x9e0] ;  /* 0x0002780000057ab9 */ /* 0x000fe20000000800 */
[----:B------:R-:W-:Y:S01]  /*116d0*/  ULOP3.LUT UR4, URZ, UR4, URZ, 0x33, !UPT ;  /* 0x000000043f047292 */ /* 0x000fe2000f8e333f */
[----:B------:R-:W-:-:S04]  /*116e0*/  VIADD R213, R212, UR5 ;  /* 0x00000005d4d57c36 */ /* 0x000fc80008000000 */
[----:B0-----:R-:W-:Y:S02]  /*116f0*/  IMAD.IADD R211, R213, 0x1, R232 ;  /* 0x00000001d5d37824 */ /* 0x001fe400078e02e8 */
[----:B------:R-:W-:-:S04]  /*11700*/  VIADD R212, R212, UR4 ;  /* 0x00000004d4d47c36 */ /* 0x000fc80008000000 */
[----:B------:R-:W-:Y:S01]  /*11710*/  IMAD.IADD R21, R212, 0x1, R232 ;  /* 0x00000001d4157824 */ /* 0x000fe200078e02e8 */
[----:B------:R-:W-:Y:S02]  /*11720*/  WARPGROUP.DEPBAR.LE gsb0, 0x0 ;  /* 0x00008000000079c5 */ /* 0x000fe40000010000 */
[----:B------:R0:W-:Y:S01]  /*11730*/  @!P1 SYNCS.ARRIVE.TRANS64.RED.A1T0 RZ, [R12+URZ], RZ ;  /* 0x000000ff0cff99a7 */ /* 0x0001e2000810043f */
[----:B------:R-:W-:Y:S05]  /*11740*/  @!P6 BRA `(.L_x_5774) ;  /* 0x000000000060e947 */ /* 0x000fea0003800000 */
[----:B------:R-:W-:Y:S01]  /*11750*/  IADD3 R232, -R22, R23, R232 ;  /* 0x0000001716e87210 */ /* 0x000fe20007ffe1e8 */
[----:B------:R-:W-:Y:S03]  /*11760*/  BSSY B1, `(.L_x_5775) ;  /* 0x0000012000017945 */ /* 0x000fe60003800000 */
[----:B------:R-:W-:-:S13]  /*11770*/  ISETP.GT.AND P2, PT, R232, -0x1, PT ;  /* 0xffffffffe800780c */ /* 0x000fda0003f44270 */
[----:B------:R-:W-:Y:S05]  /*11780*/  @P2 BRA `(.L_x_5776) ;  /* 0x0000000000242947 */ /* 0x000fea0003800000 */
[----:B------:R-:W-:Y:S01]  /*11790*/  ULDC UR4, c[0x0][0x9e4] ;  /* 0x0002790000047ab9 */ /* 0x000fe20000000800 */
[----:B------:R-:W-:Y:S01]  /*117a0*/  LOP3.LUT R232, RZ, R232, RZ, 0x33, !PT ;  /* 0x000000e8ffe87212 */ /* 0x000fe200078e33ff */
[----:B------:R-:W-:-:S05]  /*117b0*/  IMAD.U32 R233, RZ, RZ, UR4 ;  /* 0x00000004ffe97e24 */ /* 0x000fca000f8e00ff */
[----:B------:R-:W-:-:S13]  /*117c0*/  ISETP.NE.AND P2, PT, R233, 0x1, PT ;  /* 0x00000001e900780c */ /* 0x000fda0003f45270 */
[----:B0-----:R-:W0:Y:S02]  /*117d0*/  @P2 LDC.64 R12, c[0x0][0x9e8] ;  /* 0x00027a00ff0c2b82 */ /* 0x001e240000000a00 */
[----:B0-----:R-:W-:-:S05]  /*117e0*/  @P2 IMAD.HI.U32 R12, R232, R12, RZ ;  /* 0x0000000ce80c2227 */ /* 0x001fca00078e00ff */
[----:B------:R-:W-:-:S04]  /*117f0*/  @P2 SHF.R.U32.HI R232, RZ, R13, R12 ;  /* 0x0000000dffe82219 */ /* 0x000fc8000001160c */
[----:B------:R-:W-:Y:S01]  /*11800*/  LOP3.LUT R232, RZ, R232, RZ, 0x33, !PT ;  /* 0x000000e8ffe87212 */ /* 0x000fe200078e33ff */
[----:B------:R-:W-:Y:S06]  /*11810*/  BRA `(.L_x_5777) ;  /* 0x0000000000187947 */ /* 0x000fec0003800000 */
.L_x_5776:
[----:B------:R-:W-:Y:S02]  /*11820*/  ULDC UR4, c[0x0][0x9e4] ;  /* 0x0002790000047ab9 */ /* 0x000fe40000000800 */
[----:B------:R-:W-:-:S05]  /*11830*/  IMAD.U32 R233, RZ, RZ, UR4 ;  /* 0x00000004ffe97e24 */ /* 0x000fca000f8e00ff */
[----:B------:R-:W-:-:S13]  /*11840*/  ISETP.NE.AND P2, PT, R233, 0x1, PT ;  /* 0x00000001e900780c */ /* 0x000fda0003f45270 */
[----:B0-----:R-:W0:Y:S02]  /*11850*/  @P2 LDC.64 R12, c[0x0][0x9e8] ;  /* 0x00027a00ff0c2b82 */ /* 0x001e240000000a00 */
[----:B0-----:R-:W-:-:S05]  /*11860*/  @P2 IMAD.HI.U32 R12, R232, R12, RZ ;  /* 0x0000000ce80c2227 */ /* 0x001fca00078e00ff */
[----:B------:R-:W-:-:S07]  /*11870*/  @P2 SHF.R.U32.HI R232, RZ, R13, R12 ;  /* 0x0000000dffe82219 */ /* 0x000fce000001160c */
.L_x_5777:
[----:B------:R-:W-:Y:S05]  /*11880*/  BSYNC B1 ;  /* 0x0000000000017941 */ /* 0x000fea0003800000 */
.L_x_5775:
[----:B------:R-:W-:-:S04]  /*11890*/  IMAD R232, R232, R233, -R20 ;  /* 0x000000e9e8e87224 */ /* 0x000fc800078e0a14 */
[----:B------:R-:W-:-:S05]  /*118a0*/  IMAD.IADD R232, R232, 0x1, -R185 ;  /* 0x00000001e8e87824 */ /* 0x000fca00078e0ab9 */
[----:B------:R-:W-:Y:S02]  /*118b0*/  VIMNMX R21, R21, R232, !PT ;  /* 0x000000e815157248 */ /* 0x000fe40007fe0100 */
[----:B------:R-:W-:-:S07]  /*118c0*/  VIADDMNMX R211, R232, R233, R211, PT ;  /* 0x000000e9e8d37246 */ /* 0x000fce00038001d3 */
.L_x_5774:
[----:B------:R-:W-:Y:S01]  /*118d0*/  ISETP.GT.AND P2, PT, R14, -0x1, PT ;  /* 0xffffffff0e00780c */ /* 0x000fe20003f44270 */
[----:B------:R-:W3:Y:S03]  /*118e0*/  SHFL.IDX PT, R231, R231, 0x1, 0x1c1f ;  /* 0x003c1f00e7e77f89 */ /* 0x000ee600000e0000 */
[C---:B------:R-:W-:Y:S02]  /*118f0*/  ISETP.GT.AND P4, PT, R21.reuse, RZ, P2 ;  /* 0x000000ff1500720c */ /* 0x040fe40001784270 */
[----:B------:R-:W-:Y:S02]  /*11900*/  ISETP.GT.AND P3, PT, R21, 0x1, P2 ;  /* 0x000000011500780c */ /* 0x000fe40001764270 */
[C---:B------:R-:W-:Y:S02]  /*11910*/  ISETP.LT.OR P4, PT, R211.reuse, 0x1, P4 ;  /* 0x00000001d300780c */ /* 0x040fe40002781670 */
[----:B------:R-:W-:-:S02]  /*11920*/  ISETP.LT.OR P3, PT, R211, 0x2, P3 ;  /* 0x00000002d300780c */ /* 0x000fc40001f61670 */
[----:B------:R-:W-:Y:S02]  /*11930*/  FSEL R152, R152, -INF , !P4 ;  /* 0xff80000098987808 */ /* 0x000fe40006000000 */
[----:B------:R-:W-:Y:S02]  /*11940*/  FSEL R153, R153, -INF , !P3 ;  /* 0xff80000099997808 */ /* 0x000fe40005800000 */
[C---:B------:R-:W-:Y:S02]  /*11950*/  ISETP.GT.AND P4, PT, R21.reuse, 0x8, P2 ;  /* 0x000000081500780c */ /* 0x040fe40001784270 */
[----:B------:R-:W-:Y:S02]  /*11960*/  ISETP.GT.AND P3, PT, R21, 0x9, P2 ;  /* 0x000000091500780c */ /* 0x000fe40001764270 */
[C---:B------:R-:W-:Y:S02]  /*11970*/  ISETP.LT.OR P4, PT, R211.reuse, 0x9, P4 ;  /* 0x00000009d300780c */ /* 0x040fe40002781670 */
[----:B------:R-:W-:-:S02]  /*11980*/  ISETP.LT.OR P3, PT, R211, 0xa, P3 ;  /* 0x0000000ad300780c */ /* 0x000fc40001f61670 */
[----:B------:R-:W-:Y:S01]  /*11990*/  FSEL R156, R156, -INF , !P4 ;  /* 0xff8000009c9c7808 */ /* 0x000fe20006000000 */
[--C-:B---3--:R-:W-:Y:S01]  /*119a0*/  IMAD.IADD R213, R213, 0x1, R231.reuse ;  /* 0x00000001d5d57824 */ /* 0x108fe200078e02e7 */
[----:B------:R-:W-:Y:S01]  /*119b0*/  FSEL R157, R157, -INF , !P3 ;  /* 0xff8000009d9d7808 */ /* 0x000fe20005800000 */
[----:B------:R-:W-:Y:S01]  /*119c0*/  IMAD.IADD R212, R212, 0x1, R231 ;  /* 0x00000001d4d47824 */ /* 0x000fe200078e02e7 */
[C---:B------:R-:W-:Y:S02]  /*119d0*/  ISETP.GT.AND P4, PT, R21.reuse, 0x10, P2 ;  /* 0x000000101500780c */ /* 0x040fe40001784270 */
        /* <DEDUP_REMOVED lines=34> */
[----:B------:R-:W-:Y:S01]  /*11c00*/  FSEL R181, R181, -INF , !P3 ;  /* 0xff800000b5b57808 */ /* 0x000fe20005800000 */
[----:B------:R-:W-:Y:S08]  /*11c10*/  @!P6 BRA `(.L_x_5778) ;  /* 0x000000000060e947 */ /* 0x000ff00003800000 */
        /* <DEDUP_REMOVED lines=13> */
.L_x_5780:
[----:B------:R-:W-:Y:S02]  /*11cf0*/  ULDC UR4, c[0x0][0x9e4] ;  /* 0x0002790000047ab9 */ /* 0x000fe40000000800 */
[----:B------:R-:W-:-:S05]  /*11d00*/  IMAD.U32 R21, RZ, RZ, UR4 ;  /* 0x00000004ff157e24 */ /* 0x000fca000f8e00ff */
[----:B------:R-:W-:-:S13]  /*11d10*/  ISETP.NE.AND P3, PT, R21, 0x1, PT ;  /* 0x000000011500780c */ /* 0x000fda0003f65270 */
[----:B0-----:R-:W0:Y:S02]  /*11d20*/  @P3 LDC.64 R12, c[0x0][0x9e8] ;  /* 0x00027a00ff0c3b82 */ /* 0x001e240000000a00 */
[----:B0-----:R-:W-:-:S05]  /*11d30*/  @P3 IMAD.HI.U32 R12, R231, R12, RZ ;  /* 0x0000000ce70c3227 */ /* 0x001fca00078e00ff */
[----:B------:R-:W-:-:S07]  /*11d40*/  @P3 SHF.R.U32.HI R231, RZ, R13, R12 ;  /* 0x0000000dffe73219 */ /* 0x000fce000001160c */
.L_x_5781:
[----:B------:R-:W-:Y:S05]  /*11d50*/  BSYNC B1 ;  /* 0x0000000000017941 */ /* 0x000fea0003800000 */
.L_x_5779:
[----:B------:R-:W-:-:S04]  /*11d60*/  IMAD R20, R231, R21, -R20 ;  /* 0x00000015e7147224 */ /* 0x000fc800078e0a14 */
[----:B------:R-:W-:-:S05]  /*11d70*/  IMAD.IADD R20, R20, 0x1, -R185 ;  /* 0x0000000114147824 */ /* 0x000fca00078e0ab9 */
[----:B------:R-:W-:Y:S02]  /*11d80*/  VIMNMX R212, R212, R20, !PT ;  /* 0x00000014d4d47248 */ /* 0x000fe40007fe0100 */
[----:B------:R-:W-:-:S07]  /*11d90*/  VIADDMNMX R213, R20, R21, R213, PT ;  /* 0x0000001514d57246 */ /* 0x000fce00038001d5 */
.L_x_5778:
[----:B0-----:R-:W-:Y:S01]  /*11da0*/  FMNMX.FTZ R12, R152, R210, !PT ;  /* 0x000000d2980c7209 */ /* 0x001fe20007810000 */
[----:B------:R-:W-:-:S03]  /*11db0*/  ULDC UR4, c[0x0][0x988] ;  /* 0x0002620000047ab9 */ /* 0x000fc60000000800 */
        /* <DEDUP_REMOVED lines=18> */
[----:B0-----:R-:W-:Y:S01]  /*11ee0*/  FMNMX.FTZ R12, R12, R13, !PT ;  /* 0x0000000d0c0c7209 */ /* 0x001fe20007810000 */
[----:B------:R-:W-:-:S03]  /*11ef0*/  IMAD.U32 R13, RZ, RZ, UR4 ;  /* 0x00000004ff0d7e24 */ /* 0x000fc6000f8e00ff */
[C---:B------:R-:W-:Y:S01]  /*11f00*/  FSETP.NEU.FTZ.AND P3, PT, R12.reuse, -INF , PT ;  /* 0xff8000000c00780b */ /* 0x040fe20003f7d000 */
[----:B------:R-:W-:-:S03]  /*11f10*/  FMUL.FTZ R20, R12, R13 ;  /* 0x0000000d0c147220 */ /* 0x000fc60000410000 */
[----:B------:R-:W-:Y:S02]  /*11f20*/  FSEL R21, R12, RZ, P3 ;  /* 0x000000ff0c157208 */ /* 0x000fe40001800000 */
[----:B------:R-:W-:Y:S02]  /*11f30*/  FSEL R20, R20, RZ, P3 ;  /* 0x000000ff14147208 */ /* 0x000fe40001800000 */
[----:B------:R-:W-:Y:S01]  /*11f40*/  ISETP.GT.AND P3, PT, R212, 0x1, P2 ;  /* 0x00000001d400780c */ /* 0x000fe20001764270 */
[----:B------:R-:W-:Y:S02]  /*11f50*/  FADD.FTZ R21, -R21, R210 ;  /* 0x000000d215157221 */ /* 0x000fe40000010100 */
[-CC-:B------:R-:W-:Y:S01]  /*11f60*/  FFMA.FTZ R152, R152, R13.reuse, -R20.reuse ;  /* 0x0000000d98987223 */ /* 0x180fe20000010814 */
[----:B------:R-:W-:Y:S01]  /*11f70*/  ISETP.LT.OR P4, PT, R213, 0x2, P3 ;  /* 0x00000002d500780c */ /* 0x000fe20001f81670 */
[-CC-:B------:R-:W-:Y:S01]  /*11f80*/  FFMA.FTZ R153, R153, R13.reuse, -R20.reuse ;  /* 0x0000000d99997223 */ /* 0x180fe20000010814 */
[----:B------:R-:W-:Y:S01]  /*11f90*/  ISETP.GT.AND P3, PT, R212, 0x8, P2 ;  /* 0x00000008d400780c */ /* 0x000fe20001764270 */
[-CC-:B------:R-:W-:Y:S01]  /*11fa0*/  FFMA.FTZ R156, R156, R13.reuse, -R20.reuse ;  /* 0x0000000d9c9c7223 */ /* 0x180fe20000010814 */
[----:B------:R-:W-:Y:S01]  /*11fb0*/  FSEL R155, R155, -INF , !P4 ;  /* 0xff8000009b9b7808 */ /* 0x000fe20006000000 */
[-CC-:B------:R-:W-:Y:S01]  /*11fc0*/  FFMA.FTZ R157, R157, R13.reuse, -R20.reuse ;  /* 0x0000000d9d9d7223 */ /* 0x180fe20000010814 */
[----:B------:R-:W-:Y:S01]  /*11fd0*/  ISETP.GT.AND P4, PT, R212, 0x9, P2 ;  /* 0x00000009d400780c */ /* 0x000fe20001784270 */
[-CC-:B------:R-:W-:Y:S01]  /*11fe0*/  FFMA.FTZ R160, R160, R13.reuse, -R20.reuse ;  /* 0x0000000da0a07223 */ /* 0x180fe20000010814 */
[----:B------:R-:W-:Y:S01]  /*11ff0*/  ISETP.LT.OR P3, PT, R213, 0x9, P3 ;  /* 0x00000009d500780c */ /* 0x000fe20001f61670 */
[-CC-:B------:R-:W-:Y:S01]  /*12000*/  FFMA.FTZ R161, R161, R13.reuse, -R20.reuse ;  /* 0x0000000da1a17223 */ /* 0x180fe20000010814 */
[----:B------:R-:W-:Y:S01]  /*12010*/  ISETP.LT.OR P4, PT, R213, 0xa, P4 ;  /* 0x0000000ad500780c */ /* 0x000fe20002781670 */
[-CC-:B------:R-:W-:Y:S01]  /*12020*/  FFMA.FTZ R164, R164, R13.reuse, -R20.reuse ;  /* 0x0000000da4a47223 */ /* 0x180fe20000010814 */
[----:B------:R-:W-:Y:S01]  /*12030*/  FSEL R158, R158, -INF , !P3 ;  /* 0xff8000009e9e7808 */ /* 0x000fe20005800000 */
[-CC-:B------:R-:W-:Y:S01]  /*12040*/  FFMA.FTZ R165, R165, R13.reuse, -R20.reuse ;  /* 0x0000000da5a57223 */ /* 0x180fe20000010814 */
[----:B------:R-:W-:Y:S01]  /*12050*/  FSEL R159, R159, -INF , !P4 ;  /* 0xff8000009f9f7808 */ /* 0x000fe20006000000 */
[-CC-:B------:R-:W-:Y:S01]  /*12060*/  FFMA.FTZ R168, R168, R13.reuse, -R20.reuse ;  /* 0x0000000da8a87223 */ /* 0x180fe20000010814 */
[C---:B------:R-:W-:Y:S01]  /*12070*/  ISETP.GT.AND P4, PT, R212.reuse, 0x11, P2 ;  /* 0x00000011d400780c */ /* 0x040fe20001784270 */
[-CC-:B------:R-:W-:Y:S01]  /*12080*/  FFMA.FTZ R169, R169, R13.reuse, -R20.reuse ;  /* 0x0000000da9a97223 */ /* 0x180fe20000010814 */
[----:B------:R-:W-:Y:S01]  /*12090*/  ISETP.GT.AND P3, PT, R212, 0x10, P2 ;  /* 0x00000010d400780c */ /* 0x000fe20001764270 */
        /* <DEDUP_REMOVED lines=8> */
[-C--:B------:R-:W-:Y:S01]  /*12120*/  FFMA.FTZ R181, R181, R13.reuse, -R20 ;  /* 0x0000000db5b57223 */ /* 0x080fe20000010814 */
[----:B------:R-:W-:Y:S01]  /*12130*/  ISETP.LT.OR P3, PT, R213, 0x11, P3 ;  /* 0x00000011d500780c */ /* 0x000fe20001f61670 */
[----:B------:R-:W-:Y:S01]  /*12140*/  FMUL.FTZ R21, R21, R13 ;  /* 0x0000000d15157220 */ /* 0x000fe20000410000 */
[----:B------:R-:W-:Y:S01]  /*12150*/  ISETP.LT.OR P4, PT, R213, 0x1a, P4 ;  /* 0x0000001ad500780c */ /* 0x000fe20002781670 */
[----:B------:R-:W-:Y:S01]  /*12160*/  MUFU.EX2 R152, R152 ;  /* 0x0000009800987308 */ /* 0x000fe20000000800 */
[----:B------:R-:W-:-:S02]  /*12170*/  FSEL R162, R162, -INF , !P3 ;  /* 0xff800000a2a27808 */ /* 0x000fc40005800000 */
[----:B------:R-:W-:Y:S02]  /*12180*/  FSEL R167, R167, -INF , !P4 ;  /* 0xff800000a7a77808 */ /* 0x000fe40006000000 */
[C---:B------:R-:W-:Y:S02]  /*12190*/  ISETP.GT.AND P4, PT, R212.reuse, 0x21, P2 ;  /* 0x00000021d400780c */ /* 0x040fe40001784270 */
[----:B------:R-:W-:Y:S01]  /*121a0*/  ISETP.GT.AND P3, PT, R212, 0x18, P2 ;  /* 0x00000018d400780c */ /* 0x000fe20001764270 */
[----:B------:R-:W0:Y:S01]  /*121b0*/  MUFU.EX2 R21, R21 ;  /* 0x0000001500157308 */ /* 0x000e220000000800 */
[C---:B------:R-:W-:Y:S02]  /*121c0*/  ISETP.LT.OR P4, PT, R213.reuse, 0x22, P4 ;  /* 0x00000022d500780c */ /* 0x040fe40002781670 */
[----:B------:R-:W-:Y:S02]  /*121d0*/  ISETP.LT.OR P3, PT, R213, 0x19, P3 ;  /* 0x00000019d500780c */ /* 0x000fe40001f61670 */
[----:B------:R-:W-:-:S02]  /*121e0*/  FSEL R171, R171, -INF , !P4 ;  /* 0xff800000abab7808 */ /* 0x000fc40006000000 */
[----:B------:R-:W-:Y:S01]  /*121f0*/  ISETP.GT.AND P4, PT, R212, 0x29, P2 ;  /* 0x00000029d400780c */ /* 0x000fe20001784270 */
[----:B------:R-:W3:Y:S01]  /*12200*/  MUFU.EX2 R153, R153 ;  /* 0x0000009900997308 */ /* 0x000ee20000000800 */
[----:B------:R-:W-:Y:S02]  /*12210*/  FSEL R166, R166, -INF , !P3 ;  /* 0xff800000a6a67808 */ /* 0x000fe40005800000 */
[----:B------:R-:W-:Y:S02]  /*12220*/  ISETP.LT.OR P4, PT, R213, 0x2a, P4 ;  /* 0x0000002ad500780c */ /* 0x000fe40002781670 */
[C---:B------:R-:W-:Y:S02]  /*12230*/  ISETP.GT.AND P3, PT, R212.reuse, 0x20, P2 ;  /* 0x00000020d400780c */ /* 0x040fe40001764270 */
[----:B------:R-:W-:Y:S01]  /*12240*/  FSEL R175, R175, -INF , !P4 ;  /* 0xff800000afaf7808 */ /* 0x000fe20006000000 */
[----:B------:R-:W4:Y:S01]  /*12250*/  MUFU.EX2 R156, R156 ;  /* 0x0000009c009c7308 */ /* 0x000f220000000800 */
[----:B------:R-:W-:Y:S01]  /*12260*/  ISETP.GT.AND P4, PT, R212, RZ, P2 ;  /* 0x000000ffd400720c */ /* 0x000fe20001784270 */
[----:B0-----:R-:W-:Y:S01]  /*12270*/  FFMA.FTZ R0, R21, R0, R152 ;  /* 0x0000000015007223 */ /* 0x001fe20000010098 */
[C---:B------:R-:W-:Y:S01]  /*12280*/  ISETP.LT.OR P3, PT, R213.reuse, 0x21, P3 ;  /* 0x00000021d500780c */ /* 0x040fe20001f61670 */
[-C--:B------:R-:W-:Y:S01]  /*12290*/  FMUL.FTZ R24, R24, R21.reuse ;  /* 0x0000001518187220 */ /* 0x080fe20000410000 */
[----:B------:R-:W-:Y:S01]  /*122a0*/  ISETP.LT.OR P4, PT, R213, 0x1, P4 ;  /* 0x00000001d500780c */ /* 0x000fe20002781670 */
[-C--:B------:R-:W-:Y:S01]  /*122b0*/  FMUL.FTZ R25, R25, R21.reuse ;  /* 0x0000001519197220 */ /* 0x080fe20000410000 */
[----:B------:R-:W-:Y:S01]  /*122c0*/  FSEL R170, R170, -INF , !P3 ;  /* 0xff800000aaaa7808 */ /* 0x000fe20005800000 */
[----:B------:R-:W0:Y:S01]  /*122d0*/  MUFU.EX2 R157, R157 ;  /* 0x0000009d009d7308 */ /* 0x000e220000000800 */
[----:B------:R-:W-:Y:S01]  /*122e0*/  FSEL R154, R154, -INF , !P4 ;  /* 0xff8000009a9a7808 */ /* 0x000fe20006000000 */
[----:B---3--:R-:W-:Y:S01]  /*122f0*/  FADD.FTZ R0, R153, R0 ;  /* 0x0000000099007221 */ /* 0x008fe20000010000 */
[----:B------:R-:W-:Y:S01]  /*12300*/  ISETP.GT.AND P3, PT, R212, 0x28, P2 ;  /* 0x00000028d400780c */ /* 0x000fe20001764270 */
[-C--:B------:R-:W-:Y:S01]  /*12310*/  FMUL.FTZ R28, R28, R21.reuse ;  /* 0x000000151c1c7220 */ /* 0x080fe20000410000 */
[----:B------:R-:W-:Y:S01]  /*12320*/  FMNMX.FTZ R20, R154, R208, !PT ;  /* 0x000000d09a147209 */ /* 0x000fe20007810000 */
[-C--:B------:R-:W-:Y:S01]  /*12330*/  FMUL.FTZ R29, R29, R21.reuse ;  /* 0x000000151d1d7220 */ /* 0x080fe20000410000 */
[----:B------:R-:W-:Y:S01]  /*12340*/  ISETP.LT.OR P3, PT, R213, 0x29, P3 ;  /* 0x00000029d500780c */ /* 0x000fe20001f61670 */
[----:B------:R-:W3:Y:S01]  /*12350*/  MUFU.EX2 R160, R160 ;  /* 0x000000a000a07308 */ /* 0x000ee20000000800 */
[----:B------:R-:W-:Y:S01]  /*12360*/  FMNMX.FTZ R20, R155, R20, !PT ;  /* 0x000000149b147209 */ /* 0x000fe20007810000 */
[----:B----4-:R-:W-:Y:S01]  /*12370*/  FADD.FTZ R0, R156, R0 ;  /* 0x000000009c007221 */ /* 0x010fe20000010000 */
[----:B------:R-:W-:Y:S01]  /*12380*/  FSEL R174, R174, -INF , !P3 ;  /* 0xff800000aeae7808 */ /* 0x000fe20005800000 */
[-C--:B------:R-:W-:Y:S01]  /*12390*/  FMUL.FTZ R32, R32, R21.reuse ;  /* 0x0000001520207220 */ /* 0x080fe20000410000 */
[----:B------:R-:W-:Y:S01]  /*123a0*/  FMNMX.FTZ R20, R158, R20, !PT ;  /* 0x000000149e147209 */ /* 0x000fe20007810000 */
[-C--:B------:R-:W-:Y:S01]  /*123b0*/  FMUL.FTZ R33, R33, R21.reuse ;  /* 0x0000001521217220 */ /* 0x080fe20000410000 */
[----:B------:R-:W-:Y:S01]  /*123c0*/  ISETP.GT.AND P3, PT, R212, 0x30, P2 ;  /* 0x00000030d400780c */ /* 0x000fe20001764270 */
[----:B------:R-:W4:Y:S01]  /*123d0*/  MUFU.EX2 R161, R161 ;  /* 0x000000a100a17308 */ /* 0x000f220000000800 */
[----:B------:R-:W-:Y:S01]  /*123e0*/  FMNMX.FTZ R20, R159, R20, !PT ;  /* 0x000000149f147209 */ /* 0x000fe20007810000 */
[----:B0-----:R-:W-:Y:S01]  /*123f0*/  FADD.FTZ R0, R157, R0 ;  /* 0x000000009d007221 */ /* 0x001fe20000010000 */
[----:B------:R-:W-:Y:S01]  /*12400*/  ISETP.LT.OR P3, PT, R213, 0x31, P3 ;  /* 0x00000031d500780c */ /* 0x000fe20001f61670 */
[-C--:B------:R-:W-:Y:S01]  /*12410*/  FMUL.FTZ R36, R36, R21.reuse ;  /* 0x0000001524247220 */ /* 0x080fe20000410000 */
[----:B------:R-:W-:Y:S01]  /*12420*/  FMNMX.FTZ R20, R162, R20, !PT ;  /* 0x00000014a2147209 */ /* 0x000fe20007810000 */
[-C--:B------:R-:W-:Y:S01]  /*12430*/  FMUL.FTZ R37, R37, R21.reuse ;  /* 0x0000001525257220 */ /* 0x080fe20000410000 */
[----:B------:R-:W-:Y:S01]  /*12440*/  FSEL R178, R178, -INF , !P3 ;  /* 0xff800000b2b27808 */ /* 0x000fe20005800000 */
[----:B------:R-:W0:Y:S01]  /*12450*/  MUFU.EX2 R164, R164 ;  /* 0x000000a400a47308 */ /* 0x000e220000000800 */
[----:B------:R-:W-:Y:S01]  /*12460*/  FMNMX.FTZ R20, R163, R20, !PT ;  /* 0x00000014a3147209 */ /* 0x000fe20007810000 */
[----:B---3--:R-:W-:Y:S01]  /*12470*/  FADD.FTZ R0, R160, R0 ;  /* 0x00000000a0007221 */ /* 0x008fe20000010000 */
[----:B------:R-:W-:Y:S01]  /*12480*/  ISETP.GT.AND P3, PT, R212, 0x31, P2 ;  /* 0x00000031d400780c */ /* 0x000fe20001764270 */
[-C--:B------:R-:W-:Y:S01]  /*12490*/  FMUL.FTZ R40, R40, R21.reuse ;  /* 0x0000001528287220 */ /* 0x080fe20000410000 */
[----:B------:R-:W-:Y:S01]  /*124a0*/  FMNMX.FTZ R20, R166, R20, !PT ;  /* 0x00000014a6147209 */ /* 0x000fe20007810000 */
[-C--:B------:R-:W-:Y:S01]  /*124b0*/  FMUL.FTZ R41, R41, R21.reuse ;  /* 0x0000001529297220 */ /* 0x080fe20000410000 */
[----:B------:R-:W-:Y:S01]  /*124c0*/  ISETP.GT.AND P4, PT, R212, 0x38, P2 ;  /* 0x00000038d400780c */ /* 0x000fe20001784270 */
[----:B------:R-:W3:Y:S01]  /*124d0*/  MUFU.EX2 R165, R165 ;  /* 0x000000a500a57308 */ /* 0x000ee20000000800 */
[----:B------:R-:W-:Y:S01]  /*124e0*/  FMNMX.FTZ R20, R167, R20, !PT ;  /* 0x00000014a7147209 */ /* 0x000fe20007810000 */
[----:B----4-:R-:W-:Y:S01]  /*124f0*/  FADD.FTZ R0, R161, R0 ;  /* 0x00000000a1007221 */ /* 0x010fe20000010000 */
[----:B------:R-:W-:Y:S01]  /*12500*/  ISETP.LT.OR P3, PT, R213, 0x32, P3 ;  /* 0x00000032d500780c */ /* 0x000fe20001f61670 */
[-C--:B------:R-:W-:Y:S01]  /*12510*/  FMUL.FTZ R44, R44, R21.reuse ;  /* 0x000000152c2c7220 */ /* 0x080fe20000410000 */
[----:B------:R-:W-:Y:S01]  /*12520*/  FMNMX.FTZ R20, R170, R20, !PT ;  /* 0x00000014aa147209 */ /* 0x000fe20007810000 */
[-C--:B------:R-:W-:Y:S01]  /*12530*/  FMUL.FTZ R45, R45, R21.reuse ;  /* 0x000000152d2d7220 */ /* 0x080fe20000410000 */
[----:B------:R-:W-:Y:S01]  /*12540*/  ISETP.GT.AND P2, PT, R212, 0x39, P2 ;  /* 0x00000039d400780c */ /* 0x000fe20001744270 */
[----:B------:R-:W-:Y:S01]  /*12550*/  MUFU.EX2 R169, R169 ;  /* 0x000000a900a97308 */ /* 0x000fe20000000800 */
[----:B------:R-:W-:Y:S01]  /*12560*/  FMNMX.FTZ R20, R171, R20, !PT ;  /* 0x00000014ab147209 */ /* 0x000fe20007810000 */
[----:B0-----:R-:W-:Y:S01]  /*12570*/  FADD.FTZ R0, R164, R0 ;  /* 0x00000000a4007221 */ /* 0x001fe20000010000 */
[----:B------:R-:W-:Y:S01]  /*12580*/  ISETP.LT.OR P4, PT, R213, 0x39, P4 ;  /* 0x00000039d500780c */ /* 0x000fe20002781670 */
[-C--:B------:R-:W-:Y:S01]  /*12590*/  FMUL.FTZ R48, R48, R21.reuse ;  /* 0x0000001530307220 */ /* 0x080fe20000410000 */
[----:B------:R-:W-:Y:S01]  /*125a0*/  FMNMX.FTZ R20, R174, R20, !PT ;  /* 0x00000014ae147209 */ /* 0x000fe20007810000 */
[-C--:B------:R-:W-:Y:S01]  /*125b0*/  FMUL.FTZ R49, R49, R21.reuse ;  /* 0x0000001531317220 */ /* 0x080fe20000410000 */
[----:B------:R-:W-:Y:S01]  /*125c0*/  FSEL R179, R179, -INF , !P3 ;  /* 0xff800000b3b37808 */ /* 0x000fe20005800000 */
[----:B------:R-:W-:Y:S01]  /*125d0*/  MUFU.EX2 R172, R172 ;  /* 0x000000ac00ac7308 */ /* 0x000fe20000000800 */
[----:B------:R-:W-:Y:S01]  /*125e0*/  FMNMX.FTZ R20, R175, R20, !PT ;  /* 0x00000014af147209 */ /* 0x000fe20007810000 */
[----:B---3--:R-:W-:Y:S01]  /*125f0*/  FADD.FTZ R0, R165, R0 ;  /* 0x00000000a5007221 */ /* 0x008fe20000010000 */
[----:B------:R-:W-:Y:S01]  /*12600*/  ISETP.LT.OR P2, PT, R213, 0x3a, P2 ;  /* 0x0000003ad500780c */ /* 0x000fe20001741670 */
[-C--:B------:R-:W-:Y:S01]  /*12610*/  FMUL.FTZ R52, R52, R21.reuse ;  /* 0x0000001534347220 */ /* 0x080fe20000410000 */
[----:B------:R-:W-:Y:S01]  /*12620*/  FMNMX.FTZ R20, R178, R20, !PT ;  /* 0x00000014b2147209 */ /* 0x000fe20007810000 */
[-C--:B------:R-:W-:Y:S01]  /*12630*/  FMUL.FTZ R53, R53, R21.reuse ;  /* 0x0000001535357220 */ /* 0x080fe20000410000 */
[----:B------:R-:W-:Y:S01]  /*12640*/  FSEL R182, R182, -INF , !P4 ;  /* 0xff800000b6b67808 */ /* 0x000fe20006000000 */
[----:B------:R-:W-:Y:S01]  /*12650*/  MUFU.EX2 R176, R176 ;  /* 0x000000b000b07308 */ /* 0x000fe20000000800 */
[----:B------:R-:W-:Y:S01]  /*12660*/  FMNMX.FTZ R20, R179, R20, !PT ;  /* 0x00000014b3147209 */ /* 0x000fe20007810000 */
[-C--:B------:R-:W-:Y:S01]  /*12670*/  FMUL.FTZ R56, R56, R21.reuse ;  /* 0x0000001538387220 */ /* 0x080fe20000410000 */
[----:B------:R-:W-:Y:S01]  /*12680*/  FSEL R183, R183, -INF , !P2 ;  /* 0xff800000b7b77808 */ /* 0x000fe20005000000 */
[-C--:B------:R-:W-:Y:S01]  /*12690*/  FMUL.FTZ R57, R57, R21.reuse ;  /* 0x0000001539397220 */ /* 0x080fe20000410000 */
[----:B------:R-:W-:Y:S01]  /*126a0*/  FMNMX.FTZ R20, R182, R20, !PT ;  /* 0x00000014b6147209 */ /* 0x000fe20007810000 */
[-C--:B------:R-:W-:Y:S01]  /*126b0*/  FMUL.FTZ R60, R60, R21.reuse ;  /* 0x000000153c3c7220 */ /* 0x080fe20000410000 */
[----:B------:R-:W-:Y:S01]  /*126c0*/  F2FP.BF16.F32.PACK_AB R152, R153, R152 ;  /* 0x000000989998723e */ /* 0x000fe200000010ff */
[----:B------:R-:W-:Y:S01]  /*126d0*/  MUFU.EX2 R177, R177 ;  /* 0x000000b100b17308 */ /* 0x000fe20000000800 */
[----:B------:R-:W-:Y:S01]  /*126e0*/  FMNMX.FTZ R20, R183, R20, !PT ;  /* 0x00000014b7147209 */ /* 0x000fe20007810000 */
[-C--:B------:R-:W-:Y:S01]  /*126f0*/  FMUL.FTZ R61, R61, R21.reuse ;  /* 0x000000153d3d7220 */ /* 0x080fe20000410000 */
[----:B------:R-:W-:Y:S01]  /*12700*/  ISETP.NE.AND P3, PT, R194, RZ, PT ;  /* 0x000000ffc200720c */ /* 0x000fe20003f65270 */
        /* <DEDUP_REMOVED lines=14> */
[-C--:B------:R-:W-:Y:S01]  /*127f0*/  FMUL.FTZ R85, R85, R21.reuse ;  /* 0x0000001555557220 */ /* 0x080fe20000410000 */
[-C--:B------:R-:W-:Y:S01]  /*12800*/  FMUL.FTZ R88, R88, R21.reuse ;  /* 0x0000001558587220 */ /* 0x080fe20000410000 */
[----:B------:R-:W-:Y:S02]  /*12810*/  @!P3 IMAD R212, R212, 0x4, R2 ;  /* 0x00000004d4d4b824 */ /* 0x000fe400078e0202 */
        /* <DEDUP_REMOVED lines=8> */
[----:B------:R-:W-:Y:S01]  /*128a0*/  FMUL.FTZ R104, R104, R21 ;  /* 0x0000001568687220 */ /* 0x000fe20000410000 */
[----:B0-----:R-:W-:Y:S01]  /*128b0*/  FMNMX.FTZ R20, R20, R153, !PT ;  /* 0x0000009914147209 */ /* 0x001fe20007810000 */
        /* <DEDUP_REMOVED lines=24> */
[----:B0-----:R-:W-:-:S02]  /*12a40*/  FMNMX.FTZ R20, R20, R153, !PT ;  /* 0x0000009914147209 */ /* 0x001fc40007810000 */
[----:B------:R0:W3:Y:S02]  /*12a50*/  MUFU.EX2 R153, R168 ;  /* 0x000000a800997308 */ /* 0x0000e40000000800 */
[C---:B------:R-:W-:Y:S01]  /*12a60*/  FSETP.NEU.FTZ.AND P2, PT, R20.reuse, -INF , PT ;  /* 0xff8000001400780b */ /* 0x040fe20003f5d000 */
[----:B------:R-:W-:-:S05]  /*12a70*/  FMUL.FTZ R211, R20, R13 ;  /* 0x0000000d14d37220 */ /* 0x000fca0000410000 */
[----:B------:R-:W-:Y:S02]  /*12a80*/  FSEL R211, R211, RZ, P2 ;  /* 0x000000ffd3d37208 */ /* 0x000fe40001000000 */
[----:B0-----:R-:W-:-:S03]  /*12a90*/  FSEL R168, R20, RZ, P2 ;  /* 0x000000ff14a87208 */ /* 0x001fc60001000000 */
[-CC-:B------:R-:W-:Y:S01]  /*12aa0*/  FFMA.FTZ R210, R154, R13.reuse, -R211.reuse ;  /* 0x0000000d9ad27223 */ /* 0x180fe200000108d3 */
[----:B------:R-:W-:Y:S01]  /*12ab0*/  F2FP.BF16.F32.PACK_AB R154, R157, R156 ;  /* 0x0000009c9d9a723e */ /* 0x000fe200000010ff */
[----:B------:R-:W-:Y:S01]  /*12ac0*/  FADD.FTZ R168, -R168, R208 ;  /* 0x000000d0a8a87221 */ /* 0x000fe20000010100 */
[-CC-:B------:R-:W-:Y:S01]  /*12ad0*/  FFMA.FTZ R209, R155, R13.reuse, -R211.reuse ;  /* 0x0000000d9bd17223 */ /* 0x180fe200000108d3 */
[----:B------:R-:W-:Y:S01]  /*12ae0*/  F2FP.BF16.F32.PACK_AB R156, R161, R160 ;  /* 0x000000a0a19c723e */ /* 0x000fe200000010ff */
[----:B---3--:R-:W-:Y:S01]  /*12af0*/  FADD.FTZ R0, R153, R0 ;  /* 0x0000000099007221 */ /* 0x008fe20000010000 */
[----:B------:R-:W-:Y:S01]  /*12b00*/  FMUL.FTZ R168, R168, R13 ;  /* 0x0000000da8a87220 */ /* 0x000fe20000410000 */
[----:B------:R-:W-:Y:S01]  /*12b10*/  F2FP.BF16.F32.PACK_AB R160, R169, R153 ;  /* 0x00000099a9a0723e */ /* 0x000fe200000010ff */
        /* <DEDUP_REMOVED lines=15> */
[----:B------:R-:W-:Y:S01]  /*12c10*/  FFMA.FTZ R183, R183, R13, -R211 ;  /* 0x0000000db7b77223 */ /* 0x000fe200000108d3 */
[----:B------:R-:W-:Y:S01]  /*12c20*/  F2FP.BF16.F32.PACK_AB R158, R165, R164 ;  /* 0x000000a4a59e723e */ /* 0x000fe200000010ff */
[----:B------:R-:W3:Y:S01]  /*12c30*/  MUFU.EX2 R209, R209 ;  /* 0x000000d100d17308 */ /* 0x000ee20000000800 */
[----:B------:R-:W-:Y:S01]  /*12c40*/  FADD.FTZ R0, R169, R0 ;  /* 0x00000000a9007221 */ /* 0x000fe20000010000 */
[----:B------:R-:W-:-:S03]  /*12c50*/  F2FP.BF16.F32.PACK_AB R164, R177, R176 ;  /* 0x000000b0b1a4723e */ /* 0x000fc600000010ff */
[----:B------:R-:W-:-:S03]  /*12c60*/  FADD.FTZ R0, R172, R0 ;  /* 0x00000000ac007221 */ /* 0x000fc60000010000 */
[----:B------:R-:W4:Y:S01]  /*12c70*/  MUFU.EX2 R155, R155 ;  /* 0x0000009b009b7308 */ /* 0x000f220000000800 */
[----:B0-----:R-:W-:Y:S01]  /*12c80*/  FFMA.FTZ R3, R168, R3, R153 ;  /* 0x00000003a8037223 */ /* 0x001fe20000010099 */
[----:B------:R0:W-:Y:S01]  /*12c90*/  @!P3 STS [R212+0x28820], R168 ;  /* 0x028820a8d400b388 */ /* 0x0001e20000000800 */
[-C--:B------:R-:W-:Y:S01]  /*12ca0*/  FMUL.FTZ R26, R26, R168.reuse ;  /* 0x000000a81a1a7220 */ /* 0x080fe20000410000 */
[-C--:B------:R-:W-:Y:S01]  /*12cb0*/  FMUL.FTZ R27, R27, R168.reuse ;  /* 0x000000a81b1b7220 */ /* 0x080fe20000410000 */
[-C--:B------:R-:W-:Y:S01]  /*12cc0*/  FMUL.FTZ R30, R30, R168.reuse ;  /* 0x000000a81e1e7220 */ /* 0x080fe20000410000 */
[-C--:B------:R-:W-:Y:S01]  /*12cd0*/  FMUL.FTZ R31, R31, R168.reuse ;  /* 0x000000a81f1f7220 */ /* 0x080fe20000410000 */
[-C--:B------:R-:W-:Y:S01]  /*12ce0*/  FMUL.FTZ R34, R34, R168.reuse ;  /* 0x000000a822227220 */ /* 0x080fe20000410000 */
[----:B------:R-:W5:Y:S01]  /*12cf0*/  MUFU.EX2 R159, R159 ;  /* 0x0000009f009f7308 */ /* 0x000f620000000800 */
        /* <DEDUP_REMOVED lines=18> */
[----:B------:R-:W-:Y:S01]  /*12e20*/  BAR.SYNC.DEFER_BLOCKING 0xf, 0x100 ;  /* 0x03c4000000007b1d */ /* 0x000fe20000010000 */
[-C--:B------:R-:W-:Y:S01]  /*12e30*/  FMUL.FTZ R58, R58, R168.reuse ;  /* 0x000000a83a3a7220 */ /* 0x080fe20000410000 */
[-C--:B------:R-:W-:Y:S01]  /*12e40*/  FMUL.FTZ R59, R59, R168.reuse ;  /* 0x000000a83b3b7220 */ /* 0x080fe20000410000 */
        /* <DEDUP_REMOVED lines=20> */
[----:B-----5:R-:W-:Y:S01]  /*12f90*/  FADD.FTZ R3, R213, R3 ;  /* 0x00000003d5037221 */ /* 0x020fe20000010000 */
[----:B------:R0:W-:Y:S01]  /*12fa0*/  STSM.16.M88.4 [R196+0x26800], R152 ;  /* 0x02680098c4007844 */ /* 0x0001e20000000200 */
        /* <DEDUP_REMOVED lines=34> */
[----:B------:R-:W-:Y:S01]  /*131d0*/  FADD.FTZ R0, R176, R0 ;  /* 0x00000000b0007221 */ /* 0x000fe20000010000 */
[-C--:B------:R-:W-:Y:S01]  /*131e0*/  FMUL.FTZ R134, R134, R168.reuse ;  /* 0x000000a886867220 */ /* 0x080fe20000410000 */
[-C--:B------:R-:W-:Y:S01]  /*131f0*/  FMUL.FTZ R135, R135, R168.reuse ;  /* 0x000000a887877220 */ /* 0x080fe20000410000 */
[----:B------:R-:W3:Y:S01]  /*13200*/  MUFU.EX2 R165, R178 ;  /* 0x000000b200a57308 */ /* 0x000ee20000000800 */
[----:B----4-:R-:W-:Y:S01]  /*13210*/  FADD.FTZ R3, R174, R3 ;  /* 0x00000003ae037221 */ /* 0x010fe20000010000 */
[----:B------:R-:W-:Y:S01]  /*13220*/  FADD.FTZ R0, R177, R0 ;  /* 0x00000000b1007221 */ /* 0x000fe20000010000 */
[-C--:B------:R-:W-:Y:S01]  /*13230*/  FMUL.FTZ R138, R138, R168.reuse ;  /* 0x000000a88a8a7220 */ /* 0x080fe20000410000 */
[-C--:B------:R-:W-:Y:S01]  /*13240*/  FMUL.FTZ R139, R139, R168.reuse ;  /* 0x000000a88b8b7220 */ /* 0x080fe20000410000 */
[-C--:B------:R-:W-:Y:S01]  /*13250*/  FMUL.FTZ R142, R142, R168.reuse ;  /* 0x000000a88e8e7220 */ /* 0x080fe20000410000 */
[-C--:B------:R-:W-:Y:S01]  /*13260*/  FMUL.FTZ R143, R143, R168.reuse ;  /* 0x000000a88f8f7220 */ /* 0x080fe20000410000 */
[----:B------:R-:W-:Y:S01]  /*13270*/  FMUL.FTZ R146, R146, R168 ;  /* 0x000000a892927220 */ /* 0x000fe20000410000 */
[----:B------:R-:W4:Y:S01]  /*13280*/  MUFU.EX2 R166, R180 ;  /* 0x000000b400a67308 */ /* 0x000f220000000800 */
[C---:B-----5:R-:W-:Y:S01]  /*13290*/  FADD.FTZ R3, R175.reuse, R3 ;  /* 0x00000003af037221 */ /* 0x060fe20000010000 */
[----:B------:R-:W-:Y:S01]  /*132a0*/  F2FP.BF16.F32.PACK_AB R163, R175, R174 ;  /* 0x000000aeafa3723e */ /* 0x000fe200000010ff */
[-C--:B------:R-:W-:Y:S01]  /*132b0*/  FMUL.FTZ R147, R147, R168.reuse ;  /* 0x000000a893937220 */ /* 0x080fe20000410000 */
[-C--:B------:R-:W-:Y:S01]  /*132c0*/  FMUL.FTZ R150, R150, R168.reuse ;  /* 0x000000a896967220 */ /* 0x080fe20000410000 */
[----:B------:R-:W-:-:S02]  /*132d0*/  FMUL.FTZ R151, R151, R168 ;  /* 0x000000a897977220 */ /* 0x000fc40000410000 */
[----:B------:R0:W-:Y:S01]  /*132e0*/  STSM.16.M88.4 [R197], R160 ;  /* 0x000000a0c5007844 */ /* 0x0001e20000000200 */
[----:B------:R-:W5:Y:S01]  /*132f0*/  MUFU.EX2 R179, R179 ;  /* 0x000000b300b37308 */ /* 0x000f620000000800 */
[----:B---3--:R-:W-:-:S07]  /*13300*/  FADD.FTZ R3, R165, R3 ;  /* 0x00000003a5037221 */ /* 0x008fce0000010000 */
[----:B------:R-:W3:Y:S01]  /*13310*/  MUFU.EX2 R182, R182 ;  /* 0x000000b600b67308 */ /* 0x000ee20000000800 */
[----:B----4-:R-:W-:Y:S01]  /*13320*/  FADD.FTZ R0, R166, R0 ;  /* 0x00000000a6007221 */ /* 0x010fe20000010000 */
[----:B------:R-:W-:-:S03]  /*13330*/  F2FP.BF16.F32.PACK_AB R166, R181, R166 ;  /* 0x000000a6b5a6723e */ /* 0x000fc600000010ff */
[----:B------:R-:W-:-:S03]  /*13340*/  FADD.FTZ R0, R181, R0 ;  /* 0x00000000b5007221 */ /* 0x000fc60000010000 */
[----:B------:R-:W4:Y:S01]  /*13350*/  MUFU.EX2 R183, R183 ;  /* 0x000000b700b77308 */ /* 0x000f220000000800 */
[C---:B-----5:R-:W-:Y:S01]  /*13360*/  FADD.FTZ R3, R179.reuse, R3 ;  /* 0x00000003b3037221 */ /* 0x060fe20000010000 */
[----:B------:R-:W-:-:S03]  /*13370*/  F2FP.BF16.F32.PACK_AB R165, R179, R165 ;  /* 0x000000a5b3a5723e */ /* 0x000fc600000010ff */
[----:B---3--:R-:W-:Y:S01]  /*13380*/  FADD.FTZ R3, R182, R3 ;  /* 0x00000003b6037221 */ /* 0x008fe20000010000 */
[----:B----4-:R-:W-:-:S03]  /*13390*/  F2FP.BF16.F32.PACK_AB R167, R183, R182 ;  /* 0x000000b6b7a7723e */ /* 0x010fc600000010ff */
[----:B------:R-:W-:Y:S02]  /*133a0*/  FADD.FTZ R3, R183, R3 ;  /* 0x00000003b7037221 */ /* 0x000fe40000010000 */
[----:B------:R0:W-:Y:S01]  /*133b0*/  STSM.16.M88.4 [R198], R164 ;  /* 0x000000a4c6007844 */ /* 0x0001e20000000200 */
[----:B------:R-:W-:Y:S05]  /*133c0*/  @!P0 BRA `(.L_x_5782) ;  /* 0x0000000000048947 */ /* 0x000fea0003800000 */
[----:B------:R-:W-:Y:S01]  /*133d0*/  BPT.TRAP 0x1 ;  /* 0x000000040000795c */ /* 0x000fe20000300000 */
.L_x_5782:
[----:B------:R3:W4:Y:S01]  /*133e0*/  SYNCS.PHASECHK.TRANS64.TRYWAIT P2, [R206+URZ+0x28c50], R207 ;  /* 0x028c50cfce0075a7 */ /* 0x000722000804017f */
[----:B------:R-:W-:Y:S05]  /*133f0*/  @!P0 BRA `(.L_x_5783) ;  /* 0x0000000000048947 */ /* 0x000fea0003800000 */
[----:B------:R-:W-:Y:S01]  /*13400*/  BPT.TRAP 0x1 ;  /* 0x000000040000795c */ /* 0x000fe20000300000 */
.L_x_5783:
[----:B------:R-:W-:Y:S04]  /*13410*/  BSSY B1, `(.L_x_5784) ;  /* 0x0000004000017945 */ /* 0x000fe80003800000 */
[----:B----4-:R-:W-:Y:S05]  /*13420*/  @P2 BRA `(.L_x_5785) ;  /* 0x0000000000082947 */ /* 0x010fea0003800000 */
[----:B------:R-:W4:Y:S02]  /*13430*/  SYNCS.PHASECHK.TRANS64.TRYWAIT P2, [R206+URZ+0x28c50], R207 ;  /* 0x028c50cfce0075a7 */ /* 0x000f24000804017f */
[----:B----4-:R-:W-:Y:S05]  /*13440*/  @!P2 BRA `(.L_x_5786) ;  /* 0x000001040050a947 */ /* 0x010fea0003800000 */
.L_x_5785:
[----:B------:R-:W-:Y:S05]  /*13450*/  BSYNC B1 ;  /* 0x0000000000017941 */ /* 0x000fea0003800000 */
.L_x_5784:
[----:B0-----:R-:W-:Y:S01]  /*13460*/  IMAD R168, R18, 0x1000, R190 ;  /* 0x0000100012a87824 */ /* 0x001fe200078e02be */
[----:B------:R-:W-:Y:S01]  /*13470*/  WARPGROUP.ARRIVE ;  /* 0x00000000000079c5 */ /* 0x000fe20000000000 */
[----:B------:R-:W-:Y:S01]  /*13480*/  IMAD.MOV.U32 R169, RZ, RZ, 0x40000040 ;  /* 0x40000040ffa97424 */ /* 0x000fe200078e00ff */
[----:B------:R-:W-:Y:S01]  /*13490*/  ISETP.GT.AND P2, PT, R14, R202, PT ;  /* 0x000000ca0e00720c */ /* 0x000fe20003f44270 */
[----:B-1234-:R-:W-:Y:S01]  /*134a0*/  @!P1 VIADD R206, R206, 0x28c60 ;  /* 0x00028c60cece9836 */ /* 0x01efe20000000000 */
        /* <DEDUP_REMOVED lines=10> */
[----:B------:R-:W-:Y:S01]  /*13550*/  VIADD R152, R168, 0x80 ;  /* 0x00000080a8987836 */ /* 0x000fe20000000000 */
        /* <DEDUP_REMOVED lines=31> */
.L_x_5768:
[----:B------:R-:W-:Y:S05]  /*13750*/  BSYNC B0 ;  /* 0x0000000000007941 */ /* 0x000fea0003800000 */
.L_x_5767:
[----:B------:R-:W2:Y:S01]  /*13760*/  SHFL.BFLY PT, R4, R0, 0x2, 0x1f ;  /* 0x0c401f0000047f89 */ /* 0x000ea200000e0000 */
[----:B------:R-:W-:Y:S02]  /*13770*/  IMAD.MOV.U32 R152, RZ, RZ, -0x800000 ;  /* 0xff800000ff987424 */ /* 0x000fe400078e00ff */
[----:B------:R-:W-:Y:S01]  /*13780*/  VIADD R219, R219, 0x1 ;  /* 0x00000001dbdb7836 */ /* 0x000fe20000000000 */
[----:B------:R-:W-:Y:S08]  /*13790*/  BAR.ARV 0x8, 0x100 ;  /* 0x0204000000007b1d */ /* 0x000ff00000002000 */
[----:B------:R-:W-:Y:S01]  /*137a0*/  BAR.SYNC.DEFER_BLOCKING 0xf, 0x100 ;  /* 0x03c4000000007b1d */ /* 0x000fe20000010000 */
[----:B--2---:R-:W-:-:S05]  /*137b0*/  FADD.FTZ R4, R4, R0 ;  /* 0x0000000004047221 */ /* 0x004fca0000010000 */
[----:B------:R-:W2:Y:S02]  /*137c0*/  SHFL.BFLY PT, R0, R4, 0x1, 0x1f ;  /* 0x0c201f0004007f89 */ /* 0x000ea400000e0000 */
[----:B--2---:R-:W-:Y:S01]  /*137d0*/  FADD.FTZ R0, R4, R0 ;  /* 0x0000000004007221 */ /* 0x004fe20000010000 */
[----:B------:R-:W-:-:S04]  /*137e0*/  IMAD.MOV.U32 R4, RZ, RZ, RZ ;  /* 0x000000ffff047224 */ /* 0x000fc800078e00ff */
[----:B------:R-:W-:-:S13]  /*137f0*/  FSETP.NE.FTZ.AND P0, PT, R0, RZ, PT ;  /* 0x000000ff0000720b */ /* 0x000fda0003f15000 */
[----:B------:R-:W2:Y:S01]  /*13800*/  @P0 MUFU.RCP R4, R0 ;  /* 0x0000000000040308 */ /* 0x000ea20000001000 */
[----:B------:R-:W-:-:S07]  /*13810*/  @P0 FMUL.FTZ R5, R13, 0.69314718246459960938 ;  /* 0x3f3172180d050820 */ /* 0x000fce0000410000 */
[----:B------:R-:W3:Y:S01]  /*13820*/  @P0 MUFU.LG2 R0, R0 ;  /* 0x0000000000000308 */ /* 0x000ee20000000c00 */
        /* <DEDUP_REMOVED lines=8> */
[----:B---3--:R-:W-:Y:S01]  /*138b0*/  @P0 FMUL.FTZ R0, R0, 0.69314718246459960938 ;  /* 0x3f31721800000820 */ /* 0x008fe20000410000 */
[-C--:B------:R-:W-:Y:S01]  /*138c0*/  FMUL.FTZ R40, R40, R4.reuse ;  /* 0x0000000428287220 */ /* 0x080fe20000410000 */
[-C--:B------:R-:W-:Y:S01]  /*138d0*/  FMUL.FTZ R41, R41, R4.reuse ;  /* 0x0000000429297220 */ /* 0x080fe20000410000 */
[----:B------:R-:W-:Y:S01]  /*138e0*/  FMUL.FTZ R44, R44, R4 ;  /* 0x000000042c2c7220 */ /* 0x000fe20000410000 */
[----:B------:R-:W-:Y:S01]  /*138f0*/  @P0 FFMA.FTZ R152, R5, R12, R0 ;  /* 0x0000000c05980223 */ /* 0x000fe20000010000 */
[-C--:B------:R-:W-:Y:S01]  /*13900*/  FMUL.FTZ R45, R45, R4.reuse ;  /* 0x000000042d2d7220 */ /* 0x080fe20000410000 */
[----:B------:R-:W2:Y:S01]  /*13910*/  SHFL.BFLY PT, R0, R3, 0x2, 0x1f ;  /* 0x0c401f0003007f89 */ /* 0x000ea200000e0000 */
        /* <DEDUP_REMOVED lines=52> */
[----:B--2---:R-:W-:Y:S01]  /*13c60*/  FADD.FTZ R3, R0, R3 ;  /* 0x0000000300037221 */ /* 0x004fe20000010000 */
[----:B------:R-:W-:-:S02]  /*13c70*/  IMAD.MOV.U32 R0, RZ, RZ, RZ ;  /* 0x000000ffff007224 */ /* 0x000fc400078e00ff */
[-C--:B------:R-:W-:Y:S01]  /*13c80*/  FMUL.FTZ R148, R148, R4.reuse ;  /* 0x0000000494947220 */ /* 0x080fe20000410000 */
[----:B------:R-:W-:Y:S01]  /*13c90*/  FMUL.FTZ R149, R149, R4 ;  /* 0x0000000495957220 */ /* 0x000fe20000410000 */
        /* <DEDUP_REMOVED lines=11> */
[----:B------:R-:W-:Y:S01]  /*13d50*/  FMUL.FTZ R39, R39, R0 ;  /* 0x0000000027277220 */ /* 0x000fe20000410000 */
[----:B---3--:R-:W-:Y:S01]  /*13d60*/  @P0 FMUL.FTZ R5, R3, 0.69314718246459960938 ;  /* 0x3f31721803050820 */ /* 0x008fe20000410000 */
[----:B------:R-:W-:-:S02]  /*13d70*/  IMAD.MOV.U32 R3, RZ, RZ, -0x800000 ;  /* 0xff800000ff037424 */ /* 0x000fc400078e00ff */
[-C--:B------:R-:W-:Y:S01]  /*13d80*/  FMUL.FTZ R42, R42, R0.reuse ;  /* 0x000000002a2a7220 */ /* 0x080fe20000410000 */
[----:B------:R-:W-:Y:S01]  /*13d90*/  FMUL.FTZ R43, R43, R0 ;  /* 0x000000002b2b7220 */ /* 0x000fe20000410000 */
        /* <DEDUP_REMOVED lines=23> */
[----:B------:R2:W-:Y:S01]  /*13f10*/  @!P0 STS [R5+0x28800], R4 ;  /* 0x0288000405008388 */ /* 0x0005e20000000800 */
        /* <DEDUP_REMOVED lines=39> */
[----:B------:R-:W-:Y:S06]  /*14190*/  BAR.ARV 0xe, 0x100 ;  /* 0x0384000000007b1d */ /* 0x000fec0000002000 */
[----:B------:R-:W-:-:S02]  /*141a0*/  PLOP3.LUT P0, PT, PT, PT, PT, 0x8, 0x0 ;  /* 0x000000000000781c */ /* 0x000fc40003f0e170 */
[----:B------:R-:W-:Y:S02]  /*141b0*/  LOP3.LUT R19, R19, R0, RZ, 0x3c, !PT ;  /* 0x0000000013137212 */ /* 0x000fe400078e3cff */
[----:B------:R-:W-:-:S09]  /*141c0*/  SEL R18, R18, RZ, P1 ;  /* 0x000000ff12127207 */ /* 0x000fd20000800000 */
.L_x_5648:
[----:B------:R-:W-:Y:S05]  /*141d0*/  BSYNC B7 ;  /* 0x0000000000077941 */ /* 0x000fea0003800000 */
.L_x_5636:
[----:B------:R-:W2:Y:S08]  /*141e0*/  S2UR UR5, SR_CgaCtaId ;  /* 0x00000000000579c3 */ /* 0x000eb00000008800 */
[----:B------:R-:W-:Y:S06]  /*141f0*/  BAR.SYNC.DEFER_BLOCKING 0x5, 0x180 ;  /* 0x0146000000007b1d */ /* 0x000fec0000010000 */
[----:B------:R-:W-:Y:S01]  /*14200*/  UMOV UR4, 0x400 ;  /* 0x0000040000047882 */ /* 0x000fe20000000000 */
[----:B------:R-:W-:Y:S01]  /*14210*/  BSSY B0, `(.L_x_5788) ;  /* 0x00004a0000007945 */ /* 0x000fe20003800000 */
[----:B--2---:R-:W-:-:S06]  /*14220*/  ULEA UR4, UR5, UR4, 0x18 ;  /* 0x0000000405047291 */ /* 0x004fcc000f8ec03f */
[----:B------:R-:W-:-:S05]  /*14230*/  IMAD.U32 R2, RZ, RZ, UR4 ;  /* 0x00000004ff027e24 */ /* 0x000fca000f8e00ff */
[----:B-----5:R2:W3:Y:S01]  /*14240*/  LDS.128 R76, [R2+0x28cd0] ;  /* 0x028cd000024c7984 */ /* 0x0204e20000000c00 */
[----:B------:R-:W-:Y:S06]  /*14250*/  BAR.ARV 0x4, 0x180 ;  /* 0x0106000000007b1d */ /* 0x000fec0000002000 */
[----:B------:R-:W-:Y:S05]  /*14260*/  @P0 BRA `(.L_x_5789) ;  /* 0x0000003800a00947 */ /* 0x000fea0003800000 */
[----:B------:R-:W4:Y:S01]  /*14270*/  LDL R8, [R1+0x6c] ;  /* 0x00006c0001087983 */ /* 0x000f220000100800 */
        /* <DEDUP_REMOVED lines=12> */
[----:B----4-:R-:W-:-:S04]  /*14340*/  IMAD.WIDE R22, R8, 0x2, R20 ;  /* 0x0000000208167825 */ /* 0x010fc800078e0214 */
        /* <DEDUP_REMOVED lines=162> */
[----:B------:R-:W-:Y:S01]  /*14d70*/  ISETP.NE.U32.AND P0, PT, RZ, UR4, PT ;  /* 0x00000004ff007c0c */ /* 0x000fe2000bf05070 */
[----:B------:R-:W-:Y:S02]  /*14d80*/  ULDC UR4, c[0x0][0xa88] ;  /* 0x0002a20000047ab9 */ /* 0x000fe40000000800 */
[----:B------:R0:W-:Y:S01]  /*14d90*/  STSM.16.M88.4 [R12], R8 ;  /* 0x000000080c007844 */ /* 0x0001e20000000200 */
[----:B------:R-:W-:Y:S02]  /*14da0*/  ISETP.NE.AND.EX P0, PT, RZ, UR5, PT, P0 ;  /* 0x00000005ff007c0c */ /* 0x000fe4000bf05300 */
[----:B0-----:R-:W-:-:S11]  /*14db0*/  LOP3.LUT R8, R0, 0x380, RZ, 0xc0, !PT ;  /* 0x0000038000087812 */ /* 0x001fd600078ec0ff */
[----:B------:R-:W0:Y:S01]  /*14dc0*/  @P0 LDC.64 R10, c[0x0][0xc08] ;  /* 0x00030200ff0a0b82 */ /* 0x000e220000000a00 */
[----:B------:R-:W-:Y:S02]  /*14dd0*/  F2FP.BF16.F32.PACK_AB R12, R145, R144 ;  /* 0x00000090910c723e */ /* 0x000fe400000010ff */
[----:B------:R-:W-:-:S04]  /*14de0*/  SHF.R.U64 R8, R8, 0x3, RZ ;  /* 0x0000000308087819 */ /* 0x000fc800000012ff */
[----:B------:R-:W-:Y:S01]  /*14df0*/  LOP3.LUT R22, R8, R0, RZ, 0x3c, !PT ;  /* 0x0000000008167212 */ /* 0x000fe200078e3cff */
[----:B------:R-:W-:-:S03]  /*14e00*/  IMAD.U32 R8, RZ, RZ, UR4 ;  /* 0x00000004ff087e24 */ /* 0x000fc6000f8e00ff */
[----:B------:R-:W-:-:S05]  /*14e10*/  MOV R22, R22 ;  /* 0x0000001600167202 */ /* 0x000fca0000000f00 */
[----:B------:R1:W-:Y:S01]  /*14e20*/  STSM.16.M88.4 [R22], R12 ;  /* 0x0000000c16007844 */ /* 0x0003e20000000200 */
[----:B0-----:R-:W-:Y:S01]  /*14e30*/  @P0 IMAD.WIDE R10, R214, 0x4, R10 ;  /* 0x00000004d60a0825 */ /* 0x001fe200078e020a */
[----:B------:R-:W-:Y:S01]  /*14e40*/  BAR.SYNC.DEFER_BLOCKING 0x1, 0x100 ;  /* 0x0044000000007b1d */ /* 0x000fe20000010000 */
[----:B------:R-:W-:-:S04]  /*14e50*/  ISETP.NE.U32.AND P1, PT, RZ, UR6, PT ;  /* 0x00000006ff007c0c */ /* 0x000fc8000bf25070 */
[----:B------:R-:W-:Y:S01]  /*14e60*/  ISETP.NE.AND.EX P1, PT, RZ, UR7, PT, P1 ;  /* 0x00000007ff007c0c */ /* 0x000fe2000bf25310 */
[----:B------:R0:W5:Y:S01]  /*14e70*/  @P0 LDG.E R8, desc[UR42][R10.64] ;  /* 0x0000002a0a080981 */ /* 0x000162000c1e1900 */
[----:B------:R-:W-:Y:S01]  /*14e80*/  IMAD.MOV.U32 R0, RZ, RZ, RZ ;  /* 0x000000ffff007224 */ /* 0x000fe200078e00ff */
[----:B0-----:R-:W0:Y:S02]  /*14e90*/  LDC.64 R10, c[0x0][0xc00] ;  /* 0x00030000ff0a7b82 */ /* 0x001e240000000a00 */
[----:B0-----:R-:W-:-:S08]  /*14ea0*/  IMAD.WIDE R10, R214, 0x4, R10 ;  /* 0x00000004d60a7825 */ /* 0x001fd000078e020a */
[----:B------:R1:W5:Y:S01]  /*14eb0*/  @P1 LDG.E R0, desc[UR42][R10.64] ;  /* 0x0000002a0a001981 */ /* 0x000362000c1e1900 */
[----:B------:R-:W-:Y:S05]  /*14ec0*/  @P0 BRA `(.L_x_5790) ;  /* 0x0000000000100947 */ /* 0x000fea0003800000 */
[----:B------:R-:W-:Y:S05]  /*14ed0*/  @!P1 BRA `(.L_x_5790) ;  /* 0x00000000000c9947 */ /* 0x000fea0003800000 */
[----:B-----5:R-:W4:Y:S04]  /*14ee0*/  LDG.E R8, desc[UR42][R10.64] ;  /* 0x0000002a0a087981 */ /* 0x020f28000c1e1900 */
[----:B-1----:R-:W4:Y:S02]  /*14ef0*/  LDG.E R10, desc[UR42][R10.64+0x4] ;  /* 0x0000042a0a0a7981 */ /* 0x002f24000c1e1900 */
[----:B----4-:R-:W-:-:S07]  /*14f00*/  IMAD.IADD R8, R10, 0x1, -R8 ;  /* 0x000000010a087824 */ /* 0x010fce00078e0a08 */
.L_x_5790:
[----:B------:R-:W4:Y:S01]  /*14f10*/  LDL R9, [R1+0x4c] ;  /* 0x00004c0001097983 */ /* 0x000f220000100800 */
[----:B------:R-:W-:Y:S01]  /*14f20*/  ISETP.NE.AND P1, PT, R205, RZ, PT ;  /* 0x000000ffcd00720c */ /* 0x000fe20003f25270 */
[----:B------:R-:W-:-:S03]  /*14f30*/  ULDC UR4, c[0x0][0xad4] ;  /* 0x0002b50000047ab9 */ /* 0x000fc60000000800 */
[----:B------:R-:W-:Y:S01]  /*14f40*/  SEL R205, R205, UR4, P1 ;  /* 0x00000004cdcd7c07 */ /* 0x000fe20008800000 */
[----:B----4-:R-:W0:Y:S02]  /*14f50*/  SHFL.IDX PT, R9, R9, RZ, 0x1f ;  /* 0x00001fff09097589 */ /* 0x010e2400000e0000 */
[----:B0-----:R-:W-:Y:S02]  /*14f60*/  ISETP.NE.AND P0, PT, R9, RZ, PT ;  /* 0x000000ff0900720c */ /* 0x001fe40003f05270 */
[----:B-----5:R-:W-:-:S11]  /*14f70*/  SHF.R.S32.HI R9, RZ, 0x1f, R0 ;  /* 0x0000001fff097819 */ /* 0x020fd60000011400 */
[----:B------:R-:W-:Y:S05]  /*14f80*/  @P0 BRA `(.L_x_5791) ;  /* 0x0000000000f80947 */ /* 0x000fea0003800000 */
[----:B------:R-:W4:Y:S01]  /*14f90*/  LDL R155, [R1+0x68] ;  /* 0x00006800019b7983 */ /* 0x000f220000100800 */
[----:B-1----:R-:W-:Y:S01]  /*14fa0*/  IMAD.MOV.U32 R14, RZ, RZ, 0x9b8 ;  /* 0x000009b8ff0e7424 */ /* 0x002fe200078e00ff */
[----:B------:R-:W-:Y:S01]  /*14fb0*/  ISETP.GT.AND P1, PT, R205, 0x1, PT ;  /* 0x00000001cd00780c */ /* 0x000fe20003f24270 */
[----:B------:R-:W0:Y:S01]  /*14fc0*/  LDC R154, c[0x0][0xbe8] ;  /* 0x0002fa00ff9a7b82 */ /* 0x000e220000000800 */
[----:B------:R-:W-:Y:S01]  /*14fd0*/  ISETP.NE.U32.AND P0, PT, RZ, UR6, PT ;  /* 0x00000006ff007c0c */ /* 0x000fe2000bf05070 */
[----:B---3--:R-:W-:Y:S01]  /*14fe0*/  IMAD.IADD R76, R201, 0x1, R192 ;  /* 0x00000001c94c7824 */ /* 0x008fe200078e02c0 */
[----:B------:R-:W-:Y:S02]  /*14ff0*/  SEL R14, R14, 0x978, P1 ;  /* 0x000009780e0e7807 */ /* 0x000fe40000800000 */
[----:B------:R-:W-:Y:S02]  /*15000*/  ISETP.NE.AND.EX P0, PT, RZ, UR7, PT, P0 ;  /* 0x00000007ff007c0c */ /* 0x000fe4000bf05300 */
[----:B------:R-:W-:Y:S01]  /*15010*/  SHF.R.S32.HI R15, RZ, 0x1f, R214 ;  /* 0x0000001fff0f7819 */ /* 0x000fe200000114d6 */
[----:B------:R-:W1:Y:S01]  /*15020*/  LDC.64 R12, c[0x0][R14+0x220] ;  /* 0x000088000e0c7b82 */ /* 0x000e620000000a00 */
[----:B------:R-:W-:-:S02]  /*15030*/  SEL R22, R214, RZ, !P0 ;  /* 0x000000ffd6167207 */ /* 0x000fc40004000000 */
[----:B------:R-:W-:Y:S02]  /*15040*/  SEL R15, R15, RZ, !P0 ;  /* 0x000000ff0f0f7207 */ /* 0x000fe40004000000 */
[----:B------:R-:W-:-:S03]  /*15050*/  SEL R153, R220, RZ, P1 ;  /* 0x000000ffdc997207 */ /* 0x000fc60000800000 */
[----:B------:R-:W3:Y:S01]  /*15060*/  LDC.64 R10, c[0x0][R14+0x218] ;  /* 0x000086000e0a7b82 */ /* 0x000ee20000000a00 */
[----:B0-----:R-:W-:Y:S01]  /*15070*/  ISETP.NE.AND P0, PT, R154, 0x1, PT ;  /* 0x000000019a00780c */ /* 0x001fe20003f05270 */
[----:B-1----:R-:W-:-:S04]  /*15080*/  IMAD R13, R13, R22, RZ ;  /* 0x000000160d0d7224 */ /* 0x002fc800078e02ff */
[C---:B------:R-:W-:Y:S02]  /*15090*/  IMAD R15, R12.reuse, R15, R13 ;  /* 0x0000000f0c0f7224 */ /* 0x040fe400078e020d */
[----:B------:R-:W-:-:S04]  /*150a0*/  IMAD.WIDE.U32 R12, R12, R22, RZ ;  /* 0x000000160c0c7225 */ /* 0x000fc800078e00ff */
[-C--:B---3--:R-:W-:Y:S02]  /*150b0*/  IMAD R22, R11, R204.reuse, RZ ;  /* 0x000000cc0b167224 */ /* 0x088fe400078e02ff */
[----:B------:R-:W-:-:S04]  /*150c0*/  IMAD.WIDE.U32 R10, R10, R204, RZ ;  /* 0x000000cc0a0a7225 */ /* 0x000fc800078e00ff */
[----:B------:R-:W-:Y:S01]  /*150d0*/  IMAD.IADD R22, R11, 0x1, R22 ;  /* 0x000000010b167824 */ /* 0x000fe200078e0216 */
[----:B------:R-:W-:Y:S01]  /*150e0*/  IADD3 R23, P2, P3, R12, R10, R0 ;  /* 0x0000000a0c177210 */ /* 0x000fe20007b5e000 */
[----:B------:R-:W0:Y:S01]  /*150f0*/  @P0 LDC R11, c[0x0][0xbec] ;  /* 0x0002fb00ff0b0b82 */ /* 0x000e220000000800 */
[----:B------:R-:W-:-:S05]  /*15100*/  IMAD.IADD R15, R13, 0x1, R15 ;  /* 0x000000010d0f7824 */ /* 0x000fca00078e020f */
[----:B------:R-:W-:Y:S01]  /*15110*/  IADD3.X R15, R15, R22, R9, P2, P3 ;  /* 0x000000160f0f7210 */ /* 0x000fe200017e6409 */
[----:B------:R-:W-:Y:S01]  /*15120*/  IMAD.MOV.U32 R22, RZ, RZ, R76 ;  /* 0x000000ffff167224 */ /* 0x000fe200078e004c */
[----:B------:R-:W1:Y:S01]  /*15130*/  @P0 LDC R10, c[0x0][0xbf0] ;  /* 0x0002fc00ff0a0b82 */ /* 0x000e620000000800 */
[----:B0-----:R-:W-:-:S05]  /*15140*/  @P0 IMAD.HI.U32 R11, R76, R11, RZ ;  /* 0x0000000b4c0b0227 */ /* 0x001fca00078e00ff */
[----:B-1----:R-:W-:Y:S02]  /*15150*/  @P0 SHF.R.U32.HI R22, RZ, R10, R11 ;  /* 0x0000000aff160219 */ /* 0x002fe4000001160b */
[----:B------:R-:W0:Y:S02]  /*15160*/  LDC.64 R10, c[0x0][R14+0x228] ;  /* 0x00008a000e0a7b82 */ /* 0x000e240000000a00 */
[----:B0-----:R-:W-:-:S04]  /*15170*/  IMAD.WIDE.U32 R12, R10, R153, RZ ;  /* 0x000000990a0c7225 */ /* 0x001fc800078e00ff */
[----:B------:R-:W-:Y:S01]  /*15180*/  IMAD R10, R11, R153, RZ ;  /* 0x000000990b0a7224 */ /* 0x000fe200078e02ff */
[----:B------:R-:W-:Y:S01]  /*15190*/  IADD3 R12, P0, P2, R22, R23, R12 ;  /* 0x00000017160c7210 */ /* 0x000fe20007a1e00c */
[--C-:B------:R-:W-:Y:S01]  /*151a0*/  IMAD.MOV R23, RZ, RZ, -R22.reuse ;  /* 0x000000ffff177224 */ /* 0x100fe200078e0a16 */
[----:B------:R-:W-:Y:S01]  /*151b0*/  SHF.R.S32.HI R22, RZ, 0x1f, R22 ;  /* 0x0000001fff167819 */ /* 0x000fe20000011416 */
[----:B------:R-:W-:Y:S02]  /*151c0*/  IMAD.IADD R13, R13, 0x1, R10 ;  /* 0x000000010d0d7824 */ /* 0x000fe400078e020a */
[----:B------:R0:W1:Y:S01]  /*151d0*/  LDC.64 R10, c[0x0][R14+0x210] ;  /* 0x000084000e0a7b82 */ /* 0x0000620000000a00 */
[----:B------:R-:W-:Y:S02]  /*151e0*/  IMAD R23, R154, R23, R76 ;  /* 0x000000179a177224 */ /* 0x000fe400078e024c */
[----:B------:R-:W-:Y:S01]  /*151f0*/  IADD3.X R13, R22, R15, R13, P0, P2 ;  /* 0x0000000f160d7210 */ /* 0x000fe200007e440d */
[----:B------:R-:W-:-:S02]  /*15200*/  IMAD.IADD R15, R191, 0x1, R192 ;  /* 0x00000001bf0f7824 */ /* 0x000fc400078e02c0 */
[----:B0-----:R-:W-:Y:S01]  /*15210*/  SHF.R.S32.HI R14, RZ, 0x1f, R23 ;  /* 0x0000001fff0e7819 */ /* 0x001fe20000011417 */
[-C--:B-1----:R-:W-:Y:S02]  /*15220*/  IMAD R11, R11, R23.reuse, RZ ;  /* 0x000000170b0b7224 */ /* 0x082fe400078e02ff */
[----:B------:R-:W-:-:S04]  /*15230*/  IMAD.WIDE.U32 R12, R10, R23, R12 ;  /* 0x000000170a0c7225 */ /* 0x000fc800078e000c */
[----:B------:R-:W-:Y:S02]  /*15240*/  IMAD R14, R10, R14, R11 ;  /* 0x0000000e0a0e7224 */ /* 0x000fe400078e020b */
[----:B------:R-:W0:Y:S02]  /*15250*/  LDC.64 R10, c[0x0][0xba8] ;  /* 0x0002ea00ff0a7b82 */ /* 0x000e240000000a00 */
[----:B------:R-:W-:-:S06]  /*15260*/  IMAD.IADD R14, R13, 0x1, R14 ;  /* 0x000000010d0e7824 */ /* 0x000fcc00078e020e */
[----:B0-----:R-:W0:Y:S08]  /*15270*/  @!P1 LDC R10, c[0x0][0xb50] ;  /* 0x0002d400ff0a9b82 */ /* 0x001e300000000800 */
[----:B------:R-:W1:Y:S01]  /*15280*/  @!P1 LDC R11, c[0x0][0xb54] ;  /* 0x0002d500ff0b9b82 */ /* 0x000e620000000800 */
[----:B0-----:R-:W-:-:S04]  /*15290*/  LEA R13, P0, R12, R10, 0x2 ;  /* 0x0000000a0c0d7211 */ /* 0x001fc800078010ff */
[----:B-1----:R-:W-:Y:S02]  /*152a0*/  LEA.HI.X R14, R12, R11, R14, 0x2, P0 ;  /* 0x0000000b0c0e7211 */ /* 0x002fe400000f140e */
[----:B------:R-:W-:Y:S04]  /*152b0*/  SHFL.IDX PT, R12, R13, 0x1, 0x1c1f ;  /* 0x003c1f000d0c7f89 */ /* 0x000fe800000e0000 */
[----:B------:R-:W-:Y:S01]  /*152c0*/  SHFL.IDX PT, R11, R14, RZ, 0x1c1f ;  /* 0x001c1fff0e0b7589 */ /* 0x000fe200000e0000 */
[----:B----4-:R-:W-:-:S05]  /*152d0*/  IMAD.MOV R10, RZ, RZ, -R155 ;  /* 0x000000ffff0a7224 */ /* 0x010fca00078e0a9b */
[----:B------:R-:W-:Y:S02]  /*152e0*/  ISETP.NE.AND P0, PT, R185, R10, PT ;  /* 0x0000000ab900720c */ /* 0x000fe40003f05270 */
[----:B------:R-:W0:Y:S04]  /*152f0*/  SHFL.IDX PT, R10, R13, RZ, 0x1c1f ;  /* 0x001c1fff0d0a7589 */ /* 0x000e2800000e0000 */
[----:B------:R1:W3:Y:S02]  /*15300*/  SHFL.IDX PT, R13, R14, 0x1, 0x1c1f ;  /* 0x003c1f000e0d7f89 */ /* 0x0002e400000e0000 */
[----:B-1----:R-:W-:-:S05]  /*15310*/  IMAD R14, R8, R154, RZ ;  /* 0x0000009a080e7224 */ /* 0x002fca00078e02ff */
[C---:B------:R-:W-:Y:S01]  /*15320*/  ISETP.GE.OR P1, PT, R15.reuse, R14, P0 ;  /* 0x0000000e0f00720c */ /* 0x040fe20000726670 */
[----:B------:R-:W-:-:S05]  /*15330*/  VIADD R15, R15, 0x8 ;  /* 0x000000080f0f7836 */ /* 0x000fca0000000000 */
[----:B------:R-:W-:-:S07]  /*15340*/  ISETP.GE.OR P0, PT, R15, R14, P0 ;  /* 0x0000000e0f00720c */ /* 0x000fce0000706670 */
[----:B0-----:R0:W-:Y:S06]  /*15350*/  @!P1 ST.E desc[UR42][R10.64], R152 ;  /* 0x000000980a009985 */ /* 0x0011ec000c10192a */
[----:B---3--:R0:W-:Y:S02]  /*15360*/  @!P0 ST.E desc[UR42][R12.64], R3 ;  /* 0x000000030c008985 */ /* 0x0081e4000c10192a */
.L_x_5791:
[----:B------:R-:W-:Y:S02]  /*15370*/  ISETP.GT.AND P1, PT, R205, 0x1, PT ;  /* 0x00000001cd00780c */ /* 0x000fe40003f24270 */
[----:B------:R-:W-:-:S04]  /*15380*/  ISETP.NE.U32.AND P0, PT, RZ, UR6, PT ;  /* 0x00000006ff007c0c */ /* 0x000fc8000bf05070 */
[----:B------:R-:W-:-:S04]  /*15390*/  ISETP.NE.AND.EX P0, PT, RZ, UR7, PT, P0 ;  /* 0x00000007ff007c0c */ /* 0x000fc8000bf05300 */
[----:B0-----:R-:W-:-:S03]  /*153a0*/  SEL R3, R214, RZ, !P0 ;  /* 0x000000ffd6037207 */ /* 0x001fc60004000000 */
[----:B------:R-:W-:Y:S06]  /*153b0*/  @P1 BRA `(.L_x_5792) ;  /* 0x00000010003c1947 */ /* 0x000fec0003800000 */
[----:B------:R-:W0:Y:S01]  /*153c0*/  S2R R81, SR_TID.X ;  /* 0x0000000000517919 */ /* 0x000e220000002100 */
[----:B------:R-:W4:Y:S01]  /*153d0*/  LDC R83, c[0x0][0xbe8] ;  /* 0x0002fa00ff537b82 */ /* 0x000f220000000800 */
[----:B------:R-:W-:Y:S01]  /*153e0*/  ULDC.64 UR4, c[0x0][0xaa0] ;  /* 0x0002a80000047ab9 */ /* 0x000fe20000000a00 */
[----:B0-----:R-:W-:-:S05]  /*153f0*/  VIADD R81, R81, 0xffffff80 ;  /* 0xffffff8051517836 */ /* 0x001fca0000000000 */
[----:B------:R-:W-:-:S04]  /*15400*/  SHF.R.S32.HI R80, RZ, 0x1f, R81 ;  /* 0x0000001fff507819 */ /* 0x000fc80000011451 */
[----:B------:R-:W-:-:S04]  /*15410*/  LEA.HI R80, R80, R81, RZ, 0x3 ;  /* 0x0000005150507211 */ /* 0x000fc800078f18ff */
[----:B---3--:R-:W-:-:S05]  /*15420*/  SHF.R.S32.HI R76, RZ, 0x3, R80 ;  /* 0x00000003ff4c7819 */ /* 0x008fca0000011450 */
[----:B------:R-:W-:-:S04]  /*15430*/  IMAD R5, R76, 0x40, R193 ;  /* 0x000000404c057824 */ /* 0x000fc800078e02c1 */
[----:B------:R-:W-:-:S03]  /*15440*/  IMAD.WIDE R4, R5, 0x2, R20 ;  /* 0x0000000205047825 */ /* 0x000fc600078e0214 */
[C---:B------:R-:W-:Y:S02]  /*15450*/  IADD3 R41, P2, R4.reuse, 0x7000, RZ ;  /* 0x0000700004297810 */ /* 0x040fe40007f5e0ff */
[----:B-1----:R-:W-:Y:S02]  /*15460*/  IADD3 R13, P3, R4, 0x1000, RZ ;  /* 0x00001000040d7810 */ /* 0x002fe40007f7e0ff */
[----:B------:R-:W-:Y:S02]  /*15470*/  LOP3.LUT R40, R41, 0x380, RZ, 0xc0, !PT ;  /* 0x0000038029287812 */ /* 0x000fe400078ec0ff */
[----:B------:R-:W-:Y:S02]  /*15480*/  LOP3.LUT R12, R13, 0x380, RZ, 0xc0, !PT ;  /* 0x000003800d0c7812 */ /* 0x000fe400078ec0ff */
[----:B------:R-:W-:Y:S02]  /*15490*/  SHF.R.U64 R40, R40, 0x3, RZ ;  /* 0x0000000328287819 */ /* 0x000fe400000012ff */
[----:B------:R-:W-:-:S02]  /*154a0*/  SHF.R.U64 R12, R12, 0x3, RZ ;  /* 0x000000030c0c7819 */ /* 0x000fc400000012ff */
[----:B------:R-:W-:Y:S01]  /*154b0*/  LOP3.LUT R40, R40, R41, RZ, 0x3c, !PT ;  /* 0x0000002928287212 */ /* 0x000fe200078e3cff */
[--C-:B------:R-:W-:Y:S01]  /*154c0*/  IMAD.X R41, RZ, RZ, R5.reuse, P2 ;  /* 0x000000ffff297224 */ /* 0x100fe200010e0605 */
[----:B------:R-:W-:Y:S02]  /*154d0*/  IADD3 R69, P2, R4, 0xe000, RZ ;  /* 0x0000e00004457810 */ /* 0x000fe40007f5e0ff */
[----:B------:R-:W-:Y:S01]  /*154e0*/  LOP3.LUT R12, R12, R13, RZ, 0x3c, !PT ;  /* 0x0000000d0c0c7212 */ /* 0x000fe200078e3cff */
[----:B------:R-:W-:Y:S01]  /*154f0*/  IMAD.X R13, RZ, RZ, R5, P3 ;  /* 0x000000ffff0d7224 */ /* 0x000fe200018e0605 */
[----:B------:R-:W-:Y:S01]  /*15500*/  LOP3.LUT R68, R69, 0x380, RZ, 0xc0, !PT ;  /* 0x0000038045447812 */ /* 0x000fe200078ec0ff */
[----:B------:R-:W-:Y:S01]  /*15510*/  IMAD R9, R9, UR4, RZ ;  /* 0x0000000409097c24 */ /* 0x000fe2000f8e02ff */
[----:B------:R-:W-:Y:S01]  /*15520*/  IADD3 R21, P4, R4, 0x2000, RZ ;  /* 0x0000200004157810 */ /* 0x000fe20007f9e0ff */
[----:B----4-:R-:W-:Y:S01]  /*15530*/  IMAD R87, R8, R83, RZ ;  /* 0x0000005308577224 */ /* 0x010fe200078e02ff */
[C---:B------:R-:W-:Y:S01]  /*15540*/  IADD3 R25, P5, R4.reuse, 0x3000, RZ ;  /* 0x0000300004197810 */ /* 0x040fe20007fbe0ff */
[----:B------:R-:W5:Y:S01]  /*15550*/  LD.E.128 R12, desc[UR42][R12.64] ;  /* 0x0000002a0c0c7980 */ /* 0x000f62000c101d00 */
[----:B------:R-:W-:-:S02]  /*15560*/  IADD3 R29, P6, R4, 0x4000, RZ ;  /* 0x00004000041d7810 */ /* 0x000fc40007fde0ff */
[C---:B------:R-:W-:Y:S01]  /*15570*/  IADD3 R33, P0, R4.reuse, 0x5000, RZ ;  /* 0x0000500004217810 */ /* 0x040fe20007f1e0ff */
[----:B------:R-:W5:Y:S01]  /*15580*/  LD.E.128 R40, desc[UR42][R40.64] ;  /* 0x0000002a28287980 */ /* 0x000f62000c101d00 */
[C---:B------:R-:W-:Y:S02]  /*15590*/  IADD3 R37, P1, R4.reuse, 0x6000, RZ ;  /* 0x0000600004257810 */ /* 0x040fe40007f3e0ff */
[----:B------:R-:W-:Y:S02]  /*155a0*/  IADD3 R45, P3, R4, 0x8000, RZ ;  /* 0x00008000042d7810 */ /* 0x000fe40007f7e0ff */
[----:B------:R-:W-:Y:S02]  /*155b0*/  SHF.R.U64 R68, R68, 0x3, RZ ;  /* 0x0000000344447819 */ /* 0x000fe400000012ff */
[----:B------:R-:W-:Y:S02]  /*155c0*/  LOP3.LUT R20, R21, 0x380, RZ, 0xc0, !PT ;  /* 0x0000038015147812 */ /* 0x000fe400078ec0ff */
[----:B------:R-:W-:-:S02]  /*155d0*/  LOP3.LUT R24, R25, 0x380, RZ, 0xc0, !PT ;  /* 0x0000038019187812 */ /* 0x000fc400078ec0ff */
[----:B------:R-:W-:Y:S02]  /*155e0*/  LOP3.LUT R28, R29, 0x380, RZ, 0xc0, !PT ;  /* 0x000003801d1c7812 */ /* 0x000fe400078ec0ff */
[----:B------:R-:W-:Y:S02]  /*155f0*/  LOP3.LUT R32, R33, 0x380, RZ, 0xc0, !PT ;  /* 0x0000038021207812 */ /* 0x000fe400078ec0ff */
[----:B------:R-:W-:Y:S02]  /*15600*/  LOP3.LUT R36, R37, 0x380, RZ, 0xc0, !PT ;  /* 0x0000038025247812 */ /* 0x000fe400078ec0ff */
[----:B------:R-:W-:Y:S02]  /*15610*/  LOP3.LUT R44, R45, 0x380, RZ, 0xc0, !PT ;  /* 0x000003802d2c7812 */ /* 0x000fe400078ec0ff */
[----:B------:R-:W-:Y:S01]  /*15620*/  LOP3.LUT R68, R68, R69, RZ, 0x3c, !PT ;  /* 0x0000004544447212 */ /* 0x000fe200078e3cff */
[----:B------:R-:W-:Y:S01]  /*15630*/  IMAD.X R69, RZ, RZ, R5, P2 ;  /* 0x000000ffff457224 */ /* 0x000fe200010e0605 */
[----:B------:R-:W-:-:S02]  /*15640*/  LOP3.LUT R11, R4, 0x380, RZ, 0xc0, !PT ;  /* 0x00000380040b7812 */ /* 0x000fc400078ec0ff */
[----:B------:R-:W-:Y:S02]  /*15650*/  ISETP.NE.AND P2, PT, R83, 0x1, PT ;  /* 0x000000015300780c */ /* 0x000fe40003f45270 */
[----:B------:R-:W-:Y:S01]  /*15660*/  SHF.R.U64 R20, R20, 0x3, RZ ;  /* 0x0000000314147819 */ /* 0x000fe200000012ff */
[----:B------:R-:W-:Y:S01]  /*15670*/  IMAD R9, R0, UR5, R9 ;  /* 0x0000000500097c24 */ /* 0x000fe2000f8e0209 */
[----:B------:R-:W-:Y:S01]  /*15680*/  SHF.R.U64 R24, R24, 0x3, RZ ;  /* 0x0000000318187819 */ /* 0x000fe200000012ff */
[----:B------:R-:W5:Y:S01]  /*15690*/  LD.E.128 R68, desc[UR42][R68.64] ;  /* 0x0000002a44447980 */ /* 0x000f62000c101d00 */
[----:B------:R-:W-:Y:S02]  /*156a0*/  SHF.R.U64 R28, R28, 0x3, RZ ;  /* 0x000000031c1c7819 */ /* 0x000fe400000012ff */
[----:B------:R-:W-:Y:S02]  /*156b0*/  SHF.R.U64 R32, R32, 0x3, RZ ;  /* 0x0000000320207819 */ /* 0x000fe400000012ff */
[----:B------:R-:W-:-:S02]  /*156c0*/  SHF.R.U64 R36, R36, 0x3, RZ ;  /* 0x0000000324247819 */ /* 0x000fc400000012ff */
[----:B------:R-:W-:Y:S01]  /*156d0*/  SHF.R.U64 R44, R44, 0x3, RZ ;  /* 0x000000032c2c7819 */ /* 0x000fe200000012ff */
[----:B------:R-:W0:Y:S01]  /*156e0*/  @P2 LDC R85, c[0x0][0xbec] ;  /* 0x0002fb00ff552b82 */ /* 0x000e220000000800 */
        /* <DEDUP_REMOVED lines=14> */
[----:B------:R-:W1:Y:S01]  /*157d0*/  @P2 LDC R84, c[0x0][0xbf0] ;  /* 0x0002fc00ff542b82 */ /* 0x000e620000000800 */
[C---:B------:R-:W-:Y:S01]  /*157e0*/  IADD3 R53, P5, R4.reuse, 0xa000, RZ ;  /* 0x0000a00004357810 */ /* 0x040fe20007fbe0ff */
[----:B------:R-:W5:Y:S01]  /*157f0*/  LD.E.128 R20, desc[UR42][R20.64] ;  /* 0x0000002a14147980 */ /* 0x000f62000c101d00 */
[----:B------:R-:W-:-:S02]  /*15800*/  IADD3 R57, P6, R4, 0xb000, RZ ;  /* 0x0000b00004397810 */ /* 0x000fc40007fde0ff */
[C---:B------:R-:W-:Y:S01]  /*15810*/  IADD3 R61, P0, R4.reuse, 0xc000, RZ ;  /* 0x0000c000043d7810 */ /* 0x040fe20007f1e0ff */
[----:B------:R-:W5:Y:S01]  /*15820*/  LD.E.128 R24, desc[UR42][R24.64] ;  /* 0x0000002a18187980 */ /* 0x000f62000c101d00 */
[C---:B------:R-:W-:Y:S02]  /*15830*/  IADD3 R65, P1, R4.reuse, 0xd000, RZ ;  /* 0x0000d00004417810 */ /* 0x040fe40007f3e0ff */
[----:B------:R-:W-:Y:S01]  /*15840*/  IADD3 R7, P3, R4, 0xf000, RZ ;  /* 0x0000f00004077810 */ /* 0x000fe20007f7e0ff */
[----:B------:R-:W5:Y:S01]  /*15850*/  LD.E.128 R28, desc[UR42][R28.64] ;  /* 0x0000002a1c1c7980 */ /* 0x000f62000c101d00 */
[----:B------:R-:W-:Y:S01]  /*15860*/  LOP3.LUT R4, R11, R4, RZ, 0x3c, !PT ;  /* 0x000000040b047212 */ /* 0x000fe200078e3cff */
[----:B------:R-:W-:Y:S01]  /*15870*/  IMAD.WIDE.U32 R10, R0, UR4, RZ ;  /* 0x00000004000a7c25 */ /* 0x000fe2000f8e00ff */
[----:B------:R-:W-:Y:S01]  /*15880*/  ULDC.64 UR4, c[0x0][0xae8] ;  /* 0x0002ba0000047ab9 */ /* 0x000fe20000000a00 */
[----:B------:R-:W3:Y:S01]  /*15890*/  LDC R0, c[0x0][0xac8] ;  /* 0x0002b200ff007b82 */ /* 0x000ee20000000800 */
[----:B------:R-:W-:Y:S01]  /*158a0*/  LOP3.LUT R82, R80, 0xfffffff8, RZ, 0xc0, !PT ;  /* 0xfffffff850527812 */ /* 0x000fe200078ec0ff */
[----:B------:R-:W-:Y:S01]  /*158b0*/  IMAD.IADD R11, R11, 0x1, R9 ;  /* 0x000000010b0b7824 */ /* 0x000fe200078e0209 */
[----:B------:R-:W-:Y:S01]  /*158c0*/  SHF.R.S32.HI R9, RZ, 0x1f, R3 ;  /* 0x0000001fff097819 */ /* 0x000fe20000011403 */
[----:B------:R-:W-:Y:S01]  /*158d0*/  IMAD.X R73, RZ, RZ, R5, P3 ;  /* 0x000000ffff497224 */ /* 0x000fe200018e0605 */
[----:B------:R-:W-:Y:S01]  /*158e0*/  LOP3.LUT R60, R61, 0x380, RZ, 0xc0, !PT ;  /* 0x000003803d3c7812 */ /* 0x000fe200078ec0ff */
[----:B------:R-:W-:Y:S01]  /*158f0*/  IMAD.WIDE.U32 R10, R204, UR4, R10 ;  /* 0x00000004cc0a7c25 */ /* 0x000fe2000f8e000a */
[----:B------:R-:W-:Y:S01]  /*15900*/  LOP3.LUT R64, R65, 0x380, RZ, 0xc0, !PT ;  /* 0x0000038041407812 */ /* 0x000fe200078ec0ff */
[----:B------:R-:W5:Y:S01]  /*15910*/  LD.E.128 R32, desc[UR42][R32.64] ;  /* 0x0000002a20207980 */ /* 0x000f62000c101d00 */
[----:B------:R-:W-:Y:S01]  /*15920*/  SHF.R.U64 R60, R60, 0x3, RZ ;  /* 0x000000033c3c7819 */ /* 0x000fe200000012ff */
[----:B------:R-:W-:Y:S01]  /*15930*/  IMAD R11, R204, UR5, R11 ;  /* 0x00000005cc0b7c24 */ /* 0x000fe2000f8e020b */
[----:B------:R-:W-:Y:S01]  /*15940*/  ULDC.64 UR4, c[0x0][0xaf0] ;  /* 0x0002bc0000047ab9 */ /* 0x000fe20000000a00 */
[----:B------:R-:W-:Y:S01]  /*15950*/  IMAD.IADD R81, R81, 0x1, -R82 ;  /* 0x0000000151517824 */ /* 0x000fe200078e0a52 */
[----:B------:R-:W-:Y:S01]  /*15960*/  LOP3.LUT R60, R60, R61, RZ, 0x3c, !PT ;  /* 0x0000003d3c3c7212 */ /* 0x000fe200078e3cff */
[----:B------:R-:W-:Y:S01]  /*15970*/  IMAD R80, R9, UR4, RZ ;  /* 0x0000000409507c24 */ /* 0x000fe2000f8e02ff */
[----:B------:R-:W-:Y:S01]  /*15980*/  SHF.R.U64 R64, R64, 0x3, RZ ;  /* 0x0000000340407819 */ /* 0x000fe200000012ff */
[----:B------:R-:W-:Y:S01]  /*15990*/  IMAD.WIDE.U32 R10, R3, UR4, R10 ;  /* 0x00000004030a7c25 */ /* 0x000fe2000f8e000a */
[----:B------:R-:W-:Y:S01]  /*159a0*/  LOP3.LUT R48, R49, 0x380, RZ, 0xc0, !PT ;  /* 0x0000038031307812 */ /* 0x000fe200078ec0ff */
[----:B------:R-:W5:Y:S01]  /*159b0*/  LD.E.128 R36, desc[UR42][R36.64] ;  /* 0x0000002a24247980 */ /* 0x000f62000c101d00 */
[----:B------:R-:W-:Y:S01]  /*159c0*/  LOP3.LUT R64, R64, R65, RZ, 0x3c, !PT ;  /* 0x0000004140407212 */ /* 0x000fe200078e3cff */
[----:B------:R-:W-:Y:S01]  /*159d0*/  IMAD R9, R3, UR5, R80 ;  /* 0x0000000503097c24 */ /* 0x000fe2000f8e0250 */
[----:B------:R-:W-:Y:S01]  /*159e0*/  LOP3.LUT R52, R53, 0x380, RZ, 0xc0, !PT ;  /* 0x0000038035347812 */ /* 0x000fe200078ec0ff */
[----:B------:R-:W-:Y:S01]  /*159f0*/  IMAD R3, R81, 0x20, R76 ;  /* 0x0000002051037824 */ /* 0x000fe200078e024c */
[----:B------:R-:W-:Y:S01]  /*15a00*/  LOP3.LUT R56, R57, 0x380, RZ, 0xc0, !PT ;  /* 0x0000038039387812 */ /* 0x000fe200078ec0ff */
[----:B------:R-:W-:Y:S01]  /*15a10*/  IMAD.X R61, RZ, RZ, R5, P0 ;  /* 0x000000ffff3d7224 */ /* 0x000fe200000e0605 */
[-C--:B---3--:R-:W-:Y:S01]  /*15a20*/  ISETP.GE.AND P0, PT, R218, R0.reuse, PT ;  /* 0x00000000da00720c */ /* 0x088fe20003f06270 */
[----:B------:R-:W-:Y:S01]  /*15a30*/  IMAD.IADD R82, R192, 0x1, R3 ;  /* 0x00000001c0527824 */ /* 0x000fe200078e0203 */
[----:B------:R-:W-:Y:S01]  /*15a40*/  LOP3.LUT R6, R7, 0x380, RZ, 0xc0, !PT ;  /* 0x0000038007067812 */ /* 0x000fe200078ec0ff */
[----:B------:R-:W-:Y:S01]  /*15a50*/  IMAD.X R65, RZ, RZ, R5, P1 ;  /* 0x000000ffff417224 */ /* 0x000fe200008e0605 */
[----:B------:R-:W-:Y:S01]  /*15a60*/  SEL R80, RZ, 0xffffffff, P0 ;  /* 0xffffffffff507807 */ /* 0x000fe20000000000 */
[----:B0-----:R-:W-:Y:S01]  /*15a70*/  @P2 IMAD.HI.U32 R3, R82, R85, RZ ;  /* 0x0000005552032227 */ /* 0x001fe200078e00ff */
[-C--:B------:R-:W-:Y:S01]  /*15a80*/  ISETP.GE.AND P1, PT, R193, R0.reuse, PT ;  /* 0x00000000c100720c */ /* 0x080fe20003f26270 */
[----:B------:R-:W-:Y:S01]  /*15a90*/  ULDC.64 UR4, c[0x0][0xae0] ;  /* 0x0002b80000047ab9 */ /* 0x000fe20000000a00 */
[----:B------:R-:W-:Y:S01]  /*15aa0*/  ISETP.GE.AND P0, PT, R217, R0, PT ;  /* 0x00000000d900720c */ /* 0x000fe20003f06270 */
[----:B------:R-:W-:Y:S01]  /*15ab0*/  IMAD.IADD R11, R11, 0x1, R9 ;  /* 0x000000010b0b7824 */ /* 0x000fe200078e0209 */
[----:B------:R-:W-:Y:S01]  /*15ac0*/  SHF.R.U64 R48, R48, 0x3, RZ ;  /* 0x0000000330307819 */ /* 0x000fe200000012ff */
[--C-:B------:R-:W-:Y:S01]  /*15ad0*/  IMAD.MOV.U32 R9, RZ, RZ, R82.reuse ;  /* 0x000000ffff097224 */ /* 0x100fe200078e0052 */
[----:B-1----:R-:W-:Y:S01]  /*15ae0*/  @P2 SHF.R.U32.HI R9, RZ, R84, R3 ;  /* 0x00000054ff092219 */ /* 0x002fe20000011603 */
[----:B------:R-:W-:Y:S01]  /*15af0*/  IMAD.SHL.U32 R84, R80, 0x2, RZ ;  /* 0x0000000250547824 */ /* 0x000fe200078e00ff */
[----:B------:R-:W-:Y:S01]  /*15b00*/  SEL R3, RZ, 0x1, P1 ;  /* 0x00000001ff037807 */ /* 0x000fe20000800000 */
[----:B------:R-:W5:Y:S01]  /*15b10*/  LD.E.128 R44, desc[UR42][R44.64] ;  /* 0x0000002a2c2c7980 */ /* 0x000f62000c101d00 */
[----:B------:R-:W-:Y:S01]  /*15b20*/  SEL R80, RZ, 0xffffffff, P0 ;  /* 0xffffffffff507807 */ /* 0x000fe20000000000 */
[----:B------:R-:W-:Y:S01]  /*15b30*/  IMAD.MOV R81, RZ, RZ, -R9 ;  /* 0x000000ffff517224 */ /* 0x000fe200078e0a09 */
[----:B------:R-:W-:Y:S01]  /*15b40*/  ISETP.GE.AND P0, PT, R216, R0, PT ;  /* 0x00000000d800720c */ /* 0x000fe20003f06270 */
[----:B------:R-:W5:Y:S01]  /*15b50*/  LD.E.128 R60, desc[UR42][R60.64] ;  /* 0x0000002a3c3c7980 */ /* 0x000f62000c101d00 */
[----:B------:R-:W-:Y:S01]  /*15b60*/  LOP3.LUT R3, R84, 0x2, R3, 0xe2, !PT ;  /* 0x0000000254037812 */ /* 0x000fe200078ee203 */
[----:B------:R-:W-:Y:S01]  /*15b70*/  IMAD.SHL.U32 R84, R80, 0x4, RZ ;  /* 0x0000000450547824 */ /* 0x000fe200078e00ff */
[----:B------:R-:W-:Y:S01]  /*15b80*/  SEL R80, RZ, 0xffffffff, P0 ;  /* 0xffffffffff507807 */ /* 0x000fe20000000000 */
[----:B------:R-:W-:Y:S01]  /*15b90*/  IMAD R81, R83, R81, R82 ;  /* 0x0000005153517224 */ /* 0x000fe200078e0252 */
[----:B------:R-:W-:Y:S01]  /*15ba0*/  SHF.R.U64 R52, R52, 0x3, RZ ;  /* 0x0000000334347819 */ /* 0x000fe200000012ff */
[----:B------:R-:W5:Y:S01]  /*15bb0*/  LD.E.128 R64, desc[UR42][R64.64] ;  /* 0x0000002a40407980 */ /* 0x000f62000c101d00 */
[----:B------:R-:W-:-:S02]  /*15bc0*/  SHF.R.U64 R56, R56, 0x3, RZ ;  /* 0x0000000338387819 */ /* 0x000fc400000012ff */
[----:B------:R-:W-:Y:S01]  /*15bd0*/  LOP3.LUT R8, R84, 0x4, R3, 0xe2, !PT ;  /* 0x0000000454087812 */ /* 0x000fe200078ee203 */
[----:B------:R-:W-:Y:S01]  /*15be0*/  VIADD R3, R193, 0x140 ;  /* 0x00000140c1037836 */ /* 0x000fe20000000000 */
[----:B------:R-:W-:Y:S02]  /*15bf0*/  SHF.R.S32.HI R82, RZ, 0x1f, R9 ;  /* 0x0000001fff527819 */ /* 0x000fe40000011409 */
[----:B------:R-:W-:Y:S02]  /*15c00*/  SHF.R.U64 R6, R6, 0x3, RZ ;  /* 0x0000000306067819 */ /* 0x000fe400000012ff */
[-C--:B------:R-:W-:Y:S01]  /*15c10*/  ISETP.GE.AND P0, PT, R215, R0.reuse, PT ;  /* 0x00000000d700720c */ /* 0x080fe20003f06270 */
[----:B------:R-:W-:Y:S01]  /*15c20*/  IMAD.SHL.U32 R83, R80, 0x8, RZ ;  /* 0x0000000850537824 */ /* 0x000fe200078e00ff */
[----:B------:R-:W-:Y:S01]  /*15c30*/  LOP3.LUT R48, R48, R49, RZ, 0x3c, !PT ;  /* 0x0000003130307212 */ /* 0x000fe200078e3cff */
[--C-:B------:R-:W-:Y:S01]  /*15c40*/  IMAD.X R49, RZ, RZ, R5.reuse, P4 ;  /* 0x000000ffff317224 */ /* 0x100fe200020e0605 */
[----:B------:R-:W-:Y:S01]  /*15c50*/  LOP3.LUT R52, R52, R53, RZ, 0x3c, !PT ;  /* 0x0000003534347212 */ /* 0x000fe200078e3cff */
[--C-:B------:R-:W-:Y:S01]  /*15c60*/  IMAD.X R53, RZ, RZ, R5.reuse, P5 ;  /* 0x000000ffff357224 */ /* 0x100fe200028e0605 */
[----:B------:R-:W-:Y:S01]  /*15c70*/  LOP3.LUT R56, R56, R57, RZ, 0x3c, !PT ;  /* 0x0000003938387212 */ /* 0x000fe200078e3cff */
[----:B------:R-:W-:Y:S01]  /*15c80*/  IMAD.X R57, RZ, RZ, R5, P6 ;  /* 0x000000ffff397224 */ /* 0x000fe200030e0605 */
[----:B------:R-:W-:Y:S01]  /*15c90*/  LOP3.LUT R72, R6, R7, RZ, 0x3c, !PT ;  /* 0x0000000706487212 */ /* 0x000fe200078e3cff */
[----:B------:R-:W-:Y:S01]  /*15ca0*/  IMAD R82, R82, UR4, RZ ;  /* 0x0000000452527c24 */ /* 0x000fe2000f8e02ff */
[----:B------:R-:W-:Y:S01]  /*15cb0*/  SEL R80, RZ, 0xffffffff, P0 ;  /* 0xffffffffff507807 */ /* 0x000fe20000000000 */
[----:B------:R-:W-:Y:S01]  /*15cc0*/  IMAD.WIDE.U32 R10, R9, UR4, R10 ;  /* 0x00000004090a7c25 */ /* 0x000fe2000f8e000a */
[----:B------:R-:W-:Y:S01]  /*15cd0*/  ISETP.GE.AND P0, PT, R3, R0, PT ;  /* 0x000000000300720c */ /* 0x000fe20003f06270 */
[----:B------:R-:W5:Y:S01]  /*15ce0*/  LD.E.128 R4, desc[UR42][R4.64] ;  /* 0x0000002a04047980 */ /* 0x000f62000c101d00 */
[----:B------:R-:W-:Y:S01]  /*15cf0*/  LOP3.LUT R8, R83, 0x8, R8, 0xe2, !PT ;  /* 0x0000000853087812 */ /* 0x000fe200078ee208 */
[----:B------:R-:W-:Y:S01]  /*15d00*/  IMAD R83, R9, UR5, R82 ;  /* 0x0000000509537c24 */ /* 0x000fe2000f8e0252 */
[----:B------:R-:W-:Y:S01]  /*15d10*/  SEL R9, RZ, 0xffffffff, P0 ;  /* 0xffffffffff097807 */ /* 0x000fe20000000000 */
[----:B------:R-:W5:Y:S01]  /*15d20*/  LD.E.128 R48, desc[UR42][R48.64] ;  /* 0x0000002a30307980 */ /* 0x000f62000c101d00 */
[----:B------:R-:W-:-:S02]  /*15d30*/  IMAD.SHL.U32 R85, R80, 0x10, RZ ;  /* 0x0000001050557824 */ /* 0x000fc400078e00ff */
[----:B------:R-:W-:Y:S01]  /*15d40*/  VIADD R89, R193, 0x180 ;  /* 0x00000180c1597836 */ /* 0x000fe20000000000 */
[----:B------:R-:W5:Y:S01]  /*15d50*/  LD.E.128 R52, desc[UR42][R52.64] ;  /* 0x0000002a34347980 */ /* 0x000f62000c101d00 */
[----:B------:R-:W-:-:S03]  /*15d60*/  SHF.R.S32.HI R80, RZ, 0x1f, R81 ;  /* 0x0000001fff507819 */ /* 0x000fc60000011451 */
[----:B------:R-:W5:Y:S04]  /*15d70*/  LD.E.128 R56, desc[UR42][R56.64] ;  /* 0x0000002a38387980 */ /* 0x000f68000c101d00 */
[----:B------:R-:W5:Y:S01]  /*15d80*/  LD.E.128 R72, desc[UR42][R72.64] ;  /* 0x0000002a48487980 */ /* 0x000f62000c101d00 */
[----:B------:R-:W-:Y:S01]  /*15d90*/  IMAD.SHL.U32 R9, R9, 0x20, RZ ;  /* 0x0000002009097824 */ /* 0x000fe200078e00ff */
[----:B------:R-:W-:Y:S01]  /*15da0*/  ULDC.64 UR4, c[0x0][0xad8] ;  /* 0x0002b60000047ab9 */ /* 0x000fe20000000a00 */
[----:B------:R-:W-:Y:S01]  /*15db0*/  @!PT LDS RZ, [RZ] ;  /* 0x00000000fffff984 */ /* 0x000fe20000000800 */
[----:B------:R-:W-:Y:S01]  /*15dc0*/  @!PT LDS RZ, [RZ] ;  /* 0x00000000fffff984 */ /* 0x000fe20000000800 */
[----:B------:R-:W-:Y:S01]  /*15dd0*/  @!PT LDS RZ, [RZ] ;  /* 0x00000000fffff984 */ /* 0x000fe20000000800 */
[----:B------:R-:W-:Y:S01]  /*15de0*/  @!PT LDS RZ, [RZ] ;  /* 0x00000000fffff984 */ /* 0x000fe20000000800 */
[----:B------:R0:W-:Y:S06]  /*15df0*/  MEMBAR.ALL.CTA ;  /* 0x0000000000007992 */ /* 0x0001ec0000008000 */
[----:B0-----:R-:W0:Y:S01]  /*15e00*/  FENCE.VIEW.ASYNC.S ;  /* 0x00000000000073c6 */ /* 0x001e220000000000 */
[----:B------:R-:W-:-:S02]  /*15e10*/  LOP3.LUT R8, R85, 0x10, R8, 0xe2, !PT ;  /* 0x0000001055087812 */ /* 0x000fc400078ee208 */
[-C--:B------:R-:W-:Y:S01]  /*15e20*/  ISETP.GE.AND P0, PT, R89, R0.reuse, PT ;  /* 0x000000005900720c */ /* 0x080fe20003f06270 */
[----:B------:R-:W-:Y:S01]  /*15e30*/  IMAD.IADD R11, R11, 0x1, R83 ;  /* 0x000000010b0b7824 */ /* 0x000fe200078e0253 */
[----:B------:R-:W-:Y:S01]  /*15e40*/  LOP3.LUT R8, R9, 0x20, R8, 0xe2, !PT ;  /* 0x0000002009087812 */ /* 0x000fe200078ee208 */
[----:B------:R-:W-:Y:S01]  /*15e50*/  IMAD R80, R80, UR4, RZ ;  /* 0x0000000450507c24 */ /* 0x000fe2000f8e02ff */
[----:B------:R-:W-:Y:S01]  /*15e60*/  SEL R9, RZ, 0x40, P0 ;  /* 0x00000040ff097807 */ /* 0x000fe20000000000 */
[----:B------:R-:W-:Y:S02]  /*15e70*/  IMAD.IADD R76, R76, 0x1, R192 ;  /* 0x000000014c4c7824 */ /* 0x000fe400078e02c0 */
[----:B------:R-:W-:Y:S02]  /*15e80*/  VIADD R91, R193, 0x1c0 ;  /* 0x000001c0c15b7836 */ /* 0x000fe40000000000 */
[C---:B------:R-:W-:Y:S02]  /*15e90*/  IMAD R83, R81.reuse, UR5, R80 ;  /* 0x0000000551537c24 */ /* 0x040fe4000f8e0250 */
[----:B------:R-:W-:Y:S01]  /*15ea0*/  IMAD.WIDE.U32 R10, R81, UR4, R10 ;  /* 0x00000004510a7c25 */ /* 0x000fe2000f8e000a */
[----:B------:R-:W-:Y:S01]  /*15eb0*/  LOP3.LUT R82, R8, R9, RZ, 0xfc, !PT ;  /* 0x0000000908527212 */ /* 0x000fe200078efcff */
[----:B------:R-:W-:Y:S01]  /*15ec0*/  ULDC.64 UR4, c[0x0][0xa80] ;  /* 0x0002a00000047ab9 */ /* 0x000fe20000000a00 */
[----:B------:R-:W-:Y:S01]  /*15ed0*/  ISETP.GE.AND P1, PT, R76, R87, PT ;  /* 0x000000574c00720c */ /* 0x000fe20003f26270 */
[----:B------:R-:W-:Y:S01]  /*15ee0*/  VIADD R8, R2, 0x28c20 ;  /* 0x00028c2002087836 */ /* 0x000fe20000000000 */
[----:B------:R-:W-:Y:S01]  /*15ef0*/  ISETP.GE.AND P0, PT, R91, R0, PT ;  /* 0x000000005b00720c */ /* 0x000fe20003f06270 */
[----:B------:R-:W-:Y:S01]  /*15f00*/  IMAD.IADD R11, R11, 0x1, R83 ;  /* 0x000000010b0b7824 */ /* 0x000fe200078e0253 */
[----:B------:R-:W-:-:S02]  /*15f10*/  LEA R84, P2, R10, UR4, 0x1 ;  /* 0x000000040a547c11 */ /* 0x000fc4000f8408ff */
[----:B------:R-:W-:Y:S02]  /*15f20*/  PRMT R8, RZ, 0x654, R8 ;  /* 0x00000654ff087816 */ /* 0x000fe40000000008 */
[----:B------:R-:W-:Y:S02]  /*15f30*/  SEL R9, RZ, 0x80, P0 ;  /* 0x00000080ff097807 */ /* 0x000fe40000000000 */
[----:B------:R-:W-:Y:S01]  /*15f40*/  LEA.HI.X R85, R10, UR5, R11, 0x1, P2 ;  /* 0x000000050a557c11 */ /* 0x000fe200090f0c0b */
[----:B0-----:R0:W-:Y:S01]  /*15f50*/  SYNCS.ARRIVE.TRANS64.RED.A1T0 RZ, [R8+URZ], RZ ;  /* 0x000000ff08ff79a7 */ /* 0x0011e2000810043f */
[----:B------:R-:W-:Y:S01]  /*15f60*/  LOP3.LUT R83, R82, R9, RZ, 0xfc, !PT ;  /* 0x0000000952537212 */ /* 0x000fe200078efcff */
[----:B------:R-:W-:Y:S02]  /*15f70*/  BSSY B1, `(.L_x_5793) ;  /* 0x000002a000017945 */ /* 0x000fe40003800000 */
[----:B------:R1:W3:Y:S01]  /*15f80*/  SHFL.IDX PT, R9, R85, RZ, 0x181f ;  /* 0x00181fff55097589 */ /* 0x0002e200000e0000 */
[----:B------:R-:W-:-:S03]  /*15f90*/  SHF.R.S32.HI R152, RZ, 0x1f, R215 ;  /* 0x0000001fff987819 */ /* 0x000fc600000114d7 */
[----:B0-----:R1:W0:Y:S01]  /*15fa0*/  SHFL.IDX PT, R8, R84, RZ, 0x181f ;  /* 0x00181fff54087589 */ /* 0x00122200000e0000 */
[----:B------:R-:W-:Y:S02]  /*15fb0*/  SHF.R.S32.HI R153, RZ, 0x1f, R216 ;  /* 0x0000001fff997819 */ /* 0x000fe400000114d8 */
[----:B------:R-:W-:Y:S02]  /*15fc0*/  SHF.R.S32.HI R154, RZ, 0x1f, R217 ;  /* 0x0000001fff9a7819 */ /* 0x000fe400000114d9 */
[----:B------:R-:W-:Y:S01]  /*15fd0*/  SHF.R.S32.HI R155, RZ, 0x1f, R218 ;  /* 0x0000001fff9b7819 */ /* 0x000fe200000114da */
[----:B------:R-:W-:Y:S06]  /*15fe0*/  @P1 BRA `(.L_x_5794) ;  /* 0x0000000000881947 */ /* 0x000fec0003800000 */
[-C--:B------:R-:W-:Y:S02]  /*15ff0*/  ISETP.GE.AND P5, PT, R218, R0.reuse, PT ;  /* 0x00000000da00720c */ /* 0x080fe40003fa6270 */
[-C--:B------:R-:W-:Y:S02]  /*16000*/  ISETP.GE.AND P0, PT, R193, R0.reuse, PT ;  /* 0x00000000c100720c */ /* 0x080fe40003f06270 */
[-C--:B------:R-:W-:Y:S02]  /*16010*/  ISETP.GE.AND P4, PT, R217, R0.reuse, PT ;  /* 0x00000000d900720c */ /* 0x080fe40003f86270 */
[-C--:B------:R-:W-:Y:S02]  /*16020*/  ISETP.GE.AND P3, PT, R216, R0.reuse, PT ;  /* 0x00000000d800720c */ /* 0x080fe40003f66270 */
[----:B------:R-:W-:Y:S02]  /*16030*/  ISETP.GE.AND P2, PT, R215, R0, PT ;  /* 0x00000000d700720c */ /* 0x000fe40003f46270 */
[----:B------:R-:W-:-:S03]  /*16040*/  SHF.R.S32.HI R86, RZ, 0x1f, R3 ;  /* 0x0000001fff567819 */ /* 0x000fc60000011403 */
[C---:B0-----:R-:W-:Y:S02]  /*16050*/  @!P5 LEA R10, P1, R218.reuse, R8, 0x1 ;  /* 0x00000008da0ad211 */ /* 0x041fe400078208ff */
[----:B---3--:R-:W-:Y:S02]  /*16060*/  @!P0 IMAD.WIDE R80, R193, 0x2, R8 ;  /* 0x00000002c1508825 */ /* 0x008fe400078e0208 */
[----:B------:R-:W-:Y:S02]  /*16070*/  @!P5 LEA.HI.X R11, R218, R9, R155, 0x1, P1 ;  /* 0x00000009da0bd211 */ /* 0x000fe400008f0c9b */
[----:B------:R-:W-:Y:S01]  /*16080*/  ISETP.GE.AND P1, PT, R3, R0, PT ;  /* 0x000000000300720c */ /* 0x000fe20003f26270 */
[----:B-----5:R0:W-:Y:S01]  /*16090*/  @!P0 ST.E.128 desc[UR42][R80.64], R4 ;  /* 0x0000000450008985 */ /* 0x0201e2000c101d2a */
[----:B------:R-:W-:-:S03]  /*160a0*/  LOP3.LUT P0, RZ, R82, 0x40, RZ, 0xc0, !PT ;  /* 0x0000004052ff7812 */ /* 0x000fc6000780c0ff */
[----:B------:R3:W-:Y:S01]  /*160b0*/  @!P5 ST.E.128 desc[UR42][R10.64], R20 ;  /* 0x000000140a00d985 */ /* 0x0007e2000c101d2a */
[----:B0-----:R-:W-:Y:S02]  /*160c0*/  SHF.R.S32.HI R5, RZ, 0x1f, R89 ;  /* 0x0000001fff057819 */ /* 0x001fe40000011459 */
[----:B------:R-:W-:Y:S02]  /*160d0*/  SHF.R.S32.HI R80, RZ, 0x1f, R91 ;  /* 0x0000001fff507819 */ /* 0x000fe4000001145b */
[CC--:B---3--:R-:W-:Y:S02]  /*160e0*/  @!P4 LEA R22, P5, R217.reuse, R8.reuse, 0x1 ;  /* 0x00000008d916c211 */ /* 0x0c8fe400078a08ff */
[-C--:B------:R-:W-:Y:S02]  /*160f0*/  @!P3 LEA R20, P6, R216, R8.reuse, 0x1 ;  /* 0x00000008d814b211 */ /* 0x080fe400078c08ff */
[----:B------:R-:W-:Y:S02]  /*16100*/  @!P4 LEA.HI.X R23, R217, R9, R154, 0x1, P5 ;  /* 0x00000009d917c211 */ /* 0x000fe400028f0c9a */
[----:B------:R-:W-:-:S02]  /*16110*/  @!P2 LEA R10, P5, R215, R8, 0x1 ;  /* 0x00000008d70aa211 */ /* 0x000fc400078a08ff */
[-C--:B------:R-:W-:Y:S01]  /*16120*/  @!P3 LEA.HI.X R21, R216, R9.reuse, R153, 0x1, P6 ;  /* 0x00000009d815b211 */ /* 0x080fe200030f0c99 */
[----:B------:R4:W-:Y:S01]  /*16130*/  @!P4 ST.E.128 desc[UR42][R22.64], R28 ;  /* 0x0000001c1600c985 */ /* 0x0009e2000c101d2a */
[----:B------:R-:W-:Y:S02]  /*16140*/  LOP3.LUT P6, RZ, R83, 0x80, RZ, 0xc0, !PT ;  /* 0x0000008053ff7812 */ /* 0x000fe400078cc0ff */
[----:B------:R-:W-:Y:S01]  /*16150*/  @!P2 LEA.HI.X R11, R215, R9, R152, 0x1, P5 ;  /* 0x00000009d70ba211 */ /* 0x000fe200028f0c98 */
[----:B------:R4:W-:Y:S01]  /*16160*/  @!P3 ST.E.128 desc[UR42][R20.64], R36 ;  /* 0x000000241400b985 */ /* 0x0009e2000c101d2a */
[----:B------:R-:W-:-:S03]  /*16170*/  @!P1 LEA R6, P5, R3, R8, 0x1 ;  /* 0x0000000803069211 */ /* 0x000fc600078a08ff */
[----:B------:R4:W-:Y:S01]  /*16180*/  @!P2 ST.E.128 desc[UR42][R10.64], R44 ;  /* 0x0000002c0a00a985 */ /* 0x0009e2000c101d2a */
[----:B------:R-:W-:Y:S02]  /*16190*/  @!P1 LEA.HI.X R7, R3, R9, R86, 0x1, P5 ;  /* 0x0000000903079211 */ /* 0x000fe400028f0c56 */
[----:B------:R-:W-:-:S03]  /*161a0*/  @P0 LEA R4, P5, R89, R8, 0x1 ;  /* 0x0000000859040211 */ /* 0x000fc600078a08ff */
[----:B------:R4:W-:Y:S01]  /*161b0*/  @!P1 ST.E.128 desc[UR42][R6.64], R52 ;  /* 0x0000003406009985 */ /* 0x0009e2000c101d2a */
[----:B------:R-:W-:Y:S02]  /*161c0*/  @P0 LEA.HI.X R5, R89, R9, R5, 0x1, P5 ;  /* 0x0000000959050211 */ /* 0x000fe400028f0c05 */
[----:B------:R-:W-:-:S03]  /*161d0*/  @P6 LEA R8, P5, R91, R8, 0x1 ;  /* 0x000000085b086211 */ /* 0x000fc600078a08ff */
[----:B------:R4:W-:Y:S01]  /*161e0*/  @P0 ST.E.128 desc[UR42][R4.64], R60 ;  /* 0x0000003c04000985 */ /* 0x0009e2000c101d2a */
[----:B------:R-:W-:-:S05]  /*161f0*/  @P6 LEA.HI.X R9, R91, R9, R80, 0x1, P5 ;  /* 0x000000095b096211 */ /* 0x000fca00028f0c50 */
[----:B------:R4:W-:Y:S04]  /*16200*/  @P6 ST.E.128 desc[UR42][R8.64], R68 ;  /* 0x0000004408006985 */ /* 0x0009e8000c101d2a */
.L_x_5794:
[----:B------:R-:W-:Y:S05]  /*16210*/  BSYNC B1 ;  /* 0x0000000000017941 */ /* 0x000fea0003800000 */
.L_x_5793:
[----:B------:R-:W-:Y:S01]  /*16220*/  VIADD R76, R76, 0x20 ;  /* 0x000000204c4c7836 */ /* 0x000fe20000000000 */
[----:B----45:R4:W0:Y:S04]  /*16230*/  SHFL.IDX PT, R5, R85, 0x1, 0x181f ;  /* 0x00381f0055057f89 */ /* 0x03082800000e0000 */
[----:B------:R-:W-:Y:S01]  /*16240*/  ISETP.GE.AND P0, PT, R76, R87, PT ;  /* 0x000000574c00720c */ /* 0x000fe20003f06270 */
[----:B------:R4:W0:-:S12]  /*16250*/  SHFL.IDX PT, R4, R84, 0x1, 0x181f ;  /* 0x00381f0054047f89 */ /* 0x00081800000e0000 */
[----:B----4-:R-:W-:Y:S05]  /*16260*/  @P0 BRA `(.L_x_5795) ;  /* 0x0000002800680947 */ /* 0x010fea0003800000 */
[-C--:B------:R-:W-:Y:S02]  /*16270*/  ISETP.GE.AND P2, PT, R193, R0.reuse, PT ;  /* 0x00000000c100720c */ /* 0x080fe40003f46270 */
[-C--:B------:R-:W-:Y:S02]  /*16280*/  ISETP.GE.AND P6, PT, R218, R0.reuse, PT ;  /* 0x00000000da00720c */ /* 0x080fe40003fc6270 */
[-C--:B------:R-:W-:Y:S02]  /*16290*/  ISETP.GE.AND P4, PT, R217, R0.reuse, PT ;  /* 0x00000000d900720c */ /* 0x080fe40003f86270 */
[-C--:B------:R-:W-:Y:S02]  /*162a0*/  ISETP.GE.AND P3, PT, R216, R0.reuse, PT ;  /* 0x00000000d800720c */ /* 0x080fe40003f66270 */
[----:B------:R-:W-:-:S05]  /*162b0*/  ISETP.GE.AND P1, PT, R3, R0, PT ;  /* 0x000000000300720c */ /* 0x000fca0003f26270 */
[----:B0--3--:R-:W-:Y:S02]  /*162c0*/  @!P2 IMAD.WIDE R8, R193, 0x2, R4 ;  /* 0x00000002c108a825 */ /* 0x009fe400078e0204 */
[CC--:B------:R-:W-:Y:S02]  /*162d0*/  @!P6 LEA R6, P0, R218.reuse, R4.reuse, 0x1 ;  /* 0x00000004da06e211 */ /* 0x0c0fe400078008ff */
[----:B------:R-:W-:Y:S01]  /*162e0*/  @!P4 LEA R10, P5, R217, R4, 0x1 ;  /* 0x00000004d90ac211 */ /* 0x000fe200078a08ff */
[----:B------:R0:W-:Y:S01]  /*162f0*/  @!P2 ST.E.128 desc[UR42][R8.64], R12 ;  /* 0x0000000c0800a985 */ /* 0x0001e2000c101d2a */
[----:B------:R-:W-:Y:S02]  /*16300*/  ISETP.GE.AND P2, PT, R215, R0, PT ;  /* 0x00000000d700720c */ /* 0x000fe40003f46270 */
[----:B------:R-:W-:Y:S02]  /*16310*/  @!P6 LEA.HI.X R7, R218, R5, R155, 0x1, P0 ;  /* 0x00000005da07e211 */ /* 0x000fe400000f0c9b */
[----:B------:R-:W-:-:S02]  /*16320*/  LOP3.LUT P0, RZ, R82, 0x40, RZ, 0xc0, !PT ;  /* 0x0000004052ff7812 */ /* 0x000fc4000780c0ff */
[-C--:B------:R-:W-:Y:S01]  /*16330*/  @!P4 LEA.HI.X R11, R217, R5.reuse, R154, 0x1, P5 ;  /* 0x00000005d90bc211 */ /* 0x080fe200028f0c9a */
[----:B------:R3:W-:Y:S01]  /*16340*/  @!P6 ST.E.128 desc[UR42][R6.64], R24 ;  /* 0x000000180600e985 */ /* 0x0007e2000c101d2a */
[CC--:B------:R-:W-:Y:S02]  /*16350*/  @!P3 LEA R22, P5, R216.reuse, R4.reuse, 0x1 ;  /* 0x00000004d816b211 */ /* 0x0c0fe400078a08ff */
[----:B------:R-:W-:Y:S01]  /*16360*/  SHF.R.S32.HI R0, RZ, 0x1f, R3 ;  /* 0x0000001fff007819 */ /* 0x000fe20000011403 */
[----:B------:R3:W-:Y:S01]  /*16370*/  @!P4 ST.E.128 desc[UR42][R10.64], R32 ;  /* 0x000000200a00c985 */ /* 0x0007e2000c101d2a */
[C---:B------:R-:W-:Y:S02]  /*16380*/  @!P1 LEA R20, P6, R3.reuse, R4, 0x1 ;  /* 0x0000000403149211 */ /* 0x040fe400078c08ff */
[-C--:B------:R-:W-:Y:S02]  /*16390*/  @!P3 LEA.HI.X R23, R216, R5.reuse, R153, 0x1, P5 ;  /* 0x00000005d817b211 */ /* 0x080fe400028f0c99 */
[----:B------:R-:W-:-:S02]  /*163a0*/  @!P1 LEA.HI.X R21, R3, R5, R0, 0x1, P6 ;  /* 0x0000000503159211 */ /* 0x000fc400030f0c00 */
[-C--:B0-----:R-:W-:Y:S01]  /*163b0*/  @!P2 LEA R12, P5, R215, R4.reuse, 0x1 ;  /* 0x00000004d70ca211 */ /* 0x081fe200078a08ff */
[----:B------:R3:W-:Y:S01]  /*163c0*/  @!P3 ST.E.128 desc[UR42][R22.64], R40 ;  /* 0x000000281600b985 */ /* 0x0007e2000c101d2a */
[----:B------:R-:W-:Y:S02]  /*163d0*/  SHF.R.S32.HI R0, RZ, 0x1f, R89 ;  /* 0x0000001fff007819 */ /* 0x000fe40000011459 */
[----:B------:R-:W-:Y:S02]  /*163e0*/  @P0 LEA R8, P6, R89, R4, 0x1 ;  /* 0x0000000459080211 */ /* 0x000fe400078c08ff */
[-C--:B------:R-:W-:Y:S02]  /*163f0*/  @!P2 LEA.HI.X R13, R215, R5.reuse, R152, 0x1, P5 ;  /* 0x00000005d70da211 */ /* 0x080fe400028f0c98 */
[----:B------:R-:W-:-:S03]  /*16400*/  @P0 LEA.HI.X R9, R89, R5, R0, 0x1, P6 ;  /* 0x0000000559090211 */ /* 0x000fc600030f0c00 */
        /* <DEDUP_REMOVED lines=10> */
.L_x_5792:
[----:B------:R-:W-:Y:S01]  /*164b0*/  ULDC.64 UR4, c[0x0][0xb08] ;  /* 0x0002c20000047ab9 */ /* 0x000fe20000000a00 */
[----:B-1----:R-:W-:Y:S01]  /*164c0*/  IMAD.IADD R12, R201, 0x1, R192 ;  /* 0x00000001c90c7824 */ /* 0x002fe200078e02c0 */
        /* <DEDUP_REMOVED lines=9> */
[----:B------:R-:W-:Y:S01]  /*16560*/  IMAD.IADD R192, R191, 0x1, R192 ;  /* 0x00000001bfc07824 */ /* 0x000fe200078e02c0 */
[----:B------:R-:W-:Y:S01]  /*16570*/  SHF.R.S32.HI R153, RZ, 0x1f, R224 ;  /* 0x0000001fff997819 */ /* 0x000fe200000114e0 */
[----:B------:R-:W-:Y:S01]  /*16580*/  IMAD.IADD R11, R11, 0x1, R9 ;  /* 0x000000010b0b7824 */ /* 0x000fe200078e0209 */
[----:B------:R-:W-:Y:S01]  /*16590*/  SHF.R.S32.HI R154, RZ, 0x1f, R225 ;  /* 0x0000001fff9a7819 */ /* 0x000fe200000114e1 */
[----:B------:R-:W-:Y:S01]  /*165a0*/  IMAD.MOV.U32 R9, RZ, RZ, R12 ;  /* 0x000000ffff097224 */ /* 0x000fe200078e000c */
[----:B------:R-:W-:Y:S01]  /*165b0*/  SHF.R.S32.HI R155, RZ, 0x1f, R226 ;  /* 0x0000001fff9b7819 */ /* 0x000fe200000114e2 */
[----:B------:R-:W-:Y:S01]  /*165c0*/  IMAD.WIDE.U32 R10, R204, UR4, R10 ;  /* 0x00000004cc0a7c25 */ /* 0x000fe2000f8e000a */
[----:B------:R-:W-:-:S02]  /*165d0*/  SHF.R.S32.HI R156, RZ, 0x1f, R227 ;  /* 0x0000001fff9c7819 */ /* 0x000fc400000114e3 */
[----:B------:R-:W-:Y:S01]  /*165e0*/  SHF.R.S32.HI R157, RZ, 0x1f, R228 ;  /* 0x0000001fff9d7819 */ /* 0x000fe200000114e4 */
[----:B------:R-:W-:Y:S01]  /*165f0*/  IMAD R11, R204, UR5, R11 ;  /* 0x00000005cc0b7c24 */ /* 0x000fe2000f8e020b */
        /* <DEDUP_REMOVED lines=10> */
[----:B------:R-:W0:Y:S01]  /*166a0*/  LDC R0, c[0x0][0xbe8] ;  /* 0x0002fa00ff007b82 */ /* 0x000e220000000800 */
[C---:B------:R-:W-:Y:S01]  /*166b0*/  VIADD R165, R194.reuse, 0x90 ;  /* 0x00000090c2a57836 */ /* 0x040fe20000000000 */
[----:B------:R-:W-:Y:S01]  /*166c0*/  SHF.R.S32.HI R163, RZ, 0x1f, R163 ;  /* 0x0000001fffa37819 */ /* 0x000fe200000114a3 */
[----:B------:R-:W-:Y:S01]  /*166d0*/  IMAD.IADD R11, R11, 0x1, R3 ;  /* 0x000000010b0b7824 */ /* 0x000fe200078e0203 */
[----:B------:R-:W-:Y:S01]  /*166e0*/  SHF.R.S32.HI R235, RZ, 0x1f, R194 ;  /* 0x0000001fffeb7819 */ /* 0x000fe200000114c2 */
[----:B------:R-:W-:Y:S01]  /*166f0*/  VIADD R167, R194, 0x88 ;  /* 0x00000088c2a77836 */ /* 0x000fe20000000000 */
[----:B------:R-:W-:Y:S01]  /*16700*/  SHF.R.S32.HI R165, RZ, 0x1f, R165 ;  /* 0x0000001fffa57819 */ /* 0x000fe200000114a5 */
[----:B------:R-:W-:-:S03]  /*16710*/  IMAD.WIDE.U32 R10, R220, UR4, R10 ;  /* 0x00000004dc0a7c25 */ /* 0x000fc6000f8e000a */
[----:B------:R-:W-:Y:S01]  /*16720*/  SHF.R.S32.HI R167, RZ, 0x1f, R167 ;  /* 0x0000001fffa77819 */ /* 0x000fe200000114a7 */
[----:B------:R-:W-:Y:S01]  /*16730*/  IMAD R11, R220, UR5, R11 ;  /* 0x00000005dc0b7c24 */ /* 0x000fe2000f8e020b */
[----:B------:R-:W-:Y:S01]  /*16740*/  ULDC.64 UR4, c[0x0][0xb30] ;  /* 0x0002cc0000047ab9 */ /* 0x000fe20000000a00 */
[C---:B------:R-:W-:Y:S02]  /*16750*/  VIADD R169, R194.reuse, 0x80 ;  /* 0x00000080c2a97836 */ /* 0x040fe40000000000 */
[C---:B------:R-:W-:Y:S02]  /*16760*/  VIADD R171, R194.reuse, 0x78 ;  /* 0x00000078c2ab7836 */ /* 0x040fe40000000000 */
[C---:B------:R-:W-:Y:S01]  /*16770*/  VIADD R173, R194.reuse, 0x70 ;  /* 0x00000070c2ad7836 */ /* 0x040fe20000000000 */
[----:B------:R-:W-:Y:S01]  /*16780*/  SHF.R.S32.HI R169, RZ, 0x1f, R169 ;  /* 0x0000001fffa97819 */ /* 0x000fe200000114a9 */
[C---:B------:R-:W-:Y:S01]  /*16790*/  VIADD R175, R194.reuse, 0x68 ;  /* 0x00000068c2af7836 */ /* 0x040fe20000000000 */
[----:B------:R-:W-:Y:S01]  /*167a0*/  SHF.R.S32.HI R171, RZ, 0x1f, R171 ;  /* 0x0000001fffab7819 */ /* 0x000fe200000114ab */
[C---:B------:R-:W-:Y:S01]  /*167b0*/  VIADD R177, R194.reuse, 0x60 ;  /* 0x00000060c2b17836 */ /* 0x040fe20000000000 */
[----:B------:R-:W-:Y:S01]  /*167c0*/  SHF.R.S32.HI R173, RZ, 0x1f, R173 ;  /* 0x0000001fffad7819 */ /* 0x000fe200000114ad */
[----:B------:R-:W-:Y:S01]  /*167d0*/  VIADD R179, R194, 0x58 ;  /* 0x00000058c2b37836 */ /* 0x000fe20000000000 */
[----:B0-----:R-:W-:Y:S01]  /*167e0*/  ISETP.NE.AND P0, PT, R0, 0x1, PT ;  /* 0x000000010000780c */ /* 0x001fe20003f05270 */
        /* <DEDUP_REMOVED lines=12> */
[----:B------:R-:W0:Y:S01]  /*168b0*/  @P0 LDC R13, c[0x0][0xbec] ;  /* 0x0002fb00ff0d0b82 */ /* 0x000e220000000800 */
[C---:B------:R-:W-:Y:S01]  /*168c0*/  VIADD R212, R194.reuse, 0x20 ;  /* 0x00000020c2d47836 */ /* 0x040fe20000000000 */
[----:B------:R-:W-:Y:S01]  /*168d0*/  SHF.R.S32.HI R206, RZ, 0x1f, R206 ;  /* 0x0000001fffce7819 */ /* 0x000fe200000114ce */
[C---:B------:R-:W-:Y:S01]  /*168e0*/  VIADD R214, R194.reuse, 0x18 ;  /* 0x00000018c2d67836 */ /* 0x040fe20000000000 */
[----:B------:R-:W-:Y:S01]  /*168f0*/  SHF.R.S32.HI R208, RZ, 0x1f, R208 ;  /* 0x0000001fffd07819 */ /* 0x000fe200000114d0 */
[C---:B------:R-:W-:Y:S01]  /*16900*/  VIADD R232, R194.reuse, 0x10 ;  /* 0x00000010c2e87836 */ /* 0x040fe20000000000 */
[----:B------:R-:W-:Y:S01]  /*16910*/  SHF.R.S32.HI R210, RZ, 0x1f, R210 ;  /* 0x0000001fffd27819 */ /* 0x000fe200000114d2 */
[C---:B------:R-:W-:Y:S01]  /*16920*/  VIADD R234, R194.reuse, 0x8 ;  /* 0x00000008c2ea7836 */ /* 0x040fe20000000000 */
[----:B------:R-:W1:Y:S01]  /*16930*/  @P0 LDC R3, c[0x0][0xbf0] ;  /* 0x0002fc00ff030b82 */ /* 0x000e620000000800 */
        /* <DEDUP_REMOVED lines=11> */
[----:B------:R-:W-:Y:S02]  /*169f0*/  VIADD R176, R194, 0x60 ;  /* 0x00000060c2b07836 */ /* 0x000fe40000000000 */
[----:B0-----:R-:W-:-:S04]  /*16a00*/  @P0 IMAD.HI.U32 R13, R12, R13, RZ ;  /* 0x0000000d0c0d0227 */ /* 0x001fc800078e00ff */
[C---:B------:R-:W-:Y:S02]  /*16a10*/  VIADD R178, R194.reuse, 0x58 ;  /* 0x00000058c2b27836 */ /* 0x040fe40000000000 */
[C---:B------:R-:W-:Y:S01]  /*16a20*/  VIADD R180, R194.reuse, 0x50 ;  /* 0x00000050c2b47836 */ /* 0x040fe20000000000 */
[----:B-1----:R-:W-:Y:S01]  /*16a30*/  @P0 SHF.R.U32.HI R9, RZ, R3, R13 ;  /* 0x00000003ff090219 */ /* 0x002fe2000001160d */
[C---:B------:R-:W-:Y:S02]  /*16a40*/  VIADD R182, R194.reuse, 0x48 ;  /* 0x00000048c2b67836 */ /* 0x040fe40000000000 */
[----:B------:R-:W-:Y:S02]  /*16a50*/  VIADD R190, R194, 0x40 ;  /* 0x00000040c2be7836 */ /* 0x000fe40000000000 */
[----:B------:R-:W-:Y:S02]  /*16a60*/  IMAD.MOV R3, RZ, RZ, -R9 ;  /* 0x000000ffff037224 */ /* 0x000fe400078e0a09 */
[----:B------:R-:W-:-:S04]  /*16a70*/  IMAD.WIDE.U32 R10, R9, UR4, R10 ;  /* 0x00000004090a7c25 */ /* 0x000fc8000f8e000a */
[----:B------:R-:W-:Y:S02]  /*16a80*/  IMAD R3, R0, R3, R12 ;  /* 0x0000000300037224 */ /* 0x000fe400078e020c */
[----:B------:R-:W-:Y:S01]  /*16a90*/  IMAD R0, R8, R0, RZ ;  /* 0x0000000008007224 */ /* 0x000fe200078e02ff */
[----:B------:R-:W-:Y:S01]  /*16aa0*/  SHF.R.S32.HI R8, RZ, 0x1f, R9 ;  /* 0x0000001fff087819 */ /* 0x000fe20000011409 */
[C---:B------:R-:W-:Y:S02]  /*16ab0*/  VIADD R205, R194.reuse, 0x38 ;  /* 0x00000038c2cd7836 */ /* 0x040fe40000000000 */
[----:B------:R-:W-:Y:S02]  /*16ac0*/  VIADD R207, R194, 0x30 ;  /* 0x00000030c2cf7836 */ /* 0x000fe40000000000 */
[----:B------:R-:W-:Y:S02]  /*16ad0*/  IMAD R8, R8, UR4, RZ ;  /* 0x0000000408087c24 */ /* 0x000fe4000f8e02ff */
[----:B------:R-:W-:-:S02]  /*16ae0*/  VIADD R209, R194, 0x28 ;  /* 0x00000028c2d17836 */ /* 0x000fc40000000000 */
[----:B------:R-:W-:Y:S01]  /*16af0*/  IMAD R9, R9, UR5, R8 ;  /* 0x0000000509097c24 */ /* 0x000fe2000f8e0208 */
[----:B------:R-:W-:Y:S01]  /*16b00*/  SHF.R.S32.HI R8, RZ, 0x1f, R3 ;  /* 0x0000001fff087819 */ /* 0x000fe20000011403 */
[----:B------:R-:W-:Y:S01]  /*16b10*/  ULDC.64 UR4, c[0x0][0xb28] ;  /* 0x0002ca0000047ab9 */ /* 0x000fe20000000a00 */
[----:B------:R-:W-:Y:S02]  /*16b20*/  VIADD R211, R194, 0x20 ;  /* 0x00000020c2d37836 */ /* 0x000fe40000000000 */
[----:B------:R-:W-:Y:S02]  /*16b30*/  IMAD.IADD R11, R11, 0x1, R9 ;  /* 0x000000010b0b7824 */ /* 0x000fe400078e0209 */
[----:B------:R-:W-:Y:S02]  /*16b40*/  IMAD R8, R8, UR4, RZ ;  /* 0x0000000408087c24 */ /* 0x000fe4000f8e02ff */
[----:B------:R-:W-:-:S04]  /*16b50*/  IMAD.WIDE.U32 R10, R3, UR4, R10 ;  /* 0x00000004030a7c25 */ /* 0x000fc8000f8e000a */
[----:B------:R-:W-:Y:S01]  /*16b60*/  IMAD R8, R3, UR5, R8 ;  /* 0x0000000503087c24 */ /* 0x000fe2000f8e0208 */
[----:B------:R-:W-:Y:S01]  /*16b70*/  ULDC.64 UR4, c[0x0][0xb00] ;  /* 0x0002c00000047ab9 */ /* 0x000fe20000000a00 */
[----:B------:R-:W-:Y:S01]  /*16b80*/  VIADD R213, R194, 0x18 ;  /* 0x00000018c2d57836 */ /* 0x000fe20000000000 */
[----:B------:R-:W-:Y:S01]  /*16b90*/  LEA R3, P0, R10, UR4, 0x2 ;  /* 0x000000040a037c11 */ /* 0x000fe2000f8010ff */
[----:B------:R-:W-:Y:S02]  /*16ba0*/  IMAD.IADD R9, R11, 0x1, R8 ;  /* 0x000000010b097824 */ /* 0x000fe400078e0208 */
[----:B------:R-:W-:Y:S02]  /*16bb0*/  VIADD R8, R2, 0x28c20 ;  /* 0x00028c2002087836 */ /* 0x000fe40000000000 */
[----:B------:R0:W1:Y:S01]  /*16bc0*/  SHFL.IDX PT, R20, R3, RZ, 0x1c1f ;  /* 0x001c1fff03147589 */ /* 0x00006200000e0000 */
[----:B------:R-:W-:Y:S01]  /*16bd0*/  LEA.HI.X R14, R10, UR5, R9, 0x2, P0 ;  /* 0x000000050a0e7c11 */ /* 0x000fe200080f1409 */
[----:B------:R-:W-:Y:S01]  /*16be0*/  VIADD R231, R194, 0x10 ;  /* 0x00000010c2e77836 */ /* 0x000fe20000000000 */
[----:B------:R-:W-:Y:S01]  /*16bf0*/  ISETP.GE.AND P0, PT, R192, R0, PT ;  /* 0x00000000c000720c */ /* 0x000fe20003f06270 */
[----:B------:R-:W-:Y:S01]  /*16c00*/  VIADD R233, R194, 0x8 ;  /* 0x00000008c2e97836 */ /* 0x000fe20000000000 */
[----:B------:R-:W-:Y:S01]  /*16c10*/  PRMT R8, RZ, 0x654, R8 ;  /* 0x00000654ff087816 */ /* 0x000fe20000000008 */
[----:B------:R0:W3:Y:S03]  /*16c20*/  SHFL.IDX PT, R15, R14, RZ, 0x1c1f ;  /* 0x001c1fff0e0f7589 */ /* 0x0000e600000e0000 */
[----:B------:R0:W-:Y:S07]  /*16c30*/  SYNCS.ARRIVE.TRANS64.RED.A1T0 RZ, [R8+URZ], RZ ;  /* 0x000000ff08ff79a7 */ /* 0x0001ee000810043f */
[----:B------:R-:W-:Y:S05]  /*16c40*/  @P0 BRA `(.L_x_5797) ;  /* 0x0000000800040947 */ /* 0x000fea0003800000 */
[----:B------:R-:W-:Y:S02]  /*16c50*/  ULDC UR4, c[0x0][0xac8] ;  /* 0x0002b20000047ab9 */ /* 0x000fe40000000800 */
[----:B------:R-:W-:Y:S02]  /*16c60*/  ISETP.GE.AND P0, PT, R194, UR4, PT ;  /* 0x00000004c2007c0c */ /* 0x000fe4000bf06270 */
[----:B------:R-:W-:Y:S02]  /*16c70*/  ISETP.GE.AND P4, PT, R176, UR4, PT ;  /* 0x00000004b0007c0c */ /* 0x000fe4000bf86270 */
[----:B------:R-:W-:-:S09]  /*16c80*/  ISETP.GE.AND P5, PT, R174, UR4, PT ;  /* 0x00000004ae007c0c */ /* 0x000fd2000bfa6270 */
[----:B01----:R-:W-:-:S04]  /*16c90*/  @!P0 LEA R8, P1, R194, R20, 0x2 ;  /* 0x00000014c2088211 */ /* 0x003fc800078210ff */
[----:B---3--:R-:W-:Y:S02]  /*16ca0*/  @!P0 LEA.HI.X R9, R194, R15, R235, 0x2, P1 ;  /* 0x0000000fc2098211 */ /* 0x008fe400008f14eb */
        /* <DEDUP_REMOVED lines=25> */
[----:B------:R-:W-:-:S03]  /*16e40*/  ISETP.GE.AND P2, PT, R190, UR4, PT ;  /* 0x00000004be007c0c */ /* 0x000fc6000bf46270 */
[----:B------:R0:W-:Y:S02]  /*16e50*/  @!P1 ST.E.64 desc[UR42][R8.64], R48 ;  /* 0x0000003008009985 */ /* 0x0001e4000c101b2a */
[----:B0-----:R-:W-:-:S04]  /*16e60*/  @!P0 LEA R8, P1, R205, R20, 0x2 ;  /* 0x00000014cd088211 */ /* 0x001fc800078210ff */
[----:B------:R-:W-:Y:S02]  /*16e70*/  @!P0 LEA.HI.X R9, R205, R15, R206, 0x2, P1 ;  /* 0x0000000fcd098211 */ /* 0x000fe400008f14ce */
[----:B------:R-:W-:-:S03]  /*16e80*/  ISETP.GE.AND P1, PT, R180, UR4, PT ;  /* 0x00000004b4007c0c */ /* 0x000fc6000bf26270 */
[----:B------:R0:W-:Y:S01]  /*16e90*/  @!P0 ST.E.64 desc[UR42][R8.64], R52 ;  /* 0x0000003408008985 */ /* 0x0001e2000c101b2a */
[----:B------:R-:W-:-:S09]  /*16ea0*/  ISETP.GE.AND P0, PT, R182, UR4, PT ;  /* 0x00000004b6007c0c */ /* 0x000fd2000bf06270 */
[-C--:B------:R-:W-:Y:S02]  /*16eb0*/  @!P1 LEA R10, P6, R180, R20.reuse, 0x2 ;  /* 0x00000014b40a9211 */ /* 0x080fe400078c10ff */
[----:B0-----:R-:W-:Y:S02]  /*16ec0*/  @!P2 LEA R8, P3, R190, R20, 0x2 ;  /* 0x00000014be08a211 */ /* 0x001fe400078610ff */
[-C--:B------:R-:W-:Y:S02]  /*16ed0*/  @!P1 LEA.HI.X R11, R180, R15.reuse, R181, 0x2, P6 ;  /* 0x0000000fb40b9211 */ /* 0x080fe400030f14b5 */
[----:B------:R-:W-:Y:S02]  /*16ee0*/  @!P2 LEA.HI.X R9, R190, R15, R202, 0x2, P3 ;  /* 0x0000000fbe09a211 */ /* 0x000fe400018f14ca */
[----:B------:R-:W-:-:S03]  /*16ef0*/  ISETP.GE.AND P3, PT, R178, UR4, PT ;  /* 0x00000004b2007c0c */ /* 0x000fc6000bf66270 */
[----:B------:R0:W-:Y:S02]  /*16f00*/  @!P2 ST.E.64 desc[UR42][R8.64], R56 ;  /* 0x000000380800a985 */ /* 0x0001e4000c101b2a */
[----:B0-----:R-:W-:-:S04]  /*16f10*/  @!P0 LEA R8, P2, R182, R20, 0x2 ;  /* 0x00000014b6088211 */ /* 0x001fc800078410ff */
[----:B------:R-:W-:-:S05]  /*16f20*/  @!P0 LEA.HI.X R9, R182, R15, R183, 0x2, P2 ;  /* 0x0000000fb6098211 */ /* 0x000fca00010f14b7 */
[----:B------:R0:W-:Y:S01]  /*16f30*/  @!P0 ST.E.64 desc[UR42][R8.64], R60 ;  /* 0x0000003c08008985 */ /* 0x0001e2000c101b2a */
[----:B------:R-:W-:-:S03]  /*16f40*/  ISETP.GE.AND P0, PT, R172, UR4, PT ;  /* 0x00000004ac007c0c */ /* 0x000fc6000bf06270 */
[----:B------:R1:W-:Y:S01]  /*16f50*/  @!P1 ST.E.64 desc[UR42][R10.64], R64 ;  /* 0x000000400a009985 */ /* 0x0003e2000c101b2a */
[----:B------:R-:W-:Y:S02]  /*16f60*/  ISETP.GE.AND P1, PT, R170, UR4, PT ;  /* 0x00000004aa007c0c */ /* 0x000fe4000bf26270 */
[-C--:B0-----:R-:W-:Y:S02]  /*16f70*/  @!P3 LEA R8, P6, R178, R20.reuse, 0x2 ;  /* 0x00000014b208b211 */ /* 0x081fe400078c10ff */
[-C--:B-1----:R-:W-:Y:S02]  /*16f80*/  @!P4 LEA R10, P2, R176, R20.reuse, 0x2 ;  /* 0x00000014b00ac211 */ /* 0x082fe400078410ff */
[-C--:B------:R-:W-:Y:S02]  /*16f90*/  @!P3 LEA.HI.X R9, R178, R15.reuse, R179, 0x2, P6 ;  /* 0x0000000fb209b211 */ /* 0x080fe400030f14b3 */
[----:B------:R-:W-:Y:S02]  /*16fa0*/  @!P5 LEA R12, P6, R174, R20, 0x2 ;  /* 0x00000014ae0cd211 */ /* 0x000fe400078c10ff */
[-C--:B------:R-:W-:Y:S01]  /*16fb0*/  @!P4 LEA.HI.X R11, R176, R15.reuse, R177, 0x2, P2 ;  /* 0x0000000fb00bc211 */ /* 0x080fe200010f14b1 */
[----:B------:R0:W-:Y:S01]  /*16fc0*/  @!P3 ST.E.64 desc[UR42][R8.64], R68 ;  /* 0x000000440800b985 */ /* 0x0001e2000c101b2a */
[----:B------:R-:W-:-:S02]  /*16fd0*/  @!P5 LEA.HI.X R13, R174, R15, R175, 0x2, P6 ;  /* 0x0000000fae0dd211 */ /* 0x000fc400030f14af */
[----:B------:R-:W-:Y:S01]  /*16fe0*/  ISETP.GE.AND P2, PT, R168, UR4, PT ;  /* 0x00000004a8007c0c */ /* 0x000fe2000bf46270 */
[----:B------:R1:W-:Y:S01]  /*16ff0*/  @!P4 ST.E.64 desc[UR42][R10.64], R72 ;  /* 0x000000480a00c985 */ /* 0x0003e2000c101b2a */
[----:B------:R-:W-:-:S03]  /*17000*/  ISETP.GE.AND P3, PT, R166, UR4, PT ;  /* 0x00000004a6007c0c */ /* 0x000fc6000bf66270 */
[----:B------:R3:W-:Y:S01]  /*17010*/  @!P5 ST.E.64 desc[UR42][R12.64], R6 ;  /* 0x000000060c00d985 */ /* 0x0007e2000c101b2a */
[----:B0-----:R-:W-:-:S07]  /*17020*/  @!P1 LEA R8, P5, R170, R20, 0x2 ;  /* 0x00000014aa089211 */ /* 0x001fce00078a10ff */
[-C--:B-1----:R-:W-:Y:S02]  /*17030*/  @!P2 LEA R10, P6, R168, R20.reuse, 0x2 ;  /* 0x00000014a80aa211 */ /* 0x082fe400078c10ff */
[-C--:B------:R-:W-:Y:S02]  /*17040*/  @!P1 LEA.HI.X R9, R170, R15.reuse, R171, 0x2, P5 ;  /* 0x0000000faa099211 */ /* 0x080fe400028f14ab */
[----:B---3--:R-:W-:Y:S02]  /*17050*/  @!P0 LEA R6, P4, R172, R20, 0x2 ;  /* 0x00000014ac068211 */ /* 0x008fe400078810ff */
[----:B------:R-:W-:Y:S02]  /*17060*/  ISETP.GE.AND P5, PT, R162, UR4, PT ;  /* 0x00000004a2007c0c */ /* 0x000fe4000bfa6270 */
[----:B------:R-:W-:Y:S02]  /*17070*/  @!P0 LEA.HI.X R7, R172, R15, R173, 0x2, P4 ;  /* 0x0000000fac078211 */ /* 0x000fe400020f14ad */
[----:B------:R-:W-:-:S02]  /*17080*/  ISETP.GE.AND P4, PT, R164, UR4, PT ;  /* 0x00000004a4007c0c */ /* 0x000fc4000bf86270 */
[----:B------:R-:W-:Y:S01]  /*17090*/  @!P2 LEA.HI.X R11, R168, R15, R169, 0x2, P6 ;  /* 0x0000000fa80ba211 */ /* 0x000fe200030f14a9 */
[----:B------:R0:W-:Y:S04]  /*170a0*/  @!P0 ST.E.64 desc[UR42][R6.64], R80 ;  /* 0x0000005006008985 */ /* 0x0001e8000c101b2a */
[----:B------:R1:W-:Y:S01]  /*170b0*/  @!P1 ST.E.64 desc[UR42][R8.64], R84 ;  /* 0x0000005408009985 */ /* 0x0003e2000c101b2a */
[----:B------:R-:W-:-:S03]  /*170c0*/  ISETP.GE.AND P1, PT, R236, UR4, PT ;  /* 0x00000004ec007c0c */ /* 0x000fc6000bf26270 */
[----:B------:R3:W-:Y:S01]  /*170d0*/  @!P2 ST.E.64 desc[UR42][R10.64], R88 ;  /* 0x000000580a00a985 */ /* 0x0007e2000c101b2a */
[----:B------:R-:W-:Y:S02]  /*170e0*/  ISETP.GE.AND P2, PT, R237, UR4, PT ;  /* 0x00000004ed007c0c */ /* 0x000fe4000bf46270 */
[-C--:B0-----:R-:W-:Y:S02]  /*170f0*/  @!P3 LEA R6, P6, R166, R20.reuse, 0x2 ;  /* 0x00000014a606b211 */ /* 0x081fe400078c10ff */
[-C--:B-1----:R-:W-:Y:S02]  /*17100*/  @!P4 LEA R8, P0, R164, R20.reuse, 0x2 ;  /* 0x00000014a408c211 */ /* 0x082fe400078010ff */
[-C--:B------:R-:W-:Y:S02]  /*17110*/  @!P3 LEA.HI.X R7, R166, R15.reuse, R167, 0x2, P6 ;  /* 0x0000000fa607b211 */ /* 0x080fe400030f14a7 */
[----:B------:R-:W-:Y:S02]  /*17120*/  @!P4 LEA.HI.X R9, R164, R15, R165, 0x2, P0 ;  /* 0x0000000fa409c211 */ /* 0x000fe400000f14a5 */
[----:B------:R-:W-:Y:S01]  /*17130*/  ISETP.GE.AND P0, PT, R230, UR4, PT ;  /* 0x00000004e6007c0c */ /* 0x000fe2000bf06270 */
[----:B------:R0:W-:Y:S01]  /*17140*/  @!P3 ST.E.64 desc[UR42][R6.64], R92 ;  /* 0x0000005c0600b985 */ /* 0x0001e2000c101b2a */
[----:B---3--:R-:W-:-:S03]  /*17150*/  @!P5 LEA R10, P6, R162, R20, 0x2 ;  /* 0x00000014a20ad211 */ /* 0x008fc600078c10ff */
[----:B------:R1:W-:Y:S01]  /*17160*/  @!P4 ST.E.64 desc[UR42][R8.64], R96 ;  /* 0x000000600800c985 */ /* 0x0003e2000c101b2a */
[----:B------:R-:W-:Y:S02]  /*17170*/  @!P5 LEA.HI.X R11, R162, R15, R163, 0x2, P6 ;  /* 0x0000000fa20bd211 */ /* 0x000fe400030f14a3 */
[----:B------:R-:W-:-:S03]  /*17180*/  ISETP.GE.AND P4, PT, R228, UR4, PT ;  /* 0x00000004e4007c0c */ /* 0x000fc6000bf86270 */
[----:B------:R3:W-:Y:S01]  /*17190*/  @!P5 ST.E.64 desc[UR42][R10.64], R100 ;  /* 0x000000640a00d985 */ /* 0x0007e2000c101b2a */
[----:B------:R-:W-:Y:S02]  /*171a0*/  ISETP.GE.AND P5, PT, R229, UR4, PT ;  /* 0x00000004e5007c0c */ /* 0x000fe4000bfa6270 */
[CC--:B0-----:R-:W-:Y:S02]  /*171b0*/  @!P2 LEA R6, P6, R237.reuse, R20.reuse, 0x2 ;  /* 0x00000014ed06a211 */ /* 0x0c1fe400078c10ff */
[CC--:B-1----:R-:W-:Y:S02]  /*171c0*/  @!P1 LEA R8, P3, R236.reuse, R20.reuse, 0x2 ;  /* 0x00000014ec089211 */ /* 0x0c2fe400078610ff */
[-C--:B------:R-:W-:Y:S02]  /*171d0*/  @!P2 LEA.HI.X R7, R237, R15.reuse, R161, 0x2, P6 ;  /* 0x0000000fed07a211 */ /* 0x080fe400030f14a1 */
[----:B------:R-:W-:Y:S02]  /*171e0*/  @!P1 LEA.HI.X R9, R236, R15, R160, 0x2, P3 ;  /* 0x0000000fec099211 */ /* 0x000fe400018f14a0 */
[----:B---3--:R-:W-:Y:S01]  /*171f0*/  @!P0 LEA R10, P6, R230, R20, 0x2 ;  /* 0x00000014e60a8211 */ /* 0x008fe200078c10ff */
[----:B------:R0:W-:Y:S01]  /*17200*/  @!P2 ST.E.64 desc[UR42][R6.64], R104 ;  /* 0x000000680600a985 */ /* 0x0001e2000c101b2a */
[----:B------:R-:W-:-:S02]  /*17210*/  ISETP.GE.AND P3, PT, R227, UR4, PT ;  /* 0x00000004e3007c0c */ /* 0x000fc4000bf66270 */
[----:B------:R-:W-:Y:S01]  /*17220*/  @!P0 LEA.HI.X R11, R230, R15, R159, 0x2, P6 ;  /* 0x0000000fe60b8211 */ /* 0x000fe200030f149f */
[----:B------:R1:W-:Y:S04]  /*17230*/  @!P1 ST.E.64 desc[UR42][R8.64], R108 ;  /* 0x0000006c08009985 */ /* 0x0003e8000c101b2a */
[----:B------:R3:W-:Y:S01]  /*17240*/  @!P0 ST.E.64 desc[UR42][R10.64], R112 ;  /* 0x000000700a008985 */ /* 0x0007e2000c101b2a */
[----:B------:R-:W-:Y:S02]  /*17250*/  ISETP.GE.AND P0, PT, R226, UR4, PT ;  /* 0x00000004e2007c0c */ /* 0x000fe4000bf06270 */
[-C--:B0-----:R-:W-:Y:S02]  /*17260*/  @!P5 LEA R6, P1, R229, R20.reuse, 0x2 ;  /* 0x00000014e506d211 */ /* 0x081fe400078210ff */
[----:B-1----:R-:W-:-:S02]  /*17270*/  @!P4 LEA R8, P2, R228, R20, 0x2 ;  /* 0x00000014e408c211 */ /* 0x002fc400078410ff */
[-C--:B------:R-:W-:Y:S02]  /*17280*/  @!P5 LEA.HI.X R7, R229, R15.reuse, R158, 0x2, P1 ;  /* 0x0000000fe507d211 */ /* 0x080fe400008f149e */
[----:B---3--:R-:W-:Y:S02]  /*17290*/  @!P3 LEA R10, P6, R227, R20, 0x2 ;  /* 0x00000014e30ab211 */ /* 0x008fe400078c10ff */
[----:B------:R-:W-:Y:S01]  /*172a0*/  ISETP.GE.AND P1, PT, R225, UR4, PT ;  /* 0x00000004e1007c0c */ /* 0x000fe2000bf26270 */
[----:B------:R0:W-:Y:S01]  /*172b0*/  @!P5 ST.E.64 desc[UR42][R6.64], R116 ;  /* 0x000000740600d985 */ /* 0x0001e2000c101b2a */
[-C--:B------:R-:W-:Y:S02]  /*172c0*/  @!P4 LEA.HI.X R9, R228, R15.reuse, R157, 0x2, P2 ;  /* 0x0000000fe409c211 */ /* 0x080fe400010f149d */
        /* <DEDUP_REMOVED lines=12> */
[----:B---3--:R-:W-:-:S03]  /*17390*/  @!P3 LEA R10, P6, R223, R20, 0x2 ;  /* 0x00000014df0ab211 */ /* 0x008fc600078c10ff */
        /* <DEDUP_REMOVED lines=12> */
.L_x_5797:
[----:B------:R-:W-:Y:S05]  /*17460*/  BSYNC B1 ;  /* 0x0000000000017941 */ /* 0x000fea0003800000 */
.L_x_5796:
[----:B----4-:R-:W-:Y:S01]  /*17470*/  VIADD R7, R192, 0x8 ;  /* 0x00000008c0077836 */ /* 0x010fe20000000000 */
[----:B------:R4:W1:Y:S04]  /*17480*/  SHFL.IDX PT, R23, R14, 0x1, 0x1c1f ;  /* 0x003c1f000e177f89 */ /* 0x00086800000e0000 */
[----:B------:R-:W-:Y:S01]  /*17490*/  ISETP.GE.AND P0, PT, R7, R0, PT ;  /* 0x000000000700720c */ /* 0x000fe20003f06270 */
[----:B0-----:R-:W0:-:S12]  /*174a0*/  SHFL.IDX PT, R3, R3, 0x1, 0x1c1f ;  /* 0x003c1f0003037f89 */ /* 0x001e1800000e0000 */
[----:B----4-:R-:W-:Y:S05]  /*174b0*/  @P0 BRA `(.L_x_5795) ;  /* 0x0000001400d40947 */ /* 0x010fea0003800000 */
[----:B------:R-:W-:Y:S02]  /*174c0*/  ULDC UR4, c[0x0][0xac8] ;  /* 0x0002b20000047ab9 */ /* 0x000fe40000000800 */
[----:B------:R-:W-:Y:S02]  /*174d0*/  ISETP.GE.AND P4, PT, R194, UR4, PT ;  /* 0x00000004c2007c0c */ /* 0x000fe4000bf86270 */
[----:B------:R-:W-:Y:S02]  /*174e0*/  ISETP.GE.AND P2, PT, R233, UR4, PT ;  /* 0x00000004e9007c0c */ /* 0x000fe4000bf46270 */
[----:B------:R-:W-:Y:S02]  /*174f0*/  ISETP.GE.AND P1, PT, R231, UR4, PT ;  /* 0x00000004e7007c0c */ /* 0x000fe4000bf26270 */
[----:B------:R-:W-:-:S07]  /*17500*/  ISETP.GE.AND P0, PT, R213, UR4, PT ;  /* 0x00000004d5007c0c */ /* 0x000fce000bf06270 */
[----:B0-----:R-:W-:-:S04]  /*17510*/  @!P4 LEA R6, P3, R194, R3, 0x2 ;  /* 0x00000003c206c211 */ /* 0x001fc800078610ff */
[----:B-1----:R-:W-:Y:S02]  /*17520*/  @!P4 LEA.HI.X R7, R194, R23, R235, 0x2, P3 ;  /* 0x00000017c207c211 */ /* 0x002fe400018f14eb */
        /* <DEDUP_REMOVED lines=15> */
[----:B-1----:R-:W-:Y:S02]  /*17620*/  @!P4 LEA R8, P2, R209, R3, 0x2 ;  /* 0x00000003d108c211 */ /* 0x002fe400078410ff */
[----:B------:R-:W-:-:S02]  /*17630*/  @!P3 LEA.HI.X R7, R211, R23, R212, 0x2, P1 ;  /* 0x00000017d307b211 */ /* 0x000fc400008f14d4 */
[----:B------:R-:W-:Y:S02]  /*17640*/  ISETP.GE.AND P1, PT, R190, UR4, PT ;  /* 0x00000004be007c0c */ /* 0x000fe4000bf26270 */
[----:B------:R-:W-:Y:S01]  /*17650*/  @!P4 LEA.HI.X R9, R209, R23, R210, 0x2, P2 ;  /* 0x00000017d109c211 */ /* 0x000fe200010f14d2 */
[----:B------:R0:W-:Y:S01]  /*17660*/  @!P3 ST.E.64 desc[UR42][R6.64], R42 ;  /* 0x0000002a0600b985 */ /* 0x0001e2000c101b2a */
[----:B------:R-:W-:Y:S02]  /*17670*/  ISETP.GE.AND P2, PT, R182, UR4, PT ;  /* 0x00000004b6007c0c */ /* 0x000fe4000bf46270 */
[C---:B----4-:R-:W-:Y:S01]  /*17680*/  @!P5 LEA R10, P6, R207.reuse, R3, 0x2 ;  /* 0x00000003cf0ad211 */ /* 0x050fe200078c10ff */
[----:B------:R1:W-:Y:S01]  /*17690*/  @!P4 ST.E.64 desc[UR42][R8.64], R46 ;  /* 0x0000002e0800c985 */ /* 0x0003e2000c101b2a */
[----:B------:R-:W-:Y:S02]  /*176a0*/  ISETP.GE.AND P3, PT, R180, UR4, PT ;  /* 0x00000004b4007c0c */ /* 0x000fe4000bf66270 */
[----:B------:R-:W-:-:S02]  /*176b0*/  @!P5 LEA.HI.X R11, R207, R23, R208, 0x2, P6 ;  /* 0x00000017cf0bd211 */ /* 0x000fc400030f14d0 */
[----:B------:R-:W-:-:S03]  /*176c0*/  ISETP.GE.AND P4, PT, R178, UR4, PT ;  /* 0x00000004b2007c0c */ /* 0x000fc6000bf86270 */
[----:B------:R4:W-:Y:S01]  /*176d0*/  @!P5 ST.E.64 desc[UR42][R10.64], R50 ;  /* 0x000000320a00d985 */ /* 0x0009e2000c101b2a */
[CC--:B0-----:R-:W-:Y:S02]  /*176e0*/  @!P0 LEA R6, P6, R205.reuse, R3.reuse, 0x2 ;  /* 0x00000003cd068211 */ /* 0x0c1fe400078c10ff */
[C---:B-1----:R-:W-:Y:S02]  /*176f0*/  @!P1 LEA R8, P5, R190.reuse, R3, 0x2 ;  /* 0x00000003be089211 */ /* 0x042fe400078a10ff */
[-C--:B------:R-:W-:Y:S02]  /*17700*/  @!P0 LEA.HI.X R7, R205, R23.reuse, R206, 0x2, P6 ;  /* 0x00000017cd078211 */ /* 0x080fe400030f14ce */
[----:B------:R-:W-:Y:S02]  /*17710*/  @!P1 LEA.HI.X R9, R190, R23, R202, 0x2, P5 ;  /* 0x00000017be099211 */ /* 0x000fe400028f14ca */
[----:B------:R-:W-:Y:S01]  /*17720*/  ISETP.GE.AND P5, PT, R176, UR4, PT ;  /* 0x00000004b0007c0c */ /* 0x000fe2000bfa6270 */
[----:B------:R0:W-:Y:S01]  /*17730*/  @!P0 ST.E.64 desc[UR42][R6.64], R54 ;  /* 0x0000003606008985 */ /* 0x0001e2000c101b2a */
[----:B----4-:R-:W-:-:S02]  /*17740*/  @!P2 LEA R10, P6, R182, R3, 0x2 ;  /* 0x00000003b60aa211 */ /* 0x010fc400078c10ff */
[----:B------:R-:W-:Y:S01]  /*17750*/  ISETP.GE.AND P0, PT, R174, UR4, PT ;  /* 0x00000004ae007c0c */ /* 0x000fe2000bf06270 */
[----:B------:R1:W-:Y:S01]  /*17760*/  @!P1 ST.E.64 desc[UR42][R8.64], R58 ;  /* 0x0000003a08009985 */ /* 0x0003e2000c101b2a */
[----:B------:R-:W-:Y:S02]  /*17770*/  @!P2 LEA.HI.X R11, R182, R23, R183, 0x2, P6 ;  /* 0x00000017b60ba211 */ /* 0x000fe400030f14b7 */
[----:B------:R-:W-:-:S03]  /*17780*/  ISETP.GE.AND P1, PT, R172, UR4, PT ;  /* 0x00000004ac007c0c */ /* 0x000fc6000bf26270 */
[----:B------:R4:W-:Y:S01]  /*17790*/  @!P2 ST.E.64 desc[UR42][R10.64], R62 ;  /* 0x0000003e0a00a985 */ /* 0x0009e2000c101b2a */
[-C--:B0-----:R-:W-:Y:S02]  /*177a0*/  @!P3 LEA R6, P6, R180, R3.reuse, 0x2 ;  /* 0x00000003b406b211 */ /* 0x081fe400078c10ff */
[----:B-1----:R-:W-:Y:S02]  /*177b0*/  @!P4 LEA R8, P2, R178, R3, 0x2 ;  /* 0x00000003b208c211 */ /* 0x002fe400078410ff */
[-C--:B------:R-:W-:Y:S02]  /*177c0*/  @!P3 LEA.HI.X R7, R180, R23.reuse, R181, 0x2, P6 ;  /* 0x00000017b407b211 */ /* 0x080fe400030f14b5 */
[----:B------:R-:W-:Y:S02]  /*177d0*/  @!P4 LEA.HI.X R9, R178, R23, R179, 0x2, P2 ;  /* 0x00000017b209c211 */ /* 0x000fe400010f14b3 */
[----:B------:R-:W-:Y:S01]  /*177e0*/  ISETP.GE.AND P2, PT, R170, UR4, PT ;  /* 0x00000004aa007c0c */ /* 0x000fe2000bf46270 */
[----:B------:R0:W-:Y:S01]  /*177f0*/  @!P3 ST.E.64 desc[UR42][R6.64], R66 ;  /* 0x000000420600b985 */ /* 0x0001e2000c101b2a */
[----:B----4-:R-:W-:-:S03]  /*17800*/  @!P5 LEA R10, P6, R176, R3, 0x2 ;  /* 0x00000003b00ad211 */ /* 0x010fc600078c10ff */
[----:B------:R1:W-:Y:S01]  /*17810*/  @!P4 ST.E.64 desc[UR42][R8.64], R70 ;  /* 0x000000460800c985 */ /* 0x0003e2000c101b2a */
[----:B------:R-:W-:-:S05]  /*17820*/  @!P5 LEA.HI.X R11, R176, R23, R177, 0x2, P6 ;  /* 0x00000017b00bd211 */ /* 0x000fca00030f14b1 */
[----:B------:R4:W-:Y:S01]  /*17830*/  @!P5 ST.E.64 desc[UR42][R10.64], R74 ;  /* 0x0000004a0a00d985 */ /* 0x0009e2000c101b2a */
[----:B------:R-:W-:Y:S02]  /*17840*/  ISETP.GE.AND P5, PT, R168, UR4, PT ;  /* 0x00000004a8007c0c */ /* 0x000fe4000bfa6270 */
[----:B0-----:R-:W-:-:S04]  /*17850*/  @!P0 LEA R6, P4, R174, R3, 0x2 ;  /* 0x00000003ae068211 */ /* 0x001fc800078810ff */
[----:B------:R-:W-:Y:S02]  /*17860*/  @!P0 LEA.HI.X R7, R174, R23, R175, 0x2, P4 ;  /* 0x00000017ae078211 */ /* 0x000fe400020f14af */
[----:B------:R-:W-:Y:S02]  /*17870*/  ISETP.GE.AND P4, PT, R166, UR4, PT ;  /* 0x00000004a6007c0c */ /* 0x000fe4000bf86270 */
[-C--:B-1----:R-:W-:Y:S01]  /*17880*/  @!P1 LEA R8, P3, R172, R3.reuse, 0x2 ;  /* 0x00000003ac089211 */ /* 0x082fe200078610ff */
[----:B------:R0:W-:Y:S01]  /*17890*/  @!P0 ST.E.64 desc[UR42][R6.64], R4 ;  /* 0x0000000406008985 */ /* 0x0001e2000c101b2a */
[----:B----4-:R-:W-:Y:S02]  /*178a0*/  @!P2 LEA R10, P6, R170, R3, 0x2 ;  /* 0x00000003aa0aa211 */ /* 0x010fe400078c10ff */
[----:B------:R-:W-:Y:S02]  /*178b0*/  @!P1 LEA.HI.X R9, R172, R23, R173, 0x2, P3 ;  /* 0x00000017ac099211 */ /* 0x000fe400018f14ad */
[----:B------:R-:W-:-:S02]  /*178c0*/  ISETP.GE.AND P3, PT, R164, UR4, PT ;  /* 0x00000004a4007c0c */ /* 0x000fc4000bf66270 */
[----:B------:R-:W-:Y:S01]  /*178d0*/  @!P2 LEA.HI.X R11, R170, R23, R171, 0x2, P6 ;  /* 0x00000017aa0ba211 */ /* 0x000fe200030f14ab */
[----:B------:R1:W-:Y:S01]  /*178e0*/  @!P1 ST.E.64 desc[UR42][R8.64], R82 ;  /* 0x0000005208009985 */ /* 0x0003e2000c101b2a */
[-C--:B------:R-:W-:Y:S02]  /*178f0*/  @!P5 LEA R12, P6, R168, R3.reuse, 0x2 ;  /* 0x00000003a80cd211 */ /* 0x080fe400078c10ff */
[----:B------:R-:W-:Y:S01]  /*17900*/  @!P4 LEA R14, P0, R166, R3, 0x2 ;  /* 0x00000003a60ec211 */ /* 0x000fe200078010ff */
[----:B------:R4:W-:Y:S01]  /*17910*/  @!P2 ST.E.64 desc[UR42][R10.64], R86 ;  /* 0x000000560a00a985 */ /* 0x0009e2000c101b2a */
[----:B------:R-:W-:Y:S02]  /*17920*/  ISETP.GE.AND P2, PT, R162, UR4, PT ;  /* 0x00000004a2007c0c */ /* 0x000fe4000bf46270 */
[----:B------:R-:W-:Y:S02]  /*17930*/  ISETP.GE.AND P1, PT, R237, UR4, PT ;  /* 0x00000004ed007c0c */ /* 0x000fe4000bf26270 */
[----:B---3--:R-:W-:-:S02]  /*17940*/  @!P4 LEA.HI.X R15, R166, R23, R167, 0x2, P0 ;  /* 0x00000017a60fc211 */ /* 0x008fc400000f14a7 */
[----:B------:R-:W-:Y:S02]  /*17950*/  @!P5 LEA.HI.X R13, R168, R23, R169, 0x2, P6 ;  /* 0x00000017a80dd211 */ /* 0x000fe400030f14a9 */
[----:B------:R-:W-:Y:S02]  /*17960*/  ISETP.GE.AND P0, PT, R236, UR4, PT ;  /* 0x00000004ec007c0c */ /* 0x000fe4000bf06270 */
[----:B------:R-:W-:Y:S01]  /*17970*/  @!P3 LEA R20, P6, R164, R3, 0x2 ;  /* 0x00000003a414b211 */ /* 0x000fe200078c10ff */
[----:B------:R3:W-:Y:S01]  /*17980*/  @!P5 ST.E.64 desc[UR42][R12.64], R90 ;  /* 0x0000005a0c00d985 */ /* 0x0007e2000c101b2a */
[----:B------:R-:W-:Y:S02]  /*17990*/  ISETP.GE.AND P5, PT, R230, UR4, PT ;  /* 0x00000004e6007c0c */ /* 0x000fe4000bfa6270 */
[----:B------:R-:W-:Y:S01]  /*179a0*/  @!P3 LEA.HI.X R21, R164, R23, R165, 0x2, P6 ;  /* 0x00000017a415b211 */ /* 0x000fe200030f14a5 */
[----:B------:R5:W-:Y:S01]  /*179b0*/  @!P4 ST.E.64 desc[UR42][R14.64], R94 ;  /* 0x0000005e0e00c985 */ /* 0x000be2000c101b2a */
[----:B0-----:R-:W-:-:S02]  /*179c0*/  @!P2 LEA R4, P6, R162, R3, 0x2 ;  /* 0x00000003a204a211 */ /* 0x001fc400078c10ff */
[----:B------:R-:W-:Y:S01]  /*179d0*/  ISETP.GE.AND P4, PT, R229, UR4, PT ;  /* 0x00000004e5007c0c */ /* 0x000fe2000bf86270 */
[----:B------:R-:W-:Y:S01]  /*179e0*/  @!P3 ST.E.64 desc[UR42][R20.64], R98 ;  /* 0x000000621400b985 */ /* 0x000fe2000c101b2a */
[C---:B------:R-:W-:Y:S02]  /*179f0*/  @!P1 LEA R6, P3, R237.reuse, R3, 0x2 ;  /* 0x00000003ed069211 */ /* 0x040fe400078610ff */
[----:B------:R-:W-:Y:S02]  /*17a00*/  @!P2 LEA.HI.X R5, R162, R23, R163, 0x2, P6 ;  /* 0x00000017a205a211 */ /* 0x000fe400030f14a3 */
[----:B-1----:R-:W-:Y:S02]  /*17a10*/  @!P0 LEA R8, P6, R236, R3, 0x2 ;  /* 0x00000003ec088211 */ /* 0x002fe400078c10ff */
[----:B------:R-:W-:Y:S01]  /*17a20*/  @!P1 LEA.HI.X R7, R237, R23, R161, 0x2, P3 ;  /* 0x00000017ed079211 */ /* 0x000fe200018f14a1 */
[----:B------:R0:W-:Y:S01]  /*17a30*/  @!P2 ST.E.64 desc[UR42][R4.64], R102 ;  /* 0x000000660400a985 */ /* 0x0001e2000c101b2a */
[----:B------:R-:W-:-:S02]  /*17a40*/  ISETP.GE.AND P3, PT, R228, UR4, PT ;  /* 0x00000004e4007c0c */ /* 0x000fc4000bf66270 */
[----:B------:R-:W-:Y:S01]  /*17a50*/  @!P0 LEA.HI.X R9, R236, R23, R160, 0x2, P6 ;  /* 0x00000017ec098211 */ /* 0x000fe200030f14a0 */
[----:B------:R1:W-:Y:S01]  /*17a60*/  @!P1 ST.E.64 desc[UR42][R6.64], R106 ;  /* 0x0000006a06009985 */ /* 0x0003e2000c101b2a */
[CC--:B----4-:R-:W-:Y:S02]  /*17a70*/  @!P5 LEA R10, P1, R230.reuse, R3.reuse, 0x2 ;  /* 0x00000003e60ad211 */ /* 0x0d0fe400078210ff */
[----:B---3--:R-:W-:Y:S01]  /*17a80*/  @!P4 LEA R12, P2, R229, R3, 0x2 ;  /* 0x00000003e50cc211 */ /* 0x008fe200078410ff */
[----:B------:R3:W-:Y:S01]  /*17a90*/  @!P0 ST.E.64 desc[UR42][R8.64], R110 ;  /* 0x0000006e08008985 */ /* 0x0007e2000c101b2a */
[----:B------:R-:W-:Y:S02]  /*17aa0*/  ISETP.GE.AND P0, PT, R227, UR4, PT ;  /* 0x00000004e3007c0c */ /* 0x000fe4000bf06270 */
[----:B------:R-:W-:Y:S02]  /*17ab0*/  @!P5 LEA.HI.X R11, R230, R23, R159, 0x2, P1 ;  /* 0x00000017e60bd211 */ /* 0x000fe400008f149f */
[----:B------:R-:W-:-:S02]  /*17ac0*/  ISETP.GE.AND P1, PT, R226, UR4, PT ;  /* 0x00000004e2007c0c */ /* 0x000fc4000bf26270 */
[C---:B-----5:R-:W-:Y:S01]  /*17ad0*/  @!P3 LEA R14, P6, R228.reuse, R3, 0x2 ;  /* 0x00000003e40eb211 */ /* 0x060fe200078c10ff */
[----:B------:R4:W-:Y:S01]  /*17ae0*/  @!P5 ST.E.64 desc[UR42][R10.64], R114 ;  /* 0x000000720a00d985 */ /* 0x0009e2000c101b2a */
[-C--:B------:R-:W-:Y:S02]  /*17af0*/  @!P4 LEA.HI.X R13, R229, R23.reuse, R158, 0x2, P2 ;  /* 0x00000017e50dc211 */ /* 0x080fe400010f149e */
[----:B------:R-:W-:Y:S02]  /*17b00*/  @!P3 LEA.HI.X R15, R228, R23, R157, 0x2, P6 ;  /* 0x00000017e40fb211 */ /* 0x000fe400030f149d */
[----:B------:R-:W-:Y:S01]  /*17b10*/  ISETP.GE.AND P2, PT, R223, UR4, PT ;  /* 0x00000004df007c0c */ /* 0x000fe2000bf46270 */
[----:B------:R5:W-:Y:S01]  /*17b20*/  @!P4 ST.E.64 desc[UR42][R12.64], R118 ;  /* 0x000000760c00c985 */ /* 0x000be2000c101b2a */
[----:B------:R-:W-:Y:S02]  /*17b30*/  ISETP.GE.AND P4, PT, R225, UR4, PT ;  /* 0x00000004e1007c0c */ /* 0x000fe4000bf86270 */
[----:B0-----:R-:W-:Y:S01]  /*17b40*/  @!P0 LEA R4, P5, R227, R3, 0x2 ;  /* 0x00000003e3048211 */ /* 0x001fe200078a10ff */
[----:B------:R0:W-:Y:S01]  /*17b50*/  @!P3 ST.E.64 desc[UR42][R14.64], R122 ;  /* 0x0000007a0e00b985 */ /* 0x0001e2000c101b2a */
[----:B------:R-:W-:-:S02]  /*17b60*/  ISETP.GE.AND P3, PT, R224, UR4, PT ;  /* 0x00000004e0007c0c */ /* 0x000fc4000bf66270 */
[----:B------:R-:W-:Y:S02]  /*17b70*/  @!P0 LEA.HI.X R5, R227, R23, R156, 0x2, P5 ;  /* 0x00000017e3058211 */ /* 0x000fe400028f149c */
[----:B------:R-:W-:Y:S02]  /*17b80*/  ISETP.GE.AND P5, PT, R222, UR4, PT ;  /* 0x00000004de007c0c */ /* 0x000fe4000bfa6270 */
[CC--:B-1----:R-:W-:Y:S01]  /*17b90*/  @!P1 LEA R6, P6, R226.reuse, R3.reuse, 0x2 ;  /* 0x00000003e2069211 */ /* 0x0c2fe200078c10ff */
[----:B------:R1:W-:Y:S02]  /*17ba0*/  @!P0 ST.E.64 desc[UR42][R4.64], R126 ;  /* 0x0000007e04008985 */ /* 0x0003e4000c101b2a */
[----:B---3--:R-:W-:Y:S02]  /*17bb0*/  @!P4 LEA R8, P0, R225, R3, 0x2 ;  /* 0x00000003e108c211 */ /* 0x008fe400078010ff */
[----:B------:R-:W-:Y:S02]  /*17bc0*/  @!P1 LEA.HI.X R7, R226, R23, R155, 0x2, P6 ;  /* 0x00000017e2079211 */ /* 0x000fe400030f149b */
[----:B----4-:R-:W-:-:S02]  /*17bd0*/  @!P3 LEA R10, P6, R224, R3, 0x2 ;  /* 0x00000003e00ab211 */ /* 0x010fc400078c10ff */
[----:B------:R-:W-:Y:S01]  /*17be0*/  @!P4 LEA.HI.X R9, R225, R23, R154, 0x2, P0 ;  /* 0x00000017e109c211 */ /* 0x000fe200000f149a */
[----:B------:R1:W-:Y:S01]  /*17bf0*/  @!P1 ST.E.64 desc[UR42][R6.64], R130 ;  /* 0x0000008206009985 */ /* 0x0003e2000c101b2a */
[CC--:B-----5:R-:W-:Y:S02]  /*17c00*/  @!P2 LEA R12, P1, R223.reuse, R3.reuse, 0x2 ;  /* 0x00000003df0ca211 */ /* 0x0e0fe400078210ff */
[----:B0-----:R-:W-:Y:S01]  /*17c10*/  @!P5 LEA R14, P0, R222, R3, 0x2 ;  /* 0x00000003de0ed211 */ /* 0x001fe200078010ff */
[----:B------:R1:W-:Y:S01]  /*17c20*/  @!P4 ST.E.64 desc[UR42][R8.64], R134 ;  /* 0x000000860800c985 */ /* 0x0003e2000c101b2a */
[-C--:B------:R-:W-:Y:S02]  /*17c30*/  @!P3 LEA.HI.X R11, R224, R23.reuse, R153, 0x2, P6 ;  /* 0x00000017e00bb211 */ /* 0x080fe400030f1499 */
[-C--:B------:R-:W-:Y:S02]  /*17c40*/  @!P2 LEA.HI.X R13, R223, R23.reuse, R152, 0x2, P1 ;  /* 0x00000017df0da211 */ /* 0x080fe400008f1498 */
[----:B------:R-:W-:Y:S01]  /*17c50*/  @!P5 LEA.HI.X R15, R222, R23, R76, 0x2, P0 ;  /* 0x00000017de0fd211 */ /* 0x000fe200000f144c */
[----:B------:R1:W-:Y:S01]  /*17c60*/  @!P3 ST.E.64 desc[UR42][R10.64], R138 ;  /* 0x0000008a0a00b985 */ /* 0x0003e2000c101b2a */
[----:B------:R-:W-:-:S03]  /*17c70*/  ISETP.GE.AND P0, PT, R221, UR4, PT ;  /* 0x00000004dd007c0c */ /* 0x000fc6000bf06270 */
[----:B------:R1:W-:Y:S04]  /*17c80*/  @!P2 ST.E.64 desc[UR42][R12.64], R142 ;  /* 0x0000008e0c00a985 */ /* 0x0003e8000c101b2a */
[----:B------:R1:W-:Y:S06]  /*17c90*/  @!P5 ST.E.64 desc[UR42][R14.64], R146 ;  /* 0x000000920e00d985 */ /* 0x0003ec000c101b2a */
[----:B------:R-:W-:Y:S05]  /*17ca0*/  @P0 BRA `(.L_x_5795) ;  /* 0x0000000c00d80947 */ /* 0x000fea0003800000 */
[----:B-1----:R-:W-:-:S04]  /*17cb0*/  LEA R4, P0, R221, R3, 0x2 ;  /* 0x00000003dd047211 */ /* 0x002fc800078010ff */
[----:B------:R-:W-:-:S05]  /*17cc0*/  LEA.HI.X R5, R221, R23, R22, 0x2, P0 ;  /* 0x00000017dd057211 */ /* 0x000fca00000f1416 */
[----:B------:R0:W-:Y:S01]  /*17cd0*/  ST.E.64 desc[UR42][R4.64], R150 ;  /* 0x0000009604007985 */ /* 0x0001e2000c101b2a */
[----:B------:R-:W-:Y:S05]  /*17ce0*/  BRA `(.L_x_5795) ;  /* 0x0000000c00c87947 */ /* 0x000fea0003800000 */
.L_x_5789:
[----:B------:R-:W-:Y:S01]  /*17cf0*/  ULDC.64 UR4, c[0x0][0xc08] ;  /* 0x0003020000047ab9 */ /* 0x000fe20000000a00 */
[----:B------:R-:W4:Y:S01]  /*17d00*/  LDC.64 R4, c[0x0][0xc00] ;  /* 0x00030000ff047b82 */ /* 0x000f220000000a00 */
[----:B------:R-:W-:Y:S01]  /*17d10*/  ISETP.NE.U32.AND P0, PT, RZ, UR4, PT ;  /* 0x00000004ff007c0c */ /* 0x000fe2000bf05070 */
[----:B------:R-:W-:-:S03]  /*17d20*/  IMAD.MOV.U32 R3, RZ, RZ, RZ ;  /* 0x000000ffff037224 */ /* 0x000fc600078e00ff */
[----:B------:R-:W-:Y:S01]  /*17d30*/  ISETP.NE.AND.EX P1, PT, RZ, UR5, PT, P0 ;  /* 0x00000005ff007c0c */ /* 0x000fe2000bf25300 */
[----:B------:R-:W-:Y:S02]  /*17d40*/  ULDC.64 UR4, c[0x0][0xc00] ;  /* 0x0003000000047ab9 */ /* 0x000fe40000000a00 */
[----:B------:R-:W-:-:S04]  /*17d50*/  ISETP.NE.U32.AND P0, PT, RZ, UR4, PT ;  /* 0x00000004ff007c0c */ /* 0x000fc8000bf05070 */
[----:B------:R-:W-:-:S06]  /*17d60*/  ISETP.NE.AND.EX P0, PT, RZ, UR5, PT, P0 ;  /* 0x00000005ff007c0c */ /* 0x000fcc000bf05300 */
[----:B------:R-:W0:Y:S01]  /*17d70*/  @P1 LDC.64 R6, c[0x0][0xc08] ;  /* 0x00030200ff061b82 */ /* 0x000e220000000a00 */
[----:B------:R-:W-:Y:S02]  /*17d80*/  ULDC UR4, c[0x0][0xa88] ;  /* 0x0002a20000047ab9 */ /* 0x000fe40000000800 */
[----:B------:R-:W-:Y:S02]  /*17d90*/  IMAD.U32 R0, RZ, RZ, UR4 ;  /* 0x00000004ff007e24 */ /* 0x000fe4000f8e00ff */
[----:B----4-:R-:W-:-:S05]  /*17da0*/  IMAD.WIDE R4, R214, 0x4, R4 ;  /* 0x00000004d6047825 */ /* 0x010fca00078e0204 */
[----:B------:R4:W5:Y:S01]  /*17db0*/  @P0 LDG.E R3, desc[UR42][R4.64] ;  /* 0x0000002a04030981 */ /* 0x000962000c1e1900 */
[----:B0-----:R-:W-:-:S05]  /*17dc0*/  @P1 IMAD.WIDE R6, R214, 0x4, R6 ;  /* 0x00000004d6061825 */ /* 0x001fca00078e0206 */
[----:B------:R4:W5:Y:S01]  /*17dd0*/  @P1 LDG.E R0, desc[UR42][R6.64] ;  /* 0x0000002a06001981 */ /* 0x000962000c1e1900 */
[----:B------:R-:W-:Y:S02]  /*17de0*/  ISETP.NE.AND P2, PT, R205, RZ, PT ;  /* 0x000000ffcd00720c */ /* 0x000fe40003f45270 */
[----:B------:R-:W-:Y:S01]  /*17df0*/  SHF.R.S32.HI R26, RZ, 0x1f, R214 ;  /* 0x0000001fff1a7819 */ /* 0x000fe200000114d6 */
[----:B------:R-:W0:Y:S10]  /*17e00*/  S2R R29, SR_TID.X ;  /* 0x00000000001d7919 */ /* 0x000e340000002100 */
[----:B------:R-:W1:Y:S01]  /*17e10*/  @!P2 LDC R205, c[0x0][0xad4] ;  /* 0x0002b500ffcdab82 */ /* 0x000e620000000800 */
[----:B0-----:R-:W-:Y:S01]  /*17e20*/  VIADD R8, R29, 0xffffff80 ;  /* 0xffffff801d087836 */ /* 0x001fe20000000000 */
[----:B-1----:R-:W-:-:S04]  /*17e30*/  ISETP.GT.AND P2, PT, R205, 0x1, PT ;  /* 0x00000001cd00780c */ /* 0x002fc80003f44270 */
[----:B------:R-:W-:Y:S01]  /*17e40*/  ISETP.GT.AND P3, PT, R8, 0x3f, PT ;  /* 0x0000003f0800780c */ /* 0x000fe20003f64270 */
[----:B----4-:R-:W-:-:S12]  /*17e50*/  @P1 BRA `(.L_x_5798) ;  /* 0x0000000000101947 */ /* 0x010fd80003800000 */
[----:B------:R-:W-:Y:S05]  /*17e60*/  @!P0 BRA `(.L_x_5798) ;  /* 0x00000000000c8947 */ /* 0x000fea0003800000 */
[----:B------:R-:W4:Y:S04]  /*17e70*/  LDG.E R7, desc[UR42][R4.64] ;  /* 0x0000002a04077981 */ /* 0x000f28000c1e1900 */
[----:B-----5:R-:W4:Y:S02]  /*17e80*/  LDG.E R0, desc[UR42][R4.64+0x4] ;  /* 0x0000042a04007981 */ /* 0x020f24000c1e1900 */
[----:B----4-:R-:W-:-:S07]  /*17e90*/  IMAD.IADD R0, R0, 0x1, -R7 ;  /* 0x0000000100007824 */ /* 0x010fce00078e0a07 */
.L_x_5798:
[----:B------:R-:W-:Y:S01]  /*17ea0*/  BSSY B1, `(.L_x_5799) ;  /* 0x0000035000017945 */ /* 0x000fe20003800000 */
[----:B------:R-:W-:Y:S02]  /*17eb0*/  SEL R27, R214, RZ, !P0 ;  /* 0x000000ffd61b7207 */ /* 0x000fe40004000000 */
[----:B------:R-:W-:Y:S02]  /*17ec0*/  SEL R26, R26, RZ, !P0 ;  /* 0x000000ff1a1a7207 */ /* 0x000fe40004000000 */
[----:B-----5:R-:W-:Y:S01]  /*17ed0*/  SHF.R.S32.HI R24, RZ, 0x1f, R3 ;  /* 0x0000001fff187819 */ /* 0x020fe20000011403 */
[----:B------:R-:W-:Y:S06]  /*17ee0*/  @P3 BRA `(.L_x_5800) ;  /* 0x0000000000c03947 */ /* 0x000fec0003800000 */
[----:B------:R-:W0:Y:S01]  /*17ef0*/  LDC R31, c[0x0][0xbe8] ;  /* 0x0002fa00ff1f7b82 */ /* 0x000e220000000800 */
[----:B------:R-:W-:Y:S01]  /*17f00*/  IADD3 R29, R192, -0x80, R29 ;  /* 0xffffff80c01d7810 */ /* 0x000fe20007ffe01d */
[----:B0-----:R-:W-:-:S05]  /*17f10*/  IMAD R4, R0, R31, RZ ;  /* 0x0000001f00047224 */ /* 0x001fca00078e02ff */
        /* <DEDUP_REMOVED lines=9> */
[----:B------:R-:W4:Y:S08]  /*17fb0*/  LDC.64 R14, c[0x0][R22+0x218] ;  /* 0x00008600160e7b82 */ /* 0x000f300000000a00 */
[----:B------:R-:W5:Y:S08]  /*17fc0*/  LDC.64 R8, c[0x0][R22+0x228] ;  /* 0x00008a0016087b82 */ /* 0x000f700000000a00 */
[----:B------:R-:W2:Y:S08]  /*17fd0*/  LDC.64 R6, c[0x0][R22+0x210] ;  /* 0x0000840016067b82 */ /* 0x000eb00000000a00 */
[----:B------:R-:W3:Y:S08]  /*17fe0*/  @P1 LDC R20, c[0x0][0xbec] ;  /* 0x0002fb00ff141b82 */ /* 0x000ef00000000800 */
[----:B------:R-:W5:Y:S01]  /*17ff0*/  @P1 LDC R25, c[0x0][0xbf0] ;  /* 0x0002fc00ff191b82 */ /* 0x000f620000000800 */
[----:B-1----:R-:W-:-:S07]  /*18000*/  IMAD R13, R13, R27, RZ ;  /* 0x0000001b0d0d7224 */ /* 0x002fce00078e02ff */
[----:B0-----:R-:W0:Y:S01]  /*18010*/  @!P0 LDC R4, c[0x0][0xb50] ;  /* 0x0002d400ff048b82 */ /* 0x001e220000000800 */
[----:B------:R-:W-:-:S04]  /*18020*/  IMAD.WIDE.U32 R10, R12, R27, RZ ;  /* 0x0000001b0c0a7225 */ /* 0x000fc800078e00ff */
[----:B---3--:R-:W-:-:S03]  /*18030*/  @P1 IMAD.HI.U32 R20, R29, R20, RZ ;  /* 0x000000141d141227 */ /* 0x008fc600078e00ff */
[----:B------:R-:W1:Y:S01]  /*18040*/  @!P0 LDC R5, c[0x0][0xb54] ;  /* 0x0002d500ff058b82 */ /* 0x000e620000000800 */
[-C--:B----4-:R-:W-:Y:S02]  /*18050*/  IMAD R23, R15, R204.reuse, RZ ;  /* 0x000000cc0f177224 */ /* 0x090fe400078e02ff */
        /* <DEDUP_REMOVED lines=14> */
[----:B--2---:R-:W-:Y:S01]  /*18140*/  IMAD R7, R7, R11, RZ ;  /* 0x0000000b07077224 */ /* 0x004fe200078e02ff */
[----:B------:R-:W-:Y:S02]  /*18150*/  SHF.R.S32.HI R21, RZ, 0x1f, R21 ;  /* 0x0000001fff157819 */ /* 0x000fe40000011415 */
[----:B------:R-:W-:Y:S02]  /*18160*/  SHF.R.S32.HI R13, RZ, 0x1f, R11 ;  /* 0x0000001fff0d7819 */ /* 0x000fe4000001140b */
[----:B------:R-:W-:-:S03]  /*18170*/  IADD3.X R9, R21, R10, R15, P0, P1 ;  /* 0x0000000a15097210 */ /* 0x000fc600007e240f */
[C---:B------:R-:W-:Y:S02]  /*18180*/  IMAD R13, R6.reuse, R13, R7 ;  /* 0x0000000d060d7224 */ /* 0x040fe400078e0207 */
[----:B------:R-:W-:-:S04]  /*18190*/  IMAD.WIDE.U32 R6, R6, R11, R8 ;  /* 0x0000000b06067225 */ /* 0x000fc800078e0008 */
[----:B------:R-:W-:Y:S01]  /*181a0*/  IMAD.IADD R7, R7, 0x1, R13 ;  /* 0x0000000107077824 */ /* 0x000fe200078e020d */
[----:B0-----:R-:W-:-:S04]  /*181b0*/  LEA R4, P0, R6, R4, 0x2 ;  /* 0x0000000406047211 */ /* 0x001fc800078010ff */
[----:B-1----:R-:W-:Y:S01]  /*181c0*/  LEA.HI.X R5, R6, R5, R7, 0x2, P0 ;  /* 0x0000000506057211 */ /* 0x002fe200000f1407 */
[----:B------:R-:W-:-:S05]  /*181d0*/  IMAD.MOV.U32 R7, RZ, RZ, -0x800000 ;  /* 0xff800000ff077424 */ /* 0x000fca00078e00ff */
[----:B------:R0:W-:Y:S03]  /*181e0*/  STG.E desc[UR42][R4.64], R7 ;  /* 0x0000000704007986 */ /* 0x0001e6000c10192a */
.L_x_5800:
[----:B------:R-:W-:Y:S05]  /*181f0*/  BSYNC B1 ;  /* 0x0000000000017941 */ /* 0x000fea0003800000 */
.L_x_5799:
[----:B------:R-:W-:Y:S05]  /*18200*/  @P2 BRA `(.L_x_5795) ;  /* 0x0000000800802947 */ /* 0x000fea0003800000 */
[----:B0-----:R-:W0:Y:S01]  /*18210*/  S2R R5, SR_TID.X ;  /* 0x0000000000057919 */ /* 0x001e220000002100 */
[----:B------:R-:W1:Y:S01]  /*18220*/  LDC R9, c[0x0][0xbe8] ;  /* 0x0002fa00ff097b82 */ /* 0x000e620000000800 */
[----:B------:R-:W-:Y:S01]  /*18230*/  ULDC.64 UR4, c[0x0][0xaa0] ;  /* 0x0002a80000047ab9 */ /* 0x000fe20000000a00 */
[C---:B------:R-:W-:Y:S01]  /*18240*/  VIADD R31, R193.reuse, 0x140 ;  /* 0x00000140c11f7836 */ /* 0x040fe20000000000 */
[----:B------:R-:W-:Y:S01]  /*18250*/  BSSY B1, `(.L_x_5801) ;  /* 0x0000077000017945 */ /* 0x000fe20003800000 */
[----:B------:R-:W-:Y:S01]  /*18260*/  IMAD R4, R24, UR4, RZ ;  /* 0x0000000418047c24 */ /* 0x000fe2000f8e02ff */
[----:B------:R-:W-:Y:S01]  /*18270*/  SHF.R.S32.HI R30, RZ, 0x1f, R215 ;  /* 0x0000001fff1e7819 */ /* 0x000fe200000114d7 */
[----:B------:R-:W-:Y:S01]  /*18280*/  VIADD R29, R193, 0x1c0 ;  /* 0x000001c0c11d7836 */ /* 0x000fe20000000000 */
[----:B------:R-:W-:Y:S01]  /*18290*/  SHF.R.S32.HI R32, RZ, 0x1f, R216 ;  /* 0x0000001fff207819 */ /* 0x000fe200000114d8 */
[----:B------:R-:W-:Y:S01]  /*182a0*/  IMAD R7, R3, UR5, R4 ;  /* 0x0000000503077c24 */ /* 0x000fe2000f8e0204 */
[----:B------:R-:W4:Y:S01]  /*182b0*/  LDC R22, c[0x0][0xac8] ;  /* 0x0002b200ff167b82 */ /* 0x000f220000000800 */
[----:B------:R-:W-:-:S02]  /*182c0*/  SHF.R.S32.HI R33, RZ, 0x1f, R217 ;  /* 0x0000001fff217819 */ /* 0x000fc400000114d9 */
[----:B------:R-:W-:Y:S02]  /*182d0*/  SHF.R.S32.HI R24, RZ, 0x1f, R29 ;  /* 0x0000001fff187819 */ /* 0x000fe4000001141d */
[----:B------:R-:W-:Y:S02]  /*182e0*/  SHF.R.S32.HI R34, RZ, 0x1f, R218 ;  /* 0x0000001fff227819 */ /* 0x000fe400000114da */
[----:B-1----:R-:W-:Y:S01]  /*182f0*/  ISETP.NE.AND P0, PT, R9, 0x1, PT ;  /* 0x000000010900780c */ /* 0x002fe20003f05270 */
[----:B------:R-:W-:Y:S02]  /*18300*/  IMAD R25, R0, R9, RZ ;  /* 0x0000000900197224 */ /* 0x000fe400078e02ff */
[----:B0-----:R-:W-:Y:S02]  /*18310*/  VIADD R6, R5, 0xffffff80 ;  /* 0xffffff8005067836 */ /* 0x001fe40000000000 */
[----:B------:R-:W-:Y:S01]  /*18320*/  IMAD.WIDE.U32 R4, R3, UR4, RZ ;  /* 0x0000000403047c25 */ /* 0x000fe2000f8e00ff */
[----:B------:R-:W-:Y:S01]  /*18330*/  ULDC.64 UR4, c[0x0][0xae8] ;  /* 0x0002ba0000047ab9 */ /* 0x000fe20000000a00 */
[----:B----4-:R-:W-:-:S02]  /*18340*/  ISETP.GE.AND P1, PT, R193, R22, PT ;  /* 0x00000016c100720c */ /* 0x010fc40003f26270 */
[----:B------:R-:W-:-:S04]  /*18350*/  SHF.R.S32.HI R3, RZ, 0x1f, R6 ;  /* 0x0000001fff037819 */ /* 0x000fc80000011406 */
[----:B------:R-:W0:Y:S01]  /*18360*/  @P0 LDC R11, c[0x0][0xbec] ;  /* 0x0002fb00ff0b0b82 */ /* 0x000e220000000800 */
[----:B------:R-:W-:Y:S01]  /*18370*/  IMAD.IADD R5, R5, 0x1, R7 ;  /* 0x0000000105057824 */ /* 0x000fe200078e0207 */
[----:B------:R-:W-:Y:S02]  /*18380*/  SEL R10, RZ, 0x1, P1 ;  /* 0x00000001ff0a7807 */ /* 0x000fe40000800000 */
[----:B------:R-:W-:Y:S01]  /*18390*/  LEA.HI R3, R3, R6, RZ, 0x3 ;  /* 0x0000000603037211 */ /* 0x000fe200078f18ff */
[----:B------:R-:W-:-:S03]  /*183a0*/  IMAD.WIDE.U32 R4, R204, UR4, R4 ;  /* 0x00000004cc047c25 */ /* 0x000fc6000f8e0004 */
[----:B------:R-:W1:Y:S01]  /*183b0*/  @P0 LDC R13, c[0x0][0xbf0] ;  /* 0x0002fc00ff0d0b82 */ /* 0x000e620000000800 */
[----:B------:R-:W-:Y:S01]  /*183c0*/  LOP3.LUT R7, R3, 0xfffffff8, RZ, 0xc0, !PT ;  /* 0xfffffff803077812 */ /* 0x000fe200078ec0ff */
[----:B------:R-:W-:Y:S01]  /*183d0*/  IMAD R5, R204, UR5, R5 ;  /* 0x00000005cc057c24 */ /* 0x000fe2000f8e0205 */
[----:B------:R-:W-:Y:S01]  /*183e0*/  SHF.R.S32.HI R15, RZ, 0x3, R3 ;  /* 0x00000003ff0f7819 */ /* 0x000fe20000011403 */
[----:B------:R-:W-:Y:S02]  /*183f0*/  ULDC.64 UR4, c[0x0][0xaf0] ;  /* 0x0002bc0000047ab9 */ /* 0x000fe40000000a00 */
[----:B------:R-:W-:Y:S02]  /*18400*/  IMAD.IADD R6, R6, 0x1, -R7 ;  /* 0x0000000106067824 */ /* 0x000fe400078e0a07 */
[----:B------:R-:W-:Y:S01]  /*18410*/  IMAD R3, R26, UR4, RZ ;  /* 0x000000041a037c24 */ /* 0x000fe2000f8e02ff */
[----:B------:R-:W-:Y:S01]  /*18420*/  SHF.R.S32.HI R26, RZ, 0x1f, R31 ;  /* 0x0000001fff1a7819 */ /* 0x000fe2000001141f */
[----:B------:R-:W-:-:S02]  /*18430*/  IMAD R7, R6, 0x20, R15 ;  /* 0x0000002006077824 */ /* 0x000fc400078e020f */
[----:B------:R-:W-:-:S04]  /*18440*/  IMAD.WIDE.U32 R4, R27, UR4, R4 ;  /* 0x000000041b047c25 */ /* 0x000fc8000f8e0004 */
[----:B------:R-:W-:Y:S02]  /*18450*/  IMAD.IADD R8, R192, 0x1, R7 ;  /* 0x00000001c0087824 */ /* 0x000fe400078e0207 */
[----:B------:R-:W-:Y:S01]  /*18460*/  IMAD R7, R27, UR5, R3 ;  /* 0x000000051b077c24 */ /* 0x000fe2000f8e0203 */
[----:B------:R-:W-:Y:S01]  /*18470*/  ULDC.64 UR4, c[0x0][0xae0] ;  /* 0x0002b80000047ab9 */ /* 0x000fe20000000a00 */
[----:B0-----:R-:W-:-:S04]  /*18480*/  @P0 IMAD.HI.U32 R6, R8, R11, RZ ;  /* 0x0000000b08060227 */ /* 0x001fc800078e00ff */
[----:B------:R-:W-:Y:S01]  /*18490*/  IMAD.MOV.U32 R3, RZ, RZ, R8 ;  /* 0x000000ffff037224 */ /* 0x000fe200078e0008 */
[----:B-1----:R-:W-:Y:S01]  /*184a0*/  @P0 SHF.R.U32.HI R3, RZ, R13, R6 ;  /* 0x0000000dff030219 */ /* 0x002fe20000011606 */
[----:B------:R-:W-:Y:S01]  /*184b0*/  IMAD.IADD R5, R5, 0x1, R7 ;  /* 0x0000000105057824 */ /* 0x000fe200078e0207 */
[-C--:B------:R-:W-:Y:S01]  /*184c0*/  ISETP.GE.AND P0, PT, R218, R22.reuse, PT ;  /* 0x00000016da00720c */ /* 0x080fe20003f06270 */
[----:B------:R-:W-:Y:S01]  /*184d0*/  IMAD.IADD R192, R15, 0x1, R192 ;  /* 0x000000010fc07824 */ /* 0x000fe200078e02c0 */
[----:B------:R-:W-:Y:S01]  /*184e0*/  SHF.R.S32.HI R6, RZ, 0x1f, R3 ;  /* 0x0000001fff067819 */ /* 0x000fe20000011403 */
[----:B------:R-:W-:Y:S01]  /*184f0*/  IMAD.WIDE.U32 R4, R3, UR4, R4 ;  /* 0x0000000403047c25 */ /* 0x000fe2000f8e0004 */
[----:B------:R-:W-:Y:S02]  /*18500*/  SEL R7, RZ, 0xffffffff, P0 ;  /* 0xffffffffff077807 */ /* 0x000fe40000000000 */
[----:B------:R-:W-:Y:S01]  /*18510*/  ISETP.GE.AND P0, PT, R217, R22, PT ;  /* 0x00000016d900720c */ /* 0x000fe20003f06270 */
[----:B------:R-:W-:-:S02]  /*18520*/  IMAD R6, R6, UR4, RZ ;  /* 0x0000000406067c24 */ /* 0x000fc4000f8e02ff */
[----:B------:R-:W-:Y:S02]  /*18530*/  IMAD.SHL.U32 R11, R7, 0x2, RZ ;  /* 0x00000002070b7824 */ /* 0x000fe400078e00ff */
[----:B------:R-:W-:Y:S01]  /*18540*/  IMAD R7, R3, UR5, R6 ;  /* 0x0000000503077c24 */ /* 0x000fe2000f8e0206 */
[----:B------:R-:W-:Y:S01]  /*18550*/  SEL R6, RZ, 0xffffffff, P0 ;  /* 0xffffffffff067807 */ /* 0x000fe20000000000 */
[----:B------:R-:W-:Y:S01]  /*18560*/  IMAD.MOV R3, RZ, RZ, -R3 ;  /* 0x000000ffff037224 */ /* 0x000fe200078e0a03 */
[----:B------:R-:W-:Y:S01]  /*18570*/  ISETP.GE.AND P0, PT, R216, R22, PT ;  /* 0x00000016d800720c */ /* 0x000fe20003f06270 */
[----:B------:R-:W-:Y:S01]  /*18580*/  IMAD.IADD R5, R5, 0x1, R7 ;  /* 0x0000000105057824 */ /* 0x000fe200078e0207 */
[----:B------:R-:W-:Y:S01]  /*18590*/  LOP3.LUT R10, R11, 0x2, R10, 0xe2, !PT ;  /* 0x000000020b0a7812 */ /* 0x000fe200078ee20a */
[----:B------:R-:W-:Y:S01]  /*185a0*/  IMAD R3, R9, R3, R8 ;  /* 0x0000000309037224 */ /* 0x000fe200078e0208 */
[----:B------:R-:W-:Y:S01]  /*185b0*/  ULDC.64 UR4, c[0x0][0xad8] ;  /* 0x0002b60000047ab9 */ /* 0x000fe20000000a00 */
[----:B------:R-:W-:Y:S01]  /*185c0*/  IMAD.SHL.U32 R7, R6, 0x4, RZ ;  /* 0x0000000406077824 */ /* 0x000fe200078e00ff */
[----:B------:R-:W-:Y:S01]  /*185d0*/  SEL R6, RZ, 0xffffffff, P0 ;  /* 0xffffffffff067807 */ /* 0x000fe20000000000 */
[----:B------:R-:W-:Y:S01]  /*185e0*/  IMAD.WIDE.U32 R4, R3, UR4, R4 ;  /* 0x0000000403047c25 */ /* 0x000fe2000f8e0004 */
[----:B------:R-:W-:-:S02]  /*185f0*/  SHF.R.S32.HI R0, RZ, 0x1f, R3 ;  /* 0x0000001fff007819 */ /* 0x000fc40000011403 */
[----:B------:R-:W-:Y:S01]  /*18600*/  LOP3.LUT R10, R7, 0x4, R10, 0xe2, !PT ;  /* 0x00000004070a7812 */ /* 0x000fe200078ee20a */
[----:B------:R-:W-:Y:S01]  /*18610*/  IMAD.SHL.U32 R7, R6, 0x8, RZ ;  /* 0x0000000806077824 */ /* 0x000fe200078e00ff */
[-C--:B------:R-:W-:Y:S01]  /*18620*/  ISETP.GE.AND P0, PT, R215, R22.reuse, PT ;  /* 0x00000016d700720c */ /* 0x080fe20003f06270 */
[----:B------:R-:W-:Y:S02]  /*18630*/  IMAD R0, R0, UR4, RZ ;  /* 0x0000000400007c24 */ /* 0x000fe4000f8e02ff */
[----:B------:R-:W-:Y:S01]  /*18640*/  VIADD R27, R193, 0x180 ;  /* 0x00000180c11b7836 */ /* 0x000fe20000000000 */
[----:B------:R-:W-:Y:S02]  /*18650*/  SEL R6, RZ, 0xffffffff, P0 ;  /* 0xffffffffff067807 */ /* 0x000fe40000000000 */
[----:B------:R-:W-:Y:S01]  /*18660*/  LOP3.LUT R10, R7, 0x8, R10, 0xe2, !PT ;  /* 0x00000008070a7812 */ /* 0x000fe200078ee20a */
[----:B------:R-:W-:Y:S01]  /*18670*/  IMAD R7, R3, UR5, R0 ;  /* 0x0000000503077c24 */ /* 0x000fe2000f8e0200 */
[-C--:B------:R-:W-:Y:S01]  /*18680*/  ISETP.GE.AND P0, PT, R31, R22.reuse, PT ;  /* 0x000000161f00720c */ /* 0x080fe20003f06270 */
[----:B------:R-:W-:Y:S01]  /*18690*/  ULDC.64 UR4, c[0x0][0xa80] ;  /* 0x0002a00000047ab9 */ /* 0x000fe20000000a00 */
[----:B------:R-:W-:Y:S01]  /*186a0*/  IMAD.SHL.U32 R9, R6, 0x10, RZ ;  /* 0x0000001006097824 */ /* 0x000fe200078e00ff */
[----:B------:R-:W-:Y:S01]  /*186b0*/  ISETP.GE.AND P1, PT, R27, R22, PT ;  /* 0x000000161b00720c */ /* 0x000fe20003f26270 */
[----:B------:R-:W-:Y:S01]  /*186c0*/  IMAD.IADD R3, R5, 0x1, R7 ;  /* 0x0000000105037824 */ /* 0x000fe200078e0207 */
[----:B------:R-:W-:-:S02]  /*186d0*/  SEL R0, RZ, 0xffffffff, P0 ;  /* 0xffffffffff007807 */ /* 0x000fc40000000000 */
[----:B------:R-:W-:Y:S02]  /*186e0*/  LEA R20, P0, R4, UR4, 0x1 ;  /* 0x0000000404147c11 */ /* 0x000fe4000f8008ff */
[----:B------:R-:W-:Y:S01]  /*186f0*/  LOP3.LUT R10, R9, 0x10, R10, 0xe2, !PT ;  /* 0x00000010090a7812 */ /* 0x000fe200078ee20a */
[----:B------:R-:W-:Y:S01]  /*18700*/  IMAD.SHL.U32 R9, R0, 0x20, RZ ;  /* 0x0000002000097824 */ /* 0x000fe200078e00ff */
[----:B------:R-:W-:Y:S02]  /*18710*/  LEA.HI.X R3, R4, UR5, R3, 0x1, P0 ;  /* 0x0000000504037c11 */ /* 0x000fe400080f0c03 */
[----:B------:R-:W-:Y:S01]  /*18720*/  ISETP.GE.AND P0, PT, R192, R25, PT ;  /* 0x00000019c000720c */ /* 0x000fe20003f06270 */
[----:B------:R0:W1:Y:S01]  /*18730*/  SHFL.IDX PT, R4, R20, RZ, 0x181f ;  /* 0x00181fff14047589 */ /* 0x00006200000e0000 */
[----:B------:R-:W-:Y:S02]  /*18740*/  SEL R5, RZ, 0x40, P1 ;  /* 0x00000040ff057807 */ /* 0x000fe40000800000 */
[----:B------:R-:W-:-:S02]  /*18750*/  LOP3.LUT R10, R9, 0x20, R10, 0xe2, !PT ;  /* 0x00000020090a7812 */ /* 0x000fc400078ee20a */
[----:B------:R-:W-:Y:S02]  /*18760*/  ISETP.GE.AND P1, PT, R29, R22, PT ;  /* 0x000000161d00720c */ /* 0x000fe40003f26270 */
[----:B------:R-:W-:Y:S02]  /*18770*/  LOP3.LUT R21, R10, R5, RZ, 0xfc, !PT ;  /* 0x000000050a157212 */ /* 0x000fe400078efcff */
[----:B------:R-:W-:Y:S01]  /*18780*/  SEL R0, RZ, 0x80, P1 ;  /* 0x00000080ff007807 */ /* 0x000fe20000800000 */
[----:B------:R0:W4:Y:S01]  /*18790*/  SHFL.IDX PT, R5, R3, RZ, 0x181f ;  /* 0x00181fff03057589 */ /* 0x00012200000e0000 */
[----:B------:R-:W-:Y:S02]  /*187a0*/  SHF.R.S32.HI R28, RZ, 0x1f, R27 ;  /* 0x0000001fff1c7819 */ /* 0x000fe4000001141b */
[----:B------:R-:W-:Y:S01]  /*187b0*/  LOP3.LUT R23, R21, R0, RZ, 0xfc, !PT ;  /* 0x0000000015177212 */ /* 0x000fe200078efcff */
[----:B------:R-:W-:Y:S06]  /*187c0*/  @P0 BRA `(.L_x_5802) ;  /* 0x00000000007c0947 */ /* 0x000fec0003800000 */
[-C--:B------:R-:W-:Y:S02]  /*187d0*/  ISETP.GE.AND P2, PT, R218, R22.reuse, PT ;  /* 0x00000016da00720c */ /* 0x080fe40003f46270 */
[-C--:B------:R-:W-:Y:S02]  /*187e0*/  ISETP.GE.AND P1, PT, R193, R22.reuse, PT ;  /* 0x00000016c100720c */ /* 0x080fe40003f26270 */
[-C--:B------:R-:W-:Y:S02]  /*187f0*/  ISETP.GE.AND P5, PT, R217, R22.reuse, PT ;  /* 0x00000016d900720c */ /* 0x080fe40003fa6270 */
[----:B------:R-:W-:-:S07]  /*18800*/  ISETP.GE.AND P3, PT, R216, R22, PT ;  /* 0x00000016d800720c */ /* 0x000fce0003f66270 */
[CC--:B-1----:R-:W-:Y:S02]  /*18810*/  @!P2 LEA R8, P0, R218.reuse, R4.reuse, 0x1 ;  /* 0x00000004da08a211 */ /* 0x0c2fe400078008ff */
        /* <DEDUP_REMOVED lines=26> */
.L_x_5802:
[----:B------:R-:W-:Y:S05]  /*189c0*/  BSYNC B1 ;  /* 0x0000000000017941 */ /* 0x000fea0003800000 */
.L_x_5801:
[----:B------:R-:W-:Y:S01]  /*189d0*/  VIADD R0, R192, 0x20 ;  /* 0x00000020c0007836 */ /* 0x000fe20000000000 */
[----:B----4-:R4:W0:Y:S04]  /*189e0*/  SHFL.IDX PT, R5, R3, 0x1, 0x181f ;  /* 0x00381f0003057f89 */ /* 0x01082800000e0000 */
[----:B------:R-:W-:Y:S01]  /*189f0*/  ISETP.GE.AND P0, PT, R0, R25, PT ;  /* 0x000000190000720c */ /* 0x000fe20003f06270 */
[----:B-1----:R4:W1:-:S12]  /*18a00*/  SHFL.IDX PT, R4, R20, 0x1, 0x181f ;  /* 0x00381f0014047f89 */ /* 0x00285800000e0000 */
[----:B----4-:R-:W-:Y:S05]  /*18a10*/  @P0 BRA `(.L_x_5795) ;  /* 0x00000000007c0947 */ /* 0x010fea0003800000 */
[-C--:B------:R-:W-:Y:S02]  /*18a20*/  ISETP.GE.AND P5, PT, R218, R22.reuse, PT ;  /* 0x00000016da00720c */ /* 0x080fe40003fa6270 */
[-C--:B------:R-:W-:Y:S02]  /*18a30*/  ISETP.GE.AND P6, PT, R193, R22.reuse, PT ;  /* 0x00000016c100720c */ /* 0x080fe40003fc6270 */
[-C--:B------:R-:W-:Y:S02]  /*18a40*/  ISETP.GE.AND P4, PT, R217, R22.reuse, PT ;  /* 0x00000016d900720c */ /* 0x080fe40003f86270 */
[-C--:B------:R-:W-:Y:S02]  /*18a50*/  ISETP.GE.AND P3, PT, R216, R22.reuse, PT ;  /* 0x00000016d800720c */ /* 0x080fe40003f66270 */
[-C--:B------:R-:W-:Y:S02]  /*18a60*/  ISETP.GE.AND P2, PT, R215, R22.reuse, PT ;  /* 0x00000016d700720c */ /* 0x080fe40003f46270 */
[----:B------:R-:W-:-:S03]  /*18a70*/  ISETP.GE.AND P1, PT, R31, R22, PT ;  /* 0x000000161f00720c */ /* 0x000fc60003f26270 */
[CC--:B-1----:R-:W-:Y:S02]  /*18a80*/  @!P5 LEA R8, P0, R218.reuse, R4.reuse, 0x1 ;  /* 0x00000004da08d211 */ /* 0x0c2fe400078008ff */
[----:B0-----:R-:W-:Y:S02]  /*18a90*/  @!P6 IMAD.WIDE R6, R193, 0x2, R4 ;  /* 0x00000002c106e825 */ /* 0x001fe400078e0204 */
[----:B------:R-:W-:Y:S02]  /*18aa0*/  @!P5 LEA.HI.X R9, R218, R5, R34, 0x1, P0 ;  /* 0x00000005da09d211 */ /* 0x000fe400000f0c22 */
[----:B------:R-:W-:Y:S01]  /*18ab0*/  LOP3.LUT P0, RZ, R21, 0x40, RZ, 0xc0, !PT ;  /* 0x0000004015ff7812 */ /* 0x000fe2000780c0ff */
[----:B------:R0:W-:Y:S01]  /*18ac0*/  @!P6 ST.E.128 desc[UR42][R6.64], RZ ;  /* 0x000000ff0600e985 */ /* 0x0001e2000c101d2a */
[----:B------:R-:W-:-:S03]  /*18ad0*/  @!P4 LEA R10, P6, R217, R4, 0x1 ;  /* 0x00000004d90ac211 */ /* 0x000fc600078c08ff */
[----:B------:R4:W-:Y:S01]  /*18ae0*/  @!P5 ST.E.128 desc[UR42][R8.64], RZ ;  /* 0x000000ff0800d985 */ /* 0x0009e2000c101d2a */
[CC--:B------:R-:W-:Y:S02]  /*18af0*/  @!P3 LEA R12, P5, R216.reuse, R4.reuse, 0x1 ;  /* 0x00000004d80cb211 */ /* 0x0c0fe400078a08ff */
[-C--:B------:R-:W-:Y:S02]  /*18b00*/  @!P4 LEA.HI.X R11, R217, R5.reuse, R33, 0x1, P6 ;  /* 0x00000005d90bc211 */ /* 0x080fe400030f0c21 */
[-C--:B------:R-:W-:Y:S02]  /*18b10*/  @!P2 LEA R14, P6, R215, R4.reuse, 0x1 ;  /* 0x00000004d70ea211 */ /* 0x080fe400078c08ff */
[-C--:B------:R-:W-:Y:S01]  /*18b20*/  @!P3 LEA.HI.X R13, R216, R5.reuse, R32, 0x1, P5 ;  /* 0x00000005d80db211 */ /* 0x080fe200028f0c20 */
[----:B------:R4:W-:Y:S01]  /*18b30*/  @!P4 ST.E.128 desc[UR42][R10.64], RZ ;  /* 0x000000ff0a00c985 */ /* 0x0009e2000c101d2a */
[----:B------:R-:W-:Y:S02]  /*18b40*/  LOP3.LUT P5, RZ, R23, 0x80, RZ, 0xc0, !PT ;  /* 0x0000008017ff7812 */ /* 0x000fe400078ac0ff */
[----:B------:R-:W-:Y:S01]  /*18b50*/  @!P2 LEA.HI.X R15, R215, R5, R30, 0x1, P6 ;  /* 0x00000005d70fa211 */ /* 0x000fe200030f0c1e */
[----:B------:R4:W-:Y:S01]  /*18b60*/  @!P3 ST.E.128 desc[UR42][R12.64], RZ ;  /* 0x000000ff0c00b985 */ /* 0x0009e2000c101d2a */
[----:B------:R-:W-:-:S03]  /*18b70*/  @!P1 LEA R20, P6, R31, R4, 0x1 ;  /* 0x000000041f149211 */ /* 0x000fc600078c08ff */
[----:B------:R4:W-:Y:S01]  /*18b80*/  @!P2 ST.E.128 desc[UR42][R14.64], RZ ;  /* 0x000000ff0e00a985 */ /* 0x0009e2000c101d2a */
[----:B------:R-:W-:Y:S02]  /*18b90*/  @!P1 LEA.HI.X R21, R31, R5, R26, 0x1, P6 ;  /* 0x000000051f159211 */ /* 0x000fe400030f0c1a */
[----:B0-----:R-:W-:-:S03]  /*18ba0*/  @P0 LEA R6, P6, R27, R4, 0x1 ;  /* 0x000000041b060211 */ /* 0x001fc600078c08ff */
[----:B------:R4:W-:Y:S01]  /*18bb0*/  @!P1 ST.E.128 desc[UR42][R20.64], RZ ;  /* 0x000000ff14009985 */ /* 0x0009e2000c101d2a */
[----:B------:R-:W-:Y:S02]  /*18bc0*/  @P0 LEA.HI.X R7, R27, R5, R28, 0x1, P6 ;  /* 0x000000051b070211 */ /* 0x000fe400030f0c1c */
[----:B------:R-:W-:-:S03]  /*18bd0*/  @P5 LEA R4, P6, R29, R4, 0x1 ;  /* 0x000000041d045211 */ /* 0x000fc600078c08ff */
[----:B------:R4:W-:Y:S01]  /*18be0*/  @P0 ST.E.128 desc[UR42][R6.64], RZ ;  /* 0x000000ff06000985 */ /* 0x0009e2000c101d2a */
[----:B------:R-:W-:-:S05]  /*18bf0*/  @P5 LEA.HI.X R5, R29, R5, R24, 0x1, P6 ;  /* 0x000000051d055211 */ /* 0x000fca00030f0c18 */
[----:B------:R4:W-:Y:S04]  /*18c00*/  @P5 ST.E.128 desc[UR42][R4.64], RZ ;  /* 0x000000ff04005985 */ /* 0x0009e8000c101d2a */
.L_x_5795:
[----:B------:R-:W-:Y:S05]  /*18c10*/  BSYNC B0 ;  /* 0x0000000000007941 */ /* 0x000fea0003800000 */
.L_x_5788:
[----:B------:R-:W-:Y:S02]  /*18c20*/  ULDC UR4, c[0x0][0xc3c] ;  /* 0x00030f0000047ab9 */ /* 0x000fe40000000800 */
[----:B---3--:R-:W-:-:S13]  /*18c30*/  ISETP.GE.AND P0, PT, R79, UR4, PT ;  /* 0x000000044f007c0c */ /* 0x008fda000bf06270 */
[----:B------:R-:W-:Y:S05]  /*18c40*/  @!P0 BRA `(.L_x_5803) ;  /* 0xfffffe8800508947 */ /* 0x000fea000383ffff */
[----:B------:R-:W-:Y:S05]  /*18c50*/  BRA `(.L_x_5585) ;  /* 0x000000a000447947 */ /* 0x000fea0003800000 */
.L_x_5583:
        /* <DEDUP_REMOVED lines=20> */
.L_x_5804:
        /* <DEDUP_REMOVED lines=43> */
.L_x_5808:
        /* <DEDUP_REMOVED lines=39> */
.L_x_5806:
        /* <DEDUP_REMOVED lines=12> */
.L_x_5809:
        /* <DEDUP_REMOVED lines=63> */
.L_x_5810:
        /* <DEDUP_REMOVED lines=61> */
.L_x_5811:
[----:B01----:R-:W-:-:S05]  /*19b40*/  LOP3.LUT R3, RZ, R2, RZ, 0x33, !PT ;  /* 0x00000002ff037212 */ /* 0x003fca00078e33ff */
[----:B------:R-:W-:-:S05]  /*19b50*/  IMAD.IADD R2, R4, 0x1, R3 ;  /* 0x0000000104027824 */ /* 0x000fca00078e0203 */
[----:B------:R1:W-:Y:S01]  /*19b60*/  STL [R1+0x4], R2 ;  /* 0x0000040201007387 */ /* 0x0003e20000100800 */
[----:B------:R-:W-:Y:S05]  /*19b70*/  BRA `(.L_x_5812) ;  /* 0x0000000000107947 */ /* 0x000fea0003800000 */
.L_x_5807:
[----:B------:R-:W-:Y:S01]  /*19b80*/  IMAD.U32 R2, RZ, RZ, UR6 ;  /* 0x00000006ff027e24 */ /* 0x000fe2000f8e00ff */
[----:B------:R0:W-:Y:S04]  /*19b90*/  STL [R1+0x4], RZ ;  /* 0x000004ff01007387 */ /* 0x0001e80000100800 */
[----:B------:R0:W-:Y:S04]  /*19ba0*/  STL [R1+0x8], RZ ;  /* 0x000008ff01007387 */ /* 0x0001e80000100800 */
[----:B------:R0:W-:Y:S02]  /*19bb0*/  STL [R1], R2 ;  /* 0x0000000201007387 */ /* 0x0001e40000100800 */
.L_x_5812:
        /* <DEDUP_REMOVED lines=10> */
.L_x_5805:
        /* <DEDUP_REMOVED lines=24> */
[----:B----4-:R-:W-:-:S06]  /*19de0*/  ULEA UR4, UR5, UR4, 0x18 ;  /* 0x0000000405047291 */ /* 0x010fcc000f8ec03f */
[----:B------:R-:W-:-:S04]  /*19df0*/  IMAD.U32 R18, RZ, RZ, UR4 ;  /* 0x00000004ff127e24 */ /* 0x000fc8000f8e00ff */
[----:B------:R-:W-:-:S05]  /*19e00*/  IMAD R2, R3, 0x2, R18 ;  /* 0x0000000203027824 */ /* 0x000fca00078e0212 */
[----:B------:R0:W-:Y:S04]  /*19e10*/  STL [R1+0x60], R2 ;  /* 0x0000600201007387 */ /* 0x0001e80000100800 */
[----:B------:R0:W-:Y:S04]  /*19e20*/  STL [R1+0x54], RZ ;  /* 0x000054ff01007387 */ /* 0x0001e80000100800 */
[----:B------:R0:W-:Y:S04]  /*19e30*/  STL [R1+0x18], R0 ;  /* 0x0000180001007387 */ /* 0x0001e80000100800 */
[----:B------:R0:W-:Y:S04]  /*19e40*/  STL [R1+0x10], RZ ;  /* 0x000010ff01007387 */ /* 0x0001e80000100800 */
[----:B------:R0:W-:Y:S02]  /*19e50*/  STL [R1+0x14], R0 ;  /* 0x0000140001007387 */ /* 0x0001e40000100800 */
.L_x_5997:
[----:B------:R-:W2:Y:S01]  /*19e60*/  LDL R14, [R1+0xc] ;  /* 0x00000c00010e7983 */ /* 0x000ea20000100800 */
[----:B------:R-:W-:Y:S05]  /*19e70*/  YIELD ;  /* 0x0000000000007946 */ /* 0x000fea0003800000 */
[----:B------:R-:W-:Y:S01]  /*19e80*/  ULDC.64 UR4, c[0x0][0xa28] ;  /* 0x00028a0000047ab9 */ /* 0x000fe20000000a00 */
[----:B01----:R-:W-:Y:S02]  /*19e90*/  CS2R R6, SRZ ;  /* 0x0000000000067805 */ /* 0x003fe4000001ff00 */
[----:B------:R-:W-:Y:S01]  /*19ea0*/  ISETP.NE.U32.AND P0, PT, RZ, UR4, PT ;  /* 0x00000004ff007c0c */ /* 0x000fe2000bf05070 */
[----:B------:R-:W1:Y:S01]  /*19eb0*/  LDC.64 R12, c[0x0][0xa00] ;  /* 0x00028000ff0c7b82 */ /* 0x000e620000000a00 */
[----:B------:R-:W-:Y:S01]  /*19ec0*/  ULDC.64 UR6, c[0x0][0xa08] ;  /* 0x0002820000067ab9 */ /* 0x000fe20000000a00 */
[----:B------:R-:W-:Y:S01]  /*19ed0*/  ULDC.64 UR8, c[0x0][0xa10] ;  /* 0x0002840000087ab9 */ /* 0x000fe20000000a00 */
[----:B------:R-:W-:Y:S01]  /*19ee0*/  ISETP.NE.AND.EX P0, PT, RZ, UR5, PT, P0 ;  /* 0x00000005ff007c0c */ /* 0x000fe2000bf05300 */
[----:B------:R-:W-:-:S04]  /*19ef0*/  ULDC.64 UR4, c[0x0][0xa18] ;  /* 0x0002860000047ab9 */ /* 0x000fc80000000a00 */
[----:B------:R-:W4:Y:S08]  /*19f00*/  LDC.64 R4, c[0x0][0xa08] ;  /* 0x00028200ff047b82 */ /* 0x000f300000000a00 */
[----:B0-----:R-:W2:Y:S02]  /*19f10*/  @P0 LDC.64 R2, c[0x0][0xa28] ;  /* 0x00028a00ff020b82 */ /* 0x001ea40000000a00 */
[----:B--2---:R-:W-:-:S05]  /*19f20*/  @P0 IMAD.WIDE R2, R14, 0x4, R2 ;  /* 0x000000040e020825 */ /* 0x004fca00078e0202 */
[----:B------:R0:W5:Y:S01]  /*19f30*/  @P0 LDG.E R6, desc[UR42][R2.64] ;  /* 0x0000002a02060981 */ /* 0x000162000c1e1900 */
[----:B------:R-:W-:Y:S01]  /*19f40*/  ISETP.NE.U32.AND P0, PT, RZ, UR4, PT ;  /* 0x00000004ff007c0c */ /* 0x000fe2000bf05070 */
[----:B-1----:R-:W-:Y:S01]  /*19f50*/  IMAD.WIDE R12, R14, 0x4, R12 ;  /* 0x000000040e0c7825 */ /* 0x002fe200078e020c */
[----:B------:R-:W-:Y:S02]  /*19f60*/  ISETP.NE.U32.AND P2, PT, RZ, UR6, PT ;  /* 0x00000006ff007c0c */ /* 0x000fe4000bf45070 */
[----:B------:R-:W-:Y:S01]  /*19f70*/  ISETP.NE.AND.EX P0, PT, RZ, UR5, PT, P0 ;  /* 0x00000005ff007c0c */ /* 0x000fe2000bf05300 */
[----:B------:R-:W-:Y:S01]  /*19f80*/  ULDC.64 UR4, c[0x0][0xa00] ;  /* 0x0002800000047ab9 */ /* 0x000fe20000000a00 */
[----:B------:R-:W-:Y:S01]  /*19f90*/  ISETP.NE.U32.AND P4, PT, RZ, UR8, PT ;  /* 0x00000008ff007c0c */ /* 0x000fe2000bf85070 */
[----:B---3--:R-:W-:Y:S01]  /*19fa0*/  IMAD.MOV.U32 R8, RZ, RZ, RZ ;  /* 0x000000ffff087224 */ /* 0x008fe200078e00ff */
[----:B------:R-:W-:Y:S01]  /*19fb0*/  ISETP.NE.U32.AND P1, PT, RZ, UR4, PT ;  /* 0x00000004ff007c0c */ /* 0x000fe2000bf25070 */
[----:B0-----:R-:W0:Y:S01]  /*19fc0*/  LDC.64 R2, c[0x0][0xa10] ;  /* 0x00028400ff027b82 */ /* 0x001e220000000a00 */
[----:B------:R-:W-:-:S02]  /*19fd0*/  IMAD.MOV.U32 R0, RZ, RZ, RZ ;  /* 0x000000ffff007224 */ /* 0x000fc400078e00ff */
[----:B------:R-:W-:Y:S01]  /*19fe0*/  ISETP.NE.AND.EX P3, PT, RZ, UR5, PT, P1 ;  /* 0x00000005ff007c0c */ /* 0x000fe2000bf65310 */
[----:B----4-:R-:W-:-:S04]  /*19ff0*/  IMAD.WIDE R4, R14, 0x4, R4 ;  /* 0x000000040e047825 */ /* 0x010fc800078e0204 */
[----:B------:R-:W1:Y:S01]  /*1a000*/  @P0 LDC.64 R10, c[0x0][0xa18] ;  /* 0x00028600ff0a0b82 */ /* 0x000e620000000a00 */
[----:B------:R-:W-:Y:S01]  /*1a010*/  ULDC UR4, c[0x0][0x288] ;  /* 0x0000a20000047ab9 */ /* 0x000fe20000000800 */
[----:B------:R-:W-:Y:S02]  /*1a020*/  ISETP.NE.AND.EX P1, PT, RZ, UR7, PT, P2 ;  /* 0x00000007ff007c0c */ /* 0x000fe4000bf25320 */
[----:B------:R-:W-:-:S04]  /*1a030*/  ISETP.NE.AND.EX P2, PT, RZ, UR9, PT, P4 ;  /* 0x00000009ff007c0c */ /* 0x000fc8000bf45340 */
[----:B------:R-:W2:Y:S07]  /*1a040*/  @P3 LDG.E R7, desc[UR42][R12.64] ;  /* 0x0000002a0c073981 */ /* 0x000eae000c1e1900 */
[----:B------:R3:W5:Y:S01]  /*1a050*/  @P1 LDG.E R8, desc[UR42][R4.64] ;  /* 0x0000002a04081981 */ /* 0x000762000c1e1900 */
[----:B0-----:R-:W-:-:S05]  /*1a060*/  IMAD.WIDE R2, R14, 0x4, R2 ;  /* 0x000000040e027825 */ /* 0x001fca00078e0202 */
[----:B------:R3:W5:Y:S01]  /*1a070*/  @P2 LDG.E R0, desc[UR42][R2.64] ;  /* 0x0000002a02002981 */ /* 0x000762000c1e1900 */
[----:B-1----:R-:W-:-:S03]  /*1a080*/  @P0 IMAD.WIDE R10, R14, 0x4, R10 ;  /* 0x000000040e0a0825 */ /* 0x002fc600078e020a */
[----:B--2---:R0:W-:Y:S02]  /*1a090*/  STL [R1+0x40], R7 ;  /* 0x0000400701007387 */ /* 0x0041e40000100800 */
[----:B0-----:R-:W-:Y:S01]  /*1a0a0*/  IMAD.U32 R7, RZ, RZ, UR4 ;  /* 0x00000004ff077e24 */ /* 0x001fe2000f8e00ff */
        /* <DEDUP_REMOVED lines=12> */
[----:B0-----:R-:W-:Y:S01]  /*1a170*/  IMAD.U32 R7, RZ, RZ, UR4 ;  /* 0x00000004ff077e24 */ /* 0x001fe2000f8e00ff */
[----:B---3--:R-:W-:Y:S06]  /*1a180*/  @P0 BRA `(.L_x_5814) ;  /* 0x0000000000140947 */ /* 0x008fec0003800000 */
[----:B------:R-:W-:Y:S05]  /*1a190*/  @!P3 BRA `(.L_x_5814) ;  /* 0x000000000010b947 */ /* 0x000fea0003800000 */
[----:B------:R-:W2:Y:S04]  /*1a1a0*/  LDG.E R9, desc[UR42][R12.64] ;  /* 0x0000002a0c097981 */ /* 0x000ea8000c1e1900 */
[----:B------:R-:W2:Y:S02]  /*1a1b0*/  LDG.E R12, desc[UR42][R12.64+0x4] ;  /* 0x0000042a0c0c7981 */ /* 0x000ea4000c1e1900 */
[----:B--2--5:R-:W-:-:S05]  /*1a1c0*/  IMAD.IADD R15, R12, 0x1, -R9 ;  /* 0x000000010c0f7824 */ /* 0x024fca00078e0a09 */
[----:B------:R0:W-:Y:S02]  /*1a1d0*/  STL [R1+0x38], R15 ;  /* 0x0000380f01007387 */ /* 0x0001e40000100800 */
.L_x_5814:
        /* <DEDUP_REMOVED lines=16> */
.L_x_5815:
[----:B------:R-:W-:Y:S05]  /*1a2e0*/  @!P1 BRA `(.L_x_5816) ;  /* 0x00000000000c9947 */ /* 0x000fea0003800000 */
[----:B------:R-:W2:Y:S04]  /*1a2f0*/  LDG.E R7, desc[UR42][R4.64] ;  /* 0x0000002a04077981 */ /* 0x000ea8000c1e1900 */
[----:B------:R-:W2:Y:S02]  /*1a300*/  LDG.E R4, desc[UR42][R4.64+0x4] ;  /* 0x0000042a04047981 */ /* 0x000ea4000c1e1900 */
[----:B--2---:R-:W-:-:S07]  /*1a310*/  IMAD.IADD R7, R4, 0x1, -R7 ;  /* 0x0000000104077824 */ /* 0x004fce00078e0a07 */
.L_x_5816:
        /* <DEDUP_REMOVED lines=16> */
[----:B------:R-:W-:-:S04]  /*1a420*/  IADD3 R20, R6, 0x1, -R15 ;  /* 0x0000000106147810 */ /* 0x000fc80007ffe80f */
[----:B------:R-:W-:Y:S01]  /*1a430*/  SHF.R.S32.HI R3, RZ, 0x1f, R2 ;  /* 0x0000001fff037819 */ /* 0x000fe20000011402 */
[----:B------:R-:W-:-:S03]  /*1a440*/  IMAD.IADD R7, R20, 0x1, R7 ;  /* 0x0000000114077824 */ /* 0x000fc600078e0207 */
[----:B------:R-:W-:Y:S02]  /*1a450*/  LEA.HI R4, R3, R2, RZ, 0x6 ;  /* 0x0000000203047211 */ /* 0x000fe400078f30ff */
[----:B------:R-:W1:Y:S02]  /*1a460*/  LDC.64 R2, c[0x0][0x9e0] ;  /* 0x00027800ff027b82 */ /* 0x000e640000000a00 */
[----:B------:R-:W-:-:S05]  /*1a470*/  SHF.R.S32.HI R12, RZ, 0x6, R4 ;  /* 0x00000006ff0c7819 */ /* 0x000fca0000011404 */
        /* <DEDUP_REMOVED lines=15> */
.L_x_5819:
[----:B------:R-:W-:-:S13]  /*1a570*/  ISETP.NE.AND P0, PT, R3, 0x1, PT ;  /* 0x000000010300780c */ /* 0x000fda0003f05270 */
[----:B------:R-:W1:Y:S02]  /*1a580*/  @P0 LDC.64 R4, c[0x0][0x9e8] ;  /* 0x00027a00ff040b82 */ /* 0x000e640000000a00 */
[----:B-1----:R-:W-:-:S05]  /*1a590*/  @P0 IMAD.HI.U32 R4, R8, R4, RZ ;  /* 0x0000000408040227 */ /* 0x002fca00078e00ff */
[----:B------:R-:W-:-:S07]  /*1a5a0*/  @P0 SHF.R.U32.HI R8, RZ, R5, R4 ;  /* 0x00000005ff080219 */ /* 0x000fce0000011604 */
.L_x_5820:
[----:B------:R-:W-:Y:S05]  /*1a5b0*/  BSYNC B0 ;  /* 0x0000000000007941 */ /* 0x000fea0003800000 */
.L_x_5818:
[----:B------:R-:W-:-:S05]  /*1a5c0*/  IMAD R8, R8, R3, R3 ;  /* 0x0000000308087224 */ /* 0x000fca00078e0203 */
[----:B------:R-:W-:-:S07]  /*1a5d0*/  VIMNMX R2, R2, R8, PT ;  /* 0x0000000802027248 */ /* 0x000fce0003fe0100 */
.L_x_5817:
[----:B------:R-:W1:Y:S01]  /*1a5e0*/  @P1 LDC R5, c[0x0][0x44c] ;  /* 0x00011300ff051b82 */ /* 0x000e620000000800 */
[----:B------:R-:W-:Y:S01]  /*1a5f0*/  VIADD R2, R2, 0x3f ;  /* 0x0000003f02027836 */ /* 0x000fe20000000000 */
[----:B------:R-:W-:Y:S01]  /*1a600*/  ULDC UR4, c[0x0][0x9dc] ;  /* 0x0002770000047ab9 */ /* 0x000fe20000000800 */
[----:B------:R-:W-:Y:S02]  /*1a610*/  IMAD.MOV.U32 R4, RZ, RZ, R13 ;  /* 0x000000ffff047224 */ /* 0x000fe400078e000d */
[----:B------:R-:W-:-:S03]  /*1a620*/  IMAD.IADD R17, R6, 0x1, -R15 ;  /* 0x0000000106117824 */ /* 0x000fc600078e0a0f */
[----:B------:R-:W2:Y:S01]  /*1a630*/  @P1 LDC R7, c[0x0][0x450] ;  /* 0x00011400ff071b82 */ /* 0x000ea20000000800 */
[----:B-1----:R-:W-:-:S05]  /*1a640*/  @P1 IMAD.HI.U32 R5, R13, R5, RZ ;  /* 0x000000050d051227 */ /* 0x002fca00078e00ff */
[----:B--2---:R-:W-:Y:S02]  /*1a650*/  @P1 SHF.R.U32.HI R4, RZ, R7, R5 ;  /* 0x00000007ff041219 */ /* 0x004fe40000011605 */
[----:B------:R-:W-:-:S03]  /*1a660*/  SHF.R.S32.HI R7, RZ, 0x1f, R2 ;  /* 0x0000001fff077819 */ /* 0x000fc60000011402 */
[----:B------:R-:W-:Y:S01]  /*1a670*/  IMAD.IADD R6, R17, 0x1, R4 ;  /* 0x0000000111067824 */ /* 0x000fe200078e0204 */
[----:B------:R-:W-:-:S03]  /*1a680*/  LEA.HI R7, R7, R2, RZ, 0x6 ;  /* 0x0000000207077211 */ /* 0x000fc600078f30ff */
[----:B------:R-:W-:Y:S01]  /*1a690*/  VIADD R2, R6, -UR4 ;  /* 0x8000000406027c36 */ /* 0x000fe20008000000 */
[----:B------:R-:W-:-:S04]  /*1a6a0*/  SHF.R.S32.HI R7, RZ, 0x6, R7 ;  /* 0x00000006ff077819 */ /* 0x000fc80000011407 */
[----:B------:R-:W-:Y:S01]  /*1a6b0*/  VIMNMX R7, R12, R7, PT ;  /* 0x000000070c077248 */ /* 0x000fe20003fe0100 */
        /* <DEDUP_REMOVED lines=11> */
.L_x_5823:
[----:B------:R-:W-:-:S13]  /*1a770*/  ISETP.NE.AND P0, PT, R3, 0x1, PT ;  /* 0x000000010300780c */ /* 0x000fda0003f05270 */
[----:B------:R-:W1:Y:S02]  /*1a780*/  @P0 LDC.64 R4, c[0x0][0x9e8] ;  /* 0x00027a00ff040b82 */ /* 0x000e640000000a00 */
[----:B-1----:R-:W-:-:S05]  /*1a790*/  @P0 IMAD.HI.U32 R4, R6, R4, RZ ;  /* 0x0000000406040227 */ /* 0x002fca00078e00ff */
[----:B------:R-:W-:-:S07]  /*1a7a0*/  @P0 SHF.R.U32.HI R6, RZ, R5, R4 ;  /* 0x00000005ff060219 */ /* 0x000fce0000011604 */
.L_x_5824:
[----:B------:R-:W-:Y:S05]  /*1a7b0*/  BSYNC B0 ;  /* 0x0000000000007941 */ /* 0x000fea0003800000 */
.L_x_5822:
[----:B------:R-:W-:-:S05]  /*1a7c0*/  IMAD R3, R6, R3, RZ ;  /* 0x0000000306037224 */ /* 0x000fca00078e02ff */
[----:B------:R-:W-:-:S07]  /*1a7d0*/  VIMNMX R2, R2, R3, !PT ;  /* 0x0000000302027248 */ /* 0x000fce0007fe0100 */
.L_x_5821:
[----:B------:R-:W-:Y:S01]  /*1a7e0*/  SHF.R.S32.HI R5, RZ, 0x1f, R2 ;  /* 0x0000001fff057819 */ /* 0x000fe20000011402 */
[----:B------:R-:W-:Y:S01]  /*1a7f0*/  BSSY B0, `(.L_x_5825) ;  /* 0x0000028000007945 */ /* 0x000fe20003800000 */
[----:B------:R-:W-:Y:S02]  /*1a800*/  LOP3.LUT R13, R11, 0xff, RZ, 0xc0, !PT ;  /* 0x000000ff0b0d7812 */ /* 0x000fe400078ec0ff */
[----:B------:R-:W-:Y:S01]  /*1a810*/  LEA.HI R5, R5, R2, RZ, 0x6 ;  /* 0x0000000205057211 */ /* 0x000fe200078f30ff */
[----:B------:R-:W-:Y:S01]  /*1a820*/  IMAD.MOV.U32 R2, RZ, RZ, RZ ;  /* 0x000000ffff027224 */ /* 0x000fe200078e00ff */
[----:B------:R-:W-:Y:S01]  /*1a830*/  SHF.R.U32.HI R4, RZ, 0x10, R11 ;  /* 0x00000010ff047819 */ /* 0x000fe2000001160b */
[----:B------:R1:W-:Y:S01]  /*1a840*/  STL [R1+0x50], R13 ;  /* 0x0000500d01007387 */ /* 0x0003e20000100800 */
[----:B------:R-:W-:-:S04]  /*1a850*/  SHF.R.S32.HI R5, RZ, 0x6, R5 ;  /* 0x00000006ff057819 */ /* 0x000fc80000011405 */
        /* <DEDUP_REMOVED lines=33> */
.L_x_5826:
[----:B------:R-:W-:Y:S05]  /*1aa70*/  BSYNC B0 ;  /* 0x0000000000007941 */ /* 0x000fea0003800000 */
.L_x_5825:
[-C--:B------:R-:W-:Y:S01]  /*1aa80*/  IMAD R5, R13, R2.reuse, R5 ;  /* 0x000000020d057224 */ /* 0x080fe200078e0205 */
[----:B------:R-:W-:Y:S04]  /*1aa90*/  BSSY B0, `(.L_x_5827) ;  /* 0x00001b8000007945 */ /* 0x000fe80003800000 */
[C---:B------:R-:W-:Y:S01]  /*1aaa0*/  VIADDMNMX R2, R5.reuse, R2, R7, PT ;  /* 0x0000000205027246 */ /* 0x040fe20003800107 */
[----:B------:R-:W-:-:S04]  /*1aab0*/  IMAD R5, R5, 0x40, -R9 ;  /* 0x0000004005057824 */ /* 0x000fc800078e0a09 */
[----:B------:R-:W-:Y:S01]  /*1aac0*/  IMAD R2, R2, 0x40, -R9 ;  /* 0x0000004002027824 */ /* 0x000fe200078e0a09 */
[----:B------:R-:W-:-:S04]  /*1aad0*/  VIMNMX R5, RZ, R5, !PT ;  /* 0x00000005ff057248 */ /* 0x000fc80007fe0100 */
[----:B------:R-:W-:Y:S02]  /*1aae0*/  VIMNMX R2, R2, R10, PT ;  /* 0x0000000a02027248 */ /* 0x000fe40003fe0100 */
[----:B------:R-:W-:Y:S02]  /*1aaf0*/  SHF.R.U32.HI R3, RZ, 0x6, R5 ;  /* 0x00000006ff037819 */ /* 0x000fe40000011605 */
[----:B------:R-:W-:-:S13]  /*1ab00*/  ISETP.GT.AND P0, PT, R2, R5, PT ;  /* 0x000000050200720c */ /* 0x000fda0003f04270 */
[----:B------:R-:W-:-:S05]  /*1ab10*/  @P0 VIADD R2, R2, 0x3f ;  /* 0x0000003f02020836 */ /* 0x000fca0000000000 */
[----:B------:R-:W-:-:S04]  /*1ab20*/  @P0 SHF.R.S32.HI R5, RZ, 0x1f, R2 ;  /* 0x0000001fff050819 */ /* 0x000fc80000011402 */
[----:B------:R-:W-:Y:S01]  /*1ab30*/  @P0 LEA.HI R2, R5, R2, RZ, 0x6 ;  /* 0x0000000205020211 */ /* 0x000fe200078f30ff */
[----:B------:R-:W-:-:S03]  /*1ab40*/  IMAD.MOV.U32 R5, RZ, RZ, R3 ;  /* 0x000000ffff057224 */ /* 0x000fc600078e0003 */
        /* <DEDUP_REMOVED lines=11> */
.L_x_6041:
[----:B--2---:R-:W-:Y:S02]  /*1ac00*/  ISETP.NE.AND P0, PT, R14, RZ, PT ;  /* 0x000000ff0e00720c */ /* 0x004fe40003f05270 */
[----:B------:R-:W-:-:S11]  /*1ac10*/  PLOP3.LUT P6, PT, PT, PT, PT, 0x8, 0x0 ;  /* 0x000000000000781c */ /* 0x000fd60003fce170 */
[----:B------:R-:W-:Y:S05]  /*1ac20*/  @P0 BRA `(.L_x_5830) ;  /* 0x00000000000c0947 */ /* 0x000fea0003800000 */
[----:B------:R-:W-:-:S03]  /*1ac30*/  UMOV UR4, 0xffffffff ;  /* 0xffffffff00047882 */ /* 0x000fc60000000000 */
[----:B------:R-:W-:Y:S05]  /*1ac40*/  BRA.DIV UR4, `(.L_x_5831) ;  /* 0x0000008e04987947 */ /* 0x000fea000b800000 */
[----:B------:R-:W-:-:S13]  /*1ac50*/  ELECT P6, URZ, PT ;  /* 0x00000000003f782f */ /* 0x000fda00038c0000 */
.L_x_5830:
        /* <DEDUP_REMOVED lines=9> */
.L_x_6044:
[----:B------:R-:W-:Y:S05]  /*1acf0*/  BSYNC B1 ;  /* 0x0000000000017941 */ /* 0x000fea0003800000 */
.L_x_5832:
        /* <DEDUP_REMOVED lines=12> */
.L_x_6045:
[----:B------:R-:W-:Y:S05]  /*1adc0*/  BSYNC B2 ;  /* 0x0000000000027941 */ /* 0x000fea0003800000 */
.L_x_5836:
[----:B------:R-:W-:Y:S04]  /*1add0*/  BSSY B2, `(.L_x_5838) ;  /* 0x0000009000027945 */ /* 0x000fe80003800000 */
        /* <DEDUP_REMOVED lines=8> */
.L_x_5839:
[----:B------:R-:W-:Y:S05]  /*1ae60*/  BSYNC B2 ;  /* 0x0000000000027941 */ /* 0x000fea0003800000 */
.L_x_5838:
[----:B------:R-:W3:Y:S01]  /*1ae70*/  LDL R8, [R1+0x10] ;  /* 0x0000100001087983 */ /* 0x000ee20000100800 */
[----:B------:R-:W-:Y:S01]  /*1ae80*/  IMAD.MOV.U32 R12, RZ, RZ, RZ ;  /* 0x000000ffff0c7224 */ /* 0x000fe200078e00ff */
[----:B------:R-:W-:Y:S01]  /*1ae90*/  UIADD3 UR4, UP0, UR40, 0x570, URZ ;  /* 0x0000057028047890 */ /* 0x000fe2000ff1e03f */
[----:B-1----:R-:W-:Y:S01]  /*1aea0*/  IMAD R6, R5, 0x40, R0 ;  /* 0x0000004005067824 */ /* 0x002fe200078e0200 */
[----:B------:R-:W-:Y:S01]  /*1aeb0*/  PLOP3.LUT P0, PT, PT, PT, PT, 0x80, 0x0 ;  /* 0x000000000000781c */ /* 0x000fe20003f0f070 */
[----:B------:R-:W-:Y:S01]  /*1aec0*/  VIADD R9, R7, 0x28c90 ;  /* 0x00028c9007097836 */ /* 0x000fe20000000000 */
[----:B------:R-:W-:Y:S01]  /*1aed0*/  R2UR UR10, R12 ;  /* 0x000000000c0a72ca */ /* 0x000fe200000e0000 */
[----:B------:R-:W-:Y:S01]  /*1aee0*/  VIADD R6, R6, 0xffffffc0 ;  /* 0xffffffc006067836 */ /* 0x000fe20000000000 */
[----:B------:R-:W-:Y:S01]  /*1aef0*/  UIADD3.X UR5, URZ, UR41, URZ, UP0, !UPT ;  /* 0x000000293f057290 */ /* 0x000fe200087fe43f */
[----:B------:R-:W-:Y:S01]  /*1af00*/  UMOV UR6, 0x0 ;  /* 0x0000000000067882 */ /* 0x000fe20000000000 */
[----:B------:R-:W-:Y:S01]  /*1af10*/  UMOV UR7, 0x12f00000 ;  /* 0x12f0000000077882 */ /* 0x000fe20000000000 */
[----:B---3--:R-:W-:-:S04]  /*1af20*/  IMAD R8, R8, 0x2000, R18 ;  /* 0x0000200008087824 */ /* 0x008fc800078e0212 */
[----:B------:R-:W-:-:S07]  /*1af30*/  VIADD R8, R8, 0x22400 ;  /* 0x0002240008087836 */ /* 0x000fce0000000000 */
.L_x_5840:
        /* <DEDUP_REMOVED lines=13> */
.L_x_6046:
[----:B------:R-:W-:Y:S05]  /*1b010*/  BSYNC B2 ;  /* 0x0000000000027941 */ /* 0x000fea0003800000 */
.L_x_5841:
[----:B------:R-:W-:Y:S01]  /*1b020*/  BSSY B2, `(.L_x_5843) ;  /* 0x000000b000027945 */ /* 0x000fe20003800000 */
[----:B-12---:R-:W-:Y:S02]  /*1b030*/  IMAD.MOV.U32 R10, RZ, RZ, 0x0 ;  /* 0x00000000ff0a7424 */ /* 0x006fe400078e00ff */
        /* <DEDUP_REMOVED lines=9> */
.L_x_5844:
[----:B------:R-:W-:Y:S05]  /*1b0d0*/  BSYNC B2 ;  /* 0x0000000000027941 */ /* 0x000fea0003800000 */
.L_x_5843:
        /* <DEDUP_REMOVED lines=10> */
.L_x_5845:
        /* <DEDUP_REMOVED lines=12> */
[----:B------:R-:W-:Y:S01]  /*1b240*/  R2UR UR7, R11 ;  /* 0x000000000b0772ca */ /* 0x000fe200000e0000 */
[----:B------:R-:W-:Y:S01]  /*1b250*/  UMOV UR10, 0x40 ;  /* 0x00000040000a7882 */ /* 0x000fe20000000000 */
[----:B------:R-:W-:-:S13]  /*1b260*/  PLOP3.LUT P0, PT, PT, PT, PT, 0x80, 0x0 ;  /* 0x000000000000781c */ /* 0x000fda0003f0f070 */
.L_x_5846:
        /* <DEDUP_REMOVED lines=15> */
.L_x_5847:
        /* <DEDUP_REMOVED lines=15> */
.L_x_5848:
        /* <DEDUP_REMOVED lines=15> */
.L_x_5849:
        /* <DEDUP_REMOVED lines=15> */
.L_x_5850:
        /* <DEDUP_REMOVED lines=15> */
.L_x_5851:
        /* <DEDUP_REMOVED lines=15> */
.L_x_5852:
        /* <DEDUP_REMOVED lines=10> */
.L_x_5835:
[----:B------:R-:W-:Y:S05]  /*1b8b0*/  BSYNC B1 ;  /* 0x0000000000017941 */ /* 0x000fea0003800000 */
.L_x_5834:
[----:B------:R-:W1:Y:S04]  /*1b8c0*/  LDL.LU R10, [R1+0x10] ;  /* 0x00001000010a7983 */ /* 0x000e680000300800 */
[----:B------:R-:W2:Y:S01]  /*1b8d0*/  LDL.LU R9, [R1+0x18] ;  /* 0x0000180001097983 */ /* 0x000ea20000300800 */
[----:B------:R-:W-:Y:S01]  /*1b8e0*/  VIADD R5, R5, 0xfffffffe ;  /* 0xfffffffe05057836 */ /* 0x000fe20000000000 */
[----:B------:R-:W-:-:S04]  /*1b8f0*/  PLOP3.LUT P0, PT, PT, PT, PT, 0x8, 0x0 ;  /* 0x000000000000781c */ /* 0x000fc80003f0e170 */
[----:B------:R-:W-:Y:S01]  /*1b900*/  ISETP.GE.AND P2, PT, R5, R3, PT ;  /* 0x000000030500720c */ /* 0x000fe20003f46270 */
[----:B-1----:R-:W-:-:S05]  /*1b910*/  VIADD R6, R10, 0x1 ;  /* 0x000000010a067836 */ /* 0x002fca0000000000 */
[----:B------:R-:W-:-:S04]  /*1b920*/  ISETP.NE.AND P1, PT, R6, 0x2, PT ;  /* 0x000000020600780c */ /* 0x000fc80003f25270 */
[----:B------:R-:W-:Y:S02]  /*1b930*/  SEL R7, RZ, 0x1, P1 ;  /* 0x00000001ff077807 */ /* 0x000fe40000800000 */
[----:B------:R-:W-:Y:S02]  /*1b940*/  SEL R6, R6, RZ, P1 ;  /* 0x000000ff06067207 */ /* 0x000fe40000800000 */
[----:B--2---:R-:W-:-:S03]  /*1b950*/  LOP3.LUT R9, R9, R7, RZ, 0x3c, !PT ;  /* 0x0000000709097212 */ /* 0x004fc600078e3cff */
[----:B------:R1:W-:Y:S04]  /*1b960*/  STL [R1+0x10], R6 ;  /* 0x0000100601007387 */ /* 0x0003e80000100800 */
[----:B------:R1:W-:Y:S01]  /*1b970*/  STL [R1+0x18], R9 ;  /* 0x0000180901007387 */ /* 0x0003e20000100800 */
[----:B------:R-:W-:Y:S05]  /*1b980*/  @!P2 BRA `(.L_x_5828) ;  /* 0x0000000c0020a947 */ /* 0x000fea0003800000 */
.L_x_5872:
[----:B------:R-:W-:Y:S05]  /*1b990*/  YIELD ;  /* 0x0000000000007946 */ /* 0x000fea0003800000 */
[----:B------:R-:W-:Y:S04]  /*1b9a0*/  BSSY B1, `(.L_x_5853) ;  /* 0x00000ba000017945 */ /* 0x000fe80003800000 */
[----:B--2---:R-:W-:Y:S05]  /*1b9b0*/  @!P6 BRA `(.L_x_5854) ;  /* 0x0000000800e0e947 */ /* 0x004fea0003800000 */
[----:B-1----:R-:W2:Y:S04]  /*1b9c0*/  LDL R6, [R1+0x10] ;  /* 0x0000100001067983 */ /* 0x002ea80000100800 */
        /* <DEDUP_REMOVED lines=9> */
.L_x_6047:
[----:B------:R-:W-:Y:S05]  /*1ba60*/  BSYNC B2 ;  /* 0x0000000000027941 */ /* 0x000fea0003800000 */
.L_x_5855:
        /* <DEDUP_REMOVED lines=9> */
.L_x_5858:
[----:B------:R-:W-:Y:S05]  /*1bb00*/  BSYNC B2 ;  /* 0x0000000000027941 */ /* 0x000fea0003800000 */
.L_x_5857:
        /* <DEDUP_REMOVED lines=12> */
.L_x_5859:
        /* <DEDUP_REMOVED lines=13> */
.L_x_6048:
[----:B------:R-:W-:Y:S05]  /*1bca0*/  BSYNC B2 ;  /* 0x0000000000027941 */ /* 0x000fea0003800000 */
.L_x_5860:
[----:B------:R-:W-:Y:S01]  /*1bcb0*/  BSSY B2, `(.L_x_5862) ;  /* 0x000000b000027945 */ /* 0x000fe20003800000 */
[----:B------:R-:W-:Y:S02]  /*1bcc0*/  IMAD.MOV.U32 R10, RZ, RZ, 0x0 ;  /* 0x00000000ff0a7424 */ /* 0x000fe400078e00ff */
[----:B------:R-:W-:Y:S01]  /*1bcd0*/  IMAD.MOV.U32 R11, RZ, RZ, 0x12f00000 ;  /* 0x12f00000ff0b7424 */ /* 0x000fe200078e00ff */
[----:B------:R-:W-:Y:S06]  /*1bce0*/  @P2 BRA `(.L_x_5863) ;  /* 0x00000000001c2947 */ /* 0x000fec0003800000 */
[----:B------:R-:W3:Y:S01]  /*1bcf0*/  S2R R8, SR_TID.X ;  /* 0x0000000000087919 */ /* 0x000ee20000002100 */
[----:B-12---:R-:W-:-:S04]  /*1bd00*/  IMAD.MOV.U32 R7, RZ, RZ, 0x10000 ;  /* 0x00010000ff077424 */ /* 0x006fc800078e00ff */
[----:B------:R4:W-:Y:S01]  /*1bd10*/  SYNCS.ARRIVE.TRANS64 RZ, [R6+URZ+0x28cb0], R7 ;  /* 0x028cb00706ff79a7 */ /* 0x0009e2000800003f */
[----:B---3--:R-:W-:-:S04]  /*1bd20*/  LOP3.LUT R8, R8, 0x1f, RZ, 0xc0, !PT ;  /* 0x0000001f08087812 */ /* 0x008fc800078ec0ff */
[----:B------:R-:W-:-:S13]  /*1bd30*/  ISETP.NE.AND P1, PT, R8, RZ, PT ;  /* 0x000000ff0800720c */ /* 0x000fda0003f25270 */
[----:B----4-:R-:W-:Y:S05]  /*1bd40*/  @!P1 BRA `(.L_x_5863) ;  /* 0x0000000000049947 */ /* 0x010fea0003800000 */
[----:B------:R-:W-:Y:S01]  /*1bd50*/  BPT.TRAP 0x1 ;  /* 0x000000040000795c */ /* 0x000fe20000300000 */
.L_x_5863:
[----:B------:R-:W-:Y:S05]  /*1bd60*/  BSYNC B2 ;  /* 0x0000000000027941 */ /* 0x000fea0003800000 */
.L_x_5862:
        /* <DEDUP_REMOVED lines=10> */
.L_x_5864:
        /* <DEDUP_REMOVED lines=15> */
.L_x_5865:
        /* <DEDUP_REMOVED lines=15> */
.L_x_5866:
        /* <DEDUP_REMOVED lines=15> */
.L_x_5867:
        /* <DEDUP_REMOVED lines=15> */
.L_x_5868:
        /* <DEDUP_REMOVED lines=15> */
.L_x_5869:
        /* <DEDUP_REMOVED lines=15> */
.L_x_5870:
        /* <DEDUP_REMOVED lines=15> */
.L_x_5871:
        /* <DEDUP_REMOVED lines=10> */
.L_x_5854:
[----:B------:R-:W-:Y:S05]  /*1c540*/  BSYNC B1 ;  /* 0x0000000000017941 */ /* 0x000fea0003800000 */
.L_x_5853:
[----:B------:R-:W1:Y:S04]  /*1c550*/  LDL.LU R10, [R1+0x10] ;  /* 0x00001000010a7983 */ /* 0x000e680000300800 */
[----:B------:R-:W2:Y:S01]  /*1c560*/  LDL.LU R8, [R1+0x18] ;  /* 0x0000180001087983 */ /* 0x000ea20000300800 */
[C---:B------:R-:W-:Y:S01]  /*1c570*/  ISETP.GT.AND P2, PT, R5.reuse, R3, PT ;  /* 0x000000030500720c */ /* 0x040fe20003f44270 */
[----:B------:R-:W-:Y:S02]  /*1c580*/  VIADD R5, R5, 0xffffffff ;  /* 0xffffffff05057836 */ /* 0x000fe40000000000 */
[----:B-1----:R-:W-:-:S05]  /*1c590*/  VIADD R6, R10, 0x1 ;  /* 0x000000010a067836 */ /* 0x002fca0000000000 */
[----:B------:R-:W-:-:S04]  /*1c5a0*/  ISETP.NE.AND P1, PT, R6, 0x2, PT ;  /* 0x000000020600780c */ /* 0x000fc80003f25270 */
[----:B------:R-:W-:Y:S02]  /*1c5b0*/  SEL R7, RZ, 0x1, P1 ;  /* 0x00000001ff077807 */ /* 0x000fe40000800000 */
[----:B------:R-:W-:Y:S02]  /*1c5c0*/  SEL R6, R6, RZ, P1 ;  /* 0x000000ff06067207 */ /* 0x000fe40000800000 */
[----:B--2---:R-:W-:-:S05]  /*1c5d0*/  LOP3.LUT R8, R8, R7, RZ, 0x3c, !PT ;  /* 0x0000000708087212 */ /* 0x004fca00078e3cff */
[----:B------:R2:W-:Y:S04]  /*1c5e0*/  STL [R1+0x18], R8 ;  /* 0x0000180801007387 */ /* 0x0005e80000100800 */
[----:B------:R2:W-:Y:S01]  /*1c5f0*/  STL [R1+0x10], R6 ;  /* 0x0000100601007387 */ /* 0x0005e20000100800 */
[----:B------:R-:W-:Y:S05]  /*1c600*/  @P2 BRA `(.L_x_5872) ;  /* 0xfffffff000e02947 */ /* 0x000fea000383ffff */
.L_x_5828:
[----:B------:R-:W-:Y:S05]  /*1c610*/  BSYNC B0 ;  /* 0x0000000000007941 */ /* 0x000fea0003800000 */
.L_x_5827:
[----:B--2---:R-:W2:Y:S01]  /*1c620*/  LDL R8, [R1+0x28] ;  /* 0x0000280001087983 */ /* 0x004ea20000100800 */
[----:B------:R-:W3:Y:S01]  /*1c630*/  LDC R0, c[0x0][0x448] ;  /* 0x00011200ff007b82 */ /* 0x000ee20000000800 */
[----:B------:R-:W-:Y:S07]  /*1c640*/  @!P0 WARPSYNC.ALL ;  /* 0x0000000000008948 */ /* 0x000fee0003800000 */
[----:B------:R-:W-:Y:S01]  /*1c650*/  @!P0 BAR.SYNC.DEFER_BLOCKING 0xc, 0x180 ;  /* 0x0306000000008b1d */ /* 0x000fe20000010000 */
[----:B---3--:R-:W-:-:S13]  /*1c660*/  ISETP.NE.AND P1, PT, R0, 0x1, PT ;  /* 0x000000010000780c */ /* 0x008fda0003f25270 */
[----:B------:R-:W3:Y:S08]  /*1c670*/  @P1 LDC R0, c[0x0][0x44c] ;  /* 0x00011300ff001b82 */ /* 0x000ef00000000800 */
[----:B------:R-:W4:Y:S01]  /*1c680*/  @P1 LDC R3, c[0x0][0x450] ;  /* 0x00011400ff031b82 */ /* 0x000f220000000800 */
[----:B--2---:R-:W-:-:S04]  /*1c690*/  VIADD R2, R8, 0x3f ;  /* 0x0000003f08027836 */ /* 0x004fc80000000000 */
[----:B---3--:R-:W-:-:S05]  /*1c6a0*/  @P1 IMAD.HI.U32 R0, R2, R0, RZ ;  /* 0x0000000002001227 */ /* 0x008fca00078e00ff */
[----:B----4-:R-:W-:-:S05]  /*1c6b0*/  @P1 SHF.R.U32.HI R2, RZ, R3, R0 ;  /* 0x00000003ff021219 */ /* 0x010fca0000011600 */
[----:B------:R-:W-:Y:S02]  /*1c6c0*/  IMAD.IADD R0, R20, 0x1, R2 ;  /* 0x0000000114007824 */ /* 0x000fe400078e0202 */
[----:B------:R-:W2:Y:S02]  /*1c6d0*/  LDC.64 R2, c[0x0][0x9e0] ;  /* 0x00027800ff027b82 */ /* 0x000ea40000000a00 */
[----:B--2---:R-:W-:Y:S01]  /*1c6e0*/  ISETP.GE.AND P2, PT, R3, 0x1, PT ;  /* 0x000000010300780c */ /* 0x004fe20003f46270 */
[----:B------:R-:W-:-:S12]  /*1c6f0*/  IMAD.IADD R2, R0, 0x1, R2 ;  /* 0x0000000100027824 */ /* 0x000fd800078e0202 */
[----:B------:R-:W-:Y:S05]  /*1c700*/  @!P2 BRA `(.L_x_5873) ;  /* 0x000000000048a947 */ /* 0x000fea0003800000 */
[C---:B------:R-:W-:Y:S01]  /*1c710*/  ISETP.GT.AND P0, PT, R0.reuse, RZ, PT ;  /* 0x000000ff0000720c */ /* 0x040fe20003f04270 */
[----:B------:R-:W-:Y:S01]  /*1c720*/  BSSY B0, `(.L_x_5874) ;  /* 0x000000e000007945 */ /* 0x000fe20003800000 */
[----:B------:R-:W-:-:S11]  /*1c730*/  VIADD R5, R0, 0xffffffff ;  /* 0xffffffff00057836 */ /* 0x000fd60000000000 */
[----:B------:R-:W-:Y:S05]  /*1c740*/  @P0 BRA `(.L_x_5875) ;  /* 0x00000000001c0947 */ /* 0x000fea0003800000 */
[----:B------:R-:W-:Y:S01]  /*1c750*/  ISETP.NE.AND P0, PT, R3, 0x1, PT ;  /* 0x000000010300780c */ /* 0x000fe20003f05270 */
[----:B------:R-:W-:-:S12]  /*1c760*/  IMAD.MOV R0, RZ, RZ, -R0 ;  /* 0x000000ffff007224 */ /* 0x000fd800078e0a00 */
[----:B-1----:R-:W1:Y:S02]  /*1c770*/  @P0 LDC.64 R6, c[0x0][0x9e8] ;  /* 0x00027a00ff060b82 */ /* 0x002e640000000a00 */
[----:B-1----:R-:W-:-:S05]  /*1c780*/  @P0 IMAD.HI.U32 R6, R0, R6, RZ ;  /* 0x0000000600060227 */ /* 0x002fca00078e00ff */
[----:B------:R-:W-:-:S04]  /*1c790*/  @P0 SHF.R.U32.HI R0, RZ, R7, R6 ;  /* 0x00000007ff000219 */ /* 0x000fc80000011606 */
[----:B------:R-:W-:Y:S01]  /*1c7a0*/  LOP3.LUT R5, RZ, R0, RZ, 0x33, !PT ;  /* 0x00000000ff057212 */ /* 0x000fe200078e33ff */
[----:B------:R-:W-:Y:S06]  /*1c7b0*/  BRA `(.L_x_5876) ;  /* 0x0000000000107947 */ /* 0x000fec0003800000 */
.L_x_5875:
[----:B------:R-:W-:-:S13]  /*1c7c0*/  ISETP.NE.AND P0, PT, R3, 0x1, PT ;  /* 0x000000010300780c */ /* 0x000fda0003f05270 */
[----:B-1----:R-:W1:Y:S02]  /*1c7d0*/  @P0 LDC.64 R6, c[0x0][0x9e8] ;  /* 0x00027a00ff060b82 */ /* 0x002e640000000a00 */
[----:B-1----:R-:W-:-:S05]  /*1c7e0*/  @P0 IMAD.HI.U32 R6, R5, R6, RZ ;  /* 0x0000000605060227 */ /* 0x002fca00078e00ff */
[----:B------:R-:W-:-:S07]  /*1c7f0*/  @P0 SHF.R.U32.HI R5, RZ, R7, R6 ;  /* 0x00000007ff050219 */ /* 0x000fce0000011606 */
.L_x_5876:
[----:B------:R-:W-:Y:S05]  /*1c800*/  BSYNC B0 ;  /* 0x0000000000007941 */ /* 0x000fea0003800000 */
.L_x_5874:
[----:B------:R-:W-:-:S05]  /*1c810*/  IMAD R5, R5, R3, R3 ;  /* 0x0000000305057224 */ /* 0x000fca00078e0203 */
[----:B------:R-:W-:-:S07]  /*1c820*/  VIMNMX R2, R2, R5, PT ;  /* 0x0000000502027248 */ /* 0x000fce0003fe0100 */
.L_x_5873:
[----:B------:R-:W2:Y:S01]  /*1c830*/  LDL R7, [R1+0x5c] ;  /* 0x00005c0001077983 */ /* 0x000ea20000100800 */
[----:B------:R-:W3:Y:S01]  /*1c840*/  @P1 LDC R5, c[0x0][0x44c] ;  /* 0x00011300ff051b82 */ /* 0x000ee20000000800 */
[----:B------:R-:W-:Y:S01]  /*1c850*/  IMAD.MOV.U32 R0, RZ, RZ, R8 ;  /* 0x000000ffff007224 */ /* 0x000fe200078e0008 */
[----:B------:R-:W-:-:S06]  /*1c860*/  ULDC UR4, c[0x0][0x9dc] ;  /* 0x0002770000047ab9 */ /* 0x000fcc0000000800 */
[----:B-1----:R-:W1:Y:S01]  /*1c870*/  @P1 LDC R6, c[0x0][0x450] ;  /* 0x00011400ff061b82 */ /* 0x002e620000000800 */
[----:B---3--:R-:W-:-:S05]  /*1c880*/  @P1 IMAD.HI.U32 R5, R8, R5, RZ ;  /* 0x0000000508051227 */ /* 0x008fca00078e00ff */
[----:B-1----:R-:W-:Y:S01]  /*1c890*/  @P1 SHF.R.U32.HI R0, RZ, R6, R5 ;  /* 0x00000006ff001219 */ /* 0x002fe20000011605 */
[----:B------:R-:W-:-:S04]  /*1c8a0*/  VIADD R5, R2, 0x3f ;  /* 0x0000003f02057836 */ /* 0x000fc80000000000 */
[----:B------:R-:W-:Y:S01]  /*1c8b0*/  IMAD.IADD R2, R17, 0x1, R0 ;  /* 0x0000000111027824 */ /* 0x000fe200078e0200 */
[----:B------:R-:W-:-:S04]  /*1c8c0*/  SHF.R.S32.HI R0, RZ, 0x1f, R5 ;  /* 0x0000001fff007819 */ /* 0x000fc80000011405 */
[----:B------:R-:W-:-:S04]  /*1c8d0*/  LEA.HI R0, R0, R5, RZ, 0x6 ;  /* 0x0000000500007211 */ /* 0x000fc800078f30ff */
[----:B------:R-:W-:Y:S01]  /*1c8e0*/  SHF.R.S32.HI R8, RZ, 0x6, R0 ;  /* 0x00000006ff087819 */ /* 0x000fe20000011400 */
        /* <DEDUP_REMOVED lines=14> */
.L_x_5879:
[----:B------:R-:W-:-:S13]  /*1c9d0*/  ISETP.NE.AND P0, PT, R3, 0x1, PT ;  /* 0x000000010300780c */ /* 0x000fda0003f05270 */
[----:B------:R-:W1:Y:S02]  /*1c9e0*/  @P0 LDC.64 R6, c[0x0][0x9e8] ;  /* 0x00027a00ff060b82 */ /* 0x000e640000000a00 */
[----:B-1----:R-:W-:-:S05]  /*1c9f0*/  @P0 IMAD.HI.U32 R6, R2, R6, RZ ;  /* 0x0000000602060227 */ /* 0x002fca00078e00ff */
[----:B------:R-:W-:-:S07]  /*1ca00*/  @P0 SHF.R.U32.HI R2, RZ, R7, R6 ;  /* 0x00000007ff020219 */ /* 0x000fce0000011606 */
.L_x_5880:
[----:B------:R-:W-:Y:S05]  /*1ca10*/  BSYNC B0 ;  /* 0x0000000000007941 */ /* 0x000fea0003800000 */
.L_x_5878:
[----:B------:R-:W-:-:S05]  /*1ca20*/  IMAD R2, R2, R3, RZ ;  /* 0x0000000302027224 */ /* 0x000fca00078e02ff */
[----:B------:R-:W-:-:S07]  /*1ca30*/  VIMNMX R0, R0, R2, !PT ;  /* 0x0000000200007248 */ /* 0x000fce0007fe0100 */
.L_x_5877:
[----:B------:R-:W-:Y:S01]  /*1ca40*/  SHF.R.S32.HI R2, RZ, 0x1f, R0 ;  /* 0x0000001fff027819 */ /* 0x000fe20000011400 */
[----:B------:R-:W-:Y:S01]  /*1ca50*/  BSSY B0, `(.L_x_5881) ;  /* 0x0000025000007945 */ /* 0x000fe20003800000 */
[----:B------:R-:W-:Y:S02]  /*1ca60*/  ISETP.NE.AND P1, PT, R4, RZ, PT ;  /* 0x000000ff0400720c */ /* 0x000fe40003f25270 */
[----:B------:R-:W-:-:S04]  /*1ca70*/  LEA.HI R2, R2, R0, RZ, 0x6 ;  /* 0x0000000002027211 */ /* 0x000fc800078f30ff */
[----:B------:R-:W-:-:S04]  /*1ca80*/  SHF.R.S32.HI R2, RZ, 0x6, R2 ;  /* 0x00000006ff027819 */ /* 0x000fc80000011402 */
[----:B------:R-:W-:-:S03]  /*1ca90*/  VIMNMX R8, RZ, R2, !PT ;  /* 0x00000002ff087248 */ /* 0x000fc60007fe0100 */
[----:B------:R-:W1:Y:S01]  /*1caa0*/  @!P1 LDC R4, c[0x0][0x9f0] ;  /* 0x00027c00ff049b82 */ /* 0x000e620000000800 */
[----:B------:R-:W-:Y:S01]  /*1cab0*/  ISETP.GT.AND P0, PT, R5, R8, PT ;  /* 0x000000080500720c */ /* 0x000fe20003f04270 */
[----:B------:R2:W-:Y:S04]  /*1cac0*/  STL [R1+0x34], R8 ;  /* 0x0000340801007387 */ /* 0x0005e80000100800 */
[----:B------:R2:W-:Y:S08]  /*1cad0*/  STL [R1+0x3c], RZ ;  /* 0x00003cff01007387 */ /* 0x0005f00000100800 */
[----:B--2---:R-:W-:Y:S05]  /*1cae0*/  @!P0 BRA `(.L_x_5882) ;  /* 0x00000000006c8947 */ /* 0x004fea0003800000 */
[-C--:B-1----:R-:W-:Y:S02]  /*1caf0*/  IABS R0, R4.reuse ;  /* 0x0000000400007213 */ /* 0x082fe40000000000 */
[----:B------:R-:W-:Y:S02]  /*1cb00*/  IABS R7, R4 ;  /* 0x0000000400077213 */ /* 0x000fe40000000000 */
[----:B------:R-:W1:Y:S03]  /*1cb10*/  I2F.RP R2, R0 ;  /* 0x0000000000027306 */ /* 0x000e660000209400 */
[----:B------:R-:W-:-:S05]  /*1cb20*/  IMAD.MOV R7, RZ, RZ, -R7 ;  /* 0x000000ffff077224 */ /* 0x000fca00078e0a07 */
[----:B-1----:R-:W1:Y:S02]  /*1cb30*/  MUFU.RCP R2, R2 ;  /* 0x0000000200027308 */ /* 0x002e640000001000 */
[----:B-1----:R-:W-:-:S06]  /*1cb40*/  VIADD R2, R2, 0xffffffe ;  /* 0x0ffffffe02027836 */ /* 0x002fcc0000000000 */
[----:B------:R-:W1:Y:S02]  /*1cb50*/  F2I.FTZ.U32.TRUNC.NTZ R3, R2 ;  /* 0x0000000200037305 */ /* 0x000e64000021f000 */
[----:B-1----:R-:W-:-:S04]  /*1cb60*/  IMAD.MOV R2, RZ, RZ, -R3 ;  /* 0x000000ffff027224 */ /* 0x002fc800078e0a03 */
        /* <DEDUP_REMOVED lines=19> */
.L_x_5882:
[----:B------:R-:W-:Y:S05]  /*1cca0*/  BSYNC B0 ;  /* 0x0000000000007941 */ /* 0x000fea0003800000 */
.L_x_5881:
        /* <DEDUP_REMOVED lines=15> */
[----:B------:R-:W3:Y:S01]  /*1cda0*/  LDC.64 R2, c[0x0][0xc60] ;  /* 0x00031800ff027b82 */ /* 0x000ee20000000a00 */
[----:B------:R-:W2:Y:S02]  /*1cdb0*/  FLO.U32 R0, UR4 ;  /* 0x0000000400007d00 */ /* 0x000ea400080e0000 */
[----:B--2---:R-:W-:-:S06]  /*1cdc0*/  ISETP.EQ.U32.AND P0, PT, R0, R5, PT ;  /* 0x000000050000720c */ /* 0x004fcc0003f02070 */
[----:B------:R-:W3:Y:S07]  /*1cdd0*/  POPC R5, UR4 ;  /* 0x0000000400057d09 */ /* 0x000eee0008000000 */
[----:B---3--:R-:W2:Y:S01]  /*1cde0*/  @P0 ATOMG.E.ADD.STRONG.GPU PT, R3, desc[UR42][R2.64], R5 ;  /* 0x00000005020309a8 */ /* 0x008ea200081ee1ea */
[----:B-1----:R-:W1:Y:S02]  /*1cdf0*/  S2R R4, SR_LTMASK ;  /* 0x0000000000047919 */ /* 0x002e640000003900 */
[----:B-1----:R-:W-:-:S04]  /*1ce00*/  LOP3.LUT R4, R4, UR4, RZ, 0xc0, !PT ;  /* 0x0000000404047c12 */ /* 0x002fc8000f8ec0ff */
[----:B------:R-:W1:Y:S01]  /*1ce10*/  POPC R7, R4 ;  /* 0x0000000400077309 */ /* 0x000e620000000000 */
[----:B--2---:R-:W1:Y:S02]  /*1ce20*/  SHFL.IDX PT, R0, R3, R0, 0x1f ;  /* 0x00001f0003007589 */ /* 0x004e6400000e0000 */
[----:B-1----:R-:W-:-:S05]  /*1ce30*/  IADD3 R0, R0, UR37, R7 ;  /* 0x0000002500007c10 */ /* 0x002fca000fffe007 */
[----:B------:R2:W-:Y:S01]  /*1ce40*/  STL [R1], R0 ;  /* 0x0000000001007387 */ /* 0x0005e20000100800 */
[----:B------:R-:W-:Y:S05]  /*1ce50*/  BRA `(.L_x_5885) ;  /* 0x0000004800647947 */ /* 0x000fea0003800000 */
.L_x_5884:
        /* <DEDUP_REMOVED lines=20> */
.L_x_5887:
[----:B------:R-:W-:Y:S05]  /*1cfa0*/  BSYNC B6 ;  /* 0x0000000000067941 */ /* 0x000fea0003800000 */
.L_x_5886:
        /* <DEDUP_REMOVED lines=8> */
[----:B------:R2:W3:Y:S01]  /*1d030*/  LDC.64 R2, c[0x4][R17] ;  /* 0x0100000011027b82 */ /* 0x0004e20000000a00 */
[----:B-1----:R-:W-:Y:S02]  /*1d040*/  IMAD.U32 R4, RZ, RZ, UR6 ;  /* 0x00000006ff047e24 */ /* 0x002fe4000f8e00ff */
[----:B------:R-:W-:Y:S02]  /*1d050*/  IMAD.U32 R5, RZ, RZ, UR7 ;  /* 0x00000007ff057e24 */ /* 0x000fe4000f8e00ff */
[----:B------:R-:W-:Y:S02]  /*1d060*/  IMAD.U32 R6, RZ, RZ, UR8 ;  /* 0x00000008ff067e24 */ /* 0x000fe4000f8e00ff */
[----:B------:R-:W-:-:S02]  /*1d070*/  IMAD.U32 R7, RZ, RZ, UR9 ;  /* 0x00000009ff077e24 */ /* 0x000fc4000f8e00ff */
[----:B------:R-:W-:Y:S02]  /*1d080*/  IMAD.U32 R10, RZ, RZ, UR4 ;  /* 0x00000004ff0a7e24 */ /* 0x000fe4000f8e00ff */
[----:B------:R-:W-:Y:S02]  /*1d090*/  IMAD.U32 R11, RZ, RZ, UR5 ;  /* 0x00000005ff0b7e24 */ /* 0x000fe4000f8e00ff */
[----:B------:R-:W-:Y:S02]  /*1d0a0*/  IMAD.MOV.U32 R8, RZ, RZ, 0x70 ;  /* 0x00000070ff087424 */ /* 0x000fe400078e00ff */
[----:B------:R-:W-:Y:S02]  /*1d0b0*/  IMAD.MOV.U32 R12, RZ, RZ, 0x1 ;  /* 0x00000001ff0c7424 */ /* 0x000fe400078e00ff */
[----:B--2---:R-:W-:-:S07]  /*1d0c0*/  IMAD.MOV.U32 R13, RZ, RZ, RZ ;  /* 0x000000ffff0d7224 */ /* 0x004fce00078e00ff */
[----:B------:R-:W-:-:S07]  /*1d0d0*/  LEPC R20, `(.L_x_5890) ;  /* 0x000000001014794e */ /* 0x000fce0000000000 */
[----:B0--3--:R-:W-:Y:S05]  /*1d0e0*/  CALL.ABS.NOINC R2 ;  /* 0x0000000002007343 */ /* 0x009fea0003c00000 */
.L_x_5890:
        /* <DEDUP_REMOVED lines=15> */
.L_x_5889:
[----:B------:R-:W-:Y:S05]  /*1d1e0*/  BSYNC B6 ;  /* 0x0000000000067941 */ /* 0x000fea0003800000 */
.L_x_5888:
[----:B------:R-:W2:Y:S01]  /*1d1f0*/  LDL R0, [R1+0xc] ;  /* 0x00000c0001007983 */ /* 0x000ea20000100800 */
[----:B------:R-:W-:Y:S02]  /*1d200*/  ULDC.64 UR4, c[0x0][0x9f8] ;  /* 0x00027e0000047ab9 */ /* 0x000fe40000000a00 */
[----:B------:R-:W-:Y:S01]  /*1d210*/  ISETP.NE.U32.AND P0, PT, RZ, UR4, PT ;  /* 0x00000004ff007c0c */ /* 0x000fe2000bf05070 */
[----:B------:R-:W3:Y:S03]  /*1d220*/  LDL R17, [R1+0x30] ;  /* 0x0000300001117983 */ /* 0x000ee60000100800 */
[----:B------:R-:W-:Y:S01]  /*1d230*/  ISETP.NE.AND.EX P0, PT, RZ, UR5, PT, P0 ;  /* 0x00000005ff007c0c */ /* 0x000fe2000bf05300 */
[----:B------:R-:W-:-:S12]  /*1d240*/  ULDC.64 UR4, c[0x0][0xa08] ;  /* 0x0002820000047ab9 */ /* 0x000fd80000000a00 */
[----:B------:R-:W4:Y:S01]  /*1d250*/  @P0 LDC.64 R2, c[0x0][0x9f8] ;  /* 0x00027e00ff020b82 */ /* 0x000f220000000a00 */
[----:B--2---:R-:W-:Y:S02]  /*1d260*/  IMAD.MOV.U32 R7, RZ, RZ, R0 ;  /* 0x000000ffff077224 */ /* 0x004fe400078e0000 */
[----:B----4-:R-:W-:-:S05]  /*1d270*/  @P0 IMAD.WIDE R2, R0, 0x4, R2 ;  /* 0x0000000400020825 */ /* 0x010fca00078e0202 */
[----:B------:R2:W4:Y:S01]  /*1d280*/  @P0 LDG.E R7, desc[UR42][R2.64] ;  /* 0x0000002a02070981 */ /* 0x000522000c1e1900 */
[----:B---3--:R-:W-:Y:S01]  /*1d290*/  VIADD R0, R17, 0xffffffff ;  /* 0xffffffff11007836 */ /* 0x008fe20000000000 */
[----:B--2---:R-:W2:Y:S02]  /*1d2a0*/  LDC.64 R2, c[0x0][0x418] ;  /* 0x00010600ff027b82 */ /* 0x004ea40000000a00 */
[----:B--2---:R-:W-:Y:S01]  /*1d2b0*/  LOP3.LUT P0, RZ, R2, UR4, RZ, 0xfc, !PT ;  /* 0x0000000402ff7c12 */ /* 0x004fe2000f80fcff */
[----:B------:R-:W-:-:S03]  /*1d2c0*/  UMOV UR4, 0xffffffff ;  /* 0xffffffff00047882 */ /* 0x000fc60000000000 */
[----:B------:R-:W-:Y:S02]  /*1d2d0*/  LOP3.LUT P0, RZ, R3, UR5, RZ, 0xfc, P0 ;  /* 0x0000000503ff7c12 */ /* 0x000fe4000800fcff */
[----:B----4-:R-:W-:Y:S01]  /*1d2e0*/  SHF.R.S32.HI R8, RZ, 0x1f, R7 ;  /* 0x0000001fff087819 */ /* 0x010fe20000011407 */
        /* <DEDUP_REMOVED lines=8> */
.L_x_6051:
        /* <DEDUP_REMOVED lines=11> */
.L_x_6054:
[----:B------:R-:W-:Y:S05]  /*1d420*/  @!P6 BRA `(.L_x_5892) ;  /* 0x0000000000fce947 */ /* 0x000fea0003800000 */
[----:B------:R-:W-:-:S04]  /*1d430*/  ISETP.NE.U32.AND P0, PT, R2, RZ, PT ;  /* 0x000000ff0200720c */ /* 0x000fc80003f05070 */
[----:B------:R-:W-:-:S13]  /*1d440*/  ISETP.NE.AND.EX P0, PT, R3, RZ, PT, P0 ;  /* 0x000000ff0300720c */ /* 0x000fda0003f05300 */
[----:B------:R-:W-:Y:S05]  /*1d450*/  @!P0 BRA `(.L_x_5894) ;  /* 0x0000000000508947 */ /* 0x000fea0003800000 */
[----:B------:R-:W3:Y:S01]  /*1d460*/  LDC R6, c[0x0][0x43c] ;  /* 0x00010f00ff067b82 */ /* 0x000ee20000000800 */
[----:B------:R-:W-:Y:S01]  /*1d470*/  IMAD.MOV.U32 R9, RZ, RZ, R0 ;  /* 0x000000ffff097224 */ /* 0x000fe200078e0000 */
[----:B------:R-:W-:-:S03]  /*1d480*/  ULDC.64 UR4, c[0x0][0x428] ;  /* 0x00010a0000047ab9 */ /* 0x000fc60000000a00 */
        /* <DEDUP_REMOVED lines=17> */
.L_x_5894:
[----:B---3--:R-:W3:Y:S01]  /*1d5a0*/  LDL R2, [R1+0x14] ;  /* 0x0000140001027983 */ /* 0x008ee20000100800 */
[----:B-1----:R-:W-:Y:S01]  /*1d5b0*/  IMAD R0, R19, 0x8, R18 ;  /* 0x0000000813007824 */ /* 0x002fe200078e0212 */
[----:B---3--:R-:W-:-:S04]  /*1d5c0*/  SHF.L.U32 R2, R2, 0x1f, RZ ;  /* 0x0000001f02027819 */ /* 0x008fc800000006ff */
[----:B------:R-:W1:Y:S02]  /*1d5d0*/  SYNCS.PHASECHK.TRANS64.TRYWAIT P0, [R0+URZ+0x28c40], R2 ;  /* 0x028c4002000075a7 */ /* 0x000e64000800017f */
[----:B-1----:R-:W-:Y:S05]  /*1d5e0*/  @!P0 BRA `(.L_x_5895) ;  /* 0x0000006800088947 */ /* 0x002fea0003800000 */
.L_x_6055:
        /* <DEDUP_REMOVED lines=11> */
.L_x_5896:
[----:B------:R-:W3:Y:S04]  /*1d6a0*/  LDL R4, [R1+0x2c] ;  /* 0x00002c0001047983 */ /* 0x000ee80000100800 */
[----:B------:R-:W4:Y:S04]  /*1d6b0*/  LDL R3, [R1+0x20] ;  /* 0x0000200001037983 */ /* 0x000f280000100800 */
[----:B-1----:R-:W2:Y:S01]  /*1d6c0*/  LDL.LU R2, [R1+0x1c] ;  /* 0x00001c0001027983 */ /* 0x002ea20000300800 */
        /* <DEDUP_REMOVED lines=12> */
[----:B---3--:R-:W-:Y:S02]  /*1d790*/  R2UR UR11, R4 ;  /* 0x00000000040b72ca */ /* 0x008fe400000e0000 */
[----:B----4-:R-:W-:Y:S02]  /*1d7a0*/  R2UR UR4, R3 ;  /* 0x00000000030472ca */ /* 0x010fe400000e0000 */
[----:B--2---:R-:W-:-:S04]  /*1d7b0*/  LOP3.LUT R2, R2, 0xfffffffe, RZ, 0xc0, !PT ;  /* 0xfffffffe02027812 */ /* 0x004fc800078ec0ff */
[----:B------:R-:W-:-:S07]  /*1d7c0*/  @P0 LOP3.LUT R2, R2, 0x1, RZ, 0xfc, !PT ;  /* 0x0000000102020812 */ /* 0x000fce00078efcff */
[----:B------:R-:W-:Y:S01]  /*1d7d0*/  ULEA UR11, UR11, UR4, 0x6 ;  /* 0x000000040b0b7291 */ /* 0x000fe2000f8e303f */
[----:B------:R3:W-:Y:S02]  /*1d7e0*/  STL [R1+0x1c], R2 ;  /* 0x00001c0201007387 */ /* 0x0007e40000100800 */
[----:B------:R-:W-:-:S06]  /*1d7f0*/  UMOV UR4, 0x0 ;  /* 0x0000000000047882 */ /* 0x000fcc0000000000 */
[----:B------:R3:W-:Y:S01]  /*1d800*/  UTMALDG.4D [UR8], [UR6], desc[UR4] ;  /* 0x00000408060075b4 */ /* 0x0007e20008019000 */
[----:B------:R-:W-:Y:S02]  /*1d810*/  NOP ;  /* 0x0000000000007918 */ /* 0x000fe40000000000 */
.L_x_5892:
[----:B------:R-:W1:Y:S01]  /*1d820*/  LDL.LU R3, [R1+0x40] ;  /* 0x0000400001037983 */ /* 0x000e620000300800 */
[----:B------:R-:W-:Y:S05]  /*1d830*/  WARPSYNC.ALL ;  /* 0x0000000000007948 */ /* 0x000fea0003800000 */
[----:B---3--:R-:W-:Y:S01]  /*1d840*/  ULDC.64 UR4, c[0x0][0x298] ;  /* 0x0000a60000047ab9 */ /* 0x008fe20000000a00 */
        /* <DEDUP_REMOVED lines=21> */
[----:B------:R-:W-:Y:S02]  /*1d9a0*/  IMAD.U32 R10, RZ, RZ, UR8 ;  /* 0x00000008ff0a7e24 */ /* 0x000fe4000f8e00ff */
[----:B------:R-:W-:Y:S02]  /*1d9b0*/  IMAD.U32 R11, RZ, RZ, UR9 ;  /* 0x00000009ff0b7e24 */ /* 0x000fe4000f8e00ff */
[----:B------:R-:W-:Y:S02]  /*1d9c0*/  IMAD.MOV.U32 R8, RZ, RZ, 0x70 ;  /* 0x00000070ff087424 */ /* 0x000fe400078e00ff */
[----:B------:R-:W-:Y:S02]  /*1d9d0*/  IMAD.MOV.U32 R12, RZ, RZ, 0x1 ;  /* 0x00000001ff0c7424 */ /* 0x000fe400078e00ff */
[----:B------:R-:W-:-:S07]  /*1d9e0*/  IMAD.MOV.U32 R13, RZ, RZ, RZ ;  /* 0x000000ffff0d7224 */ /* 0x000fce00078e00ff */
[----:B------:R-:W-:-:S07]  /*1d9f0*/  LEPC R20, `(.L_x_5898) ;  /* 0x000000001014794e */ /* 0x000fce0000000000 */
[----:B01----:R-:W-:Y:S05]  /*1da00*/  CALL.ABS.NOINC R2 ;  /* 0x0000000002007343 */ /* 0x003fea0003c00000 */
.L_x_5898:
[----:B------:R-:W-:Y:S05]  /*1da10*/  BSYNC B6 ;  /* 0x0000000000067941 */ /* 0x000fea0003800000 */
.L_x_5897:
[----:B-1----:R-:W3:Y:S01]  /*1da20*/  LDL.LU R0, [R1+0x40] ;  /* 0x0000400001007983 */ /* 0x002ee20000300800 */
[----:B------:R-:W-:Y:S01]  /*1da30*/  ULDC.64 UR6, c[0x0][0xa00] ;  /* 0x0002800000067ab9 */ /* 0x000fe20000000a00 */
[----:B------:R-:W-:Y:S01]  /*1da40*/  ULDC.64 UR4, c[0x0][0x2d8] ;  /* 0x0000b60000047ab9 */ /* 0x000fe20000000a00 */
[----:B--2---:R-:W1:Y:S01]  /*1da50*/  LDC R7, c[0x0][0x448] ;  /* 0x00011200ff077b82 */ /* 0x004e620000000800 */
[----:B------:R-:W3:Y:S04]  /*1da60*/  LDL.LU.64 R2, [R1+0x48] ;  /* 0x0000480001027983 */ /* 0x000ee80000300a00 */
[----:B------:R-:W2:Y:S04]  /*1da70*/  LDL R5, [R1+0xc] ;  /* 0x00000c0001057983 */ /* 0x000ea80000100800 */
[----:B------:R-:W4:Y:S01]  /*1da80*/  LDL R12, [R1+0x28] ;  /* 0x00002800010c7983 */ /* 0x000f220000100800 */
[----:B------:R-:W-:Y:S01]  /*1da90*/  ISETP.NE.U32.AND P0, PT, RZ, UR6, PT ;  /* 0x00000006ff007c0c */ /* 0x000fe2000bf05070 */
[----:B------:R-:W-:-:S03]  /*1daa0*/  ULDC UR6, c[0x0][0x2b8] ;  /* 0x0000ae0000067ab9 */ /* 0x000fc60000000800 */
[----:B------:R-:W-:Y:S01]  /*1dab0*/  ISETP.NE.AND.EX P0, PT, RZ, UR7, PT, P0 ;  /* 0x00000007ff007c0c */ /* 0x000fe2000bf05300 */
[----:B------:R-:W0:Y:S02]  /*1dac0*/  S2R R8, SR_TID.X ;  /* 0x0000000000087919 */ /* 0x000e240000002100 */
[----:B0-----:R-:W-:Y:S02]  /*1dad0*/  IMAD.SHL.U32 R8, R8, 0x10, RZ ;  /* 0x0000001008087824 */ /* 0x001fe400078e00ff */
[----:B---3--:R-:W-:Y:S01]  /*1dae0*/  IMAD.MOV.U32 R3, RZ, RZ, R0 ;  /* 0x000000ffff037224 */ /* 0x008fe200078e0000 */
[----:B--2---:R-:W-:-:S04]  /*1daf0*/  SHF.R.S32.HI R0, RZ, 0x1f, R5 ;  /* 0x0000001fff007819 */ /* 0x004fc80000011405 */
[----:B------:R-:W-:Y:S02]  /*1db00*/  SEL R4, R0, RZ, !P0 ;  /* 0x000000ff00047207 */ /* 0x000fe40004000000 */
[----:B------:R-:W-:Y:S02]  /*1db10*/  SEL R0, R5, RZ, !P0 ;  /* 0x000000ff05007207 */ /* 0x000fe40004000000 */
[----:B------:R-:W0:Y:S01]  /*1db20*/  S2R R5, SR_TID.X ;  /* 0x0000000000057919 */ /* 0x000e220000002100 */
[----:B------:R-:W-:-:S04]  /*1db30*/  IMAD.WIDE.U32 R2, R16, UR4, R2 ;  /* 0x0000000410027c25 */ /* 0x000fc8000f8e0002 */
[----:B------:R-:W-:Y:S01]  /*1db40*/  IMAD R3, R16, UR5, R3 ;  /* 0x0000000510037c24 */ /* 0x000fe2000f8e0203 */
[----:B------:R-:W-:Y:S02]  /*1db50*/  ULDC.64 UR4, c[0x0][0x2e0] ;  /* 0x0000b80000047ab9 */ /* 0x000fe40000000a00 */
[----:B------:R-:W-:Y:S02]  /*1db60*/  IMAD R4, R4, UR4, RZ ;  /* 0x0000000404047c24 */ /* 0x000fe4000f8e02ff */
[----:B------:R-:W-:-:S04]  /*1db70*/  IMAD.WIDE.U32 R2, R0, UR4, R2 ;  /* 0x0000000400027c25 */ /* 0x000fc8000f8e0002 */
[----:B------:R-:W-:Y:S01]  /*1db80*/  IMAD R0, R0, UR5, R4 ;  /* 0x0000000500007c24 */ /* 0x000fe2000f8e0204 */
[----:B-1----:R-:W-:Y:S01]  /*1db90*/  ISETP.NE.AND P0, PT, R7, 0x1, PT ;  /* 0x000000010700780c */ /* 0x002fe20003f05270 */
[----:B------:R-:W1:Y:S01]  /*1dba0*/  S2R R9, SR_TID.X ;  /* 0x0000000000097919 */ /* 0x000e620000002100 */
[----:B------:R-:W-:-:S11]  /*1dbb0*/  ULDC.64 UR4, c[0x0][0x2d0] ;  /* 0x0000b40000047ab9 */ /* 0x000fd60000000a00 */
[----:B------:R-:W2:Y:S01]  /*1dbc0*/  @P0 LDC R6, c[0x0][0x450] ;  /* 0x00011400ff060b82 */ /* 0x000ea20000000800 */
[----:B0-----:R-:W-:-:S04]  /*1dbd0*/  LOP3.LUT R5, R5, 0x7f, RZ, 0xc0, !PT ;  /* 0x0000007f05057812 */ /* 0x001fc800078ec0ff */
[----:B------:R-:W-:-:S04]  /*1dbe0*/  SHF.R.U32.HI R5, RZ, 0x3, R5 ;  /* 0x00000003ff057819 */ /* 0x000fc80000011605 */
[----:B------:R-:W-:Y:S02]  /*1dbf0*/  LOP3.LUT R8, R5, 0x70, R8, 0xf8, !PT ;  /* 0x0000007005087812 */ /* 0x000fe400078ef808 */
[----:B------:R-:W0:Y:S03]  /*1dc00*/  @P0 LDC R5, c[0x0][0x44c] ;  /* 0x00011300ff050b82 */ /* 0x000e260000000800 */
[----:B----4-:R-:W-:Y:S02]  /*1dc10*/  IMAD.IADD R4, R8, 0x1, R12 ;  /* 0x0000000108047824 */ /* 0x010fe400078e020c */
[----:B------:R3:W5:Y:S01]  /*1dc20*/  LDL R8, [R1+0x60] ;  /* 0x0000600001087983 */ /* 0x0007620000100800 */
[----:B------:R-:W-:Y:S02]  /*1dc30*/  IMAD.IADD R3, R3, 0x1, R0 ;  /* 0x0000000103037824 */ /* 0x000fe400078e0200 */
[----:B------:R-:W-:Y:S01]  /*1dc40*/  IMAD.MOV.U32 R0, RZ, RZ, R4 ;  /* 0x000000ffff007224 */ /* 0x000fe200078e0004 */
[----:B------:R-:W4:Y:S01]  /*1dc50*/  S2R R10, SR_TID.X ;  /* 0x00000000000a7919 */ /* 0x000f220000002100 */
[----:B0-----:R-:W-:-:S05]  /*1dc60*/  @P0 IMAD.HI.U32 R5, R4, R5, RZ ;  /* 0x0000000504050227 */ /* 0x001fca00078e00ff */
[----:B--2---:R-:W-:-:S05]  /*1dc70*/  @P0 SHF.R.U32.HI R0, RZ, R6, R5 ;  /* 0x00000006ff000219 */ /* 0x004fca0000011605 */
        /* <DEDUP_REMOVED lines=9> */
[----:B-1----:R-:W-:-:S04]  /*1dd10*/  IMAD.SHL.U32 R9, R9, 0x8, RZ ;  /* 0x0000000809097824 */ /* 0x002fc800078e00ff */
        /* <DEDUP_REMOVED lines=12> */
[----:B---3--:R-:W-:Y:S08]  /*1dde0*/  BRA.DIV UR4, `(.L_x_5899) ;  /* 0x00000062041c7947 */ /* 0x008ff0000b800000 */
        /* <DEDUP_REMOVED lines=34> */
.L_x_6064:
        /* <DEDUP_REMOVED lines=10> */
.L_x_5900:
        /* <DEDUP_REMOVED lines=18> */
.L_x_6065:
[----:B------:R-:W-:Y:S05]  /*1e1d0*/  BSYNC B0 ;  /* 0x0000000000007941 */ /* 0x000fea0003800000 */
.L_x_5901:
        /* <DEDUP_REMOVED lines=13> */
.L_x_6066:
[----:B------:R-:W-:Y:S05]  /*1e2b0*/  BSYNC B1 ;  /* 0x0000000000017941 */ /* 0x000fea0003800000 */
.L_x_5905:
        /* <DEDUP_REMOVED lines=9> */
.L_x_5908:
[----:B------:R-:W-:Y:S05]  /*1e350*/  BSYNC B1 ;  /* 0x0000000000017941 */ /* 0x000fea0003800000 */
.L_x_5907:
        /* <DEDUP_REMOVED lines=12> */
.L_x_5909:
        /* <DEDUP_REMOVED lines=15> */
.L_x_5910:
        /* <DEDUP_REMOVED lines=15> */
.L_x_5911:
        /* <DEDUP_REMOVED lines=15> */
.L_x_5912:
        /* <DEDUP_REMOVED lines=15> */
.L_x_5913:
        /* <DEDUP_REMOVED lines=15> */
.L_x_5914:
        /* <DEDUP_REMOVED lines=15> */
.L_x_5915:
        /* <DEDUP_REMOVED lines=15> */
.L_x_5916:
        /* <DEDUP_REMOVED lines=10> */
.L_x_5904:
[----:B------:R-:W-:Y:S05]  /*1eb50*/  BSYNC B0 ;  /* 0x0000000000007941 */ /* 0x000fea0003800000 */
.L_x_5903:
        /* <DEDUP_REMOVED lines=8> */
[----:B------:R-:W4:Y:S04]  /*1ebe0*/  LDL.LU R7, [R1+0x58] ;  /* 0x0000580001077983 */ /* 0x000f280000300800 */
[----:B------:R-:W5:Y:S04]  /*1ebf0*/  LDL.LU R6, [R1+0x34] ;  /* 0x0000340001067983 */ /* 0x000f680000300800 */
[----:B------:R-:W5:Y:S01]  /*1ec00*/  LDL.LU R4, [R1+0x5c] ;  /* 0x00005c0001047983 */ /* 0x000f620000300800 */
[----:B------:R-:W-:Y:S01]  /*1ec10*/  BSSY B2, `(.L_x_5919) ;  /* 0x00000e9000027945 */ /* 0x000fe20003800000 */
[----:B--2---:R-:W-:-:S04]  /*1ec20*/  VIADD R2, R9, 0x1 ;  /* 0x0000000109027836 */ /* 0x004fc80000000000 */
[----:B---3--:R-:W-:Y:S01]  /*1ec30*/  IMAD R2, R2, R8, RZ ;  /* 0x0000000802027224 */ /* 0x008fe200078e02ff */
[----:B------:R-:W-:Y:S02]  /*1ec40*/  LOP3.LUT R8, RZ, R5, RZ, 0x33, !PT ;  /* 0x00000005ff087212 */ /* 0x000fe400078e33ff */
[----:B----4-:R-:W-:Y:S02]  /*1ec50*/  LOP3.LUT R3, RZ, R7, RZ, 0x33, !PT ;  /* 0x00000007ff037212 */ /* 0x010fe400078e33ff */
        /* <DEDUP_REMOVED lines=44> */
.L_x_5923:
        /* <DEDUP_REMOVED lines=8> */
.L_x_6067:
[----:B------:R-:W-:Y:S05]  /*1efa0*/  BSYNC B3 ;  /* 0x0000000000037941 */ /* 0x000fea0003800000 */
.L_x_5924:
        /* <DEDUP_REMOVED lines=9> */
.L_x_5927:
[----:B------:R-:W-:Y:S05]  /*1f040*/  BSYNC B3 ;  /* 0x0000000000037941 */ /* 0x000fea0003800000 */
.L_x_5926:
        /* <DEDUP_REMOVED lines=12> */
.L_x_5928:
        /* <DEDUP_REMOVED lines=13> */
.L_x_6068:
[----:B------:R-:W-:Y:S05]  /*1f1e0*/  BSYNC B3 ;  /* 0x0000000000037941 */ /* 0x000fea0003800000 */
.L_x_5929:
        /* <DEDUP_REMOVED lines=11> */
.L_x_5932:
[----:B------:R-:W-:Y:S05]  /*1f2a0*/  BSYNC B3 ;  /* 0x0000000000037941 */ /* 0x000fea0003800000 */
.L_x_5931:
        /* <DEDUP_REMOVED lines=9> */
.L_x_5933:
        /* <DEDUP_REMOVED lines=15> */
.L_x_5934:
        /* <DEDUP_REMOVED lines=15> */
.L_x_5935:
        /* <DEDUP_REMOVED lines=15> */
.L_x_5936:
        /* <DEDUP_REMOVED lines=15> */
.L_x_5937:
        /* <DEDUP_REMOVED lines=15> */
.L_x_5938:
        /* <DEDUP_REMOVED lines=15> */
.L_x_5939:
        /* <DEDUP_REMOVED lines=15> */
.L_x_5940:
        /* <DEDUP_REMOVED lines=10> */
.L_x_5922:
[----:B------:R-:W-:Y:S05]  /*1fa70*/  BSYNC B1 ;  /* 0x0000000000017941 */ /* 0x000fea0003800000 */
.L_x_5921:
[----:B------:R-:W2:Y:S02]  /*1fa80*/  LDL.LU R5, [R1+0x30] ;  /* 0x0000300001057983 */ /* 0x000ea40000300800 */
[----:B--2---:R-:W-:-:S07]  /*1fa90*/  VIADD R0, R5, 0xfffffffd ;  /* 0xfffffffd05007836 */ /* 0x004fce0000000000 */
.L_x_5920:
[----:B------:R-:W-:Y:S05]  /*1faa0*/  BSYNC B2 ;  /* 0x0000000000027941 */ /* 0x000fea0003800000 */
.L_x_5919:
[----:B------:R-:W-:-:S05]  /*1fab0*/  VIADD R8, R8, 0xfffffffe ;  /* 0xfffffffe08087836 */ /* 0x000fca0000000000 */
[----:B------:R-:W-:-:S13]  /*1fac0*/  ISETP.NE.AND P0, PT, R8, R4, PT ;  /* 0x000000040800720c */ /* 0x000fda0003f05270 */
[----:B------:R-:W-:Y:S05]  /*1fad0*/  @!P0 BRA `(.L_x_5918) ;  /* 0x0000001800d88947 */ /* 0x000fea0003800000 */
.L_x_5981:
        /* <DEDUP_REMOVED lines=35> */
.L_x_5943:
        /* <DEDUP_REMOVED lines=8> */
.L_x_6069:
[----:B------:R-:W-:Y:S05]  /*1fd90*/  BSYNC B2 ;  /* 0x0000000000027941 */ /* 0x000fea0003800000 */
.L_x_5944:
        /* <DEDUP_REMOVED lines=9> */
.L_x_5947:
[----:B------:R-:W-:Y:S05]  /*1fe30*/  BSYNC B2 ;  /* 0x0000000000027941 */ /* 0x000fea0003800000 */
.L_x_5946:
        /* <DEDUP_REMOVED lines=12> */
.L_x_5948:
        /* <DEDUP_REMOVED lines=13> */
.L_x_6070:
[----:B------:R-:W-:Y:S05]  /*1ffd0*/  BSYNC B2 ;  /* 0x0000000000027941 */ /* 0x000fea0003800000 */
.L_x_5949:
        /* <DEDUP_REMOVED lines=11> */
.L_x_5952:
[----:B------:R-:W-:Y:S05]  /*20090*/  BSYNC B2 ;  /* 0x0000000000027941 */ /* 0x000fea0003800000 */
.L_x_5951:
        /* <DEDUP_REMOVED lines=9> */
.L_x_5953:
        /* <DEDUP_REMOVED lines=15> */
.L_x_5954:
        /* <DEDUP_REMOVED lines=15> */
.L_x_5955:
        /* <DEDUP_REMOVED lines=15> */
.L_x_5956:
        /* <DEDUP_REMOVED lines=15> */
.L_x_5957:
        /* <DEDUP_REMOVED lines=15> */
.L_x_5958:
        /* <DEDUP_REMOVED lines=15> */
.L_x_5959:
        /* <DEDUP_REMOVED lines=15> */
.L_x_5960:
        /* <DEDUP_REMOVED lines=10> */
.L_x_5942:
[----:B------:R-:W-:Y:S05]  /*20860*/  BSYNC B1 ;  /* 0x0000000000017941 */ /* 0x000fea0003800000 */
.L_x_5941:
        /* <DEDUP_REMOVED lines=35> */
.L_x_5963:
        /* <DEDUP_REMOVED lines=8> */
.L_x_6071:
[----:B------:R-:W-:Y:S05]  /*20b20*/  BSYNC B2 ;  /* 0x0000000000027941 */ /* 0x000fea0003800000 */
.L_x_5964:
        /* <DEDUP_REMOVED lines=9> */
.L_x_5967:
[----:B------:R-:W-:Y:S05]  /*20bc0*/  BSYNC B2 ;  /* 0x0000000000027941 */ /* 0x000fea0003800000 */
.L_x_5966:
        /* <DEDUP_REMOVED lines=12> */
.L_x_5968:
        /* <DEDUP_REMOVED lines=13> */
.L_x_6072:
[----:B------:R-:W-:Y:S05]  /*20d60*/  BSYNC B2 ;  /* 0x0000000000027941 */ /* 0x000fea0003800000 */
.L_x_5969:
        /* <DEDUP_REMOVED lines=11> */
.L_x_5972:
[----:B------:R-:W-:Y:S05]  /*20e20*/  BSYNC B2 ;  /* 0x0000000000027941 */ /* 0x000fea0003800000 */
.L_x_5971:
        /* <DEDUP_REMOVED lines=9> */
.L_x_5973:
        /* <DEDUP_REMOVED lines=15> */
.L_x_5974:
        /* <DEDUP_REMOVED lines=15> */
.L_x_5975:
        /* <DEDUP_REMOVED lines=15> */
.L_x_5976:
        /* <DEDUP_REMOVED lines=15> */
.L_x_5977:
        /* <DEDUP_REMOVED lines=15> */
.L_x_5978:
        /* <DEDUP_REMOVED lines=15> */
.L_x_5979:
        /* <DEDUP_REMOVED lines=15> */
.L_x_5980:
        /* <DEDUP_REMOVED lines=10> */
.L_x_5962:
[----:B------:R-:W-:Y:S05]  /*215f0*/  BSYNC B1 ;  /* 0x0000000000017941 */ /* 0x000fea0003800000 */
.L_x_5961:
[----:B------:R-:W2:Y:S01]  /*21600*/  LDL R5, [R1+0x24] ;  /* 0x0000240001057983 */ /* 0x000ea20000100800 */
[----:B------:R-:W-:Y:S01]  /*21610*/  VIADD R0, R0, 0xfffffffe ;  /* 0xfffffffe00007836 */ /* 0x000fe20000000000 */
[----:B--2---:R-:W-:-:S13]  /*21620*/  ISETP.GT.AND P0, PT, R6, R5, PT ;  /* 0x000000050600720c */ /* 0x004fda0003f04270 */
[----:B------:R-:W-:Y:S05]  /*21630*/  @P0 BRA `(.L_x_5981) ;  /* 0xffffffe400280947 */ /* 0x000fea000383ffff */
.L_x_5918:
[----:B------:R-:W-:Y:S05]  /*21640*/  BSYNC B0 ;  /* 0x0000000000007941 */ /* 0x000fea0003800000 */
.L_x_5917:
        /* <DEDUP_REMOVED lines=24> */
.L_x_5983:
[----:B------:R-:W-:Y:S05]  /*217d0*/  BSYNC B0 ;  /* 0x0000000000007941 */ /* 0x000fea0003800000 */
.L_x_5982:
[----:B------:R-:W-:-:S07]  /*217e0*/  SEL R19, R19, RZ, P0 ;  /* 0x000000ff13137207 */ /* 0x000fce0000000000 */
.L_x_5885:
[----:B------:R-:W-:Y:S05]  /*217f0*/  BSYNC B7 ;  /* 0x0000000000077941 */ /* 0x000fea0003800000 */
.L_x_5883:
[----:B--2---:R-:W2:Y:S02]  /*21800*/  LDL R0, [R1+0x1c] ;  /* 0x00001c0001007983 */ /* 0x004ea40000100800 */
        /* <DEDUP_REMOVED lines=13> */
.L_x_5984:
[----:B------:R-:W2:Y:S01]  /*218e0*/  S2R R16, SR_TID.X ;  /* 0x0000000000107919 */ /* 0x000ea20000002100 */
[----:B------:R-:W-:Y:S01]  /*218f0*/  UMOV UR4, 0xffffffff ;  /* 0xffffffff00047882 */ /* 0x000fe20000000000 */
[----:B--2---:R-:W-:-:S04]  /*21900*/  LOP3.LUT R16, R16, 0x1f, RZ, 0xc0, !PT ;  /* 0x0000001f10107812 */ /* 0x004fc800078ec0ff */
[----:B------:R-:W-:Y:S01]  /*21910*/  ISETP.NE.AND P0, PT, R16, 0x1f, PT ;  /* 0x0000001f1000780c */ /* 0x000fe20003f05270 */
[----:B------:R-:W-:-:S12]  /*21920*/  BRA.DIV UR4, `(.L_x_5986) ;  /* 0x0000002e04307947 */ /* 0x000fd8000b800000 */
[----:B-1----:R-:W2:Y:S01]  /*21930*/  LDL.LU R2, [R1] ;  /* 0x0000000001027983 */ /* 0x002ea20000300800 */
        /* <DEDUP_REMOVED lines=15> */
[----:B------:R-:W-:Y:S01]  /*21a30*/  SHFL.IDX PT, R0, R10, 0x1, 0x1f ;  /* 0x00201f000a007f89 */ /* 0x000fe200000e0000 */
        /* <DEDUP_REMOVED lines=10> */
[----:B------:R-:W-:Y:S04]  /*21ae0*/  SHFL.IDX PT, R5, R10, RZ, 0x1f ;  /* 0x00001fff0a057589 */ /* 0x000fe800000e0000 */
        /* <DEDUP_REMOVED lines=13> */
.L_x_6082:
[----:B------:R-:W-:Y:S02]  /*21bc0*/  ULDC UR4, c[0x0][0xc38] ;  /* 0x00030e0000047ab9 */ /* 0x000fe40000000800 */
[----:B------:R-:W-:-:S04]  /*21bd0*/  IMAD.U32 R2, RZ, RZ, UR4 ;  /* 0x00000004ff027e24 */ /* 0x000fc8000f8e00ff */
[----:B-1----:R-:W-:-:S04]  /*21be0*/  IMAD R9, R9, R2, RZ ;  /* 0x0000000209097224 */ /* 0x002fc800078e02ff */
[----:B------:R-:W-:-:S05]  /*21bf0*/  IMAD.IADD R0, R0, 0x1, R9 ;  /* 0x0000000100007824 */ /* 0x000fca00078e0209 */
[----:B------:R-:W-:-:S13]  /*21c00*/  ISETP.GT.AND P6, PT, R0, R5, PT ;  /* 0x000000050000720c */ /* 0x000fda0003fc4270 */
[----:B------:R-:W-:Y:S05]  /*21c10*/  @P6 BRA `(.L_x_5987) ;  /* 0x0000000000ac6947 */ /* 0x000fea0003800000 */
.L_x_5990:
        /* <DEDUP_REMOVED lines=37> */
.L_x_6090:
[----:B------:R-:W-:Y:S02]  /*21e70*/  ULDC UR4, c[0x0][0xc38] ;  /* 0x00030e0000047ab9 */ /* 0x000fe40000000800 */
[----:B------:R-:W-:-:S04]  /*21e80*/  IMAD.U32 R2, RZ, RZ, UR4 ;  /* 0x00000004ff027e24 */ /* 0x000fc8000f8e00ff */
[----:B-1----:R-:W-:-:S04]  /*21e90*/  IMAD R9, R9, R2, RZ ;  /* 0x0000000209097224 */ /* 0x002fc800078e02ff */
[----:B------:R-:W-:-:S05]  /*21ea0*/  IMAD.IADD R0, R9, 0x1, R0 ;  /* 0x0000000109007824 */ /* 0x000fca00078e0200 */
[----:B------:R-:W-:-:S13]  /*21eb0*/  ISETP.GT.AND P6, PT, R0, R5, PT ;  /* 0x000000050000720c */ /* 0x000fda0003fc4270 */
[----:B------:R-:W-:Y:S05]  /*21ec0*/  @!P6 BRA `(.L_x_5990) ;  /* 0xfffffffc0054e947 */ /* 0x000fea000383ffff */
.L_x_5987:
        /* <DEDUP_REMOVED lines=12> */
.L_x_6095:
[----:B------:R-:W-:-:S13]  /*21f90*/  ISETP.NE.AND P0, PT, R0, RZ, PT ;  /* 0x000000ff0000720c */ /* 0x000fda0003f05270 */
[----:B------:R-:W-:Y:S05]  /*21fa0*/  @!P0 BRA `(.L_x_5992) ;  /* 0x0000000000108947 */ /* 0x000fea0003800000 */
[----:B------:R-:W-:Y:S01]  /*21fb0*/  UMOV UR4, 0xffffffff ;  /* 0xffffffff00047882 */ /* 0x000fe20000000000 */
[----:B-1----:R-:W-:Y:S02]  /*21fc0*/  VIADD R7, R7, 0xffffffff ;  /* 0xffffffff07077836 */ /* 0x002fe40000000000 */
[----:B------:R-:W-:Y:S05]  /*21fd0*/  BRA.DIV UR4, `(.L_x_5993) ;  /* 0x0000003204247947 */ /* 0x000fea000b800000 */
[----:B------:R3:W4:Y:S02]  /*21fe0*/  SHFL.IDX PT, R8, R3, R7, 0x1f ;  /* 0x00001f0703087589 */ /* 0x00072400000e0000 */
.L_x_5992:
[----:B------:R-:W-:Y:S01]  /*21ff0*/  ISETP.NE.AND P0, PT, R6, 0x1, PT ;  /* 0x000000010600780c */ /* 0x000fe20003f05270 */
[----:B----4-:R-:W-:-:S05]  /*22000*/  IMAD R0, R8, R2, R9 ;  /* 0x0000000208007224 */ /* 0x010fca00078e0209 */
[----:B------:R4:W-:Y:S02]  /*22010*/  STL [R1], R0 ;  /* 0x0000000001007387 */ /* 0x0009e40000100800 */
[----:B----4-:R-:W-:-:S05]  /*22020*/  IMAD.IADD R0, R5, 0x1, -R0 ;  /* 0x0000000105007824 */ /* 0x010fca00078e0a00 */
[----:B------:R-:W-:Y:S05]  /*22030*/  @!P0 BRA `(.L_x_5994) ;  /* 0x0000000000e48947 */ /* 0x000fea0003800000 */
[----:B------:R-:W-:-:S04]  /*22040*/  IABS R5, R4 ;  /* 0x0000000400057213 */ /* 0x000fc80000000000 */
[----:B-1-3--:R-:W1:Y:S08]  /*22050*/  I2F.RP R7, R5 ;  /* 0x0000000500077306 */ /* 0x00ae700000209400 */
        /* <DEDUP_REMOVED lines=55> */
.L_x_5994:
[----:B0--3--:R-:W3:Y:S01]  /*223d0*/  LDL R3, [R1+0xc] ;  /* 0x00000c0001037983 */ /* 0x009ee20000100800 */
[----:B-1----:R-:W3:Y:S02]  /*223e0*/  LDC.64 R6, c[0x0][0xc90] ;  /* 0x00032400ff067b82 */ /* 0x002ee40000000a00 */
        /* <DEDUP_REMOVED lines=61> */
.L_x_5995:
[----:B------:R-:W-:-:S05]  /*227c0*/  LOP3.LUT R3, RZ, R0, RZ, 0x33, !PT ;  /* 0x00000000ff037212 */ /* 0x000fca00078e33ff */
[----:B------:R-:W-:-:S05]  /*227d0*/  IMAD.IADD R0, R4, 0x1, R3 ;  /* 0x0000000104007824 */ /* 0x000fca00078e0203 */
[----:B------:R3:W-:Y:S01]  /*227e0*/  STL [R1+0x4], R0 ;  /* 0x0000040001007387 */ /* 0x0007e20000100800 */
[----:B------:R-:W-:Y:S05]  /*227f0*/  BRA `(.L_x_5996) ;  /* 0x0000000000287947 */ /* 0x000fea0003800000 */
.L_x_5988:
        /* <DEDUP_REMOVED lines=10> */
.L_x_5996:
[----:B0-----:R-:W4:Y:S04]  /*228a0*/  LDL R3, [R1+0x8] ;  /* 0x0000080001037983 */ /* 0x001f280000100800 */
[----:B-1----:R-:W5:Y:S04]  /*228b0*/  LDL R2, [R1+0xc] ;  /* 0x00000c0001027983 */ /* 0x002f680000100800 */
[----:B------:R-:W2:Y:S04]  /*228c0*/  LDL R5, [R1+0x4] ;  /* 0x0000040001057983 */ /* 0x000ea80000100800 */
[----:B------:R-:W2:Y:S01]  /*228d0*/  LDL R4, [R1] ;  /* 0x0000000001047983 */ /* 0x000ea20000100800 */
[----:B---3--:R-:W0:Y:S01]  /*228e0*/  S2R R0, SR_TID.X ;  /* 0x0000000000007919 */ /* 0x008e220000002100 */
[----:B------:R-:W-:Y:S05]  /*228f0*/  WARPSYNC.ALL ;  /* 0x0000000000007948 */ /* 0x000fea0003800000 */
[----:B0-----:R-:W-:Y:S01]  /*22900*/  LOP3.LUT R0, R0, 0x1f, RZ, 0xc0, !PT ;  /* 0x0000001f00007812 */ /* 0x001fe200078ec0ff */
[----:B------:R-:W-:Y:S03]  /*22910*/  BAR.SYNC.DEFER_BLOCKING 0x4, 0x180 ;  /* 0x0106000000007b1d */ /* 0x000fe60000010000 */
[----:B------:R-:W-:-:S13]  /*22920*/  ISETP.NE.AND P0, PT, R0, RZ, PT ;  /* 0x000000ff0000720c */ /* 0x000fda0003f05270 */
[----:B------:R-:W-:Y:S01]  /*22930*/  @!P0 MOV R0, 0x400 ;  /* 0x0000040000008802 */ /* 0x000fe20000000f00 */
[----:B----4-:R-:W-:Y:S02]  /*22940*/  IMAD.MOV.U32 R6, RZ, RZ, R3 ;  /* 0x000000ffff067224 */ /* 0x010fe400078e0003 */
[----:B------:R-:W0:Y:S01]  /*22950*/  @!P0 S2R R3, SR_CgaCtaId ;  /* 0x0000000000038919 */ /* 0x000e220000008800 */
[----:B-----5:R-:W-:Y:S01]  /*22960*/  IMAD.MOV.U32 R7, RZ, RZ, R2 ;  /* 0x000000ffff077224 */ /* 0x020fe200078e0002 */
[----:B0-----:R-:W-:-:S05]  /*22970*/  @!P0 LEA R18, R3, R0, 0x18 ;  /* 0x0000000003128211 */ /* 0x001fca00078ec0ff */
[----:B--2---:R0:W-:Y:S01]  /*22980*/  @!P0 STS.128 [R18+0x28cd0], R4 ;  /* 0x028cd00412008388 */ /* 0x0041e20000000c00 */
[----:B------:R-:W-:Y:S06]  /*22990*/  BAR.ARV 0x5, 0x180 ;  /* 0x0146000000007b1d */ /* 0x000fec0000002000 */
.L_x_5985:
[----:B------:R-:W2:Y:S01]  /*229a0*/  LDL R0, [R1+0xc] ;  /* 0x00000c0001007983 */ /* 0x000ea20000100800 */
[----:B------:R-:W-:Y:S02]  /*229b0*/  ULDC UR4, c[0x0][0xc3c] ;  /* 0x00030f0000047ab9 */ /* 0x000fe40000000800 */
[----:B--2---:R-:W-:-:S13]  /*229c0*/  ISETP.GE.AND P0, PT, R0, UR4, PT ;  /* 0x0000000400007c0c */ /* 0x004fda000bf06270 */
[----:B------:R-:W-:Y:S05]  /*229d0*/  @!P0 BRA `(.L_x_5997) ;  /* 0xffffff7400208947 */ /* 0x000fea000383ffff */
[----:B------:R-:W-:Y:S05]  /*229e0*/  BSYNC B8 ;  /* 0x0000000000087941 */ /* 0x000fea0003800000 */
.L_x_5813:
        /* <DEDUP_REMOVED lines=12> */
.L_x_6098:
[----:B------:R-:W-:Y:S05]  /*22ab0*/  BSYNC B0 ;  /* 0x0000000000007941 */ /* 0x000fea0003800000 */
.L_x_5998:
[----:B------:R-:W-:-:S03]  /*22ac0*/  UMOV UR4, 0xffffffff ;  /* 0xffffffff00047882 */ /* 0x000fc60000000000 */
[----:B------:R-:W-:Y:S05]  /*22ad0*/  BRA.DIV UR4, `(.L_x_6000) ;  /* 0x0000002604a47947 */ /* 0x000fea000b800000 */
[----:B------:R-:W1:Y:S02]  /*22ae0*/  S2R R2, SR_TID.X ;  /* 0x0000000000027919 */ /* 0x000e640000002100 */
[----:B-1----:R-:W-:-:S04]  /*22af0*/  SHF.R.U32.HI R2, RZ, 0x5, R2 ;  /* 0x00000005ff027819 */ /* 0x002fc80000011602 */
[----:B------:R-:W-:-:S05]  /*22b00*/  LOP3.LUT R2, R2, 0x3, RZ, 0xc0, !PT ;  /* 0x0000000302027812 */ /* 0x000fca00078ec0ff */
[----:B------:R1:W2:Y:S02]  /*22b10*/  SHFL.IDX PT, R14, R2, RZ, 0x1f ;  /* 0x00001fff020e7589 */ /* 0x0002a400000e0000 */
.L_x_6101:
[----:B--2---:R-:W-:-:S13]  /*22b20*/  ISETP.NE.AND P0, PT, R14, RZ, PT ;  /* 0x000000ff0e00720c */ /* 0x004fda0003f05270 */
[----:B------:R-:W-:Y:S05]  /*22b30*/  @P0 BRA `(.L_x_5585) ;  /* 0x00000000008c0947 */ /* 0x000fea0003800000 */
[----:B------:R-:W-:-:S03]  /*22b40*/  UMOV UR4, 0xffffffff ;  /* 0xffffffff00047882 */ /* 0x000fc60000000000 */
[----:B------:R-:W-:Y:S05]  /*22b50*/  BRA.DIV UR4, `(.L_x_6001) ;  /* 0x0000002604b87947 */ /* 0x000fea000b800000 */
[----:B------:R-:W-:-:S13]  /*22b60*/  ELECT P6, URZ, PT ;  /* 0x00000000003f782f */ /* 0x000fda00038c0000 */
.L_x_6104:
[----:B------:R-:W-:Y:S05]  /*22b70*/  @!P6 BRA `(.L_x_5585) ;  /* 0x00000000007ce947 */ /* 0x000fea0003800000 */
[----:B------:R-:W-:-:S06]  /*22b80*/  ULOP3.LUT UR4, UR36, 0x2, URZ, 0xfc, !UPT ;  /* 0x0000000224047892 */ /* 0x000fcc000f8efc3f */
[----:B-1----:R-:W-:-:S05]  /*22b90*/  IMAD.U32 R2, RZ, RZ, UR4 ;  /* 0x00000004ff027e24 */ /* 0x002fca000f8e00ff */
[----:B------:R-:W-:-:S13]  /*22ba0*/  ISETP.NE.AND P2, PT, R2, 0x3, PT ;  /* 0x000000030200780c */ /* 0x000fda0003f45270 */
[----:B------:R-:W-:Y:S05]  /*22bb0*/  @!P2 BRA `(.L_x_6002) ;  /* 0x000000000004a947 */ /* 0x000fea0003800000 */
[----:B------:R-:W-:Y:S01]  /*22bc0*/  BPT.TRAP 0x1 ;  /* 0x000000040000795c */ /* 0x000fe20000300000 */
.L_x_6002:
        /* <DEDUP_REMOVED lines=13> */
.L_x_6105:
[----:B------:R-:W1:Y:S02]  /*22ca0*/  SYNCS.PHASECHK.TRANS64.TRYWAIT P0, [R7+URZ], R2 ;  /* 0x00000002070075a7 */ /* 0x000e64000800017f */
[----:B-1----:R-:W-:Y:S05]  /*22cb0*/  @!P0 BRA `(.L_x_6004) ;  /* 0x0000002400948947 */ /* 0x002fea0003800000 */
.L_x_6106:
[----:B------:R-:W-:Y:S05]  /*22cc0*/  @!P2 BRA `(.L_x_6005) ;  /* 0x000000000004a947 */ /* 0x000fea0003800000 */
[----:B------:R-:W-:Y:S01]  /*22cd0*/  BPT.TRAP 0x1 ;  /* 0x000000040000795c */ /* 0x000fe20000300000 */
.L_x_6005:
[----:B------:R-:W-:-:S04]  /*22ce0*/  VIADD R0, R0, 0x28c60 ;  /* 0x00028c6000007836 */ /* 0x000fc80000000000 */
[----:B------:R-:W-:-:S04]  /*22cf0*/  IMAD R4, R19, 0x8, R0 ;  /* 0x0000000813047824 */ /* 0x000fc800078e0200 */
[----:B------:R-:W2:Y:S02]  /*22d00*/  SYNCS.PHASECHK.TRANS64.TRYWAIT P0, [R4+URZ], R5 ;  /* 0x00000005040075a7 */ /* 0x000ea4000800017f */
[----:B--2---:R-:W-:Y:S05]  /*22d10*/  @!P0 BRA `(.L_x_6006) ;  /* 0x0000002400908947 */ /* 0x004fea0003800000 */
.L_x_6107:
[----:B------:R-:W-:-:S07]  /*22d20*/  IMAD R3, R3, 0x8, R0 ;  /* 0x0000000803037824 */ /* 0x000fce00078e0200 */
.L_x_6007:
[----:B----4-:R4:W0:Y:S02]  /*22d30*/  SYNCS.PHASECHK.TRANS64.TRYWAIT P0, [R3+URZ], R2 ;  /* 0x00000002030075a7 */ /* 0x010824000800017f */
[----:B0-----:R-:W-:Y:S05]  /*22d40*/  @!P0 NANOSLEEP.SYNCS 0x989680 ;  /* 0x009896800000895d */ /* 0x001fea0003900000 */
[----:B------:R-:W0:Y:S02]  /*22d50*/  @!P0 SYNCS.PHASECHK.TRANS64 P0, [R3+URZ], R2 ;  /* 0x00000002030085a7 */ /* 0x000e24000800007f */
[----:B0-----:R-:W-:Y:S05]  /*22d60*/  @!P0 BRA `(.L_x_6007) ;  /* 0xfffffffc00f08947 */ /* 0x001fea000383ffff */
.L_x_5585:
[----:B------:R-:W-:Y:S05]  /*22d70*/  BSYNC B9 ;  /* 0x0000000000097941 */ /* 0x000fea0003800000 */
.L_x_5582:
[----:B------:R-:W-:Y:S05]  /*22d80*/  EXIT ;  /* 0x000000000000794d */ /* 0x000fea0003800000 */
.L_x_5611:
[----:B0-----:R0:W1:Y:S02]  /*22d90*/  SYNCS.PHASECHK.TRANS64.TRYWAIT P5, [R74+URZ+0x28c90], R75 ;  /* 0x028c904b4a0075a7 */ /* 0x00106400080a017f */
[----:B-1----:R-:W-:Y:S05]  /*22da0*/  @!P5 NANOSLEEP.SYNCS 0x989680 ;  /* 0x009896800000d95d */ /* 0x002fea0003900000 */
[----:B------:R-:W1:Y:S02]  /*22db0*/  @!P5 SYNCS.PHASECHK.TRANS64 P5, [R74+URZ+0x28c90], R75 ;  /* 0x028c904b4a00d5a7 */ /* 0x000e6400080a007f */
[----:B-1----:R-:W-:Y:S05]  /*22dc0*/  @!P5 BRA `(.L_x_5611) ;  /* 0xfffffffc00f0d947 */ /* 0x002fea000383ffff */
[----:B------:R-:W-:Y:S05]  /*22dd0*/  BRA `(.L_x_6008) ;  /* 0xfffffe0000a47947 */ /* 0x000fea000383ffff */
.L_x_5621:
[----:B-1----:R1:W2:Y:S02]  /*22de0*/  SYNCS.PHASECHK.TRANS64.TRYWAIT P5, [R74+URZ+0x28c90], R75 ;  /* 0x028c904b4a0075a7 */ /* 0x0022a400080a017f */
[----:B--2---:R-:W-:Y:S05]  /*22df0*/  @!P5 NANOSLEEP.SYNCS 0x989680 ;  /* 0x009896800000d95d */ /* 0x004fea0003900000 */
[----:B------:R-:W2:Y:S02]  /*22e00*/  @!P5 SYNCS.PHASECHK.TRANS64 P5, [R74+URZ+0x28c90], R75 ;  /* 0x028c904b4a00d5a7 */ /* 0x000ea400080a007f */
[----:B--2---:R-:W-:Y:S05]  /*22e10*/  @!P5 BRA `(.L_x_5621) ;  /* 0xfffffffc00f0d947 */ /* 0x004fea000383ffff */
[----:B------:R-:W-:Y:S05]  /*22e20*/  BRA `(.L_x_6009) ;  /* 0xfffffe0c00287947 */ /* 0x000fea000383ffff */
.L_x_5626:
[----:B0-----:R0:W1:Y:S02]  /*22e30*/  SYNCS.PHASECHK.TRANS64.TRYWAIT P5, [R74+URZ+0x28c90], R75 ;  /* 0x028c904b4a0075a7 */ /* 0x00106400080a017f */
[----:B-1----:R-:W-:Y:S05]  /*22e40*/  @!P5 NANOSLEEP.SYNCS 0x989680 ;  /* 0x009896800000d95d */ /* 0x002fea0003900000 */
[----:B------:R-:W1:Y:S02]  /*22e50*/  @!P5 SYNCS.PHASECHK.TRANS64 P5, [R74+URZ+0x28c90], R75 ;  /* 0x028c904b4a00d5a7 */ /* 0x000e6400080a007f */
[----:B-1----:R-:W-:Y:S05]  /*22e60*/  @!P5 BRA `(.L_x_5626) ;  /* 0xfffffffc00f0d947 */ /* 0x002fea000383ffff */
[----:B------:R-:W-:Y:S05]  /*22e70*/  BRA `(.L_x_6010) ;  /* 0xfffffe1400607947 */ /* 0x000fea000383ffff */
.L_x_5630:
[----:B------:R0:W0:Y:S02]  /*22e80*/  SYNCS.PHASECHK.TRANS64.TRYWAIT P0, [R74+URZ+0x28cb0], R75 ;  /* 0x028cb04b4a0075a7 */ /* 0x000024000800017f */
[----:B0-----:R-:W-:Y:S05]  /*22e90*/  @!P0 NANOSLEEP.SYNCS 0x989680 ;  /* 0x009896800000895d */ /* 0x001fea0003900000 */
[----:B------:R-:W0:Y:S02]  /*22ea0*/  @!P0 SYNCS.PHASECHK.TRANS64 P0, [R74+URZ+0x28cb0], R75 ;  /* 0x028cb04b4a0085a7 */ /* 0x000e24000800007f */
[----:B0-----:R-:W-:Y:S05]  /*22eb0*/  @!P0 BRA `(.L_x_5630) ;  /* 0xfffffffc00f08947 */ /* 0x001fea000383ffff */
[----:B------:R-:W-:Y:S05]  /*22ec0*/  BRA `(.L_x_6011) ;  /* 0xfffffe1400d87947 */ /* 0x000fea000383ffff */
.L_x_5651:
[----:B0-----:R0:W1:Y:S02]  /*22ed0*/  SYNCS.PHASECHK.TRANS64.TRYWAIT P1, [R9+URZ+0x28c50], R10 ;  /* 0x028c500a090075a7 */ /* 0x001064000802017f */
[----:B-1----:R-:W-:Y:S05]  /*22ee0*/  @!P1 NANOSLEEP.SYNCS 0x989680 ;  /* 0x009896800000995d */ /* 0x002fea0003900000 */
[----:B------:R-:W1:Y:S02]  /*22ef0*/  @!P1 SYNCS.PHASECHK.TRANS64 P1, [R9+URZ+0x28c50], R10 ;  /* 0x028c500a090095a7 */ /* 0x000e64000802007f */
[----:B-1----:R-:W-:Y:S05]  /*22f00*/  @!P1 BRA `(.L_x_5651) ;  /* 0xfffffffc00f09947 */ /* 0x002fea000383ffff */
[----:B------:R-:W-:Y:S05]  /*22f10*/  BRA `(.L_x_6012) ;  /* 0xfffffe2800907947 */ /* 0x000fea000383ffff */
.L_x_5658:
[----:B-1----:R1:W2:Y:S02]  /*22f20*/  SYNCS.PHASECHK.TRANS64.TRYWAIT P2, [R21+URZ+0x28c50], R8 ;  /* 0x028c5008150075a7 */ /* 0x0022a4000804017f */
[----:B--2---:R-:W-:Y:S05]  /*22f30*/  @!P2 NANOSLEEP.SYNCS 0x989680 ;  /* 0x009896800000a95d */ /* 0x004fea0003900000 */
[----:B------:R-:W2:Y:S02]  /*22f40*/  @!P2 SYNCS.PHASECHK.TRANS64 P2, [R21+URZ+0x28c50], R8 ;  /* 0x028c50081500a5a7 */ /* 0x000ea4000804007f */
[----:B--2---:R-:W-:Y:S05]  /*22f50*/  @!P2 BRA `(.L_x_5658) ;  /* 0xfffffffc00f0a947 */ /* 0x004fea000383ffff */
[----:B------:R-:W-:Y:S05]  /*22f60*/  BRA `(.L_x_5657) ;  /* 0xfffffe3400c07947 */ /* 0x000fea000383ffff */
.L_x_5681:
        /* <DEDUP_REMOVED lines=8> */
.L_x_6014:
[----:B------:R-:W-:Y:S05]  /*22ff0*/  BSYNC B1 ;  /* 0x0000000000017941 */ /* 0x000fea0003800000 */
.L_x_6013:
        /* <DEDUP_REMOVED lines=8> */
.L_x_6015:
[----:B------:R-:W-:Y:S02]  /*23080*/  IMAD.MOV.U32 R13, RZ, RZ, R7 ;  /* 0x000000ffff0d7224 */ /* 0x000fe400078e0007 */
[----:B------:R-:W-:-:S07]  /*23090*/  IMAD.MOV.U32 R0, RZ, RZ, R14 ;  /* 0x000000ffff007224 */ /* 0x000fce00078e000e */
[----:B------:R-:W-:Y:S05]  /*230a0*/  WARPSYNC.COLLECTIVE R15, `(.L_x_6016) ;  /* 0x000000000f087348 */ /* 0x000fea0003c00000 */
[----:B------:R0:W1:Y:S02]  /*230b0*/  SHFL.IDX P6, R14, R13, R12, R11 ;  /* 0x0000000c0d0e7389 */ /* 0x00006400000c000b */
[----:B01----:R-:W-:Y:S01]  /*230c0*/  ENDCOLLECTIVE ;  /* 0x000000000000791b */ /* 0x003fe20003800000 */
.L_x_6016:
[----:B------:R-:W-:Y:S02]  /*230d0*/  IMAD.MOV.U32 R13, RZ, RZ, R30 ;  /* 0x000000ffff0d7224 */ /* 0x000fe400078e001e */
[----:B------:R-:W-:-:S07]  /*230e0*/  IMAD.MOV.U32 R5, RZ, RZ, R14 ;  /* 0x000000ffff057224 */ /* 0x000fce00078e000e */
[----:B------:R-:W-:Y:S05]  /*230f0*/  WARPSYNC.COLLECTIVE R15, `(.L_x_6017) ;  /* 0x000000000f087348 */ /* 0x000fea0003c00000 */
[----:B------:R0:W1:Y:S02]  /*23100*/  SHFL.IDX P6, R14, R13, R12, R11 ;  /* 0x0000000c0d0e7389 */ /* 0x00006400000c000b */
[----:B01----:R-:W-:Y:S01]  /*23110*/  ENDCOLLECTIVE ;  /* 0x000000000000791b */ /* 0x003fe20003800000 */
.L_x_6017:
[----:B------:R-:W-:Y:S05]  /*23120*/  BRA `(.L_x_6018) ;  /* 0xfffffe5000f47947 */ /* 0x000fea000383ffff */
.L_x_5684:
[----:B------:R-:W-:Y:S01]  /*23130*/  BSSY B1, `(.L_x_6019) ;  /* 0x0000008000017945 */ /* 0x000fe20003800000 */
[----:B------:R-:W-:Y:S02]  /*23140*/  IMAD.MOV.U32 R13, RZ, RZ, R6 ;  /* 0x000000ffff0d7224 */ /* 0x000fe400078e0006 */
[----:B------:R-:W-:Y:S02]  /*23150*/  IMAD.MOV.U32 R12, RZ, RZ, 0x1 ;  /* 0x00000001ff0c7424 */ /* 0x000fe400078e00ff */
[----:B------:R-:W-:Y:S02]  /*23160*/  IMAD.MOV.U32 R11, RZ, RZ, 0x1c1f ;  /* 0x00001c1fff0b7424 */ /* 0x000fe400078e00ff */
[----:B------:R-:W-:-:S07]  /*23170*/  IMAD.MOV.U32 R15, RZ, RZ, -0x1 ;  /* 0xffffffffff0f7424 */ /* 0x000fce00078e00ff */
[----:B0---4-:R-:W-:Y:S05]  /*23180*/  WARPSYNC.COLLECTIVE R15, `(.L_x_6020) ;  /* 0x000000000f087348 */ /* 0x011fea0003c00000 */
[----:B----4-:R1:W2:Y:S02]  /*23190*/  SHFL.IDX P6, R14, R13, R12, R11 ;  /* 0x0000000c0d0e7389 */ /* 0x0102a400000c000b */
[----:B012---:R-:W-:Y:S01]  /*231a0*/  ENDCOLLECTIVE ;  /* 0x000000000000791b */ /* 0x007fe20003800000 */
.L_x_6020:
[----:B------:R-:W-:Y:S05]  /*231b0*/  BSYNC B1 ;  /* 0x0000000000017941 */ /* 0x000fea0003800000 */
.L_x_6019:
        /* <DEDUP_REMOVED lines=8> */
.L_x_6021:
[----:B------:R-:W-:Y:S02]  /*23240*/  IMAD.MOV.U32 R13, RZ, RZ, R7 ;  /* 0x000000ffff0d7224 */ /* 0x000fe400078e0007 */
[----:B------:R-:W-:-:S07]  /*23250*/  IMAD.MOV.U32 R4, RZ, RZ, R14 ;  /* 0x000000ffff047224 */ /* 0x000fce00078e000e */
[----:B------:R-:W-:Y:S05]  /*23260*/  WARPSYNC.COLLECTIVE R15, `(.L_x_6022) ;  /* 0x000000000f087348 */ /* 0x000fea0003c00000 */
[----:B------:R0:W1:Y:S02]  /*23270*/  SHFL.IDX P6, R14, R13, R12, R11 ;  /* 0x0000000c0d0e7389 */ /* 0x00006400000c000b */
[----:B01----:R-:W-:Y:S01]  /*23280*/  ENDCOLLECTIVE ;  /* 0x000000000000791b */ /* 0x003fe20003800000 */
.L_x_6022:
[----:B------:R-:W-:Y:S02]  /*23290*/  IMAD.MOV.U32 R13, RZ, RZ, R30 ;  /* 0x000000ffff0d7224 */ /* 0x000fe400078e001e */
[----:B------:R-:W-:-:S07]  /*232a0*/  IMAD.MOV.U32 R7, RZ, RZ, R14 ;  /* 0x000000ffff077224 */ /* 0x000fce00078e000e */
[----:B------:R-:W-:Y:S05]  /*232b0*/  WARPSYNC.COLLECTIVE R15, `(.L_x_6023) ;  /* 0x000000000f087348 */ /* 0x000fea0003c00000 */
[----:B------:R0:W1:Y:S02]  /*232c0*/  SHFL.IDX P6, R14, R13, R12, R11 ;  /* 0x0000000c0d0e7389 */ /* 0x00006400000c000b */
[----:B01----:R-:W-:Y:S01]  /*232d0*/  ENDCOLLECTIVE ;  /* 0x000000000000791b */ /* 0x003fe20003800000 */
.L_x_6023:
[----:B------:R-:W-:Y:S01]  /*232e0*/  IMAD.MOV.U32 R0, RZ, RZ, R14 ;  /* 0x000000ffff007224 */ /* 0x000fe200078e000e */
[----:B------:R-:W-:Y:S06]  /*232f0*/  BRA `(.L_x_6024) ;  /* 0xfffffe5400547947 */ /* 0x000fec000383ffff */
.L_x_5688:
[----:B0-----:R0:W1:Y:S02]  /*23300*/  SYNCS.PHASECHK.TRANS64.TRYWAIT P0, [R2+URZ+0x28c00], R35 ;  /* 0x028c0023020075a7 */ /* 0x001064000800017f */
[----:B-1----:R-:W-:Y:S05]  /*23310*/  @!P0 NANOSLEEP.SYNCS 0x989680 ;  /* 0x009896800000895d */ /* 0x002fea0003900000 */
[----:B------:R-:W1:Y:S02]  /*23320*/  @!P0 SYNCS.PHASECHK.TRANS64 P0, [R2+URZ+0x28c00], R35 ;  /* 0x028c0023020085a7 */ /* 0x000e64000800007f */
[----:B-1----:R-:W-:Y:S05]  /*23330*/  @!P0 BRA `(.L_x_5688) ;  /* 0xfffffffc00f08947 */ /* 0x002fea000383ffff */
[----:B------:R-:W-:Y:S05]  /*23340*/  BRA `(.L_x_6025) ;  /* 0xfffffe58003c7947 */ /* 0x000fea000383ffff */
.L_x_5696:
        /* <DEDUP_REMOVED lines=8> */
.L_x_6027:
[----:B------:R-:W-:Y:S05]  /*233d0*/  BSYNC B1 ;  /* 0x0000000000017941 */ /* 0x000fea0003800000 */
.L_x_6026:
        /* <DEDUP_REMOVED lines=8> */
.L_x_6028:
[----:B------:R-:W-:Y:S02]  /*23460*/  IMAD.MOV.U32 R13, RZ, RZ, R7 ;  /* 0x000000ffff0d7224 */ /* 0x000fe400078e0007 */
[----:B------:R-:W-:-:S07]  /*23470*/  IMAD.MOV.U32 R0, RZ, RZ, R14 ;  /* 0x000000ffff007224 */ /* 0x000fce00078e000e */
[----:B------:R-:W-:Y:S05]  /*23480*/  WARPSYNC.COLLECTIVE R15, `(.L_x_6029) ;  /* 0x000000000f087348 */ /* 0x000fea0003c00000 */
[----:B------:R0:W1:Y:S02]  /*23490*/  SHFL.IDX P6, R14, R13, R12, R11 ;  /* 0x0000000c0d0e7389 */ /* 0x00006400000c000b */
[----:B01----:R-:W-:Y:S01]  /*234a0*/  ENDCOLLECTIVE ;  /* 0x000000000000791b */ /* 0x003fe20003800000 */
.L_x_6029:
[----:B------:R-:W-:Y:S02]  /*234b0*/  IMAD.MOV.U32 R10, RZ, RZ, R0 ;  /* 0x000000ffff0a7224 */ /* 0x000fe400078e0000 */
[----:B------:R-:W-:Y:S02]  /*234c0*/  IMAD.MOV.U32 R13, RZ, RZ, R9 ;  /* 0x000000ffff0d7224 */ /* 0x000fe400078e0009 */
[----:B------:R-:W-:-:S07]  /*234d0*/  IMAD.MOV.U32 R5, RZ, RZ, R14 ;  /* 0x000000ffff057224 */ /* 0x000fce00078e000e */
[----:B------:R-:W-:Y:S05]  /*234e0*/  WARPSYNC.COLLECTIVE R15, `(.L_x_6030) ;  /* 0x000000000f087348 */ /* 0x000fea0003c00000 */
[----:B------:R0:W1:Y:S02]  /*234f0*/  SHFL.IDX P6, R14, R13, R12, R11 ;  /* 0x0000000c0d0e7389 */ /* 0x00006400000c000b */
[----:B01----:R-:W-:Y:S01]  /*23500*/  ENDCOLLECTIVE ;  /* 0x000000000000791b */ /* 0x003fe20003800000 */
.L_x_6030:
[----:B------:R-:W-:Y:S01]  /*23510*/  IMAD.MOV.U32 R11, RZ, RZ, R3 ;  /* 0x000000ffff0b7224 */ /* 0x000fe200078e0003 */
[----:B------:R-:W-:Y:S06]  /*23520*/  BRA `(.L_x_6031) ;  /* 0xfffffe6400907947 */ /* 0x000fec000383ffff */
.L_x_5699:
[----:B------:R-:W-:Y:S01]  /*23530*/  BSSY B1, `(.L_x_6032) ;  /* 0x0000008000017945 */ /* 0x000fe20003800000 */
[----:B------:R-:W-:Y:S02]  /*23540*/  IMAD.MOV.U32 R13, RZ, RZ, R8 ;  /* 0x000000ffff0d7224 */ /* 0x000fe400078e0008 */
[----:B------:R-:W-:Y:S02]  /*23550*/  IMAD.MOV.U32 R12, RZ, RZ, 0x1 ;  /* 0x00000001ff0c7424 */ /* 0x000fe400078e00ff */
[----:B0-----:R-:W-:Y:S02]  /*23560*/  IMAD.MOV.U32 R11, RZ, RZ, 0x1c1f ;  /* 0x00001c1fff0b7424 */ /* 0x001fe400078e00ff */
[----:B------:R-:W-:-:S07]  /*23570*/  IMAD.MOV.U32 R15, RZ, RZ, -0x1 ;  /* 0xffffffffff0f7424 */ /* 0x000fce00078e00ff */
[----:B----4-:R-:W-:Y:S05]  /*23580*/  WARPSYNC.COLLECTIVE R15, `(.L_x_6033) ;  /* 0x000000000f087348 */ /* 0x010fea0003c00000 */
[----:B----4-:R0:W1:Y:S02]  /*23590*/  SHFL.IDX P6, R14, R13, R12, R11 ;  /* 0x0000000c0d0e7389 */ /* 0x01006400000c000b */
[----:B01----:R-:W-:Y:S01]  /*235a0*/  ENDCOLLECTIVE ;  /* 0x000000000000791b */ /* 0x003fe20003800000 */
.L_x_6033:
[----:B------:R-:W-:Y:S05]  /*235b0*/  BSYNC B1 ;  /* 0x0000000000017941 */ /* 0x000fea0003800000 */
.L_x_6032:
        /* <DEDUP_REMOVED lines=8> */
.L_x_6034:
[----:B------:R-:W-:Y:S02]  /*23640*/  IMAD.MOV.U32 R13, RZ, RZ, R7 ;  /* 0x000000ffff0d7224 */ /* 0x000fe400078e0007 */
[----:B------:R-:W-:-:S07]  /*23650*/  IMAD.MOV.U32 R0, RZ, RZ, R14 ;  /* 0x000000ffff007224 */ /* 0x000fce00078e000e */
[----:B------:R-:W-:Y:S05]  /*23660*/  WARPSYNC.COLLECTIVE R15, `(.L_x_6035) ;  /* 0x000000000f087348 */ /* 0x000fea0003c00000 */
[----:B------:R0:W1:Y:S02]  /*23670*/  SHFL.IDX P6, R14, R13, R12, R11 ;  /* 0x0000000c0d0e7389 */ /* 0x00006400000c000b */
[----:B01----:R-:W-:Y:S01]  /*23680*/  ENDCOLLECTIVE ;  /* 0x000000000000791b */ /* 0x003fe20003800000 */
.L_x_6035:
[----:B------:R-:W-:Y:S02]  /*23690*/  IMAD.MOV.U32 R13, RZ, RZ, R9 ;  /* 0x000000ffff0d7224 */ /* 0x000fe400078e0009 */
[----:B------:R-:W-:-:S07]  /*236a0*/  IMAD.MOV.U32 R7, RZ, RZ, R14 ;  /* 0x000000ffff077224 */ /* 0x000fce00078e000e */
[----:B------:R-:W-:Y:S05]  /*236b0*/  WARPSYNC.COLLECTIVE R15, `(.L_x_6036) ;  /* 0x000000000f087348 */ /* 0x000fea0003c00000 */
[----:B------:R0:W1:Y:S02]  /*236c0*/  SHFL.IDX P6, R14, R13, R12, R11 ;  /* 0x0000000c0d0e7389 */ /* 0x00006400000c000b */
[----:B01----:R-:W-:Y:S01]  /*236d0*/  ENDCOLLECTIVE ;  /* 0x000000000000791b */ /* 0x003fe20003800000 */
.L_x_6036:
[----:B------:R-:W-:Y:S02]  /*236e0*/  IMAD.MOV.U32 R12, RZ, RZ, R0 ;  /* 0x000000ffff0c7224 */ /* 0x000fe400078e0000 */
[----:B------:R-:W-:Y:S01]  /*236f0*/  IMAD.MOV.U32 R13, RZ, RZ, R3 ;  /* 0x000000ffff0d7224 */ /* 0x000fe200078e0003 */
[----:B------:R-:W-:Y:S06]  /*23700*/  BRA `(.L_x_6037) ;  /* 0xfffffe6400bc7947 */ /* 0x000fec000383ffff */
.L_x_5703:
[----:B0-----:R0:W1:Y:S02]  /*23710*/  SYNCS.PHASECHK.TRANS64.TRYWAIT P1, [R2+URZ+0x28c00], R21 ;  /* 0x028c0015020075a7 */ /* 0x001064000802017f */
[----:B-1----:R-:W-:Y:S05]  /*23720*/  @!P1 NANOSLEEP.SYNCS 0x989680 ;  /* 0x009896800000995d */ /* 0x002fea0003900000 */
[----:B------:R-:W1:Y:S02]  /*23730*/  @!P1 SYNCS.PHASECHK.TRANS64 P1, [R2+URZ+0x28c00], R21 ;  /* 0x028c0015020095a7 */ /* 0x000e64000802007f */
[----:B-1----:R-:W-:Y:S05]  /*23740*/  @!P1 BRA `(.L_x_5703) ;  /* 0xfffffffc00f09947 */ /* 0x002fea000383ffff */
[----:B------:R-:W-:Y:S05]  /*23750*/  BRA `(.L_x_6038) ;  /* 0xfffffe6800587947 */ /* 0x000fea000383ffff */
.L_x_5709:
[----:B--2---:R2:W4:Y:S02]  /*23760*/  SYNCS.PHASECHK.TRANS64.TRYWAIT P2, [R14+URZ+0x28c30], R57 ;  /* 0x028c30390e0075a7 */ /* 0x004524000804017f */
[----:B----4-:R-:W-:Y:S05]  /*23770*/  @!P2 NANOSLEEP.SYNCS 0x989680 ;  /* 0x009896800000a95d */ /* 0x010fea0003900000 */
[----:B------:R-:W4:Y:S02]  /*23780*/  @!P2 SYNCS.PHASECHK.TRANS64 P2, [R14+URZ+0x28c30], R57 ;  /* 0x028c30390e00a5a7 */ /* 0x000f24000804007f */
[----:B----4-:R-:W-:Y:S05]  /*23790*/  @!P2 BRA `(.L_x_5709) ;  /* 0xfffffffc00f0a947 */ /* 0x010fea000383ffff */
[----:B------:R-:W-:Y:S05]  /*237a0*/  BRA `(.L_x_5708) ;  /* 0xfffffe7800087947 */ /* 0x000fea000383ffff */
.L_x_5722:
[----:B----4-:R4:W0:Y:S02]  /*237b0*/  SYNCS.PHASECHK.TRANS64.TRYWAIT P3, [R14+URZ+0x28c50], R57 ;  /* 0x028c50390e0075a7 */ /* 0x010824000806017f */
[----:B0-----:R-:W-:Y:S05]  /*237c0*/  @!P3 NANOSLEEP.SYNCS 0x989680 ;  /* 0x009896800000b95d */ /* 0x001fea0003900000 */
[----:B------:R-:W0:Y:S02]  /*237d0*/  @!P3 SYNCS.PHASECHK.TRANS64 P3, [R14+URZ+0x28c50], R57 ;  /* 0x028c50390e00b5a7 */ /* 0x000e24000806007f */
[----:B0-----:R-:W-:Y:S05]  /*237e0*/  @!P3 BRA `(.L_x_5722) ;  /* 0xfffffffc00f0b947 */ /* 0x001fea000383ffff */
[----:B------:R-:W-:Y:S05]  /*237f0*/  BRA `(.L_x_5721) ;  /* 0xfffffe9000f47947 */ /* 0x000fea000383ffff */
.L_x_5734:
[----:B-1----:R1:W2:Y:S02]  /*23800*/  SYNCS.PHASECHK.TRANS64.TRYWAIT P3, [R212+URZ+0x28c30], R213 ;  /* 0x028c30d5d40075a7 */ /* 0x0022a4000806017f */
[----:B--2---:R-:W-:Y:S05]  /*23810*/  @!P3 NANOSLEEP.SYNCS 0x989680 ;  /* 0x009896800000b95d */ /* 0x004fea0003900000 */
[----:B------:R-:W2:Y:S02]  /*23820*/  @!P3 SYNCS.PHASECHK.TRANS64 P3, [R212+URZ+0x28c30], R213 ;  /* 0x028c30d5d400b5a7 */ /* 0x000ea4000806007f */
[----:B--2---:R-:W-:Y:S05]  /*23830*/  @!P3 BRA `(.L_x_5734) ;  /* 0xfffffffc00f0b947 */ /* 0x004fea000383ffff */
[----:B------:R-:W-:Y:S05]  /*23840*/  BRA `(.L_x_5733) ;  /* 0xfffffe9800687947 */ /* 0x000fea000383ffff */
.L_x_5747:
[----:B---3--:R3:W4:Y:S02]  /*23850*/  SYNCS.PHASECHK.TRANS64.TRYWAIT P3, [R212+URZ+0x28c50], R213 ;  /* 0x028c50d5d40075a7 */ /* 0x008724000806017f */
[----:B----4-:R-:W-:Y:S05]  /*23860*/  @!P3 NANOSLEEP.SYNCS 0x989680 ;  /* 0x009896800000b95d */ /* 0x010fea0003900000 */
[----:B------:R-:W4:Y:S02]  /*23870*/  @!P3 SYNCS.PHASECHK.TRANS64 P3, [R212+URZ+0x28c50], R213 ;  /* 0x028c50d5d400b5a7 */ /* 0x000f24000806007f */
[----:B----4-:R-:W-:Y:S05]  /*23880*/  @!P3 BRA `(.L_x_5747) ;  /* 0xfffffffc00f0b947 */ /* 0x010fea000383ffff */
[----:B------:R-:W-:Y:S05]  /*23890*/  BRA `(.L_x_5746) ;  /* 0xfffffeb800687947 */ /* 0x000fea000383ffff */
.L_x_5760:
[----:B--2---:R2:W3:Y:S02]  /*238a0*/  SYNCS.PHASECHK.TRANS64.TRYWAIT P3, [R14+URZ+0x28c30], R207 ;  /* 0x028c30cf0e0075a7 */ /* 0x0044e4000806017f */
[----:B---3--:R-:W-:Y:S05]  /*238b0*/  @!P3 NANOSLEEP.SYNCS 0x989680 ;  /* 0x009896800000b95d */ /* 0x008fea0003900000 */
[----:B------:R-:W3:Y:S02]  /*238c0*/  @!P3 SYNCS.PHASECHK.TRANS64 P3, [R14+URZ+0x28c30], R207 ;  /* 0x028c30cf0e00b5a7 */ /* 0x000ee4000806007f */
[----:B---3--:R-:W-:Y:S05]  /*238d0*/  @!P3 BRA `(.L_x_5760) ;  /* 0xfffffffc00f0b947 */ /* 0x008fea000383ffff */
[----:B------:R-:W-:Y:S05]  /*238e0*/  BRA `(.L_x_5759) ;  /* 0xfffffec0002c7947 */ /* 0x000fea000383ffff */
.L_x_5765:
[----:B----4-:R4:W0:Y:S02]  /*238f0*/  SYNCS.PHASECHK.TRANS64.TRYWAIT P3, [R14+URZ+0x28c50], R207 ;  /* 0x028c50cf0e0075a7 */ /* 0x010824000806017f */
[----:B0-----:R-:W-:Y:S05]  /*23900*/  @!P3 NANOSLEEP.SYNCS 0x989680 ;  /* 0x009896800000b95d */ /* 0x001fea0003900000 */
[----:B------:R-:W0:Y:S02]  /*23910*/  @!P3 SYNCS.PHASECHK.TRANS64 P3, [R14+URZ+0x28c50], R207 ;  /* 0x028c50cf0e00b5a7 */ /* 0x000e24000806007f */
[----:B0-----:R-:W-:Y:S05]  /*23920*/  @!P3 BRA `(.L_x_5765) ;  /* 0xfffffffc00f0b947 */ /* 0x001fea000383ffff */
[----:B------:R-:W-:Y:S05]  /*23930*/  BRA `(.L_x_5764) ;  /* 0xfffffed400847947 */ /* 0x000fea000383ffff */
.L_x_5773:
[----:B--2---:R2:W3:Y:S02]  /*23940*/  SYNCS.PHASECHK.TRANS64.TRYWAIT P2, [R206+URZ+0x28c30], R207 ;  /* 0x028c30cfce0075a7 */ /* 0x0044e4000804017f */
[----:B---3--:R-:W-:Y:S05]  /*23950*/  @!P2 NANOSLEEP.SYNCS 0x989680 ;  /* 0x009896800000a95d */ /* 0x008fea0003900000 */
[----:B------:R-:W3:Y:S02]  /*23960*/  @!P2 SYNCS.PHASECHK.TRANS64 P2, [R206+URZ+0x28c30], R207 ;  /* 0x028c30cfce00a5a7 */ /* 0x000ee4000804007f */
[----:B---3--:R-:W-:Y:S05]  /*23970*/  @!P2 BRA `(.L_x_5773) ;  /* 0xfffffffc00f0a947 */ /* 0x008fea000383ffff */
[----:B------:R-:W-:Y:S05]  /*23980*/  BRA `(.L_x_5772) ;  /* 0xfffffed800947947 */ /* 0x000fea000383ffff */
.L_x_5786:
[----:B----4-:R4:W0:Y:S02]  /*23990*/  SYNCS.PHASECHK.TRANS64.TRYWAIT P2, [R206+URZ+0x28c50], R207 ;  /* 0x028c50cfce0075a7 */ /* 0x010824000804017f */
[----:B0-----:R-:W-:Y:S05]  /*239a0*/  @!P2 NANOSLEEP.SYNCS 0x989680 ;  /* 0x009896800000a95d */ /* 0x001fea0003900000 */
[----:B------:R-:W0:Y:S02]  /*239b0*/  @!P2 SYNCS.PHASECHK.TRANS64 P2, [R206+URZ+0x28c50], R207 ;  /* 0x028c50cfce00a5a7 */ /* 0x000e24000804007f */
[----:B0-----:R-:W-:Y:S05]  /*239c0*/  @!P2 BRA `(.L_x_5786) ;  /* 0xfffffffc00f0a947 */ /* 0x001fea000383ffff */
[----:B------:R-:W-:Y:S05]  /*239d0*/  BRA `(.L_x_5785) ;  /* 0xfffffef8009c7947 */ /* 0x000fea000383ffff */
.L_x_5829:
        /* <DEDUP_REMOVED lines=11> */
.L_x_6040:
[----:B------:R-:W-:Y:S05]  /*23a90*/  BSYNC B1 ;  /* 0x0000000000017941 */ /* 0x000fea0003800000 */
.L_x_6039:
[----:B------:R-:W-:Y:S05]  /*23aa0*/  BRA `(.L_x_6041) ;  /* 0xffffff7000547947 */ /* 0x000fea000383ffff */
.L_x_5831:
[----:B------:R-:W-:Y:S01]  /*23ab0*/  BSSY B1, `(.L_x_6042) ;  /* 0x0000006000017945 */ /* 0x000fe20003800000 */
[----:B0-----:R-:W-:-:S07]  /*23ac0*/  IMAD.MOV.U32 R15, RZ, RZ, -0x1 ;  /* 0xffffffffff0f7424 */ /* 0x001fce00078e00ff */
[----:B-1----:R-:W-:Y:S05]  /*23ad0*/  WARPSYNC.COLLECTIVE R15, `(.L_x_6043) ;  /* 0x000000000f0c7348 */ /* 0x002fea0003c00000 */
[----:B------:R-:W-:Y:S02]  /*23ae0*/  ELECT P6, UR62, PT ;  /* 0x00000000003e782f */ /* 0x000fe400038c0000 */
[----:B------:R-:W-:Y:S01]  /*23af0*/  MOV R14, UR62 ;  /* 0x0000003e000e7c02 */ /* 0x000fe20008000f00 */
[----:B-1----:R-:W-:Y:S10]  /*23b00*/  ENDCOLLECTIVE ;  /* 0x000000000000791b */ /* 0x002ff40003800000 */
.L_x_6043:
[----:B------:R-:W-:Y:S05]  /*23b10*/  BSYNC B1 ;  /* 0x0000000000017941 */ /* 0x000fea0003800000 */
.L_x_6042:
[----:B------:R-:W-:Y:S05]  /*23b20*/  BRA `(.L_x_5830) ;  /* 0xffffff70004c7947 */ /* 0x000fea000383ffff */
.L_x_5833:
[----:B-1----:R1:W2:Y:S02]  /*23b30*/  SYNCS.PHASECHK.TRANS64.TRYWAIT P0, [R18+URZ+0x28c20], R6 ;  /* 0x028c2006120075a7 */ /* 0x0022a4000800017f */
[----:B--2---:R-:W-:Y:S05]  /*23b40*/  @!P0 NANOSLEEP.SYNCS 0x989680 ;  /* 0x009896800000895d */ /* 0x004fea0003900000 */
[----:B------:R-:W2:Y:S02]  /*23b50*/  @!P0 SYNCS.PHASECHK.TRANS64 P0, [R18+URZ+0x28c20], R6 ;  /* 0x028c2006120085a7 */ /* 0x000ea4000800007f */
[----:B--2---:R-:W-:Y:S05]  /*23b60*/  @!P0 BRA `(.L_x_5833) ;  /* 0xfffffffc00f08947 */ /* 0x004fea000383ffff */
[----:B------:R-:W-:Y:S05]  /*23b70*/  BRA `(.L_x_6044) ;  /* 0xffffff70005c7947 */ /* 0x000fea000383ffff */
.L_x_5837:
[----:B--2---:R2:W3:Y:S02]  /*23b80*/  SYNCS.PHASECHK.TRANS64.TRYWAIT P0, [R7+URZ+0x28ca0], R10 ;  /* 0x028ca00a070075a7 */ /* 0x0044e4000800017f */
[----:B---3--:R-:W-:Y:S05]  /*23b90*/  @!P0 NANOSLEEP.SYNCS 0x989680 ;  /* 0x009896800000895d */ /* 0x008fea0003900000 */
[----:B------:R-:W3:Y:S02]  /*23ba0*/  @!P0 SYNCS.PHASECHK.TRANS64 P0, [R7+URZ+0x28ca0], R10 ;  /* 0x028ca00a070085a7 */ /* 0x000ee4000800007f */
[----:B---3--:R-:W-:Y:S05]  /*23bb0*/  @!P0 BRA `(.L_x_5837) ;  /* 0xfffffffc00f08947 */ /* 0x008fea000383ffff */
[----:B------:R-:W-:Y:S05]  /*23bc0*/  BRA `(.L_x_6045) ;  /* 0xffffff70007c7947 */ /* 0x000fea000383ffff */
.L_x_5842:
[----:B-1----:R1:W3:Y:S02]  /*23bd0*/  SYNCS.PHASECHK.TRANS64.TRYWAIT P0, [R7+URZ+0x28cc0], R10 ;  /* 0x028cc00a070075a7 */ /* 0x0022e4000800017f */
[----:B---3--:R-:W-:Y:S05]  /*23be0*/  @!P0 NANOSLEEP.SYNCS 0x989680 ;  /* 0x009896800000895d */ /* 0x008fea0003900000 */
[----:B------:R-:W3:Y:S02]  /*23bf0*/  @!P0 SYNCS.PHASECHK.TRANS64 P0, [R7+URZ+0x28cc0], R10 ;  /* 0x028cc00a070085a7 */ /* 0x000ee4000800007f */
[----:B---3--:R-:W-:Y:S05]  /*23c00*/  @!P0 BRA `(.L_x_5842) ;  /* 0xfffffffc00f08947 */ /* 0x008fea000383ffff */
[----:B------:R-:W-:Y:S05]  /*23c10*/  BRA `(.L_x_6046) ;  /* 0xffffff7000fc7947 */ /* 0x000fea000383ffff */
.L_x_5856:
[----:B-1----:R1:W2:Y:S02]  /*23c20*/  SYNCS.PHASECHK.TRANS64.TRYWAIT P1, [R6+URZ+0x28ca0], R7 ;  /* 0x028ca007060075a7 */ /* 0x0022a4000802017f */
[----:B--2---:R-:W-:Y:S05]  /*23c30*/  @!P1 NANOSLEEP.SYNCS 0x989680 ;  /* 0x009896800000995d */ /* 0x004fea0003900000 */
[----:B------:R-:W2:Y:S02]  /*23c40*/  @!P1 SYNCS.PHASECHK.TRANS64 P1, [R6+URZ+0x28ca0], R7 ;  /* 0x028ca007060095a7 */ /* 0x000ea4000802007f */
[----:B--2---:R-:W-:Y:S05]  /*23c50*/  @!P1 BRA `(.L_x_5856) ;  /* 0xfffffffc00f09947 */ /* 0x004fea000383ffff */
[----:B------:R-:W-:Y:S05]  /*23c60*/  BRA `(.L_x_6047) ;  /* 0xffffff7c007c7947 */ /* 0x000fea000383ffff */
.L_x_5861:
[----:B--2---:R2:W3:Y:S02]  /*23c70*/  SYNCS.PHASECHK.TRANS64.TRYWAIT P1, [R6+URZ+0x28cc0], R7 ;  /* 0x028cc007060075a7 */ /* 0x0044e4000802017f */
[----:B---3--:R-:W-:Y:S05]  /*23c80*/  @!P1 NANOSLEEP.SYNCS 0x989680 ;  /* 0x009896800000995d */ /* 0x008fea0003900000 */
[----:B------:R-:W3:Y:S02]  /*23c90*/  @!P1 SYNCS.PHASECHK.TRANS64 P1, [R6+URZ+0x28cc0], R7 ;  /* 0x028cc007060095a7 */ /* 0x000ee4000802007f */
[----:B---3--:R-:W-:Y:S05]  /*23ca0*/  @!P1 BRA `(.L_x_5861) ;  /* 0xfffffffc00f09947 */ /* 0x008fea000383ffff */
[----:B------:R-:W-:Y:S05]  /*23cb0*/  BRA `(.L_x_6048) ;  /* 0xffffff7c00f87947 */ /* 0x000fea000383ffff */
.L_x_5891:
[----:B-1----:R-:W1:Y:S01]  /*23cc0*/  S2R R4, SR_TID.X ;  /* 0x0000000000047919 */ /* 0x002e620000002100 */
[----:B------:R-:W-:Y:S01]  /*23cd0*/  BSSY B0, `(.L_x_6049) ;  /* 0x000000a000007945 */ /* 0x000fe20003800000 */
[----:B------:R-:W-:Y:S02]  /*23ce0*/  IMAD.MOV.U32 R12, RZ, RZ, RZ ;  /* 0x000000ffff0c7224 */ /* 0x000fe400078e00ff */
[----:B------:R-:W-:Y:S02]  /*23cf0*/  IMAD.MOV.U32 R11, RZ, RZ, 0x1f ;  /* 0x0000001fff0b7424 */ /* 0x000fe400078e00ff */
[----:B0-----:R-:W-:Y:S01]  /*23d00*/  IMAD.MOV.U32 R15, RZ, RZ, -0x1 ;  /* 0xffffffffff0f7424 */ /* 0x001fe200078e00ff */
[----:B-1----:R-:W-:-:S04]  /*23d10*/  SHF.R.U32.HI R4, RZ, 0x5, R4 ;  /* 0x00000005ff047819 */ /* 0x002fc80000011604 */
[----:B------:R-:W-:-:S05]  /*23d20*/  LOP3.LUT R4, R4, 0x3, RZ, 0xc0, !PT ;  /* 0x0000000304047812 */ /* 0x000fca00078ec0ff */
[----:B------:R-:W-:-:S07]  /*23d30*/  IMAD.MOV.U32 R13, RZ, RZ, R4 ;  /* 0x000000ffff0d7224 */ /* 0x000fce00078e0004 */
[----:B--2---:R-:W-:Y:S05]  /*23d40*/  WARPSYNC.COLLECTIVE R15, `(.L_x_6050) ;  /* 0x000000000f087348 */ /* 0x004fea0003c00000 */
[----:B------:R0:W1:Y:S02]  /*23d50*/  SHFL.IDX P6, R14, R13, R12, R11 ;  /* 0x0000000c0d0e7389 */ /* 0x00006400000c000b */
[----:B012---:R-:W-:Y:S01]  /*23d60*/  ENDCOLLECTIVE ;  /* 0x000000000000791b */ /* 0x007fe20003800000 */
.L_x_6050:
[----:B------:R-:W-:Y:S05]  /*23d70*/  BSYNC B0 ;  /* 0x0000000000007941 */ /* 0x000fea0003800000 */
.L_x_6049:
[----:B------:R-:W-:Y:S05]  /*23d80*/  BRA `(.L_x_6051) ;  /* 0xffffff9400787947 */ /* 0x000fea000383ffff */
.L_x_5893:
[----:B------:R-:W-:Y:S01]  /*23d90*/  BSSY B0, `(.L_x_6052) ;  /* 0x0000006000007945 */ /* 0x000fe20003800000 */
[----:B0-----:R-:W-:-:S07]  /*23da0*/  IMAD.MOV.U32 R15, RZ, RZ, -0x1 ;  /* 0xffffffffff0f7424 */ /* 0x001fce00078e00ff */
[----:B-12---:R-:W-:Y:S05]  /*23db0*/  WARPSYNC.COLLECTIVE R15, `(.L_x_6053) ;  /* 0x000000000f0c7348 */ /* 0x006fea0003c00000 */
[----:B------:R-:W-:Y:S02]  /*23dc0*/  ELECT P6, UR62, PT ;  /* 0x00000000003e782f */ /* 0x000fe400038c0000 */
[----:B------:R-:W-:Y:S01]  /*23dd0*/  MOV R14, UR62 ;  /* 0x0000003e000e7c02 */ /* 0x000fe20008000f00 */
[----:B-12---:R-:W-:Y:S10]  /*23de0*/  ENDCOLLECTIVE ;  /* 0x000000000000791b */ /* 0x006ff40003800000 */
.L_x_6053:
[----:B------:R-:W-:Y:S05]  /*23df0*/  BSYNC B0 ;  /* 0x0000000000007941 */ /* 0x000fea0003800000 */
.L_x_6052:
[----:B------:R-:W-:Y:S05]  /*23e00*/  BRA `(.L_x_6054) ;  /* 0xffffff9400847947 */ /* 0x000fea000383ffff */
.L_x_5895:
[----:B-1----:R1:W3:Y:S02]  /*23e10*/  SYNCS.PHASECHK.TRANS64.TRYWAIT P0, [R0+URZ+0x28c40], R2 ;  /* 0x028c4002000075a7 */ /* 0x0022e4000800017f */
[----:B---3--:R-:W-:Y:S05]  /*23e20*/  @!P0 NANOSLEEP.SYNCS 0x989680 ;  /* 0x009896800000895d */ /* 0x008fea0003900000 */
[----:B------:R-:W3:Y:S02]  /*23e30*/  @!P0 SYNCS.PHASECHK.TRANS64 P0, [R0+URZ+0x28c40], R2 ;  /* 0x028c4002000085a7 */ /* 0x000ee4000800007f */
[----:B---3--:R-:W-:Y:S05]  /*23e40*/  @!P0 BRA `(.L_x_5895) ;  /* 0xfffffffc00f08947 */ /* 0x008fea000383ffff */
[----:B------:R-:W-:Y:S05]  /*23e50*/  BRA `(.L_x_6055) ;  /* 0xffffff9400e47947 */ /* 0x000fea000383ffff */
.L_x_5899:
        /* <DEDUP_REMOVED lines=13> */
.L_x_6056:
[----:B------:R-:W-:Y:S02]  /*23f30*/  IMAD.MOV.U32 R13, RZ, RZ, R4 ;  /* 0x000000ffff0d7224 */ /* 0x000fe400078e0004 */
[----:B------:R-:W-:-:S07]  /*23f40*/  IMAD.MOV.U32 R6, RZ, RZ, R14 ;  /* 0x000000ffff067224 */ /* 0x000fce00078e000e */
[----:B------:R-:W-:Y:S05]  /*23f50*/  WARPSYNC.COLLECTIVE R15, `(.L_x_6057) ;  /* 0x000000000f087348 */ /* 0x000fea0003c00000 */
[----:B------:R0:W1:Y:S02]  /*23f60*/  SHFL.IDX P6, R14, R13, R12, R11 ;  /* 0x0000000c0d0e7389 */ /* 0x00006400000c000b */
[----:B01----:R-:W-:Y:S01]  /*23f70*/  ENDCOLLECTIVE ;  /* 0x000000000000791b */ /* 0x003fe20003800000 */
.L_x_6057:
[----:B------:R-:W-:Y:S02]  /*23f80*/  IMAD.MOV.U32 R13, RZ, RZ, R3 ;  /* 0x000000ffff0d7224 */ /* 0x000fe400078e0003 */
[----:B------:R-:W-:Y:S02]  /*23f90*/  IMAD.MOV.U32 R12, RZ, RZ, 0x1 ;  /* 0x00000001ff0c7424 */ /* 0x000fe400078e00ff */
[----:B------:R-:W-:-:S07]  /*23fa0*/  IMAD.MOV.U32 R7, RZ, RZ, R14 ;  /* 0x000000ffff077224 */ /* 0x000fce00078e000e */
[----:B------:R-:W-:Y:S05]  /*23fb0*/  WARPSYNC.COLLECTIVE R15, `(.L_x_6058) ;  /* 0x000000000f087348 */ /* 0x000fea0003c00000 */
[----:B------:R0:W1:Y:S02]  /*23fc0*/  SHFL.IDX P6, R14, R13, R12, R11 ;  /* 0x0000000c0d0e7389 */ /* 0x00006400000c000b */
[----:B01----:R-:W-:Y:S01]  /*23fd0*/  ENDCOLLECTIVE ;  /* 0x000000000000791b */ /* 0x003fe20003800000 */
.L_x_6058:
        /* <DEDUP_REMOVED lines=15> */
.L_x_6059:
[----:B------:R-:W-:Y:S02]  /*240d0*/  IMAD.MOV.U32 R13, RZ, RZ, R3 ;  /* 0x000000ffff0d7224 */ /* 0x000fe400078e0003 */
[----:B------:R-:W-:Y:S02]  /*240e0*/  IMAD.MOV.U32 R12, RZ, RZ, 0x2 ;  /* 0x00000002ff0c7424 */ /* 0x000fe400078e00ff */
[----:B------:R-:W-:-:S07]  /*240f0*/  IMAD.MOV.U32 R5, RZ, RZ, R14 ;  /* 0x000000ffff057224 */ /* 0x000fce00078e000e */
[----:B------:R-:W-:Y:S05]  /*24100*/  WARPSYNC.COLLECTIVE R15, `(.L_x_6060) ;  /* 0x000000000f087348 */ /* 0x000fea0003c00000 */
[----:B------:R0:W1:Y:S02]  /*24110*/  SHFL.IDX P6, R14, R13, R12, R11 ;  /* 0x0000000c0d0e7389 */ /* 0x00006400000c000b */
[----:B01----:R-:W-:Y:S01]  /*24120*/  ENDCOLLECTIVE ;  /* 0x000000000000791b */ /* 0x003fe20003800000 */
.L_x_6060:
        /* <DEDUP_REMOVED lines=15> */
.L_x_6061:
[----:B------:R-:W-:Y:S02]  /*24220*/  IMAD.MOV.U32 R13, RZ, RZ, R3 ;  /* 0x000000ffff0d7224 */ /* 0x000fe400078e0003 */
[----:B------:R-:W-:Y:S02]  /*24230*/  IMAD.MOV.U32 R12, RZ, RZ, 0x3 ;  /* 0x00000003ff0c7424 */ /* 0x000fe400078e00ff */
[----:B------:R-:W-:-:S07]  /*24240*/  IMAD.MOV.U32 R5, RZ, RZ, R14 ;  /* 0x000000ffff057224 */ /* 0x000fce00078e000e */
[----:B------:R-:W-:Y:S05]  /*24250*/  WARPSYNC.COLLECTIVE R15, `(.L_x_6062) ;  /* 0x000000000f087348 */ /* 0x000fea0003c00000 */
[----:B------:R0:W1:Y:S02]  /*24260*/  SHFL.IDX P6, R14, R13, R12, R11 ;  /* 0x0000000c0d0e7389 */ /* 0x00006400000c000b */
[----:B01----:R-:W-:Y:S01]  /*24270*/  ENDCOLLECTIVE ;  /* 0x000000000000791b */ /* 0x003fe20003800000 */
.L_x_6062:
        /* <DEDUP_REMOVED lines=13> */
.L_x_6063:
[----:B------:R-:W-:Y:S01]  /*24350*/  IMAD.MOV.U32 R3, RZ, RZ, R14 ;  /* 0x000000ffff037224 */ /* 0x000fe200078e000e */
[----:B------:R-:W-:Y:S06]  /*24360*/  BRA `(.L_x_6064) ;  /* 0xffffff9c00287947 */ /* 0x000fec000383ffff */
.L_x_5902:
[----:B0-----:R0:W1:Y:S02]  /*24370*/  SYNCS.PHASECHK.TRANS64.TRYWAIT P0, [R18+URZ+0x28c20], R0 ;  /* 0x028c2000120075a7 */ /* 0x001064000800017f */
[----:B-1----:R-:W-:Y:S05]  /*24380*/  @!P0 NANOSLEEP.SYNCS 0x989680 ;  /* 0x009896800000895d */ /* 0x002fea0003900000 */
[----:B------:R-:W1:Y:S02]  /*24390*/  @!P0 SYNCS.PHASECHK.TRANS64 P0, [R18+URZ+0x28c20], R0 ;  /* 0x028c2000120085a7 */ /* 0x000e64000800007f */
[----:B-1----:R-:W-:Y:S05]  /*243a0*/  @!P0 BRA `(.L_x_5902) ;  /* 0xfffffffc00f08947 */ /* 0x002fea000383ffff */
[----:B------:R-:W-:Y:S05]  /*243b0*/  BRA `(.L_x_6065) ;  /* 0xffffff9c00847947 */ /* 0x000fea000383ffff */
.L_x_5906:
[----:B0-----:R0:W1:Y:S02]  /*243c0*/  SYNCS.PHASECHK.TRANS64.TRYWAIT P0, [R0+URZ+0x28c60], R2 ;  /* 0x028c6002000075a7 */ /* 0x001064000800017f */
[----:B-1----:R-:W-:Y:S05]  /*243d0*/  @!P0 NANOSLEEP.SYNCS 0x989680 ;  /* 0x009896800000895d */ /* 0x002fea0003900000 */
[----:B------:R-:W1:Y:S02]  /*243e0*/  @!P0 SYNCS.PHASECHK.TRANS64 P0, [R0+URZ+0x28c60], R2 ;  /* 0x028c6002000085a7 */ /* 0x000e64000800007f */
[----:B-1----:R-:W-:Y:S05]  /*243f0*/  @!P0 BRA `(.L_x_5906) ;  /* 0xfffffffc00f08947 */ /* 0x002fea000383ffff */
[----:B------:R-:W-:Y:S05]  /*24400*/  BRA `(.L_x_6066) ;  /* 0xffffff9c00a87947 */ /* 0x000fea000383ffff */
.L_x_5925:
[----:B-1----:R1:W2:Y:S02]  /*24410*/  SYNCS.PHASECHK.TRANS64.TRYWAIT P0, [R2+URZ+0x28c40], R6 ;  /* 0x028c4006020075a7 */ /* 0x0022a4000800017f */
[----:B--2---:R-:W-:Y:S05]  /*24420*/  @!P0 NANOSLEEP.SYNCS 0x989680 ;  /* 0x009896800000895d */ /* 0x004fea0003900000 */
[----:B------:R-:W2:Y:S02]  /*24430*/  @!P0 SYNCS.PHASECHK.TRANS64 P0, [R2+URZ+0x28c40], R6 ;  /* 0x028c4006020085a7 */ /* 0x000ea4000800007f */
[----:B--2---:R-:W-:Y:S05]  /*24440*/  @!P0 BRA `(.L_x_5925) ;  /* 0xfffffffc00f08947 */ /* 0x004fea000383ffff */
[----:B------:R-:W-:Y:S05]  /*24450*/  BRA `(.L_x_6067) ;  /* 0xffffffa800d07947 */ /* 0x000fea000383ffff */
.L_x_5930:
[----:B0-----:R0:W2:Y:S02]  /*24460*/  SYNCS.PHASECHK.TRANS64.TRYWAIT P0, [R2+URZ+0x28c60], R6 ;  /* 0x028c6006020075a7 */ /* 0x0010a4000800017f */
[----:B--2---:R-:W-:Y:S05]  /*24470*/  @!P0 NANOSLEEP.SYNCS 0x989680 ;  /* 0x009896800000895d */ /* 0x004fea0003900000 */
[----:B------:R-:W2:Y:S02]  /*24480*/  @!P0 SYNCS.PHASECHK.TRANS64 P0, [R2+URZ+0x28c60], R6 ;  /* 0x028c6006020085a7 */ /* 0x000ea4000800007f */
[----:B--2---:R-:W-:Y:S05]  /*24490*/  @!P0 BRA `(.L_x_5930) ;  /* 0xfffffffc00f08947 */ /* 0x004fea000383ffff */
[----:B------:R-:W-:Y:S05]  /*244a0*/  BRA `(.L_x_6068) ;  /* 0xffffffac004c7947 */ /* 0x000fea000383ffff */
.L_x_5945:
[----:B-1----:R1:W2:Y:S02]  /*244b0*/  SYNCS.PHASECHK.TRANS64.TRYWAIT P0, [R2+URZ+0x28c40], R3 ;  /* 0x028c4003020075a7 */ /* 0x0022a4000800017f */
[----:B--2---:R-:W-:Y:S05]  /*244c0*/  @!P0 NANOSLEEP.SYNCS 0x989680 ;  /* 0x009896800000895d */ /* 0x004fea0003900000 */
[----:B------:R-:W2:Y:S02]  /*244d0*/  @!P0 SYNCS.PHASECHK.TRANS64 P0, [R2+URZ+0x28c40], R3 ;  /* 0x028c4003020085a7 */ /* 0x000ea4000800007f */
[----:B--2---:R-:W-:Y:S05]  /*244e0*/  @!P0 BRA `(.L_x_5945) ;  /* 0xfffffffc00f08947 */ /* 0x004fea000383ffff */
[----:B------:R-:W-:Y:S05]  /*244f0*/  BRA `(.L_x_6069) ;  /* 0xffffffb800247947 */ /* 0x000fea000383ffff */
.L_x_5950:
[----:B--2---:R2:W3:Y:S02]  /*24500*/  SYNCS.PHASECHK.TRANS64.TRYWAIT P0, [R2+URZ+0x28c60], R3 ;  /* 0x028c6003020075a7 */ /* 0x0044e4000800017f */
[----:B---3--:R-:W-:Y:S05]  /*24510*/  @!P0 NANOSLEEP.SYNCS 0x989680 ;  /* 0x009896800000895d */ /* 0x008fea0003900000 */
[----:B------:R-:W3:Y:S02]  /*24520*/  @!P0 SYNCS.PHASECHK.TRANS64 P0, [R2+URZ+0x28c60], R3 ;  /* 0x028c6003020085a7 */ /* 0x000ee4000800007f */
[----:B---3--:R-:W-:Y:S05]  /*24530*/  @!P0 BRA `(.L_x_5950) ;  /* 0xfffffffc00f08947 */ /* 0x008fea000383ffff */
[----:B------:R-:W-:Y:S05]  /*24540*/  BRA `(.L_x_6070) ;  /* 0xffffffb800a07947 */ /* 0x000fea000383ffff */
.L_x_5965:
[----:B-1----:R1:W2:Y:S02]  /*24550*/  SYNCS.PHASECHK.TRANS64.TRYWAIT P0, [R3+URZ+0x28c40], R2 ;  /* 0x028c4002030075a7 */ /* 0x0022a4000800017f */
[----:B--2---:R-:W-:Y:S05]  /*24560*/  @!P0 NANOSLEEP.SYNCS 0x989680 ;  /* 0x009896800000895d */ /* 0x004fea0003900000 */
[----:B------:R-:W2:Y:S02]  /*24570*/  @!P0 SYNCS.PHASECHK.TRANS64 P0, [R3+URZ+0x28c40], R2 ;  /* 0x028c4002030085a7 */ /* 0x000ea4000800007f */
[----:B--2---:R-:W-:Y:S05]  /*24580*/  @!P0 BRA `(.L_x_5965) ;  /* 0xfffffffc00f08947 */ /* 0x004fea000383ffff */
[----:B------:R-:W-:Y:S05]  /*24590*/  BRA `(.L_x_6071) ;  /* 0xffffffc400607947 */ /* 0x000fea000383ffff */
.L_x_5970:
[----:B--2---:R2:W3:Y:S02]  /*245a0*/  SYNCS.PHASECHK.TRANS64.TRYWAIT P0, [R3+URZ+0x28c60], R2 ;  /* 0x028c6002030075a7 */ /* 0x0044e4000800017f */
[----:B---3--:R-:W-:Y:S05]  /*245b0*/  @!P0 NANOSLEEP.SYNCS 0x989680 ;  /* 0x009896800000895d */ /* 0x008fea0003900000 */
[----:B------:R-:W3:Y:S02]  /*245c0*/  @!P0 SYNCS.PHASECHK.TRANS64 P0, [R3+URZ+0x28c60], R2 ;  /* 0x028c6002030085a7 */ /* 0x000ee4000800007f */
[----:B---3--:R-:W-:Y:S05]  /*245d0*/  @!P0 BRA `(.L_x_5970) ;  /* 0xfffffffc00f08947 */ /* 0x008fea000383ffff */
[----:B------:R-:W-:Y:S05]  /*245e0*/  BRA `(.L_x_6072) ;  /* 0xffffffc400dc7947 */ /* 0x000fea000383ffff */
.L_x_5986:
[----:B------:R-:W2:Y:S01]  /*245f0*/  LDL R0, [R1] ;  /* 0x0000000001007983 */ /* 0x000ea20000100800 */
[----:B------:R-:W-:Y:S01]  /*24600*/  BSSY B0, `(.L_x_6073) ;  /* 0x0000008000007945 */ /* 0x000fe20003800000 */
[----:B------:R-:W-:Y:S02]  /*24610*/  IMAD.MOV.U32 R12, RZ, RZ, RZ ;  /* 0x000000ffff0c7224 */ /* 0x000fe400078e00ff */
[----:B------:R-:W-:Y:S02]  /*24620*/  IMAD.MOV.U32 R11, RZ, RZ, 0x1f ;  /* 0x0000001fff0b7424 */ /* 0x000fe400078e00ff */
[----:B0-----:R-:W-:Y:S02]  /*24630*/  IMAD.MOV.U32 R15, RZ, RZ, -0x1 ;  /* 0xffffffffff0f7424 */ /* 0x001fe400078e00ff */
[----:B--2---:R-:W-:-:S07]  /*24640*/  IMAD.MOV.U32 R13, RZ, RZ, R0 ;  /* 0x000000ffff0d7224 */ /* 0x004fce00078e0000 */
[----:B-1----:R-:W-:Y:S05]  /*24650*/  WARPSYNC.COLLECTIVE R15, `(.L_x_6074) ;  /* 0x000000000f087348 */ /* 0x002fea0003c00000 */
[----:B------:R0:W2:Y:S02]  /*24660*/  SHFL.IDX P6, R14, R13, R12, R11 ;  /* 0x0000000c0d0e7389 */ /* 0x0000a400000c000b */
[----:B012---:R-:W-:Y:S01]  /*24670*/  ENDCOLLECTIVE ;  /* 0x000000000000791b */ /* 0x007fe20003800000 */
.L_x_6074:
[----:B------:R-:W-:Y:S05]  /*24680*/  BSYNC B0 ;  /* 0x0000000000007941 */ /* 0x000fea0003800000 */
.L_x_6073:
        /* <DEDUP_REMOVED lines=9> */
.L_x_6075:
        /* <DEDUP_REMOVED lines=26> */
.L_x_6076:
        /* <DEDUP_REMOVED lines=8> */
.L_x_6077:
        /* <DEDUP_REMOVED lines=8> */
.L_x_6078:
        /* <DEDUP_REMOVED lines=8> */
.L_x_6079:
        /* <DEDUP_REMOVED lines=8> */
.L_x_6080:
        /* <DEDUP_REMOVED lines=9> */
.L_x_6081:
[----:B------:R-:W-:Y:S01]  /*24b50*/  IMAD.MOV.U32 R9, RZ, RZ, R14 ;  /* 0x000000ffff097224 */ /* 0x000fe200078e000e */
[----:B------:R-:W-:Y:S06]  /*24b60*/  BRA `(.L_x_6082) ;  /* 0xffffffd000147947 */ /* 0x000fec000383ffff */
.L_x_5989:
        /* <DEDUP_REMOVED lines=8> */
.L_x_6084:
[----:B------:R-:W-:Y:S05]  /*24bf0*/  BSYNC B0 ;  /* 0x0000000000007941 */ /* 0x000fea0003800000 */
.L_x_6083:
        /* <DEDUP_REMOVED lines=10> */
.L_x_6085:
        /* <DEDUP_REMOVED lines=8> */
.L_x_6086:
        /* <DEDUP_REMOVED lines=8> */
.L_x_6087:
        /* <DEDUP_REMOVED lines=8> */
.L_x_6088:
        /* <DEDUP_REMOVED lines=9> */
.L_x_6089:
[----:B------:R-:W-:Y:S01]  /*24eb0*/  IMAD.MOV.U32 R9, RZ, RZ, R14 ;  /* 0x000000ffff097224 */ /* 0x000fe200078e000e */
[----:B------:R-:W-:Y:S06]  /*24ec0*/  BRA `(.L_x_6090) ;  /* 0xffffffcc00e87947 */ /* 0x000fec000383ffff */
.L_x_5991:
[----:B------:R-:W-:Y:S01]  /*24ed0*/  BSSY B0, `(.L_x_6091) ;  /* 0x0000006000007945 */ /* 0x000fe20003800000 */
[----:B------:R-:W-:Y:S01]  /*24ee0*/  PLOP3.LUT P6, PT, P6, PT, PT, 0x8, 0x0 ;  /* 0x000000000000781c */ /* 0x000fe200037ce170 */
[----:B------:R-:W-:-:S12]  /*24ef0*/  IMAD.MOV.U32 R15, RZ, RZ, -0x1 ;  /* 0xffffffffff0f7424 */ /* 0x000fd800078e00ff */
[----:B0-----:R-:W-:Y:S05]  /*24f00*/  WARPSYNC.COLLECTIVE R15, `(.L_x_6092) ;  /* 0x000000000f087348 */ /* 0x001fea0003c00000 */
[----:B------:R-:W-:Y:S01]  /*24f10*/  VOTE.ANY R14, PT, P6 ;  /* 0x00000000000e7806 */ /* 0x000fe200030e0100 */
[----:B0-----:R-:W-:Y:S06]  /*24f20*/  ENDCOLLECTIVE ;  /* 0x000000000000791b */ /* 0x001fec0003800000 */
.L_x_6092:
[----:B------:R-:W-:Y:S05]  /*24f30*/  BSYNC B0 ;  /* 0x0000000000007941 */ /* 0x000fea0003800000 */
.L_x_6091:
        /* <DEDUP_REMOVED lines=10> */
.L_x_6093:
[----:B------:R-:W-:Y:S02]  /*24fe0*/  IMAD.MOV.U32 R13, RZ, RZ, R6 ;  /* 0x000000ffff0d7224 */ /* 0x000fe400078e0006 */
[----:B------:R-:W-:-:S07]  /*24ff0*/  IMAD.MOV.U32 R4, RZ, RZ, R14 ;  /* 0x000000ffff047224 */ /* 0x000fce00078e000e */
[----:B------:R-:W-:Y:S05]  /*25000*/  WARPSYNC.COLLECTIVE R15, `(.L_x_6094) ;  /* 0x000000000f087348 */ /* 0x000fea0003c00000 */
[----:B------:R0:W1:Y:S02]  /*25010*/  SHFL.IDX P6, R14, R13, R12, R11 ;  /* 0x0000000c0d0e7389 */ /* 0x00006400000c000b */
[----:B01----:R-:W-:Y:S01]  /*25020*/  ENDCOLLECTIVE ;  /* 0x000000000000791b */ /* 0x003fe20003800000 */
.L_x_6094:
[----:B------:R-:W-:Y:S02]  /*25030*/  IMAD.MOV.U32 R6, RZ, RZ, R14 ;  /* 0x000000ffff067224 */ /* 0x000fe400078e000e */
[----:B------:R-:W-:-:S05]  /*25040*/  IMAD.IADD R10, R7, 0x1, R10 ;  /* 0x00000001070a7824 */ /* 0x000fca00078e020a */
[----:B------:R2:W-:Y:S01]  /*25050*/  STL [R1+0xc], R10 ;  /* 0x00000c0a01007387 */ /* 0x0005e20000100800 */
[----:B------:R-:W-:Y:S05]  /*25060*/  BRA `(.L_x_6095) ;  /* 0xffffffcc00c87947 */ /* 0x000fea000383ffff */
.L_x_5993:
        /* <DEDUP_REMOVED lines=8> */
.L_x_6097:
[----:B------:R-:W-:Y:S05]  /*250f0*/  BSYNC B0 ;  /* 0x0000000000007941 */ /* 0x000fea0003800000 */
.L_x_6096:
[----:B------:R-:W-:Y:S01]  /*25100*/  IMAD.MOV.U32 R8, RZ, RZ, R14 ;  /* 0x000000ffff087224 */ /* 0x000fe200078e000e */
[----:B------:R-:W-:Y:S06]  /*25110*/  BRA `(.L_x_5992) ;  /* 0xffffffcc00b47947 */ /* 0x000fec000383ffff */
.L_x_5999:
[----:B0-----:R0:W1:Y:S02]  /*25120*/  SYNCS.PHASECHK.TRANS64.TRYWAIT P0, [R0+URZ+0x28c20], R3 ;  /* 0x028c2003000075a7 */ /* 0x001064000800017f */
[----:B-1----:R-:W-:Y:S05]  /*25130*/  @!P0 NANOSLEEP.SYNCS 0x989680 ;  /* 0x009896800000895d */ /* 0x002fea0003900000 */
[----:B------:R-:W1:Y:S02]  /*25140*/  @!P0 SYNCS.PHASECHK.TRANS64 P0, [R0+URZ+0x28c20], R3 ;  /* 0x028c2003000085a7 */ /* 0x000e64000800007f */
[----:B-1----:R-:W-:Y:S05]  /*25150*/  @!P0 BRA `(.L_x_5999) ;  /* 0xfffffffc00f08947 */ /* 0x002fea000383ffff */
[----:B------:R-:W-:Y:S05]  /*25160*/  BRA `(.L_x_6098) ;  /* 0xffffffd800507947 */ /* 0x000fea000383ffff */
.L_x_6000:
        /* <DEDUP_REMOVED lines=11> */
.L_x_6100:
[----:B------:R-:W-:Y:S05]  /*25220*/  BSYNC B0 ;  /* 0x0000000000007941 */ /* 0x000fea0003800000 */
.L_x_6099:
[----:B------:R-:W-:Y:S05]  /*25230*/  BRA `(.L_x_6101) ;  /* 0xffffffd800387947 */ /* 0x000fea000383ffff */
.L_x_6001:
[----:B------:R-:W-:Y:S01]  /*25240*/  BSSY B0, `(.L_x_6102) ;  /* 0x0000006000007945 */ /* 0x000fe20003800000 */
[----:B------:R-:W-:-:S07]  /*25250*/  IMAD.MOV.U32 R15, RZ, RZ, -0x1 ;  /* 0xffffffffff0f7424 */ /* 0x000fce00078e00ff */
[----:B01-3--:R-:W-:Y:S05]  /*25260*/  WARPSYNC.COLLECTIVE R15, `(.L_x_6103) ;  /* 0x000000000f0c7348 */ /* 0x00bfea0003c00000 */
[----:B------:R-:W-:Y:S02]  /*25270*/  ELECT P6, UR62, PT ;  /* 0x00000000003e782f */ /* 0x000fe400038c0000 */
[----:B------:R-:W-:Y:S01]  /*25280*/  MOV R14, UR62 ;  /* 0x0000003e000e7c02 */ /* 0x000fe20008000f00 */
[----:B01-3--:R-:W-:Y:S10]  /*25290*/  ENDCOLLECTIVE ;  /* 0x000000000000791b */ /* 0x00bff40003800000 */
.L_x_6103:
[----:B------:R-:W-:Y:S05]  /*252a0*/  BSYNC B0 ;  /* 0x0000000000007941 */ /* 0x000fea0003800000 */
.L_x_6102:
[----:B------:R-:W-:Y:S05]  /*252b0*/  BRA `(.L_x_6104) ;  /* 0xffffffd8002c7947 */ /* 0x000fea000383ffff */
.L_x_6003:
[----:B0-----:R0:W1:Y:S02]  /*252c0*/  SYNCS.PHASECHK.TRANS64.TRYWAIT P0, [R6+URZ], R5 ;  /* 0x00000005060075a7 */ /* 0x001064000800017f */
[----:B-1----:R-:W-:Y:S05]  /*252d0*/  @!P0 NANOSLEEP.SYNCS 0x989680 ;  /* 0x009896800000895d */ /* 0x002fea0003900000 */
[----:B------:R-:W1:Y:S02]  /*252e0*/  @!P0 SYNCS.PHASECHK.TRANS64 P0, [R6+URZ], R5 ;  /* 0x00000005060085a7 */ /* 0x000e64000800007f */
[----:B-1----:R-:W-:Y:S05]  /*252f0*/  @!P0 BRA `(.L_x_6003) ;  /* 0xfffffffc00f08947 */ /* 0x002fea000383ffff */
[----:B------:R-:W-:Y:S05]  /*25300*/  BRA `(.L_x_6105) ;  /* 0xffffffd800647947 */ /* 0x000fea000383ffff */
.L_x_6004:
[----:B-1----:R1:W2:Y:S02]  /*25310*/  SYNCS.PHASECHK.TRANS64.TRYWAIT P0, [R7+URZ], R2 ;  /* 0x00000002070075a7 */ /* 0x0022a4000800017f */
[----:B--2---:R-:W-:Y:S05]  /*25320*/  @!P0 NANOSLEEP.SYNCS 0x989680 ;  /* 0x009896800000895d */ /* 0x004fea0003900000 */
[----:B------:R-:W2:Y:S02]  /*25330*/  @!P0 SYNCS.PHASECHK.TRANS64 P0, [R7+URZ], R2 ;  /* 0x00000002070085a7 */ /* 0x000ea4000800007f */
[----:B--2---:R-:W-:Y:S05]  /*25340*/  @!P0 BRA `(.L_x_6004) ;  /* 0xfffffffc00f08947 */ /* 0x004fea000383ffff */
[----:B------:R-:W-:Y:S05]  /*25350*/  BRA `(.L_x_6106) ;  /* 0xffffffd800587947 */ /* 0x000fea000383ffff */
.L_x_6006:
[----:B--2---:R2:W4:Y:S02]  /*25360*/  SYNCS.PHASECHK.TRANS64.TRYWAIT P0, [R4+URZ], R5 ;  /* 0x00000005040075a7 */ /* 0x004524000800017f */
[----:B----4-:R-:W-:Y:S05]  /*25370*/  @!P0 NANOSLEEP.SYNCS 0x989680 ;  /* 0x009896800000895d */ /* 0x010fea0003900000 */
[----:B------:R-:W4:Y:S02]  /*25380*/  @!P0 SYNCS.PHASECHK.TRANS64 P0, [R4+URZ], R5 ;  /* 0x00000005040085a7 */ /* 0x000f24000800007f */
[----:B----4-:R-:W-:Y:S05]  /*25390*/  @!P0 BRA `(.L_x_6006) ;  /* 0xfffffffc00f08947 */ /* 0x010fea000383ffff */
[----:B------:R-:W-:Y:S05]  /*253a0*/  BRA `(.L_x_6107) ;  /* 0xffffffd8005c7947 */ /* 0x000fea000383ffff */
.L_x_6108:
        /* <DEDUP_REMOVED lines=13> */
.L_x_15005:


//--------------------- .text._ZN7cutlass13device_kernelIN5flash11enable_sm90INS1_16FlashAttnFwdSm90INS1_25CollectiveMainloopFwdSm90ILi2EN4cute5tupleIJNS5_1CILi1EEES8_S8_EEENS6_IJNS7_ILi64EEESA_SA_EEELi512ENS_10bfloat16_tEfNS_4arch4Sm90ELb0ELb1ELb0ELb1ELb0ELb0ELb1ELb0ELb0ELb1ELb1ELb0EEENS1_21CollectiveEpilogueFwdINS6_IJSA_NS7_ILi512EEESA_EEES9_SC_SE_Li256ELb1ELb1ELb1ELb0EEENS1_36VarlenDynamicPersistentTileSchedulerILi64ELi64ELi256ELi128ELb1ELb1ELb1ELb1ELb0ELb1EEEEEEEEEvNT_6ParamsE --------------------------
	.section	.text._ZN7cutlass13device_kernelIN5flash11enable_sm90INS1_16FlashAttnFwdSm90INS1_25CollectiveMainloopFwdSm90ILi2EN4cute5tupleIJNS5_1CILi1EEES8_S8_EEENS6_IJNS7_ILi64EEESA_SA_EEELi512ENS_10bfloat16_tEfNS_4arch4Sm90ELb0ELb1ELb0ELb1ELb0ELb0ELb1ELb0ELb0ELb1ELb1ELb0EEENS1_21CollectiveEpilogueFwdINS6_IJSA_NS7_ILi512EEESA_EEES9_SC_SE_Li256ELb1ELb1ELb1ELb0EEENS1_36VarlenDynamicPersistentTileSchedulerILi64ELi64ELi256ELi128ELb1ELb1ELb1ELb1ELb0ELb1EEEEEEEEEvNT_6ParamsE,"ax",@progbits
	.align	128
.text._ZN7cutlass13device_kernelIN5flash11enable_sm90INS1_16FlashAttnFwdSm90INS1_25CollectiveMainloopFwdSm90ILi2EN4cute5tupleIJNS5_1CILi1EEES8_S8_EEENS6_IJNS7_ILi64EEESA_SA_EEELi512ENS_10bfloat16_tEfNS_4arch4Sm90ELb0ELb1ELb0ELb1ELb0ELb0ELb1ELb0ELb0ELb1ELb1ELb0EEENS1_21CollectiveEpilogueFwdINS6_IJSA_NS7_ILi512EEESA_EEES9_SC_SE_Li256ELb1ELb1ELb1ELb0EEENS1_36VarlenDynamicPersistentTileSchedulerILi64ELi64ELi256ELi128ELb1ELb1ELb1ELb1ELb0ELb1EEEEEEEEEvNT_6ParamsE:
        .type           _ZN7cutlass13device_kernelIN5flash11enable_sm90INS1_16FlashAttnFwdSm90INS1_25CollectiveMainloopFwdSm90ILi2EN4cute5tupleIJNS5_1CILi1EEES8_S8_EEENS6_IJNS7_ILi64EEESA_SA_EEELi512ENS_10bfloat16_tEfNS_4arch4Sm90ELb0ELb1ELb0ELb1ELb0ELb0ELb1ELb0ELb0ELb1ELb1ELb0EEENS1_21CollectiveEpilogueFwdINS6_IJSA_NS7_ILi512EEESA_EEES9_SC_SE_Li256ELb1ELb1ELb1ELb0EEENS1_36VarlenDynamicPersistentTileSchedulerILi64ELi64ELi256ELi128ELb1ELb1ELb1ELb1ELb0ELb1EEEEEEEEEvNT_6ParamsE,@function
        .size           _ZN7cutlass13device_kernelIN5flash11enable_sm90INS1_16FlashAttnFwdSm90INS1_25CollectiveMainloopFwdSm90ILi2EN4cute5tupleIJNS5_1CILi1EEES8_S8_EEENS6_IJNS7_ILi64EEESA_SA_EEELi512ENS_10bfloat16_tEfNS_4arch4Sm90ELb0ELb1ELb0ELb1ELb0ELb0ELb1ELb0ELb0ELb1ELb1ELb0EEENS1_21CollectiveEpilogueFwdINS6_IJSA_NS7_ILi512EEESA_EEES9_SC_SE_Li256ELb1ELb1ELb1ELb0EEENS1_36VarlenDynamicPersistentTileSchedulerILi64ELi64ELi256ELi128ELb1ELb1ELb1ELb1ELb0ELb1EEEEEEEEEvNT_6ParamsE,(.L_x_15006 - _ZN7cutlass13device_kernelIN5flash11enable_sm90INS1_16FlashAttnFwdSm90INS1_25CollectiveMainloopFwdSm90ILi2EN4cute5tupleIJNS5_1CILi1EEES8_S8_EEENS6_IJNS7_ILi64EEESA_SA_EEELi512ENS_10bfloat16_tEfNS_4arch4Sm90ELb0ELb1ELb0ELb1ELb0ELb0ELb1ELb0ELb0ELb1ELb1ELb0EEENS1_21CollectiveEpilogueFwdINS6_IJSA_NS7_ILi512EEESA_EEES9_SC_SE_Li256ELb1ELb1ELb1ELb0EEENS1_36VarlenDynamicPersistentTileSchedulerILi64ELi64ELi256ELi128ELb1ELb1ELb1ELb1ELb0ELb1EEEEEEEEEvNT_6ParamsE)
        .other          _ZN7cutlass13device_kernelIN5flash11enable_sm90INS1_16FlashAttnFwdSm90INS1_25CollectiveMainloopFwdSm90ILi2EN4cute5tupleIJNS5_1CILi1EEES8_S8_EEENS6_IJNS7_ILi64EEESA_SA_EEELi512ENS_10bfloat16_tEfNS_4arch4Sm90ELb0ELb1ELb0ELb1ELb0ELb0ELb1ELb0ELb0ELb1ELb1ELb0EEENS1_21CollectiveEpilogueFwdINS6_IJSA_NS7_ILi512EEESA_EEES9_SC_SE_Li256ELb1ELb1ELb1ELb0EEENS1_36VarlenDynamicPersistentTileSchedulerILi64ELi64ELi256ELi128ELb1ELb1ELb1ELb1ELb0ELb1EEEEEEEEEvNT_6ParamsE,@"STO_CUDA_ENTRY STV_DEFAULT"
_ZN7cutlass13device_kernelIN5flash11enable_sm90INS1_16FlashAttnFwdSm90INS1_25CollectiveMainloopFwdSm90ILi2EN4cute5tupleIJNS5_1CILi1EEES8_S8_EEENS6_IJNS7_ILi64EEESA_SA_EEELi512ENS_10bfloat16_tEfNS_4arch4Sm90ELb0ELb1ELb0ELb1ELb0ELb0ELb1ELb0ELb0ELb1ELb1ELb0EEENS1_21CollectiveEpilogueFwdINS6_IJSA_NS7_ILi512EEESA_EEES9_SC_SE_Li256ELb1ELb1ELb1ELb0EEENS1_36VarlenDynamicPersistentTileSchedulerILi64ELi64ELi256ELi128ELb1ELb1ELb1ELb1ELb0ELb1EEEEEEEEEvNT_6ParamsE:
        /* <DEDUP_REMOVED lines=18> */
.L_x_6110:
[----:B------:R-:W-:Y:S05]  /*0120*/  BSYNC B0 ;  /* 0x0000000000007941 */ /* 0x000fea0003800000 */
.L_x_6109:
        /* <DEDUP_REMOVED lines=39> */
.L_x_6111:
        /* <DEDUP_REMOVED lines=22> */
.L_x_6112:
        /* <DEDUP_REMOVED lines=18> */
.L_x_6113:
        /* <DEDUP_REMOVED lines=22> */
.L_x_6114:
        /* <DEDUP_REMOVED lines=22> */
.L_x_6115:
[----:B------:R-:W-:Y:S01]  /*08e0*/  PLOP3.LUT P0, PT, PT, PT, UP0, 0x80, 0x0 ;  /* 0x000000000000781c */ /* 0x000fe20003f0f008 */
[----:B------:R-:W-:Y:S01]  /*08f0*/  UMOV UR36, 0x1 ;  /* 0x0000000100247882 */ /* 0x000fe20000000000 */
[----:B------:R-:W-:Y:S01]  /*0900*/  NOP ;  /* 0x0000000000007918 */ /* 0x000fe20000000000 */
[----:B------:R-:W-:Y:S01]  /*0910*/  USEL UR36, UR36, 0x2, !UP0 ;  /* 0x0000000224247887 */ /* 0x000fe2000c000000 */
[----:B------:R-:W-:Y:S01]  /*0920*/  ULDC.64 UR38, c[0x0][0x208] ;  /* 0x0000820000267ab9 */ /* 0x000fe20000000a00 */
[----:B0123--:R-:W-:Y:S08]  /*0930*/  BAR.SYNC.DEFER_BLOCKING 0x0 ;  /* 0x0000000000007b1d */ /* 0x00fff00000010000 */
[----:B------:R-:W-:Y:S05]  /*0940*/  @!P0 BRA `(.L_x_6116) ;  /* 0x0000015400988947 */ /* 0x000fea0003800000 */
.L_x_6117:
        /* <DEDUP_REMOVED lines=21> */
[----:B------:R-:W-:Y:S01]  /*0aa0*/  UMOV UR37, URZ ;  /* 0x0000003f00257c82 */ /* 0x000fe20008000000 */
[----:B------:R-:W-:Y:S01]  /*0ab0*/  IMAD.MOV.U32 R227, RZ, RZ, RZ ;  /* 0x000000ffffe37224 */ /* 0x000fe200078e00ff */
[----:B------:R-:W-:-:S04]  /*0ac0*/  SHF.R.S32.HI R3, RZ, 0x1f, R6 ;  /* 0x0000001fff037819 */ /* 0x000fc80000011406 */
[CC--:B------:R-:W-:Y:S02]  /*0ad0*/  LEA.HI R2, R3.reuse, R6.reuse, RZ, 0x5 ;  /* 0x0000000603027211 */ /* 0x0c0fe400078f28ff */
[CC--:B------:R-:W-:Y:S02]  /*0ae0*/  LEA.HI R0, R3.reuse, R6.reuse, RZ, 0x4 ;  /* 0x0000000603007211 */ /* 0x0c0fe400078f20ff */
[CC--:B------:R-:W-:Y:S02]  /*0af0*/  LEA.HI R7, R3.reuse, R6.reuse, RZ, 0x7 ;  /* 0x0000000603077211 */ /* 0x0c0fe400078f38ff */
[CC--:B------:R-:W-:Y:S02]  /*0b00*/  LEA.HI R5, R3.reuse, R6.reuse, RZ, 0x3 ;  /* 0x0000000603057211 */ /* 0x0c0fe400078f18ff */
[----:B------:R-:W-:Y:S02]  /*0b10*/  LEA.HI R3, R3, R6, RZ, 0x2 ;  /* 0x0000000603037211 */ /* 0x000fe400078f10ff */
[----:B------:R-:W-:-:S02]  /*0b20*/  LOP3.LUT R13, R5, 0xfffffff8, RZ, 0xc0, !PT ;  /* 0xfffffff8050d7812 */ /* 0x000fc400078ec0ff */
[----:B------:R-:W-:Y:S02]  /*0b30*/  LOP3.LUT R15, R3, 0xfffffffc, RZ, 0xc0, !PT ;  /* 0xfffffffc030f7812 */ /* 0x000fe400078ec0ff */
[----:B------:R-:W-:Y:S01]  /*0b40*/  LOP3.LUT R3, R0, 0xfffffff0, RZ, 0xc0, !PT ;  /* 0xfffffff000037812 */ /* 0x000fe200078ec0ff */
[C---:B------:R-:W-:Y:S01]  /*0b50*/  IMAD.IADD R13, R6.reuse, 0x1, -R13 ;  /* 0x00000001060d7824 */ /* 0x040fe200078e0a0d */
[----:B------:R-:W-:Y:S01]  /*0b60*/  LOP3.LUT R11, R7, 0xffffff80, RZ, 0xc0, !PT ;  /* 0xffffff80070b7812 */ /* 0x000fe200078ec0ff */
[C---:B------:R-:W-:Y:S01]  /*0b70*/  IMAD.IADD R15, R6.reuse, 0x1, -R15 ;  /* 0x00000001060f7824 */ /* 0x040fe200078e0a0f */
[--C-:B------:R-:W-:Y:S01]  /*0b80*/  SHF.R.S32.HI R4, RZ, 0x5, R2.reuse ;  /* 0x00000005ff047819 */ /* 0x100fe20000011402 */
[C---:B------:R-:W-:Y:S01]  /*0b90*/  IMAD.IADD R3, R6.reuse, 0x1, -R3 ;  /* 0x0000000106037824 */ /* 0x040fe200078e0a03 */
[----:B------:R-:W-:Y:S01]  /*0ba0*/  SHF.R.S32.HI R9, RZ, 0x1f, R2 ;  /* 0x0000001fff097819 */ /* 0x000fe20000011402 */
[----:B------:R-:W-:Y:S01]  /*0bb0*/  IMAD.IADD R11, R6, 0x1, -R11 ;  /* 0x00000001060b7824 */ /* 0x000fe200078e0a0b */
[----:B------:R-:W-:Y:S01]  /*0bc0*/  SHF.R.S32.HI R5, RZ, 0x4, R0 ;  /* 0x00000004ff057819 */ /* 0x000fe20000011400 */
[----:B------:R-:W-:Y:S01]  /*0bd0*/  IMAD.SHL.U32 R22, R13, 0x8, RZ ;  /* 0x000000080d167824 */ /* 0x000fe200078e00ff */
[----:B------:R-:W-:-:S02]  /*0be0*/  LEA.HI R9, R9, R4, RZ, 0x2 ;  /* 0x0000000409097211 */ /* 0x000fc400078f10ff */
[----:B------:R-:W-:Y:S01]  /*0bf0*/  LEA.HI R0, R0, R5, RZ, 0x1 ;  /* 0x0000000500007211 */ /* 0x000fe200078f08ff */
[----:B------:R-:W-:Y:S01]  /*0c00*/  VIADD R194, R22, 0x40 ;  /* 0x0000004016c27836 */ /* 0x000fe20000000000 */
[----:B------:R-:W-:Y:S02]  /*0c10*/  SHF.R.S32.HI R6, RZ, 0x1f, R3 ;  /* 0x0000001fff067819 */ /* 0x000fe40000011403 */
[----:B------:R-:W-:Y:S02]  /*0c20*/  LOP3.LUT R0, R0, 0x1ffffffe, RZ, 0xc0, !PT ;  /* 0x1ffffffe00007812 */ /* 0x000fe400078ec0ff */
[----:B------:R-:W-:Y:S02]  /*0c30*/  SHF.R.S32.HI R228, RZ, 0x7, R7 ;  /* 0x00000007ffe47819 */ /* 0x000fe40000011407 */
[----:B------:R-:W-:Y:S01]  /*0c40*/  LOP3.LUT R9, R9, 0x3ffffc, RZ, 0xc0, !PT ;  /* 0x003ffffc09097812 */ /* 0x000fe200078ec0ff */
[----:B------:R-:W-:Y:S01]  /*0c50*/  IMAD.IADD R0, R5, 0x1, -R0 ;  /* 0x0000000105007824 */ /* 0x000fe200078e0a00 */
[----:B------:R-:W-:Y:S01]  /*0c60*/  LEA.HI R8, R15, R15, RZ, 0x1 ;  /* 0x0000000f0f087211 */ /* 0x000fe200078f08ff */
[----:B------:R-:W-:Y:S01]  /*0c70*/  IMAD R10, R228, 0x100, R3 ;  /* 0x00000100e40a7824 */ /* 0x000fe200078e0203 */
[----:B------:R-:W-:Y:S01]  /*0c80*/  LEA.HI R6, R6, R3, RZ, 0x3 ;  /* 0x0000000306067211 */ /* 0x000fe200078f18ff */
[----:B------:R-:W-:Y:S01]  /*0c90*/  IMAD.IADD R9, R4, 0x1, -R9 ;  /* 0x0000000104097824 */ /* 0x000fe200078e0a09 */
[----:B------:R-:W-:Y:S01]  /*0ca0*/  SHF.R.S32.HI R2, RZ, 0x1f, R11 ;  /* 0x0000001fff027819 */ /* 0x000fe2000001140b */
[----:B------:R-:W-:Y:S01]  /*0cb0*/  IMAD.SHL.U32 R0, R0, 0x8, RZ ;  /* 0x0000000800007824 */ /* 0x000fe200078e00ff */
[----:B------:R-:W-:Y:S01]  /*0cc0*/  LOP3.LUT R12, R8, 0x1ffffffe, RZ, 0xc0, !PT ;  /* 0x1ffffffe080c7812 */ /* 0x000fe200078ec0ff */
[----:B------:R-:W-:Y:S01]  /*0cd0*/  IMAD R19, R9, 0x10, R10 ;  /* 0x0000001009137824 */ /* 0x000fe200078e020a */
[C---:B------:R-:W-:Y:S01]  /*0ce0*/  LOP3.LUT R8, R6.reuse, 0xfffffff8, RZ, 0xc0, !PT ;  /* 0xfffffff806087812 */ /* 0x040fe200078ec0ff */
[----:B------:R-:W-:Y:S01]  /*0cf0*/  IMAD.SHL.U32 R9, R6, 0x40, RZ ;  /* 0x0000004006097824 */ /* 0x000fe200078e00ff */
[----:B------:R-:W-:Y:S01]  /*0d00*/  LEA.HI R5, R2, R11, RZ, 0x2 ;  /* 0x0000000b02057211 */ /* 0x000fe200078f10ff */
[----:B------:R-:W-:Y:S01]  /*0d10*/  IMAD.IADD R12, R15, 0x1, -R12 ;  /* 0x000000010f0c7824 */ /* 0x000fe200078e0a0c */
[----:B------:R-:W-:Y:S01]  /*0d20*/  LEA.HI R7, R7, R228, RZ, 0x1 ;  /* 0x000000e407077211 */ /* 0x000fe200078f08ff */
[----:B------:R-:W-:Y:S01]  /*0d30*/  IMAD.IADD R8, R3, 0x1, -R8 ;  /* 0x0000000103087824 */ /* 0x000fe200078e0a08 */
[----:B------:R-:W-:-:S02]  /*0d40*/  LOP3.LUT R10, R5, 0x7ffffffc, RZ, 0xc0, !PT ;  /* 0x7ffffffc050a7812 */ /* 0x000fc400078ec0ff */
[----:B------:R-:W-:Y:S01]  /*0d50*/  LEA.HI R3, R2, R11, RZ, 0x5 ;  /* 0x0000000b02037211 */ /* 0x000fe200078f28ff */
[----:B------:R-:W-:Y:S01]  /*0d60*/  IMAD.SHL.U32 R6, R8, 0x40, RZ ;  /* 0x0000004008067824 */ /* 0x000fe200078e00ff */
[----:B------:R-:W-:Y:S01]  /*0d70*/  LOP3.LUT R7, R7, 0xfffffe, RZ, 0xc0, !PT ;  /* 0x00fffffe07077812 */ /* 0x000fe200078ec0ff */
[----:B------:R-:W-:Y:S01]  /*0d80*/  IMAD.IADD R10, R11, 0x1, -R10 ;  /* 0x000000010b0a7824 */ /* 0x000fe200078e0a0a */
[----:B------:R-:W-:Y:S02]  /*0d90*/  LOP3.LUT R11, R9, 0x7ffffe00, RZ, 0xc0, !PT ;  /* 0x7ffffe00090b7812 */ /* 0x000fe400078ec0ff */
[----:B------:R-:W-:Y:S01]  /*0da0*/  LOP3.LUT R9, R6, 0x1c0, RZ, 0xc0, !PT ;  /* 0x000001c006097812 */ /* 0x000fe200078ec0ff */
[----:B------:R-:W-:Y:S01]  /*0db0*/  IMAD.IADD R7, R228, 0x1, -R7 ;  /* 0x00000001e4077824 */ /* 0x000fe200078e0a07 */
[----:B------:R-:W-:Y:S01]  /*0dc0*/  SHF.R.S32.HI R2, RZ, 0x2, R5 ;  /* 0x00000002ff027819 */ /* 0x000fe20000011405 */
[----:B------:R-:W-:Y:S01]  /*0dd0*/  IMAD R11, R4, 0x400, R11 ;  /* 0x00000400040b7824 */ /* 0x000fe200078e020b */
[----:B------:R-:W-:Y:S01]  /*0de0*/  SHF.R.S32.HI R5, RZ, 0x1f, R5 ;  /* 0x0000001fff057819 */ /* 0x000fe20000011405 */
[--C-:B------:R-:W-:Y:S01]  /*0df0*/  IMAD.U32 R4, R19, 0x40, R0.reuse ;  /* 0x0000004013047824 */ /* 0x100fe200078e0000 */
[----:B------:R-:W-:Y:S01]  /*0e00*/  LOP3.LUT R0, R9, 0x8, R0, 0xf8, !PT ;  /* 0x0000000809007812 */ /* 0x000fe200078ef800 */
[----:B------:R-:W-:Y:S01]  /*0e10*/  IMAD.SHL.U32 R19, R10, 0x2, RZ ;  /* 0x000000020a137824 */ /* 0x000fe200078e00ff */
[----:B------:R-:W-:Y:S01]  /*0e20*/  SHF.R.U32.HI R9, RZ, 0x3, R9 ;  /* 0x00000003ff097819 */ /* 0x000fe20000011609 */
[----:B------:R-:W-:Y:S01]  /*0e30*/  IMAD.MOV.U32 R6, RZ, RZ, R18 ;  /* 0x000000ffff067224 */ /* 0x000fe200078e0012 */
[----:B------:R-:W-:Y:S01]  /*0e40*/  LEA.HI R5, R5, R2, RZ, 0x3 ;  /* 0x0000000205057211 */ /* 0x000fe200078f18ff */
[----:B------:R0:W-:Y:S01]  /*0e50*/  STL [R1+0x68], R4 ;  /* 0x0000680401007387 */ /* 0x0001e20000100800 */
[----:B------:R-:W-:-:S02]  /*0e60*/  LOP3.LUT R0, R0, R9, RZ, 0x3c, !PT ;  /* 0x0000000900007212 */ /* 0x000fc400078e3cff */
[----:B------:R-:W-:Y:S02]  /*0e70*/  LOP3.LUT R5, R5, 0xfffffff8, RZ, 0xc0, !PT ;  /* 0xfffffff805057812 */ /* 0x000fe400078ec0ff */
[----:B------:R-:W-:Y:S01]  /*0e80*/  R2P PR, R8, 0x6 ;  /* 0x0000000608007804 */ /* 0x000fe20000000000 */
[----:B------:R-:W-:Y:S01]  /*0e90*/  IMAD.IADD R0, R11, 0x1, R0 ;  /* 0x000000010b007824 */ /* 0x000fe200078e0200 */
[----:B------:R-:W-:Y:S01]  /*0ea0*/  SHF.R.S32.HI R3, RZ, 0x5, R3 ;  /* 0x00000005ff037819 */ /* 0x000fe20000011403 */
[----:B------:R-:W-:Y:S02]  /*0eb0*/  IMAD.IADD R2, R2, 0x1, -R5 ;  /* 0x0000000102027824 */ /* 0x000fe400078e0a05 */
[----:B0-----:R-:W-:Y:S01]  /*0ec0*/  IMAD.SHL.U32 R4, R7, 0x100, RZ ;  /* 0x0000010007047824 */ /* 0x001fe200078e00ff */
[----:B------:R-:W-:Y:S01]  /*0ed0*/  LEA R186, R0, UR41, 0x1 ;  /* 0x0000002900ba7c11 */ /* 0x000fe2000f8e08ff */
[----:B------:R-:W-:Y:S01]  /*0ee0*/  IMAD R23, R3, 0x10, R2 ;  /* 0x0000001003177824 */ /* 0x000fe200078e0202 */
[----:B------:R-:W-:Y:S01]  /*0ef0*/  SEL R188, R188, 0xffffffe0, !P1 ;  /* 0xffffffe0bcbc7807 */ /* 0x000fe20004800000 */
[----:B------:R-:W-:Y:S01]  /*0f00*/  IMAD.IADD R184, R19, 0x1, R4 ;  /* 0x0000000113b87824 */ /* 0x000fe200078e0204 */
[----:B------:R0:W-:Y:S01]  /*0f10*/  STL [R1+0x64], R4 ;  /* 0x0000640401007387 */ /* 0x0001e20000100800 */
[----:B------:R-:W-:-:S02]  /*0f20*/  VIADD R189, R186, 0x36400 ;  /* 0x00036400babd7836 */ /* 0x000fc40000000000 */
[C---:B------:R-:W-:Y:S01]  /*0f30*/  VIADD R226, R184.reuse, 0x8 ;  /* 0x00000008b8e27836 */ /* 0x040fe20000000000 */
[----:B------:R-:W-:Y:S01]  /*0f40*/  SHF.R.S32.HI R3, RZ, 0x1f, R184 ;  /* 0x0000001fff037819 */ /* 0x000fe200000114b8 */
[C---:B------:R-:W-:Y:S02]  /*0f50*/  VIADD R225, R184.reuse, 0x10 ;  /* 0x00000010b8e17836 */ /* 0x040fe40000000000 */
        /* <DEDUP_REMOVED lines=63> */
[----:B------:R-:W-:Y:S01]  /*1350*/  IMAD.MOV.U32 R5, RZ, RZ, R17 ;  /* 0x000000ffff057224 */ /* 0x000fe200078e0011 */
[----:B------:R-:W-:Y:S01]  /*1360*/  SHF.R.S32.HI R229, RZ, 0x1f, R196 ;  /* 0x0000001fffe57819 */ /* 0x000fe200000114c4 */
[----:B------:R-:W-:-:S02]  /*1370*/  IMAD.MOV.U32 R2, RZ, RZ, RZ ;  /* 0x000000ffff027224 */ /* 0x000fc400078e00ff */
[----:B------:R-:W-:Y:S02]  /*1380*/  IMAD R190, R12, 0x8, R23 ;  /* 0x000000080cbe7824 */ /* 0x000fe400078e0217 */
[----:B------:R-:W-:-:S07]  /*1390*/  IMAD.IADD R188, R188, 0x1, R187 ;  /* 0x00000001bcbc7824 */ /* 0x000fce00078e02bb */
.L_x_6225:
[----:B------:R-:W-:Y:S01]  /*13a0*/  ULDC.64 UR6, c[0x0][0xb20] ;  /* 0x0002c80000067ab9 */ /* 0x000fe20000000a00 */
[----:B012-4-:R-:W0:Y:S01]  /*13b0*/  LDC R17, c[0x0][0x288] ;  /* 0x0000a200ff117b82 */ /* 0x017e220000000800 */
[----:B------:R-:W-:Y:S01]  /*13c0*/  UISETP.NE.U32.AND UP0, UPT, UR6, URZ, UPT ;  /* 0x0000003f0600728c */ /* 0x000fe2000bf05070 */
[----:B------:R-:W-:-:S03]  /*13d0*/  IMAD.MOV.U32 R13, RZ, RZ, RZ ;  /* 0x000000ffff0d7224 */ /* 0x000fc600078e00ff */
[----:B------:R-:W-:-:S03]  /*13e0*/  UISETP.NE.AND.EX UP0, UPT, UR7, URZ, UPT, UP0 ;  /* 0x0000003f0700728c */ /* 0x000fc6000bf05300 */
[----:B------:R-:W-:Y:S01]  /*13f0*/  ULDC.64 UR6, c[0x0][0xb10] ;  /* 0x0002c40000067ab9 */ /* 0x000fe20000000a00 */
[----:B------:R-:W1:Y:S01]  /*1400*/  LDC.64 R14, c[0x0][0x418] ;  /* 0x00010600ff0e7b82 */ /* 0x000e620000000a00 */
[----:B------:R-:W-:Y:S01]  /*1410*/  UISETP.NE.U32.AND UP1, UPT, UR6, URZ, UPT ;  /* 0x0000003f0600728c */ /* 0x000fe2000bf25070 */
[----:B------:R-:W-:-:S03]  /*1420*/  PLOP3.LUT P0, PT, PT, PT, UP0, 0x80, 0x0 ;  /* 0x000000000000781c */ /* 0x000fc60003f0f008 */
[----:B------:R-:W-:-:S03]  /*1430*/  UISETP.NE.AND.EX UP1, UPT, UR7, URZ, UPT, UP1 ;  /* 0x0000003f0700728c */ /* 0x000fc6000bf25310 */
[----:B------:R-:W-:Y:S01]  /*1440*/  @UP0 ULDC.64 UR6, c[0x0][0xb20] ;  /* 0x0002c80000060ab9 */ /* 0x000fe20000000a00 */
[----:B------:R-:W2:Y:S01]  /*1450*/  LDC R3, c[0x0][0x424] ;  /* 0x00010900ff037b82 */ /* 0x000ea20000000800 */
[----:B------:R-:W-:Y:S01]  /*1460*/  @UP0 UIMAD.WIDE UR6, UR4, 0x4, UR6 ;  /* 0x00000004040608a5 */ /* 0x000fe2000f8e0206 */
[----:B------:R-:W-:-:S05]  /*1470*/  PLOP3.LUT P2, PT, PT, PT, UP1, 0x80, 0x0 ;  /* 0x000000000000781c */ /* 0x000fca0003f4f018 */
[----:B------:R-:W-:Y:S01]  /*1480*/  @UP1 ULDC.64 UR8, c[0x0][0xb10] ;  /* 0x0002c40000081ab9 */ /* 0x000fe20000000a00 */
[----:B------:R-:W-:Y:S01]  /*1490*/  IMAD.U32 R8, RZ, RZ, UR6 ;  /* 0x00000006ff087e24 */ /* 0x000fe2000f8e00ff */
[----:B---3--:R-:W3:Y:S01]  /*14a0*/  LDC R16, c[0x0][0x2f0] ;  /* 0x0000bc00ff107b82 */ /* 0x008ee20000000800 */
[----:B------:R-:W-:Y:S01]  /*14b0*/  IMAD.U32 R9, RZ, RZ, UR7 ;  /* 0x00000007ff097e24 */ /* 0x000fe2000f8e00ff */
[----:B------:R-:W-:-:S04]  /*14c0*/  @UP1 UIMAD.WIDE UR6, UR4, 0x4, UR8 ;  /* 0x00000004040618a5 */ /* 0x000fc8000f8e0208 */
[----:B------:R4:W5:Y:S02]  /*14d0*/  @P0 LDG.E R13, desc[UR38][R8.64] ;  /* 0x00000026080d0981 */ /* 0x000964000c1e1900 */
[----:B------:R-:W-:Y:S02]  /*14e0*/  IMAD.U32 R10, RZ, RZ, UR6 ;  /* 0x00000006ff0a7e24 */ /* 0x000fe4000f8e00ff */
[----:B------:R-:W-:Y:S01]  /*14f0*/  IMAD.U32 R11, RZ, RZ, UR7 ;  /* 0x00000007ff0b7e24 */ /* 0x000fe2000f8e00ff */
[----:B-1----:R-:W-:Y:S01]  /*1500*/  ISETP.NE.U32.AND P0, PT, R14, RZ, PT ;  /* 0x000000ff0e00720c */ /* 0x002fe20003f05070 */
[----:B------:R-:W-:-:S03]  /*1510*/  ULDC.64 UR6, c[0x0][0xb18] ;  /* 0x0002c60000067ab9 */ /* 0x000fc60000000a00 */
[----:B0-----:R4:W5:Y:S01]  /*1520*/  @P2 LDG.E R17, desc[UR38][R10.64] ;  /* 0x000000260a112981 */ /* 0x001962000c1e1900 */
[----:B------:R-:W-:Y:S02]  /*1530*/  ISETP.NE.AND.EX P0, PT, R15, RZ, PT, P0 ;  /* 0x000000ff0f00720c */ /* 0x000fe40003f05300 */
[C---:B------:R-:W-:Y:S02]  /*1540*/  LOP3.LUT R0, R6.reuse, 0xff000000, RZ, 0xc0, !PT ;  /* 0xff00000006007812 */ /* 0x040fe400078ec0ff */
[----:B------:R-:W-:Y:S02]  /*1550*/  ISETP.NE.U32.AND P1, PT, RZ, UR6, PT ;  /* 0x00000006ff007c0c */ /* 0x000fe4000bf25070 */
[----:B--2---:R-:W-:Y:S02]  /*1560*/  SEL R3, R3, 0x1, P0 ;  /* 0x0000000103037807 */ /* 0x004fe40000000000 */
[----:B------:R-:W-:Y:S02]  /*1570*/  LOP3.LUT R195, R6, 0xff0000, RZ, 0xc0, !PT ;  /* 0x00ff000006c37812 */ /* 0x000fe400078ec0ff */
[----:B------:R-:W-:Y:S01]  /*1580*/  SHF.R.U32.HI R0, RZ, 0x8, R0 ;  /* 0x00000008ff007819 */ /* 0x000fe20000011600 */
[----:B---3--:R-:W-:Y:S01]  /*1590*/  IMAD R16, R3, R16, RZ ;  /* 0x0000001003107224 */ /* 0x008fe200078e02ff */
[----:B------:R-:W-:-:S02]  /*15a0*/  ISETP.NE.AND.EX P1, PT, RZ, UR7, PT, P1 ;  /* 0x00000007ff007c0c */ /* 0x000fc4000bf25310 */
[----:B------:R-:W-:Y:S01]  /*15b0*/  LEA.HI R195, R195, R0, RZ, 0x10 ;  /* 0x00000000c3c37211 */ /* 0x000fe200078f80ff */
[----:B----4-:R-:W-:Y:S10]  /*15c0*/  @P2 BRA `(.L_x_6118) ;  /* 0x00000000002c2947 */ /* 0x010ff40003800000 */
        /* <DEDUP_REMOVED lines=8> */
[----:B-----5:R-:W2:Y:S04]  /*1650*/  LDG.E R17, desc[UR38][R8.64] ;  /* 0x0000002608117981 */ /* 0x020ea8000c1e1900 */
[----:B------:R-:W2:Y:S02]  /*1660*/  LDG.E R0, desc[UR38][R8.64+0x4] ;  /* 0x0000042608007981 */ /* 0x000ea4000c1e1900 */
[----:B--2---:R-:W-:-:S07]  /*1670*/  IMAD.IADD R17, R0, 0x1, -R17 ;  /* 0x0000000100117824 */ /* 0x004fce00078e0a11 */
.L_x_6118:
[----:B------:R-:W-:Y:S01]  /*1680*/  LOP3.LUT R192, R6, 0xffff, RZ, 0xc0, !PT ;  /* 0x0000ffff06c07812 */ /* 0x000fe200078ec0ff */
[----:B------:R-:W-:Y:S01]  /*1690*/  IMAD.U32 R193, RZ, RZ, UR4 ;  /* 0x00000004ffc17e24 */ /* 0x000fe2000f8e00ff */
[----:B------:R-:W-:Y:S06]  /*16a0*/  @!P1 BRA `(.L_x_6119) ;  /* 0x0000000000189947 */ /* 0x000fec0003800000 */
[----:B------:R-:W-:Y:S02]  /*16b0*/  ULDC.64 UR6, c[0x0][0xb18] ;  /* 0x0002c60000067ab9 */ /* 0x000fe40000000a00 */
[----:B------:R-:W-:-:S06]  /*16c0*/  UIMAD.WIDE UR4, UR4, 0x4, UR6 ;  /* 0x00000004040478a5 */ /* 0x000fcc000f8e0206 */
[----:B------:R-:W-:Y:S02]  /*16d0*/  IMAD.U32 R6, RZ, RZ, UR4 ;  /* 0x00000004ff067e24 */ /* 0x000fe4000f8e00ff */
[----:B------:R-:W-:-:S05]  /*16e0*/  IMAD.U32 R7, RZ, RZ, UR5 ;  /* 0x00000005ff077e24 */ /* 0x000fca000f8e00ff */
[----:B------:R0:W5:Y:S01]  /*16f0*/  LDG.E R16, desc[UR38][R6.64] ;  /* 0x0000002606107981 */ /* 0x000162000c1e1900 */
[----:B------:R-:W-:Y:S05]  /*1700*/  BRA `(.L_x_6120) ;  /* 0x00000000002c7947 */ /* 0x000fea0003800000 */
.L_x_6119:
        /* <DEDUP_REMOVED lines=9> */
[----:B------:R-:W2:Y:S02]  /*17a0*/  LDG.E R3, desc[UR38][R6.64+0x4] ;  /* 0x0000042606037981 */ /* 0x000ea4000c1e1900 */
[----:B--2---:R-:W-:-:S07]  /*17b0*/  IMAD.IADD R16, R3, 0x1, -R16 ;  /* 0x0000000103107824 */ /* 0x004fce00078e0a10 */
.L_x_6120:
[----:B------:R-:W-:Y:S01]  /*17c0*/  UISETP.NE.AND UP0, UPT, UR40, 0x1, UPT ;  /* 0x000000012800788c */ /* 0x000fe2000bf05270 */
[----:B-----5:R-:W-:Y:S02]  /*17d0*/  IMAD.IADD R16, R16, 0x1, -R13 ;  /* 0x0000000110107824 */ /* 0x020fe400078e0a0d */
[----:B------:R-:W-:Y:S02]  /*17e0*/  IMAD.SHL.U32 R185, R5, 0x40, RZ ;  /* 0x0000004005b97824 */ /* 0x000fe400078e00ff */
[----:B------:R-:W-:Y:S01]  /*17f0*/  VIADD R0, R16, 0x3f ;  /* 0x0000003f10007836 */ /* 0x000fe20000000000 */
[----:B------:R-:W-:-:S04]  /*1800*/  PLOP3.LUT P0, PT, PT, PT, UP0, 0x80, 0x0 ;  /* 0x000000000000781c */ /* 0x000fc80003f0f008 */
[----:B------:R-:W-:-:S04]  /*1810*/  SHF.R.S32.HI R3, RZ, 0x1f, R0 ;  /* 0x0000001fff037819 */ /* 0x000fc80000011400 */
[----:B------:R-:W-:-:S04]  /*1820*/  LEA.HI R3, R3, R0, RZ, 0x6 ;  /* 0x0000000003037211 */ /* 0x000fc800078f30ff */
[----:B------:R-:W-:Y:S01]  /*1830*/  SHF.R.S32.HI R8, RZ, 0x6, R3 ;  /* 0x00000006ff087819 */ /* 0x000fe20000011403 */
[----:B------:R-:W-:Y:S06]  /*1840*/  @!P0 BRA `(.L_x_6121) ;  /* 0x0000002000788947 */ /* 0x000fec0003800000 */
[----:B------:R-:W1:Y:S01]  /*1850*/  LDC R0, c[0x0][0x448] ;  /* 0x00011200ff007b82 */ /* 0x000e620000000800 */
[----:B0-----:R-:W-:-:S07]  /*1860*/  IADD3 R7, R16, 0x1, -R17 ;  /* 0x0000000110077810 */ /* 0x001fce0007ffe811 */
        /* <DEDUP_REMOVED lines=21> */
.L_x_6123:
[----:B------:R-:W-:-:S13]  /*19c0*/  ISETP.NE.AND P0, PT, R5, 0x1, PT ;  /* 0x000000010500780c */ /* 0x000fda0003f05270 */
[----:B------:R-:W0:Y:S02]  /*19d0*/  @P0 LDC.64 R6, c[0x0][0xae0] ;  /* 0x0002b800ff060b82 */ /* 0x000e240000000a00 */
[----:B0-----:R-:W-:-:S05]  /*19e0*/  @P0 IMAD.HI.U32 R6, R0, R6, RZ ;  /* 0x0000000600060227 */ /* 0x001fca00078e00ff */
[----:B------:R-:W-:-:S07]  /*19f0*/  @P0 SHF.R.U32.HI R0, RZ, R7, R6 ;  /* 0x00000007ff000219 */ /* 0x000fce0000011606 */
.L_x_6124:
[----:B------:R-:W-:-:S05]  /*1a00*/  IMAD R3, R0, R5, R5 ;  /* 0x0000000500037224 */ /* 0x000fca00078e0205 */
[----:B------:R-:W-:-:S07]  /*1a10*/  VIMNMX R4, R4, R3, PT ;  /* 0x0000000304047248 */ /* 0x000fce0003fe0100 */
.L_x_6122:
[----:B------:R-:W0:Y:S01]  /*1a20*/  @P1 LDC R6, c[0x0][0x44c] ;  /* 0x00011300ff061b82 */ /* 0x000e220000000800 */
[----:B------:R-:W-:Y:S01]  /*1a30*/  VIADD R4, R4, 0x3f ;  /* 0x0000003f04047836 */ /* 0x000fe20000000000 */
[----:B------:R-:W-:Y:S01]  /*1a40*/  ULDC UR4, c[0x0][0xad4] ;  /* 0x0002b50000047ab9 */ /* 0x000fe20000000800 */
[----:B------:R-:W-:-:S03]  /*1a50*/  IMAD.MOV.U32 R0, RZ, RZ, R185 ;  /* 0x000000ffff007224 */ /* 0x000fc600078e00b9 */
[----:B------:R-:W-:Y:S02]  /*1a60*/  SHF.R.S32.HI R3, RZ, 0x1f, R4 ;  /* 0x0000001fff037819 */ /* 0x000fe40000011404 */
[----:B------:R-:W1:Y:S02]  /*1a70*/  @P1 LDC R7, c[0x0][0x450] ;  /* 0x00011400ff071b82 */ /* 0x000e640000000800 */
[----:B------:R-:W-:-:S04]  /*1a80*/  LEA.HI R3, R3, R4, RZ, 0x6 ;  /* 0x0000000403037211 */ /* 0x000fc800078f30ff */
[----:B------:R-:W-:-:S04]  /*1a90*/  SHF.R.S32.HI R3, RZ, 0x6, R3 ;  /* 0x00000006ff037819 */ /* 0x000fc80000011403 */
[----:B------:R-:W-:Y:S01]  /*1aa0*/  VIMNMX R11, R8, R3, PT ;  /* 0x00000003080b7248 */ /* 0x000fe20003fe0100 */
[----:B0-----:R-:W-:-:S05]  /*1ab0*/  @P1 IMAD.HI.U32 R6, R185, R6, RZ ;  /* 0x00000006b9061227 */ /* 0x001fca00078e00ff */
[----:B-1----:R-:W-:-:S04]  /*1ac0*/  @P1 SHF.R.U32.HI R0, RZ, R7, R6 ;  /* 0x00000007ff001219 */ /* 0x002fc80000011606 */
[----:B------:R-:W-:-:S05]  /*1ad0*/  IADD3 R16, R0, R16, -R17 ;  /* 0x0000001000107210 */ /* 0x000fca0007ffe811 */
        /* <DEDUP_REMOVED lines=11> */
.L_x_6126:
[----:B------:R-:W-:-:S13]  /*1b90*/  ISETP.NE.AND P0, PT, R5, 0x1, PT ;  /* 0x000000010500780c */ /* 0x000fda0003f05270 */
[----:B------:R-:W0:Y:S02]  /*1ba0*/  @P0 LDC.64 R6, c[0x0][0xae0] ;  /* 0x0002b800ff060b82 */ /* 0x000e240000000a00 */
[----:B0-----:R-:W-:-:S05]  /*1bb0*/  @P0 IMAD.HI.U32 R4, R16, R6, RZ ;  /* 0x0000000610040227 */ /* 0x001fca00078e00ff */
[----:B------:R-:W-:-:S07]  /*1bc0*/  @P0 SHF.R.U32.HI R16, RZ, R7, R4 ;  /* 0x00000007ff100219 */ /* 0x000fce0000011604 */
.L_x_6127:
[----:B------:R-:W-:-:S05]  /*1bd0*/  IMAD R5, R16, R5, RZ ;  /* 0x0000000510057224 */ /* 0x000fca00078e02ff */
[----:B------:R-:W-:-:S07]  /*1be0*/  VIMNMX R0, R0, R5, !PT ;  /* 0x0000000500007248 */ /* 0x000fce0007fe0100 */
.L_x_6125:
[----:B------:R-:W-:Y:S02]  /*1bf0*/  SHF.R.S32.HI R3, RZ, 0x1f, R0 ;  /* 0x0000001fff037819 */ /* 0x000fe40000011400 */
[----:B------:R-:W-:Y:S02]  /*1c00*/  LOP3.LUT R8, R195, 0xff, RZ, 0xc0, !PT ;  /* 0x000000ffc3087812 */ /* 0x000fe400078ec0ff */
[----:B------:R-:W-:-:S04]  /*1c10*/  LEA.HI R3, R3, R0, RZ, 0x6 ;  /* 0x0000000003037211 */ /* 0x000fc800078f30ff */
[----:B------:R-:W-:-:S04]  /*1c20*/  SHF.R.S32.HI R3, RZ, 0x6, R3 ;  /* 0x00000006ff037819 */ /* 0x000fc80000011403 */
[----:B------:R-:W-:Y:S01]  /*1c30*/  VIMNMX R10, RZ, R3, !PT ;  /* 0x00000003ff0a7248 */ /* 0x000fe20007fe0100 */
[----:B------:R-:W-:-:S03]  /*1c40*/  IMAD.MOV.U32 R3, RZ, RZ, RZ ;  /* 0x000000ffff037224 */ /* 0x000fc600078e00ff */
[----:B------:R-:W-:-:S13]  /*1c50*/  ISETP.GT.AND P0, PT, R11, R10, PT ;  /* 0x0000000a0b00720c */ /* 0x000fda0003f04270 */
[----:B------:R-:W-:Y:S05]  /*1c60*/  @!P0 BRA `(.L_x_6128) ;  /* 0x00000000007c8947 */ /* 0x000fea0003800000 */
[----:B------:R-:W-:-:S04]  /*1c70*/  SHF.R.U32.HI R0, RZ, 0x10, R195 ;  /* 0x00000010ff007819 */ /* 0x000fc800000116c3 */
[----:B------:R-:W-:-:S13]  /*1c80*/  ISETP.NE.AND P0, PT, R0, RZ, PT ;  /* 0x000000ff0000720c */ /* 0x000fda0003f05270 */
[----:B------:R-:W0:Y:S02]  /*1c90*/  @!P0 LDC R0, c[0x0][0xae8] ;  /* 0x0002ba00ff008b82 */ /* 0x000e240000000800 */
[-C--:B0-----:R-:W-:Y:S02]  /*1ca0*/  IABS R7, R0.reuse ;  /* 0x0000000000077213 */ /* 0x081fe40000000000 */
[----:B------:R-:W-:Y:S02]  /*1cb0*/  IADD3 R3, R0, -0x1, R11 ;  /* 0xffffffff00037810 */ /* 0x000fe40007ffe00b */
[----:B------:R-:W0:Y:S01]  /*1cc0*/  I2F.RP R6, R7 ;  /* 0x0000000700067306 */ /* 0x000e220000209400 */
[----:B------:R-:W-:Y:S02]  /*1cd0*/  IABS R13, R0 ;  /* 0x00000000000d7213 */ /* 0x000fe40000000000 */
[----:B------:R-:W-:-:S05]  /*1ce0*/  IMAD.IADD R3, R3, 0x1, -R10 ;  /* 0x0000000103037824 */ /* 0x000fca00078e0a0a */
        /* <DEDUP_REMOVED lines=8> */
[----:B------:R-:W-:Y:S01]  /*1d70*/  LOP3.LUT R3, R3, R0, RZ, 0x3c, !PT ;  /* 0x0000000003037212 */ /* 0x000fe200078e3cff */
        /* <DEDUP_REMOVED lines=14> */
.L_x_6128:
[-C--:B------:R-:W-:Y:S01]  /*1e60*/  IMAD R0, R8, R3.reuse, R10 ;  /* 0x0000000308007224 */ /* 0x080fe200078e020a */
        /* <DEDUP_REMOVED lines=8> */
[----:B------:R-:W-:Y:S02]  /*1ef0*/  R2UR UR16, R11 ;  /* 0x000000000b1072ca */ /* 0x000fe400000e0000 */
        /* <DEDUP_REMOVED lines=120> */
.L_x_6131:
[----:B------:R-:W-:Y:S01]  /*2680*/  BAR.SYNC.DEFER_BLOCKING 0xe, 0x100 ;  /* 0x0384000000007b1d */ /* 0x000fe20000010000 */
[----:B------:R-:W-:Y:S01]  /*2690*/  IMAD.U32 R4, RZ, RZ, UR37 ;  /* 0x00000025ff047e24 */ /* 0x000fe2000f8e00ff */
[----:B------:R-:W-:Y:S01]  /*26a0*/  UIADD3 UR37, UR37, 0x1, URZ ;  /* 0x0000000125257890 */ /* 0x000fe2000fffe03f */
[----:B------:R-:W-:Y:S01]  /*26b0*/  ISETP.LT.AND P0, PT, R0, UR20, PT ;  /* 0x0000001400007c0c */ /* 0x000fe2000bf01270 */
[----:B------:R-:W-:Y:S01]  /*26c0*/  UIADD3 UR20, UR20, -0x1, URZ ;  /* 0xffffffff14147890 */ /* 0x000fe2000fffe03f */
[----:B01----:R-:W-:Y:S01]  /*26d0*/  IMAD R3, R4, 0x40, R23 ;  /* 0x0000004004037824 */ /* 0x003fe200078e0217 */
        /* <DEDUP_REMOVED lines=147> */
[----:B------:R-:W-:-:S06]  /*3010*/  USEL UR6, URZ, 0x1, UP0 ;  /* 0x000000013f067887 */ /* 0x000fcc0008000000 */
[----:B------:R-:W-:Y:S01]  /*3020*/  LOP3.LUT R2, R2, UR6, RZ, 0x3c, !PT ;  /* 0x0000000602027c12 */ /* 0x000fe2000f8e3cff */
        /* <DEDUP_REMOVED lines=16> */
.L_x_6130:
[----:B------:R-:W-:Y:S01]  /*3130*/  BAR.SYNC.DEFER_BLOCKING 0xe, 0x100 ;  /* 0x0384000000007b1d */ /* 0x000fe20000010000 */
[----:B------:R-:W-:Y:S01]  /*3140*/  IMAD.U32 R0, RZ, RZ, UR37 ;  /* 0x00000025ff007e24 */ /* 0x000fe2000f8e00ff */
[----:B------:R-:W-:Y:S01]  /*3150*/  UIADD3 UR37, UR37, 0x1, URZ ;  /* 0x0000000125257890 */ /* 0x000fe2000fffe03f */
[----:B------:R-:W-:Y:S01]  /*3160*/  PLOP3.LUT P0, PT, PT, PT, PT, 0x8, 0x0 ;  /* 0x000000000000781c */ /* 0x000fe20003f0e170 */
[----:B------:R-:W-:Y:S02]  /*3170*/  IMAD.MOV.U32 R20, RZ, RZ, RZ ;  /* 0x000000ffff147224 */ /* 0x000fe400078e00ff */
[----:B------:R-:W-:Y:S01]  /*3180*/  IMAD R0, R0, 0x40, R23 ;  /* 0x0000004000007824 */ /* 0x000fe200078e0217 */
[----:B------:R-:W-:-:S04]  /*3190*/  UISETP.NE.AND UP0, UPT, UR37, 0x2, UPT ;  /* 0x000000022500788c */ /* 0x000fc8000bf05270 */
[----:B------:R-:W-:Y:S01]  /*31a0*/  LEA R4, R0, UR41, 0x2 ;  /* 0x0000002900047c11 */ /* 0x000fe2000f8e10ff */
[----:B------:R-:W-:Y:S02]  /*31b0*/  USEL UR4, URZ, 0x1, UP0 ;  /* 0x000000013f047887 */ /* 0x000fe40008000000 */
[----:B------:R-:W-:-:S04]  /*31c0*/  USEL UR37, UR37, URZ, UP0 ;  /* 0x0000003f25257287 */ /* 0x000fc80008000000 */
[----:B------:R-:W-:Y:S01]  /*31d0*/  LOP3.LUT R2, R2, UR4, RZ, 0x3c, !PT ;  /* 0x0000000402027c12 */ /* 0x000fe2000f8e3cff */
[----:B01----:R-:W0:Y:S04]  /*31e0*/  LDS R3, [R4+0x38400] ;  /* 0x0384000004037984 */ /* 0x003e280000000800 */
        /* <DEDUP_REMOVED lines=132> */
.L_x_6121:
        /* <DEDUP_REMOVED lines=23> */
.L_x_6133:
[----:B------:R-:W-:-:S13]  /*3ba0*/  ISETP.NE.AND P0, PT, R5, 0x1, PT ;  /* 0x000000010500780c */ /* 0x000fda0003f05270 */
[----:B------:R-:W0:Y:S02]  /*3bb0*/  @P0 LDC.64 R6, c[0x0][0xae0] ;  /* 0x0002b800ff060b82 */ /* 0x000e240000000a00 */
[----:B0-----:R-:W-:-:S05]  /*3bc0*/  @P0 IMAD.HI.U32 R6, R0, R6, RZ ;  /* 0x0000000600060227 */ /* 0x001fca00078e00ff */
[----:B------:R-:W-:-:S07]  /*3bd0*/  @P0 SHF.R.U32.HI R0, RZ, R7, R6 ;  /* 0x00000007ff000219 */ /* 0x000fce0000011606 */
.L_x_6134:
[----:B------:R-:W-:-:S05]  /*3be0*/  IMAD R3, R0, R5, R5 ;  /* 0x0000000500037224 */ /* 0x000fca00078e0205 */
[----:B------:R-:W-:-:S07]  /*3bf0*/  VIMNMX R4, R4, R3, PT ;  /* 0x0000000304047248 */ /* 0x000fce0003fe0100 */
.L_x_6132:
[----:B------:R-:W0:Y:S01]  /*3c00*/  @P1 LDC R0, c[0x0][0x44c] ;  /* 0x00011300ff001b82 */ /* 0x000e220000000800 */
[----:B------:R-:W-:Y:S01]  /*3c10*/  VIADD R4, R4, 0x3f ;  /* 0x0000003f04047836 */ /* 0x000fe20000000000 */
[----:B------:R-:W-:Y:S01]  /*3c20*/  ULDC UR4, c[0x0][0xad4] ;  /* 0x0002b50000047ab9 */ /* 0x000fe20000000800 */
[----:B------:R-:W-:-:S03]  /*3c30*/  IMAD.IADD R7, R16, 0x1, -R17 ;  /* 0x0000000110077824 */ /* 0x000fc600078e0a11 */
[----:B------:R-:W-:Y:S02]  /*3c40*/  SHF.R.S32.HI R3, RZ, 0x1f, R4 ;  /* 0x0000001fff037819 */ /* 0x000fe40000011404 */
[----:B------:R-:W1:Y:S02]  /*3c50*/  @P1 LDC R9, c[0x0][0x450] ;  /* 0x00011400ff091b82 */ /* 0x000e640000000800 */
[----:B------:R-:W-:-:S04]  /*3c60*/  LEA.HI R3, R3, R4, RZ, 0x6 ;  /* 0x0000000403037211 */ /* 0x000fc800078f30ff */
[----:B------:R-:W-:-:S04]  /*3c70*/  SHF.R.S32.HI R3, RZ, 0x6, R3 ;  /* 0x00000006ff037819 */ /* 0x000fc80000011403 */
[----:B------:R-:W-:Y:S01]  /*3c80*/  VIMNMX R8, R8, R3, PT ;  /* 0x0000000308087248 */ /* 0x000fe20003fe0100 */
[----:B0-----:R-:W-:-:S04]  /*3c90*/  @P1 IMAD.HI.U32 R6, R185, R0, RZ ;  /* 0x00000000b9061227 */ /* 0x001fc800078e00ff */
[----:B------:R-:W-:Y:S01]  /*3ca0*/  IMAD.MOV.U32 R0, RZ, RZ, R185 ;  /* 0x000000ffff007224 */ /* 0x000fe200078e00b9 */
[----:B-1----:R-:W-:-:S05]  /*3cb0*/  @P1 SHF.R.U32.HI R0, RZ, R9, R6 ;  /* 0x00000009ff001219 */ /* 0x002fca0000011606 */
        /* <DEDUP_REMOVED lines=12> */
.L_x_6136:
[----:B------:R-:W-:-:S13]  /*3d80*/  ISETP.NE.AND P0, PT, R5, 0x1, PT ;  /* 0x000000010500780c */ /* 0x000fda0003f05270 */
[----:B------:R-:W0:Y:S02]  /*3d90*/  @P0 LDC.64 R6, c[0x0][0xae0] ;  /* 0x0002b800ff060b82 */ /* 0x000e240000000a00 */
[----:B0-----:R-:W-:-:S05]  /*3da0*/  @P0 IMAD.HI.U32 R4, R0, R6, RZ ;  /* 0x0000000600040227 */ /* 0x001fca00078e00ff */
[----:B------:R-:W-:-:S07]  /*3db0*/  @P0 SHF.R.U32.HI R0, RZ, R7, R4 ;  /* 0x00000007ff000219 */ /* 0x000fce0000011604 */
.L_x_6137:
[----:B------:R-:W-:-:S05]  /*3dc0*/  IMAD R0, R0, R5, RZ ;  /* 0x0000000500007224 */ /* 0x000fca00078e02ff */
[----:B------:R-:W-:-:S07]  /*3dd0*/  VIMNMX R3, R3, R0, !PT ;  /* 0x0000000003037248 */ /* 0x000fce0007fe0100 */
.L_x_6135:
[----:B------:R-:W-:Y:S01]  /*3de0*/  SHF.R.S32.HI R0, RZ, 0x1f, R3 ;  /* 0x0000001fff007819 */ /* 0x000fe20000011403 */
[----:B------:R-:W-:Y:S01]  /*3df0*/  IMAD.MOV.U32 R168, RZ, RZ, RZ ;  /* 0x000000ffffa87224 */ /* 0x000fe200078e00ff */
[----:B------:R-:W-:Y:S02]  /*3e00*/  LOP3.LUT R10, R195, 0xff, RZ, 0xc0, !PT ;  /* 0x000000ffc30a7812 */ /* 0x000fe400078ec0ff */
[----:B------:R-:W-:-:S04]  /*3e10*/  LEA.HI R0, R0, R3, RZ, 0x6 ;  /* 0x0000000300007211 */ /* 0x000fc800078f30ff */
[----:B------:R-:W-:-:S04]  /*3e20*/  SHF.R.S32.HI R0, RZ, 0x6, R0 ;  /* 0x00000006ff007819 */ /* 0x000fc80000011400 */
[----:B------:R-:W-:-:S04]  /*3e30*/  VIMNMX R191, RZ, R0, !PT ;  /* 0x00000000ffbf7248 */ /* 0x000fc80007fe0100 */
        /* <DEDUP_REMOVED lines=33> */
.L_x_6138:
        /* <DEDUP_REMOVED lines=101> */
.L_x_6139:
[----:B------:R-:W-:Y:S02]  /*46a0*/  LEA.HI R0, R227, R227, RZ, 0x1 ;  /* 0x000000e3e3007211 */ /* 0x000fe400078f08ff */
[----:B------:R-:W-:Y:S02]  /*46b0*/  ISETP.NE.AND P0, PT, RZ, UR40, PT ;  /* 0x00000028ff007c0c */ /* 0x000fe4000bf05270 */
[----:B------:R-:W-:-:S05]  /*46c0*/  LOP3.LUT R0, R0, 0xfffffffe, RZ, 0xc0, !PT ;  /* 0xfffffffe00007812 */ /* 0x000fca00078ec0ff */
[----:B------:R-:W-:-:S05]  /*46d0*/  IMAD.IADD R0, R227, 0x1, -R0 ;  /* 0x00000001e3007824 */ /* 0x000fca00078e0a00 */
[----:B------:R-:W-:Y:S01]  /*46e0*/  SHF.L.U32 R3, R0, 0x1f, RZ ;  /* 0x0000001f00037819 */ /* 0x000fe200000006ff */
[----:B------:R-:W-:-:S03]  /*46f0*/  IMAD.MOV.U32 R0, RZ, RZ, 0x1 ;  /* 0x00000001ff007424 */ /* 0x000fc600078e00ff */
[----:B------:R-:W0:Y:S02]  /*4700*/  SYNCS.PHASECHK.TRANS64.TRYWAIT P1, [UR41+0x38800], R3 ;  /* 0x03880003ff0075a7 */ /* 0x000e240008020169 */
[----:B------:R-:W-:-:S04]  /*4710*/  SEL R0, R0, 0x2, !P0 ;  /* 0x0000000200007807 */ /* 0x000fc80004000000 */
[----:B------:R-:W-:-:S04]  /*4720*/  LOP3.LUT R0, R0, 0x1, RZ, 0xfc, !PT ;  /* 0x0000000100007812 */ /* 0x000fc800078efcff */
[----:B------:R-:W-:Y:S01]  /*4730*/  ISETP.NE.AND P0, PT, R0, 0x3, PT ;  /* 0x000000030000780c */ /* 0x000fe20003f05270 */
[----:B0-----:R-:W-:-:S12]  /*4740*/  @!P1 BRA `(.L_x_6140) ;  /* 0x000001a400fc9947 */ /* 0x001fd80003800000 */
.L_x_6382:
[----:B------:R-:W-:Y:S05]  /*4750*/  @!P0 BRA `(.L_x_6141) ;  /* 0x0000000000048947 */ /* 0x000fea0003800000 */
[----:B------:R-:W-:Y:S01]  /*4760*/  BPT.TRAP 0x1 ;  /* 0x000000040000795c */ /* 0x000fe20000300000 */
.L_x_6141:
[----:B------:R-:W-:Y:S01]  /*4770*/  IMAD.U32 R7, RZ, RZ, UR37 ;  /* 0x00000025ff077e24 */ /* 0x000fe2000f8e00ff */
[----:B------:R-:W-:-:S04]  /*4780*/  SHF.L.U32 R4, R2, 0x1f, RZ ;  /* 0x0000001f02047819 */ /* 0x000fc800000006ff */
[----:B------:R-:W-:-:S04]  /*4790*/  LEA R7, R7, UR41, 0x3 ;  /* 0x0000002907077c11 */ /* 0x000fc8000f8e18ff */
[----:B------:R1:W2:Y:S01]  /*47a0*/  SYNCS.PHASECHK.TRANS64.TRYWAIT P1, [R7+URZ+0x38830], R4 ;  /* 0x03883004070075a7 */ /* 0x0002a2000802017f */
[----:B------:R-:W-:Y:S05]  /*47b0*/  @!P0 BRA `(.L_x_6142) ;  /* 0x0000000000048947 */ /* 0x000fea0003800000 */
[----:B------:R-:W-:Y:S01]  /*47c0*/  BPT.TRAP 0x1 ;  /* 0x000000040000795c */ /* 0x000fe20000300000 */
.L_x_6142:
[----:B--2---:R-:W-:Y:S05]  /*47d0*/  @P1 BRA `(.L_x_6143) ;  /* 0x0000000000081947 */ /* 0x004fea0003800000 */
[----:B------:R-:W2:Y:S02]  /*47e0*/  SYNCS.PHASECHK.TRANS64.TRYWAIT P1, [R7+URZ+0x38830], R4 ;  /* 0x03883004070075a7 */ /* 0x000ea4000802017f */
[----:B--2---:R-:W-:Y:S05]  /*47f0*/  @!P1 BRA `(.L_x_6144) ;  /* 0x000001a400e89947 */ /* 0x004fea0003800000 */
.L_x_6143:
        /* <DEDUP_REMOVED lines=40> */
.L_x_6383:
[----:B------:R-:W-:Y:S05]  /*4a80*/  @!P0 BRA `(.L_x_6146) ;  /* 0x0000000000048947 */ /* 0x000fea0003800000 */
[----:B------:R-:W-:Y:S01]  /*4a90*/  BPT.TRAP 0x1 ;  /* 0x000000040000795c */ /* 0x000fe20000300000 */
.L_x_6146:
[----:B------:R3:W4:Y:S01]  /*4aa0*/  SYNCS.PHASECHK.TRANS64.TRYWAIT P1, [R7+URZ+0x38850], R4 ;  /* 0x03885004070075a7 */ /* 0x000722000802017f */
[----:B------:R-:W-:Y:S05]  /*4ab0*/  @!P0 BRA `(.L_x_6147) ;  /* 0x0000000000048947 */ /* 0x000fea0003800000 */
[----:B------:R-:W-:Y:S01]  /*4ac0*/  BPT.TRAP 0x1 ;  /* 0x000000040000795c */ /* 0x000fe20000300000 */
.L_x_6147:
[----:B----4-:R-:W-:Y:S05]  /*4ad0*/  @P1 BRA `(.L_x_6148) ;  /* 0x0000000000081947 */ /* 0x010fea0003800000 */
[----:B------:R-:W4:Y:S02]  /*4ae0*/  SYNCS.PHASECHK.TRANS64.TRYWAIT P1, [R7+URZ+0x38850], R4 ;  /* 0x03885004070075a7 */ /* 0x000f24000802017f */
[----:B----4-:R-:W-:Y:S05]  /*4af0*/  @!P1 BRA `(.L_x_6149) ;  /* 0x000001a400549947 */ /* 0x010fea0003800000 */
.L_x_6148:
[----:B------:R-:W-:Y:S01]  /*4b00*/  UIADD3 UR4, UR41, 0x400, URZ ;  /* 0x0000040029047890 */ /* 0x000fe2000fffe03f */
[----:B------:R-:W-:Y:S01]  /*4b10*/  WARPGROUP.ARRIVE ;  /* 0x00000000000079c5 */ /* 0x000fe20000000000 */
[----:B------:R-:W-:-:S05]  /*4b20*/  UIADD3 UR5, UR41, 0x26400, URZ ;  /* 0x0002640029057890 */ /* 0x000fca000fffe03f */
[----:B0-----:R-:W0:Y:S01]  /*4b30*/  S2R R3, SR_TID.X ;  /* 0x0000000000037919 */ /* 0x001e220000002100 */
[----:B------:R-:W-:Y:S01]  /*4b40*/  USHF.R.U32.HI UR4, URZ, 0x4, UR4 ;  /* 0x000000043f047899 */ /* 0x000fe20008011604 */
[----:B------:R-:W-:Y:S01]  /*4b50*/  LEA R9, R168, 0xffffffc0, 0x6 ;  /* 0xffffffc0a8097811 */ /* 0x000fe200078e30ff */
[----:B------:R-:W-:Y:S01]  /*4b60*/  USHF.R.U32.HI UR5, URZ, 0x4, UR5 ;  /* 0x000000043f057899 */ /* 0x000fe20008011605 */
[----:B-1234-:R-:W1:Y:S01]  /*4b70*/  S2R R4, SR_TID.X ;  /* 0x0000000000047919 */ /* 0x01ee620000002100 */
[----:B------:R-:W-:Y:S01]  /*4b80*/  ULOP3.LUT UR4, UR4, 0x3fff, URZ, 0xc0, !UPT ;  /* 0x00003fff04047892 */ /* 0x000fe2000f8ec03f */
[----:B------:R-:W-:Y:S01]  /*4b90*/  IADD3 R8, -R19, R16, -R9 ;  /* 0x0000001013087210 */ /* 0x000fe20007ffe909 */
[----:B------:R-:W-:Y:S02]  /*4ba0*/  ULOP3.LUT UR5, UR5, 0x3fff, URZ, 0xc0, !UPT ;  /* 0x00003fff05057892 */ /* 0x000fe4000f8ec03f */
[----:B------:R-:W-:Y:S02]  /*4bb0*/  ULOP3.LUT UR4, UR4, 0x10000, URZ, 0xfc, !UPT ;  /* 0x0001000004047892 */ /* 0x000fe4000f8efc3f */
[----:B------:R-:W-:-:S02]  /*4bc0*/  ULOP3.LUT UR6, UR5, 0x10000, URZ, 0xfc, !UPT ;  /* 0x0001000005067892 */ /* 0x000fc4000f8efc3f */
[----:B------:R-:W-:Y:S01]  /*4bd0*/  ULEA UR26, UR37, UR4, 0xc ;  /* 0x00000004251a7291 */ /* 0x000fe2000f8e603f */
[----:B------:R-:W-:Y:S01]  /*4be0*/  UMOV UR25, 0x40000040 ;  /* 0x4000004000197882 */ /* 0x000fe20000000000 */
[----:B------:R-:W-:Y:S01]  /*4bf0*/  UMOV UR27, 0x40000040 ;  /* 0x40000040001b7882 */ /* 0x000fe20000000000 */
[----:B------:R-:W-:Y:S02]  /*4c00*/  UIADD3 UR28, UR6, 0x2, URZ ;  /* 0x00000002061c7890 */ /* 0x000fe4000fffe03f */
[----:B------:R-:W-:Y:S01]  /*4c10*/  UMOV UR24, UR6 ;  /* 0x0000000600187c82 */ /* 0x000fe20008000000 */
[----:B------:R-:W-:-:S03]  /*4c20*/  UIADD3 UR30, UR26, 0x2, URZ ;  /* 0x000000021a1e7890 */ /* 0x000fc6000fffe03f */
[----:B------:R-:W-:Y:S01]  /*4c30*/  HGMMA.64x64x16.F32.BF16 R24, gdesc[UR24], R24, gsb0 ;  /* 0x00e00000181879f0 */ /* 0x000fe20008001818 */
[----:B------:R-:W-:Y:S01]  /*4c40*/  UMOV UR29, 0x40000040 ;  /* 0x40000040001d7882 */ /* 0x000fe20000000000 */
[----:B------:R-:W-:Y:S01]  /*4c50*/  UMOV UR31, 0x40000040 ;  /* 0x40000040001f7882 */ /* 0x000fe20000000000 */
[----:B------:R-:W-:Y:S02]  /*4c60*/  UIADD3 UR11, UR6, 0x800, URZ ;  /* 0x00000800060b7890 */ /* 0x000fe4000fffe03f */
[----:B------:R-:W-:Y:S01]  /*4c70*/  UIADD3 UR14, UR26, 0x800, URZ ;  /* 0x000008001a0e7890 */ /* 0x000fe2000fffe03f */
[----:B0-----:R-:W-:Y:S02]  /*4c80*/  SHF.R.U32.HI R3, RZ, 0x7, R3 ;  /* 0x00000007ff037819 */ /* 0x001fe40000011603 */
[----:B-1----:R-:W-:-:S04]  /*4c90*/  LOP3.LUT R4, R4, 0x7f, RZ, 0xc0, !PT ;  /* 0x0000007f04047812 */ /* 0x002fc800078ec0ff */
[----:B------:R-:W0:Y:S01]  /*4ca0*/  SHFL.IDX PT, R3, R3, RZ, 0x1f ;  /* 0x00001fff03037589 */ /* 0x000e2200000e0000 */
[----:B------:R-:W-:Y:S02]  /*4cb0*/  ISETP.NE.AND P1, PT, R4, RZ, PT ;  /* 0x000000ff0400720c */ /* 0x000fe40003f25270 */
[----:B0-----:R-:W-:Y:S01]  /*4cc0*/  R2UR UR5, R3 ;  /* 0x00000000030572ca */ /* 0x001fe200000e0000 */
[----:B------:R-:W-:-:S04]  /*4cd0*/  IMAD.IADD R3, R190, 0x1, R185 ;  /* 0x00000001be037824 */ /* 0x000fc800078e02b9 */
[----:B------:R-:W-:-:S08]  /*4ce0*/  IMAD.MOV.U32 R4, RZ, RZ, R3 ;  /* 0x000000ffff047224 */ /* 0x000fd000078e0003 */
        /* <DEDUP_REMOVED lines=236> */
[----:B------:R-:W-:Y:S01]  /*5bb0*/  ULDC.64 UR10, c[0x0][0xad8] ;  /* 0x0002b600000a7ab9 */ /* 0x000fe20000000a00 */
[----:B------:R-:W-:Y:S02]  /*5bc0*/  USEL UR5, UR5, 0x3e, UP0 ;  /* 0x0000003e05057887 */ /* 0x000fe40008000000 */
[----:B------:R-:W-:-:S02]  /*5bd0*/  UISETP.GE.AND UP1, UPT, UR11, 0x1, UPT ;  /* 0x000000010b00788c */ /* 0x000fc4000bf26270 */
        /* <DEDUP_REMOVED lines=9> */
[----:B------:R-:W-:Y:S01]  /*5c70*/  ULDC UR26, c[0x0][0xad4] ;  /* 0x0002b500001a7ab9 */ /* 0x000fe20000000800 */
[----:B------:R-:W-:-:S06]  /*5c80*/  UISETP.NE.AND UP0, UPT, UR5, 0x1, UPT ;  /* 0x000000010500788c */ /* 0x000fcc000bf05270 */
[----:B------:R-:W-:Y:S02]  /*5c90*/  PLOP3.LUT P2, PT, PT, PT, UP0, 0x80, 0x0 ;  /* 0x000000000000781c */ /* 0x000fe40003f4f008 */
[----:B------:R-:W-:-:S03]  /*5ca0*/  PLOP3.LUT P3, PT, PT, PT, UP0, 0x80, 0x0 ;  /* 0x000000000000781c */ /* 0x000fc60003f6f008 */
[----:B------:R-:W-:-:S08]  /*5cb0*/  @UP0 ULDC UR5, c[0x0][0x44c] ;  /* 0x0001130000050ab9 */ /* 0x000fd00000000800 */
[----:B------:R-:W-:Y:S01]  /*5cc0*/  @P2 IMAD.HI.U32 R5, R3, UR5, RZ ;  /* 0x0000000503052c27 */ /* 0x000fe2000f8e00ff */
[----:B------:R-:W-:Y:S01]  /*5cd0*/  @UP0 ULDC UR5, c[0x0][0x450] ;  /* 0x0001140000050ab9 */ /* 0x000fe20000000800 */
[----:B------:R-:W-:Y:S02]  /*5ce0*/  PLOP3.LUT P2, PT, PT, PT, UP1, 0x40, 0x0 ;  /* 0x000000000000781c */ /* 0x000fe40003f4e818 */
[----:B------:R-:W-:Y:S01]  /*5cf0*/  @!P1 VIADD R3, R7, 0x38840 ;  /* 0x0003884007039836 */ /* 0x000fe20000000000 */
[----:B------:R-:W-:Y:S01]  /*5d00*/  @P3 SHF.R.U32.HI R4, RZ, UR5, R5 ;  /* 0x00000005ff043c19 */ /* 0x000fe20008011605 */
[----:B------:R-:W-:Y:S01]  /*5d10*/  IMAD.MOV.U32 R5, RZ, RZ, -0x40 ;  /* 0xffffffc0ff057424 */ /* 0x000fe200078e00ff */
[----:B------:R-:W-:Y:S02]  /*5d20*/  ULOP3.LUT UR5, URZ, UR26, URZ, 0x33, !UPT ;  /* 0x0000001a3f057292 */ /* 0x000fe4000f8e333f */
[----:B------:R-:W-:Y:S01]  /*5d30*/  @!P1 PRMT R3, RZ, 0x654, R3 ;  /* 0x00000654ff039816 */ /* 0x000fe20000000003 */
[----:B------:R-:W0:Y:S01]  /*5d40*/  SHFL.IDX PT, R13, R4, RZ, 0x1c1f ;  /* 0x001c1fff040d7589 */ /* 0x000e2200000e0000 */
[----:B------:R-:W-:-:S04]  /*5d50*/  IMAD R5, R168, R5, 0x41 ;  /* 0x00000041a8057424 */ /* 0x000fc800078e0205 */
[----:B------:R-:W-:Y:S01]  /*5d60*/  VIADD R12, R5, 0xffffffff ;  /* 0xffffffff050c7836 */ /* 0x000fe20000000000 */
[----:B------:R-:W-:-:S05]  /*5d70*/  IADD3 R6, -R19, R5, R16 ;  /* 0x0000000513067210 */ /* 0x000fca0007ffe110 */
[----:B------:R-:W-:-:S04]  /*5d80*/  IMAD.IADD R6, R6, 0x1, -R17 ;  /* 0x0000000106067824 */ /* 0x000fc800078e0a11 */
[C---:B------:R-:W-:Y:S02]  /*5d90*/  VIADD R11, R6.reuse, UR10 ;  /* 0x0000000a060b7c36 */ /* 0x040fe40008000000 */
[----:B------:R-:W-:-:S04]  /*5da0*/  VIADD R10, R6, UR5 ;  /* 0x00000005060a7c36 */ /* 0x000fc80008000000 */
[----:B0-----:R-:W-:Y:S01]  /*5db0*/  IMAD.IADD R5, R10, 0x1, R13 ;  /* 0x000000010a057824 */ /* 0x001fe200078e020d */
[----:B------:R-:W-:Y:S02]  /*5dc0*/  WARPGROUP.DEPBAR.LE gsb0, 0x0 ;  /* 0x00008000000079c5 */ /* 0x000fe40000010000 */
[----:B------:R-:W-:-:S06]  /*5dd0*/  WARPGROUP.ARRIVE ;  /* 0x00000000000079c5 */ /* 0x000fcc0000000000 */
[----:B------:R-:W-:Y:S03]  /*5de0*/  HGMMA.64x64x16.F32.BF16 R24, gdesc[UR28], R24, gsb0 ;  /* 0x00e000001c1879f0 */ /* 0x000fe60008001818 */
[----:B------:R-:W-:Y:S02]  /*5df0*/  WARPGROUP.DEPBAR.LE gsb0, 0x0 ;  /* 0x00008000000079c5 */ /* 0x000fe40000010000 */
[----:B------:R0:W-:Y:S02]  /*5e00*/  @!P1 SYNCS.ARRIVE.TRANS64.RED.A1T0 RZ, [R3+URZ], RZ ;  /* 0x000000ff03ff99a7 */ /* 0x0001e4000810043f */
[----:B0-----:R-:W-:Y:S01]  /*5e10*/  VIADDMNMX R3, R13, R11, R8, PT ;  /* 0x0000000b0d037246 */ /* 0x001fe20003800108 */
        /* <DEDUP_REMOVED lines=13> */
.L_x_6152:
[----:B------:R-:W-:-:S06]  /*5ef0*/  UISETP.NE.AND UP2, UPT, UR11, 0x1, UPT ;  /* 0x000000010b00788c */ /* 0x000fcc000bf45270 */
[----:B------:R-:W-:-:S05]  /*5f00*/  PLOP3.LUT P2, PT, PT, PT, UP2, 0x80, 0x0 ;  /* 0x000000000000781c */ /* 0x000fca0003f4f028 */
[----:B------:R-:W-:-:S08]  /*5f10*/  @UP2 ULDC.64 UR14, c[0x0][0xae0] ;  /* 0x0002b800000e2ab9 */ /* 0x000fd00000000a00 */
[----:B------:R-:W-:-:S05]  /*5f20*/  @P2 IMAD.HI.U32 R13, R6, UR14, RZ ;  /* 0x0000000e060d2c27 */ /* 0x000fca000f8e00ff */
[----:B------:R-:W-:-:S07]  /*5f30*/  @P2 SHF.R.U32.HI R6, RZ, UR15, R13 ;  /* 0x0000000fff062c19 */ /* 0x000fce000801160d */
.L_x_6153:
[----:B------:R-:W-:Y:S05]  /*5f40*/  BSYNC B0 ;  /* 0x0000000000007941 */ /* 0x000fea0003800000 */
.L_x_6151:
[----:B------:R-:W-:-:S04]  /*5f50*/  IMAD R6, R6, UR11, -R9 ;  /* 0x0000000b06067c24 */ /* 0x000fc8000f8e0a09 */
[----:B------:R-:W-:-:S05]  /*5f60*/  IMAD.IADD R6, R6, 0x1, -R19 ;  /* 0x0000000106067824 */ /* 0x000fca00078e0a13 */
[----:B------:R-:W-:Y:S02]  /*5f70*/  VIMNMX R5, R5, R6, !PT ;  /* 0x0000000605057248 */ /* 0x000fe40007fe0100 */
[----:B------:R-:W-:-:S07]  /*5f80*/  VIADDMNMX R3, R6, UR11, R3, PT ;  /* 0x0000000b06037c46 */ /* 0x000fce000b800103 */
.L_x_6150:
        /* <DEDUP_REMOVED lines=94> */
.L_x_6156:
[----:B------:R-:W-:-:S06]  /*6570*/  UISETP.NE.AND UP2, UPT, UR11, 0x1, UPT ;  /* 0x000000010b00788c */ /* 0x000fcc000bf45270 */
[----:B------:R-:W-:-:S05]  /*6580*/  PLOP3.LUT P6, PT, PT, PT, UP2, 0x80, 0x0 ;  /* 0x000000000000781c */ /* 0x000fca0003fcf028 */
[----:B------:R-:W-:-:S08]  /*6590*/  @UP2 ULDC.64 UR14, c[0x0][0xae0] ;  /* 0x0002b800000e2ab9 */ /* 0x000fd00000000a00 */
[----:B------:R-:W-:Y:S01]  /*65a0*/  @P6 IMAD.HI.U32 R5, R4, UR14, RZ ;  /* 0x0000000e04056c27 */ /* 0x000fe2000f8e00ff */
[----:B------:R-:W-:-:S13]  /*65b0*/  PLOP3.LUT P6, PT, PT, PT, UP2, 0x80, 0x0 ;  /* 0x000000000000781c */ /* 0x000fda0003fcf028 */
[----:B------:R-:W-:-:S07]  /*65c0*/  @P6 SHF.R.U32.HI R4, RZ, UR15, R5 ;  /* 0x0000000fff046c19 */ /* 0x000fce0008011605 */
.L_x_6157:
[----:B------:R-:W-:Y:S05]  /*65d0*/  BSYNC B0 ;  /* 0x0000000000007941 */ /* 0x000fea0003800000 */
.L_x_6155:
[----:B------:R-:W-:-:S04]  /*65e0*/  IMAD R4, R4, UR11, -R9 ;  /* 0x0000000b04047c24 */ /* 0x000fc8000f8e0a09 */
[----:B------:R-:W-:-:S05]  /*65f0*/  IMAD.IADD R4, R4, 0x1, -R19 ;  /* 0x0000000104047824 */ /* 0x000fca00078e0a13 */
[----:B------:R-:W-:Y:S02]  /*6600*/  VIMNMX R6, R6, R4, !PT ;  /* 0x0000000406067248 */ /* 0x000fe40007fe0100 */
[----:B------:R-:W-:-:S07]  /*6610*/  VIADDMNMX R3, R4, UR11, R3, PT ;  /* 0x0000000b04037c46 */ /* 0x000fce000b800103 */
.L_x_6154:
[----:B------:R-:W-:Y:S01]  /*6620*/  ISETP.GT.AND P2, PT, R6, 0x1, !P2 ;  /* 0x000000010600780c */ /* 0x000fe20005744270 */
[----:B------:R-:W-:Y:S01]  /*6630*/  ULDC UR19, c[0x0][0xa80] ;  /* 0x0002a00000137ab9 */ /* 0x000fe20000000800 */
[----:B------:R-:W-:Y:S01]  /*6640*/  FMNMX.FTZ R4, R24, R14, !PT ;  /* 0x0000000e18047209 */ /* 0x000fe20007810000 */
[----:B------:R-:W-:Y:S01]  /*6650*/  ULEA UR14, UR37, UR42, 0xc ;  /* 0x0000002a250e7291 */ /* 0x000fe2000f8e603f */
[----:B------:R-:W-:Y:S01]  /*6660*/  ISETP.LT.OR P2, PT, R3, 0x2, P2 ;  /* 0x000000020300780c */ /* 0x000fe20001741670 */
[----:B------:R-:W-:Y:S01]  /*6670*/  UMOV UR15, 0x40000040 ;  /* 0x40000040000f7882 */ /* 0x000fe20000000000 */
[----:B------:R-:W-:Y:S01]  /*6680*/  FMNMX.FTZ R4, R28, R4, !PT ;  /* 0x000000041c047209 */ /* 0x000fe20007810000 */
[----:B------:R-:W-:Y:S01]  /*6690*/  UIADD3 UR18, UR14, 0x80, URZ ;  /* 0x000000800e127890 */ /* 0x000fe2000fffe03f */
[----:B------:R-:W-:Y:S01]  /*66a0*/  FSEL R27, R27, -INF , !P2 ;  /* 0xff8000001b1b7808 */ /* 0x000fe20005000000 */
[----:B------:R-:W-:Y:S01]  /*66b0*/  UMOV UR23, 0x40000040 ;  /* 0x4000004000177882 */ /* 0x000fe20000000000 */
[----:B------:R-:W-:Y:S01]  /*66c0*/  ISETP.NE.AND P2, PT, R15, RZ, PT ;  /* 0x000000ff0f00720c */ /* 0x000fe20003f45270 */
[----:B------:R-:W-:Y:S01]  /*66d0*/  @!P1 VIADD R7, R7, 0x38860 ;  /* 0x0003886007079836 */ /* 0x000fe20000000000 */
[----:B------:R-:W-:-:S02]  /*66e0*/  FMNMX.FTZ R4, R20, R4, !PT ;  /* 0x0000000414047209 */ /* 0x000fc40007810000 */
[----:B------:R-:W-:Y:S01]  /*66f0*/  ISETP.GT.AND P2, PT, R6, 0x9, !P2 ;  /* 0x000000090600780c */ /* 0x000fe20005744270 */
[----:B------:R-:W-:Y:S01]  /*6700*/  UMOV UR22, UR18 ;  /* 0x0000001200167c82 */ /* 0x000fe20008000000 */
[----:B------:R-:W-:Y:S01]  /*6710*/  FMNMX.FTZ R4, R32, R4, !PT ;  /* 0x0000000420047209 */ /* 0x000fe20007810000 */
[----:B------:R-:W-:Y:S01]  /*6720*/  UIADD3 UR18, UR14, 0x100, URZ ;  /* 0x000001000e127890 */ /* 0x000fe2000fffe03f */
        /* <DEDUP_REMOVED lines=22> */
[----:B------:R-:W-:Y:S02]  /*6890*/  ISETP.GT.AND P3, PT, R6, 0x8, !P3 ;  /* 0x000000080600780c */ /* 0x000fe40005f64270 */
[----:B------:R-:W-:Y:S02]  /*68a0*/  FSEL R38, R38, -INF , !P2 ;  /* 0xff80000026267808 */ /* 0x000fe40005000000 */
[----:B------:R-:W-:Y:S02]  /*68b0*/  ISETP.NE.AND P2, PT, R33, RZ, PT ;  /* 0x000000ff2100720c */ /* 0x000fe40003f45270 */
[----:B------:R-:W-:Y:S02]  /*68c0*/  FMNMX.FTZ R5, R52, R5, !PT ;  /* 0x0000000534057209 */ /* 0x000fe40007810000 */
[----:B------:R-:W-:Y:S02]  /*68d0*/  ISETP.GT.AND P2, PT, R6, 0x19, !P2 ;  /* 0x000000190600780c */ /* 0x000fe40005744270 */
[----:B------:R-:W-:-:S02]  /*68e0*/  ISETP.LT.OR P3, PT, R3, 0x9, P3 ;  /* 0x000000090300780c */ /* 0x000fc40001f61670 */
[----:B------:R-:W-:Y:S02]  /*68f0*/  ISETP.LT.OR P2, PT, R3, 0x1a, P2 ;  /* 0x0000001a0300780c */ /* 0x000fe40001741670 */
[----:B------:R-:W-:Y:S02]  /*6900*/  FMNMX.FTZ R8, R66, R5, !PT ;  /* 0x0000000542087209 */ /* 0x000fe40007810000 */
[----:B------:R-:W-:Y:S02]  /*6910*/  FSEL R39, R39, -INF , !P2 ;  /* 0xff80000027277808 */ /* 0x000fe40005000000 */
[----:B------:R-:W-:Y:S01]  /*6920*/  ISETP.NE.AND P2, PT, R37, RZ, PT ;  /* 0x000000ff2500720c */ /* 0x000fe20003f45270 */
[----:B------:R-:W0:Y:S01]  /*6930*/  SHFL.BFLY PT, R5, R8, 0x2, 0x1f ;  /* 0x0c401f0008057f89 */ /* 0x000e2200000e0000 */
[----:B------:R-:W-:Y:S02]  /*6940*/  FSEL R30, R30, -INF , !P3 ;  /* 0xff8000001e1e7808 */ /* 0x000fe40005800000 */
[----:B------:R-:W-:-:S02]  /*6950*/  ISETP.GT.AND P2, PT, R6, 0x20, !P2 ;  /* 0x000000200600780c */ /* 0x000fc40005744270 */
[----:B------:R-:W-:Y:S01]  /*6960*/  ISETP.NE.AND P3, PT, R41, RZ, PT ;  /* 0x000000ff2900720c */ /* 0x000fe20003f65270 */
[----:B------:R-:W-:Y:S01]  /*6970*/  BAR.SYNC.DEFER_BLOCKING 0xf, 0x100 ;  /* 0x03c4000000007b1d */ /* 0x000fe20000010000 */
[----:B------:R-:W-:Y:S02]  /*6980*/  ISETP.LT.OR P2, PT, R3, 0x21, P2 ;  /* 0x000000210300780c */ /* 0x000fe40001741670 */
[----:B------:R-:W-:Y:S02]  /*6990*/  ISETP.NE.AND P6, PT, R13, RZ, PT ;  /* 0x000000ff0d00720c */ /* 0x000fe40003fc5270 */
[----:B------:R-:W-:Y:S02]  /*69a0*/  FSEL R42, R42, -INF , !P2 ;  /* 0xff8000002a2a7808 */ /* 0x000fe40005000000 */
[----:B------:R-:W-:Y:S02]  /*69b0*/  ISETP.NE.AND P2, PT, R57, RZ, PT ;  /* 0x000000ff3900720c */ /* 0x000fe40003f45270 */
[----:B------:R-:W-:-:S02]  /*69c0*/  ISETP.GT.AND P4, PT, R6, 0x31, !P4 ;  /* 0x000000310600780c */ /* 0x000fc40006784270 */
[C---:B------:R-:W-:Y:S02]  /*69d0*/  ISETP.GT.AND P2, PT, R6.reuse, 0x21, !P2 ;  /* 0x000000210600780c */ /* 0x040fe40005744270 */
[C---:B------:R-:W-:Y:S02]  /*69e0*/  ISETP.GT.AND P5, PT, R6.reuse, 0x38, !P5 ;  /* 0x000000380600780c */ /* 0x040fe40006fa4270 */
[C---:B------:R-:W-:Y:S02]  /*69f0*/  ISETP.LT.OR P2, PT, R3.reuse, 0x22, P2 ;  /* 0x000000220300780c */ /* 0x040fe40001741670 */
[----:B------:R-:W-:Y:S02]  /*6a00*/  ISETP.LT.OR P4, PT, R3, 0x32, P4 ;  /* 0x000000320300780c */ /* 0x000fe40002781670 */
[----:B------:R-:W-:Y:S02]  /*6a10*/  FSEL R43, R43, -INF , !P2 ;  /* 0xff8000002b2b7808 */ /* 0x000fe40005000000 */
[----:B------:R-:W-:-:S02]  /*6a20*/  ISETP.GT.AND P2, PT, R6, 0x28, !P3 ;  /* 0x000000280600780c */ /* 0x000fc40005f44270 */
[----:B0-----:R-:W-:Y:S02]  /*6a30*/  FMNMX.FTZ R10, R8, R5, !PT ;  /* 0x00000005080a7209 */ /* 0x001fe40007810000 */
[----:B------:R-:W-:Y:S02]  /*6a40*/  ISETP.LT.OR P2, PT, R3, 0x29, P2 ;  /* 0x000000290300780c */ /* 0x000fe40001741670 */
[----:B------:R-:W-:Y:S01]  /*6a50*/  ISETP.NE.AND P3, PT, R45, RZ, PT ;  /* 0x000000ff2d00720c */ /* 0x000fe20003f65270 */
[----:B------:R-:W0:Y:S01]  /*6a60*/  SHFL.BFLY PT, R11, R10, 0x1, 0x1f ;  /* 0x0c201f000a0b7f89 */ /* 0x000e2200000e0000 */
[----:B------:R-:W-:Y:S02]  /*6a70*/  FSEL R46, R46, -INF , !P2 ;  /* 0xff8000002e2e7808 */ /* 0x000fe40005000000 */
[C---:B------:R-:W-:Y:S02]  /*6a80*/  ISETP.GT.AND P2, PT, R6.reuse, RZ, !P6 ;  /* 0x000000ff0600720c */ /* 0x040fe40007744270 */
[----:B------:R-:W-:-:S02]  /*6a90*/  ISETP.GT.AND P3, PT, R6, 0x30, !P3 ;  /* 0x000000300600780c */ /* 0x000fc40005f64270 */
[C---:B------:R-:W-:Y:S02]  /*6aa0*/  ISETP.LT.OR P2, PT, R3.reuse, 0x1, P2 ;  /* 0x000000010300780c */ /* 0x040fe40001741670 */
[----:B------:R-:W-:Y:S02]  /*6ab0*/  ISETP.LT.OR P3, PT, R3, 0x31, P3 ;  /* 0x000000310300780c */ /* 0x000fe40001f61670 */
        /* <DEDUP_REMOVED lines=8> */
[----:B------:R-:W-:Y:S02]  /*6b40*/  FMNMX.FTZ R4, R34, R5, !PT ;  /* 0x0000000522047209 */ /* 0x000fe40007810000 */
[----:B0-----:R-:W-:-:S02]  /*6b50*/  FMNMX.FTZ R5, R10, R11, !PT ;  /* 0x0000000b0a057209 */ /* 0x001fc40007810000 */
[----:B------:R-:W-:Y:S02]  /*6b60*/  FMNMX.FTZ R9, R35, R4, !PT ;  /* 0x0000000423097209 */ /* 0x000fe40007810000 */
[C---:B------:R-:W-:Y:S01]  /*6b70*/  FSETP.NEU.FTZ.AND P2, PT, R5.reuse, -INF , PT ;  /* 0xff8000000500780b */ /* 0x040fe20003f5d000 */
[----:B------:R-:W-:Y:S01]  /*6b80*/  FMUL.FTZ R8, R5, UR19 ;  /* 0x0000001305087c20 */ /* 0x000fe20008410000 */
[----:B------:R-:W-:Y:S02]  /*6b90*/  FMNMX.FTZ R4, R38, R9, !PT ;  /* 0x0000000926047209 */ /* 0x000fe40007810000 */
[----:B------:R-:W-:Y:S02]  /*6ba0*/  ISETP.NE.AND P6, PT, R12, RZ, PT ;  /* 0x000000ff0c00720c */ /* 0x000fe40003fc5270 */
[----:B------:R-:W-:Y:S02]  /*6bb0*/  FMNMX.FTZ R9, R39, R4, !PT ;  /* 0x0000000427097209 */ /* 0x000fe40007810000 */
[----:B------:R-:W-:-:S02]  /*6bc0*/  FSEL R50, R50, -INF , !P3 ;  /* 0xff80000032327808 */ /* 0x000fc40005800000 */
        /* <DEDUP_REMOVED lines=16> */
[----:B------:R1:W2:Y:S01]  /*6cd0*/  MUFU.EX2 R9, R8 ;  /* 0x0000000800097308 */ /* 0x0002a20000000800 */
[----:B------:R-:W-:Y:S01]  /*6ce0*/  FSEL R54, R54, -INF , !P5 ;  /* 0xff80000036367808 */ /* 0x000fe20006800000 */
[--C-:B0-----:R-:W-:Y:S01]  /*6cf0*/  FFMA.FTZ R6, R28, UR19, -R11.reuse ;  /* 0x000000131c067c23 */ /* 0x101fe2000801080b */
[----:B------:R-:W-:Y:S01]  /*6d00*/  FMNMX.FTZ R3, R51, R4, !PT ;  /* 0x0000000433037209 */ /* 0x000fe20007810000 */
[--C-:B------:R-:W-:Y:S01]  /*6d10*/  FFMA.FTZ R20, R58, UR19, -R11.reuse ;  /* 0x000000133a147c23 */ /* 0x100fe2000801080b */
[----:B------:R-:W-:Y:S01]  /*6d20*/  FSEL R55, R55, -INF , !P2 ;  /* 0xff80000037377808 */ /* 0x000fe20005000000 */
[--C-:B------:R-:W-:Y:S01]  /*6d30*/  FFMA.FTZ R24, R40, UR19, -R11.reuse ;  /* 0x0000001328187c23 */ /* 0x100fe2000801080b */
[----:B------:R-:W-:Y:S01]  /*6d40*/  FMNMX.FTZ R4, R54, R3, !PT ;  /* 0x0000000336047209 */ /* 0x000fe20007810000 */
[----:B------:R-:W-:Y:S01]  /*6d50*/  MUFU.EX2 R154, R6 ;  /* 0x00000006009a7308 */ /* 0x000fe20000000800 */
[--C-:B-1----:R-:W-:Y:S01]  /*6d60*/  FFMA.FTZ R8, R56, UR19, -R11.reuse ;  /* 0x0000001338087c23 */ /* 0x102fe2000801080b */
[--C-:B------:R-:W-:Y:S01]  /*6d70*/  FFMA.FTZ R28, R64, UR19, -R11.reuse ;  /* 0x00000013401c7c23 */ /* 0x100fe2000801080b */
[----:B------:R-:W-:Y:S01]  /*6d80*/  FMNMX.FTZ R4, R55, R4, !PT ;  /* 0x0000000437047209 */ /* 0x000fe20007810000 */
[----:B------:R-:W-:Y:S01]  /*6d90*/  FFMA.FTZ R52, R52, UR19, -R11 ;  /* 0x0000001334347c23 */ /* 0x000fe2000801080b */
[----:B------:R-:W-:-:S02]  /*6da0*/  R2UR UR5, R185 ;  /* 0x00000000b90572ca */ /* 0x000fc400000e0000 */
[----:B------:R-:W-:Y:S01]  /*6db0*/  @!P1 PRMT R7, RZ, 0x654, R7 ;  /* 0x00000654ff079816 */ /* 0x000fe20000000007 */
[----:B------:R-:W0:Y:S01]  /*6dc0*/  SHFL.BFLY PT, R3, R4, 0x2, 0x1f ;  /* 0x0c401f0004037f89 */ /* 0x000e2200000e0000 */
[----:B------:R1:W-:Y:S01]  /*6dd0*/  MUFU.EX2 R13, R10 ;  /* 0x0000000a000d7308 */ /* 0x0003e20000000800 */
[----:B--2---:R-:W-:Y:S01]  /*6de0*/  FADD.FTZ R37, R152, R9 ;  /* 0x0000000998257221 */ /* 0x004fe20000010000 */
[----:B------:R-:W-:-:S06]  /*6df0*/  F2FP.BF16.F32.PACK_AB R152, R9, R152 ;  /* 0x000000980998723e */ /* 0x000fcc00000010ff */
[----:B------:R-:W-:Y:S01]  /*6e00*/  MUFU.EX2 R12, R12 ;  /* 0x0000000c000c7308 */ /* 0x000fe20000000800 */
[----:B-1----:R-:W-:-:S07]  /*6e10*/  FFMA.FTZ R10, R62, UR19, -R11 ;  /* 0x000000133e0a7c23 */ /* 0x002fce000801080b */
[----:B------:R1:W2:Y:S01]  /*6e20*/  MUFU.EX2 R15, R8 ;  /* 0x00000008000f7308 */ /* 0x0002a20000000800 */
[----:B0-----:R-:W-:Y:S01]  /*6e30*/  FMNMX.FTZ R3, R4, R3, !PT ;  /* 0x0000000304037209 */ /* 0x001fe20007810000 */
[----:B------:R-:W-:-:S06]  /*6e40*/  FFMA.FTZ R4, R60, UR19, -R11 ;  /* 0x000000133c047c23 */ /* 0x000fcc000801080b */
[----:B------:R-:W-:Y:S01]  /*6e50*/  MUFU.EX2 R14, R14 ;  /* 0x0000000e000e7308 */ /* 0x000fe20000000800 */
[----:B-1----:R-:W-:Y:S01]  /*6e60*/  FFMA.FTZ R8, R44, UR19, -R11 ;  /* 0x000000132c087c23 */ /* 0x002fe2000801080b */
[----:B------:R-:W0:Y:S06]  /*6e70*/  SHFL.BFLY PT, R6, R3, 0x1, 0x1f ;  /* 0x0c201f0003067f89 */ /* 0x000e2c00000e0000 */
[----:B------:R1:W-:Y:S01]  /*6e80*/  MUFU.EX2 R25, R4 ;  /* 0x0000000400197308 */ /* 0x0003e20000000800 */
[----:B--2---:R-:W-:-:S07]  /*6e90*/  F2FP.BF16.F32.PACK_AB R156, R15, R12 ;  /* 0x0000000c0f9c723e */ /* 0x004fce00000010ff */
[----:B------:R2:W3:Y:S01]  /*6ea0*/  MUFU.EX2 R21, R20 ;  /* 0x0000001400157308 */ /* 0x0004e20000000800 */
[----:B-1----:R-:W-:Y:S01]  /*6eb0*/  FADD.FTZ R4, R154, R37 ;  /* 0x000000259a047221 */ /* 0x002fe20000010000 */
[----:B------:R-:W-:-:S03]  /*6ec0*/  F2FP.BF16.F32.PACK_AB R154, R13, R154 ;  /* 0x0000009a0d9a723e */ /* 0x000fc600000010ff */
[----:B------:R-:W-:-:S03]  /*6ed0*/  FADD.FTZ R37, R13, R4 ;  /* 0x000000040d257221 */ /* 0x000fc60000010000 */
[----:B------:R-:W1:Y:S01]  /*6ee0*/  MUFU.EX2 R24, R24 ;  /* 0x0000001800187308 */ /* 0x000e620000000800 */
[----:B------:R-:W-:Y:S01]  /*6ef0*/  FADD.FTZ R4, R12, R37 ;  /* 0x000000250c047221 */ /* 0x000fe20000010000 */
[--C-:B--2---:R-:W-:Y:S01]  /*6f00*/  FFMA.FTZ R20, R48, UR19, -R11.reuse ;  /* 0x0000001330147c23 */ /* 0x104fe2000801080b */
[----:B0-----:R-:W-:Y:S01]  /*6f10*/  FMNMX.FTZ R6, R3, R6, !PT ;  /* 0x0000000603067209 */ /* 0x001fe20007810000 */
[----:B------:R-:W-:Y:S01]  /*6f20*/  FFMA.FTZ R11, R66, UR19, -R11 ;  /* 0x00000013420b7c23 */ /* 0x000fe2000801080b */
[----:B------:R-:W-:Y:S02]  /*6f30*/  FADD.FTZ R41, R15, R4 ;  /* 0x000000040f297221 */ /* 0x000fe40000010000 */
[C---:B------:R-:W-:Y:S01]  /*6f40*/  FSETP.NEU.FTZ.AND P2, PT, R6.reuse, -INF , PT ;  /* 0xff8000000600780b */ /* 0x040fe20003f5d000 */
[----:B------:R-:W-:Y:S01]  /*6f50*/  FMUL.FTZ R3, R6, UR19 ;  /* 0x0000001306037c20 */ /* 0x000fe20008410000 */
[----:B------:R-:W-:Y:S01]  /*6f60*/  MUFU.EX2 R8, R8 ;  /* 0x0000000800087308 */ /* 0x000fe20000000800 */
[----:B---3--:R-:W-:-:S03]  /*6f70*/  F2FP.BF16.F32.PACK_AB R158, R21, R14 ;  /* 0x0000000e159e723e */ /* 0x008fc600000010ff */
[----:B------:R-:W-:Y:S02]  /*6f80*/  FSEL R3, R3, RZ, P2 ;  /* 0x000000ff03037208 */ /* 0x000fe40001000000 */
[----:B------:R-:W-:Y:S02]  /*6f90*/  PLOP3.LUT P2, PT, PT, PT, UP1, 0x40, 0x0 ;  /* 0x000000000000781c */ /* 0x000fe40003f4e818 */
[----:B------:R0:W2:Y:S01]  /*6fa0*/  MUFU.EX2 R29, R10 ;  /* 0x0000000a001d7308 */ /* 0x0000a20000000800 */
        /* <DEDUP_REMOVED lines=9> */
[----:B------:R-:W-:Y:S01]  /*7040*/  FFMA.FTZ R42, R42, UR19, -R3 ;  /* 0x000000132a2a7c23 */ /* 0x000fe20008010803 */
[----:B0-----:R-:W-:Y:S01]  /*7050*/  FADD.FTZ R10, R14, R41 ;  /* 0x000000290e0a7221 */ /* 0x001fe20000010000 */
[--C-:B------:R-:W-:Y:S01]  /*7060*/  FFMA.FTZ R43, R43, UR19, -R3.reuse ;  /* 0x000000132b2b7c23 */ /* 0x100fe20008010803 */
[--C-:B------:R-:W-:Y:S01]  /*7070*/  FFMA.FTZ R46, R46, UR19, -R3.reuse ;  /* 0x000000132e2e7c23 */ /* 0x100fe20008010803 */
[--C-:B------:R-:W-:Y:S01]  /*7080*/  FFMA.FTZ R47, R47, UR19, -R3.reuse ;  /* 0x000000132f2f7c23 */ /* 0x100fe20008010803 */
[----:B------:R-:W-:Y:S01]  /*7090*/  FADD.FTZ R41, R21, R10 ;  /* 0x0000000a15297221 */ /* 0x000fe20000010000 */
[----:B------:R-:W0:Y:S01]  /*70a0*/  MUFU.EX2 R27, R27 ;  /* 0x0000001b001b7308 */ /* 0x000e220000000800 */
[--C-:B------:R-:W-:Y:S01]  /*70b0*/  FFMA.FTZ R50, R50, UR19, -R3.reuse ;  /* 0x0000001332327c23 */ /* 0x100fe20008010803 */
[----:B------:R-:W-:Y:S01]  /*70c0*/  FFMA.FTZ R51, R51, UR19, -R3 ;  /* 0x0000001333337c23 */ /* 0x000fe20008010803 */
[----:B-1----:R-:W-:Y:S01]  /*70d0*/  FADD.FTZ R10, R24, R41 ;  /* 0x00000029180a7221 */ /* 0x002fe20000010000 */
[--C-:B------:R-:W-:Y:S01]  /*70e0*/  FFMA.FTZ R54, R54, UR19, -R3.reuse ;  /* 0x0000001336367c23 */ /* 0x100fe20008010803 */
[----:B------:R-:W-:Y:S01]  /*70f0*/  FFMA.FTZ R55, R55, UR19, -R3 ;  /* 0x0000001337377c23 */ /* 0x000fe20008010803 */
[C---:B------:R-:W-:Y:S01]  /*7100*/  F2FP.BF16.F32.PACK_AB R160, R25.reuse, R24 ;  /* 0x0000001819a0723e */ /* 0x040fe200000010ff */
[----:B------:R-:W-:Y:S01]  /*7110*/  FADD.FTZ R41, R25, R10 ;  /* 0x0000000a19297221 */ /* 0x000fe20000010000 */
[----:B------:R-:W1:Y:S01]  /*7120*/  MUFU.EX2 R30, R30 ;  /* 0x0000001e001e7308 */ /* 0x000e620000000800 */
[----:B--2---:R-:W-:-:S02]  /*7130*/  F2FP.BF16.F32.PACK_AB R162, R29, R8 ;  /* 0x000000081da2723e */ /* 0x004fc400000010ff */
[----:B------:R-:W-:Y:S01]  /*7140*/  FADD.FTZ R10, R8, R41 ;  /* 0x00000029080a7221 */ /* 0x000fe20000010000 */
[----:B------:R-:W-:-:S03]  /*7150*/  IMAD.IADD R8, R16, 0x1, -R17 ;  /* 0x0000000110087824 */ /* 0x000fc600078e0a11 */
[----:B------:R-:W-:Y:S01]  /*7160*/  FADD.FTZ R3, R29, R10 ;  /* 0x0000000a1d037221 */ /* 0x000fe20000010000 */
[----:B------:R-:W2:Y:S01]  /*7170*/  MUFU.EX2 R31, R31 ;  /* 0x0000001f001f7308 */ /* 0x000ea20000000800 */
[----:B0-----:R-:W-:Y:S01]  /*7180*/  FADD.FTZ R37, R26, R27 ;  /* 0x0000001b1a257221 */ /* 0x001fe20000010000 */
[----:B------:R-:W-:Y:S02]  /*7190*/  F2FP.BF16.F32.PACK_AB R153, R27, R26 ;  /* 0x0000001a1b99723e */ /* 0x000fe400000010ff */
[----:B------:R-:W-:-:S04]  /*71a0*/  R2UR UR7, R8 ;  /* 0x00000000080772ca */ /* 0x000fc800000e0000 */
[----:B------:R-:W0:Y:S01]  /*71b0*/  MUFU.EX2 R34, R34 ;  /* 0x0000002200227308 */ /* 0x000e220000000800 */
[----:B-1----:R-:W-:-:S07]  /*71c0*/  FADD.FTZ R4, R30, R37 ;  /* 0x000000251e047221 */ /* 0x002fce0000010000 */
[----:B------:R-:W1:Y:S01]  /*71d0*/  MUFU.EX2 R35, R35 ;  /* 0x0000002300237308 */ /* 0x000e620000000800 */
[C---:B--2---:R-:W-:Y:S01]  /*71e0*/  FADD.FTZ R37, R31.reuse, R4 ;  /* 0x000000041f257221 */ /* 0x044fe20000010000 */
[----:B------:R-:W-:-:S05]  /*71f0*/  F2FP.BF16.F32.PACK_AB R155, R31, R30 ;  /* 0x0000001e1f9b723e */ /* 0x000fca00000010ff */
[----:B------:R2:W-:Y:S01]  /*7200*/  STSM.16.M88.4 [R186+0x36400], R152 ;  /* 0x03640098ba007844 */ /* 0x0005e20000000200 */
        /* <DEDUP_REMOVED lines=9> */
[----:B------:R-:W-:-:S05]  /*72a0*/  F2FP.BF16.F32.PACK_AB R159, R39, R38 ;  /* 0x00000026279f723e */ /* 0x000fca00000010ff */
[----:B------:R2:W-:Y:S01]  /*72b0*/  STSM.16.M88.4 [R189], R156 ;  /* 0x0000009cbd007844 */ /* 0x0005e20000000200 */
[----:B------:R-:W0:Y:S01]  /*72c0*/  MUFU.EX2 R43, R43 ;  /* 0x0000002b002b7308 */ /* 0x000e220000000800 */
[----:B-1----:R-:W-:-:S07]  /*72d0*/  FADD.FTZ R4, R42, R37 ;  /* 0x000000252a047221 */ /* 0x002fce0000010000 */
[----:B------:R-:W1:Y:S01]  /*72e0*/  MUFU.EX2 R33, R28 ;  /* 0x0000001c00217308 */ /* 0x000e620000000800 */
[----:B---3--:R-:W-:-:S07]  /*72f0*/  FADD.FTZ R10, R20, R3 ;  /* 0x00000003140a7221 */ /* 0x008fce0000010000 */
[----:B------:R-:W3:Y:S01]  /*7300*/  MUFU.EX2 R46, R46 ;  /* 0x0000002e002e7308 */ /* 0x000ee20000000800 */
[C---:B0-----:R-:W-:Y:S01]  /*7310*/  FADD.FTZ R3, R43.reuse, R4 ;  /* 0x000000042b037221 */ /* 0x041fe20000010000 */
[----:B------:R-:W-:-:S06]  /*7320*/  F2FP.BF16.F32.PACK_AB R161, R43, R42 ;  /* 0x0000002a2ba1723e */ /* 0x000fcc00000010ff */
[----:B------:R-:W0:Y:S01]  /*7330*/  MUFU.EX2 R52, R52 ;  /* 0x0000003400347308 */ /* 0x000e220000000800 */
[C---:B-1----:R-:W-:Y:S01]  /*7340*/  FADD.FTZ R9, R33.reuse, R10 ;  /* 0x0000000a21097221 */ /* 0x042fe20000010000 */
[----:B------:R-:W-:-:S06]  /*7350*/  F2FP.BF16.F32.PACK_AB R164, R33, R20 ;  /* 0x0000001421a4723e */ /* 0x000fcc00000010ff */
[----:B------:R-:W1:Y:S01]  /*7360*/  MUFU.EX2 R47, R47 ;  /* 0x0000002f002f7308 */ /* 0x000e620000000800 */
[----:B---3--:R-:W-:-:S07]  /*7370*/  FADD.FTZ R4, R46, R3 ;  /* 0x000000032e047221 */ /* 0x008fce0000010000 */
[----:B------:R-:W3:Y:S01]  /*7380*/  MUFU.EX2 R50, R50 ;  /* 0x0000003200327308 */ /* 0x000ee20000000800 */
[----:B0-----:R-:W-:-:S07]  /*7390*/  FADD.FTZ R10, R52, R9 ;  /* 0x00000009340a7221 */ /* 0x001fce0000010000 */
[----:B------:R-:W0:Y:S01]  /*73a0*/  MUFU.EX2 R51, R51 ;  /* 0x0000003300337308 */ /* 0x000e220000000800 */
[C---:B-1----:R-:W-:Y:S01]  /*73b0*/  FADD.FTZ R9, R47.reuse, R4 ;  /* 0x000000042f097221 */ /* 0x042fe20000010000 */
[----:B------:R-:W-:-:S05]  /*73c0*/  F2FP.BF16.F32.PACK_AB R163, R47, R46 ;  /* 0x0000002e2fa3723e */ /* 0x000fca00000010ff */
[----:B------:R2:W-:Y:S01]  /*73d0*/  STSM.16.M88.4 [R187], R160 ;  /* 0x000000a0bb007844 */ /* 0x0005e20000000200 */
[----:B------:R-:W1:Y:S01]  /*73e0*/  MUFU.EX2 R11, R11 ;  /* 0x0000000b000b7308 */ /* 0x000e620000000800 */
[----:B---3--:R-:W-:-:S07]  /*73f0*/  FADD.FTZ R4, R50, R9 ;  /* 0x0000000932047221 */ /* 0x008fce0000010000 */
[----:B------:R-:W3:Y:S01]  /*7400*/  MUFU.EX2 R54, R54 ;  /* 0x0000003600367308 */ /* 0x000ee20000000800 */
[C---:B0-----:R-:W-:Y:S01]  /*7410*/  FADD.FTZ R9, R51.reuse, R4 ;  /* 0x0000000433097221 */ /* 0x041fe20000010000 */
[----:B------:R-:W-:-:S06]  /*7420*/  F2FP.BF16.F32.PACK_AB R165, R51, R50 ;  /* 0x0000003233a5723e */ /* 0x000fcc00000010ff */
[----:B------:R-:W0:Y:S01]  /*7430*/  MUFU.EX2 R55, R55 ;  /* 0x0000003700377308 */ /* 0x000e220000000800 */
[C---:B-1----:R-:W-:Y:S01]  /*7440*/  F2FP.BF16.F32.PACK_AB R166, R11.reuse, R52 ;  /* 0x000000340ba6723e */ /* 0x042fe200000010ff */
[----:B------:R-:W-:Y:S01]  /*7450*/  FADD.FTZ R3, R11, R10 ;  /* 0x0000000a0b037221 */ /* 0x000fe20000010000 */
[----:B---3--:R-:W-:Y:S01]  /*7460*/  FADD.FTZ R4, R54, R9 ;  /* 0x0000000936047221 */ /* 0x008fe20000010000 */
[----:B0-----:R-:W-:-:S03]  /*7470*/  F2FP.BF16.F32.PACK_AB R167, R55, R54 ;  /* 0x0000003637a7723e */ /* 0x001fc600000010ff */
[----:B------:R-:W-:Y:S02]  /*7480*/  FADD.FTZ R4, R55, R4 ;  /* 0x0000000437047221 */ /* 0x000fe40000010000 */
        /* <DEDUP_REMOVED lines=11> */
[----:B------:R-:W-:Y:S01]  /*7540*/  @UP0 ULDC UR18, c[0x0][0x450] ;  /* 0x0001140000120ab9 */ /* 0x000fe20000000800 */
[----:B------:R-:W-:Y:S02]  /*7550*/  WARPGROUP.DEPBAR.LE gsb0, 0x0 ;  /* 0x00008000000079c5 */ /* 0x000fe40000010000 */
[----:B------:R-:W-:-:S15]  /*7560*/  WARPGROUP.ARRIVE ;  /* 0x00000000000079c5 */ /* 0x000fde0000000000 */
[----:B------:R-:W-:-:S07]  /*7570*/  NOP ;  /* 0x0000000000007918 */ /* 0x000fce0000000000 */
[----:B------:R-:W-:Y:S03]  /*7580*/  HGMMA.64x256x16.F32.BF16 R24, R160, gdesc[UR20].tnspB, R24, gsb0 ;  /* 0x43e00014a0187df0 */ /* 0x000fe60008001818 */
[----:B------:R-:W-:Y:S02]  /*7590*/  WARPGROUP.DEPBAR.LE gsb0, 0x0 ;  /* 0x00008000000079c5 */ /* 0x000fe40000010000 */
[----:B------:R-:W-:-:S15]  /*75a0*/  WARPGROUP.ARRIVE ;  /* 0x00000000000079c5 */ /* 0x000fde0000000000 */
[----:B------:R-:W-:-:S08]  /*75b0*/  NOP ;  /* 0x0000000000007918 */ /* 0x000fd00000000000 */
[----:B------:R-:W-:Y:S01]  /*75c0*/  HGMMA.64x256x16.F32.BF16 R24, R164, gdesc[UR12].tnspB, R24, gsb0 ;  /* 0x43e0000ca4187df0 */ /* 0x000fe20008001818 */
[----:B------:R-:W-:Y:S02]  /*75d0*/  @UP0 ULDC UR14, c[0x0][0x44c] ;  /* 0x00011300000e0ab9 */ /* 0x000fe40000000800 */
[----:B------:R-:W-:-:S04]  /*75e0*/  UIMAD.WIDE.U32 UR14, UR5, UR14, URZ ;  /* 0x0000000e050e72a5 */ /* 0x000fc8000f8e003f */
[----:B------:R-:W-:-:S04]  /*75f0*/  @UP0 USHF.R.U32.HI UR5, URZ, UR18, UR15 ;  /* 0x000000123f050299 */ /* 0x000fc8000801160f */
[----:B------:R-:W-:-:S04]  /*7600*/  UIADD3 UR7, UR7, UR5, URZ ;  /* 0x0000000507077290 */ /* 0x000fc8000fffe03f */
[----:B------:R-:W-:Y:S01]  /*7610*/  UIADD3 UR10, UR7, UR10, URZ ;  /* 0x0000000a070a7290 */ /* 0x000fe2000fffe03f */
[----:B------:R-:W-:Y:S02]  /*7620*/  WARPGROUP.DEPBAR.LE gsb0, 0x0 ;  /* 0x00008000000079c5 */ /* 0x000fe40000010000 */
[----:B------:R-:W-:Y:S01]  /*7630*/  @!PT LDS RZ, [RZ] ;  /* 0x00000000fffff984 */ /* 0x000fe20000000800 */
[----:B------:R0:W-:Y:S06]  /*7640*/  MEMBAR.ALL.CTA ;  /* 0x0000000000007992 */ /* 0x0001ec0000008000 */
[----:B0-----:R-:W0:Y:S02]  /*7650*/  FENCE.VIEW.ASYNC.S ;  /* 0x00000000000073c6 */ /* 0x001e240000000000 */
[----:B0-----:R-:W-:Y:S01]  /*7660*/  NOP ;  /* 0x0000000000007918 */ /* 0x001fe20000000000 */
[----:B------:R-:W-:Y:S06]  /*7670*/  BAR.ARV 0xe, 0x100 ;  /* 0x0384000000007b1d */ /* 0x000fec0000002000 */
[----:B------:R0:W-:Y:S02]  /*7680*/  @!P1 SYNCS.ARRIVE.TRANS64.RED.A1T0 RZ, [R7+URZ], RZ ;  /* 0x000000ff07ff99a7 */ /* 0x0001e4000810043f */
[----:B0-----:R-:W-:Y:S01]  /*7690*/  VIADD R7, R168, 0xfffffffe ;  /* 0xfffffffea8077836 */ /* 0x001fe20000000000 */
[----:B--2---:R-:W-:Y:S06]  /*76a0*/  @P2 BRA `(.L_x_6158) ;  /* 0x0000000000442947 */ /* 0x004fec0003800000 */
        /* <DEDUP_REMOVED lines=10> */
.L_x_6159:
[----:B------:R-:W-:-:S11]  /*7750*/  UISETP.NE.AND UP2, UPT, UR11, 0x1, UPT ;  /* 0x000000010b00788c */ /* 0x000fd6000bf45270 */
[----:B------:R-:W-:Y:S02]  /*7760*/  @UP2 ULDC.64 UR22, c[0x0][0xae0] ;  /* 0x0002b80000162ab9 */ /* 0x000fe40000000a00 */
[----:B------:R-:W-:-:S04]  /*7770*/  UIMAD.WIDE.U32 UR14, UR5, UR22, URZ ;  /* 0x00000016050e72a5 */ /* 0x000fc8000f8e003f */
[----:B------:R-:W-:-:S12]  /*7780*/  @UP2 USHF.R.U32.HI UR5, URZ, UR23, UR15 ;  /* 0x000000173f052299 */ /* 0x000fd8000801160f */
.L_x_6160:
[----:B------:R-:W-:-:S04]  /*7790*/  UIMAD UR5, UR5, UR11, UR11 ;  /* 0x0000000b050572a4 */ /* 0x000fc8000f8e020b */
[----:B------:R-:W-:-:S04]  /*77a0*/  UISETP.LT.AND UP2, UPT, UR10, UR5, UPT ;  /* 0x000000050a00728c */ /* 0x000fc8000bf41270 */
[----:B------:R-:W-:-:S12]  /*77b0*/  USEL UR10, UR10, UR5, UP2 ;  /* 0x000000050a0a7287 */ /* 0x000fd80009000000 */
.L_x_6158:
[----:B------:R-:W-:Y:S01]  /*77c0*/  R2UR UR32, R191 ;  /* 0x00000000bf2072ca */ /* 0x000fe200000e0000 */
[----:B------:R-:W-:-:S04]  /*77d0*/  USHF.R.S32.HI UR5, URZ, 0x1f, UR10 ;  /* 0x0000001f3f057899 */ /* 0x000fc8000801140a */
[----:B------:R-:W-:-:S04]  /*77e0*/  ULEA.HI UR5, UR5, UR10, URZ, 0x6 ;  /* 0x0000000a05057291 */ /* 0x000fc8000f8f303f */
[----:B------:R-:W-:-:S04]  /*77f0*/  USHF.R.S32.HI UR5, URZ, 0x6, UR5 ;  /* 0x000000063f057899 */ /* 0x000fc80008011405 */
[----:B------:R-:W-:-:S04]  /*7800*/  UISETP.LT.AND UP2, UPT, UR32, UR5, UPT ;  /* 0x000000052000728c */ /* 0x000fc8000bf41270 */
[----:B------:R-:W-:-:S06]  /*7810*/  USEL UR32, UR32, UR5, !UP2 ;  /* 0x0000000520207287 */ /* 0x000fcc000d000000 */
[----:B------:R-:W-:-:S13]  /*7820*/  ISETP.GE.AND P2, PT, R7, UR32, PT ;  /* 0x0000002007007c0c */ /* 0x000fda000bf46270 */
[----:B------:R-:W-:Y:S05]  /*7830*/  @!P2 BRA `(.L_x_6161) ;  /* 0x000000340060a947 */ /* 0x000fea0003800000 */
.L_x_6178:
[----:B------:R-:W-:-:S04]  /*7840*/  UIADD3 UR7, UR37, 0x1, URZ ;  /* 0x0000000125077890 */ /* 0x000fc8000fffe03f */
[----:B------:R-:W-:-:S04]  /*7850*/  UISETP.NE.AND UP2, UPT, UR7, 0x2, UPT ;  /* 0x000000020700788c */ /* 0x000fc8000bf45270 */
[----:B------:R-:W-:Y:S02]  /*7860*/  USEL UR5, URZ, 0x1, UP2 ;  /* 0x000000013f057887 */ /* 0x000fe40009000000 */
[----:B------:R-:W-:-:S04]  /*7870*/  USEL UR7, UR7, URZ, UP2 ;  /* 0x0000003f07077287 */ /* 0x000fc80009000000 */
[----:B------:R-:W-:Y:S01]  /*7880*/  LOP3.LUT R2, R2, UR5, RZ, 0x3c, !PT ;  /* 0x0000000502027c12 */ /* 0x000fe2000f8e3cff */
[----:B--2---:R-:W-:Y:S07]  /*7890*/  @!P0 BRA `(.L_x_6162) ;  /* 0x0000000000048947 */ /* 0x004fee0003800000 */
[----:B------:R-:W-:Y:S01]  /*78a0*/  BPT.TRAP 0x1 ;  /* 0x000000040000795c */ /* 0x000fe20000300000 */
.L_x_6162:
[----:B------:R-:W-:Y:S01]  /*78b0*/  ULEA UR5, UR7, UR41, 0x3 ;  /* 0x0000002907057291 */ /* 0x000fe2000f8e183f */
[----:B------:R-:W-:-:S08]  /*78c0*/  SHF.L.U32 R8, R2, 0x1f, RZ ;  /* 0x0000001f02087819 */ /* 0x000fd000000006ff */
[----:B------:R0:W1:Y:S01]  /*78d0*/  SYNCS.PHASECHK.TRANS64.TRYWAIT P2, [UR5+0x38830], R8 ;  /* 0x03883008ff0075a7 */ /* 0x0000620008040145 */
[----:B------:R-:W-:Y:S05]  /*78e0*/  @!P0 BRA `(.L_x_6163) ;  /* 0x0000000000048947 */ /* 0x000fea0003800000 */
[----:B------:R-:W-:Y:S01]  /*78f0*/  BPT.TRAP 0x1 ;  /* 0x000000040000795c */ /* 0x000fe20000300000 */
.L_x_6163:
[----:B-1----:R-:W-:Y:S05]  /*7900*/  @P2 BRA `(.L_x_6164) ;  /* 0x0000000000082947 */ /* 0x002fea0003800000 */
[----:B------:R-:W1:Y:S02]  /*7910*/  SYNCS.PHASECHK.TRANS64.TRYWAIT P2, [UR5+0x38830], R8 ;  /* 0x03883008ff0075a7 */ /* 0x000e640008040145 */
[----:B-1----:R-:W-:Y:S05]  /*7920*/  @!P2 BRA `(.L_x_6165) ;  /* 0x0000017400dca947 */ /* 0x002fea0003800000 */
.L_x_6164:
[----:B------:R-:W-:Y:S01]  /*7930*/  R2UR UR10, R0 ;  /* 0x00000000000a72ca */ /* 0x000fe200000e0000 */
[----:B------:R-:W-:Y:S01]  /*7940*/  WARPGROUP.ARRIVE ;  /* 0x00000000000079c5 */ /* 0x000fe20000000000 */
[----:B------:R-:W-:Y:S01]  /*7950*/  UMOV UR11, 0x40000040 ;  /* 0x40000040000b7882 */ /* 0x000fe20000000000 */
[----:B------:R-:W-:Y:S01]  /*7960*/  UMOV UR15, 0x40000040 ;  /* 0x40000040000f7882 */ /* 0x000fe20000000000 */
[----:B------:R-:W-:Y:S01]  /*7970*/  UMOV UR19, 0x40000040 ;  /* 0x4000004000137882 */ /* 0x000fe20000000000 */
[----:B------:R-:W-:-:S08]  /*7980*/  UMOV UR23, 0x40000040 ;  /* 0x4000004000177882 */ /* 0x000fd00000000000 */
        /* <DEDUP_REMOVED lines=17> */
.L_x_6166:
[----:B------:R2:W3:Y:S01]  /*7aa0*/  SYNCS.PHASECHK.TRANS64.TRYWAIT P2, [UR5+0x38850], R8 ;  /* 0x03885008ff0075a7 */ /* 0x0004e20008040145 */
[----:B------:R-:W-:Y:S05]  /*7ab0*/  @!P0 BRA `(.L_x_6167) ;  /* 0x0000000000048947 */ /* 0x000fea0003800000 */
[----:B------:R-:W-:Y:S01]  /*7ac0*/  BPT.TRAP 0x1 ;  /* 0x000000040000795c */ /* 0x000fe20000300000 */
.L_x_6167:
[----:B---3--:R-:W-:Y:S05]  /*7ad0*/  @P2 BRA `(.L_x_6168) ;  /* 0x0000000000082947 */ /* 0x008fea0003800000 */
[----:B------:R-:W3:Y:S02]  /*7ae0*/  SYNCS.PHASECHK.TRANS64.TRYWAIT P2, [UR5+0x38850], R8 ;  /* 0x03885008ff0075a7 */ /* 0x000ee40008040145 */
[----:B---3--:R-:W-:Y:S05]  /*7af0*/  @!P2 BRA `(.L_x_6169) ;  /* 0x000001740080a947 */ /* 0x008fea0003800000 */
.L_x_6168:
[----:B------:R-:W-:Y:S01]  /*7b00*/  ULEA UR26, UR7, UR4, 0xc ;  /* 0x00000004071a7291 */ /* 0x000fe2000f8e603f */
[----:B------:R-:W-:Y:S01]  /*7b10*/  WARPGROUP.ARRIVE ;  /* 0x00000000000079c5 */ /* 0x000fe20000000000 */
[----:B------:R-:W-:Y:S01]  /*7b20*/  UMOV UR27, 0x40000040 ;  /* 0x40000040001b7882 */ /* 0x000fe20000000000 */
[----:B------:R-:W-:-:S04]  /*7b30*/  UIADD3 UR28, UR6, 0x2, URZ ;  /* 0x00000002061c7890 */ /* 0x000fc8000fffe03f */
[----:B-1----:R-:W1:Y:S01]  /*7b40*/  S2R R9, SR_TID.X ;  /* 0x0000000000097919 */ /* 0x002e620000002100 */
[----:B------:R-:W-:Y:S01]  /*7b50*/  UIADD3 UR30, UR26, 0x2, URZ ;  /* 0x000000021a1e7890 */ /* 0x000fe2000fffe03f */
[----:B------:R-:W-:Y:S01]  /*7b60*/  PLOP3.LUT P2, PT, PT, PT, UP0, 0x80, 0x0 ;  /* 0x000000000000781c */ /* 0x000fe20003f4f008 */
[----:B------:R-:W-:Y:S01]  /*7b70*/  UMOV UR29, 0x40000040 ;  /* 0x40000040001d7882 */ /* 0x000fe20000000000 */
[----:B------:R-:W-:Y:S01]  /*7b80*/  UMOV UR31, 0x40000040 ;  /* 0x40000040001f7882 */ /* 0x000fe20000000000 */
[----:B------:R-:W-:Y:S01]  /*7b90*/  HGMMA.64x64x16.F32.BF16 R152, gdesc[UR24], R152, gsb0 ;  /* 0x00e00000189879f0 */ /* 0x000fe20008001898 */
[----:B------:R-:W-:Y:S01]  /*7ba0*/  UIADD3 UR18, UR6, 0x800, URZ ;  /* 0x0000080006127890 */ /* 0x000fe2000fffe03f */
[----:B------:R-:W-:Y:S01]  /*7bb0*/  PLOP3.LUT P3, PT, PT, PT, UP0, 0x80, 0x0 ;  /* 0x000000000000781c */ /* 0x000fe20003f6f008 */
[----:B------:R-:W-:Y:S01]  /*7bc0*/  UIADD3 UR15, UR26, 0x800, URZ ;  /* 0x000008001a0f7890 */ /* 0x000fe2000fffe03f */
[----:B------:R-:W-:Y:S02]  /*7bd0*/  IMAD.IADD R20, R190, 0x1, R185 ;  /* 0x00000001be147824 */ /* 0x000fe400078e02b9 */
[----:B------:R-:W-:-:S02]  /*7be0*/  IMAD.SHL.U32 R11, R7, 0x40, RZ ;  /* 0x00000040070b7824 */ /* 0x000fc400078e00ff */
[----:B------:R-:W-:-:S03]  /*7bf0*/  IMAD.U32 R10, RZ, RZ, UR5 ;  /* 0x00000005ff0a7e24 */ /* 0x000fc6000f8e00ff */
[----:B------:R-:W-:-:S04]  /*7c00*/  IADD3 R14, -R19, 0x1, -R11 ;  /* 0x00000001130e7810 */ /* 0x000fc80007ffe90b */
[----:B------:R-:W-:Y:S02]  /*7c10*/  IADD3 R14, -R17, R14, R16 ;  /* 0x0000000e110e7210 */ /* 0x000fe40007ffe110 */
[----:B-1----:R-:W-:-:S05]  /*7c20*/  SHF.R.U32.HI R9, RZ, 0x7, R9 ;  /* 0x00000007ff097819 */ /* 0x002fca0000011609 */
[----:B0-2---:R-:W0:Y:S02]  /*7c30*/  SHFL.IDX PT, R8, R9, RZ, 0x1f ;  /* 0x00001fff09087589 */ /* 0x005e2400000e0000 */
[----:B0-----:R-:W-:-:S13]  /*7c40*/  R2UR UR10, R8 ;  /* 0x00000000080a72ca */ /* 0x001fda00000e0000 */
[----:B------:R-:W-:-:S03]  /*7c50*/  UISETP.GT.AND UP2, UPT, UR10, 0x7f, UPT ;  /* 0x0000007f0a00788c */ /* 0x000fc6000bf44270 */
[----:B------:R-:W-:Y:S01]  /*7c60*/  UMOV UR10, 0x4 ;  /* 0x00000004000a7882 */ /* 0x000fe20000000000 */
[----:B------:R-:W-:Y:S02]  /*7c70*/  USEL UR14, URZ, 0x2, !UP2 ;  /* 0x000000023f0e7887 */ /* 0x000fe4000d000000 */
[----:B------:R-:W-:Y:S01]  /*7c80*/  USEL UR11, UR10, 0x2, UP2 ;  /* 0x000000020a0b7887 */ /* 0x000fe20009000000 */
[----:B------:R-:W-:Y:S02]  /*7c90*/  WARPGROUP.DEPBAR.LE gsb0, 0x0 ;  /* 0x00008000000079c5 */ /* 0x000fe40000010000 */
[----:B------:R-:W-:Y:S01]  /*7ca0*/  WARPGROUP.ARRIVE ;  /* 0x00000000000079c5 */ /* 0x000fe20000000000 */
[----:B------:R-:W-:-:S05]  /*7cb0*/  USEL UR10, UR10, 0x6, !UP2 ;  /* 0x000000060a0a7887 */ /* 0x000fca000d000000 */
        /* <DEDUP_REMOVED lines=238> */
[----:B------:R-:W-:Y:S01]  /*8ba0*/  @UP0 ULDC UR10, c[0x0][0x44c] ;  /* 0x00011300000a0ab9 */ /* 0x000fe20000000800 */
[----:B------:R-:W-:Y:S01]  /*8bb0*/  ULDC UR26, c[0x0][0xad4] ;  /* 0x0002b500001a7ab9 */ /* 0x000fe20000000800 */
[----:B------:R-:W-:Y:S01]  /*8bc0*/  @P2 IMAD.HI.U32 R8, R20, UR10, RZ ;  /* 0x0000000a14082c27 */ /* 0x000fe2000f8e00ff */
[----:B------:R-:W-:Y:S01]  /*8bd0*/  @UP0 ULDC UR10, c[0x0][0x450] ;  /* 0x00011400000a0ab9 */ /* 0x000fe20000000800 */
[----:B------:R-:W-:Y:S01]  /*8be0*/  PLOP3.LUT P2, PT, PT, PT, UP1, 0x40, 0x0 ;  /* 0x000000000000781c */ /* 0x000fe20003f4e818 */
[----:B------:R-:W-:-:S02]  /*8bf0*/  ULOP3.LUT UR5, URZ, UR26, URZ, 0x33, !UPT ;  /* 0x0000001a3f057292 */ /* 0x000fc4000f8e333f */
[----:B------:R-:W-:Y:S01]  /*8c00*/  @P3 SHF.R.U32.HI R20, RZ, UR10, R8 ;  /* 0x0000000aff143c19 */ /* 0x000fe20008011608 */
[----:B------:R-:W-:Y:S01]  /*8c10*/  @!P1 VIADD R8, R10, 0x38840 ;  /* 0x000388400a089836 */ /* 0x000fe20000000000 */
[----:B------:R-:W-:Y:S02]  /*8c20*/  ULDC UR10, c[0x0][0xad8] ;  /* 0x0002b600000a7ab9 */ /* 0x000fe40000000800 */
[C---:B------:R-:W-:Y:S01]  /*8c30*/  VIADD R15, R14.reuse, UR10 ;  /* 0x0000000a0e0f7c36 */ /* 0x040fe20008000000 */
[----:B------:R-:W0:Y:S01]  /*8c40*/  SHFL.IDX PT, R21, R20, RZ, 0x1c1f ;  /* 0x001c1fff14157589 */ /* 0x000e2200000e0000 */
[----:B------:R-:W-:Y:S01]  /*8c50*/  @!P1 PRMT R8, RZ, 0x654, R8 ;  /* 0x00000654ff089816 */ /* 0x000fe20000000008 */
[----:B------:R-:W-:Y:S01]  /*8c60*/  VIADD R14, R14, UR5 ;  /* 0x000000050e0e7c36 */ /* 0x000fe20008000000 */
[----:B------:R-:W-:Y:S01]  /*8c70*/  ULDC UR5, c[0x0][0xadc] ;  /* 0x0002b70000057ab9 */ /* 0x000fe20000000800 */
[C---:B0-----:R-:W-:Y:S02]  /*8c80*/  IMAD.IADD R13, R21.reuse, 0x1, R15 ;  /* 0x00000001150d7824 */ /* 0x041fe400078e020f */
[----:B------:R-:W-:Y:S01]  /*8c90*/  IMAD.IADD R12, R21, 0x1, R14 ;  /* 0x00000001150c7824 */ /* 0x000fe200078e020e */
[----:B------:R-:W-:-:S02]  /*8ca0*/  WARPGROUP.DEPBAR.LE gsb0, 0x0 ;  /* 0x00008000000079c5 */ /* 0x000fc40000010000 */
[----:B------:R-:W-:-:S06]  /*8cb0*/  WARPGROUP.ARRIVE ;  /* 0x00000000000079c5 */ /* 0x000fcc0000000000 */
[----:B------:R-:W-:Y:S03]  /*8cc0*/  HGMMA.64x64x16.F32.BF16 R152, gdesc[UR28], R152, gsb0 ;  /* 0x00e000001c9879f0 */ /* 0x000fe60008001898 */
[----:B------:R-:W-:Y:S02]  /*8cd0*/  WARPGROUP.DEPBAR.LE gsb0, 0x0 ;  /* 0x00008000000079c5 */ /* 0x000fe40000010000 */
[----:B------:R0:W-:Y:S01]  /*8ce0*/  @!P1 SYNCS.ARRIVE.TRANS64.RED.A1T0 RZ, [R8+URZ], RZ ;  /* 0x000000ff08ff99a7 */ /* 0x0001e2000810043f */
        /* <DEDUP_REMOVED lines=8> */
[----:B0-----:R-:W0:Y:S02]  /*8d70*/  @P2 LDC.64 R8, c[0x0][0xae0] ;  /* 0x0002b800ff082b82 */ /* 0x001e240000000a00 */
[----:B0-----:R-:W-:-:S05]  /*8d80*/  @P2 IMAD.HI.U32 R8, R21, R8, RZ ;  /* 0x0000000815082227 */ /* 0x001fca00078e00ff */
[----:B------:R-:W-:-:S04]  /*8d90*/  @P2 SHF.R.U32.HI R21, RZ, R9, R8 ;  /* 0x00000009ff152219 */ /* 0x000fc80000011608 */
[----:B------:R-:W-:Y:S01]  /*8da0*/  LOP3.LUT R21, RZ, R21, RZ, 0x33, !PT ;  /* 0x00000015ff157212 */ /* 0x000fe200078e33ff */
[----:B------:R-:W-:Y:S06]  /*8db0*/  BRA `(.L_x_6173) ;  /* 0x0000000000147947 */ /* 0x000fec0003800000 */
.L_x_6172:
[----:B------:R-:W-:-:S05]  /*8dc0*/  IMAD.U32 R234, RZ, RZ, UR5 ;  /* 0x00000005ffea7e24 */ /* 0x000fca000f8e00ff */
[----:B------:R-:W-:-:S13]  /*8dd0*/  ISETP.NE.AND P2, PT, R234, 0x1, PT ;  /* 0x00000001ea00780c */ /* 0x000fda0003f45270 */
[----:B0-----:R-:W0:Y:S02]  /*8de0*/  @P2 LDC.64 R8, c[0x0][0xae0] ;  /* 0x0002b800ff082b82 */ /* 0x001e240000000a00 */
[----:B0-----:R-:W-:-:S05]  /*8df0*/  @P2 IMAD.HI.U32 R8, R21, R8, RZ ;  /* 0x0000000815082227 */ /* 0x001fca00078e00ff */
[----:B------:R-:W-:-:S07]  /*8e00*/  @P2 SHF.R.U32.HI R21, RZ, R9, R8 ;  /* 0x00000009ff152219 */ /* 0x000fce0000011608 */
.L_x_6173:
[----:B------:R-:W-:Y:S05]  /*8e10*/  BSYNC B0 ;  /* 0x0000000000007941 */ /* 0x000fea0003800000 */
.L_x_6171:
[----:B------:R-:W-:-:S04]  /*8e20*/  IMAD R21, R21, R234, -R11 ;  /* 0x000000ea15157224 */ /* 0x000fc800078e0a0b */
[----:B------:R-:W-:-:S05]  /*8e30*/  IMAD.IADD R21, R21, 0x1, -R19 ;  /* 0x0000000115157824 */ /* 0x000fca00078e0a13 */
[----:B------:R-:W-:Y:S02]  /*8e40*/  VIMNMX R12, R12, R21, !PT ;  /* 0x000000150c0c7248 */ /* 0x000fe40007fe0100 */
[----:B------:R-:W-:-:S07]  /*8e50*/  VIADDMNMX R13, R21, R234, R13, PT ;  /* 0x000000ea150d7246 */ /* 0x000fce000380010d */
.L_x_6170:
[----:B------:R-:W-:Y:S01]  /*8e60*/  ISETP.GT.AND P2, PT, R7, -0x1, PT ;  /* 0xffffffff0700780c */ /* 0x000fe20003f44270 */
[----:B0-----:R-:W0:Y:S03]  /*8e70*/  SHFL.IDX PT, R8, R20, 0x1, 0x1c1f ;  /* 0x003c1f0014087f89 */ /* 0x001e2600000e0000 */
        /* <DEDUP_REMOVED lines=11> */
[--C-:B0-----:R-:W-:Y:S01]  /*8f30*/  IMAD.IADD R15, R15, 0x1, R8.reuse ;  /* 0x000000010f0f7824 */ /* 0x101fe200078e0208 */
[C---:B------:R-:W-:Y:S01]  /*8f40*/  ISETP.LT.OR P6, PT, R13.reuse, 0x9, P6 ;  /* 0x000000090d00780c */ /* 0x040fe200037c1670 */
[----:B------:R-:W-:Y:S01]  /*8f50*/  IMAD.IADD R14, R14, 0x1, R8 ;  /* 0x000000010e0e7824 */ /* 0x000fe200078e0208 */
        /* <DEDUP_REMOVED lines=36> */
[----:B------:R-:W-:Y:S01]  /*91a0*/  FSEL R181, R181, -INF , !P3 ;  /* 0xff800000b5b57808 */ /* 0x000fe20005800000 */
        /* <DEDUP_REMOVED lines=13> */
.L_x_6176:
[----:B------:R-:W-:-:S05]  /*9280*/  IMAD.U32 R13, RZ, RZ, UR5 ;  /* 0x00000005ff0d7e24 */ /* 0x000fca000f8e00ff */
[----:B------:R-:W-:-:S13]  /*9290*/  ISETP.NE.AND P3, PT, R13, 0x1, PT ;  /* 0x000000010d00780c */ /* 0x000fda0003f65270 */
[----:B------:R-:W0:Y:S02]  /*92a0*/  @P3 LDC.64 R8, c[0x0][0xae0] ;  /* 0x0002b800ff083b82 */ /* 0x000e240000000a00 */
[----:B0-----:R-:W-:-:S05]  /*92b0*/  @P3 IMAD.HI.U32 R8, R12, R8, RZ ;  /* 0x000000080c083227 */ /* 0x001fca00078e00ff */
[----:B------:R-:W-:-:S07]  /*92c0*/  @P3 SHF.R.U32.HI R12, RZ, R9, R8 ;  /* 0x00000009ff0c3219 */ /* 0x000fce0000011608 */
.L_x_6177:
[----:B------:R-:W-:Y:S05]  /*92d0*/  BSYNC B0 ;  /* 0x0000000000007941 */ /* 0x000fea0003800000 */
.L_x_6175:
[----:B------:R-:W-:-:S04]  /*92e0*/  IMAD R11, R12, R13, -R11 ;  /* 0x0000000d0c0b7224 */ /* 0x000fc800078e0a0b */
[----:B------:R-:W-:-:S05]  /*92f0*/  IMAD.IADD R11, R11, 0x1, -R19 ;  /* 0x000000010b0b7824 */ /* 0x000fca00078e0a13 */
[----:B------:R-:W-:Y:S02]  /*9300*/  VIMNMX R14, R14, R11, !PT ;  /* 0x0000000b0e0e7248 */ /* 0x000fe40007fe0100 */
[----:B------:R-:W-:-:S07]  /*9310*/  VIADDMNMX R15, R11, R13, R15, PT ;  /* 0x0000000d0b0f7246 */ /* 0x000fce000380010f */
.L_x_6174:
[----:B------:R-:W-:Y:S01]  /*9320*/  FMNMX.FTZ R8, R152, R5, !PT ;  /* 0x0000000598087209 */ /* 0x000fe20007810000 */
[----:B------:R-:W-:Y:S01]  /*9330*/  ULDC UR19, c[0x0][0xa80] ;  /* 0x0002a00000137ab9 */ /* 0x000fe20000000800 */
[----:B------:R-:W-:Y:S01]  /*9340*/  LOP3.LUT R18, R18, 0xffffdfff, RZ, 0xc0, !PT ;  /* 0xffffdfff12127812 */ /* 0x000fe200078ec0ff */
[----:B------:R-:W-:Y:S01]  /*9350*/  ULEA UR10, UR7, UR42, 0xc ;  /* 0x0000002a070a7291 */ /* 0x000fe2000f8e603f */
[----:B------:R-:W-:Y:S01]  /*9360*/  FMNMX.FTZ R8, R153, R8, !PT ;  /* 0x0000000899087209 */ /* 0x000fe20007810000 */
[----:B------:R-:W-:Y:S01]  /*9370*/  UMOV UR11, 0x40000040 ;  /* 0x40000040000b7882 */ /* 0x000fe20000000000 */
[----:B------:R-:W-:Y:S01]  /*9380*/  @P1 LOP3.LUT R18, R18, 0x2000, RZ, 0xfc, !PT ;  /* 0x0000200012121812 */ /* 0x000fe200078efcff */
[----:B------:R-:W-:Y:S01]  /*9390*/  UIADD3 UR14, UR10, 0x80, URZ ;  /* 0x000000800a0e7890 */ /* 0x000fe2000fffe03f */
[----:B------:R-:W-:Y:S01]  /*93a0*/  FMNMX.FTZ R8, R156, R8, !PT ;  /* 0x000000089c087209 */ /* 0x000fe20007810000 */
[----:B------:R-:W-:Y:S01]  /*93b0*/  UMOV UR15, 0x40000040 ;  /* 0x40000040000f7882 */ /* 0x000fe20000000000 */
        /* <DEDUP_REMOVED lines=8> */
[C---:B------:R-:W-:Y:S02]  /*9440*/  ISETP.GT.AND P3, PT, R14.reuse, 0x1, P2 ;  /* 0x000000010e00780c */ /* 0x040fe40001764270 */
[----:B------:R-:W-:Y:S02]  /*9450*/  FMNMX.FTZ R8, R165, R8, !PT ;  /* 0x00000008a5087209 */ /* 0x000fe40007810000 */
[----:B------:R-:W-:Y:S02]  /*9460*/  ISETP.GT.AND P4, PT, R14, 0x8, P2 ;  /* 0x000000080e00780c */ /* 0x000fe40001784270 */
[----:B------:R-:W-:Y:S02]  /*9470*/  FMNMX.FTZ R8, R168, R8, !PT ;  /* 0x00000008a8087209 */ /* 0x000fe40007810000 */
[----:B------:R-:W-:-:S02]  /*9480*/  ISETP.GT.AND P5, PT, R14, 0x9, P2 ;  /* 0x000000090e00780c */ /* 0x000fc400017a4270 */
[----:B------:R-:W-:Y:S02]  /*9490*/  FMNMX.FTZ R8, R169, R8, !PT ;  /* 0x00000008a9087209 */ /* 0x000fe40007810000 */
[----:B------:R-:W-:Y:S02]  /*94a0*/  @P1 LOP3.LUT R18, R18, 0x2, RZ, 0xfc, !PT ;  /* 0x0000000212121812 */ /* 0x000fe400078efcff */
[----:B------:R-:W-:Y:S02]  /*94b0*/  FMNMX.FTZ R8, R172, R8, !PT ;  /* 0x00000008ac087209 */ /* 0x000fe40007810000 */
[----:B------:R-:W-:Y:S02]  /*94c0*/  ISETP.LT.OR P3, PT, R15, 0x2, P3 ;  /* 0x000000020f00780c */ /* 0x000fe40001f61670 */
        /* <DEDUP_REMOVED lines=17> */
[----:B------:R-:W0:Y:S01]  /*95e0*/  SHFL.BFLY PT, R9, R8, 0x2, 0x1f ;  /* 0x0c401f0008097f89 */ /* 0x000e2200000e0000 */
        /* <DEDUP_REMOVED lines=16> */
[C---:B------:R-:W-:Y:S02]  /*96f0*/  ISETP.LT.OR P0, PT, R15.reuse, 0x21, P0 ;  /* 0x000000210f00780c */ /* 0x040fe40000701670 */
[----:B0-----:R-:W-:Y:S02]  /*9700*/  FMNMX.FTZ R8, R8, R9, !PT ;  /* 0x0000000908087209 */ /* 0x001fe40007810000 */
[C---:B------:R-:W-:Y:S02]  /*9710*/  ISETP.LT.OR P1, PT, R15.reuse, 0x1, P1 ;  /* 0x000000010f00780c */ /* 0x040fe40000f21670 */
[----:B------:R-:W-:Y:S01]  /*9720*/  ISETP.LT.OR P6, PT, R15, 0x31, P6 ;  /* 0x000000310f00780c */ /* 0x000fe200037c1670 */
[----:B------:R-:W0:Y:S01]  /*9730*/  SHFL.BFLY PT, R9, R8, 0x1, 0x1f ;  /* 0x0c201f0008097f89 */ /* 0x000e2200000e0000 */
[----:B------:R-:W-:-:S02]  /*9740*/  FSEL R154, R154, -INF , !P1 ;  /* 0xff8000009a9a7808 */ /* 0x000fc40004800000 */
[----:B------:R-:W-:-:S04]  /*9750*/  @P2 LOP3.LUT R18, R18, 0x20, RZ, 0xfc, !PT ;  /* 0x0000002012122812 */ /* 0x000fc800078efcff */
[C---:B------:R-:W-:Y:S02]  /*9760*/  LOP3.LUT P2, RZ, R18.reuse, 0x8, RZ, 0xc0, !PT ;  /* 0x0000000812ff7812 */ /* 0x040fe4000784c0ff */
[----:B------:R-:W-:Y:S02]  /*9770*/  LOP3.LUT R18, R18, 0xfffffeff, RZ, 0xc0, !PT ;  /* 0xfffffeff12127812 */ /* 0x000fe400078ec0ff */
[C---:B------:R-:W-:Y:S02]  /*9780*/  ISETP.LT.OR P2, PT, R15.reuse, 0x39, P2 ;  /* 0x000000390f00780c */ /* 0x040fe40001741670 */
[----:B------:R-:W-:Y:S02]  /*9790*/  @P0 LOP3.LUT R18, R18, 0x100, RZ, 0xfc, !PT ;  /* 0x0000010012120812 */ /* 0x000fe400078efcff */
[----:B------:R-:W-:Y:S02]  /*97a0*/  ISETP.LT.OR P0, PT, R15, 0x22, P3 ;  /* 0x000000220f00780c */ /* 0x000fe40001f01670 */
[----:B------:R-:W-:-:S02]  /*97b0*/  LOP3.LUT P3, RZ, R18, 0x2, RZ, 0xc0, !PT ;  /* 0x0000000212ff7812 */ /* 0x000fc4000786c0ff */
[----:B------:R-:W-:Y:S02]  /*97c0*/  LOP3.LUT R18, R18, 0xffffffbf, RZ, 0xc0, !PT ;  /* 0xffffffbf12127812 */ /* 0x000fe400078ec0ff */
[----:B------:R-:W-:Y:S02]  /*97d0*/  ISETP.LT.OR P3, PT, R15, 0x32, P3 ;  /* 0x000000320f00780c */ /* 0x000fe40001f61670 */
[----:B------:R-:W-:Y:S02]  /*97e0*/  FSEL R182, R182, -INF , !P2 ;  /* 0xff800000b6b67808 */ /* 0x000fe40005000000 */
[----:B0-----:R-:W-:Y:S02]  /*97f0*/  FMNMX.FTZ R8, R8, R9, !PT ;  /* 0x0000000908087209 */ /* 0x001fe40007810000 */
[----:B------:R-:W-:Y:S02]  /*9800*/  FSEL R179, R179, -INF , !P3 ;  /* 0xff800000b3b37808 */ /* 0x000fe40005800000 */
[----:B------:R-:W-:-:S02]  /*9810*/  @P0 LOP3.LUT R18, R18, 0x40, RZ, 0xfc, !PT ;  /* 0x0000004012120812 */ /* 0x000fc400078efcff */
[C---:B------:R-:W-:Y:S02]  /*9820*/  ISETP.LT.OR P0, PT, R15.reuse, 0x29, P4 ;  /* 0x000000290f00780c */ /* 0x040fe40002701670 */
        /* <DEDUP_REMOVED lines=38> */
[----:B------:R-:W0:Y:S01]  /*9a90*/  MUFU.EX2 R153, R153 ;  /* 0x0000009900997308 */ /* 0x000e220000000800 */
        /* <DEDUP_REMOVED lines=9> */
[----:B------:R-:W-:Y:S01]  /*9b30*/  MUFU.EX2 R12, R160 ;  /* 0x000000a0000c7308 */ /* 0x000fe20000000800 */
        /* <DEDUP_REMOVED lines=18> */
[----:B------:R-:W-:Y:S02]  /*9c60*/  MUFU.EX2 R160, R168 ;  /* 0x000000a800a07308 */ /* 0x000fe40000000800 */
[----:B------:R-:W-:Y:S01]  /*9c70*/  @!P1 VIADD R10, R10, 0x38860 ;  /* 0x000388600a0a9836 */ /* 0x000fe20000000000 */
[----:B------:R-:W-:-:S04]  /*9c80*/  FMNMX.FTZ R9, R183, R9, !PT ;  /* 0x00000009b7097209 */ /* 0x000fc80007810000 */
[----:B------:R-:W-:Y:S01]  /*9c90*/  @!P1 PRMT R10, RZ, 0x654, R10 ;  /* 0x00000654ff0a9816 */ /* 0x000fe2000000000a */
[----:B------:R-:W1:Y:S01]  /*9ca0*/  SHFL.BFLY PT, R11, R9, 0x2, 0x1f ;  /* 0x0c401f00090b7f89 */ /* 0x000e6200000e0000 */
[----:B------:R-:W-:Y:S08]  /*9cb0*/  MUFU.EX2 R169, R169 ;  /* 0x000000a900a97308 */ /* 0x000ff00000000800 */
[----:B------:R-:W-:Y:S08]  /*9cc0*/  MUFU.EX2 R172, R172 ;  /* 0x000000ac00ac7308 */ /* 0x000ff00000000800 */
[----:B------:R-:W-:Y:S01]  /*9cd0*/  MUFU.EX2 R173, R173 ;  /* 0x000000ad00ad7308 */ /* 0x000fe20000000800 */
[----:B-1----:R-:W-:-:S07]  /*9ce0*/  FMNMX.FTZ R9, R9, R11, !PT ;  /* 0x0000000b09097209 */ /* 0x002fce0007810000 */
[----:B------:R-:W-:Y:S01]  /*9cf0*/  MUFU.EX2 R176, R176 ;  /* 0x000000b000b07308 */ /* 0x000fe20000000800 */
[----:B------:R-:W1:Y:S07]  /*9d00*/  SHFL.BFLY PT, R13, R9, 0x1, 0x1f ;  /* 0x0c201f00090d7f89 */ /* 0x000e6e00000e0000 */
[----:B------:R0:W-:Y:S08]  /*9d10*/  MUFU.EX2 R11, R156 ;  /* 0x0000009c000b7308 */ /* 0x0001f00000000800 */
[----:B------:R-:W-:Y:S01]  /*9d20*/  MUFU.EX2 R177, R177 ;  /* 0x000000b100b17308 */ /* 0x000fe20000000800 */
[----:B0-----:R-:W-:-:S07]  /*9d30*/  F2FP.BF16.F32.PACK_AB R156, R153, R152 ;  /* 0x00000098999c723e */ /* 0x001fce00000010ff */
[----:B------:R-:W-:Y:S01]  /*9d40*/  MUFU.EX2 R180, R180 ;  /* 0x000000b400b47308 */ /* 0x000fe20000000800 */
[----:B-1----:R-:W-:-:S04]  /*9d50*/  FMNMX.FTZ R9, R9, R13, !PT ;  /* 0x0000000d09097209 */ /* 0x002fc80007810000 */
[C---:B------:R-:W-:Y:S01]  /*9d60*/  FSETP.NEU.FTZ.AND P3, PT, R9.reuse, -INF , PT ;  /* 0xff8000000900780b */ /* 0x040fe20003f7d000 */
[C---:B------:R-:W-:Y:S02]  /*9d70*/  FMUL.FTZ R14, R9.reuse, UR19 ;  /* 0x00000013090e7c20 */ /* 0x040fe40008410000 */
[----:B------:R-:W-:Y:S01]  /*9d80*/  MUFU.EX2 R181, R181 ;  /* 0x000000b500b57308 */ /* 0x000fe20000000800 */
[----:B------:R-:W-:Y:S02]  /*9d90*/  FSEL R13, R9, RZ, P3 ;  /* 0x000000ff090d7208 */ /* 0x000fe40001800000 */
[----:B------:R-:W-:-:S03]  /*9da0*/  FSEL R14, R14, RZ, P3 ;  /* 0x000000ff0e0e7208 */ /* 0x000fc60001800000 */
[----:B------:R-:W-:Y:S02]  /*9db0*/  FADD.FTZ R13, -R13, R6 ;  /* 0x000000060d0d7221 */ /* 0x000fe40000010100 */
[----:B------:R0:W1:Y:S01]  /*9dc0*/  MUFU.EX2 R6, R5 ;  /* 0x0000000500067308 */ /* 0x0000620000000800 */
[--C-:B------:R-:W-:Y:S01]  /*9dd0*/  FFMA.FTZ R154, R154, UR19, -R14.reuse ;  /* 0x000000139a9a7c23 */ /* 0x100fe2000801080e */
[--C-:B------:R-:W-:Y:S01]  /*9de0*/  FFMA.FTZ R155, R155, UR19, -R14.reuse ;  /* 0x000000139b9b7c23 */ /* 0x100fe2000801080e */
[--C-:B------:R-:W-:Y:S01]  /*9df0*/  FFMA.FTZ R159, R159, UR19, -R14.reuse ;  /* 0x000000139f9f7c23 */ /* 0x100fe2000801080e */
[--C-:B------:R-:W-:Y:S01]  /*9e00*/  FFMA.FTZ R162, R162, UR19, -R14.reuse ;  /* 0x00000013a2a27c23 */ /* 0x100fe2000801080e */
[--C-:B------:R-:W-:Y:S01]  /*9e10*/  FFMA.FTZ R163, R163, UR19, -R14.reuse ;  /* 0x00000013a3a37c23 */ /* 0x100fe2000801080e */
[--C-:B------:R-:W-:Y:S01]  /*9e20*/  FFMA.FTZ R166, R166, UR19, -R14.reuse ;  /* 0x00000013a6a67c23 */ /* 0x100fe2000801080e */
[----:B------:R-:W-:Y:S01]  /*9e30*/  FFMA.FTZ R167, R167, UR19, -R14 ;  /* 0x00000013a7a77c23 */ /* 0x000fe2000801080e */
[----:B------:R-:W-:Y:S01]  /*9e40*/  MUFU.EX2 R155, R155 ;  /* 0x0000009b009b7308 */ /* 0x000fe20000000800 */
[----:B0-----:R-:W-:Y:S01]  /*9e50*/  FMUL.FTZ R5, R13, UR19 ;  /* 0x000000130d057c20 */ /* 0x001fe20008410000 */
[----:B------:R-:W-:-:S02]  /*9e60*/  IMAD.U32 R13, RZ, RZ, UR37 ;  /* 0x00000025ff0d7e24 */ /* 0x000fc4000f8e00ff */
[--C-:B------:R-:W-:Y:S01]  /*9e70*/  FFMA.FTZ R170, R170, UR19, -R14.reuse ;  /* 0x00000013aaaa7c23 */ /* 0x100fe2000801080e */
[--C-:B------:R-:W-:Y:S01]  /*9e80*/  FFMA.FTZ R171, R171, UR19, -R14.reuse ;  /* 0x00000013abab7c23 */ /* 0x100fe2000801080e */
[--C-:B------:R-:W-:Y:S01]  /*9e90*/  FFMA.FTZ R174, R174, UR19, -R14.reuse ;  /* 0x00000013aeae7c23 */ /* 0x100fe2000801080e */
[----:B------:R-:W-:Y:S02]  /*9ea0*/  @!P2 IMAD R13, R13, 0x40, R23 ;  /* 0x000000400d0da824 */ /* 0x000fe400078e0217 */
[----:B------:R-:W-:Y:S01]  /*9eb0*/  FFMA.FTZ R175, R175, UR19, -R14 ;  /* 0x00000013afaf7c23 */ /* 0x000fe2000801080e */
[----:B------:R-:W0:Y:S01]  /*9ec0*/  MUFU.EX2 R5, R5 ;  /* 0x0000000500057308 */ /* 0x000e220000000800 */
[----:B-1----:R-:W-:Y:S01]  /*9ed0*/  FFMA.FTZ R3, R6, R3, R152 ;  /* 0x0000000306037223 */ /* 0x002fe20000010098 */
[--C-:B------:R-:W-:Y:S01]  /*9ee0*/  FFMA.FTZ R178, R178, UR19, -R14.reuse ;  /* 0x00000013b2b27c23 */ /* 0x100fe2000801080e */
[----:B------:R-:W-:Y:S01]  /*9ef0*/  @!P2 LEA R13, R13, UR41, 0x2 ;  /* 0x000000290d0dac11 */ /* 0x000fe2000f8e10ff */
[--C-:B------:R-:W-:Y:S01]  /*9f00*/  FFMA.FTZ R179, R179, UR19, -R14.reuse ;  /* 0x00000013b3b37c23 */ /* 0x100fe2000801080e */
[----:B------:R-:W-:Y:S01]  /*9f10*/  FADD.FTZ R3, R153, R3 ;  /* 0x0000000399037221 */ /* 0x000fe20000010000 */
[--C-:B------:R-:W-:Y:S01]  /*9f20*/  FFMA.FTZ R182, R182, UR19, -R14.reuse ;  /* 0x00000013b6b67c23 */ /* 0x100fe2000801080e */
[----:B------:R-:W-:Y:S01]  /*9f30*/  F2FP.BF16.F32.PACK_AB R152, R161, R12 ;  /* 0x0000000ca198723e */ /* 0x000fe200000010ff */
[----:B------:R-:W-:Y:S01]  /*9f40*/  @!P2 STS [R13+0x38400], R6 ;  /* 0x038400060d00a388 */ /* 0x000fe20000000800 */
[----:B------:R-:W-:Y:S01]  /*9f50*/  FADD.FTZ R3, R11, R3 ;  /* 0x000000030b037221 */ /* 0x000fe20000010000 */
[----:B------:R-:W-:Y:S01]  /*9f60*/  MUFU.EX2 R159, R159 ;  /* 0x0000009f009f7308 */ /* 0x000fe20000000800 */
[-C--:B------:R-:W-:Y:S01]  /*9f70*/  FMUL.FTZ R24, R24, R6.reuse ;  /* 0x0000000618187220 */ /* 0x080fe20000410000 */
[-C--:B------:R-:W-:Y:S01]  /*9f80*/  FMUL.FTZ R25, R25, R6.reuse ;  /* 0x0000000619197220 */ /* 0x080fe20000410000 */
[----:B------:R-:W-:Y:S01]  /*9f90*/  FADD.FTZ R15, R157, R3 ;  /* 0x000000039d0f7221 */ /* 0x000fe20000010000 */
[-C--:B------:R-:W-:Y:S01]  /*9fa0*/  FMUL.FTZ R28, R28, R6.reuse ;  /* 0x000000061c1c7220 */ /* 0x080fe20000410000 */
[-C--:B------:R-:W-:Y:S01]  /*9fb0*/  FMUL.FTZ R29, R29, R6.reuse ;  /* 0x000000061d1d7220 */ /* 0x080fe20000410000 */
[-C--:B------:R-:W-:Y:S01]  /*9fc0*/  FMUL.FTZ R32, R32, R6.reuse ;  /* 0x0000000620207220 */ /* 0x080fe20000410000 */
[----:B0-----:R0:W-:Y:S01]  /*9fd0*/  @!P2 STS [R13+0x38420], R5 ;  /* 0x038420050d00a388 */ /* 0x0011e20000000800 */
[----:B------:R1:W2:Y:S01]  /*9fe0*/  MUFU.EX2 R3, R154 ;  /* 0x0000009a00037308 */ /* 0x0002a20000000800 */
[----:B------:R-:W-:Y:S01]  /*9ff0*/  FADD.FTZ R15, R12, R15 ;  /* 0x0000000f0c0f7221 */ /* 0x000fe20000010000 */
[-C--:B------:R-:W-:Y:S01]  /*a000*/  FMUL.FTZ R33, R33, R6.reuse ;  /* 0x0000000621217220 */ /* 0x080fe20000410000 */
[-C--:B------:R-:W-:Y:S01]  /*a010*/  FMUL.FTZ R36, R36, R6.reuse ;  /* 0x0000000624247220 */ /* 0x080fe20000410000 */
[-C--:B------:R-:W-:Y:S01]  /*a020*/  FMUL.FTZ R37, R37, R6.reuse ;  /* 0x0000000625257220 */ /* 0x080fe20000410000 */
[----:B------:R-:W-:Y:S01]  /*a030*/  FADD.FTZ R15, R161, R15 ;  /* 0x0000000fa10f7221 */ /* 0x000fe20000010000 */
[-C--:B------:R-:W-:Y:S01]  /*a040*/  FMUL.FTZ R40, R40, R6.reuse ;  /* 0x0000000628287220 */ /* 0x080fe20000410000 */
[----:B------:R-:W-:Y:S01]  /*a050*/  FMUL.FTZ R41, R41, R6 ;  /* 0x0000000629297220 */ /* 0x000fe20000410000 */
[----:B------:R3:W-:Y:S01]  /*a060*/  MUFU.EX2 R153, R162 ;  /* 0x000000a200997308 */ /* 0x0007e20000000800 */
[--C-:B0-----:R-:W-:Y:S01]  /*a070*/  FFMA.FTZ R13, R158, UR19, -R14.reuse ;  /* 0x000000139e0d7c23 */ /* 0x101fe2000801080e */
[----:B------:R-:W-:Y:S01]  /*a080*/  FFMA.FTZ R14, R183, UR19, -R14 ;  /* 0x00000013b70e7c23 */ /* 0x000fe2000801080e */
[----:B------:R-:W-:Y:S01]  /*a090*/  F2FP.BF16.F32.PACK_AB R158, R157, R11 ;  /* 0x0000000b9d9e723e */ /* 0x000fe200000010ff */
[----:B------:R-:W-:Y:S01]  /*a0a0*/  FADD.FTZ R11, R164, R15 ;  /* 0x0000000fa40b7221 */ /* 0x000fe20000010000 */
[----:B-1----:R-:W-:Y:S01]  /*a0b0*/  F2FP.BF16.F32.PACK_AB R154, R165, R164 ;  /* 0x000000a4a59a723e */ /* 0x002fe200000010ff */
[-C--:B------:R-:W-:Y:S01]  /*a0c0*/  FMUL.FTZ R44, R44, R6.reuse ;  /* 0x000000062c2c7220 */ /* 0x080fe20000410000 */
[----:B------:R-:W-:Y:S01]  /*a0d0*/  FMUL.FTZ R45, R45, R6 ;  /* 0x000000062d2d7220 */ /* 0x000fe20000410000 */
[----:B------:R-:W0:Y:S01]  /*a0e0*/  MUFU.EX2 R13, R13 ;  /* 0x0000000d000d7308 */ /* 0x000e220000000800 */
[----:B--2---:R-:W-:Y:S01]  /*a0f0*/  FFMA.FTZ R4, R5, R4, R3 ;  /* 0x0000000405047223 */ /* 0x004fe20000010003 */
[----:B------:R-:W-:Y:S01]  /*a100*/  FADD.FTZ R11, R165, R11 ;  /* 0x0000000ba50b7221 */ /* 0x000fe20000010000 */
[C---:B------:R-:W-:Y:S01]  /*a110*/  F2FP.BF16.F32.PACK_AB R157, R155.reuse, R3 ;  /* 0x000000039b9d723e */ /* 0x040fe200000010ff */
[----:B------:R-:W-:Y:S01]  /*a120*/  FMUL.FTZ R48, R48, R6 ;  /* 0x0000000630307220 */ /* 0x000fe20000410000 */
[----:B------:R-:W-:Y:S01]  /*a130*/  FADD.FTZ R4, R155, R4 ;  /* 0x000000049b047221 */ /* 0x000fe20000010000 */
[----:B------:R-:W-:Y:S01]  /*a140*/  FADD.FTZ R11, R160, R11 ;  /* 0x0000000ba00b7221 */ /* 0x000fe20000010000 */
[----:B------:R-:W-:Y:S01]  /*a150*/  F2FP.BF16.F32.PACK_AB R160, R169, R160 ;  /* 0x000000a0a9a0723e */ /* 0x000fe200000010ff */
[----:B------:R-:W1:Y:S01]  /*a160*/  MUFU.EX2 R163, R163 ;  /* 0x000000a300a37308 */ /* 0x000e620000000800 */
[----:B---3--:R-:W-:Y:S01]  /*a170*/  F2FP.BF16.F32.PACK_AB R162, R173, R172 ;  /* 0x000000acada2723e */ /* 0x008fe200000010ff */
[-C--:B------:R-:W-:Y:S01]  /*a180*/  FMUL.FTZ R49, R49, R6.reuse ;  /* 0x0000000631317220 */ /* 0x080fe20000410000 */
[-C--:B------:R-:W-:Y:S01]  /*a190*/  FMUL.FTZ R52, R52, R6.reuse ;  /* 0x0000000634347220 */ /* 0x080fe20000410000 */
[-C--:B------:R-:W-:Y:S01]  /*a1a0*/  FMUL.FTZ R53, R53, R6.reuse ;  /* 0x0000000635357220 */ /* 0x080fe20000410000 */
[-C--:B------:R-:W-:Y:S01]  /*a1b0*/  FMUL.FTZ R56, R56, R6.reuse ;  /* 0x0000000638387220 */ /* 0x080fe20000410000 */
[-C--:B------:R-:W-:Y:S01]  /*a1c0*/  FMUL.FTZ R57, R57, R6.reuse ;  /* 0x0000000639397220 */ /* 0x080fe20000410000 */
[-C--:B------:R-:W-:Y:S01]  /*a1d0*/  FMUL.FTZ R60, R60, R6.reuse ;  /* 0x000000063c3c7220 */ /* 0x080fe20000410000 */
[----:B------:R-:W2:Y:S01]  /*a1e0*/  MUFU.EX2 R166, R166 ;  /* 0x000000a600a67308 */ /* 0x000ea20000000800 */
        /* <DEDUP_REMOVED lines=9> */
[----:B-1----:R-:W-:Y:S01]  /*a280*/  F2FP.BF16.F32.PACK_AB R153, R163, R153 ;  /* 0x00000099a399723e */ /* 0x002fe200000010ff */
[-C--:B------:R-:W-:Y:S01]  /*a290*/  FMUL.FTZ R69, R69, R6.reuse ;  /* 0x0000000645457220 */ /* 0x080fe20000410000 */
[-C--:B------:R-:W-:Y:S01]  /*a2a0*/  FMUL.FTZ R72, R72, R6.reuse ;  /* 0x0000000648487220 */ /* 0x080fe20000410000 */
[----:B------:R-:W0:Y:S01]  /*a2b0*/  MUFU.EX2 R167, R167 ;  /* 0x000000a700a77308 */ /* 0x000e220000000800 */
[----:B------:R-:W-:Y:S01]  /*a2c0*/  FADD.FTZ R4, R163, R4 ;  /* 0x00000004a3047221 */ /* 0x000fe20000010000 */
[-C--:B------:R-:W-:Y:S01]  /*a2d0*/  FMUL.FTZ R73, R73, R6.reuse ;  /* 0x0000000649497220 */ /* 0x080fe20000410000 */
[-C--:B------:R-:W-:Y:S01]  /*a2e0*/  FMUL.FTZ R76, R76, R6.reuse ;  /* 0x000000064c4c7220 */ /* 0x080fe20000410000 */
[-C--:B------:R-:W-:Y:S01]  /*a2f0*/  FMUL.FTZ R77, R77, R6.reuse ;  /* 0x000000064d4d7220 */ /* 0x080fe20000410000 */
[----:B--2---:R-:W-:Y:S01]  /*a300*/  FADD.FTZ R3, R166, R4 ;  /* 0x00000004a6037221 */ /* 0x004fe20000010000 */
        /* <DEDUP_REMOVED lines=11> */
[C---:B0-----:R-:W-:Y:S01]  /*a3c0*/  F2FP.BF16.F32.PACK_AB R155, R167.reuse, R166 ;  /* 0x000000a6a79b723e */ /* 0x041fe200000010ff */
[----:B------:R-:W-:Y:S01]  /*a3d0*/  FADD.FTZ R3, R167, R3 ;  /* 0x00000003a7037221 */ /* 0x000fe20000010000 */
        /* <DEDUP_REMOVED lines=99> */
[----:B------:R-:W-:Y:S01]  /*aa10*/  F2FP.BF16.F32.PACK_AB R164, R177, R176 ;  /* 0x000000b0b1a4723e */ /* 0x000fe200000010ff */
[----:B------:R2:W-:Y:S01]  /*aa20*/  STSM.16.M88.4 [R186+0x36400], R156 ;  /* 0x0364009cba007844 */ /* 0x0005e20000000200 */
[----:B------:R-:W-:Y:S01]  /*aa30*/  F2FP.BF16.F32.PACK_AB R166, R181, R180 ;  /* 0x000000b4b5a6723e */ /* 0x000fe200000010ff */
[----:B------:R-:W-:Y:S01]  /*aa40*/  FADD.FTZ R3, R170, R3 ;  /* 0x00000003aa037221 */ /* 0x000fe20000010000 */
[----:B-1----:R-:W-:Y:S01]  /*aa50*/  F2FP.BF16.F32.PACK_AB R165, R179, R178 ;  /* 0x000000b2b3a5723e */ /* 0x002fe200000010ff */
[----:B------:R2:W-:Y:S01]  /*aa60*/  STSM.16.M88.4 [R189], R152 ;  /* 0x00000098bd007844 */ /* 0x0005e20000000200 */
[----:B0-----:R-:W-:Y:S01]  /*aa70*/  F2FP.BF16.F32.PACK_AB R167, R14, R182 ;  /* 0x000000b60ea7723e */ /* 0x001fe200000010ff */
[----:B------:R-:W-:Y:S01]  /*aa80*/  FADD.FTZ R11, R169, R11 ;  /* 0x0000000ba90b7221 */ /* 0x000fe20000010000 */
[----:B------:R-:W-:Y:S01]  /*aa90*/  FADD.FTZ R3, R171, R3 ;  /* 0x00000003ab037221 */ /* 0x000fe20000010000 */
[----:B------:R2:W-:Y:S01]  /*aaa0*/  STSM.16.M88.4 [R187], R160 ;  /* 0x000000a0bb007844 */ /* 0x0005e20000000200 */
[----:B------:R-:W-:Y:S01]  /*aab0*/  ISETP.GT.AND P2, PT, R7, UR32, PT ;  /* 0x0000002007007c0c */ /* 0x000fe2000bf44270 */
[----:B------:R-:W-:Y:S01]  /*aac0*/  FADD.FTZ R172, R172, R11 ;  /* 0x0000000bacac7221 */ /* 0x000fe20000010000 */
[----:B------:R-:W-:Y:S01]  /*aad0*/  FADD.FTZ R174, R174, R3 ;  /* 0x00000003aeae7221 */ /* 0x000fe20000010000 */
[----:B------:R2:W-:Y:S01]  /*aae0*/  STSM.16.M88.4 [R188], R164 ;  /* 0x000000a4bc007844 */ /* 0x0005e20000000200 */
[----:B------:R-:W-:Y:S01]  /*aaf0*/  WARPGROUP.ARRIVE ;  /* 0x00000000000079c5 */ /* 0x000fe20000000000 */
[----:B------:R-:W-:Y:S01]  /*ab00*/  FADD.FTZ R173, R173, R172 ;  /* 0x000000acadad7221 */ /* 0x000fe20000010000 */
[----:B------:R-:W-:Y:S01]  /*ab10*/  FADD.FTZ R175, R175, R174 ;  /* 0x000000aeafaf7221 */ /* 0x000fe20000010000 */
[----:B------:R-:W-:Y:S01]  /*ab20*/  UMOV UR37, UR7 ;  /* 0x0000000700257c82 */ /* 0x000fe20008000000 */
[----:B------:R-:W-:-:S02]  /*ab30*/  VIADD R7, R7, 0xffffffff ;  /* 0xffffffff07077836 */ /* 0x000fc40000000000 */
[----:B------:R-:W-:Y:S01]  /*ab40*/  FADD.FTZ R176, R176, R173 ;  /* 0x000000adb0b07221 */ /* 0x000fe20000010000 */
[----:B------:R-:W-:Y:S01]  /*ab50*/  HGMMA.64x256x16.F32.BF16 R24, R156, gdesc[UR8].tnspB, R24, gsb0 ;  /* 0x43e000089c187df0 */ /* 0x000fe20008001818 */
[----:B------:R-:W-:Y:S01]  /*ab60*/  UMOV UR11, 0x40000040 ;  /* 0x40000040000b7882 */ /* 0x000fe20000000000 */
[----:B------:R-:W-:Y:S01]  /*ab70*/  FADD.FTZ R178, R178, R175 ;  /* 0x000000afb2b27221 */ /* 0x000fe20000010000 */
[----:B------:R-:W-:Y:S01]  /*ab80*/  FADD.FTZ R177, R177, R176 ;  /* 0x000000b0b1b17221 */ /* 0x000fe20000010000 */
[----:B------:R-:W-:Y:S02]  /*ab90*/  IMAD.MOV.U32 R5, RZ, RZ, R8 ;  /* 0x000000ffff057224 */ /* 0x000fe400078e0008 */
[----:B------:R-:W-:Y:S01]  /*aba0*/  FADD.FTZ R179, R179, R178 ;  /* 0x000000b2b3b37221 */ /* 0x000fe20000010000 */
[----:B------:R-:W-:Y:S01]  /*abb0*/  FADD.FTZ R180, R180, R177 ;  /* 0x000000b1b4b47221 */ /* 0x000fe20000010000 */
[----:B------:R-:W-:Y:S02]  /*abc0*/  IMAD.MOV.U32 R6, RZ, RZ, R9 ;  /* 0x000000ffff067224 */ /* 0x000fe400078e0009 */
[----:B------:R-:W-:Y:S01]  /*abd0*/  FADD.FTZ R179, R182, R179 ;  /* 0x000000b3b6b37221 */ /* 0x000fe20000010000 */
[----:B------:R-:W-:-:S03]  /*abe0*/  FADD.FTZ R3, R181, R180 ;  /* 0x000000b4b5037221 */ /* 0x000fc60000010000 */
[----:B------:R-:W-:Y:S01]  /*abf0*/  FADD.FTZ R4, R14, R179 ;  /* 0x000000b30e047221 */ /* 0x000fe20000010000 */
[----:B------:R-:W-:Y:S02]  /*ac00*/  WARPGROUP.DEPBAR.LE gsb0, 0x0 ;  /* 0x00008000000079c5 */ /* 0x000fe40000010000 */
[----:B------:R-:W-:-:S11]  /*ac10*/  WARPGROUP.ARRIVE ;  /* 0x00000000000079c5 */ /* 0x000fd60000000000 */
[----:B------:R-:W-:Y:S01]  /*ac20*/  HGMMA.64x256x16.F32.BF16 R24, R152, gdesc[UR12].tnspB, R24, gsb0 ;  /* 0x43e0000c98187df0 */ /* 0x000fe20008001818 */
[----:B------:R-:W-:Y:S01]  /*ac30*/  UIADD3 UR14, UR10, 0x100, URZ ;  /* 0x000001000a0e7890 */ /* 0x000fe2000fffe03f */
[----:B------:R-:W-:Y:S01]  /*ac40*/  UMOV UR15, 0x40000040 ;  /* 0x40000040000f7882 */ /* 0x000fe20000000000 */
[----:B------:R-:W-:Y:S01]  /*ac50*/  UIADD3 UR10, UR10, 0x180, URZ ;  /* 0x000001800a0a7890 */ /* 0x000fe2000fffe03f */
[----:B------:R-:W-:Y:S02]  /*ac60*/  WARPGROUP.DEPBAR.LE gsb0, 0x0 ;  /* 0x00008000000079c5 */ /* 0x000fe40000010000 */
[----:B------:R-:W-:-:S15]  /*ac70*/  WARPGROUP.ARRIVE ;  /* 0x00000000000079c5 */ /* 0x000fde0000000000 */
[----:B------:R-:W-:-:S07]  /*ac80*/  NOP ;  /* 0x0000000000007918 */ /* 0x000fce0000000000 */
        /* <DEDUP_REMOVED lines=16> */
[----:B------:R-:W-:Y:S01]  /*ad90*/  IMAD.MOV.U32 R6, RZ, RZ, R9 ;  /* 0x000000ffff067224 */ /* 0x000fe200078e0009 */
[----:B------:R-:W-:Y:S01]  /*ada0*/  UMOV UR37, UR7 ;  /* 0x0000000700257c82 */ /* 0x000fe20008000000 */
[----:B------:R-:W-:-:S07]  /*adb0*/  IMAD.MOV.U32 R5, RZ, RZ, R8 ;  /* 0x000000ffff057224 */ /* 0x000fce00078e0008 */
.L_x_6161:
[----:B------:R-:W0:Y:S08]  /*adc0*/  LDC R8, c[0x0][0x448] ;  /* 0x00011200ff087b82 */ /* 0x000e300000000800 */
[----:B--2---:R-:W1:Y:S01]  /*add0*/  LDC R10, c[0x0][0xadc] ;  /* 0x0002b700ff0a7b82 */ /* 0x004e620000000800 */
[----:B0-----:R-:W-:Y:S01]  /*ade0*/  ISETP.NE.AND P5, PT, R8, 0x1, PT ;  /* 0x000000010800780c */ /* 0x001fe20003fa5270 */
[----:B------:R-:W-:Y:S01]  /*adf0*/  VIADD R8, R185, 0x3f ;  /* 0x0000003fb9087836 */ /* 0x000fe20000000000 */
[----:B-1----:R-:W-:-:S11]  /*ae00*/  ISETP.GE.AND P6, PT, R10, 0x1, PT ;  /* 0x000000010a00780c */ /* 0x002fd60003fc6270 */
[----:B------:R-:W0:Y:S08]  /*ae10*/  @P5 LDC R9, c[0x0][0x44c] ;  /* 0x00011300ff095b82 */ /* 0x000e300000000800 */
[----:B------:R-:W1:Y:S01]  /*ae20*/  @P5 LDC R12, c[0x0][0x450] ;  /* 0x00011400ff0c5b82 */ /* 0x000e620000000800 */
[----:B0-----:R-:W-:-:S05]  /*ae30*/  @P5 IMAD.HI.U32 R9, R8, R9, RZ ;  /* 0x0000000908095227 */ /* 0x001fca00078e00ff */
[----:B-1----:R-:W-:Y:S02]  /*ae40*/  @P5 SHF.R.U32.HI R8, RZ, R12, R9 ;  /* 0x0000000cff085219 */ /* 0x002fe40000011609 */
[----:B------:R-:W-:-:S05]  /*ae50*/  IADD3 R9, R16, 0x1, -R17 ;  /* 0x0000000110097810 */ /* 0x000fca0007ffe811 */
[----:B------:R-:W-:-:S04]  /*ae60*/  IMAD.IADD R8, R9, 0x1, R8 ;  /* 0x0000000109087824 */ /* 0x000fc800078e0208 */
[----:B------:R-:W-:Y:S01]  /*ae70*/  VIADD R12, R8, -UR26 ;  /* 0x8000001a080c7c36 */ /* 0x000fe20008000000 */
[----:B------:R-:W-:Y:S06]  /*ae80*/  @!P6 BRA `(.L_x_6179) ;  /* 0x000000000040e947 */ /* 0x000fec0003800000 */
[----:B------:R-:W-:-:S05]  /*ae90*/  IMAD.MOV.U32 R11, RZ, RZ, R8 ;  /* 0x000000ffff0b7224 */ /* 0x000fca00078e0008 */
        /* <DEDUP_REMOVED lines=9> */
.L_x_6180:
[----:B------:R-:W-:-:S13]  /*af30*/  ISETP.NE.AND P2, PT, R10, 0x1, PT ;  /* 0x000000010a00780c */ /* 0x000fda0003f45270 */
[----:B------:R-:W0:Y:S02]  /*af40*/  @P2 LDC.64 R8, c[0x0][0xae0] ;  /* 0x0002b800ff082b82 */ /* 0x000e240000000a00 */
[----:B0-----:R-:W-:-:S05]  /*af50*/  @P2 IMAD.HI.U32 R8, R11, R8, RZ ;  /* 0x000000080b082227 */ /* 0x001fca00078e00ff */
[----:B------:R-:W-:-:S07]  /*af60*/  @P2 SHF.R.U32.HI R11, RZ, R9, R8 ;  /* 0x00000009ff0b2219 */ /* 0x000fce0000011608 */
.L_x_6181:
[----:B------:R-:W-:-:S05]  /*af70*/  IMAD R11, R11, R10, RZ ;  /* 0x0000000a0b0b7224 */ /* 0x000fca00078e02ff */
[----:B------:R-:W-:-:S07]  /*af80*/  VIMNMX R12, R12, R11, !PT ;  /* 0x0000000b0c0c7248 */ /* 0x000fce0007fe0100 */
.L_x_6179:
[----:B------:R-:W-:-:S05]  /*af90*/  VIADD R12, R12, 0x3f ;  /* 0x0000003f0c0c7836 */ /* 0x000fca0000000000 */
[----:B------:R-:W-:-:S04]  /*afa0*/  SHF.R.S32.HI R9, RZ, 0x1f, R12 ;  /* 0x0000001fff097819 */ /* 0x000fc8000001140c */
[----:B------:R-:W-:-:S04]  /*afb0*/  LEA.HI R9, R9, R12, RZ, 0x6 ;  /* 0x0000000c09097211 */ /* 0x000fc800078f30ff */
[----:B------:R-:W-:-:S04]  /*afc0*/  SHF.R.S32.HI R8, RZ, 0x6, R9 ;  /* 0x00000006ff087819 */ /* 0x000fc80000011409 */
[----:B------:R-:W-:-:S04]  /*afd0*/  VIMNMX R8, R191, R8, !PT ;  /* 0x00000008bf087248 */ /* 0x000fc80007fe0100 */
[----:B------:R-:W-:-:S13]  /*afe0*/  ISETP.GE.AND P2, PT, R7, R8, PT ;  /* 0x000000080700720c */ /* 0x000fda0003f46270 */
[----:B------:R-:W-:Y:S05]  /*aff0*/  @!P2 BRA `(.L_x_6182) ;  /* 0x000000280038a947 */ /* 0x000fea0003800000 */
[----:B------:R-:W-:Y:S01]  /*b000*/  IMAD.MOV.U32 R9, RZ, RZ, R6 ;  /* 0x000000ffff097224 */ /* 0x000fe200078e0006 */
[----:B------:R-:W-:Y:S01]  /*b010*/  UMOV UR7, UR37 ;  /* 0x0000002500077c82 */ /* 0x000fe20008000000 */
[----:B------:R-:W-:-:S07]  /*b020*/  IMAD.MOV.U32 R10, RZ, RZ, R5 ;  /* 0x000000ffff0a7224 */ /* 0x000fce00078e0005 */
.L_x_6191:
[----:B------:R-:W-:Y:S01]  /*b030*/  UIADD3 UR37, UR7, 0x1, URZ ;  /* 0x0000000107257890 */ /* 0x000fe2000fffe03f */
[C---:B------:R-:W-:Y:S01]  /*b040*/  ISETP.GT.AND P2, PT, R7.reuse, R8, PT ;  /* 0x000000080700720c */ /* 0x040fe20003f44270 */
[----:B------:R-:W-:Y:S02]  /*b050*/  VIADD R7, R7, 0xffffffff ;  /* 0xffffffff07077836 */ /* 0x000fe40000000000 */
[----:B------:R-:W-:-:S04]  /*b060*/  UISETP.NE.AND UP0, UPT, UR37, 0x2, UPT ;  /* 0x000000022500788c */ /* 0x000fc8000bf05270 */
[----:B------:R-:W-:Y:S02]  /*b070*/  USEL UR5, URZ, 0x1, UP0 ;  /* 0x000000013f057887 */ /* 0x000fe40008000000 */
[----:B------:R-:W-:-:S04]  /*b080*/  USEL UR37, UR37, URZ, UP0 ;  /* 0x0000003f25257287 */ /* 0x000fc80008000000 */
[----:B------:R-:W-:Y:S01]  /*b090*/  LOP3.LUT R2, R2, UR5, RZ, 0x3c, !PT ;  /* 0x0000000502027c12 */ /* 0x000fe2000f8e3cff */
[----:B-1----:R-:W-:Y:S07]  /*b0a0*/  @!P0 BRA `(.L_x_6183) ;  /* 0x0000000000048947 */ /* 0x002fee0003800000 */
[----:B------:R-:W-:Y:S01]  /*b0b0*/  BPT.TRAP 0x1 ;  /* 0x000000040000795c */ /* 0x000fe20000300000 */
.L_x_6183:
[----:B------:R-:W-:Y:S01]  /*b0c0*/  ULEA UR5, UR37, UR41, 0x3 ;  /* 0x0000002925057291 */ /* 0x000fe2000f8e183f */
[----:B------:R-:W-:-:S08]  /*b0d0*/  SHF.L.U32 R5, R2, 0x1f, RZ ;  /* 0x0000001f02057819 */ /* 0x000fd000000006ff */
[----:B------:R0:W1:Y:S01]  /*b0e0*/  SYNCS.PHASECHK.TRANS64.TRYWAIT P3, [UR5+0x38830], R5 ;  /* 0x03883005ff0075a7 */ /* 0x0000620008060145 */
[----:B------:R-:W-:Y:S05]  /*b0f0*/  @!P0 BRA `(.L_x_6184) ;  /* 0x0000000000048947 */ /* 0x000fea0003800000 */
[----:B------:R-:W-:Y:S01]  /*b100*/  BPT.TRAP 0x1 ;  /* 0x000000040000795c */ /* 0x000fe20000300000 */
.L_x_6184:
[----:B-1----:R-:W-:Y:S05]  /*b110*/  @P3 BRA `(.L_x_6185) ;  /* 0x0000000000083947 */ /* 0x002fea0003800000 */
[----:B------:R-:W1:Y:S02]  /*b120*/  SYNCS.PHASECHK.TRANS64.TRYWAIT P3, [UR5+0x38830], R5 ;  /* 0x03883005ff0075a7 */ /* 0x000e640008060145 */
[----:B-1----:R-:W-:Y:S05]  /*b130*/  @!P3 BRA `(.L_x_6186) ;  /* 0x000001400008b947 */ /* 0x002fea0003800000 */
.L_x_6185:
        /* <DEDUP_REMOVED lines=23> */
.L_x_6187:
[----:B------:R2:W3:Y:S01]  /*b2b0*/  SYNCS.PHASECHK.TRANS64.TRYWAIT P3, [UR5+0x38850], R5 ;  /* 0x03885005ff0075a7 */ /* 0x0004e20008060145 */
[----:B------:R-:W-:Y:S05]  /*b2c0*/  @!P0 BRA `(.L_x_6188) ;  /* 0x0000000000048947 */ /* 0x000fea0003800000 */
[----:B------:R-:W-:Y:S01]  /*b2d0*/  BPT.TRAP 0x1 ;  /* 0x000000040000795c */ /* 0x000fe20000300000 */
.L_x_6188:
[----:B---3--:R-:W-:Y:S05]  /*b2e0*/  @P3 BRA `(.L_x_6189) ;  /* 0x0000000000083947 */ /* 0x008fea0003800000 */
[----:B------:R-:W3:Y:S02]  /*b2f0*/  SYNCS.PHASECHK.TRANS64.TRYWAIT P3, [UR5+0x38850], R5 ;  /* 0x03885005ff0075a7 */ /* 0x000ee40008060145 */
[----:B---3--:R-:W-:Y:S05]  /*b300*/  @!P3 BRA `(.L_x_6190) ;  /* 0x0000013c00acb947 */ /* 0x008fea0003800000 */
.L_x_6189:
[----:B------:R-:W-:Y:S01]  /*b310*/  ULEA UR26, UR37, UR4, 0xc ;  /* 0x00000004251a7291 */ /* 0x000fe2000f8e603f */
[----:B------:R-:W-:Y:S01]  /*b320*/  WARPGROUP.ARRIVE ;  /* 0x00000000000079c5 */ /* 0x000fe20000000000 */
[----:B------:R-:W-:Y:S01]  /*b330*/  UMOV UR27, 0x40000040 ;  /* 0x40000040001b7882 */ /* 0x000fe20000000000 */
[----:B------:R-:W-:-:S04]  /*b340*/  UIADD3 UR28, UR6, 0x2, URZ ;  /* 0x00000002061c7890 */ /* 0x000fc8000fffe03f */
[----:B-1----:R-:W1:Y:S01]  /*b350*/  S2R R6, SR_TID.X ;  /* 0x0000000000067919 */ /* 0x002e620000002100 */
[----:B------:R-:W-:Y:S01]  /*b360*/  UIADD3 UR30, UR26, 0x2, URZ ;  /* 0x000000021a1e7890 */ /* 0x000fe2000fffe03f */
[----:B------:R-:W-:Y:S01]  /*b370*/  IMAD.U32 R11, RZ, RZ, UR5 ;  /* 0x00000005ff0b7e24 */ /* 0x000fe2000f8e00ff */
[----:B------:R-:W-:Y:S01]  /*b380*/  UMOV UR29, 0x40000040 ;  /* 0x40000040001d7882 */ /* 0x000fe20000000000 */
[----:B------:R-:W-:Y:S01]  /*b390*/  UMOV UR31, 0x40000040 ;  /* 0x40000040001f7882 */ /* 0x000fe20000000000 */
[----:B------:R-:W-:Y:S01]  /*b3a0*/  HGMMA.64x64x16.F32.BF16 R152, gdesc[UR24], R152, gsb0 ;  /* 0x00e00000189879f0 */ /* 0x000fe20008001898 */
[----:B------:R-:W-:Y:S01]  /*b3b0*/  UIADD3 UR15, UR6, 0x800, URZ ;  /* 0x00000800060f7890 */ /* 0x000fe2000fffe03f */
[----:B------:R-:W-:Y:S01]  /*b3c0*/  ISETP.NE.AND P3, PT, R184, RZ, PT ;  /* 0x000000ffb800720c */ /* 0x000fe20003f65270 */
[----:B------:R-:W-:Y:S01]  /*b3d0*/  UIADD3 UR18, UR26, 0x800, URZ ;  /* 0x000008001a127890 */ /* 0x000fe2000fffe03f */
[----:B------:R-:W-:Y:S01]  /*b3e0*/  ULDC UR19, c[0x0][0xa80] ;  /* 0x0002a00000137ab9 */ /* 0x000fe20000000800 */
        /* <DEDUP_REMOVED lines=249> */
[----:B------:R-:W-:Y:S01]  /*c380*/  ULEA UR10, UR37, UR42, 0xc ;  /* 0x0000002a250a7291 */ /* 0x000fe2000f8e603f */
[----:B------:R-:W-:-:S03]  /*c390*/  UMOV UR11, 0x40000040 ;  /* 0x40000040000b7882 */ /* 0x000fc60000000000 */
[----:B------:R-:W-:Y:S01]  /*c3a0*/  UIADD3 UR14, UR10, 0x80, URZ ;  /* 0x000000800a0e7890 */ /* 0x000fe2000fffe03f */
        /* <DEDUP_REMOVED lines=56> */
[----:B------:R-:W-:Y:S01]  /*c730*/  FMUL.FTZ R24, R24, R10 ;  /* 0x0000000a18187220 */ /* 0x000fe20000410000 */
        /* <DEDUP_REMOVED lines=8> */
[----:B------:R-:W-:Y:S01]  /*c7c0*/  FMUL.FTZ R32, R32, R10 ;  /* 0x0000000a20207220 */ /* 0x000fe20000410000 */
[----:B------:R-:W-:Y:S01]  /*c7d0*/  FMNMX.FTZ R6, R163, R6, !PT ;  /* 0x00000006a3067209 */ /* 0x000fe20007810000 */
[-C--:B------:R-:W-:Y:S01]  /*c7e0*/  FMUL.FTZ R33, R33, R10.reuse ;  /* 0x0000000a21217220 */ /* 0x080fe20000410000 */
[-C--:B------:R-:W-:Y:S01]  /*c7f0*/  FMUL.FTZ R36, R36, R10.reuse ;  /* 0x0000000a24247220 */ /* 0x080fe20000410000 */
[----:B------:R-:W-:Y:S01]  /*c800*/  FMUL.FTZ R37, R37, R10 ;  /* 0x0000000a25257220 */ /* 0x000fe20000410000 */
[----:B------:R-:W-:Y:S01]  /*c810*/  FMNMX.FTZ R6, R166, R6, !PT ;  /* 0x00000006a6067209 */ /* 0x000fe20007810000 */
[----:B------:R-:W0:Y:S01]  /*c820*/  MUFU.EX2 R160, R160 ;  /* 0x000000a000a07308 */ /* 0x000e220000000800 */
        /* <DEDUP_REMOVED lines=8> */
[----:B-1----:R-:W-:Y:S01]  /*c8b0*/  FADD.FTZ R3, R157, R3 ;  /* 0x000000039d037221 */ /* 0x002fe20000010000 */
[----:B------:R-:W-:Y:S01]  /*c8c0*/  FMUL.FTZ R48, R48, R10 ;  /* 0x0000000a30307220 */ /* 0x000fe20000410000 */
[----:B------:R-:W-:Y:S01]  /*c8d0*/  FMNMX.FTZ R6, R171, R6, !PT ;  /* 0x00000006ab067209 */ /* 0x000fe20007810000 */
[-C--:B------:R-:W-:Y:S01]  /*c8e0*/  FMUL.FTZ R49, R49, R10.reuse ;  /* 0x0000000a31317220 */ /* 0x080fe20000410000 */
[-C--:B------:R-:W-:Y:S01]  /*c8f0*/  FMUL.FTZ R52, R52, R10.reuse ;  /* 0x0000000a34347220 */ /* 0x080fe20000410000 */
[----:B------:R-:W-:Y:S01]  /*c900*/  FMUL.FTZ R53, R53, R10 ;  /* 0x0000000a35357220 */ /* 0x000fe20000410000 */
[----:B------:R-:W-:Y:S01]  /*c910*/  FMNMX.FTZ R6, R174, R6, !PT ;  /* 0x00000006ae067209 */ /* 0x000fe20007810000 */
[----:B------:R-:W1:Y:S01]  /*c920*/  MUFU.EX2 R164, R164 ;  /* 0x000000a400a47308 */ /* 0x000e620000000800 */
[----:B0-----:R-:W-:Y:S01]  /*c930*/  FADD.FTZ R3, R160, R3 ;  /* 0x00000003a0037221 */ /* 0x001fe20000010000 */
        /* <DEDUP_REMOVED lines=75> */
[----:B------:R-:W-:-:S03]  /*cdf0*/  UMOV UR7, UR37 ;  /* 0x0000002500077c82 */ /* 0x000fc60008000000 */
[----:B------:R-:W-:Y:S01]  /*ce00*/  FADD.FTZ R9, -R6, R9 ;  /* 0x0000000906097221 */ /* 0x000fe20000010100 */
[----:B------:R-:W-:Y:S02]  /*ce10*/  @!P3 IMAD R12, R12, 0x40, R23 ;  /* 0x000000400c0cb824 */ /* 0x000fe400078e0217 */
[----:B--2---:R-:W-:Y:S01]  /*ce20*/  FADD.FTZ R3, R180, R3 ;  /* 0x00000003b4037221 */ /* 0x004fe20000010000 */
[----:B------:R-:W-:Y:S02]  /*ce30*/  FMUL.FTZ R9, R9, UR19 ;  /* 0x0000001309097c20 */ /* 0x000fe40008410000 */
        /* <DEDUP_REMOVED lines=17> */
[-C--:B------:R-:W-:Y:S01]  /*cf50*/  FMUL.FTZ R47, R47, R9.reuse ;  /* 0x000000092f2f7220 */ /* 0x080fe20000410000 */
        /* <DEDUP_REMOVED lines=19> */
[-C--:B------:R-:W-:Y:S01]  /*d090*/  FMUL.FTZ R50, R50, R9.reuse ;  /* 0x0000000932327220 */ /* 0x080fe20000410000 */
        /* <DEDUP_REMOVED lines=17> */
[----:B0-----:R-:W-:Y:S01]  /*d1b0*/  F2FP.BF16.F32.PACK_AB R158, R165, R164 ;  /* 0x000000a4a59e723e */ /* 0x001fe200000010ff */
[-C--:B------:R-:W-:Y:S01]  /*d1c0*/  FMUL.FTZ R71, R71, R9.reuse ;  /* 0x0000000947477220 */ /* 0x080fe20000410000 */
        /* <DEDUP_REMOVED lines=74> */
[----:B------:R-:W2:Y:S03]  /*d670*/  MUFU.EX2 R182, R182 ;  /* 0x000000b600b67308 */ /* 0x000ea60000000800 */
[----:B------:R-:W-:-:S05]  /*d680*/  FADD.FTZ R175, R175, R174 ;  /* 0x000000aeafaf7221 */ /* 0x000fca0000010000 */
[----:B------:R-:W3:Y:S01]  /*d690*/  MUFU.EX2 R183, R183 ;  /* 0x000000b700b77308 */ /* 0x000ee20000000800 */
[----:B0-----:R-:W-:Y:S01]  /*d6a0*/  F2FP.BF16.F32.PACK_AB R165, R179, R178 ;  /* 0x000000b2b3a5723e */ /* 0x001fe200000010ff */
        /* <DEDUP_REMOVED lines=8> */
[----:B------:R-:W-:Y:S02]  /*d730*/  UMOV UR11, 0x40000040 ;  /* 0x40000040000b7882 */ /* 0x000fe40000000000 */
[----:B------:R-:W-:Y:S02]  /*d740*/  WARPGROUP.DEPBAR.LE gsb0, 0x0 ;  /* 0x00008000000079c5 */ /* 0x000fe40000010000 */
        /* <DEDUP_REMOVED lines=25> */
.L_x_6182:
[----:B------:R-:W-:-:S13]  /*d8e0*/  ISETP.GE.AND P2, PT, R7, R191, PT ;  /* 0x000000bf0700720c */ /* 0x000fda0003f46270 */
[----:B------:R-:W-:Y:S05]  /*d8f0*/  @!P2 BRA `(.L_x_6192) ;  /* 0x0000003000dca947 */ /* 0x000fea0003800000 */
[----:B-1----:R-:W-:Y:S01]  /*d900*/  IMAD.MOV.U32 R11, RZ, RZ, R6 ;  /* 0x000000ffff0b7224 */ /* 0x002fe200078e0006 */
[----:B------:R-:W-:Y:S01]  /*d910*/  UMOV UR7, UR37 ;  /* 0x0000002500077c82 */ /* 0x000fe20008000000 */
[----:B------:R-:W-:-:S07]  /*d920*/  IMAD.MOV.U32 R12, RZ, RZ, R5 ;  /* 0x000000ffff0c7224 */ /* 0x000fce00078e0005 */
.L_x_6209:
[----:B------:R-:W-:-:S04]  /*d930*/  UIADD3 UR37, UR7, 0x1, URZ ;  /* 0x0000000107257890 */ /* 0x000fc8000fffe03f */
[----:B------:R-:W-:-:S04]  /*d940*/  UISETP.NE.AND UP0, UPT, UR37, 0x2, UPT ;  /* 0x000000022500788c */ /* 0x000fc8000bf05270 */
[----:B------:R-:W-:Y:S02]  /*d950*/  USEL UR5, URZ, 0x1, UP0 ;  /* 0x000000013f057887 */ /* 0x000fe40008000000 */
[----:B------:R-:W-:-:S04]  /*d960*/  USEL UR37, UR37, URZ, UP0 ;  /* 0x0000003f25257287 */ /* 0x000fc80008000000 */
[----:B------:R-:W-:Y:S01]  /*d970*/  LOP3.LUT R2, R2, UR5, RZ, 0x3c, !PT ;  /* 0x0000000502027c12 */ /* 0x000fe2000f8e3cff */
[----:B--2---:R-:W-:Y:S07]  /*d980*/  @!P0 BRA `(.L_x_6193) ;  /* 0x0000000000048947 */ /* 0x004fee0003800000 */
[----:B------:R-:W-:Y:S01]  /*d990*/  BPT.TRAP 0x1 ;  /* 0x000000040000795c */ /* 0x000fe20000300000 */
.L_x_6193:
[----:B------:R-:W-:Y:S01]  /*d9a0*/  ULEA UR5, UR37, UR41, 0x3 ;  /* 0x0000002925057291 */ /* 0x000fe2000f8e183f */
[----:B------:R-:W-:-:S08]  /*d9b0*/  SHF.L.U32 R5, R2, 0x1f, RZ ;  /* 0x0000001f02057819 */ /* 0x000fd000000006ff */
[----:B------:R0:W1:Y:S01]  /*d9c0*/  SYNCS.PHASECHK.TRANS64.TRYWAIT P2, [UR5+0x38830], R5 ;  /* 0x03883005ff0075a7 */ /* 0x0000620008040145 */
[----:B------:R-:W-:Y:S05]  /*d9d0*/  @!P0 BRA `(.L_x_6194) ;  /* 0x0000000000048947 */ /* 0x000fea0003800000 */
[----:B------:R-:W-:Y:S01]  /*d9e0*/  BPT.TRAP 0x1 ;  /* 0x000000040000795c */ /* 0x000fe20000300000 */
.L_x_6194:
[----:B-1----:R-:W-:Y:S05]  /*d9f0*/  @P2 BRA `(.L_x_6195) ;  /* 0x0000000000082947 */ /* 0x002fea0003800000 */
[----:B------:R-:W1:Y:S02]  /*da00*/  SYNCS.PHASECHK.TRANS64.TRYWAIT P2, [UR5+0x38830], R5 ;  /* 0x03883005ff0075a7 */ /* 0x000e640008040145 */
[----:B-1----:R-:W-:Y:S05]  /*da10*/  @!P2 BRA `(.L_x_6196) ;  /* 0x000001180000a947 */ /* 0x002fea0003800000 */
.L_x_6195:
        /* <DEDUP_REMOVED lines=23> */
.L_x_6197:
[----:B------:R2:W3:Y:S01]  /*db90*/  SYNCS.PHASECHK.TRANS64.TRYWAIT P2, [UR5+0x38850], R5 ;  /* 0x03885005ff0075a7 */ /* 0x0004e20008040145 */
[----:B------:R-:W-:Y:S05]  /*dba0*/  @!P0 BRA `(.L_x_6198) ;  /* 0x0000000000048947 */ /* 0x000fea0003800000 */
[----:B------:R-:W-:Y:S01]  /*dbb0*/  BPT.TRAP 0x1 ;  /* 0x000000040000795c */ /* 0x000fe20000300000 */
.L_x_6198:
[----:B---3--:R-:W-:Y:S05]  /*dbc0*/  @P2 BRA `(.L_x_6199) ;  /* 0x0000000000082947 */ /* 0x008fea0003800000 */
[----:B------:R-:W3:Y:S02]  /*dbd0*/  SYNCS.PHASECHK.TRANS64.TRYWAIT P2, [UR5+0x38850], R5 ;  /* 0x03885005ff0075a7 */ /* 0x000ee40008040145 */
[----:B---3--:R-:W-:Y:S05]  /*dbe0*/  @!P2 BRA `(.L_x_6200) ;  /* 0x0000011400a4a947 */ /* 0x008fea0003800000 */
.L_x_6199:
[----:B------:R-:W-:Y:S01]  /*dbf0*/  ULEA UR26, UR37, UR4, 0xc ;  /* 0x00000004251a7291 */ /* 0x000fe2000f8e603f */
[----:B------:R-:W-:Y:S01]  /*dc00*/  WARPGROUP.ARRIVE ;  /* 0x00000000000079c5 */ /* 0x000fe20000000000 */
[----:B------:R-:W-:Y:S01]  /*dc10*/  UMOV UR27, 0x40000040 ;  /* 0x40000040001b7882 */ /* 0x000fe20000000000 */
[----:B------:R-:W-:-:S04]  /*dc20*/  UIADD3 UR28, UR6, 0x2, URZ ;  /* 0x00000002061c7890 */ /* 0x000fc8000fffe03f */
[----:B-1----:R-:W1:Y:S01]  /*dc30*/  S2R R6, SR_TID.X ;  /* 0x0000000000067919 */ /* 0x002e620000002100 */
[----:B------:R-:W-:Y:S01]  /*dc40*/  UIADD3 UR30, UR26, 0x2, URZ ;  /* 0x000000021a1e7890 */ /* 0x000fe2000fffe03f */
[----:B------:R-:W3:Y:S01]  /*dc50*/  @P5 LDC R8, c[0x0][0x44c] ;  /* 0x00011300ff085b82 */ /* 0x000ee20000000800 */
[----:B------:R-:W-:Y:S01]  /*dc60*/  UMOV UR29, 0x40000040 ;  /* 0x40000040001d7882 */ /* 0x000fe20000000000 */
[----:B------:R-:W-:Y:S01]  /*dc70*/  UMOV UR31, 0x40000040 ;  /* 0x40000040001f7882 */ /* 0x000fe20000000000 */
[----:B------:R-:W-:Y:S01]  /*dc80*/  HGMMA.64x64x16.F32.BF16 R152, gdesc[UR24], R152, gsb0 ;  /* 0x00e00000189879f0 */ /* 0x000fe20008001898 */
[----:B------:R-:W-:Y:S01]  /*dc90*/  UIADD3 UR15, UR6, 0x800, URZ ;  /* 0x00000800060f7890 */ /* 0x000fe2000fffe03f */
[----:B------:R-:W-:Y:S01]  /*dca0*/  IMAD.U32 R10, RZ, RZ, UR5 ;  /* 0x00000005ff0a7e24 */ /* 0x000fe2000f8e00ff */
[----:B------:R-:W-:Y:S01]  /*dcb0*/  UIADD3 UR18, UR26, 0x800, URZ ;  /* 0x000008001a127890 */ /* 0x000fe2000fffe03f */
[----:B------:R-:W-:Y:S02]  /*dcc0*/  ULDC UR5, c[0x0][0xad4] ;  /* 0x0002b50000057ab9 */ /* 0x000fe40000000800 */
[----:B------:R-:W-:Y:S01]  /*dcd0*/  ULOP3.LUT UR5, URZ, UR5, URZ, 0x33, !UPT ;  /* 0x000000053f057292 */ /* 0x000fe2000f8e333f */
[----:B-1----:R-:W-:-:S05]  /*dce0*/  SHF.R.U32.HI R6, RZ, 0x7, R6 ;  /* 0x00000007ff067819 */ /* 0x002fca0000011606 */
[----:B0-2---:R0:W1:Y:S02]  /*dcf0*/  SHFL.IDX PT, R5, R6, RZ, 0x1f ;  /* 0x00001fff06057589 */ /* 0x00506400000e0000 */
[----:B0-----:R-:W-:-:S04]  /*dd00*/  IMAD.IADD R6, R190, 0x1, R185 ;  /* 0x00000001be067824 */ /* 0x001fc800078e02b9 */
[----:B---3--:R-:W-:Y:S01]  /*dd10*/  @P5 IMAD.HI.U32 R8, R6, R8, RZ ;  /* 0x0000000806085227 */ /* 0x008fe200078e00ff */
[----:B-1----:R-:W-:Y:S02]  /*dd20*/  R2UR UR10, R5 ;  /* 0x00000000050a72ca */ /* 0x002fe400000e0000 */
[----:B------:R-:W0:Y:S11]  /*dd30*/  @P5 LDC R5, c[0x0][0x450] ;  /* 0x00011400ff055b82 */ /* 0x000e360000000800 */
[----:B------:R-:W-:-:S03]  /*dd40*/  UISETP.GT.AND UP0, UPT, UR10, 0x7f, UPT ;  /* 0x0000007f0a00788c */ /* 0x000fc6000bf04270 */
[----:B------:R-:W-:Y:S01]  /*dd50*/  UMOV UR10, 0x4 ;  /* 0x00000004000a7882 */ /* 0x000fe20000000000 */
[----:B------:R-:W-:Y:S02]  /*dd60*/  USEL UR14, URZ, 0x2, !UP0 ;  /* 0x000000023f0e7887 */ /* 0x000fe4000c000000 */
[----:B------:R-:W-:Y:S01]  /*dd70*/  USEL UR11, UR10, 0x2, UP0 ;  /* 0x000000020a0b7887 */ /* 0x000fe20008000000 */
[----:B------:R-:W-:Y:S02]  /*dd80*/  WARPGROUP.DEPBAR.LE gsb0, 0x0 ;  /* 0x00008000000079c5 */ /* 0x000fe40000010000 */
[----:B------:R-:W-:Y:S01]  /*dd90*/  WARPGROUP.ARRIVE ;  /* 0x00000000000079c5 */ /* 0x000fe20000000000 */
[----:B------:R-:W-:Y:S01]  /*dda0*/  USEL UR10, UR10, 0x6, !UP0 ;  /* 0x000000060a0a7887 */ /* 0x000fe2000c000000 */
[----:B0-----:R-:W-:Y:S01]  /*ddb0*/  @P5 SHF.R.U32.HI R6, RZ, R5, R8 ;  /* 0x00000005ff065219 */ /* 0x001fe20000011608 */
[----:B------:R-:W-:-:S03]  /*ddc0*/  @!P1 VIADD R5, R10, 0x38840 ;  /* 0x000388400a059836 */ /* 0x000fc60000000000 */
[----:B------:R-:W-:Y:S01]  /*ddd0*/  HGMMA.64x64x16.F32.BF16 R152, gdesc[UR28], R152, gsb0 ;  /* 0x00e000001c9879f0 */ /* 0x000fe20008001898 */
[----:B------:R-:W-:Y:S02]  /*dde0*/  UIADD3 UR28, UR6, 0x4, URZ ;  /* 0x00000004061c7890 */ /* 0x000fe4000fffe03f */
[----:B------:R-:W-:Y:S01]  /*ddf0*/  UIADD3 UR30, UR26, 0x4, URZ ;  /* 0x000000041a1e7890 */ /* 0x000fe2000fffe03f */
[----:B------:R-:W0:Y:S01]  /*de00*/  SHFL.IDX PT, R21, R6, RZ, 0x1c1f ;  /* 0x001c1fff06157589 */ /* 0x000e2200000e0000 */
[----:B------:R-:W-:Y:S01]  /*de10*/  UMOV UR29, 0x40000040 ;  /* 0x40000040001d7882 */ /* 0x000fe20000000000 */
[----:B------:R-:W-:Y:S01]  /*de20*/  UMOV UR31, 0x40000040 ;  /* 0x40000040001f7882 */ /* 0x000fe20000000000 */
[----:B------:R-:W-:Y:S01]  /*de30*/  @!P1 PRMT R5, RZ, 0x654, R5 ;  /* 0x00000654ff059816 */ /* 0x000fe20000000005 */
        /* <DEDUP_REMOVED lines=238> */
[----:B------:R1:W-:Y:S02]  /*ed20*/  @!P1 SYNCS.ARRIVE.TRANS64.RED.A1T0 RZ, [R5+URZ], RZ ;  /* 0x000000ff05ff99a7 */ /* 0x0003e4000810043f */
[----:B-1----:R-:W-:-:S05]  /*ed30*/  IMAD.SHL.U32 R5, R7, 0x40, RZ ;  /* 0x0000004007057824 */ /* 0x002fca00078e00ff */
[----:B------:R-:W-:-:S04]  /*ed40*/  IADD3 R14, -R19, 0x1, -R5 ;  /* 0x00000001130e7810 */ /* 0x000fc80007ffe905 */
[----:B------:R-:W-:-:S05]  /*ed50*/  IADD3 R14, -R17, R14, R16 ;  /* 0x0000000e110e7210 */ /* 0x000fca0007ffe110 */
[C---:B------:R-:W-:Y:S02]  /*ed60*/  VIADD R13, R14.reuse, UR10 ;  /* 0x0000000a0e0d7c36 */ /* 0x040fe40008000000 */
[----:B------:R-:W-:Y:S01]  /*ed70*/  VIADD R14, R14, UR5 ;  /* 0x000000050e0e7c36 */ /* 0x000fe20008000000 */
[----:B------:R-:W-:Y:S01]  /*ed80*/  ULDC UR5, c[0x0][0xadc] ;  /* 0x0002b70000057ab9 */ /* 0x000fe20000000800 */
        /* <DEDUP_REMOVED lines=15> */
.L_x_6203:
[----:B------:R-:W-:-:S05]  /*ee80*/  IMAD.U32 R234, RZ, RZ, UR5 ;  /* 0x00000005ffea7e24 */ /* 0x000fca000f8e00ff */
[----:B------:R-:W-:-:S13]  /*ee90*/  ISETP.NE.AND P2, PT, R234, 0x1, PT ;  /* 0x00000001ea00780c */ /* 0x000fda0003f45270 */
[----:B------:R-:W0:Y:S02]  /*eea0*/  @P2 LDC.64 R8, c[0x0][0xae0] ;  /* 0x0002b800ff082b82 */ /* 0x000e240000000a00 */
[----:B0-----:R-:W-:-:S05]  /*eeb0*/  @P2 IMAD.HI.U32 R8, R21, R8, RZ ;  /* 0x0000000815082227 */ /* 0x001fca00078e00ff */
[----:B------:R-:W-:-:S07]  /*eec0*/  @P2 SHF.R.U32.HI R21, RZ, R9, R8 ;  /* 0x00000009ff152219 */ /* 0x000fce0000011608 */
.L_x_6204:
[----:B------:R-:W-:Y:S05]  /*eed0*/  BSYNC B0 ;  /* 0x0000000000007941 */ /* 0x000fea0003800000 */
.L_x_6202:
[----:B------:R-:W-:-:S04]  /*eee0*/  IMAD R21, R21, R234, -R5 ;  /* 0x000000ea15157224 */ /* 0x000fc800078e0a05 */
[----:B------:R-:W-:-:S05]  /*eef0*/  IMAD.IADD R21, R21, 0x1, -R19 ;  /* 0x0000000115157824 */ /* 0x000fca00078e0a13 */
[----:B------:R-:W-:Y:S02]  /*ef00*/  VIMNMX R20, R20, R21, !PT ;  /* 0x0000001514147248 */ /* 0x000fe40007fe0100 */
[----:B------:R-:W-:-:S07]  /*ef10*/  VIADDMNMX R15, R21, R234, R15, PT ;  /* 0x000000ea150f7246 */ /* 0x000fce000380010f */
.L_x_6201:
[----:B------:R-:W-:Y:S01]  /*ef20*/  ISETP.GT.AND P2, PT, R7, -0x1, PT ;  /* 0xffffffff0700780c */ /* 0x000fe20003f44270 */
[----:B------:R-:W0:Y:S03]  /*ef30*/  SHFL.IDX PT, R6, R6, 0x1, 0x1c1f ;  /* 0x003c1f0006067f89 */ /* 0x000e2600000e0000 */
        /* <DEDUP_REMOVED lines=11> */
[--C-:B0-----:R-:W-:Y:S01]  /*eff0*/  IMAD.IADD R13, R13, 0x1, R6.reuse ;  /* 0x000000010d0d7824 */ /* 0x101fe200078e0206 */
        /* <DEDUP_REMOVED lines=51> */
.L_x_6207:
[----:B------:R-:W-:-:S05]  /*f330*/  IMAD.U32 R15, RZ, RZ, UR5 ;  /* 0x00000005ff0f7e24 */ /* 0x000fca000f8e00ff */
[----:B------:R-:W-:-:S13]  /*f340*/  ISETP.NE.AND P3, PT, R15, 0x1, PT ;  /* 0x000000010f00780c */ /* 0x000fda0003f65270 */
[----:B------:R-:W0:Y:S02]  /*f350*/  @P3 LDC.64 R8, c[0x0][0xae0] ;  /* 0x0002b800ff083b82 */ /* 0x000e240000000a00 */
[----:B0-----:R-:W-:-:S05]  /*f360*/  @P3 IMAD.HI.U32 R8, R6, R8, RZ ;  /* 0x0000000806083227 */ /* 0x001fca00078e00ff */
[----:B------:R-:W-:-:S07]  /*f370*/  @P3 SHF.R.U32.HI R6, RZ, R9, R8 ;  /* 0x00000009ff063219 */ /* 0x000fce0000011608 */
.L_x_6208:
[----:B------:R-:W-:Y:S05]  /*f380*/  BSYNC B0 ;  /* 0x0000000000007941 */ /* 0x000fea0003800000 */
.L_x_6206:
[----:B------:R-:W-:-:S04]  /*f390*/  IMAD R5, R6, R15, -R5 ;  /* 0x0000000f06057224 */ /* 0x000fc800078e0a05 */
[----:B------:R-:W-:-:S05]  /*f3a0*/  IMAD.IADD R5, R5, 0x1, -R19 ;  /* 0x0000000105057824 */ /* 0x000fca00078e0a13 */
[----:B------:R-:W-:Y:S02]  /*f3b0*/  VIMNMX R14, R14, R5, !PT ;  /* 0x000000050e0e7248 */ /* 0x000fe40007fe0100 */
[----:B------:R-:W-:-:S07]  /*f3c0*/  VIADDMNMX R13, R5, R15, R13, PT ;  /* 0x0000000f050d7246 */ /* 0x000fce000380010d */
.L_x_6205:
[----:B------:R-:W-:Y:S01]  /*f3d0*/  FMNMX.FTZ R5, R152, R12, !PT ;  /* 0x0000000c98057209 */ /* 0x000fe20007810000 */
[----:B------:R-:W-:Y:S01]  /*f3e0*/  ULDC UR19, c[0x0][0xa80] ;  /* 0x0002a00000137ab9 */ /* 0x000fe20000000800 */
[----:B------:R-:W-:Y:S01]  /*f3f0*/  ULEA UR10, UR37, UR42, 0xc ;  /* 0x0000002a250a7291 */ /* 0x000fe2000f8e603f */
[----:B------:R-:W-:Y:S01]  /*f400*/  @!P1 VIADD R10, R10, 0x38860 ;  /* 0x000388600a0a9836 */ /* 0x000fe20000000000 */
[----:B------:R-:W-:Y:S01]  /*f410*/  FMNMX.FTZ R5, R153, R5, !PT ;  /* 0x0000000599057209 */ /* 0x000fe20007810000 */
[----:B------:R-:W-:Y:S01]  /*f420*/  UMOV UR11, 0x40000040 ;  /* 0x40000040000b7882 */ /* 0x000fe20000000000 */
[----:B------:R-:W-:Y:S02]  /*f430*/  UIADD3 UR14, UR10, 0x80, URZ ;  /* 0x000000800a0e7890 */ /* 0x000fe4000fffe03f */
[----:B------:R-:W-:Y:S01]  /*f440*/  FMNMX.FTZ R5, R156, R5, !PT ;  /* 0x000000059c057209 */ /* 0x000fe20007810000 */
[----:B------:R-:W-:Y:S01]  /*f450*/  UMOV UR15, 0x40000040 ;  /* 0x40000040000f7882 */ /* 0x000fe20000000000 */
[----:B------:R-:W-:-:S02]  /*f460*/  @!P1 PRMT R10, RZ, 0x654, R10 ;  /* 0x00000654ff0a9816 */ /* 0x000fc4000000000a */
        /* <DEDUP_REMOVED lines=16> */
[----:B0-----:R-:W-:-:S04]  /*f570*/  FMNMX.FTZ R5, R5, R6, !PT ;  /* 0x0000000605057209 */ /* 0x001fc80007810000 */
[C---:B------:R-:W-:Y:S01]  /*f580*/  FSETP.NEU.FTZ.AND P3, PT, R5.reuse, -INF , PT ;  /* 0xff8000000500780b */ /* 0x040fe20003f7d000 */
[----:B------:R-:W-:-:S03]  /*f590*/  FMUL.FTZ R6, R5, UR19 ;  /* 0x0000001305067c20 */ /* 0x000fc60008410000 */
[----:B------:R-:W-:Y:S02]  /*f5a0*/  FSEL R8, R5, RZ, P3 ;  /* 0x000000ff05087208 */ /* 0x000fe40001800000 */
[----:B------:R-:W-:Y:S02]  /*f5b0*/  FSEL R6, R6, RZ, P3 ;  /* 0x000000ff06067208 */ /* 0x000fe40001800000 */
[----:B------:R-:W-:Y:S01]  /*f5c0*/  ISETP.GT.AND P3, PT, R14, 0x1, P2 ;  /* 0x000000010e00780c */ /* 0x000fe20001764270 */
[----:B------:R-:W-:Y:S02]  /*f5d0*/  FADD.FTZ R8, -R8, R12 ;  /* 0x0000000c08087221 */ /* 0x000fe40000010100 */
[--C-:B------:R-:W-:Y:S01]  /*f5e0*/  FFMA.FTZ R152, R152, UR19, -R6.reuse ;  /* 0x0000001398987c23 */ /* 0x100fe20008010806 */
[----:B------:R-:W-:Y:S01]  /*f5f0*/  ISETP.LT.OR P4, PT, R13, 0x2, P3 ;  /* 0x000000020d00780c */ /* 0x000fe20001f81670 */
[--C-:B------:R-:W-:Y:S01]  /*f600*/  FFMA.FTZ R153, R153, UR19, -R6.reuse ;  /* 0x0000001399997c23 */ /* 0x100fe20008010806 */
[----:B------:R-:W-:Y:S01]  /*f610*/  ISETP.GT.AND P3, PT, R14, 0x8, P2 ;  /* 0x000000080e00780c */ /* 0x000fe20001764270 */
[--C-:B------:R-:W-:Y:S01]  /*f620*/  FFMA.FTZ R156, R156, UR19, -R6.reuse ;  /* 0x000000139c9c7c23 */ /* 0x100fe20008010806 */
[----:B------:R-:W-:Y:S01]  /*f630*/  FSEL R155, R155, -INF , !P4 ;  /* 0xff8000009b9b7808 */ /* 0x000fe20006000000 */
[--C-:B------:R-:W-:Y:S01]  /*f640*/  FFMA.FTZ R157, R157, UR19, -R6.reuse ;  /* 0x000000139d9d7c23 */ /* 0x100fe20008010806 */
[----:B------:R-:W-:Y:S01]  /*f650*/  ISETP.GT.AND P4, PT, R14, 0x9, P2 ;  /* 0x000000090e00780c */ /* 0x000fe20001784270 */
[--C-:B------:R-:W-:Y:S01]  /*f660*/  FFMA.FTZ R160, R160, UR19, -R6.reuse ;  /* 0x00000013a0a07c23 */ /* 0x100fe20008010806 */
[----:B------:R-:W-:Y:S01]  /*f670*/  ISETP.LT.OR P3, PT, R13, 0x9, P3 ;  /* 0x000000090d00780c */ /* 0x000fe20001f61670 */
[--C-:B------:R-:W-:Y:S01]  /*f680*/  FFMA.FTZ R161, R161, UR19, -R6.reuse ;  /* 0x00000013a1a17c23 */ /* 0x100fe20008010806 */
[----:B------:R-:W-:Y:S01]  /*f690*/  ISETP.LT.OR P4, PT, R13, 0xa, P4 ;  /* 0x0000000a0d00780c */ /* 0x000fe20002781670 */
[--C-:B------:R-:W-:Y:S01]  /*f6a0*/  FFMA.FTZ R164, R164, UR19, -R6.reuse ;  /* 0x00000013a4a47c23 */ /* 0x100fe20008010806 */
[----:B------:R-:W-:Y:S01]  /*f6b0*/  FSEL R158, R158, -INF , !P3 ;  /* 0xff8000009e9e7808 */ /* 0x000fe20005800000 */
[--C-:B------:R-:W-:Y:S01]  /*f6c0*/  FFMA.FTZ R165, R165, UR19, -R6.reuse ;  /* 0x00000013a5a57c23 */ /* 0x100fe20008010806 */
[----:B------:R-:W-:Y:S01]  /*f6d0*/  FSEL R159, R159, -INF , !P4 ;  /* 0xff8000009f9f7808 */ /* 0x000fe20006000000 */
[--C-:B------:R-:W-:Y:S01]  /*f6e0*/  FFMA.FTZ R168, R168, UR19, -R6.reuse ;  /* 0x00000013a8a87c23 */ /* 0x100fe20008010806 */
[C---:B------:R-:W-:Y:S01]  /*f6f0*/  ISETP.GT.AND P4, PT, R14.reuse, 0x11, P2 ;  /* 0x000000110e00780c */ /* 0x040fe20001784270 */
[--C-:B------:R-:W-:Y:S01]  /*f700*/  FFMA.FTZ R169, R169, UR19, -R6.reuse ;  /* 0x00000013a9a97c23 */ /* 0x100fe20008010806 */
[----:B------:R-:W-:Y:S01]  /*f710*/  ISETP.GT.AND P3, PT, R14, 0x10, P2 ;  /* 0x000000100e00780c */ /* 0x000fe20001764270 */
[--C-:B------:R-:W-:Y:S01]  /*f720*/  FFMA.FTZ R172, R172, UR19, -R6.reuse ;  /* 0x00000013acac7c23 */ /* 0x100fe20008010806 */
[----:B------:R-:W-:Y:S01]  /*f730*/  ISETP.LT.OR P4, PT, R13, 0x12, P4 ;  /* 0x000000120d00780c */ /* 0x000fe20002781670 */
[--C-:B------:R-:W-:Y:S01]  /*f740*/  FFMA.FTZ R173, R173, UR19, -R6.reuse ;  /* 0x00000013adad7c23 */ /* 0x100fe20008010806 */
[--C-:B------:R-:W-:Y:S01]  /*f750*/  FFMA.FTZ R176, R176, UR19, -R6.reuse ;  /* 0x00000013b0b07c23 */ /* 0x100fe20008010806 */
[--C-:B------:R-:W-:Y:S01]  /*f760*/  FFMA.FTZ R177, R177, UR19, -R6.reuse ;  /* 0x00000013b1b17c23 */ /* 0x100fe20008010806 */
[----:B------:R-:W-:Y:S01]  /*f770*/  FSEL R163, R163, -INF , !P4 ;  /* 0xff800000a3a37808 */ /* 0x000fe20006000000 */
[--C-:B------:R-:W-:Y:S01]  /*f780*/  FFMA.FTZ R180, R180, UR19, -R6.reuse ;  /* 0x00000013b4b47c23 */ /* 0x100fe20008010806 */
[----:B------:R-:W-:Y:S01]  /*f790*/  ISETP.GT.AND P4, PT, R14, 0x19, P2 ;  /* 0x000000190e00780c */ /* 0x000fe20001784270 */
[----:B------:R-:W-:Y:S01]  /*f7a0*/  FFMA.FTZ R181, R181, UR19, -R6 ;  /* 0x00000013b5b57c23 */ /* 0x000fe20008010806 */
[C---:B------:R-:W-:Y:S01]  /*f7b0*/  ISETP.LT.OR P3, PT, R13.reuse, 0x11, P3 ;  /* 0x000000110d00780c */ /* 0x040fe20001f61670 */
[----:B------:R-:W-:Y:S01]  /*f7c0*/  FMUL.FTZ R8, R8, UR19 ;  /* 0x0000001308087c20 */ /* 0x000fe20008410000 */
        /* <DEDUP_REMOVED lines=11> */
[----:B------:R-:W1:Y:S01]  /*f880*/  MUFU.EX2 R153, R153 ;  /* 0x0000009900997308 */ /* 0x000e620000000800 */
[----:B------:R-:W-:Y:S02]  /*f890*/  FSEL R166, R166, -INF , !P3 ;  /* 0xff800000a6a67808 */ /* 0x000fe40005800000 */
[----:B------:R-:W-:Y:S02]  /*f8a0*/  ISETP.LT.OR P4, PT, R13, 0x2a, P4 ;  /* 0x0000002a0d00780c */ /* 0x000fe40002781670 */
[C---:B------:R-:W-:Y:S02]  /*f8b0*/  ISETP.GT.AND P3, PT, R14.reuse, 0x20, P2 ;  /* 0x000000200e00780c */ /* 0x040fe40001764270 */
[----:B------:R-:W-:Y:S01]  /*f8c0*/  FSEL R175, R175, -INF , !P4 ;  /* 0xff800000afaf7808 */ /* 0x000fe20006000000 */
[----:B------:R-:W-:Y:S01]  /*f8d0*/  MUFU.EX2 R157, R157 ;  /* 0x0000009d009d7308 */ /* 0x000fe20000000800 */
[----:B------:R-:W-:Y:S01]  /*f8e0*/  ISETP.GT.AND P4, PT, R14, RZ, P2 ;  /* 0x000000ff0e00720c */ /* 0x000fe20001784270 */
[----:B0-----:R-:W-:Y:S01]  /*f8f0*/  FFMA.FTZ R3, R8, R3, R152 ;  /* 0x0000000308037223 */ /* 0x001fe20000010098 */
[C---:B------:R-:W-:Y:S01]  /*f900*/  ISETP.LT.OR P3, PT, R13.reuse, 0x21, P3 ;  /* 0x000000210d00780c */ /* 0x040fe20001f61670 */
[-C--:B------:R-:W-:Y:S01]  /*f910*/  FMUL.FTZ R24, R24, R8.reuse ;  /* 0x0000000818187220 */ /* 0x080fe20000410000 */
[----:B------:R-:W-:Y:S01]  /*f920*/  ISETP.LT.OR P4, PT, R13, 0x1, P4 ;  /* 0x000000010d00780c */ /* 0x000fe20002781670 */
[-C--:B------:R-:W-:Y:S01]  /*f930*/  FMUL.FTZ R25, R25, R8.reuse ;  /* 0x0000000819197220 */ /* 0x080fe20000410000 */
[----:B------:R-:W-:Y:S01]  /*f940*/  FSEL R170, R170, -INF , !P3 ;  /* 0xff800000aaaa7808 */ /* 0x000fe20005800000 */
[----:B------:R-:W-:Y:S01]  /*f950*/  MUFU.EX2 R161, R161 ;  /* 0x000000a100a17308 */ /* 0x000fe20000000800 */
[----:B------:R-:W-:Y:S01]  /*f960*/  FSEL R9, R154, -INF , !P4 ;  /* 0xff8000009a097808 */ /* 0x000fe20006000000 */
[----:B-1----:R-:W-:Y:S01]  /*f970*/  FADD.FTZ R3, R153, R3 ;  /* 0x0000000399037221 */ /* 0x002fe20000010000 */
[----:B------:R-:W-:Y:S01]  /*f980*/  ISETP.GT.AND P3, PT, R14, 0x28, P2 ;  /* 0x000000280e00780c */ /* 0x000fe20001764270 */
[-C--:B------:R-:W-:Y:S01]  /*f990*/  FMUL.FTZ R28, R28, R8.reuse ;  /* 0x000000081c1c7220 */ /* 0x080fe20000410000 */
[----:B------:R-:W-:Y:S01]  /*f9a0*/  FMNMX.FTZ R6, R9, R11, !PT ;  /* 0x0000000b09067209 */ /* 0x000fe20007810000 */
[----:B------:R-:W-:Y:S01]  /*f9b0*/  FMUL.FTZ R29, R29, R8 ;  /* 0x000000081d1d7220 */ /* 0x000fe20000410000 */
[----:B------:R-:W-:Y:S01]  /*f9c0*/  ISETP.LT.OR P3, PT, R13, 0x29, P3 ;  /* 0x000000290d00780c */ /* 0x000fe20001f61670 */
[----:B------:R-:W0:Y:S01]  /*f9d0*/  MUFU.EX2 R154, R156 ;  /* 0x0000009c009a7308 */ /* 0x000e220000000800 */
[----:B------:R-:W-:Y:S01]  /*f9e0*/  FMNMX.FTZ R6, R155, R6, !PT ;  /* 0x000000069b067209 */ /* 0x000fe20007810000 */
[-C--:B------:R-:W-:Y:S01]  /*f9f0*/  FMUL.FTZ R32, R32, R8.reuse ;  /* 0x0000000820207220 */ /* 0x080fe20000410000 */
[----:B------:R-:W-:Y:S01]  /*fa00*/  FSEL R174, R174, -INF , !P3 ;  /* 0xff800000aeae7808 */ /* 0x000fe20005800000 */
[----:B------:R-:W-:Y:S01]  /*fa10*/  FMUL.FTZ R33, R33, R8 ;  /* 0x0000000821217220 */ /* 0x000fe20000410000 */
[----:B------:R-:W-:Y:S01]  /*fa20*/  FMNMX.FTZ R6, R158, R6, !PT ;  /* 0x000000069e067209 */ /* 0x000fe20007810000 */
[----:B------:R-:W-:Y:S01]  /*fa30*/  FMUL.FTZ R36, R36, R8 ;  /* 0x0000000824247220 */ /* 0x000fe20000410000 */
[----:B------:R-:W-:Y:S01]  /*fa40*/  ISETP.GT.AND P3, PT, R14, 0x30, P2 ;  /* 0x000000300e00780c */ /* 0x000fe20001764270 */
[----:B------:R-:W1:Y:S01]  /*fa50*/  MUFU.EX2 R156, R160 ;  /* 0x000000a0009c7308 */ /* 0x000e620000000800 */
[----:B------:R-:W-:Y:S01]  /*fa60*/  FMNMX.FTZ R6, R159, R6, !PT ;  /* 0x000000069f067209 */ /* 0x000fe20007810000 */
[-C--:B------:R-:W-:Y:S01]  /*fa70*/  FMUL.FTZ R37, R37, R8.reuse ;  /* 0x0000000825257220 */ /* 0x080fe20000410000 */
[----:B------:R-:W-:Y:S01]  /*fa80*/  ISETP.LT.OR P3, PT, R13, 0x31, P3 ;  /* 0x000000310d00780c */ /* 0x000fe20001f61670 */
[----:B------:R-:W-:Y:S01]  /*fa90*/  FMUL.FTZ R40, R40, R8 ;  /* 0x0000000828287220 */ /* 0x000fe20000410000 */
[----:B------:R-:W-:Y:S01]  /*faa0*/  FMNMX.FTZ R6, R162, R6, !PT ;  /* 0x00000006a2067209 */ /* 0x000fe20007810000 */
[----:B------:R-:W-:Y:S01]  /*fab0*/  FMUL.FTZ R41, R41, R8 ;  /* 0x0000000829297220 */ /* 0x000fe20000410000 */
[----:B------:R-:W-:Y:S01]  /*fac0*/  FSEL R178, R178, -INF , !P3 ;  /* 0xff800000b2b27808 */ /* 0x000fe20005800000 */
[----:B------:R-:W2:Y:S01]  /*fad0*/  MUFU.EX2 R164, R164 ;  /* 0x000000a400a47308 */ /* 0x000ea20000000800 */
[----:B------:R-:W-:Y:S01]  /*fae0*/  FMNMX.FTZ R6, R163, R6, !PT ;  /* 0x00000006a3067209 */ /* 0x000fe20007810000 */
[----:B0-----:R-:W-:Y:S01]  /*faf0*/  FADD.FTZ R3, R154, R3 ;  /* 0x000000039a037221 */ /* 0x001fe20000010000 */
[----:B------:R-:W-:Y:S01]  /*fb00*/  ISETP.GT.AND P3, PT, R14, 0x31, P2 ;  /* 0x000000310e00780c */ /* 0x000fe20001764270 */
[----:B------:R-:W-:Y:S01]  /*fb10*/  FMUL.FTZ R44, R44, R8 ;  /* 0x000000082c2c7220 */ /* 0x000fe20000410000 */
[----:B------:R-:W-:Y:S01]  /*fb20*/  FMNMX.FTZ R6, R166, R6, !PT ;  /* 0x00000006a6067209 */ /* 0x000fe20007810000 */
[----:B------:R-:W-:Y:S01]  /*fb30*/  FADD.FTZ R3, R157, R3 ;  /* 0x000000039d037221 */ /* 0x000fe20000010000 */
[----:B------:R-:W-:Y:S01]  /*fb40*/  ISETP.GT.AND P4, PT, R14, 0x38, P2 ;  /* 0x000000380e00780c */ /* 0x000fe20001784270 */
[----:B------:R-:W0:Y:S01]  /*fb50*/  MUFU.EX2 R165, R165 ;  /* 0x000000a500a57308 */ /* 0x000e220000000800 */
[----:B------:R-:W-:Y:S01]  /*fb60*/  FMNMX.FTZ R6, R167, R6, !PT ;  /* 0x00000006a7067209 */ /* 0x000fe20007810000 */
[----:B-1----:R-:W-:Y:S01]  /*fb70*/  FADD.FTZ R3, R156, R3 ;  /* 0x000000039c037221 */ /* 0x002fe20000010000 */
[----:B------:R-:W-:Y:S01]  /*fb80*/  ISETP.LT.OR P3, PT, R13, 0x32, P3 ;  /* 0x000000320d00780c */ /* 0x000fe20001f61670 */
[----:B------:R-:W-:Y:S01]  /*fb90*/  FMUL.FTZ R45, R45, R8 ;  /* 0x000000082d2d7220 */ /* 0x000fe20000410000 */
[----:B------:R-:W-:Y:S01]  /*fba0*/  FMNMX.FTZ R6, R170, R6, !PT ;  /* 0x00000006aa067209 */ /* 0x000fe20007810000 */
[----:B------:R-:W-:Y:S01]  /*fbb0*/  FADD.FTZ R3, R161, R3 ;  /* 0x00000003a1037221 */ /* 0x000fe20000010000 */
[----:B------:R-:W-:Y:S01]  /*fbc0*/  ISETP.GT.AND P2, PT, R14, 0x39, P2 ;  /* 0x000000390e00780c */ /* 0x000fe20001744270 */
[----:B------:R-:W1:Y:S01]  /*fbd0*/  MUFU.EX2 R160, R168 ;  /* 0x000000a800a07308 */ /* 0x000e620000000800 */
[----:B------:R-:W-:Y:S01]  /*fbe0*/  FMNMX.FTZ R6, R171, R6, !PT ;  /* 0x00000006ab067209 */ /* 0x000fe20007810000 */
[----:B--2---:R-:W-:Y:S01]  /*fbf0*/  FADD.FTZ R3, R164, R3 ;  /* 0x00000003a4037221 */ /* 0x004fe20000010000 */
        /* <DEDUP_REMOVED lines=8> */
[----:B------:R-:W-:Y:S01]  /*fc80*/  ISETP.LT.OR P2, PT, R13, 0x3a, P2 ;  /* 0x0000003a0d00780c */ /* 0x000fe20001741670 */
[----:B------:R-:W-:Y:S01]  /*fc90*/  FMUL.FTZ R52, R52, R8 ;  /* 0x0000000834347220 */ /* 0x000fe20000410000 */
[----:B------:R-:W-:Y:S01]  /*fca0*/  FMNMX.FTZ R6, R178, R6, !PT ;  /* 0x00000006b2067209 */ /* 0x000fe20007810000 */
[----:B------:R-:W-:Y:S01]  /*fcb0*/  FMUL.FTZ R53, R53, R8 ;  /* 0x0000000835357220 */ /* 0x000fe20000410000 */
[----:B------:R-:W-:Y:S01]  /*fcc0*/  FSEL R182, R182, -INF , !P4 ;  /* 0xff800000b6b67808 */ /* 0x000fe20006000000 */
[----:B------:R-:W0:Y:S01]  /*fcd0*/  MUFU.EX2 R172, R172 ;  /* 0x000000ac00ac7308 */ /* 0x000e220000000800 */
[----:B------:R-:W-:Y:S01]  /*fce0*/  FMNMX.FTZ R6, R179, R6, !PT ;  /* 0x00000006b3067209 */ /* 0x000fe20007810000 */
[----:B-1----:R-:W-:Y:S01]  /*fcf0*/  FADD.FTZ R3, R160, R3 ;  /* 0x00000003a0037221 */ /* 0x002fe20000010000 */
[----:B------:R-:W-:Y:S01]  /*fd00*/  FSEL R183, R183, -INF , !P2 ;  /* 0xff800000b7b77808 */ /* 0x000fe20005000000 */
[----:B------:R-:W-:Y:S01]  /*fd10*/  FMUL.FTZ R56, R56, R8 ;  /* 0x0000000838387220 */ /* 0x000fe20000410000 */
[----:B------:R-:W-:Y:S01]  /*fd20*/  FMNMX.FTZ R6, R182, R6, !PT ;  /* 0x00000006b6067209 */ /* 0x000fe20007810000 */
[----:B------:R-:W-:Y:S01]  /*fd30*/  FMUL.FTZ R57, R57, R8 ;  /* 0x0000000839397220 */ /* 0x000fe20000410000 */
[----:B------:R-:W-:Y:S01]  /*fd40*/  ISETP.NE.AND P3, PT, R184, RZ, PT ;  /* 0x000000ffb800720c */ /* 0x000fe20003f65270 */
[----:B------:R-:W1:Y:S01]  /*fd50*/  MUFU.EX2 R173, R173 ;  /* 0x000000ad00ad7308 */ /* 0x000e620000000800 */
[----:B------:R-:W-:Y:S01]  /*fd60*/  FMNMX.FTZ R6, R183, R6, !PT ;  /* 0x00000006b7067209 */ /* 0x000fe20007810000 */
[----:B------:R-:W-:Y:S01]  /*fd70*/  FMUL.FTZ R60, R60, R8 ;  /* 0x000000083c3c7220 */ /* 0x000fe20000410000 */
[----:B------:R-:W-:Y:S01]  /*fd80*/  F2FP.BF16.F32.PACK_AB R152, R153, R152 ;  /* 0x000000989998723e */ /* 0x000fe200000010ff */
[----:B------:R-:W-:Y:S01]  /*fd90*/  FMUL.FTZ R61, R61, R8 ;  /* 0x000000083d3d7220 */ /* 0x000fe20000410000 */
[----:B------:R-:W-:Y:S01]  /*fda0*/  F2FP.BF16.F32.PACK_AB R154, R157, R154 ;  /* 0x0000009a9d9a723e */ /* 0x000fe200000010ff */
[----:B------:R-:W3:Y:S01]  /*fdb0*/  SHFL.BFLY PT, R12, R6, 0x2, 0x1f ;  /* 0x0c401f00060c7f89 */ /* 0x000ee200000e0000 */
[----:B------:R-:W-:Y:S01]  /*fdc0*/  F2FP.BF16.F32.PACK_AB R156, R161, R156 ;  /* 0x0000009ca19c723e */ /* 0x000fe200000010ff */
[----:B------:R-:W4:Y:S01]  /*fdd0*/  MUFU.EX2 R176, R176 ;  /* 0x000000b000b07308 */ /* 0x000f220000000800 */
[----:B--2---:R-:W-:Y:S01]  /*fde0*/  F2FP.BF16.F32.PACK_AB R160, R169, R160 ;  /* 0x000000a0a9a0723e */ /* 0x004fe200000010ff */
        /* <DEDUP_REMOVED lines=14> */
[----:B------:R-:W5:Y:S01]  /*fed0*/  MUFU.EX2 R180, R180 ;  /* 0x000000b400b47308 */ /* 0x000f620000000800 */
[-C--:B------:R-:W-:Y:S01]  /*fee0*/  FMUL.FTZ R89, R89, R8.reuse ;  /* 0x0000000859597220 */ /* 0x080fe20000410000 */
[-C--:B------:R-:W-:Y:S01]  /*fef0*/  FMUL.FTZ R92, R92, R8.reuse ;  /* 0x000000085c5c7220 */ /* 0x080fe20000410000 */
[-C--:B------:R-:W-:Y:S01]  /*ff00*/  FMUL.FTZ R93, R93, R8.reuse ;  /* 0x000000085d5d7220 */ /* 0x080fe20000410000 */
[-C--:B------:R-:W-:Y:S01]  /*ff10*/  FMUL.FTZ R96, R96, R8.reuse ;  /* 0x0000000860607220 */ /* 0x080fe20000410000 */
[----:B------:R-:W-:Y:S01]  /*ff20*/  FMUL.FTZ R97, R97, R8 ;  /* 0x0000000861617220 */ /* 0x000fe20000410000 */
[----:B---3--:R-:W-:Y:S01]  /*ff30*/  FMNMX.FTZ R6, R6, R12, !PT ;  /* 0x0000000c06067209 */ /* 0x008fe20007810000 */
[-C--:B------:R-:W-:Y:S01]  /*ff40*/  FMUL.FTZ R100, R100, R8.reuse ;  /* 0x0000000864647220 */ /* 0x080fe20000410000 */
[----:B------:R-:W3:Y:S01]  /*ff50*/  MUFU.EX2 R181, R181 ;  /* 0x000000b500b57308 */ /* 0x000ee20000000800 */
        /* <DEDUP_REMOVED lines=26> */
[----:B0-----:R-:W-:Y:S01]  /*10100*/  FMNMX.FTZ R6, R6, R12, !PT ;  /* 0x0000000c06067209 */ /* 0x001fe20007810000 */
[----:B------:R-:W-:-:S03]  /*10110*/  FADD.FTZ R3, R169, R3 ;  /* 0x00000003a9037221 */ /* 0x000fc60000010000 */
[----:B------:R-:W-:Y:S01]  /*10120*/  FSETP.NEU.FTZ.AND P2, PT, R6, -INF , PT ;  /* 0xff8000000600780b */ /* 0x000fe20003f5d000 */
[----:B------:R-:W-:-:S03]  /*10130*/  FADD.FTZ R3, R172, R3 ;  /* 0x00000003ac037221 */ /* 0x000fc60000010000 */
[----:B------:R-:W-:Y:S01]  /*10140*/  FSEL R12, R6, RZ, P2 ;  /* 0x000000ff060c7208 */ /* 0x000fe20001000000 */
[----:B-1----:R-:W-:-:S04]  /*10150*/  FADD.FTZ R3, R173, R3 ;  /* 0x00000003ad037221 */ /* 0x002fc80000010000 */
[----:B------:R-:W-:Y:S01]  /*10160*/  FADD.FTZ R12, -R12, R11 ;  /* 0x0000000b0c0c7221 */ /* 0x000fe20000010100 */
[----:B----4-:R-:W-:-:S03]  /*10170*/  FADD.FTZ R3, R176, R3 ;  /* 0x00000003b0037221 */ /* 0x010fc60000010000 */
[----:B------:R-:W-:Y:S01]  /*10180*/  FMUL.FTZ R11, R12, UR19 ;  /* 0x000000130c0b7c20 */ /* 0x000fe20008410000 */
[----:B------:R-:W-:Y:S02]  /*10190*/  IMAD.U32 R12, RZ, RZ, UR7 ;  /* 0x00000007ff0c7e24 */ /* 0x000fe4000f8e00ff */
[----:B--2---:R-:W-:Y:S01]  /*101a0*/  FADD.FTZ R3, R177, R3 ;  /* 0x00000003b1037221 */ /* 0x004fe20000010000 */
[----:B------:R-:W-:Y:S01]  /*101b0*/  UMOV UR7, UR37 ;  /* 0x0000002500077c82 */ /* 0x000fe20008000000 */
[----:B------:R-:W-:Y:S01]  /*101c0*/  @!P3 IMAD R12, R12, 0x40, R23 ;  /* 0x000000400c0cb824 */ /* 0x000fe200078e0217 */
[----:B------:R-:W0:Y:S01]  /*101d0*/  MUFU.EX2 R11, R11 ;  /* 0x0000000b000b7308 */ /* 0x000e220000000800 */
[----:B-----5:R-:W-:-:S03]  /*101e0*/  FADD.FTZ R3, R180, R3 ;  /* 0x00000003b4037221 */ /* 0x020fc60000010000 */
[----:B------:R-:W-:Y:S01]  /*101f0*/  @!P3 LEA R12, R12, UR41, 0x2 ;  /* 0x000000290c0cbc11 */ /* 0x000fe2000f8e10ff */
[----:B---3--:R-:W-:-:S04]  /*10200*/  FADD.FTZ R3, R181, R3 ;  /* 0x00000003b5037221 */ /* 0x008fc80000010000 */
[----:B------:R-:W-:Y:S04]  /*10210*/  @!P3 STS [R12+0x38400], R8 ;  /* 0x038400080c00b388 */ /* 0x000fe80000000800 */
        /* <DEDUP_REMOVED lines=14> */
[-C--:B------:R-:W-:Y:S01]  /*10300*/  FMUL.FTZ R50, R50, R11.reuse ;  /* 0x0000000b32327220 */ /* 0x080fe20000410000 */
[----:B------:R-:W-:Y:S01]  /*10310*/  FSEL R12, R12, RZ, P2 ;  /* 0x000000ff0c0c7208 */ /* 0x000fe20001000000 */
[-C--:B------:R-:W-:Y:S01]  /*10320*/  FMUL.FTZ R51, R51, R11.reuse ;  /* 0x0000000b33337220 */ /* 0x080fe20000410000 */
[-C--:B------:R-:W-:Y:S01]  /*10330*/  FMUL.FTZ R54, R54, R11.reuse ;  /* 0x0000000b36367220 */ /* 0x080fe20000410000 */
[-C--:B------:R-:W-:Y:S01]  /*10340*/  FMUL.FTZ R55, R55, R11.reuse ;  /* 0x0000000b37377220 */ /* 0x080fe20000410000 */
[-C--:B------:R-:W-:Y:S01]  /*10350*/  FMUL.FTZ R58, R58, R11.reuse ;  /* 0x0000000b3a3a7220 */ /* 0x080fe20000410000 */
        /* <DEDUP_REMOVED lines=41> */
[----:B0-----:R-:W-:Y:S01]  /*105f0*/  F2FP.BF16.F32.PACK_AB R153, R12, R13 ;  /* 0x0000000d0c99723e */ /* 0x001fe200000010ff */
[-C--:B------:R-:W-:Y:S01]  /*10600*/  FMUL.FTZ R99, R99, R11.reuse ;  /* 0x0000000b63637220 */ /* 0x080fe20000410000 */
[----:B-1----:R-:W-:Y:S01]  /*10610*/  F2FP.BF16.F32.PACK_AB R158, R165, R164 ;  /* 0x000000a4a59e723e */ /* 0x002fe200000010ff */
[-C--:B------:R-:W-:Y:S01]  /*10620*/  FMUL.FTZ R102, R102, R11.reuse ;  /* 0x0000000b66667220 */ /* 0x080fe20000410000 */
        /* <DEDUP_REMOVED lines=12> */
[----:B--2---:R-:W-:Y:S01]  /*106f0*/  F2FP.BF16.F32.PACK_AB R155, R15, R14 ;  /* 0x0000000e0f9b723e */ /* 0x004fe200000010ff */
        /* <DEDUP_REMOVED lines=15> */
[----:B-1----:R-:W-:Y:S01]  /*107f0*/  F2FP.BF16.F32.PACK_AB R157, R21, R20 ;  /* 0x00000014159d723e */ /* 0x002fe200000010ff */
[-C--:B------:R-:W-:Y:S01]  /*10800*/  FMUL.FTZ R143, R143, R11.reuse ;  /* 0x0000000b8f8f7220 */ /* 0x080fe20000410000 */
[-C--:B------:R-:W-:Y:S01]  /*10810*/  FMUL.FTZ R146, R146, R11.reuse ;  /* 0x0000000b92927220 */ /* 0x080fe20000410000 */
[-C--:B------:R-:W-:Y:S01]  /*10820*/  FMUL.FTZ R147, R147, R11.reuse ;  /* 0x0000000b93937220 */ /* 0x080fe20000410000 */
[-C--:B------:R-:W-:Y:S01]  /*10830*/  FMUL.FTZ R150, R150, R11.reuse ;  /* 0x0000000b96967220 */ /* 0x080fe20000410000 */
[----:B------:R-:W-:Y:S01]  /*10840*/  FMUL.FTZ R151, R151, R11 ;  /* 0x0000000b97977220 */ /* 0x000fe20000410000 */
[----:B------:R-:W-:Y:S01]  /*10850*/  FFMA.FTZ R4, R11, R4, R13 ;  /* 0x000000040b047223 */ /* 0x000fe2000001000d */
[----:B------:R-:W-:Y:S01]  /*10860*/  MUFU.EX2 R170, R170 ;  /* 0x000000aa00aa7308 */ /* 0x000fe20000000800 */
[C---:B------:R-:W-:Y:S01]  /*10870*/  ISETP.GT.AND P2, PT, R7.reuse, R191, PT ;  /* 0x000000bf0700720c */ /* 0x040fe20003f44270 */
[----:B------:R2:W-:Y:S01]  /*10880*/  STSM.16.M88.4 [R186+0x36400], R152 ;  /* 0x03640098ba007844 */ /* 0x0005e20000000200 */
[----:B------:R-:W-:Y:S01]  /*10890*/  FADD.FTZ R4, R12, R4 ;  /* 0x000000040c047221 */ /* 0x000fe20000010000 */
[----:B------:R-:W-:-:S02]  /*108a0*/  VIADD R7, R7, 0xffffffff ;  /* 0xffffffff07077836 */ /* 0x000fc40000000000 */
[----:B------:R-:W-:Y:S02]  /*108b0*/  IMAD.MOV.U32 R12, RZ, RZ, R5 ;  /* 0x000000ffff0c7224 */ /* 0x000fe400078e0005 */
[----:B------:R-:W-:Y:S01]  /*108c0*/  FADD.FTZ R4, R14, R4 ;  /* 0x000000040e047221 */ /* 0x000fe20000010000 */
[----:B------:R-:W1:Y:S01]  /*108d0*/  MUFU.EX2 R171, R171 ;  /* 0x000000ab00ab7308 */ /* 0x000e620000000800 */
[----:B0-----:R-:W-:Y:S01]  /*108e0*/  F2FP.BF16.F32.PACK_AB R159, R168, R9 ;  /* 0x00000009a89f723e */ /* 0x001fe200000010ff */
[----:B------:R-:W-:Y:S02]  /*108f0*/  IMAD.MOV.U32 R11, RZ, RZ, R6 ;  /* 0x000000ffff0b7224 */ /* 0x000fe400078e0006 */
[----:B------:R-:W-:Y:S02]  /*10900*/  FADD.FTZ R15, R15, R4 ;  /* 0x000000040f0f7221 */ /* 0x000fe40000010000 */
[----:B------:R2:W-:Y:S02]  /*10910*/  STSM.16.M88.4 [R189], R156 ;  /* 0x0000009cbd007844 */ /* 0x0005e40000000200 */
[----:B------:R-:W-:Y:S01]  /*10920*/  FADD.FTZ R20, R20, R15 ;  /* 0x0000000f14147221 */ /* 0x000fe20000010000 */
[----:B------:R-:W-:Y:S03]  /*10930*/  MUFU.EX2 R174, R174 ;  /* 0x000000ae00ae7308 */ /* 0x000fe60000000800 */
[----:B------:R-:W-:-:S04]  /*10940*/  FADD.FTZ R20, R21, R20 ;  /* 0x0000001415147221 */ /* 0x000fc80000010000 */
[----:B------:R-:W-:Y:S01]  /*10950*/  FADD.FTZ R9, R9, R20 ;  /* 0x0000001409097221 */ /* 0x000fe20000010000 */
[----:B------:R-:W0:Y:S01]  /*10960*/  MUFU.EX2 R175, R175 ;  /* 0x000000af00af7308 */ /* 0x000e220000000800 */
[----:B-1----:R-:W-:Y:S02]  /*10970*/  F2FP.BF16.F32.PACK_AB R161, R171, R170 ;  /* 0x000000aaaba1723e */ /* 0x002fe400000010ff */
[----:B------:R-:W-:-:S04]  /*10980*/  FADD.FTZ R9, R168, R9 ;  /* 0x00000009a8097221 */ /* 0x000fc80000010000 */
[----:B------:R-:W-:Y:S01]  /*10990*/  FADD.FTZ R170, R170, R9 ;  /* 0x00000009aaaa7221 */ /* 0x000fe20000010000 */
[----:B------:R-:W-:Y:S03]  /*109a0*/  MUFU.EX2 R178, R178 ;  /* 0x000000b200b27308 */ /* 0x000fe60000000800 */
[----:B------:R-:W-:-:S05]  /*109b0*/  FADD.FTZ R171, R171, R170 ;  /* 0x000000aaabab7221 */ /* 0x000fca0000010000 */
[----:B------:R-:W1:Y:S01]  /*109c0*/  MUFU.EX2 R179, R179 ;  /* 0x000000b300b37308 */ /* 0x000e620000000800 */
[----:B0-----:R-:W-:Y:S01]  /*109d0*/  F2FP.BF16.F32.PACK_AB R163, R175, R174 ;  /* 0x000000aeafa3723e */ /* 0x001fe200000010ff */
[----:B------:R-:W-:-:S04]  /*109e0*/  FADD.FTZ R174, R174, R171 ;  /* 0x000000abaeae7221 */ /* 0x000fc80000010000 */
[----:B------:R2:W-:Y:S01]  /*109f0*/  STSM.16.M88.4 [R187], R160 ;  /* 0x000000a0bb007844 */ /* 0x0005e20000000200 */
[----:B------:R-:W-:Y:S01]  /*10a00*/  FADD.FTZ R175, R175, R174 ;  /* 0x000000aeafaf7221 */ /* 0x000fe20000010000 */
[----:B------:R-:W0:Y:S08]  /*10a10*/  MUFU.EX2 R182, R182 ;  /* 0x000000b600b67308 */ /* 0x000e300000000800 */
[----:B------:R-:W3:Y:S01]  /*10a20*/  MUFU.EX2 R183, R183 ;  /* 0x000000b700b77308 */ /* 0x000ee20000000800 */
[----:B-1----:R-:W-:Y:S01]  /*10a30*/  F2FP.BF16.F32.PACK_AB R165, R179, R178 ;  /* 0x000000b2b3a5723e */ /* 0x002fe200000010ff */
[----:B------:R-:W-:-:S04]  /*10a40*/  FADD.FTZ R178, R178, R175 ;  /* 0x000000afb2b27221 */ /* 0x000fc80000010000 */
[----:B------:R-:W-:-:S04]  /*10a50*/  FADD.FTZ R179, R179, R178 ;  /* 0x000000b2b3b37221 */ /* 0x000fc80000010000 */
[----:B0-----:R-:W-:Y:S01]  /*10a60*/  FADD.FTZ R4, R182, R179 ;  /* 0x000000b3b6047221 */ /* 0x001fe20000010000 */
        /* <DEDUP_REMOVED lines=32> */
.L_x_6192:
[----:B------:R-:W0:Y:S01]  /*10c70*/  SHFL.BFLY PT, R0, R3, 0x2, 0x1f ;  /* 0x0c401f0003007f89 */ /* 0x000e2200000e0000 */
[----:B-1----:R-:W-:Y:S01]  /*10c80*/  IMAD.U32 R11, RZ, RZ, UR19 ;  /* 0x00000013ff0b7e24 */ /* 0x002fe2000f8e00ff */
[----:B------:R-:W-:Y:S06]  /*10c90*/  BAR.ARV 0x8, 0x100 ;  /* 0x0204000000007b1d */ /* 0x000fec0000002000 */
[----:B------:R-:W-:Y:S02]  /*10ca0*/  IMAD.MOV.U32 R20, RZ, RZ, -0x800000 ;  /* 0xff800000ff147424 */ /* 0x000fe400078e00ff */
[----:B------:R-:W-:Y:S01]  /*10cb0*/  BAR.SYNC.DEFER_BLOCKING 0xf, 0x100 ;  /* 0x03c4000000007b1d */ /* 0x000fe20000010000 */
[----:B------:R-:W-:Y:S01]  /*10cc0*/  ISETP.NE.AND P2, PT, R184, RZ, PT ;  /* 0x000000ffb800720c */ /* 0x000fe20003f45270 */
[----:B------:R-:W-:-:S04]  /*10cd0*/  VIADD R227, R227, 0x1 ;  /* 0x00000001e3e37836 */ /* 0x000fc80000000000 */
[----:B------:R-:W1:Y:S01]  /*10ce0*/  SHFL.BFLY PT, R9, R4, 0x2, 0x1f ;  /* 0x0c401f0004097f89 */ /* 0x000e6200000e0000 */
[----:B0-----:R-:W-:Y:S01]  /*10cf0*/  FADD.FTZ R0, R0, R3 ;  /* 0x0000000300007221 */ /* 0x001fe20000010000 */
[----:B------:R-:W-:-:S04]  /*10d00*/  IMAD.MOV.U32 R3, RZ, RZ, RZ ;  /* 0x000000ffff037224 */ /* 0x000fc800078e00ff */
[----:B------:R-:W2:Y:S01]  /*10d10*/  SHFL.BFLY PT, R7, R0, 0x1, 0x1f ;  /* 0x0c201f0000077f89 */ /* 0x000ea200000e0000 */
[----:B-1----:R-:W-:Y:S01]  /*10d20*/  FADD.FTZ R9, R9, R4 ;  /* 0x0000000409097221 */ /* 0x002fe20000010000 */
[----:B------:R-:W-:Y:S01]  /*10d30*/  IMAD.U32 R4, RZ, RZ, UR37 ;  /* 0x00000025ff047e24 */ /* 0x000fe2000f8e00ff */
[----:B------:R-:W-:-:S03]  /*10d40*/  UIADD3 UR37, UR37, 0x1, URZ ;  /* 0x0000000125257890 */ /* 0x000fc6000fffe03f */
[----:B------:R-:W0:Y:S01]  /*10d50*/  SHFL.BFLY PT, R8, R9, 0x1, 0x1f ;  /* 0x0c201f0009087f89 */ /* 0x000e2200000e0000 */
[----:B------:R-:W-:Y:S01]  /*10d60*/  @!P2 IMAD R4, R4, 0x40, R23 ;  /* 0x000000400404a824 */ /* 0x000fe200078e0217 */
[----:B------:R-:W-:Y:S01]  /*10d70*/  UISETP.NE.AND UP0, UPT, UR37, 0x2, UPT ;  /* 0x000000022500788c */ /* 0x000fe2000bf05270 */
[----:B--2---:R-:W-:-:S03]  /*10d80*/  FADD.FTZ R10, R0, R7 ;  /* 0x00000007000a7221 */ /* 0x004fc60000010000 */
[----:B------:R-:W-:Y:S01]  /*10d90*/  @!P2 LEA R4, R4, UR41, 0x2 ;  /* 0x000000290404ac11 */ /* 0x000fe2000f8e10ff */
[----:B------:R-:W-:Y:S01]  /*10da0*/  USEL UR4, URZ, 0x1, UP0 ;  /* 0x000000013f047887 */ /* 0x000fe20008000000 */
[----:B------:R-:W-:Y:S01]  /*10db0*/  FSETP.NE.FTZ.AND P0, PT, R10, RZ, PT ;  /* 0x000000ff0a00720b */ /* 0x000fe20003f15000 */
[----:B------:R-:W-:-:S04]  /*10dc0*/  USEL UR37, UR37, URZ, UP0 ;  /* 0x0000003f25257287 */ /* 0x000fc80008000000 */
[----:B------:R-:W-:-:S08]  /*10dd0*/  LOP3.LUT R2, R2, UR4, RZ, 0x3c, !PT ;  /* 0x0000000402027c12 */ /* 0x000fd0000f8e3cff */
[----:B------:R-:W1:Y:S01]  /*10de0*/  @P0 MUFU.LG2 R7, R10 ;  /* 0x0000000a00070308 */ /* 0x000e620000000c00 */
[----:B------:R-:W-:Y:S01]  /*10df0*/  @P0 FMUL.FTZ R0, R11, 0.69314718246459960938 ;  /* 0x3f3172180b000820 */ /* 0x000fe20000410000 */
[----:B0-----:R-:W-:-:S05]  /*10e00*/  FADD.FTZ R8, R9, R8 ;  /* 0x0000000809087221 */ /* 0x001fca0000010000 */
[----:B------:R-:W-:Y:S01]  /*10e10*/  FSETP.NE.FTZ.AND P1, PT, R8, RZ, PT ;  /* 0x000000ff0800720b */ /* 0x000fe20003f35000 */
[----:B------:R-:W0:Y:S01]  /*10e20*/  @P0 MUFU.RCP R3, R10 ;  /* 0x0000000a00030308 */ /* 0x000e220000001000 */
[----:B-1----:R-:W-:-:S04]  /*10e30*/  @P0 FMUL.FTZ R7, R7, 0.69314718246459960938 ;  /* 0x3f31721807070820 */ /* 0x002fc80000410000 */
[----:B------:R-:W-:Y:S01]  /*10e40*/  @P0 FFMA.FTZ R20, R0, R5, R7 ;  /* 0x0000000500140223 */ /* 0x000fe20000010007 */
[----:B------:R-:W-:-:S06]  /*10e50*/  IMAD.MOV.U32 R0, RZ, RZ, RZ ;  /* 0x000000ffff007224 */ /* 0x000fcc00078e00ff */
[----:B------:R-:W1:Y:S01]  /*10e60*/  @P1 MUFU.LG2 R5, R8 ;  /* 0x0000000800051308 */ /* 0x000e620000000c00 */
[----:B------:R-:W-:Y:S01]  /*10e70*/  PLOP3.LUT P0, PT, PT, PT, PT, 0x8, 0x0 ;  /* 0x000000000000781c */ /* 0x000fe20003f0e170 */
[----:B0-----:R-:W-:Y:S01]  /*10e80*/  @!P2 STS [R4+0x38400], R3 ;  /* 0x038400030400a388 */ /* 0x001fe20000000800 */
[-C--:B------:R-:W-:Y:S01]  /*10e90*/  FMUL.FTZ R24, R24, R3.reuse ;  /* 0x0000000318187220 */ /* 0x080fe20000410000 */
[-C--:B------:R-:W-:Y:S01]  /*10ea0*/  FMUL.FTZ R25, R25, R3.reuse ;  /* 0x0000000319197220 */ /* 0x080fe20000410000 */
[-C--:B------:R-:W-:Y:S01]  /*10eb0*/  FMUL.FTZ R28, R28, R3.reuse ;  /* 0x000000031c1c7220 */ /* 0x080fe20000410000 */
[-C--:B------:R-:W-:Y:S01]  /*10ec0*/  FMUL.FTZ R29, R29, R3.reuse ;  /* 0x000000031d1d7220 */ /* 0x080fe20000410000 */
[-C--:B------:R-:W-:Y:S01]  /*10ed0*/  FMUL.FTZ R32, R32, R3.reuse ;  /* 0x0000000320207220 */ /* 0x080fe20000410000 */
[----:B------:R-:W0:Y:S01]  /*10ee0*/  @P1 MUFU.RCP R0, R8 ;  /* 0x0000000800001308 */ /* 0x000e220000001000 */
        /* <DEDUP_REMOVED lines=63> */
[----:B------:R-:W-:-:S02]  /*112e0*/  IMAD.MOV.U32 R3, RZ, RZ, -0x800000 ;  /* 0xff800000ff037424 */ /* 0x000fc400078e00ff */
        /* <DEDUP_REMOVED lines=65> */
[----:B------:R-:W-:Y:S06]  /*11700*/  BAR.ARV 0xe, 0x100 ;  /* 0x0384000000007b1d */ /* 0x000fec0000002000 */
.L_x_6129:
[----:B------:R-:W0:Y:S08]  /*11710*/  S2UR UR4, SR_CgaCtaId ;  /* 0x00000000000479c3 */ /* 0x000e300000008800 */
[----:B------:R-:W-:Y:S01]  /*11720*/  BAR.SYNC.DEFER_BLOCKING 0x5, 0x180 ;  /* 0x0146000000007b1d */ /* 0x000fe20000010000 */
[----:B------:R-:W-:-:S05]  /*11730*/  SHF.R.U32.HI R0, RZ, 0x10, R195 ;  /* 0x00000010ff007819 */ /* 0x000fca00000116c3 */
[----:B------:R-:W-:Y:S01]  /*11740*/  UMOV UR41, 0x400 ;  /* 0x0000040000297882 */ /* 0x000fe20000000000 */
[----:B------:R-:W-:Y:S01]  /*11750*/  BSSY B0, `(.L_x_6210) ;  /* 0x0000480000007945 */ /* 0x000fe20003800000 */
[----:B0-----:R-:W-:-:S09]  /*11760*/  ULEA UR41, UR4, UR41, 0x18 ;  /* 0x0000002904297291 */ /* 0x001fd2000f8ec03f */
[----:B------:R-:W0:Y:S02]  /*11770*/  LDS.128 R4, [UR41+0x388d0] ;  /* 0x0388d029ff047984 */ /* 0x000e240008000c00 */
[----:B0-----:R-:W-:Y:S01]  /*11780*/  R2UR UR4, R7 ;  /* 0x00000000070472ca */ /* 0x001fe200000e0000 */
[----:B------:R-:W-:Y:S06]  /*11790*/  BAR.ARV 0x4, 0x180 ;  /* 0x0106000000007b1d */ /* 0x000fec0000002000 */
[----:B------:R-:W-:Y:S08]  /*117a0*/  @P0 BRA `(.L_x_6211) ;  /* 0x0000003800140947 */ /* 0x000ff00003800000 */
[----:B------:R-:W2:Y:S01]  /*117b0*/  LDL R8, [R1+0x68] ;  /* 0x0000680001087983 */ /* 0x000ea20000100800 */
[----:B------:R-:W0:Y:S01]  /*117c0*/  S2UR UR5, SR_SWINHI ;  /* 0x00000000000579c3 */ /* 0x000e220000002f00 */
[----:B------:R-:W-:Y:S01]  /*117d0*/  UMOV UR6, UR41 ;  /* 0x0000002900067c82 */ /* 0x000fe20008000000 */
[----:B0-----:R-:W-:Y:S01]  /*117e0*/  UMOV UR7, UR5 ;  /* 0x0000000500077c82 */ /* 0x001fe20008000000 */
[----:B------:R-:W-:Y:S02]  /*117f0*/  IMAD.U32 R16, RZ, RZ, UR6 ;  /* 0x00000006ff107e24 */ /* 0x000fe4000f8e00ff */
[----:B------:R-:W-:-:S03]  /*11800*/  IMAD.U32 R17, RZ, RZ, UR7 ;  /* 0x00000007ff117e24 */ /* 0x000fc6000f8e00ff */
        /* <DEDUP_REMOVED lines=11> */
[----:B------:R-:W-:Y:S02]  /*118c0*/  SHF.R.U64 R156, R156, 0x3, RZ ;  /* 0x000000039c9c7819 */ /* 0x000fe400000012ff */
[----:B------:R-:W-:Y:S02]  /*118d0*/  MOV R21, R8 ;  /* 0x0000000800157202 */ /* 0x000fe40000000f00 */
[----:B------:R-:W-:Y:S02]  /*118e0*/  LOP3.LUT R9, R152, 0x380, RZ, 0xc0, !PT ;  /* 0x0000038098097812 */ /* 0x000fe400078ec0ff */
[----:B------:R-:W-:-:S02]  /*118f0*/  SHF.R.U64 R13, R13, 0x3, RZ ;  /* 0x000000030d0d7819 */ /* 0x000fc400000012ff */
[----:B------:R-:W-:Y:S02]  /*11900*/  SHF.R.U64 R9, R9, 0x3, RZ ;  /* 0x0000000309097819 */ /* 0x000fe400000012ff */
[----:B------:R-:W-:Y:S01]  /*11910*/  LOP3.LUT R156, R156, R157, RZ, 0x3c, !PT ;  /* 0x0000009d9c9c7212 */ /* 0x000fe200078e3cff */
[--C-:B------:R-:W-:Y:S01]  /*11920*/  IMAD.X R157, RZ, RZ, R153.reuse, P2 ;  /* 0x000000ffff9d7224 */ /* 0x100fe200010e0699 */
[C---:B------:R-:W-:Y:S02]  /*11930*/  IADD3 R161, P0, R152.reuse, 0x6040, RZ ;  /* 0x0000604098a17810 */ /* 0x040fe40007f1e0ff */
[----:B------:R-:W-:Y:S01]  /*11940*/  LOP3.LUT R12, R13, R12, RZ, 0x3c, !PT ;  /* 0x0000000c0d0c7212 */ /* 0x000fe200078e3cff */
[--C-:B------:R-:W-:Y:S01]  /*11950*/  IMAD.X R13, RZ, RZ, R153.reuse, P5 ;  /* 0x000000ffff0d7224 */ /* 0x100fe200028e0699 */
[----:B------:R-:W-:Y:S01]  /*11960*/  LOP3.LUT R8, R9, R152, RZ, 0x3c, !PT ;  /* 0x0000009809087212 */ /* 0x000fe200078e3cff */
[----:B------:R-:W-:Y:S01]  /*11970*/  IMAD.MOV.U32 R9, RZ, RZ, R153 ;  /* 0x000000ffff097224 */ /* 0x000fe200078e0099 */
[----:B------:R-:W-:-:S02]  /*11980*/  IADD3 R10, P4, R152, 0x4040, RZ ;  /* 0x00004040980a7810 */ /* 0x000fc40007f9e0ff */
[----:B------:R-:W-:Y:S02]  /*11990*/  LOP3.LUT R160, R161, 0x380, RZ, 0xc0, !PT ;  /* 0x00000380a1a07812 */ /* 0x000fe400078ec0ff */
[----:B------:R-:W-:Y:S02]  /*119a0*/  MOV R7, R156 ;  /* 0x0000009c00077202 */ /* 0x000fe40000000f00 */
[----:B------:R-:W-:Y:S02]  /*119b0*/  MOV R157, R12 ;  /* 0x0000000c009d7202 */ /* 0x000fe40000000f00 */
[----:B------:R-:W-:Y:S02]  /*119c0*/  LOP3.LUT R11, R10, 0x380, RZ, 0xc0, !PT ;  /* 0x000003800a0b7812 */ /* 0x000fe400078ec0ff */
[----:B------:R-:W-:Y:S02]  /*119d0*/  MOV R12, R8 ;  /* 0x00000008000c7202 */ /* 0x000fe40000000f00 */
[----:B------:R-:W-:Y:S01]  /*119e0*/  IADD3 R163, P1, R152, 0x6020, RZ ;  /* 0x0000602098a37810 */ /* 0x000fe20007f3e0ff */
[----:B------:R-:W0:Y:S01]  /*119f0*/  LDC R9, c[0x0][0xbd4] ;  /* 0x0002f500ff097b82 */ /* 0x000e220000000800 */
[----:B------:R-:W-:-:S02]  /*11a00*/  SHF.R.U64 R160, R160, 0x3, RZ ;  /* 0x00000003a0a07819 */ /* 0x000fc400000012ff */
[----:B------:R-:W-:Y:S02]  /*11a10*/  SHF.R.U64 R11, R11, 0x3, RZ ;  /* 0x000000030b0b7819 */ /* 0x000fe400000012ff */
[----:B------:R-:W-:Y:S02]  /*11a20*/  LOP3.LUT R162, R163, 0x380, RZ, 0xc0, !PT ;  /* 0x00000380a3a27812 */ /* 0x000fe400078ec0ff */
[----:B------:R-:W-:Y:S01]  /*11a30*/  LOP3.LUT R160, R160, R161, RZ, 0x3c, !PT ;  /* 0x000000a1a0a07212 */ /* 0x000fe200078e3cff */
[--C-:B------:R-:W-:Y:S01]  /*11a40*/  IMAD.X R161, RZ, RZ, R153.reuse, P0 ;  /* 0x000000ffffa17224 */ /* 0x100fe200000e0699 */
[----:B------:R-:W-:Y:S02]  /*11a50*/  IADD3 R154, P0, R152, 0x2060, RZ ;  /* 0x00002060989a7810 */ /* 0x000fe40007f1e0ff */
[----:B------:R-:W-:Y:S01]  /*11a60*/  LOP3.LUT R10, R11, R10, RZ, 0x3c, !PT ;  /* 0x0000000a0b0a7212 */ /* 0x000fe200078e3cff */
[----:B------:R-:W-:Y:S01]  /*11a70*/  IMAD.X R11, RZ, RZ, R153, P4 ;  /* 0x000000ffff0b7224 */ /* 0x000fe200020e0699 */
[----:B------:R-:W-:-:S02]  /*11a80*/  SHF.R.U64 R162, R162, 0x3, RZ ;  /* 0x00000003a2a27819 */ /* 0x000fc400000012ff */
[----:B------:R-:W-:Y:S02]  /*11a90*/  LOP3.LUT R155, R154, 0x380, RZ, 0xc0, !PT ;  /* 0x000003809a9b7812 */ /* 0x000fe400078ec0ff */
[----:B------:R-:W-:Y:S02]  /*11aa0*/  IADD3 R159, P6, R152, 0x6060, RZ ;  /* 0x00006060989f7810 */ /* 0x000fe40007fde0ff */
[----:B------:R-:W-:Y:S01]  /*11ab0*/  LOP3.LUT R162, R162, R163, RZ, 0x3c, !PT ;  /* 0x000000a3a2a27212 */ /* 0x000fe200078e3cff */
[----:B------:R-:W-:Y:S01]  /*11ac0*/  IMAD.X R163, RZ, RZ, R153, P1 ;  /* 0x000000ffffa37224 */ /* 0x000fe200008e0699 */
[----:B------:R-:W-:Y:S02]  /*11ad0*/  MOV R156, R10 ;  /* 0x0000000a009c7202 */ /* 0x000fe40000000f00 */
[----:B------:R-:W-:Y:S02]  /*11ae0*/  SHF.R.U64 R155, R155, 0x3, RZ ;  /* 0x000000039b9b7819 */ /* 0x000fe400000012ff */
[----:B------:R-:W-:-:S02]  /*11af0*/  IADD3 R11, P1, R152, 0x2040, RZ ;  /* 0x00002040980b7810 */ /* 0x000fc40007f3e0ff */
[----:B------:R-:W-:Y:S02]  /*11b00*/  LOP3.LUT R158, R159, 0x380, RZ, 0xc0, !PT ;  /* 0x000003809f9e7812 */ /* 0x000fe400078ec0ff */
[----:B------:R-:W-:Y:S01]  /*11b10*/  LOP3.LUT R154, R155, R154, RZ, 0x3c, !PT ;  /* 0x0000009a9b9a7212 */ /* 0x000fe200078e3cff */
[----:B------:R-:W-:Y:S01]  /*11b20*/  IMAD.X R155, RZ, RZ, R153, P0 ;  /* 0x000000ffff9b7224 */ /* 0x000fe200000e0699 */
[----:B------:R-:W-:Y:S02]  /*11b30*/  LOP3.LUT R8, R11, 0x380, RZ, 0xc0, !PT ;  /* 0x000003800b087812 */ /* 0x000fe400078ec0ff */
[----:B------:R-:W-:Y:S02]  /*11b40*/  SHF.R.U64 R158, R158, 0x3, RZ ;  /* 0x000000039e9e7819 */ /* 0x000fe400000012ff */
[----:B------:R-:W-:Y:S02]  /*11b50*/  ISETP.NE.AND P0, PT, R0, RZ, PT ;  /* 0x000000ff0000720c */ /* 0x000fe40003f05270 */
[----:B------:R-:W-:-:S02]  /*11b60*/  SHF.R.U64 R8, R8, 0x3, RZ ;  /* 0x0000000308087819 */ /* 0x000fc400000012ff */
[----:B------:R-:W-:Y:S01]  /*11b70*/  LOP3.LUT R158, R158, R159, RZ, 0x3c, !PT ;  /* 0x0000009f9e9e7212 */ /* 0x000fe200078e3cff */
[--C-:B------:R-:W-:Y:S01]  /*11b80*/  IMAD.X R159, RZ, RZ, R153.reuse, P6 ;  /* 0x000000ffff9f7224 */ /* 0x100fe200030e0699 */
[----:B0-----:R-:W-:Y:S01]  /*11b90*/  SEL R0, R0, R9, P0 ;  /* 0x0000000900007207 */ /* 0x001fe20000000000 */
[----:B------:R-:W-:Y:S01]  /*11ba0*/  IMAD.X R9, RZ, RZ, R153, P1 ;  /* 0x000000ffff097224 */ /* 0x000fe200008e0699 */
[----:B------:R-:W-:Y:S02]  /*11bb0*/  IADD3 R14, P6, R152, 0x4000, RZ ;  /* 0x00004000980e7810 */ /* 0x000fe40007fde0ff */
[----:B------:R-:W-:Y:S02]  /*11bc0*/  LOP3.LUT R8, R8, R11, RZ, 0x3c, !PT ;  /* 0x0000000b08087212 */ /* 0x000fe400078e3cff */
[----:B------:R-:W-:Y:S02]  /*11bd0*/  MOV R4, R162 ;  /* 0x000000a200047202 */ /* 0x000fe40000000f00 */
[----:B------:R-:W-:-:S02]  /*11be0*/  LOP3.LUT R15, R14, 0x380, RZ, 0xc0, !PT ;  /* 0x000003800e0f7812 */ /* 0x000fc400078ec0ff */
[----:B------:R-:W-:Y:S02]  /*11bf0*/  MOV R162, R8 ;  /* 0x0000000800a27202 */ /* 0x000fe40000000f00 */
[----:B------:R-:W-:Y:S02]  /*11c00*/  IADD3 R9, P0, R152, 0x2020, RZ ;  /* 0x0000202098097810 */ /* 0x000fe40007f1e0ff */
[----:B------:R-:W-:Y:S02]  /*11c10*/  SHF.R.U64 R15, R15, 0x3, RZ ;  /* 0x000000030f0f7819 */ /* 0x000fe400000012ff */
[----:B------:R-:W-:Y:S02]  /*11c20*/  LOP3.LUT R8, R9, 0x380, RZ, 0xc0, !PT ;  /* 0x0000038009087812 */ /* 0x000fe400078ec0ff */
[----:B------:R-:W-:Y:S01]  /*11c30*/  LOP3.LUT R14, R15, R14, RZ, 0x3c, !PT ;  /* 0x0000000e0f0e7212 */ /* 0x000fe200078e3cff */
[----:B------:R-:W-:Y:S01]  /*11c40*/  IMAD.X R15, RZ, RZ, R153, P6 ;  /* 0x000000ffff0f7224 */ /* 0x000fe200030e0699 */
[----:B------:R-:W-:-:S02]  /*11c50*/  SHF.R.U64 R8, R8, 0x3, RZ ;  /* 0x0000000308087819 */ /* 0x000fc400000012ff */
[----:B------:R-:W-:Y:S02]  /*11c60*/  MOV R159, R158 ;  /* 0x0000009e009f7202 */ /* 0x000fe40000000f00 */
[----:B------:R-:W-:Y:S01]  /*11c70*/  LOP3.LUT R8, R8, R9, RZ, 0x3c, !PT ;  /* 0x0000000908087212 */ /* 0x000fe200078e3cff */
[----:B------:R-:W-:Y:S01]  /*11c80*/  IMAD.X R9, RZ, RZ, R153, P0 ;  /* 0x000000ffff097224 */ /* 0x000fe200000e0699 */
[----:B------:R-:W-:Y:S02]  /*11c90*/  MOV R158, R14 ;  /* 0x0000000e009e7202 */ /* 0x000fe40000000f00 */
[----:B------:R-:W-:Y:S02]  /*11ca0*/  IADD3 R14, P0, R152, 0x20, RZ ;  /* 0x00000020980e7810 */ /* 0x000fe40007f1e0ff */
[----:B------:R-:W-:Y:S02]  /*11cb0*/  MOV R163, R8 ;  /* 0x0000000800a37202 */ /* 0x000fe40000000f00 */
[----:B------:R-:W-:-:S02]  /*11cc0*/  LOP3.LUT R13, R14, 0x380, RZ, 0xc0, !PT ;  /* 0x000003800e0d7812 */ /* 0x000fc400078ec0ff */
[----:B------:R-:W-:Y:S02]  /*11cd0*/  F2FP.BF16.F32.PACK_AB R8, R25, R24 ;  /* 0x000000181908723e */ /* 0x000fe400000010ff */
[----:B------:R-:W-:Y:S02]  /*11ce0*/  F2FP.BF16.F32.PACK_AB R9, R27, R26 ;  /* 0x0000001a1b09723e */ /* 0x000fe400000010ff */
[----:B------:R-:W-:Y:S02]  /*11cf0*/  F2FP.BF16.F32.PACK_AB R10, R29, R28 ;  /* 0x0000001c1d0a723e */ /* 0x000fe400000010ff */
[----:B------:R-:W-:Y:S02]  /*11d00*/  F2FP.BF16.F32.PACK_AB R11, R31, R30 ;  /* 0x0000001e1f0b723e */ /* 0x000fe400000010ff */
[----:B------:R-:W-:Y:S02]  /*11d10*/  SHF.R.U64 R13, R13, 0x3, RZ ;  /* 0x000000030d0d7819 */ /* 0x000fe400000012ff */
[----:B------:R-:W-:Y:S01]  /*11d20*/  F2FP.BF16.F32.PACK_AB R15, R39, R38 ;  /* 0x00000026270f723e */ /* 0x000fe200000010ff */
[----:B------:R0:W-:Y:S01]  /*11d30*/  STSM.16.M88.4 [R12], R8 ;  /* 0x000000080c007844 */ /* 0x0001e20000000200 */
[----:B------:R-:W-:-:S02]  /*11d40*/  MOV R160, R160 ;  /* 0x000000a000a07202 */ /* 0x000fc40000000f00 */
[----:B------:R-:W-:Y:S02]  /*11d50*/  MOV R161, R154 ;  /* 0x0000009a00a17202 */ /* 0x000fe40000000f00 */
[----:B------:R-:W-:Y:S01]  /*11d60*/  F2FP.BF16.F32.PACK_AB R155, R71, R70 ;  /* 0x00000046479b723e */ /* 0x000fe200000010ff */
[----:B0-----:R-:W-:Y:S01]  /*11d70*/  IMAD.X R9, RZ, RZ, R153, P0 ;  /* 0x000000ffff097224 */ /* 0x001fe200000e0699 */
[----:B------:R-:W-:Y:S02]  /*11d80*/  LOP3.LUT R8, R13, R14, RZ, 0x3c, !PT ;  /* 0x0000000e0d087212 */ /* 0x000fe400078e3cff */
[----:B------:R-:W-:Y:S02]  /*11d90*/  IADD3 R10, P0, R152, 0x40, RZ ;  /* 0x00000040980a7810 */ /* 0x000fe40007f1e0ff */
[----:B------:R-:W-:Y:S02]  /*11da0*/  MOV R8, R8 ;  /* 0x0000000800087202 */ /* 0x000fe40000000f00 */
[----:B------:R-:W-:-:S02]  /*11db0*/  LOP3.LUT R9, R10, 0x380, RZ, 0xc0, !PT ;  /* 0x000003800a097812 */ /* 0x000fc400078ec0ff */
[----:B------:R-:W-:Y:S02]  /*11dc0*/  F2FP.BF16.F32.PACK_AB R12, R33, R32 ;  /* 0x00000020210c723e */ /* 0x000fe400000010ff */
[----:B------:R-:W-:Y:S02]  /*11dd0*/  F2FP.BF16.F32.PACK_AB R13, R35, R34 ;  /* 0x00000022230d723e */ /* 0x000fe400000010ff */
[----:B------:R-:W-:Y:S02]  /*11de0*/  F2FP.BF16.F32.PACK_AB R14, R37, R36 ;  /* 0x00000024250e723e */ /* 0x000fe400000010ff */
[----:B------:R-:W-:Y:S02]  /*11df0*/  SHF.R.U64 R9, R9, 0x3, RZ ;  /* 0x0000000309097819 */ /* 0x000fe400000012ff */
[----:B------:R-:W-:Y:S01]  /*11e00*/  F2FP.BF16.F32.PACK_AB R11, R47, R46 ;  /* 0x0000002e2f0b723e */ /* 0x000fe200000010ff */
[----:B------:R0:W-:Y:S02]  /*11e10*/  STSM.16.M88.4 [R8], R12 ;  /* 0x0000000c08007844 */ /* 0x0001e40000000200 */
[----:B0-----:R-:W-:Y:S01]  /*11e20*/  LOP3.LUT R8, R9, R10, RZ, 0x3c, !PT ;  /* 0x0000000a09087212 */ /* 0x001fe200078e3cff */
[----:B------:R-:W-:Y:S01]  /*11e30*/  IMAD.X R9, RZ, RZ, R153, P0 ;  /* 0x000000ffff097224 */ /* 0x000fe200000e0699 */
[----:B------:R-:W-:-:S02]  /*11e40*/  IADD3 R14, P0, R152, 0x2000, RZ ;  /* 0x00002000980e7810 */ /* 0x000fc40007f1e0ff */
[----:B------:R-:W-:Y:S02]  /*11e50*/  F2FP.BF16.F32.PACK_AB R10, R45, R44 ;  /* 0x0000002c2d0a723e */ /* 0x000fe400000010ff */
[----:B------:R-:W-:Y:S02]  /*11e60*/  MOV R12, R8 ;  /* 0x00000008000c7202 */ /* 0x000fe40000000f00 */
[----:B------:R-:W-:Y:S02]  /*11e70*/  F2FP.BF16.F32.PACK_AB R8, R41, R40 ;  /* 0x000000282908723e */ /* 0x000fe400000010ff */
[----:B------:R-:W-:Y:S02]  /*11e80*/  F2FP.BF16.F32.PACK_AB R9, R43, R42 ;  /* 0x0000002a2b09723e */ /* 0x000fe400000010ff */
[----:B------:R-:W-:Y:S02]  /*11e90*/  LOP3.LUT R13, R14, 0x380, RZ, 0xc0, !PT ;  /* 0x000003800e0d7812 */ /* 0x000fe400078ec0ff */
[----:B------:R-:W-:Y:S01]  /*11ea0*/  F2FP.BF16.F32.PACK_AB R15, R63, R62 ;  /* 0x0000003e3f0f723e */ /* 0x000fe200000010ff */
[----:B------:R0:W-:Y:S01]  /*11eb0*/  STSM.16.M88.4 [R12], R8 ;  /* 0x000000080c007844 */ /* 0x0001e20000000200 */
[----:B------:R-:W-:-:S02]  /*11ec0*/  SHF.R.U64 R13, R13, 0x3, RZ ;  /* 0x000000030d0d7819 */ /* 0x000fc400000012ff */
[----:B0-----:R-:W-:Y:S01]  /*11ed0*/  IADD3 R10, P1, R152, 0x60, RZ ;  /* 0x00000060980a7810 */ /* 0x001fe20007f3e0ff */
[--C-:B------:R-:W-:Y:S01]  /*11ee0*/  IMAD.X R9, RZ, RZ, R153.reuse, P0 ;  /* 0x000000ffff097224 */ /* 0x100fe200000e0699 */
[----:B------:R-:W-:Y:S02]  /*11ef0*/  LOP3.LUT R8, R13, R14, RZ, 0x3c, !PT ;  /* 0x0000000e0d087212 */ /* 0x000fe400078e3cff */
[----:B------:R-:W-:Y:S01]  /*11f00*/  LOP3.LUT R13, R10, 0x380, RZ, 0xc0, !PT ;  /* 0x000003800a0d7812 */ /* 0x000fe200078ec0ff */
[----:B------:R-:W-:Y:S01]  /*11f10*/  IMAD.X R153, RZ, RZ, R153, P1 ;  /* 0x000000ffff997224 */ /* 0x000fe200008e0699 */
[----:B------:R-:W-:Y:S02]  /*11f20*/  MOV R154, R8 ;  /* 0x00000008009a7202 */ /* 0x000fe40000000f00 */
[----:B------:R-:W-:Y:S02]  /*11f30*/  SHF.R.U64 R13, R13, 0x3, RZ ;  /* 0x000000030d0d7819 */ /* 0x000fe400000012ff */
[----:B------:R-:W-:-:S02]  /*11f40*/  F2FP.BF16.F32.PACK_AB R8, R49, R48 ;  /* 0x000000303108723e */ /* 0x000fc400000010ff */
[----:B------:R-:W-:Y:S02]  /*11f50*/  LOP3.LUT R152, R13, R10, RZ, 0x3c, !PT ;  /* 0x0000000a0d987212 */ /* 0x000fe400078e3cff */
[----:B------:R-:W-:Y:S02]  /*11f60*/  F2FP.BF16.F32.PACK_AB R9, R51, R50 ;  /* 0x000000323309723e */ /* 0x000fe400000010ff */
[----:B------:R-:W-:Y:S02]  /*11f70*/  MOV R152, R152 ;  /* 0x0000009800987202 */ /* 0x000fe40000000f00 */
[----:B------:R-:W-:Y:S02]  /*11f80*/  F2FP.BF16.F32.PACK_AB R10, R53, R52 ;  /* 0x00000034350a723e */ /* 0x000fe400000010ff */
[----:B------:R-:W-:Y:S02]  /*11f90*/  F2FP.BF16.F32.PACK_AB R11, R55, R54 ;  /* 0x00000036370b723e */ /* 0x000fe400000010ff */
[----:B------:R-:W-:-:S02]  /*11fa0*/  F2FP.BF16.F32.PACK_AB R12, R57, R56 ;  /* 0x00000038390c723e */ /* 0x000fc400000010ff */
[----:B------:R-:W-:Y:S01]  /*11fb0*/  F2FP.BF16.F32.PACK_AB R13, R59, R58 ;  /* 0x0000003a3b0d723e */ /* 0x000fe200000010ff */
[----:B------:R0:W-:Y:S01]  /*11fc0*/  STSM.16.M88.4 [R152], R8 ;  /* 0x0000000898007844 */ /* 0x0001e20000000200 */
[----:B------:R-:W-:Y:S02]  /*11fd0*/  F2FP.BF16.F32.PACK_AB R14, R61, R60 ;  /* 0x0000003c3d0e723e */ /* 0x000fe400000010ff */
[----:B------:R-:W-:-:S03]  /*11fe0*/  F2FP.BF16.F32.PACK_AB R153, R67, R66 ;  /* 0x000000424399723e */ /* 0x000fc600000010ff */
[----:B------:R1:W-:Y:S01]  /*11ff0*/  STSM.16.M88.4 [R154], R12 ;  /* 0x0000000c9a007844 */ /* 0x0003e20000000200 */
[----:B0-----:R-:W-:Y:S02]  /*12000*/  F2FP.BF16.F32.PACK_AB R152, R65, R64 ;  /* 0x000000404198723e */ /* 0x001fe400000010ff */
[----:B------:R-:W-:Y:S02]  /*12010*/  F2FP.BF16.F32.PACK_AB R8, R73, R72 ;  /* 0x000000484908723e */ /* 0x000fe400000010ff */
[----:B------:R-:W-:Y:S02]  /*12020*/  F2FP.BF16.F32.PACK_AB R9, R75, R74 ;  /* 0x0000004a4b09723e */ /* 0x000fe400000010ff */
[----:B-1----:R-:W-:Y:S02]  /*12030*/  F2FP.BF16.F32.PACK_AB R154, R69, R68 ;  /* 0x00000044459a723e */ /* 0x002fe400000010ff */
[----:B------:R-:W-:Y:S02]  /*12040*/  F2FP.BF16.F32.PACK_AB R10, R77, R76 ;  /* 0x0000004c4d0a723e */ /* 0x000fe400000010ff */
[----:B------:R-:W-:Y:S01]  /*12050*/  F2FP.BF16.F32.PACK_AB R11, R79, R78 ;  /* 0x0000004e4f0b723e */ /* 0x000fe200000010ff */
[----:B------:R0:W-:Y:S01]  /*12060*/  STSM.16.M88.4 [R163], R152 ;  /* 0x00000098a3007844 */ /* 0x0001e20000000200 */
[----:B------:R-:W-:-:S02]  /*12070*/  F2FP.BF16.F32.PACK_AB R12, R81, R80 ;  /* 0x00000050510c723e */ /* 0x000fc400000010ff */
        /* <DEDUP_REMOVED lines=44> */
[----:B-1----:R-:W0:Y:S04]  /*12340*/  LDC.64 R12, c[0x0][0xd08] ;  /* 0x00034200ff0c7b82 */ /* 0x002e280000000a00 */
[----:B------:R1:W-:Y:S04]  /*12350*/  STSM.16.M88.4 [R159], R8 ;  /* 0x000000089f007844 */ /* 0x0003e80000000200 */
[----:B-1----:R-:W1:Y:S08]  /*12360*/  LDC.64 R8, c[0x0][0xd00] ;  /* 0x00034000ff087b82 */ /* 0x002e700000000a00 */
[----:B------:R-:W-:Y:S01]  /*12370*/  BAR.SYNC.DEFER_BLOCKING 0x1, 0x100 ;  /* 0x0044000000007b1d */ /* 0x000fe20000010000 */
[----:B0-----:R-:W-:-:S04]  /*12380*/  ISETP.NE.U32.AND P0, PT, R12, RZ, PT ;  /* 0x000000ff0c00720c */ /* 0x001fc80003f05070 */
[----:B------:R-:W-:-:S03]  /*12390*/  ISETP.NE.AND.EX P0, PT, R13, RZ, PT, P0 ;  /* 0x000000ff0d00720c */ /* 0x000fc60003f05300 */
[----:B------:R-:W0:Y:S10]  /*123a0*/  LDC.64 R12, c[0x0][0xd00] ;  /* 0x00034000ff0c7b82 */ /* 0x000e340000000a00 */
[----:B------:R-:W2:Y:S01]  /*123b0*/  @P0 LDC.64 R10, c[0x0][0xd08] ;  /* 0x00034200ff0a0b82 */ /* 0x000ea20000000a00 */
[----:B-1----:R-:W-:-:S04]  /*123c0*/  ISETP.NE.U32.AND P1, PT, R8, RZ, PT ;  /* 0x000000ff0800720c */ /* 0x002fc80003f25070 */
[----:B------:R-:W-:Y:S01]  /*123d0*/  ISETP.NE.AND.EX P1, PT, R9, RZ, PT, P1 ;  /* 0x000000ff0900720c */ /* 0x000fe20003f25310 */
[----:B------:R-:W-:Y:S02]  /*123e0*/  IMAD.MOV.U32 R4, RZ, RZ, RZ ;  /* 0x000000ffff047224 */ /* 0x000fe400078e00ff */
[----:B--2---:R-:W-:-:S05]  /*123f0*/  @P0 IMAD.WIDE R10, R193, 0x4, R10 ;  /* 0x00000004c10a0825 */ /* 0x004fca00078e020a */
[----:B------:R0:W2:Y:S02]  /*12400*/  @P0 LDG.E R7, desc[UR38][R10.64] ;  /* 0x000000260a070981 */ /* 0x0000a4000c1e1900 */
[----:B0-----:R-:W-:-:S05]  /*12410*/  IMAD.WIDE R10, R193, 0x4, R12 ;  /* 0x00000004c10a7825 */ /* 0x001fca00078e020c */
        /* <DEDUP_REMOVED lines=10> */
.L_x_6212:
[----:B------:R-:W0:Y:S01]  /*124c0*/  SHFL.IDX PT, R7, R228, RZ, 0x1f ;  /* 0x00001fffe4077589 */ /* 0x000e2200000e0000 */
[----:B------:R-:W-:Y:S02]  /*124d0*/  LOP3.LUT R195, R195, 0xff, RZ, 0xc0, !PT ;  /* 0x000000ffc3c37812 */ /* 0x000fe400078ec0ff */
[----:B0-----:R-:W-:Y:S02]  /*124e0*/  ISETP.NE.AND P0, PT, R7, RZ, PT ;  /* 0x000000ff0700720c */ /* 0x001fe40003f05270 */
[----:B-----5:R-:W-:-:S11]  /*124f0*/  SHF.R.S32.HI R7, RZ, 0x1f, R4 ;  /* 0x0000001fff077819 */ /* 0x020fd60000011404 */
[----:B------:R-:W-:Y:S05]  /*12500*/  @P0 BRA `(.L_x_6213) ;  /* 0x0000000000f80947 */ /* 0x000fea0003800000 */
[----:B------:R-:W2:Y:S01]  /*12510*/  LDL R155, [R1+0x64] ;  /* 0x00006400019b7983 */ /* 0x000ea20000100800 */
[----:B------:R-:W0:Y:S01]  /*12520*/  LDC R154, c[0x0][0xce8] ;  /* 0x00033a00ff9a7b82 */ /* 0x000e220000000800 */
[----:B------:R-:W-:Y:S01]  /*12530*/  IMAD.MOV.U32 R14, RZ, RZ, 0xab8 ;  /* 0x00000ab8ff0e7424 */ /* 0x000fe200078e00ff */
[----:B------:R-:W-:Y:S02]  /*12540*/  ISETP.GT.AND P1, PT, R0, 0x1, PT ;  /* 0x000000010000780c */ /* 0x000fe40003f24270 */
[----:B------:R-:W-:Y:S02]  /*12550*/  ISETP.NE.U32.AND P0, PT, R8, RZ, PT ;  /* 0x000000ff0800720c */ /* 0x000fe40003f05070 */
[----:B------:R-:W-:Y:S02]  /*12560*/  SEL R14, R14, 0xa78, P1 ;  /* 0x00000a780e0e7807 */ /* 0x000fe40000800000 */
[----:B------:R-:W-:Y:S02]  /*12570*/  ISETP.NE.AND.EX P0, PT, R9, RZ, PT, P0 ;  /* 0x000000ff0900720c */ /* 0x000fe40003f05300 */
[----:B------:R-:W1:Y:S01]  /*12580*/  LDC.64 R12, c[0x0][R14+0x220] ;  /* 0x000088000e0c7b82 */ /* 0x000e620000000a00 */
[----:B------:R-:W-:-:S02]  /*12590*/  SHF.R.S32.HI R15, RZ, 0x1f, R193 ;  /* 0x0000001fff0f7819 */ /* 0x000fc400000114c1 */
[----:B------:R-:W-:Y:S02]  /*125a0*/  SEL R153, R193, RZ, !P0 ;  /* 0x000000ffc1997207 */ /* 0x000fe40004000000 */
[----:B------:R-:W-:-:S03]  /*125b0*/  SEL R15, R15, RZ, !P0 ;  /* 0x000000ff0f0f7207 */ /* 0x000fc60004000000 */
[----:B------:R-:W3:Y:S01]  /*125c0*/  LDC.64 R10, c[0x0][R14+0x218] ;  /* 0x000086000e0a7b82 */ /* 0x000ee20000000a00 */
[----:B0-----:R-:W-:Y:S01]  /*125d0*/  ISETP.NE.AND P2, PT, R154, 0x1, PT ;  /* 0x000000019a00780c */ /* 0x001fe20003f45270 */
[----:B-1----:R-:W-:-:S12]  /*125e0*/  IMAD R13, R13, R153, RZ ;  /* 0x000000990d0d7224 */ /* 0x002fd800078e02ff */
[----:B------:R-:W0:Y:S01]  /*125f0*/  @P2 LDC R21, c[0x0][0xcec] ;  /* 0x00033b00ff152b82 */ /* 0x000e220000000800 */
[C---:B------:R-:W-:Y:S02]  /*12600*/  IMAD R15, R12.reuse, R15, R13 ;  /* 0x0000000f0c0f7224 */ /* 0x040fe400078e020d */
[----:B------:R-:W-:-:S04]  /*12610*/  IMAD.WIDE.U32 R12, R12, R153, RZ ;  /* 0x000000990c0c7225 */ /* 0x000fc800078e00ff */
[-C--:B---3--:R-:W-:Y:S01]  /*12620*/  IMAD R153, R11, R192.reuse, RZ ;  /* 0x000000c00b997224 */ /* 0x088fe200078e02ff */
[----:B------:R-:W1:Y:S01]  /*12630*/  @P2 LDC R152, c[0x0][0xcf0] ;  /* 0x00033c00ff982b82 */ /* 0x000e620000000800 */
[----:B------:R-:W-:-:S04]  /*12640*/  IMAD.WIDE.U32 R10, R10, R192, RZ ;  /* 0x000000c00a0a7225 */ /* 0x000fc800078e00ff */
[----:B------:R-:W-:Y:S01]  /*12650*/  IMAD.IADD R13, R13, 0x1, R15 ;  /* 0x000000010d0d7824 */ /* 0x000fe200078e020f */
[----:B------:R-:W-:Y:S01]  /*12660*/  IADD3 R12, P0, P3, R12, R10, R4 ;  /* 0x0000000a0c0c7210 */ /* 0x000fe20007b1e004 */
[----:B------:R-:W-:Y:S02]  /*12670*/  IMAD.IADD R15, R190, 0x1, R185 ;  /* 0x00000001be0f7824 */ /* 0x000fe400078e02b9 */
[----:B------:R-:W-:Y:S02]  /*12680*/  IMAD.IADD R156, R11, 0x1, R153 ;  /* 0x000000010b9c7824 */ /* 0x000fe400078e0299 */
[----:B0-----:R-:W-:-:S04]  /*12690*/  @P2 IMAD.HI.U32 R11, R15, R21, RZ ;  /* 0x000000150f0b2227 */ /* 0x001fc800078e00ff */
[----:B------:R-:W-:Y:S01]  /*126a0*/  IMAD.MOV.U32 R21, RZ, RZ, R15 ;  /* 0x000000ffff157224 */ /* 0x000fe200078e000f */
[----:B-1----:R-:W-:Y:S02]  /*126b0*/  @P2 SHF.R.U32.HI R21, RZ, R152, R11 ;  /* 0x00000098ff152219 */ /* 0x002fe4000001160b */
[----:B------:R-:W0:Y:S01]  /*126c0*/  LDC.64 R10, c[0x0][R14+0x228] ;  /* 0x00008a000e0a7b82 */ /* 0x000e220000000a00 */
[----:B------:R-:W-:Y:S02]  /*126d0*/  IADD3.X R152, R13, R156, R7, P0, P3 ;  /* 0x0000009c0d987210 */ /* 0x000fe400007e6407 */
[----:B------:R-:W-:-:S05]  /*126e0*/  SEL R13, R195, RZ, P1 ;  /* 0x000000ffc30d7207 */ /* 0x000fca0000800000 */
[-C--:B0-----:R-:W-:Y:S02]  /*126f0*/  IMAD R153, R11, R13.reuse, RZ ;  /* 0x0000000d0b997224 */ /* 0x081fe400078e02ff */
[----:B------:R-:W-:-:S04]  /*12700*/  IMAD.WIDE.U32 R10, R10, R13, RZ ;  /* 0x0000000d0a0a7225 */ /* 0x000fc800078e00ff */
[----:B------:R-:W-:Y:S01]  /*12710*/  IMAD.IADD R11, R11, 0x1, R153 ;  /* 0x000000010b0b7824 */ /* 0x000fe200078e0299 */
[----:B------:R-:W-:Y:S01]  /*12720*/  IADD3 R10, P0, P2, R21, R12, R10 ;  /* 0x0000000c150a7210 */ /* 0x000fe20007a1e00a */
[--C-:B------:R-:W-:Y:S01]  /*12730*/  IMAD.MOV R153, RZ, RZ, -R21.reuse ;  /* 0x000000ffff997224 */ /* 0x100fe200078e0a15 */
[----:B------:R-:W0:Y:S01]  /*12740*/  LDC.64 R12, c[0x0][0xca8] ;  /* 0x00032a00ff0c7b82 */ /* 0x000e220000000a00 */
[----:B------:R-:W-:Y:S02]  /*12750*/  SHF.R.S32.HI R21, RZ, 0x1f, R21 ;  /* 0x0000001fff157819 */ /* 0x000fe40000011415 */
[----:B------:R-:W-:Y:S02]  /*12760*/  IMAD R153, R154, R153, R15 ;  /* 0x000000999a997224 */ /* 0x000fe400078e020f */
[----:B------:R-:W-:-:S03]  /*12770*/  IADD3.X R11, R21, R152, R11, P0, P2 ;  /* 0x00000098150b7210 */ /* 0x000fc600007e440b */
[----:B------:R-:W1:Y:S01]  /*12780*/  LDC.64 R14, c[0x0][R14+0x210] ;  /* 0x000084000e0e7b82 */ /* 0x000e620000000a00 */
[----:B------:R-:W-:-:S07]  /*12790*/  SHF.R.S32.HI R21, RZ, 0x1f, R153 ;  /* 0x0000001fff157819 */ /* 0x000fce0000011499 */
[----:B0-----:R-:W0:Y:S08]  /*127a0*/  @!P1 LDC R12, c[0x0][0xc50] ;  /* 0x00031400ff0c9b82 */ /* 0x001e300000000800 */
[----:B------:R-:W3:Y:S01]  /*127b0*/  @!P1 LDC R13, c[0x0][0xc54] ;  /* 0x00031500ff0d9b82 */ /* 0x000ee20000000800 */
[-C--:B-1----:R-:W-:Y:S02]  /*127c0*/  IMAD R15, R15, R153.reuse, RZ ;  /* 0x000000990f0f7224 */ /* 0x082fe400078e02ff */
[----:B------:R-:W-:-:S04]  /*127d0*/  IMAD.WIDE.U32 R10, R14, R153, R10 ;  /* 0x000000990e0a7225 */ /* 0x000fc800078e000a */
[----:B------:R-:W-:Y:S02]  /*127e0*/  IMAD R15, R14, R21, R15 ;  /* 0x000000150e0f7224 */ /* 0x000fe400078e020f */
[----:B------:R-:W-:Y:S02]  /*127f0*/  IMAD R153, R154, UR5, RZ ;  /* 0x000000059a997c24 */ /* 0x000fe4000f8e02ff */
[----:B------:R-:W-:Y:S02]  /*12800*/  IMAD.IADD R11, R11, 0x1, R15 ;  /* 0x000000010b0b7824 */ /* 0x000fe400078e020f */
[----:B------:R-:W-:Y:S01]  /*12810*/  IMAD.IADD R14, R23, 0x1, R185 ;  /* 0x00000001170e7824 */ /* 0x000fe200078e02b9 */
[----:B0-----:R-:W-:-:S05]  /*12820*/  LEA R15, P0, R10, R12, 0x2 ;  /* 0x0000000c0a0f7211 */ /* 0x001fca00078010ff */
[----:B------:R-:W-:Y:S01]  /*12830*/  SHFL.IDX PT, R12, R15, 0x1, 0x1c1f ;  /* 0x003c1f000f0c7f89 */ /* 0x000fe200000e0000 */
[----:B---3--:R-:W-:-:S05]  /*12840*/  LEA.HI.X R21, R10, R13, R11, 0x2, P0 ;  /* 0x0000000d0a157211 */ /* 0x008fca00000f140b */
[----:B------:R-:W-:Y:S04]  /*12850*/  SHFL.IDX PT, R11, R21, RZ, 0x1c1f ;  /* 0x001c1fff150b7589 */ /* 0x000fe800000e0000 */
[----:B------:R-:W-:Y:S01]  /*12860*/  SHFL.IDX PT, R13, R21, 0x1, 0x1c1f ;  /* 0x003c1f00150d7f89 */ /* 0x000fe200000e0000 */
[----:B--2---:R-:W-:-:S05]  /*12870*/  IMAD.MOV R10, RZ, RZ, -R155 ;  /* 0x000000ffff0a7224 */ /* 0x004fca00078e0a9b */
[----:B------:R-:W-:Y:S02]  /*12880*/  ISETP.NE.AND P0, PT, R19, R10, PT ;  /* 0x0000000a1300720c */ /* 0x000fe40003f05270 */
[----:B------:R-:W0:Y:S02]  /*12890*/  SHFL.IDX PT, R10, R15, RZ, 0x1c1f ;  /* 0x001c1fff0f0a7589 */ /* 0x000e2400000e0000 */
[C---:B------:R-:W-:Y:S01]  /*128a0*/  ISETP.GE.OR P1, PT, R14.reuse, R153, P0 ;  /* 0x000000990e00720c */ /* 0x040fe20000726670 */
[----:B------:R-:W-:-:S05]  /*128b0*/  VIADD R14, R14, 0x8 ;  /* 0x000000080e0e7836 */ /* 0x000fca0000000000 */
[----:B------:R-:W-:-:S07]  /*128c0*/  ISETP.GE.OR P0, PT, R14, R153, P0 ;  /* 0x000000990e00720c */ /* 0x000fce0000706670 */
[----:B0-----:R0:W-:Y:S06]  /*128d0*/  @!P1 ST.E desc[UR38][R10.64], R20 ;  /* 0x000000140a009985 */ /* 0x0011ec000c101926 */
[----:B------:R0:W-:Y:S02]  /*128e0*/  @!P0 ST.E desc[UR38][R12.64], R3 ;  /* 0x000000030c008985 */ /* 0x0001e4000c101926 */
.L_x_6213:
[----:B------:R-:W-:Y:S02]  /*128f0*/  ISETP.GT.AND P1, PT, R0, 0x1, PT ;  /* 0x000000010000780c */ /* 0x000fe40003f24270 */
[----:B------:R-:W-:-:S04]  /*12900*/  ISETP.NE.U32.AND P0, PT, R8, RZ, PT ;  /* 0x000000ff0800720c */ /* 0x000fc80003f05070 */
[----:B------:R-:W-:-:S04]  /*12910*/  ISETP.NE.AND.EX P0, PT, R9, RZ, PT, P0 ;  /* 0x000000ff0900720c */ /* 0x000fc80003f05300 */
[----:B------:R-:W-:-:S03]  /*12920*/  SEL R193, R193, RZ, !P0 ;  /* 0x000000ffc1c17207 */ /* 0x000fc60004000000 */
[----:B------:R-:W-:Y:S06]  /*12930*/  @P1 BRA `(.L_x_6214) ;  /* 0x0000001000541947 */ /* 0x000fec0003800000 */
[----:B0-----:R-:W0:Y:S01]  /*12940*/  S2R R3, SR_TID.X ;  /* 0x0000000000037919 */ /* 0x001e220000002100 */
[----:B------:R-:W1:Y:S01]  /*12950*/  LDC R84, c[0x0][0xce8] ;  /* 0x00033a00ff547b82 */ /* 0x000e620000000800 */
[----:B------:R-:W-:Y:S01]  /*12960*/  ULDC.64 UR6, c[0x0][0xba0] ;  /* 0x0002e80000067ab9 */ /* 0x000fe20000000a00 */
[----:B------:R-:W-:Y:S01]  /*12970*/  ULDC UR10, c[0x0][0xbc8] ;  /* 0x0002f200000a7ab9 */ /* 0x000fe20000000800 */
[----:B------:R-:W-:Y:S01]  /*12980*/  VIADD R89, R22, 0xc0 ;  /* 0x000000c016597836 */ /* 0x000fe20000000000 */
[----:B------:R-:W-:Y:S01]  /*12990*/  ULDC.64 UR8, c[0x0][0xb80] ;  /* 0x0002e00000087ab9 */ /* 0x000fe20000000a00 */
[----:B0-----:R-:W-:-:S05]  /*129a0*/  VIADD R3, R3, 0xffffff80 ;  /* 0xffffff8003037836 */ /* 0x001fca0000000000 */
[----:B------:R-:W-:-:S04]  /*129b0*/  SHF.R.S32.HI R20, RZ, 0x1f, R3 ;  /* 0x0000001fff147819 */ /* 0x000fc80000011403 */
[----:B------:R-:W-:-:S04]  /*129c0*/  LEA.HI R20, R20, R3, RZ, 0x3 ;  /* 0x0000000314147211 */ /* 0x000fc800078f18ff */
[----:B------:R-:W-:-:S05]  /*129d0*/  SHF.R.S32.HI R0, RZ, 0x3, R20 ;  /* 0x00000003ff007819 */ /* 0x000fca0000011414 */
[----:B------:R-:W-:-:S04]  /*129e0*/  IMAD R9, R0, 0x40, R22 ;  /* 0x0000004000097824 */ /* 0x000fc800078e0216 */
        /* <DEDUP_REMOVED lines=11> */
[C---:B------:R-:W-:Y:S01]  /*12aa0*/  IADD3 R37, P0, R16.reuse, 0x5000, RZ ;  /* 0x0000500010257810 */ /* 0x040fe20007f1e0ff */
[----:B------:R-:W-:Y:S01]  /*12ab0*/  IMAD R7, R7, UR6, RZ ;  /* 0x0000000607077c24 */ /* 0x000fe2000f8e02ff */
[----:B------:R-:W-:Y:S01]  /*12ac0*/  IADD3 R41, P1, R16, 0x6000, RZ ;  /* 0x0000600010297810 */ /* 0x000fe20007f3e0ff */
[C---:B------:R-:W-:Y:S01]  /*12ad0*/  VIADD R91, R22.reuse, 0x140 ;  /* 0x00000140165b7836 */ /* 0x040fe20000000000 */
[----:B------:R-:W-:Y:S01]  /*12ae0*/  LOP3.LUT R44, R45, 0x380, RZ, 0xc0, !PT ;  /* 0x000003802d2c7812 */ /* 0x000fe200078ec0ff */
[----:B------:R-:W-:Y:S01]  /*12af0*/  VIADD R95, R22, 0x180 ;  /* 0x00000180165f7836 */ /* 0x000fe20000000000 */
[----:B------:R-:W-:Y:S01]  /*12b00*/  LOP3.LUT R48, R49, 0x380, RZ, 0xc0, !PT ;  /* 0x0000038031307812 */ /* 0x000fe200078ec0ff */
[----:B------:R-:W5:Y:S01]  /*12b10*/  LD.E.128 R12, desc[UR38][R12.64] ;  /* 0x000000260c0c7980 */ /* 0x000f62000c101d00 */
[----:B------:R-:W-:-:S02]  /*12b20*/  LOP3.LUT R24, R25, 0x380, RZ, 0xc0, !PT ;  /* 0x0000038019187812 */ /* 0x000fc400078ec0ff */
[----:B------:R-:W-:Y:S02]  /*12b30*/  LOP3.LUT R28, R29, 0x380, RZ, 0xc0, !PT ;  /* 0x000003801d1c7812 */ /* 0x000fe400078ec0ff */
[----:B------:R-:W-:Y:S02]  /*12b40*/  LOP3.LUT R32, R33, 0x380, RZ, 0xc0, !PT ;  /* 0x0000038021207812 */ /* 0x000fe400078ec0ff */
[----:B------:R-:W-:Y:S02]  /*12b50*/  LOP3.LUT R36, R37, 0x380, RZ, 0xc0, !PT ;  /* 0x0000038025247812 */ /* 0x000fe400078ec0ff */
[----:B------:R-:W-:Y:S02]  /*12b60*/  LOP3.LUT R40, R41, 0x380, RZ, 0xc0, !PT ;  /* 0x0000038029287812 */ /* 0x000fe400078ec0ff */
[----:B------:R-:W-:Y:S02]  /*12b70*/  SHF.R.U64 R44, R44, 0x3, RZ ;  /* 0x000000032c2c7819 */ /* 0x000fe400000012ff */
[----:B------:R-:W-:-:S02]  /*12b80*/  SHF.R.U64 R48, R48, 0x3, RZ ;  /* 0x0000000330307819 */ /* 0x000fc400000012ff */
[----:B------:R-:W-:Y:S02]  /*12b90*/  SHF.R.U64 R24, R24, 0x3, RZ ;  /* 0x0000000318187819 */ /* 0x000fe400000012ff */
[----:B------:R-:W-:Y:S02]  /*12ba0*/  SHF.R.U64 R28, R28, 0x3, RZ ;  /* 0x000000031c1c7819 */ /* 0x000fe400000012ff */
[----:B------:R-:W-:Y:S02]  /*12bb0*/  SHF.R.U64 R32, R32, 0x3, RZ ;  /* 0x0000000320207819 */ /* 0x000fe400000012ff */
[----:B------:R-:W-:Y:S02]  /*12bc0*/  SHF.R.U64 R36, R36, 0x3, RZ ;  /* 0x0000000324247819 */ /* 0x000fe400000012ff */
[----:B------:R-:W-:Y:S02]  /*12bd0*/  SHF.R.U64 R40, R40, 0x3, RZ ;  /* 0x0000000328287819 */ /* 0x000fe400000012ff */
[----:B------:R-:W-:Y:S01]  /*12be0*/  LOP3.LUT R44, R44, R45, RZ, 0x3c, !PT ;  /* 0x0000002d2c2c7212 */ /* 0x000fe200078e3cff */
[----:B------:R-:W-:Y:S01]  /*12bf0*/  IMAD.X R45, RZ, RZ, R17, P2 ;  /* 0x000000ffff2d7224 */ /* 0x000fe200010e0611 */
[----:B------:R-:W-:-:S02]  /*12c00*/  IADD3 R73, P2, R16, 0xe000, RZ ;  /* 0x0000e00010497810 */ /* 0x000fc40007f5e0ff */
        /* <DEDUP_REMOVED lines=12> */
[----:B------:R-:W-:-:S02]  /*12cd0*/  IADD3 R9, P3, R16, 0xf000, RZ ;  /* 0x0000f00010097810 */ /* 0x000fc40007f7e0ff */
[----:B------:R-:W-:Y:S01]  /*12ce0*/  LOP3.LUT R11, R16, 0x380, RZ, 0xc0, !PT ;  /* 0x00000380100b7812 */ /* 0x000fe200078ec0ff */
[----:B------:R-:W-:Y:S01]  /*12cf0*/  IMAD R7, R4, UR7, R7 ;  /* 0x0000000704077c24 */ /* 0x000fe2000f8e0207 */
[C---:B------:R-:W-:Y:S01]  /*12d00*/  IADD3 R53, P4, R16.reuse, 0x9000, RZ ;  /* 0x0000900010357810 */ /* 0x040fe20007f9e0ff */
[----:B------:R-:W-:Y:S01]  /*12d10*/  IMAD.X R77, RZ, RZ, R17, P3 ;  /* 0x000000ffff4d7224 */ /* 0x000fe200018e0611 */
[C---:B------:R-:W-:Y:S01]  /*12d20*/  IADD3 R57, P5, R16.reuse, 0xa000, RZ ;  /* 0x0000a00010397810 */ /* 0x040fe20007fbe0ff */
[----:B------:R-:W5:Y:S01]  /*12d30*/  LD.E.128 R24, desc[UR38][R24.64] ;  /* 0x0000002618187980 */ /* 0x000f62000c101d00 */
[C---:B------:R-:W-:Y:S02]  /*12d40*/  IADD3 R61, P6, R16.reuse, 0xb000, RZ ;  /* 0x0000b000103d7810 */ /* 0x040fe40007fde0ff */
[C---:B------:R-:W-:Y:S01]  /*12d50*/  IADD3 R65, P0, R16.reuse, 0xc000, RZ ;  /* 0x0000c00010417810 */ /* 0x040fe20007f1e0ff */
[----:B------:R-:W5:Y:S01]  /*12d60*/  LD.E.128 R28, desc[UR38][R28.64] ;  /* 0x000000261c1c7980 */ /* 0x000f62000c101d00 */
[----:B------:R-:W-:-:S02]  /*12d70*/  IADD3 R69, P1, R16, 0xd000, RZ ;  /* 0x0000d00010457810 */ /* 0x000fc40007f3e0ff */
[----:B------:R-:W-:Y:S01]  /*12d80*/  LOP3.LUT R72, R73, 0x380, RZ, 0xc0, !PT ;  /* 0x0000038049487812 */ /* 0x000fe200078ec0ff */
[----:B------:R-:W5:Y:S01]  /*12d90*/  LD.E.128 R32, desc[UR38][R32.64] ;  /* 0x0000002620207980 */ /* 0x000f62000c101d00 */
[----:B------:R-:W-:Y:S02]  /*12da0*/  LOP3.LUT R8, R9, 0x380, RZ, 0xc0, !PT ;  /* 0x0000038009087812 */ /* 0x000fe400078ec0ff */
[----:B------:R-:W-:Y:S01]  /*12db0*/  LOP3.LUT R52, R53, 0x380, RZ, 0xc0, !PT ;  /* 0x0000038035347812 */ /* 0x000fe200078ec0ff */
[----:B------:R-:W5:Y:S01]  /*12dc0*/  LD.E.128 R36, desc[UR38][R36.64] ;  /* 0x0000002624247980 */ /* 0x000f62000c101d00 */
[----:B------:R-:W-:Y:S02]  /*12dd0*/  LOP3.LUT R56, R57, 0x380, RZ, 0xc0, !PT ;  /* 0x0000038039387812 */ /* 0x000fe400078ec0ff */
[----:B------:R-:W-:Y:S01]  /*12de0*/  LOP3.LUT R60, R61, 0x380, RZ, 0xc0, !PT ;  /* 0x000003803d3c7812 */ /* 0x000fe200078ec0ff */
[----:B------:R-:W5:Y:S01]  /*12df0*/  LD.E.128 R40, desc[UR38][R40.64] ;  /* 0x0000002628287980 */ /* 0x000f62000c101d00 */
[----:B------:R-:W-:-:S02]  /*12e00*/  LOP3.LUT R64, R65, 0x380, RZ, 0xc0, !PT ;  /* 0x0000038041407812 */ /* 0x000fc400078ec0ff */
[----:B------:R-:W-:Y:S01]  /*12e10*/  LOP3.LUT R68, R69, 0x380, RZ, 0xc0, !PT ;  /* 0x0000038045447812 */ /* 0x000fe200078ec0ff */
[----:B------:R-:W5:Y:S01]  /*12e20*/  LD.E.128 R44, desc[UR38][R44.64] ;  /* 0x000000262c2c7980 */ /* 0x000f62000c101d00 */
[----:B------:R-:W-:Y:S02]  /*12e30*/  SHF.R.U64 R72, R72, 0x3, RZ ;  /* 0x0000000348487819 */ /* 0x000fe400000012ff */
[----:B------:R-:W-:Y:S01]  /*12e40*/  SHF.R.U64 R11, R11, 0x3, RZ ;  /* 0x000000030b0b7819 */ /* 0x000fe200000012ff */
[----:B------:R-:W5:Y:S01]  /*12e50*/  LD.E.128 R48, desc[UR38][R48.64] ;  /* 0x0000002630307980 */ /* 0x000f62000c101d00 */
[----:B------:R-:W-:Y:S02]  /*12e60*/  SHF.R.U64 R8, R8, 0x3, RZ ;  /* 0x0000000308087819 */ /* 0x000fe400000012ff */
[----:B------:R-:W-:Y:S02]  /*12e70*/  SHF.R.U64 R52, R52, 0x3, RZ ;  /* 0x0000000334347819 */ /* 0x000fe400000012ff */
[----:B------:R-:W-:-:S02]  /*12e80*/  SHF.R.U64 R56, R56, 0x3, RZ ;  /* 0x0000000338387819 */ /* 0x000fc400000012ff */
[----:B------:R-:W-:Y:S02]  /*12e90*/  SHF.R.U64 R60, R60, 0x3, RZ ;  /* 0x000000033c3c7819 */ /* 0x000fe400000012ff */
[----:B------:R-:W-:Y:S02]  /*12ea0*/  SHF.R.U64 R64, R64, 0x3, RZ ;  /* 0x0000000340407819 */ /* 0x000fe400000012ff */
[----:B------:R-:W-:Y:S02]  /*12eb0*/  SHF.R.U64 R68, R68, 0x3, RZ ;  /* 0x0000000344447819 */ /* 0x000fe400000012ff */
[----:B------:R-:W-:Y:S01]  /*12ec0*/  LOP3.LUT R72, R72, R73, RZ, 0x3c, !PT ;  /* 0x0000004948487212 */ /* 0x000fe200078e3cff */
[----:B------:R-:W-:Y:S01]  /*12ed0*/  IMAD.X R73, RZ, RZ, R17, P2 ;  /* 0x000000ffff497224 */ /* 0x000fe200010e0611 */
[----:B------:R-:W-:Y:S02]  /*12ee0*/  LOP3.LUT R16, R11, R16, RZ, 0x3c, !PT ;  /* 0x000000100b107212 */ /* 0x000fe400078e3cff */
[----:B-1----:R-:W-:-:S02]  /*12ef0*/  ISETP.NE.AND P2, PT, R84, 0x1, PT ;  /* 0x000000015400780c */ /* 0x002fc40003f45270 */
        /* <DEDUP_REMOVED lines=11> */
[----:B------:R-:W0:Y:S01]  /*12fb0*/  @P2 LDC R83, c[0x0][0xcec] ;  /* 0x00033b00ff532b82 */ /* 0x000e220000000800 */
[----:B------:R1:W5:Y:S01]  /*12fc0*/  LD.E.128 R8, desc[UR38][R16.64] ;  /* 0x0000002610087980 */ /* 0x000362000c101d00 */
[----:B------:R-:W-:-:S02]  /*12fd0*/  ISETP.GE.AND P0, PT, R194, UR10, PT ;  /* 0x0000000ac2007c0c */ /* 0x000fc4000bf06270 */
[----:B------:R-:W-:Y:S01]  /*12fe0*/  ISETP.GE.AND P1, PT, R22, UR10, PT ;  /* 0x0000000a16007c0c */ /* 0x000fe2000bf26270 */
[----:B------:R-:W5:Y:S01]  /*12ff0*/  LD.E.128 R52, desc[UR38][R52.64] ;  /* 0x0000002634347980 */ /* 0x000f62000c101d00 */
[----:B------:R-:W-:Y:S02]  /*13000*/  LOP3.LUT R20, R20, 0xfffffff8, RZ, 0xc0, !PT ;  /* 0xfffffff814147812 */ /* 0x000fe400078ec0ff */
[----:B------:R-:W2:Y:S01]  /*13010*/  @P2 LDC R85, c[0x0][0xcf0] ;  /* 0x00033c00ff552b82 */ /* 0x000ea20000000800 */
[----:B------:R-:W5:Y:S01]  /*13020*/  LD.E.128 R56, desc[UR38][R56.64] ;  /* 0x0000002638387980 */ /* 0x000f62000c101d00 */
[----:B-1----:R-:W-:Y:S01]  /*13030*/  IMAD.WIDE.U32 R16, R4, UR6, RZ ;  /* 0x0000000604107c25 */ /* 0x002fe2000f8e00ff */
[----:B------:R-:W-:Y:S01]  /*13040*/  SEL R21, RZ, 0xffffffff, P0 ;  /* 0xffffffffff157807 */ /* 0x000fe20000000000 */
[----:B------:R-:W-:Y:S01]  /*13050*/  ULDC.64 UR6, c[0x0][0xbe8] ;  /* 0x0002fa0000067ab9 */ /* 0x000fe20000000a00 */
[----:B------:R-:W5:Y:S01]  /*13060*/  LD.E.128 R60, desc[UR38][R60.64] ;  /* 0x000000263c3c7980 */ /* 0x000f62000c101d00 */
[----:B------:R-:W-:-:S02]  /*13070*/  IMAD.IADD R17, R17, 0x1, R7 ;  /* 0x0000000111117824 */ /* 0x000fc400078e0207 */
[----:B------:R-:W-:Y:S01]  /*13080*/  VIADD R7, R22, 0x80 ;  /* 0x0000008016077836 */ /* 0x000fe20000000000 */
[----:B------:R-:W5:Y:S01]  /*13090*/  LD.E.128 R64, desc[UR38][R64.64] ;  /* 0x0000002640407980 */ /* 0x000f62000c101d00 */
[----:B------:R-:W-:-:S03]  /*130a0*/  IMAD.SHL.U32 R81, R21, 0x2, RZ ;  /* 0x0000000215517824 */ /* 0x000fc600078e00ff */
[----:B------:R-:W-:Y:S01]  /*130b0*/  ISETP.GE.AND P0, PT, R7, UR10, PT ;  /* 0x0000000a07007c0c */ /* 0x000fe2000bf06270 */
[----:B------:R-:W5:Y:S01]  /*130c0*/  LD.E.128 R68, desc[UR38][R68.64] ;  /* 0x0000002644447980 */ /* 0x000f62000c101d00 */
[----:B------:R-:W-:Y:S02]  /*130d0*/  SEL R4, RZ, 0x1, P1 ;  /* 0x00000001ff047807 */ /* 0x000fe40000800000 */
[----:B------:R-:W-:Y:S01]  /*130e0*/  SEL R21, RZ, 0xffffffff, P0 ;  /* 0xffffffffff157807 */ /* 0x000fe20000000000 */
[----:B------:R-:W5:Y:S01]  /*130f0*/  LD.E.128 R72, desc[UR38][R72.64] ;  /* 0x0000002648487980 */ /* 0x000f62000c101d00 */
[----:B------:R-:W-:Y:S01]  /*13100*/  LOP3.LUT R4, R81, 0x2, R4, 0xe2, !PT ;  /* 0x0000000251047812 */ /* 0x000fe200078ee204 */
[----:B------:R-:W-:Y:S02]  /*13110*/  IMAD.IADD R81, R3, 0x1, -R20 ;  /* 0x0000000103517824 */ /* 0x000fe400078e0a14 */
[----:B------:R-:W-:Y:S01]  /*13120*/  IMAD.SHL.U32 R21, R21, 0x4, RZ ;  /* 0x0000000415157824 */ /* 0x000fe200078e00ff */
[----:B------:R-:W5:Y:S01]  /*13130*/  LD.E.128 R76, desc[UR38][R76.64] ;  /* 0x000000264c4c7980 */ /* 0x000f62000c101d00 */
[----:B------:R-:W-:-:S03]  /*13140*/  IMAD.WIDE.U32 R16, R192, UR6, R16 ;  /* 0x00000006c0107c25 */ /* 0x000fc6000f8e0010 */
[----:B------:R-:W-:Y:S01]  /*13150*/  LOP3.LUT R20, R21, 0x4, R4, 0xe2, !PT ;  /* 0x0000000415147812 */ /* 0x000fe200078ee204 */
[----:B------:R-:W-:Y:S01]  /*13160*/  IMAD R4, R81, 0x20, R0 ;  /* 0x0000002051047824 */ /* 0x000fe200078e0200 */
[----:B------:R-:W-:Y:S01]  /*13170*/  SHF.R.S32.HI R21, RZ, 0x1f, R193 ;  /* 0x0000001fff157819 */ /* 0x000fe200000114c1 */
[----:B------:R-:W-:Y:S01]  /*13180*/  IMAD R17, R192, UR7, R17 ;  /* 0x00000007c0117c24 */ /* 0x000fe2000f8e0211 */
[----:B------:R-:W-:Y:S01]  /*13190*/  ISETP.GE.AND P1, PT, R89, UR10, PT ;  /* 0x0000000a59007c0c */ /* 0x000fe2000bf26270 */
[----:B------:R-:W-:Y:S01]  /*131a0*/  ULDC.64 UR6, c[0x0][0xbf0] ;  /* 0x0002fc0000067ab9 */ /* 0x000fe20000000a00 */
[----:B------:R-:W-:Y:S01]  /*131b0*/  VIADD R3, R22, 0x100 ;  /* 0x0000010016037836 */ /* 0x000fe20000000000 */
[----:B------:R-:W-:Y:S01]  /*131c0*/  @!PT LDS RZ, [RZ] ;  /* 0x00000000fffff984 */ /* 0x000fe20000000800 */
[----:B------:R-:W-:Y:S01]  /*131d0*/  @!PT LDS RZ, [RZ] ;  /* 0x00000000fffff984 */ /* 0x000fe20000000800 */
[----:B------:R-:W-:Y:S01]  /*131e0*/  @!PT LDS RZ, [RZ] ;  /* 0x00000000fffff984 */ /* 0x000fe20000000800 */
[----:B------:R-:W-:Y:S01]  /*131f0*/  @!PT LDS RZ, [RZ] ;  /* 0x00000000fffff984 */ /* 0x000fe20000000800 */
[----:B------:R1:W-:Y:S06]  /*13200*/  MEMBAR.ALL.CTA ;  /* 0x0000000000007992 */ /* 0x0003ec0000008000 */
[----:B-1----:R-:W1:Y:S01]  /*13210*/  FENCE.VIEW.ASYNC.S ;  /* 0x00000000000073c6 */ /* 0x002e620000000000 */
[----:B------:R-:W-:-:S02]  /*13220*/  IMAD.IADD R82, R185, 0x1, R4 ;  /* 0x00000001b9527824 */ /* 0x000fc400078e0204 */
[----:B------:R-:W-:Y:S01]  /*13230*/  IMAD R80, R21, UR6, RZ ;  /* 0x0000000615507c24 */ /* 0x000fe2000f8e02ff */
[----:B------:R-:W-:Y:S01]  /*13240*/  SEL R21, RZ, 0xffffffff, P1 ;  /* 0xffffffffff157807 */ /* 0x000fe20000800000 */
[----:B0-----:R-:W-:Y:S01]  /*13250*/  @P2 IMAD.HI.U32 R4, R82, R83, RZ ;  /* 0x0000005352042227 */ /* 0x001fe200078e00ff */
[----:B------:R-:W-:-:S03]  /*13260*/  ISETP.GE.AND P0, PT, R3, UR10, PT ;  /* 0x0000000a03007c0c */ /* 0x000fc6000bf06270 */
[----:B------:R-:W-:Y:S02]  /*13270*/  IMAD.SHL.U32 R87, R21, 0x8, RZ ;  /* 0x0000000815577824 */ /* 0x000fe400078e00ff */
[C---:B------:R-:W-:Y:S01]  /*13280*/  IMAD R81, R193.reuse, UR7, R80 ;  /* 0x00000007c1517c24 */ /* 0x040fe2000f8e0250 */
[----:B------:R-:W-:Y:S01]  /*13290*/  SEL R80, RZ, 0xffffffff, P0 ;  /* 0xffffffffff507807 */ /* 0x000fe20000000000 */
[----:B------:R-:W-:Y:S01]  /*132a0*/  IMAD.MOV.U32 R21, RZ, RZ, R82 ;  /* 0x000000ffff157224 */ /* 0x000fe200078e0052 */
[----:B--2---:R-:W-:Y:S01]  /*132b0*/  @P2 SHF.R.U32.HI R21, RZ, R85, R4 ;  /* 0x00000055ff152219 */ /* 0x004fe20000011604 */
[----:B------:R-:W-:Y:S01]  /*132c0*/  IMAD.WIDE.U32 R16, R193, UR6, R16 ;  /* 0x00000006c1107c25 */ /* 0x000fe2000f8e0010 */
[----:B------:R-:W-:Y:S01]  /*132d0*/  ISETP.GE.AND P0, PT, R91, UR10, PT ;  /* 0x0000000a5b007c0c */ /* 0x000fe2000bf06270 */
[----:B------:R-:W-:Y:S02]  /*132e0*/  ULDC.64 UR6, c[0x0][0xbe0] ;  /* 0x0002f80000067ab9 */ /* 0x000fe40000000a00 */
[----:B------:R-:W-:-:S02]  /*132f0*/  IMAD.IADD R17, R17, 0x1, R81 ;  /* 0x0000000111117824 */ /* 0x000fc400078e0251 */
[----:B------:R-:W-:Y:S01]  /*13300*/  IMAD.SHL.U32 R83, R80, 0x10, RZ ;  /* 0x0000001050537824 */ /* 0x000fe200078e00ff */
[--C-:B------:R-:W-:Y:S01]  /*13310*/  SHF.R.S32.HI R80, RZ, 0x1f, R21.reuse ;  /* 0x0000001fff507819 */ /* 0x100fe20000011415 */
[----:B------:R-:W-:Y:S01]  /*13320*/  IMAD.MOV R81, RZ, RZ, -R21 ;  /* 0x000000ffff517224 */ /* 0x000fe200078e0a15 */
[----:B------:R-:W-:Y:S02]  /*13330*/  SEL R4, RZ, 0xffffffff, P0 ;  /* 0xffffffffff047807 */ /* 0x000fe40000000000 */
[----:B------:R-:W-:Y:S01]  /*13340*/  LOP3.LUT R20, R87, 0x8, R20, 0xe2, !PT ;  /* 0x0000000857147812 */ /* 0x000fe200078ee214 */
[----:B------:R-:W-:Y:S02]  /*13350*/  IMAD R81, R84, R81, R82 ;  /* 0x0000005154517224 */ /* 0x000fe400078e0252 */
[----:B------:R-:W-:Y:S01]  /*13360*/  IMAD R80, R80, UR6, RZ ;  /* 0x0000000650507c24 */ /* 0x000fe2000f8e02ff */
[----:B------:R-:W-:Y:S01]  /*13370*/  LOP3.LUT R20, R83, 0x10, R20, 0xe2, !PT ;  /* 0x0000001053147812 */ /* 0x000fe200078ee214 */
[----:B------:R-:W-:Y:S01]  /*13380*/  IMAD.SHL.U32 R85, R4, 0x20, RZ ;  /* 0x0000002004557824 */ /* 0x000fe200078e00ff */
[----:B------:R-:W-:Y:S01]  /*13390*/  SHF.R.S32.HI R4, RZ, 0x1f, R81 ;  /* 0x0000001fff047819 */ /* 0x000fe20000011451 */
[----:B------:R-:W-:Y:S01]  /*133a0*/  IMAD.WIDE.U32 R16, R21, UR6, R16 ;  /* 0x0000000615107c25 */ /* 0x000fe2000f8e0010 */
[----:B------:R-:W-:-:S03]  /*133b0*/  ISETP.GE.AND P0, PT, R95, UR10, PT ;  /* 0x0000000a5f007c0c */ /* 0x000fc6000bf06270 */
[----:B------:R-:W-:Y:S01]  /*133c0*/  IMAD R83, R21, UR7, R80 ;  /* 0x0000000715537c24 */ /* 0x000fe2000f8e0250 */
[----:B------:R-:W-:Y:S01]  /*133d0*/  ULDC.64 UR6, c[0x0][0xbd8] ;  /* 0x0002f60000067ab9 */ /* 0x000fe20000000a00 */
[----:B------:R-:W-:Y:S01]  /*133e0*/  VIADD R93, R22, 0x1c0 ;  /* 0x000001c0165d7836 */ /* 0x000fe20000000000 */
[----:B------:R-:W-:Y:S01]  /*133f0*/  LOP3.LUT R20, R85, 0x20, R20, 0xe2, !PT ;  /* 0x0000002055147812 */ /* 0x000fe200078ee214 */
[----:B------:R-:W-:Y:S01]  /*13400*/  IMAD.IADD R17, R17, 0x1, R83 ;  /* 0x0000000111117824 */ /* 0x000fe200078e0253 */
[----:B------:R-:W-:Y:S01]  /*13410*/  SEL R21, RZ, 0x40, P0 ;  /* 0x00000040ff157807 */ /* 0x000fe20000000000 */
[----:B------:R-:W-:Y:S01]  /*13420*/  IMAD R4, R4, UR6, RZ ;  /* 0x0000000604047c24 */ /* 0x000fe2000f8e02ff */
[----:B------:R-:W-:Y:S01]  /*13430*/  ISETP.GE.AND P0, PT, R93, UR10, PT ;  /* 0x0000000a5d007c0c */ /* 0x000fe2000bf06270 */
[----:B------:R-:W-:Y:S02]  /*13440*/  IMAD.IADD R185, R0, 0x1, R185 ;  /* 0x0000000100b97824 */ /* 0x000fe400078e02b9 */
[----:B------:R-:W-:Y:S01]  /*13450*/  IMAD R92, R84, UR5, RZ ;  /* 0x00000005545c7c24 */ /* 0x000fe2000f8e02ff */
[----:B------:R-:W-:Y:S01]  /*13460*/  LOP3.LUT R0, R20, R21, RZ, 0xfc, !PT ;  /* 0x0000001514007212 */ /* 0x000fe200078efcff */
[C---:B------:R-:W-:Y:S01]  /*13470*/  IMAD R83, R81.reuse, UR7, R4 ;  /* 0x0000000751537c24 */ /* 0x040fe2000f8e0204 */
[----:B------:R-:W-:Y:S01]  /*13480*/  SEL R21, RZ, 0x80, P0 ;  /* 0x00000080ff157807 */ /* 0x000fe20000000000 */
[----:B------:R-:W-:Y:S01]  /*13490*/  IMAD.WIDE.U32 R16, R81, UR6, R16 ;  /* 0x0000000651107c25 */ /* 0x000fe2000f8e0010 */
[----:B------:R-:W-:Y:S01]  /*134a0*/  UIADD3 UR6, UR41, 0x38820, URZ ;  /* 0x0003882029067890 */ /* 0x000fe2000fffe03f */
[----:B------:R-:W-:-:S02]  /*134b0*/  ISETP.GE.AND P0, PT, R185, R92, PT ;  /* 0x0000005cb900720c */ /* 0x000fc40003f06270 */
[----:B------:R-:W-:Y:S01]  /*134c0*/  IMAD.IADD R17, R17, 0x1, R83 ;  /* 0x0000000111117824 */ /* 0x000fe200078e0253 */
[----:B------:R-:W-:Y:S01]  /*134d0*/  UPRMT UR6, URZ, 0x654, UR6 ;  /* 0x000006543f067896 */ /* 0x000fe20008000006 */
[----:B------:R-:W-:-:S04]  /*134e0*/  LEA R88, P1, R16, UR8, 0x1 ;  /* 0x0000000810587c11 */ /* 0x000fc8000f8208ff */
[----:B------:R-:W-:Y:S01]  /*134f0*/  LEA.HI.X R90, R16, UR9, R17, 0x1, P1 ;  /* 0x00000009105a7c11 */ /* 0x000fe200088f0c11 */
[----:B------:R-:W-:Y:S01]  /*13500*/  BSSY B1, `(.L_x_6215) ;  /* 0x000002c000017945 */ /* 0x000fe20003800000 */
[----:B-1----:R0:W1:Y:S02]  /*13510*/  SHFL.IDX PT, R16, R88, RZ, 0x181f ;  /* 0x00181fff58107589 */ /* 0x00206400000e0000 */
        /* <DEDUP_REMOVED lines=42> */
.L_x_6216:
[----:B------:R-:W-:Y:S05]  /*137c0*/  BSYNC B1 ;  /* 0x0000000000017941 */ /* 0x000fea0003800000 */
.L_x_6215:
        /* <DEDUP_REMOVED lines=11> */
[----:B------:R-:W-:Y:S01]  /*13880*/  SHF.R.S32.HI R25, RZ, 0x1f, R89 ;  /* 0x0000001fff197819 */ /* 0x000fe20000011459 */
[----:B0---4-:R-:W-:Y:S02]  /*13890*/  @!P0 IMAD.WIDE R10, R22, 0x2, R8 ;  /* 0x00000002160a8825 */ /* 0x011fe400078e0208 */
[CC--:B-1----:R-:W-:Y:S02]  /*138a0*/  @!P4 LEA R16, P5, R194.reuse, R8.reuse, 0x1 ;  /* 0x00000008c210c211 */ /* 0x0c2fe400078a08ff */
[-C--:B------:R-:W-:Y:S01]  /*138b0*/  @!P3 LEA R20, P6, R7, R8.reuse, 0x1 ;  /* 0x000000080714b211 */ /* 0x080fe200078c08ff */
[----:B------:R0:W-:Y:S01]  /*138c0*/  @!P0 ST.E.128 desc[UR38][R10.64], R12 ;  /* 0x0000000c0a008985 */ /* 0x0001e2000c101d26 */
[----:B------:R-:W-:Y:S02]  /*138d0*/  ISETP.GE.AND P0, PT, R91, UR10, PT ;  /* 0x0000000a5b007c0c */ /* 0x000fe4000bf06270 */
[----:B--2---:R-:W-:Y:S02]  /*138e0*/  @!P4 LEA.HI.X R17, R194, R9, R152, 0x1, P5 ;  /* 0x00000009c211c211 */ /* 0x004fe400028f0c98 */
[----:B------:R-:W-:-:S02]  /*138f0*/  @!P2 LEA R24, P5, R89, R8, 0x1 ;  /* 0x000000085918a211 */ /* 0x000fc400078a08ff */
        /* <DEDUP_REMOVED lines=25> */
.L_x_6214:
[----:B------:R-:W-:Y:S01]  /*13a90*/  ULDC.64 UR6, c[0x0][0xc08] ;  /* 0x0003020000067ab9 */ /* 0x000fe20000000a00 */
[----:B------:R-:W-:Y:S01]  /*13aa0*/  ULDC.64 UR8, c[0x0][0xc38] ;  /* 0x00030e0000087ab9 */ /* 0x000fe20000000a00 */
[----:B------:R-:W-:Y:S01]  /*13ab0*/  IMAD R7, R7, UR6, RZ ;  /* 0x0000000607077c24 */ /* 0x000fe2000f8e02ff */
[----:B------:R-:W-:Y:S01]  /*13ac0*/  SHF.R.S32.HI R0, RZ, 0x1f, R193 ;  /* 0x0000001fff007819 */ /* 0x000fe200000114c1 */
[C---:B------:R-:W-:Y:S01]  /*13ad0*/  IMAD.WIDE.U32 R8, R4.reuse, UR6, RZ ;  /* 0x0000000604087c25 */ /* 0x040fe2000f8e00ff */
[----:B------:R-:W-:Y:S01]  /*13ae0*/  ULDC.64 UR10, c[0x0][0xc30] ;  /* 0x00030c00000a7ab9 */ /* 0x000fe20000000a00 */
[----:B------:R-:W-:Y:S01]  /*13af0*/  BSSY B1, `(.L_x_6218) ;  /* 0x00000c8000017945 */ /* 0x000fe20003800000 */
[----:B------:R-:W-:Y:S01]  /*13b00*/  SHF.R.S32.HI R152, RZ, 0x1f, R204 ;  /* 0x0000001fff987819 */ /* 0x000fe200000114cc */
[----:B------:R-:W-:Y:S01]  /*13b10*/  IMAD R7, R4, UR7, R7 ;  /* 0x0000000704077c24 */ /* 0x000fe2000f8e0207 */
[----:B------:R-:W-:Y:S01]  /*13b20*/  ULDC UR7, c[0x0][0xce8] ;  /* 0x00033a0000077ab9 */ /* 0x000fe20000000800 */
[----:B------:R-:W-:Y:S01]  /*13b30*/  IMAD.IADD R4, R190, 0x1, R185 ;  /* 0x00000001be047824 */ /* 0x000fe200078e02b9 */
[----:B------:R-:W-:Y:S01]  /*13b40*/  UISETP.NE.AND UP0, UPT, UR7, 0x1, UPT ;  /* 0x000000010700788c */ /* 0x000fe2000bf05270 */
[----:B------:R-:W-:Y:S01]  /*13b50*/  IMAD.IADD R9, R9, 0x1, R7 ;  /* 0x0000000109097824 */ /* 0x000fe200078e0207 */
[----:B------:R-:W-:Y:S01]  /*13b60*/  UIMAD UR5, UR5, UR7, URZ ;  /* 0x00000007050572a4 */ /* 0x000fe2000f8e023f */
[----:B0-----:R-:W-:Y:S01]  /*13b70*/  IMAD.MOV.U32 R3, RZ, RZ, R4 ;  /* 0x000000ffff037224 */ /* 0x001fe200078e0004 */
[----:B------:R-:W-:Y:S01]  /*13b80*/  SHF.R.S32.HI R153, RZ, 0x1f, R205 ;  /* 0x0000001fff997819 */ /* 0x000fe200000114cd */
[----:B------:R-:W-:Y:S01]  /*13b90*/  IMAD.WIDE.U32 R8, R192, UR8, R8 ;  /* 0x00000008c0087c25 */ /* 0x000fe2000f8e0008 */
[----:B------:R-:W-:-:S02]  /*13ba0*/  PLOP3.LUT P0, PT, PT, PT, UP0, 0x80, 0x0 ;  /* 0x000000000000781c */ /* 0x000fc40003f0f008 */
[----:B------:R-:W-:Y:S01]  /*13bb0*/  SHF.R.S32.HI R154, RZ, 0x1f, R206 ;  /* 0x0000001fff9a7819 */ /* 0x000fe200000114ce */
[----:B------:R-:W-:Y:S01]  /*13bc0*/  IMAD R9, R192, UR9, R9 ;  /* 0x00000009c0097c24 */ /* 0x000fe2000f8e0209 */
[----:B------:R-:W-:Y:S01]  /*13bd0*/  ULDC.64 UR8, c[0x0][0xc40] ;  /* 0x0003100000087ab9 */ /* 0x000fe20000000a00 */
[----:B------:R-:W-:Y:S01]  /*13be0*/  @UP0 ULDC UR6, c[0x0][0xcec] ;  /* 0x00033b0000060ab9 */ /* 0x000fe20000000800 */
[----:B------:R-:W-:Y:S01]  /*13bf0*/  IMAD R0, R0, UR8, RZ ;  /* 0x0000000800007c24 */ /* 0x000fe2000f8e02ff */
[----:B------:R-:W-:Y:S01]  /*13c00*/  SHF.R.S32.HI R155, RZ, 0x1f, R207 ;  /* 0x0000001fff9b7819 */ /* 0x000fe200000114cf */
[C---:B------:R-:W-:Y:S01]  /*13c10*/  IMAD.WIDE.U32 R8, R193.reuse, UR8, R8 ;  /* 0x00000008c1087c25 */ /* 0x040fe2000f8e0008 */
[----:B------:R-:W-:Y:S02]  /*13c20*/  SHF.R.S32.HI R156, RZ, 0x1f, R208 ;  /* 0x0000001fff9c7819 */ /* 0x000fe400000114d0 */
[----:B------:R-:W-:Y:S01]  /*13c30*/  SHF.R.S32.HI R157, RZ, 0x1f, R209 ;  /* 0x0000001fff9d7819 */ /* 0x000fe200000114d1 */
[----:B------:R-:W-:Y:S01]  /*13c40*/  IMAD R7, R193, UR9, R0 ;  /* 0x00000009c1077c24 */ /* 0x000fe2000f8e0200 */
[----:B------:R-:W-:Y:S01]  /*13c50*/  ULDC.64 UR8, c[0x0][0xc48] ;  /* 0x0003120000087ab9 */ /* 0x000fe20000000a00 */
[----:B------:R-:W-:Y:S01]  /*13c60*/  @P0 IMAD.HI.U32 R0, R4, UR6, RZ ;  /* 0x0000000604000c27 */ /* 0x000fe2000f8e00ff */
[----:B------:R-:W-:Y:S01]  /*13c70*/  @UP0 ULDC UR6, c[0x0][0xcf0] ;  /* 0x00033c0000060ab9 */ /* 0x000fe20000000800 */
[----:B------:R-:W-:-:S02]  /*13c80*/  SHF.R.S32.HI R158, RZ, 0x1f, R210 ;  /* 0x0000001fff9e7819 */ /* 0x000fc400000114d2 */
[----:B------:R-:W-:Y:S01]  /*13c90*/  IMAD.IADD R9, R9, 0x1, R7 ;  /* 0x0000000109097824 */ /* 0x000fe200078e0207 */
[----:B------:R-:W-:Y:S01]  /*13ca0*/  @P0 SHF.R.U32.HI R3, RZ, UR6, R0 ;  /* 0x00000006ff030c19 */ /* 0x000fe20008011600 */
[----:B------:R-:W-:Y:S01]  /*13cb0*/  IMAD.IADD R185, R23, 0x1, R185 ;  /* 0x0000000117b97824 */ /* 0x000fe200078e02b9 */
[----:B------:R-:W-:Y:S01]  /*13cc0*/  UIADD3 UR6, UR41, 0x38820, URZ ;  /* 0x0003882029067890 */ /* 0x000fe2000fffe03f */
[----:B------:R-:W-:Y:S01]  /*13cd0*/  IMAD.WIDE.U32 R8, R195, UR8, R8 ;  /* 0x00000008c3087c25 */ /* 0x000fe2000f8e0008 */
[--C-:B------:R-:W-:Y:S02]  /*13ce0*/  SHF.R.S32.HI R0, RZ, 0x1f, R3.reuse ;  /* 0x0000001fff007819 */ /* 0x100fe40000011403 */
[----:B------:R-:W-:Y:S01]  /*13cf0*/  ISETP.GE.AND P0, PT, R185, UR5, PT ;  /* 0x00000005b9007c0c */ /* 0x000fe2000bf06270 */
[----:B------:R-:W-:Y:S01]  /*13d00*/  IMAD.MOV R7, RZ, RZ, -R3 ;  /* 0x000000ffff077224 */ /* 0x000fe200078e0a03 */
[----:B------:R-:W-:Y:S01]  /*13d10*/  UPRMT UR6, URZ, 0x654, UR6 ;  /* 0x000006543f067896 */ /* 0x000fe20008000006 */
[----:B------:R-:W-:Y:S01]  /*13d20*/  IMAD R0, R0, UR10, RZ ;  /* 0x0000000a00007c24 */ /* 0x000fe2000f8e02ff */
[----:B------:R-:W-:Y:S01]  /*13d30*/  SHF.R.S32.HI R159, RZ, 0x1f, R211 ;  /* 0x0000001fff9f7819 */ /* 0x000fe200000114d3 */
[----:B------:R-:W-:Y:S01]  /*13d40*/  IMAD R7, R7, UR7, R4 ;  /* 0x0000000707077c24 */ /* 0x000fe2000f8e0204 */
[----:B------:R-:W-:Y:S01]  /*13d50*/  SHF.R.S32.HI R160, RZ, 0x1f, R212 ;  /* 0x0000001fffa07819 */ /* 0x000fe200000114d4 */
[----:B------:R-:W-:Y:S01]  /*13d60*/  IMAD R9, R195, UR9, R9 ;  /* 0x00000009c3097c24 */ /* 0x000fe2000f8e0209 */
[----:B------:R-:W-:Y:S01]  /*13d70*/  ULDC.64 UR8, c[0x0][0xc28] ;  /* 0x00030a0000087ab9 */ /* 0x000fe20000000a00 */
[C---:B------:R-:W-:Y:S01]  /*13d80*/  IMAD R11, R3.reuse, UR11, R0 ;  /* 0x0000000b030b7c24 */ /* 0x040fe2000f8e0200 */
[----:B------:R-:W-:Y:S01]  /*13d90*/  SHF.R.S32.HI R0, RZ, 0x1f, R7 ;  /* 0x0000001fff007819 */ /* 0x000fe20000011407 */
[----:B------:R-:W-:Y:S01]  /*13da0*/  IMAD.WIDE.U32 R8, R3, UR10, R8 ;  /* 0x0000000a03087c25 */ /* 0x000fe2000f8e0008 */
[----:B------:R-:W-:Y:S01]  /*13db0*/  SYNCS.ARRIVE.TRANS64.RED.A1T0 RZ, [UR6], RZ ;  /* 0x000000ffffff79a7 */ /* 0x000fe20008100406 */
[----:B------:R-:W-:-:S02]  /*13dc0*/  SHF.R.S32.HI R161, RZ, 0x1f, R213 ;  /* 0x0000001fffa17819 */ /* 0x000fc400000114d5 */
[----:B------:R-:W-:Y:S01]  /*13dd0*/  IMAD R0, R0, UR8, RZ ;  /* 0x0000000800007c24 */ /* 0x000fe2000f8e02ff */
[----:B------:R-:W-:Y:S01]  /*13de0*/  SHF.R.S32.HI R162, RZ, 0x1f, R214 ;  /* 0x0000001fffa27819 */ /* 0x000fe200000114d6 */
[----:B------:R-:W-:Y:S01]  /*13df0*/  IMAD.IADD R9, R9, 0x1, R11 ;  /* 0x0000000109097824 */ /* 0x000fe200078e020b */
[----:B------:R-:W-:Y:S01]  /*13e00*/  SHF.R.S32.HI R163, RZ, 0x1f, R215 ;  /* 0x0000001fffa37819 */ /* 0x000fe200000114d7 */
[C---:B------:R-:W-:Y:S01]  /*13e10*/  IMAD R3, R7.reuse, UR9, R0 ;  /* 0x0000000907037c24 */ /* 0x040fe2000f8e0200 */
[----:B------:R-:W-:Y:S01]  /*13e20*/  SHF.R.S32.HI R164, RZ, 0x1f, R216 ;  /* 0x0000001fffa47819 */ /* 0x000fe200000114d8 */
[----:B------:R-:W-:Y:S01]  /*13e30*/  IMAD.WIDE.U32 R8, R7, UR8, R8 ;  /* 0x0000000807087c25 */ /* 0x000fe2000f8e0008 */
[----:B------:R-:W-:Y:S01]  /*13e40*/  ULDC.64 UR8, c[0x0][0xc00] ;  /* 0x0003000000087ab9 */ /* 0x000fe20000000a00 */
[----:B------:R-:W-:Y:S02]  /*13e50*/  SHF.R.S32.HI R165, RZ, 0x1f, R217 ;  /* 0x0000001fffa57819 */ /* 0x000fe400000114d9 */
[----:B------:R-:W-:Y:S01]  /*13e60*/  IMAD.IADD R3, R9, 0x1, R3 ;  /* 0x0000000109037824 */ /* 0x000fe200078e0203 */
[----:B------:R-:W-:-:S02]  /*13e70*/  LEA R0, P1, R8, UR8, 0x2 ;  /* 0x0000000808007c11 */ /* 0x000fc4000f8210ff */
[----:B------:R-:W-:Y:S02]  /*13e80*/  SHF.R.S32.HI R166, RZ, 0x1f, R218 ;  /* 0x0000001fffa67819 */ /* 0x000fe400000114da */
[----:B------:R-:W-:Y:S01]  /*13e90*/  LEA.HI.X R3, R8, UR9, R3, 0x2, P1 ;  /* 0x0000000908037c11 */ /* 0x000fe200088f1403 */
[----:B------:R0:W1:Y:S01]  /*13ea0*/  SHFL.IDX PT, R4, R0, RZ, 0x1c1f ;  /* 0x001c1fff00047589 */ /* 0x00006200000e0000 */
[----:B------:R-:W-:Y:S02]  /*13eb0*/  SHF.R.S32.HI R167, RZ, 0x1f, R219 ;  /* 0x0000001fffa77819 */ /* 0x000fe400000114db */
[----:B------:R-:W-:Y:S01]  /*13ec0*/  SHF.R.S32.HI R168, RZ, 0x1f, R220 ;  /* 0x0000001fffa87819 */ /* 0x000fe200000114dc */
[----:B------:R0:W2:Y:S01]  /*13ed0*/  SHFL.IDX PT, R7, R3, RZ, 0x1c1f ;  /* 0x001c1fff03077589 */ /* 0x0000a200000e0000 */
[----:B------:R-:W-:Y:S02]  /*13ee0*/  SHF.R.S32.HI R169, RZ, 0x1f, R221 ;  /* 0x0000001fffa97819 */ /* 0x000fe400000114dd */
[----:B------:R-:W-:-:S02]  /*13ef0*/  SHF.R.S32.HI R170, RZ, 0x1f, R222 ;  /* 0x0000001fffaa7819 */ /* 0x000fc400000114de */
[----:B------:R-:W-:Y:S02]  /*13f00*/  SHF.R.S32.HI R171, RZ, 0x1f, R223 ;  /* 0x0000001fffab7819 */ /* 0x000fe400000114df */
[----:B------:R-:W-:Y:S02]  /*13f10*/  SHF.R.S32.HI R16, RZ, 0x1f, R224 ;  /* 0x0000001fff107819 */ /* 0x000fe400000114e0 */
[----:B------:R-:W-:Y:S02]  /*13f20*/  SHF.R.S32.HI R17, RZ, 0x1f, R225 ;  /* 0x0000001fff117819 */ /* 0x000fe400000114e1 */
[----:B------:R-:W-:Y:S02]  /*13f30*/  SHF.R.S32.HI R20, RZ, 0x1f, R226 ;  /* 0x0000001fff147819 */ /* 0x000fe400000114e2 */
[----:B------:R-:W-:Y:S01]  /*13f40*/  SHF.R.S32.HI R21, RZ, 0x1f, R184 ;  /* 0x0000001fff157819 */ /* 0x000fe200000114b8 */
[----:B0-----:R-:W-:Y:S06]  /*13f50*/  @P0 BRA `(.L_x_6219) ;  /* 0x0000000800040947 */ /* 0x001fec0003800000 */
        /* <DEDUP_REMOVED lines=14> */
[CC--:B0-----:R-:W-:Y:S02]  /*14040*/  @!P2 LEA R8, P6, R225.reuse, R4.reuse, 0x2 ;  /* 0x00000004e108a211 */ /* 0x0c1fe400078c10ff */
[CC--:B-1----:R-:W-:Y:S02]  /*14050*/  @!P1 LEA R10, P5, R224.reuse, R4.reuse, 0x2 ;  /* 0x00000004e00a9211 */ /* 0x0c2fe400078a10ff */
        /* <DEDUP_REMOVED lines=12> */
[----:B------:R-:W-:Y:S02]  /*14120*/  ISETP.GE.AND P1, PT, R218, UR6, PT ;  /* 0x00000006da007c0c */ /* 0x000fe4000bf26270 */
[----:B------:R-:W-:Y:S01]  /*14130*/  @!P4 LEA.HI.X R11, R221, R7, R169, 0x2, P2 ;  /* 0x00000007dd0bc211 */ /* 0x000fe200010f14a9 */
[----:B------:R0:W-:Y:S01]  /*14140*/  @!P3 ST.E.64 desc[UR38][R8.64], R44 ;  /* 0x0000002c0800b985 */ /* 0x0001e2000c101b26 */
[----:B------:R-:W-:Y:S02]  /*14150*/  ISETP.GE.AND P2, PT, R217, UR6, PT ;  /* 0x00000006d9007c0c */ /* 0x000fe4000bf46270 */
[----:B--2---:R-:W-:Y:S01]  /*14160*/  @!P5 LEA R12, P6, R220, R4, 0x2 ;  /* 0x00000004dc0cd211 */ /* 0x004fe200078c10ff */
[----:B------:R1:W-:Y:S01]  /*14170*/  @!P4 ST.E.64 desc[UR38][R10.64], R48 ;  /* 0x000000300a00c985 */ /* 0x0003e2000c101b26 */
[----:B------:R-:W-:-:S02]  /*14180*/  ISETP.GE.AND P3, PT, R216, UR6, PT ;  /* 0x00000006d8007c0c */ /* 0x000fc4000bf66270 */
[----:B------:R-:W-:Y:S02]  /*14190*/  @!P5 LEA.HI.X R13, R220, R7, R168, 0x2, P6 ;  /* 0x00000007dc0dd211 */ /* 0x000fe400030f14a8 */
        /* <DEDUP_REMOVED lines=20> */
[----:B--2---:R-:W-:-:S03]  /*142e0*/  @!P5 LEA R12, P6, R214, R4, 0x2 ;  /* 0x00000004d60cd211 */ /* 0x004fc600078c10ff */
[----:B------:R1:W-:Y:S01]  /*142f0*/  @!P4 ST.E.64 desc[UR38][R10.64], R72 ;  /* 0x000000480a00c985 */ /* 0x0003e2000c101b26 */
[----:B------:R-:W-:-:S05]  /*14300*/  @!P5 LEA.HI.X R13, R214, R7, R162, 0x2, P6 ;  /* 0x00000007d60dd211 */ /* 0x000fca00030f14a2 */
[----:B------:R2:W-:Y:S01]  /*14310*/  @!P5 ST.E.64 desc[UR38][R12.64], R76 ;  /* 0x0000004c0c00d985 */ /* 0x0005e2000c101b26 */
[----:B------:R-:W-:Y:S02]  /*14320*/  ISETP.GE.AND P5, PT, R210, UR6, PT ;  /* 0x00000006d2007c0c */ /* 0x000fe4000bfa6270 */
[----:B0-----:R-:W-:-:S04]  /*14330*/  @!P0 LEA R8, P4, R213, R4, 0x2 ;  /* 0x00000004d5088211 */ /* 0x001fc800078810ff */
[-C--:B------:R-:W-:Y:S02]  /*14340*/  @!P0 LEA.HI.X R9, R213, R7.reuse, R161, 0x2, P4 ;  /* 0x00000007d5098211 */ /* 0x080fe400020f14a1 */
[----:B------:R-:W-:Y:S02]  /*14350*/  ISETP.GE.AND P4, PT, R209, UR6, PT ;  /* 0x00000006d1007c0c */ /* 0x000fe4000bf86270 */
[CC--:B-1----:R-:W-:Y:S01]  /*14360*/  @!P1 LEA R10, P3, R212.reuse, R4.reuse, 0x2 ;  /* 0x00000004d40a9211 */ /* 0x0c2fe200078610ff */
        /* <DEDUP_REMOVED lines=13> */
[----:B------:R-:W-:Y:S02]  /*14440*/  ISETP.GE.AND P5, PT, R204, UR6, PT ;  /* 0x00000006cc007c0c */ /* 0x000fe4000bfa6270 */
[-C--:B------:R-:W-:Y:S02]  /*14450*/  @!P4 LEA.HI.X R11, R209, R7.reuse, R157, 0x2, P0 ;  /* 0x00000007d10bc211 */ /* 0x080fe400000f149d */
[----:B------:R-:W-:Y:S02]  /*14460*/  ISETP.GE.AND P0, PT, R205, UR6, PT ;  /* 0x00000006cd007c0c */ /* 0x000fe4000bf06270 */
[C---:B--2---:R-:W-:Y:S01]  /*14470*/  @!P3 LEA R12, P6, R208.reuse, R4, 0x2 ;  /* 0x00000004d00cb211 */ /* 0x044fe200078c10ff */
[----:B------:R1:W-:Y:S01]  /*14480*/  @!P4 ST.E.64 desc[UR38][R10.64], R96 ;  /* 0x000000600a00c985 */ /* 0x0003e2000c101b26 */
[----:B------:R-:W-:Y:S02]  /*14490*/  ISETP.GE.AND P4, PT, R203, UR6, PT ;  /* 0x00000006cb007c0c */ /* 0x000fe4000bf86270 */
[----:B------:R-:W-:-:S02]  /*144a0*/  @!P3 LEA.HI.X R13, R208, R7, R156, 0x2, P6 ;  /* 0x00000007d00db211 */ /* 0x000fc400030f149c */
[----:B0-----:R-:W-:-:S03]  /*144b0*/  @!P2 LEA R8, P6, R207, R4, 0x2 ;  /* 0x00000004cf08a211 */ /* 0x001fc600078c10ff */
[----:B------:R0:W-:Y:S01]  /*144c0*/  @!P3 ST.E.64 desc[UR38][R12.64], R100 ;  /* 0x000000640c00b985 */ /* 0x0001e2000c101b26 */
        /* <DEDUP_REMOVED lines=42> */
.L_x_6219:
[----:B------:R-:W-:Y:S05]  /*14770*/  BSYNC B1 ;  /* 0x0000000000017941 */ /* 0x000fea0003800000 */
.L_x_6218:
[----:B------:R-:W-:Y:S01]  /*14780*/  VIADD R185, R185, 0x8 ;  /* 0x00000008b9b97836 */ /* 0x000fe20000000000 */
[----:B------:R-:W4:Y:S04]  /*14790*/  SHFL.IDX PT, R3, R3, 0x1, 0x1c1f ;  /* 0x003c1f0003037f89 */ /* 0x000f2800000e0000 */
[----:B------:R-:W-:Y:S01]  /*147a0*/  ISETP.GE.AND P0, PT, R185, UR5, PT ;  /* 0x00000005b9007c0c */ /* 0x000fe2000bf06270 */
[----:B--2---:R2:W3:-:S12]  /*147b0*/  SHFL.IDX PT, R7, R0, 0x1, 0x1c1f ;  /* 0x003c1f0000077f89 */ /* 0x0044d800000e0000 */
[----:B--2---:R-:W-:Y:S05]  /*147c0*/  @P0 BRA `(.L_x_6217) ;  /* 0x0000001400e00947 */ /* 0x004fea0003800000 */
[----:B------:R-:W-:Y:S02]  /*147d0*/  ULDC UR5, c[0x0][0xbc8] ;  /* 0x0002f20000057ab9 */ /* 0x000fe40000000800 */
[----:B------:R-:W-:Y:S02]  /*147e0*/  ISETP.GE.AND P4, PT, R184, UR5, PT ;  /* 0x00000005b8007c0c */ /* 0x000fe4000bf86270 */
[----:B------:R-:W-:Y:S02]  /*147f0*/  ISETP.GE.AND P2, PT, R226, UR5, PT ;  /* 0x00000005e2007c0c */ /* 0x000fe4000bf46270 */
[----:B------:R-:W-:Y:S02]  /*14800*/  ISETP.GE.AND P1, PT, R225, UR5, PT ;  /* 0x00000005e1007c0c */ /* 0x000fe4000bf26270 */
[----:B------:R-:W-:-:S07]  /*14810*/  ISETP.GE.AND P0, PT, R224, UR5, PT ;  /* 0x00000005e0007c0c */ /* 0x000fce000bf06270 */
[-C--:B0--3--:R-:W-:Y:S02]  /*14820*/  @!P4 LEA R14, P3, R184, R7.reuse, 0x2 ;  /* 0x00000007b80ec211 */ /* 0x089fe400078610ff */
[----:B------:R-:W-:Y:S02]  /*14830*/  @!P2 LEA R8, P6, R226, R7, 0x2 ;  /* 0x00000007e208a211 */ /* 0x000fe400078c10ff */
[----:B----4-:R-:W-:Y:S02]  /*14840*/  @!P4 LEA.HI.X R15, R184, R3, R21, 0x2, P3 ;  /* 0x00000003b80fc211 */ /* 0x010fe400018f1415 */
        /* <DEDUP_REMOVED lines=14> */
[C---:B------:R-:W-:Y:S02]  /*14930*/  @!P4 LEA R16, P2, R222.reuse, R7, 0x2 ;  /* 0x00000007de10c211 */ /* 0x040fe400078410ff */
        /* <DEDUP_REMOVED lines=9> */
[-C--:B--2---:R-:W-:Y:S02]  /*149d0*/  @!P0 LEA R8, P6, R220, R7.reuse, 0x2 ;  /* 0x00000007dc088211 */ /* 0x084fe400078c10ff */
        /* <DEDUP_REMOVED lines=11> */
[-C--:B----4-:R-:W-:Y:S01]  /*14a90*/  @!P3 LEA R14, P6, R217, R7.reuse, 0x2 ;  /* 0x00000007d90eb211 */ /* 0x090fe200078c10ff */
[----:B------:R4:W-:Y:S01]  /*14aa0*/  @!P2 ST.E.64 desc[UR38][R12.64], R62 ;  /* 0x0000003e0c00a985 */ /* 0x0009e2000c101b26 */
[C---:B-----5:R-:W-:Y:S02]  /*14ab0*/  @!P4 LEA R16, P2, R216.reuse, R7, 0x2 ;  /* 0x00000007d810c211 */ /* 0x060fe400078410ff */
[----:B------:R-:W-:Y:S02]  /*14ac0*/  ISETP.GE.AND P1, PT, R213, UR5, PT ;  /* 0x00000005d5007c0c */ /* 0x000fe4000bf26270 */
[-C--:B------:R-:W-:Y:S02]  /*14ad0*/  @!P3 LEA.HI.X R15, R217, R3.reuse, R165, 0x2, P6 ;  /* 0x00000003d90fb211 */ /* 0x080fe400030f14a5 */
[----:B------:R-:W-:Y:S02]  /*14ae0*/  @!P4 LEA.HI.X R17, R216, R3, R164, 0x2, P2 ;  /* 0x00000003d811c211 */ /* 0x000fe400010f14a4 */
[----:B------:R-:W-:Y:S01]  /*14af0*/  ISETP.GE.AND P2, PT, R212, UR5, PT ;  /* 0x00000005d4007c0c */ /* 0x000fe2000bf46270 */
[----:B------:R-:W-:Y:S01]  /*14b00*/  @!P3 ST.E.64 desc[UR38][R14.64], R66 ;  /* 0x000000420e00b985 */ /* 0x000fe2000c101b26 */
[----:B--2---:R-:W-:-:S03]  /*14b10*/  @!P5 LEA R20, P6, R215, R7, 0x2 ;  /* 0x00000007d714d211 */ /* 0x004fc600078c10ff */
        /* <DEDUP_REMOVED lines=9> */
[----:B----4-:R-:W-:-:S02]  /*14bb0*/  @!P2 LEA R12, P6, R212, R7, 0x2 ;  /* 0x00000007d40ca211 */ /* 0x010fc400078c10ff */
        /* <DEDUP_REMOVED lines=20> */
[----:B----4-:R-:W-:Y:S02]  /*14d00*/  @!P1 LEA R10, P3, R207, R7, 0x2 ;  /* 0x00000007cf0a9211 */ /* 0x010fe400078610ff */
[----:B------:R-:W-:Y:S02]  /*14d10*/  @!P2 LEA.HI.X R9, R208, R3, R156, 0x2, P6 ;  /* 0x00000003d009a211 */ /* 0x000fe400030f149c */
[----:B--2---:R-:W-:-:S02]  /*14d20*/  @!P0 LEA R12, P6, R206, R7, 0x2 ;  /* 0x00000007ce0c8211 */ /* 0x004fc400078c10ff */
[-C--:B------:R-:W-:Y:S01]  /*14d30*/  @!P1 LEA.HI.X R11, R207, R3.reuse, R155, 0x2, P3 ;  /* 0x00000003cf0b9211 */ /* 0x080fe200018f149b */
[----:B------:R2:W-:Y:S01]  /*14d40*/  @!P2 ST.E.64 desc[UR38][R8.64], R102 ;  /* 0x000000660800a985 */ /* 0x0005e2000c101b26 */
[----:B------:R-:W-:Y:S02]  /*14d50*/  ISETP.GE.AND P3, PT, R203, UR5, PT ;  /* 0x00000005cb007c0c */ /* 0x000fe4000bf66270 */
[----:B------:R-:W-:Y:S01]  /*14d60*/  @!P0 LEA.HI.X R13, R206, R3, R154, 0x2, P6 ;  /* 0x00000003ce0d8211 */ /* 0x000fe200030f149a */
[----:B------:R4:W-:Y:S01]  /*14d70*/  @!P1 ST.E.64 desc[UR38][R10.64], R106 ;  /* 0x0000006a0a009985 */ /* 0x0009e2000c101b26 */
[-C--:B0-----:R-:W-:Y:S02]  /*14d80*/  @!P5 LEA R14, P1, R205, R7.reuse, 0x2 ;  /* 0x00000007cd0ed211 */ /* 0x081fe400078210ff */
[----:B-----5:R-:W-:Y:S01]  /*14d90*/  @!P4 LEA R16, P2, R204, R7, 0x2 ;  /* 0x00000007cc10c211 */ /* 0x020fe200078410ff */
        /* <DEDUP_REMOVED lines=16> */
[-C--:B----4-:R-:W-:Y:S01]  /*14ea0*/  @!P1 LEA R10, P6, R201, R7.reuse, 0x2 ;  /* 0x00000007c90a9211 */ /* 0x090fe200078c10ff */
[----:B------:R4:W-:Y:S02]  /*14eb0*/  @!P0 ST.E.64 desc[UR38][R8.64], R126 ;  /* 0x0000007e08008985 */ /* 0x0009e4000c101b26 */
[----:B0-----:R-:W-:-:S02]  /*14ec0*/  @!P4 LEA R12, P0, R200, R7, 0x2 ;  /* 0x00000007c80cc211 */ /* 0x001fc400078010ff */
[----:B------:R-:W-:Y:S02]  /*14ed0*/  @!P1 LEA.HI.X R11, R201, R3, R235, 0x2, P6 ;  /* 0x00000003c90b9211 */ /* 0x000fe400030f14eb */
[----:B---3--:R-:W-:Y:S02]  /*14ee0*/  @!P3 LEA R14, P6, R199, R7, 0x2 ;  /* 0x00000007c70eb211 */ /* 0x008fe400078c10ff */
[----:B------:R-:W-:Y:S01]  /*14ef0*/  @!P4 LEA.HI.X R13, R200, R3, R233, 0x2, P0 ;  /* 0x00000003c80dc211 */ /* 0x000fe200000f14e9 */
[----:B------:R4:W-:Y:S01]  /*14f00*/  @!P1 ST.E.64 desc[UR38][R10.64], R130 ;  /* 0x000000820a009985 */ /* 0x0009e2000c101b26 */
[-C--:B-----5:R-:W-:Y:S02]  /*14f10*/  @!P2 LEA R16, P1, R198, R7.reuse, 0x2 ;  /* 0x00000007c610a211 */ /* 0x0a0fe400078210ff */
        /* <DEDUP_REMOVED lines=10> */
[----:B----4-:R-:W-:-:S04]  /*14fc0*/  LEA R8, P0, R196, R7, 0x2 ;  /* 0x00000007c4087211 */ /* 0x010fc800078010ff */
[----:B------:R-:W-:-:S05]  /*14fd0*/  LEA.HI.X R9, R196, R3, R229, 0x2, P0 ;  /* 0x00000003c4097211 */ /* 0x000fca00000f14e5 */
[----:B------:R0:W-:Y:S01]  /*14fe0*/  ST.E.64 desc[UR38][R8.64], R150 ;  /* 0x0000009608007985 */ /* 0x0001e2000c101b26 */
[----:B------:R-:W-:Y:S05]  /*14ff0*/  BRA `(.L_x_6217) ;  /* 0x0000000c00d47947 */ /* 0x000fea0003800000 */
.L_x_6211:
[----:B------:R-:W0:Y:S01]  /*15000*/  LDC.64 R12, c[0x0][0xd08] ;  /* 0x00034200ff0c7b82 */ /* 0x000e220000000a00 */
[----:B------:R-:W-:-:S07]  /*15010*/  IMAD.MOV.U32 R3, RZ, RZ, RZ ;  /* 0x000000ffff037224 */ /* 0x000fce00078e00ff */
[----:B------:R-:W1:Y:S08]  /*15020*/  LDC.64 R10, c[0x0][0xd00] ;  /* 0x00034000ff0a7b82 */ /* 0x000e700000000a00 */
[----:B------:R-:W2:Y:S01]  /*15030*/  LDC.64 R8, c[0x0][0xd00] ;  /* 0x00034000ff087b82 */ /* 0x000ea20000000a00 */
[----:B0-----:R-:W-:-:S04]  /*15040*/  ISETP.NE.U32.AND P0, PT, R12, RZ, PT ;  /* 0x000000ff0c00720c */ /* 0x001fc80003f05070 */
[----:B------:R-:W-:Y:S02]  /*15050*/  ISETP.NE.AND.EX P1, PT, R13, RZ, PT, P0 ;  /* 0x000000ff0d00720c */ /* 0x000fe40003f25300 */
[----:B-1----:R-:W-:-:S04]  /*15060*/  ISETP.NE.U32.AND P0, PT, R10, RZ, PT ;  /* 0x000000ff0a00720c */ /* 0x002fc80003f05070 */
[----:B------:R-:W-:Y:S01]  /*15070*/  ISETP.NE.AND.EX P0, PT, R11, RZ, PT, P0 ;  /* 0x000000ff0b00720c */ /* 0x000fe20003f05300 */
[----:B------:R-:W-:Y:S01]  /*15080*/  ULDC UR5, c[0x0][0xb88] ;  /* 0x0002e20000057ab9 */ /* 0x000fe20000000800 */
[----:B--2---:R-:W-:-:S05]  /*15090*/  IMAD.WIDE R8, R193, 0x4, R8 ;  /* 0x00000004c1087825 */ /* 0x004fca00078e0208 */
[----:B------:R-:W0:Y:S01]  /*150a0*/  @P1 LDC.64 R10, c[0x0][0xd08] ;  /* 0x00034200ff0a1b82 */ /* 0x000e220000000a00 */
[----:B------:R-:W-:-:S05]  /*150b0*/  IMAD.U32 R4, RZ, RZ, UR5 ;  /* 0x00000005ff047e24 */ /* 0x000fca000f8e00ff */
[----:B------:R1:W5:Y:S01]  /*150c0*/  @P0 LDG.E R3, desc[UR38][R8.64] ;  /* 0x0000002608030981 */ /* 0x000362000c1e1900 */
[----:B0-----:R-:W-:-:S05]  /*150d0*/  @P1 IMAD.WIDE R10, R193, 0x4, R10 ;  /* 0x00000004c10a1825 */ /* 0x001fca00078e020a */
[----:B------:R1:W5:Y:S01]  /*150e0*/  @P1 LDG.E R4, desc[UR38][R10.64] ;  /* 0x000000260a041981 */ /* 0x000362000c1e1900 */
[----:B------:R-:W-:Y:S02]  /*150f0*/  ISETP.NE.AND P2, PT, R0, RZ, PT ;  /* 0x000000ff0000720c */ /* 0x000fe40003f45270 */
[----:B------:R-:W-:Y:S01]  /*15100*/  SHF.R.S32.HI R28, RZ, 0x1f, R193 ;  /* 0x0000001fff1c7819 */ /* 0x000fe200000114c1 */
[----:B------:R-:W0:Y:S10]  /*15110*/  S2R R7, SR_TID.X ;  /* 0x0000000000077919 */ /* 0x000e340000002100 */
[----:B------:R-:W2:Y:S01]  /*15120*/  @!P2 LDC R0, c[0x0][0xbd4] ;  /* 0x0002f500ff00ab82 */ /* 0x000ea20000000800 */
[----:B0-----:R-:W-:Y:S01]  /*15130*/  VIADD R30, R7, 0xffffff80 ;  /* 0xffffff80071e7836 */ /* 0x001fe20000000000 */
[----:B--2---:R-:W-:-:S04]  /*15140*/  ISETP.GT.AND P2, PT, R0, 0x1, PT ;  /* 0x000000010000780c */ /* 0x004fc80003f44270 */
[----:B------:R-:W-:Y:S01]  /*15150*/  ISETP.GT.AND P3, PT, R30, 0x3f, PT ;  /* 0x0000003f1e00780c */ /* 0x000fe20003f64270 */
[----:B-1----:R-:W-:-:S12]  /*15160*/  @P1 BRA `(.L_x_6220) ;  /* 0x0000000000101947 */ /* 0x002fd80003800000 */
[----:B------:R-:W-:Y:S05]  /*15170*/  @!P0 BRA `(.L_x_6220) ;  /* 0x00000000000c8947 */ /* 0x000fea0003800000 */
[----:B------:R-:W2:Y:S04]  /*15180*/  LDG.E R7, desc[UR38][R8.64] ;  /* 0x0000002608077981 */ /* 0x000ea8000c1e1900 */
[----:B-----5:R-:W2:Y:S02]  /*15190*/  LDG.E R4, desc[UR38][R8.64+0x4] ;  /* 0x0000042608047981 */ /* 0x020ea4000c1e1900 */
[----:B--2---:R-:W-:-:S07]  /*151a0*/  IMAD.IADD R4, R4, 0x1, -R7 ;  /* 0x0000000104047824 */ /* 0x004fce00078e0a07 */
.L_x_6220:
[----:B------:R-:W-:Y:S01]  /*151b0*/  BSSY B1, `(.L_x_6221) ;  /* 0x0000037000017945 */ /* 0x000fe20003800000 */
[----:B------:R-:W-:Y:S02]  /*151c0*/  SEL R193, R193, RZ, !P0 ;  /* 0x000000ffc1c17207 */ /* 0x000fe40004000000 */
[----:B------:R-:W-:Y:S02]  /*151d0*/  SEL R28, R28, RZ, !P0 ;  /* 0x000000ff1c1c7207 */ /* 0x000fe40004000000 */
[----:B-----5:R-:W-:Y:S01]  /*151e0*/  SHF.R.S32.HI R26, RZ, 0x1f, R3 ;  /* 0x0000001fff1a7819 */ /* 0x020fe20000011403 */
[----:B------:R-:W-:Y:S06]  /*151f0*/  @P3 BRA `(.L_x_6222) ;  /* 0x0000000000c83947 */ /* 0x000fec0003800000 */
[----:B------:R-:W0:Y:S01]  /*15200*/  S2R R8, SR_TID.X ;  /* 0x0000000000087919 */ /* 0x000e220000002100 */
[----:B------:R-:W1:Y:S02]  /*15210*/  LDC R31, c[0x0][0xce8] ;  /* 0x00033a00ff1f7b82 */ /* 0x000e640000000800 */
[----:B-1----:R-:W-:Y:S01]  /*15220*/  IMAD R7, R4, R31, RZ ;  /* 0x0000001f04077224 */ /* 0x002fe200078e02ff */
[----:B0-----:R-:W-:-:S04]  /*15230*/  IADD3 R29, R185, -0x80, R8 ;  /* 0xffffff80b91d7810 */ /* 0x001fc80007ffe008 */
[----:B------:R-:W-:-:S13]  /*15240*/  ISETP.GE.AND P0, PT, R29, R7, PT ;  /* 0x000000071d00720c */ /* 0x000fda0003f06270 */
[----:B------:R-:W-:Y:S05]  /*15250*/  @P0 BRA `(.L_x_6222) ;  /* 0x0000000000b00947 */ /* 0x000fea0003800000 */
[----:B------:R-:W-:Y:S01]  /*15260*/  ISETP.NE.AND P1, PT, R31, 0x1, PT ;  /* 0x000000011f00780c */ /* 0x000fe20003f25270 */
[----:B------:R-:W-:Y:S01]  /*15270*/  IMAD.MOV.U32 R24, RZ, RZ, 0xab8 ;  /* 0x00000ab8ff187424 */ /* 0x000fe200078e00ff */
[----:B------:R-:W-:Y:S01]  /*15280*/  ISETP.GT.AND P0, PT, R0, 0x1, PT ;  /* 0x000000010000780c */ /* 0x000fe20003f04270 */
[----:B------:R-:W0:Y:S01]  /*15290*/  LDC.64 R8, c[0x0][0xca8] ;  /* 0x00032a00ff087b82 */ /* 0x000e220000000a00 */
[----:B------:R-:W-:Y:S01]  /*152a0*/  LOP3.LUT R195, R195, 0xff, RZ, 0xc0, !PT ;  /* 0x000000ffc3c37812 */ /* 0x000fe200078ec0ff */
[----:B------:R-:W-:Y:S01]  /*152b0*/  IMAD.MOV.U32 R25, RZ, RZ, R29 ;  /* 0x000000ffff197224 */ /* 0x000fe200078e001d */
        /* <DEDUP_REMOVED lines=8> */
[----:B------:R-:W1:Y:S01]  /*15340*/  LDC.64 R16, c[0x0][R24+0x228] ;  /* 0x00008a0018107b82 */ /* 0x000e620000000a00 */
[----:B--2---:R-:W-:Y:S01]  /*15350*/  @P1 IMAD.HI.U32 R0, R29, R0, RZ ;  /* 0x000000001d001227 */ /* 0x004fe200078e00ff */
[----:B------:R-:W-:-:S06]  /*15360*/  SEL R7, R195, RZ, P0 ;  /* 0x000000ffc3077207 */ /* 0x000fcc0000000000 */
[----:B------:R-:W2:Y:S01]  /*15370*/  LDC.64 R10, c[0x0][R24+0x210] ;  /* 0x00008400180a7b82 */ /* 0x000ea20000000a00 */
[-C--:B---3--:R-:W-:Y:S02]  /*15380*/  IMAD R27, R13, R192.reuse, RZ ;  /* 0x000000c00d1b7224 */ /* 0x088fe400078e02ff */
[----:B------:R-:W-:-:S04]  /*15390*/  IMAD.WIDE.U32 R12, R12, R192, RZ ;  /* 0x000000c00c0c7225 */ /* 0x000fc800078e00ff */
[----:B------:R-:W-:Y:S01]  /*153a0*/  IMAD.IADD R27, R13, 0x1, R27 ;  /* 0x000000010d1b7824 */ /* 0x000fe200078e021b */
[----:B----4-:R-:W-:Y:S01]  /*153b0*/  @P1 SHF.R.U32.HI R25, RZ, R33, R0 ;  /* 0x00000021ff191219 */ /* 0x010fe20000011600 */
[----:B0-----:R-:W0:Y:S01]  /*153c0*/  @!P0 LDC R8, c[0x0][0xc50] ;  /* 0x00031400ff088b82 */ /* 0x001e220000000800 */
[----:B------:R-:W-:Y:S01]  /*153d0*/  IADD3 R0, P1, P3, R20, R12, R3 ;  /* 0x0000000c14007210 */ /* 0x000fe20007b3e003 */
[----:B------:R-:W-:Y:S02]  /*153e0*/  IMAD.IADD R20, R21, 0x1, R15 ;  /* 0x0000000115147824 */ /* 0x000fe400078e020f */
[----:B------:R-:W-:Y:S02]  /*153f0*/  IMAD.MOV R14, RZ, RZ, -R25 ;  /* 0x000000ffff0e7224 */ /* 0x000fe400078e0a19 */
[-C--:B-1----:R-:W-:Y:S02]  /*15400*/  IMAD.WIDE.U32 R12, R16, R7.reuse, RZ ;  /* 0x00000007100c7225 */ /* 0x082fe400078e00ff */
[----:B------:R-:W1:Y:S02]  /*15410*/  @!P0 LDC R9, c[0x0][0xc54] ;  /* 0x00031500ff098b82 */ /* 0x000e640000000800 */
[----:B------:R-:W-:-:S02]  /*15420*/  IMAD R15, R17, R7, RZ ;  /* 0x00000007110f7224 */ /* 0x000fc400078e02ff */
[----:B------:R-:W-:Y:S01]  /*15430*/  IMAD R7, R31, R14, R29 ;  /* 0x0000000e1f077224 */ /* 0x000fe200078e021d */
[----:B------:R-:W-:Y:S01]  /*15440*/  IADD3.X R14, R20, R27, R26, P1, P3 ;  /* 0x0000001b140e7210 */ /* 0x000fe20000fe641a */
[----:B------:R-:W-:Y:S01]  /*15450*/  IMAD.IADD R15, R13, 0x1, R15 ;  /* 0x000000010d0f7824 */ /* 0x000fe200078e020f */
[----:B------:R-:W-:Y:S01]  /*15460*/  IADD3 R12, P0, P1, R25, R0, R12 ;  /* 0x00000000190c7210 */ /* 0x000fe2000791e00c */
[----:B--2---:R-:W-:Y:S01]  /*15470*/  IMAD R0, R11, R7, RZ ;  /* 0x000000070b007224 */ /* 0x004fe200078e02ff */
[----:B------:R-:W-:-:S04]  /*15480*/  SHF.R.S32.HI R25, RZ, 0x1f, R25 ;  /* 0x0000001fff197819 */ /* 0x000fc80000011419 */
[----:B------:R-:W-:Y:S02]  /*15490*/  IADD3.X R13, R25, R14, R15, P0, P1 ;  /* 0x0000000e190d7210 */ /* 0x000fe400007e240f */
[----:B------:R-:W-:-:S05]  /*154a0*/  SHF.R.S32.HI R15, RZ, 0x1f, R7 ;  /* 0x0000001fff0f7819 */ /* 0x000fca0000011407 */
[C---:B------:R-:W-:Y:S02]  /*154b0*/  IMAD R15, R10.reuse, R15, R0 ;  /* 0x0000000f0a0f7224 */ /* 0x040fe400078e0200 */
[----:B------:R-:W-:-:S04]  /*154c0*/  IMAD.WIDE.U32 R10, R10, R7, R12 ;  /* 0x000000070a0a7225 */ /* 0x000fc800078e000c */
[----:B------:R-:W-:Y:S01]  /*154d0*/  IMAD.IADD R0, R11, 0x1, R15 ;  /* 0x000000010b007824 */ /* 0x000fe200078e020f */
[----:B0-----:R-:W-:Y:S01]  /*154e0*/  LEA R8, P0, R10, R8, 0x2 ;  /* 0x000000080a087211 */ /* 0x001fe200078010ff */
[----:B------:R-:W-:-:S03]  /*154f0*/  IMAD.MOV.U32 R7, RZ, RZ, -0x800000 ;  /* 0xff800000ff077424 */ /* 0x000fc600078e00ff */
[----:B-1----:R-:W-:-:S05]  /*15500*/  LEA.HI.X R9, R10, R9, R0, 0x2, P0 ;  /* 0x000000090a097211 */ /* 0x002fca00000f1400 */
[----:B------:R0:W-:Y:S04]  /*15510*/  STG.E desc[UR38][R8.64], R7 ;  /* 0x0000000708007986 */ /* 0x0001e8000c101926 */
.L_x_6222:
[----:B------:R-:W-:Y:S05]  /*15520*/  BSYNC B1 ;  /* 0x0000000000017941 */ /* 0x000fea0003800000 */
.L_x_6221:
[----:B------:R-:W-:Y:S05]  /*15530*/  @P2 BRA `(.L_x_6217) ;  /* 0x0000000800842947 */ /* 0x000fea0003800000 */
[----:B------:R-:W1:Y:S01]  /*15540*/  LDC R13, c[0x0][0xce8] ;  /* 0x00033a00ff0d7b82 */ /* 0x000e620000000800 */
[----:B------:R-:W-:Y:S01]  /*15550*/  ULDC.64 UR6, c[0x0][0xba0] ;  /* 0x0002e80000067ab9 */ /* 0x000fe20000000a00 */
[----:B------:R-:W-:Y:S01]  /*15560*/  ULDC UR5, c[0x0][0xbc8] ;  /* 0x0002f20000057ab9 */ /* 0x000fe20000000800 */
[----:B------:R-:W-:Y:S01]  /*15570*/  IMAD R0, R26, UR6, RZ ;  /* 0x000000061a007c24 */ /* 0x000fe2000f8e02ff */
[----:B------:R-:W-:Y:S01]  /*15580*/  ISETP.GE.AND P2, PT, R194, UR5, PT ;  /* 0x00000005c2007c0c */ /* 0x000fe2000bf46270 */
[C---:B0-----:R-:W-:Y:S01]  /*15590*/  IMAD.WIDE.U32 R8, R3.reuse, UR6, RZ ;  /* 0x0000000603087c25 */ /* 0x041fe2000f8e00ff */
[C---:B------:R-:W-:Y:S01]  /*155a0*/  ISETP.GE.AND P3, PT, R22.reuse, UR5, PT ;  /* 0x0000000516007c0c */ /* 0x040fe2000bf66270 */
[----:B------:R-:W-:Y:S01]  /*155b0*/  BSSY B1, `(.L_x_6223) ;  /* 0x0000075000017945 */ /* 0x000fe20003800000 */
[----:B------:R-:W-:Y:S01]  /*155c0*/  SHF.R.S32.HI R38, RZ, 0x1f, R194 ;  /* 0x0000001fff267819 */ /* 0x000fe200000114c2 */
[----:B------:R-:W-:Y:S01]  /*155d0*/  IMAD R3, R3, UR7, R0 ;  /* 0x0000000703037c24 */ /* 0x000fe2000f8e0200 */
[----:B------:R-:W-:Y:S01]  /*155e0*/  ULDC.64 UR6, c[0x0][0xbe8] ;  /* 0x0002fa0000067ab9 */ /* 0x000fe20000000a00 */
[C---:B------:R-:W-:Y:S01]  /*155f0*/  VIADD R33, R22.reuse, 0x80 ;  /* 0x0000008016217836 */ /* 0x040fe20000000000 */
[----:B------:R-:W-:Y:S01]  /*15600*/  SEL R12, RZ, 0x1, P3 ;  /* 0x00000001ff0c7807 */ /* 0x000fe20001800000 */
[----:B------:R-:W-:Y:S01]  /*15610*/  IMAD.IADD R9, R9, 0x1, R3 ;  /* 0x0000000109097824 */ /* 0x000fe200078e0203 */
[----:B------:R-:W-:Y:S01]  /*15620*/  SHF.R.S32.HI R3, RZ, 0x1f, R30 ;  /* 0x0000001fff037819 */ /* 0x000fe2000001141e */
[----:B------:R-:W-:Y:S01]  /*15630*/  VIADD R29, R22, 0xc0 ;  /* 0x000000c0161d7836 */ /* 0x000fe20000000000 */
[----:B------:R-:W-:Y:S01]  /*15640*/  ISETP.GE.AND P1, PT, R33, UR5, PT ;  /* 0x0000000521007c0c */ /* 0x000fe2000bf26270 */
[----:B------:R-:W-:Y:S01]  /*15650*/  IMAD.WIDE.U32 R8, R192, UR6, R8 ;  /* 0x00000006c0087c25 */ /* 0x000fe2000f8e0008 */
[----:B------:R-:W-:-:S02]  /*15660*/  LEA.HI R0, R3, R30, RZ, 0x3 ;  /* 0x0000001e03007211 */ /* 0x000fc400078f18ff */
[----:B------:R-:W-:Y:S01]  /*15670*/  SEL R14, RZ, 0xffffffff, P1 ;  /* 0xffffffffff0e7807 */ /* 0x000fe20000800000 */
[----:B------:R-:W-:Y:S01]  /*15680*/  IMAD R9, R192, UR7, R9 ;  /* 0x00000007c0097c24 */ /* 0x000fe2000f8e0209 */
[----:B------:R-:W-:Y:S01]  /*15690*/  LOP3.LUT R7, R0, 0xfffffff8, RZ, 0xc0, !PT ;  /* 0xfffffff800077812 */ /* 0x000fe200078ec0ff */
[----:B------:R-:W-:Y:S01]  /*156a0*/  ULDC.64 UR6, c[0x0][0xbf0] ;  /* 0x0002fc0000067ab9 */ /* 0x000fe20000000a00 */
[----:B-1----:R-:W-:Y:S01]  /*156b0*/  ISETP.NE.AND P0, PT, R13, 0x1, PT ;  /* 0x000000010d00780c */ /* 0x002fe20003f05270 */
[----:B------:R-:W-:Y:S01]  /*156c0*/  IMAD.WIDE.U32 R8, R193, UR6, R8 ;  /* 0x00000006c1087c25 */ /* 0x000fe2000f8e0008 */
[----:B------:R-:W-:Y:S02]  /*156d0*/  SHF.R.S32.HI R16, RZ, 0x3, R0 ;  /* 0x00000003ff107819 */ /* 0x000fe40000011400 */
[----:B------:R-:W-:Y:S01]  /*156e0*/  SHF.R.S32.HI R32, RZ, 0x1f, R29 ;  /* 0x0000001fff207819 */ /* 0x000fe2000001141d */
[----:B------:R-:W-:Y:S02]  /*156f0*/  IMAD.IADD R7, R30, 0x1, -R7 ;  /* 0x000000011e077824 */ /* 0x000fe400078e0a07 */
[----:B------:R-:W-:Y:S01]  /*15700*/  IMAD R0, R28, UR6, RZ ;  /* 0x000000061c007c24 */ /* 0x000fe2000f8e02ff */
[----:B------:R-:W-:Y:S01]  /*15710*/  SHF.R.S32.HI R28, RZ, 0x1f, R33 ;  /* 0x0000001fff1c7819 */ /* 0x000fe20000011421 */
[----:B------:R-:W-:-:S02]  /*15720*/  IMAD R10, R7, 0x20, R16 ;  /* 0x00000020070a7824 */ /* 0x000fc400078e0210 */
[----:B------:R-:W-:Y:S01]  /*15730*/  IMAD R7, R193, UR7, R0 ;  /* 0x00000007c1077c24 */ /* 0x000fe2000f8e0200 */
[----:B------:R-:W-:Y:S01]  /*15740*/  SEL R0, RZ, 0xffffffff, P2 ;  /* 0xffffffffff007807 */ /* 0x000fe20001000000 */
[----:B------:R-:W0:Y:S01]  /*15750*/  @P0 LDC R3, c[0x0][0xcec] ;  /* 0x00033b00ff030b82 */ /* 0x000e220000000800 */
[----:B------:R-:W-:Y:S01]  /*15760*/  IMAD.IADD R10, R185, 0x1, R10 ;  /* 0x00000001b90a7824 */ /* 0x000fe200078e020a */
[----:B------:R-:W-:Y:S01]  /*15770*/  ULDC.64 UR6, c[0x0][0xbe0] ;  /* 0x0002f80000067ab9 */ /* 0x000fe20000000a00 */
[----:B------:R-:W-:Y:S02]  /*15780*/  IMAD.IADD R9, R9, 0x1, R7 ;  /* 0x0000000109097824 */ /* 0x000fe400078e0207 */
[----:B------:R-:W-:Y:S02]  /*15790*/  IMAD.SHL.U32 R15, R0, 0x2, RZ ;  /* 0x00000002000f7824 */ /* 0x000fe400078e00ff */
[C---:B------:R-:W-:Y:S01]  /*157a0*/  VIADD R31, R22.reuse, 0x100 ;  /* 0x00000100161f7836 */ /* 0x040fe20000000000 */
[----:B------:R-:W1:Y:S01]  /*157b0*/  @P0 LDC R11, c[0x0][0xcf0] ;  /* 0x00033c00ff0b0b82 */ /* 0x000e620000000800 */
[----:B------:R-:W-:Y:S01]  /*157c0*/  VIADD R27, R22, 0x140 ;  /* 0x00000140161b7836 */ /* 0x000fe20000000000 */
[----:B------:R-:W-:Y:S01]  /*157d0*/  LOP3.LUT R12, R15, 0x2, R12, 0xe2, !PT ;  /* 0x000000020f0c7812 */ /* 0x000fe200078ee20c */
[----:B------:R-:W-:Y:S01]  /*157e0*/  IMAD.SHL.U32 R15, R14, 0x4, RZ ;  /* 0x000000040e0f7824 */ /* 0x000fe200078e00ff */
[----:B------:R-:W-:Y:S01]  /*157f0*/  SHF.R.S32.HI R36, RZ, 0x1f, R31 ;  /* 0x0000001fff247819 */ /* 0x000fe2000001141f */
[----:B------:R-:W-:Y:S01]  /*15800*/  VIADD R35, R22, 0x180 ;  /* 0x0000018016237836 */ /* 0x000fe20000000000 */
[----:B------:R-:W-:Y:S01]  /*15810*/  SHF.R.S32.HI R26, RZ, 0x1f, R27 ;  /* 0x0000001fff1a7819 */ /* 0x000fe2000001141b */
[----:B------:R-:W-:Y:S01]  /*15820*/  IMAD R25, R4, R13, RZ ;  /* 0x0000000d04197224 */ /* 0x000fe200078e02ff */
[----:B------:R-:W-:Y:S01]  /*15830*/  LOP3.LUT R12, R15, 0x4, R12, 0xe2, !PT ;  /* 0x000000040f0c7812 */ /* 0x000fe200078ee20c */
[----:B------:R-:W-:Y:S01]  /*15840*/  VIADD R37, R22, 0x1c0 ;  /* 0x000001c016257836 */ /* 0x000fe20000000000 */
[----:B------:R-:W-:-:S04]  /*15850*/  SHF.R.S32.HI R30, RZ, 0x1f, R35 ;  /* 0x0000001fff1e7819 */ /* 0x000fc80000011423 */
[----:B------:R-:W-:Y:S01]  /*15860*/  ISETP.GE.AND P1, PT, R37, UR5, PT ;  /* 0x0000000525007c0c */ /* 0x000fe2000bf26270 */
[----:B0-----:R-:W-:Y:S01]  /*15870*/  @P0 IMAD.HI.U32 R0, R10, R3, RZ ;  /* 0x000000030a000227 */ /* 0x001fe200078e00ff */
[----:B------:R-:W-:-:S03]  /*15880*/  SHF.R.S32.HI R34, RZ, 0x1f, R37 ;  /* 0x0000001fff227819 */ /* 0x000fc60000011425 */
[----:B------:R-:W-:Y:S01]  /*15890*/  IMAD.MOV.U32 R3, RZ, RZ, R10 ;  /* 0x000000ffff037224 */ /* 0x000fe200078e000a */
[----:B-1----:R-:W-:Y:S02]  /*158a0*/  @P0 SHF.R.U32.HI R3, RZ, R11, R0 ;  /* 0x0000000bff030219 */ /* 0x002fe40000011600 */
[----:B------:R-:W-:Y:S02]  /*158b0*/  ISETP.GE.AND P0, PT, R29, UR5, PT ;  /* 0x000000051d007c0c */ /* 0x000fe4000bf06270 */
[--C-:B------:R-:W-:Y:S01]  /*158c0*/  SHF.R.S32.HI R0, RZ, 0x1f, R3.reuse ;  /* 0x0000001fff007819 */ /* 0x100fe20000011403 */
[----:B------:R-:W-:Y:S02]  /*158d0*/  IMAD.MOV R7, RZ, RZ, -R3 ;  /* 0x000000ffff077224 */ /* 0x000fe400078e0a03 */
[----:B------:R-:W-:-:S04]  /*158e0*/  IMAD.WIDE.U32 R8, R3, UR6, R8 ;  /* 0x0000000603087c25 */ /* 0x000fc8000f8e0008 */
[----:B------:R-:W-:Y:S01]  /*158f0*/  IMAD R7, R13, R7, R10 ;  /* 0x000000070d077224 */ /* 0x000fe200078e020a */
[----:B------:R-:W-:Y:S01]  /*15900*/  SEL R10, RZ, 0xffffffff, P0 ;  /* 0xffffffffff0a7807 */ /* 0x000fe20000000000 */
[----:B------:R-:W-:Y:S01]  /*15910*/  IMAD R0, R0, UR6, RZ ;  /* 0x0000000600007c24 */ /* 0x000fe2000f8e02ff */
[----:B------:R-:W-:-:S03]  /*15920*/  ISETP.GE.AND P0, PT, R31, UR5, PT ;  /* 0x000000051f007c0c */ /* 0x000fc6000bf06270 */
[----:B------:R-:W-:Y:S01]  /*15930*/  IMAD.SHL.U32 R15, R10, 0x8, RZ ;  /* 0x000000080a0f7824 */ /* 0x000fe200078e00ff */
[----:B------:R-:W-:Y:S01]  /*15940*/  SEL R10, RZ, 0xffffffff, P0 ;  /* 0xffffffffff0a7807 */ /* 0x000fe20000000000 */
[----:B------:R-:W-:Y:S01]  /*15950*/  IMAD R11, R3, UR7, R0 ;  /* 0x00000007030b7c24 */ /* 0x000fe2000f8e0200 */
[----:B------:R-:W-:Y:S01]  /*15960*/  ISETP.GE.AND P0, PT, R27, UR5, PT ;  /* 0x000000051b007c0c */ /* 0x000fe2000bf06270 */
[----:B------:R-:W-:Y:S01]  /*15970*/  ULDC.64 UR6, c[0x0][0xbd8] ;  /* 0x0002f60000067ab9 */ /* 0x000fe20000000a00 */
[----:B------:R-:W-:Y:S01]  /*15980*/  LOP3.LUT R12, R15, 0x8, R12, 0xe2, !PT ;  /* 0x000000080f0c7812 */ /* 0x000fe200078ee20c */
[----:B------:R-:W-:Y:S01]  /*15990*/  IMAD.SHL.U32 R3, R10, 0x10, RZ ;  /* 0x000000100a037824 */ /* 0x000fe200078e00ff */
[----:B------:R-:W-:Y:S01]  /*159a0*/  SHF.R.S32.HI R0, RZ, 0x1f, R7 ;  /* 0x0000001fff007819 */ /* 0x000fe20000011407 */
[----:B------:R-:W-:-:S03]  /*159b0*/  IMAD.IADD R9, R9, 0x1, R11 ;  /* 0x0000000109097824 */ /* 0x000fc600078e020b */
[----:B------:R-:W-:Y:S01]  /*159c0*/  LOP3.LUT R12, R3, 0x10, R12, 0xe2, !PT ;  /* 0x00000010030c7812 */ /* 0x000fe200078ee20c */
[----:B------:R-:W-:Y:S01]  /*159d0*/  IMAD R0, R0, UR6, RZ ;  /* 0x0000000600007c24 */ /* 0x000fe2000f8e02ff */
[----:B------:R-:W-:Y:S01]  /*159e0*/  SEL R3, RZ, 0xffffffff, P0 ;  /* 0xffffffffff037807 */ /* 0x000fe20000000000 */
[----:B------:R-:W-:Y:S01]  /*159f0*/  IMAD.WIDE.U32 R8, R7, UR6, R8 ;  /* 0x0000000607087c25 */ /* 0x000fe2000f8e0008 */
[----:B------:R-:W-:-:S03]  /*15a00*/  ISETP.GE.AND P0, PT, R35, UR5, PT ;  /* 0x0000000523007c0c */ /* 0x000fc6000bf06270 */
[----:B------:R-:W-:Y:S02]  /*15a10*/  IMAD.SHL.U32 R11, R3, 0x20, RZ ;  /* 0x00000020030b7824 */ /* 0x000fe400078e00ff */
[----:B------:R-:W-:Y:S01]  /*15a20*/  IMAD R3, R7, UR7, R0 ;  /* 0x0000000707037c24 */ /* 0x000fe2000f8e0200 */
[----:B------:R-:W-:Y:S01]  /*15a30*/  ULDC.64 UR6, c[0x0][0xb80] ;  /* 0x0002e00000067ab9 */ /* 0x000fe20000000a00 */
[----:B------:R-:W-:Y:S01]  /*15a40*/  IMAD.IADD R0, R16, 0x1, R185 ;  /* 0x0000000110007824 */ /* 0x000fe200078e02b9 */
[----:B------:R-:W-:Y:S01]  /*15a50*/  LOP3.LUT R12, R11, 0x20, R12, 0xe2, !PT ;  /* 0x000000200b0c7812 */ /* 0x000fe200078ee20c */
[----:B------:R-:W-:Y:S01]  /*15a60*/  IMAD.IADD R3, R9, 0x1, R3 ;  /* 0x0000000109037824 */ /* 0x000fe200078e0203 */
[----:B------:R-:W-:Y:S02]  /*15a70*/  SEL R11, RZ, 0x40, P0 ;  /* 0x00000040ff0b7807 */ /* 0x000fe40000000000 */
        /* <DEDUP_REMOVED lines=40> */
.L_x_6224:
[----:B------:R-:W-:Y:S05]  /*15d00*/  BSYNC B1 ;  /* 0x0000000000017941 */ /* 0x000fea0003800000 */
.L_x_6223:
        /* <DEDUP_REMOVED lines=36> */
.L_x_6217:
[----:B------:R-:W-:Y:S05]  /*15f50*/  BSYNC B0 ;  /* 0x0000000000007941 */ /* 0x000fea0003800000 */
.L_x_6210:
[----:B------:R-:W-:Y:S02]  /*15f60*/  ULDC UR5, c[0x0][0xd3c] ;  /* 0x00034f0000057ab9 */ /* 0x000fe40000000800 */
[----:B------:R-:W-:-:S06]  /*15f70*/  UISETP.GE.AND UP0, UPT, UR4, UR5, UPT ;  /* 0x000000050400728c */ /* 0x000fcc000bf06270 */
[----:B------:R-:W-:-:S13]  /*15f80*/  PLOP3.LUT P0, PT, PT, PT, UP0, 0x80, 0x0 ;  /* 0x000000000000781c */ /* 0x000fda0003f0f008 */
[----:B------:R-:W-:Y:S05]  /*15f90*/  @!P0 BRA `(.L_x_6225) ;  /* 0xfffffeb400008947 */ /* 0x000fea000383ffff */
[----:B------:R-:W-:Y:S05]  /*15fa0*/  EXIT ;  /* 0x000000000000794d */ /* 0x000fea0003800000 */
.L_x_6116:
        /* <DEDUP_REMOVED lines=18> */
.L_x_6226:
        /* <DEDUP_REMOVED lines=43> */
.L_x_6230:
        /* <DEDUP_REMOVED lines=39> */
.L_x_6228:
        /* <DEDUP_REMOVED lines=12> */
.L_x_6231:
        /* <DEDUP_REMOVED lines=63> */
.L_x_6232:
        /* <DEDUP_REMOVED lines=61> */
.L_x_6233:
[----:B01----:R-:W-:-:S05]  /*16e70*/  LOP3.LUT R3, RZ, R2, RZ, 0x33, !PT ;  /* 0x00000002ff037212 */ /* 0x003fca00078e33ff */
[----:B------:R-:W-:-:S05]  /*16e80*/  IMAD.IADD R2, R4, 0x1, R3 ;  /* 0x0000000104027824 */ /* 0x000fca00078e0203 */
[----:B------:R1:W-:Y:S01]  /*16e90*/  STL [R1+0x4], R2 ;  /* 0x0000040201007387 */ /* 0x0003e20000100800 */
[----:B------:R-:W-:Y:S05]  /*16ea0*/  BRA `(.L_x_6234) ;  /* 0x0000000000107947 */ /* 0x000fea0003800000 */
.L_x_6229:
[----:B------:R-:W-:Y:S01]  /*16eb0*/  IMAD.U32 R2, RZ, RZ, UR6 ;  /* 0x00000006ff027e24 */ /* 0x000fe2000f8e00ff */
[----:B------:R0:W-:Y:S04]  /*16ec0*/  STL [R1+0x4], RZ ;  /* 0x000004ff01007387 */ /* 0x0001e80000100800 */
[----:B------:R0:W-:Y:S04]  /*16ed0*/  STL [R1+0x8], RZ ;  /* 0x000008ff01007387 */ /* 0x0001e80000100800 */
[----:B------:R0:W-:Y:S02]  /*16ee0*/  STL [R1], R2 ;  /* 0x0000000201007387 */ /* 0x0001e40000100800 */
.L_x_6234:
        /* <DEDUP_REMOVED lines=10> */
.L_x_6227:
        /* <DEDUP_REMOVED lines=9> */
[C---:B----4-:R-:W-:Y:S01]  /*17020*/  IMAD.SHL.U32 R0, R6.reuse, 0x8, RZ ;  /* 0x0000000806007824 */ /* 0x050fe200078e00ff */
[----:B------:R-:W-:Y:S01]  /*17030*/  LOP3.LUT R4, R6, 0x7f, RZ, 0xc0, !PT ;  /* 0x0000007f06047812 */ /* 0x000fe200078ec0ff */
[----:B------:R-:W-:Y:S01]  /*17040*/  UMOV UR4, 0x400 ;  /* 0x0000040000047882 */ /* 0x000fe20000000000 */
[----:B------:R-:W-:Y:S01]  /*17050*/  BSSY B8, `(.L_x_6235) ;  /* 0x00007b1000087945 */ /* 0x000fe20003800000 */
[----:B------:R-:W-:Y:S01]  /*17060*/  ULDC UR37, c[0x0][0xc] ;  /* 0x0000030000257ab9 */ /* 0x000fe20000000800 */
[----:B------:R-:W-:Y:S01]  /*17070*/  LOP3.LUT R3, R0, 0x1f8, RZ, 0xc0, !PT ;  /* 0x000001f800037812 */ /* 0x000fe200078ec0ff */
[----:B01----:R-:W-:Y:S01]  /*17080*/  IMAD.SHL.U32 R2, R4, 0x8, RZ ;  /* 0x0000000804027824 */ /* 0x003fe200078e00ff */
[----:B------:R-:W-:Y:S01]  /*17090*/  LOP3.LUT R0, R0, 0x38, RZ, 0xc0, !PT ;  /* 0x0000003800007812 */ /* 0x000fe200078ec0ff */
[----:B------:R-:W-:Y:S01]  /*170a0*/  ULDC.64 UR40, c[0x0][0x198] ;  /* 0x0000660000287ab9 */ /* 0x000fe20000000a00 */
[----:B------:R-:W-:Y:S01]  /*170b0*/  LOP3.LUT R3, R3, 0x38, R6, 0x78, !PT ;  /* 0x0000003803037812 */ /* 0x000fe200078e7806 */
[----:B------:R-:W-:-:S03]  /*170c0*/  IMAD.SHL.U32 R6, R6, 0x10, RZ ;  /* 0x0000001006067824 */ /* 0x000fc600078e00ff */
[----:B------:R-:W-:Y:S02]  /*170d0*/  LOP3.LUT R2, R3, 0x200, R2, 0xf8, !PT ;  /* 0x0000020003027812 */ /* 0x000fe400078ef802 */
[----:B------:R-:W-:-:S04]  /*170e0*/  SHF.R.U32.HI R3, RZ, 0x3, R4 ;  /* 0x00000003ff037819 */ /* 0x000fc80000011604 */
[----:B------:R-:W-:Y:S02]  /*170f0*/  LOP3.LUT R4, R3, 0x70, R6, 0xf8, !PT ;  /* 0x0000007003047812 */ /* 0x000fe400078ef806 */
[C---:B------:R-:W-:Y:S01]  /*17100*/  LOP3.LUT R4, R0.reuse, 0x40, RZ, 0xfc, !PT ;  /* 0x0000004000047812 */ /* 0x040fe200078efcff */
[----:B--2---:R-:W-:Y:S01]  /*17110*/  ULEA UR4, UR5, UR4, 0x18 ;  /* 0x0000000405047291 */ /* 0x004fe2000f8ec03f */
[----:B------:R-:W-:-:S05]  /*17120*/  LOP3.LUT R4, R0, 0x100, RZ, 0xfc, !PT ;  /* 0x0000010000047812 */ /* 0x000fca00078efcff */
[----:B------:R-:W-:-:S04]  /*17130*/  IMAD.U32 R19, RZ, RZ, UR4 ;  /* 0x00000004ff137e24 */ /* 0x000fc8000f8e00ff */
[----:B------:R-:W-:Y:S02]  /*17140*/  IMAD R3, R2, 0x2, R19 ;  /* 0x0000000202037824 */ /* 0x000fe400078e0213 */
[----:B------:R-:W-:-:S03]  /*17150*/  IMAD.MOV.U32 R2, RZ, RZ, 0x1 ;  /* 0x00000001ff027424 */ /* 0x000fc600078e00ff */
        /* <DEDUP_REMOVED lines=9> */
.L_x_6369:
[----:B--23--:R-:W2:Y:S01]  /*171f0*/  LDL R9, [R1+0xc] ;  /* 0x00000c0001097983 */ /* 0x00cea20000100800 */
[----:B------:R-:W-:Y:S05]  /*17200*/  YIELD ;  /* 0x0000000000007946 */ /* 0x000fea0003800000 */
[----:B------:R-:W-:Y:S01]  /*17210*/  ULDC.64 UR4, c[0x0][0xb20] ;  /* 0x0002c80000047ab9 */ /* 0x000fe20000000a00 */
[----:B------:R-:W-:Y:S01]  /*17220*/  IMAD.MOV.U32 R0, RZ, RZ, RZ ;  /* 0x000000ffff007224 */ /* 0x000fe200078e00ff */
[----:B------:R-:W-:Y:S01]  /*17230*/  ISETP.NE.U32.AND P0, PT, RZ, UR4, PT ;  /* 0x00000004ff007c0c */ /* 0x000fe2000bf05070 */
[----:B01----:R-:W0:Y:S01]  /*17240*/  LDC.64 R4, c[0x0][0xaf8] ;  /* 0x0002be00ff047b82 */ /* 0x003e220000000a00 */
        /* <DEDUP_REMOVED lines=41> */
.L_x_6236:
        /* <DEDUP_REMOVED lines=16> */
.L_x_6237:
[----:B------:R-:W-:Y:S05]  /*175e0*/  @!P1 BRA `(.L_x_6238) ;  /* 0x00000000000c9947 */ /* 0x000fea0003800000 */
[----:B------:R-:W3:Y:S04]  /*175f0*/  LDG.E R6, desc[UR38][R2.64] ;  /* 0x0000002602067981 */ /* 0x000ee8000c1e1900 */
[----:B------:R-:W3:Y:S02]  /*17600*/  LDG.E R2, desc[UR38][R2.64+0x4] ;  /* 0x0000042602027981 */ /* 0x000ee4000c1e1900 */
[----:B---3--:R-:W-:-:S07]  /*17610*/  IMAD.IADD R6, R2, 0x1, -R6 ;  /* 0x0000000102067824 */ /* 0x008fce00078e0a06 */
.L_x_6238:
        /* <DEDUP_REMOVED lines=34> */
.L_x_6241:
[----:B------:R-:W-:-:S13]  /*17840*/  ISETP.NE.AND P0, PT, R3, 0x1, PT ;  /* 0x000000010300780c */ /* 0x000fda0003f05270 */
[----:B------:R-:W2:Y:S02]  /*17850*/  @P0 LDC.64 R4, c[0x0][0xae0] ;  /* 0x0002b800ff040b82 */ /* 0x000ea40000000a00 */
[----:B--2---:R-:W-:-:S05]  /*17860*/  @P0 IMAD.HI.U32 R4, R8, R4, RZ ;  /* 0x0000000408040227 */ /* 0x004fca00078e00ff */
[----:B------:R-:W-:-:S07]  /*17870*/  @P0 SHF.R.U32.HI R8, RZ, R5, R4 ;  /* 0x00000005ff080219 */ /* 0x000fce0000011604 */
.L_x_6242:
[----:B------:R-:W-:Y:S05]  /*17880*/  BSYNC B0 ;  /* 0x0000000000007941 */ /* 0x000fea0003800000 */
.L_x_6240:
[----:B------:R-:W-:-:S05]  /*17890*/  IMAD R8, R8, R3, R3 ;  /* 0x0000000308087224 */ /* 0x000fca00078e0203 */
[----:B------:R-:W-:-:S07]  /*178a0*/  VIMNMX R2, R2, R8, PT ;  /* 0x0000000802027248 */ /* 0x000fce0003fe0100 */
.L_x_6239:
        /* <DEDUP_REMOVED lines=25> */
.L_x_6245:
[----:B------:R-:W-:-:S13]  /*17a40*/  ISETP.NE.AND P0, PT, R3, 0x1, PT ;  /* 0x000000010300780c */ /* 0x000fda0003f05270 */
[----:B--2---:R-:W2:Y:S02]  /*17a50*/  @P0 LDC.64 R4, c[0x0][0xae0] ;  /* 0x0002b800ff040b82 */ /* 0x004ea40000000a00 */
[----:B--2---:R-:W-:-:S05]  /*17a60*/  @P0 IMAD.HI.U32 R4, R6, R4, RZ ;  /* 0x0000000406040227 */ /* 0x004fca00078e00ff */
[----:B------:R-:W-:-:S07]  /*17a70*/  @P0 SHF.R.U32.HI R6, RZ, R5, R4 ;  /* 0x00000005ff060219 */ /* 0x000fce0000011604 */
.L_x_6246:
[----:B------:R-:W-:Y:S05]  /*17a80*/  BSYNC B0 ;  /* 0x0000000000007941 */ /* 0x000fea0003800000 */
.L_x_6244:
[----:B------:R-:W-:-:S05]  /*17a90*/  IMAD R3, R6, R3, RZ ;  /* 0x0000000306037224 */ /* 0x000fca00078e02ff */
[----:B------:R-:W-:-:S07]  /*17aa0*/  VIMNMX R2, R2, R3, !PT ;  /* 0x0000000302027248 */ /* 0x000fce0007fe0100 */
.L_x_6243:
        /* <DEDUP_REMOVED lines=44> */
.L_x_6248:
[----:B------:R-:W-:Y:S05]  /*17d70*/  BSYNC B0 ;  /* 0x0000000000007941 */ /* 0x000fea0003800000 */
.L_x_6247:
        /* <DEDUP_REMOVED lines=12> */
[----:B------:R-:W3:Y:S01]  /*17e40*/  S2R R2, SR_LANEID ;  /* 0x0000000000027919 */ /* 0x000ee20000000000 */
[----:B------:R-:W-:Y:S02]  /*17e50*/  VOTEU.ANY UR4, UPT, PT ;  /* 0x0000000000047886 */ /* 0x000fe400038e0100 */
[----:B------:R-:W3:Y:S08]  /*17e60*/  FLO.U32 R0, UR4 ;  /* 0x0000000400007d00 */ /* 0x000ef000080e0000 */
[----:B-1----:R-:W1:Y:S01]  /*17e70*/  POPC R4, UR4 ;  /* 0x0000000400047d09 */ /* 0x002e620008000000 */
[----:B---3--:R-:W-:-:S02]  /*17e80*/  ISETP.EQ.U32.AND P0, PT, R0, R2, PT ;  /* 0x000000020000720c */ /* 0x008fc40003f02070 */
[----:B------:R-:W1:Y:S11]  /*17e90*/  LDC.64 R2, c[0x0][0xd60] ;  /* 0x00035800ff027b82 */ /* 0x000e760000000a00 */
[----:B-1----:R-:W3:Y:S04]  /*17ea0*/  @P0 ATOMG.E.ADD.STRONG.GPU PT, R2, desc[UR38][R2.64], R4 ;  /* 0x00000004020209a8 */ /* 0x002ee800081ee1e6 */
[----:B---3--:R1:W3:Y:S02]  /*17eb0*/  SHFL.IDX PT, R2, R2, R0, 0x1f ;  /* 0x00001f0002027589 */ /* 0x0082e400000e0000 */
[----:B-1----:R-:W1:Y:S02]  /*17ec0*/  S2R R0, SR_LTMASK ;  /* 0x0000000000007919 */ /* 0x002e640000003900 */
[----:B-1----:R-:W-:-:S06]  /*17ed0*/  LOP3.LUT R0, R0, UR4, RZ, 0xc0, !PT ;  /* 0x0000000400007c12 */ /* 0x002fcc000f8ec0ff */
[----:B------:R-:W3:Y:S02]  /*17ee0*/  POPC R0, R0 ;  /* 0x0000000000007309 */ /* 0x000ee40000000000 */
[----:B---3--:R-:W-:-:S05]  /*17ef0*/  IADD3 R0, R2, UR37, R0 ;  /* 0x0000002502007c10 */ /* 0x008fca000fffe000 */
[----:B------:R4:W-:Y:S01]  /*17f00*/  STL [R1], R0 ;  /* 0x0000000001007387 */ /* 0x0009e20000100800 */
[----:B------:R-:W-:Y:S05]  /*17f10*/  BRA `(.L_x_6251) ;  /* 0x0000005800987947 */ /* 0x000fea0003800000 */
.L_x_6250:
        /* <DEDUP_REMOVED lines=20> */
.L_x_6253:
[----:B------:R-:W-:Y:S05]  /*18060*/  BSYNC B6 ;  /* 0x0000000000067941 */ /* 0x000fea0003800000 */
.L_x_6252:
        /* <DEDUP_REMOVED lines=20> */
.L_x_6256:
        /* <DEDUP_REMOVED lines=15> */
.L_x_6255:
[----:B------:R-:W-:Y:S05]  /*182a0*/  BSYNC B6 ;  /* 0x0000000000067941 */ /* 0x000fea0003800000 */
.L_x_6254:
        /* <DEDUP_REMOVED lines=24> */
.L_x_6386:
        /* <DEDUP_REMOVED lines=9> */
.L_x_6389:
        /* <DEDUP_REMOVED lines=24> */
.L_x_6260:
[----:B------:R-:W4:Y:S04]  /*18640*/  LDL R0, [R1+0x10] ;  /* 0x0000100001007983 */ /* 0x000f280000100800 */
[----:B---3--:R-:W3:Y:S01]  /*18650*/  LDL R2, [R1+0x18] ;  /* 0x0000180001027983 */ /* 0x008ee20000100800 */
[----:B----4-:R-:W-:Y:S01]  /*18660*/  IMAD R0, R0, 0x8, R19 ;  /* 0x0000000800007824 */ /* 0x010fe200078e0213 */
[----:B---3--:R-:W-:-:S04]  /*18670*/  SHF.L.U32 R2, R2, 0x1f, RZ ;  /* 0x0000001f02027819 */ /* 0x008fc800000006ff */
[----:B------:R-:W3:Y:S02]  /*18680*/  SYNCS.PHASECHK.TRANS64.TRYWAIT P0, [R0+URZ+0x38840], R2 ;  /* 0x03884002000075a7 */ /* 0x000ee4000800017f */
[----:B---3--:R-:W-:Y:S05]  /*18690*/  @!P0 BRA `(.L_x_6261) ;  /* 0x0000006c00648947 */ /* 0x008fea0003800000 */
.L_x_6390:
        /* <DEDUP_REMOVED lines=11> */
.L_x_6262:
        /* <DEDUP_REMOVED lines=23> */
.L_x_6258:
[----:B------:R-:W3:Y:S04]  /*188c0*/  LDL R2, [R1+0xc] ;  /* 0x00000c0001027983 */ /* 0x000ee80000100800 */
        /* <DEDUP_REMOVED lines=8> */
[----:B------:R-:W-:Y:S01]  /*18950*/  BSSY B6, `(.L_x_6263) ;  /* 0x0000019000067945 */ /* 0x000fe20003800000 */
[----:B---3--:R-:W-:-:S04]  /*18960*/  SHF.R.S32.HI R0, RZ, 0x1f, R2 ;  /* 0x0000001fff007819 */ /* 0x008fc80000011402 */
[----:B-1----:R-:W-:Y:S02]  /*18970*/  SEL R4, R0, RZ, !P0 ;  /* 0x000000ff00047207 */ /* 0x002fe40004000000 */
[----:B------:R-:W-:Y:S02]  /*18980*/  SEL R0, R2, RZ, !P0 ;  /* 0x000000ff02007207 */ /* 0x000fe40004000000 */
[----:B----4-:R-:W-:Y:S01]  /*18990*/  SHF.R.S32.HI R3, RZ, 0x1f, R3 ;  /* 0x0000001fff037819 */ /* 0x010fe20000011403 */
[----:B------:R1:W-:Y:S04]  /*189a0*/  STL [R1+0x58], R4 ;  /* 0x0000580401007387 */ /* 0x0003e80000100800 */
[----:B------:R1:W-:Y:S04]  /*189b0*/  STL [R1+0x38], R0 ;  /* 0x0000380001007387 */ /* 0x0003e80000100800 */
[----:B------:R1:W-:Y:S01]  /*189c0*/  STL [R1+0x50], R3 ;  /* 0x0000500301007387 */ /* 0x0003e20000100800 */
        /* <DEDUP_REMOVED lines=17> */
.L_x_6264:
[----:B------:R-:W-:Y:S05]  /*18ae0*/  BSYNC B6 ;  /* 0x0000000000067941 */ /* 0x000fea0003800000 */
.L_x_6263:
[----:B------:R-:W3:Y:S01]  /*18af0*/  LDL R11, [R1+0x34] ;  /* 0x00003400010b7983 */ /* 0x000ee20000100800 */
[----:B0-----:R-:W0:Y:S01]  /*18b00*/  LDC R7, c[0x0][0x448] ;  /* 0x00011200ff077b82 */ /* 0x001e220000000800 */
[----:B------:R-:W-:Y:S01]  /*18b10*/  ULDC.64 UR4, c[0x0][0x298] ;  /* 0x0000a60000047ab9 */ /* 0x000fe20000000a00 */
[----:B------:R-:W-:Y:S01]  /*18b20*/  ULDC.64 UR6, c[0x0][0x280] ;  /* 0x0000a00000067ab9 */ /* 0x000fe20000000a00 */
[----:B-1----:R-:W4:Y:S04]  /*18b30*/  LDL R4, [R1+0x50] ;  /* 0x0000500001047983 */ /* 0x002f280000100800 */
[----:B------:R-:W2:Y:S04]  /*18b40*/  LDL R9, [R1+0x28] ;  /* 0x0000280001097983 */ /* 0x000ea80000100800 */
[----:B------:R-:W2:Y:S01]  /*18b50*/  LDL R8, [R1+0x58] ;  /* 0x0000580001087983 */ /* 0x000ea20000100800 */
[----:B------:R-:W1:Y:S01]  /*18b60*/  S2R R2, SR_TID.X ;  /* 0x0000000000027919 */ /* 0x000e620000002100 */
[----:B------:R-:W1:Y:S02]  /*18b70*/  S2R R0, SR_TID.X ;  /* 0x0000000000007919 */ /* 0x000e640000002100 */
[----:B------:R-:W2:Y:S01]  /*18b80*/  LDL R6, [R1+0x38] ;  /* 0x0000380001067983 */ /* 0x000ea20000100800 */
[----:B0-----:R-:W-:-:S13]  /*18b90*/  ISETP.NE.AND P0, PT, R7, 0x1, PT ;  /* 0x000000010700780c */ /* 0x001fda0003f05270 */
[----:B------:R-:W0:Y:S01]  /*18ba0*/  @P0 LDC R3, c[0x0][0x450] ;  /* 0x00011400ff030b82 */ /* 0x000e220000000800 */
[----:B-1----:R-:W-:-:S04]  /*18bb0*/  LOP3.LUT R2, R2, 0x7f, RZ, 0xc0, !PT ;  /* 0x0000007f02027812 */ /* 0x002fc800078ec0ff */
[----:B------:R-:W-:Y:S01]  /*18bc0*/  SHF.R.U32.HI R2, RZ, 0x3, R2 ;  /* 0x00000003ff027819 */ /* 0x000fe20000011602 */
[----:B------:R-:W-:-:S05]  /*18bd0*/  IMAD.SHL.U32 R0, R0, 0x10, RZ ;  /* 0x0000001000007824 */ /* 0x000fca00078e00ff */
[----:B------:R-:W-:Y:S02]  /*18be0*/  LOP3.LUT R0, R2, 0x70, R0, 0xf8, !PT ;  /* 0x0000007002007812 */ /* 0x000fe400078ef800 */
[----:B------:R-:W1:Y:S03]  /*18bf0*/  @P0 LDC R2, c[0x0][0x44c] ;  /* 0x00011300ff020b82 */ /* 0x000e660000000800 */
[----:B---3--:R-:W-:-:S04]  /*18c00*/  IMAD.IADD R5, R0, 0x1, R11 ;  /* 0x0000000100057824 */ /* 0x008fc800078e020b */
[----:B-1----:R-:W-:-:S04]  /*18c10*/  @P0 IMAD.HI.U32 R2, R5, R2, RZ ;  /* 0x0000000205020227 */ /* 0x002fc800078e00ff */
[----:B------:R-:W-:Y:S01]  /*18c20*/  IMAD.MOV.U32 R0, RZ, RZ, R5 ;  /* 0x000000ffff007224 */ /* 0x000fe200078e0005 */
[----:B0-----:R-:W-:Y:S01]  /*18c30*/  @P0 SHF.R.U32.HI R0, RZ, R3, R2 ;  /* 0x00000003ff000219 */ /* 0x001fe20000011602 */
[----:B----4-:R-:W-:-:S04]  /*18c40*/  IMAD R2, R4, UR4, RZ ;  /* 0x0000000404027c24 */ /* 0x010fc8000f8e02ff */
[C---:B--2---:R-:W-:Y:S02]  /*18c50*/  IMAD R4, R9.reuse, UR5, R2 ;  /* 0x0000000509047c24 */ /* 0x044fe4000f8e0202 */
        /* <DEDUP_REMOVED lines=14> */
[----:B------:R-:W-:Y:S01]  /*18d40*/  SHF.R.S32.HI R4, RZ, 0x1f, R0 ;  /* 0x0000001fff047819 */ /* 0x000fe20000011400 */
[----:B------:R-:W3:Y:S04]  /*18d50*/  S2R R10, SR_TID.X ;  /* 0x00000000000a7919 */ /* 0x000ee80000002100 */
        /* <DEDUP_REMOVED lines=17> */
[----:B------:R-:W-:Y:S01]  /*18e70*/  UMOV UR4, 0xffffffff ;  /* 0xffffffff00047882 */ /* 0x000fe20000000000 */
[----:B---3--:R-:W-:Y:S02]  /*18e80*/  LOP3.LUT R10, R10, 0x7f, RZ, 0xc0, !PT ;  /* 0x0000007f0a0a7812 */ /* 0x008fe400078ec0ff */
[----:B------:R-:W-:Y:S02]  /*18e90*/  LEA.HI.X R2, R4, UR7, R0, 0x1, P1 ;  /* 0x0000000704027c11 */ /* 0x000fe400088f0c00 */
[----:B------:R-:W-:Y:S01]  /*18ea0*/  SHF.R.U32.HI R10, RZ, 0x3, R10 ;  /* 0x00000003ff0a7819 */ /* 0x000fe2000001160a */
[----:B-1----:R-:W-:Y:S06]  /*18eb0*/  BRA.DIV UR4, `(.L_x_6265) ;  /* 0x0000006604707947 */ /* 0x002fec000b800000 */
[----:B------:R-:W2:Y:S04]  /*18ec0*/  LDL R11, [R1+0x30] ;  /* 0x00003000010b7983 */ /* 0x000ea80000100800 */
[----:B------:R-:W3:Y:S04]  /*18ed0*/  LDL.LU R6, [R1+0x34] ;  /* 0x0000340001067983 */ /* 0x000ee80000300800 */
[----:B------:R-:W0:Y:S04]  /*18ee0*/  SHFL.IDX PT, R5, R3, RZ, 0x181f ;  /* 0x00181fff03057589 */ /* 0x000e2800000e0000 */
[----:B------:R-:W1:Y:S01]  /*18ef0*/  SHFL.IDX PT, R4, R2, RZ, 0x181f ;  /* 0x00181fff02047589 */ /* 0x000e6200000e0000 */
[----:B--2---:R-:W-:-:S02]  /*18f00*/  IMAD R0, R11, R7, RZ ;  /* 0x000000070b007224 */ /* 0x004fc400078e02ff */
[----:B---3--:R-:W-:Y:S02]  /*18f10*/  IMAD.IADD R10, R10, 0x1, R6 ;  /* 0x000000010a0a7824 */ /* 0x008fe400078e0206 */
[----:B------:R-:W-:Y:S02]  /*18f20*/  SHFL.IDX PT, R6, R2, 0x1, 0x181f ;  /* 0x00381f0002067f89 */ /* 0x000fe400000e0000 */
[C---:B------:R-:W-:Y:S01]  /*18f30*/  VIADD R7, R10.reuse, 0x10 ;  /* 0x000000100a077836 */ /* 0x040fe20000000000 */
[----:B------:R-:W-:Y:S01]  /*18f40*/  ISETP.GE.AND P1, PT, R10, R0, PT ;  /* 0x000000000a00720c */ /* 0x000fe20003f26270 */
[----:B------:R-:W-:Y:S04]  /*18f50*/  STL [R1+0x34], R10 ;  /* 0x0000340a01007387 */ /* 0x000fe80000100800 */
[----:B------:R2:W-:Y:S08]  /*18f60*/  STL [R1+0x48], R7 ;  /* 0x0000480701007387 */ /* 0x0005f00000100800 */
[----:B0-----:R-:W-:-:S05]  /*18f70*/  @!P1 LEA R5, P2, R9, R5, 0x1 ;  /* 0x0000000509059211 */ /* 0x001fca00078408ff */
[----:B-1----:R-:W-:-:S05]  /*18f80*/  @!P1 IMAD.X R4, RZ, RZ, R4, P2 ;  /* 0x000000ffff049224 */ /* 0x002fca00010e0604 */
[----:B------:R-:W-:-:S04]  /*18f90*/  @!P1 LOP3.LUT R5, R5, R4, RZ, 0x3c, !PT ;  /* 0x0000000405059212 */ /* 0x000fc800078e3cff */
[----:B------:R-:W-:-:S04]  /*18fa0*/  @!P1 LOP3.LUT R4, R5, R4, RZ, 0x3c, !PT ;  /* 0x0000000405049212 */ /* 0x000fc800078e3cff */
[----:B------:R-:W-:-:S05]  /*18fb0*/  @!P1 LOP3.LUT R5, R5, R4, RZ, 0x3c, !PT ;  /* 0x0000000405059212 */ /* 0x000fca00078e3cff */
[----:B-----5:R0:W-:Y:S01]  /*18fc0*/  @!P1 LDGSTS.E.BYPASS.LTC128B.128 [R8+0x20400], desc[UR38][R4.64], !P0 ;  /* 0x2040000004089fae */ /* 0x0201e2000c101d66 */
[----:B------:R-:W-:Y:S01]  /*18fd0*/  ISETP.GE.AND P1, PT, R7, R0, PT ;  /* 0x000000000700720c */ /* 0x000fe20003f26270 */
[----:B--2---:R-:W-:-:S05]  /*18fe0*/  VIADD R7, R10, 0x20 ;  /* 0x000000200a077836 */ /* 0x004fca0000000000 */
[----:B------:R-:W-:Y:S04]  /*18ff0*/  STL [R1+0x5c], R7 ;  /* 0x00005c0701007387 */ /* 0x000fe80000100800 */
[----:B0-----:R-:W0:Y:S03]  /*19000*/  SHFL.IDX PT, R4, R3, 0x1, 0x181f ;  /* 0x00381f0003047f89 */ /* 0x001e2600000e0000 */
[----:B0-----:R-:W-:-:S05]  /*19010*/  @!P1 LEA R5, P2, R9, R4, 0x1 ;  /* 0x0000000409059211 */ /* 0x001fca00078408ff */
[----:B------:R-:W-:Y:S02]  /*19020*/  @!P1 IMAD.X R4, RZ, RZ, R6, P2 ;  /* 0x000000ffff049224 */ /* 0x000fe400010e0606 */
[----:B------:R-:W-:Y:S03]  /*19030*/  SHFL.IDX PT, R6, R2, 0x2, 0x181f ;  /* 0x00581f0002067f89 */ /* 0x000fe600000e0000 */
[----:B------:R-:W-:-:S04]  /*19040*/  @!P1 LOP3.LUT R5, R5, R4, RZ, 0x3c, !PT ;  /* 0x0000000405059212 */ /* 0x000fc800078e3cff */
[----:B------:R-:W-:-:S04]  /*19050*/  @!P1 LOP3.LUT R4, R5, R4, RZ, 0x3c, !PT ;  /* 0x0000000405049212 */ /* 0x000fc800078e3cff */
[----:B------:R-:W-:-:S05]  /*19060*/  @!P1 LOP3.LUT R5, R5, R4, RZ, 0x3c, !PT ;  /* 0x0000000405059212 */ /* 0x000fca00078e3cff */
[----:B------:R0:W-:Y:S01]  /*19070*/  @!P1 LDGSTS.E.BYPASS.LTC128B.128 [R8+0x20c00], desc[UR38][R4.64], !P0 ;  /* 0x20c0000004089fae */ /* 0x0001e2000c101d66 */
[----:B------:R-:W-:-:S03]  /*19080*/  ISETP.GE.AND P1, PT, R7, R0, PT ;  /* 0x000000000700720c */ /* 0x000fc60003f26270 */
[----:B0-----:R-:W0:Y:S04]  /*19090*/  SHFL.IDX PT, R4, R3, 0x2, 0x181f ;  /* 0x00581f0003047f89 */ /* 0x001e2800000e0000 */
[----:B------:R-:W1:Y:S06]  /*190a0*/  SHFL.IDX PT, R3, R3, 0x3, 0x181f ;  /* 0x00781f0003037f89 */ /* 0x000e6c00000e0000 */
[----:B0-----:R-:W-:-:S05]  /*190b0*/  @!P1 LEA R5, P2, R9, R4, 0x1 ;  /* 0x0000000409059211 */ /* 0x001fca00078408ff */
[----:B------:R-:W-:-:S05]  /*190c0*/  @!P1 IMAD.X R4, RZ, RZ, R6, P2 ;  /* 0x000000ffff049224 */ /* 0x000fca00010e0606 */
[----:B------:R-:W-:-:S04]  /*190d0*/  @!P1 LOP3.LUT R5, R5, R4, RZ, 0x3c, !PT ;  /* 0x0000000405059212 */ /* 0x000fc800078e3cff */
[----:B------:R-:W-:-:S04]  /*190e0*/  @!P1 LOP3.LUT R4, R5, R4, RZ, 0x3c, !PT ;  /* 0x0000000405049212 */ /* 0x000fc800078e3cff */
[----:B------:R-:W-:-:S05]  /*190f0*/  @!P1 LOP3.LUT R5, R5, R4, RZ, 0x3c, !PT ;  /* 0x0000000405059212 */ /* 0x000fca00078e3cff */
[----:B------:R0:W-:Y:S04]  /*19100*/  @!P1 LDGSTS.E.BYPASS.LTC128B.128 [R8+0x21400], desc[UR38][R4.64], !P0 ;  /* 0x2140000004089fae */ /* 0x0001e8000c101d66 */
[----:B01----:R0:W2:Y:S02]  /*19110*/  SHFL.IDX PT, R4, R2, 0x3, 0x181f ;  /* 0x00781f0002047f89 */ /* 0x0030a400000e0000 */
.L_x_6399:
[----:B0-----:R-:W3:Y:S02]  /*19120*/  LDL R2, [R1+0x34] ;  /* 0x0000340001027983 */ /* 0x001ee40000100800 */
[----:B---3--:R-:W-:-:S05]  /*19130*/  VIADD R2, R2, 0x30 ;  /* 0x0000003002027836 */ /* 0x008fca0000000000 */
[----:B------:R-:W-:Y:S01]  /*19140*/  ISETP.GE.AND P1, PT, R2, R0, PT ;  /* 0x000000000200720c */ /* 0x000fe20003f26270 */
[----:B------:R0:W-:-:S12]  /*19150*/  STL [R1+0x60], R2 ;  /* 0x0000600201007387 */ /* 0x0001d80000100800 */
[----:B0-----:R-:W-:-:S05]  /*19160*/  @!P1 LEA R2, P2, R9, R3, 0x1 ;  /* 0x0000000309029211 */ /* 0x001fca00078408ff */
[----:B--2---:R-:W-:-:S05]  /*19170*/  @!P1 IMAD.X R3, RZ, RZ, R4, P2 ;  /* 0x000000ffff039224 */ /* 0x004fca00010e0604 */
[----:B------:R-:W-:Y:S01]  /*19180*/  @!PT LDS RZ, [RZ] ;  /* 0x00000000fffff984 */ /* 0x000fe20000000800 */
[----:B------:R-:W-:Y:S01]  /*19190*/  @!PT LDS RZ, [RZ] ;  /* 0x00000000fffff984 */ /* 0x000fe20000000800 */
[----:B------:R-:W-:Y:S01]  /*191a0*/  @!PT LDS RZ, [RZ] ;  /* 0x00000000fffff984 */ /* 0x000fe20000000800 */
[----:B------:R0:W-:Y:S01]  /*191b0*/  @!P1 LDGSTS.E.BYPASS.LTC128B.128 [R8+0x21c00], desc[UR38][R2.64], !P0 ;  /* 0x21c0000002089fae */ /* 0x0001e2000c101d66 */
[----:B------:R-:W-:Y:S01]  /*191c0*/  PLOP3.LUT P0, PT, PT, PT, PT, 0x80, 0x0 ;  /* 0x000000000000781c */ /* 0x000fe20003f0f070 */
[----:B------:R-:W-:-:S12]  /*191d0*/  NOP ;  /* 0x0000000000007918 */ /* 0x000fd80000000000 */
.L_x_6266:
        /* <DEDUP_REMOVED lines=37> */
.L_x_6268:
[----:B------:R-:W-:Y:S05]  /*19430*/  BSYNC B6 ;  /* 0x0000000000067941 */ /* 0x000fea0003800000 */
.L_x_6267:
        /* <DEDUP_REMOVED lines=122> */
[C---:B------:R-:W-:Y:S02]  /*19be0*/  @!P2 LOP3.LUT R2, R3.reuse, R2, RZ, 0x3c, !PT ;  /* 0x000000020302a212 */ /* 0x040fe400078e3cff */
[C---:B------:R-:W-:Y:S02]  /*19bf0*/  LOP3.LUT P6, RZ, R18.reuse, 0x4, RZ, 0xc0, !PT ;  /* 0x0000000412ff7812 */ /* 0x040fe400078cc0ff */
        /* <DEDUP_REMOVED lines=59> */
.L_x_6409:
        /* <DEDUP_REMOVED lines=30> */
.L_x_6271:
[----:B------:R-:W-:Y:S05]  /*1a190*/  BSYNC B0 ;  /* 0x0000000000007941 */ /* 0x000fea0003800000 */
.L_x_6270:
[----:B------:R-:W-:Y:S01]  /*1a1a0*/  NOP ;  /* 0x0000000000007918 */ /* 0x000fe20000000000 */
[----:B------:R-:W-:-:S13]  /*1a1b0*/  PLOP3.LUT P0, PT, PT, PT, PT, 0x80, 0x0 ;  /* 0x000000000000781c */ /* 0x000fda0003f0f070 */
.L_x_6272:
        /* <DEDUP_REMOVED lines=18> */
.L_x_6410:
[----:B------:R-:W-:Y:S05]  /*1a2e0*/  BSYNC B0 ;  /* 0x0000000000007941 */ /* 0x000fea0003800000 */
.L_x_6273:
        /* <DEDUP_REMOVED lines=13> */
.L_x_6411:
[----:B------:R-:W-:Y:S05]  /*1a3c0*/  BSYNC B1 ;  /* 0x0000000000017941 */ /* 0x000fea0003800000 */
.L_x_6277:
        /* <DEDUP_REMOVED lines=9> */
.L_x_6280:
[----:B------:R-:W-:Y:S05]  /*1a460*/  BSYNC B1 ;  /* 0x0000000000017941 */ /* 0x000fea0003800000 */
.L_x_6279:
        /* <DEDUP_REMOVED lines=13> */
.L_x_6281:
        /* <DEDUP_REMOVED lines=15> */
.L_x_6282:
        /* <DEDUP_REMOVED lines=15> */
.L_x_6283:
        /* <DEDUP_REMOVED lines=15> */
.L_x_6284:
        /* <DEDUP_REMOVED lines=15> */
.L_x_6285:
        /* <DEDUP_REMOVED lines=15> */
.L_x_6286:
        /* <DEDUP_REMOVED lines=15> */
.L_x_6287:
        /* <DEDUP_REMOVED lines=15> */
.L_x_6288:
        /* <DEDUP_REMOVED lines=10> */
.L_x_6276:
[----:B------:R-:W-:Y:S05]  /*1ac70*/  BSYNC B0 ;  /* 0x0000000000007941 */ /* 0x000fea0003800000 */
.L_x_6275:
        /* <DEDUP_REMOVED lines=61> */
.L_x_6295:
        /* <DEDUP_REMOVED lines=8> */
.L_x_6412:
[----:B------:R-:W-:Y:S05]  /*1b0d0*/  BSYNC B3 ;  /* 0x0000000000037941 */ /* 0x000fea0003800000 */
.L_x_6296:
        /* <DEDUP_REMOVED lines=9> */
.L_x_6299:
[----:B------:R-:W-:Y:S05]  /*1b170*/  BSYNC B3 ;  /* 0x0000000000037941 */ /* 0x000fea0003800000 */
.L_x_6298:
        /* <DEDUP_REMOVED lines=13> */
.L_x_6300:
        /* <DEDUP_REMOVED lines=13> */
.L_x_6413:
[----:B------:R-:W-:Y:S05]  /*1b320*/  BSYNC B3 ;  /* 0x0000000000037941 */ /* 0x000fea0003800000 */
.L_x_6301:
        /* <DEDUP_REMOVED lines=11> */
.L_x_6304:
[----:B------:R-:W-:Y:S05]  /*1b3e0*/  BSYNC B3 ;  /* 0x0000000000037941 */ /* 0x000fea0003800000 */
.L_x_6303:
        /* <DEDUP_REMOVED lines=10> */
.L_x_6305:
        /* <DEDUP_REMOVED lines=15> */
.L_x_6306:
        /* <DEDUP_REMOVED lines=15> */
.L_x_6307:
        /* <DEDUP_REMOVED lines=15> */
.L_x_6308:
        /* <DEDUP_REMOVED lines=15> */
.L_x_6309:
        /* <DEDUP_REMOVED lines=15> */
.L_x_6310:
        /* <DEDUP_REMOVED lines=15> */
.L_x_6311:
        /* <DEDUP_REMOVED lines=15> */
.L_x_6312:
        /* <DEDUP_REMOVED lines=10> */
.L_x_6294:
[----:B------:R-:W-:Y:S05]  /*1bbc0*/  BSYNC B1 ;  /* 0x0000000000017941 */ /* 0x000fea0003800000 */
.L_x_6293:
[----:B------:R-:W2:Y:S02]  /*1bbd0*/  LDL.LU R5, [R1+0x3c] ;  /* 0x00003c0001057983 */ /* 0x000ea40000300800 */
[----:B--2---:R-:W-:-:S07]  /*1bbe0*/  VIADD R0, R5, 0xfffffffd ;  /* 0xfffffffd05007836 */ /* 0x004fce0000000000 */
.L_x_6292:
[----:B------:R-:W-:Y:S05]  /*1bbf0*/  BSYNC B2 ;  /* 0x0000000000027941 */ /* 0x000fea0003800000 */
.L_x_6291:
[----:B------:R-:W-:-:S05]  /*1bc00*/  VIADD R8, R8, 0xfffffffe ;  /* 0xfffffffe08087836 */ /* 0x000fca0000000000 */
[----:B------:R-:W-:-:S13]  /*1bc10*/  ISETP.NE.AND P0, PT, R8, R4, PT ;  /* 0x000000040800720c */ /* 0x000fda0003f05270 */
[----:B------:R-:W-:Y:S05]  /*1bc20*/  @!P0 BRA `(.L_x_6290) ;  /* 0x0000001800e08947 */ /* 0x000fea0003800000 */
.L_x_6353:
        /* <DEDUP_REMOVED lines=35> */
.L_x_6315:
        /* <DEDUP_REMOVED lines=8> */
.L_x_6414:
[----:B------:R-:W-:Y:S05]  /*1bee0*/  BSYNC B2 ;  /* 0x0000000000027941 */ /* 0x000fea0003800000 */
.L_x_6316:
        /* <DEDUP_REMOVED lines=9> */
.L_x_6319:
[----:B------:R-:W-:Y:S05]  /*1bf80*/  BSYNC B2 ;  /* 0x0000000000027941 */ /* 0x000fea0003800000 */
.L_x_6318:
        /* <DEDUP_REMOVED lines=12> */
.L_x_6320:
        /* <DEDUP_REMOVED lines=13> */
.L_x_6415:
[----:B------:R-:W-:Y:S05]  /*1c120*/  BSYNC B2 ;  /* 0x0000000000027941 */ /* 0x000fea0003800000 */
.L_x_6321:
        /* <DEDUP_REMOVED lines=11> */
.L_x_6324:
[----:B------:R-:W-:Y:S05]  /*1c1e0*/  BSYNC B2 ;  /* 0x0000000000027941 */ /* 0x000fea0003800000 */
.L_x_6323:
        /* <DEDUP_REMOVED lines=9> */
.L_x_6325:
        /* <DEDUP_REMOVED lines=15> */
.L_x_6326:
        /* <DEDUP_REMOVED lines=15> */
.L_x_6327:
        /* <DEDUP_REMOVED lines=15> */
.L_x_6328:
        /* <DEDUP_REMOVED lines=15> */
.L_x_6329:
        /* <DEDUP_REMOVED lines=15> */
.L_x_6330:
        /* <DEDUP_REMOVED lines=15> */
.L_x_6331:
        /* <DEDUP_REMOVED lines=15> */
.L_x_6332:
        /* <DEDUP_REMOVED lines=10> */
.L_x_6314:
[----:B------:R-:W-:Y:S05]  /*1c9b0*/  BSYNC B1 ;  /* 0x0000000000017941 */ /* 0x000fea0003800000 */
.L_x_6313:
        /* <DEDUP_REMOVED lines=35> */
.L_x_6335:
        /* <DEDUP_REMOVED lines=8> */
.L_x_6416:
[----:B------:R-:W-:Y:S05]  /*1cc70*/  BSYNC B2 ;  /* 0x0000000000027941 */ /* 0x000fea0003800000 */
.L_x_6336:
        /* <DEDUP_REMOVED lines=9> */
.L_x_6339:
[----:B------:R-:W-:Y:S05]  /*1cd10*/  BSYNC B2 ;  /* 0x0000000000027941 */ /* 0x000fea0003800000 */
.L_x_6338:
        /* <DEDUP_REMOVED lines=13> */
.L_x_6340:
        /* <DEDUP_REMOVED lines=13> */
.L_x_6417:
[----:B------:R-:W-:Y:S05]  /*1cec0*/  BSYNC B2 ;  /* 0x0000000000027941 */ /* 0x000fea0003800000 */
.L_x_6341:
        /* <DEDUP_REMOVED lines=11> */
.L_x_6344:
[----:B------:R-:W-:Y:S05]  /*1cf80*/  BSYNC B2 ;  /* 0x0000000000027941 */ /* 0x000fea0003800000 */
.L_x_6343:
        /* <DEDUP_REMOVED lines=10> */
.L_x_6345:
        /* <DEDUP_REMOVED lines=15> */
.L_x_6346:
        /* <DEDUP_REMOVED lines=15> */
.L_x_6347:
        /* <DEDUP_REMOVED lines=15> */
.L_x_6348:
        /* <DEDUP_REMOVED lines=15> */
.L_x_6349:
        /* <DEDUP_REMOVED lines=15> */
.L_x_6350:
        /* <DEDUP_REMOVED lines=15> */
.L_x_6351:
        /* <DEDUP_REMOVED lines=15> */
.L_x_6352:
        /* <DEDUP_REMOVED lines=10> */
.L_x_6334:
[----:B------:R-:W-:Y:S05]  /*1d760*/  BSYNC B1 ;  /* 0x0000000000017941 */ /* 0x000fea0003800000 */
.L_x_6333:
[----:B------:R-:W2:Y:S01]  /*1d770*/  LDL R2, [R1+0x20] ;  /* 0x0000200001027983 */ /* 0x000ea20000100800 */
[----:B------:R-:W-:Y:S01]  /*1d780*/  VIADD R0, R0, 0xfffffffe ;  /* 0xfffffffe00007836 */ /* 0x000fe20000000000 */
[----:B--2---:R-:W-:-:S13]  /*1d790*/  ISETP.GT.AND P0, PT, R6, R2, PT ;  /* 0x000000020600720c */ /* 0x004fda0003f04270 */
[----:B------:R-:W-:Y:S05]  /*1d7a0*/  @P0 BRA `(.L_x_6353) ;  /* 0xffffffe400200947 */ /* 0x000fea000383ffff */
.L_x_6290:
[----:B------:R-:W-:Y:S05]  /*1d7b0*/  BSYNC B0 ;  /* 0x0000000000007941 */ /* 0x000fea0003800000 */
.L_x_6289:
        /* <DEDUP_REMOVED lines=25> */
.L_x_6355:
[----:B------:R-:W-:Y:S05]  /*1d950*/  BSYNC B0 ;  /* 0x0000000000007941 */ /* 0x000fea0003800000 */
.L_x_6354:
[----:B------:R-:W-:-:S05]  /*1d960*/  SEL R0, R0, RZ, P0 ;  /* 0x000000ff00007207 */ /* 0x000fca0000000000 */
[----:B------:R3:W-:Y:S02]  /*1d970*/  STL [R1+0x10], R0 ;  /* 0x0000100001007387 */ /* 0x0007e40000100800 */
.L_x_6251:
[----:B------:R-:W-:Y:S05]  /*1d980*/  BSYNC B7 ;  /* 0x0000000000077941 */ /* 0x000fea0003800000 */
.L_x_6249:
        /* <DEDUP_REMOVED lines=13> */
.L_x_6356:
[----:B------:R-:W5:Y:S01]  /*1da60*/  S2R R16, SR_TID.X ;  /* 0x0000000000107919 */ /* 0x000f620000002100 */
[----:B------:R-:W-:Y:S01]  /*1da70*/  UMOV UR4, 0xffffffff ;  /* 0xffffffff00047882 */ /* 0x000fe20000000000 */
[----:B-----5:R-:W-:-:S04]  /*1da80*/  LOP3.LUT R16, R16, 0x1f, RZ, 0xc0, !PT ;  /* 0x0000001f10107812 */ /* 0x020fc800078ec0ff */
[----:B------:R-:W-:Y:S01]  /*1da90*/  ISETP.NE.AND P0, PT, R16, 0x1f, PT ;  /* 0x0000001f1000780c */ /* 0x000fe20003f05270 */
[----:B------:R-:W-:-:S12]  /*1daa0*/  BRA.DIV UR4, `(.L_x_6358) ;  /* 0x0000002e04387947 */ /* 0x000fd8000b800000 */
[----:B-1----:R-:W0:Y:S01]  /*1dab0*/  LDL.LU R3, [R1] ;  /* 0x0000000001037983 */ /* 0x002e220000300800 */
[----:B------:R-:W-:-:S03]  /*1dac0*/  ULDC UR4, c[0x0][0xd3c] ;  /* 0x00034f0000047ab9 */ /* 0x000fc60000000800 */
[----:B------:R-:W3:Y:S01]  /*1dad0*/  LDL R4, [R1+0xc] ;  /* 0x00000c0001047983 */ /* 0x000ee20000100800 */
[----:B0-----:R-:W-:Y:S02]  /*1dae0*/  IMAD.MOV.U32 R8, RZ, RZ, R3 ;  /* 0x000000ffff087224 */ /* 0x001fe400078e0003 */
[----:B---34-:R-:W-:-:S05]  /*1daf0*/  IMAD.IADD R0, R4, 0x1, R16 ;  /* 0x0000000104007824 */ /* 0x018fca00078e0210 */
        /* <DEDUP_REMOVED lines=35> */
.L_x_6427:
[----:B------:R-:W-:Y:S02]  /*1dd30*/  ULDC UR4, c[0x0][0xd38] ;  /* 0x00034e0000047ab9 */ /* 0x000fe40000000800 */
[----:B------:R-:W-:-:S04]  /*1dd40*/  IMAD.U32 R8, RZ, RZ, UR4 ;  /* 0x00000004ff087e24 */ /* 0x000fc8000f8e00ff */
[----:B-1----:R-:W-:-:S04]  /*1dd50*/  IMAD R10, R10, R8, RZ ;  /* 0x000000080a0a7224 */ /* 0x002fc800078e02ff */
[----:B------:R-:W-:-:S05]  /*1dd60*/  IMAD.IADD R4, R9, 0x1, R10 ;  /* 0x0000000109047824 */ /* 0x000fca00078e020a */
[----:B------:R-:W-:-:S13]  /*1dd70*/  ISETP.GT.AND P6, PT, R4, R0, PT ;  /* 0x000000000400720c */ /* 0x000fda0003fc4270 */
[----:B------:R-:W-:Y:S05]  /*1dd80*/  @P6 BRA `(.L_x_6359) ;  /* 0x0000000000ac6947 */ /* 0x000fea0003800000 */
.L_x_6362:
        /* <DEDUP_REMOVED lines=37> */
.L_x_6435:
[----:B------:R-:W-:Y:S02]  /*1dfe0*/  ULDC UR4, c[0x0][0xd38] ;  /* 0x00034e0000047ab9 */ /* 0x000fe40000000800 */
[----:B------:R-:W-:-:S04]  /*1dff0*/  IMAD.U32 R8, RZ, RZ, UR4 ;  /* 0x00000004ff087e24 */ /* 0x000fc8000f8e00ff */
[----:B-1----:R-:W-:-:S04]  /*1e000*/  IMAD R10, R10, R8, RZ ;  /* 0x000000080a0a7224 */ /* 0x002fc800078e02ff */
[----:B------:R-:W-:-:S05]  /*1e010*/  IMAD.IADD R4, R10, 0x1, R4 ;  /* 0x000000010a047824 */ /* 0x000fca00078e0204 */
[----:B------:R-:W-:-:S13]  /*1e020*/  ISETP.GT.AND P6, PT, R4, R0, PT ;  /* 0x000000000400720c */ /* 0x000fda0003fc4270 */
[----:B------:R-:W-:Y:S05]  /*1e030*/  @!P6 BRA `(.L_x_6362) ;  /* 0xfffffffc0054e947 */ /* 0x000fea000383ffff */
.L_x_6359:
        /* <DEDUP_REMOVED lines=12> */
.L_x_6440:
[----:B------:R-:W-:-:S13]  /*1e100*/  ISETP.NE.AND P0, PT, R3, RZ, PT ;  /* 0x000000ff0300720c */ /* 0x000fda0003f05270 */
[----:B------:R-:W-:Y:S05]  /*1e110*/  @!P0 BRA `(.L_x_6364) ;  /* 0x0000000000148947 */ /* 0x000fea0003800000 */
[----:B------:R-:W-:Y:S01]  /*1e120*/  UMOV UR4, 0xffffffff ;  /* 0xffffffff00047882 */ /* 0x000fe20000000000 */
[----:B---3--:R-:W-:Y:S02]  /*1e130*/  VIADD R9, R9, 0xffffffff ;  /* 0xffffffff09097836 */ /* 0x008fe40000000000 */
[----:B------:R-:W-:Y:S05]  /*1e140*/  BRA.DIV UR4, `(.L_x_6365) ;  /* 0x00000032042c7947 */ /* 0x000fea000b800000 */
[----:B0-----:R0:W2:Y:S02]  /*1e150*/  SHFL.IDX PT, R2, R2, R9, 0x1f ;  /* 0x00001f0902027589 */ /* 0x0010a400000e0000 */
.L_x_6443:
[----:B--2---:R-:W-:-:S07]  /*1e160*/  IMAD.MOV.U32 R6, RZ, RZ, R2 ;  /* 0x000000ffff067224 */ /* 0x004fce00078e0002 */
.L_x_6364:
[----:B0-----:R-:W-:Y:S01]  /*1e170*/  IMAD R2, R6, R8, R10 ;  /* 0x0000000806027224 */ /* 0x001fe200078e020a */
[----:B------:R-:W-:-:S03]  /*1e180*/  ISETP.NE.AND P0, PT, R7, 0x1, PT ;  /* 0x000000010700780c */ /* 0x000fc60003f05270 */
[----:B------:R-:W-:Y:S01]  /*1e190*/  IMAD.IADD R0, R0, 0x1, -R2 ;  /* 0x0000000100007824 */ /* 0x000fe200078e0a02 */
[----:B------:R0:W-:Y:S09]  /*1e1a0*/  STL [R1], R2 ;  /* 0x0000000201007387 */ /* 0x0001f20000100800 */
[----:B------:R-:W-:Y:S05]  /*1e1b0*/  @!P0 BRA `(.L_x_6366) ;  /* 0x0000000000e48947 */ /* 0x000fea0003800000 */
[----:B-1-3--:R-:W-:-:S04]  /*1e1c0*/  IABS R5, R4 ;  /* 0x0000000400057213 */ /* 0x00afc80000000000 */
        /* <DEDUP_REMOVED lines=56> */
.L_x_6366:
[----:B-1-3--:R-:W2:Y:S01]  /*1e550*/  LDL R5, [R1+0xc] ;  /* 0x00000c0001057983 */ /* 0x00aea20000100800 */
        /* <DEDUP_REMOVED lines=62> */
.L_x_6367:
[----:B------:R-:W-:-:S05]  /*1e940*/  LOP3.LUT R0, RZ, R0, RZ, 0x33, !PT ;  /* 0x00000000ff007212 */ /* 0x000fca00078e33ff */
[----:B------:R-:W-:-:S05]  /*1e950*/  IMAD.IADD R0, R4, 0x1, R0 ;  /* 0x0000000104007824 */ /* 0x000fca00078e0200 */
[----:B------:R2:W-:Y:S01]  /*1e960*/  STL [R1+0x4], R0 ;  /* 0x0000040001007387 */ /* 0x0005e20000100800 */
[----:B------:R-:W-:Y:S05]  /*1e970*/  BRA `(.L_x_6368) ;  /* 0x0000000000287947 */ /* 0x000fea0003800000 */
.L_x_6360:
        /* <DEDUP_REMOVED lines=10> */
.L_x_6368:
[----:B01----:R-:W3:Y:S04]  /*1ea20*/  LDL R2, [R1+0xc] ;  /* 0x00000c0001027983 */ /* 0x003ee80000100800 */
[----:B------:R-:W4:Y:S04]  /*1ea30*/  LDL R3, [R1+0x8] ;  /* 0x0000080001037983 */ /* 0x000f280000100800 */
[----:B------:R-:W5:Y:S04]  /*1ea40*/  LDL R5, [R1+0x4] ;  /* 0x0000040001057983 */ /* 0x000f680000100800 */
[----:B------:R-:W5:Y:S01]  /*1ea50*/  LDL R4, [R1] ;  /* 0x0000000001047983 */ /* 0x000f620000100800 */
[----:B--2---:R-:W0:Y:S01]  /*1ea60*/  S2R R0, SR_TID.X ;  /* 0x0000000000007919 */ /* 0x004e220000002100 */
[----:B------:R-:W-:Y:S05]  /*1ea70*/  WARPSYNC.ALL ;  /* 0x0000000000007948 */ /* 0x000fea0003800000 */
[----:B0-----:R-:W-:Y:S01]  /*1ea80*/  LOP3.LUT R0, R0, 0x1f, RZ, 0xc0, !PT ;  /* 0x0000001f00007812 */ /* 0x001fe200078ec0ff */
[----:B------:R-:W-:Y:S03]  /*1ea90*/  BAR.SYNC.DEFER_BLOCKING 0x4, 0x180 ;  /* 0x0106000000007b1d */ /* 0x000fe60000010000 */
[----:B------:R-:W-:-:S13]  /*1eaa0*/  ISETP.NE.AND P0, PT, R0, RZ, PT ;  /* 0x000000ff0000720c */ /* 0x000fda0003f05270 */
[----:B------:R-:W0:Y:S01]  /*1eab0*/  @!P0 S2R R0, SR_CgaCtaId ;  /* 0x0000000000008919 */ /* 0x000e220000008800 */
[----:B---3--:R-:W-:Y:S01]  /*1eac0*/  IMAD.MOV.U32 R7, RZ, RZ, R2 ;  /* 0x000000ffff077224 */ /* 0x008fe200078e0002 */
[----:B------:R-:W-:Y:S01]  /*1ead0*/  @!P0 MOV R2, 0x400 ;  /* 0x0000040000028802 */ /* 0x000fe20000000f00 */
[----:B----4-:R-:W-:-:S03]  /*1eae0*/  IMAD.MOV.U32 R6, RZ, RZ, R3 ;  /* 0x000000ffff067224 */ /* 0x010fc600078e0003 */
[----:B0-----:R-:W-:-:S05]  /*1eaf0*/  @!P0 LEA R19, R0, R2, 0x18 ;  /* 0x0000000200138211 */ /* 0x001fca00078ec0ff */
[----:B-----5:R0:W-:Y:S01]  /*1eb00*/  @!P0 STS.128 [R19+0x388d0], R4 ;  /* 0x0388d00413008388 */ /* 0x0201e20000000c00 */
[----:B------:R-:W-:Y:S06]  /*1eb10*/  BAR.ARV 0x5, 0x180 ;  /* 0x0146000000007b1d */ /* 0x000fec0000002000 */
.L_x_6357:
[----:B---34-:R-:W3:Y:S01]  /*1eb20*/  LDL R0, [R1+0xc] ;  /* 0x00000c0001007983 */ /* 0x018ee20000100800 */
[----:B------:R-:W-:Y:S02]  /*1eb30*/  ULDC UR4, c[0x0][0xd3c] ;  /* 0x00034f0000047ab9 */ /* 0x000fe40000000800 */
[----:B---3--:R-:W-:-:S13]  /*1eb40*/  ISETP.GE.AND P0, PT, R0, UR4, PT ;  /* 0x0000000400007c0c */ /* 0x008fda000bf06270 */
[----:B------:R-:W-:Y:S05]  /*1eb50*/  @!P0 BRA `(.L_x_6369) ;  /* 0xffffff8400a48947 */ /* 0x000fea000383ffff */
[----:B------:R-:W-:Y:S05]  /*1eb60*/  BSYNC B8 ;  /* 0x0000000000087941 */ /* 0x000fea0003800000 */
.L_x_6235:
[----:B----4-:R-:W4:Y:S01]  /*1eb70*/  LDL.LU R0, [R1+0x64] ;  /* 0x0000640001007983 */ /* 0x010f220000300800 */
[----:B------:R-:W-:Y:S01]  /*1eb80*/  BSSY B0, `(.L_x_6370) ;  /* 0x000000b000007945 */ /* 0x000fe20003800000 */
[----:B01----:R-:W0:Y:S01]  /*1eb90*/  S2R R5, SR_CgaCtaId ;  /* 0x0000000000057919 */ /* 0x003e220000008800 */
[----:B----4-:R-:W-:-:S05]  /*1eba0*/  VIADD R0, R0, 0x1 ;  /* 0x0000000100007836 */ /* 0x010fca0000000000 */
        /* <DEDUP_REMOVED lines=8> */
.L_x_6444:
[----:B------:R-:W-:Y:S05]  /*1ec30*/  BSYNC B0 ;  /* 0x0000000000007941 */ /* 0x000fea0003800000 */
.L_x_6370:
[----:B------:R-:W-:-:S03]  /*1ec40*/  UMOV UR4, 0xffffffff ;  /* 0xffffffff00047882 */ /* 0x000fc60000000000 */
[----:B------:R-:W-:Y:S05]  /*1ec50*/  BRA.DIV UR4, `(.L_x_6372) ;  /* 0x0000002604a87947 */ /* 0x000fea000b800000 */
[----:B------:R-:W1:Y:S02]  /*1ec60*/  S2R R2, SR_TID.X ;  /* 0x0000000000027919 */ /* 0x000e640000002100 */
[----:B-1----:R-:W-:-:S04]  /*1ec70*/  SHF.R.U32.HI R2, RZ, 0x5, R2 ;  /* 0x00000005ff027819 */ /* 0x002fc80000011602 */
[----:B------:R-:W-:-:S05]  /*1ec80*/  LOP3.LUT R2, R2, 0x3, RZ, 0xc0, !PT ;  /* 0x0000000302027812 */ /* 0x000fca00078ec0ff */
[----:B------:R1:W2:Y:S02]  /*1ec90*/  SHFL.IDX PT, R14, R2, RZ, 0x1f ;  /* 0x00001fff020e7589 */ /* 0x0002a400000e0000 */
.L_x_6447:
[----:B--2---:R-:W-:Y:S01]  /*1eca0*/  ISETP.NE.AND P0, PT, R14, RZ, PT ;  /* 0x000000ff0e00720c */ /* 0x004fe20003f05270 */
[----:B------:R-:W-:-:S12]  /*1ecb0*/  BSSY B0, `(.L_x_6373) ;  /* 0x0000027000007945 */ /* 0x000fd80003800000 */
[----:B------:R-:W-:Y:S05]  /*1ecc0*/  @P0 BRA `(.L_x_6374) ;  /* 0x0000000000940947 */ /* 0x000fea0003800000 */
[----:B------:R-:W-:-:S03]  /*1ecd0*/  UMOV UR4, 0xffffffff ;  /* 0xffffffff00047882 */ /* 0x000fc60000000000 */
[----:B------:R-:W-:Y:S05]  /*1ece0*/  BRA.DIV UR4, `(.L_x_6375) ;  /* 0x0000002604b87947 */ /* 0x000fea000b800000 */
[----:B------:R-:W-:-:S13]  /*1ecf0*/  ELECT P6, URZ, PT ;  /* 0x00000000003f782f */ /* 0x000fda00038c0000 */
.L_x_6450:
[----:B------:R-:W-:Y:S05]  /*1ed00*/  @!P6 BRA `(.L_x_6374) ;  /* 0x000000000084e947 */ /* 0x000fea0003800000 */
[----:B------:R-:W-:-:S06]  /*1ed10*/  ULOP3.LUT UR4, UR36, 0x2, URZ, 0xfc, !UPT ;  /* 0x0000000224047892 */ /* 0x000fcc000f8efc3f */
[----:B-1----:R-:W-:-:S05]  /*1ed20*/  IMAD.U32 R2, RZ, RZ, UR4 ;  /* 0x00000004ff027e24 */ /* 0x002fca000f8e00ff */
[----:B------:R-:W-:-:S13]  /*1ed30*/  ISETP.NE.AND P2, PT, R2, 0x3, PT ;  /* 0x000000030200780c */ /* 0x000fda0003f45270 */
[----:B------:R-:W-:Y:S05]  /*1ed40*/  @!P2 BRA `(.L_x_6376) ;  /* 0x000000000004a947 */ /* 0x000fea0003800000 */
[----:B------:R-:W-:Y:S01]  /*1ed50*/  BPT.TRAP 0x1 ;  /* 0x000000040000795c */ /* 0x000fe20000300000 */
.L_x_6376:
[----:B0-----:R-:W2:Y:S04]  /*1ed60*/  LDL R3, [R1+0x10] ;  /* 0x0000100001037983 */ /* 0x001ea80000100800 */
[----:B------:R-:W4:Y:S01]  /*1ed70*/  LDL.LU R7, [R1+0x18] ;  /* 0x0000180001077983 */ /* 0x000f220000300800 */
[----:B------:R-:W-:-:S04]  /*1ed80*/  VIADD R2, R0, 0x38840 ;  /* 0x0003884000027836 */ /* 0x000fc80000000000 */
[C---:B--2---:R-:W-:Y:S02]  /*1ed90*/  IMAD R6, R3.reuse, 0x8, R2 ;  /* 0x0000000803067824 */ /* 0x044fe400078e0202 */
[----:B------:R-:W-:Y:S01]  /*1eda0*/  VIADD R3, R3, 0x1 ;  /* 0x0000000103037836 */ /* 0x000fe20000000000 */
[----:B----4-:R-:W-:-:S04]  /*1edb0*/  SHF.L.U32 R5, R7, 0x1f, RZ ;  /* 0x0000001f07057819 */ /* 0x010fc800000006ff */
        /* <DEDUP_REMOVED lines=8> */
.L_x_6451:
[----:B------:R-:W1:Y:S02]  /*1ee40*/  SYNCS.PHASECHK.TRANS64.TRYWAIT P0, [R7+URZ], R2 ;  /* 0x00000002070075a7 */ /* 0x000e64000800017f */
[----:B-1----:R-:W-:Y:S05]  /*1ee50*/  @!P0 BRA `(.L_x_6378) ;  /* 0x0000002400908947 */ /* 0x002fea0003800000 */
.L_x_6452:
[----:B------:R-:W-:Y:S05]  /*1ee60*/  @!P2 BRA `(.L_x_6379) ;  /* 0x000000000004a947 */ /* 0x000fea0003800000 */
[----:B------:R-:W-:Y:S01]  /*1ee70*/  BPT.TRAP 0x1 ;  /* 0x000000040000795c */ /* 0x000fe20000300000 */
.L_x_6379:
[----:B------:R-:W2:Y:S01]  /*1ee80*/  LDL.LU R4, [R1+0x10] ;  /* 0x0000100001047983 */ /* 0x000ea20000300800 */
[----:B------:R-:W-:-:S04]  /*1ee90*/  VIADD R0, R0, 0x38860 ;  /* 0x0003886000007836 */ /* 0x000fc80000000000 */
[----:B--2---:R-:W-:-:S04]  /*1eea0*/  IMAD R4, R4, 0x8, R0 ;  /* 0x0000000804047824 */ /* 0x004fc800078e0200 */
[----:B------:R-:W2:Y:S02]  /*1eeb0*/  SYNCS.PHASECHK.TRANS64.TRYWAIT P0, [R4+URZ], R5 ;  /* 0x00000005040075a7 */ /* 0x000ea4000800017f */
[----:B--2---:R-:W-:Y:S05]  /*1eec0*/  @!P0 BRA `(.L_x_6380) ;  /* 0x0000002400888947 */ /* 0x004fea0003800000 */
.L_x_6453:
[----:B------:R-:W-:-:S07]  /*1eed0*/  IMAD R3, R3, 0x8, R0 ;  /* 0x0000000803037824 */ /* 0x000fce00078e0200 */
.L_x_6381:
[----:B----4-:R4:W0:Y:S02]  /*1eee0*/  SYNCS.PHASECHK.TRANS64.TRYWAIT P0, [R3+URZ], R2 ;  /* 0x00000002030075a7 */ /* 0x010824000800017f */
[----:B0-----:R-:W-:Y:S05]  /*1eef0*/  @!P0 NANOSLEEP.SYNCS 0x989680 ;  /* 0x009896800000895d */ /* 0x001fea0003900000 */
[----:B------:R-:W0:Y:S02]  /*1ef00*/  @!P0 SYNCS.PHASECHK.TRANS64 P0, [R3+URZ], R2 ;  /* 0x00000002030085a7 */ /* 0x000e24000800007f */
[----:B0-----:R-:W-:Y:S05]  /*1ef10*/  @!P0 BRA `(.L_x_6381) ;  /* 0xfffffffc00f08947 */ /* 0x001fea000383ffff */
.L_x_6374:
[----:B------:R-:W-:Y:S05]  /*1ef20*/  BSYNC B0 ;  /* 0x0000000000007941 */ /* 0x000fea0003800000 */
.L_x_6373:
[----:B------:R-:W-:Y:S05]  /*1ef30*/  EXIT ;  /* 0x000000000000794d */ /* 0x000fea0003800000 */
.L_x_6140:
[----:B0-----:R-:W-:-:S04]  /*1ef40*/  IMAD.U32 R0, RZ, RZ, UR41 ;  /* 0x00000029ff007e24 */ /* 0x001fc8000f8e00ff */
[----:B------:R0:W1:Y:S03]  /*1ef50*/  SYNCS.PHASECHK.TRANS64.TRYWAIT P1, [R0+URZ+0x38800], R3 ;  /* 0x03880003000075a7 */ /* 0x000066000802017f */
[----:B-1----:R-:W-:Y:S05]  /*1ef60*/  @!P1 NANOSLEEP.SYNCS 0x989680 ;  /* 0x009896800000995d */ /* 0x002fea0003900000 */
[----:B------:R-:W1:Y:S02]  /*1ef70*/  @!P1 SYNCS.PHASECHK.TRANS64 P1, [R0+URZ+0x38800], R3 ;  /* 0x03880003000095a7 */ /* 0x000e64000802007f */
[----:B-1----:R-:W-:Y:S05]  /*1ef80*/  @!P1 BRA `(.L_x_6140) ;  /* 0xfffffffc00ec9947 */ /* 0x002fea000383ffff */
[----:B------:R-:W-:Y:S05]  /*1ef90*/  BRA `(.L_x_6382) ;  /* 0xfffffe5400ec7947 */ /* 0x000fea000383ffff */
.L_x_6144:
[----:B--2---:R2:W3:Y:S02]  /*1efa0*/  SYNCS.PHASECHK.TRANS64.TRYWAIT P1, [R7+URZ+0x38830], R4 ;  /* 0x03883004070075a7 */ /* 0x0044e4000802017f */
[----:B---3--:R-:W-:Y:S05]  /*1efb0*/  @!P1 NANOSLEEP.SYNCS 0x989680 ;  /* 0x009896800000995d */ /* 0x008fea0003900000 */
[----:B------:R-:W3:Y:S02]  /*1efc0*/  @!P1 SYNCS.PHASECHK.TRANS64 P1, [R7+URZ+0x38830], R4 ;  /* 0x03883004070095a7 */ /* 0x000ee4000802007f */
[----:B---3--:R-:W-:Y:S05]  /*1efd0*/  @!P1 BRA `(.L_x_6144) ;  /* 0xfffffffc00f09947 */ /* 0x008fea000383ffff */
[----:B------:R-:W-:Y:S05]  /*1efe0*/  BRA `(.L_x_6143) ;  /* 0xfffffe5800047947 */ /* 0x000fea000383ffff */
.L_x_6145:
[----:B0-----:R-:W-:-:S04]  /*1eff0*/  IMAD.U32 R6, RZ, RZ, UR41 ;  /* 0x00000029ff067e24 */ /* 0x001fc8000f8e00ff */
[----:B------:R0:W3:Y:S03]  /*1f000*/  SYNCS.PHASECHK.TRANS64.TRYWAIT P1, [R6+URZ+0x38810], R3 ;  /* 0x03881003060075a7 */ /* 0x0000e6000802017f */
[----:B---3--:R-:W-:Y:S05]  /*1f010*/  @!P1 NANOSLEEP.SYNCS 0x989680 ;  /* 0x009896800000995d */ /* 0x008fea0003900000 */
[----:B------:R-:W3:Y:S02]  /*1f020*/  @!P1 SYNCS.PHASECHK.TRANS64 P1, [R6+URZ+0x38810], R3 ;  /* 0x03881003060095a7 */ /* 0x000ee4000802007f */
[----:B---3--:R-:W-:Y:S05]  /*1f030*/  @!P1 BRA `(.L_x_6145) ;  /* 0xfffffffc00ec9947 */ /* 0x008fea000383ffff */
[----:B------:R-:W-:Y:S05]  /*1f040*/  BRA `(.L_x_6383) ;  /* 0xfffffe58008c7947 */ /* 0x000fea000383ffff */
.L_x_6149:
[----:B----4-:R4:W0:Y:S02]  /*1f050*/  SYNCS.PHASECHK.TRANS64.TRYWAIT P1, [R7+URZ+0x38850], R4 ;  /* 0x03885004070075a7 */ /* 0x010824000802017f */
[----:B0-----:R-:W-:Y:S05]  /*1f060*/  @!P1 NANOSLEEP.SYNCS 0x989680 ;  /* 0x009896800000995d */ /* 0x001fea0003900000 */
[----:B------:R-:W0:Y:S02]  /*1f070*/  @!P1 SYNCS.PHASECHK.TRANS64 P1, [R7+URZ+0x38850], R4 ;  /* 0x03885004070095a7 */ /* 0x000e24000802007f */
[----:B0-----:R-:W-:Y:S05]  /*1f080*/  @!P1 BRA `(.L_x_6149) ;  /* 0xfffffffc00f09947 */ /* 0x001fea000383ffff */
[----:B------:R-:W-:Y:S05]  /*1f090*/  BRA `(.L_x_6148) ;  /* 0xfffffe5800987947 */ /* 0x000fea000383ffff */
.L_x_6165:
[----:B-1----:R-:W-:-:S04]  /*1f0a0*/  IMAD.U32 R9, RZ, RZ, UR5 ;  /* 0x00000005ff097e24 */ /* 0x002fc8000f8e00ff */
[----:B------:R1:W2:Y:S03]  /*1f0b0*/  SYNCS.PHASECHK.TRANS64.TRYWAIT P2, [R9+URZ+0x38830], R8 ;  /* 0x03883008090075a7 */ /* 0x0002a6000804017f */
[----:B--2---:R-:W-:Y:S05]  /*1f0c0*/  @!P2 NANOSLEEP.SYNCS 0x989680 ;  /* 0x009896800000a95d */ /* 0x004fea0003900000 */
[----:B------:R-:W2:Y:S02]  /*1f0d0*/  @!P2 SYNCS.PHASECHK.TRANS64 P2, [R9+URZ+0x38830], R8 ;  /* 0x038830080900a5a7 */ /* 0x000ea4000804007f */
[----:B--2---:R-:W-:Y:S05]  /*1f0e0*/  @!P2 BRA `(.L_x_6165) ;  /* 0xfffffffc00eca947 */ /* 0x004fea000383ffff */
[----:B------:R-:W-:Y:S05]  /*1f0f0*/  BRA `(.L_x_6164) ;  /* 0xfffffe88000c7947 */ /* 0x000fea000383ffff */
.L_x_6169:
[----:B-1----:R-:W-:-:S04]  /*1f100*/  IMAD.U32 R9, RZ, RZ, UR5 ;  /* 0x00000005ff097e24 */ /* 0x002fc8000f8e00ff */
[----:B------:R1:W3:Y:S03]  /*1f110*/  SYNCS.PHASECHK.TRANS64.TRYWAIT P2, [R9+URZ+0x38850], R8 ;  /* 0x03885008090075a7 */ /* 0x0002e6000804017f */
[----:B---3--:R-:W-:Y:S05]  /*1f120*/  @!P2 NANOSLEEP.SYNCS 0x989680 ;  /* 0x009896800000a95d */ /* 0x008fea0003900000 */
[----:B------:R-:W3:Y:S02]  /*1f130*/  @!P2 SYNCS.PHASECHK.TRANS64 P2, [R9+URZ+0x38850], R8 ;  /* 0x038850080900a5a7 */ /* 0x000ee4000804007f */
[----:B---3--:R-:W-:Y:S05]  /*1f140*/  @!P2 BRA `(.L_x_6169) ;  /* 0xfffffffc00eca947 */ /* 0x008fea000383ffff */
[----:B------:R-:W-:Y:S05]  /*1f150*/  BRA `(.L_x_6168) ;  /* 0xfffffe8800687947 */ /* 0x000fea000383ffff */
.L_x_6186:
[----:B-1----:R-:W-:-:S04]  /*1f160*/  IMAD.U32 R6, RZ, RZ, UR5 ;  /* 0x00000005ff067e24 */ /* 0x002fc8000f8e00ff */
[----:B------:R1:W2:Y:S03]  /*1f170*/  SYNCS.PHASECHK.TRANS64.TRYWAIT P3, [R6+URZ+0x38830], R5 ;  /* 0x03883005060075a7 */ /* 0x0002a6000806017f */
[----:B--2---:R-:W-:Y:S05]  /*1f180*/  @!P3 NANOSLEEP.SYNCS 0x989680 ;  /* 0x009896800000b95d */ /* 0x004fea0003900000 */
[----:B------:R-:W2:Y:S02]  /*1f190*/  @!P3 SYNCS.PHASECHK.TRANS64 P3, [R6+URZ+0x38830], R5 ;  /* 0x038830050600b5a7 */ /* 0x000ea4000806007f */
[----:B--2---:R-:W-:Y:S05]  /*1f1a0*/  @!P3 BRA `(.L_x_6186) ;  /* 0xfffffffc00ecb947 */ /* 0x004fea000383ffff */
[----:B------:R-:W-:Y:S05]  /*1f1b0*/  BRA `(.L_x_6185) ;  /* 0xfffffebc00e07947 */ /* 0x000fea000383ffff */
.L_x_6190:
[----:B-1----:R-:W-:-:S04]  /*1f1c0*/  IMAD.U32 R6, RZ, RZ, UR5 ;  /* 0x00000005ff067e24 */ /* 0x002fc8000f8e00ff */
[----:B------:R1:W3:Y:S03]  /*1f1d0*/  SYNCS.PHASECHK.TRANS64.TRYWAIT P3, [R6+URZ+0x38850], R5 ;  /* 0x03885005060075a7 */ /* 0x0002e6000806017f */
[----:B---3--:R-:W-:Y:S05]  /*1f1e0*/  @!P3 NANOSLEEP.SYNCS 0x989680 ;  /* 0x009896800000b95d */ /* 0x008fea0003900000 */
[----:B------:R-:W3:Y:S02]  /*1f1f0*/  @!P3 SYNCS.PHASECHK.TRANS64 P3, [R6+URZ+0x38850], R5 ;  /* 0x038850050600b5a7 */ /* 0x000ee4000806007f */
[----:B---3--:R-:W-:Y:S05]  /*1f200*/  @!P3 BRA `(.L_x_6190) ;  /* 0xfffffffc00ecb947 */ /* 0x008fea000383ffff */
[----:B------:R-:W-:Y:S05]  /*1f210*/  BRA `(.L_x_6189) ;  /* 0xfffffec0003c7947 */ /* 0x000fea000383ffff */
.L_x_6196:
[----:B-1----:R-:W-:-:S04]  /*1f220*/  IMAD.U32 R6, RZ, RZ, UR5 ;  /* 0x00000005ff067e24 */ /* 0x002fc8000f8e00ff */
[----:B------:R1:W2:Y:S03]  /*1f230*/  SYNCS.PHASECHK.TRANS64.TRYWAIT P2, [R6+URZ+0x38830], R5 ;  /* 0x03883005060075a7 */ /* 0x0002a6000804017f */
[----:B--2---:R-:W-:Y:S05]  /*1f240*/  @!P2 NANOSLEEP.SYNCS 0x989680 ;  /* 0x009896800000a95d */ /* 0x004fea0003900000 */
[----:B------:R-:W2:Y:S02]  /*1f250*/  @!P2 SYNCS.PHASECHK.TRANS64 P2, [R6+URZ+0x38830], R5 ;  /* 0x038830050600a5a7 */ /* 0x000ea4000804007f */
[----:B--2---:R-:W-:Y:S05]  /*1f260*/  @!P2 BRA `(.L_x_6196) ;  /* 0xfffffffc00eca947 */ /* 0x004fea000383ffff */
[----:B------:R-:W-:Y:S05]  /*1f270*/  BRA `(.L_x_6195) ;  /* 0xfffffee400e87947 */ /* 0x000fea000383ffff */
.L_x_6200:
[----:B-1----:R-:W-:-:S04]  /*1f280*/  IMAD.U32 R6, RZ, RZ, UR5 ;  /* 0x00000005ff067e24 */ /* 0x002fc8000f8e00ff */
[----:B------:R1:W3:Y:S03]  /*1f290*/  SYNCS.PHASECHK.TRANS64.TRYWAIT P2, [R6+URZ+0x38850], R5 ;  /* 0x03885005060075a7 */ /* 0x0002e6000804017f */
[----:B---3--:R-:W-:Y:S05]  /*1f2a0*/  @!P2 NANOSLEEP.SYNCS 0x989680 ;  /* 0x009896800000a95d */ /* 0x008fea0003900000 */
[----:B------:R-:W3:Y:S02]  /*1f2b0*/  @!P2 SYNCS.PHASECHK.TRANS64 P2, [R6+URZ+0x38850], R5 ;  /* 0x038850050600a5a7 */ /* 0x000ee4000804007f */
[----:B---3--:R-:W-:Y:S05]  /*1f2c0*/  @!P2 BRA `(.L_x_6200) ;  /* 0xfffffffc00eca947 */ /* 0x008fea000383ffff */
[----:B------:R-:W-:Y:S05]  /*1f2d0*/  BRA `(.L_x_6199) ;  /* 0xfffffee800447947 */ /* 0x000fea000383ffff */
.L_x_6257:
        /* <DEDUP_REMOVED lines=11> */
.L_x_6385:
[----:B------:R-:W-:Y:S05]  /*1f390*/  BSYNC B0 ;  /* 0x0000000000007941 */ /* 0x000fea0003800000 */
.L_x_6384:
[----:B------:R-:W-:Y:S05]  /*1f3a0*/  BRA `(.L_x_6386) ;  /* 0xffffff9000207947 */ /* 0x000fea000383ffff */
.L_x_6259:
[----:B------:R-:W-:Y:S01]  /*1f3b0*/  BSSY B0, `(.L_x_6387) ;  /* 0x0000006000007945 */ /* 0x000fe20003800000 */
[----:B------:R-:W-:-:S07]  /*1f3c0*/  IMAD.MOV.U32 R15, RZ, RZ, -0x1 ;  /* 0xffffffffff0f7424 */ /* 0x000fce00078e00ff */
[----:B012---:R-:W-:Y:S05]  /*1f3d0*/  WARPSYNC.COLLECTIVE R15, `(.L_x_6388) ;  /* 0x000000000f0c7348 */ /* 0x007fea0003c00000 */
[----:B------:R-:W-:Y:S02]  /*1f3e0*/  ELECT P6, UR62, PT ;  /* 0x00000000003e782f */ /* 0x000fe400038c0000 */
[----:B------:R-:W-:Y:S01]  /*1f3f0*/  MOV R14, UR62 ;  /* 0x0000003e000e7c02 */ /* 0x000fe20008000f00 */
[----:B012---:R-:W-:Y:S10]  /*1f400*/  ENDCOLLECTIVE ;  /* 0x000000000000791b */ /* 0x007ff40003800000 */
.L_x_6388:
[----:B------:R-:W-:Y:S05]  /*1f410*/  BSYNC B0 ;  /* 0x0000000000007941 */ /* 0x000fea0003800000 */
.L_x_6387:
[----:B------:R-:W-:Y:S05]  /*1f420*/  BRA `(.L_x_6389) ;  /* 0xffffff9000247947 */ /* 0x000fea000383ffff */
.L_x_6261:
[----:B---3--:R3:W4:Y:S02]  /*1f430*/  SYNCS.PHASECHK.TRANS64.TRYWAIT P0, [R0+URZ+0x38840], R2 ;  /* 0x03884002000075a7 */ /* 0x008724000800017f */
[----:B----4-:R-:W-:Y:S05]  /*1f440*/  @!P0 NANOSLEEP.SYNCS 0x989680 ;  /* 0x009896800000895d */ /* 0x010fea0003900000 */
[----:B------:R-:W4:Y:S02]  /*1f450*/  @!P0 SYNCS.PHASECHK.TRANS64 P0, [R0+URZ+0x38840], R2 ;  /* 0x03884002000085a7 */ /* 0x000f24000800007f */
[----:B----4-:R-:W-:Y:S05]  /*1f460*/  @!P0 BRA `(.L_x_6261) ;  /* 0xfffffffc00f08947 */ /* 0x010fea000383ffff */
[----:B------:R-:W-:Y:S05]  /*1f470*/  BRA `(.L_x_6390) ;  /* 0xffffff9000887947 */ /* 0x000fea000383ffff */
.L_x_6265:
[----:B------:R0:W5:Y:S01]  /*1f480*/  LDL R0, [R1+0x30] ;  /* 0x0000300001007983 */ /* 0x0001620000100800 */
[----:B------:R-:W-:Y:S02]  /*1f490*/  IMAD.MOV.U32 R6, RZ, RZ, R11 ;  /* 0x000000ffff067224 */ /* 0x000fe400078e000b */
[----:B------:R-:W-:Y:S02]  /*1f4a0*/  IMAD.MOV.U32 R13, RZ, RZ, R2 ;  /* 0x000000ffff0d7224 */ /* 0x000fe400078e0002 */
[----:B------:R-:W-:Y:S02]  /*1f4b0*/  IMAD.MOV.U32 R12, RZ, RZ, RZ ;  /* 0x000000ffff0c7224 */ /* 0x000fe400078e00ff */
[----:B------:R-:W-:Y:S02]  /*1f4c0*/  IMAD.MOV.U32 R11, RZ, RZ, 0x181f ;  /* 0x0000181fff0b7424 */ /* 0x000fe400078e00ff */
[----:B------:R-:W-:Y:S02]  /*1f4d0*/  IMAD.MOV.U32 R15, RZ, RZ, -0x1 ;  /* 0xffffffffff0f7424 */ /* 0x000fe400078e00ff */
[----:B0-----:R-:W-:-:S07]  /*1f4e0*/  IMAD.IADD R10, R10, 0x1, R6 ;  /* 0x000000010a0a7824 */ /* 0x001fce00078e0206 */
[----:B-----5:R-:W-:Y:S05]  /*1f4f0*/  WARPSYNC.COLLECTIVE R15, `(.L_x_6391) ;  /* 0x000000000f087348 */ /* 0x020fea0003c00000 */
[----:B------:R0:W1:Y:S02]  /*1f500*/  SHFL.IDX P6, R14, R13, R12, R11 ;  /* 0x0000000c0d0e7389 */ /* 0x00006400000c000b */
[----:B01---5:R-:W-:Y:S01]  /*1f510*/  ENDCOLLECTIVE ;  /* 0x000000000000791b */ /* 0x023fe20003800000 */
.L_x_6391:
[----:B------:R0:W-:Y:S01]  /*1f520*/  STL [R1+0x34], R10 ;  /* 0x0000340a01007387 */ /* 0x0001e20000100800 */
[----:B------:R-:W-:Y:S02]  /*1f530*/  IMAD.MOV.U32 R13, RZ, RZ, R3 ;  /* 0x000000ffff0d7224 */ /* 0x000fe400078e0003 */
[----:B------:R-:W-:-:S07]  /*1f540*/  IMAD.MOV.U32 R4, RZ, RZ, R14 ;  /* 0x000000ffff047224 */ /* 0x000fce00078e000e */
[----:B0-----:R-:W-:Y:S05]  /*1f550*/  WARPSYNC.COLLECTIVE R15, `(.L_x_6392) ;  /* 0x000000000f087348 */ /* 0x001fea0003c00000 */
[----:B------:R1:W2:Y:S02]  /*1f560*/  SHFL.IDX P6, R14, R13, R12, R11 ;  /* 0x0000000c0d0e7389 */ /* 0x0002a400000c000b */
[----:B012---:R-:W-:Y:S01]  /*1f570*/  ENDCOLLECTIVE ;  /* 0x000000000000791b */ /* 0x007fe20003800000 */
.L_x_6392:
[----:B------:R-:W-:Y:S02]  /*1f580*/  IMAD.MOV.U32 R13, RZ, RZ, R2 ;  /* 0x000000ffff0d7224 */ /* 0x000fe400078e0002 */
[----:B------:R-:W-:Y:S02]  /*1f590*/  IMAD.MOV.U32 R12, RZ, RZ, 0x1 ;  /* 0x00000001ff0c7424 */ /* 0x000fe400078e00ff */
[----:B------:R-:W-:-:S07]  /*1f5a0*/  IMAD.MOV.U32 R5, RZ, RZ, R14 ;  /* 0x000000ffff057224 */ /* 0x000fce00078e000e */
[----:B------:R-:W-:Y:S05]  /*1f5b0*/  WARPSYNC.COLLECTIVE R15, `(.L_x_6393) ;  /* 0x000000000f087348 */ /* 0x000fea0003c00000 */
[----:B------:R0:W1:Y:S02]  /*1f5c0*/  SHFL.IDX P6, R14, R13, R12, R11 ;  /* 0x0000000c0d0e7389 */ /* 0x00006400000c000b */
[----:B01----:R-:W-:Y:S01]  /*1f5d0*/  ENDCOLLECTIVE ;  /* 0x000000000000791b */ /* 0x003fe20003800000 */
.L_x_6393:
[----:B------:R-:W-:Y:S02]  /*1f5e0*/  IMAD.MOV.U32 R13, RZ, RZ, R3 ;  /* 0x000000ffff0d7224 */ /* 0x000fe400078e0003 */
[----:B------:R-:W-:-:S07]  /*1f5f0*/  IMAD.MOV.U32 R6, RZ, RZ, R14 ;  /* 0x000000ffff067224 */ /* 0x000fce00078e000e */
[----:B------:R-:W-:Y:S05]  /*1f600*/  WARPSYNC.COLLECTIVE R15, `(.L_x_6394) ;  /* 0x000000000f087348 */ /* 0x000fea0003c00000 */
[----:B------:R0:W1:Y:S02]  /*1f610*/  SHFL.IDX P6, R14, R13, R12, R11 ;  /* 0x0000000c0d0e7389 */ /* 0x00006400000c000b */
[----:B01----:R-:W-:Y:S01]  /*1f620*/  ENDCOLLECTIVE ;  /* 0x000000000000791b */ /* 0x003fe20003800000 */
.L_x_6394:
        /* <DEDUP_REMOVED lines=22> */
.L_x_6395:
        /* <DEDUP_REMOVED lines=10> */
.L_x_6396:
        /* <DEDUP_REMOVED lines=11> */
.L_x_6397:
        /* <DEDUP_REMOVED lines=14> */
.L_x_6398:
[----:B------:R-:W-:Y:S01]  /*1f9c0*/  IMAD.MOV.U32 R3, RZ, RZ, R14 ;  /* 0x000000ffff037224 */ /* 0x000fe200078e000e */
[----:B------:R-:W-:Y:S06]  /*1f9d0*/  BRA `(.L_x_6399) ;  /* 0xffffff9400d07947 */ /* 0x000fec000383ffff */
.L_x_6269:
        /* <DEDUP_REMOVED lines=26> */
.L_x_6401:
[----:B------:R-:W-:Y:S05]  /*1fb80*/  BSYNC B0 ;  /* 0x0000000000007941 */ /* 0x000fea0003800000 */
.L_x_6400:
        /* <DEDUP_REMOVED lines=13> */
.L_x_6402:
        /* <DEDUP_REMOVED lines=41> */
.L_x_6403:
        /* <DEDUP_REMOVED lines=16> */
.L_x_6404:
        /* <DEDUP_REMOVED lines=29> */
.L_x_6405:
        /* <DEDUP_REMOVED lines=12> */
.L_x_6406:
        /* <DEDUP_REMOVED lines=34> */
.L_x_6407:
[----:B------:R-:W-:Y:S02]  /*204a0*/  IMAD.MOV.U32 R13, RZ, RZ, R0 ;  /* 0x000000ffff0d7224 */ /* 0x000fe400078e0000 */
[----:B------:R-:W-:-:S07]  /*204b0*/  IMAD.MOV.U32 R4, RZ, RZ, R14 ;  /* 0x000000ffff047224 */ /* 0x000fce00078e000e */
[----:B------:R-:W-:Y:S05]  /*204c0*/  WARPSYNC.COLLECTIVE R15, `(.L_x_6408) ;  /* 0x000000000f087348 */ /* 0x000fea0003c00000 */
[----:B------:R0:W1:Y:S02]  /*204d0*/  SHFL.IDX P6, R14, R13, R12, R11 ;  /* 0x0000000c0d0e7389 */ /* 0x00006400000c000b */
[----:B01----:R-:W-:Y:S01]  /*204e0*/  ENDCOLLECTIVE ;  /* 0x000000000000791b */ /* 0x003fe20003800000 */
.L_x_6408:
[----:B------:R-:W-:Y:S01]  /*204f0*/  IMAD.MOV.U32 R0, RZ, RZ, R14 ;  /* 0x000000ffff007224 */ /* 0x000fe200078e000e */
[----:B------:R-:W-:Y:S06]  /*20500*/  BRA `(.L_x_6409) ;  /* 0xffffff9800a87947 */ /* 0x000fec000383ffff */
.L_x_6274:
[----:B0-----:R0:W2:Y:S02]  /*20510*/  SYNCS.PHASECHK.TRANS64.TRYWAIT P0, [R19+URZ+0x38820], R0 ;  /* 0x03882000130075a7 */ /* 0x0010a4000800017f */
[----:B--2---:R-:W-:Y:S05]  /*20520*/  @!P0 NANOSLEEP.SYNCS 0x989680 ;  /* 0x009896800000895d */ /* 0x004fea0003900000 */
[----:B------:R-:W2:Y:S02]  /*20530*/  @!P0 SYNCS.PHASECHK.TRANS64 P0, [R19+URZ+0x38820], R0 ;  /* 0x03882000130085a7 */ /* 0x000ea4000800007f */
[----:B--2---:R-:W-:Y:S05]  /*20540*/  @!P0 BRA `(.L_x_6274) ;  /* 0xfffffffc00f08947 */ /* 0x004fea000383ffff */
[----:B------:R-:W-:Y:S05]  /*20550*/  BRA `(.L_x_6410) ;  /* 0xffffff9c00607947 */ /* 0x000fea000383ffff */
.L_x_6278:
[----:B0-----:R0:W1:Y:S02]  /*20560*/  SYNCS.PHASECHK.TRANS64.TRYWAIT P0, [R0+URZ+0x38860], R2 ;  /* 0x03886002000075a7 */ /* 0x001064000800017f */
[----:B-1----:R-:W-:Y:S05]  /*20570*/  @!P0 NANOSLEEP.SYNCS 0x989680 ;  /* 0x009896800000895d */ /* 0x002fea0003900000 */
[----:B------:R-:W1:Y:S02]  /*20580*/  @!P0 SYNCS.PHASECHK.TRANS64 P0, [R0+URZ+0x38860], R2 ;  /* 0x03886002000085a7 */ /* 0x000e64000800007f */
[----:B-1----:R-:W-:Y:S05]  /*20590*/  @!P0 BRA `(.L_x_6278) ;  /* 0xfffffffc00f08947 */ /* 0x002fea000383ffff */
[----:B------:R-:W-:Y:S05]  /*205a0*/  BRA `(.L_x_6411) ;  /* 0xffffff9c00847947 */ /* 0x000fea000383ffff */
.L_x_6297:
[----:B--2---:R2:W3:Y:S02]  /*205b0*/  SYNCS.PHASECHK.TRANS64.TRYWAIT P0, [R3+URZ+0x38840], R2 ;  /* 0x03884002030075a7 */ /* 0x0044e4000800017f */
[----:B---3--:R-:W-:Y:S05]  /*205c0*/  @!P0 NANOSLEEP.SYNCS 0x989680 ;  /* 0x009896800000895d */ /* 0x008fea0003900000 */
[----:B------:R-:W3:Y:S02]  /*205d0*/  @!P0 SYNCS.PHASECHK.TRANS64 P0, [R3+URZ+0x38840], R2 ;  /* 0x03884002030085a7 */ /* 0x000ee4000800007f */
[----:B---3--:R-:W-:Y:S05]  /*205e0*/  @!P0 BRA `(.L_x_6297) ;  /* 0xfffffffc00f08947 */ /* 0x008fea000383ffff */
[----:B------:R-:W-:Y:S05]  /*205f0*/  BRA `(.L_x_6412) ;  /* 0xffffffa800b47947 */ /* 0x000fea000383ffff */
.L_x_6302:
[----:B0-----:R0:W1:Y:S02]  /*20600*/  SYNCS.PHASECHK.TRANS64.TRYWAIT P0, [R3+URZ+0x38860], R2 ;  /* 0x03886002030075a7 */ /* 0x001064000800017f */
[----:B-1----:R-:W-:Y:S05]  /*20610*/  @!P0 NANOSLEEP.SYNCS 0x989680 ;  /* 0x009896800000895d */ /* 0x002fea0003900000 */
[----:B------:R-:W1:Y:S02]  /*20620*/  @!P0 SYNCS.PHASECHK.TRANS64 P0, [R3+URZ+0x38860], R2 ;  /* 0x03886002030085a7 */ /* 0x000e64000800007f */
[----:B-1----:R-:W-:Y:S05]  /*20630*/  @!P0 BRA `(.L_x_6302) ;  /* 0xfffffffc00f08947 */ /* 0x002fea000383ffff */
[----:B------:R-:W-:Y:S05]  /*20640*/  BRA `(.L_x_6413) ;  /* 0xffffffac00347947 */ /* 0x000fea000383ffff */
.L_x_6317:
[----:B-1----:R1:W2:Y:S02]  /*20650*/  SYNCS.PHASECHK.TRANS64.TRYWAIT P0, [R4+URZ+0x38840], R2 ;  /* 0x03884002040075a7 */ /* 0x0022a4000800017f */
[----:B--2---:R-:W-:Y:S05]  /*20660*/  @!P0 NANOSLEEP.SYNCS 0x989680 ;  /* 0x009896800000895d */ /* 0x004fea0003900000 */
[----:B------:R-:W2:Y:S02]  /*20670*/  @!P0 SYNCS.PHASECHK.TRANS64 P0, [R4+URZ+0x38840], R2 ;  /* 0x03884002040085a7 */ /* 0x000ea4000800007f */
[----:B--2---:R-:W-:Y:S05]  /*20680*/  @!P0 BRA `(.L_x_6317) ;  /* 0xfffffffc00f08947 */ /* 0x004fea000383ffff */
[----:B------:R-:W-:Y:S05]  /*20690*/  BRA `(.L_x_6414) ;  /* 0xffffffb800107947 */ /* 0x000fea000383ffff */
.L_x_6322:
[----:B0-----:R0:W2:Y:S02]  /*206a0*/  SYNCS.PHASECHK.TRANS64.TRYWAIT P0, [R4+URZ+0x38860], R2 ;  /* 0x03886002040075a7 */ /* 0x0010a4000800017f */
[----:B--2---:R-:W-:Y:S05]  /*206b0*/  @!P0 NANOSLEEP.SYNCS 0x989680 ;  /* 0x009896800000895d */ /* 0x004fea0003900000 */
[----:B------:R-:W2:Y:S02]  /*206c0*/  @!P0 SYNCS.PHASECHK.TRANS64 P0, [R4+URZ+0x38860], R2 ;  /* 0x03886002040085a7 */ /* 0x000ea4000800007f */
[----:B--2---:R-:W-:Y:S05]  /*206d0*/  @!P0 BRA `(.L_x_6322) ;  /* 0xfffffffc00f08947 */ /* 0x004fea000383ffff */
[----:B------:R-:W-:Y:S05]  /*206e0*/  BRA `(.L_x_6415) ;  /* 0xffffffb8008c7947 */ /* 0x000fea000383ffff */
.L_x_6337:
[----:B-1----:R1:W2:Y:S02]  /*206f0*/  SYNCS.PHASECHK.TRANS64.TRYWAIT P0, [R4+URZ+0x38840], R2 ;  /* 0x03884002040075a7 */ /* 0x0022a4000800017f */
[----:B--2---:R-:W-:Y:S05]  /*20700*/  @!P0 NANOSLEEP.SYNCS 0x989680 ;  /* 0x009896800000895d */ /* 0x004fea0003900000 */
[----:B------:R-:W2:Y:S02]  /*20710*/  @!P0 SYNCS.PHASECHK.TRANS64 P0, [R4+URZ+0x38840], R2 ;  /* 0x03884002040085a7 */ /* 0x000ea4000800007f */
[----:B--2---:R-:W-:Y:S05]  /*20720*/  @!P0 BRA `(.L_x_6337) ;  /* 0xfffffffc00f08947 */ /* 0x004fea000383ffff */
[----:B------:R-:W-:Y:S05]  /*20730*/  BRA `(.L_x_6416) ;  /* 0xffffffc4004c7947 */ /* 0x000fea000383ffff */
.L_x_6342:
[----:B0-----:R0:W2:Y:S02]  /*20740*/  SYNCS.PHASECHK.TRANS64.TRYWAIT P0, [R4+URZ+0x38860], R2 ;  /* 0x03886002040075a7 */ /* 0x0010a4000800017f */
[----:B--2---:R-:W-:Y:S05]  /*20750*/  @!P0 NANOSLEEP.SYNCS 0x989680 ;  /* 0x009896800000895d */ /* 0x004fea0003900000 */
[----:B------:R-:W2:Y:S02]  /*20760*/  @!P0 SYNCS.PHASECHK.TRANS64 P0, [R4+URZ+0x38860], R2 ;  /* 0x03886002040085a7 */ /* 0x000ea4000800007f */
[----:B--2---:R-:W-:Y:S05]  /*20770*/  @!P0 BRA `(.L_x_6342) ;  /* 0xfffffffc00f08947 */ /* 0x004fea000383ffff */
[----:B------:R-:W-:Y:S05]  /*20780*/  BRA `(.L_x_6417) ;  /* 0xffffffc400cc7947 */ /* 0x000fea000383ffff */
.L_x_6358:
[----:B-1----:R-:W5:Y:S01]  /*20790*/  LDL R3, [R1] ;  /* 0x0000000001037983 */ /* 0x002f620000100800 */
[----:B------:R-:W-:Y:S01]  /*207a0*/  BSSY B0, `(.L_x_6418) ;  /* 0x0000008000007945 */ /* 0x000fe20003800000 */
[----:B------:R-:W-:Y:S02]  /*207b0*/  IMAD.MOV.U32 R12, RZ, RZ, RZ ;  /* 0x000000ffff0c7224 */ /* 0x000fe400078e00ff */
[----:B------:R-:W-:Y:S02]  /*207c0*/  IMAD.MOV.U32 R11, RZ, RZ, 0x1f ;  /* 0x0000001fff0b7424 */ /* 0x000fe400078e00ff */
[----:B------:R-:W-:Y:S02]  /*207d0*/  IMAD.MOV.U32 R15, RZ, RZ, -0x1 ;  /* 0xffffffffff0f7424 */ /* 0x000fe400078e00ff */
[----:B-----5:R-:W-:-:S07]  /*207e0*/  IMAD.MOV.U32 R13, RZ, RZ, R3 ;  /* 0x000000ffff0d7224 */ /* 0x020fce00078e0003 */
[----:B0-234-:R-:W-:Y:S05]  /*207f0*/  WARPSYNC.COLLECTIVE R15, `(.L_x_6419) ;  /* 0x000000000f087348 */ /* 0x01dfea0003c00000 */
[----:B------:R1:W0:Y:S02]  /*20800*/  SHFL.IDX P6, R14, R13, R12, R11 ;  /* 0x0000000c0d0e7389 */ /* 0x00022400000c000b */
[----:B01234-:R-:W-:Y:S01]  /*20810*/  ENDCOLLECTIVE ;  /* 0x000000000000791b */ /* 0x01ffe20003800000 */
.L_x_6419:
[----:B------:R-:W-:Y:S05]  /*20820*/  BSYNC B0 ;  /* 0x0000000000007941 */ /* 0x000fea0003800000 */
.L_x_6418:
        /* <DEDUP_REMOVED lines=9> */
.L_x_6420:
        /* <DEDUP_REMOVED lines=25> */
.L_x_6421:
        /* <DEDUP_REMOVED lines=8> */
.L_x_6422:
        /* <DEDUP_REMOVED lines=8> */
.L_x_6423:
        /* <DEDUP_REMOVED lines=8> */
.L_x_6424:
        /* <DEDUP_REMOVED lines=8> */
.L_x_6425:
        /* <DEDUP_REMOVED lines=9> */
.L_x_6426:
[----:B------:R-:W-:Y:S01]  /*20ce0*/  IMAD.MOV.U32 R10, RZ, RZ, R14 ;  /* 0x000000ffff0a7224 */ /* 0x000fe200078e000e */
[----:B------:R-:W-:Y:S06]  /*20cf0*/  BRA `(.L_x_6427) ;  /* 0xffffffd0000c7947 */ /* 0x000fec000383ffff */
.L_x_6361:
        /* <DEDUP_REMOVED lines=8> */
.L_x_6429:
[----:B------:R-:W-:Y:S05]  /*20d80*/  BSYNC B0 ;  /* 0x0000000000007941 */ /* 0x000fea0003800000 */
.L_x_6428:
        /* <DEDUP_REMOVED lines=10> */
.L_x_6430:
        /* <DEDUP_REMOVED lines=8> */
.L_x_6431:
        /* <DEDUP_REMOVED lines=8> */
.L_x_6432:
        /* <DEDUP_REMOVED lines=8> */
.L_x_6433:
        /* <DEDUP_REMOVED lines=9> */
.L_x_6434:
[----:B------:R-:W-:Y:S01]  /*21040*/  IMAD.MOV.U32 R10, RZ, RZ, R14 ;  /* 0x000000ffff0a7224 */ /* 0x000fe200078e000e */
[----:B------:R-:W-:Y:S06]  /*21050*/  BRA `(.L_x_6435) ;  /* 0xffffffcc00e07947 */ /* 0x000fec000383ffff */
.L_x_6363:
[----:B------:R-:W-:Y:S01]  /*21060*/  BSSY B0, `(.L_x_6436) ;  /* 0x0000006000007945 */ /* 0x000fe20003800000 */
[----:B------:R-:W-:Y:S01]  /*21070*/  PLOP3.LUT P6, PT, P6, PT, PT, 0x8, 0x0 ;  /* 0x000000000000781c */ /* 0x000fe200037ce170 */
[----:B------:R-:W-:-:S12]  /*21080*/  IMAD.MOV.U32 R15, RZ, RZ, -0x1 ;  /* 0xffffffffff0f7424 */ /* 0x000fd800078e00ff */
[----:B0-----:R-:W-:Y:S05]  /*21090*/  WARPSYNC.COLLECTIVE R15, `(.L_x_6437) ;  /* 0x000000000f087348 */ /* 0x001fea0003c00000 */
[----:B------:R-:W-:Y:S01]  /*210a0*/  VOTE.ANY R14, PT, P6 ;  /* 0x00000000000e7806 */ /* 0x000fe200030e0100 */
[----:B0-----:R-:W-:Y:S06]  /*210b0*/  ENDCOLLECTIVE ;  /* 0x000000000000791b */ /* 0x001fec0003800000 */
.L_x_6437:
[----:B------:R-:W-:Y:S05]  /*210c0*/  BSYNC B0 ;  /* 0x0000000000007941 */ /* 0x000fea0003800000 */
.L_x_6436:
        /* <DEDUP_REMOVED lines=10> */
.L_x_6438:
[----:B------:R-:W-:Y:S02]  /*21170*/  IMAD.MOV.U32 R13, RZ, RZ, R7 ;  /* 0x000000ffff0d7224 */ /* 0x000fe400078e0007 */
[----:B------:R-:W-:-:S07]  /*21180*/  IMAD.MOV.U32 R4, RZ, RZ, R14 ;  /* 0x000000ffff047224 */ /* 0x000fce00078e000e */
[----:B------:R-:W-:Y:S05]  /*21190*/  WARPSYNC.COLLECTIVE R15, `(.L_x_6439) ;  /* 0x000000000f087348 */ /* 0x000fea0003c00000 */
[----:B------:R0:W1:Y:S02]  /*211a0*/  SHFL.IDX P6, R14, R13, R12, R11 ;  /* 0x0000000c0d0e7389 */ /* 0x00006400000c000b */
[----:B01----:R-:W-:Y:S01]  /*211b0*/  ENDCOLLECTIVE ;  /* 0x000000000000791b */ /* 0x003fe20003800000 */
.L_x_6439:
[----:B------:R-:W-:Y:S02]  /*211c0*/  IMAD.MOV.U32 R7, RZ, RZ, R14 ;  /* 0x000000ffff077224 */ /* 0x000fe400078e000e */
[----:B------:R-:W-:-:S05]  /*211d0*/  IMAD.IADD R5, R9, 0x1, R16 ;  /* 0x0000000109057824 */ /* 0x000fca00078e0210 */
[----:B------:R1:W-:Y:S01]  /*211e0*/  STL [R1+0xc], R5 ;  /* 0x00000c0501007387 */ /* 0x0003e20000100800 */
[----:B------:R-:W-:Y:S05]  /*211f0*/  BRA `(.L_x_6440) ;  /* 0xffffffcc00c07947 */ /* 0x000fea000383ffff */
.L_x_6365:
[----:B------:R-:W-:Y:S01]  /*21200*/  BSSY B0, `(.L_x_6441) ;  /* 0x0000008000007945 */ /* 0x000fe20003800000 */
[----:B------:R-:W-:Y:S02]  /*21210*/  IMAD.MOV.U32 R13, RZ, RZ, R2 ;  /* 0x000000ffff0d7224 */ /* 0x000fe400078e0002 */
[----:B------:R-:W-:Y:S02]  /*21220*/  IMAD.MOV.U32 R12, RZ, RZ, R9 ;  /* 0x000000ffff0c7224 */ /* 0x000fe400078e0009 */
[----:B------:R-:W-:Y:S02]  /*21230*/  IMAD.MOV.U32 R11, RZ, RZ, 0x1f ;  /* 0x0000001fff0b7424 */ /* 0x000fe400078e00ff */
[----:B------:R-:W-:-:S07]  /*21240*/  IMAD.MOV.U32 R15, RZ, RZ, -0x1 ;  /* 0xffffffffff0f7424 */ /* 0x000fce00078e00ff */
[----:B01----:R-:W-:Y:S05]  /*21250*/  WARPSYNC.COLLECTIVE R15, `(.L_x_6442) ;  /* 0x000000000f087348 */ /* 0x003fea0003c00000 */
[----:B------:R2:W3:Y:S02]  /*21260*/  SHFL.IDX P6, R14, R13, R12, R11 ;  /* 0x0000000c0d0e7389 */ /* 0x0004e400000c000b */
[----:B0123--:R-:W-:Y:S01]  /*21270*/  ENDCOLLECTIVE ;  /* 0x000000000000791b */ /* 0x00ffe20003800000 */
.L_x_6442:
[----:B------:R-:W-:Y:S05]  /*21280*/  BSYNC B0 ;  /* 0x0000000000007941 */ /* 0x000fea0003800000 */
.L_x_6441:
[----:B------:R-:W-:Y:S01]  /*21290*/  IMAD.MOV.U32 R2, RZ, RZ, R14 ;  /* 0x000000ffff027224 */ /* 0x000fe200078e000e */
[----:B------:R-:W-:Y:S06]  /*212a0*/  BRA `(.L_x_6443) ;  /* 0xffffffcc00ac7947 */ /* 0x000fec000383ffff */
.L_x_6371:
[----:B0-----:R0:W1:Y:S02]  /*212b0*/  SYNCS.PHASECHK.TRANS64.TRYWAIT P0, [R0+URZ+0x38820], R3 ;  /* 0x03882003000075a7 */ /* 0x001064000800017f */
[----:B-1----:R-:W-:Y:S05]  /*212c0*/  @!P0 NANOSLEEP.SYNCS 0x989680 ;  /* 0x009896800000895d */ /* 0x002fea0003900000 */
[----:B------:R-:W1:Y:S02]  /*212d0*/  @!P0 SYNCS.PHASECHK.TRANS64 P0, [R0+URZ+0x38820], R3 ;  /* 0x03882003000085a7 */ /* 0x000e64000800007f */
[----:B-1----:R-:W-:Y:S05]  /*212e0*/  @!P0 BRA `(.L_x_6371) ;  /* 0xfffffffc00f08947 */ /* 0x002fea000383ffff */
[----:B------:R-:W-:Y:S05]  /*212f0*/  BRA `(.L_x_6444) ;  /* 0xffffffd8004c7947 */ /* 0x000fea000383ffff */
.L_x_6372:
        /* <DEDUP_REMOVED lines=11> */
.L_x_6446:
[----:B------:R-:W-:Y:S05]  /*213b0*/  BSYNC B0 ;  /* 0x0000000000007941 */ /* 0x000fea0003800000 */
.L_x_6445:
[----:B------:R-:W-:Y:S05]  /*213c0*/  BRA `(.L_x_6447) ;  /* 0xffffffd800347947 */ /* 0x000fea000383ffff */
.L_x_6375:
[----:B------:R-:W-:Y:S01]  /*213d0*/  BSSY B1, `(.L_x_6448) ;  /* 0x0000006000017945 */ /* 0x000fe20003800000 */
[----:B------:R-:W-:-:S07]  /*213e0*/  IMAD.MOV.U32 R15, RZ, RZ, -0x1 ;  /* 0xffffffffff0f7424 */ /* 0x000fce00078e00ff */
[----:B01-3--:R-:W-:Y:S05]  /*213f0*/  WARPSYNC.COLLECTIVE R15, `(.L_x_6449) ;  /* 0x000000000f0c7348 */ /* 0x00bfea0003c00000 */
[----:B------:R-:W-:Y:S02]  /*21400*/  ELECT P6, UR62, PT ;  /* 0x00000000003e782f */ /* 0x000fe400038c0000 */
[----:B------:R-:W-:Y:S01]  /*21410*/  MOV R14, UR62 ;  /* 0x0000003e000e7c02 */ /* 0x000fe20008000f00 */
[----:B01-3--:R-:W-:Y:S10]  /*21420*/  ENDCOLLECTIVE ;  /* 0x000000000000791b */ /* 0x00bff40003800000 */
.L_x_6449:
[----:B------:R-:W-:Y:S05]  /*21430*/  BSYNC B1 ;  /* 0x0000000000017941 */ /* 0x000fea0003800000 */
.L_x_6448:
[----:B------:R-:W-:Y:S05]  /*21440*/  BRA `(.L_x_6450) ;  /* 0xffffffd8002c7947 */ /* 0x000fea000383ffff */
.L_x_6377:
[----:B0-----:R0:W1:Y:S02]  /*21450*/  SYNCS.PHASECHK.TRANS64.TRYWAIT P0, [R6+URZ], R5 ;  /* 0x00000005060075a7 */ /* 0x001064000800017f */
[----:B-1----:R-:W-:Y:S05]  /*21460*/  @!P0 NANOSLEEP.SYNCS 0x989680 ;  /* 0x009896800000895d */ /* 0x002fea0003900000 */
[----:B------:R-:W1:Y:S02]  /*21470*/  @!P0 SYNCS.PHASECHK.TRANS64 P0, [R6+URZ], R5 ;  /* 0x00000005060085a7 */ /* 0x000e64000800007f */
[----:B-1----:R-:W-:Y:S05]  /*21480*/  @!P0 BRA `(.L_x_6377) ;  /* 0xfffffffc00f08947 */ /* 0x002fea000383ffff */
[----:B------:R-:W-:Y:S05]  /*21490*/  BRA `(.L_x_6451) ;  /* 0xffffffd800687947 */ /* 0x000fea000383ffff */
.L_x_6378:
[----:B-1----:R1:W2:Y:S02]  /*214a0*/  SYNCS.PHASECHK.TRANS64.TRYWAIT P0, [R7+URZ], R2 ;  /* 0x00000002070075a7 */ /* 0x0022a4000800017f */
[----:B--2---:R-:W-:Y:S05]  /*214b0*/  @!P0 NANOSLEEP.SYNCS 0x989680 ;  /* 0x009896800000895d */ /* 0x004fea0003900000 */
[----:B------:R-:W2:Y:S02]  /*214c0*/  @!P0 SYNCS.PHASECHK.TRANS64 P0, [R7+URZ], R2 ;  /* 0x00000002070085a7 */ /* 0x000ea4000800007f */
[----:B--2---:R-:W-:Y:S05]  /*214d0*/  @!P0 BRA `(.L_x_6378) ;  /* 0xfffffffc00f08947 */ /* 0x004fea000383ffff */
[----:B------:R-:W-:Y:S05]  /*214e0*/  BRA `(.L_x_6452) ;  /* 0xffffffd8005c7947 */ /* 0x000fea000383ffff */
.L_x_6380:
[----:B--2---:R2:W4:Y:S02]  /*214f0*/  SYNCS.PHASECHK.TRANS64.TRYWAIT P0, [R4+URZ], R5 ;  /* 0x00000005040075a7 */ /* 0x004524000800017f */
[----:B----4-:R-:W-:Y:S05]  /*21500*/  @!P0 NANOSLEEP.SYNCS 0x989680 ;  /* 0x009896800000895d */ /* 0x010fea0003900000 */
[----:B------:R-:W4:Y:S02]  /*21510*/  @!P0 SYNCS.PHASECHK.TRANS64 P0, [R4+URZ], R5 ;  /* 0x00000005040085a7 */ /* 0x000f24000800007f */
[----:B----4-:R-:W-:Y:S05]  /*21520*/  @!P0 BRA `(.L_x_6380) ;  /* 0xfffffffc00f08947 */ /* 0x010fea000383ffff */
[----:B------:R-:W-:Y:S05]  /*21530*/  BRA `(.L_x_6453) ;  /* 0xffffffd800647947 */ /* 0x000fea000383ffff */
.L_x_6454:
        /* <DEDUP_REMOVED lines=12> */
.L_x_15006:


//--------------------- .text._ZN7cutlass13device_kernelIN5flash11enable_sm90INS1_16FlashAttnFwdSm90INS1_25CollectiveMainloopFwdSm90ILi2EN4cute5tupleIJNS5_1CILi1EEES8_S8_EEENS6_IJNS7_ILi64EEESA_SA_EEELi512ENS_10bfloat16_tEfNS_4arch4Sm90ELb0ELb1ELb0ELb1ELb0ELb1ELb1ELb0ELb0ELb1ELb1ELb0EEENS1_21CollectiveEpilogueFwdINS6_IJSA_NS7_ILi512EEESA_EEES9_SC_SE_Li256ELb1ELb1ELb1ELb0EEENS1_36VarlenDynamicPersistentTileSchedulerILi64ELi64ELi256ELi128ELb1ELb1ELb1ELb1ELb0ELb1EEEEEEEEEvNT_6ParamsE --------------------------
	.section	.text._ZN7cutlass13device_kernelIN5flash11enable_sm90INS1_16FlashAttnFwdSm90INS1_25CollectiveMainloopFwdSm90ILi2EN4cute5tupleIJNS5_1CILi1EEES8_S8_EEENS6_IJNS7_ILi64EEESA_SA_EEELi512ENS_10bfloat16_tEfNS_4arch4Sm90ELb0ELb1ELb0ELb1ELb0ELb1ELb1ELb0ELb0ELb1ELb1ELb0EEENS1_21CollectiveEpilogueFwdINS6_IJSA_NS7_ILi512EEESA_EEES9_SC_SE_Li256ELb1ELb1ELb1ELb0EEENS1_36VarlenDynamicPersistentTileSchedulerILi64ELi64ELi256ELi128ELb1ELb1ELb1ELb1ELb0ELb1EEEEEEEEEvNT_6ParamsE,"ax",@progbits
	.align	128
.text._ZN7cutlass13device_kernelIN5flash11enable_sm90INS1_16FlashAttnFwdSm90INS1_25CollectiveMainloopFwdSm90ILi2EN4cute5tupleIJNS5_1CILi1EEES8_S8_EEENS6_IJNS7_ILi64EEESA_SA_EEELi512ENS_10bfloat16_tEfNS_4arch4Sm90ELb0ELb1ELb0ELb1ELb0ELb1ELb1ELb0ELb0ELb1ELb1ELb0EEENS1_21CollectiveEpilogueFwdINS6_IJSA_NS7_ILi512EEESA_EEES9_SC_SE_Li256ELb1ELb1ELb1ELb0EEENS1_36VarlenDynamicPersistentTileSchedulerILi64ELi64ELi256ELi128ELb1ELb1ELb1ELb1ELb0ELb1EEEEEEEEEvNT_6ParamsE:
        .type           _ZN7cutlass13device_kernelIN5flash11enable_sm90INS1_16FlashAttnFwdSm90INS1_25CollectiveMainloopFwdSm90ILi2EN4cute5tupleIJNS5_1CILi1EEES8_S8_EEENS6_IJNS7_ILi64EEESA_SA_EEELi512ENS_10bfloat16_tEfNS_4arch4Sm90ELb0ELb1ELb0ELb1ELb0ELb1ELb1ELb0ELb0ELb1ELb1ELb0EEENS1_21CollectiveEpilogueFwdINS6_IJSA_NS7_ILi512EEESA_EEES9_SC_SE_Li256ELb1ELb1ELb1ELb0EEENS1_36VarlenDynamicPersistentTileSchedulerILi64ELi64ELi256ELi128ELb1ELb1ELb1ELb1ELb0ELb1EEEEEEEEEvNT_6ParamsE,@function
        .size           _ZN7cutlass13device_kernelIN5flash11enable_sm90INS1_16FlashAttnFwdSm90INS1_25CollectiveMainloopFwdSm90ILi2EN4cute5tupleIJNS5_1CILi1EEES8_S8_EEENS6_IJNS7_ILi64EEESA_SA_EEELi512ENS_10bfloat16_tEfNS_4arch4Sm90ELb0ELb1ELb0ELb1ELb0ELb1ELb1ELb0ELb0ELb1ELb1ELb0EEENS1_21CollectiveEpilogueFwdINS6_IJSA_NS7_ILi512EEESA_EEES9_SC_SE_Li256ELb1ELb1ELb1ELb0EEENS1_36VarlenDynamicPersistentTileSchedulerILi64ELi64ELi256ELi128ELb1ELb1ELb1ELb1ELb0ELb1EEEEEEEEEvNT_6ParamsE,(.L_x_15007 - _ZN7cutlass13device_kernelIN5flash11enable_sm90INS1_16FlashAttnFwdSm90INS1_25CollectiveMainloopFwdSm90ILi2EN4cute5tupleIJNS5_1CILi1EEES8_S8_EEENS6_IJNS7_ILi64EEESA_SA_EEELi512ENS_10bfloat16_tEfNS_4arch4Sm90ELb0ELb1ELb0ELb1ELb0ELb1ELb1ELb0ELb0ELb1ELb1ELb0EEENS1_21CollectiveEpilogueFwdINS6_IJSA_NS7_ILi512EEESA_EEES9_SC_SE_Li256ELb1ELb1ELb1ELb0EEENS1_36VarlenDynamicPersistentTileSchedulerILi64ELi64ELi256ELi128ELb1ELb1ELb1ELb1ELb0ELb1EEEEEEEEEvNT_6ParamsE)
        .other          _ZN7cutlass13device_kernelIN5flash11enable_sm90INS1_16FlashAttnFwdSm90INS1_25CollectiveMainloopFwdSm90ILi2EN4cute5tupleIJNS5_1CILi1EEES8_S8_EEENS6_IJNS7_ILi64EEESA_SA_EEELi512ENS_10bfloat16_tEfNS_4arch4Sm90ELb0ELb1ELb0ELb1ELb0ELb1ELb1ELb0ELb0ELb1ELb1ELb0EEENS1_21CollectiveEpilogueFwdINS6_IJSA_NS7_ILi512EEESA_EEES9_SC_SE_Li256ELb1ELb1ELb1ELb0EEENS1_36VarlenDynamicPersistentTileSchedulerILi64ELi64ELi256ELi128ELb1ELb1ELb1ELb1ELb0ELb1EEEEEEEEEvNT_6ParamsE,@"STO_CUDA_ENTRY STV_DEFAULT"
_ZN7cutlass13device_kernelIN5flash11enable_sm90INS1_16FlashAttnFwdSm90INS1_25CollectiveMainloopFwdSm90ILi2EN4cute5tupleIJNS5_1CILi1EEES8_S8_EEENS6_IJNS7_ILi64EEESA_SA_EEELi512ENS_10bfloat16_tEfNS_4arch4Sm90ELb0ELb1ELb0ELb1ELb0ELb1ELb1ELb0ELb0ELb1ELb1ELb0EEENS1_21CollectiveEpilogueFwdINS6_IJSA_NS7_ILi512EEESA_EEES9_SC_SE_Li256ELb1ELb1ELb1ELb0EEENS1_36VarlenDynamicPersistentTileSchedulerILi64ELi64ELi256ELi128ELb1ELb1ELb1ELb1ELb0ELb1EEEEEEEEEvNT_6ParamsE:
        /* <DEDUP_REMOVED lines=24> */
.L_x_6456:
[----:B------:R-:W-:Y:S05]  /*0180*/  BSYNC B0 ;  /* 0x0000000000007941 */ /* 0x000fea0003800000 */
.L_x_6455:
        /* <DEDUP_REMOVED lines=39> */
.L_x_6457:
        /* <DEDUP_REMOVED lines=22> */
.L_x_6458:
        /* <DEDUP_REMOVED lines=18> */
.L_x_6459:
        /* <DEDUP_REMOVED lines=22> */
.L_x_6460:
        /* <DEDUP_REMOVED lines=22> */
.L_x_6461:
[----:B------:R-:W-:Y:S01]  /*0940*/  PLOP3.LUT P0, PT, PT, PT, UP0, 0x80, 0x0 ;  /* 0x000000000000781c */ /* 0x000fe20003f0f008 */
[----:B------:R-:W-:Y:S01]  /*0950*/  UMOV UR36, 0x1 ;  /* 0x0000000100247882 */ /* 0x000fe20000000000 */
[----:B------:R-:W-:Y:S01]  /*0960*/  NOP ;  /* 0x0000000000007918 */ /* 0x000fe20000000000 */
[----:B------:R-:W-:Y:S01]  /*0970*/  USEL UR36, UR36, 0x2, !UP0 ;  /* 0x0000000224247887 */ /* 0x000fe2000c000000 */
[----:B------:R-:W-:Y:S01]  /*0980*/  BSSY B9, `(.L_x_6462) ;  /* 0x0002971000097945 */ /* 0x000fe20003800000 */
[----:B------:R-:W-:Y:S01]  /*0990*/  ULDC.64 UR50, c[0x0][0x208] ;  /* 0x0000820000327ab9 */ /* 0x000fe20000000a00 */
[----:B0123--:R-:W-:Y:S07]  /*09a0*/  BAR.SYNC.DEFER_BLOCKING 0x0 ;  /* 0x0000000000007b1d */ /* 0x00ffee0000010000 */
[----:B------:R-:W-:Y:S05]  /*09b0*/  @!P0 BRA `(.L_x_6463) ;  /* 0x000001e400188947 */ /* 0x000fea0003800000 */
.L_x_6464:
        /* <DEDUP_REMOVED lines=19> */
[----:B------:R-:W-:Y:S01]  /*0af0*/  VIADD R6, R6, 0xffffff80 ;  /* 0xffffff8006067836 */ /* 0x000fe20000000000 */
[----:B------:R-:W-:Y:S01]  /*0b00*/  ULOP3.LUT UR47, UR36, 0x1, URZ, 0xfc, !UPT ;  /* 0x00000001242f7892 */ /* 0x000fe2000f8efc3f */
[----:B------:R-:W-:Y:S02]  /*0b10*/  IMAD.MOV.U32 R215, RZ, RZ, 0x20 ;  /* 0x00000020ffd77424 */ /* 0x000fe400078e00ff */
[----:B------:R-:W-:Y:S01]  /*0b20*/  IMAD.MOV.U32 R185, RZ, RZ, RZ ;  /* 0x000000ffffb97224 */ /* 0x000fe200078e00ff */
[----:B------:R-:W-:Y:S01]  /*0b30*/  SHF.R.S32.HI R3, RZ, 0x1f, R6 ;  /* 0x0000001fff037819 */ /* 0x000fe20000011406 */
[----:B------:R-:W-:Y:S02]  /*0b40*/  IMAD.MOV.U32 R190, RZ, RZ, RZ ;  /* 0x000000ffffbe7224 */ /* 0x000fe400078e00ff */
[----:B------:R-:W-:Y:S01]  /*0b50*/  IMAD.MOV.U32 R22, RZ, RZ, RZ ;  /* 0x000000ffff167224 */ /* 0x000fe200078e00ff */
[CC--:B------:R-:W-:Y:S01]  /*0b60*/  LEA.HI R0, R3.reuse, R6.reuse, RZ, 0x4 ;  /* 0x0000000603007211 */ /* 0x0c0fe200078f20ff */
[----:B------:R-:W-:Y:S01]  /*0b70*/  IMAD.MOV.U32 R19, RZ, RZ, RZ ;  /* 0x000000ffff137224 */ /* 0x000fe200078e00ff */
[CC--:B------:R-:W-:Y:S01]  /*0b80*/  LEA.HI R2, R3.reuse, R6.reuse, RZ, 0x5 ;  /* 0x0000000603027211 */ /* 0x0c0fe200078f28ff */
[----:B------:R-:W-:Y:S01]  /*0b90*/  IMAD.MOV.U32 R229, RZ, RZ, RZ ;  /* 0x000000ffffe57224 */ /* 0x000fe200078e00ff */
[----:B------:R-:W-:-:S02]  /*0ba0*/  LEA.HI R4, R3, R6, RZ, 0x7 ;  /* 0x0000000603047211 */ /* 0x000fc400078f38ff */
[CC--:B------:R-:W-:Y:S02]  /*0bb0*/  LEA.HI R8, R3.reuse, R6.reuse, RZ, 0x2 ;  /* 0x0000000603087211 */ /* 0x0c0fe400078f10ff */
[----:B------:R-:W-:Y:S02]  /*0bc0*/  LEA.HI R3, R3, R6, RZ, 0x3 ;  /* 0x0000000603037211 */ /* 0x000fe400078f18ff */
[----:B------:R-:W-:Y:S02]  /*0bd0*/  SHF.R.S32.HI R5, RZ, 0x4, R0 ;  /* 0x00000004ff057819 */ /* 0x000fe40000011400 */
[----:B------:R-:W-:Y:S02]  /*0be0*/  LOP3.LUT R13, R3, 0xfffffff8, RZ, 0xc0, !PT ;  /* 0xfffffff8030d7812 */ /* 0x000fe400078ec0ff */
[----:B------:R-:W-:Y:S02]  /*0bf0*/  LOP3.LUT R3, R0, 0xfffffff0, RZ, 0xc0, !PT ;  /* 0xfffffff000037812 */ /* 0x000fe400078ec0ff */
[--C-:B------:R-:W-:Y:S01]  /*0c00*/  SHF.R.S32.HI R220, RZ, 0x5, R2.reuse ;  /* 0x00000005ffdc7819 */ /* 0x100fe20000011402 */
[C---:B------:R-:W-:Y:S01]  /*0c10*/  IMAD.IADD R13, R6.reuse, 0x1, -R13 ;  /* 0x00000001060d7824 */ /* 0x040fe200078e0a0d */
[----:B------:R-:W-:Y:S01]  /*0c20*/  SHF.R.S32.HI R7, RZ, 0x1f, R2 ;  /* 0x0000001fff077819 */ /* 0x000fe20000011402 */
[----:B------:R-:W-:Y:S01]  /*0c30*/  IMAD.IADD R3, R6, 0x1, -R3 ;  /* 0x0000000106037824 */ /* 0x000fe200078e0a03 */
[----:B------:R-:W-:Y:S01]  /*0c40*/  LOP3.LUT R9, R4, 0xffffff80, RZ, 0xc0, !PT ;  /* 0xffffff8004097812 */ /* 0x000fe200078ec0ff */
[----:B------:R-:W-:Y:S01]  /*0c50*/  IMAD.SHL.U32 R196, R13, 0x8, RZ ;  /* 0x000000080dc47824 */ /* 0x000fe200078e00ff */
[----:B------:R-:W-:-:S02]  /*0c60*/  LOP3.LUT R11, R8, 0xfffffffc, RZ, 0xc0, !PT ;  /* 0xfffffffc080b7812 */ /* 0x000fc400078ec0ff */
[----:B------:R-:W-:Y:S01]  /*0c70*/  LEA.HI R0, R0, R5, RZ, 0x1 ;  /* 0x0000000500007211 */ /* 0x000fe200078f08ff */
[C---:B------:R-:W-:Y:S01]  /*0c80*/  IMAD.IADD R9, R6.reuse, 0x1, -R9 ;  /* 0x0000000106097824 */ /* 0x040fe200078e0a09 */
[----:B------:R-:W-:Y:S01]  /*0c90*/  LEA.HI R7, R7, R220, RZ, 0x2 ;  /* 0x000000dc07077211 */ /* 0x000fe200078f10ff */
[----:B------:R-:W-:Y:S01]  /*0ca0*/  IMAD.IADD R188, R6, 0x1, -R11 ;  /* 0x0000000106bc7824 */ /* 0x000fe200078e0a0b */
[----:B------:R-:W-:Y:S01]  /*0cb0*/  SHF.R.S32.HI R6, RZ, 0x1f, R3 ;  /* 0x0000001fff067819 */ /* 0x000fe20000011403 */
[----:B------:R-:W-:Y:S01]  /*0cc0*/  VIADD R227, R196, 0x80 ;  /* 0x00000080c4e37836 */ /* 0x000fe20000000000 */
[----:B------:R-:W-:Y:S01]  /*0cd0*/  LOP3.LUT R0, R0, 0x1ffffffe, RZ, 0xc0, !PT ;  /* 0x1ffffffe00007812 */ /* 0x000fe200078ec0ff */
[C---:B------:R-:W-:Y:S01]  /*0ce0*/  VIADD R225, R196.reuse, 0x100 ;  /* 0x00000100c4e17836 */ /* 0x040fe20000000000 */
[----:B------:R-:W-:Y:S01]  /*0cf0*/  SHF.R.S32.HI R20, RZ, 0x7, R4 ;  /* 0x00000007ff147819 */ /* 0x000fe20000011404 */
[----:B------:R-:W-:Y:S01]  /*0d00*/  VIADD R224, R196, 0x140 ;  /* 0x00000140c4e07836 */ /* 0x000fe20000000000 */
[----:B------:R-:W-:Y:S01]  /*0d10*/  LOP3.LUT R7, R7, 0x3ffffc, RZ, 0xc0, !PT ;  /* 0x003ffffc07077812 */ /* 0x000fe200078ec0ff */
[----:B------:R-:W-:Y:S01]  /*0d20*/  IMAD.IADD R0, R5, 0x1, -R0 ;  /* 0x0000000105007824 */ /* 0x000fe200078e0a00 */
[----:B------:R-:W-:Y:S01]  /*0d30*/  SHF.R.S32.HI R2, RZ, 0x1f, R9 ;  /* 0x0000001fff027819 */ /* 0x000fe20000011409 */
[----:B------:R-:W-:Y:S01]  /*0d40*/  IMAD R14, R20, 0x100, R3 ;  /* 0x00000100140e7824 */ /* 0x000fe200078e0203 */
[----:B------:R-:W-:Y:S01]  /*0d50*/  LEA.HI R10, R6, R3, RZ, 0x3 ;  /* 0x00000003060a7211 */ /* 0x000fe200078f18ff */
[----:B------:R-:W-:Y:S01]  /*0d60*/  IMAD.IADD R7, R220, 0x1, -R7 ;  /* 0x00000001dc077824 */ /* 0x000fe200078e0a07 */
[----:B------:R-:W-:Y:S01]  /*0d70*/  SHF.R.S32.HI R187, RZ, 0x2, R8 ;  /* 0x00000002ffbb7819 */ /* 0x000fe20000011408 */
[----:B------:R-:W-:Y:S01]  /*0d80*/  IMAD.SHL.U32 R0, R0, 0x8, RZ ;  /* 0x0000000800007824 */ /* 0x000fe200078e00ff */
[----:B------:R-:W-:Y:S01]  /*0d90*/  LEA.HI R5, R2, R9, RZ, 0x2 ;  /* 0x0000000902057211 */ /* 0x000fe200078f10ff */
[----:B------:R-:W-:Y:S01]  /*0da0*/  IMAD R15, R7, 0x10, R14 ;  /* 0x00000010070f7824 */ /* 0x000fe200078e020e */
[C---:B------:R-:W-:Y:S01]  /*0db0*/  LOP3.LUT R12, R10.reuse, 0xfffffff8, RZ, 0xc0, !PT ;  /* 0xfffffff80a0c7812 */ /* 0x040fe200078ec0ff */
[----:B------:R-:W-:Y:S01]  /*0dc0*/  VIADD R7, R187, 0x20 ;  /* 0x00000020bb077836 */ /* 0x000fe20000000000 */
[--C-:B------:R-:W-:Y:S01]  /*0dd0*/  SHF.R.S32.HI R6, RZ, 0x2, R5.reuse ;  /* 0x00000002ff067819 */ /* 0x100fe20000011405 */
[----:B------:R-:W-:Y:S01]  /*0de0*/  IMAD.SHL.U32 R10, R10, 0x40, RZ ;  /* 0x000000400a0a7824 */ /* 0x000fe200078e00ff */
[----:B------:R-:W-:Y:S01]  /*0df0*/  SHF.R.S32.HI R11, RZ, 0x1f, R5 ;  /* 0x0000001fff0b7819 */ /* 0x000fe20000011405 */
[----:B------:R-:W-:Y:S01]  /*0e00*/  IMAD.IADD R12, R3, 0x1, -R12 ;  /* 0x00000001030c7824 */ /* 0x000fe200078e0a0c */
[----:B------:R-:W-:Y:S01]  /*0e10*/  SHF.R.S32.HI R16, RZ, 0x1f, R7 ;  /* 0x0000001fff107819 */ /* 0x000fe20000011407 */
[--C-:B------:R-:W-:Y:S01]  /*0e20*/  IMAD.U32 R15, R15, 0x40, R0.reuse ;  /* 0x000000400f0f7824 */ /* 0x100fe200078e0000 */
[----:B------:R-:W-:Y:S01]  /*0e30*/  LEA.HI R11, R11, R6, RZ, 0x3 ;  /* 0x000000060b0b7211 */ /* 0x000fe200078f18ff */
[----:B------:R-:W-:Y:S01]  /*0e40*/  IMAD.SHL.U32 R3, R12, 0x40, RZ ;  /* 0x000000400c037824 */ /* 0x000fe200078e00ff */
[----:B------:R-:W-:Y:S01]  /*0e50*/  LOP3.LUT R14, R5, 0x7ffffffc, RZ, 0xc0, !PT ;  /* 0x7ffffffc050e7812 */ /* 0x000fe200078ec0ff */
[----:B------:R-:W-:Y:S01]  /*0e60*/  STL [R1+0x64], R20 ;  /* 0x0000641401007387 */ /* 0x000fe20000100800 */
[----:B------:R-:W-:Y:S01]  /*0e70*/  LOP3.LUT R11, R11, 0xfffffff8, RZ, 0xc0, !PT ;  /* 0xfffffff80b0b7812 */ /* 0x000fe200078ec0ff */
[----:B------:R-:W-:Y:S01]  /*0e80*/  VIADD R228, R196, 0x40 ;  /* 0x00000040c4e47836 */ /* 0x000fe20000000000 */
[----:B------:R-:W-:Y:S01]  /*0e90*/  LEA.HI R5, R16, R7, RZ, 0x3 ;  /* 0x0000000710057211 */ /* 0x000fe200078f18ff */
[----:B------:R-:W-:Y:S01]  /*0ea0*/  IMAD.SHL.U32 R7, R7, 0x40, RZ ;  /* 0x0000004007077824 */ /* 0x000fe200078e00ff */
[----:B------:R-:W-:Y:S01]  /*0eb0*/  LOP3.LUT R3, R3, 0x1c0, RZ, 0xc0, !PT ;  /* 0x000001c003037812 */ /* 0x000fe200078ec0ff */
[----:B------:R-:W-:Y:S01]  /*0ec0*/  IMAD.IADD R11, R6, 0x1, -R11 ;  /* 0x00000001060b7824 */ /* 0x000fe200078e0a0b */
[----:B------:R-:W-:Y:S01]  /*0ed0*/  LEA.HI R4, R4, R20, RZ, 0x1 ;  /* 0x0000001404047211 */ /* 0x000fe200078f08ff */
[----:B------:R-:W-:Y:S01]  /*0ee0*/  IMAD.SHL.U32 R6, R5, 0x40, RZ ;  /* 0x0000004005067824 */ /* 0x000fe200078e00ff */
[----:B------:R-:W-:Y:S01]  /*0ef0*/  LOP3.LUT R0, R3, 0x8, R0, 0xf8, !PT ;  /* 0x0000000803007812 */ /* 0x000fe200078ef800 */
[----:B------:R-:W-:Y:S01]  /*0f00*/  IMAD.SHL.U32 R16, R188, 0x8, RZ ;  /* 0x00000008bc107824 */ /* 0x000fe200078e00ff */
[----:B------:R-:W-:Y:S01]  /*0f10*/  SHF.R.U32.HI R5, RZ, 0x3, R3 ;  /* 0x00000003ff057819 */ /* 0x000fe20000011603 */
[----:B------:R-:W-:Y:S01]  /*0f20*/  IMAD.IADD R14, R9, 0x1, -R14 ;  /* 0x00000001090e7824 */ /* 0x000fe200078e0a0e */
[----:B------:R-:W-:Y:S01]  /*0f30*/  LOP3.LUT R3, R10, 0x7ffffe00, RZ, 0xc0, !PT ;  /* 0x7ffffe000a037812 */ /* 0x000fe200078ec0ff */
[----:B------:R-:W-:Y:S01]  /*0f40*/  STL [R1+0x84], R15 ;  /* 0x0000840f01007387 */ /* 0x000fe20000100800 */
[----:B------:R-:W-:Y:S01]  /*0f50*/  LOP3.LUT R0, R0, R5, RZ, 0x3c, !PT ;  /* 0x0000000500007212 */ /* 0x000fe200078e3cff */
[----:B------:R-:W-:Y:S01]  /*0f60*/  IMAD.SHL.U32 R186, R14, 0x2, RZ ;  /* 0x000000020eba7824 */ /* 0x000fe200078e00ff */
[----:B------:R-:W-:Y:S01]  /*0f70*/  LOP3.LUT R7, R7, 0x1c0, RZ, 0xc0, !PT ;  /* 0x000001c007077812 */ /* 0x000fe200078ec0ff */
[----:B------:R-:W-:Y:S01]  /*0f80*/  IMAD R3, R220, 0x400, R3 ;  /* 0x00000400dc037824 */ /* 0x000fe200078e0203 */
[----:B------:R-:W-:Y:S01]  /*0f90*/  LOP3.LUT R4, R4, 0xfffffe, RZ, 0xc0, !PT ;  /* 0x00fffffe04047812 */ /* 0x000fe200078ec0ff */
[----:B------:R-:W-:Y:S01]  /*0fa0*/  VIADD R226, R196, 0xc0 ;  /* 0x000000c0c4e27836 */ /* 0x000fe20000000000 */
[----:B------:R-:W-:Y:S01]  /*0fb0*/  LEA.HI R2, R2, R9, RZ, 0x5 ;  /* 0x0000000902027211 */ /* 0x000fe200078f28ff */
[----:B------:R-:W-:Y:S01]  /*0fc0*/  IMAD.IADD R3, R3, 0x1, R0 ;  /* 0x0000000103037824 */ /* 0x000fe200078e0200 */
[----:B------:R-:W-:Y:S01]  /*0fd0*/  SHF.R.U32.HI R9, RZ, 0x3, R7 ;  /* 0x00000003ff097819 */ /* 0x000fe20000011607 */
[----:B------:R-:W-:Y:S01]  /*0fe0*/  IMAD.IADD R4, R20, 0x1, -R4 ;  /* 0x0000000114047824 */ /* 0x000fe200078e0a04 */
[----:B------:R-:W-:Y:S01]  /*0ff0*/  LOP3.LUT R7, R7, 0x38, R16, 0xf8, !PT ;  /* 0x0000003807077812 */ /* 0x000fe200078ef810 */
[----:B------:R-:W-:Y:S01]  /*1000*/  IMAD R199, R3, 0x2, R18 ;  /* 0x0000000203c77824 */ /* 0x000fe200078e0212 */
[----:B------:R-:W-:-:S02]  /*1010*/  LOP3.LUT R6, R6, 0xfffffe00, RZ, 0xc0, !PT ;  /* 0xfffffe0006067812 */ /* 0x000fc400078ec0ff */
[----:B------:R-:W-:Y:S01]  /*1020*/  LEA.HI R0, R188, R188, RZ, 0x1 ;  /* 0x000000bcbc007211 */ /* 0x000fe200078f08ff */
[C---:B------:R-:W-:Y:S01]  /*1030*/  VIADD R216, R199.reuse, 0x36400 ;  /* 0x00036400c7d87836 */ /* 0x040fe20000000000 */
[----:B------:R-:W-:Y:S01]  /*1040*/  SHF.R.S32.HI R2, RZ, 0x5, R2 ;  /* 0x00000005ff027819 */ /* 0x000fe20000011402 */
[----:B------:R-:W-:Y:S01]  /*1050*/  VIADD R214, R199, 0x36440 ;  /* 0x00036440c7d67836 */ /* 0x000fe20000000000 */
[----:B------:R-:W-:Y:S02]  /*1060*/  LOP3.LUT R7, R6, R7, R9, 0xf6, !PT ;  /* 0x0000000706077212 */ /* 0x000fe400078ef609 */
[----:B------:R-:W-:Y:S01]  /*1070*/  SHF.R.S32.HI R8, RZ, 0x1f, R8 ;  /* 0x0000001fff087819 */ /* 0x000fe20000011408 */
[----:B------:R-:W-:Y:S01]  /*1080*/  IMAD R193, R2, 0x10, R11 ;  /* 0x0000001002c17824 */ /* 0x000fe200078e020b */
[----:B------:R-:W-:Y:S01]  /*1090*/  LOP3.LUT R5, R0, 0x1ffffffe, RZ, 0xc0, !PT ;  /* 0x1ffffffe00057812 */ /* 0x000fe200078ec0ff */
[----:B------:R-:W-:Y:S01]  /*10a0*/  IMAD.SHL.U32 R0, R4, 0x100, RZ ;  /* 0x0000010004007824 */ /* 0x000fe200078e00ff */
[----:B------:R-:W-:-:S02]  /*10b0*/  R2P PR, R12, 0x6 ;  /* 0x000000060c007804 */ /* 0x000fc40000000000 */
[----:B------:R-:W-:Y:S01]  /*10c0*/  SHF.R.S32.HI R2, RZ, 0x1f, R227 ;  /* 0x0000001fff027819 */ /* 0x000fe200000114e3 */
[----:B------:R-:W-:Y:S01]  /*10d0*/  IMAD.IADD R197, R186, 0x1, R0 ;  /* 0x00000001bac57824 */ /* 0x000fe200078e0200 */
[----:B------:R-:W-:Y:S01]  /*10e0*/  LEA.HI R8, R8, R187, RZ, 0x3 ;  /* 0x000000bb08087211 */ /* 0x000fe200078f18ff */
[----:B------:R0:W-:Y:S01]  /*10f0*/  STL [R1+0x80], R0 ;  /* 0x0000800001007387 */ /* 0x0001e20000100800 */
[----:B------:R-:W-:Y:S01]  /*1100*/  SHF.R.S32.HI R2, RZ, 0x1f, R225 ;  /* 0x0000001fff027819 */ /* 0x000fe200000114e1 */
[----:B------:R-:W-:Y:S01]  /*1110*/  IMAD R2, R7, 0x2, R18 ;  /* 0x0000000207027824 */ /* 0x000fe200078e0212 */
[----:B------:R-:W-:Y:S01]  /*1120*/  LOP3.LUT R8, R8, 0xfffffff8, RZ, 0xc0, !PT ;  /* 0xfffffff808087812 */ /* 0x000fe200078ec0ff */
[C---:B------:R-:W-:Y:S01]  /*1130*/  VIADD R237, R197.reuse, 0xc8 ;  /* 0x000000c8c5ed7836 */ /* 0x040fe20000000000 */
[----:B------:R-:W-:Y:S01]  /*1140*/  SHF.R.S32.HI R4, RZ, 0x1f, R228 ;  /* 0x0000001fff047819 */ /* 0x000fe200000114e4 */
[----:B------:R-:W-:Y:S01]  /*1150*/  VIADD R236, R197, 0xd0 ;  /* 0x000000d0c5ec7836 */ /* 0x000fe20000000000 */
[----:B------:R1:W-:Y:S01]  /*1160*/  STL [R1+0x7c], R2 ;  /* 0x00007c0201007387 */ /* 0x0003e20000100800 */
[----:B------:R-:W-:Y:S01]  /*1170*/  IMAD.IADD R218, R188, 0x1, -R5 ;  /* 0x00000001bcda7824 */ /* 0x000fe200078e0a05 */
[----:B------:R-:W-:Y:S01]  /*1180*/  SHF.R.S32.HI R4, RZ, 0x1f, R226 ;  /* 0x0000001fff047819 */ /* 0x000fe200000114e2 */
[----:B------:R-:W-:Y:S01]  /*1190*/  IMAD.IADD R198, R187, 0x1, -R8 ;  /* 0x00000001bbc67824 */ /* 0x000fe200078e0a08 */
[----:B0-----:R-:W-:Y:S01]  /*11a0*/  SHF.R.S32.HI R0, RZ, 0x1f, R224 ;  /* 0x0000001fff007819 */ /* 0x001fe200000114e0 */
[C---:B------:R-:W-:Y:S01]  /*11b0*/  VIADD R234, R197.reuse, 0xe0 ;  /* 0x000000e0c5ea7836 */ /* 0x040fe20000000000 */
[----:B------:R-:W-:Y:S01]  /*11c0*/  SHF.R.S32.HI R0, RZ, 0x1f, R197 ;  /* 0x0000001fff007819 */ /* 0x000fe200000114c5 */
[----:B------:R-:W-:Y:S01]  /*11d0*/  VIADD R0, R197, 0xc0 ;  /* 0x000000c0c5007836 */ /* 0x000fe20000000000 */
[----:B------:R-:W-:Y:S01]  /*11e0*/  SEL R215, R215, 0xffffffe0, !P1 ;  /* 0xffffffe0d7d77807 */ /* 0x000fe20004800000 */
[----:B------:R-:W-:-:S02]  /*11f0*/  VIADD R233, R197, 0xe8 ;  /* 0x000000e8c5e97836 */ /* 0x000fc40000000000 */
[C---:B-1----:R-:W-:Y:S01]  /*1200*/  VIADD R2, R197.reuse, 0xb8 ;  /* 0x000000b8c5027836 */ /* 0x042fe20000000000 */
        /* <DEDUP_REMOVED lines=59> */
[----:B------:R-:W-:Y:S01]  /*15c0*/  IMAD R218, R218, 0x8, R193 ;  /* 0x00000008dada7824 */ /* 0x000fe200078e02c1 */
[----:B------:R-:W-:Y:S01]  /*15d0*/  SHF.R.S32.HI R0, RZ, 0x1f, R231 ;  /* 0x0000001fff007819 */ /* 0x000fe200000114e7 */
[----:B------:R-:W-:-:S07]  /*15e0*/  IMAD.IADD R215, R215, 0x1, R214 ;  /* 0x00000001d7d77824 */ /* 0x000fce00078e02d6 */
.L_x_6675:
[----:B------:R-:W-:Y:S01]  /*15f0*/  ULDC.64 UR4, c[0x0][0xb20] ;  /* 0x0002c80000047ab9 */ /* 0x000fe20000000a00 */
[----:B012-4-:R-:W0:Y:S01]  /*1600*/  LDC.64 R2, c[0x0][0xb00] ;  /* 0x0002c000ff027b82 */ /* 0x017e220000000a00 */
[----:B------:R-:W-:Y:S01]  /*1610*/  ISETP.NE.U32.AND P0, PT, RZ, UR4, PT ;  /* 0x00000004ff007c0c */ /* 0x000fe2000bf05070 */
[----:B-----5:R-:W-:Y:S01]  /*1620*/  IMAD.MOV.U32 R24, RZ, RZ, RZ ;  /* 0x000000ffff187224 */ /* 0x020fe200078e00ff */
        /* <DEDUP_REMOVED lines=15> */
[----:B------:R-:W5:Y:S01]  /*1720*/  @P3 LDG.E R24, desc[UR50][R2.64] ;  /* 0x0000003202183981 */ /* 0x000f62000c1e1900 */
[----:B------:R-:W-:Y:S01]  /*1730*/  ISETP.NE.U32.AND P2, PT, RZ, UR6, PT ;  /* 0x00000006ff007c0c */ /* 0x000fe2000bf45070 */
[----:B-1----:R-:W-:-:S04]  /*1740*/  @P0 IMAD.WIDE R4, R155, 0x4, R4 ;  /* 0x000000049b040825 */ /* 0x002fc800078e0204 */
[----:B0-----:R-:W-:Y:S01]  /*1750*/  @P1 IMAD.WIDE R6, R155, 0x4, R6 ;  /* 0x000000049b061825 */ /* 0x001fe200078e0206 */
[----:B------:R-:W-:Y:S01]  /*1760*/  UISETP.NE.U32.AND UP0, UPT, UR4, URZ, UPT ;  /* 0x0000003f0400728c */ /* 0x000fe2000bf05070 */
[----:B------:R0:W5:Y:S02]  /*1770*/  @P0 LDG.E R10, desc[UR50][R4.64] ;  /* 0x00000032040a0981 */ /* 0x000164000c1e1900 */
[----:B------:R-:W-:Y:S02]  /*1780*/  ULDC UR4, c[0x0][0x424] ;  /* 0x0001090000047ab9 */ /* 0x000fe40000000800 */
[----:B------:R1:W5:Y:S01]  /*1790*/  @P1 LDG.E R23, desc[UR50][R6.64] ;  /* 0x0000003206171981 */ /* 0x000362000c1e1900 */
[----:B------:R-:W-:Y:S01]  /*17a0*/  UISETP.NE.AND.EX UP0, UPT, UR5, URZ, UPT, UP0 ;  /* 0x0000003f0500728c */ /* 0x000fe2000bf05300 */
[C---:B------:R-:W-:Y:S02]  /*17b0*/  LOP3.LUT R0, R154.reuse, 0xff0000, RZ, 0xc0, !PT ;  /* 0x00ff00009a007812 */ /* 0x040fe400078ec0ff */
[----:B------:R-:W-:Y:S01]  /*17c0*/  ULDC UR5, c[0x0][0x2f0] ;  /* 0x0000bc0000057ab9 */ /* 0x000fe20000000800 */
[----:B------:R-:W-:Y:S01]  /*17d0*/  USEL UR4, UR4, 0x1, UP0 ;  /* 0x0000000104047887 */ /* 0x000fe20008000000 */
[----:B0-----:R-:W-:-:S02]  /*17e0*/  LOP3.LUT R4, R154, 0xff000000, RZ, 0xc0, !PT ;  /* 0xff0000009a047812 */ /* 0x001fc400078ec0ff */
[----:B------:R-:W-:Y:S01]  /*17f0*/  ISETP.NE.AND.EX P2, PT, RZ, UR7, PT, P2 ;  /* 0x00000007ff007c0c */ /* 0x000fe2000bf45320 */
[----:B------:R-:W-:Y:S01]  /*1800*/  UIMAD UR4, UR4, UR5, URZ ;  /* 0x00000005040472a4 */ /* 0x000fe2000f8e023f */
[----:B------:R-:W-:Y:S02]  /*1810*/  SHF.R.U32.HI R5, RZ, 0x8, R4 ;  /* 0x00000008ff057819 */ /* 0x000fe40000011604 */
[----:B------:R-:W-:Y:S01]  /*1820*/  ULDC UR5, c[0x0][0x348] ;  /* 0x0000d20000057ab9 */ /* 0x000fe20000000800 */
[----:B------:R-:W-:Y:S01]  /*1830*/  LOP3.LUT R221, R154, 0xffff, RZ, 0xc0, !PT ;  /* 0x0000ffff9add7812 */ /* 0x000fe200078ec0ff */
[----:B------:R-:W-:Y:S01]  /*1840*/  IMAD.MOV.U32 R223, RZ, RZ, R155 ;  /* 0x000000ffffdf7224 */ /* 0x000fe200078e009b */
[----:B------:R-:W-:Y:S01]  /*1850*/  LEA.HI R222, R0, R5, RZ, 0x10 ;  /* 0x0000000500de7211 */ /* 0x000fe200078f80ff */
[----:B-1----:R-:W-:Y:S06]  /*1860*/  @P1 BRA `(.L_x_6466) ;  /* 0x0000000000241947 */ /* 0x002fec0003800000 */
        /* <DEDUP_REMOVED lines=9> */
.L_x_6466:
[----:B------:R-:W-:Y:S02]  /*1900*/  IMAD.U32 R40, RZ, RZ, UR5 ;  /* 0x00000005ff287e24 */ /* 0x000fe4000f8e00ff */
[----:B------:R-:W-:Y:S01]  /*1910*/  IMAD.U32 R25, RZ, RZ, UR4 ;  /* 0x00000004ff197e24 */ /* 0x000fe2000f8e00ff */
[----:B------:R-:W-:Y:S06]  /*1920*/  @!P2 BRA `(.L_x_6467) ;  /* 0x000000000010a947 */ /* 0x000fec0003800000 */
[----:B------:R-:W0:Y:S02]  /*1930*/  LDC.64 R2, c[0x0][0xb18] ;  /* 0x0002c600ff027b82 */ /* 0x000e240000000a00 */
[----:B0-----:R-:W-:-:S05]  /*1940*/  IMAD.WIDE R2, R155, 0x4, R2 ;  /* 0x000000049b027825 */ /* 0x001fca00078e0202 */
[----:B------:R0:W5:Y:S01]  /*1950*/  LDG.E R25, desc[UR50][R2.64] ;  /* 0x0000003202197981 */ /* 0x000162000c1e1900 */
[----:B------:R-:W-:Y:S05]  /*1960*/  BRA `(.L_x_6468) ;  /* 0x0000000000107947 */ /* 0x000fea0003800000 */
.L_x_6467:
[----:B------:R-:W-:Y:S05]  /*1970*/  @!P3 BRA `(.L_x_6468) ;  /* 0x00000000000cb947 */ /* 0x000fea0003800000 */
[----:B------:R-:W2:Y:S04]  /*1980*/  LDG.E R0, desc[UR50][R2.64] ;  /* 0x0000003202007981 */ /* 0x000ea8000c1e1900 */
[----:B------:R-:W2:Y:S02]  /*1990*/  LDG.E R25, desc[UR50][R2.64+0x4] ;  /* 0x0000043202197981 */ /* 0x000ea4000c1e1900 */
[----:B--2---:R-:W-:-:S07]  /*19a0*/  IMAD.IADD R25, R25, 0x1, -R0 ;  /* 0x0000000119197824 */ /* 0x004fce00078e0a00 */
.L_x_6468:
[----:B------:R-:W-:Y:S01]  /*19b0*/  ULDC.64 UR4, c[0x0][0xb08] ;  /* 0x0002c20000047ab9 */ /* 0x000fe20000000a00 */
[----:B------:R-:W1:Y:S01]  /*19c0*/  LDC R4, c[0x0][0x448] ;  /* 0x00011200ff047b82 */ /* 0x000e620000000800 */
[----:B------:R-:W-:-:S04]  /*19d0*/  ISETP.NE.U32.AND P0, PT, RZ, UR4, PT ;  /* 0x00000004ff007c0c */ /* 0x000fc8000bf05070 */
[----:B------:R-:W-:Y:S01]  /*19e0*/  ISETP.NE.AND.EX P0, PT, RZ, UR5, PT, P0 ;  /* 0x00000005ff007c0c */ /* 0x000fe2000bf05300 */
[----:B------:R-:W-:Y:S02]  /*19f0*/  ULDC.64 UR4, c[0x0][0xb28] ;  /* 0x0002ca0000047ab9 */ /* 0x000fe40000000a00 */
[----:B------:R-:W-:-:S04]  /*1a00*/  ISETP.NE.U32.AND P1, PT, RZ, UR4, PT ;  /* 0x00000004ff007c0c */ /* 0x000fc8000bf25070 */
[----:B------:R-:W-:-:S06]  /*1a10*/  ISETP.NE.AND.EX P1, PT, RZ, UR5, PT, P1 ;  /* 0x00000005ff007c0c */ /* 0x000fcc000bf25310 */
[----:B------:R-:W2:Y:S08]  /*1a20*/  @P0 LDC.64 R6, c[0x0][0xb08] ;  /* 0x0002c200ff060b82 */ /* 0x000eb00000000a00 */
[----:B------:R-:W3:Y:S01]  /*1a30*/  @P1 LDC.64 R8, c[0x0][0xb28] ;  /* 0x0002ca00ff081b82 */ /* 0x000ee20000000a00 */
[----:B--2---:R-:W-:-:S05]  /*1a40*/  @P0 IMAD.WIDE R6, R155, 0x4, R6 ;  /* 0x000000049b060825 */ /* 0x004fca00078e0206 */
[----:B------:R-:W2:Y:S04]  /*1a50*/  @P0 LDG.E R0, desc[UR50][R6.64] ;  /* 0x0000003206000981 */ /* 0x000ea8000c1e1900 */
[----:B0-----:R-:W2:Y:S01]  /*1a60*/  @P0 LDG.E R3, desc[UR50][R6.64+0x4] ;  /* 0x0000043206030981 */ /* 0x001ea2000c1e1900 */
[----:B-----5:R-:W-:Y:S02]  /*1a70*/  IMAD.MOV.U32 R2, RZ, RZ, R25 ;  /* 0x000000ffff027224 */ /* 0x020fe400078e0019 */
[----:B---3--:R-:W-:-:S05]  /*1a80*/  @P1 IMAD.WIDE R8, R155, 0x4, R8 ;  /* 0x000000049b081825 */ /* 0x008fca00078e0208 */
[----:B------:R0:W5:Y:S01]  /*1a90*/  @P1 LDG.E R2, desc[UR50][R8.64] ;  /* 0x0000003208021981 */ /* 0x000162000c1e1900 */
[----:B-1----:R-:W-:Y:S01]  /*1aa0*/  ISETP.NE.AND P1, PT, R4, 0x1, PT ;  /* 0x000000010400780c */ /* 0x002fe20003f25270 */
[----:B------:R-:W-:Y:S01]  /*1ab0*/  IMAD.SHL.U32 R195, R153, 0x40, RZ ;  /* 0x0000004099c37824 */ /* 0x000fe200078e00ff */
[----:B------:R-:W1:Y:S01]  /*1ac0*/  LDC.64 R4, c[0x0][0xad8] ;  /* 0x0002b600ff047b82 */ /* 0x000e620000000a00 */
[----:B------:R-:W-:-:S10]  /*1ad0*/  IMAD.IADD R13, R25, 0x1, -R10 ;  /* 0x00000001190d7824 */ /* 0x000fd400078e0a0a */
[----:B------:R-:W3:Y:S08]  /*1ae0*/  @P1 LDC R11, c[0x0][0x44c] ;  /* 0x00011300ff0b1b82 */ /* 0x000ef00000000800 */
[----:B------:R-:W4:Y:S01]  /*1af0*/  @P1 LDC R12, c[0x0][0x450] ;  /* 0x00011400ff0c1b82 */ /* 0x000f220000000800 */
[----:B-1----:R-:W-:Y:S01]  /*1b00*/  ISETP.GE.AND P2, PT, R5, 0x1, PT ;  /* 0x000000010500780c */ /* 0x002fe20003f46270 */
[----:B--2---:R-:W-:-:S02]  /*1b10*/  @P0 IMAD.IADD R40, R3, 0x1, -R0 ;  /* 0x0000000103280824 */ /* 0x004fc400078e0a00 */
[----:B------:R-:W-:Y:S02]  /*1b20*/  VIADD R0, R195, 0x3f ;  /* 0x0000003fc3007836 */ /* 0x000fe40000000000 */
[----:B------:R-:W-:Y:S02]  /*1b30*/  IMAD.IADD R184, R13, 0x1, R40 ;  /* 0x000000010db87824 */ /* 0x000fe400078e0228 */
[----:B---3--:R-:W-:-:S03]  /*1b40*/  @P1 IMAD.HI.U32 R3, R0, R11, RZ ;  /* 0x0000000b00031227 */ /* 0x008fc600078e00ff */
[C---:B------:R-:W-:Y:S01]  /*1b50*/  IADD3 R44, R184.reuse, 0x1, -R23 ;  /* 0x00000001b82c7810 */ /* 0x040fe20007ffe817 */
[----:B------:R-:W-:Y:S01]  /*1b60*/  IMAD.MOV.U32 R7, RZ, RZ, R0 ;  /* 0x000000ffff077224 */ /* 0x000fe200078e0000 */
[----:B----4-:R-:W-:Y:S01]  /*1b70*/  @P1 SHF.R.U32.HI R7, RZ, R12, R3 ;  /* 0x0000000cff071219 */ /* 0x010fe20000011603 */
[----:B------:R-:W-:-:S04]  /*1b80*/  VIADD R0, R184, 0x3f ;  /* 0x0000003fb8007836 */ /* 0x000fc80000000000 */
[----:B0-----:R-:W-:Y:S01]  /*1b90*/  IMAD.IADD R9, R44, 0x1, R7 ;  /* 0x000000012c097824 */ /* 0x001fe200078e0207 */
        /* <DEDUP_REMOVED lines=16> */
.L_x_6471:
[----:B------:R-:W-:-:S13]  /*1ca0*/  ISETP.NE.AND P0, PT, R5, 0x1, PT ;  /* 0x000000010500780c */ /* 0x000fda0003f05270 */
[----:B------:R-:W0:Y:S02]  /*1cb0*/  @P0 LDC.64 R6, c[0x0][0xae0] ;  /* 0x0002b800ff060b82 */ /* 0x000e240000000a00 */
[----:B0-----:R-:W-:-:S05]  /*1cc0*/  @P0 IMAD.HI.U32 R6, R0, R6, RZ ;  /* 0x0000000600060227 */ /* 0x001fca00078e00ff */
[----:B------:R-:W-:-:S07]  /*1cd0*/  @P0 SHF.R.U32.HI R0, RZ, R7, R6 ;  /* 0x00000007ff000219 */ /* 0x000fce0000011606 */
.L_x_6472:
[----:B------:R-:W-:Y:S05]  /*1ce0*/  BSYNC B0 ;  /* 0x0000000000007941 */ /* 0x000fea0003800000 */
.L_x_6470:
[----:B------:R-:W-:-:S05]  /*1cf0*/  IMAD R3, R0, R5, R5 ;  /* 0x0000000500037224 */ /* 0x000fca00078e0205 */
[----:B------:R-:W-:-:S07]  /*1d00*/  VIMNMX R4, R4, R3, PT ;  /* 0x0000000304047248 */ /* 0x000fce0003fe0100 */
.L_x_6469:
[----:B------:R-:W0:Y:S01]  /*1d10*/  @P1 LDC R0, c[0x0][0x44c] ;  /* 0x00011300ff001b82 */ /* 0x000e220000000800 */
[----:B------:R-:W-:Y:S01]  /*1d20*/  VIADD R4, R4, 0x3f ;  /* 0x0000003f04047836 */ /* 0x000fe20000000000 */
[----:B------:R-:W-:Y:S01]  /*1d30*/  ULDC UR4, c[0x0][0xad4] ;  /* 0x0002b50000047ab9 */ /* 0x000fe20000000800 */
[----:B------:R-:W-:Y:S02]  /*1d40*/  IMAD.MOV.U32 R7, RZ, RZ, R195 ;  /* 0x000000ffff077224 */ /* 0x000fe400078e00c3 */
[----:B------:R-:W-:Y:S01]  /*1d50*/  IMAD.IADD R152, R184, 0x1, -R23 ;  /* 0x00000001b8987824 */ /* 0x000fe200078e0a17 */
[----:B------:R-:W-:Y:S02]  /*1d60*/  SHF.R.S32.HI R3, RZ, 0x1f, R4 ;  /* 0x0000001fff037819 */ /* 0x000fe40000011404 */
[----:B------:R-:W1:Y:S02]  /*1d70*/  @P1 LDC R9, c[0x0][0x450] ;  /* 0x00011400ff091b82 */ /* 0x000e640000000800 */
[----:B------:R-:W-:Y:S01]  /*1d80*/  LEA.HI R3, R3, R4, RZ, 0x6 ;  /* 0x0000000403037211 */ /* 0x000fe200078f30ff */
[----:B0-----:R-:W-:-:S05]  /*1d90*/  @P1 IMAD.HI.U32 R0, R195, R0, RZ ;  /* 0x00000000c3001227 */ /* 0x001fca00078e00ff */
[----:B-1----:R-:W-:Y:S02]  /*1da0*/  @P1 SHF.R.U32.HI R7, RZ, R9, R0 ;  /* 0x00000009ff071219 */ /* 0x002fe40000011600 */
[----:B------:R-:W-:-:S03]  /*1db0*/  SHF.R.S32.HI R0, RZ, 0x6, R3 ;  /* 0x00000006ff007819 */ /* 0x000fc60000011403 */
[----:B------:R-:W-:Y:S01]  /*1dc0*/  IMAD.IADD R3, R152, 0x1, R7 ;  /* 0x0000000198037824 */ /* 0x000fe200078e0207 */
        /* <DEDUP_REMOVED lines=13> */
.L_x_6475:
[----:B------:R-:W-:-:S13]  /*1ea0*/  ISETP.NE.AND P0, PT, R5, 0x1, PT ;  /* 0x000000010500780c */ /* 0x000fda0003f05270 */
[----:B------:R-:W0:Y:S02]  /*1eb0*/  @P0 LDC.64 R6, c[0x0][0xae0] ;  /* 0x0002b800ff060b82 */ /* 0x000e240000000a00 */
[----:B0-----:R-:W-:-:S05]  /*1ec0*/  @P0 IMAD.HI.U32 R6, R3, R6, RZ ;  /* 0x0000000603060227 */ /* 0x001fca00078e00ff */
[----:B------:R-:W-:-:S07]  /*1ed0*/  @P0 SHF.R.U32.HI R3, RZ, R7, R6 ;  /* 0x00000007ff030219 */ /* 0x000fce0000011606 */
.L_x_6476:
[----:B------:R-:W-:Y:S05]  /*1ee0*/  BSYNC B0 ;  /* 0x0000000000007941 */ /* 0x000fea0003800000 */
.L_x_6474:
[----:B------:R-:W-:-:S05]  /*1ef0*/  IMAD R3, R3, R5, RZ ;  /* 0x0000000503037224 */ /* 0x000fca00078e02ff */
[----:B------:R-:W-:-:S07]  /*1f00*/  VIMNMX R0, R0, R3, !PT ;  /* 0x0000000300007248 */ /* 0x000fce0007fe0100 */
.L_x_6473:
        /* <DEDUP_REMOVED lines=41> */
.L_x_6478:
[----:B------:R-:W-:Y:S05]  /*21a0*/  BSYNC B0 ;  /* 0x0000000000007941 */ /* 0x000fea0003800000 */
.L_x_6477:
        /* <DEDUP_REMOVED lines=36> */
.L_x_6481:
[----:B------:R-:W-:Y:S05]  /*23f0*/  BSYNC B6 ;  /* 0x0000000000067941 */ /* 0x000fea0003800000 */
.L_x_6480:
        /* <DEDUP_REMOVED lines=20> */
.L_x_6483:
[----:B------:R-:W-:Y:S05]  /*2540*/  BSYNC B6 ;  /* 0x0000000000067941 */ /* 0x000fea0003800000 */
.L_x_6482:
[----:B------:R-:W-:Y:S01]  /*2550*/  ULDC.64 UR4, c[0x0][0xaf0] ;  /* 0x0002bc0000047ab9 */ /* 0x000fe20000000a00 */
[----:B------:R-:W0:Y:S01]  /*2560*/  LDC.64 R6, c[0x0][0x300] ;  /* 0x0000c000ff067b82 */ /* 0x000e220000000a00 */
[----:B------:R-:W-:Y:S01]  /*2570*/  ISETP.NE.U32.AND P0, PT, RZ, UR4, PT ;  /* 0x00000004ff007c0c */ /* 0x000fe2000bf05070 */
[----:B------:R-:W-:Y:S01]  /*2580*/  IMAD.IADD R24, R24, 0x1, R25 ;  /* 0x0000000118187824 */ /* 0x000fe200078e0219 */
[----:B------:R-:W-:Y:S01]  /*2590*/  ULDC.64 UR8, c[0x0][0xb00] ;  /* 0x0002c00000087ab9 */ /* 0x000fe20000000a00 */
[----:B------:R-:W-:Y:S01]  /*25a0*/  SHF.R.S32.HI R17, RZ, 0x1f, R16 ;  /* 0x0000001fff117819 */ /* 0x000fe20000011410 */
[----:B------:R-:W-:Y:S01]  /*25b0*/  ULDC.64 UR6, c[0x0][0x330] ;  /* 0x0000cc0000067ab9 */ /* 0x000fe20000000a00 */
[----:B------:R-:W-:Y:S01]  /*25c0*/  ISETP.NE.AND.EX P0, PT, RZ, UR5, PT, P0 ;  /* 0x00000005ff007c0c */ /* 0x000fe2000bf05300 */
[----:B------:R-:W-:Y:S01]  /*25d0*/  ULDC.64 UR4, c[0x0][0x308] ;  /* 0x0000c20000047ab9 */ /* 0x000fe20000000a00 */
[----:B------:R-:W1:Y:S08]  /*25e0*/  LDC R25, c[0x0][0x3f4] ;  /* 0x0000fd00ff197b82 */ /* 0x000e700000000800 */
[----:B------:R-:W2:Y:S08]  /*25f0*/  LDC.64 R56, c[0x0][0x408] ;  /* 0x00010200ff387b82 */ /* 0x000eb00000000a00 */
        /* <DEDUP_REMOVED lines=10> */
[C---:B------:R-:W-:Y:S01]  /*26a0*/  IMAD.WIDE.U32 R20, R221.reuse, UR6, R16 ;  /* 0x00000006dd147c25 */ /* 0x040fe2000f8e0010 */
[----:B-1----:R-:W-:Y:S01]  /*26b0*/  ISETP.GE.AND P1, PT, R16, R25, PT ;  /* 0x000000191000720c */ /* 0x002fe20003f26270 */
[----:B---3--:R-:W1:Y:S01]  /*26c0*/  LDC.64 R4, c[0x0][0x3f8] ;  /* 0x0000fe00ff047b82 */ /* 0x008e620000000a00 */
[----:B------:R-:W-:Y:S01]  /*26d0*/  SHF.R.S32.HI R189, RZ, 0x1f, R188 ;  /* 0x0000001fffbd7819 */ /* 0x000fe200000114bc */
[----:B------:R-:W-:Y:S01]  /*26e0*/  IMAD R3, R24, R7, R0 ;  /* 0x0000000718037224 */ /* 0x000fe200078e0200 */
[----:B------:R-:W-:Y:S01]  /*26f0*/  P2R R74, PR, RZ, 0x2 ;  /* 0x00000002ff4a7803 */ /* 0x000fe20000000000 */
[----:B------:R-:W-:Y:S01]  /*2700*/  IMAD R21, R221, UR7, R21 ;  /* 0x00000007dd157c24 */ /* 0x000fe2000f8e0215 */
[----:B------:R-:W-:Y:S01]  /*2710*/  ULDC.64 UR6, c[0x0][0x338] ;  /* 0x0000ce0000067ab9 */ /* 0x000fe20000000a00 */
[----:B------:R-:W-:Y:S01]  /*2720*/  IMAD.IADD R29, R29, 0x1, R3 ;  /* 0x000000011d1d7824 */ /* 0x000fe200078e0203 */
[----:B------:R-:W-:Y:S01]  /*2730*/  SHF.L.U64.HI R62, R6, 0x6, R7 ;  /* 0x00000006063e7819 */ /* 0x000fe20000010207 */
[----:B------:R-:W-:-:S02]  /*2740*/  IMAD R12, R73, R6, RZ ;  /* 0x00000006490c7224 */ /* 0x000fc400078e02ff */
[----:B------:R-:W-:-:S04]  /*2750*/  IMAD.WIDE.U32 R28, R221, UR4, R28 ;  /* 0x00000004dd1c7c25 */ /* 0x000fc8000f8e001c */
[----:B------:R-:W-:Y:S01]  /*2760*/  IMAD R29, R221, UR5, R29 ;  /* 0x00000005dd1d7c24 */ /* 0x000fe2000f8e021d */
[----:B------:R-:W-:Y:S01]  /*2770*/  ULDC.64 UR4, c[0x0][0x310] ;  /* 0x0000c40000047ab9 */ /* 0x000fe20000000a00 */
[C---:B------:R-:W-:Y:S02]  /*2780*/  IMAD R13, R187.reuse, R7, R12 ;  /* 0x00000007bb0d7224 */ /* 0x040fe400078e020c */
[----:B------:R-:W-:Y:S02]  /*2790*/  IMAD.SHL.U32 R58, R198, 0x40, RZ ;  /* 0x00000040c63a7824 */ /* 0x000fe400078e00ff */
[----:B--2---:R-:W-:-:S03]  /*27a0*/  IMAD.WIDE.U32 R34, R187, R56, R188 ;  /* 0x00000038bb227225 */ /* 0x004fc600078e00bc */
[----:B------:R-:W-:Y:S01]  /*27b0*/  LOP3.LUT R58, R58, 0x1c0, RZ, 0xc0, !PT ;  /* 0x000001c03a3a7812 */ /* 0x000fe200078ec0ff */
[C---:B------:R-:W-:Y:S01]  /*27c0*/  IMAD.WIDE.U32 R36, R187.reuse, R56, R16 ;  /* 0x00000038bb247225 */ /* 0x040fe200078e0010 */
[----:B-1----:R-:W-:Y:S02]  /*27d0*/  SHF.L.U64.HI R60, R4, 0x6, R5 ;  /* 0x00000006043c7819 */ /* 0x002fe40000010205 */
[----:B------:R-:W-:Y:S01]  /*27e0*/  SHF.R.U32.HI R54, RZ, 0x3, R58 ;  /* 0x00000003ff367819 */ /* 0x000fe2000001163a */
[----:B------:R-:W-:Y:S01]  /*27f0*/  IMAD.WIDE.U32 R30, R187, R4, R188 ;  /* 0x00000004bb1e7225 */ /* 0x000fe200078e00bc */
[----:B0-----:R-:W-:-:S03]  /*2800*/  SHF.R.U32.HI R26, RZ, 0x7, R26 ;  /* 0x00000007ff1a7819 */ /* 0x001fc6000001161a */
[----:B------:R-:W-:-:S04]  /*2810*/  IMAD.WIDE.U32 R32, R187, R4, R16 ;  /* 0x00000004bb207225 */ /* 0x000fc800078e0010 */
[----:B------:R-:W-:Y:S02]  /*2820*/  VIADD R55, R16, 0x20 ;  /* 0x0000002010377836 */ /* 0x000fe40000000000 */
[----:B------:R-:W-:Y:S02]  /*2830*/  IMAD.SHL.U32 R61, R6, 0x40, RZ ;  /* 0x00000040063d7824 */ /* 0x000fe400078e00ff */
[----:B------:R-:W-:Y:S02]  /*2840*/  IMAD.SHL.U32 R59, R4, 0x40, RZ ;  /* 0x00000040043b7824 */ /* 0x000fe400078e00ff */
[----:B------:R-:W-:Y:S02]  /*2850*/  VIADD R53, R26, 0x8 ;  /* 0x000000081a357836 */ /* 0x000fe40000000000 */
[----:B------:R-:W-:Y:S01]  /*2860*/  IMAD.SHL.U32 R52, R25, 0x2, RZ ;  /* 0x0000000219347824 */ /* 0x000fe200078e00ff */
[----:B----4-:R-:W-:Y:S02]  /*2870*/  SHF.R.S32.HI R0, RZ, 0x1f, R155 ;  /* 0x0000001fff007819 */ /* 0x010fe4000001149b */
[----:B------:R-:W-:-:S02]  /*2880*/  SEL R155, R155, RZ, !P0 ;  /* 0x000000ff9b9b7207 */ /* 0x000fc40004000000 */
[----:B------:R-:W-:-:S03]  /*2890*/  SEL R0, R0, RZ, !P0 ;  /* 0x000000ff00007207 */ /* 0x000fc60004000000 */
[----:B------:R-:W-:-:S04]  /*28a0*/  IMAD.WIDE.U32 R28, R155, UR4, R28 ;  /* 0x000000049b1c7c25 */ /* 0x000fc8000f8e001c */
[C---:B------:R-:W-:Y:S02]  /*28b0*/  IMAD R8, R0.reuse, UR6, RZ ;  /* 0x0000000600087c24 */ /* 0x040fe4000f8e02ff */
[----:B------:R-:W-:Y:S01]  /*28c0*/  IMAD R0, R0, UR4, RZ ;  /* 0x0000000400007c24 */ /* 0x000fe2000f8e02ff */
[----:B------:R-:W-:Y:S01]  /*28d0*/  ULDC UR4, c[0x0][0x2f4] ;  /* 0x0000bd0000047ab9 */ /* 0x000fe20000000800 */
[C---:B------:R-:W-:Y:S01]  /*28e0*/  IMAD R15, R155.reuse, UR7, R8 ;  /* 0x000000079b0f7c24 */ /* 0x040fe2000f8e0208 */
[----:B------:R-:W-:Y:S01]  /*28f0*/  ISETP.GE.AND P4, PT, R16, UR4, PT ;  /* 0x0000000410007c0c */ /* 0x000fe2000bf86270 */
[----:B------:R-:W-:Y:S01]  /*2900*/  IMAD R3, R155, UR5, R0 ;  /* 0x000000059b037c24 */ /* 0x000fe2000f8e0200 */
[----:B------:R-:W-:Y:S01]  /*2910*/  ISETP.GE.AND P3, PT, R55, UR4, PT ;  /* 0x0000000437007c0c */ /* 0x000fe2000bf66270 */
[----:B------:R-:W-:-:S04]  /*2920*/  IMAD.WIDE.U32 R8, R187, R6, R16 ;  /* 0x00000006bb087225 */ /* 0x000fc800078e0010 */
[----:B------:R-:W-:Y:S01]  /*2930*/  IMAD.IADD R72, R29, 0x1, R3 ;  /* 0x000000011d487824 */ /* 0x000fe200078e0203 */
[----:B------:R-:W-:Y:S01]  /*2940*/  SEL R3, R25, RZ, P1 ;  /* 0x000000ff19037207 */ /* 0x000fe20000800000 */
[----:B------:R-:W-:Y:S01]  /*2950*/  IMAD R0, R73, R4, RZ ;  /* 0x0000000449007224 */ /* 0x000fe200078e02ff */
[----:B------:R-:W-:Y:S01]  /*2960*/  IADD3 R65, P0, R28, R8, RZ ;  /* 0x000000081c417210 */ /* 0x000fe20007f1e0ff */
[----:B------:R-:W-:-:S03]  /*2970*/  IMAD.WIDE.U32 R20, R155, UR6, R20 ;  /* 0x000000069b147c25 */ /* 0x000fc6000f8e0014 */
[----:B------:R-:W-:Y:S01]  /*2980*/  IADD3.X R64, R72, R9, R13, P0, !PT ;  /* 0x0000000948407210 */ /* 0x000fe200007fe40d */
[C---:B------:R-:W-:Y:S01]  /*2990*/  IMAD R11, R187.reuse, R5, R0 ;  /* 0x00000005bb0b7224 */ /* 0x040fe200078e0200 */
[----:B------:R-:W-:Y:S01]  /*29a0*/  IADD3 R38, P0, R187, R24, RZ ;  /* 0x00000018bb267210 */ /* 0x000fe20007f1e0ff */
[----:B------:R-:W-:Y:S02]  /*29b0*/  IMAD R0, R73, R56, RZ ;  /* 0x0000003849007224 */ /* 0x000fe400078e02ff */
[----:B------:R-:W-:Y:S02]  /*29c0*/  IMAD.IADD R3, R16, 0x1, R3 ;  /* 0x0000000110037824 */ /* 0x000fe400078e0203 */
[----:B------:R-:W-:Y:S02]  /*29d0*/  IMAD R9, R187, R57, R0 ;  /* 0x00000039bb097224 */ /* 0x000fe400078e0200 */
[----:B------:R-:W-:Y:S01]  /*29e0*/  IMAD.IADD R31, R31, 0x1, R11 ;  /* 0x000000011f1f7824 */ /* 0x000fe200078e020b */
[----:B------:R-:W-:Y:S01]  /*29f0*/  SHF.R.S32.HI R0, RZ, 0x1f, R3 ;  /* 0x0000001fff007819 */ /* 0x000fe20000011403 */
[----:B------:R-:W-:-:S02]  /*2a00*/  IMAD.IADD R35, R35, 0x1, R9 ;  /* 0x0000000123237824 */ /* 0x000fc400078e0209 */
[----:B------:R-:W-:Y:S01]  /*2a10*/  IMAD.IADD R37, R9, 0x1, R37 ;  /* 0x0000000109257824 */ /* 0x000fe200078e0225 */
[----:B------:R-:W-:Y:S01]  /*2a20*/  LEA.HI R63, R0, R3, RZ, 0x3 ;  /* 0x00000003003f7211 */ /* 0x000fe200078f18ff */
[----:B------:R-:W-:Y:S01]  /*2a30*/  IMAD.IADD R33, R11, 0x1, R33 ;  /* 0x000000010b217824 */ /* 0x000fe200078e0221 */
[----:B------:R-:W-:Y:S01]  /*2a40*/  LOP3.LUT R3, R58, 0x18, R16, 0xf8, !PT ;  /* 0x000000183a037812 */ /* 0x000fe200078ef810 */
[C---:B-----5:R-:W-:Y:S01]  /*2a50*/  IMAD.WIDE.U32 R30, R2.reuse, R4, R30 ;  /* 0x00000004021e7225 */ /* 0x060fe200078e001e */
[----:B------:R-:W-:Y:S02]  /*2a60*/  SHF.R.S32.HI R9, RZ, 0x1f, R2 ;  /* 0x0000001fff097819 */ /* 0x000fe40000011402 */
[----:B------:R-:W-:Y:S01]  /*2a70*/  LOP3.LUT R3, R3, R54, RZ, 0x3c, !PT ;  /* 0x0000003603037212 */ /* 0x000fe200078e3cff */
[----:B------:R-:W-:Y:S01]  /*2a80*/  IMAD.WIDE.U32 R32, R2, R4, R32 ;  /* 0x0000000402207225 */ /* 0x000fe200078e0020 */
[----:B------:R-:W-:-:S03]  /*2a90*/  LOP3.LUT R48, R63, 0xfffffff8, RZ, 0xc0, !PT ;  /* 0xfffffff83f307812 */ /* 0x000fc600078ec0ff */
[----:B------:R-:W-:Y:S01]  /*2aa0*/  IMAD R51, R220, 0x200, R3 ;  /* 0x00000200dc337824 */ /* 0x000fe200078e0203 */
[----:B------:R-:W-:Y:S01]  /*2ab0*/  LOP3.LUT R3, R58, 0x38, R63, 0xf8, !PT ;  /* 0x000000383a037812 */ /* 0x000fe200078ef83f */
[C---:B------:R-:W-:Y:S01]  /*2ac0*/  IMAD R0, R9.reuse, R4, RZ ;  /* 0x0000000409007224 */ /* 0x040fe200078e02ff */
[----:B------:R-:W-:Y:S01]  /*2ad0*/  SHF.R.S32.HI R45, RZ, 0x1f, R48 ;  /* 0x0000001fff2d7819 */ /* 0x000fe20000011430 */
[----:B------:R-:W-:Y:S01]  /*2ae0*/  IMAD R9, R9, R56, RZ ;  /* 0x0000003809097224 */ /* 0x000fe200078e02ff */
[----:B------:R-:W-:Y:S01]  /*2af0*/  LOP3.LUT R3, R3, R54, RZ, 0x3c, !PT ;  /* 0x0000003603037212 */ /* 0x000fe200078e3cff */
[C---:B------:R-:W-:Y:S02]  /*2b00*/  IMAD R49, R2.reuse, R5, R0 ;  /* 0x0000000502317224 */ /* 0x040fe400078e0200 */
[----:B------:R-:W-:Y:S01]  /*2b10*/  IMAD R9, R2, R57, R9 ;  /* 0x0000003902097224 */ /* 0x000fe200078e0209 */
[----:B------:R-:W-:Y:S01]  /*2b20*/  SHF.L.U64.HI R57, R56, 0x6, R57 ;  /* 0x0000000638397819 */ /* 0x000fe20000010239 */
[----:B------:R-:W-:-:S04]  /*2b30*/  IMAD.WIDE.U32 R34, R2, R56, R34 ;  /* 0x0000003802227225 */ /* 0x000fc800078e0022 */
[----:B------:R-:W-:-:S04]  /*2b40*/  IMAD.WIDE.U32 R36, R2, R56, R36 ;  /* 0x0000003802247225 */ /* 0x000fc800078e0024 */
[----:B------:R-:W-:Y:S02]  /*2b50*/  IMAD.IADD R50, R31, 0x1, R49 ;  /* 0x000000011f327824 */ /* 0x000fe400078e0231 */
[----:B------:R-:W-:Y:S02]  /*2b60*/  IMAD.SHL.U32 R56, R56, 0x40, RZ ;  /* 0x0000004038387824 */ /* 0x000fe400078e00ff */
[----:B------:R-:W-:Y:S02]  /*2b70*/  IMAD.X R39, R10, 0x1, R73, P0 ;  /* 0x000000010a277824 */ /* 0x000fe400000e0649 */
[----:B------:R-:W-:Y:S02]  /*2b80*/  IMAD.IADD R49, R49, 0x1, R33 ;  /* 0x0000000131317824 */ /* 0x000fe400078e0221 */
[----:B------:R-:W-:Y:S02]  /*2b90*/  IMAD.IADD R47, R35, 0x1, R9 ;  /* 0x00000001232f7824 */ /* 0x000fe400078e0209 */
[----:B------:R-:W-:-:S02]  /*2ba0*/  IMAD.IADD R46, R9, 0x1, R37 ;  /* 0x00000001092e7824 */ /* 0x000fc400078e0225 */
[----:B------:R-:W-:Y:S02]  /*2bb0*/  IMAD R3, R220, 0x200, R3 ;  /* 0x00000200dc037824 */ /* 0x000fe400078e0203 */
[----:B------:R-:W-:-:S07]  /*2bc0*/  IMAD.IADD R0, R21, 0x1, R15 ;  /* 0x0000000115007824 */ /* 0x000fce00078e020f */
.L_x_6513:
[----:B0-2-4-:R-:W0:Y:S01]  /*2bd0*/  LDC R27, c[0x0][0x3f4] ;  /* 0x0000fd00ff1b7b82 */ /* 0x015e220000000800 */
        /* <DEDUP_REMOVED lines=35> */
[----:B------:R-:W-:Y:S01]  /*2e10*/  IMAD.MOV.U32 R6, RZ, RZ, R34 ;  /* 0x000000ffff067224 */ /* 0x000fe200078e0022 */
[----:B------:R-:W-:Y:S01]  /*2e20*/  ULDC.64 UR4, c[0x0][0x3e8] ;  /* 0x0000fa0000047ab9 */ /* 0x000fe20000000a00 */
[----:B------:R-:W-:Y:S01]  /*2e30*/  IMAD.MOV.U32 R7, RZ, RZ, R47 ;  /* 0x000000ffff077224 */ /* 0x000fe200078e002f */
[----:B------:R-:W-:Y:S01]  /*2e40*/  ULDC.64 UR6, c[0x0][0x400] ;  /* 0x0001000000067ab9 */ /* 0x000fe20000000a00 */
[----:B------:R-:W-:Y:S02]  /*2e50*/  IMAD R5, R57, R41, RZ ;  /* 0x0000002939057224 */ /* 0x000fe400078e02ff */
[----:B------:R-:W-:Y:S01]  /*2e60*/  IMAD.WIDE.U32 R8, R41, R56, R6 ;  /* 0x0000003829087225 */ /* 0x000fe200078e0006 */
[----:B------:R-:W-:-:S03]  /*2e70*/  IADD3 R7, P0, R30, R4, RZ ;  /* 0x000000041e077210 */ /* 0x000fc60007f1e0ff */
[----:B------:R-:W-:Y:S01]  /*2e80*/  IMAD R5, R69, R56, R5 ;  /* 0x0000003845057224 */ /* 0x000fe200078e0205 */
[----:B------:R-:W-:Y:S01]  /*2e90*/  LEA R4, P5, R8, UR6, 0x1 ;  /* 0x0000000608047c11 */ /* 0x000fe2000f8a08ff */
[----:B------:R-:W-:Y:S01]  /*2ea0*/  IMAD.X R10, R70, 0x1, R50, P0 ;  /* 0x00000001460a7824 */ /* 0x000fe200000e0632 */
[----:B------:R-:W-:Y:S01]  /*2eb0*/  LEA R6, P0, R7, UR4, 0x1 ;  /* 0x0000000407067c11 */ /* 0x000fe2000f8008ff */
[----:B------:R-:W-:-:S03]  /*2ec0*/  IMAD.IADD R5, R9, 0x1, R5 ;  /* 0x0000000109057824 */ /* 0x000fc600078e0205 */
[----:B------:R-:W-:Y:S02]  /*2ed0*/  LEA.HI.X R7, R7, UR5, R10, 0x1, P0 ;  /* 0x0000000507077c11 */ /* 0x000fe400080f0c0a */
[----:B------:R-:W-:Y:S02]  /*2ee0*/  CS2R R10, SRZ ;  /* 0x00000000000a7805 */ /* 0x000fe4000001ff00 */
[----:B------:R-:W-:Y:S02]  /*2ef0*/  LEA.HI.X R5, R8, UR7, R5, 0x1, P5 ;  /* 0x0000000708057c11 */ /* 0x000fe4000a8f0c05 */
[----:B------:R-:W-:Y:S02]  /*2f00*/  CS2R R8, SRZ ;  /* 0x0000000000087805 */ /* 0x000fe4000001ff00 */
[-C--:B------:R-:W-:Y:S02]  /*2f10*/  ISETP.GE.AND P5, PT, R188, R27.reuse, PT ;  /* 0x0000001bbc00720c */ /* 0x080fe40003fa6270 */
[----:B------:R-:W-:-:S11]  /*2f20*/  ISETP.GE.AND P0, PT, R217, R27, PT ;  /* 0x0000001bd900720c */ /* 0x000fd60003f06270 */
[----:B------:R0:W5:Y:S04]  /*2f30*/  @!P5 LDG.E.64 R14, desc[UR50][R6.64] ;  /* 0x00000032060ed981 */ /* 0x000168000c1e1b00 */
[----:B------:R0:W5:Y:S04]  /*2f40*/  @!P0 LDG.E.64 R8, desc[UR50][R6.64+0x20] ;  /* 0x0000203206088981 */ /* 0x000168000c1e1b00 */
[----:B------:R0:W5:Y:S04]  /*2f50*/  @!P5 LDG.E.64 R24, desc[UR50][R4.64] ;  /* 0x000000320418d981 */ /* 0x000168000c1e1b00 */
[----:B------:R0:W5:Y:S02]  /*2f60*/  @!P0 LDG.E.64 R10, desc[UR50][R4.64+0x20] ;  /* 0x00002032040a8981 */ /* 0x000164000c1e1b00 */
.L_x_6488:
[----:B------:R-:W-:Y:S05]  /*2f70*/  BSYNC B1 ;  /* 0x0000000000017941 */ /* 0x000fea0003800000 */
.L_x_6487:
        /* <DEDUP_REMOVED lines=18> */
[----:B------:R-:W-:Y:S06]  /*30a0*/  @!P0 BRA `(.L_x_6489) ;  /* 0x0000000000048947 */ /* 0x000fec0003800000 */
[----:B------:R-:W-:Y:S01]  /*30b0*/  BPT.TRAP 0x1 ;  /* 0x000000040000795c */ /* 0x000fe20000300000 */
.L_x_6489:
[----:B------:R-:W-:Y:S01]  /*30c0*/  IMAD R75, R185, 0x8, R18 ;  /* 0x00000008b94b7824 */ /* 0x000fe200078e0212 */
[----:B------:R-:W-:Y:S01]  /*30d0*/  SHF.L.U32 R76, R190, 0x1f, RZ ;  /* 0x0000001fbe4c7819 */ /* 0x000fe200000006ff */
[----:B------:R-:W-:Y:S03]  /*30e0*/  BSSY B1, `(.L_x_6490) ;  /* 0x0000003000017945 */ /* 0x000fe60003800000 */
[----:B------:R-:W0:Y:S02]  /*30f0*/  SYNCS.PHASECHK.TRANS64.TRYWAIT P5, [R75+URZ+0x38890], R76 ;  /* 0x0388904c4b0075a7 */ /* 0x000e2400080a017f */
[----:B0-----:R-:W-:Y:S05]  /*3100*/  @!P5 BRA `(.L_x_6491) ;  /* 0x0000026c00e8d947 */ /* 0x001fea0003800000 */
.L_x_6886:
[----:B------:R-:W-:Y:S05]  /*3110*/  BSYNC B1 ;  /* 0x0000000000017941 */ /* 0x000fea0003800000 */
.L_x_6490:
        /* <DEDUP_REMOVED lines=53> */
.L_x_6496:
[----:B------:R-:W-:Y:S05]  /*3470*/  BSYNC B2 ;  /* 0x0000000000027941 */ /* 0x000fea0003800000 */
.L_x_6495:
[----:B--2---:R1:W-:Y:S02]  /*3480*/  STG.E.128 desc[UR50][R12.64], R4 ;  /* 0x000000040c007986 */ /* 0x0043e4000c101d32 */
.L_x_6494:
[----:B------:R-:W-:Y:S05]  /*3490*/  BSYNC B1 ;  /* 0x0000000000017941 */ /* 0x000fea0003800000 */
.L_x_6493:
        /* <DEDUP_REMOVED lines=56> */
.L_x_6498:
[----:B------:R-:W-:Y:S05]  /*3820*/  BSYNC B1 ;  /* 0x0000000000017941 */ /* 0x000fea0003800000 */
.L_x_6497:
[----:B-1----:R1:W-:Y:S01]  /*3830*/  STG.E.128 desc[UR50][R12.64+0x40], R4 ;  /* 0x000040040c007986 */ /* 0x0023e2000c101d32 */
[----:B------:R-:W-:Y:S05]  /*3840*/  BRA `(.L_x_6492) ;  /* 0x0000000c00547947 */ /* 0x000fea0003800000 */
.L_x_6486:
        /* <DEDUP_REMOVED lines=45> */
.L_x_6499:
[----:B------:R-:W-:Y:S01]  /*3b20*/  IMAD R75, R185, 0x8, R18 ;  /* 0x00000008b94b7824 */ /* 0x000fe200078e0212 */
[----:B------:R-:W-:Y:S01]  /*3b30*/  SHF.L.U32 R76, R190, 0x1f, RZ ;  /* 0x0000001fbe4c7819 */ /* 0x000fe200000006ff */
[----:B------:R-:W0:Y:S01]  /*3b40*/  LDC R77, c[0x0][0x2f4] ;  /* 0x0000bd00ff4d7b82 */ /* 0x000e220000000800 */
[----:B------:R-:W-:Y:S02]  /*3b50*/  BSSY B1, `(.L_x_6500) ;  /* 0x0000003000017945 */ /* 0x000fe40003800000 */
[----:B------:R-:W1:Y:S02]  /*3b60*/  SYNCS.PHASECHK.TRANS64.TRYWAIT P5, [R75+URZ+0x38890], R76 ;  /* 0x0388904c4b0075a7 */ /* 0x000e6400080a017f */
[----:B-1----:R-:W-:Y:S05]  /*3b70*/  @!P5 BRA `(.L_x_6501) ;  /* 0x000002640060d947 */ /* 0x002fea0003800000 */
.L_x_6887:
[----:B------:R-:W-:Y:S05]  /*3b80*/  BSYNC B1 ;  /* 0x0000000000017941 */ /* 0x000fea0003800000 */
.L_x_6500:
        /* <DEDUP_REMOVED lines=33> */
[----:B------:R-:W-:Y:S01]  /*3da0*/  SHF.R.U32.HI R82, RZ, 0x10, R5 ;  /* 0x00000010ff527819 */ /* 0x000fe20000011605 */
[----:B--2---:R-:W-:Y:S01]  /*3db0*/  IMAD.U32 R78, R25, 0x10000, RZ ;  /* 0x00010000194e7824 */ /* 0x004fe200078e00ff */
[----:B------:R-:W-:Y:S02]  /*3dc0*/  SHF.R.U32.HI R86, RZ, 0x10, R9 ;  /* 0x00000010ff567819 */ /* 0x000fe40000011609 */
[--C-:B------:R-:W-:Y:S01]  /*3dd0*/  SHF.R.U64 R83, R6, 0x10, R7.reuse ;  /* 0x0000001006537819 */ /* 0x100fe20000001207 */
[----:B0-----:R-:W-:Y:S01]  /*3de0*/  IMAD.U32 R6, R12, 0x10000, RZ ;  /* 0x000100000c067824 */ /* 0x001fe200078e00ff */
[----:B------:R-:W-:Y:S02]  /*3df0*/  PRMT R82, R92, 0x5432, R82 ;  /* 0x000054325c527816 */ /* 0x000fe40000000052 */
[----:B------:R-:W-:Y:S02]  /*3e00*/  PRMT R86, R87, 0x5432, R86 ;  /* 0x0000543257567816 */ /* 0x000fe40000000056 */
[----:B------:R-:W-:-:S02]  /*3e10*/  SHF.R.U32.HI R84, RZ, 0x10, R7 ;  /* 0x00000010ff547819 */ /* 0x000fc40000011607 */
[----:B------:R-:W-:Y:S01]  /*3e20*/  SHF.R.U64 R80, R4, 0x10, R5 ;  /* 0x0000001004507819 */ /* 0x000fe20000001205 */
[----:B------:R-:W-:Y:S01]  /*3e30*/  IMAD.U32 R5, R26, 0x10000, RZ ;  /* 0x000100001a057824 */ /* 0x000fe200078e00ff */
[----:B------:R-:W-:Y:S01]  /*3e40*/  SHF.R.U32.HI R89, RZ, 0x10, R11 ;  /* 0x00000010ff597819 */ /* 0x000fe2000001160b */
[----:B------:R-:W-:Y:S01]  /*3e50*/  IMAD.U32 R4, R14, 0x10000, RZ ;  /* 0x000100000e047824 */ /* 0x000fe200078e00ff */
[----:B------:R-:W-:Y:S01]  /*3e60*/  PRMT R7, R87, 0x5410, R83 ;  /* 0x0000541057077816 */ /* 0x000fe20000000053 */
[----:B------:R-:W-:Y:S01]  /*3e70*/  IMAD.U32 R87, R86, 0x10000, RZ ;  /* 0x0001000056577824 */ /* 0x000fe200078e00ff */
[----:B------:R-:W-:Y:S01]  /*3e80*/  SHF.R.U64 R88, R10, 0x10, R11 ;  /* 0x000000100a587819 */ /* 0x000fe2000000120b */
[----:B------:R-:W-:Y:S01]  /*3e90*/  IMAD.U32 R83, R82, 0x10000, RZ ;  /* 0x0001000052537824 */ /* 0x000fe200078e00ff */
[----:B------:R-:W-:Y:S01]  /*3ea0*/  PRMT R80, R91, 0x5432, R80 ;  /* 0x000054325b507816 */ /* 0x000fe20000000050 */
[----:B------:R-:W-:Y:S01]  /*3eb0*/  IMAD.U32 R10, R13, 0x10000, RZ ;  /* 0x000100000d0a7824 */ /* 0x000fe200078e00ff */
[----:B------:R-:W-:Y:S01]  /*3ec0*/  PRMT R84, R93, 0x5432, R84 ;  /* 0x000054325d547816 */ /* 0x000fe20000000054 */
[----:B------:R-:W-:Y:S01]  /*3ed0*/  FMUL.FTZ R91, R78, R87 ;  /* 0x000000574e5b7220 */ /* 0x000fe20000410000 */
[----:B------:R-:W-:Y:S01]  /*3ee0*/  PRMT R89, R92, 0x5410, R89 ;  /* 0x000054105c597816 */ /* 0x000fe20000000059 */
[-C--:B------:R-:W-:Y:S01]  /*3ef0*/  FMUL.FTZ R93, R78, R83.reuse ;  /* 0x000000534e5d7220 */ /* 0x080fe20000410000 */
[----:B------:R-:W-:Y:S01]  /*3f00*/  SHF.R.U64 R85, R8, 0x10, R9 ;  /* 0x0000001008557819 */ /* 0x000fe20000001209 */
[----:B------:R-:W-:Y:S01]  /*3f10*/  FFMA.FTZ R91, R10, R83, -R91 ;  /* 0x000000530a5b7223 */ /* 0x000fe2000001085b */
[----:B------:R-:W-:Y:S01]  /*3f20*/  LOP3.LUT R25, R25, 0xffff0000, RZ, 0xc0, !PT ;  /* 0xffff000019197812 */ /* 0x000fe200078ec0ff */
[----:B------:R-:W-:Y:S01]  /*3f30*/  IMAD.U32 R78, R89, 0x10000, RZ ;  /* 0x00010000594e7824 */ /* 0x000fe200078e00ff */
[----:B------:R-:W-:Y:S01]  /*3f40*/  LOP3.LUT R86, R86, 0xffff0000, RZ, 0xc0, !PT ;  /* 0xffff000056567812 */ /* 0x000fe200078ec0ff */
[----:B------:R-:W-:Y:S01]  /*3f50*/  FFMA.FTZ R93, R10, R87, R93 ;  /* 0x000000570a5d7223 */ /* 0x000fe2000001005d */
[----:B------:R-:W-:Y:S01]  /*3f60*/  LOP3.LUT R11, R13, 0xffff0000, RZ, 0xc0, !PT ;  /* 0xffff00000d0b7812 */ /* 0x000fe200078ec0ff */
[C---:B------:R-:W-:Y:S01]  /*3f70*/  IMAD.U32 R13, R15.reuse, 0x10000, RZ ;  /* 0x000100000f0d7824 */ /* 0x040fe200078e00ff */
[----:B------:R-:W-:Y:S01]  /*3f80*/  LOP3.LUT R9, R15, 0xffff0000, RZ, 0xc0, !PT ;  /* 0xffff00000f097812 */ /* 0x000fe200078ec0ff */
[----:B------:R-:W-:Y:S01]  /*3f90*/  IMAD.U32 R15, R27, 0x10000, RZ ;  /* 0x000100001b0f7824 */ /* 0x000fe200078e00ff */
[----:B------:R-:W-:Y:S01]  /*3fa0*/  PRMT R85, R90, 0x5410, R85 ;  /* 0x000054105a557816 */ /* 0x000fe20000000055 */
[----:B------:R-:W-:Y:S01]  /*3fb0*/  IMAD.U32 R10, R84, 0x10000, RZ ;  /* 0x00010000540a7824 */ /* 0x000fe200078e00ff */
[----:B------:R-:W-:Y:S01]  /*3fc0*/  PRMT R88, R90, 0x5432, R88 ;  /* 0x000054325a587816 */ /* 0x000fe20000000058 */
[----:B------:R-:W-:Y:S01]  /*3fd0*/  FMUL.FTZ R90, R25, R86 ;  /* 0x00000056195a7220 */ /* 0x000fe20000410000 */
[----:B------:R-:W-:Y:S01]  /*3fe0*/  LOP3.LUT R82, R82, 0xffff0000, RZ, 0xc0, !PT ;  /* 0xffff000052527812 */ /* 0x000fe200078ec0ff */
[C---:B------:R-:W-:Y:S01]  /*3ff0*/  FMUL.FTZ R94, R15.reuse, R78 ;  /* 0x0000004e0f5e7220 */ /* 0x040fe20000410000 */
[----:B------:R-:W-:Y:S01]  /*4000*/  FMUL.FTZ R15, R15, R10 ;  /* 0x0000000a0f0f7220 */ /* 0x000fe20000410000 */
[----:B------:R-:W-:Y:S01]  /*4010*/  LOP3.LUT R27, R27, 0xffff0000, RZ, 0xc0, !PT ;  /* 0xffff00001b1b7812 */ /* 0x000fe200078ec0ff */
[----:B------:R-:W-:-:S02]  /*4020*/  IMAD.U32 R8, R24, 0x10000, RZ ;  /* 0x0001000018087824 */ /* 0x000fc400078e00ff */
[-C--:B------:R-:W-:Y:S01]  /*4030*/  FMUL.FTZ R92, R25, R82.reuse ;  /* 0x00000052195c7220 */ /* 0x080fe20000410000 */
[----:B------:R-:W-:Y:S01]  /*4040*/  FFMA.FTZ R90, R11, R82, -R90 ;  /* 0x000000520b5a7223 */ /* 0x000fe2000001085a */
[----:B------:R-:W-:Y:S01]  /*4050*/  LOP3.LUT R82, R89, 0xffff0000, RZ, 0xc0, !PT ;  /* 0xffff000059527812 */ /* 0x000fe200078ec0ff */
[----:B------:R-:W-:Y:S01]  /*4060*/  FFMA.FTZ R78, R13, R78, R15 ;  /* 0x0000004e0d4e7223 */ /* 0x000fe2000001000f */
[----:B------:R-:W-:Y:S01]  /*4070*/  LOP3.LUT R84, R84, 0xffff0000, RZ, 0xc0, !PT ;  /* 0xffff000054547812 */ /* 0x000fe200078ec0ff */
[----:B------:R-:W-:Y:S01]  /*4080*/  FFMA.FTZ R92, R11, R86, R92 ;  /* 0x000000560b5c7223 */ /* 0x000fe2000001005c */
[----:B------:R-:W-:Y:S01]  /*4090*/  FFMA.FTZ R94, R13, R10, -R94 ;  /* 0x0000000a0d5e7223 */ /* 0x000fe2000001085e */
[----:B------:R-:W-:Y:S01]  /*40a0*/  IMAD.U32 R15, R85, 0x10000, RZ ;  /* 0x00010000550f7824 */ /* 0x000fe200078e00ff */
[----:B------:R-:W-:Y:S01]  /*40b0*/  LOP3.LUT R24, R24, 0xffff0000, RZ, 0xc0, !PT ;  /* 0xffff000018187812 */ /* 0x000fe200078ec0ff */
[C---:B------:R-:W-:Y:S01]  /*40c0*/  FMUL.FTZ R10, R27.reuse, R82 ;  /* 0x000000521b0a7220 */ /* 0x040fe20000410000 */
[-C--:B------:R-:W-:Y:S01]  /*40d0*/  FMUL.FTZ R86, R27, R84.reuse ;  /* 0x000000541b567220 */ /* 0x080fe20000410000 */
[----:B------:R-:W-:Y:S01]  /*40e0*/  LOP3.LUT R85, R85, 0xffff0000, RZ, 0xc0, !PT ;  /* 0xffff000055557812 */ /* 0x000fe200078ec0ff */
[----:B------:R-:W-:Y:S01]  /*40f0*/  IMAD.U32 R11, R80, 0x10000, RZ ;  /* 0x00010000500b7824 */ /* 0x000fe200078e00ff */
[----:B------:R-:W-:Y:S01]  /*4100*/  LOP3.LUT R12, R12, 0xffff0000, RZ, 0xc0, !PT ;  /* 0xffff00000c0c7812 */ /* 0x000fe200078ec0ff */
[C---:B------:R-:W-:Y:S01]  /*4110*/  FFMA.FTZ R27, R9.reuse, R84, -R10 ;  /* 0x00000054091b7223 */ /* 0x040fe2000001080a */
[----:B------:R-:W-:Y:S01]  /*4120*/  LOP3.LUT R13, R80, 0xffff0000, RZ, 0xc0, !PT ;  /* 0xffff0000500d7812 */ /* 0x000fe200078ec0ff */
[C---:B------:R-:W-:Y:S01]  /*4130*/  FMUL.FTZ R25, R8.reuse, R15 ;  /* 0x0000000f08197220 */ /* 0x040fe20000410000 */
[----:B------:R-:W-:Y:S01]  /*4140*/  FFMA.FTZ R83, R9, R82, R86 ;  /* 0x0000005209537223 */ /* 0x000fe20000010056 */
[----:B------:R-:W-:Y:S01]  /*4150*/  FMUL.FTZ R8, R8, R11 ;  /* 0x0000000b08087220 */ /* 0x000fe20000410000 */
[----:B------:R-:W-:Y:S01]  /*4160*/  FMUL.FTZ R9, R24, R85 ;  /* 0x0000005518097220 */ /* 0x000fe20000410000 */
[----:B------:R-:W-:Y:S01]  /*4170*/  FFMA.FTZ R25, R6, R11, -R25 ;  /* 0x0000000b06197223 */ /* 0x000fe20000010819 */
[----:B------:R-:W-:Y:S01]  /*4180*/  FMUL.FTZ R11, R24, R13 ;  /* 0x0000000d180b7220 */ /* 0x000fe20000410000 */
[----:B------:R-:W-:Y:S01]  /*4190*/  FFMA.FTZ R15, R6, R15, R8 ;  /* 0x0000000f060f7223 */ /* 0x000fe20000010008 */
[----:B------:R-:W-:Y:S01]  /*41a0*/  FFMA.FTZ R10, R12, R13, -R9 ;  /* 0x0000000d0c0a7223 */ /* 0x000fe20000010809 */
[----:B------:R-:W-:Y:S01]  /*41b0*/  LOP3.LUT R26, R26, 0xffff0000, RZ, 0xc0, !PT ;  /* 0xffff00001a1a7812 */ /* 0x000fe200078ec0ff */
[C---:B------:R-:W-:Y:S01]  /*41c0*/  IMAD.U32 R8, R88.reuse, 0x10000, RZ ;  /* 0x0001000058087824 */ /* 0x040fe200078e00ff */
[----:B------:R-:W-:Y:S01]  /*41d0*/  LOP3.LUT R9, R88, 0xffff0000, RZ, 0xc0, !PT ;  /* 0xffff000058097812 */ /* 0x000fe200078ec0ff */
[C---:B------:R-:W-:Y:S01]  /*41e0*/  IMAD.U32 R6, R7.reuse, 0x10000, RZ ;  /* 0x0001000007067824 */ /* 0x040fe200078e00ff */
[----:B------:R-:W-:Y:S01]  /*41f0*/  LOP3.LUT R7, R7, 0xffff0000, RZ, 0xc0, !PT ;  /* 0xffff000007077812 */ /* 0x000fe200078ec0ff */
[----:B------:R-:W-:Y:S01]  /*4200*/  FFMA.FTZ R12, R12, R85, R11 ;  /* 0x000000550c0c7223 */ /* 0x000fe2000001000b */
[C---:B------:R-:W-:Y:S01]  /*4210*/  FMUL.FTZ R11, R5.reuse, R8 ;  /* 0x00000008050b7220 */ /* 0x040fe20000410000 */
[----:B------:R-:W-:Y:S01]  /*4220*/  LOP3.LUT R14, R14, 0xffff0000, RZ, 0xc0, !PT ;  /* 0xffff00000e0e7812 */ /* 0x000fe200078ec0ff */
[-C--:B------:R-:W-:Y:S01]  /*4230*/  FMUL.FTZ R5, R5, R6.reuse ;  /* 0x0000000605057220 */ /* 0x080fe20000410000 */
[C---:B------:R-:W-:Y:S01]  /*4240*/  FMUL.FTZ R13, R26.reuse, R9 ;  /* 0x000000091a0d7220 */ /* 0x040fe20000410000 */
[-C--:B------:R-:W-:Y:S01]  /*4250*/  FMUL.FTZ R26, R26, R7.reuse ;  /* 0x000000071a1a7220 */ /* 0x080fe20000410000 */
[C---:B------:R-:W-:Y:S01]  /*4260*/  FFMA.FTZ R11, R4.reuse, R6, -R11 ;  /* 0x00000006040b7223 */ /* 0x040fe2000001080b */
[----:B------:R-:W-:Y:S01]  /*4270*/  FFMA.FTZ R5, R4, R8, R5 ;  /* 0x0000000804057223 */ /* 0x000fe20000010005 */
[----:B------:R-:W-:Y:S01]  /*4280*/  F2FP.BF16.F32.PACK_AB R27, R27, R94 ;  /* 0x0000005e1b1b723e */ /* 0x000fe200000010ff */
        /* <DEDUP_REMOVED lines=13> */
.L_x_6503:
[----:B------:R-:W-:Y:S05]  /*4360*/  BSYNC B1 ;  /* 0x0000000000017941 */ /* 0x000fea0003800000 */
.L_x_6502:
        /* <DEDUP_REMOVED lines=10> */
.L_x_6485:
[----:B------:R-:W-:-:S06]  /*4410*/  UISETP.NE.AND UP0, UPT, UR47, 0x3, UPT ;  /* 0x000000032f00788c */ /* 0x000fcc000bf05270 */
[----:B------:R-:W-:-:S13]  /*4420*/  PLOP3.LUT P0, PT, PT, PT, UP0, 0x80, 0x0 ;  /* 0x000000000000781c */ /* 0x000fda0003f0f008 */
[----:B------:R-:W-:Y:S05]  /*4430*/  @!P0 BRA `(.L_x_6504) ;  /* 0x0000000000048947 */ /* 0x000fea0003800000 */
[----:B------:R-:W-:Y:S01]  /*4440*/  BPT.TRAP 0x1 ;  /* 0x000000040000795c */ /* 0x000fe20000300000 */
.L_x_6504:
        /* <DEDUP_REMOVED lines=8> */
.L_x_6888:
[----:B------:R-:W-:Y:S05]  /*44d0*/  BSYNC B1 ;  /* 0x0000000000017941 */ /* 0x000fea0003800000 */
.L_x_6505:
        /* <DEDUP_REMOVED lines=12> */
.L_x_6492:
[----:B------:R-:W-:Y:S05]  /*45a0*/  BSYNC B0 ;  /* 0x0000000000007941 */ /* 0x000fea0003800000 */
.L_x_6484:
        /* <DEDUP_REMOVED lines=17> */
.L_x_6508:
[----:B------:R-:W-:Y:S05]  /*46c0*/  BSYNC B0 ;  /* 0x0000000000007941 */ /* 0x000fea0003800000 */
.L_x_6507:
[----:B------:R-:W5:Y:S01]  /*46d0*/  SYNCS.PHASECHK.TRANS64.TRYWAIT P0, [R75+URZ+0x388b0], R76 ;  /* 0x0388b04c4b0075a7 */ /* 0x000f62000800017f */
[----:B------:R-:W-:Y:S04]  /*46e0*/  BSSY B0, `(.L_x_6509) ;  /* 0x0000002000007945 */ /* 0x000fe80003800000 */
[----:B-----5:R-:W-:Y:S05]  /*46f0*/  @!P0 BRA `(.L_x_6510) ;  /* 0x0000025800a88947 */ /* 0x020fea0003800000 */
.L_x_6889:
[----:B------:R-:W-:Y:S05]  /*4700*/  BSYNC B0 ;  /* 0x0000000000007941 */ /* 0x000fea0003800000 */
.L_x_6509:
        /* <DEDUP_REMOVED lines=82> */
.L_x_6512:
[----:B------:R-:W-:Y:S05]  /*4c30*/  BSYNC B0 ;  /* 0x0000000000007941 */ /* 0x000fea0003800000 */
.L_x_6511:
        /* <DEDUP_REMOVED lines=17> */
.L_x_6479:
[----:B------:R-:W-:Y:S04]  /*4d50*/  BSSY B0, `(.L_x_6514) ;  /* 0x0000004000007945 */ /* 0x000fe80003800000 */
[----:B------:R-:W-:Y:S05]  /*4d60*/  @P0 BRA `(.L_x_6515) ;  /* 0x0000000000080947 */ /* 0x000fea0003800000 */
[----:B------:R-:W1:Y:S02]  /*4d70*/  FENCE.VIEW.ASYNC.G ;  /* 0x00000000000073c6 */ /* 0x000e640000000100 */
[----:B-1----:R-:W-:Y:S06]  /*4d80*/  BAR.ARV 0xc, 0x180 ;  /* 0x0306000000007b1d */ /* 0x002fec0000002000 */
.L_x_6515:
[----:B------:R-:W-:Y:S05]  /*4d90*/  BSYNC B0 ;  /* 0x0000000000007941 */ /* 0x000fea0003800000 */
.L_x_6514:
[----:B------:R-:W-:Y:S01]  /*4da0*/  UISETP.NE.AND UP0, UPT, UR37, 0x1, UPT ;  /* 0x000000012500788c */ /* 0x000fe2000bf05270 */
[----:B------:R-:W-:Y:S05]  /*4db0*/  BSSY B7, `(.L_x_6516) ;  /* 0x0001555000077945 */ /* 0x000fea0003800000 */
[----:B------:R-:W-:-:S13]  /*4dc0*/  PLOP3.LUT P0, PT, PT, PT, UP0, 0x80, 0x0 ;  /* 0x000000000000781c */ /* 0x000fda0003f0f008 */
[----:B------:R-:W-:Y:S05]  /*4dd0*/  @!P0 BRA `(.L_x_6517) ;  /* 0x0000002000ec8947 */ /* 0x000fea0003800000 */
[----:B------:R-:W1:Y:S01]  /*4de0*/  LDC R0, c[0x0][0x448] ;  /* 0x00011200ff007b82 */ /* 0x000e620000000800 */
[----:B------:R-:W-:-:S07]  /*4df0*/  VIADD R5, R195, 0x3f ;  /* 0x0000003fc3057836 */ /* 0x000fce0000000000 */
[----:B-----5:R-:W0:Y:S01]  /*4e00*/  LDC.64 R2, c[0x0][0xad8] ;  /* 0x0002b600ff027b82 */ /* 0x020e220000000a00 */
[----:B-1----:R-:W-:Y:S02]  /*4e10*/  ISETP.NE.AND P1, PT, R0, 0x1, PT ;  /* 0x000000010000780c */ /* 0x002fe40003f25270 */
        /* <DEDUP_REMOVED lines=19> */
.L_x_6520:
[----:B------:R-:W-:-:S13]  /*4f50*/  ISETP.NE.AND P0, PT, R3, 0x1, PT ;  /* 0x000000010300780c */ /* 0x000fda0003f05270 */
[----:B------:R-:W0:Y:S02]  /*4f60*/  @P0 LDC.64 R4, c[0x0][0xae0] ;  /* 0x0002b800ff040b82 */ /* 0x000e240000000a00 */
[----:B0-----:R-:W-:-:S05]  /*4f70*/  @P0 IMAD.HI.U32 R4, R0, R4, RZ ;  /* 0x0000000400040227 */ /* 0x001fca00078e00ff */
[----:B------:R-:W-:-:S07]  /*4f80*/  @P0 SHF.R.U32.HI R0, RZ, R5, R4 ;  /* 0x00000005ff000219 */ /* 0x000fce0000011604 */
.L_x_6521:
[----:B------:R-:W-:Y:S05]  /*4f90*/  BSYNC B0 ;  /* 0x0000000000007941 */ /* 0x000fea0003800000 */
.L_x_6519:
[----:B------:R-:W-:-:S05]  /*4fa0*/  IMAD R5, R0, R3, R3 ;  /* 0x0000000300057224 */ /* 0x000fca00078e0203 */
[----:B------:R-:W-:-:S07]  /*4fb0*/  VIMNMX R2, R2, R5, PT ;  /* 0x0000000502027248 */ /* 0x000fce0003fe0100 */
.L_x_6518:
        /* <DEDUP_REMOVED lines=24> */
.L_x_6524:
[----:B------:R-:W-:-:S13]  /*5140*/  ISETP.NE.AND P0, PT, R3, 0x1, PT ;  /* 0x000000010300780c */ /* 0x000fda0003f05270 */
[----:B------:R-:W0:Y:S02]  /*5150*/  @P0 LDC.64 R4, c[0x0][0xae0] ;  /* 0x0002b800ff040b82 */ /* 0x000e240000000a00 */
[----:B0-----:R-:W-:-:S05]  /*5160*/  @P0 IMAD.HI.U32 R2, R152, R4, RZ ;  /* 0x0000000498020227 */ /* 0x001fca00078e00ff */
[----:B------:R-:W-:-:S07]  /*5170*/  @P0 SHF.R.U32.HI R152, RZ, R5, R2 ;  /* 0x00000005ff980219 */ /* 0x000fce0000011602 */
.L_x_6525:
[----:B------:R-:W-:Y:S05]  /*5180*/  BSYNC B0 ;  /* 0x0000000000007941 */ /* 0x000fea0003800000 */
.L_x_6523:
[----:B------:R-:W-:-:S05]  /*5190*/  IMAD R3, R152, R3, RZ ;  /* 0x0000000398037224 */ /* 0x000fca00078e02ff */
[----:B------:R-:W-:-:S07]  /*51a0*/  VIMNMX R0, R0, R3, !PT ;  /* 0x0000000300007248 */ /* 0x000fce0007fe0100 */
.L_x_6522:
[----:B------:R-:W-:Y:S01]  /*51b0*/  SHF.R.S32.HI R3, RZ, 0x1f, R0 ;  /* 0x0000001fff037819 */ /* 0x000fe20000011400 */
[----:B------:R-:W-:Y:S03]  /*51c0*/  BSSY B0, `(.L_x_6526) ;  /* 0x0000025000007945 */ /* 0x000fe60003800000 */
[----:B------:R-:W-:-:S04]  /*51d0*/  LEA.HI R3, R3, R0, RZ, 0x6 ;  /* 0x0000000003037211 */ /* 0x000fc800078f30ff */
        /* <DEDUP_REMOVED lines=35> */
.L_x_6527:
[----:B------:R-:W-:Y:S05]  /*5410*/  BSYNC B0 ;  /* 0x0000000000007941 */ /* 0x000fea0003800000 */
.L_x_6526:
[-C--:B------:R-:W-:Y:S01]  /*5420*/  IMAD R0, R230, R3.reuse, R6 ;  /* 0x00000003e6007224 */ /* 0x080fe200078e0206 */
[----:B------:R-:W-:Y:S02]  /*5430*/  PLOP3.LUT P0, PT, PT, PT, PT, 0x80, 0x0 ;  /* 0x000000000000781c */ /* 0x000fe40003f0f070 */
[----:B---3--:R-:W-:Y:S02]  /*5440*/  CS2R R12, SRZ ;  /* 0x00000000000c7805 */ /* 0x008fe4000001ff00 */
        /* <DEDUP_REMOVED lines=64> */
[----:B--2---:R-:W-:Y:S02]  /*5850*/  CS2R R26, SRZ ;  /* 0x00000000001a7805 */ /* 0x004fe4000001ff00 */
        /* <DEDUP_REMOVED lines=23> */
[----:B------:R-:W-:-:S05]  /*59d0*/  LOP3.LUT R4, R4, 0x1fffe, RZ, 0xc0, !PT ;  /* 0x0001fffe04047812 */ /* 0x000fca00078ec0ff */
[----:B------:R-:W-:Y:S02]  /*59e0*/  IMAD.IADD R3, R3, 0x1, -R4 ;  /* 0x0000000103037824 */ /* 0x000fe400078e0a04 */
[----:B------:R-:W-:Y:S02]  /*59f0*/  VIADD R4, R18, 0x36400 ;  /* 0x0003640012047836 */ /* 0x000fe40000000000 */
[----:B------:R-:W-:-:S03]  /*5a00*/  IMAD R3, R3, 0x8000, R18 ;  /* 0x0000800003037824 */ /* 0x000fc600078e0212 */
[----:B------:R-:W-:Y:S01]  /*5a10*/  SHF.R.U32.HI R4, RZ, 0x4, R4 ;  /* 0x00000004ff047819 */ /* 0x000fe20000011604 */
[----:B------:R-:W-:-:S03]  /*5a20*/  VIADD R3, R3, 0x400 ;  /* 0x0000040003037836 */ /* 0x000fc60000000000 */
[----:B------:R-:W-:Y:S02]  /*5a30*/  LOP3.LUT R4, R4, 0x3fff, RZ, 0xc0, !PT ;  /* 0x00003fff04047812 */ /* 0x000fe400078ec0ff */
[----:B------:R-:W-:Y:S02]  /*5a40*/  SHF.R.U32.HI R3, RZ, 0x4, R3 ;  /* 0x00000004ff037819 */ /* 0x000fe40000011603 */
[----:B------:R-:W-:Y:S02]  /*5a50*/  LOP3.LUT R4, R4, 0x10000, RZ, 0xfc, !PT ;  /* 0x0001000004047812 */ /* 0x000fe400078efcff */
[----:B------:R-:W-:Y:S02]  /*5a60*/  LOP3.LUT R3, R3, 0x3fff, RZ, 0xc0, !PT ;  /* 0x00003fff03037812 */ /* 0x000fe400078ec0ff */
[C---:B------:R-:W-:Y:S01]  /*5a70*/  R2UR UR4, R4.reuse ;  /* 0x00000000040472ca */ /* 0x040fe200000e0000 */
[----:B------:R-:W-:Y:S01]  /*5a80*/  VIADD R10, R4, 0x2 ;  /* 0x00000002040a7836 */ /* 0x000fe20000000000 */
[----:B------:R-:W-:Y:S01]  /*5a90*/  LOP3.LUT R14, R3, 0x2000000, RZ, 0xfc, !PT ;  /* 0x02000000030e7812 */ /* 0x000fe200078efcff */
[----:B------:R-:W-:-:S04]  /*5aa0*/  @!P2 IMAD R3, R19, 0x8, R18 ;  /* 0x000000081303a824 */ /* 0x000fc800078e0212 */
[----:B------:R-:W-:Y:S02]  /*5ab0*/  IMAD R6, R19, 0x1000, R14 ;  /* 0x0000100013067824 */ /* 0x000fe400078e020e */
[----:B------:R-:W-:Y:S02]  /*5ac0*/  @!P2 VIADD R3, R3, 0x38860 ;  /* 0x000388600303a836 */ /* 0x000fe40000000000 */
[C---:B------:R-:W-:Y:S01]  /*5ad0*/  VIADD R8, R6.reuse, 0x80 ;  /* 0x0000008006087836 */ /* 0x040fe20000000000 */
[----:B------:R-:W-:Y:S02]  /*5ae0*/  R2UR UR6, R6 ;  /* 0x00000000060672ca */ /* 0x000fe400000e0000 */
[----:B------:R-:W-:-:S11]  /*5af0*/  @!P2 PRMT R3, RZ, 0x654, R3 ;  /* 0x00000654ff03a816 */ /* 0x000fd60000000003 */
        /* <DEDUP_REMOVED lines=33> */
.L_x_6531:
[----:B------:R-:W-:Y:S01]  /*5d10*/  BAR.SYNC.DEFER_BLOCKING 0xe, 0x100 ;  /* 0x0384000000007b1d */ /* 0x000fe20000010000 */
[C---:B-1----:R-:W-:Y:S01]  /*5d20*/  IMAD R2, R19.reuse, 0x40, R193 ;  /* 0x0000004013027824 */ /* 0x042fe200078e02c1 */
        /* <DEDUP_REMOVED lines=183> */
.L_x_6530:
[----:B------:R-:W-:Y:S05]  /*68a0*/  BSYNC B0 ;  /* 0x0000000000007941 */ /* 0x000fea0003800000 */
.L_x_6529:
[----:B------:R-:W-:Y:S01]  /*68b0*/  BAR.SYNC.DEFER_BLOCKING 0xe, 0x100 ;  /* 0x0384000000007b1d */ /* 0x000fe20000010000 */
[C---:B0-----:R-:W-:Y:S01]  /*68c0*/  IMAD R3, R19.reuse, 0x40, R193 ;  /* 0x0000004013037824 */ /* 0x041fe200078e02c1 */
[----:B------:R-:W-:Y:S01]  /*68d0*/  PLOP3.LUT P0, PT, PT, PT, PT, 0x8, 0x0 ;  /* 0x000000000000781c */ /* 0x000fe20003f0e170 */
[----:B------:R-:W-:Y:S01]  /*68e0*/  VIADD R19, R19, 0x1 ;  /* 0x0000000113137836 */ /* 0x000fe20000000000 */
[----:B------:R-:W-:Y:S01]  /*68f0*/  CS2R R12, SRZ ;  /* 0x00000000000c7805 */ /* 0x000fe2000001ff00 */
[----:B------:R-:W-:-:S03]  /*6900*/  IMAD R3, R3, 0x4, R18 ;  /* 0x0000000403037824 */ /* 0x000fc600078e0212 */
[----:B------:R-:W-:-:S04]  /*6910*/  ISETP.NE.AND P1, PT, R19, 0x2, PT ;  /* 0x000000021300780c */ /* 0x000fc80003f25270 */
[----:B------:R-:W-:Y:S01]  /*6920*/  SEL R19, R19, RZ, P1 ;  /* 0x000000ff13137207 */ /* 0x000fe20000800000 */
[----:B-1----:R-:W0:Y:S04]  /*6930*/  LDS R2, [R3+0x38400] ;  /* 0x0384000003027984 */ /* 0x002e280000000800 */
[----:B------:R1:W2:Y:S02]  /*6940*/  LDS R0, [R3+0x38420] ;  /* 0x0384200003007984 */ /* 0x0002a40000000800 */
[----:B-1----:R-:W-:-:S04]  /*6950*/  SEL R3, RZ, 0x1, P1 ;  /* 0x00000001ff037807 */ /* 0x002fc80000800000 */
[----:B------:R-:W-:Y:S01]  /*6960*/  LOP3.LUT R22, R22, R3, RZ, 0x3c, !PT ;  /* 0x0000000316167212 */ /* 0x000fe200078e3cff */
        /* <DEDUP_REMOVED lines=130> */
.L_x_6517:
[----:B------:R-:W1:Y:S01]  /*7190*/  LDC R0, c[0x0][0x448] ;  /* 0x00011200ff007b82 */ /* 0x000e620000000800 */
[----:B------:R-:W-:-:S07]  /*71a0*/  VIADD R3, R195, 0x3f ;  /* 0x0000003fc3037836 */ /* 0x000fce0000000000 */
[----:B------:R-:W0:Y:S01]  /*71b0*/  LDC.64 R4, c[0x0][0xad8] ;  /* 0x0002b600ff047b82 */ /* 0x000e220000000a00 */
        /* <DEDUP_REMOVED lines=20> */
.L_x_6534:
[----:B------:R-:W-:-:S13]  /*7300*/  ISETP.NE.AND P0, PT, R5, 0x1, PT ;  /* 0x000000010500780c */ /* 0x000fda0003f05270 */
[----:B------:R-:W0:Y:S02]  /*7310*/  @P0 LDC.64 R6, c[0x0][0xae0] ;  /* 0x0002b800ff060b82 */ /* 0x000e240000000a00 */
[----:B0-----:R-:W-:-:S05]  /*7320*/  @P0 IMAD.HI.U32 R6, R0, R6, RZ ;  /* 0x0000000600060227 */ /* 0x001fca00078e00ff */
[----:B------:R-:W-:-:S07]  /*7330*/  @P0 SHF.R.U32.HI R0, RZ, R7, R6 ;  /* 0x00000007ff000219 */ /* 0x000fce0000011606 */
.L_x_6535:
[----:B------:R-:W-:Y:S05]  /*7340*/  BSYNC B0 ;  /* 0x0000000000007941 */ /* 0x000fea0003800000 */
.L_x_6533:
[----:B------:R-:W-:-:S05]  /*7350*/  IMAD R3, R0, R5, R5 ;  /* 0x0000000500037224 */ /* 0x000fca00078e0205 */
[----:B------:R-:W-:-:S07]  /*7360*/  VIMNMX R4, R4, R3, PT ;  /* 0x0000000304047248 */ /* 0x000fce0003fe0100 */
.L_x_6532:
        /* <DEDUP_REMOVED lines=24> */
.L_x_6538:
[----:B------:R-:W-:-:S13]  /*74f0*/  ISETP.NE.AND P0, PT, R5, 0x1, PT ;  /* 0x000000010500780c */ /* 0x000fda0003f05270 */
[----:B------:R-:W0:Y:S02]  /*7500*/  @P0 LDC.64 R6, c[0x0][0xae0] ;  /* 0x0002b800ff060b82 */ /* 0x000e240000000a00 */
[----:B0-----:R-:W-:-:S05]  /*7510*/  @P0 IMAD.HI.U32 R4, R3, R6, RZ ;  /* 0x0000000603040227 */ /* 0x001fca00078e00ff */
[----:B------:R-:W-:-:S07]  /*7520*/  @P0 SHF.R.U32.HI R3, RZ, R7, R4 ;  /* 0x00000007ff030219 */ /* 0x000fce0000011604 */
.L_x_6539:
[----:B------:R-:W-:Y:S05]  /*7530*/  BSYNC B0 ;  /* 0x0000000000007941 */ /* 0x000fea0003800000 */
.L_x_6537:
[----:B------:R-:W-:-:S05]  /*7540*/  IMAD R3, R3, R5, RZ ;  /* 0x0000000503037224 */ /* 0x000fca00078e02ff */
[----:B------:R-:W-:-:S07]  /*7550*/  VIMNMX R0, R0, R3, !PT ;  /* 0x0000000300007248 */ /* 0x000fce0007fe0100 */
.L_x_6536:
        /* <DEDUP_REMOVED lines=39> */
.L_x_6541:
[----:B------:R-:W-:Y:S05]  /*77d0*/  BSYNC B0 ;  /* 0x0000000000007941 */ /* 0x000fea0003800000 */
.L_x_6540:
        /* <DEDUP_REMOVED lines=100> */
.L_x_6543:
[----:B------:R-:W-:Y:S05]  /*7e20*/  BSYNC B6 ;  /* 0x0000000000067941 */ /* 0x000fea0003800000 */
.L_x_6542:
        /* <DEDUP_REMOVED lines=12> */
.L_x_6547:
[----:B-1----:R1:W2:Y:S02]  /*7ef0*/  SYNCS.PHASECHK.TRANS64.TRYWAIT P0, [R18+URZ+0x38800], R3 ;  /* 0x03880003120075a7 */ /* 0x0022a4000800017f */
[----:B--2---:R-:W-:Y:S05]  /*7f00*/  @!P0 NANOSLEEP.SYNCS 0x989680 ;  /* 0x009896800000895d */ /* 0x004fea0003900000 */
[----:B------:R-:W2:Y:S02]  /*7f10*/  @!P0 SYNCS.PHASECHK.TRANS64 P0, [R18+URZ+0x38800], R3 ;  /* 0x03880003120085a7 */ /* 0x000ea4000800007f */
[----:B--2---:R-:W-:Y:S05]  /*7f20*/  @!P0 BRA `(.L_x_6547) ;  /* 0xfffffffc00f08947 */ /* 0x004fea000383ffff */
.L_x_6546:
[----:B------:R-:W-:Y:S05]  /*7f30*/  BSYNC B0 ;  /* 0x0000000000007941 */ /* 0x000fea0003800000 */
.L_x_6545:
[----:B------:R-:W-:Y:S05]  /*7f40*/  BRA `(.L_x_6548) ;  /* 0x0000002c00a47947 */ /* 0x000fea0003800000 */
.L_x_6544:
        /* <DEDUP_REMOVED lines=31> */
.L_x_6550:
[----:B------:R-:W-:Y:S05]  /*8140*/  BSYNC B6 ;  /* 0x0000000000067941 */ /* 0x000fea0003800000 */
.L_x_6549:
        /* <DEDUP_REMOVED lines=32> */
[----:B------:R-:W-:-:S04]  /*8350*/  IMAD.WIDE.U32 R2, R5, UR6, R2 ;  /* 0x0000000605027c25 */ /* 0x000fc8000f8e0002 */
[----:B------:R-:W-:Y:S01]  /*8360*/  IMAD R31, R5, UR7, R0 ;  /* 0x00000007051f7c24 */ /* 0x000fe2000f8e0200 */
[----:B------:R-:W-:Y:S01]  /*8370*/  ULDC.64 UR6, c[0x0][0x400] ;  /* 0x0001000000067ab9 */ /* 0x000fe20000000a00 */
[----:B------:R-:W-:Y:S01]  /*8380*/  IMAD.IADD R5, R11, 0x1, R7 ;  /* 0x000000010b057824 */ /* 0x000fe200078e0207 */
[----:B------:R-:W-:Y:S01]  /*8390*/  LEA R0, P0, R10, UR4, 0x1 ;  /* 0x000000040a007c11 */ /* 0x000fe2000f8008ff */
[----:B------:R-:W-:Y:S01]  /*83a0*/  IMAD.IADD R31, R3, 0x1, R31 ;  /* 0x00000001031f7824 */ /* 0x000fe200078e021f */
[----:B------:R-:W-:Y:S01]  /*83b0*/  LEA R30, P1, R2, UR6, 0x1 ;  /* 0x00000006021e7c11 */ /* 0x000fe2000f8208ff */
[----:B------:R-:W-:Y:S01]  /*83c0*/  UMOV UR4, 0xffffffff ;  /* 0xffffffff00047882 */ /* 0x000fe20000000000 */
[----:B------:R-:W-:Y:S02]  /*83d0*/  LEA.HI.X R10, R10, UR5, R5, 0x1, P0 ;  /* 0x000000050a0a7c11 */ /* 0x000fe400080f0c05 */
[----:B------:R-:W-:Y:S01]  /*83e0*/  LEA.HI.X R31, R2, UR7, R31, 0x1, P1 ;  /* 0x00000007021f7c11 */ /* 0x000fe200088f0c1f */
[----:B------:R-:W-:Y:S08]  /*83f0*/  BRA.DIV UR4, `(.L_x_6553) ;  /* 0x0000021e047c7947 */ /* 0x000ff0000b800000 */
[----:B------:R0:W1:Y:S04]  /*8400*/  SHFL.IDX PT, R3, R10, RZ, 0x1c1f ;  /* 0x001c1fff0a037589 */ /* 0x00006800000e0000 */
[----:B------:R0:W2:Y:S04]  /*8410*/  SHFL.IDX PT, R2, R0, RZ, 0x1c1f ;  /* 0x001c1fff00027589 */ /* 0x0000a800000e0000 */
[----:B------:R0:W3:Y:S04]  /*8420*/  SHFL.IDX PT, R5, R31, RZ, 0x1c1f ;  /* 0x001c1fff1f057589 */ /* 0x0000e800000e0000 */
[----:B------:R0:W4:Y:S02]  /*8430*/  SHFL.IDX PT, R14, R30, RZ, 0x1c1f ;  /* 0x001c1fff1e0e7589 */ /* 0x00012400000e0000 */
.L_x_6895:
        /* <DEDUP_REMOVED lines=9> */
[----:B------:R-:W-:Y:S02]  /*84d0*/  CS2R R26, SRZ ;  /* 0x00000000001a7805 */ /* 0x000fe4000001ff00 */
[----:B------:R-:W-:Y:S02]  /*84e0*/  ISETP.GE.AND P3, PT, R217, UR4, PT ;  /* 0x00000004d9007c0c */ /* 0x000fe4000bf66270 */
[----:B------:R-:W-:Y:S01]  /*84f0*/  ISETP.GE.AND P2, PT, R188, UR4, PT ;  /* 0x00000004bc007c0c */ /* 0x000fe2000bf46270 */
[----:B---3--:R-:W-:Y:S01]  /*8500*/  IMAD.MOV.U32 R15, RZ, RZ, R5 ;  /* 0x000000ffff0f7224 */ /* 0x008fe200078e0005 */
[----:B------:R-:W-:-:S09]  /*8510*/  CS2R R28, SRZ ;  /* 0x00000000001c7805 */ /* 0x000fd2000001ff00 */
[C---:B------:R-:W-:Y:S01]  /*8520*/  @!P3 IMAD.SHL.U32 R7, R217.reuse, 0x2, RZ ;  /* 0x00000002d907b824 */ /* 0x040fe200078e00ff */
[----:B------:R-:W-:Y:S01]  /*8530*/  @!P3 SHF.L.U64.HI R12, R217, 0x1, R34 ;  /* 0x00000001d90cb819 */ /* 0x000fe20000010222 */
[----:B-12---:R-:W-:-:S03]  /*8540*/  @!P2 IMAD.WIDE R8, R188, 0x2, R2 ;  /* 0x00000002bc08a825 */ /* 0x006fc600078e0202 */
[-C--:B------:R-:W-:Y:S02]  /*8550*/  @!P3 IADD3 R2, P0, R2, R7.reuse, RZ ;  /* 0x000000070202b210 */ /* 0x080fe40007f1e0ff */
[----:B----4-:R-:W-:Y:S02]  /*8560*/  @!P3 IADD3 R4, P1, R14, R7, RZ ;  /* 0x000000070e04b210 */ /* 0x010fe40007f3e0ff */
[----:B------:R-:W-:Y:S02]  /*8570*/  CS2R R24, SRZ ;  /* 0x0000000000187805 */ /* 0x000fe4000001ff00 */
[----:B------:R-:W-:Y:S01]  /*8580*/  CS2R R20, SRZ ;  /* 0x0000000000147805 */ /* 0x000fe2000001ff00 */
[----:B------:R-:W-:Y:S01]  /*8590*/  @!P2 IMAD.WIDE R6, R188, 0x2, R14 ;  /* 0x00000002bc06a825 */ /* 0x000fe200078e020e */
[----:B------:R1:W5:Y:S03]  /*85a0*/  @!P2 LD.E.64 R26, desc[UR50][R8.64] ;  /* 0x00000032081aa980 */ /* 0x000366000c101b00 */
[--C-:B------:R-:W-:Y:S01]  /*85b0*/  @!P3 IMAD.X R3, R3, 0x1, R12.reuse, P0 ;  /* 0x000000010303b824 */ /* 0x100fe200000e060c */
[----:B------:R1:W5:Y:S01]  /*85c0*/  @!P2 LD.E.64 R28, desc[UR50][R6.64] ;  /* 0x00000032061ca980 */ /* 0x000362000c101b00 */
[----:B------:R-:W-:-:S03]  /*85d0*/  @!P3 IMAD.X R5, R5, 0x1, R12, P1 ;  /* 0x000000010505b824 */ /* 0x000fc600008e060c */
[----:B------:R1:W5:Y:S04]  /*85e0*/  @!P3 LD.E.64 R24, desc[UR50][R2.64] ;  /* 0x000000320218b980 */ /* 0x000368000c101b00 */
[----:B------:R1:W5:Y:S02]  /*85f0*/  @!P3 LD.E.64 R20, desc[UR50][R4.64] ;  /* 0x000000320414b980 */ /* 0x000364000c101b00 */
.L_x_6555:
[----:B------:R-:W-:Y:S05]  /*8600*/  BSYNC B1 ;  /* 0x0000000000017941 */ /* 0x000fea0003800000 */
.L_x_6554:
[----:B-12--5:R-:W-:Y:S01]  /*8610*/  IMAD.MOV.U32 R2, RZ, RZ, R24 ;  /* 0x000000ffff027224 */ /* 0x026fe200078e0018 */
[----:B------:R-:W-:Y:S01]  /*8620*/  UMOV UR4, 0xffffffff ;  /* 0xffffffff00047882 */ /* 0x000fe20000000000 */
[----:B------:R-:W-:Y:S02]  /*8630*/  IMAD.MOV.U32 R3, RZ, RZ, R25 ;  /* 0x000000ffff037224 */ /* 0x000fe400078e0019 */
[----:B------:R-:W-:Y:S01]  /*8640*/  IMAD.MOV.U32 R4, RZ, RZ, R26 ;  /* 0x000000ffff047224 */ /* 0x000fe200078e001a */
[----:B------:R-:W-:Y:S01]  /*8650*/  PRMT R33, R33, 0x5410, R2 ;  /* 0x0000541021217816 */ /* 0x000fe20000000002 */
[----:B---3--:R-:W-:Y:S01]  /*8660*/  IMAD.MOV.U32 R5, RZ, RZ, R27 ;  /* 0x000000ffff057224 */ /* 0x008fe200078e001b */
        /* <DEDUP_REMOVED lines=13> */
[----:B------:R1:W2:Y:S04]  /*8740*/  SHFL.IDX PT, R5, R10, 0x1, 0x1c1f ;  /* 0x003c1f000a057f89 */ /* 0x0002a800000e0000 */
[----:B------:R1:W3:Y:S04]  /*8750*/  SHFL.IDX PT, R4, R0, 0x1, 0x1c1f ;  /* 0x003c1f0000047f89 */ /* 0x0002e800000e0000 */
[----:B------:R1:W0:Y:S04]  /*8760*/  SHFL.IDX PT, R7, R31, 0x1, 0x1c1f ;  /* 0x003c1f001f077f89 */ /* 0x00022800000e0000 */
[----:B----4-:R1:W4:Y:S02]  /*8770*/  SHFL.IDX PT, R14, R30, 0x1, 0x1c1f ;  /* 0x003c1f001e0e7f89 */ /* 0x01032400000e0000 */
.L_x_6901:
[----:B------:R-:W-:Y:S01]  /*8780*/  VIADD R32, R32, 0x20 ;  /* 0x0000002020207836 */ /* 0x000fe20000000000 */
[----:B01----:R-:W-:Y:S01]  /*8790*/  LEA.HI R0, R229, R229, RZ, 0x1 ;  /* 0x000000e5e5007211 */ /* 0x003fe200078f08ff */
[----:B------:R-:W-:Y:S01]  /*87a0*/  BSSY B1, `(.L_x_6557) ;  /* 0x0000021000017945 */ /* 0x000fe20003800000 */
[----:B------:R-:W-:Y:S02]  /*87b0*/  CS2R R10, SRZ ;  /* 0x00000000000a7805 */ /* 0x000fe4000001ff00 */
[----:B------:R-:W-:Y:S02]  /*87c0*/  CS2R R8, SRZ ;  /* 0x0000000000087805 */ /* 0x000fe4000001ff00 */
[----:B------:R-:W-:Y:S01]  /*87d0*/  ISETP.GE.AND P0, PT, R32, R37, PT ;  /* 0x000000252000720c */ /* 0x000fe20003f06270 */
[----:B------:R-:W-:Y:S01]  /*87e0*/  IMAD.SHL.U32 R32, R198, 0x40, RZ ;  /* 0x00000040c6207824 */ /* 0x000fe200078e00ff */
[----:B------:R-:W-:Y:S02]  /*87f0*/  LOP3.LUT R0, R0, 0xfffffffe, RZ, 0xc0, !PT ;  /* 0xfffffffe00007812 */ /* 0x000fe400078ec0ff */
[----:B------:R-:W-:-:S03]  /*8800*/  CS2R R12, SRZ ;  /* 0x00000000000c7805 */ /* 0x000fc6000001ff00 */
[----:B------:R-:W-:-:S05]  /*8810*/  IMAD.IADD R0, R229, 0x1, -R0 ;  /* 0x00000001e5007824 */ /* 0x000fca00078e0a00 */
[----:B------:R-:W-:Y:S01]  /*8820*/  SHF.L.U32 R35, R0, 0x1f, RZ ;  /* 0x0000001f00237819 */ /* 0x000fe200000006ff */
[----:B------:R-:W-:Y:S06]  /*8830*/  @P0 BRA `(.L_x_6558) ;  /* 0x00000000005c0947 */ /* 0x000fec0003800000 */
[----:B------:R-:W-:Y:S01]  /*8840*/  ULDC UR4, c[0x0][0x3f4] ;  /* 0x0000fd0000047ab9 */ /* 0x000fe20000000800 */
[----:B---3--:R-:W-:Y:S01]  /*8850*/  IMAD.MOV.U32 R2, RZ, RZ, R4 ;  /* 0x000000ffff027224 */ /* 0x008fe200078e0004 */
[----:B------:R-:W-:Y:S01]  /*8860*/  ISETP.GE.AND P2, PT, R188, UR4, PT ;  /* 0x00000004bc007c0c */ /* 0x000fe2000bf46270 */
[----:B--2---:R-:W-:Y:S01]  /*8870*/  IMAD.MOV.U32 R3, RZ, RZ, R5 ;  /* 0x000000ffff037224 */ /* 0x004fe200078e0005 */
[----:B------:R-:W-:Y:S02]  /*8880*/  ISETP.GE.AND P3, PT, R217, UR4, PT ;  /* 0x00000004d9007c0c */ /* 0x000fe4000bf66270 */
[----:B------:R-:W-:-:S09]  /*8890*/  CS2R R10, SRZ ;  /* 0x00000000000a7805 */ /* 0x000fd2000001ff00 */
[----:B------:R-:W-:Y:S02]  /*88a0*/  @!P2 IMAD.WIDE R30, R188, 0x2, R2 ;  /* 0x00000002bc1ea825 */ /* 0x000fe400078e0202 */
[C---:B------:R-:W-:Y:S02]  /*88b0*/  @!P3 SHF.L.U64.HI R8, R217.reuse, 0x1, R34 ;  /* 0x00000001d908b819 */ /* 0x040fe40000010222 */
[----:B------:R-:W-:Y:S01]  /*88c0*/  @!P3 IMAD.SHL.U32 R3, R217, 0x2, RZ ;  /* 0x00000002d903b824 */ /* 0x000fe200078e00ff */
[----:B------:R-:W-:Y:S01]  /*88d0*/  CS2R R12, SRZ ;  /* 0x00000000000c7805 */ /* 0x000fe2000001ff00 */
[----:B----4-:R-:W-:Y:S01]  /*88e0*/  IMAD.MOV.U32 R2, RZ, RZ, R14 ;  /* 0x000000ffff027224 */ /* 0x010fe200078e000e */
[----:B------:R0:W5:Y:S02]  /*88f0*/  @!P2 LD.E.64 R10, desc[UR50][R30.64] ;  /* 0x000000321e0aa980 */ /* 0x000164000c101b00 */
[-C--:B------:R-:W-:Y:S02]  /*8900*/  @!P3 IADD3 R4, P0, R4, R3.reuse, RZ ;  /* 0x000000030404b210 */ /* 0x080fe40007f1e0ff */
[----:B------:R-:W-:Y:S01]  /*8910*/  @!P3 IADD3 R6, P1, R14, R3, RZ ;  /* 0x000000030e06b210 */ /* 0x000fe20007f3e0ff */
[----:B------:R-:W-:-:S02]  /*8920*/  IMAD.MOV.U32 R3, RZ, RZ, R7 ;  /* 0x000000ffff037224 */ /* 0x000fc400078e0007 */
[----:B------:R-:W-:Y:S02]  /*8930*/  @!P3 IMAD.X R5, R5, 0x1, R8, P0 ;  /* 0x000000010505b824 */ /* 0x000fe400000e0608 */
[----:B------:R-:W-:Y:S01]  /*8940*/  @!P2 IMAD.WIDE R14, R188, 0x2, R2 ;  /* 0x00000002bc0ea825 */ /* 0x000fe200078e0202 */
[----:B------:R-:W-:-:S03]  /*8950*/  CS2R R2, SRZ ;  /* 0x0000000000027805 */ /* 0x000fc6000001ff00 */
[----:B------:R-:W-:Y:S01]  /*8960*/  @!P3 IMAD.X R7, R7, 0x1, R8, P1 ;  /* 0x000000010707b824 */ /* 0x000fe200008e0608 */
[----:B------:R-:W-:Y:S01]  /*8970*/  CS2R R8, SRZ ;  /* 0x0000000000087805 */ /* 0x000fe2000001ff00 */
[----:B------:R0:W5:Y:S04]  /*8980*/  @!P2 LD.E.64 R12, desc[UR50][R14.64] ;  /* 0x000000320e0ca980 */ /* 0x000168000c101b00 */
[----:B------:R0:W5:Y:S04]  /*8990*/  @!P3 LD.E.64 R2, desc[UR50][R4.64] ;  /* 0x000000320402b980 */ /* 0x000168000c101b00 */
[----:B------:R0:W5:Y:S02]  /*89a0*/  @!P3 LD.E.64 R8, desc[UR50][R6.64] ;  /* 0x000000320608b980 */ /* 0x000164000c101b00 */
.L_x_6558:
[----:B------:R-:W-:Y:S05]  /*89b0*/  BSYNC B1 ;  /* 0x0000000000017941 */ /* 0x000fea0003800000 */
.L_x_6557:
[----:B------:R-:W1:Y:S01]  /*89c0*/  SYNCS.PHASECHK.TRANS64.TRYWAIT P0, [R18+URZ+0x38800], R35 ;  /* 0x03880023120075a7 */ /* 0x000e62000800017f */
[----:B0-2---:R-:W-:Y:S01]  /*89d0*/  LOP3.LUT R5, R32, 0x1c0, RZ, 0xc0, !PT ;  /* 0x000001c020057812 */ /* 0x005fe200078ec0ff */
[----:B-----5:R-:W-:Y:S01]  /*89e0*/  IMAD.MOV.U32 R6, RZ, RZ, R2 ;  /* 0x000000ffff067224 */ /* 0x020fe200078e0002 */
[----:B------:R-:W-:Y:S01]  /*89f0*/  VIADDMNMX R30, R37, -R195, 0x40, PT ;  /* 0x00000040251e7446 */ /* 0x000fe200038009c3 */
[----:B----4-:R-:W-:Y:S01]  /*8a00*/  IMAD.MOV.U32 R14, RZ, RZ, R8 ;  /* 0x000000ffff0e7224 */ /* 0x010fe200078e0008 */
[----:B---3--:R-:W-:Y:S01]  /*8a10*/  LOP3.LUT R4, R5, 0x18, R16, 0xf8, !PT ;  /* 0x0000001805047812 */ /* 0x008fe200078ef810 */
[----:B------:R-:W-:Y:S01]  /*8a20*/  IMAD.MOV.U32 R7, RZ, RZ, R11 ;  /* 0x000000ffff077224 */ /* 0x000fe200078e000b */
[----:B------:R-:W-:Y:S01]  /*8a30*/  SHF.R.U32.HI R5, RZ, 0x3, R5 ;  /* 0x00000003ff057819 */ /* 0x000fe20000011605 */
[----:B------:R-:W-:Y:S01]  /*8a40*/  BSSY B1, `(.L_x_6559) ;  /* 0x0000014000017945 */ /* 0x000fe20003800000 */
[----:B------:R-:W-:Y:S01]  /*8a50*/  PRMT R33, R6, 0x7610, R33 ;  /* 0x0000761006217816 */ /* 0x000fe20000000021 */
[----:B------:R-:W-:Y:S01]  /*8a60*/  IMAD.MOV.U32 R6, RZ, RZ, R10 ;  /* 0x000000ffff067224 */ /* 0x000fe200078e000a */
[----:B------:R-:W-:Y:S01]  /*8a70*/  LOP3.LUT R5, R4, R5, RZ, 0x3c, !PT ;  /* 0x0000000504057212 */ /* 0x000fe200078e3cff */
[----:B------:R-:W-:Y:S01]  /*8a80*/  IMAD.MOV.U32 R4, RZ, RZ, R3 ;  /* 0x000000ffff047224 */ /* 0x000fe200078e0003 */
[----:B------:R-:W-:-:S02]  /*8a90*/  PRMT R49, R7, 0x7610, R49 ;  /* 0x0000761007317816 */ /* 0x000fc40000000031 */
[----:B------:R-:W-:Y:S01]  /*8aa0*/  PRMT R31, R14, 0x5410, R6 ;  /* 0x000054100e1f7816 */ /* 0x000fe20000000006 */
[----:B------:R-:W-:Y:S01]  /*8ab0*/  IMAD R5, R220, 0x200, R5 ;  /* 0x00000200dc057824 */ /* 0x000fe200078e0205 */
[----:B------:R-:W-:Y:S01]  /*8ac0*/  PRMT R32, R4, 0x7610, R32 ;  /* 0x0000761004207816 */ /* 0x000fe20000000020 */
[----:B------:R-:W-:Y:S01]  /*8ad0*/  IMAD.MOV.U32 R4, RZ, RZ, R9 ;  /* 0x000000ffff047224 */ /* 0x000fe200078e0009 */
[----:B------:R-:W-:Y:S01]  /*8ae0*/  LOP3.LUT P2, RZ, R198, 0x4, RZ, 0xc0, !PT ;  /* 0x00000004c6ff7812 */ /* 0x000fe2000784c0ff */
[----:B------:R-:W-:Y:S01]  /*8af0*/  IMAD.MOV.U32 R6, RZ, RZ, R12 ;  /* 0x000000ffff067224 */ /* 0x000fe200078e000c */
[----:B------:R-:W-:Y:S01]  /*8b00*/  ISETP.GE.AND P1, PT, R187, R30, PT ;  /* 0x0000001ebb00720c */ /* 0x000fe20003f26270 */
[----:B------:R-:W-:Y:S01]  /*8b10*/  IMAD R15, R5, 0x2, R18 ;  /* 0x00000002050f7824 */ /* 0x000fe200078e0212 */
[----:B------:R-:W-:Y:S01]  /*8b20*/  PRMT R34, R4, 0x7610, R34 ;  /* 0x0000761004227816 */ /* 0x000fe20000000022 */
[----:B------:R-:W-:Y:S01]  /*8b30*/  IMAD.MOV.U32 R5, RZ, RZ, R13 ;  /* 0x000000ffff057224 */ /* 0x000fe200078e000d */
[----:B------:R-:W-:Y:S01]  /*8b40*/  PRMT R50, R6, 0x7610, R50 ;  /* 0x0000761006327816 */ /* 0x000fe20000000032 */
[----:B------:R-:W-:-:S02]  /*8b50*/  VIADD R4, R15, 0x20400 ;  /* 0x000204000f047836 */ /* 0x000fc40000000000 */
[----:B------:R-:W-:Y:S01]  /*8b60*/  VIADD R14, R15, 0x20440 ;  /* 0x000204400f0e7836 */ /* 0x000fe20000000000 */
[----:B-1----:R-:W-:Y:S06]  /*8b70*/  @!P0 BRA `(.L_x_6560) ;  /* 0x00000218007c8947 */ /* 0x002fec0003800000 */
.L_x_6902:
[----:B------:R-:W-:Y:S05]  /*8b80*/  BSYNC B1 ;  /* 0x0000000000017941 */ /* 0x000fea0003800000 */
.L_x_6559:
        /* <DEDUP_REMOVED lines=9> */
[----:B------:R-:W1:Y:S01]  /*8c20*/  LDS.128 R4, [R15+0x20400] ;  /* 0x020400000f047984 */ /* 0x000e620000000c00 */
        /* <DEDUP_REMOVED lines=45> */
.L_x_6564:
[----:B------:R-:W-:Y:S05]  /*8f00*/  BSYNC B2 ;  /* 0x0000000000027941 */ /* 0x000fea0003800000 */
.L_x_6563:
[----:B------:R-:W-:Y:S05]  /*8f10*/  @P1 BRA `(.L_x_6562) ;  /* 0x0000000000b81947 */ /* 0x000fea0003800000 */
[----:B-1----:R-:W1:Y:S01]  /*8f20*/  LDS.128 R4, [R14] ;  /* 0x000000000e047984 */ /* 0x002e620000000c00 */
        /* <DEDUP_REMOVED lines=45> */
.L_x_6562:
[----:B------:R-:W-:Y:S05]  /*9200*/  BSYNC B1 ;  /* 0x0000000000017941 */ /* 0x000fea0003800000 */
.L_x_6561:
        /* <DEDUP_REMOVED lines=35> */
[----:B0-----:R-:W-:Y:S01]  /*9440*/  FMUL.FTZ R35, R13, R21 ;  /* 0x000000150d237220 */ /* 0x001fe20000410000 */
        /* <DEDUP_REMOVED lines=17> */
.L_x_6567:
[----:B------:R-:W-:Y:S05]  /*9560*/  BSYNC B1 ;  /* 0x0000000000017941 */ /* 0x000fea0003800000 */
.L_x_6566:
[----:B------:R-:W-:Y:S05]  /*9570*/  @P1 BRA `(.L_x_6565) ;  /* 0x0000001400f41947 */ /* 0x000fea0003800000 */
[----:B-1----:R-:W1:Y:S01]  /*9580*/  LDS.128 R4, [R14+0x1000] ;  /* 0x001000000e047984 */ /* 0x002e620000000c00 */
[----:B------:R-:W-:Y:S02]  /*9590*/  SHF.R.U64 R10, R2, 0x10, R3 ;  /* 0x00000010020a7819 */ /* 0x000fe40000001203 */
[--C-:B------:R-:W-:Y:S02]  /*95a0*/  SHF.R.U64 R2, R8, 0x10, R9.reuse ;  /* 0x0000001008027819 */ /* 0x100fe40000001209 */
        /* <DEDUP_REMOVED lines=9> */
[----:B------:R-:W-:Y:S01]  /*9640*/  PRMT R31, R31, 0x5410, R2 ;  /* 0x000054101f1f7816 */ /* 0x000fe20000000002 */
        /* <DEDUP_REMOVED lines=8> */
[----:B------:R-:W-:Y:S01]  /*96d0*/  FMUL.FTZ R10, R7, R34 ;  /* 0x00000022070a7220 */ /* 0x000fe20000410000 */
[----:B------:R-:W-:-:S02]  /*96e0*/  IMAD.U32 R4, R5, 0x10000, RZ ;  /* 0x0001000005047824 */ /* 0x000fc400078e00ff */
[C---:B------:R-:W-:Y:S01]  /*96f0*/  FFMA.FTZ R15, R8.reuse, R11, -R15 ;  /* 0x0000000b080f7223 */ /* 0x040fe2000001080f */
[----:B------:R-:W-:Y:S01]  /*9700*/  FFMA.FTZ R12, R8, R13, R6 ;  /* 0x0000000d080c7223 */ /* 0x000fe20000010006 */
[-C--:B------:R-:W-:Y:S01]  /*9710*/  FMUL.FTZ R8, R7, R32.reuse ;  /* 0x0000002007087220 */ /* 0x080fe20000410000 */
        /* <DEDUP_REMOVED lines=21> */
.L_x_6552:
        /* <DEDUP_REMOVED lines=34> */
.L_x_6908:
        /* <DEDUP_REMOVED lines=12> */
[----:B-12---:R-:W-:-:S04]  /*9b50*/  IMAD.WIDE R2, R16, 0x2, R2 ;  /* 0x0000000210027825 */ /* 0x006fc800078e0202 */
[----:B----4-:R-:W-:Y:S01]  /*9b60*/  IMAD.WIDE R14, R16, 0x2, R14 ;  /* 0x00000002100e7825 */ /* 0x010fe200078e020e */
[----:B------:R3:W5:Y:S04]  /*9b70*/  LD.E.128 R24, desc[UR50][R2.64] ;  /* 0x0000003202187980 */ /* 0x000768000c101d00 */
[----:B------:R3:W5:Y:S02]  /*9b80*/  LD.E.128 R28, desc[UR50][R14.64] ;  /* 0x000000320e1c7980 */ /* 0x000764000c101d00 */
.L_x_6570:
[----:B------:R-:W-:Y:S05]  /*9b90*/  BSYNC B1 ;  /* 0x0000000000017941 */ /* 0x000fea0003800000 */
.L_x_6569:
[----:B--23-5:R-:W-:Y:S01]  /*9ba0*/  IMAD.MOV.U32 R2, RZ, RZ, R28 ;  /* 0x000000ffff027224 */ /* 0x02cfe200078e001c */
[----:B------:R-:W-:Y:S01]  /*9bb0*/  UMOV UR4, 0xffffffff ;  /* 0xffffffff00047882 */ /* 0x000fe20000000000 */
[----:B------:R-:W-:Y:S02]  /*9bc0*/  IMAD.MOV.U32 R4, RZ, RZ, R30 ;  /* 0x000000ffff047224 */ /* 0x000fe400078e001e */
[----:B------:R-:W-:Y:S02]  /*9bd0*/  IMAD.MOV.U32 R5, RZ, RZ, R31 ;  /* 0x000000ffff057224 */ /* 0x000fe400078e001f */
        /* <DEDUP_REMOVED lines=16> */
[----:B0-----:R-:W0:Y:S04]  /*9ce0*/  SHFL.IDX PT, R6, R6, 0x1, 0x1c1f ;  /* 0x003c1f0006067f89 */ /* 0x001e2800000e0000 */
[----:B----4-:R1:W4:Y:S02]  /*9cf0*/  SHFL.IDX PT, R14, R8, 0x1, 0x1c1f ;  /* 0x003c1f00080e7f89 */ /* 0x01032400000e0000 */
.L_x_6914:
[----:B------:R-:W2:Y:S01]  /*9d00*/  LDC R21, c[0x0][0x3f4] ;  /* 0x0000fd00ff157b82 */ /* 0x000ea20000000800 */
[----:B-1----:R-:W-:Y:S01]  /*9d10*/  VIADD R7, R32, 0x20 ;  /* 0x0000002020077836 */ /* 0x002fe20000000000 */
[----:B------:R-:W-:Y:S01]  /*9d20*/  LEA.HI R0, R229, R229, RZ, 0x1 ;  /* 0x000000e5e5007211 */ /* 0x000fe200078f08ff */
[----:B------:R-:W-:Y:S01]  /*9d30*/  BSSY B1, `(.L_x_6572) ;  /* 0x0000015000017945 */ /* 0x000fe20003800000 */
[----:B0-----:R-:W-:Y:S01]  /*9d40*/  IMAD.MOV.U32 R13, RZ, RZ, R6 ;  /* 0x000000ffff0d7224 */ /* 0x001fe200078e0006 */
[----:B------:R-:W-:Y:S02]  /*9d50*/  CS2R R8, SRZ ;  /* 0x0000000000087805 */ /* 0x000fe4000001ff00 */
[----:B------:R-:W-:Y:S01]  /*9d60*/  ISETP.GE.AND P0, PT, R7, R20, PT ;  /* 0x000000140700720c */ /* 0x000fe20003f06270 */
[----:B----4-:R-:W-:Y:S01]  /*9d70*/  IMAD.MOV.U32 R12, RZ, RZ, R14 ;  /* 0x000000ffff0c7224 */ /* 0x010fe200078e000e */
[----:B------:R-:W-:Y:S02]  /*9d80*/  LOP3.LUT R0, R0, 0xfffffffe, RZ, 0xc0, !PT ;  /* 0xfffffffe00007812 */ /* 0x000fe400078ec0ff */
[----:B------:R-:W-:-:S02]  /*9d90*/  CS2R R6, SRZ ;  /* 0x0000000000067805 */ /* 0x000fc4000001ff00 */
[----:B------:R-:W-:Y:S01]  /*9da0*/  CS2R R10, SRZ ;  /* 0x00000000000a7805 */ /* 0x000fe2000001ff00 */
        /* <DEDUP_REMOVED lines=9> */
[----:B--23--:R-:W-:-:S04]  /*9e40*/  IMAD.WIDE R2, R16, 0x2, R2 ;  /* 0x0000000210027825 */ /* 0x00cfc800078e0202 */
[----:B------:R-:W-:Y:S01]  /*9e50*/  IMAD.WIDE R12, R16, 0x2, R12 ;  /* 0x00000002100c7825 */ /* 0x000fe200078e020c */
[----:B------:R0:W5:Y:S04]  /*9e60*/  LD.E.128 R8, desc[UR50][R2.64] ;  /* 0x0000003202087980 */ /* 0x000168000c101d00 */
[----:B------:R0:W5:Y:S02]  /*9e70*/  LD.E.128 R4, desc[UR50][R12.64] ;  /* 0x000000320c047980 */ /* 0x000164000c101d00 */
.L_x_6573:
[----:B------:R-:W-:Y:S05]  /*9e80*/  BSYNC B1 ;  /* 0x0000000000017941 */ /* 0x000fea0003800000 */
.L_x_6572:
[----:B------:R-:W1:Y:S01]  /*9e90*/  SYNCS.PHASECHK.TRANS64.TRYWAIT P1, [R18+URZ+0x38800], R15 ;  /* 0x0388000f120075a7 */ /* 0x000e62000802017f */
[----:B0--3--:R-:W-:Y:S01]  /*9ea0*/  VIADDMNMX R2, R20, -R195, 0x40, PT ;  /* 0x0000004014027446 */ /* 0x009fe200038009c3 */
[----:B--2--5:R-:W-:Y:S01]  /*9eb0*/  IMAD.MOV.U32 R3, RZ, RZ, R4 ;  /* 0x000000ffff037224 */ /* 0x024fe200078e0004 */
[----:B------:R-:W-:Y:S01]  /*9ec0*/  ISETP.GE.AND P0, PT, R16, R21, PT ;  /* 0x000000151000720c */ /* 0x000fe20003f06270 */
[----:B------:R-:W-:Y:S01]  /*9ed0*/  IMAD.MOV.U32 R12, RZ, RZ, R5 ;  /* 0x000000ffff0c7224 */ /* 0x000fe200078e0005 */
[----:B------:R-:W-:Y:S01]  /*9ee0*/  BSSY B1, `(.L_x_6574) ;  /* 0x000000f000017945 */ /* 0x000fe20003800000 */
[----:B------:R-:W-:Y:S01]  /*9ef0*/  IMAD.MOV.U32 R13, RZ, RZ, R9 ;  /* 0x000000ffff0d7224 */ /* 0x000fe200078e0009 */
[-C--:B------:R-:W-:Y:S02]  /*9f00*/  ISETP.GE.OR P2, PT, R187, R2.reuse, P0 ;  /* 0x00000002bb00720c */ /* 0x080fe40000746670 */
[----:B------:R-:W-:Y:S01]  /*9f10*/  PRMT R51, R51, 0x5410, R3 ;  /* 0x0000541033337816 */ /* 0x000fe20000000003 */
[----:B------:R-:W-:Y:S01]  /*9f20*/  IMAD.MOV.U32 R3, RZ, RZ, R7 ;  /* 0x000000ffff037224 */ /* 0x000fe200078e0007 */
[----:B------:R-:W-:Y:S01]  /*9f30*/  ISETP.GE.OR P0, PT, R36, R2, P0 ;  /* 0x000000022400720c */ /* 0x000fe20000706670 */
[----:B------:R-:W-:Y:S01]  /*9f40*/  IMAD.MOV.U32 R2, RZ, RZ, R6 ;  /* 0x000000ffff027224 */ /* 0x000fe200078e0006 */
[----:B------:R-:W-:Y:S01]  /*9f50*/  PRMT R53, R53, 0x5410, R12 ;  /* 0x0000541035357816 */ /* 0x000fe2000000000c */
[----:B------:R-:W-:-:S03]  /*9f60*/  IMAD.MOV.U32 R12, RZ, RZ, R8 ;  /* 0x000000ffff0c7224 */ /* 0x000fc600078e0008 */
[----:B------:R-:W-:Y:S01]  /*9f70*/  PRMT R51, R2, 0x7610, R51 ;  /* 0x0000761002337816 */ /* 0x000fe20000000033 */
[----:B------:R-:W-:Y:S01]  /*9f80*/  IMAD.MOV.U32 R2, RZ, RZ, R10 ;  /* 0x000000ffff027224 */ /* 0x000fe200078e000a */
[----:B------:R-:W-:Y:S01]  /*9f90*/  PRMT R53, R3, 0x7610, R53 ;  /* 0x0000761003357816 */ /* 0x000fe20000000035 */
[----:B------:R-:W-:Y:S01]  /*9fa0*/  IMAD.MOV.U32 R3, RZ, RZ, R11 ;  /* 0x000000ffff037224 */ /* 0x000fe200078e000b */
[----:B------:R-:W-:Y:S01]  /*9fb0*/  PRMT R54, R12, 0x5410, R13 ;  /* 0x000054100c367816 */ /* 0x000fe2000000000d */
[----:B-1----:R-:W-:Y:S06]  /*9fc0*/  @!P1 BRA `(.L_x_6575) ;  /* 0x00000208005c9947 */ /* 0x002fec0003800000 */
.L_x_6915:
[----:B------:R-:W-:Y:S05]  /*9fd0*/  BSYNC B1 ;  /* 0x0000000000017941 */ /* 0x000fea0003800000 */
.L_x_6574:
[----:B------:R-:W-:Y:S04]  /*9fe0*/  BSSY B1, `(.L_x_6576) ;  /* 0x000006a000017945 */ /* 0x000fe80003800000 */
[----:B------:R-:W-:Y:S05]  /*9ff0*/  @P2 BRA `(.L_x_6577) ;  /* 0x0000000400a02947 */ /* 0x000fea0003800000 */
[----:B------:R-:W-:Y:S01]  /*a000*/  IMAD.SHL.U32 R12, R198, 0x40, RZ ;  /* 0x00000040c60c7824 */ /* 0x000fe200078e00ff */
[----:B------:R-:W-:Y:S01]  /*a010*/  SHF.R.U64 R44, R28, 0x10, R29 ;  /* 0x000000101c2c7819 */ /* 0x000fe2000000121d */
[----:B------:R-:W-:Y:S01]  /*a020*/  IMAD.IADD R14, R16, 0x1, R21 ;  /* 0x00000001100e7824 */ /* 0x000fe200078e0215 */
[----:B------:R-:W-:Y:S02]  /*a030*/  SHF.R.U64 R39, R24, 0x10, R25 ;  /* 0x0000001018277819 */ /* 0x000fe40000001219 */
[----:B0-----:R-:W-:Y:S02]  /*a040*/  LOP3.LUT R15, R12, 0x1c0, RZ, 0xc0, !PT ;  /* 0x000001c00c0f7812 */ /* 0x001fe400078ec0ff */
[----:B------:R-:W-:Y:S02]  /*a050*/  SHF.R.U32.HI R43, RZ, 0x10, R27 ;  /* 0x00000010ff2b7819 */ /* 0x000fe4000001161b */
[----:B------:R-:W-:Y:S02]  /*a060*/  SHF.R.U32.HI R33, RZ, 0x3, R15 ;  /* 0x00000003ff217819 */ /* 0x000fe4000001160f */
[----:B------:R-:W-:-:S02]  /*a070*/  LOP3.LUT R14, R15, 0x38, R14, 0xf8, !PT ;  /* 0x000000380f0e7812 */ /* 0x000fc400078ef80e */
[----:B------:R-:W-:Y:S02]  /*a080*/  LOP3.LUT R12, R15, 0x38, R16, 0xf8, !PT ;  /* 0x000000380f0c7812 */ /* 0x000fe400078ef810 */
[-C--:B------:R-:W-:Y:S02]  /*a090*/  LOP3.LUT R15, R14, R33.reuse, RZ, 0x3c, !PT ;  /* 0x000000210e0f7212 */ /* 0x080fe400078e3cff */
[----:B------:R-:W-:Y:S02]  /*a0a0*/  LOP3.LUT R13, R12, R33, RZ, 0x3c, !PT ;  /* 0x000000210c0d7212 */ /* 0x000fe400078e3cff */
[----:B------:R-:W-:Y:S01]  /*a0b0*/  SHF.R.U32.HI R48, RZ, 0x10, R31 ;  /* 0x00000010ff307819 */ /* 0x000fe2000001161f */
[----:B------:R-:W-:Y:S01]  /*a0c0*/  IMAD R37, R220, 0x200, R15 ;  /* 0x00000200dc257824 */ /* 0x000fe200078e020f */
[----:B------:R-:W-:Y:S01]  /*a0d0*/  PRMT R44, R38, 0x5432, R44 ;  /* 0x00005432262c7816 */ /* 0x000fe2000000002c */
[----:B------:R-:W-:Y:S01]  /*a0e0*/  IMAD R13, R220, 0x200, R13 ;  /* 0x00000200dc0d7824 */ /* 0x000fe200078e020d */
[----:B------:R-:W-:Y:S01]  /*a0f0*/  SHF.R.U32.HI R46, RZ, 0x10, R29 ;  /* 0x00000010ff2e7819 */ /* 0x000fe2000001161d */
[--C-:B------:R-:W-:Y:S01]  /*a100*/  IMAD R37, R37, 0x2, R18.reuse ;  /* 0x0000000225257824 */ /* 0x100fe200078e0212 */
[----:B------:R-:W-:Y:S01]  /*a110*/  PRMT R39, R41, 0x5410, R39 ;  /* 0x0000541029277816 */ /* 0x000fe20000000027 */
[----:B------:R-:W-:Y:S01]  /*a120*/  IMAD R20, R13, 0x2, R18 ;  /* 0x000000020d147824 */ /* 0x000fe200078e0212 */
[----:B------:R-:W-:-:S02]  /*a130*/  SHF.R.U32.HI R40, RZ, 0x10, R25 ;  /* 0x00000010ff287819 */ /* 0x000fc40000011619 */
[----:B------:R-:W0:Y:S01]  /*a140*/  LDS.128 R32, [R37+0x20400] ;  /* 0x0204000025207984 */ /* 0x000e220000000c00 */
[----:B------:R-:W-:Y:S02]  /*a150*/  SHF.R.U64 R47, R30, 0x10, R31 ;  /* 0x000000101e2f7819 */ /* 0x000fe4000000121f */
[C---:B------:R-:W-:Y:S01]  /*a160*/  PRMT R43, R45.reuse, 0x5410, R43 ;  /* 0x000054102d2b7816 */ /* 0x040fe2000000002b */
[----:B------:R-:W1:Y:S01]  /*a170*/  LDS.128 R12, [R20+0x20400] ;  /* 0x02040000140c7984 */ /* 0x000e620000000c00 */
[----:B------:R-:W-:Y:S01]  /*a180*/  PRMT R48, R45, 0x5432, R48 ;  /* 0x000054322d307816 */ /* 0x000fe20000000030 */
[----:B------:R-:W-:Y:S01]  /*a190*/  IMAD.U32 R45, R44, 0x10000, RZ ;  /* 0x000100002c2d7824 */ /* 0x000fe200078e00ff */
[----:B------:R-:W-:Y:S01]  /*a1a0*/  PRMT R46, R41, 0x5432, R46 ;  /* 0x00005432292e7816 */ /* 0x000fe2000000002e */
[----:B------:R-:W-:Y:S01]  /*a1b0*/  IMAD.U32 R41, R39, 0x10000, RZ ;  /* 0x0001000027297824 */ /* 0x000fe200078e00ff */
[----:B------:R-:W-:Y:S02]  /*a1c0*/  PRMT R40, R49, 0x5432, R40 ;  /* 0x0000543231287816 */ /* 0x000fe40000000028 */
[----:B------:R-:W-:-:S02]  /*a1d0*/  PRMT R47, R38, 0x5410, R47 ;  /* 0x00005410262f7816 */ /* 0x000fc4000000002f */
        /* <DEDUP_REMOVED lines=10> */
[----:B-1----:R-:W-:-:S02]  /*a280*/  IMAD.U32 R24, R12, 0x10000, RZ ;  /* 0x000100000c187824 */ /* 0x002fc400078e00ff */
[C---:B------:R-:W-:Y:S01]  /*a290*/  FMUL.FTZ R49, R28.reuse, R45 ;  /* 0x0000002d1c317220 */ /* 0x040fe20000410000 */
[C---:B------:R-:W-:Y:S01]  /*a2a0*/  IMAD.U32 R38, R35.reuse, 0x10000, RZ ;  /* 0x0001000023267824 */ /* 0x040fe200078e00ff */
[----:B------:R-:W-:Y:S01]  /*a2b0*/  LOP3.LUT R34, R35, 0xffff0000, RZ, 0xc0, !PT ;  /* 0xffff000023227812 */ /* 0x000fe200078ec0ff */
[-C--:B------:R-:W-:Y:S01]  /*a2c0*/  FMUL.FTZ R35, R28, R41.reuse ;  /* 0x000000291c237220 */ /* 0x080fe20000410000 */
[----:B------:R-:W-:Y:S01]  /*a2d0*/  LOP3.LUT R12, R12, 0xffff0000, RZ, 0xc0, !PT ;  /* 0xffff00000c0c7812 */ /* 0x000fe200078ec0ff */
[----:B------:R-:W-:Y:S01]  /*a2e0*/  FFMA.FTZ R49, R24, R41, -R49 ;  /* 0x0000002918317223 */ /* 0x000fe20000010831 */
[----:B------:R-:W-:Y:S02]  /*a2f0*/  IMAD.U32 R28, R46, 0x10000, RZ ;  /* 0x000100002e1c7824 */ /* 0x000fe400078e00ff */
[----:B------:R-:W-:Y:S01]  /*a300*/  FMUL.FTZ R41, R29, R44 ;  /* 0x0000002c1d297220 */ /* 0x000fe20000410000 */
[----:B------:R-:W-:Y:S01]  /*a310*/  FFMA.FTZ R35, R24, R45, R35 ;  /* 0x0000002d18237223 */ /* 0x000fe20000010023 */
[----:B------:R-:W-:-:S02]  /*a320*/  IMAD.U32 R24, R40, 0x10000, RZ ;  /* 0x0001000028187824 */ /* 0x000fc400078e00ff */
[-C--:B------:R-:W-:Y:S01]  /*a330*/  FMUL.FTZ R29, R29, R39.reuse ;  /* 0x000000271d1d7220 */ /* 0x080fe20000410000 */
[C---:B------:R-:W-:Y:S02]  /*a340*/  IMAD.U32 R25, R13.reuse, 0x10000, RZ ;  /* 0x000100000d197824 */ /* 0x040fe400078e00ff */
        /* <DEDUP_REMOVED lines=51> */
.L_x_6577:
[----:B------:R-:W-:Y:S05]  /*a680*/  BSYNC B1 ;  /* 0x0000000000017941 */ /* 0x000fea0003800000 */
.L_x_6576:
[----:B-1----:R-:W-:Y:S02]  /*a690*/  PRMT R20, R2, 0x7610, R20 ;  /* 0x0000761002147816 */ /* 0x002fe40000000014 */
[----:B------:R-:W-:Y:S01]  /*a6a0*/  PRMT R30, R3, 0x7610, R30 ;  /* 0x00007610031e7816 */ /* 0x000fe2000000001e */
[----:B------:R-:W-:Y:S06]  /*a6b0*/  @P0 BRA `(.L_x_6565) ;  /* 0x0000000400a40947 */ /* 0x000fec0003800000 */
[----:B------:R-:W0:Y:S01]  /*a6c0*/  LDL R40, [R1+0x7c] ;  /* 0x00007c0001287983 */ /* 0x000e220000100800 */
[----:B------:R-:W-:Y:S01]  /*a6d0*/  IMAD.SHL.U32 R3, R36, 0x40, RZ ;  /* 0x0000004024037824 */ /* 0x000fe200078e00ff */
        /* <DEDUP_REMOVED lines=8> */
[----:B------:R-:W-:Y:S02]  /*a760*/  SHF.R.U64 R21, R8, 0x10, R9 ;  /* 0x0000001008157819 */ /* 0x000fe40000001209 */
        /* <DEDUP_REMOVED lines=11> */
[----:B------:R-:W1:Y:S01]  /*a820*/  LDS.128 R24, [R3+0x20400] ;  /* 0x0204000003187984 */ /* 0x000e620000000c00 */
        /* <DEDUP_REMOVED lines=10> */
[C---:B-1----:R-:W-:Y:S01]  /*a8d0*/  IMAD.U32 R9, R24.reuse, 0x10000, RZ ;  /* 0x0001000018097824 */ /* 0x042fe200078e00ff */
        /* <DEDUP_REMOVED lines=9> */
[----:B0-----:R-:W0:Y:S02]  /*a970*/  LDS.128 R12, [R40+0x20400] ;  /* 0x02040000280c7984 */ /* 0x001e240000000c00 */
        /* <DEDUP_REMOVED lines=61> */
.L_x_6565:
[----:B------:R-:W-:Y:S05]  /*ad50*/  BSYNC B0 ;  /* 0x0000000000007941 */ /* 0x000fea0003800000 */
.L_x_6551:
        /* <DEDUP_REMOVED lines=8> */
.L_x_6548:
[----:B-----5:R-:W-:-:S05]  /*ade0*/  IMAD.U32 R2, RZ, RZ, UR47 ;  /* 0x0000002fff027e24 */ /* 0x020fca000f8e00ff */
[----:B------:R-:W-:-:S13]  /*adf0*/  ISETP.NE.AND P0, PT, R2, 0x3, PT ;  /* 0x000000030200780c */ /* 0x000fda0003f05270 */
[----:B------:R-:W-:Y:S05]  /*ae00*/  @!P0 BRA `(.L_x_6578) ;  /* 0x0000000000048947 */ /* 0x000fea0003800000 */
[----:B------:R-:W-:Y:S01]  /*ae10*/  BPT.TRAP 0x1 ;  /* 0x000000040000795c */ /* 0x000fe20000300000 */
.L_x_6578:
[----:B01----:R-:W-:Y:S01]  /*ae20*/  IMAD R15, R19, 0x8, R18 ;  /* 0x00000008130f7824 */ /* 0x003fe200078e0212 */
[----:B------:R-:W-:-:S04]  /*ae30*/  SHF.L.U32 R8, R22, 0x1f, RZ ;  /* 0x0000001f16087819 */ /* 0x000fc800000006ff */
[----:B------:R0:W1:Y:S01]  /*ae40*/  SYNCS.PHASECHK.TRANS64.TRYWAIT P1, [R15+URZ+0x38830], R8 ;  /* 0x038830080f0075a7 */ /* 0x000062000802017f */
[----:B------:R-:W-:Y:S05]  /*ae50*/  @!P0 BRA `(.L_x_6579) ;  /* 0x0000000000048947 */ /* 0x000fea0003800000 */
[----:B------:R-:W-:Y:S01]  /*ae60*/  BPT.TRAP 0x1 ;  /* 0x000000040000795c */ /* 0x000fe20000300000 */
.L_x_6579:
[C---:B------:R-:W-:Y:S02]  /*ae70*/  VIADD R2, R18.reuse, 0x22400 ;  /* 0x0002240012027836 */ /* 0x040fe40000000000 */
[----:B------:R-:W-:-:S03]  /*ae80*/  VIADD R3, R18, 0x20400 ;  /* 0x0002040012037836 */ /* 0x000fc60000000000 */
[----:B------:R-:W-:Y:S02]  /*ae90*/  SHF.R.U32.HI R2, RZ, 0x4, R2 ;  /* 0x00000004ff027819 */ /* 0x000fe40000011602 */
[----:B------:R-:W-:Y:S02]  /*aea0*/  SHF.R.U32.HI R3, RZ, 0x4, R3 ;  /* 0x00000004ff037819 */ /* 0x000fe40000011603 */
[----:B------:R-:W-:Y:S02]  /*aeb0*/  LOP3.LUT R2, R2, 0x3fff, RZ, 0xc0, !PT ;  /* 0x00003fff02027812 */ /* 0x000fe400078ec0ff */
[----:B------:R-:W-:Y:S02]  /*aec0*/  LOP3.LUT R3, R3, 0x3fff, RZ, 0xc0, !PT ;  /* 0x00003fff03037812 */ /* 0x000fe400078ec0ff */
[----:B------:R-:W-:Y:S01]  /*aed0*/  LOP3.LUT R191, R2, 0x10000, RZ, 0xfc, !PT ;  /* 0x0001000002bf7812 */ /* 0x000fe200078efcff */
[----:B-1----:R-:W-:Y:S06]  /*aee0*/  @P1 BRA `(.L_x_6580) ;  /* 0x0000000000081947 */ /* 0x002fec0003800000 */
[----:B------:R-:W1:Y:S02]  /*aef0*/  SYNCS.PHASECHK.TRANS64.TRYWAIT P1, [R15+URZ+0x38830], R8 ;  /* 0x038830080f0075a7 */ /* 0x000e64000802017f */
[----:B-1----:R-:W-:Y:S05]  /*af00*/  @!P1 BRA `(.L_x_6581) ;  /* 0x000001f800a09947 */ /* 0x002fea0003800000 */
.L_x_6580:
[----:B--23--:R-:W-:Y:S01]  /*af10*/  LOP3.LUT R4, R3, 0x10000, RZ, 0xfc, !PT ;  /* 0x0001000003047812 */ /* 0x00cfe200078efcff */
[----:B------:R-:W-:Y:S01]  /*af20*/  IMAD R2, R19, 0x200, R191 ;  /* 0x0000020013027824 */ /* 0x000fe200078e02bf */
[----:B------:R-:W-:Y:S05]  /*af30*/  WARPSYNC.ALL ;  /* 0x0000000000007948 */ /* 0x000fea0003800000 */
[----:B------:R-:W-:Y:S01]  /*af40*/  IMAD.MOV.U32 R5, RZ, RZ, 0x40000040 ;  /* 0x40000040ff057424 */ /* 0x000fe200078e00ff */
[----:B------:R-:W-:Y:S01]  /*af50*/  R2UR UR4, R4 ;  /* 0x00000000040472ca */ /* 0x000fe200000e0000 */
[----:B------:R-:W-:Y:S01]  /*af60*/  IMAD.MOV.U32 R3, RZ, RZ, 0x40000040 ;  /* 0x40000040ff037424 */ /* 0x000fe200078e00ff */
[----:B------:R-:W-:Y:S01]  /*af70*/  R2UR UR6, R2 ;  /* 0x00000000020672ca */ /* 0x000fe200000e0000 */
[----:B------:R-:W-:Y:S01]  /*af80*/  WARPGROUP.ARRIVE ;  /* 0x00000000000079c5 */ /* 0x000fe20000000000 */
[----:B------:R-:W-:Y:S01]  /*af90*/  R2UR UR5, R5 ;  /* 0x00000000050572ca */ /* 0x000fe200000e0000 */
[----:B------:R-:W-:Y:S01]  /*afa0*/  VIADD R12, R4, 0x2 ;  /* 0x00000002040c7836 */ /* 0x000fe20000000000 */
[----:B------:R-:W-:Y:S01]  /*afb0*/  R2UR UR7, R3 ;  /* 0x00000000030772ca */ /* 0x000fe200000e0000 */
[----:B------:R-:W-:Y:S01]  /*afc0*/  VIADD R6, R2, 0x2 ;  /* 0x0000000202067836 */ /* 0x000fe20000000000 */
[----:B------:R-:W-:Y:S01]  /*afd0*/  BSSY B0, `(.L_x_6582) ;  /* 0x0000025000007945 */ /* 0x000fe20003800000 */
[----:B------:R-:W-:-:S02]  /*afe0*/  IMAD.MOV.U32 R13, RZ, RZ, 0x40000040 ;  /* 0x40000040ff0d7424 */ /* 0x000fc400078e00ff */
[----:B------:R-:W-:Y:S02]  /*aff0*/  IMAD.MOV.U32 R7, RZ, RZ, 0x40000040 ;  /* 0x40000040ff077424 */ /* 0x000fe400078e00ff */
[----:B------:R-:W-:Y:S02]  /*b000*/  VIADD R10, R4, 0x4 ;  /* 0x00000004040a7836 */ /* 0x000fe40000000000 */
[----:B------:R-:W-:Y:S02]  /*b010*/  IMAD.MOV.U32 R11, RZ, RZ, 0x40000040 ;  /* 0x40000040ff0b7424 */ /* 0x000fe400078e00ff */
[----:B------:R-:W-:Y:S02]  /*b020*/  IMAD.MOV.U32 R3, RZ, RZ, 0x40000040 ;  /* 0x40000040ff037424 */ /* 0x000fe400078e00ff */
[----:B------:R-:W-:Y:S01]  /*b030*/  HGMMA.64x64x16.F32.BF16 R24, gdesc[UR4], RZ, !UPT, gsb0 ;  /* 0x00e00000041879f0 */ /* 0x000fe2000c0018ff */
[----:B------:R-:W-:Y:S02]  /*b040*/  R2UR UR4, R12 ;  /* 0x000000000c0472ca */ /* 0x000fe400000e0000 */
        /* <DEDUP_REMOVED lines=27> */
[----:B------:R-:W2:Y:S02]  /*b200*/  SYNCS.PHASECHK.TRANS64.TRYWAIT P1, [R18+URZ+0x38810], R3 ;  /* 0x03881003120075a7 */ /* 0x000ea4000802017f */
[----:B--2---:R-:W-:Y:S05]  /*b210*/  @!P1 BRA `(.L_x_6583) ;  /* 0x000001f400f09947 */ /* 0x004fea0003800000 */
.L_x_6916:
[----:B------:R-:W-:Y:S05]  /*b220*/  BSYNC B0 ;  /* 0x0000000000007941 */ /* 0x000fea0003800000 */
.L_x_6582:
[----:B------:R-:W-:Y:S05]  /*b230*/  @!P0 BRA `(.L_x_6584) ;  /* 0x0000000000048947 */ /* 0x000fea0003800000 */
[----:B------:R-:W-:Y:S01]  /*b240*/  BPT.TRAP 0x1 ;  /* 0x000000040000795c */ /* 0x000fe20000300000 */
.L_x_6584:
[----:B------:R3:W4:Y:S01]  /*b250*/  SYNCS.PHASECHK.TRANS64.TRYWAIT P2, [R15+URZ+0x38850], R8 ;  /* 0x038850080f0075a7 */ /* 0x000722000804017f */
[----:B------:R-:W-:Y:S05]  /*b260*/  @!P0 BRA `(.L_x_6585) ;  /* 0x0000000000048947 */ /* 0x000fea0003800000 */
[----:B------:R-:W-:Y:S01]  /*b270*/  BPT.TRAP 0x1 ;  /* 0x000000040000795c */ /* 0x000fe20000300000 */
.L_x_6585:
[----:B------:R-:W5:Y:S02]  /*b280*/  S2R R0, SR_TID.X ;  /* 0x0000000000007919 */ /* 0x000f640000002100 */
[----:B-----5:R-:W-:-:S04]  /*b290*/  LOP3.LUT R0, R0, 0x7f, RZ, 0xc0, !PT ;  /* 0x0000007f00007812 */ /* 0x020fc800078ec0ff */
[----:B------:R-:W-:Y:S01]  /*b2a0*/  ISETP.NE.AND P1, PT, R0, RZ, PT ;  /* 0x000000ff0000720c */ /* 0x000fe20003f25270 */
[----:B------:R-:W-:-:S05]  /*b2b0*/  VIADD R0, R18, 0x400 ;  /* 0x0000040012007836 */ /* 0x000fca0000000000 */
[----:B------:R-:W-:Y:S01]  /*b2c0*/  SHF.R.U32.HI R0, RZ, 0x4, R0 ;  /* 0x00000004ff007819 */ /* 0x000fe20000011600 */
[----:B----4-:R-:W-:Y:S06]  /*b2d0*/  @P2 BRA `(.L_x_6586) ;  /* 0x0000000000082947 */ /* 0x010fec0003800000 */
[----:B------:R-:W4:Y:S02]  /*b2e0*/  SYNCS.PHASECHK.TRANS64.TRYWAIT P2, [R15+URZ+0x38850], R8 ;  /* 0x038850080f0075a7 */ /* 0x000f24000804017f */
[----:B----4-:R-:W-:Y:S05]  /*b2f0*/  @!P2 BRA `(.L_x_6587) ;  /* 0x000001f400cca947 */ /* 0x010fea0003800000 */
.L_x_6586:
[----:B------:R-:W-:Y:S01]  /*b300*/  LOP3.LUT R0, R0, 0x3fff, RZ, 0xc0, !PT ;  /* 0x00003fff00007812 */ /* 0x000fe200078ec0ff */
[----:B------:R-:W-:Y:S05]  /*b310*/  WARPSYNC.ALL ;  /* 0x0000000000007948 */ /* 0x000fea0003800000 */
[----:B------:R-:W-:Y:S01]  /*b320*/  LOP3.LUT R192, R0, 0x10000, RZ, 0xfc, !PT ;  /* 0x0001000000c07812 */ /* 0x000fe200078efcff */
[----:B------:R-:W-:Y:S01]  /*b330*/  VIADD R0, R18, 0x26400 ;  /* 0x0002640012007836 */ /* 0x000fe20000000000 */
[----:B------:R-:W-:-:S03]  /*b340*/  WARPGROUP.ARRIVE ;  /* 0x00000000000079c5 */ /* 0x000fc60000000000 */
[----:B01-34-:R-:W-:-:S03]  /*b350*/  IMAD R8, R19, 0x1000, R192 ;  /* 0x0000100013087824 */ /* 0x01bfc600078e02c0 */
[----:B------:R-:W0:Y:S01]  /*b360*/  S2R R14, SR_TID.X ;  /* 0x00000000000e7919 */ /* 0x000e220000002100 */
[----:B------:R-:W-:Y:S01]  /*b370*/  IMAD.MOV.U32 R9, RZ, RZ, 0x40000040 ;  /* 0x40000040ff097424 */ /* 0x000fe200078e00ff */
[----:B------:R-:W-:Y:S01]  /*b380*/  SHF.R.U32.HI R0, RZ, 0x4, R0 ;  /* 0x00000004ff007819 */ /* 0x000fe20000011600 */
[----:B--2---:R-:W-:Y:S01]  /*b390*/  IMAD.MOV.U32 R3, RZ, RZ, 0x40000040 ;  /* 0x40000040ff037424 */ /* 0x004fe200078e00ff */
        /* <DEDUP_REMOVED lines=8> */
[----:B------:R-:W-:-:S02]  /*b420*/  R2UR UR5, R3 ;  /* 0x00000000030572ca */ /* 0x000fc400000e0000 */
[C---:B------:R-:W-:Y:S01]  /*b430*/  R2UR UR4, R2.reuse ;  /* 0x00000000020472ca */ /* 0x040fe200000e0000 */
[----:B------:R-:W-:Y:S01]  /*b440*/  VIADD R56, R2, 0x2 ;  /* 0x0000000202387836 */ /* 0x000fe20000000000 */
[----:B------:R-:W-:Y:S01]  /*b450*/  LEA R67, R168, 0xffffffc0, 0x6 ;  /* 0xffffffc0a8437811 */ /* 0x000fe200078e30ff */
[----:B------:R-:W-:-:S10]  /*b460*/  VIADD R59, R2, 0x800 ;  /* 0x00000800023b7836 */ /* 0x000fd40000000000 */
        /* <DEDUP_REMOVED lines=10> */
[----:B------:R0:W1:Y:S02]  /*b510*/  SHFL.IDX PT, R0, R14, RZ, 0x1f ;  /* 0x00001fff0e007589 */ /* 0x00006400000e0000 */
[----:B0-----:R-:W-:Y:S01]  /*b520*/  IMAD.MOV.U32 R14, RZ, RZ, 0x4 ;  /* 0x00000004ff0e7424 */ /* 0x001fe200078e00ff */
[----:B-1----:R-:W-:-:S04]  /*b530*/  ISETP.GT.AND P2, PT, R0, 0x7f, PT ;  /* 0x0000007f0000780c */ /* 0x002fc80003f44270 */
[----:B------:R-:W-:Y:S02]  /*b540*/  SEL R9, RZ, 0x2, !P2 ;  /* 0x00000002ff097807 */ /* 0x000fe40005000000 */
[C---:B------:R-:W-:Y:S02]  /*b550*/  SEL R0, R14.reuse, 0x2, P2 ;  /* 0x000000020e007807 */ /* 0x040fe40001000000 */
[----:B------:R-:W-:Y:S01]  /*b560*/  SEL R14, R14, 0x6, !P2 ;  /* 0x000000060e0e7807 */ /* 0x000fe20005000000 */
        /* <DEDUP_REMOVED lines=149> */
[----:B------:R-:W-:Y:S01]  /*bec0*/  IMAD.MOV.U32 R21, RZ, RZ, 0x40000040 ;  /* 0x40000040ff157424 */ /* 0x000fe200078e00ff */
        /* <DEDUP_REMOVED lines=25> */
[----:B------:R-:W-:Y:S02]  /*c060*/  IMAD.MOV.U32 R57, RZ, RZ, 0x40000040 ;  /* 0x40000040ff397424 */ /* 0x000fe400078e00ff */
[----:B------:R-:W-:-:S02]  /*c070*/  VIADD R61, R8, 0xa00 ;  /* 0x00000a00083d7836 */ /* 0x000fc40000000000 */
[----:B------:R-:W-:Y:S01]  /*c080*/  VIADD R59, R2, 0xa00 ;  /* 0x00000a00023b7836 */ /* 0x000fe20000000000 */
[----:B------:R-:W-:Y:S02]  /*c090*/  WARPGROUP.DEPBAR.LE gsb0, 0x0 ;  /* 0x00008000000079c5 */ /* 0x000fe40000010000 */
[----:B------:R-:W-:-:S06]  /*c0a0*/  WARPGROUP.ARRIVE ;  /* 0x00000000000079c5 */ /* 0x000fcc0000000000 */
[----:B------:R-:W-:Y:S01]  /*c0b0*/  HGMMA.64x64x16.F32.BF16 R24, gdesc[UR4], R24, gsb0 ;  /* 0x00e00000041879f0 */ /* 0x000fe20008001818 */
[----:B------:R-:W-:Y:S01]  /*c0c0*/  R2UR UR6, R20 ;  /* 0x00000000140672ca */ /* 0x000fe200000e0000 */
[----:B------:R-:W-:Y:S01]  /*c0d0*/  IMAD.MOV.U32 R20, RZ, RZ, 0x28 ;  /* 0x00000028ff147424 */ /* 0x000fe200078e00ff */
[----:B------:R-:W-:Y:S01]  /*c0e0*/  R2UR UR7, R21 ;  /* 0x00000000150772ca */ /* 0x000fe200000e0000 */
[----:B------:R-:W-:Y:S01]  /*c0f0*/  IMAD.MOV.U32 R21, RZ, RZ, 0xa00 ;  /* 0x00000a00ff157424 */ /* 0x000fe200078e00ff */
[----:B------:R-:W-:Y:S02]  /*c100*/  R2UR UR4, R56 ;  /* 0x00000000380472ca */ /* 0x000fe400000e0000 */
[----:B------:R-:W-:Y:S02]  /*c110*/  R2UR UR5, R57 ;  /* 0x00000000390572ca */ /* 0x000fe400000e0000 */
[----:B------:R-:W-:Y:S02]  /*c120*/  SEL R20, R20, 0x26, P2 ;  /* 0x0000002614147807 */ /* 0x000fe40001000000 */
[----:B------:R-:W-:-:S02]  /*c130*/  SEL R21, R21, 0x980, P2 ;  /* 0x0000098015157807 */ /* 0x000fc40001000000 */
[----:B------:R-:W-:Y:S02]  /*c140*/  LOP3.LUT R57, R20, 0x6, RZ, 0xc0, !PT ;  /* 0x0000000614397812 */ /* 0x000fe400078ec0ff */
[----:B------:R-:W-:-:S04]  /*c150*/  LOP3.LUT R21, R21, 0xa00, RZ, 0xc0, !PT ;  /* 0x00000a0015157812 */ /* 0x000fc800078ec0ff */
[CC--:B------:R-:W-:Y:S02]  /*c160*/  IADD3 R20, R57.reuse, R21.reuse, R2 ;  /* 0x0000001539147210 */ /* 0x0c0fe40007ffe002 */
[----:B------:R-:W-:Y:S01]  /*c170*/  IADD3 R56, R57, R21, R8 ;  /* 0x0000001539387210 */ /* 0x000fe20007ffe008 */
[----:B------:R-:W-:Y:S02]  /*c180*/  IMAD.MOV.U32 R21, RZ, RZ, 0x40000040 ;  /* 0x40000040ff157424 */ /* 0x000fe400078e00ff */
        /* <DEDUP_REMOVED lines=127> */
[----:B------:R-:W-:-:S05]  /*c980*/  IMAD.MOV.U32 R0, RZ, RZ, 0x40 ;  /* 0x00000040ff007424 */ /* 0x000fca00078e00ff */
[----:B------:R-:W-:-:S04]  /*c990*/  SEL R0, R0, 0x3e, P2 ;  /* 0x0000003e00007807 */ /* 0x000fc80001000000 */
[----:B------:R-:W-:Y:S01]  /*c9a0*/  LOP3.LUT R9, R0, 0x6, RZ, 0xc0, !PT ;  /* 0x0000000600097812 */ /* 0x000fe200078ec0ff */
[----:B------:R-:W-:Y:S01]  /*c9b0*/  IMAD.IADD R0, R218, 0x1, R195 ;  /* 0x00000001da007824 */ /* 0x000fe200078e02c3 */
        /* <DEDUP_REMOVED lines=13> */
[----:B------:R-:W-:-:S04]  /*ca90*/  LOP3.LUT R14, R14, 0x1e00, RZ, 0xc0, !PT ;  /* 0x00001e000e0e7812 */ /* 0x000fc800078ec0ff */
[----:B------:R-:W-:Y:S01]  /*caa0*/  IADD3 R8, R9, R14, R8 ;  /* 0x0000000e09087210 */ /* 0x000fe20007ffe008 */
[----:B------:R-:W-:Y:S02]  /*cab0*/  WARPGROUP.DEPBAR.LE gsb0, 0x0 ;  /* 0x00008000000079c5 */ /* 0x000fe40000010000 */
[----:B------:R-:W-:-:S06]  /*cac0*/  WARPGROUP.ARRIVE ;  /* 0x00000000000079c5 */ /* 0x000fcc0000000000 */
[----:B------:R-:W-:Y:S01]  /*cad0*/  HGMMA.64x64x16.F32.BF16 R24, gdesc[UR4], R24, gsb0 ;  /* 0x00e00000041879f0 */ /* 0x000fe20008001818 */
[----:B------:R-:W-:Y:S02]  /*cae0*/  R2UR UR6, R20 ;  /* 0x00000000140672ca */ /* 0x000fe400000e0000 */
[----:B------:R-:W-:Y:S01]  /*caf0*/  R2UR UR7, R21 ;  /* 0x00000000150772ca */ /* 0x000fe200000e0000 */
[----:B------:R-:W-:Y:S01]  /*cb00*/  IMAD.MOV.U32 R21, RZ, RZ, 0x40000040 ;  /* 0x40000040ff157424 */ /* 0x000fe200078e00ff */
[----:B------:R-:W-:Y:S02]  /*cb10*/  R2UR UR4, R56 ;  /* 0x00000000380472ca */ /* 0x000fe400000e0000 */
[----:B------:R-:W-:Y:S01]  /*cb20*/  R2UR UR5, R57 ;  /* 0x00000000390572ca */ /* 0x000fe200000e0000 */
[----:B------:R-:W0:Y:S01]  /*cb30*/  LDC R56, c[0x0][0x448] ;  /* 0x00011200ff387b82 */ /* 0x000e220000000800 */
[----:B------:R-:W-:Y:S01]  /*cb40*/  IADD3 R20, R9, R14, R2 ;  /* 0x0000000e09147210 */ /* 0x000fe20007ffe002 */
[----:B------:R-:W-:Y:S01]  /*cb50*/  IMAD.MOV.U32 R9, RZ, RZ, 0x40000040 ;  /* 0x40000040ff097424 */ /* 0x000fe200078e00ff */
[----:B0-----:R-:W-:-:S13]  /*cb60*/  ISETP.NE.AND P2, PT, R56, 0x1, PT ;  /* 0x000000013800780c */ /* 0x001fda0003f45270 */
[----:B------:R-:W0:Y:S01]  /*cb70*/  @P2 LDC R14, c[0x0][0x450] ;  /* 0x00011400ff0e2b82 */ /* 0x000e220000000800 */
[----:B------:R-:W-:Y:S02]  /*cb80*/  WARPGROUP.DEPBAR.LE gsb0, 0x0 ;  /* 0x00008000000079c5 */ /* 0x000fe40000010000 */
[----:B------:R-:W-:-:S06]  /*cb90*/  WARPGROUP.ARRIVE ;  /* 0x00000000000079c5 */ /* 0x000fcc0000000000 */
[----:B------:R-:W-:Y:S01]  /*cba0*/  HGMMA.64x64x16.F32.BF16 R24, gdesc[UR4], R24, gsb0 ;  /* 0x00e00000041879f0 */ /* 0x000fe20008001818 */
[----:B------:R-:W-:Y:S02]  /*cbb0*/  R2UR UR4, R20 ;  /* 0x00000000140472ca */ /* 0x000fe400000e0000 */
[----:B------:R-:W-:Y:S02]  /*cbc0*/  R2UR UR5, R21 ;  /* 0x00000000150572ca */ /* 0x000fe400000e0000 */
[----:B------:R-:W-:Y:S01]  /*cbd0*/  R2UR UR6, R8 ;  /* 0x00000000080672ca */ /* 0x000fe200000e0000 */
[----:B------:R-:W-:Y:S01]  /*cbe0*/  IMAD.MOV.U32 R8, RZ, RZ, R0 ;  /* 0x000000ffff087224 */ /* 0x000fe200078e0000 */
[----:B------:R-:W-:Y:S02]  /*cbf0*/  R2UR UR7, R9 ;  /* 0x00000000090772ca */ /* 0x000fe400000e0000 */
[----:B------:R-:W1:Y:S01]  /*cc00*/  @P2 LDC R9, c[0x0][0x44c] ;  /* 0x00011300ff092b82 */ /* 0x000e620000000800 */
[----:B------:R-:W-:Y:S01]  /*cc10*/  IADD3 R20, -R186, R184, -R67 ;  /* 0x000000b8ba147210 */ /* 0x000fe20007ffe943 */
[----:B-1----:R-:W-:-:S04]  /*cc20*/  @P2 IMAD.HI.U32 R9, R0, R9, RZ ;  /* 0x0000000900092227 */ /* 0x002fc800078e00ff */
[----:B------:R-:W-:Y:S01]  /*cc30*/  @!P1 VIADD R0, R15, 0x38840 ;  /* 0x000388400f009836 */ /* 0x000fe20000000000 */
[----:B0-----:R-:W-:Y:S01]  /*cc40*/  @P2 SHF.R.U32.HI R8, RZ, R14, R9 ;  /* 0x0000000eff082219 */ /* 0x001fe20000011609 */
        /* <DEDUP_REMOVED lines=8> */
[----:B------:R-:W-:Y:S01]  /*ccd0*/  ULDC.64 UR4, c[0x0][0xad8] ;  /* 0x0002b60000047ab9 */ /* 0x000fe20000000a00 */
[----:B------:R-:W-:Y:S01]  /*cce0*/  ULDC UR6, c[0x0][0xad4] ;  /* 0x0002b50000067ab9 */ /* 0x000fe20000000800 */
[----:B------:R-:W-:Y:S01]  /*ccf0*/  UISETP.GE.AND UP0, UPT, UR5, 0x1, UPT ;  /* 0x000000010500788c */ /* 0x000fe2000bf06270 */
[----:B------:R-:W-:-:S03]  /*cd00*/  IMAD.U32 R21, RZ, RZ, UR6 ;  /* 0x00000006ff157e24 */ /* 0x000fc6000f8e00ff */
[----:B------:R-:W-:Y:S02]  /*cd10*/  UP2UR UR48, UPR, URZ, 0x1 ;  /* 0x000000013f307883 */ /* 0x000fe40008000000 */
[----:B------:R-:W-:Y:S02]  /*cd20*/  PLOP3.LUT P3, PT, PT, PT, UP0, 0x40, 0x0 ;  /* 0x000000000000781c */ /* 0x000fe40003f6e808 */
[----:B------:R-:W-:Y:S01]  /*cd30*/  LOP3.LUT R57, RZ, R21, RZ, 0x33, !PT ;  /* 0x00000015ff397212 */ /* 0x000fe200078e33ff */
[----:B------:R-:W-:Y:S02]  /*cd40*/  WARPGROUP.DEPBAR.LE gsb0, 0x0 ;  /* 0x00008000000079c5 */ /* 0x000fe40000010000 */
[----:B------:R1:W-:Y:S02]  /*cd50*/  @!P1 SYNCS.ARRIVE.TRANS64.RED.A1T0 RZ, [R0+URZ], RZ ;  /* 0x000000ff00ff99a7 */ /* 0x0003e4000810043f */
[----:B-1----:R-:W-:-:S05]  /*cd60*/  IADD3 R0, -R186, R9, R184 ;  /* 0x00000009ba007210 */ /* 0x002fca0007ffe1b8 */
[----:B------:R-:W-:-:S04]  /*cd70*/  IMAD.IADD R0, R0, 0x1, -R23 ;  /* 0x0000000100007824 */ /* 0x000fc800078e0a17 */
[C---:B------:R-:W-:Y:S02]  /*cd80*/  VIADD R69, R0.reuse, UR4 ;  /* 0x0000000400457c36 */ /* 0x040fe40008000000 */
[----:B------:R-:W-:-:S03]  /*cd90*/  IMAD.IADD R56, R0, 0x1, R57 ;  /* 0x0000000100387824 */ /* 0x000fc600078e0239 */
        /* <DEDUP_REMOVED lines=15> */
.L_x_6590:
[----:B------:R-:W-:-:S06]  /*ce90*/  UISETP.NE.AND UP0, UPT, UR5, 0x1, UPT ;  /* 0x000000010500788c */ /* 0x000fcc000bf05270 */
[----:B------:R-:W-:-:S05]  /*cea0*/  PLOP3.LUT P3, PT, PT, PT, UP0, 0x80, 0x0 ;  /* 0x000000000000781c */ /* 0x000fca0003f6f008 */
[----:B------:R-:W-:-:S08]  /*ceb0*/  @UP0 ULDC.64 UR6, c[0x0][0xae0] ;  /* 0x0002b80000060ab9 */ /* 0x000fd00000000a00 */
[----:B------:R-:W-:-:S05]  /*cec0*/  @P3 IMAD.HI.U32 R57, R14, UR6, RZ ;  /* 0x000000060e393c27 */ /* 0x000fca000f8e00ff */
[----:B------:R-:W-:-:S07]  /*ced0*/  @P3 SHF.R.U32.HI R14, RZ, UR7, R57 ;  /* 0x00000007ff0e3c19 */ /* 0x000fce0008011639 */
.L_x_6591:
[----:B------:R-:W-:Y:S05]  /*cee0*/  BSYNC B0 ;  /* 0x0000000000007941 */ /* 0x000fea0003800000 */
.L_x_6589:
[----:B------:R-:W-:-:S04]  /*cef0*/  IMAD R57, R14, UR5, -R67 ;  /* 0x000000050e397c24 */ /* 0x000fc8000f8e0a43 */
[----:B------:R-:W-:-:S05]  /*cf00*/  IMAD.IADD R57, R57, 0x1, -R186 ;  /* 0x0000000139397824 */ /* 0x000fca00078e0aba */
[----:B------:R-:W-:Y:S02]  /*cf10*/  VIMNMX R9, R9, R57, !PT ;  /* 0x0000003909097248 */ /* 0x000fe40007fe0100 */
[----:B------:R-:W-:-:S07]  /*cf20*/  VIADDMNMX R0, R57, UR5, R0, PT ;  /* 0x0000000539007c46 */ /* 0x000fce000b800100 */
.L_x_6588:
[C---:B------:R-:W-:Y:S01]  /*cf30*/  ISETP.GE.AND P3, PT, R58.reuse, 0x2, PT ;  /* 0x000000023a00780c */ /* 0x040fe20003f66270 */
[----:B------:R-:W-:Y:S01]  /*cf40*/  UISETP.NE.AND UP0, UPT, UR48, URZ, UPT ;  /* 0x0000003f3000728c */ /* 0x000fe2000bf05270 */
[----:B------:R-:W-:Y:S02]  /*cf50*/  ISETP.GE.AND P4, PT, R58, 0x9, PT ;  /* 0x000000093a00780c */ /* 0x000fe40003f86270 */
[C---:B------:R-:W-:Y:S02]  /*cf60*/  ISETP.GT.AND P6, PT, R9.reuse, 0x1, !P3 ;  /* 0x000000010900780c */ /* 0x040fe40005fc4270 */
[----:B------:R-:W-:Y:S02]  /*cf70*/  ISETP.GT.AND P5, PT, R9, 0x8, !P4 ;  /* 0x000000080900780c */ /* 0x000fe400067a4270 */
[C---:B------:R-:W-:Y:S02]  /*cf80*/  ISETP.LT.OR P6, PT, R0.reuse, 0x2, P6 ;  /* 0x000000020000780c */ /* 0x040fe400037c1670 */
[----:B------:R-:W-:-:S02]  /*cf90*/  ISETP.LT.OR P5, PT, R0, 0x9, P5 ;  /* 0x000000090000780c */ /* 0x000fc40002fa1670 */
[----:B------:R-:W-:Y:S02]  /*cfa0*/  FSEL R79, R25, -INF , !P6 ;  /* 0xff800000194f7808 */ /* 0x000fe40007000000 */
        /* <DEDUP_REMOVED lines=17> */
[C---:B------:R-:W-:Y:S02]  /*d0c0*/  ISETP.GT.AND P5, PT, R9.reuse, 0x18, !P6 ;  /* 0x000000180900780c */ /* 0x040fe400077a4270 */
        /* <DEDUP_REMOVED lines=70> */
.L_x_6594:
[----:B------:R-:W-:-:S06]  /*d530*/  UISETP.NE.AND UP0, UPT, UR5, 0x1, UPT ;  /* 0x000000010500788c */ /* 0x000fcc000bf05270 */
[----:B------:R-:W-:-:S05]  /*d540*/  PLOP3.LUT P6, PT, PT, PT, UP0, 0x80, 0x0 ;  /* 0x000000000000781c */ /* 0x000fca0003fcf008 */
[----:B------:R-:W-:-:S08]  /*d550*/  @UP0 ULDC.64 UR6, c[0x0][0xae0] ;  /* 0x0002b80000060ab9 */ /* 0x000fd00000000a00 */
[----:B------:R-:W-:Y:S01]  /*d560*/  @P6 IMAD.HI.U32 R9, R8, UR6, RZ ;  /* 0x0000000608096c27 */ /* 0x000fe2000f8e00ff */
[----:B------:R-:W-:-:S13]  /*d570*/  PLOP3.LUT P6, PT, PT, PT, UP0, 0x80, 0x0 ;  /* 0x000000000000781c */ /* 0x000fda0003fcf008 */
[----:B------:R-:W-:-:S07]  /*d580*/  @P6 SHF.R.U32.HI R8, RZ, UR7, R9 ;  /* 0x00000007ff086c19 */ /* 0x000fce0008011609 */
.L_x_6595:
[----:B------:R-:W-:Y:S05]  /*d590*/  BSYNC B0 ;  /* 0x0000000000007941 */ /* 0x000fea0003800000 */
.L_x_6593:
[----:B------:R-:W-:-:S04]  /*d5a0*/  IMAD R9, R8, UR5, -R67 ;  /* 0x0000000508097c24 */ /* 0x000fc8000f8e0a43 */
[----:B------:R-:W-:-:S05]  /*d5b0*/  IMAD.IADD R9, R9, 0x1, -R186 ;  /* 0x0000000109097824 */ /* 0x000fca00078e0aba */
[----:B------:R-:W-:Y:S02]  /*d5c0*/  VIMNMX R20, R20, R9, !PT ;  /* 0x0000000914147248 */ /* 0x000fe40007fe0100 */
[----:B------:R-:W-:-:S07]  /*d5d0*/  VIADDMNMX R0, R9, UR5, R0, PT ;  /* 0x0000000509007c46 */ /* 0x000fce000b800100 */
.L_x_6592:
[----:B------:R-:W-:Y:S01]  /*d5e0*/  ISETP.GT.AND P3, PT, R20, 0x1, !P3 ;  /* 0x000000011400780c */ /* 0x000fe20005f64270 */
[----:B------:R-:W-:Y:S01]  /*d5f0*/  ULDC UR6, c[0x0][0xa80] ;  /* 0x0002a00000067ab9 */ /* 0x000fe20000000800 */
[----:B------:R-:W-:Y:S01]  /*d600*/  FMNMX.FTZ R8, R81, R79, !PT ;  /* 0x0000004f51087209 */ /* 0x000fe20007810000 */
[----:B------:R-:W-:Y:S01]  /*d610*/  UISETP.NE.AND UP0, UPT, UR48, URZ, UPT ;  /* 0x0000003f3000728c */ /* 0x000fe2000bf05270 */
[----:B------:R-:W-:Y:S01]  /*d620*/  BAR.SYNC.DEFER_BLOCKING 0xf, 0x100 ;  /* 0x03c4000000007b1d */ /* 0x000fe20000010000 */
[----:B------:R-:W-:Y:S01]  /*d630*/  ISETP.LT.OR P3, PT, R0, 0x2, P3 ;  /* 0x000000020000780c */ /* 0x000fe20001f61670 */
[----:B------:R-:W-:Y:S01]  /*d640*/  @!P1 VIADD R15, R15, 0x38860 ;  /* 0x000388600f0f9836 */ /* 0x000fe20000000000 */
        /* <DEDUP_REMOVED lines=17> */
[C---:B------:R-:W-:Y:S02]  /*d760*/  ISETP.GT.AND P4, PT, R20.reuse, 0x8, !P4 ;  /* 0x000000081400780c */ /* 0x040fe40006784270 */
[----:B------:R-:W-:Y:S02]  /*d770*/  ISETP.GT.AND P3, PT, R20, 0x11, !P3 ;  /* 0x000000111400780c */ /* 0x000fe40005f64270 */
[----:B------:R-:W-:Y:S02]  /*d780*/  FMNMX.FTZ R8, R41, R8, !PT ;  /* 0x0000000829087209 */ /* 0x000fe40007810000 */
[----:B------:R-:W-:-:S02]  /*d790*/  ISETP.LT.OR P3, PT, R0, 0x12, P3 ;  /* 0x000000120000780c */ /* 0x000fc40001f61670 */
[----:B------:R-:W-:Y:S02]  /*d7a0*/  ISETP.LT.OR P4, PT, R0, 0x9, P4 ;  /* 0x000000090000780c */ /* 0x000fe40002781670 */
[----:B------:R-:W-:Y:S02]  /*d7b0*/  FSEL R35, R35, -INF , !P3 ;  /* 0xff80000023237808 */ /* 0x000fe40005800000 */
[----:B------:R-:W-:Y:S02]  /*d7c0*/  ISETP.NE.AND P3, PT, R62, RZ, PT ;  /* 0x000000ff3e00720c */ /* 0x000fe40003f65270 */
[----:B------:R-:W-:Y:S02]  /*d7d0*/  FMNMX.FTZ R8, R29, R8, !PT ;  /* 0x000000081d087209 */ /* 0x000fe40007810000 */
[----:B------:R-:W-:Y:S02]  /*d7e0*/  ISETP.GT.AND P3, PT, R20, 0x18, !P3 ;  /* 0x000000181400780c */ /* 0x000fe40005f64270 */
[----:B------:R-:W-:-:S02]  /*d7f0*/  FSEL R27, R30, -INF , !P4 ;  /* 0xff8000001e1b7808 */ /* 0x000fc40006000000 */
[----:B------:R-:W-:Y:S02]  /*d800*/  ISETP.LT.OR P3, PT, R0, 0x19, P3 ;  /* 0x000000190000780c */ /* 0x000fe40001f61670 */
[----:B------:R-:W-:Y:S02]  /*d810*/  FMNMX.FTZ R8, R45, R8, !PT ;  /* 0x000000082d087209 */ /* 0x000fe40007810000 */
[----:B------:R-:W-:Y:S02]  /*d820*/  FSEL R71, R38, -INF , !P3 ;  /* 0xff80000026477808 */ /* 0x000fe40005800000 */
[----:B------:R-:W-:Y:S02]  /*d830*/  ISETP.NE.AND P3, PT, R36, RZ, PT ;  /* 0x000000ff2400720c */ /* 0x000fe40003f65270 */
[----:B------:R-:W-:Y:S02]  /*d840*/  ISETP.NE.AND P4, PT, R44, RZ, PT ;  /* 0x000000ff2c00720c */ /* 0x000fe40003f85270 */
[----:B------:R-:W-:-:S02]  /*d850*/  ISETP.GT.AND P3, PT, R20, 0x19, !P3 ;  /* 0x000000191400780c */ /* 0x000fc40005f64270 */
[----:B------:R-:W-:Y:S02]  /*d860*/  FMNMX.FTZ R8, R33, R8, !PT ;  /* 0x0000000821087209 */ /* 0x000fe40007810000 */
[----:B------:R-:W-:Y:S02]  /*d870*/  ISETP.LT.OR P3, PT, R0, 0x1a, P3 ;  /* 0x0000001a0000780c */ /* 0x000fe40001f61670 */
[----:B------:R-:W-:Y:S02]  /*d880*/  FMNMX.FTZ R8, R49, R8, !PT ;  /* 0x0000000831087209 */ /* 0x000fe40007810000 */
[----:B------:R-:W-:Y:S02]  /*d890*/  FSEL R39, R39, -INF , !P3 ;  /* 0xff80000027277808 */ /* 0x000fe40005800000 */
[----:B------:R-:W-:Y:S02]  /*d8a0*/  ISETP.NE.AND P3, PT, R64, RZ, PT ;  /* 0x000000ff4000720c */ /* 0x000fe40003f65270 */
[----:B------:R-:W-:Y:S01]  /*d8b0*/  ISETP.NE.AND P6, PT, R14, RZ, PT ;  /* 0x000000ff0e00720c */ /* 0x000fe20003fc5270 */
[----:B------:R-:W-:Y:S01]  /*d8c0*/  IMAD.U32 R14, RZ, RZ, UR6 ;  /* 0x00000006ff0e7e24 */ /* 0x000fe2000f8e00ff */
[----:B------:R-:W-:-:S02]  /*d8d0*/  ISETP.GT.AND P3, PT, R20, 0x20, !P3 ;  /* 0x000000201400780c */ /* 0x000fc40005f64270 */
[----:B------:R-:W-:Y:S02]  /*d8e0*/  FMNMX.FTZ R8, R25, R8, !PT ;  /* 0x0000000819087209 */ /* 0x000fe40007810000 */
[----:B------:R-:W-:Y:S02]  /*d8f0*/  ISETP.LT.OR P3, PT, R0, 0x21, P3 ;  /* 0x000000210000780c */ /* 0x000fe40001f61670 */
[----:B------:R-:W-:Y:S02]  /*d900*/  ISETP.GT.AND P5, PT, R20, 0x38, !P5 ;  /* 0x000000381400780c */ /* 0x000fe40006fa4270 */
[----:B------:R-:W-:Y:S02]  /*d910*/  FSEL R75, R42, -INF , !P3 ;  /* 0xff8000002a4b7808 */ /* 0x000fe40005800000 */
[----:B------:R-:W-:Y:S02]  /*d920*/  ISETP.NE.AND P3, PT, R40, RZ, PT ;  /* 0x000000ff2800720c */ /* 0x000fe40003f65270 */
[----:B------:R-:W-:-:S02]  /*d930*/  ISETP.LT.OR P5, PT, R0, 0x39, P5 ;  /* 0x000000390000780c */ /* 0x000fc40002fa1670 */
[----:B------:R-:W-:Y:S02]  /*d940*/  ISETP.GT.AND P3, PT, R20, 0x21, !P3 ;  /* 0x000000211400780c */ /* 0x000fe40005f64270 */
[----:B------:R-:W-:Y:S02]  /*d950*/  @!P1 PRMT R15, RZ, 0x654, R15 ;  /* 0x00000654ff0f9816 */ /* 0x000fe4000000000f */
[----:B------:R-:W-:-:S04]  /*d960*/  ISETP.LT.OR P3, PT, R0, 0x22, P3 ;  /* 0x000000220000780c */ /* 0x000fc80001f61670 */
[----:B------:R-:W-:Y:S02]  /*d970*/  FSEL R43, R43, -INF , !P3 ;  /* 0xff8000002b2b7808 */ /* 0x000fe40005800000 */
[----:B------:R-:W-:-:S04]  /*d980*/  ISETP.NE.AND P3, PT, R66, RZ, PT ;  /* 0x000000ff4200720c */ /* 0x000fc80003f65270 */
        /* <DEDUP_REMOVED lines=9> */
[----:B------:R-:W-:Y:S02]  /*da20*/  ISETP.NE.AND P6, PT, R24, RZ, PT ;  /* 0x000000ff1800720c */ /* 0x000fe40003fc5270 */
[----:B------:R-:W-:Y:S02]  /*da30*/  FMNMX.FTZ R24, R53, R8, !PT ;  /* 0x0000000835187209 */ /* 0x000fe40007810000 */
[C---:B------:R-:W-:Y:S02]  /*da40*/  ISETP.LT.OR P3, PT, R0.reuse, 0x1, P3 ;  /* 0x000000010000780c */ /* 0x040fe40001f61670 */
[----:B------:R-:W-:Y:S01]  /*da50*/  ISETP.LT.OR P4, PT, R0, 0x32, P4 ;  /* 0x000000320000780c */ /* 0x000fe20002781670 */
[----:B------:R-:W0:Y:S01]  /*da60*/  SHFL.BFLY PT, R9, R24, 0x2, 0x1f ;  /* 0x0c401f0018097f89 */ /* 0x000e2200000e0000 */
[----:B------:R-:W-:-:S02]  /*da70*/  FSEL R26, R26, -INF , !P3 ;  /* 0xff8000001a1a7808 */ /* 0x000fc40005800000 */
[----:B------:R-:W-:Y:S02]  /*da80*/  ISETP.GT.AND P6, PT, R20, 0x39, !P6 ;  /* 0x000000391400780c */ /* 0x000fe400077c4270 */
[----:B------:R-:W-:Y:S02]  /*da90*/  FSEL R83, R51, -INF , !P4 ;  /* 0xff80000033537808 */ /* 0x000fe40006000000 */
[----:B------:R-:W-:-:S04]  /*daa0*/  ISETP.LT.OR P6, PT, R0, 0x3a, P6 ;  /* 0x0000003a0000780c */ /* 0x000fc800037c1670 */
[----:B------:R-:W-:Y:S02]  /*dab0*/  FSEL R85, R55, -INF , !P6 ;  /* 0xff80000037557808 */ /* 0x000fe40007000000 */
[----:B0-----:R-:W-:Y:S02]  /*dac0*/  FMNMX.FTZ R28, R24, R9, !PT ;  /* 0x00000009181c7209 */ /* 0x001fe40007810000 */
[----:B------:R-:W0:Y:S03]  /*dad0*/  @P2 LDC R24, c[0x0][0x44c] ;  /* 0x00011300ff182b82 */ /* 0x000e260000000800 */
[----:B------:R-:W1:Y:S01]  /*dae0*/  SHFL.BFLY PT, R9, R28, 0x1, 0x1f ;  /* 0x0c201f001c097f89 */ /* 0x000e6200000e0000 */
[----:B0-----:R-:W-:Y:S01]  /*daf0*/  @P2 IMAD.HI.U32 R24, R195, R24, RZ ;  /* 0x00000018c3182227 */ /* 0x001fe200078e00ff */
[----:B-1----:R-:W-:-:S04]  /*db00*/  FMNMX.FTZ R9, R28, R9, !PT ;  /* 0x000000091c097209 */ /* 0x002fc80007810000 */
[C---:B------:R-:W-:Y:S01]  /*db10*/  FSETP.NEU.FTZ.AND P3, PT, R9.reuse, -INF , PT ;  /* 0xff8000000900780b */ /* 0x040fe20003f7d000 */
[----:B------:R-:W-:-:S05]  /*db20*/  FMUL.FTZ R8, R9, R14 ;  /* 0x0000000e09087220 */ /* 0x000fca0000410000 */
        /* <DEDUP_REMOVED lines=17> */
[----:B------:R-:W0:Y:S01]  /*dc40*/  @P2 LDC R45, c[0x0][0x450] ;  /* 0x00011400ff2d2b82 */ /* 0x000e220000000800 */
[----:B------:R-:W-:Y:S01]  /*dc50*/  FSEL R79, R54, -INF , !P5 ;  /* 0xff800000364f7808 */ /* 0x000fe20006800000 */
[----:B------:R-:W1:Y:S01]  /*dc60*/  MUFU.EX2 R51, R51 ;  /* 0x0000003300337308 */ /* 0x000e620000000800 */
[----:B------:R-:W-:Y:S01]  /*dc70*/  FMNMX.FTZ R8, R71, R8, !PT ;  /* 0x0000000847087209 */ /* 0x000fe20007810000 */
[-CC-:B------:R-:W-:Y:S01]  /*dc80*/  FFMA.FTZ R160, R59, R14.reuse, -R30.reuse ;  /* 0x0000000e3ba07223 */ /* 0x180fe2000001081e */
[-CC-:B------:R-:W-:Y:S01]  /*dc90*/  FFMA.FTZ R59, R63, R14.reuse, -R30.reuse ;  /* 0x0000000e3f3b7223 */ /* 0x180fe2000001081e */
[--C-:B------:R-:W-:Y:S01]  /*dca0*/  FFMA.FTZ R162, R57, R14, -R30.reuse ;  /* 0x0000000e39a27223 */ /* 0x100fe2000001081e */
[----:B------:R-:W-:Y:S01]  /*dcb0*/  FMNMX.FTZ R8, R39, R8, !PT ;  /* 0x0000000827087209 */ /* 0x000fe20007810000 */
[-CC-:B------:R-:W-:Y:S01]  /*dcc0*/  FFMA.FTZ R154, R25, R14.reuse, -R30.reuse ;  /* 0x0000000e199a7223 */ /* 0x180fe2000001081e */
[--C-:B------:R-:W-:Y:S01]  /*dcd0*/  FFMA.FTZ R57, R61, R14, -R30.reuse ;  /* 0x0000000e3d397223 */ /* 0x100fe2000001081e */
[----:B------:R-:W2:Y:S01]  /*dce0*/  MUFU.EX2 R166, R166 ;  /* 0x000000a600a67308 */ /* 0x000ea20000000800 */
[----:B------:R-:W-:Y:S01]  /*dcf0*/  FMNMX.FTZ R8, R75, R8, !PT ;  /* 0x000000084b087209 */ /* 0x000fe20007810000 */
[-CC-:B------:R-:W-:Y:S01]  /*dd00*/  FFMA.FTZ R156, R37, R14.reuse, -R30.reuse ;  /* 0x0000000e259c7223 */ /* 0x180fe2000001081e */
[-CC-:B------:R-:W-:Y:S01]  /*dd10*/  FFMA.FTZ R37, R41, R14.reuse, -R30.reuse ;  /* 0x0000000e29257223 */ /* 0x180fe2000001081e */
[--C-:B------:R-:W-:Y:S01]  /*dd20*/  FFMA.FTZ R0, R33, R14, -R30.reuse ;  /* 0x0000000e21007223 */ /* 0x100fe2000001081e */
[----:B------:R-:W-:Y:S01]  /*dd30*/  FMNMX.FTZ R8, R43, R8, !PT ;  /* 0x000000082b087209 */ /* 0x000fe20007810000 */
[-CC-:B------:R-:W-:Y:S01]  /*dd40*/  FFMA.FTZ R33, R49, R14.reuse, -R30.reuse ;  /* 0x0000000e31217223 */ /* 0x180fe2000001081e */
[----:B------:R-:W-:Y:S01]  /*dd50*/  FFMA.FTZ R41, R53, R14, -R30 ;  /* 0x0000000e35297223 */ /* 0x000fe2000001081e */
[----:B------:R-:W3:Y:S01]  /*dd60*/  MUFU.EX2 R55, R55 ;  /* 0x0000003700377308 */ /* 0x000ee20000000800 */
[----:B------:R-:W-:Y:S01]  /*dd70*/  FMNMX.FTZ R8, R73, R8, !PT ;  /* 0x0000000849087209 */ /* 0x000fe20007810000 */
[----:B-1----:R-:W-:Y:S01]  /*dd80*/  FADD.FTZ R25, R164, R51 ;  /* 0x00000033a4197221 */ /* 0x002fe20000010000 */
[----:B------:R-:W-:-:S02]  /*dd90*/  F2FP.BF16.F32.PACK_AB R164, R51, R164 ;  /* 0x000000a433a4723e */ /* 0x000fc400000010ff */
[----:B------:R-:W-:-:S03]  /*dda0*/  FMNMX.FTZ R8, R47, R8, !PT ;  /* 0x000000082f087209 */ /* 0x000fc60007810000 */
[----:B------:R-:W1:Y:S01]  /*ddb0*/  MUFU.EX2 R160, R160 ;  /* 0x000000a000a07308 */ /* 0x000e620000000800 */
[----:B------:R-:W-:-:S04]  /*ddc0*/  FMNMX.FTZ R8, R81, R8, !PT ;  /* 0x0000000851087209 */ /* 0x000fc80007810000 */
[----:B------:R-:W-:-:S03]  /*ddd0*/  FMNMX.FTZ R8, R83, R8, !PT ;  /* 0x0000000853087209 */ /* 0x000fc60007810000 */
[----:B------:R-:W-:Y:S01]  /*dde0*/  MUFU.EX2 R59, R59 ;  /* 0x0000003b003b7308 */ /* 0x000fe20000000800 */
[----:B------:R-:W-:-:S04]  /*ddf0*/  FMNMX.FTZ R8, R79, R8, !PT ;  /* 0x000000084f087209 */ /* 0x000fc80007810000 */
[----:B------:R-:W-:-:S03]  /*de00*/  FMNMX.FTZ R8, R85, R8, !PT ;  /* 0x0000000855087209 */ /* 0x000fc60007810000 */
[----:B------:R-:W-:Y:S02]  /*de10*/  MUFU.EX2 R162, R162 ;  /* 0x000000a200a27308 */ /* 0x000fe40000000800 */
[----:B------:R-:W4:Y:S06]  /*de20*/  SHFL.BFLY PT, R65, R8, 0x2, 0x1f ;  /* 0x0c401f0008417f89 */ /* 0x000f2c00000e0000 */
[----:B------:R-:W-:Y:S08]  /*de30*/  MUFU.EX2 R57, R57 ;  /* 0x0000003900397308 */ /* 0x000ff00000000800 */
[----:B------:R-:W-:Y:S08]  /*de40*/  MUFU.EX2 R156, R156 ;  /* 0x0000009c009c7308 */ /* 0x000ff00000000800 */
[----:B------:R-:W-:Y:S01]  /*de50*/  MUFU.EX2 R37, R37 ;  /* 0x0000002500257308 */ /* 0x000fe20000000800 */
[----:B----4-:R-:W-:-:S05]  /*de60*/  FMNMX.FTZ R65, R8, R65, !PT ;  /* 0x0000004108417209 */ /* 0x010fca0007810000 */
[----:B------:R-:W4:Y:S02]  /*de70*/  SHFL.BFLY PT, R20, R65, 0x1, 0x1f ;  /* 0x0c201f0041147f89 */ /* 0x000f2400000e0000 */
[----:B------:R-:W-:Y:S08]  /*de80*/  MUFU.EX2 R158, R158 ;  /* 0x0000009e009e7308 */ /* 0x000ff00000000800 */
[----:B------:R-:W-:Y:S08]  /*de90*/  MUFU.EX2 R29, R29 ;  /* 0x0000001d001d7308 */ /* 0x000ff00000000800 */
[----:B------:R-:W-:Y:S01]  /*dea0*/  MUFU.EX2 R0, R0 ;  /* 0x0000000000007308 */ /* 0x000fe20000000800 */
[----:B----4-:R-:W-:-:S07]  /*deb0*/  FMNMX.FTZ R20, R65, R20, !PT ;  /* 0x0000001441147209 */ /* 0x010fce0007810000 */
[----:B------:R-:W-:Y:S01]  /*dec0*/  MUFU.EX2 R33, R33 ;  /* 0x0000002100217308 */ /* 0x000fe20000000800 */
[C---:B------:R-:W-:Y:S01]  /*ded0*/  FSETP.NEU.FTZ.AND P3, PT, R20.reuse, -INF , PT ;  /* 0xff8000001400780b */ /* 0x040fe20003f7d000 */
[----:B------:R-:W-:-:S06]  /*dee0*/  FMUL.FTZ R8, R20, R14 ;  /* 0x0000000e14087220 */ /* 0x000fcc0000410000 */
[----:B------:R-:W-:Y:S01]  /*def0*/  MUFU.EX2 R154, R154 ;  /* 0x0000009a009a7308 */ /* 0x000fe20000000800 */
[----:B------:R-:W-:Y:S02]  /*df00*/  FSEL R28, R8, RZ, P3 ;  /* 0x000000ff081c7208 */ /* 0x000fe40001800000 */
[----:B------:R-:W-:-:S03]  /*df10*/  PLOP3.LUT P3, PT, PT, PT, UP0, 0x40, 0x0 ;  /* 0x000000000000781c */ /* 0x000fc60003f6e808 */
[-CC-:B------:R-:W-:Y:S01]  /*df20*/  FFMA.FTZ R165, R26, R14.reuse, -R28.reuse ;  /* 0x0000000e1aa57223 */ /* 0x180fe2000001081c */
[-CC-:B------:R-:W-:Y:S01]  /*df30*/  FFMA.FTZ R8, R67, R14.reuse, -R28.reuse ;  /* 0x0000000e43087223 */ /* 0x180fe2000001081c */
[-CC-:B------:R-:W-:Y:S01]  /*df40*/  FFMA.FTZ R167, R27, R14.reuse, -R28.reuse ;  /* 0x0000000e1ba77223 */ /* 0x180fe2000001081c */
[-CC-:B------:R-:W-:Y:S01]  /*df50*/  FFMA.FTZ R31, R31, R14.reuse, -R28.reuse ;  /* 0x0000000e1f1f7223 */ /* 0x180fe2000001081c */
[-CC-:B------:R-:W-:Y:S01]  /*df60*/  FFMA.FTZ R69, R69, R14.reuse, -R28.reuse ;  /* 0x0000000e45457223 */ /* 0x180fe2000001081c */
[----:B--2---:R-:W-:Y:S01]  /*df70*/  FADD.FTZ R26, R166, R25 ;  /* 0x00000019a61a7221 */ /* 0x004fe20000010000 */
[----:B------:R-:W-:Y:S01]  /*df80*/  MUFU.EX2 R165, R165 ;  /* 0x000000a500a57308 */ /* 0x000fe20000000800 */
[-C--:B------:R-:W-:Y:S01]  /*df90*/  FFMA.FTZ R35, R35, R14.reuse, -R28 ;  /* 0x0000000e23237223 */ /* 0x080fe2000001081c */
[----:B------:R-:W-:Y:S02]  /*dfa0*/  IMAD.MOV.U32 R27, RZ, RZ, R195 ;  /* 0x000000ffff1b7224 */ /* 0x000fe400078e00c3 */
[----:B---3--:R-:W-:Y:S01]  /*dfb0*/  FADD.FTZ R25, R55, R26 ;  /* 0x0000001a37197221 */ /* 0x008fe20000010000 */
[-C--:B------:R-:W-:Y:S01]  /*dfc0*/  FFMA.FTZ R71, R71, R14.reuse, -R28 ;  /* 0x0000000e47477223 */ /* 0x080fe2000001081c */
[----:B0-----:R-:W-:Y:S01]  /*dfd0*/  @P2 SHF.R.U32.HI R27, RZ, R45, R24 ;  /* 0x0000002dff1b2219 */ /* 0x001fe20000011618 */
[----:B------:R-:W-:Y:S01]  /*dfe0*/  FFMA.FTZ R39, R39, R14, -R28 ;  /* 0x0000000e27277223 */ /* 0x000fe2000001081c */
[----:B-1----:R-:W-:Y:S01]  /*dff0*/  FADD.FTZ R38, R160, R25 ;  /* 0x00000019a0267221 */ /* 0x002fe20000010000 */
[----:B------:R-:W0:Y:S01]  /*e000*/  MUFU.EX2 R8, R8 ;  /* 0x0000000800087308 */ /* 0x000e220000000800 */
[----:B------:R-:W-:-:S02]  /*e010*/  IMAD.MOV.U32 R25, RZ, RZ, 0x40000040 ;  /* 0x40000040ff197424 */ /* 0x000fc400078e00ff */
        /* <DEDUP_REMOVED lines=8> */
[----:B------:R-:W-:Y:S01]  /*e0a0*/  FFMA.FTZ R85, R85, R14, -R28 ;  /* 0x0000000e55557223 */ /* 0x000fe2000001081c */
[----:B------:R-:W-:Y:S01]  /*e0b0*/  IMAD.IADD R169, R152, 0x1, R27 ;  /* 0x0000000198a97824 */ /* 0x000fe200078e021b */
[----:B------:R-:W-:Y:S01]  /*e0c0*/  R2UR UR7, R25 ;  /* 0x00000000190772ca */ /* 0x000fe200000e0000 */
[----:B------:R-:W-:Y:S01]  /*e0d0*/  IMAD.MOV.U32 R27, RZ, RZ, 0x40000040 ;  /* 0x40000040ff1b7424 */ /* 0x000fe200078e00ff */
[----:B------:R-:W-:Y:S01]  /*e0e0*/  F2FP.BF16.F32.PACK_AB R166, R55, R166 ;  /* 0x000000a637a6723e */ /* 0x000fe200000010ff */
[----:B------:R-:W-:Y:S01]  /*e0f0*/  IMAD R24, R19, 0x1000, R194 ;  /* 0x0000100013187824 */ /* 0x000fe200078e02c2 */
[----:B------:R2:W3:Y:S01]  /*e100*/  MUFU.EX2 R30, R31 ;  /* 0x0000001f001e7308 */ /* 0x0004e20000000800 */
[----:B0-----:R-:W-:Y:S01]  /*e110*/  FADD.FTZ R28, R165, R8 ;  /* 0x00000008a51c7221 */ /* 0x001fe20000010000 */
[----:B------:R-:W-:Y:S01]  /*e120*/  R2UR UR11, R27 ;  /* 0x000000001b0b72ca */ /* 0x000fe200000e0000 */
[C---:B------:R-:W-:Y:S01]  /*e130*/  VIADD R26, R24.reuse, 0x80 ;  /* 0x00000080181a7836 */ /* 0x040fe20000000000 */
[----:B------:R-:W-:-:S02]  /*e140*/  R2UR UR6, R24 ;  /* 0x00000000180672ca */ /* 0x000fc400000e0000 */
[----:B------:R-:W-:Y:S02]  /*e150*/  F2FP.BF16.F32.PACK_AB R165, R8, R165 ;  /* 0x000000a508a5723e */ /* 0x000fe400000010ff */
[----:B------:R-:W0:Y:S01]  /*e160*/  MUFU.EX2 R69, R69 ;  /* 0x0000004500457308 */ /* 0x000e220000000800 */
[----:B--2---:R-:W-:Y:S01]  /*e170*/  FADD.FTZ R31, R59, R38 ;  /* 0x000000263b1f7221 */ /* 0x004fe20000010000 */
[----:B-1----:R-:W-:Y:S01]  /*e180*/  FADD.FTZ R25, R167, R28 ;  /* 0x0000001ca7197221 */ /* 0x002fe20000010000 */
[----:B------:R-:W-:Y:S01]  /*e190*/  R2UR UR10, R26 ;  /* 0x000000001a0a72ca */ /* 0x000fe200000e0000 */
[----:B------:R-:W-:Y:S02]  /*e1a0*/  VIADD R26, R24, 0x100 ;  /* 0x00000100181a7836 */ /* 0x000fe40000000000 */
[----:B------:R-:W-:Y:S01]  /*e1b0*/  FADD.FTZ R40, R162, R31 ;  /* 0x0000001fa2287221 */ /* 0x000fe20000010000 */
[----:B------:R-:W-:Y:S01]  /*e1c0*/  VIADD R24, R24, 0x180 ;  /* 0x0000018018187836 */ /* 0x000fe20000000000 */
[----:B------:R-:W-:Y:S01]  /*e1d0*/  F2FP.BF16.F32.PACK_AB R160, R59, R160 ;  /* 0x000000a03ba0723e */ /* 0x000fe200000010ff */
[----:B------:R-:W1:Y:S01]  /*e1e0*/  MUFU.EX2 R32, R35 ;  /* 0x0000002300207308 */ /* 0x000e620000000800 */
[----:B---3--:R-:W-:Y:S01]  /*e1f0*/  FADD.FTZ R38, R30, R25 ;  /* 0x000000191e267221 */ /* 0x008fe20000010000 */
[----:B------:R-:W-:Y:S01]  /*e200*/  FADD.FTZ R27, R57, R40 ;  /* 0x00000028391b7221 */ /* 0x000fe20000010000 */
[----:B------:R-:W-:-:S02]  /*e210*/  R2UR UR18, R24 ;  /* 0x00000000181272ca */ /* 0x000fc400000e0000 */
[----:B------:R-:W-:Y:S01]  /*e220*/  R2UR UR14, R26 ;  /* 0x000000001a0e72ca */ /* 0x000fe200000e0000 */
[----:B------:R-:W-:Y:S01]  /*e230*/  FADD.FTZ R40, R156, R27 ;  /* 0x0000001b9c287221 */ /* 0x000fe20000010000 */
[----:B------:R-:W-:Y:S01]  /*e240*/  IMAD.MOV.U32 R27, RZ, RZ, 0x40000040 ;  /* 0x40000040ff1b7424 */ /* 0x000fe200078e00ff */
[----:B------:R-:W2:Y:S01]  /*e250*/  MUFU.EX2 R71, R71 ;  /* 0x0000004700477308 */ /* 0x000ea20000000800 */
[----:B0-----:R-:W-:Y:S01]  /*e260*/  FADD.FTZ R25, R69, R38 ;  /* 0x0000002645197221 */ /* 0x001fe20000010000 */
[----:B------:R-:W-:Y:S01]  /*e270*/  FADD.FTZ R31, R37, R40 ;  /* 0x00000028251f7221 */ /* 0x000fe20000010000 */
[----:B------:R-:W-:Y:S02]  /*e280*/  F2FP.BF16.F32.PACK_AB R167, R30, R167 ;  /* 0x000000a71ea7723e */ /* 0x000fe400000010ff */
[----:B------:R-:W-:Y:S01]  /*e290*/  R2UR UR15, R27 ;  /* 0x000000001b0f72ca */ /* 0x000fe200000e0000 */
[----:B------:R-:W-:Y:S01]  /*e2a0*/  FADD.FTZ R40, R158, R31 ;  /* 0x0000001f9e287221 */ /* 0x000fe20000010000 */
[----:B------:R-:W-:Y:S01]  /*e2b0*/  F2FP.BF16.F32.PACK_AB R162, R57, R162 ;  /* 0x000000a239a2723e */ /* 0x000fe200000010ff */
[----:B------:R-:W0:Y:S01]  /*e2c0*/  MUFU.EX2 R34, R39 ;  /* 0x0000002700227308 */ /* 0x000e220000000800 */
[C---:B-1----:R-:W-:Y:S01]  /*e2d0*/  FADD.FTZ R38, R32.reuse, R25 ;  /* 0x0000001920267221 */ /* 0x042fe20000010000 */
[----:B------:R-:W-:Y:S01]  /*e2e0*/  IMAD.MOV.U32 R25, RZ, RZ, 0x40000040 ;  /* 0x40000040ff197424 */ /* 0x000fe200078e00ff */
[----:B------:R-:W-:Y:S01]  /*e2f0*/  F2FP.BF16.F32.PACK_AB R161, R32, R69 ;  /* 0x0000004520a1723e */ /* 0x000fe200000010ff */
[----:B------:R-:W-:Y:S01]  /*e300*/  STSM.16.M88.4 [R199+0x36400], R164 ;  /* 0x036400a4c7007844 */ /* 0x000fe20000000200 */
[----:B------:R-:W-:-:S02]  /*e310*/  F2FP.BF16.F32.PACK_AB R156, R37, R156 ;  /* 0x0000009c259c723e */ /* 0x000fc400000010ff */
[----:B------:R-:W-:Y:S01]  /*e320*/  R2UR UR19, R25 ;  /* 0x00000000191372ca */ /* 0x000fe200000e0000 */
[----:B------:R-:W1:Y:S01]  /*e330*/  MUFU.EX2 R75, R75 ;  /* 0x0000004b004b7308 */ /* 0x000e620000000800 */
[----:B--2---:R-:W-:Y:S01]  /*e340*/  FADD.FTZ R27, R71, R38 ;  /* 0x00000026471b7221 */ /* 0x004fe20000010000 */
[----:B------:R-:W-:Y:S02]  /*e350*/  F2FP.BF16.F32.PACK_AB R158, R29, R158 ;  /* 0x0000009e1d9e723e */ /* 0x000fe400000010ff */
[----:B------:R-:W-:-:S04]  /*e360*/  F2FP.BF16.F32.PACK_AB R152, R33, R0 ;  /* 0x000000002198723e */ /* 0x000fc800000010ff */
[----:B------:R-:W2:Y:S01]  /*e370*/  MUFU.EX2 R36, R43 ;  /* 0x0000002b00247308 */ /* 0x000ea20000000800 */
[C---:B0-----:R-:W-:Y:S01]  /*e380*/  FADD.FTZ R38, R34.reuse, R27 ;  /* 0x0000001b22267221 */ /* 0x041fe20000010000 */
[----:B------:R-:W-:Y:S01]  /*e390*/  FADD.FTZ R27, R29, R40 ;  /* 0x000000281d1b7221 */ /* 0x000fe20000010000 */
[----:B------:R-:W-:-:S05]  /*e3a0*/  F2FP.BF16.F32.PACK_AB R163, R34, R71 ;  /* 0x0000004722a3723e */ /* 0x000fca00000010ff */
[----:B------:R-:W0:Y:S01]  /*e3b0*/  MUFU.EX2 R73, R73 ;  /* 0x0000004900497308 */ /* 0x000e220000000800 */
[----:B-1----:R-:W-:Y:S01]  /*e3c0*/  FADD.FTZ R25, R75, R38 ;  /* 0x000000264b197221 */ /* 0x002fe20000010000 */
[----:B------:R-:W-:Y:S01]  /*e3d0*/  FADD.FTZ R38, R0, R27 ;  /* 0x0000001b00267221 */ /* 0x000fe20000010000 */
[----:B------:R-:W-:Y:S03]  /*e3e0*/  STSM.16.M88.4 [R216], R160 ;  /* 0x000000a0d8007844 */ /* 0x000fe60000000200 */
        /* <DEDUP_REMOVED lines=9> */
[----:B------:R-:W-:-:S05]  /*e480*/  F2FP.BF16.F32.PACK_AB R159, R28, R73 ;  /* 0x000000491c9f723e */ /* 0x000fca00000010ff */
[----:B------:R-:W-:Y:S01]  /*e490*/  STSM.16.M88.4 [R214], R156 ;  /* 0x0000009cd6007844 */ /* 0x000fe20000000200 */
[----:B------:R-:W1:Y:S01]  /*e4a0*/  MUFU.EX2 R41, R41 ;  /* 0x0000002900297308 */ /* 0x000e620000000800 */
[----:B--2---:R-:W-:-:S07]  /*e4b0*/  FADD.FTZ R25, R81, R38 ;  /* 0x0000002651197221 */ /* 0x004fce0000010000 */
[----:B------:R-:W2:Y:S01]  /*e4c0*/  MUFU.EX2 R79, R79 ;  /* 0x0000004f004f7308 */ /* 0x000ea20000000800 */
[C---:B0-----:R-:W-:Y:S01]  /*e4d0*/  FADD.FTZ R8, R26.reuse, R25 ;  /* 0x000000191a087221 */ /* 0x041fe20000010000 */
[----:B------:R-:W-:-:S06]  /*e4e0*/  F2FP.BF16.F32.PACK_AB R153, R26, R81 ;  /* 0x000000511a99723e */ /* 0x000fcc00000010ff */
[----:B------:R-:W0:Y:S01]  /*e4f0*/  MUFU.EX2 R24, R85 ;  /* 0x0000005500187308 */ /* 0x000e220000000800 */
[C---:B-1----:R-:W-:Y:S01]  /*e500*/  F2FP.BF16.F32.PACK_AB R154, R41.reuse, R154 ;  /* 0x0000009a299a723e */ /* 0x042fe200000010ff */
[----:B------:R-:W-:Y:S01]  /*e510*/  FADD.FTZ R0, R41, R40 ;  /* 0x0000002829007221 */ /* 0x000fe20000010000 */
[----:B--2---:R-:W-:Y:S01]  /*e520*/  FADD.FTZ R25, R79, R8 ;  /* 0x000000084f197221 */ /* 0x004fe20000010000 */
[----:B0-----:R-:W-:-:S03]  /*e530*/  F2FP.BF16.F32.PACK_AB R155, R24, R79 ;  /* 0x0000004f189b723e */ /* 0x001fc600000010ff */
[----:B------:R-:W-:Y:S02]  /*e540*/  FADD.FTZ R8, R24, R25 ;  /* 0x0000001918087221 */ /* 0x000fe40000010000 */
[----:B------:R0:W-:Y:S01]  /*e550*/  STSM.16.M88.4 [R215], R152 ;  /* 0x00000098d7007844 */ /* 0x0001e20000000200 */
[----:B------:R-:W-:-:S06]  /*e560*/  WARPGROUP.ARRIVE ;  /* 0x00000000000079c5 */ /* 0x000fcc0000000000 */
        /* <DEDUP_REMOVED lines=14> */
[----:B------:R1:W-:Y:S06]  /*e650*/  MEMBAR.ALL.CTA ;  /* 0x0000000000007992 */ /* 0x0003ec0000008000 */
[----:B-1----:R-:W1:Y:S01]  /*e660*/  FENCE.VIEW.ASYNC.S ;  /* 0x00000000000073c6 */ /* 0x002e620000000000 */
[----:B0-----:R-:W-:Y:S01]  /*e670*/  VIADD R152, R169, UR4 ;  /* 0x00000004a9987c36 */ /* 0x001fe20008000000 */
[----:B-1----:R-:W-:Y:S01]  /*e680*/  NOP ;  /* 0x0000000000007918 */ /* 0x002fe20000000000 */
        /* <DEDUP_REMOVED lines=16> */
.L_x_6598:
[----:B------:R-:W-:-:S06]  /*e790*/  UISETP.NE.AND UP0, UPT, UR5, 0x1, UPT ;  /* 0x000000010500788c */ /* 0x000fcc000bf05270 */
[----:B------:R-:W-:-:S05]  /*e7a0*/  PLOP3.LUT P3, PT, PT, PT, UP0, 0x80, 0x0 ;  /* 0x000000000000781c */ /* 0x000fca0003f6f008 */
[----:B------:R-:W-:-:S08]  /*e7b0*/  @UP0 ULDC.64 UR6, c[0x0][0xae0] ;  /* 0x0002b80000060ab9 */ /* 0x000fd00000000a00 */
[----:B------:R-:W-:-:S05]  /*e7c0*/  @P3 IMAD.HI.U32 R154, R153, UR6, RZ ;  /* 0x00000006999a3c27 */ /* 0x000fca000f8e00ff */
[----:B------:R-:W-:-:S07]  /*e7d0*/  @P3 SHF.R.U32.HI R153, RZ, UR7, R154 ;  /* 0x00000007ff993c19 */ /* 0x000fce000801169a */
.L_x_6599:
[----:B------:R-:W-:Y:S05]  /*e7e0*/  BSYNC B0 ;  /* 0x0000000000007941 */ /* 0x000fea0003800000 */
.L_x_6597:
[----:B------:R-:W-:-:S04]  /*e7f0*/  IMAD.U32 R154, RZ, RZ, UR5 ;  /* 0x00000005ff9a7e24 */ /* 0x000fc8000f8e00ff */
[----:B------:R-:W-:-:S05]  /*e800*/  IMAD R154, R153, R154, UR5 ;  /* 0x00000005999a7e24 */ /* 0x000fca000f8e029a */
[----:B------:R-:W-:-:S07]  /*e810*/  VIMNMX R152, R152, R154, PT ;  /* 0x0000009a98987248 */ /* 0x000fce0003fe0100 */
.L_x_6596:
[----:B------:R-:W-:Y:S01]  /*e820*/  SHF.R.S32.HI R153, RZ, 0x1f, R152 ;  /* 0x0000001fff997819 */ /* 0x000fe20000011498 */
[----:B------:R-:W-:Y:S01]  /*e830*/  ULDC UR42, c[0x0][0xadc] ;  /* 0x0002b700002a7ab9 */ /* 0x000fe20000000800 */
[----:B------:R-:W-:Y:S01]  /*e840*/  ULDC UR39, c[0x0][0xadc] ;  /* 0x0002b70000277ab9 */ /* 0x000fe20000000800 */
[----:B------:R-:W-:Y:S01]  /*e850*/  ULDC UR43, c[0x0][0xad4] ;  /* 0x0002b500002b7ab9 */ /* 0x000fe20000000800 */
[----:B------:R-:W-:Y:S01]  /*e860*/  LEA.HI R153, R153, R152, RZ, 0x6 ;  /* 0x0000009899997211 */ /* 0x000fe200078f30ff */
[----:B------:R-:W-:Y:S01]  /*e870*/  ULDC UR45, c[0x0][0xad4] ;  /* 0x0002b500002d7ab9 */ /* 0x000fe20000000800 */
[----:B------:R-:W-:Y:S01]  /*e880*/  ULDC UR38, c[0x0][0xa80] ;  /* 0x0002a00000267ab9 */ /* 0x000fe20000000800 */
[----:B------:R-:W-:Y:S01]  /*e890*/  ULDC UR41, c[0x0][0xa80] ;  /* 0x0002a00000297ab9 */ /* 0x000fe20000000800 */
[----:B------:R-:W-:Y:S01]  /*e8a0*/  SHF.R.S32.HI R153, RZ, 0x6, R153 ;  /* 0x00000006ff997819 */ /* 0x000fe20000011499 */
[----:B------:R-:W-:Y:S01]  /*e8b0*/  ULDC UR40, c[0x0][0xa80] ;  /* 0x0002a00000287ab9 */ /* 0x000fe20000000800 */
[----:B------:R-:W-:Y:S01]  /*e8c0*/  ULDC UR46, c[0x0][0xad8] ;  /* 0x0002b600002e7ab9 */ /* 0x000fe20000000800 */
[----:B------:R-:W-:Y:S01]  /*e8d0*/  ULDC UR44, c[0x0][0xad8] ;  /* 0x0002b600002c7ab9 */ /* 0x000fe20000000800 */
[----:B------:R-:W-:Y:S01]  /*e8e0*/  VIMNMX R212, R219, R153, !PT ;  /* 0x00000099dbd47248 */ /* 0x000fe20007fe0100 */
[----:B------:R-:W-:Y:S03]  /*e8f0*/  BSSY B1, `(.L_x_6600) ;  /* 0x00003d7000017945 */ /* 0x000fe60003800000 */
[----:B------:R-:W-:-:S13]  /*e900*/  ISETP.GE.AND P3, PT, R15, R212, PT ;  /* 0x000000d40f00720c */ /* 0x000fda0003f66270 */
[----:B------:R-:W-:Y:S05]  /*e910*/  @!P3 BRA `(.L_x_6601) ;  /* 0x0000003c0050b947 */ /* 0x000fea0003800000 */
[----:B------:R-:W-:Y:S01]  /*e920*/  BSSY B0, `(.L_x_6602) ;  /* 0x00003cf000007945 */ /* 0x000fe20003800000 */
.L_x_6621:
[----:B------:R-:W-:-:S05]  /*e930*/  VIADD R200, R19, 0x1 ;  /* 0x0000000113c87836 */ /* 0x000fca0000000000 */
[----:B------:R-:W-:-:S04]  /*e940*/  ISETP.NE.AND P3, PT, R200, 0x2, PT ;  /* 0x00000002c800780c */ /* 0x000fc80003f65270 */
[----:B------:R-:W-:Y:S02]  /*e950*/  SEL R14, RZ, 0x1, P3 ;  /* 0x00000001ff0e7807 */ /* 0x000fe40001800000 */
[----:B------:R-:W-:Y:S02]  /*e960*/  SEL R200, R200, RZ, P3 ;  /* 0x000000ffc8c87207 */ /* 0x000fe40001800000 */
[----:B------:R-:W-:Y:S01]  /*e970*/  LOP3.LUT R22, R22, R14, RZ, 0x3c, !PT ;  /* 0x0000000e16167212 */ /* 0x000fe200078e3cff */
[----:B--2---:R-:W-:Y:S06]  /*e980*/  @!P0 BRA `(.L_x_6603) ;  /* 0x0000000000048947 */ /* 0x004fec0003800000 */
[----:B------:R-:W-:Y:S01]  /*e990*/  BPT.TRAP 0x1 ;  /* 0x000000040000795c */ /* 0x000fe20000300000 */
.L_x_6603:
[----:B------:R-:W-:Y:S01]  /*e9a0*/  IMAD R201, R200, 0x8, R18 ;  /* 0x00000008c8c97824 */ /* 0x000fe200078e0212 */
[----:B------:R-:W-:-:S04]  /*e9b0*/  SHF.L.U32 R14, R22, 0x1f, RZ ;  /* 0x0000001f160e7819 */ /* 0x000fc800000006ff */
[----:B------:R0:W1:Y:S01]  /*e9c0*/  SYNCS.PHASECHK.TRANS64.TRYWAIT P3, [R201+URZ+0x38830], R14 ;  /* 0x0388300ec90075a7 */ /* 0x000062000806017f */
[----:B------:R-:W-:Y:S05]  /*e9d0*/  @!P0 BRA `(.L_x_6604) ;  /* 0x0000000000048947 */ /* 0x000fea0003800000 */
[----:B------:R-:W-:Y:S01]  /*e9e0*/  BPT.TRAP 0x1 ;  /* 0x000000040000795c */ /* 0x000fe20000300000 */
.L_x_6604:
[----:B------:R-:W-:Y:S01]  /*e9f0*/  BSSY B2, `(.L_x_6605) ;  /* 0x0000006000027945 */ /* 0x000fe20003800000 */
[----:B------:R-:W-:Y:S02]  /*ea00*/  IMAD R156, R200, 0x200, R191 ;  /* 0x00000200c89c7824 */ /* 0x000fe400078e02bf */
[----:B------:R-:W-:Y:S01]  /*ea10*/  IMAD.MOV.U32 R157, RZ, RZ, 0x40000040 ;  /* 0x40000040ff9d7424 */ /* 0x000fe200078e00ff */
[----:B-1----:R-:W-:Y:S06]  /*ea20*/  @P3 BRA `(.L_x_6606) ;  /* 0x0000000000083947 */ /* 0x002fec0003800000 */
[----:B------:R-:W1:Y:S02]  /*ea30*/  SYNCS.PHASECHK.TRANS64.TRYWAIT P3, [R201+URZ+0x38830], R14 ;  /* 0x0388300ec90075a7 */ /* 0x000e64000806017f */
[----:B-1----:R-:W-:Y:S05]  /*ea40*/  @!P3 BRA `(.L_x_6607) ;  /* 0x000001c0000cb947 */ /* 0x002fea0003800000 */
.L_x_6606:
[----:B------:R-:W-:Y:S05]  /*ea50*/  BSYNC B2 ;  /* 0x0000000000027941 */ /* 0x000fea0003800000 */
.L_x_6605:
        /* <DEDUP_REMOVED lines=36> */
.L_x_6608:
[----:B------:R2:W3:Y:S01]  /*eca0*/  SYNCS.PHASECHK.TRANS64.TRYWAIT P3, [R201+URZ+0x38850], R14 ;  /* 0x0388500ec90075a7 */ /* 0x0004e2000806017f */
[----:B------:R-:W-:Y:S05]  /*ecb0*/  @!P0 BRA `(.L_x_6609) ;  /* 0x0000000000048947 */ /* 0x000fea0003800000 */
[----:B------:R-:W-:Y:S01]  /*ecc0*/  BPT.TRAP 0x1 ;  /* 0x000000040000795c */ /* 0x000fe20000300000 */
.L_x_6609:
[----:B------:R-:W-:Y:S04]  /*ecd0*/  BSSY B2, `(.L_x_6610) ;  /* 0x0000004000027945 */ /* 0x000fe80003800000 */
[----:B---3--:R-:W-:Y:S05]  /*ece0*/  @P3 BRA `(.L_x_6611) ;  /* 0x0000000000083947 */ /* 0x008fea0003800000 */
[----:B------:R-:W3:Y:S02]  /*ecf0*/  SYNCS.PHASECHK.TRANS64.TRYWAIT P3, [R201+URZ+0x38850], R14 ;  /* 0x0388500ec90075a7 */ /* 0x000ee4000806017f */
[----:B---3--:R-:W-:Y:S05]  /*ed00*/  @!P3 BRA `(.L_x_6612) ;  /* 0x000001bc0070b947 */ /* 0x008fea0003800000 */
.L_x_6611:
[----:B------:R-:W-:Y:S05]  /*ed10*/  BSYNC B2 ;  /* 0x0000000000027941 */ /* 0x000fea0003800000 */
.L_x_6610:
[----:B------:R-:W-:Y:S01]  /*ed20*/  IMAD R202, R200, 0x1000, R192 ;  /* 0x00001000c8ca7824 */ /* 0x000fe200078e02c0 */
[----:B------:R-:W-:Y:S01]  /*ed30*/  R2UR UR4, R2 ;  /* 0x00000000020472ca */ /* 0x000fe200000e0000 */
[----:B------:R-:W-:Y:S01]  /*ed40*/  IMAD.MOV.U32 R203, RZ, RZ, 0x40000040 ;  /* 0x40000040ffcb7424 */ /* 0x000fe200078e00ff */
[----:B------:R-:W-:Y:S01]  /*ed50*/  R2UR UR5, R3 ;  /* 0x00000000030572ca */ /* 0x000fe200000e0000 */
[----:B------:R-:W-:Y:S01]  /*ed60*/  WARPGROUP.ARRIVE ;  /* 0x00000000000079c5 */ /* 0x000fe20000000000 */
[----:B------:R-:W-:Y:S01]  /*ed70*/  R2UR UR6, R202 ;  /* 0x00000000ca0672ca */ /* 0x000fe200000e0000 */
[----:B------:R-:W-:Y:S01]  /*ed80*/  VIADD R204, R2, 0x2 ;  /* 0x0000000202cc7836 */ /* 0x000fe20000000000 */
[----:B------:R-:W-:Y:S01]  /*ed90*/  R2UR UR7, R203 ;  /* 0x00000000cb0772ca */ /* 0x000fe200000e0000 */
[----:B------:R-:W-:Y:S02]  /*eda0*/  IMAD.MOV.U32 R205, RZ, RZ, 0x40000040 ;  /* 0x40000040ffcd7424 */ /* 0x000fe400078e00ff */
[----:B------:R-:W4:Y:S01]  /*edb0*/  S2R R21, SR_TID.X ;  /* 0x0000000000157919 */ /* 0x000f220000002100 */
[----:B------:R-:W-:Y:S01]  /*edc0*/  VIADD R206, R202, 0x800 ;  /* 0x00000800cace7836 */ /* 0x000fe20000000000 */
[----:B------:R-:W-:Y:S01]  /*edd0*/  UISETP.NE.AND UP0, UPT, UR48, URZ, UPT ;  /* 0x0000003f3000728c */ /* 0x000fe2000bf05270 */
[----:B------:R-:W-:-:S02]  /*ede0*/  VIADD R207, R2, 0x800 ;  /* 0x0000080002cf7836 */ /* 0x000fc40000000000 */
[----:B------:R-:W-:Y:S02]  /*edf0*/  IMAD.IADD R213, R218, 0x1, R195 ;  /* 0x00000001dad57824 */ /* 0x000fe400078e02c3 */
[----:B------:R-:W-:Y:S02]  /*ee00*/  VIADD R210, R202, 0xe00 ;  /* 0x00000e00cad27836 */ /* 0x000fe40000000000 */
[----:B------:R-:W-:Y:S01]  /*ee10*/  IMAD.MOV.U32 R209, RZ, RZ, 0x40000040 ;  /* 0x40000040ffd17424 */ /* 0x000fe200078e00ff */
[----:B------:R-:W-:Y:S01]  /*ee20*/  HGMMA.64x64x16.F32.BF16 R152, gdesc[UR4], R152, gsb0 ;  /* 0x00e00000049879f0 */ /* 0x000fe20008001898 */
[----:B------:R-:W-:Y:S01]  /*ee30*/  R2UR UR4, R204 ;  /* 0x00000000cc0472ca */ /* 0x000fe200000e0000 */
[----:B------:R-:W-:Y:S01]  /*ee40*/  VIADD R204, R202, 0x2 ;  /* 0x00000002cacc7836 */ /* 0x000fe20000000000 */
[----:B------:R-:W-:Y:S01]  /*ee50*/  R2UR UR5, R205 ;  /* 0x00000000cd0572ca */ /* 0x000fe200000e0000 */
[----:B------:R-:W-:Y:S02]  /*ee60*/  IMAD.MOV.U32 R205, RZ, RZ, 0x40000040 ;  /* 0x40000040ffcd7424 */ /* 0x000fe400078e00ff */
[----:B------:R-:W-:Y:S01]  /*ee70*/  IMAD.MOV.U32 R211, RZ, RZ, 0x40000040 ;  /* 0x40000040ffd37424 */ /* 0x000fe200078e00ff */
[----:B------:R-:W-:Y:S01]  /*ee80*/  R2UR UR6, R204 ;  /* 0x00000000cc0672ca */ /* 0x000fe200000e0000 */
[----:B------:R-:W-:Y:S01]  /*ee90*/  VIADD R204, R2, 0x4 ;  /* 0x0000000402cc7836 */ /* 0x000fe20000000000 */
[----:B------:R-:W-:Y:S01]  /*eea0*/  R2UR UR7, R205 ;  /* 0x00000000cd0772ca */ /* 0x000fe200000e0000 */
[----:B------:R-:W-:Y:S01]  /*eeb0*/  IMAD.MOV.U32 R205, RZ, RZ, 0x40000040 ;  /* 0x40000040ffcd7424 */ /* 0x000fe200078e00ff */
[----:B----4-:R-:W-:-:S05]  /*eec0*/  SHF.R.U32.HI R21, RZ, 0x7, R21 ;  /* 0x00000007ff157819 */ /* 0x010fca0000011615 */
[----:B0123--:R-:W0:Y:S02]  /*eed0*/  SHFL.IDX PT, R14, R21, RZ, 0x1f ;  /* 0x00001fff150e7589 */ /* 0x00fe2400000e0000 */
[----:B0-----:R-:W-:Y:S01]  /*eee0*/  ISETP.GT.AND P3, PT, R14, 0x7f, PT ;  /* 0x0000007f0e00780c */ /* 0x001fe20003f64270 */
[----:B------:R-:W-:-:S03]  /*eef0*/  IMAD.MOV.U32 R14, RZ, RZ, 0x4 ;  /* 0x00000004ff0e7424 */ /* 0x000fc600078e00ff */
[----:B------:R-:W-:Y:S02]  /*ef00*/  SEL R203, RZ, 0x2, !P3 ;  /* 0x00000002ffcb7807 */ /* 0x000fe40005800000 */
[C---:B------:R-:W-:Y:S02]  /*ef10*/  SEL R21, R14.reuse, 0x2, P3 ;  /* 0x000000020e157807 */ /* 0x040fe40001800000 */
[----:B------:R-:W-:-:S03]  /*ef20*/  SEL R14, R14, 0x6, !P3 ;  /* 0x000000060e0e7807 */ /* 0x000fc60005800000 */
[----:B------:R-:W-:Y:S01]  /*ef30*/  IMAD.IADD R208, R21, 0x1, R210 ;  /* 0x0000000115d07824 */ /* 0x000fe200078e02d2 */
        /* <DEDUP_REMOVED lines=176> */
[----:B------:R-:W-:-:S05]  /*fa40*/  IMAD.MOV.U32 R207, RZ, RZ, 0xa00 ;  /* 0x00000a00ffcf7424 */ /* 0x000fca00078e00ff */
[----:B------:R-:W-:-:S04]  /*fa50*/  SEL R207, R207, 0x980, P3 ;  /* 0x00000980cfcf7807 */ /* 0x000fc80001800000 */
[----:B------:R-:W-:Y:S01]  /*fa60*/  LOP3.LUT R207, R207, 0xa00, RZ, 0xc0, !PT ;  /* 0x00000a00cfcf7812 */ /* 0x000fe200078ec0ff */
[----:B------:R-:W-:Y:S02]  /*fa70*/  WARPGROUP.DEPBAR.LE gsb0, 0x0 ;  /* 0x00008000000079c5 */ /* 0x000fe40000010000 */
[----:B------:R-:W-:-:S06]  /*fa80*/  WARPGROUP.ARRIVE ;  /* 0x00000000000079c5 */ /* 0x000fcc0000000000 */
[----:B------:R-:W-:Y:S01]  /*fa90*/  HGMMA.64x64x16.F32.BF16 R152, gdesc[UR4], R152, gsb0 ;  /* 0x00e00000049879f0 */ /* 0x000fe20008001898 */
[----:B------:R-:W-:Y:S01]  /*faa0*/  R2UR UR4, R204 ;  /* 0x00000000cc0472ca */ /* 0x000fe200000e0000 */
[----:B------:R-:W-:Y:S01]  /*fab0*/  IMAD.IADD R204, R206, 0x1, R14 ;  /* 0x00000001cecc7824 */ /* 0x000fe200078e020e */
[----:B------:R-:W-:Y:S01]  /*fac0*/  R2UR UR5, R205 ;  /* 0x00000000cd0572ca */ /* 0x000fe200000e0000 */
[----:B------:R-:W-:Y:S02]  /*fad0*/  IMAD.MOV.U32 R205, RZ, RZ, 0x40000040 ;  /* 0x40000040ffcd7424 */ /* 0x000fe400078e00ff */
[----:B------:R-:W-:Y:S01]  /*fae0*/  IMAD.MOV.U32 R206, RZ, RZ, 0x28 ;  /* 0x00000028ffce7424 */ /* 0x000fe200078e00ff */
[----:B------:R-:W-:Y:S02]  /*faf0*/  R2UR UR6, R204 ;  /* 0x00000000cc0672ca */ /* 0x000fe400000e0000 */
[----:B------:R-:W-:Y:S01]  /*fb00*/  R2UR UR7, R205 ;  /* 0x00000000cd0772ca */ /* 0x000fe200000e0000 */
[----:B------:R-:W-:Y:S01]  /*fb10*/  IMAD.MOV.U32 R205, RZ, RZ, 0x40000040 ;  /* 0x40000040ffcd7424 */ /* 0x000fe200078e00ff */
[----:B------:R-:W-:-:S04]  /*fb20*/  SEL R206, R206, 0x26, P3 ;  /* 0x00000026cece7807 */ /* 0x000fc80001800000 */
[----:B------:R-:W-:-:S04]  /*fb30*/  LOP3.LUT R206, R206, 0x6, RZ, 0xc0, !PT ;  /* 0x00000006cece7812 */ /* 0x000fc800078ec0ff */
[CC--:B------:R-:W-:Y:S02]  /*fb40*/  IADD3 R204, R206.reuse, R207.reuse, R2 ;  /* 0x000000cfcecc7210 */ /* 0x0c0fe40007ffe002 */
[----:B------:R-:W-:Y:S01]  /*fb50*/  IADD3 R206, R206, R207, R202 ;  /* 0x000000cfcece7210 */ /* 0x000fe20007ffe0ca */
[----:B------:R-:W-:Y:S01]  /*fb60*/  IMAD.MOV.U32 R207, RZ, RZ, 0x40000040 ;  /* 0x40000040ffcf7424 */ /* 0x000fe200078e00ff */
[----:B------:R-:W-:Y:S02]  /*fb70*/  WARPGROUP.DEPBAR.LE gsb0, 0x0 ;  /* 0x00008000000079c5 */ /* 0x000fe40000010000 */
[----:B------:R-:W-:-:S06]  /*fb80*/  WARPGROUP.ARRIVE ;  /* 0x00000000000079c5 */ /* 0x000fcc0000000000 */
[----:B------:R-:W-:Y:S01]  /*fb90*/  HGMMA.64x64x16.F32.BF16 R152, gdesc[UR4], R152, gsb0 ;  /* 0x00e00000049879f0 */ /* 0x000fe20008001898 */
[----:B------:R-:W-:Y:S02]  /*fba0*/  R2UR UR4, R204 ;  /* 0x00000000cc0472ca */ /* 0x000fe400000e0000 */
[----:B------:R-:W-:Y:S01]  /*fbb0*/  R2UR UR5, R205 ;  /* 0x00000000cd0572ca */ /* 0x000fe200000e0000 */
[----:B------:R-:W-:Y:S01]  /*fbc0*/  IMAD.MOV.U32 R205, RZ, RZ, 0x40000040 ;  /* 0x40000040ffcd7424 */ /* 0x000fe200078e00ff */
[----:B------:R-:W-:Y:S01]  /*fbd0*/  R2UR UR6, R206 ;  /* 0x00000000ce0672ca */ /* 0x000fe200000e0000 */
[----:B------:R-:W-:Y:S01]  /*fbe0*/  VIADD R206, R2, 0xa00 ;  /* 0x00000a0002ce7836 */ /* 0x000fe20000000000 */
[----:B------:R-:W-:Y:S01]  /*fbf0*/  R2UR UR7, R207 ;  /* 0x00000000cf0772ca */ /* 0x000fe200000e0000 */
[----:B------:R-:W-:Y:S02]  /*fc00*/  VIADD R207, R202, 0xa00 ;  /* 0x00000a00cacf7836 */ /* 0x000fe40000000000 */
[----:B------:R-:W-:Y:S01]  /*fc10*/  IMAD.IADD R204, R206, 0x1, R203 ;  /* 0x00000001cecc7824 */ /* 0x000fe200078e02cb */
[----:B------:R-:W-:-:S02]  /*fc20*/  WARPGROUP.DEPBAR.LE gsb0, 0x0 ;  /* 0x00008000000079c5 */ /* 0x000fc40000010000 */
[----:B------:R-:W-:-:S07]  /*fc30*/  WARPGROUP.ARRIVE ;  /* 0x00000000000079c5 */ /* 0x000fce0000000000 */
        /* <DEDUP_REMOVED lines=96> */
[----:B------:R-:W0:Y:S01]  /*10240*/  @P2 LDC R204, c[0x0][0x450] ;  /* 0x00011400ffcc2b82 */ /* 0x000e220000000800 */
[----:B------:R-:W-:Y:S01]  /*10250*/  R2UR UR6, R206 ;  /* 0x00000000ce0672ca */ /* 0x000fe200000e0000 */
[----:B------:R-:W-:Y:S01]  /*10260*/  VIADD R206, R2, 0xe00 ;  /* 0x00000e0002ce7836 */ /* 0x000fe20000000000 */
[----:B------:R-:W-:Y:S01]  /*10270*/  R2UR UR7, R207 ;  /* 0x00000000cf0772ca */ /* 0x000fe200000e0000 */
[----:B------:R-:W-:-:S04]  /*10280*/  IMAD.MOV.U32 R207, RZ, RZ, 0x40000040 ;  /* 0x40000040ffcf7424 */ /* 0x000fc800078e00ff */
[----:B------:R-:W1:Y:S02]  /*10290*/  @P2 LDC R205, c[0x0][0x44c] ;  /* 0x00011300ffcd2b82 */ /* 0x000e640000000800 */
[----:B-1----:R-:W-:-:S05]  /*102a0*/  @P2 IMAD.HI.U32 R205, R213, R205, RZ ;  /* 0x000000cdd5cd2227 */ /* 0x002fca00078e00ff */
[----:B0-----:R-:W-:Y:S01]  /*102b0*/  @P2 SHF.R.U32.HI R213, RZ, R204, R205 ;  /* 0x000000ccffd52219 */ /* 0x001fe200000116cd */
[----:B------:R-:W-:Y:S02]  /*102c0*/  IMAD.IADD R204, R206, 0x1, R203 ;  /* 0x00000001cecc7824 */ /* 0x000fe400078e02cb */
[----:B------:R-:W-:Y:S01]  /*102d0*/  IMAD.MOV.U32 R205, RZ, RZ, 0x40000040 ;  /* 0x40000040ffcd7424 */ /* 0x000fe200078e00ff */
[----:B------:R-:W-:Y:S02]  /*102e0*/  WARPGROUP.DEPBAR.LE gsb0, 0x0 ;  /* 0x00008000000079c5 */ /* 0x000fe40000010000 */
[----:B------:R-:W-:-:S06]  /*102f0*/  WARPGROUP.ARRIVE ;  /* 0x00000000000079c5 */ /* 0x000fcc0000000000 */
[----:B------:R-:W-:Y:S01]  /*10300*/  HGMMA.64x64x16.F32.BF16 R152, gdesc[UR4], R152, gsb0 ;  /* 0x00e00000049879f0 */ /* 0x000fe20008001898 */
[----:B------:R-:W-:Y:S01]  /*10310*/  R2UR UR4, R204 ;  /* 0x00000000cc0472ca */ /* 0x000fe200000e0000 */
[--C-:B------:R-:W-:Y:S01]  /*10320*/  IMAD.IADD R204, R203, 0x1, R210.reuse ;  /* 0x00000001cbcc7824 */ /* 0x100fe200078e02d2 */
[----:B------:R-:W-:Y:S01]  /*10330*/  R2UR UR5, R205 ;  /* 0x00000000cd0572ca */ /* 0x000fe200000e0000 */
[----:B------:R-:W-:Y:S02]  /*10340*/  IMAD.MOV.U32 R205, RZ, RZ, 0x40000040 ;  /* 0x40000040ffcd7424 */ /* 0x000fe400078e00ff */
[----:B------:R-:W-:Y:S01]  /*10350*/  IMAD.IADD R210, R14, 0x1, R210 ;  /* 0x000000010ed27824 */ /* 0x000fe200078e02d2 */
[----:B------:R-:W-:Y:S01]  /*10360*/  R2UR UR6, R204 ;  /* 0x00000000cc0672ca */ /* 0x000fe200000e0000 */
[----:B------:R-:W-:Y:S01]  /*10370*/  IMAD.IADD R204, R206, 0x1, R21 ;  /* 0x00000001cecc7824 */ /* 0x000fe200078e0215 */
[----:B------:R-:W-:Y:S01]  /*10380*/  R2UR UR7, R205 ;  /* 0x00000000cd0772ca */ /* 0x000fe200000e0000 */
[----:B------:R-:W-:-:S02]  /*10390*/  IMAD.MOV.U32 R205, RZ, RZ, 0x40000040 ;  /* 0x40000040ffcd7424 */ /* 0x000fc400078e00ff */
[----:B------:R-:W-:Y:S02]  /*103a0*/  IMAD.IADD R206, R206, 0x1, R14 ;  /* 0x00000001cece7824 */ /* 0x000fe400078e020e */
[----:B------:R-:W-:Y:S02]  /*103b0*/  IMAD.MOV.U32 R203, RZ, RZ, 0x40 ;  /* 0x00000040ffcb7424 */ /* 0x000fe400078e00ff */
[----:B------:R-:W-:Y:S02]  /*103c0*/  IMAD.MOV.U32 R14, RZ, RZ, 0x1000 ;  /* 0x00001000ff0e7424 */ /* 0x000fe400078e00ff */
[----:B------:R-:W-:Y:S01]  /*103d0*/  IMAD.U32 R21, RZ, RZ, UR43 ;  /* 0x0000002bff157e24 */ /* 0x000fe2000f8e00ff */
[----:B------:R-:W-:Y:S02]  /*103e0*/  SEL R203, R203, 0x3e, P3 ;  /* 0x0000003ecbcb7807 */ /* 0x000fe40001800000 */
[----:B------:R-:W-:Y:S02]  /*103f0*/  SEL R14, R14, 0xf80, P3 ;  /* 0x00000f800e0e7807 */ /* 0x000fe40001800000 */
[----:B------:R-:W-:-:S02]  /*10400*/  LOP3.LUT R203, R203, 0x6, RZ, 0xc0, !PT ;  /* 0x00000006cbcb7812 */ /* 0x000fc400078ec0ff */
[----:B------:R-:W-:Y:S02]  /*10410*/  LOP3.LUT R14, R14, 0x1e00, RZ, 0xc0, !PT ;  /* 0x00001e000e0e7812 */ /* 0x000fe400078ec0ff */
[----:B------:R-:W-:Y:S02]  /*10420*/  PLOP3.LUT P3, PT, PT, PT, UP0, 0x40, 0x0 ;  /* 0x000000000000781c */ /* 0x000fe40003f6e808 */
        /* <DEDUP_REMOVED lines=9> */
[----:B------:R-:W0:Y:S01]  /*104c0*/  SHFL.IDX PT, R208, R213, RZ, 0x1c1f ;  /* 0x001c1fffd5d07589 */ /* 0x000e2200000e0000 */
[----:B------:R-:W-:Y:S01]  /*104d0*/  IADD3 R204, R203, R14, R2 ;  /* 0x0000000ecbcc7210 */ /* 0x000fe20007ffe002 */
[----:B------:R-:W-:-:S02]  /*104e0*/  IMAD.MOV.U32 R203, RZ, RZ, 0x40000040 ;  /* 0x40000040ffcb7424 */ /* 0x000fc400078e00ff */
[----:B------:R-:W-:-:S05]  /*104f0*/  @!P1 VIADD R14, R201, 0x38840 ;  /* 0x00038840c90e9836 */ /* 0x000fca0000000000 */
[----:B------:R-:W-:Y:S01]  /*10500*/  @!P1 PRMT R14, RZ, 0x654, R14 ;  /* 0x00000654ff0e9816 */ /* 0x000fe2000000000e */
[----:B------:R-:W-:Y:S02]  /*10510*/  WARPGROUP.DEPBAR.LE gsb0, 0x0 ;  /* 0x00008000000079c5 */ /* 0x000fe40000010000 */
[----:B------:R-:W-:-:S06]  /*10520*/  WARPGROUP.ARRIVE ;  /* 0x00000000000079c5 */ /* 0x000fcc0000000000 */
[----:B------:R-:W-:Y:S01]  /*10530*/  HGMMA.64x64x16.F32.BF16 R152, gdesc[UR4], R152, gsb0 ;  /* 0x00e00000049879f0 */ /* 0x000fe20008001898 */
[----:B------:R-:W-:Y:S02]  /*10540*/  R2UR UR4, R206 ;  /* 0x00000000ce0472ca */ /* 0x000fe400000e0000 */
[----:B------:R-:W-:Y:S02]  /*10550*/  R2UR UR5, R207 ;  /* 0x00000000cf0572ca */ /* 0x000fe400000e0000 */
[----:B------:R-:W-:Y:S02]  /*10560*/  R2UR UR6, R210 ;  /* 0x00000000d20672ca */ /* 0x000fe400000e0000 */
[----:B------:R-:W-:Y:S02]  /*10570*/  R2UR UR7, R211 ;  /* 0x00000000d30772ca */ /* 0x000fe400000e0000 */
[----:B------:R-:W-:Y:S01]  /*10580*/  LOP3.LUT R207, RZ, R21, RZ, 0x33, !PT ;  /* 0x00000015ffcf7212 */ /* 0x000fe200078e33ff */
[----:B------:R-:W-:-:S02]  /*10590*/  WARPGROUP.DEPBAR.LE gsb0, 0x0 ;  /* 0x00008000000079c5 */ /* 0x000fc40000010000 */
[----:B------:R-:W-:-:S08]  /*105a0*/  WARPGROUP.ARRIVE ;  /* 0x00000000000079c5 */ /* 0x000fd00000000000 */
        /* <DEDUP_REMOVED lines=10> */
[----:B-1----:R-:W-:-:S05]  /*10650*/  IMAD.SHL.U32 R14, R15, 0x40, RZ ;  /* 0x000000400f0e7824 */ /* 0x002fca00078e00ff */
[----:B------:R-:W-:-:S04]  /*10660*/  IADD3 R206, -R186, 0x1, -R14 ;  /* 0x00000001bace7810 */ /* 0x000fc80007ffe90e */
[----:B------:R-:W-:-:S05]  /*10670*/  IADD3 R206, -R23, R206, R184 ;  /* 0x000000ce17ce7210 */ /* 0x000fca0007ffe1b8 */
[----:B------:R-:W-:Y:S02]  /*10680*/  IMAD.IADD R207, R207, 0x1, R206 ;  /* 0x00000001cfcf7824 */ /* 0x000fe400078e02ce */
[----:B------:R-:W-:Y:S02]  /*10690*/  VIADD R206, R206, UR46 ;  /* 0x0000002ecece7c36 */ /* 0x000fe40008000000 */
[C---:B0-----:R-:W-:Y:S02]  /*106a0*/  IMAD.IADD R204, R208.reuse, 0x1, R207 ;  /* 0x00000001d0cc7824 */ /* 0x041fe400078e02cf */
        /* <DEDUP_REMOVED lines=14> */
.L_x_6615:
[----:B------:R-:W-:-:S05]  /*10790*/  IMAD.U32 R209, RZ, RZ, UR42 ;  /* 0x0000002affd17e24 */ /* 0x000fca000f8e00ff */
[----:B------:R-:W-:-:S13]  /*107a0*/  ISETP.NE.AND P3, PT, R209, 0x1, PT ;  /* 0x00000001d100780c */ /* 0x000fda0003f65270 */
[----:B------:R-:W0:Y:S02]  /*107b0*/  @P3 LDC.64 R202, c[0x0][0xae0] ;  /* 0x0002b800ffca3b82 */ /* 0x000e240000000a00 */
[----:B0-----:R-:W-:-:S05]  /*107c0*/  @P3 IMAD.HI.U32 R202, R208, R202, RZ ;  /* 0x000000cad0ca3227 */ /* 0x001fca00078e00ff */
[----:B------:R-:W-:-:S07]  /*107d0*/  @P3 SHF.R.U32.HI R208, RZ, R203, R202 ;  /* 0x000000cbffd03219 */ /* 0x000fce00000116ca */
.L_x_6616:
[----:B------:R-:W-:Y:S05]  /*107e0*/  BSYNC B2 ;  /* 0x0000000000027941 */ /* 0x000fea0003800000 */
.L_x_6614:
[----:B------:R-:W-:-:S04]  /*107f0*/  IMAD R208, R208, R209, -R14 ;  /* 0x000000d1d0d07224 */ /* 0x000fc800078e0a0e */
[----:B------:R-:W-:-:S05]  /*10800*/  IMAD.IADD R208, R208, 0x1, -R186 ;  /* 0x00000001d0d07824 */ /* 0x000fca00078e0aba */
[----:B------:R-:W-:Y:S02]  /*10810*/  VIMNMX R204, R204, R208, !PT ;  /* 0x000000d0cccc7248 */ /* 0x000fe40007fe0100 */
[----:B------:R-:W-:-:S07]  /*10820*/  VIADDMNMX R205, R208, R209, R205, PT ;  /* 0x000000d1d0cd7246 */ /* 0x000fce00038001cd */
.L_x_6613:
[----:B------:R-:W-:Y:S01]  /*10830*/  ISETP.GT.AND P3, PT, R15, -0x1, PT ;  /* 0xffffffff0f00780c */ /* 0x000fe20003f64270 */
[----:B------:R-:W0:Y:S01]  /*10840*/  SHFL.IDX PT, R213, R213, 0x1, 0x1c1f ;  /* 0x003c1f00d5d57f89 */ /* 0x000e2200000e0000 */
[----:B------:R-:W-:Y:S02]  /*10850*/  UISETP.NE.AND UP0, UPT, UR48, URZ, UPT ;  /* 0x0000003f3000728c */ /* 0x000fe4000bf05270 */
[C---:B------:R-:W-:Y:S02]  /*10860*/  ISETP.GT.AND P4, PT, R204.reuse, RZ, P3 ;  /* 0x000000ffcc00720c */ /* 0x040fe40001f84270 */
[C---:B------:R-:W-:Y:S02]  /*10870*/  ISETP.GT.AND P6, PT, R204.reuse, 0x8, P3 ;  /* 0x00000008cc00780c */ /* 0x040fe40001fc4270 */
[----:B------:R-:W-:Y:S02]  /*10880*/  ISETP.LT.OR P5, PT, R205, 0x1, P4 ;  /* 0x00000001cd00780c */ /* 0x000fe400027a1670 */
[----:B------:R-:W-:-:S02]  /*10890*/  ISETP.GT.AND P4, PT, R204, 0x1, P3 ;  /* 0x00000001cc00780c */ /* 0x000fc40001f84270 */
[----:B------:R-:W-:Y:S02]  /*108a0*/  FSEL R202, R152, -INF , !P5 ;  /* 0xff80000098ca7808 */ /* 0x000fe40006800000 */
[----:B------:R-:W-:Y:S02]  /*108b0*/  ISETP.LT.OR P4, PT, R205, 0x2, P4 ;  /* 0x00000002cd00780c */ /* 0x000fe40002781670 */
[C---:B------:R-:W-:Y:S02]  /*108c0*/  ISETP.GT.AND P5, PT, R204.reuse, 0x9, P3 ;  /* 0x00000009cc00780c */ /* 0x040fe40001fa4270 */
[----:B------:R-:W-:Y:S02]  /*108d0*/  FSEL R203, R153, -INF , !P4 ;  /* 0xff80000099cb7808 */ /* 0x000fe40006000000 */
[----:B------:R-:W-:Y:S02]  /*108e0*/  ISETP.GT.AND P4, PT, R204, 0x10, P3 ;  /* 0x00000010cc00780c */ /* 0x000fe40001f84270 */
[----:B------:R-:W-:-:S02]  /*108f0*/  ISETP.LT.OR P6, PT, R205, 0x9, P6 ;  /* 0x00000009cd00780c */ /* 0x000fc400037c1670 */
[C---:B------:R-:W-:Y:S01]  /*10900*/  ISETP.LT.OR P4, PT, R205.reuse, 0x11, P4 ;  /* 0x00000011cd00780c */ /* 0x040fe20002781670 */
[--C-:B0-----:R-:W-:Y:S01]  /*10910*/  IMAD.IADD R206, R206, 0x1, R213.reuse ;  /* 0x00000001cece7824 */ /* 0x101fe200078e02d5 */
[----:B------:R-:W-:Y:S01]  /*10920*/  ISETP.LT.OR P5, PT, R205, 0xa, P5 ;  /* 0x0000000acd00780c */ /* 0x000fe20002fa1670 */
[----:B------:R-:W-:Y:S01]  /*10930*/  IMAD.IADD R207, R207, 0x1, R213 ;  /* 0x00000001cfcf7824 */ /* 0x000fe200078e02d5 */
[----:B------:R-:W-:Y:S02]  /*10940*/  FSEL R160, R160, -INF , !P4 ;  /* 0xff800000a0a07808 */ /* 0x000fe40006000000 */
[----:B------:R-:W-:Y:S02]  /*10950*/  ISETP.GT.AND P4, PT, R204, 0x19, P3 ;  /* 0x00000019cc00780c */ /* 0x000fe40001f84270 */
[----:B------:R-:W-:Y:S02]  /*10960*/  FSEL R156, R156, -INF , !P6 ;  /* 0xff8000009c9c7808 */ /* 0x000fe40007000000 */
[----:B------:R-:W-:-:S02]  /*10970*/  ISETP.LT.OR P4, PT, R205, 0x1a, P4 ;  /* 0x0000001acd00780c */ /* 0x000fc40002781670 */
[----:B------:R-:W-:Y:S02]  /*10980*/  FSEL R157, R157, -INF , !P5 ;  /* 0xff8000009d9d7808 */ /* 0x000fe40006800000 */
[C---:B------:R-:W-:Y:S02]  /*10990*/  ISETP.GT.AND P6, PT, R204.reuse, 0x11, P3 ;  /* 0x00000011cc00780c */ /* 0x040fe40001fc4270 */
[C---:B------:R-:W-:Y:S02]  /*109a0*/  ISETP.GT.AND P5, PT, R204.reuse, 0x18, P3 ;  /* 0x00000018cc00780c */ /* 0x040fe40001fa4270 */
[----:B------:R-:W-:Y:S02]  /*109b0*/  FSEL R165, R165, -INF , !P4 ;  /* 0xff800000a5a57808 */ /* 0x000fe40006000000 */
[----:B------:R-:W-:Y:S02]  /*109c0*/  ISETP.GT.AND P4, PT, R204, 0x28, P3 ;  /* 0x00000028cc00780c */ /* 0x000fe40001f84270 */
[----:B------:R-:W-:-:S02]  /*109d0*/  ISETP.LT.OR P6, PT, R205, 0x12, P6 ;  /* 0x00000012cd00780c */ /* 0x000fc400037c1670 */
[C---:B------:R-:W-:Y:S02]  /*109e0*/  ISETP.LT.OR P5, PT, R205.reuse, 0x19, P5 ;  /* 0x00000019cd00780c */ /* 0x040fe40002fa1670 */
[----:B------:R-:W-:Y:S02]  /*109f0*/  ISETP.LT.OR P4, PT, R205, 0x29, P4 ;  /* 0x00000029cd00780c */ /* 0x000fe40002781670 */
[----:B------:R-:W-:Y:S02]  /*10a00*/  FSEL R161, R161, -INF , !P6 ;  /* 0xff800000a1a17808 */ /* 0x000fe40007000000 */
[----:B------:R-:W-:Y:S02]  /*10a10*/  FSEL R164, R164, -INF , !P5 ;  /* 0xff800000a4a47808 */ /* 0x000fe40006800000 */
[C---:B------:R-:W-:Y:S02]  /*10a20*/  ISETP.GT.AND P6, PT, R204.reuse, 0x20, P3 ;  /* 0x00000020cc00780c */ /* 0x040fe40001fc4270 */
[----:B------:R-:W-:-:S02]  /*10a30*/  ISETP.GT.AND P5, PT, R204, 0x21, P3 ;  /* 0x00000021cc00780c */ /* 0x000fc40001fa4270 */
[----:B------:R-:W-:Y:S02]  /*10a40*/  FSEL R208, R172, -INF , !P4 ;  /* 0xff800000acd07808 */ /* 0x000fe40006000000 */
[----:B------:R-:W-:Y:S02]  /*10a50*/  ISETP.GT.AND P4, PT, R204, 0x31, P3 ;  /* 0x00000031cc00780c */ /* 0x000fe40001f84270 */
[C---:B------:R-:W-:Y:S02]  /*10a60*/  ISETP.LT.OR P6, PT, R205.reuse, 0x21, P6 ;  /* 0x00000021cd00780c */ /* 0x040fe400037c1670 */
[C---:B------:R-:W-:Y:S02]  /*10a70*/  ISETP.LT.OR P5, PT, R205.reuse, 0x22, P5 ;  /* 0x00000022cd00780c */ /* 0x040fe40002fa1670 */
[----:B------:R-:W-:Y:S02]  /*10a80*/  ISETP.LT.OR P4, PT, R205, 0x32, P4 ;  /* 0x00000032cd00780c */ /* 0x000fe40002781670 */
[----:B------:R-:W-:-:S02]  /*10a90*/  FSEL R168, R168, -INF , !P6 ;  /* 0xff800000a8a87808 */ /* 0x000fc40007000000 */
[----:B------:R-:W-:Y:S02]  /*10aa0*/  FSEL R169, R169, -INF , !P5 ;  /* 0xff800000a9a97808 */ /* 0x000fe40006800000 */
[C---:B------:R-:W-:Y:S02]  /*10ab0*/  ISETP.GT.AND P6, PT, R204.reuse, 0x29, P3 ;  /* 0x00000029cc00780c */ /* 0x040fe40001fc4270 */
[----:B------:R-:W-:Y:S02]  /*10ac0*/  ISETP.GT.AND P5, PT, R204, 0x30, P3 ;  /* 0x00000030cc00780c */ /* 0x000fe40001fa4270 */
[----:B------:R-:W-:Y:S02]  /*10ad0*/  FSEL R177, R177, -INF , !P4 ;  /* 0xff800000b1b17808 */ /* 0x000fe40006000000 */
[----:B------:R-:W-:Y:S02]  /*10ae0*/  PLOP3.LUT P4, PT, PT, PT, UP0, 0x40, 0x0 ;  /* 0x000000000000781c */ /* 0x000fe40003f8e808 */
[----:B------:R-:W-:-:S02]  /*10af0*/  ISETP.LT.OR P6, PT, R205, 0x2a, P6 ;  /* 0x0000002acd00780c */ /* 0x000fc400037c1670 */
[----:B------:R-:W-:Y:S02]  /*10b00*/  ISETP.LT.OR P5, PT, R205, 0x31, P5 ;  /* 0x00000031cd00780c */ /* 0x000fe40002fa1670 */
[----:B------:R-:W-:Y:S02]  /*10b10*/  FSEL R173, R173, -INF , !P6 ;  /* 0xff800000adad7808 */ /* 0x000fe40007000000 */
[----:B------:R-:W-:Y:S02]  /*10b20*/  FSEL R176, R176, -INF , !P5 ;  /* 0xff800000b0b07808 */ /* 0x000fe40006800000 */
[C---:B------:R-:W-:Y:S02]  /*10b30*/  ISETP.GT.AND P6, PT, R204.reuse, 0x38, P3 ;  /* 0x00000038cc00780c */ /* 0x040fe40001fc4270 */
[----:B------:R-:W-:Y:S02]  /*10b40*/  ISETP.GT.AND P5, PT, R204, 0x39, P3 ;  /* 0x00000039cc00780c */ /* 0x000fe40001fa4270 */
[----:B------:R-:W-:-:S02]  /*10b50*/  ISETP.LT.OR P6, PT, R205, 0x39, P6 ;  /* 0x00000039cd00780c */ /* 0x000fc400037c1670 */
        /* <DEDUP_REMOVED lines=16> */
.L_x_6619:
[----:B------:R-:W-:-:S05]  /*10c60*/  IMAD.U32 R172, RZ, RZ, UR42 ;  /* 0x0000002affac7e24 */ /* 0x000fca000f8e00ff */
[----:B------:R-:W-:-:S13]  /*10c70*/  ISETP.NE.AND P4, PT, R172, 0x1, PT ;  /* 0x00000001ac00780c */ /* 0x000fda0003f85270 */
[----:B------:R-:W0:Y:S02]  /*10c80*/  @P4 LDC.64 R152, c[0x0][0xae0] ;  /* 0x0002b800ff984b82 */ /* 0x000e240000000a00 */
[----:B0-----:R-:W-:-:S05]  /*10c90*/  @P4 IMAD.HI.U32 R152, R213, R152, RZ ;  /* 0x00000098d5984227 */ /* 0x001fca00078e00ff */
[----:B------:R-:W-:-:S07]  /*10ca0*/  @P4 SHF.R.U32.HI R213, RZ, R153, R152 ;  /* 0x00000099ffd54219 */ /* 0x000fce0000011698 */
.L_x_6620:
[----:B------:R-:W-:Y:S05]  /*10cb0*/  BSYNC B2 ;  /* 0x0000000000027941 */ /* 0x000fea0003800000 */
.L_x_6618:
[----:B------:R-:W-:-:S04]  /*10cc0*/  IMAD R14, R213, R172, -R14 ;  /* 0x000000acd50e7224 */ /* 0x000fc800078e0a0e */
[----:B------:R-:W-:-:S05]  /*10cd0*/  IMAD.IADD R14, R14, 0x1, -R186 ;  /* 0x000000010e0e7824 */ /* 0x000fca00078e0aba */
[----:B------:R-:W-:Y:S02]  /*10ce0*/  VIMNMX R207, R207, R14, !PT ;  /* 0x0000000ecfcf7248 */ /* 0x000fe40007fe0100 */
[----:B------:R-:W-:-:S07]  /*10cf0*/  VIADDMNMX R206, R14, R172, R206, PT ;  /* 0x000000ac0ece7246 */ /* 0x000fce00038001ce */
.L_x_6617:
[----:B------:R-:W-:Y:S01]  /*10d00*/  FMNMX.FTZ R14, R202, R9, !PT ;  /* 0x00000009ca0e7209 */ /* 0x000fe20007810000 */
[----:B------:R-:W-:Y:S01]  /*10d10*/  @!P1 VIADD R201, R201, 0x38860 ;  /* 0x00038860c9c99836 */ /* 0x000fe20000000000 */
        /* <DEDUP_REMOVED lines=32> */
[----:B------:R-:W0:Y:S01]  /*10f20*/  SHFL.BFLY PT, R152, R14, 0x2, 0x1f ;  /* 0x0c401f000e987f89 */ /* 0x000e2200000e0000 */
[C---:B------:R-:W-:Y:S02]  /*10f30*/  ISETP.LT.OR P5, PT, R206.reuse, 0x11, P5 ;  /* 0x00000011ce00780c */ /* 0x040fe40002fa1670 */
[----:B------:R-:W-:Y:S02]  /*10f40*/  ISETP.LT.OR P6, PT, R206, 0x39, P6 ;  /* 0x00000039ce00780c */ /* 0x000fe400037c1670 */
[----:B------:R-:W-:-:S02]  /*10f50*/  FSEL R162, R162, -INF , !P5 ;  /* 0xff800000a2a27808 */ /* 0x000fc40006800000 */
[----:B------:R-:W-:Y:S02]  /*10f60*/  ISETP.GT.AND P5, PT, R207, 0x19, P3 ;  /* 0x00000019cf00780c */ /* 0x000fe40001fa4270 */
[----:B------:R-:W-:Y:S02]  /*10f70*/  FSEL R182, R182, -INF , !P6 ;  /* 0xff800000b6b67808 */ /* 0x000fe40007000000 */
[----:B------:R-:W-:Y:S02]  /*10f80*/  ISETP.LT.OR P5, PT, R206, 0x1a, P5 ;  /* 0x0000001ace00780c */ /* 0x000fe40002fa1670 */
[----:B------:R-:W-:Y:S02]  /*10f90*/  @!P1 PRMT R201, RZ, 0x654, R201 ;  /* 0x00000654ffc99816 */ /* 0x000fe400000000c9 */
[----:B------:R-:W-:Y:S02]  /*10fa0*/  FSEL R167, R167, -INF , !P5 ;  /* 0xff800000a7a77808 */ /* 0x000fe40006800000 */
[----:B------:R-:W-:-:S04]  /*10fb0*/  ISETP.GT.AND P5, PT, R207, 0x28, P3 ;  /* 0x00000028cf00780c */ /* 0x000fc80001fa4270 */
[----:B------:R-:W-:Y:S02]  /*10fc0*/  ISETP.LT.OR P5, PT, R206, 0x29, P5 ;  /* 0x00000029ce00780c */ /* 0x000fe40002fa1670 */
[----:B0-----:R-:W-:Y:S01]  /*10fd0*/  FMNMX.FTZ R152, R14, R152, !PT ;  /* 0x000000980e987209 */ /* 0x001fe20007810000 */
[----:B------:R-:W-:Y:S01]  /*10fe0*/  IMAD.U32 R14, RZ, RZ, UR41 ;  /* 0x00000029ff0e7e24 */ /* 0x000fe2000f8e00ff */
[----:B------:R-:W-:Y:S02]  /*10ff0*/  FSEL R174, R174, -INF , !P5 ;  /* 0xff800000aeae7808 */ /* 0x000fe40006800000 */
[----:B------:R-:W-:Y:S01]  /*11000*/  ISETP.GT.AND P5, PT, R207, 0x30, P3 ;  /* 0x00000030cf00780c */ /* 0x000fe20001fa4270 */
[----:B------:R-:W0:Y:S03]  /*11010*/  SHFL.BFLY PT, R172, R152, 0x1, 0x1f ;  /* 0x0c201f0098ac7f89 */ /* 0x000e2600000e0000 */
[----:B------:R-:W-:-:S04]  /*11020*/  ISETP.LT.OR P5, PT, R206, 0x31, P5 ;  /* 0x00000031ce00780c */ /* 0x000fc80002fa1670 */
[----:B------:R-:W-:Y:S02]  /*11030*/  FSEL R178, R178, -INF , !P5 ;  /* 0xff800000b2b27808 */ /* 0x000fe40006800000 */
[----:B0-----:R-:W-:-:S04]  /*11040*/  FMNMX.FTZ R172, R152, R172, !PT ;  /* 0x000000ac98ac7209 */ /* 0x001fc80007810000 */
        /* <DEDUP_REMOVED lines=45> */
[----:B------:R-:W2:Y:S01]  /*11320*/  MUFU.EX2 R156, R156 ;  /* 0x0000009c009c7308 */ /* 0x000ea20000000800 */
[----:B------:R-:W-:Y:S01]  /*11330*/  ISETP.GT.AND P3, PT, R207, 0x39, P3 ;  /* 0x00000039cf00780c */ /* 0x000fe20001f64270 */
[----:B0-----:R-:W-:Y:S01]  /*11340*/  FFMA.FTZ R0, R9, R0, R202 ;  /* 0x0000000009007223 */ /* 0x001fe200000100ca */
[----:B------:R-:W-:Y:S01]  /*11350*/  FMNMX.FTZ R170, R166, R170, !PT ;  /* 0x000000aaa6aa7209 */ /* 0x000fe20007810000 */
[-C--:B------:R-:W-:Y:S01]  /*11360*/  FMUL.FTZ R24, R24, R9.reuse ;  /* 0x0000000918187220 */ /* 0x080fe20000410000 */
[----:B------:R-:W-:Y:S01]  /*11370*/  FSEL R179, R179, -INF , !P4 ;  /* 0xff800000b3b37808 */ /* 0x000fe20006000000 */
        /* <DEDUP_REMOVED lines=9> */
[----:B------:R-:W-:Y:S01]  /*11410*/  FMNMX.FTZ R170, R171, R170, !PT ;  /* 0x000000aaabaa7209 */ /* 0x000fe20007810000 */
[----:B------:R-:W1:Y:S01]  /*11420*/  MUFU.EX2 R160, R160 ;  /* 0x000000a000a07308 */ /* 0x000e620000000800 */
[----:B------:R-:W-:Y:S01]  /*11430*/  F2FP.BF16.F32.PACK_AB R152, R152, R202 ;  /* 0x000000ca9898723e */ /* 0x000fe200000010ff */
[----:B--2---:R-:W-:Y:S01]  /*11440*/  FADD.FTZ R0, R156, R0 ;  /* 0x000000009c007221 */ /* 0x004fe20000010000 */
[----:B------:R-:W-:Y:S01]  /*11450*/  FMNMX.FTZ R170, R174, R170, !PT ;  /* 0x000000aaaeaa7209 */ /* 0x000fe20007810000 */
[-C--:B------:R-:W-:Y:S01]  /*11460*/  FMUL.FTZ R32, R32, R9.reuse ;  /* 0x0000000920207220 */ /* 0x080fe20000410000 */
[----:B------:R-:W-:Y:S01]  /*11470*/  ISETP.NE.AND P3, PT, R197, RZ, PT ;  /* 0x000000ffc500720c */ /* 0x000fe20003f65270 */
[-C--:B------:R-:W-:Y:S01]  /*11480*/  FMUL.FTZ R33, R33, R9.reuse ;  /* 0x0000000921217220 */ /* 0x080fe20000410000 */
[----:B------:R-:W-:Y:S01]  /*11490*/  FMNMX.FTZ R170, R175, R170, !PT ;  /* 0x000000aaafaa7209 */ /* 0x000fe20007810000 */
[----:B------:R-:W2:Y:S01]  /*114a0*/  MUFU.EX2 R161, R161 ;  /* 0x000000a100a17308 */ /* 0x000ea20000000800 */
        /* <DEDUP_REMOVED lines=8> */
[----:B-1----:R-:W-:Y:S01]  /*11530*/  FADD.FTZ R0, R160, R0 ;  /* 0x00000000a0007221 */ /* 0x002fe20000010000 */
[----:B------:R-:W-:Y:S01]  /*11540*/  @!P3 IMAD R19, R19, 0x40, R193 ;  /* 0x000000401313b824 */ /* 0x000fe200078e02c1 */
[----:B------:R-:W-:Y:S01]  /*11550*/  FMNMX.FTZ R170, R182, R170, !PT ;  /* 0x000000aab6aa7209 */ /* 0x000fe20007810000 */
[-C--:B------:R-:W-:Y:S01]  /*11560*/  FMUL.FTZ R44, R44, R9.reuse ;  /* 0x000000092c2c7220 */ /* 0x080fe20000410000 */
[-C--:B------:R-:W-:Y:S01]  /*11570*/  FMUL.FTZ R45, R45, R9.reuse ;  /* 0x000000092d2d7220 */ /* 0x080fe20000410000 */
[----:B------:R-:W-:Y:S01]  /*11580*/  @!P3 IMAD R19, R19, 0x4, R18 ;  /* 0x000000041313b824 */ /* 0x000fe200078e0212 */
[----:B------:R-:W-:Y:S01]  /*11590*/  FMNMX.FTZ R170, R183, R170, !PT ;  /* 0x000000aab7aa7209 */ /* 0x000fe20007810000 */
[----:B------:R-:W1:Y:S01]  /*115a0*/  MUFU.EX2 R165, R165 ;  /* 0x000000a500a57308 */ /* 0x000e620000000800 */
[----:B--2---:R-:W-:Y:S01]  /*115b0*/  FADD.FTZ R0, R161, R0 ;  /* 0x00000000a1007221 */ /* 0x004fe20000010000 */
[-C--:B------:R-:W-:Y:S01]  /*115c0*/  FMUL.FTZ R48, R48, R9.reuse ;  /* 0x0000000930307220 */ /* 0x080fe20000410000 */
[----:B------:R-:W-:Y:S01]  /*115d0*/  @!P3 STS [R19+0x38400], R9 ;  /* 0x038400091300b388 */ /* 0x000fe20000000800 */
[-C--:B------:R-:W-:Y:S01]  /*115e0*/  FMUL.FTZ R49, R49, R9.reuse ;  /* 0x0000000931317220 */ /* 0x080fe20000410000 */
[-C--:B------:R-:W-:Y:S01]  /*115f0*/  FMUL.FTZ R52, R52, R9.reuse ;  /* 0x0000000934347220 */ /* 0x080fe20000410000 */
[-C--:B------:R-:W-:Y:S01]  /*11600*/  FMUL.FTZ R53, R53, R9.reuse ;  /* 0x0000000935357220 */ /* 0x080fe20000410000 */
[----:B------:R-:W2:Y:S01]  /*11610*/  SHFL.BFLY PT, R202, R170, 0x2, 0x1f ;  /* 0x0c401f00aaca7f89 */ /* 0x000ea200000e0000 */
[----:B------:R3:W-:Y:S01]  /*11620*/  MUFU.EX2 R203, R169 ;  /* 0x000000a900cb7308 */ /* 0x0007e20000000800 */
[----:B0-----:R-:W-:Y:S01]  /*11630*/  FADD.FTZ R0, R164, R0 ;  /* 0x00000000a4007221 */ /* 0x001fe20000010000 */
[-C--:B------:R-:W-:Y:S01]  /*11640*/  FMUL.FTZ R56, R56, R9.reuse ;  /* 0x0000000938387220 */ /* 0x080fe20000410000 */
[-C--:B------:R-:W-:Y:S01]  /*11650*/  FMUL.FTZ R57, R57, R9.reuse ;  /* 0x0000000939397220 */ /* 0x080fe20000410000 */
[-C--:B------:R-:W-:Y:S01]  /*11660*/  FMUL.FTZ R60, R60, R9.reuse ;  /* 0x000000093c3c7220 */ /* 0x080fe20000410000 */
[-C--:B------:R-:W-:Y:S01]  /*11670*/  FMUL.FTZ R61, R61, R9.reuse ;  /* 0x000000093d3d7220 */ /* 0x080fe20000410000 */
[-C--:B------:R-:W-:Y:S01]  /*11680*/  FMUL.FTZ R64, R64, R9.reuse ;  /* 0x0000000940407220 */ /* 0x080fe20000410000 */
[----:B------:R-:W-:Y:S01]  /*11690*/  FMUL.FTZ R65, R65, R9 ;  /* 0x0000000941417220 */ /* 0x000fe20000410000 */
[----:B------:R-:W-:Y:S01]  /*116a0*/  MUFU.EX2 R208, R208 ;  /* 0x000000d000d07308 */ /* 0x000fe20000000800 */
[----:B-1----:R-:W-:Y:S01]  /*116b0*/  FADD.FTZ R0, R165, R0 ;  /* 0x00000000a5007221 */ /* 0x002fe20000010000 */
[----:B---3--:R-:W-:-:S02]  /*116c0*/  IMAD.MOV.U32 R169, RZ, RZ, 0x40000040 ;  /* 0x40000040ffa97424 */ /* 0x008fc400078e00ff */
[-C--:B------:R-:W-:Y:S01]  /*116d0*/  FMUL.FTZ R68, R68, R9.reuse ;  /* 0x0000000944447220 */ /* 0x080fe20000410000 */
[-C--:B------:R-:W-:Y:S01]  /*116e0*/  FMUL.FTZ R69, R69, R9.reuse ;  /* 0x0000000945457220 */ /* 0x080fe20000410000 */
[-C--:B------:R-:W-:Y:S01]  /*116f0*/  FMUL.FTZ R72, R72, R9.reuse ;  /* 0x0000000948487220 */ /* 0x080fe20000410000 */
[-C--:B------:R-:W-:Y:S01]  /*11700*/  FMUL.FTZ R73, R73, R9.reuse ;  /* 0x0000000949497220 */ /* 0x080fe20000410000 */
[----:B------:R-:W-:Y:S01]  /*11710*/  R2UR UR7, R169 ;  /* 0x00000000a90772ca */ /* 0x000fe200000e0000 */
        /* <DEDUP_REMOVED lines=36> */
[----:B0-----:R-:W-:Y:S01]  /*11960*/  FMNMX.FTZ R170, R170, R202, !PT ;  /* 0x000000caaaaa7209 */ /* 0x001fe20007810000 */
[-C--:B------:R-:W-:Y:S01]  /*11970*/  FMUL.FTZ R136, R136, R9.reuse ;  /* 0x0000000988887220 */ /* 0x080fe20000410000 */
[----:B------:R0:W1:Y:S01]  /*11980*/  MUFU.EX2 R202, R168 ;  /* 0x000000a800ca7308 */ /* 0x0000620000000800 */
[-C--:B------:R-:W-:Y:S01]  /*11990*/  FMUL.FTZ R137, R137, R9.reuse ;  /* 0x0000000989897220 */ /* 0x080fe20000410000 */
[----:B------:R-:W-:Y:S01]  /*119a0*/  FSETP.NEU.FTZ.AND P4, PT, R170, -INF , PT ;  /* 0xff800000aa00780b */ /* 0x000fe20003f9d000 */
[-C--:B------:R-:W-:Y:S01]  /*119b0*/  FMUL.FTZ R140, R140, R9.reuse ;  /* 0x000000098c8c7220 */ /* 0x080fe20000410000 */
[-C--:B------:R-:W-:Y:S01]  /*119c0*/  FMUL.FTZ R141, R141, R9.reuse ;  /* 0x000000098d8d7220 */ /* 0x080fe20000410000 */
[-C--:B------:R-:W-:Y:S01]  /*119d0*/  FMUL.FTZ R144, R144, R9.reuse ;  /* 0x0000000990907220 */ /* 0x080fe20000410000 */
[-C--:B------:R-:W-:Y:S01]  /*119e0*/  FMUL.FTZ R145, R145, R9.reuse ;  /* 0x0000000991917220 */ /* 0x080fe20000410000 */
[-C--:B------:R-:W-:Y:S01]  /*119f0*/  FMUL.FTZ R148, R148, R9.reuse ;  /* 0x0000000994947220 */ /* 0x080fe20000410000 */
[----:B------:R-:W-:Y:S01]  /*11a00*/  FMUL.FTZ R149, R149, R9 ;  /* 0x0000000995957220 */ /* 0x000fe20000410000 */
[----:B0-----:R-:W-:Y:S01]  /*11a10*/  FSEL R168, R170, RZ, P4 ;  /* 0x000000ffaaa87208 */ /* 0x001fe20002000000 */
[----:B------:R-:W-:-:S04]  /*11a20*/  IMAD.MOV.U32 R9, RZ, RZ, 0x40000040 ;  /* 0x40000040ff097424 */ /* 0x000fc800078e00ff */
[----:B------:R-:W-:Y:S01]  /*11a30*/  FADD.FTZ R168, -R168, R20 ;  /* 0x00000014a8a87221 */ /* 0x000fe20000010100 */
[----:B-1----:R-:W-:-:S03]  /*11a40*/  FADD.FTZ R0, R202, R0 ;  /* 0x00000000ca007221 */ /* 0x002fc60000010000 */
[-C--:B------:R-:W-:Y:S01]  /*11a50*/  FMUL.FTZ R20, R168, R14.reuse ;  /* 0x0000000ea8147220 */ /* 0x080fe20000410000 */
[----:B------:R-:W-:Y:S01]  /*11a60*/  FMUL.FTZ R168, R170, R14 ;  /* 0x0000000eaaa87220 */ /* 0x000fe20000410000 */
[----:B------:R-:W-:-:S04]  /*11a70*/  FADD.FTZ R0, R203, R0 ;  /* 0x00000000cb007221 */ /* 0x000fc80000010000 */
[----:B------:R-:W0:Y:S01]  /*11a80*/  MUFU.EX2 R20, R20 ;  /* 0x0000001400147308 */ /* 0x000e220000000800 */
[----:B------:R-:W-:Y:S01]  /*11a90*/  FSEL R168, R168, RZ, P4 ;  /* 0x000000ffa8a87208 */ /* 0x000fe20002000000 */
[----:B------:R-:W-:-:S04]  /*11aa0*/  FADD.FTZ R0, R208, R0 ;  /* 0x00000000d0007221 */ /* 0x000fc80000010000 */
[----:B------:R-:W-:Y:S01]  /*11ab0*/  FADD.FTZ R0, R173, R0 ;  /* 0x00000000ad007221 */ /* 0x000fe20000010000 */
        /* <DEDUP_REMOVED lines=10> */
[----:B0-----:R0:W-:Y:S01]  /*11b60*/  @!P3 STS [R19+0x38420], R20 ;  /* 0x038420141300b388 */ /* 0x0011e20000000800 */
[-CC-:B------:R-:W-:Y:S01]  /*11b70*/  FFMA.FTZ R178, R178, R14.reuse, -R168.reuse ;  /* 0x0000000eb2b27223 */ /* 0x180fe200000108a8 */
[-CC-:B------:R-:W-:Y:S01]  /*11b80*/  FFMA.FTZ R205, R179, R14.reuse, -R168.reuse ;  /* 0x0000000eb3cd7223 */ /* 0x180fe200000108a8 */
[-CC-:B------:R-:W-:Y:S01]  /*11b90*/  FFMA.FTZ R182, R182, R14.reuse, -R168.reuse ;  /* 0x0000000eb6b67223 */ /* 0x180fe200000108a8 */
[-C--:B------:R-:W-:Y:S01]  /*11ba0*/  FFMA.FTZ R183, R183, R14.reuse, -R168 ;  /* 0x0000000eb7b77223 */ /* 0x080fe200000108a8 */
[----:B------:R-:W-:Y:S01]  /*11bb0*/  FADD.FTZ R0, R176, R0 ;  /* 0x00000000b0007221 */ /* 0x000fe20000010000 */
[----:B------:R-:W-:Y:S01]  /*11bc0*/  FFMA.FTZ R153, R153, R14, -R168 ;  /* 0x0000000e99997223 */ /* 0x000fe200000108a8 */
[----:B------:R1:W-:Y:S01]  /*11bd0*/  MUFU.EX2 R179, R158 ;  /* 0x0000009e00b37308 */ /* 0x0003e20000000800 */
[----:B------:R-:W-:Y:S01]  /*11be0*/  FMUL.FTZ R26, R26, R20 ;  /* 0x000000141a1a7220 */ /* 0x000fe20000410000 */
[----:B------:R-:W-:Y:S01]  /*11bf0*/  FADD.FTZ R0, R177, R0 ;  /* 0x00000000b1007221 */ /* 0x000fe20000010000 */
[----:B0-----:R-:W-:Y:S01]  /*11c00*/  FFMA.FTZ R19, R166, R14, -R168 ;  /* 0x0000000ea6137223 */ /* 0x001fe200000108a8 */
[----:B------:R-:W-:-:S02]  /*11c10*/  IMAD R168, R200, 0x1000, R194 ;  /* 0x00001000c8a87824 */ /* 0x000fc400078e02c2 */
[-C--:B------:R-:W-:Y:S01]  /*11c20*/  FMUL.FTZ R27, R27, R20.reuse ;  /* 0x000000141b1b7220 */ /* 0x080fe20000410000 */
[-C--:B------:R-:W-:Y:S01]  /*11c30*/  FMUL.FTZ R30, R30, R20.reuse ;  /* 0x000000141e1e7220 */ /* 0x080fe20000410000 */
[----:B------:R-:W-:Y:S01]  /*11c40*/  FMUL.FTZ R31, R31, R20 ;  /* 0x000000141f1f7220 */ /* 0x000fe20000410000 */
[----:B------:R-:W0:Y:S01]  /*11c50*/  MUFU.EX2 R166, R180 ;  /* 0x000000b400a67308 */ /* 0x000e220000000800 */
[----:B-1----:R-:W-:Y:S01]  /*11c60*/  F2FP.BF16.F32.PACK_AB R158, R165, R164 ;  /* 0x000000a4a59e723e */ /* 0x002fe200000010ff */
[----:B------:R-:W-:Y:S01]  /*11c70*/  FMUL.FTZ R34, R34, R20 ;  /* 0x0000001422227220 */ /* 0x000fe20000410000 */
[----:B------:R-:W-:Y:S01]  /*11c80*/  F2FP.BF16.F32.PACK_AB R164, R177, R176 ;  /* 0x000000b0b1a4723e */ /* 0x000fe200000010ff */
[-C--:B------:R-:W-:Y:S01]  /*11c90*/  FMUL.FTZ R35, R35, R20.reuse ;  /* 0x0000001423237220 */ /* 0x080fe20000410000 */
[----:B------:R-:W-:Y:S01]  /*11ca0*/  R2UR UR6, R168 ;  /* 0x00000000a80672ca */ /* 0x000fe200000e0000 */
        /* <DEDUP_REMOVED lines=10> */
[----:B------:R2:W-:Y:S01]  /*11d50*/  MUFU.EX2 R206, R154 ;  /* 0x0000009a00ce7308 */ /* 0x0005e20000000800 */
[----:B-1----:R-:W-:Y:S01]  /*11d60*/  F2FP.BF16.F32.PACK_AB R162, R173, R208 ;  /* 0x000000d0ada2723e */ /* 0x002fe200000010ff */
[----:B0-----:R-:W-:Y:S01]  /*11d70*/  FADD.FTZ R0, R166, R0 ;  /* 0x00000000a6007221 */ /* 0x001fe20000010000 */
[----:B------:R-:W-:Y:S01]  /*11d80*/  F2FP.BF16.F32.PACK_AB R166, R169, R166 ;  /* 0x000000a6a9a6723e */ /* 0x000fe200000010ff */
[-C--:B------:R-:W-:Y:S01]  /*11d90*/  FMUL.FTZ R55, R55, R20.reuse ;  /* 0x0000001437377220 */ /* 0x080fe20000410000 */
[-C--:B------:R-:W-:Y:S01]  /*11da0*/  FMUL.FTZ R58, R58, R20.reuse ;  /* 0x000000143a3a7220 */ /* 0x080fe20000410000 */
[-C--:B------:R-:W-:Y:S01]  /*11db0*/  FMUL.FTZ R59, R59, R20.reuse ;  /* 0x000000143b3b7220 */ /* 0x080fe20000410000 */
[----:B------:R-:W-:Y:S01]  /*11dc0*/  FMUL.FTZ R62, R62, R20 ;  /* 0x000000143e3e7220 */ /* 0x000fe20000410000 */
[----:B------:R-:W-:Y:S01]  /*11dd0*/  MUFU.EX2 R174, R155 ;  /* 0x0000009b00ae7308 */ /* 0x000fe20000000800 */
[----:B--2---:R-:W-:Y:S01]  /*11de0*/  F2FP.BF16.F32.PACK_AB R154, R157, R156 ;  /* 0x0000009c9d9a723e */ /* 0x004fe200000010ff */
[----:B------:R-:W-:Y:S01]  /*11df0*/  FMUL.FTZ R63, R63, R20 ;  /* 0x000000143f3f7220 */ /* 0x000fe20000410000 */
[----:B------:R-:W-:Y:S01]  /*11e00*/  F2FP.BF16.F32.PACK_AB R156, R161, R160 ;  /* 0x000000a0a19c723e */ /* 0x000fe200000010ff */
[----:B------:R-:W-:Y:S01]  /*11e10*/  FMUL.FTZ R66, R66, R20 ;  /* 0x0000001442427220 */ /* 0x000fe20000410000 */
[----:B------:R-:W-:Y:S01]  /*11e20*/  F2FP.BF16.F32.PACK_AB R160, R203, R202 ;  /* 0x000000cacba0723e */ /* 0x000fe200000010ff */
        /* <DEDUP_REMOVED lines=54> */
[----:B------:R-:W-:Y:S01]  /*12190*/  FMUL.FTZ R151, R151, R20 ;  /* 0x0000001497977220 */ /* 0x000fe20000410000 */
[----:B------:R-:W-:Y:S01]  /*121a0*/  FFMA.FTZ R202, R20, R8, R206 ;  /* 0x0000000814ca7223 */ /* 0x000fe200000100ce */
[----:B------:R-:W-:-:S02]  /*121b0*/  VIADD R8, R168, 0x80 ;  /* 0x00000080a8087836 */ /* 0x000fc40000000000 */
[----:B------:R-:W-:Y:S01]  /*121c0*/  FADD.FTZ R0, R169, R0 ;  /* 0x00000000a9007221 */ /* 0x000fe20000010000 */
[----:B------:R-:W0:Y:S01]  /*121d0*/  MUFU.EX2 R175, R175 ;  /* 0x000000af00af7308 */ /* 0x000e220000000800 */
[----:B--2---:R-:W-:Y:S01]  /*121e0*/  F2FP.BF16.F32.PACK_AB R161, R171, R177 ;  /* 0x000000b1aba1723e */ /* 0x004fe200000010ff */
[----:B------:R-:W-:Y:S02]  /*121f0*/  IMAD.MOV.U32 R169, RZ, RZ, 0x40000040 ;  /* 0x40000040ffa97424 */ /* 0x000fe400078e00ff */
[----:B------:R-:W-:Y:S01]  /*12200*/  FADD.FTZ R202, R174, R202 ;  /* 0x000000caaeca7221 */ /* 0x000fe20000010000 */
[----:B------:R-:W-:Y:S01]  /*12210*/  ISETP.GT.AND P3, PT, R15, R212, PT ;  /* 0x000000d40f00720c */ /* 0x000fe20003f64270 */
[----:B------:R-:W-:Y:S02]  /*12220*/  IMAD.MOV.U32 R20, RZ, RZ, R170 ;  /* 0x000000ffff147224 */ /* 0x000fe400078e00aa */
[----:B------:R-:W-:Y:S01]  /*12230*/  FADD.FTZ R202, R179, R202 ;  /* 0x000000cab3ca7221 */ /* 0x000fe20000010000 */
[----:B------:R-:W-:Y:S01]  /*12240*/  MUFU.EX2 R178, R178 ;  /* 0x000000b200b27308 */ /* 0x000fe20000000800 */
[----:B------:R1:W-:Y:S02]  /*12250*/  STSM.16.M88.4 [R199+0x36400], R152 ;  /* 0x03640098c7007844 */ /* 0x0003e40000000200 */
[----:B------:R-:W-:-:S02]  /*12260*/  FADD.FTZ R202, R180, R202 ;  /* 0x000000cab4ca7221 */ /* 0x000fc40000010000 */
[----:B------:R2:W-:Y:S02]  /*12270*/  STSM.16.M88.4 [R216], R156 ;  /* 0x0000009cd8007844 */ /* 0x0005e40000000200 */
[----:B------:R-:W-:Y:S01]  /*12280*/  FADD.FTZ R202, R181, R202 ;  /* 0x000000cab5ca7221 */ /* 0x000fe20000010000 */
[----:B------:R-:W3:Y:S01]  /*12290*/  MUFU.EX2 R205, R205 ;  /* 0x000000cd00cd7308 */ /* 0x000ee20000000800 */
[----:B0-----:R-:W-:Y:S02]  /*122a0*/  F2FP.BF16.F32.PACK_AB R163, R175, R204 ;  /* 0x000000ccafa3723e */ /* 0x001fe400000010ff */
[----:B------:R-:W-:-:S03]  /*122b0*/  FADD.FTZ R202, R173, R202 ;  /* 0x000000caadca7221 */ /* 0x000fc60000010000 */
[----:B------:R2:W-:Y:S01]  /*122c0*/  STSM.16.M88.4 [R214], R160 ;  /* 0x000000a0d6007844 */ /* 0x0005e20000000200 */
[----:B------:R-:W-:Y:S01]  /*122d0*/  FADD.FTZ R202, R19, R202 ;  /* 0x000000ca13ca7221 */ /* 0x000fe20000010000 */
[----:B------:R-:W-:Y:S01]  /*122e0*/  MUFU.EX2 R182, R182 ;  /* 0x000000b600b67308 */ /* 0x000fe20000000800 */
[----:B------:R-:W-:Y:S02]  /*122f0*/  IMAD.MOV.U32 R19, RZ, RZ, R200 ;  /* 0x000000ffff137224 */ /* 0x000fe400078e00c8 */
[----:B------:R-:W-:-:S04]  /*12300*/  FADD.FTZ R202, R176, R202 ;  /* 0x000000cab0ca7221 */ /* 0x000fc80000010000 */
[----:B------:R-:W-:Y:S01]  /*12310*/  FADD.FTZ R202, R177, R202 ;  /* 0x000000cab1ca7221 */ /* 0x000fe20000010000 */
[----:B------:R-:W0:Y:S01]  /*12320*/  MUFU.EX2 R183, R183 ;  /* 0x000000b700b77308 */ /* 0x000e220000000800 */
[----:B---3--:R-:W-:Y:S02]  /*12330*/  F2FP.BF16.F32.PACK_AB R165, R205, R178 ;  /* 0x000000b2cda5723e */ /* 0x008fe400000010ff */
[----:B------:R-:W-:-:S04]  /*12340*/  FADD.FTZ R202, R171, R202 ;  /* 0x000000caabca7221 */ /* 0x000fc80000010000 */
[----:B------:R-:W-:-:S04]  /*12350*/  FADD.FTZ R202, R204, R202 ;  /* 0x000000caccca7221 */ /* 0x000fc80000010000 */
[----:B------:R-:W-:-:S04]  /*12360*/  FADD.FTZ R202, R175, R202 ;  /* 0x000000caafca7221 */ /* 0x000fc80000010000 */
[----:B------:R-:W-:Y:S01]  /*12370*/  FADD.FTZ R202, R178, R202 ;  /* 0x000000cab2ca7221 */ /* 0x000fe20000010000 */
[----:B0-----:R-:W-:-:S03]  /*12380*/  F2FP.BF16.F32.PACK_AB R167, R183, R182 ;  /* 0x000000b6b7a7723e */ /* 0x001fc600000010ff */
[----:B------:R-:W-:Y:S02]  /*12390*/  FADD.FTZ R202, R205, R202 ;  /* 0x000000cacdca7221 */ /* 0x000fe40000010000 */
[----:B------:R2:W-:Y:S01]  /*123a0*/  STSM.16.M88.4 [R215], R164 ;  /* 0x000000a4d7007844 */ /* 0x0005e20000000200 */
[----:B------:R-:W-:Y:S01]  /*123b0*/  WARPGROUP.ARRIVE ;  /* 0x00000000000079c5 */ /* 0x000fe20000000000 */
[----:B------:R-:W-:-:S05]  /*123c0*/  FADD.FTZ R202, R182, R202 ;  /* 0x000000cab6ca7221 */ /* 0x000fca0000010000 */
[----:B------:R-:W-:Y:S01]  /*123d0*/  HGMMA.64x256x16.F32.BF16 R24, R152, gdesc[UR4].tnspB, R24, gsb0 ;  /* 0x43e0000498187df0 */ /* 0x000fe20008001818 */
[----:B------:R-:W-:Y:S01]  /*123e0*/  R2UR UR6, R8 ;  /* 0x00000000080672ca */ /* 0x000fe200000e0000 */
[C---:B------:R-:W-:Y:S01]  /*123f0*/  VIADD R8, R168.reuse, 0x100 ;  /* 0x00000100a8087836 */ /* 0x040fe20000000000 */
[----:B------:R-:W-:Y:S01]  /*12400*/  R2UR UR7, R9 ;  /* 0x00000000090772ca */ /* 0x000fe200000e0000 */
[----:B------:R-:W-:Y:S02]  /*12410*/  IMAD.MOV.U32 R9, RZ, RZ, 0x40000040 ;  /* 0x40000040ff097424 */ /* 0x000fe400078e00ff */
[----:B------:R-:W-:Y:S01]  /*12420*/  VIADD R168, R168, 0x180 ;  /* 0x00000180a8a87836 */ /* 0x000fe20000000000 */
[----:B------:R-:W-:Y:S02]  /*12430*/  WARPGROUP.DEPBAR.LE gsb0, 0x0 ;  /* 0x00008000000079c5 */ /* 0x000fe40000010000 */
[----:B------:R-:W-:Y:S01]  /*12440*/  WARPGROUP.ARRIVE ;  /* 0x00000000000079c5 */ /* 0x000fe20000000000 */
[----:B-1----:R-:W-:-:S04]  /*12450*/  VIADD R152, R15, 0xffffffff ;  /* 0xffffffff0f987836 */ /* 0x002fc80000000000 */
[----:B------:R-:W-:-:S14]  /*12460*/  IMAD.MOV.U32 R15, RZ, RZ, R152 ;  /* 0x000000ffff0f7224 */ /* 0x000fdc00078e0098 */
[----:B------:R-:W-:Y:S01]  /*12470*/  HGMMA.64x256x16.F32.BF16 R24, R156, gdesc[UR4].tnspB, R24, gsb0 ;  /* 0x43e000049c187df0 */ /* 0x000fe20008001818 */
[----:B------:R-:W-:Y:S01]  /*12480*/  R2UR UR6, R8 ;  /* 0x00000000080672ca */ /* 0x000fe200000e0000 */
[----:B------:R-:W-:Y:S01]  /*12490*/  FADD.FTZ R8, R183, R202 ;  /* 0x000000cab7087221 */ /* 0x000fe20000010000 */
[----:B------:R-:W-:Y:S01]  /*124a0*/  R2UR UR7, R9 ;  /* 0x00000000090772ca */ /* 0x000fe200000e0000 */
[----:B------:R-:W-:Y:S01]  /*124b0*/  IMAD.MOV.U32 R9, RZ, RZ, R172 ;  /* 0x000000ffff097224 */ /* 0x000fe200078e00ac */
        /* <DEDUP_REMOVED lines=22> */
.L_x_6602:
[----:B------:R-:W-:Y:S02]  /*12620*/  IMAD.MOV.U32 R20, RZ, RZ, R170 ;  /* 0x000000ffff147224 */ /* 0x000fe400078e00aa */
[----:B------:R-:W-:Y:S02]  /*12630*/  IMAD.MOV.U32 R9, RZ, RZ, R172 ;  /* 0x000000ffff097224 */ /* 0x000fe400078e00ac */
[----:B------:R-:W-:Y:S02]  /*12640*/  IMAD.MOV.U32 R19, RZ, RZ, R200 ;  /* 0x000000ffff137224 */ /* 0x000fe400078e00c8 */
[----:B------:R-:W-:-:S07]  /*12650*/  IMAD.MOV.U32 R15, RZ, RZ, R152 ;  /* 0x000000ffff0f7224 */ /* 0x000fce00078e0098 */
.L_x_6601:
[----:B------:R-:W-:Y:S05]  /*12660*/  BSYNC B1 ;  /* 0x0000000000017941 */ /* 0x000fea0003800000 */
.L_x_6600:
[----:B------:R-:W0:Y:S01]  /*12670*/  LDC R152, c[0x0][0x448] ;  /* 0x00011200ff987b82 */ /* 0x000e220000000800 */
[----:B------:R-:W-:-:S07]  /*12680*/  VIADD R153, R195, 0x3f ;  /* 0x0000003fc3997836 */ /* 0x000fce0000000000 */
[----:B------:R-:W1:Y:S01]  /*12690*/  LDC R155, c[0x0][0xadc] ;  /* 0x0002b700ff9b7b82 */ /* 0x000e620000000800 */
[----:B0-----:R-:W-:Y:S02]  /*126a0*/  ISETP.NE.AND P5, PT, R152, 0x1, PT ;  /* 0x000000019800780c */ /* 0x001fe40003fa5270 */
[----:B-1----:R-:W-:-:S11]  /*126b0*/  ISETP.GE.AND P6, PT, R155, 0x1, PT ;  /* 0x000000019b00780c */ /* 0x002fd60003fc6270 */
[----:B------:R-:W0:Y:S08]  /*126c0*/  @P5 LDC R154, c[0x0][0x44c] ;  /* 0x00011300ff9a5b82 */ /* 0x000e300000000800 */
[----:B------:R-:W1:Y:S01]  /*126d0*/  @P5 LDC R152, c[0x0][0x450] ;  /* 0x00011400ff985b82 */ /* 0x000e620000000800 */
[----:B0-----:R-:W-:-:S05]  /*126e0*/  @P5 IMAD.HI.U32 R154, R153, R154, RZ ;  /* 0x0000009a999a5227 */ /* 0x001fca00078e00ff */
[----:B-1----:R-:W-:Y:S02]  /*126f0*/  @P5 SHF.R.U32.HI R153, RZ, R152, R154 ;  /* 0x00000098ff995219 */ /* 0x002fe4000001169a */
        /* <DEDUP_REMOVED lines=15> */
.L_x_6624:
[----:B------:R-:W-:-:S13]  /*127f0*/  ISETP.NE.AND P2, PT, R155, 0x1, PT ;  /* 0x000000019b00780c */ /* 0x000fda0003f45270 */
[----:B------:R-:W0:Y:S02]  /*12800*/  @P2 LDC.64 R152, c[0x0][0xae0] ;  /* 0x0002b800ff982b82 */ /* 0x000e240000000a00 */
[----:B0-----:R-:W-:-:S05]  /*12810*/  @P2 IMAD.HI.U32 R152, R154, R152, RZ ;  /* 0x000000989a982227 */ /* 0x001fca00078e00ff */
[----:B------:R-:W-:-:S07]  /*12820*/  @P2 SHF.R.U32.HI R154, RZ, R153, R152 ;  /* 0x00000099ff9a2219 */ /* 0x000fce0000011698 */
.L_x_6625:
[----:B------:R-:W-:Y:S05]  /*12830*/  BSYNC B0 ;  /* 0x0000000000007941 */ /* 0x000fea0003800000 */
.L_x_6623:
[----:B------:R-:W-:-:S05]  /*12840*/  IMAD R154, R154, R155, RZ ;  /* 0x0000009b9a9a7224 */ /* 0x000fca00078e02ff */
[----:B------:R-:W-:-:S07]  /*12850*/  VIMNMX R21, R21, R154, !PT ;  /* 0x0000009a15157248 */ /* 0x000fce0007fe0100 */
.L_x_6622:
        /* <DEDUP_REMOVED lines=11> */
[----:B------:R-:W-:-:S07]  /*12910*/  IMAD.MOV.U32 R204, RZ, RZ, R19 ;  /* 0x000000ffffcc7224 */ /* 0x000fce00078e0013 */
.L_x_6638:
[----:B------:R-:W-:Y:S02]  /*12920*/  IMAD.MOV.U32 R9, RZ, RZ, R15 ;  /* 0x000000ffff097224 */ /* 0x000fe400078e000f */
[----:B------:R-:W-:-:S03]  /*12930*/  VIADD R15, R15, 0xffffffff ;  /* 0xffffffff0f0f7836 */ /* 0x000fc60000000000 */
[----:B------:R-:W-:Y:S01]  /*12940*/  ISETP.GT.AND P2, PT, R9, R205, PT ;  /* 0x000000cd0900720c */ /* 0x000fe20003f44270 */
[----:B------:R-:W-:-:S05]  /*12950*/  VIADD R9, R204, 0x1 ;  /* 0x00000001cc097836 */ /* 0x000fca0000000000 */
[----:B------:R-:W-:-:S04]  /*12960*/  ISETP.NE.AND P3, PT, R9, 0x2, PT ;  /* 0x000000020900780c */ /* 0x000fc80003f65270 */
[----:B------:R-:W-:Y:S02]  /*12970*/  SEL R9, R9, RZ, P3 ;  /* 0x000000ff09097207 */ /* 0x000fe40001800000 */
[----:B------:R-:W-:-:S03]  /*12980*/  SEL R14, RZ, 0x1, P3 ;  /* 0x00000001ff0e7807 */ /* 0x000fc60001800000 */
[----:B------:R-:W-:Y:S01]  /*12990*/  IMAD.MOV.U32 R19, RZ, RZ, R9 ;  /* 0x000000ffff137224 */ /* 0x000fe200078e0009 */
[----:B------:R-:W-:Y:S01]  /*129a0*/  LOP3.LUT R22, R22, R14, RZ, 0x3c, !PT ;  /* 0x0000000e16167212 */ /* 0x000fe200078e3cff */
[----:B-1----:R-:W-:Y:S06]  /*129b0*/  @!P0 BRA `(.L_x_6628) ;  /* 0x0000000000048947 */ /* 0x002fec0003800000 */
[----:B------:R-:W-:Y:S01]  /*129c0*/  BPT.TRAP 0x1 ;  /* 0x000000040000795c */ /* 0x000fe20000300000 */
.L_x_6628:
[----:B------:R-:W-:Y:S01]  /*129d0*/  IMAD R21, R19, 0x8, R18 ;  /* 0x0000000813157824 */ /* 0x000fe200078e0212 */
[----:B------:R-:W-:-:S04]  /*129e0*/  SHF.L.U32 R14, R22, 0x1f, RZ ;  /* 0x0000001f160e7819 */ /* 0x000fc800000006ff */
[----:B------:R0:W1:Y:S01]  /*129f0*/  SYNCS.PHASECHK.TRANS64.TRYWAIT P3, [R21+URZ+0x38830], R14 ;  /* 0x0388300e150075a7 */ /* 0x000062000806017f */
[----:B------:R-:W-:Y:S05]  /*12a00*/  @!P0 BRA `(.L_x_6629) ;  /* 0x0000000000048947 */ /* 0x000fea0003800000 */
[----:B------:R-:W-:Y:S01]  /*12a10*/  BPT.TRAP 0x1 ;  /* 0x000000040000795c */ /* 0x000fe20000300000 */
.L_x_6629:
[----:B------:R-:W-:Y:S01]  /*12a20*/  BSSY B2, `(.L_x_6630) ;  /* 0x0000006000027945 */ /* 0x000fe20003800000 */
[----:B--2---:R-:W-:Y:S02]  /*12a30*/  IMAD R156, R19, 0x200, R191 ;  /* 0x00000200139c7824 */ /* 0x004fe400078e02bf */
[----:B------:R-:W-:Y:S01]  /*12a40*/  IMAD.MOV.U32 R157, RZ, RZ, 0x40000040 ;  /* 0x40000040ff9d7424 */ /* 0x000fe200078e00ff */
[----:B-1----:R-:W-:Y:S06]  /*12a50*/  @P3 BRA `(.L_x_6631) ;  /* 0x0000000000083947 */ /* 0x002fec0003800000 */
[----:B------:R-:W1:Y:S02]  /*12a60*/  SYNCS.PHASECHK.TRANS64.TRYWAIT P3, [R21+URZ+0x38830], R14 ;  /* 0x0388300e150075a7 */ /* 0x000e64000806017f */
[----:B-1----:R-:W-:Y:S05]  /*12a70*/  @!P3 BRA `(.L_x_6632) ;  /* 0x000001800028b947 */ /* 0x002fea0003800000 */
.L_x_6631:
[----:B------:R-:W-:Y:S05]  /*12a80*/  BSYNC B2 ;  /* 0x0000000000027941 */ /* 0x000fea0003800000 */
.L_x_6630:
        /* <DEDUP_REMOVED lines=36> */
.L_x_6633:
[----:B------:R2:W3:Y:S01]  /*12cd0*/  SYNCS.PHASECHK.TRANS64.TRYWAIT P3, [R21+URZ+0x38850], R14 ;  /* 0x0388500e150075a7 */ /* 0x0004e2000806017f */
[----:B------:R-:W-:Y:S05]  /*12ce0*/  @!P0 BRA `(.L_x_6634) ;  /* 0x0000000000048947 */ /* 0x000fea0003800000 */
[----:B------:R-:W-:Y:S01]  /*12cf0*/  BPT.TRAP 0x1 ;  /* 0x000000040000795c */ /* 0x000fe20000300000 */
.L_x_6634:
[----:B------:R-:W-:Y:S04]  /*12d00*/  BSSY B2, `(.L_x_6635) ;  /* 0x0000004000027945 */ /* 0x000fe80003800000 */
[----:B---3--:R-:W-:Y:S05]  /*12d10*/  @P3 BRA `(.L_x_6636) ;  /* 0x0000000000083947 */ /* 0x008fea0003800000 */
[----:B------:R-:W3:Y:S02]  /*12d20*/  SYNCS.PHASECHK.TRANS64.TRYWAIT P3, [R21+URZ+0x38850], R14 ;  /* 0x0388500e150075a7 */ /* 0x000ee4000806017f */
[----:B---3--:R-:W-:Y:S05]  /*12d30*/  @!P3 BRA `(.L_x_6637) ;  /* 0x0000017c008cb947 */ /* 0x008fea0003800000 */
.L_x_6636:
[----:B------:R-:W-:Y:S05]  /*12d40*/  BSYNC B2 ;  /* 0x0000000000027941 */ /* 0x000fea0003800000 */
.L_x_6635:
        /* <DEDUP_REMOVED lines=10> */
[----:B------:R-:W-:-:S02]  /*12df0*/  VIADD R201, R200, 0x800 ;  /* 0x00000800c8c97836 */ /* 0x000fc40000000000 */
[----:B------:R-:W-:Y:S02]  /*12e00*/  VIADD R208, R2, 0x800 ;  /* 0x0000080002d07836 */ /* 0x000fe40000000000 */
[----:B------:R-:W-:Y:S02]  /*12e10*/  IMAD.MOV.U32 R212, RZ, RZ, 0x4 ;  /* 0x00000004ffd47424 */ /* 0x000fe400078e00ff */
[----:B------:R-:W-:Y:S02]  /*12e20*/  IMAD.MOV.U32 R209, RZ, RZ, 0xa00 ;  /* 0x00000a00ffd17424 */ /* 0x000fe400078e00ff */
[----:B------:R-:W-:Y:S01]  /*12e30*/  VIADD R213, R200, 0xe00 ;  /* 0x00000e00c8d57836 */ /* 0x000fe20000000000 */
[----:B------:R-:W-:Y:S01]  /*12e40*/  HGMMA.64x64x16.F32.BF16 R152, gdesc[UR4], R152, gsb0 ;  /* 0x00e00000049879f0 */ /* 0x000fe20008001898 */
[----:B------:R-:W-:Y:S01]  /*12e50*/  R2UR UR4, R206 ;  /* 0x00000000ce0472ca */ /* 0x000fe200000e0000 */
[----:B------:R-:W-:Y:S01]  /*12e60*/  VIADD R206, R200, 0x2 ;  /* 0x00000002c8ce7836 */ /* 0x000fe20000000000 */
[----:B------:R-:W-:Y:S01]  /*12e70*/  R2UR UR5, R207 ;  /* 0x00000000cf0572ca */ /* 0x000fe200000e0000 */
[----:B------:R-:W-:-:S02]  /*12e80*/  IMAD.MOV.U32 R207, RZ, RZ, 0x40000040 ;  /* 0x40000040ffcf7424 */ /* 0x000fc400078e00ff */
[----:B------:R-:W-:Y:S01]  /*12e90*/  VIADD R210, R2, 0xe00 ;  /* 0x00000e0002d27836 */ /* 0x000fe20000000000 */
[----:B------:R-:W-:Y:S01]  /*12ea0*/  R2UR UR6, R206 ;  /* 0x00000000ce0672ca */ /* 0x000fe200000e0000 */
[----:B------:R-:W-:Y:S01]  /*12eb0*/  VIADD R206, R2, 0x4 ;  /* 0x0000000402ce7836 */ /* 0x000fe20000000000 */
[----:B------:R-:W-:Y:S01]  /*12ec0*/  R2UR UR7, R207 ;  /* 0x00000000cf0772ca */ /* 0x000fe200000e0000 */
[----:B------:R-:W-:Y:S02]  /*12ed0*/  IMAD.MOV.U32 R207, RZ, RZ, 0x40000040 ;  /* 0x40000040ffcf7424 */ /* 0x000fe400078e00ff */
[----:B------:R-:W-:Y:S01]  /*12ee0*/  IMAD.MOV.U32 R211, RZ, RZ, 0x40000040 ;  /* 0x40000040ffd37424 */ /* 0x000fe200078e00ff */
[----:B----4-:R-:W-:-:S05]  /*12ef0*/  SHF.R.U32.HI R20, RZ, 0x7, R20 ;  /* 0x00000007ff147819 */ /* 0x010fca0000011614 */
[----:B0123--:R-:W0:Y:S02]  /*12f00*/  SHFL.IDX PT, R14, R20, RZ, 0x1f ;  /* 0x00001fff140e7589 */ /* 0x00fe2400000e0000 */
[----:B0-----:R-:W-:-:S04]  /*12f10*/  ISETP.GT.AND P3, PT, R14, 0x7f, PT ;  /* 0x0000007f0e00780c */ /* 0x001fc80003f64270 */
[----:B------:R-:W-:Y:S02]  /*12f20*/  SEL R20, RZ, 0x2, !P3 ;  /* 0x00000002ff147807 */ /* 0x000fe40005800000 */
[C---:B------:R-:W-:Y:S02]  /*12f30*/  SEL R14, R212.reuse, 0x2, P3 ;  /* 0x00000002d40e7807 */ /* 0x040fe40001800000 */
[----:B------:R-:W-:Y:S02]  /*12f40*/  SEL R212, R212, 0x6, !P3 ;  /* 0x00000006d4d47807 */ /* 0x000fe40005800000 */
[----:B------:R-:W-:-:S04]  /*12f50*/  SEL R209, R209, 0x980, P3 ;  /* 0x00000980d1d17807 */ /* 0x000fc80001800000 */
        /* <DEDUP_REMOVED lines=202> */
[----:B------:R-:W-:Y:S01]  /*13c00*/  VIADD R208, R200, 0xa00 ;  /* 0x00000a00c8d07836 */ /* 0x000fe20000000000 */
[----:B------:R-:W-:Y:S01]  /*13c10*/  R2UR UR7, R209 ;  /* 0x00000000d10772ca */ /* 0x000fe200000e0000 */
        /* <DEDUP_REMOVED lines=115> */
[C---:B------:R-:W-:Y:S01]  /*14350*/  IMAD.IADD R206, R210.reuse, 0x1, R14 ;  /* 0x00000001d2ce7824 */ /* 0x040fe200078e020e */
[----:B------:R-:W-:Y:S01]  /*14360*/  R2UR UR5, R207 ;  /* 0x00000000cf0572ca */ /* 0x000fe200000e0000 */
[----:B------:R-:W-:Y:S02]  /*14370*/  IMAD.MOV.U32 R207, RZ, RZ, 0x40000040 ;  /* 0x40000040ffcf7424 */ /* 0x000fe400078e00ff */
[--C-:B------:R-:W-:Y:S02]  /*14380*/  IMAD.IADD R210, R210, 0x1, R212.reuse ;  /* 0x00000001d2d27824 */ /* 0x100fe400078e02d4 */
[----:B------:R-:W-:Y:S02]  /*14390*/  IMAD.IADD R212, R213, 0x1, R212 ;  /* 0x00000001d5d47824 */ /* 0x000fe400078e02d4 */
[----:B------:R-:W-:Y:S02]  /*143a0*/  IMAD.MOV.U32 R213, RZ, RZ, 0x40000040 ;  /* 0x40000040ffd57424 */ /* 0x000fe400078e00ff */
        /* <DEDUP_REMOVED lines=12> */
[----:B------:R-:W-:Y:S02]  /*14470*/  R2UR UR7, R209 ;  /* 0x00000000d10772ca */ /* 0x000fe400000e0000 */
[----:B------:R-:W-:Y:S01]  /*14480*/  IADD3 R206, R201, R14, R2 ;  /* 0x0000000ec9ce7210 */ /* 0x000fe20007ffe002 */
[----:B------:R-:W-:Y:S01]  /*14490*/  IMAD.MOV.U32 R201, RZ, RZ, 0x40000040 ;  /* 0x40000040ffc97424 */ /* 0x000fe200078e00ff */
[----:B------:R-:W-:-:S02]  /*144a0*/  WARPGROUP.DEPBAR.LE gsb0, 0x0 ;  /* 0x00008000000079c5 */ /* 0x000fc40000010000 */
        /* <DEDUP_REMOVED lines=11> */
[----:B------:R-:W-:Y:S01]  /*14560*/  R2UR UR6, R200 ;  /* 0x00000000c80672ca */ /* 0x000fe200000e0000 */
[----:B------:R-:W-:Y:S01]  /*14570*/  IMAD R200, R9, 0x1000, R194 ;  /* 0x0000100009c87824 */ /* 0x000fe200078e02c2 */
[----:B------:R-:W-:Y:S01]  /*14580*/  R2UR UR7, R201 ;  /* 0x00000000c90772ca */ /* 0x000fe200000e0000 */
[----:B------:R-:W-:Y:S01]  /*14590*/  IMAD.MOV.U32 R201, RZ, RZ, 0x40000040 ;  /* 0x40000040ffc97424 */ /* 0x000fe200078e00ff */
[----:B------:R-:W-:Y:S02]  /*145a0*/  WARPGROUP.DEPBAR.LE gsb0, 0x0 ;  /* 0x00008000000079c5 */ /* 0x000fe40000010000 */
[----:B------:R-:W-:-:S09]  /*145b0*/  WARPGROUP.ARRIVE ;  /* 0x00000000000079c5 */ /* 0x000fd20000000000 */
[----:B------:R-:W-:Y:S01]  /*145c0*/  HGMMA.64x64x16.F32.BF16 R152, gdesc[UR4], R152, gsb0 ;  /* 0x00e00000049879f0 */ /* 0x000fe20008001898 */
[----:B------:R-:W-:Y:S02]  /*145d0*/  R2UR UR7, R201 ;  /* 0x00000000c90772ca */ /* 0x000fe400000e0000 */
        /* <DEDUP_REMOVED lines=26> */
[----:B------:R-:W-:Y:S01]  /*14780*/  IMAD.U32 R14, RZ, RZ, UR40 ;  /* 0x00000028ff0e7e24 */ /* 0x000fe2000f8e00ff */
[----:B------:R-:W-:-:S03]  /*14790*/  FMNMX.FTZ R20, R162, R201, !PT ;  /* 0x000000c9a2147209 */ /* 0x000fc60007810000 */
[----:B------:R-:W-:Y:S01]  /*147a0*/  FMUL.FTZ R206, R9, R14 ;  /* 0x0000000e09ce7220 */ /* 0x000fe20000410000 */
[----:B------:R-:W-:Y:S01]  /*147b0*/  FMNMX.FTZ R20, R163, R20, !PT ;  /* 0x00000014a3147209 */ /* 0x000fe20007810000 */
[----:B------:R-:W-:Y:S02]  /*147c0*/  FADD.FTZ R201, -R9, R202 ;  /* 0x000000ca09c97221 */ /* 0x000fe40000010100 */
[--C-:B------:R-:W-:Y:S01]  /*147d0*/  FFMA.FTZ R207, R160, R14, -R206.reuse ;  /* 0x0000000ea0cf7223 */ /* 0x100fe200000108ce */
[----:B------:R-:W-:Y:S01]  /*147e0*/  FMNMX.FTZ R20, R166, R20, !PT ;  /* 0x00000014a6147209 */ /* 0x000fe20007810000 */
[-CC-:B------:R-:W-:Y:S01]  /*147f0*/  FFMA.FTZ R160, R164, R14.reuse, -R206.reuse ;  /* 0x0000000ea4a07223 */ /* 0x180fe200000108ce */
[-C--:B------:R-:W-:Y:S01]  /*14800*/  FMUL.FTZ R201, R201, R14.reuse ;  /* 0x0000000ec9c97220 */ /* 0x080fe20000410000 */
[--C-:B------:R-:W-:Y:S01]  /*14810*/  FFMA.FTZ R152, R152, R14, -R206.reuse ;  /* 0x0000000e98987223 */ /* 0x100fe200000108ce */
[----:B------:R-:W-:Y:S01]  /*14820*/  FMNMX.FTZ R20, R167, R20, !PT ;  /* 0x00000014a7147209 */ /* 0x000fe20007810000 */
[-CC-:B------:R-:W-:Y:S01]  /*14830*/  FFMA.FTZ R153, R153, R14.reuse, -R206.reuse ;  /* 0x0000000e99997223 */ /* 0x180fe200000108ce */
[----:B------:R0:W1:Y:S01]  /*14840*/  MUFU.EX2 R202, R201 ;  /* 0x000000c900ca7308 */ /* 0x0000620000000800 */
        /* <DEDUP_REMOVED lines=17> */
[----:B------:R-:W-:Y:S01]  /*14960*/  FMNMX.FTZ R20, R178, R20, !PT ;  /* 0x00000014b2147209 */ /* 0x000fe20007810000 */
[-C--:B-1----:R-:W-:Y:S01]  /*14970*/  FMUL.FTZ R24, R24, R202.reuse ;  /* 0x000000ca18187220 */ /* 0x082fe20000410000 */
[-C--:B------:R-:W-:Y:S01]  /*14980*/  FMUL.FTZ R25, R25, R202.reuse ;  /* 0x000000ca19197220 */ /* 0x080fe20000410000 */
[----:B------:R-:W-:Y:S01]  /*14990*/  FMUL.FTZ R28, R28, R202 ;  /* 0x000000ca1c1c7220 */ /* 0x000fe20000410000 */
[----:B------:R-:W-:Y:S01]  /*149a0*/  FMNMX.FTZ R20, R179, R20, !PT ;  /* 0x00000014b3147209 */ /* 0x000fe20007810000 */
[-C--:B------:R-:W-:Y:S01]  /*149b0*/  FMUL.FTZ R29, R29, R202.reuse ;  /* 0x000000ca1d1d7220 */ /* 0x080fe20000410000 */
[----:B------:R-:W-:Y:S01]  /*149c0*/  FMUL.FTZ R32, R32, R202 ;  /* 0x000000ca20207220 */ /* 0x000fe20000410000 */
[----:B------:R-:W-:Y:S01]  /*149d0*/  MUFU.EX2 R153, R153 ;  /* 0x0000009900997308 */ /* 0x000fe20000000800 */
[----:B------:R-:W-:Y:S01]  /*149e0*/  FMNMX.FTZ R20, R182, R20, !PT ;  /* 0x00000014b6147209 */ /* 0x000fe20007810000 */
[-C--:B------:R-:W-:Y:S01]  /*149f0*/  FMUL.FTZ R33, R33, R202.reuse ;  /* 0x000000ca21217220 */ /* 0x080fe20000410000 */
[-C--:B------:R-:W-:Y:S01]  /*14a00*/  FMUL.FTZ R36, R36, R202.reuse ;  /* 0x000000ca24247220 */ /* 0x080fe20000410000 */
[----:B------:R-:W-:Y:S01]  /*14a10*/  FMUL.FTZ R37, R37, R202 ;  /* 0x000000ca25257220 */ /* 0x000fe20000410000 */
[----:B------:R-:W-:Y:S01]  /*14a20*/  FMNMX.FTZ R20, R183, R20, !PT ;  /* 0x00000014b7147209 */ /* 0x000fe20007810000 */
[-C--:B------:R-:W-:Y:S01]  /*14a30*/  FMUL.FTZ R40, R40, R202.reuse ;  /* 0x000000ca28287220 */ /* 0x080fe20000410000 */
[-C--:B------:R-:W-:Y:S01]  /*14a40*/  FMUL.FTZ R41, R41, R202.reuse ;  /* 0x000000ca29297220 */ /* 0x080fe20000410000 */
[----:B------:R-:W-:Y:S01]  /*14a50*/  MUFU.EX2 R156, R156 ;  /* 0x0000009c009c7308 */ /* 0x000fe20000000800 */
[-C--:B------:R-:W-:Y:S01]  /*14a60*/  FMUL.FTZ R44, R44, R202.reuse ;  /* 0x000000ca2c2c7220 */ /* 0x080fe20000410000 */
[----:B------:R-:W0:Y:S01]  /*14a70*/  SHFL.BFLY PT, R208, R20, 0x2, 0x1f ;  /* 0x0c401f0014d07f89 */ /* 0x000e2200000e0000 */
        /* <DEDUP_REMOVED lines=23> */
[----:B0-----:R-:W-:Y:S01]  /*14bf0*/  FMNMX.FTZ R20, R20, R208, !PT ;  /* 0x000000d014147209 */ /* 0x001fe20007810000 */
        /* <DEDUP_REMOVED lines=27> */
[----:B------:R-:W-:Y:S01]  /*14db0*/  FMUL.FTZ R132, R132, R202 ;  /* 0x000000ca84847220 */ /* 0x000fe20000410000 */
[----:B0-----:R-:W-:Y:S01]  /*14dc0*/  FMNMX.FTZ R20, R20, R164, !PT ;  /* 0x000000a414147209 */ /* 0x001fe20007810000 */
        /* <DEDUP_REMOVED lines=9> */
[----:B------:R-:W-:Y:S01]  /*14e60*/  FFMA.FTZ R165, R154, R14, -R206 ;  /* 0x0000000e9aa57223 */ /* 0x000fe200000108ce */
[----:B------:R-:W-:-:S02]  /*14e70*/  @!P1 VIADD R154, R21, 0x38840 ;  /* 0x00038840159a9836 */ /* 0x000fc40000000000 */
[-CC-:B------:R-:W-:Y:S01]  /*14e80*/  FFMA.FTZ R155, R155, R14.reuse, -R206.reuse ;  /* 0x0000000e9b9b7223 */ /* 0x180fe200000108ce */
[-CC-:B------:R-:W-:Y:S01]  /*14e90*/  FFMA.FTZ R158, R158, R14.reuse, -R206.reuse ;  /* 0x0000000e9e9e7223 */ /* 0x180fe200000108ce */
[-C--:B------:R-:W-:Y:S01]  /*14ea0*/  FFMA.FTZ R159, R159, R14.reuse, -R206 ;  /* 0x0000000e9f9f7223 */ /* 0x080fe200000108ce */
[----:B------:R-:W0:Y:S01]  /*14eb0*/  MUFU.EX2 R164, R164 ;  /* 0x000000a400a47308 */ /* 0x000e220000000800 */
[----:B------:R-:W-:Y:S01]  /*14ec0*/  @!P1 PRMT R154, RZ, 0x654, R154 ;  /* 0x00000654ff9a9816 */ /* 0x000fe2000000009a */
[-CC-:B------:R-:W-:Y:S01]  /*14ed0*/  FFMA.FTZ R162, R162, R14.reuse, -R206.reuse ;  /* 0x0000000ea2a27223 */ /* 0x180fe200000108ce */
[-CC-:B------:R-:W-:Y:S01]  /*14ee0*/  FFMA.FTZ R203, R166, R14.reuse, -R206.reuse ;  /* 0x0000000ea6cb7223 */ /* 0x180fe200000108ce */
[-CC-:B------:R-:W-:Y:S01]  /*14ef0*/  FFMA.FTZ R166, R167, R14.reuse, -R206.reuse ;  /* 0x0000000ea7a67223 */ /* 0x180fe200000108ce */
[----:B------:R1:W-:Y:S01]  /*14f00*/  @!P1 SYNCS.ARRIVE.TRANS64.RED.A1T0 RZ, [R154+URZ], RZ ;  /* 0x000000ff9aff99a7 */ /* 0x0003e2000810043f */
[-CC-:B------:R-:W-:Y:S01]  /*14f10*/  FFMA.FTZ R163, R163, R14.reuse, -R206.reuse ;  /* 0x0000000ea3a37223 */ /* 0x180fe200000108ce */
[-CC-:B------:R-:W-:Y:S01]  /*14f20*/  FFMA.FTZ R167, R170, R14.reuse, -R206.reuse ;  /* 0x0000000eaaa77223 */ /* 0x180fe200000108ce */
[----:B------:R-:W2:Y:S01]  /*14f30*/  MUFU.EX2 R165, R165 ;  /* 0x000000a500a57308 */ /* 0x000ea20000000800 */
[-CC-:B------:R-:W-:Y:S01]  /*14f40*/  FFMA.FTZ R174, R174, R14.reuse, -R206.reuse ;  /* 0x0000000eaeae7223 */ /* 0x180fe200000108ce */
[-CC-:B------:R-:W-:Y:S01]  /*14f50*/  FFMA.FTZ R175, R175, R14.reuse, -R206.reuse ;  /* 0x0000000eafaf7223 */ /* 0x180fe200000108ce */
[-CC-:B------:R-:W-:Y:S01]  /*14f60*/  FFMA.FTZ R182, R182, R14.reuse, -R206.reuse ;  /* 0x0000000eb6b67223 */ /* 0x180fe200000108ce */
[----:B------:R-:W-:Y:S01]  /*14f70*/  FFMA.FTZ R183, R183, R14, -R206 ;  /* 0x0000000eb7b77223 */ /* 0x000fe200000108ce */
[----:B-1----:R-:W-:-:S02]  /*14f80*/  @!P3 IMAD R154, R204, 0x40, R193 ;  /* 0x00000040cc9ab824 */ /* 0x002fc400078e02c1 */
[----:B------:R-:W-:Y:S01]  /*14f90*/  FFMA.FTZ R204, R171, R14, -R206 ;  /* 0x0000000eabcc7223 */ /* 0x000fe200000108ce */
[-C--:B------:R-:W-:Y:S01]  /*14fa0*/  FMUL.FTZ R144, R144, R202.reuse ;  /* 0x000000ca90907220 */ /* 0x080fe20000410000 */
[----:B------:R-:W1:Y:S01]  /*14fb0*/  MUFU.EX2 R155, R155 ;  /* 0x0000009b009b7308 */ /* 0x000e620000000800 */
[----:B------:R-:W-:Y:S02]  /*14fc0*/  @!P3 IMAD R154, R154, 0x4, R18 ;  /* 0x000000049a9ab824 */ /* 0x000fe400078e0212 */
[-C--:B------:R-:W-:Y:S01]  /*14fd0*/  FMUL.FTZ R145, R145, R202.reuse ;  /* 0x000000ca91917220 */ /* 0x080fe20000410000 */
[-C--:B------:R-:W-:Y:S01]  /*14fe0*/  FMUL.FTZ R148, R148, R202.reuse ;  /* 0x000000ca94947220 */ /* 0x080fe20000410000 */
[----:B------:R-:W-:Y:S01]  /*14ff0*/  FMUL.FTZ R149, R149, R202 ;  /* 0x000000ca95957220 */ /* 0x000fe20000410000 */
[-C--:B0-----:R-:W-:Y:S01]  /*15000*/  FMUL.FTZ R26, R26, R164.reuse ;  /* 0x000000a41a1a7220 */ /* 0x081fe20000410000 */
[----:B------:R-:W-:Y:S01]  /*15010*/  @!P3 STS [R154+0x38400], R202 ;  /* 0x038400ca9a00b388 */ /* 0x000fe20000000800 */
[----:B------:R-:W-:Y:S01]  /*15020*/  FMUL.FTZ R27, R27, R164 ;  /* 0x000000a41b1b7220 */ /* 0x000fe20000410000 */
[----:B------:R-:W0:Y:S01]  /*15030*/  MUFU.EX2 R158, R158 ;  /* 0x0000009e009e7308 */ /* 0x000e220000000800 */
[----:B--2---:R-:W-:Y:S01]  /*15040*/  FFMA.FTZ R8, R164, R8, R165 ;  /* 0x00000008a4087223 */ /* 0x004fe200000100a5 */
[----:B------:R2:W-:Y:S01]  /*15050*/  @!P3 STS [R154+0x38420], R164 ;  /* 0x038420a49a00b388 */ /* 0x0005e20000000800 */
        /* <DEDUP_REMOVED lines=8> */
[----:B------:R-:W-:Y:S01]  /*150e0*/  FMUL.FTZ R43, R43, R164 ;  /* 0x000000a42b2b7220 */ /* 0x000fe20000410000 */
[----:B--2---:R-:W-:Y:S01]  /*150f0*/  FFMA.FTZ R154, R202, R0, R152 ;  /* 0x00000000ca9a7223 */ /* 0x004fe20000010098 */
[----:B------:R-:W-:Y:S01]  /*15100*/  F2FP.BF16.F32.PACK_AB R152, R153, R152 ;  /* 0x000000989998723e */ /* 0x000fe200000010ff */
[-C--:B------:R-:W-:Y:S01]  /*15110*/  FMUL.FTZ R46, R46, R164.reuse ;  /* 0x000000a42e2e7220 */ /* 0x080fe20000410000 */
[-C--:B------:R-:W-:Y:S01]  /*15120*/  FMUL.FTZ R47, R47, R164.reuse ;  /* 0x000000a42f2f7220 */ /* 0x080fe20000410000 */
[----:B------:R-:W-:Y:S01]  /*15130*/  FADD.FTZ R154, R153, R154 ;  /* 0x0000009a999a7221 */ /* 0x000fe20000010000 */
[----:B------:R2:W-:Y:S01]  /*15140*/  MUFU.EX2 R170, R166 ;  /* 0x000000a600aa7308 */ /* 0x0005e20000000800 */
[-C--:B------:R-:W-:Y:S01]  /*15150*/  FMUL.FTZ R50, R50, R164.reuse ;  /* 0x000000a432327220 */ /* 0x080fe20000410000 */
[-C--:B------:R-:W-:Y:S01]  /*15160*/  FMUL.FTZ R51, R51, R164.reuse ;  /* 0x000000a433337220 */ /* 0x080fe20000410000 */
[----:B------:R-:W-:Y:S01]  /*15170*/  FADD.FTZ R154, R156, R154 ;  /* 0x0000009a9c9a7221 */ /* 0x000fe20000010000 */
[-C--:B------:R-:W-:Y:S01]  /*15180*/  FMUL.FTZ R54, R54, R164.reuse ;  /* 0x000000a436367220 */ /* 0x080fe20000410000 */
[-C--:B------:R-:W-:Y:S01]  /*15190*/  FMUL.FTZ R55, R55, R164.reuse ;  /* 0x000000a437377220 */ /* 0x080fe20000410000 */
[----:B------:R-:W-:Y:S01]  /*151a0*/  FMUL.FTZ R58, R58, R164 ;  /* 0x000000a43a3a7220 */ /* 0x000fe20000410000 */
[----:B------:R-:W-:Y:S01]  /*151b0*/  FADD.FTZ R153, R157, R154 ;  /* 0x0000009a9d997221 */ /* 0x000fe20000010000 */
[----:B------:R-:W4:Y:S01]  /*151c0*/  MUFU.EX2 R162, R162 ;  /* 0x000000a200a27308 */ /* 0x000f220000000800 */
[-CC-:B--2---:R-:W-:Y:S01]  /*151d0*/  FFMA.FTZ R166, R178, R14.reuse, -R206.reuse ;  /* 0x0000000eb2a67223 */ /* 0x184fe200000108ce */
[----:B------:R-:W-:Y:S01]  /*151e0*/  FFMA.FTZ R178, R179, R14, -R206 ;  /* 0x0000000eb3b27223 */ /* 0x000fe200000108ce */
[----:B------:R-:W-:Y:S01]  /*151f0*/  FADD.FTZ R153, R207, R153 ;  /* 0x00000099cf997221 */ /* 0x000fe20000010000 */
[----:B------:R-:W-:Y:S01]  /*15200*/  F2FP.BF16.F32.PACK_AB R154, R157, R156 ;  /* 0x0000009c9d9a723e */ /* 0x000fe200000010ff */
        /* <DEDUP_REMOVED lines=12> */
[----:B--2---:R-:W-:Y:S01]  /*152d0*/  FADD.FTZ R167, R161, R153 ;  /* 0x00000099a1a77221 */ /* 0x004fe20000010000 */
[----:B-1----:R-:W-:Y:S01]  /*152e0*/  FADD.FTZ R153, R155, R8 ;  /* 0x000000089b997221 */ /* 0x002fe20000010000 */
[-C--:B------:R-:W-:Y:S01]  /*152f0*/  FMUL.FTZ R78, R78, R164.reuse ;  /* 0x000000a44e4e7220 */ /* 0x080fe20000410000 */
[----:B------:R-:W-:Y:S01]  /*15300*/  FMUL.FTZ R79, R79, R164 ;  /* 0x000000a44f4f7220 */ /* 0x000fe20000410000 */
[----:B------:R-:W-:Y:S01]  /*15310*/  FADD.FTZ R202, R160, R167 ;  /* 0x000000a7a0ca7221 */ /* 0x000fe20000010000 */
[----:B0-----:R-:W-:Y:S01]  /*15320*/  FADD.FTZ R157, R158, R153 ;  /* 0x000000999e9d7221 */ /* 0x001fe20000010000 */
[----:B------:R-:W-:Y:S01]  /*15330*/  F2FP.BF16.F32.PACK_AB R153, R155, R165 ;  /* 0x000000a59b99723e */ /* 0x000fe200000010ff */
[----:B------:R-:W0:Y:S01]  /*15340*/  MUFU.EX2 R203, R203 ;  /* 0x000000cb00cb7308 */ /* 0x000e220000000800 */
[C---:B---3--:R-:W-:Y:S01]  /*15350*/  F2FP.BF16.F32.PACK_AB R155, R159.reuse, R158 ;  /* 0x0000009e9f9b723e */ /* 0x048fe200000010ff */
[----:B------:R-:W-:Y:S01]  /*15360*/  BAR.SYNC.DEFER_BLOCKING 0xf, 0x100 ;  /* 0x03c4000000007b1d */ /* 0x000fe20000010000 */
[----:B------:R-:W-:Y:S01]  /*15370*/  FADD.FTZ R157, R159, R157 ;  /* 0x0000009d9f9d7221 */ /* 0x000fe20000010000 */
[----:B------:R-:W-:Y:S01]  /*15380*/  F2FP.BF16.F32.PACK_AB R158, R201, R160 ;  /* 0x000000a0c99e723e */ /* 0x000fe200000010ff */
[-C--:B------:R-:W-:Y:S01]  /*15390*/  FMUL.FTZ R82, R82, R164.reuse ;  /* 0x000000a452527220 */ /* 0x080fe20000410000 */
[-C--:B------:R-:W-:Y:S01]  /*153a0*/  FMUL.FTZ R83, R83, R164.reuse ;  /* 0x000000a453537220 */ /* 0x080fe20000410000 */
[----:B----4-:R-:W-:Y:S01]  /*153b0*/  FADD.FTZ R157, R162, R157 ;  /* 0x0000009da29d7221 */ /* 0x010fe20000010000 */
[----:B------:R-:W-:Y:S01]  /*153c0*/  MUFU.EX2 R172, R172 ;  /* 0x000000ac00ac7308 */ /* 0x000fe20000000800 */
[-C--:B------:R-:W-:Y:S01]  /*153d0*/  FMUL.FTZ R86, R86, R164.reuse ;  /* 0x000000a456567220 */ /* 0x080fe20000410000 */
[----:B------:R-:W-:Y:S01]  /*153e0*/  FMUL.FTZ R87, R87, R164 ;  /* 0x000000a457577220 */ /* 0x000fe20000410000 */
[C---:B-----5:R-:W-:Y:S01]  /*153f0*/  FADD.FTZ R179, R163.reuse, R157 ;  /* 0x0000009da3b37221 */ /* 0x060fe20000010000 */
[----:B------:R-:W-:Y:S01]  /*15400*/  F2FP.BF16.F32.PACK_AB R157, R163, R162 ;  /* 0x000000a2a39d723e */ /* 0x000fe200000010ff */
        /* <DEDUP_REMOVED lines=38> */
[----:B------:R-:W-:Y:S01]  /*15670*/  F2FP.BF16.F32.PACK_AB R160, R169, R168 ;  /* 0x000000a8a9a0723e */ /* 0x000fe200000010ff */
[----:B------:R2:W-:Y:S01]  /*15680*/  STSM.16.M88.4 [R199+0x36400], R152 ;  /* 0x03640098c7007844 */ /* 0x0005e20000000200 */
[----:B0-----:R-:W-:Y:S01]  /*15690*/  F2FP.BF16.F32.PACK_AB R161, R0, R171 ;  /* 0x000000ab00a1723e */ /* 0x001fe200000010ff */
[----:B------:R-:W-:Y:S01]  /*156a0*/  FADD.FTZ R179, R203, R179 ;  /* 0x000000b3cbb37221 */ /* 0x000fe20000010000 */
[----:B------:R-:W-:Y:S01]  /*156b0*/  F2FP.BF16.F32.PACK_AB R162, R173, R172 ;  /* 0x000000acada2723e */ /* 0x000fe200000010ff */
[----:B------:R-:W0:Y:S01]  /*156c0*/  MUFU.EX2 R177, R177 ;  /* 0x000000b100b17308 */ /* 0x000e220000000800 */
[----:B-1----:R-:W-:Y:S01]  /*156d0*/  F2FP.BF16.F32.PACK_AB R163, R175, R174 ;  /* 0x000000aeafa3723e */ /* 0x002fe200000010ff */
[----:B------:R1:W-:Y:S01]  /*156e0*/  STSM.16.M88.4 [R216], R156 ;  /* 0x0000009cd8007844 */ /* 0x0003e20000000200 */
[----:B------:R-:W-:Y:S01]  /*156f0*/  FADD.FTZ R202, R201, R202 ;  /* 0x000000cac9ca7221 */ /* 0x000fe20000010000 */
[----:B------:R-:W-:Y:S01]  /*15700*/  FADD.FTZ R179, R170, R179 ;  /* 0x000000b3aab37221 */ /* 0x000fe20000010000 */
[----:B------:R-:W-:Y:S01]  /*15710*/  @!P1 VIADD R21, R21, 0x38860 ;  /* 0x0003886015159836 */ /* 0x000fe20000000000 */
[----:B------:R1:W-:Y:S01]  /*15720*/  STSM.16.M88.4 [R214], R160 ;  /* 0x000000a0d6007844 */ /* 0x0003e20000000200 */
[----:B------:R-:W-:Y:S01]  /*15730*/  FADD.FTZ R202, R168, R202 ;  /* 0x000000caa8ca7221 */ /* 0x000fe20000010000 */
[----:B------:R-:W3:Y:S01]  /*15740*/  MUFU.EX2 R180, R180 ;  /* 0x000000b400b47308 */ /* 0x000ee20000000800 */
[----:B------:R-:W-:Y:S01]  /*15750*/  FADD.FTZ R179, R171, R179 ;  /* 0x000000b3abb37221 */ /* 0x000fe20000010000 */
[----:B------:R-:W-:Y:S01]  /*15760*/  @!P1 PRMT R21, RZ, 0x654, R21 ;  /* 0x00000654ff159816 */ /* 0x000fe20000000015 */
[----:B------:R-:W-:Y:S01]  /*15770*/  FADD.FTZ R202, R169, R202 ;  /* 0x000000caa9ca7221 */ /* 0x000fe20000010000 */
[----:B------:R-:W-:-:S02]  /*15780*/  IMAD.MOV.U32 R204, RZ, RZ, R19 ;  /* 0x000000ffffcc7224 */ /* 0x000fc400078e0013 */
[----:B------:R-:W-:Y:S01]  /*15790*/  FADD.FTZ R179, R0, R179 ;  /* 0x000000b300b37221 */ /* 0x000fe20000010000 */
[----:B------:R-:W-:Y:S02]  /*157a0*/  IMAD.MOV.U32 R203, RZ, RZ, R20 ;  /* 0x000000ffffcb7224 */ /* 0x000fe400078e0014 */
[----:B------:R-:W-:Y:S01]  /*157b0*/  FADD.FTZ R202, R172, R202 ;  /* 0x000000caacca7221 */ /* 0x000fe20000010000 */
[----:B------:R-:W4:Y:S01]  /*157c0*/  MUFU.EX2 R181, R181 ;  /* 0x000000b500b57308 */ /* 0x000f220000000800 */
[----:B0-----:R-:W-:Y:S01]  /*157d0*/  F2FP.BF16.F32.PACK_AB R164, R177, R176 ;  /* 0x000000b0b1a4723e */ /* 0x001fe200000010ff */
[----:B------:R-:W-:Y:S01]  /*157e0*/  FADD.FTZ R179, R174, R179 ;  /* 0x000000b3aeb37221 */ /* 0x000fe20000010000 */
[----:B------:R-:W-:-:S03]  /*157f0*/  FADD.FTZ R202, R173, R202 ;  /* 0x000000caadca7221 */ /* 0x000fc60000010000 */
[----:B------:R-:W-:Y:S01]  /*15800*/  FADD.FTZ R179, R175, R179 ;  /* 0x000000b3afb37221 */ /* 0x000fe20000010000 */
[----:B------:R-:W-:Y:S01]  /*15810*/  FADD.FTZ R202, R176, R202 ;  /* 0x000000cab0ca7221 */ /* 0x000fe20000010000 */
[----:B------:R4:W0:Y:S03]  /*15820*/  MUFU.EX2 R8, R166 ;  /* 0x000000a600087308 */ /* 0x0008260000000800 */
[----:B------:R-:W-:-:S04]  /*15830*/  FADD.FTZ R202, R177, R202 ;  /* 0x000000cab1ca7221 */ /* 0x000fc80000010000 */
[----:B---3--:R-:W-:Y:S01]  /*15840*/  FADD.FTZ R202, R180, R202 ;  /* 0x000000cab4ca7221 */ /* 0x008fe20000010000 */
[----:B------:R-:W3:Y:S01]  /*15850*/  MUFU.EX2 R178, R178 ;  /* 0x000000b200b27308 */ /* 0x000ee20000000800 */
[C---:B----4-:R-:W-:Y:S02]  /*15860*/  F2FP.BF16.F32.PACK_AB R166, R181.reuse, R180 ;  /* 0x000000b4b5a6723e */ /* 0x050fe400000010ff */
[----:B------:R-:W-:Y:S01]  /*15870*/  FADD.FTZ R0, R181, R202 ;  /* 0x000000cab5007221 */ /* 0x000fe20000010000 */
[----:B------:R-:W-:-:S04]  /*15880*/  IMAD.MOV.U32 R202, RZ, RZ, R9 ;  /* 0x000000ffffca7224 */ /* 0x000fc800078e0009 */
[----:B------:R-:W4:Y:S01]  /*15890*/  MUFU.EX2 R182, R182 ;  /* 0x000000b600b67308 */ /* 0x000f220000000800 */
[----:B0-----:R-:W-:-:S07]  /*158a0*/  FADD.FTZ R179, R8, R179 ;  /* 0x000000b308b37221 */ /* 0x001fce0000010000 */
[----:B------:R-:W0:Y:S01]  /*158b0*/  MUFU.EX2 R183, R183 ;  /* 0x000000b700b77308 */ /* 0x000e220000000800 */
[C---:B---3--:R-:W-:Y:S01]  /*158c0*/  F2FP.BF16.F32.PACK_AB R165, R178.reuse, R8 ;  /* 0x00000008b2a5723e */ /* 0x048fe200000010ff */
[----:B------:R-:W-:-:S04]  /*158d0*/  FADD.FTZ R179, R178, R179 ;  /* 0x000000b3b2b37221 */ /* 0x000fc80000010000 */
[----:B----4-:R-:W-:Y:S01]  /*158e0*/  FADD.FTZ R179, R182, R179 ;  /* 0x000000b3b6b37221 */ /* 0x010fe20000010000 */
[----:B0-----:R-:W-:-:S03]  /*158f0*/  F2FP.BF16.F32.PACK_AB R167, R183, R182 ;  /* 0x000000b6b7a7723e */ /* 0x001fc600000010ff */
[----:B------:R-:W-:Y:S02]  /*15900*/  FADD.FTZ R8, R183, R179 ;  /* 0x000000b3b7087221 */ /* 0x000fe40000010000 */
[----:B------:R1:W-:Y:S01]  /*15910*/  STSM.16.M88.4 [R215], R164 ;  /* 0x000000a4d7007844 */ /* 0x0003e20000000200 */
[----:B------:R-:W-:-:S06]  /*15920*/  WARPGROUP.ARRIVE ;  /* 0x00000000000079c5 */ /* 0x000fcc0000000000 */
[----:B------:R-:W-:Y:S03]  /*15930*/  HGMMA.64x256x16.F32.BF16 R24, R152, gdesc[UR4].tnspB, R24, gsb0 ;  /* 0x43e0000498187df0 */ /* 0x000fe60008001818 */
[----:B------:R-:W-:Y:S02]  /*15940*/  WARPGROUP.DEPBAR.LE gsb0, 0x0 ;  /* 0x00008000000079c5 */ /* 0x000fe40000010000 */
[----:B--2---:R-:W-:Y:S01]  /*15950*/  VIADD R152, R200, 0x80 ;  /* 0x00000080c8987836 */ /* 0x004fe20000000000 */
[----:B------:R-:W-:Y:S01]  /*15960*/  WARPGROUP.ARRIVE ;  /* 0x00000000000079c5 */ /* 0x000fe20000000000 */
[----:B------:R-:W-:-:S03]  /*15970*/  IMAD.MOV.U32 R153, RZ, RZ, 0x40000040 ;  /* 0x40000040ff997424 */ /* 0x000fc600078e00ff */
[----:B------:R-:W-:Y:S01]  /*15980*/  R2UR UR6, R152 ;  /* 0x00000000980672ca */ /* 0x000fe200000e0000 */
[----:B------:R-:W-:Y:S01]  /*15990*/  VIADD R152, R200, 0x100 ;  /* 0x00000100c8987836 */ /* 0x000fe20000000000 */
[----:B------:R-:W-:Y:S01]  /*159a0*/  R2UR UR7, R153 ;  /* 0x00000000990772ca */ /* 0x000fe200000e0000 */
[----:B------:R-:W-:-:S15]  /*159b0*/  IMAD.MOV.U32 R153, RZ, RZ, 0x40000040 ;  /* 0x40000040ff997424 */ /* 0x000fde00078e00ff */
        /* <DEDUP_REMOVED lines=27> */
.L_x_6627:
[----:B------:R-:W-:Y:S05]  /*15b70*/  BSYNC B0 ;  /* 0x0000000000007941 */ /* 0x000fea0003800000 */
.L_x_6626:
[----:B------:R-:W-:Y:S01]  /*15b80*/  ISETP.GE.AND P2, PT, R15, R219, PT ;  /* 0x000000db0f00720c */ /* 0x000fe20003f46270 */
[----:B------:R-:W-:-:S12]  /*15b90*/  BSSY B0, `(.L_x_6639) ;  /* 0x00003cf000007945 */ /* 0x000fd80003800000 */
[----:B------:R-:W-:Y:S05]  /*15ba0*/  @!P2 BRA `(.L_x_6640) ;  /* 0x0000003c0034a947 */ /* 0x000fea0003800000 */
[----:B------:R-:W-:Y:S02]  /*15bb0*/  IMAD.MOV.U32 R200, RZ, RZ, R20 ;  /* 0x000000ffffc87224 */ /* 0x000fe400078e0014 */
[----:B------:R-:W-:Y:S02]  /*15bc0*/  IMAD.MOV.U32 R202, RZ, RZ, R9 ;  /* 0x000000ffffca7224 */ /* 0x000fe400078e0009 */
[----:B--2---:R-:W-:-:S07]  /*15bd0*/  IMAD.MOV.U32 R201, RZ, RZ, R19 ;  /* 0x000000ffffc97224 */ /* 0x004fce00078e0013 */
.L_x_6659:
[----:B------:R-:W-:-:S05]  /*15be0*/  VIADD R19, R201, 0x1 ;  /* 0x00000001c9137836 */ /* 0x000fca0000000000 */
[----:B------:R-:W-:-:S04]  /*15bf0*/  ISETP.NE.AND P2, PT, R19, 0x2, PT ;  /* 0x000000021300780c */ /* 0x000fc80003f45270 */
[----:B------:R-:W-:Y:S02]  /*15c00*/  SEL R9, RZ, 0x1, P2 ;  /* 0x00000001ff097807 */ /* 0x000fe40001000000 */
[----:B------:R-:W-:Y:S02]  /*15c10*/  SEL R19, R19, RZ, P2 ;  /* 0x000000ff13137207 */ /* 0x000fe40001000000 */
[----:B------:R-:W-:Y:S01]  /*15c20*/  LOP3.LUT R22, R22, R9, RZ, 0x3c, !PT ;  /* 0x0000000916167212 */ /* 0x000fe200078e3cff */
[----:B------:R-:W-:Y:S06]  /*15c30*/  @!P0 BRA `(.L_x_6641) ;  /* 0x0000000000048947 */ /* 0x000fec0003800000 */
[----:B------:R-:W-:Y:S01]  /*15c40*/  BPT.TRAP 0x1 ;  /* 0x000000040000795c */ /* 0x000fe20000300000 */
.L_x_6641:
[----:B-1----:R-:W-:Y:S01]  /*15c50*/  IMAD R21, R19, 0x8, R18 ;  /* 0x0000000813157824 */ /* 0x002fe200078e0212 */
[----:B------:R-:W-:-:S04]  /*15c60*/  SHF.L.U32 R9, R22, 0x1f, RZ ;  /* 0x0000001f16097819 */ /* 0x000fc800000006ff */
[----:B------:R0:W1:Y:S01]  /*15c70*/  SYNCS.PHASECHK.TRANS64.TRYWAIT P2, [R21+URZ+0x38830], R9 ;  /* 0x03883009150075a7 */ /* 0x000062000804017f */
[----:B------:R-:W-:Y:S05]  /*15c80*/  @!P0 BRA `(.L_x_6642) ;  /* 0x0000000000048947 */ /* 0x000fea0003800000 */
[----:B------:R-:W-:Y:S01]  /*15c90*/  BPT.TRAP 0x1 ;  /* 0x000000040000795c */ /* 0x000fe20000300000 */
.L_x_6642:
[----:B------:R-:W-:Y:S01]  /*15ca0*/  BSSY B1, `(.L_x_6643) ;  /* 0x0000006000017945 */ /* 0x000fe20003800000 */
[----:B------:R-:W-:Y:S02]  /*15cb0*/  IMAD R156, R19, 0x200, R191 ;  /* 0x00000200139c7824 */ /* 0x000fe400078e02bf */
[----:B------:R-:W-:Y:S01]  /*15cc0*/  IMAD.MOV.U32 R157, RZ, RZ, 0x40000040 ;  /* 0x40000040ff9d7424 */ /* 0x000fe200078e00ff */
[----:B-1----:R-:W-:Y:S06]  /*15cd0*/  @P2 BRA `(.L_x_6644) ;  /* 0x0000000000082947 */ /* 0x002fec0003800000 */
[----:B------:R-:W1:Y:S02]  /*15ce0*/  SYNCS.PHASECHK.TRANS64.TRYWAIT P2, [R21+URZ+0x38830], R9 ;  /* 0x03883009150075a7 */ /* 0x000e64000804017f */
[----:B-1----:R-:W-:Y:S05]  /*15cf0*/  @!P2 BRA `(.L_x_6645) ;  /* 0x0000014c00b0a947 */ /* 0x002fea0003800000 */
.L_x_6644:
[----:B------:R-:W-:Y:S05]  /*15d00*/  BSYNC B1 ;  /* 0x0000000000017941 */ /* 0x000fea0003800000 */
.L_x_6643:
        /* <DEDUP_REMOVED lines=36> */
.L_x_6646:
[----:B------:R2:W3:Y:S01]  /*15f50*/  SYNCS.PHASECHK.TRANS64.TRYWAIT P2, [R21+URZ+0x38850], R9 ;  /* 0x03885009150075a7 */ /* 0x0004e2000804017f */
[----:B------:R-:W-:Y:S05]  /*15f60*/  @!P0 BRA `(.L_x_6647) ;  /* 0x0000000000048947 */ /* 0x000fea0003800000 */
[----:B------:R-:W-:Y:S01]  /*15f70*/  BPT.TRAP 0x1 ;  /* 0x000000040000795c */ /* 0x000fe20000300000 */
.L_x_6647:
[----:B------:R-:W-:Y:S04]  /*15f80*/  BSSY B1, `(.L_x_6648) ;  /* 0x0000004000017945 */ /* 0x000fe80003800000 */
[----:B---3--:R-:W-:Y:S05]  /*15f90*/  @P2 BRA `(.L_x_6649) ;  /* 0x0000000000082947 */ /* 0x008fea0003800000 */
[----:B------:R-:W3:Y:S02]  /*15fa0*/  SYNCS.PHASECHK.TRANS64.TRYWAIT P2, [R21+URZ+0x38850], R9 ;  /* 0x03885009150075a7 */ /* 0x000ee4000804017f */
[----:B---3--:R-:W-:Y:S05]  /*15fb0*/  @!P2 BRA `(.L_x_6650) ;  /* 0x0000014c0014a947 */ /* 0x008fea0003800000 */
.L_x_6649:
[----:B------:R-:W-:Y:S05]  /*15fc0*/  BSYNC B1 ;  /* 0x0000000000017941 */ /* 0x000fea0003800000 */
.L_x_6648:
        /* <DEDUP_REMOVED lines=20> */
[----:B------:R-:W-:Y:S01]  /*16110*/  IMAD.MOV.U32 R211, RZ, RZ, 0x40000040 ;  /* 0x40000040ffd37424 */ /* 0x000fe200078e00ff */
[----:B------:R-:W-:Y:S01]  /*16120*/  R2UR UR6, R206 ;  /* 0x00000000ce0672ca */ /* 0x000fe200000e0000 */
[----:B------:R-:W-:Y:S01]  /*16130*/  VIADD R206, R2, 0x4 ;  /* 0x0000000402ce7836 */ /* 0x000fe20000000000 */
[----:B------:R-:W-:Y:S01]  /*16140*/  R2UR UR7, R207 ;  /* 0x00000000cf0772ca */ /* 0x000fe200000e0000 */
[----:B------:R-:W-:Y:S02]  /*16150*/  IMAD.MOV.U32 R207, RZ, RZ, 0x40000040 ;  /* 0x40000040ffcf7424 */ /* 0x000fe400078e00ff */
[----:B------:R-:W-:Y:S01]  /*16160*/  IMAD.MOV.U32 R213, RZ, RZ, 0x40000040 ;  /* 0x40000040ffd57424 */ /* 0x000fe200078e00ff */
[----:B----4-:R-:W-:-:S05]  /*16170*/  SHF.R.U32.HI R14, RZ, 0x7, R14 ;  /* 0x00000007ff0e7819 */ /* 0x010fca000001160e */
[----:B0123--:R-:W0:Y:S02]  /*16180*/  SHFL.IDX PT, R9, R14, RZ, 0x1f ;  /* 0x00001fff0e097589 */ /* 0x00fe2400000e0000 */
[----:B0-----:R-:W-:Y:S01]  /*16190*/  ISETP.GT.AND P2, PT, R9, 0x7f, PT ;  /* 0x0000007f0900780c */ /* 0x001fe20003f44270 */
[----:B------:R-:W-:-:S03]  /*161a0*/  IMAD.MOV.U32 R9, RZ, RZ, 0x4 ;  /* 0x00000004ff097424 */ /* 0x000fc600078e00ff */
[----:B------:R-:W-:Y:S02]  /*161b0*/  SEL R20, RZ, 0x2, !P2 ;  /* 0x00000002ff147807 */ /* 0x000fe40005000000 */
[C---:B------:R-:W-:Y:S02]  /*161c0*/  SEL R14, R9.reuse, 0x2, P2 ;  /* 0x00000002090e7807 */ /* 0x040fe40001000000 */
[----:B------:R-:W-:Y:S02]  /*161d0*/  SEL R9, R9, 0x6, !P2 ;  /* 0x0000000609097807 */ /* 0x000fe40005000000 */
[----:B------:R-:W-:Y:S01]  /*161e0*/  SEL R208, R208, 0x26, P2 ;  /* 0x00000026d0d07807 */ /* 0x000fe20001000000 */
[----:B------:R-:W-:Y:S01]  /*161f0*/  IMAD.IADD R210, R212, 0x1, R14 ;  /* 0x00000001d4d27824 */ /* 0x000fe200078e020e */
[----:B------:R-:W-:Y:S02]  /*16200*/  SEL R209, R209, 0x980, P2 ;  /* 0x00000980d1d17807 */ /* 0x000fe40001000000 */
[----:B------:R-:W-:-:S02]  /*16210*/  LOP3.LUT R208, R208, 0x6, RZ, 0xc0, !PT ;  /* 0x00000006d0d07812 */ /* 0x000fc400078ec0ff */
        /* <DEDUP_REMOVED lines=281> */
[----:B------:R-:W-:Y:S01]  /*173b0*/  IMAD.IADD R203, R218, 0x1, R195 ;  /* 0x00000001dacb7824 */ /* 0x000fe200078e02c3 */
[----:B------:R-:W-:Y:S02]  /*173c0*/  WARPGROUP.DEPBAR.LE gsb0, 0x0 ;  /* 0x00008000000079c5 */ /* 0x000fe40000010000 */
[----:B------:R-:W-:-:S07]  /*173d0*/  WARPGROUP.ARRIVE ;  /* 0x00000000000079c5 */ /* 0x000fce0000000000 */
[----:B------:R-:W-:Y:S01]  /*173e0*/  HGMMA.64x64x16.F32.BF16 R152, gdesc[UR4], R152, gsb0 ;  /* 0x00e00000049879f0 */ /* 0x000fe20008001898 */
[----:B------:R-:W-:Y:S01]  /*173f0*/  R2UR UR4, R206 ;  /* 0x00000000ce0472ca */ /* 0x000fe200000e0000 */
[----:B------:R-:W-:Y:S01]  /*17400*/  IMAD.IADD R206, R205, 0x1, R9 ;  /* 0x00000001cdce7824 */ /* 0x000fe200078e0209 */
[----:B------:R-:W-:Y:S01]  /*17410*/  R2UR UR5, R207 ;  /* 0x00000000cf0572ca */ /* 0x000fe200000e0000 */
[----:B------:R-:W-:Y:S01]  /*17420*/  IMAD.MOV.U32 R207, RZ, RZ, 0x40000040 ;  /* 0x40000040ffcf7424 */ /* 0x000fe200078e00ff */
[----:B------:R-:W0:Y:S02]  /*17430*/  @P5 LDC R205, c[0x0][0x450] ;  /* 0x00011400ffcd5b82 */ /* 0x000e240000000800 */
        /* <DEDUP_REMOVED lines=9> */
[----:B------:R-:W-:Y:S02]  /*174d0*/  R2UR UR4, R206 ;  /* 0x00000000ce0472ca */ /* 0x000fe400000e0000 */
[----:B------:R-:W-:Y:S01]  /*174e0*/  R2UR UR5, R207 ;  /* 0x00000000cf0572ca */ /* 0x000fe200000e0000 */
[----:B------:R-:W1:Y:S01]  /*174f0*/  @P5 LDC R206, c[0x0][0x44c] ;  /* 0x00011300ffce5b82 */ /* 0x000e620000000800 */
[----:B------:R-:W-:Y:S01]  /*17500*/  R2UR UR6, R208 ;  /* 0x00000000d00672ca */ /* 0x000fe200000e0000 */
[----:B------:R-:W-:Y:S01]  /*17510*/  VIADD R208, R2, 0xe00 ;  /* 0x00000e0002d07836 */ /* 0x000fe20000000000 */
[----:B------:R-:W-:Y:S01]  /*17520*/  R2UR UR7, R209 ;  /* 0x00000000d10772ca */ /* 0x000fe200000e0000 */
[----:B------:R-:W-:Y:S02]  /*17530*/  IMAD.MOV.U32 R207, RZ, RZ, 0x40000040 ;  /* 0x40000040ffcf7424 */ /* 0x000fe400078e00ff */
[----:B------:R-:W-:-:S02]  /*17540*/  IMAD.MOV.U32 R209, RZ, RZ, 0x40000040 ;  /* 0x40000040ffd17424 */ /* 0x000fc400078e00ff */
[----:B-1----:R-:W-:-:S05]  /*17550*/  @P5 IMAD.HI.U32 R206, R203, R206, RZ ;  /* 0x000000cecbce5227 */ /* 0x002fca00078e00ff */
[----:B0-----:R-:W-:Y:S01]  /*17560*/  @P5 SHF.R.U32.HI R203, RZ, R205, R206 ;  /* 0x000000cdffcb5219 */ /* 0x001fe200000116ce */
[----:B------:R-:W-:Y:S02]  /*17570*/  IMAD.IADD R206, R208, 0x1, R20 ;  /* 0x00000001d0ce7824 */ /* 0x000fe400078e0214 */
[----:B------:R-:W-:-:S05]  /*17580*/  IMAD.MOV.U32 R205, RZ, RZ, 0x40 ;  /* 0x00000040ffcd7424 */ /* 0x000fca00078e00ff */
[----:B------:R-:W-:-:S04]  /*17590*/  SEL R205, R205, 0x3e, P2 ;  /* 0x0000003ecdcd7807 */ /* 0x000fc80001000000 */
[----:B------:R-:W-:Y:S01]  /*175a0*/  LOP3.LUT R205, R205, 0x6, RZ, 0xc0, !PT ;  /* 0x00000006cdcd7812 */ /* 0x000fe200078ec0ff */
[----:B------:R-:W-:Y:S02]  /*175b0*/  WARPGROUP.DEPBAR.LE gsb0, 0x0 ;  /* 0x00008000000079c5 */ /* 0x000fe40000010000 */
[----:B------:R-:W-:-:S06]  /*175c0*/  WARPGROUP.ARRIVE ;  /* 0x00000000000079c5 */ /* 0x000fcc0000000000 */
[----:B------:R-:W-:Y:S01]  /*175d0*/  HGMMA.64x64x16.F32.BF16 R152, gdesc[UR4], R152, gsb0 ;  /* 0x00e00000049879f0 */ /* 0x000fe20008001898 */
[----:B------:R-:W-:Y:S01]  /*175e0*/  R2UR UR4, R206 ;  /* 0x00000000ce0472ca */ /* 0x000fe200000e0000 */
[C---:B------:R-:W-:Y:S01]  /*175f0*/  IMAD.IADD R206, R212.reuse, 0x1, R20 ;  /* 0x00000001d4ce7824 */ /* 0x040fe200078e0214 */
[----:B------:R-:W-:Y:S01]  /*17600*/  R2UR UR5, R207 ;  /* 0x00000000cf0572ca */ /* 0x000fe200000e0000 */
[----:B------:R-:W-:Y:S01]  /*17610*/  IMAD.MOV.U32 R207, RZ, RZ, 0x40000040 ;  /* 0x40000040ffcf7424 */ /* 0x000fe200078e00ff */
[----:B------:R-:W0:Y:S01]  /*17620*/  SHFL.IDX PT, R20, R203, RZ, 0x1c1f ;  /* 0x001c1fffcb147589 */ /* 0x000e2200000e0000 */
[----:B------:R-:W-:Y:S01]  /*17630*/  IMAD.IADD R212, R212, 0x1, R9 ;  /* 0x00000001d4d47824 */ /* 0x000fe200078e0209 */
[----:B------:R-:W-:Y:S01]  /*17640*/  R2UR UR6, R206 ;  /* 0x00000000ce0672ca */ /* 0x000fe200000e0000 */
[----:B------:R-:W-:Y:S01]  /*17650*/  IMAD.IADD R206, R208, 0x1, R14 ;  /* 0x00000001d0ce7824 */ /* 0x000fe200078e020e */
[----:B------:R-:W-:Y:S01]  /*17660*/  R2UR UR7, R207 ;  /* 0x00000000cf0772ca */ /* 0x000fe200000e0000 */
[----:B------:R-:W-:-:S02]  /*17670*/  IMAD.MOV.U32 R207, RZ, RZ, 0x40000040 ;  /* 0x40000040ffcf7424 */ /* 0x000fc400078e00ff */
[----:B------:R-:W-:Y:S02]  /*17680*/  IMAD.IADD R208, R208, 0x1, R9 ;  /* 0x00000001d0d07824 */ /* 0x000fe400078e0209 */
        /* <DEDUP_REMOVED lines=33> */
[----:B------:R-:W-:Y:S02]  /*178a0*/  ULOP3.LUT UR4, URZ, UR45, URZ, 0x33, !UPT ;  /* 0x0000002d3f047292 */ /* 0x000fe4000f8e333f */
[----:B------:R-:W-:Y:S02]  /*178b0*/  WARPGROUP.DEPBAR.LE gsb0, 0x0 ;  /* 0x00008000000079c5 */ /* 0x000fe40000010000 */
[----:B------:R1:W-:Y:S02]  /*178c0*/  @!P1 SYNCS.ARRIVE.TRANS64.RED.A1T0 RZ, [R9+URZ], RZ ;  /* 0x000000ff09ff99a7 */ /* 0x0003e4000810043f */
[----:B-1----:R-:W-:-:S05]  /*178d0*/  IMAD.SHL.U32 R9, R15, 0x40, RZ ;  /* 0x000000400f097824 */ /* 0x002fca00078e00ff */
[----:B------:R-:W-:-:S04]  /*178e0*/  IADD3 R207, -R186, 0x1, -R9 ;  /* 0x00000001bacf7810 */ /* 0x000fc80007ffe909 */
[----:B------:R-:W-:-:S05]  /*178f0*/  IADD3 R207, -R23, R207, R184 ;  /* 0x000000cf17cf7210 */ /* 0x000fca0007ffe1b8 */
[C---:B------:R-:W-:Y:S02]  /*17900*/  VIADD R208, R207.reuse, UR44 ;  /* 0x0000002ccfd07c36 */ /* 0x040fe40008000000 */
[----:B------:R-:W-:Y:S02]  /*17910*/  VIADD R207, R207, UR4 ;  /* 0x00000004cfcf7c36 */ /* 0x000fe40008000000 */
        /* <DEDUP_REMOVED lines=15> */
.L_x_6653:
[----:B------:R-:W-:-:S05]  /*17a10*/  IMAD.U32 R209, RZ, RZ, UR39 ;  /* 0x00000027ffd17e24 */ /* 0x000fca000f8e00ff */
[----:B------:R-:W-:-:S13]  /*17a20*/  ISETP.NE.AND P2, PT, R209, 0x1, PT ;  /* 0x00000001d100780c */ /* 0x000fda0003f45270 */
[----:B------:R-:W0:Y:S02]  /*17a30*/  @P2 LDC.64 R204, c[0x0][0xae0] ;  /* 0x0002b800ffcc2b82 */ /* 0x000e240000000a00 */
[----:B0-----:R-:W-:-:S05]  /*17a40*/  @P2 IMAD.HI.U32 R204, R20, R204, RZ ;  /* 0x000000cc14cc2227 */ /* 0x001fca00078e00ff */
[----:B------:R-:W-:-:S07]  /*17a50*/  @P2 SHF.R.U32.HI R20, RZ, R205, R204 ;  /* 0x000000cdff142219 */ /* 0x000fce00000116cc */
.L_x_6654:
[----:B------:R-:W-:Y:S05]  /*17a60*/  BSYNC B1 ;  /* 0x0000000000017941 */ /* 0x000fea0003800000 */
.L_x_6652:
[----:B------:R-:W-:-:S04]  /*17a70*/  IMAD R20, R20, R209, -R9 ;  /* 0x000000d114147224 */ /* 0x000fc800078e0a09 */
[----:B------:R-:W-:-:S05]  /*17a80*/  IMAD.IADD R20, R20, 0x1, -R186 ;  /* 0x0000000114147824 */ /* 0x000fca00078e0aba */
[----:B------:R-:W-:Y:S02]  /*17a90*/  VIMNMX R14, R14, R20, !PT ;  /* 0x000000140e0e7248 */ /* 0x000fe40007fe0100 */
[----:B------:R-:W-:-:S07]  /*17aa0*/  VIADDMNMX R206, R20, R209, R206, PT ;  /* 0x000000d114ce7246 */ /* 0x000fce00038001ce */
.L_x_6651:
        /* <DEDUP_REMOVED lines=65> */
.L_x_6657:
[----:B------:R-:W-:-:S05]  /*17ec0*/  IMAD.U32 R14, RZ, RZ, UR39 ;  /* 0x00000027ff0e7e24 */ /* 0x000fca000f8e00ff */
[----:B------:R-:W-:-:S13]  /*17ed0*/  ISETP.NE.AND P3, PT, R14, 0x1, PT ;  /* 0x000000010e00780c */ /* 0x000fda0003f65270 */
[----:B------:R-:W0:Y:S02]  /*17ee0*/  @P3 LDC.64 R152, c[0x0][0xae0] ;  /* 0x0002b800ff983b82 */ /* 0x000e240000000a00 */
[----:B0-----:R-:W-:-:S05]  /*17ef0*/  @P3 IMAD.HI.U32 R152, R203, R152, RZ ;  /* 0x00000098cb983227 */ /* 0x001fca00078e00ff */
[----:B------:R-:W-:-:S07]  /*17f00*/  @P3 SHF.R.U32.HI R203, RZ, R153, R152 ;  /* 0x00000099ffcb3219 */ /* 0x000fce0000011698 */
.L_x_6658:
[----:B------:R-:W-:Y:S05]  /*17f10*/  BSYNC B1 ;  /* 0x0000000000017941 */ /* 0x000fea0003800000 */
.L_x_6656:
[----:B------:R-:W-:-:S04]  /*17f20*/  IMAD R9, R203, R14, -R9 ;  /* 0x0000000ecb097224 */ /* 0x000fc800078e0a09 */
[----:B------:R-:W-:-:S05]  /*17f30*/  IMAD.IADD R9, R9, 0x1, -R186 ;  /* 0x0000000109097824 */ /* 0x000fca00078e0aba */
[----:B------:R-:W-:Y:S02]  /*17f40*/  VIMNMX R207, R207, R9, !PT ;  /* 0x00000009cfcf7248 */ /* 0x000fe40007fe0100 */
[----:B------:R-:W-:-:S07]  /*17f50*/  VIADDMNMX R208, R9, R14, R208, PT ;  /* 0x0000000e09d07246 */ /* 0x000fce00038001d0 */
.L_x_6655:
[----:B------:R-:W-:Y:S01]  /*17f60*/  FMNMX.FTZ R9, R20, R202, !PT ;  /* 0x000000ca14097209 */ /* 0x000fe20007810000 */
[----:B------:R-:W-:-:S03]  /*17f70*/  @!P1 VIADD R21, R21, 0x38860 ;  /* 0x0003886015159836 */ /* 0x000fc60000000000 */
[----:B------:R-:W-:Y:S02]  /*17f80*/  FMNMX.FTZ R9, R204, R9, !PT ;  /* 0x00000009cc097209 */ /* 0x000fe40007810000 */
[----:B------:R-:W-:Y:S02]  /*17f90*/  @!P1 PRMT R21, RZ, 0x654, R21 ;  /* 0x00000654ff159816 */ /* 0x000fe40000000015 */
        /* <DEDUP_REMOVED lines=27> */
[-C--:B------:R-:W-:Y:S01]  /*18150*/  FMUL.FTZ R153, R153, R14.reuse ;  /* 0x0000000e99997220 */ /* 0x080fe20000410000 */
[----:B------:R-:W-:Y:S01]  /*18160*/  ISETP.GT.AND P3, PT, R207, 0x8, P2 ;  /* 0x00000008cf00780c */ /* 0x000fe20001764270 */
[-CC-:B------:R-:W-:Y:S01]  /*18170*/  FFMA.FTZ R204, R204, R14.reuse, -R152.reuse ;  /* 0x0000000ecccc7223 */ /* 0x180fe20000010898 */
[----:B------:R-:W-:Y:S01]  /*18180*/  FSEL R155, R155, -INF , !P4 ;  /* 0xff8000009b9b7808 */ /* 0x000fe20006000000 */
[----:B------:R-:W-:Y:S01]  /*18190*/  MUFU.EX2 R20, R20 ;  /* 0x0000001400147308 */ /* 0x000fe20000000800 */
[----:B------:R-:W-:Y:S01]  /*181a0*/  ISETP.GT.AND P4, PT, R207, 0x9, P2 ;  /* 0x00000009cf00780c */ /* 0x000fe20001784270 */
[-CC-:B------:R-:W-:Y:S01]  /*181b0*/  FFMA.FTZ R202, R156, R14.reuse, -R152.reuse ;  /* 0x0000000e9cca7223 */ /* 0x180fe20000010898 */
[C---:B------:R-:W-:Y:S01]  /*181c0*/  ISETP.LT.OR P3, PT, R208.reuse, 0x9, P3 ;  /* 0x00000009d000780c */ /* 0x040fe20001f61670 */
[-CC-:B------:R-:W-:Y:S01]  /*181d0*/  FFMA.FTZ R157, R157, R14.reuse, -R152.reuse ;  /* 0x0000000e9d9d7223 */ /* 0x180fe20000010898 */
[----:B------:R-:W-:Y:S01]  /*181e0*/  ISETP.LT.OR P4, PT, R208, 0xa, P4 ;  /* 0x0000000ad000780c */ /* 0x000fe20002781670 */
[-CC-:B------:R-:W-:Y:S01]  /*181f0*/  FFMA.FTZ R160, R160, R14.reuse, -R152.reuse ;  /* 0x0000000ea0a07223 */ /* 0x180fe20000010898 */
[----:B------:R-:W-:Y:S01]  /*18200*/  FSEL R158, R158, -INF , !P3 ;  /* 0xff8000009e9e7808 */ /* 0x000fe20005800000 */
[----:B------:R-:W0:Y:S01]  /*18210*/  MUFU.EX2 R153, R153 ;  /* 0x0000009900997308 */ /* 0x000e220000000800 */
        /* <DEDUP_REMOVED lines=16> */
[C---:B------:R-:W-:Y:S01]  /*18320*/  ISETP.LT.OR P4, PT, R208.reuse, 0x1a, P4 ;  /* 0x0000001ad000780c */ /* 0x040fe20002781670 */
[----:B------:R-:W-:Y:S01]  /*18330*/  FFMA.FTZ R152, R181, R14, -R152 ;  /* 0x0000000eb5987223 */ /* 0x000fe20000010898 */
[----:B------:R-:W-:Y:S01]  /*18340*/  ISETP.LT.OR P3, PT, R208, 0x11, P3 ;  /* 0x00000011d000780c */ /* 0x000fe20001f61670 */
[----:B0-----:R-:W-:Y:S01]  /*18350*/  FFMA.FTZ R181, R153, R0, R20 ;  /* 0x0000000099b57223 */ /* 0x001fe20000010014 */
[----:B------:R-:W-:Y:S01]  /*18360*/  FSEL R167, R167, -INF , !P4 ;  /* 0xff800000a7a77808 */ /* 0x000fe20006000000 */
[----:B------:R-:W0:Y:S01]  /*18370*/  MUFU.EX2 R156, R204 ;  /* 0x000000cc009c7308 */ /* 0x000e220000000800 */
[----:B------:R-:W-:Y:S01]  /*18380*/  ISETP.GT.AND P4, PT, R207, 0x21, P2 ;  /* 0x00000021cf00780c */ /* 0x000fe20001784270 */
[-C--:B------:R-:W-:Y:S01]  /*18390*/  FMUL.FTZ R24, R24, R153.reuse ;  /* 0x0000009918187220 */ /* 0x080fe20000410000 */
[----:B------:R-:W-:Y:S01]  /*183a0*/  FSEL R162, R162, -INF , !P3 ;  /* 0xff800000a2a27808 */ /* 0x000fe20005800000 */
[-C--:B------:R-:W-:Y:S01]  /*183b0*/  FMUL.FTZ R25, R25, R153.reuse ;  /* 0x0000009919197220 */ /* 0x080fe20000410000 */
[----:B------:R-:W-:Y:S01]  /*183c0*/  ISETP.LT.OR P4, PT, R208, 0x22, P4 ;  /* 0x00000022d000780c */ /* 0x000fe20002781670 */
[-C--:B------:R-:W-:Y:S01]  /*183d0*/  FMUL.FTZ R28, R28, R153.reuse ;  /* 0x000000991c1c7220 */ /* 0x080fe20000410000 */
[----:B------:R-:W-:Y:S01]  /*183e0*/  ISETP.GT.AND P3, PT, R207, 0x18, P2 ;  /* 0x00000018cf00780c */ /* 0x000fe20001764270 */
[----:B------:R-:W-:Y:S01]  /*183f0*/  MUFU.EX2 R203, R160 ;  /* 0x000000a000cb7308 */ /* 0x000fe20000000800 */
[----:B------:R-:W-:Y:S01]  /*18400*/  FSEL R171, R171, -INF , !P4 ;  /* 0xff800000abab7808 */ /* 0x000fe20006000000 */
[-C--:B------:R-:W-:Y:S01]  /*18410*/  FMUL.FTZ R29, R29, R153.reuse ;  /* 0x000000991d1d7220 */ /* 0x080fe20000410000 */
[----:B------:R-:W-:Y:S01]  /*18420*/  ISETP.GT.AND P4, PT, R207, 0x29, P2 ;  /* 0x00000029cf00780c */ /* 0x000fe20001784270 */
[-C--:B------:R-:W-:Y:S01]  /*18430*/  FMUL.FTZ R32, R32, R153.reuse ;  /* 0x0000009920207220 */ /* 0x080fe20000410000 */
[C---:B------:R-:W-:Y:S01]  /*18440*/  ISETP.LT.OR P3, PT, R208.reuse, 0x19, P3 ;  /* 0x00000019d000780c */ /* 0x040fe20001f61670 */
[-C--:B------:R-:W-:Y:S01]  /*18450*/  FMUL.FTZ R33, R33, R153.reuse ;  /* 0x0000009921217220 */ /* 0x080fe20000410000 */
[----:B------:R-:W-:Y:S01]  /*18460*/  ISETP.LT.OR P4, PT, R208, 0x2a, P4 ;  /* 0x0000002ad000780c */ /* 0x000fe20002781670 */
[----:B------:R-:W1:Y:S01]  /*18470*/  MUFU.EX2 R202, R202 ;  /* 0x000000ca00ca7308 */ /* 0x000e620000000800 */
[----:B------:R-:W-:Y:S01]  /*18480*/  FSEL R166, R166, -INF , !P3 ;  /* 0xff800000a6a67808 */ /* 0x000fe20005800000 */
[----:B0-----:R-:W-:Y:S01]  /*18490*/  FADD.FTZ R181, R156, R181 ;  /* 0x000000b59cb57221 */ /* 0x001fe20000010000 */
[----:B------:R-:W-:Y:S01]  /*184a0*/  FSEL R175, R175, -INF , !P4 ;  /* 0xff800000afaf7808 */ /* 0x000fe20006000000 */
[-C--:B------:R-:W-:Y:S01]  /*184b0*/  FMUL.FTZ R36, R36, R153.reuse ;  /* 0x0000009924247220 */ /* 0x080fe20000410000 */
[----:B------:R-:W-:Y:S01]  /*184c0*/  ISETP.GT.AND P4, PT, R207, RZ, P2 ;  /* 0x000000ffcf00720c */ /* 0x000fe20001784270 */
[-C--:B------:R-:W-:Y:S01]  /*184d0*/  FMUL.FTZ R37, R37, R153.reuse ;  /* 0x0000009925257220 */ /* 0x080fe20000410000 */
[----:B------:R-:W-:Y:S01]  /*184e0*/  ISETP.GT.AND P3, PT, R207, 0x20, P2 ;  /* 0x00000020cf00780c */ /* 0x000fe20001764270 */
[----:B------:R-:W-:Y:S01]  /*184f0*/  MUFU.EX2 R160, R168 ;  /* 0x000000a800a07308 */ /* 0x000fe20000000800 */
[----:B------:R-:W-:Y:S01]  /*18500*/  ISETP.LT.OR P4, PT, R208, 0x1, P4 ;  /* 0x00000001d000780c */ /* 0x000fe20002781670 */
[-C--:B------:R-:W-:Y:S01]  /*18510*/  FMUL.FTZ R40, R40, R153.reuse ;  /* 0x0000009928287220 */ /* 0x080fe20000410000 */
[----:B------:R-:W-:Y:S01]  /*18520*/  ISETP.LT.OR P3, PT, R208, 0x21, P3 ;  /* 0x00000021d000780c */ /* 0x000fe20001f61670 */
[-C--:B------:R-:W-:Y:S01]  /*18530*/  FMUL.FTZ R41, R41, R153.reuse ;  /* 0x0000009929297220 */ /* 0x080fe20000410000 */
[----:B------:R-:W-:Y:S01]  /*18540*/  FSEL R154, R154, -INF , !P4 ;  /* 0xff8000009a9a7808 */ /* 0x000fe20006000000 */
[-C--:B------:R-:W-:Y:S01]  /*18550*/  FMUL.FTZ R44, R44, R153.reuse ;  /* 0x000000992c2c7220 */ /* 0x080fe20000410000 */
[----:B------:R-:W-:Y:S01]  /*18560*/  FSEL R170, R170, -INF , !P3 ;  /* 0xff800000aaaa7808 */ /* 0x000fe20005800000 */
[----:B------:R-:W0:Y:S01]  /*18570*/  MUFU.EX2 R157, R157 ;  /* 0x0000009d009d7308 */ /* 0x000e220000000800 */
[----:B------:R-:W-:Y:S01]  /*18580*/  FMNMX.FTZ R0, R154, R200, !PT ;  /* 0x000000c89a007209 */ /* 0x000fe20007810000 */
[----:B-1----:R-:W-:Y:S01]  /*18590*/  FADD.FTZ R181, R202, R181 ;  /* 0x000000b5cab57221 */ /* 0x002fe20000010000 */
[----:B------:R-:W-:Y:S01]  /*185a0*/  ISETP.GT.AND P3, PT, R207, 0x28, P2 ;  /* 0x00000028cf00780c */ /* 0x000fe20001764270 */
[-C--:B------:R-:W-:Y:S01]  /*185b0*/  FMUL.FTZ R45, R45, R153.reuse ;  /* 0x000000992d2d7220 */ /* 0x080fe20000410000 */
[----:B------:R-:W-:Y:S01]  /*185c0*/  FMNMX.FTZ R0, R155, R0, !PT ;  /* 0x000000009b007209 */ /* 0x000fe20007810000 */
[-C--:B------:R-:W-:Y:S01]  /*185d0*/  FMUL.FTZ R48, R48, R153.reuse ;  /* 0x0000009930307220 */ /* 0x080fe20000410000 */
[----:B------:R-:W-:Y:S01]  /*185e0*/  ISETP.LT.OR P3, PT, R208, 0x29, P3 ;  /* 0x00000029d000780c */ /* 0x000fe20001f61670 */
[----:B------:R-:W1:Y:S01]  /*185f0*/  MUFU.EX2 R161, R161 ;  /* 0x000000a100a17308 */ /* 0x000e620000000800 */
[----:B------:R-:W-:Y:S01]  /*18600*/  FMNMX.FTZ R0, R158, R0, !PT ;  /* 0x000000009e007209 */ /* 0x000fe20007810000 */
[-C--:B------:R-:W-:Y:S01]  /*18610*/  FMUL.FTZ R49, R49, R153.reuse ;  /* 0x0000009931317220 */ /* 0x080fe20000410000 */
[----:B------:R-:W-:Y:S01]  /*18620*/  FSEL R174, R174, -INF , !P3 ;  /* 0xff800000aeae7808 */ /* 0x000fe20005800000 */
[-C--:B------:R-:W-:Y:S01]  /*18630*/  FMUL.FTZ R52, R52, R153.reuse ;  /* 0x0000009934347220 */ /* 0x080fe20000410000 */
[----:B------:R-:W-:Y:S01]  /*18640*/  FMNMX.FTZ R0, R159, R0, !PT ;  /* 0x000000009f007209 */ /* 0x000fe20007810000 */
[-C--:B------:R-:W-:Y:S01]  /*18650*/  FMUL.FTZ R53, R53, R153.reuse ;  /* 0x0000009935357220 */ /* 0x080fe20000410000 */
[----:B------:R-:W-:Y:S01]  /*18660*/  ISETP.GT.AND P3, PT, R207, 0x30, P2 ;  /* 0x00000030cf00780c */ /* 0x000fe20001764270 */
[----:B------:R-:W2:Y:S01]  /*18670*/  MUFU.EX2 R164, R164 ;  /* 0x000000a400a47308 */ /* 0x000ea20000000800 */
[----:B------:R-:W-:Y:S01]  /*18680*/  FMNMX.FTZ R0, R162, R0, !PT ;  /* 0x00000000a2007209 */ /* 0x000fe20007810000 */
[----:B0-----:R-:W-:Y:S01]  /*18690*/  FADD.FTZ R181, R157, R181 ;  /* 0x000000b59db57221 */ /* 0x001fe20000010000 */
[----:B------:R-:W-:Y:S01]  /*186a0*/  ISETP.LT.OR P3, PT, R208, 0x31, P3 ;  /* 0x00000031d000780c */ /* 0x000fe20001f61670 */
[-C--:B------:R-:W-:Y:S01]  /*186b0*/  FMUL.FTZ R56, R56, R153.reuse ;  /* 0x0000009938387220 */ /* 0x080fe20000410000 */
[----:B------:R-:W-:Y:S01]  /*186c0*/  FMNMX.FTZ R0, R163, R0, !PT ;  /* 0x00000000a3007209 */ /* 0x000fe20007810000 */
[----:B------:R-:W-:Y:S01]  /*186d0*/  FADD.FTZ R181, R203, R181 ;  /* 0x000000b5cbb57221 */ /* 0x000fe20000010000 */
[----:B------:R-:W-:Y:S01]  /*186e0*/  FSEL R178, R178, -INF , !P3 ;  /* 0xff800000b2b27808 */ /* 0x000fe20005800000 */
[----:B------:R-:W-:Y:S01]  /*186f0*/  MUFU.EX2 R165, R165 ;  /* 0x000000a500a57308 */ /* 0x000fe20000000800 */
[----:B------:R-:W-:Y:S01]  /*18700*/  FMNMX.FTZ R0, R166, R0, !PT ;  /* 0x00000000a6007209 */ /* 0x000fe20007810000 */
[----:B-1----:R-:W-:Y:S01]  /*18710*/  FADD.FTZ R181, R161, R181 ;  /* 0x000000b5a1b57221 */ /* 0x002fe20000010000 */
[----:B------:R-:W-:Y:S01]  /*18720*/  ISETP.GT.AND P3, PT, R207, 0x31, P2 ;  /* 0x00000031cf00780c */ /* 0x000fe20001764270 */
[-C--:B------:R-:W-:Y:S01]  /*18730*/  FMUL.FTZ R57, R57, R153.reuse ;  /* 0x0000009939397220 */ /* 0x080fe20000410000 */
[----:B------:R-:W-:Y:S01]  /*18740*/  FMNMX.FTZ R0, R167, R0, !PT ;  /* 0x00000000a7007209 */ /* 0x000fe20007810000 */
[-C--:B------:R-:W-:Y:S01]  /*18750*/  FMUL.FTZ R60, R60, R153.reuse ;  /* 0x000000993c3c7220 */ /* 0x080fe20000410000 */
[----:B------:R-:W-:Y:S01]  /*18760*/  ISETP.GT.AND P4, PT, R207, 0x38, P2 ;  /* 0x00000038cf00780c */ /* 0x000fe20001784270 */
[----:B------:R-:W-:Y:S01]  /*18770*/  MUFU.EX2 R172, R172 ;  /* 0x000000ac00ac7308 */ /* 0x000fe20000000800 */
[----:B------:R-:W-:Y:S01]  /*18780*/  FMNMX.FTZ R0, R170, R0, !PT ;  /* 0x00000000aa007209 */ /* 0x000fe20007810000 */
[----:B--2---:R-:W-:Y:S01]  /*18790*/  FADD.FTZ R181, R164, R181 ;  /* 0x000000b5a4b57221 */ /* 0x004fe20000010000 */
[----:B------:R-:W-:Y:S01]  /*187a0*/  ISETP.LT.OR P3, PT, R208, 0x32, P3 ;  /* 0x00000032d000780c */ /* 0x000fe20001f61670 */
[-C--:B------:R-:W-:Y:S01]  /*187b0*/  FMUL.FTZ R61, R61, R153.reuse ;  /* 0x000000993d3d7220 */ /* 0x080fe20000410000 */
[----:B------:R-:W-:Y:S01]  /*187c0*/  FMNMX.FTZ R0, R171, R0, !PT ;  /* 0x00000000ab007209 */ /* 0x000fe20007810000 */
[-C--:B------:R-:W-:Y:S01]  /*187d0*/  FMUL.FTZ R64, R64, R153.reuse ;  /* 0x0000009940407220 */ /* 0x080fe20000410000 */
[----:B------:R-:W-:Y:S01]  /*187e0*/  ISETP.GT.AND P2, PT, R207, 0x39, P2 ;  /* 0x00000039cf00780c */ /* 0x000fe20001744270 */
[----:B------:R-:W-:Y:S01]  /*187f0*/  MUFU.EX2 R173, R173 ;  /* 0x000000ad00ad7308 */ /* 0x000fe20000000800 */
[----:B------:R-:W-:Y:S01]  /*18800*/  FMNMX.FTZ R0, R174, R0, !PT ;  /* 0x00000000ae007209 */ /* 0x000fe20007810000 */
[-C--:B------:R-:W-:Y:S01]  /*18810*/  FMUL.FTZ R65, R65, R153.reuse ;  /* 0x0000009941417220 */ /* 0x080fe20000410000 */
        /* <DEDUP_REMOVED lines=8> */
[----:B------:R-:W-:Y:S01]  /*188a0*/  ISETP.LT.OR P2, PT, R208, 0x3a, P2 ;  /* 0x0000003ad000780c */ /* 0x000fe20001741670 */
[-C--:B------:R-:W-:Y:S01]  /*188b0*/  FMUL.FTZ R73, R73, R153.reuse ;  /* 0x0000009949497220 */ /* 0x080fe20000410000 */
[----:B------:R-:W-:Y:S01]  /*188c0*/  FSEL R182, R182, -INF , !P4 ;  /* 0xff800000b6b67808 */ /* 0x000fe20006000000 */
[-C--:B------:R-:W-:Y:S01]  /*188d0*/  FMUL.FTZ R76, R76, R153.reuse ;  /* 0x000000994c4c7220 */ /* 0x080fe20000410000 */
[----:B------:R-:W-:Y:S01]  /*188e0*/  FMNMX.FTZ R0, R179, R0, !PT ;  /* 0x00000000b3007209 */ /* 0x000fe20007810000 */
[----:B------:R-:W-:Y:S01]  /*188f0*/  MUFU.EX2 R177, R177 ;  /* 0x000000b100b17308 */ /* 0x000fe20000000800 */
[----:B------:R-:W-:Y:S01]  /*18900*/  FSEL R183, R183, -INF , !P2 ;  /* 0xff800000b7b77808 */ /* 0x000fe20005000000 */
[-C--:B------:R-:W-:Y:S01]  /*18910*/  FMUL.FTZ R77, R77, R153.reuse ;  /* 0x000000994d4d7220 */ /* 0x080fe20000410000 */
[----:B------:R-:W-:Y:S01]  /*18920*/  FMNMX.FTZ R0, R182, R0, !PT ;  /* 0x00000000b6007209 */ /* 0x000fe20007810000 */
[-C--:B------:R-:W-:Y:S01]  /*18930*/  FMUL.FTZ R80, R80, R153.reuse ;  /* 0x0000009950507220 */ /* 0x080fe20000410000 */
[----:B------:R-:W-:Y:S01]  /*18940*/  F2FP.BF16.F32.PACK_AB R156, R156, R20 ;  /* 0x000000149c9c723e */ /* 0x000fe200000010ff */
[-C--:B------:R-:W-:Y:S01]  /*18950*/  FMUL.FTZ R81, R81, R153.reuse ;  /* 0x0000009951517220 */ /* 0x080fe20000410000 */
[----:B------:R-:W-:Y:S01]  /*18960*/  FMNMX.FTZ R20, R183, R0, !PT ;  /* 0x00000000b7147209 */ /* 0x000fe20007810000 */
        /* <DEDUP_REMOVED lines=30> */
[----:B------:R0:W-:Y:S01]  /*18b50*/  MUFU.EX2 R0, R169 ;  /* 0x000000a900007308 */ /* 0x0001e20000000800 */
[-C--:B------:R-:W-:Y:S01]  /*18b60*/  FMUL.FTZ R137, R137, R153.reuse ;  /* 0x0000009989897220 */ /* 0x080fe20000410000 */
[-C--:B------:R-:W-:Y:S01]  /*18b70*/  FMUL.FTZ R140, R140, R153.reuse ;  /* 0x000000998c8c7220 */ /* 0x080fe20000410000 */
[----:B------:R-:W1:Y:S01]  /*18b80*/  SHFL.BFLY PT, R204, R20, 0x1, 0x1f ;  /* 0x0c201f0014cc7f89 */ /* 0x000e6200000e0000 */
[-C--:B------:R-:W-:Y:S01]  /*18b90*/  FMUL.FTZ R141, R141, R153.reuse ;  /* 0x000000998d8d7220 */ /* 0x080fe20000410000 */
[-C--:B------:R-:W-:Y:S01]  /*18ba0*/  FMUL.FTZ R144, R144, R153.reuse ;  /* 0x0000009990907220 */ /* 0x080fe20000410000 */
[-C--:B------:R-:W-:Y:S01]  /*18bb0*/  FMUL.FTZ R145, R145, R153.reuse ;  /* 0x0000009991917220 */ /* 0x080fe20000410000 */
[-C--:B------:R-:W-:Y:S01]  /*18bc0*/  FMUL.FTZ R148, R148, R153.reuse ;  /* 0x0000009994947220 */ /* 0x080fe20000410000 */
[----:B------:R-:W-:Y:S01]  /*18bd0*/  FMUL.FTZ R149, R149, R153 ;  /* 0x0000009995957220 */ /* 0x000fe20000410000 */
[----:B-1----:R-:W-:-:S04]  /*18be0*/  FMNMX.FTZ R20, R20, R204, !PT ;  /* 0x000000cc14147209 */ /* 0x002fc80007810000 */
[C---:B------:R-:W-:Y:S01]  /*18bf0*/  FSETP.NEU.FTZ.AND P2, PT, R20.reuse, -INF , PT ;  /* 0xff8000001400780b */ /* 0x040fe20003f5d000 */
[----:B0-----:R-:W-:-:S03]  /*18c00*/  FMUL.FTZ R169, R20, R14 ;  /* 0x0000000e14a97220 */ /* 0x001fc60000410000 */
[----:B------:R-:W-:Y:S02]  /*18c10*/  FSEL R168, R20, RZ, P2 ;  /* 0x000000ff14a87208 */ /* 0x000fe40001000000 */
[----:B------:R-:W-:Y:S02]  /*18c20*/  FSEL R169, R169, RZ, P2 ;  /* 0x000000ffa9a97208 */ /* 0x000fe40001000000 */
[----:B------:R-:W-:Y:S01]  /*18c30*/  ISETP.NE.AND P2, PT, R197, RZ, PT ;  /* 0x000000ffc500720c */ /* 0x000fe20003f45270 */
[----:B------:R-:W-:Y:S02]  /*18c40*/  FADD.FTZ R168, -R168, R200 ;  /* 0x000000c8a8a87221 */ /* 0x000fe40000010100 */
        /* <DEDUP_REMOVED lines=16> */
[----:B------:R-:W-:-:S02]  /*18d50*/  IMAD.MOV.U32 R169, RZ, RZ, 0x40000040 ;  /* 0x40000040ffa97424 */ /* 0x000fc400078e00ff */
[----:B------:R-:W-:Y:S01]  /*18d60*/  FMUL.FTZ R168, R168, R14 ;  /* 0x0000000ea8a87220 */ /* 0x000fe20000410000 */
[----:B------:R-:W-:Y:S01]  /*18d70*/  MUFU.EX2 R155, R155 ;  /* 0x0000009b009b7308 */ /* 0x000fe20000000800 */
[----:B------:R-:W-:Y:S01]  /*18d80*/  F2FP.BF16.F32.PACK_AB R158, R157, R202 ;  /* 0x000000ca9d9e723e */ /* 0x000fe200000010ff */
[----:B------:R-:W-:Y:S01]  /*18d90*/  IMAD.MOV.U32 R202, RZ, RZ, R9 ;  /* 0x000000ffffca7224 */ /* 0x000fe200078e0009 */
[----:B------:R-:W-:-:S05]  /*18da0*/  R2UR UR7, R169 ;  /* 0x00000000a90772ca */ /* 0x000fca00000e0000 */
[----:B------:R0:W1:Y:S08]  /*18db0*/  MUFU.EX2 R183, R168 ;  /* 0x000000a800b77308 */ /* 0x0000700000000800 */
[----:B------:R-:W2:Y:S01]  /*18dc0*/  MUFU.EX2 R169, R154 ;  /* 0x0000009a00a97308 */ /* 0x000ea20000000800 */
[----:B0-----:R-:W-:-:S05]  /*18dd0*/  IMAD R168, R19, 0x1000, R194 ;  /* 0x0000100013a87824 */ /* 0x001fca00078e02c2 */
[----:B------:R-:W-:Y:S02]  /*18de0*/  R2UR UR6, R168 ;  /* 0x00000000a80672ca */ /* 0x000fe400000e0000 */
[----:B------:R-:W0:Y:S01]  /*18df0*/  MUFU.EX2 R200, R200 ;  /* 0x000000c800c87308 */ /* 0x000e220000000800 */
[-C--:B-1----:R-:W-:Y:S01]  /*18e00*/  FMUL.FTZ R26, R26, R183.reuse ;  /* 0x000000b71a1a7220 */ /* 0x082fe20000410000 */
[-C--:B------:R-:W-:Y:S01]  /*18e10*/  FMUL.FTZ R27, R27, R183.reuse ;  /* 0x000000b71b1b7220 */ /* 0x080fe20000410000 */
[-C--:B------:R-:W-:Y:S01]  /*18e20*/  FMUL.FTZ R30, R30, R183.reuse ;  /* 0x000000b71e1e7220 */ /* 0x080fe20000410000 */
[-C--:B------:R-:W-:Y:S01]  /*18e30*/  FMUL.FTZ R31, R31, R183.reuse ;  /* 0x000000b71f1f7220 */ /* 0x080fe20000410000 */
[-C--:B------:R-:W-:Y:S01]  /*18e40*/  FMUL.FTZ R34, R34, R183.reuse ;  /* 0x000000b722227220 */ /* 0x080fe20000410000 */
[-C--:B------:R-:W-:Y:S01]  /*18e50*/  FMUL.FTZ R35, R35, R183.reuse ;  /* 0x000000b723237220 */ /* 0x080fe20000410000 */
[----:B------:R-:W-:Y:S01]  /*18e60*/  FMUL.FTZ R38, R38, R183 ;  /* 0x000000b726267220 */ /* 0x000fe20000410000 */
[----:B------:R1:W-:Y:S01]  /*18e70*/  MUFU.EX2 R170, R152 ;  /* 0x0000009800aa7308 */ /* 0x0003e20000000800 */
[----:B--2---:R-:W-:Y:S01]  /*18e80*/  FFMA.FTZ R8, R183, R8, R169 ;  /* 0x00000008b7087223 */ /* 0x004fe200000100a9 */
[----:B------:R-:W-:Y:S01]  /*18e90*/  F2FP.BF16.F32.PACK_AB R157, R155, R169 ;  /* 0x000000a99b9d723e */ /* 0x000fe200000010ff */
[-C--:B------:R-:W-:Y:S01]  /*18ea0*/  FMUL.FTZ R39, R39, R183.reuse ;  /* 0x000000b727277220 */ /* 0x080fe20000410000 */
[-C--:B------:R-:W-:Y:S01]  /*18eb0*/  FMUL.FTZ R42, R42, R183.reuse ;  /* 0x000000b72a2a7220 */ /* 0x080fe20000410000 */
[----:B------:R-:W-:Y:S01]  /*18ec0*/  FADD.FTZ R8, R155, R8 ;  /* 0x000000089b087221 */ /* 0x000fe20000010000 */
[-C--:B------:R-:W-:Y:S01]  /*18ed0*/  FMUL.FTZ R43, R43, R183.reuse ;  /* 0x000000b72b2b7220 */ /* 0x080fe20000410000 */
[----:B------:R-:W-:Y:S01]  /*18ee0*/  FMUL.FTZ R46, R46, R183 ;  /* 0x000000b72e2e7220 */ /* 0x000fe20000410000 */
[----:B------:R-:W2:Y:S01]  /*18ef0*/  MUFU.EX2 R159, R159 ;  /* 0x0000009f009f7308 */ /* 0x000ea20000000800 */
[----:B-1----:R-:W-:-:S02]  /*18f00*/  @!P2 IMAD R152, R201, 0x40, R193 ;  /* 0x00000040c998a824 */ /* 0x002fc400078e02c1 */
[----:B0-----:R-:W-:Y:S01]  /*18f10*/  FADD.FTZ R8, R200, R8 ;  /* 0x00000008c8087221 */ /* 0x001fe20000010000 */
[-C--:B------:R-:W-:Y:S01]  /*18f20*/  FMUL.FTZ R47, R47, R183.reuse ;  /* 0x000000b72f2f7220 */ /* 0x080fe20000410000 */
[-C--:B------:R-:W-:Y:S01]  /*18f30*/  FMUL.FTZ R50, R50, R183.reuse ;  /* 0x000000b732327220 */ /* 0x080fe20000410000 */
[----:B------:R-:W-:Y:S02]  /*18f40*/  @!P2 IMAD R152, R152, 0x4, R18 ;  /* 0x000000049898a824 */ /* 0x000fe400078e0212 */
[-C--:B------:R-:W-:Y:S01]  /*18f50*/  FMUL.FTZ R51, R51, R183.reuse ;  /* 0x000000b733337220 */ /* 0x080fe20000410000 */
[-C--:B------:R-:W-:Y:S01]  /*18f60*/  FMUL.FTZ R54, R54, R183.reuse ;  /* 0x000000b736367220 */ /* 0x080fe20000410000 */
[----:B------:R-:W0:Y:S01]  /*18f70*/  MUFU.EX2 R162, R162 ;  /* 0x000000a200a27308 */ /* 0x000e220000000800 */
[-C--:B------:R-:W-:Y:S01]  /*18f80*/  FMUL.FTZ R55, R55, R183.reuse ;  /* 0x000000b737377220 */ /* 0x080fe20000410000 */
[----:B------:R-:W-:Y:S01]  /*18f90*/  @!P2 STS [R152+0x38400], R153 ;  /* 0x038400999800a388 */ /* 0x000fe20000000800 */
[-C--:B------:R-:W-:Y:S01]  /*18fa0*/  FMUL.FTZ R58, R58, R183.reuse ;  /* 0x000000b73a3a7220 */ /* 0x080fe20000410000 */
[-C--:B------:R-:W-:Y:S01]  /*18fb0*/  FMUL.FTZ R59, R59, R183.reuse ;  /* 0x000000b73b3b7220 */ /* 0x080fe20000410000 */
[-C--:B------:R-:W-:Y:S01]  /*18fc0*/  FMUL.FTZ R62, R62, R183.reuse ;  /* 0x000000b73e3e7220 */ /* 0x080fe20000410000 */
[----:B------:R1:W-:Y:S01]  /*18fd0*/  @!P2 STS [R152+0x38420], R183 ;  /* 0x038420b79800a388 */ /* 0x0003e20000000800 */
        /* <DEDUP_REMOVED lines=9> */
[----:B-1----:R-:W-:Y:S01]  /*19070*/  F2FP.BF16.F32.PACK_AB R152, R161, R203 ;  /* 0x000000cba198723e */ /* 0x002fe200000010ff */
[----:B------:R-:W-:Y:S01]  /*19080*/  FADD.FTZ R161, R165, R181 ;  /* 0x000000b5a5a17221 */ /* 0x000fe20000010000 */
[----:B------:R-:W1:Y:S01]  /*19090*/  MUFU.EX2 R166, R166 ;  /* 0x000000a600a67308 */ /* 0x000e620000000800 */
[----:B0-----:R-:W-:Y:S01]  /*190a0*/  FADD.FTZ R8, R162, R8 ;  /* 0x00000008a2087221 */ /* 0x001fe20000010000 */
[-C--:B------:R-:W-:Y:S01]  /*190b0*/  FMUL.FTZ R78, R78, R183.reuse ;  /* 0x000000b74e4e7220 */ /* 0x080fe20000410000 */
[-C--:B------:R-:W-:Y:S01]  /*190c0*/  FMUL.FTZ R79, R79, R183.reuse ;  /* 0x000000b74f4f7220 */ /* 0x080fe20000410000 */
[-C--:B------:R-:W-:Y:S01]  /*190d0*/  FMUL.FTZ R82, R82, R183.reuse ;  /* 0x000000b752527220 */ /* 0x080fe20000410000 */
[-C--:B------:R-:W-:Y:S01]  /*190e0*/  FMUL.FTZ R83, R83, R183.reuse ;  /* 0x000000b753537220 */ /* 0x080fe20000410000 */
[-C--:B------:R-:W-:Y:S01]  /*190f0*/  FMUL.FTZ R86, R86, R183.reuse ;  /* 0x000000b756567220 */ /* 0x080fe20000410000 */
[----:B---3--:R-:W-:Y:S01]  /*19100*/  FADD.FTZ R155, R163, R8 ;  /* 0x00000008a39b7221 */ /* 0x008fe20000010000 */
        /* <DEDUP_REMOVED lines=33> */
[-C--:B------:R-:W-:Y:S01]  /*19320*/  FMUL.FTZ R143, R143, R183.reuse ;  /* 0x000000b78f8f7220 */ /* 0x080fe20000410000 */
[-C--:B------:R-:W-:Y:S01]  /*19330*/  FMUL.FTZ R146, R146, R183.reuse ;  /* 0x000000b792927220 */ /* 0x080fe20000410000 */
[-C--:B------:R-:W-:Y:S01]  /*19340*/  FMUL.FTZ R147, R147, R183.reuse ;  /* 0x000000b793937220 */ /* 0x080fe20000410000 */
[-C--:B------:R-:W-:Y:S01]  /*19350*/  FMUL.FTZ R150, R150, R183.reuse ;  /* 0x000000b796967220 */ /* 0x080fe20000410000 */
[----:B------:R-:W-:Y:S01]  /*19360*/  FMUL.FTZ R151, R151, R183 ;  /* 0x000000b797977220 */ /* 0x000fe20000410000 */
[----:B------:R-:W-:Y:S01]  /*19370*/  F2FP.BF16.F32.PACK_AB R159, R159, R200 ;  /* 0x000000c89f9f723e */ /* 0x000fe200000010ff */
[----:B------:R-:W-:Y:S01]  /*19380*/  BAR.SYNC.DEFER_BLOCKING 0xf, 0x100 ;  /* 0x03c4000000007b1d */ /* 0x000fe20000010000 */
[----:B-1----:R-:W-:Y:S01]  /*19390*/  FADD.FTZ R183, R166, R155 ;  /* 0x0000009ba6b77221 */ /* 0x002fe20000010000 */
[----:B------:R-:W-:Y:S01]  /*193a0*/  F2FP.BF16.F32.PACK_AB R154, R165, R164 ;  /* 0x000000a4a59a723e */ /* 0x000fe200000010ff */
[----:B------:R-:W-:Y:S01]  /*193b0*/  FADD.FTZ R8, R160, R161 ;  /* 0x000000a1a0087221 */ /* 0x000fe20000010000 */
[----:B------:R-:W-:Y:S01]  /*193c0*/  F2FP.BF16.F32.PACK_AB R153, R163, R162 ;  /* 0x000000a2a399723e */ /* 0x000fe200000010ff */
[----:B------:R-:W-:Y:S01]  /*193d0*/  IMAD.MOV.U32 R169, RZ, RZ, 0x40000040 ;  /* 0x40000040ffa97424 */ /* 0x000fe200078e00ff */
[----:B------:R-:W1:Y:S01]  /*193e0*/  MUFU.EX2 R178, R178 ;  /* 0x000000b200b27308 */ /* 0x000e620000000800 */
[C---:B0-----:R-:W-:Y:S01]  /*193f0*/  F2FP.BF16.F32.PACK_AB R155, R181.reuse, R166 ;  /* 0x000000a6b59b723e */ /* 0x041fe200000010ff */
[----:B------:R-:W-:Y:S01]  /*19400*/  FADD.FTZ R183, R181, R183 ;  /* 0x000000b7b5b77221 */ /* 0x000fe20000010000 */
[C---:B------:R-:W-:Y:S01]  /*19410*/  F2FP.BF16.F32.PACK_AB R160, R0.reuse, R160 ;  /* 0x000000a000a0723e */ /* 0x040fe200000010ff */
[----:B------:R-:W-:Y:S01]  /*19420*/  FADD.FTZ R8, R0, R8 ;  /* 0x0000000800087221 */ /* 0x000fe20000010000 */
[----:B------:R-:W-:Y:S01]  /*19430*/  F2FP.BF16.F32.PACK_AB R162, R173, R172 ;  /* 0x000000acada2723e */ /* 0x000fe200000010ff */
[----:B--2---:R-:W-:Y:S01]  /*19440*/  FADD.FTZ R183, R204, R183 ;  /* 0x000000b7ccb77221 */ /* 0x004fe20000010000 */
[----:B---3--:R-:W-:Y:S01]  /*19450*/  F2FP.BF16.F32.PACK_AB R161, R171, R204 ;  /* 0x000000ccaba1723e */ /* 0x008fe200000010ff */
[----:B------:R-:W0:Y:S01]  /*19460*/  MUFU.EX2 R179, R179 ;  /* 0x000000b300b37308 */ /* 0x000e220000000800 */
[----:B----4-:R-:W-:Y:S01]  /*19470*/  F2FP.BF16.F32.PACK_AB R163, R175, R174 ;  /* 0x000000aeafa3723e */ /* 0x010fe200000010ff */
[----:B------:R-:W-:Y:S01]  /*19480*/  FADD.FTZ R183, R171, R183 ;  /* 0x000000b7abb77221 */ /* 0x000fe20000010000 */
[----:B------:R-:W-:Y:S01]  /*19490*/  F2FP.BF16.F32.PACK_AB R164, R177, R176 ;  /* 0x000000b0b1a4723e */ /* 0x000fe200000010ff */
[----:B------:R-:W-:Y:S01]  /*194a0*/  FADD.FTZ R8, R172, R8 ;  /* 0x00000008ac087221 */ /* 0x000fe20000010000 */
[----:B------:R-:W-:Y:S01]  /*194b0*/  F2FP.BF16.F32.PACK_AB R166, R170, R180 ;  /* 0x000000b4aaa6723e */ /* 0x000fe200000010ff */
[----:B------:R-:W-:Y:S01]  /*194c0*/  FADD.FTZ R183, R174, R183 ;  /* 0x000000b7aeb77221 */ /* 0x000fe20000010000 */
[----:B------:R-:W-:Y:S01]  /*194d0*/  ISETP.GT.AND P2, PT, R15, R219, PT ;  /* 0x000000db0f00720c */ /* 0x000fe20003f44270 */
[----:B------:R-:W2:Y:S01]  /*194e0*/  MUFU.EX2 R182, R182 ;  /* 0x000000b600b67308 */ /* 0x000ea20000000800 */
[----:B------:R-:W-:Y:S01]  /*194f0*/  FADD.FTZ R8, R173, R8 ;  /* 0x00000008ad087221 */ /* 0x000fe20000010000 */
[----:B------:R3:W-:Y:S01]  /*19500*/  STSM.16.M88.4 [R199+0x36400], R156 ;  /* 0x0364009cc7007844 */ /* 0x0007e20000000200 */
[----:B------:R-:W-:Y:S01]  /*19510*/  FADD.FTZ R183, R175, R183 ;  /* 0x000000b7afb77221 */ /* 0x000fe20000010000 */
[----:B------:R-:W-:-:S02]  /*19520*/  IMAD.MOV.U32 R201, RZ, RZ, R19 ;  /* 0x000000ffffc97224 */ /* 0x000fc400078e0013 */
[----:B------:R-:W-:Y:S01]  /*19530*/  FADD.FTZ R8, R176, R8 ;  /* 0x00000008b0087221 */ /* 0x000fe20000010000 */
[----:B------:R4:W-:Y:S01]  /*19540*/  STSM.16.M88.4 [R216], R152 ;  /* 0x00000098d8007844 */ /* 0x0009e20000000200 */
[----:B-1----:R-:W-:Y:S01]  /*19550*/  FADD.FTZ R183, R178, R183 ;  /* 0x000000b7b2b77221 */ /* 0x002fe20000010000 */
[----:B------:R-:W1:Y:S01]  /*19560*/  MUFU.EX2 R205, R205 ;  /* 0x000000cd00cd7308 */ /* 0x000e620000000800 */
[----:B0-----:R-:W-:Y:S01]  /*19570*/  F2FP.BF16.F32.PACK_AB R165, R179, R178 ;  /* 0x000000b2b3a5723e */ /* 0x001fe200000010ff */
[----:B------:R0:W-:Y:S01]  /*19580*/  STSM.16.M88.4 [R214], R160 ;  /* 0x000000a0d6007844 */ /* 0x0001e20000000200 */
[----:B------:R-:W-:Y:S01]  /*19590*/  FADD.FTZ R8, R177, R8 ;  /* 0x00000008b1087221 */ /* 0x000fe20000010000 */
[----:B------:R-:W-:Y:S01]  /*195a0*/  FADD.FTZ R183, R179, R183 ;  /* 0x000000b7b3b77221 */ /* 0x000fe20000010000 */
[----:B------:R-:W-:Y:S02]  /*195b0*/  IMAD.MOV.U32 R200, RZ, RZ, R20 ;  /* 0x000000ffffc87224 */ /* 0x000fe400078e0014 */
[----:B------:R-:W-:Y:S01]  /*195c0*/  FADD.FTZ R8, R180, R8 ;  /* 0x00000008b4087221 */ /* 0x000fe20000010000 */
[----:B--2---:R-:W-:-:S03]  /*195d0*/  FADD.FTZ R183, R182, R183 ;  /* 0x000000b7b6b77221 */ /* 0x004fc60000010000 */
[----:B------:R-:W-:Y:S01]  /*195e0*/  FADD.FTZ R0, R170, R8 ;  /* 0x00000008aa007221 */ /* 0x000fe20000010000 */
[C---:B-1----:R-:W-:Y:S01]  /*195f0*/  F2FP.BF16.F32.PACK_AB R167, R205.reuse, R182 ;  /* 0x000000b6cda7723e */ /* 0x042fe200000010ff */
[----:B------:R-:W-:-:S04]  /*19600*/  FADD.FTZ R8, R205, R183 ;  /* 0x000000b7cd087221 */ /* 0x000fc80000010000 */
[----:B------:R0:W-:Y:S01]  /*19610*/  STSM.16.M88.4 [R215], R164 ;  /* 0x000000a4d7007844 */ /* 0x0001e20000000200 */
[----:B------:R-:W-:-:S06]  /*19620*/  WARPGROUP.ARRIVE ;  /* 0x00000000000079c5 */ /* 0x000fcc0000000000 */
[----:B------:R-:W-:Y:S03]  /*19630*/  HGMMA.64x256x16.F32.BF16 R24, R156, gdesc[UR4].tnspB, R24, gsb0 ;  /* 0x43e000049c187df0 */ /* 0x000fe60008001818 */
[----:B------:R-:W-:Y:S02]  /*19640*/  WARPGROUP.DEPBAR.LE gsb0, 0x0 ;  /* 0x00008000000079c5 */ /* 0x000fe40000010000 */
[----:B---3--:R-:W-:Y:S01]  /*19650*/  VIADD R156, R168, 0x80 ;  /* 0x00000080a89c7836 */ /* 0x008fe20000000000 */
[----:B------:R-:W-:Y:S01]  /*19660*/  WARPGROUP.ARRIVE ;  /* 0x00000000000079c5 */ /* 0x000fe20000000000 */
[----:B------:R-:W-:-:S03]  /*19670*/  IMAD.MOV.U32 R157, RZ, RZ, 0x40000040 ;  /* 0x40000040ff9d7424 */ /* 0x000fc600078e00ff */
[----:B------:R-:W-:Y:S02]  /*19680*/  R2UR UR6, R156 ;  /* 0x000000009c0672ca */ /* 0x000fe400000e0000 */
[----:B------:R-:W-:-:S15]  /*19690*/  R2UR UR7, R157 ;  /* 0x000000009d0772ca */ /* 0x000fde00000e0000 */
[----:B------:R-:W-:-:S01]  /*196a0*/  NOP ;  /* 0x0000000000007918 */ /* 0x000fc20000000000 */
[----:B------:R-:W-:Y:S03]  /*196b0*/  HGMMA.64x256x16.F32.BF16 R24, R152, gdesc[UR4].tnspB, R24, gsb0 ;  /* 0x43e0000498187df0 */ /* 0x000fe60008001818 */
[----:B------:R-:W-:Y:S02]  /*196c0*/  WARPGROUP.DEPBAR.LE gsb0, 0x0 ;  /* 0x00008000000079c5 */ /* 0x000fe40000010000 */
[C---:B----4-:R-:W-:Y:S01]  /*196d0*/  VIADD R152, R168.reuse, 0x100 ;  /* 0x00000100a8987836 */ /* 0x050fe20000000000 */
[----:B------:R-:W-:Y:S01]  /*196e0*/  WARPGROUP.ARRIVE ;  /* 0x00000000000079c5 */ /* 0x000fe20000000000 */
[----:B------:R-:W-:Y:S02]  /*196f0*/  IMAD.MOV.U32 R153, RZ, RZ, 0x40000040 ;  /* 0x40000040ff997424 */ /* 0x000fe400078e00ff */
[----:B------:R-:W-:Y:S01]  /*19700*/  VIADD R168, R168, 0x180 ;  /* 0x00000180a8a87836 */ /* 0x000fe20000000000 */
[----:B------:R-:W-:-:S02]  /*19710*/  R2UR UR6, R152 ;  /* 0x00000000980672ca */ /* 0x000fc400000e0000 */
[----:B------:R-:W-:-:S15]  /*19720*/  R2UR UR7, R153 ;  /* 0x00000000990772ca */ /* 0x000fde00000e0000 */
[----:B------:R-:W-:-:S01]  /*19730*/  NOP ;  /* 0x0000000000007918 */ /* 0x000fc20000000000 */
        /* <DEDUP_REMOVED lines=17> */
[----:B-1----:R-:W-:-:S04]  /*19850*/  VIADD R21, R15, 0xffffffff ;  /* 0xffffffff0f157836 */ /* 0x002fc80000000000 */
[----:B------:R-:W-:Y:S01]  /*19860*/  IMAD.MOV.U32 R15, RZ, RZ, R21 ;  /* 0x000000ffff0f7224 */ /* 0x000fe200078e0015 */
[----:B0-----:R-:W-:Y:S06]  /*19870*/  @P2 BRA `(.L_x_6659) ;  /* 0xffffffc000d82947 */ /* 0x001fec000383ffff */
.L_x_6640:
[----:B------:R-:W-:Y:S05]  /*19880*/  BSYNC B0 ;  /* 0x0000000000007941 */ /* 0x000fea0003800000 */
.L_x_6639:
[----:B------:R-:W0:Y:S01]  /*19890*/  SHFL.BFLY PT, R2, R0, 0x2, 0x1f ;  /* 0x0c401f0000027f89 */ /* 0x000e2200000e0000 */
[----:B------:R-:W-:Y:S02]  /*198a0*/  IMAD.MOV.U32 R13, RZ, RZ, -0x800000 ;  /* 0xff800000ff0d7424 */ /* 0x000fe400078e00ff */
[----:B------:R-:W-:Y:S01]  /*198b0*/  IMAD.MOV.U32 R12, RZ, RZ, -0x800000 ;  /* 0xff800000ff0c7424 */ /* 0x000fe200078e00ff */
[----:B------:R-:W-:Y:S06]  /*198c0*/  BAR.ARV 0x8, 0x100 ;  /* 0x0204000000007b1d */ /* 0x000fec0000002000 */
[----:B------:R-:W-:-:S02]  /*198d0*/  VIADD R229, R229, 0x1 ;  /* 0x00000001e5e57836 */ /* 0x000fc40000000000 */
[----:B------:R-:W-:Y:S01]  /*198e0*/  BAR.SYNC.DEFER_BLOCKING 0xf, 0x100 ;  /* 0x03c4000000007b1d */ /* 0x000fe20000010000 */
[----:B0-----:R-:W-:-:S05]  /*198f0*/  FADD.FTZ R2, R2, R0 ;  /* 0x0000000002027221 */ /* 0x001fca0000010000 */
[----:B------:R-:W0:Y:S02]  /*19900*/  SHFL.BFLY PT, R0, R2, 0x1, 0x1f ;  /* 0x0c201f0002007f89 */ /* 0x000e2400000e0000 */
[----:B0-----:R-:W-:Y:S01]  /*19910*/  FADD.FTZ R0, R2, R0 ;  /* 0x0000000002007221 */ /* 0x001fe20000010000 */
[----:B------:R-:W-:-:S04]  /*19920*/  IMAD.MOV.U32 R2, RZ, RZ, RZ ;  /* 0x000000ffff027224 */ /* 0x000fc800078e00ff */
[----:B------:R-:W-:-:S13]  /*19930*/  FSETP.NE.FTZ.AND P0, PT, R0, RZ, PT ;  /* 0x000000ff0000720b */ /* 0x000fda0003f15000 */
[----:B------:R-:W0:Y:S01]  /*19940*/  @P0 MUFU.RCP R2, R0 ;  /* 0x0000000000020308 */ /* 0x000e220000001000 */
[----:B------:R-:W-:-:S07]  /*19950*/  @P0 FMUL.FTZ R3, R14, 0.69314718246459960938 ;  /* 0x3f3172180e030820 */ /* 0x000fce0000410000 */
[----:B------:R-:W3:Y:S01]  /*19960*/  @P0 MUFU.LG2 R0, R0 ;  /* 0x0000000000000308 */ /* 0x000ee20000000c00 */
        /* <DEDUP_REMOVED lines=11> */
[-C--:B------:R-:W-:Y:S01]  /*19a20*/  FMUL.FTZ R44, R44, R2.reuse ;  /* 0x000000022c2c7220 */ /* 0x080fe20000410000 */
[----:B------:R-:W-:Y:S01]  /*19a30*/  @P0 FFMA.FTZ R13, R3, R9, R0 ;  /* 0x00000009030d0223 */ /* 0x000fe20000010000 */
        /* <DEDUP_REMOVED lines=57> */
[----:B------:R-:W-:Y:S01]  /*19dd0*/  FMUL.FTZ R149, R149, R2 ;  /* 0x0000000295957220 */ /* 0x000fe20000410000 */
        /* <DEDUP_REMOVED lines=53> */
[----:B0-----:R-:W-:Y:S01]  /*1a130*/  SEL R3, RZ, 0x1, P1 ;  /* 0x00000001ff037807 */ /* 0x001fe20000800000 */
        /* <DEDUP_REMOVED lines=25> */
[----:B------:R-:W-:-:S02]  /*1a2d0*/  PLOP3.LUT P0, PT, PT, PT, PT, 0x8, 0x0 ;  /* 0x000000000000781c */ /* 0x000fc40003f0e170 */
[----:B------:R-:W-:Y:S02]  /*1a2e0*/  LOP3.LUT R22, R22, R3, RZ, 0x3c, !PT ;  /* 0x0000000316167212 */ /* 0x000fe400078e3cff */
[----:B------:R-:W-:-:S09]  /*1a2f0*/  SEL R19, R19, RZ, P1 ;  /* 0x000000ff13137207 */ /* 0x000fd20000800000 */
.L_x_6528:
[----:B------:R-:W-:Y:S05]  /*1a300*/  BSYNC B7 ;  /* 0x0000000000077941 */ /* 0x000fea0003800000 */
.L_x_6516:
[----:B------:R-:W0:Y:S08]  /*1a310*/  S2UR UR5, SR_CgaCtaId ;  /* 0x00000000000579c3 */ /* 0x000e300000008800 */
[----:B------:R-:W-:Y:S06]  /*1a320*/  BAR.SYNC.DEFER_BLOCKING 0x5, 0x180 ;  /* 0x0146000000007b1d */ /* 0x000fec0000010000 */
[----:B------:R-:W-:Y:S01]  /*1a330*/  UMOV UR4, 0x400 ;  /* 0x0000040000047882 */ /* 0x000fe20000000000 */
[----:B------:R-:W-:Y:S01]  /*1a340*/  BSSY B0, `(.L_x_6660) ;  /* 0x00004a9000007945 */ /* 0x000fe20003800000 */
[----:B0-----:R-:W-:-:S06]  /*1a350*/  ULEA UR4, UR5, UR4, 0x18 ;  /* 0x0000000405047291 */ /* 0x001fcc000f8ec03f */
[----:B------:R-:W-:-:S05]  /*1a360*/  IMAD.U32 R18, RZ, RZ, UR4 ;  /* 0x00000004ff127e24 */ /* 0x000fca000f8e00ff */
[----:B------:R0:W3:Y:S01]  /*1a370*/  LDS.128 R152, [R18+0x388d0] ;  /* 0x0388d00012987984 */ /* 0x0000e20000000c00 */
        /* <DEDUP_REMOVED lines=12> */
[----:B-----5:R-:W-:Y:S02]  /*1a440*/  MOV R2, R18 ;  /* 0x0000001200027202 */ /* 0x020fe40000000f00 */
[----:B-1----:R-:W-:Y:S01]  /*1a450*/  MOV R3, R0 ;  /* 0x0000000000037202 */ /* 0x002fe20000000f00 */
        /* <DEDUP_REMOVED lines=10> */
[----:B-1----:R-:W-:Y:S02]  /*1a500*/  IADD3 R4, P0, R14, 0x20, RZ ;  /* 0x000000200e047810 */ /* 0x002fe40007f1e0ff */
        /* <DEDUP_REMOVED lines=8> */
[----:B-1----:R-:W-:Y:S02]  /*1a590*/  IADD3 R4, P0, R14, 0x40, RZ ;  /* 0x000000400e047810 */ /* 0x002fe40007f1e0ff */
        /* <DEDUP_REMOVED lines=148> */
[----:B-1----:R-:W-:-:S11]  /*1aee0*/  LOP3.LUT R4, R0, 0x380, RZ, 0xc0, !PT ;  /* 0x0000038000047812 */ /* 0x002fd600078ec0ff */
[----:B------:R-:W1:Y:S01]  /*1aef0*/  @P0 LDC.64 R6, c[0x0][0xd08] ;  /* 0x00034200ff060b82 */ /* 0x000e620000000a00 */
[----:B------:R-:W-:Y:S02]  /*1af00*/  F2FP.BF16.F32.PACK_AB R8, R145, R144 ;  /* 0x000000909108723e */ /* 0x000fe400000010ff */
[----:B------:R-:W-:-:S04]  /*1af10*/  SHF.R.U64 R4, R4, 0x3, RZ ;  /* 0x0000000304047819 */ /* 0x000fc800000012ff */
[----:B------:R-:W-:Y:S01]  /*1af20*/  LOP3.LUT R14, R4, R0, RZ, 0x3c, !PT ;  /* 0x00000000040e7212 */ /* 0x000fe200078e3cff */
[----:B------:R-:W-:-:S03]  /*1af30*/  IMAD.U32 R4, RZ, RZ, UR4 ;  /* 0x00000004ff047e24 */ /* 0x000fc6000f8e00ff */
[----:B------:R-:W-:-:S05]  /*1af40*/  MOV R14, R14 ;  /* 0x0000000e000e7202 */ /* 0x000fca0000000f00 */
[----:B------:R4:W-:Y:S01]  /*1af50*/  STSM.16.M88.4 [R14], R8 ;  /* 0x000000080e007844 */ /* 0x0009e20000000200 */
[----:B-1----:R-:W-:Y:S01]  /*1af60*/  @P0 IMAD.WIDE R6, R223, 0x4, R6 ;  /* 0x00000004df060825 */ /* 0x002fe200078e0206 */
[----:B------:R-:W-:Y:S01]  /*1af70*/  BAR.SYNC.DEFER_BLOCKING 0x1, 0x100 ;  /* 0x0044000000007b1d */ /* 0x000fe20000010000 */
[----:B------:R-:W-:-:S04]  /*1af80*/  ISETP.NE.U32.AND P1, PT, RZ, UR6, PT ;  /* 0x00000006ff007c0c */ /* 0x000fc8000bf25070 */
[----:B------:R-:W-:Y:S01]  /*1af90*/  ISETP.NE.AND.EX P1, PT, RZ, UR7, PT, P1 ;  /* 0x00000007ff007c0c */ /* 0x000fe2000bf25310 */
[----:B------:R1:W5:Y:S01]  /*1afa0*/  @P0 LDG.E R4, desc[UR50][R6.64] ;  /* 0x0000003206040981 */ /* 0x000362000c1e1900 */
[----:B------:R-:W-:Y:S01]  /*1afb0*/  IMAD.MOV.U32 R0, RZ, RZ, RZ ;  /* 0x000000ffff007224 */ /* 0x000fe200078e00ff */
[----:B-1----:R-:W1:Y:S02]  /*1afc0*/  LDC.64 R6, c[0x0][0xd00] ;  /* 0x00034000ff067b82 */ /* 0x002e640000000a00 */
[----:B-1----:R-:W-:-:S08]  /*1afd0*/  IMAD.WIDE R6, R223, 0x4, R6 ;  /* 0x00000004df067825 */ /* 0x002fd000078e0206 */
[----:B------:R4:W5:Y:S01]  /*1afe0*/  @P1 LDG.E R0, desc[UR50][R6.64] ;  /* 0x0000003206001981 */ /* 0x000962000c1e1900 */
[----:B------:R-:W-:Y:S05]  /*1aff0*/  @P0 BRA `(.L_x_6662) ;  /* 0x0000000000100947 */ /* 0x000fea0003800000 */
[----:B------:R-:W-:Y:S05]  /*1b000*/  @!P1 BRA `(.L_x_6662) ;  /* 0x00000000000c9947 */ /* 0x000fea0003800000 */
[----:B-----5:R-:W2:Y:S04]  /*1b010*/  LDG.E R4, desc[UR50][R6.64] ;  /* 0x0000003206047981 */ /* 0x020ea8000c1e1900 */
[----:B----4-:R-:W2:Y:S02]  /*1b020*/  LDG.E R6, desc[UR50][R6.64+0x4] ;  /* 0x0000043206067981 */ /* 0x010ea4000c1e1900 */
[----:B--2---:R-:W-:-:S07]  /*1b030*/  IMAD.IADD R4, R6, 0x1, -R4 ;  /* 0x0000000106047824 */ /* 0x004fce00078e0a04 */
.L_x_6662:
        /* <DEDUP_REMOVED lines=8> */
[----:B---3--:R-:W2:Y:S01]  /*1b0c0*/  LDL R152, [R1+0x80] ;  /* 0x0000800001987983 */ /* 0x008ea20000100800 */
[----:B----4-:R-:W-:Y:S01]  /*1b0d0*/  IMAD.MOV.U32 R10, RZ, RZ, 0xab8 ;  /* 0x00000ab8ff0a7424 */ /* 0x010fe200078e00ff */
[----:B------:R-:W-:Y:S01]  /*1b0e0*/  ISETP.GT.AND P1, PT, R222, 0x1, PT ;  /* 0x00000001de00780c */ /* 0x000fe20003f24270 */
[----:B------:R-:W1:Y:S01]  /*1b0f0*/  LDC R23, c[0x0][0xce8] ;  /* 0x00033a00ff177b82 */ /* 0x000e620000000800 */
[----:B------:R-:W-:Y:S01]  /*1b100*/  ISETP.NE.U32.AND P0, PT, RZ, UR6, PT ;  /* 0x00000006ff007c0c */ /* 0x000fe2000bf05070 */
[----:B------:R-:W-:Y:S01]  /*1b110*/  IMAD.IADD R20, R218, 0x1, R195 ;  /* 0x00000001da147824 */ /* 0x000fe200078e02c3 */
[----:B------:R-:W-:Y:S02]  /*1b120*/  SEL R10, R10, 0xa78, P1 ;  /* 0x00000a780a0a7807 */ /* 0x000fe40000800000 */
[----:B------:R-:W-:Y:S02]  /*1b130*/  ISETP.NE.AND.EX P0, PT, RZ, UR7, PT, P0 ;  /* 0x00000007ff007c0c */ /* 0x000fe4000bf05300 */
[----:B------:R-:W-:Y:S01]  /*1b140*/  SHF.R.S32.HI R11, RZ, 0x1f, R223 ;  /* 0x0000001fff0b7819 */ /* 0x000fe200000114df */
[----:B------:R-:W3:Y:S01]  /*1b150*/  LDC.64 R8, c[0x0][R10+0x220] ;  /* 0x000088000a087b82 */ /* 0x000ee20000000a00 */
[----:B------:R-:W-:-:S02]  /*1b160*/  SEL R14, R223, RZ, !P0 ;  /* 0x000000ffdf0e7207 */ /* 0x000fc40004000000 */
[----:B------:R-:W-:Y:S02]  /*1b170*/  SEL R11, R11, RZ, !P0 ;  /* 0x000000ff0b0b7207 */ /* 0x000fe40004000000 */
[----:B------:R-:W-:-:S03]  /*1b180*/  SEL R21, R230, RZ, P1 ;  /* 0x000000ffe6157207 */ /* 0x000fc60000800000 */
[----:B------:R-:W4:Y:S01]  /*1b190*/  LDC.64 R6, c[0x0][R10+0x218] ;  /* 0x000086000a067b82 */ /* 0x000f220000000a00 */
[----:B-1----:R-:W-:Y:S01]  /*1b1a0*/  ISETP.NE.AND P0, PT, R23, 0x1, PT ;  /* 0x000000011700780c */ /* 0x002fe20003f05270 */
[----:B---3--:R-:W-:-:S04]  /*1b1b0*/  IMAD R9, R9, R14, RZ ;  /* 0x0000000e09097224 */ /* 0x008fc800078e02ff */
[C---:B------:R-:W-:Y:S02]  /*1b1c0*/  IMAD R11, R8.reuse, R11, R9 ;  /* 0x0000000b080b7224 */ /* 0x040fe400078e0209 */
[----:B------:R-:W-:-:S04]  /*1b1d0*/  IMAD.WIDE.U32 R8, R8, R14, RZ ;  /* 0x0000000e08087225 */ /* 0x000fc800078e00ff */
[-C--:B----4-:R-:W-:Y:S02]  /*1b1e0*/  IMAD R14, R7, R221.reuse, RZ ;  /* 0x000000dd070e7224 */ /* 0x090fe400078e02ff */
[----:B------:R-:W-:-:S04]  /*1b1f0*/  IMAD.WIDE.U32 R6, R6, R221, RZ ;  /* 0x000000dd06067225 */ /* 0x000fc800078e00ff */
[----:B------:R-:W-:Y:S01]  /*1b200*/  IMAD.IADD R14, R7, 0x1, R14 ;  /* 0x00000001070e7824 */ /* 0x000fe200078e020e */
[----:B------:R-:W-:Y:S01]  /*1b210*/  IADD3 R15, P2, P3, R8, R6, R0 ;  /* 0x00000006080f7210 */ /* 0x000fe20007b5e000 */
[----:B------:R-:W1:Y:S01]  /*1b220*/  @P0 LDC R7, c[0x0][0xcec] ;  /* 0x00033b00ff070b82 */ /* 0x000e620000000800 */
[----:B------:R-:W-:-:S05]  /*1b230*/  IMAD.IADD R11, R9, 0x1, R11 ;  /* 0x00000001090b7824 */ /* 0x000fca00078e020b */
[----:B------:R-:W-:Y:S01]  /*1b240*/  IADD3.X R11, R11, R14, R5, P2, P3 ;  /* 0x0000000e0b0b7210 */ /* 0x000fe200017e6405 */
[----:B------:R-:W-:Y:S01]  /*1b250*/  IMAD.MOV.U32 R14, RZ, RZ, R20 ;  /* 0x000000ffff0e7224 */ /* 0x000fe200078e0014 */
[----:B------:R-:W3:Y:S01]  /*1b260*/  @P0 LDC R6, c[0x0][0xcf0] ;  /* 0x00033c00ff060b82 */ /* 0x000ee20000000800 */
[----:B-1----:R-:W-:-:S05]  /*1b270*/  @P0 IMAD.HI.U32 R7, R20, R7, RZ ;  /* 0x0000000714070227 */ /* 0x002fca00078e00ff */
[----:B---3--:R-:W-:Y:S02]  /*1b280*/  @P0 SHF.R.U32.HI R14, RZ, R6, R7 ;  /* 0x00000006ff0e0219 */ /* 0x008fe40000011607 */
[----:B------:R-:W1:Y:S02]  /*1b290*/  LDC.64 R6, c[0x0][R10+0x228] ;  /* 0x00008a000a067b82 */ /* 0x000e640000000a00 */
[----:B-1----:R-:W-:-:S04]  /*1b2a0*/  IMAD.WIDE.U32 R8, R6, R21, RZ ;  /* 0x0000001506087225 */ /* 0x002fc800078e00ff */
[----:B------:R-:W-:Y:S01]  /*1b2b0*/  IMAD R6, R7, R21, RZ ;  /* 0x0000001507067224 */ /* 0x000fe200078e02ff */
[----:B------:R-:W-:Y:S01]  /*1b2c0*/  IADD3 R8, P0, P2, R14, R15, R8 ;  /* 0x0000000f0e087210 */ /* 0x000fe20007a1e008 */
[--C-:B------:R-:W-:Y:S01]  /*1b2d0*/  IMAD.MOV R15, RZ, RZ, -R14.reuse ;  /* 0x000000ffff0f7224 */ /* 0x100fe200078e0a0e */
[----:B------:R-:W-:Y:S01]  /*1b2e0*/  SHF.R.S32.HI R14, RZ, 0x1f, R14 ;  /* 0x0000001fff0e7819 */ /* 0x000fe2000001140e */
[----:B------:R-:W-:Y:S02]  /*1b2f0*/  IMAD.IADD R9, R9, 0x1, R6 ;  /* 0x0000000109097824 */ /* 0x000fe400078e0206 */
[----:B------:R1:W3:Y:S01]  /*1b300*/  LDC.64 R6, c[0x0][R10+0x210] ;  /* 0x000084000a067b82 */ /* 0x0002e20000000a00 */
[----:B------:R-:W-:Y:S02]  /*1b310*/  IMAD R15, R23, R15, R20 ;  /* 0x0000000f170f7224 */ /* 0x000fe400078e0214 */
[----:B------:R-:W-:Y:S01]  /*1b320*/  IADD3.X R9, R14, R11, R9, P0, P2 ;  /* 0x0000000b0e097210 */ /* 0x000fe200007e4409 */
[----:B------:R-:W-:-:S02]  /*1b330*/  IMAD.IADD R11, R193, 0x1, R195 ;  /* 0x00000001c10b7824 */ /* 0x000fc400078e02c3 */
[----:B-1----:R-:W-:Y:S01]  /*1b340*/  SHF.R.S32.HI R10, RZ, 0x1f, R15 ;  /* 0x0000001fff0a7819 */ /* 0x002fe2000001140f */
[-C--:B---3--:R-:W-:Y:S02]  /*1b350*/  IMAD R7, R7, R15.reuse, RZ ;  /* 0x0000000f07077224 */ /* 0x088fe400078e02ff */
[----:B------:R-:W-:-:S04]  /*1b360*/  IMAD.WIDE.U32 R8, R6, R15, R8 ;  /* 0x0000000f06087225 */ /* 0x000fc800078e0008 */
[----:B------:R-:W-:Y:S02]  /*1b370*/  IMAD R10, R6, R10, R7 ;  /* 0x0000000a060a7224 */ /* 0x000fe400078e0207 */
[----:B------:R-:W1:Y:S02]  /*1b380*/  LDC.64 R6, c[0x0][0xca8] ;  /* 0x00032a00ff067b82 */ /* 0x000e640000000a00 */
[----:B------:R-:W-:-:S06]  /*1b390*/  IMAD.IADD R10, R9, 0x1, R10 ;  /* 0x00000001090a7824 */ /* 0x000fcc00078e020a */
[----:B-1----:R-:W1:Y:S08]  /*1b3a0*/  @!P1 LDC R6, c[0x0][0xc50] ;  /* 0x00031400ff069b82 */ /* 0x002e700000000800 */
[----:B------:R-:W3:Y:S01]  /*1b3b0*/  @!P1 LDC R7, c[0x0][0xc54] ;  /* 0x00031500ff079b82 */ /* 0x000ee20000000800 */
[----:B-1----:R-:W-:-:S04]  /*1b3c0*/  LEA R9, P0, R8, R6, 0x2 ;  /* 0x0000000608097211 */ /* 0x002fc800078010ff */
[----:B---3--:R-:W-:Y:S02]  /*1b3d0*/  LEA.HI.X R10, R8, R7, R10, 0x2, P0 ;  /* 0x00000007080a7211 */ /* 0x008fe400000f140a */
[----:B------:R-:W-:Y:S04]  /*1b3e0*/  SHFL.IDX PT, R8, R9, 0x1, 0x1c1f ;  /* 0x003c1f0009087f89 */ /* 0x000fe800000e0000 */
[----:B------:R-:W-:Y:S01]  /*1b3f0*/  SHFL.IDX PT, R7, R10, RZ, 0x1c1f ;  /* 0x001c1fff0a077589 */ /* 0x000fe200000e0000 */
[----:B--2---:R-:W-:-:S05]  /*1b400*/  IMAD.MOV R6, RZ, RZ, -R152 ;  /* 0x000000ffff067224 */ /* 0x004fca00078e0a98 */
[----:B------:R-:W-:Y:S02]  /*1b410*/  ISETP.NE.AND P0, PT, R186, R6, PT ;  /* 0x00000006ba00720c */ /* 0x000fe40003f05270 */
[----:B------:R-:W1:Y:S04]  /*1b420*/  SHFL.IDX PT, R6, R9, RZ, 0x1c1f ;  /* 0x001c1fff09067589 */ /* 0x000e6800000e0000 */
[----:B------:R2:W3:Y:S02]  /*1b430*/  SHFL.IDX PT, R9, R10, 0x1, 0x1c1f ;  /* 0x003c1f000a097f89 */ /* 0x0004e400000e0000 */
[----:B--2---:R-:W-:-:S05]  /*1b440*/  IMAD R10, R4, R23, RZ ;  /* 0x00000017040a7224 */ /* 0x004fca00078e02ff */
[C---:B------:R-:W-:Y:S01]  /*1b450*/  ISETP.GE.OR P1, PT, R11.reuse, R10, P0 ;  /* 0x0000000a0b00720c */ /* 0x040fe20000726670 */
[----:B------:R-:W-:-:S05]  /*1b460*/  VIADD R11, R11, 0x8 ;  /* 0x000000080b0b7836 */ /* 0x000fca0000000000 */
[----:B------:R-:W-:-:S07]  /*1b470*/  ISETP.GE.OR P0, PT, R11, R10, P0 ;  /* 0x0000000a0b00720c */ /* 0x000fce0000706670 */
[----:B-1----:R1:W-:Y:S06]  /*1b480*/  @!P1 ST.E desc[UR50][R6.64], R13 ;  /* 0x0000000d06009985 */ /* 0x0023ec000c101932 */
[----:B---3--:R1:W-:Y:S02]  /*1b490*/  @!P0 ST.E desc[UR50][R8.64], R12 ;  /* 0x0000000c08008985 */ /* 0x0083e4000c101932 */
.L_x_6663:
[----:B------:R-:W-:Y:S02]  /*1b4a0*/  ISETP.GT.AND P1, PT, R222, 0x1, PT ;  /* 0x00000001de00780c */ /* 0x000fe40003f24270 */
[----:B------:R-:W-:-:S04]  /*1b4b0*/  ISETP.NE.U32.AND P0, PT, RZ, UR6, PT ;  /* 0x00000006ff007c0c */ /* 0x000fc8000bf05070 */
[----:B------:R-:W-:-:S04]  /*1b4c0*/  ISETP.NE.AND.EX P0, PT, RZ, UR7, PT, P0 ;  /* 0x00000007ff007c0c */ /* 0x000fc8000bf05300 */
[----:B-1--4-:R-:W-:-:S03]  /*1b4d0*/  SEL R6, R223, RZ, !P0 ;  /* 0x000000ffdf067207 */ /* 0x012fc60004000000 */
[----:B------:R-:W-:Y:S06]  /*1b4e0*/  @P1 BRA `(.L_x_6664) ;  /* 0x0000001000381947 */ /* 0x000fec0003800000 */
[----:B------:R-:W1:Y:S01]  /*1b4f0*/  S2R R20, SR_TID.X ;  /* 0x0000000000147919 */ /* 0x000e620000002100 */
[----:B------:R-:W2:Y:S01]  /*1b500*/  LDC R81, c[0x0][0xce8] ;  /* 0x00033a00ff517b82 */ /* 0x000ea20000000800 */
[----:B------:R-:W-:-:S07]  /*1b510*/  ULDC.64 UR4, c[0x0][0xba0] ;  /* 0x0002e80000047ab9 */ /* 0x000fce0000000a00 */
[----:B------:R-:W4:Y:S01]  /*1b520*/  LDC R23, c[0x0][0xbc8] ;  /* 0x0002f200ff177b82 */ /* 0x000f220000000800 */
[----:B-1----:R-:W-:-:S05]  /*1b530*/  VIADD R20, R20, 0xffffff80 ;  /* 0xffffff8014147836 */ /* 0x002fca0000000000 */
        /* <DEDUP_REMOVED lines=45> */
[C---:B------:R-:W-:Y:S01]  /*1b810*/  IADD3 R11, P3, R2.reuse, 0xf000, RZ ;  /* 0x0000f000020b7810 */ /* 0x040fe20007f7e0ff */
[----:B------:R-:W-:Y:S01]  /*1b820*/  IMAD R5, R5, UR4, RZ ;  /* 0x0000000405057c24 */ /* 0x000fe2000f8e02ff */
[C---:B------:R-:W-:Y:S01]  /*1b830*/  IADD3 R53, P4, R2.reuse, 0x9000, RZ ;  /* 0x0000900002357810 */ /* 0x040fe20007f9e0ff */
[----:B------:R-:W5:Y:S01]  /*1b840*/  LD.E.128 R24, desc[UR50][R24.64] ;  /* 0x0000003218187980 */ /* 0x000f62000c101d00 */
[C---:B------:R-:W-:Y:S01]  /*1b850*/  IADD3 R57, P5, R2.reuse, 0xa000, RZ ;  /* 0x0000a00002397810 */ /* 0x040fe20007fbe0ff */
[----:B------:R-:W-:Y:S01]  /*1b860*/  IMAD.X R77, RZ, RZ, R3, P3 ;  /* 0x000000ffff4d7224 */ /* 0x000fe200018e0603 */
[C---:B------:R-:W-:Y:S01]  /*1b870*/  IADD3 R61, P6, R2.reuse, 0xb000, RZ ;  /* 0x0000b000023d7810 */ /* 0x040fe20007fde0ff */
[----:B------:R-:W5:Y:S01]  /*1b880*/  LD.E.128 R28, desc[UR50][R28.64] ;  /* 0x000000321c1c7980 */ /* 0x000f62000c101d00 */
[----:B------:R-:W-:-:S02]  /*1b890*/  IADD3 R65, P0, R2, 0xc000, RZ ;  /* 0x0000c00002417810 */ /* 0x000fc40007f1e0ff */
[C---:B------:R-:W-:Y:S01]  /*1b8a0*/  IADD3 R69, P1, R2.reuse, 0xd000, RZ ;  /* 0x0000d00002457810 */ /* 0x040fe20007f3e0ff */
[----:B------:R-:W5:Y:S01]  /*1b8b0*/  LD.E.128 R32, desc[UR50][R32.64] ;  /* 0x0000003220207980 */ /* 0x000f62000c101d00 */
[C---:B------:R-:W-:Y:S02]  /*1b8c0*/  IADD3 R73, P2, R2.reuse, 0xe000, RZ ;  /* 0x0000e00002497810 */ /* 0x040fe40007f5e0ff */
        /* <DEDUP_REMOVED lines=11> */
[----:B------:R-:W-:Y:S02]  /*1b980*/  SHF.R.U64 R15, R15, 0x3, RZ ;  /* 0x000000030f0f7819 */ /* 0x000fe400000012ff */
[----:B------:R-:W-:Y:S02]  /*1b990*/  LOP3.LUT R9, R11, 0x380, RZ, 0xc0, !PT ;  /* 0x000003800b097812 */ /* 0x000fe400078ec0ff */
[----:B--2---:R-:W-:-:S02]  /*1b9a0*/  ISETP.NE.AND P3, PT, R81, 0x1, PT ;  /* 0x000000015100780c */ /* 0x004fc40003f65270 */
[----:B------:R-:W-:Y:S02]  /*1b9b0*/  SHF.R.U64 R52, R52, 0x3, RZ ;  /* 0x0000000334347819 */ /* 0x000fe400000012ff */
[----:B------:R-:W-:Y:S02]  /*1b9c0*/  SHF.R.U64 R56, R56, 0x3, RZ ;  /* 0x0000000338387819 */ /* 0x000fe400000012ff */
[----:B------:R-:W-:Y:S02]  /*1b9d0*/  SHF.R.U64 R60, R60, 0x3, RZ ;  /* 0x000000033c3c7819 */ /* 0x000fe400000012ff */
[----:B------:R-:W-:Y:S02]  /*1b9e0*/  SHF.R.U64 R64, R64, 0x3, RZ ;  /* 0x0000000340407819 */ /* 0x000fe400000012ff */
[----:B------:R-:W-:Y:S02]  /*1b9f0*/  SHF.R.U64 R68, R68, 0x3, RZ ;  /* 0x0000000344447819 */ /* 0x000fe400000012ff */
[----:B------:R-:W-:Y:S01]  /*1ba00*/  SHF.R.U64 R72, R72, 0x3, RZ ;  /* 0x0000000348487819 */ /* 0x000fe200000012ff */
[----:B------:R-:W-:Y:S01]  /*1ba10*/  IMAD R5, R0, UR5, R5 ;  /* 0x0000000500057c24 */ /* 0x000fe2000f8e0205 */
[----:B------:R-:W-:Y:S01]  /*1ba20*/  LOP3.LUT R8, R15, R2, RZ, 0x3c, !PT ;  /* 0x000000020f087212 */ /* 0x000fe200078e3cff */
[----:B------:R-:W1:Y:S01]  /*1ba30*/  @P3 LDC R83, c[0x0][0xcec] ;  /* 0x00033b00ff533b82 */ /* 0x000e620000000800 */
        /* <DEDUP_REMOVED lines=16> */
[----:B------:R-:W-:Y:S01]  /*1bb40*/  ULDC.64 UR4, c[0x0][0xbe8] ;  /* 0x0002fa0000047ab9 */ /* 0x000fe20000000a00 */
[----:B------:R-:W2:Y:S01]  /*1bb50*/  @P3 LDC R85, c[0x0][0xcf0] ;  /* 0x00033c00ff553b82 */ /* 0x000ea20000000800 */
[----:B------:R-:W-:Y:S01]  /*1bb60*/  LOP3.LUT R21, R21, 0xfffffff8, RZ, 0xc0, !PT ;  /* 0xfffffff815157812 */ /* 0x000fe200078ec0ff */
[----:B------:R-:W-:Y:S01]  /*1bb70*/  IMAD.IADD R3, R3, 0x1, R5 ;  /* 0x0000000103037824 */ /* 0x000fe200078e0205 */
[----:B------:R-:W-:Y:S01]  /*1bb80*/  SHF.R.S32.HI R5, RZ, 0x1f, R6 ;  /* 0x0000001fff057819 */ /* 0x000fe20000011406 */
[----:B------:R-:W5:Y:S01]  /*1bb90*/  LD.E.128 R8, desc[UR50][R8.64] ;  /* 0x0000003208087980 */ /* 0x000f62000c101d00 */
[----:B------:R-:W-:Y:S01]  /*1bba0*/  IMAD.WIDE.U32 R2, R221, UR4, R2 ;  /* 0x00000004dd027c25 */ /* 0x000fe2000f8e0002 */
[----:B----4-:R-:W-:-:S02]  /*1bbb0*/  ISETP.GE.AND P1, PT, R228, R23, PT ;  /* 0x00000017e400720c */ /* 0x010fc40003f26270 */
[----:B------:R-:W5:Y:S01]  /*1bbc0*/  LD.E.128 R12, desc[UR50][R12.64] ;  /* 0x000000320c0c7980 */ /* 0x000f62000c101d00 */
[----:B------:R-:W-:Y:S01]  /*1bbd0*/  IMAD R3, R221, UR5, R3 ;  /* 0x00000005dd037c24 */ /* 0x000fe2000f8e0203 */
[----:B------:R-:W-:Y:S01]  /*1bbe0*/  ULDC.64 UR4, c[0x0][0xbf0] ;  /* 0x0002fc0000047ab9 */ /* 0x000fe20000000a00 */
[----:B------:R-:W-:Y:S01]  /*1bbf0*/  IMAD.IADD R20, R20, 0x1, -R21 ;  /* 0x0000000114147824 */ /* 0x000fe200078e0a15 */
[-C--:B------:R-:W-:Y:S01]  /*1bc00*/  ISETP.GE.AND P0, PT, R227, R23.reuse, PT ;  /* 0x00000017e300720c */ /* 0x080fe20003f06270 */
[----:B------:R-:W-:Y:S01]  /*1bc10*/  IMAD R5, R5, UR4, RZ ;  /* 0x0000000405057c24 */ /* 0x000fe2000f8e02ff */
[-C--:B------:R-:W-:Y:S01]  /*1bc20*/  ISETP.GE.AND P2, PT, R196, R23.reuse, PT ;  /* 0x00000017c400720c */ /* 0x080fe20003f46270 */
[----:B------:R-:W-:Y:S01]  /*1bc30*/  IMAD R20, R20, 0x20, R7 ;  /* 0x0000002014147824 */ /* 0x000fe200078e0207 */
[----:B------:R-:W5:Y:S01]  /*1bc40*/  LD.E.128 R52, desc[UR50][R52.64] ;  /* 0x0000003234347980 */ /* 0x000f62000c101d00 */
[C---:B------:R-:W-:Y:S01]  /*1bc50*/  IMAD R21, R6.reuse, UR5, R5 ;  /* 0x0000000506157c24 */ /* 0x040fe2000f8e0205 */
[----:B------:R-:W-:Y:S01]  /*1bc60*/  SEL R5, RZ, 0xffffffff, P1 ;  /* 0xffffffffff057807 */ /* 0x000fe20000800000 */
[----:B------:R-:W-:Y:S01]  /*1bc70*/  IMAD.IADD R80, R195, 0x1, R20 ;  /* 0x00000001c3507824 */ /* 0x000fe200078e0214 */
[----:B------:R-:W-:Y:S01]  /*1bc80*/  SEL R20, RZ, 0xffffffff, P0 ;  /* 0xffffffffff147807 */ /* 0x000fe20000000000 */
[----:B------:R-:W-:Y:S01]  /*1bc90*/  IMAD.IADD R0, R7, 0x1, R195 ;  /* 0x0000000107007824 */ /* 0x000fe200078e02c3 */
[----:B------:R-:W-:Y:S01]  /*1bca0*/  SEL R7, RZ, 0x1, P2 ;  /* 0x00000001ff077807 */ /* 0x000fe20001000000 */
[----:B------:R-:W-:Y:S01]  /*1bcb0*/  IMAD.SHL.U32 R82, R5, 0x2, RZ ;  /* 0x0000000205527824 */ /* 0x000fe200078e00ff */
[----:B------:R-:W5:Y:S01]  /*1bcc0*/  LD.E.128 R56, desc[UR50][R56.64] ;  /* 0x0000003238387980 */ /* 0x000f62000c101d00 */
[----:B------:R-:W-:Y:S01]  /*1bcd0*/  IMAD.WIDE.U32 R2, R6, UR4, R2 ;  /* 0x0000000406027c25 */ /* 0x000fe2000f8e0002 */
[----:B------:R-:W-:Y:S01]  /*1bce0*/  ISETP.GE.AND P0, PT, R226, R23, PT ;  /* 0x00000017e200720c */ /* 0x000fe20003f06270 */
[----:B------:R-:W-:Y:S01]  /*1bcf0*/  ULDC.64 UR4, c[0x0][0xbe0] ;  /* 0x0002f80000047ab9 */ /* 0x000fe20000000a00 */
[----:B------:R-:W5:Y:S01]  /*1bd00*/  LD.E.128 R60, desc[UR50][R60.64] ;  /* 0x000000323c3c7980 */ /* 0x000f62000c101d00 */
[----:B-1----:R-:W-:Y:S01]  /*1bd10*/  @P3 IMAD.HI.U32 R6, R80, R83, RZ ;  /* 0x0000005350063227 */ /* 0x002fe200078e00ff */
[----:B------:R-:W-:-:S02]  /*1bd20*/  LOP3.LUT R7, R82, 0x2, R7, 0xe2, !PT ;  /* 0x0000000252077812 */ /* 0x000fc400078ee207 */
[----:B------:R-:W5:Y:S01]  /*1bd30*/  LD.E.128 R64, desc[UR50][R64.64] ;  /* 0x0000003240407980 */ /* 0x000f62000c101d00 */
[----:B------:R-:W-:Y:S02]  /*1bd40*/  IMAD.SHL.U32 R20, R20, 0x4, RZ ;  /* 0x0000000414147824 */ /* 0x000fe400078e00ff */
[----:B------:R-:W-:Y:S01]  /*1bd50*/  IMAD.MOV.U32 R5, RZ, RZ, R80 ;  /* 0x000000ffff057224 */ /* 0x000fe200078e0050 */
[----:B--2---:R-:W-:Y:S01]  /*1bd60*/  @P3 SHF.R.U32.HI R5, RZ, R85, R6 ;  /* 0x00000055ff053219 */ /* 0x004fe20000011606 */
[----:B------:R-:W5:Y:S01]  /*1bd70*/  LD.E.128 R68, desc[UR50][R68.64] ;  /* 0x0000003244447980 */ /* 0x000f62000c101d00 */
[----:B------:R-:W-:Y:S02]  /*1bd80*/  LOP3.LUT R6, R20, 0x4, R7, 0xe2, !PT ;  /* 0x0000000414067812 */ /* 0x000fe400078ee207 */
        /* <DEDUP_REMOVED lines=17> */
[----:B-1----:R-:W1:Y:S01]  /*1bea0*/  FENCE.VIEW.ASYNC.S ;  /* 0x00000000000073c6 */ /* 0x002e620000000000 */
[----:B------:R-:W-:-:S02]  /*1beb0*/  IMAD R7, R81, R21, R80 ;  /* 0x0000001551077224 */ /* 0x000fc400078e0250 */
[----:B------:R-:W-:Y:S01]  /*1bec0*/  IMAD.SHL.U32 R81, R4, 0x10, RZ ;  /* 0x0000001004517824 */ /* 0x000fe200078e00ff */
[----:B------:R-:W-:Y:S01]  /*1bed0*/  SEL R4, RZ, 0xffffffff, P0 ;  /* 0xffffffffff047807 */ /* 0x000fe20000000000 */
[----:B------:R-:W-:Y:S01]  /*1bee0*/  IMAD.WIDE.U32 R2, R5, UR4, R2 ;  /* 0x0000000405027c25 */ /* 0x000fe2000f8e0002 */
[----:B------:R-:W-:-:S03]  /*1bef0*/  LOP3.LUT R6, R83, 0x8, R6, 0xe2, !PT ;  /* 0x0000000853067812 */ /* 0x000fc600078ee206 */
[----:B------:R-:W-:Y:S01]  /*1bf00*/  IMAD R21, R5, UR5, R20 ;  /* 0x0000000505157c24 */ /* 0x000fe2000f8e0214 */
[----:B------:R-:W-:Y:S01]  /*1bf10*/  SHF.R.S32.HI R5, RZ, 0x1f, R7 ;  /* 0x0000001fff057819 */ /* 0x000fe20000011407 */
[----:B------:R-:W-:Y:S01]  /*1bf20*/  VIADD R89, R196, 0x180 ;  /* 0x00000180c4597836 */ /* 0x000fe20000000000 */
[----:B------:R-:W-:Y:S01]  /*1bf30*/  ULDC.64 UR4, c[0x0][0xbd8] ;  /* 0x0002f60000047ab9 */ /* 0x000fe20000000a00 */
[----:B------:R-:W-:Y:S01]  /*1bf40*/  IMAD.IADD R3, R3, 0x1, R21 ;  /* 0x0000000103037824 */ /* 0x000fe200078e0215 */
[----:B------:R-:W-:Y:S01]  /*1bf50*/  LOP3.LUT R6, R81, 0x10, R6, 0xe2, !PT ;  /* 0x0000001051067812 */ /* 0x000fe200078ee206 */
[----:B------:R-:W-:Y:S01]  /*1bf60*/  IMAD.SHL.U32 R21, R4, 0x20, RZ ;  /* 0x0000002004157824 */ /* 0x000fe200078e00ff */
[----:B------:R-:W-:Y:S01]  /*1bf70*/  ISETP.GE.AND P0, PT, R89, R23, PT ;  /* 0x000000175900720c */ /* 0x000fe20003f06270 */
[----:B------:R-:W-:Y:S02]  /*1bf80*/  IMAD R4, R5, UR4, RZ ;  /* 0x0000000405047c24 */ /* 0x000fe4000f8e02ff */
[----:B------:R-:W-:Y:S01]  /*1bf90*/  VIADD R87, R196, 0x1c0 ;  /* 0x000001c0c4577836 */ /* 0x000fe20000000000 */
[----:B------:R-:W-:Y:S01]  /*1bfa0*/  LOP3.LUT R6, R21, 0x20, R6, 0xe2, !PT ;  /* 0x0000002015067812 */ /* 0x000fe200078ee206 */
[C---:B------:R-:W-:Y:S01]  /*1bfb0*/  IMAD R21, R7.reuse, UR5, R4 ;  /* 0x0000000507157c24 */ /* 0x040fe2000f8e0204 */
[----:B------:R-:W-:Y:S01]  /*1bfc0*/  SEL R5, RZ, 0x40, P0 ;  /* 0x00000040ff057807 */ /* 0x000fe20000000000 */
[----:B------:R-:W-:Y:S01]  /*1bfd0*/  IMAD.WIDE.U32 R2, R7, UR4, R2 ;  /* 0x0000000407027c25 */ /* 0x000fe2000f8e0002 */
[----:B------:R-:W-:Y:S01]  /*1bfe0*/  ISETP.GE.AND P1, PT, R0, R85, PT ;  /* 0x000000550000720c */ /* 0x000fe20003f26270 */
[----:B------:R-:W-:Y:S01]  /*1bff0*/  ULDC.64 UR4, c[0x0][0xb80] ;  /* 0x0002e00000047ab9 */ /* 0x000fe20000000a00 */
[----:B------:R-:W-:Y:S01]  /*1c000*/  LOP3.LUT R80, R6, R5, RZ, 0xfc, !PT ;  /* 0x0000000506507212 */ /* 0x000fe200078efcff */
[----:B------:R-:W-:Y:S01]  /*1c010*/  IMAD.IADD R5, R3, 0x1, R21 ;  /* 0x0000000103057824 */ /* 0x000fe200078e0215 */
[----:B------:R-:W-:Y:S01]  /*1c020*/  ISETP.GE.AND P0, PT, R87, R23, PT ;  /* 0x000000175700720c */ /* 0x000fe20003f06270 */
[----:B------:R-:W-:Y:S01]  /*1c030*/  VIADD R4, R18, 0x38820 ;  /* 0x0003882012047836 */ /* 0x000fe20000000000 */
[----:B------:R-:W-:-:S02]  /*1c040*/  LEA R82, P2, R2, UR4, 0x1 ;  /* 0x0000000402527c11 */ /* 0x000fc4000f8408ff */
[----:B------:R-:W-:Y:S02]  /*1c050*/  SEL R3, RZ, 0x80, P0 ;  /* 0x00000080ff037807 */ /* 0x000fe40000000000 */
[----:B------:R-:W-:Y:S02]  /*1c060*/  LEA.HI.X R83, R2, UR5, R5, 0x1, P2 ;  /* 0x0000000502537c11 */ /* 0x000fe400090f0c05 */
[----:B------:R-:W-:Y:S01]  /*1c070*/  PRMT R4, RZ, 0x654, R4 ;  /* 0x00000654ff047816 */ /* 0x000fe20000000004 */
[----:B-1----:R1:W2:Y:S01]  /*1c080*/  SHFL.IDX PT, R2, R82, RZ, 0x181f ;  /* 0x00181fff52027589 */ /* 0x0022a200000e0000 */
[----:B------:R-:W-:Y:S01]  /*1c090*/  LOP3.LUT R81, R80, R3, RZ, 0xfc, !PT ;  /* 0x0000000350517212 */ /* 0x000fe200078efcff */
[----:B------:R-:W-:Y:S01]  /*1c0a0*/  BSSY B1, `(.L_x_6665) ;  /* 0x000002a000017945 */ /* 0x000fe20003800000 */
[----:B------:R1:W-:Y:S01]  /*1c0b0*/  SYNCS.ARRIVE.TRANS64.RED.A1T0 RZ, [R4+URZ], RZ ;  /* 0x000000ff04ff79a7 */ /* 0x0003e2000810043f */
[----:B------:R1:W4:Y:S01]  /*1c0c0*/  SHFL.IDX PT, R3, R83, RZ, 0x181f ;  /* 0x00181fff53037589 */ /* 0x00032200000e0000 */
[----:B---3--:R-:W-:-:S02]  /*1c0d0*/  SHF.R.S32.HI R152, RZ, 0x1f, R224 ;  /* 0x0000001fff987819 */ /* 0x008fc400000114e0 */
        /* <DEDUP_REMOVED lines=11> */
[----:B--2-4-:R-:W-:Y:S02]  /*1c190*/  @!P2 IMAD.WIDE R6, R196, 0x2, R2 ;  /* 0x00000002c406a825 */ /* 0x014fe400078e0202 */
        /* <DEDUP_REMOVED lines=10> */
[CC--:B-1----:R-:W-:Y:S02]  /*1c240*/  @!P1 LEA R10, P6, R225.reuse, R2.reuse, 0x1 ;  /* 0x00000002e10a9211 */ /* 0x0c2fe400078c08ff */
[----:B------:R-:W-:Y:S02]  /*1c250*/  SHF.R.S32.HI R7, RZ, 0x1f, R87 ;  /* 0x0000001fff077819 */ /* 0x000fe40000011457 */
[-C--:B------:R-:W-:Y:S02]  /*1c260*/  @!P1 LEA.HI.X R11, R225, R3.reuse, R156, 0x1, P6 ;  /* 0x00000003e10b9211 */ /* 0x080fe400030f0c9c */
[CC--:B--2---:R-:W-:Y:S02]  /*1c270*/  @!P0 LEA R4, P5, R226.reuse, R2.reuse, 0x1 ;  /* 0x00000002e2048211 */ /* 0x0c4fe400078a08ff */
        /* <DEDUP_REMOVED lines=12> */
.L_x_6666:
[----:B------:R-:W-:Y:S05]  /*1c340*/  BSYNC B1 ;  /* 0x0000000000017941 */ /* 0x000fea0003800000 */
.L_x_6665:
[----:B------:R-:W-:Y:S01]  /*1c350*/  VIADD R0, R0, 0x20 ;  /* 0x0000002000007836 */ /* 0x000fe20000000000 */
[----:B---34-:R1:W3:Y:S04]  /*1c360*/  SHFL.IDX PT, R3, R83, 0x1, 0x181f ;  /* 0x00381f0053037f89 */ /* 0x0182e800000e0000 */
[----:B------:R-:W-:Y:S01]  /*1c370*/  ISETP.GE.AND P0, PT, R0, R85, PT ;  /* 0x000000550000720c */ /* 0x000fe20003f06270 */
[----:B--2---:R1:W2:-:S12]  /*1c380*/  SHFL.IDX PT, R2, R82, 0x1, 0x181f ;  /* 0x00381f0052027f89 */ /* 0x00429800000e0000 */
        /* <DEDUP_REMOVED lines=8> */
[----:B--2---:R-:W-:Y:S01]  /*1c410*/  @!P5 LEA R6, P1, R228, R2, 0x1 ;  /* 0x00000002e406d211 */ /* 0x004fe200078208ff */
[----:B---3--:R-:W-:-:S03]  /*1c420*/  @!P6 IMAD.WIDE R4, R196, 0x2, R2 ;  /* 0x00000002c404e825 */ /* 0x008fc600078e0202 */
[----:B------:R-:W-:Y:S02]  /*1c430*/  @!P5 LEA.HI.X R7, R228, R3, R159, 0x1, P1 ;  /* 0x00000003e407d211 */ /* 0x000fe400008f0c9f */
[----:B------:R-:W-:Y:S01]  /*1c440*/  ISETP.GE.AND P1, PT, R224, R23, PT ;  /* 0x00000017e000720c */ /* 0x000fe20003f26270 */
[----:B-----5:R1:W-:Y:S04]  /*1c450*/  @!P6 ST.E.128 desc[UR50][R4.64], R12 ;  /* 0x0000000c0400e985 */ /* 0x0203e8000c101d32 */
[----:B------:R2:W-:Y:S01]  /*1c460*/  @!P5 ST.E.128 desc[UR50][R6.64], R28 ;  /* 0x0000001c0600d985 */ /* 0x0005e2000c101d32 */
[----:B-1----:R-:W-:-:S04]  /*1c470*/  @!P4 LEA R4, P6, R227, R2, 0x1 ;  /* 0x00000002e304c211 */ /* 0x002fc800078c08ff */
[-C--:B------:R-:W-:Y:S02]  /*1c480*/  @!P4 LEA.HI.X R5, R227, R3.reuse, R158, 0x1, P6 ;  /* 0x00000003e305c211 */ /* 0x080fe400030f0c9e */
[CC--:B------:R-:W-:Y:S02]  /*1c490*/  @!P2 LEA R8, P6, R225.reuse, R2.reuse, 0x1 ;  /* 0x00000002e108a211 */ /* 0x0c0fe400078c08ff */
[CC--:B--2---:R-:W-:Y:S01]  /*1c4a0*/  @!P3 LEA R6, P5, R226.reuse, R2.reuse, 0x1 ;  /* 0x00000002e206b211 */ /* 0x0c4fe200078a08ff */
        /* <DEDUP_REMOVED lines=18> */
.L_x_6664:
[----:B------:R-:W-:Y:S01]  /*1c5d0*/  ULDC.64 UR4, c[0x0][0xc08] ;  /* 0x0003020000047ab9 */ /* 0x000fe20000000a00 */
[----:B------:R-:W-:Y:S01]  /*1c5e0*/  IMAD.IADD R7, R218, 0x1, R195 ;  /* 0x00000001da077824 */ /* 0x000fe200078e02c3 */
[----:B------:R-:W-:Y:S01]  /*1c5f0*/  BSSY B1, `(.L_x_6668) ;  /* 0x0000103000017945 */ /* 0x000fe20003800000 */
[----:B------:R-:W-:Y:S01]  /*1c600*/  IMAD R5, R5, UR4, RZ ;  /* 0x0000000405057c24 */ /* 0x000fe2000f8e02ff */
[----:B------:R-:W-:Y:S01]  /*1c610*/  SHF.R.S32.HI R15, RZ, 0x1f, R231 ;  /* 0x0000001fff0f7819 */ /* 0x000fe200000114e7 */
[C---:B------:R-:W-:Y:S01]  /*1c620*/  IMAD.WIDE.U32 R2, R0.reuse, UR4, RZ ;  /* 0x0000000400027c25 */ /* 0x040fe2000f8e00ff */
[----:B------:R-:W-:Y:S02]  /*1c630*/  SHF.R.S32.HI R21, RZ, 0x1f, R232 ;  /* 0x0000001fff157819 */ /* 0x000fe400000114e8 */
[----:B------:R-:W-:Y:S01]  /*1c640*/  SHF.R.S32.HI R23, RZ, 0x1f, R233 ;  /* 0x0000001fff177819 */ /* 0x000fe200000114e9 */
[----:B------:R-:W-:Y:S01]  /*1c650*/  IMAD R5, R0, UR5, R5 ;  /* 0x0000000500057c24 */ /* 0x000fe2000f8e0205 */
[----:B------:R-:W-:Y:S01]  /*1c660*/  ULDC.64 UR4, c[0x0][0xc38] ;  /* 0x00030e0000047ab9 */ /* 0x000fe20000000a00 */
[----:B------:R-:W-:Y:S01]  /*1c670*/  SHF.R.S32.HI R0, RZ, 0x1f, R6 ;  /* 0x0000001fff007819 */ /* 0x000fe20000011406 */
[----:B------:R-:W-:Y:S01]  /*1c680*/  IMAD.IADD R195, R193, 0x1, R195 ;  /* 0x00000001c1c37824 */ /* 0x000fe200078e02c3 */
[----:B---3--:R-:W-:Y:S01]  /*1c690*/  SHF.R.S32.HI R152, RZ, 0x1f, R234 ;  /* 0x0000001fff987819 */ /* 0x008fe200000114ea */
        /* <DEDUP_REMOVED lines=8> */
[----:B------:R-:W-:Y:S01]  /*1c720*/  ULDC.64 UR4, c[0x0][0xc40] ;  /* 0x0003100000047ab9 */ /* 0x000fe20000000a00 */
[----:B------:R-:W-:Y:S02]  /*1c730*/  VIADD R162, R197, 0xb8 ;  /* 0x000000b8c5a27836 */ /* 0x000fe40000000000 */
[----:B------:R-:W-:Y:S02]  /*1c740*/  IMAD R0, R0, UR4, RZ ;  /* 0x0000000400007c24 */ /* 0x000fe4000f8e02ff */
[----:B------:R-:W-:Y:S01]  /*1c750*/  IMAD.WIDE.U32 R2, R6, UR4, R2 ;  /* 0x0000000406027c25 */ /* 0x000fe2000f8e0002 */
[----:B------:R-:W-:-:S03]  /*1c760*/  SHF.R.S32.HI R162, RZ, 0x1f, R162 ;  /* 0x0000001fffa27819 */ /* 0x000fc600000114a2 */
[----:B------:R-:W-:Y:S01]  /*1c770*/  IMAD R0, R6, UR5, R0 ;  /* 0x0000000506007c24 */ /* 0x000fe2000f8e0200 */
[----:B------:R-:W-:Y:S01]  /*1c780*/  ULDC.64 UR4, c[0x0][0xc48] ;  /* 0x0003120000047ab9 */ /* 0x000fe20000000a00 */
[----:B------:R-:W-:Y:S02]  /*1c790*/  IMAD.MOV.U32 R6, RZ, RZ, R7 ;  /* 0x000000ffff067224 */ /* 0x000fe400078e0007 */
[----:B------:R-:W-:Y:S02]  /*1c7a0*/  IMAD.IADD R3, R3, 0x1, R0 ;  /* 0x0000000103037824 */ /* 0x000fe400078e0200 */
[----:B------:R-:W1:Y:S01]  /*1c7b0*/  LDC R0, c[0x0][0xce8] ;  /* 0x00033a00ff007b82 */ /* 0x000e620000000800 */
[----:B------:R-:W-:Y:S02]  /*1c7c0*/  VIADD R164, R197, 0xb0 ;  /* 0x000000b0c5a47836 */ /* 0x000fe40000000000 */
        /* <DEDUP_REMOVED lines=17> */
[----:B-1----:R-:W-:Y:S01]  /*1c8e0*/  ISETP.NE.AND P0, PT, R0, 0x1, PT ;  /* 0x000000010000780c */ /* 0x002fe20003f05270 */
        /* <DEDUP_REMOVED lines=20> */
[----:B------:R-:W2:Y:S01]  /*1ca30*/  @P0 LDC R5, c[0x0][0xcf0] ;  /* 0x00033c00ff050b82 */ /* 0x000ea20000000800 */
        /* <DEDUP_REMOVED lines=15> */
[----:B-1----:R-:W-:-:S04]  /*1cb30*/  @P0 IMAD.HI.U32 R8, R7, R8, RZ ;  /* 0x0000000807080227 */ /* 0x002fc800078e00ff */
[C---:B------:R-:W-:Y:S02]  /*1cb40*/  VIADD R169, R197.reuse, 0x98 ;  /* 0x00000098c5a97836 */ /* 0x040fe40000000000 */
[C---:B------:R-:W-:Y:S01]  /*1cb50*/  VIADD R171, R197.reuse, 0x90 ;  /* 0x00000090c5ab7836 */ /* 0x040fe20000000000 */
[----:B--2---:R-:W-:Y:S01]  /*1cb60*/  @P0 SHF.R.U32.HI R6, RZ, R5, R8 ;  /* 0x00000005ff060219 */ /* 0x004fe20000011608 */
        /* <DEDUP_REMOVED lines=8> */
[C---:B------:R-:W-:Y:S02]  /*1cbf0*/  VIADD R179, R197.reuse, 0x70 ;  /* 0x00000070c5b37836 */ /* 0x040fe40000000000 */
[----:B------:R-:W-:Y:S02]  /*1cc00*/  IMAD R4, R4, UR4, RZ ;  /* 0x0000000404047c24 */ /* 0x000fe4000f8e02ff */
[----:B------:R-:W-:-:S02]  /*1cc10*/  VIADD R181, R197, 0x68 ;  /* 0x00000068c5b57836 */ /* 0x000fc40000000000 */
[----:B------:R-:W-:Y:S01]  /*1cc20*/  IMAD R4, R6, UR5, R4 ;  /* 0x0000000506047c24 */ /* 0x000fe2000f8e0204 */
[----:B------:R-:W-:Y:S01]  /*1cc30*/  ULDC.64 UR4, c[0x0][0xc28] ;  /* 0x00030a0000047ab9 */ /* 0x000fe20000000a00 */
[----:B------:R-:W-:Y:S02]  /*1cc40*/  VIADD R183, R197, 0x60 ;  /* 0x00000060c5b77836 */ /* 0x000fe40000000000 */
[----:B------:R-:W-:Y:S01]  /*1cc50*/  IMAD.IADD R3, R3, 0x1, R4 ;  /* 0x0000000103037824 */ /* 0x000fe200078e0204 */
[----:B------:R-:W-:Y:S01]  /*1cc60*/  SHF.R.S32.HI R4, RZ, 0x1f, R5 ;  /* 0x0000001fff047819 */ /* 0x000fe20000011405 */
[----:B------:R-:W-:Y:S02]  /*1cc70*/  VIADD R191, R197, 0x58 ;  /* 0x00000058c5bf7836 */ /* 0x000fe40000000000 */
[----:B------:R-:W-:-:S04]  /*1cc80*/  IMAD.WIDE.U32 R2, R5, UR4, R2 ;  /* 0x0000000405027c25 */ /* 0x000fc8000f8e0002 */
[----:B------:R-:W-:Y:S02]  /*1cc90*/  IMAD R4, R4, UR4, RZ ;  /* 0x0000000404047c24 */ /* 0x000fe4000f8e02ff */
[----:B------:R-:W-:Y:S02]  /*1cca0*/  VIADD R194, R197, 0x50 ;  /* 0x00000050c5c27836 */ /* 0x000fe40000000000 */
[----:B------:R-:W-:Y:S01]  /*1ccb0*/  IMAD R4, R5, UR5, R4 ;  /* 0x0000000505047c24 */ /* 0x000fe2000f8e0204 */
[----:B------:R-:W-:Y:S01]  /*1ccc0*/  ULDC.64 UR4, c[0x0][0xc00] ;  /* 0x0003000000047ab9 */ /* 0x000fe20000000a00 */
[----:B------:R-:W-:Y:S01]  /*1ccd0*/  VIADD R201, R197, 0x48 ;  /* 0x00000048c5c97836 */ /* 0x000fe20000000000 */
[----:B------:R-:W-:Y:S01]  /*1cce0*/  LEA R8, P0, R2, UR4, 0x2 ;  /* 0x0000000402087c11 */ /* 0x000fe2000f8010ff */
[----:B------:R-:W-:Y:S02]  /*1ccf0*/  IMAD.IADD R4, R3, 0x1, R4 ;  /* 0x0000000103047824 */ /* 0x000fe400078e0204 */
[----:B------:R-:W-:-:S02]  /*1cd00*/  VIADD R203, R197, 0x40 ;  /* 0x00000040c5cb7836 */ /* 0x000fc40000000000 */
[----:B------:R1:W2:Y:S01]  /*1cd10*/  SHFL.IDX PT, R11, R8, RZ, 0x1c1f ;  /* 0x001c1fff080b7589 */ /* 0x0002a200000e0000 */
[----:B------:R-:W-:Y:S01]  /*1cd20*/  LEA.HI.X R9, R2, UR5, R4, 0x2, P0 ;  /* 0x0000000502097c11 */ /* 0x000fe200080f1404 */
[----:B------:R-:W-:Y:S01]  /*1cd30*/  VIADD R2, R18, 0x38820 ;  /* 0x0003882012027836 */ /* 0x000fe20000000000 */
[----:B------:R-:W-:Y:S01]  /*1cd40*/  ISETP.GE.AND P0, PT, R195, R0, PT ;  /* 0x00000000c300720c */ /* 0x000fe20003f06270 */
[C---:B------:R-:W-:Y:S02]  /*1cd50*/  VIADD R205, R197.reuse, 0x38 ;  /* 0x00000038c5cd7836 */ /* 0x040fe40000000000 */
[----:B------:R1:W3:Y:S01]  /*1cd60*/  SHFL.IDX PT, R10, R9, RZ, 0x1c1f ;  /* 0x001c1fff090a7589 */ /* 0x0002e200000e0000 */
[----:B------:R-:W-:Y:S01]  /*1cd70*/  PRMT R2, RZ, 0x654, R2 ;  /* 0x00000654ff027816 */ /* 0x000fe20000000002 */
[C---:B------:R-:W-:Y:S02]  /*1cd80*/  VIADD R207, R197.reuse, 0x30 ;  /* 0x00000030c5cf7836 */ /* 0x040fe40000000000 */
[C---:B------:R-:W-:Y:S01]  /*1cd90*/  VIADD R209, R197.reuse, 0x28 ;  /* 0x00000028c5d17836 */ /* 0x040fe20000000000 */
[----:B------:R1:W-:Y:S01]  /*1cda0*/  SYNCS.ARRIVE.TRANS64.RED.A1T0 RZ, [R2+URZ], RZ ;  /* 0x000000ff02ff79a7 */ /* 0x0003e2000810043f */
[----:B------:R-:W-:-:S02]  /*1cdb0*/  VIADD R211, R197, 0x20 ;  /* 0x00000020c5d37836 */ /* 0x000fc40000000000 */
[C---:B------:R-:W-:Y:S02]  /*1cdc0*/  VIADD R213, R197.reuse, 0x18 ;  /* 0x00000018c5d57836 */ /* 0x040fe40000000000 */
[C---:B------:R-:W-:Y:S02]  /*1cdd0*/  VIADD R222, R197.reuse, 0x10 ;  /* 0x00000010c5de7836 */ /* 0x040fe40000000000 */
[----:B------:R-:W-:Y:S01]  /*1cde0*/  VIADD R221, R197, 0x8 ;  /* 0x00000008c5dd7836 */ /* 0x000fe20000000000 */
[----:B-1----:R-:W-:Y:S06]  /*1cdf0*/  @P0 BRA `(.L_x_6669) ;  /* 0x0000000800080947 */ /* 0x002fec0003800000 */
[----:B------:R-:W-:Y:S01]  /*1ce00*/  ULDC UR4, c[0x0][0xbc8] ;  /* 0x0002f20000047ab9 */ /* 0x000fe20000000800 */
[----:B------:R-:W-:Y:S02]  /*1ce10*/  SHF.R.S32.HI R12, RZ, 0x1f, R197 ;  /* 0x0000001fff0c7819 */ /* 0x000fe400000114c5 */
[----:B------:R-:W-:Y:S02]  /*1ce20*/  ISETP.GE.AND P0, PT, R197, UR4, PT ;  /* 0x00000004c5007c0c */ /* 0x000fe4000bf06270 */
[----:B------:R-:W-:Y:S02]  /*1ce30*/  ISETP.GE.AND P4, PT, R183, UR4, PT ;  /* 0x00000004b7007c0c */ /* 0x000fe4000bf86270 */
[----:B------:R-:W-:-:S09]  /*1ce40*/  ISETP.GE.AND P5, PT, R181, UR4, PT ;  /* 0x00000004b5007c0c */ /* 0x000fd2000bfa6270 */
[----:B--2---:R-:W-:-:S04]  /*1ce50*/  @!P0 LEA R2, P1, R197, R11, 0x2 ;  /* 0x0000000bc5028211 */ /* 0x004fc800078210ff */
[----:B---3--:R-:W-:-:S05]  /*1ce60*/  @!P0 LEA.HI.X R3, R197, R10, R12, 0x2, P1 ;  /* 0x0000000ac5038211 */ /* 0x008fca00008f140c */
[----:B------:R1:W-:Y:S01]  /*1ce70*/  @!P0 ST.E.64 desc[UR50][R2.64], R24 ;  /* 0x0000001802008985 */ /* 0x0003e2000c101b32 */
[----:B------:R-:W-:-:S13]  /*1ce80*/  ISETP.GE.AND P0, PT, R221, UR4, PT ;  /* 0x00000004dd007c0c */ /* 0x000fda000bf06270 */
[----:B-1----:R-:W-:-:S04]  /*1ce90*/  @!P0 LEA R2, P1, R221, R11, 0x2 ;  /* 0x0000000bdd028211 */ /* 0x002fc800078210ff */
[----:B------:R-:W-:Y:S02]  /*1cea0*/  @!P0 LEA.HI.X R3, R221, R10, R230, 0x2, P1 ;  /* 0x0000000add038211 */ /* 0x000fe400008f14e6 */
[----:B------:R-:W-:-:S03]  /*1ceb0*/  ISETP.GE.AND P1, PT, R213, UR4, PT ;  /* 0x00000004d5007c0c */ /* 0x000fc6000bf26270 */
[----:B------:R1:W-:Y:S01]  /*1cec0*/  @!P0 ST.E.64 desc[UR50][R2.64], R28 ;  /* 0x0000001c02008985 */ /* 0x0003e2000c101b32 */
[----:B------:R-:W-:-:S13]  /*1ced0*/  ISETP.GE.AND P0, PT, R222, UR4, PT ;  /* 0x00000004de007c0c */ /* 0x000fda000bf06270 */
[----:B-1----:R-:W-:-:S04]  /*1cee0*/  @!P0 LEA R2, P2, R222, R11, 0x2 ;  /* 0x0000000bde028211 */ /* 0x002fc800078410ff */
[----:B------:R-:W-:-:S05]  /*1cef0*/  @!P0 LEA.HI.X R3, R222, R10, R223, 0x2, P2 ;  /* 0x0000000ade038211 */ /* 0x000fca00010f14df */
[----:B------:R1:W-:Y:S01]  /*1cf00*/  @!P0 ST.E.64 desc[UR50][R2.64], R32 ;  /* 0x0000002002008985 */ /* 0x0003e2000c101b32 */
[----:B------:R-:W-:Y:S02]  /*1cf10*/  ISETP.GE.AND P0, PT, R211, UR4, PT ;  /* 0x00000004d3007c0c */ /* 0x000fe4000bf06270 */
        /* <DEDUP_REMOVED lines=13> */
[----:B------:R-:W-:Y:S02]  /*1cff0*/  @!P0 LEA.HI.X R3, R207, R10, R208, 0x2, P2 ;  /* 0x0000000acf038211 */ /* 0x000fe400010f14d0 */
[----:B------:R-:W-:-:S03]  /*1d000*/  ISETP.GE.AND P2, PT, R203, UR4, PT ;  /* 0x00000004cb007c0c */ /* 0x000fc6000bf46270 */
[----:B------:R1:W-:Y:S02]  /*1d010*/  @!P0 ST.E.64 desc[UR50][R2.64], R48 ;  /* 0x0000003002008985 */ /* 0x0003e4000c101b32 */
[----:B-1----:R-:W-:-:S04]  /*1d020*/  @!P1 LEA R2, P0, R205, R11, 0x2 ;  /* 0x0000000bcd029211 */ /* 0x002fc800078010ff */
[----:B------:R-:W-:Y:S02]  /*1d030*/  @!P1 LEA.HI.X R3, R205, R10, R206, 0x2, P0 ;  /* 0x0000000acd039211 */ /* 0x000fe400000f14ce */
[----:B------:R-:W-:-:S03]  /*1d040*/  ISETP.GE.AND P0, PT, R201, UR4, PT ;  /* 0x00000004c9007c0c */ /* 0x000fc6000bf06270 */
[----:B------:R1:W-:Y:S01]  /*1d050*/  @!P1 ST.E.64 desc[UR50][R2.64], R52 ;  /* 0x0000003402009985 */ /* 0x0003e2000c101b32 */
[----:B------:R-:W-:Y:S02]  /*1d060*/  ISETP.GE.AND P1, PT, R194, UR4, PT ;  /* 0x00000004c2007c0c */ /* 0x000fe4000bf26270 */
[----:B-1----:R-:W-:-:S11]  /*1d070*/  @!P2 LEA R2, P3, R203, R11, 0x2 ;  /* 0x0000000bcb02a211 */ /* 0x002fd600078610ff */
[CC--:B------:R-:W-:Y:S02]  /*1d080*/  @!P1 LEA R4, P6, R194.reuse, R11.reuse, 0x2 ;  /* 0x0000000bc2049211 */ /* 0x0c0fe400078c10ff */
[-C--:B------:R-:W-:Y:S02]  /*1d090*/  @!P2 LEA.HI.X R3, R203, R10.reuse, R204, 0x2, P3 ;  /* 0x0000000acb03a211 */ /* 0x080fe400018f14cc */
[----:B------:R-:W-:Y:S02]  /*1d0a0*/  ISETP.GE.AND P3, PT, R191, UR4, PT ;  /* 0x00000004bf007c0c */ /* 0x000fe4000bf66270 */
[----:B------:R-:W-:Y:S01]  /*1d0b0*/  @!P1 LEA.HI.X R5, R194, R10, R200, 0x2, P6 ;  /* 0x0000000ac2059211 */ /* 0x000fe200030f14c8 */
[----:B------:R1:W-:Y:S02]  /*1d0c0*/  @!P2 ST.E.64 desc[UR50][R2.64], R56 ;  /* 0x000000380200a985 */ /* 0x0003e4000c101b32 */
[----:B-1----:R-:W-:-:S04]  /*1d0d0*/  @!P0 LEA R2, P2, R201, R11, 0x2 ;  /* 0x0000000bc9028211 */ /* 0x002fc800078410ff */
[----:B------:R-:W-:-:S05]  /*1d0e0*/  @!P0 LEA.HI.X R3, R201, R10, R202, 0x2, P2 ;  /* 0x0000000ac9038211 */ /* 0x000fca00010f14ca */
[----:B------:R1:W-:Y:S01]  /*1d0f0*/  @!P0 ST.E.64 desc[UR50][R2.64], R60 ;  /* 0x0000003c02008985 */ /* 0x0003e2000c101b32 */
[----:B------:R-:W-:-:S03]  /*1d100*/  ISETP.GE.AND P0, PT, R179, UR4, PT ;  /* 0x00000004b3007c0c */ /* 0x000fc6000bf06270 */
[----:B------:R2:W-:Y:S01]  /*1d110*/  @!P1 ST.E.64 desc[UR50][R4.64], R64 ;  /* 0x0000004004009985 */ /* 0x0005e2000c101b32 */
[----:B------:R-:W-:Y:S02]  /*1d120*/  ISETP.GE.AND P1, PT, R177, UR4, PT ;  /* 0x00000004b1007c0c */ /* 0x000fe4000bf26270 */
[-C--:B-1----:R-:W-:Y:S02]  /*1d130*/  @!P3 LEA R2, P6, R191, R11.reuse, 0x2 ;  /* 0x0000000bbf02b211 */ /* 0x082fe400078c10ff */
[-C--:B--2---:R-:W-:Y:S02]  /*1d140*/  @!P4 LEA R4, P2, R183, R11.reuse, 0x2 ;  /* 0x0000000bb704c211 */ /* 0x084fe400078410ff */
[-C--:B------:R-:W-:Y:S02]  /*1d150*/  @!P3 LEA.HI.X R3, R191, R10.reuse, R192, 0x2, P6 ;  /* 0x0000000abf03b211 */ /* 0x080fe400030f14c0 */
[----:B------:R-:W-:Y:S02]  /*1d160*/  @!P4 LEA.HI.X R5, R183, R10, R184, 0x2, P2 ;  /* 0x0000000ab705c211 */ /* 0x000fe400010f14b8 */
[----:B------:R-:W-:Y:S01]  /*1d170*/  ISETP.GE.AND P2, PT, R175, UR4, PT ;  /* 0x00000004af007c0c */ /* 0x000fe2000bf46270 */
[----:B------:R1:W-:Y:S01]  /*1d180*/  @!P3 ST.E.64 desc[UR50][R2.64], R68 ;  /* 0x000000440200b985 */ /* 0x0003e2000c101b32 */
[----:B------:R-:W-:-:S02]  /*1d190*/  @!P5 LEA R6, P6, R181, R11, 0x2 ;  /* 0x0000000bb506d211 */ /* 0x000fc400078c10ff */
[----:B------:R-:W-:Y:S01]  /*1d1a0*/  ISETP.GE.AND P3, PT, R173, UR4, PT ;  /* 0x00000004ad007c0c */ /* 0x000fe2000bf66270 */
[----:B------:R2:W-:Y:S01]  /*1d1b0*/  @!P4 ST.E.64 desc[UR50][R4.64], R72 ;  /* 0x000000480400c985 */ /* 0x0005e2000c101b32 */
[----:B------:R-:W-:-:S05]  /*1d1c0*/  @!P5 LEA.HI.X R7, R181, R10, R182, 0x2, P6 ;  /* 0x0000000ab507d211 */ /* 0x000fca00030f14b6 */
[----:B------:R3:W-:Y:S01]  /*1d1d0*/  @!P5 ST.E.64 desc[UR50][R6.64], R76 ;  /* 0x0000004c0600d985 */ /* 0x0007e2000c101b32 */
[----:B-1----:R-:W-:-:S04]  /*1d1e0*/  @!P0 LEA R2, P4, R179, R11, 0x2 ;  /* 0x0000000bb3028211 */ /* 0x002fc800078810ff */
[-C--:B------:R-:W-:Y:S02]  /*1d1f0*/  @!P0 LEA.HI.X R3, R179, R10.reuse, R180, 0x2, P4 ;  /* 0x0000000ab3038211 */ /* 0x080fe400020f14b4 */
[----:B------:R-:W-:Y:S02]  /*1d200*/  ISETP.GE.AND P4, PT, R171, UR4, PT ;  /* 0x00000004ab007c0c */ /* 0x000fe4000bf86270 */
[-C--:B--2---:R-:W-:Y:S01]  /*1d210*/  @!P1 LEA R4, P5, R177, R11.reuse, 0x2 ;  /* 0x0000000bb1049211 */ /* 0x084fe200078a10ff */
        /* <DEDUP_REMOVED lines=13> */
[-C--:B------:R-:W-:Y:S02]  /*1d2f0*/  @!P4 LEA.HI.X R5, R171, R10.reuse, R172, 0x2, P0 ;  /* 0x0000000aab05c211 */ /* 0x080fe400000f14ac */
[----:B------:R-:W-:Y:S02]  /*1d300*/  ISETP.GE.AND P0, PT, R163, UR4, PT ;  /* 0x00000004a3007c0c */ /* 0x000fe4000bf06270 */
[-C--:B---3--:R-:W-:Y:S01]  /*1d310*/  @!P5 LEA R6, P6, R169, R11.reuse, 0x2 ;  /* 0x0000000ba906d211 */ /* 0x088fe200078c10ff */
[----:B------:R2:W-:Y:S01]  /*1d320*/  @!P4 ST.E.64 desc[UR50][R4.64], R96 ;  /* 0x000000600400c985 */ /* 0x0005e2000c101b32 */
[----:B------:R-:W-:Y:S02]  /*1d330*/  ISETP.GE.AND P4, PT, R159, UR4, PT ;  /* 0x000000049f007c0c */ /* 0x000fe4000bf86270 */
[----:B------:R-:W-:Y:S02]  /*1d340*/  @!P5 LEA.HI.X R7, R169, R10, R170, 0x2, P6 ;  /* 0x0000000aa907d211 */ /* 0x000fe400030f14aa */
[----:B-1----:R-:W-:-:S03]  /*1d350*/  @!P2 LEA R2, P6, R167, R11, 0x2 ;  /* 0x0000000ba702a211 */ /* 0x002fc600078c10ff */
[----:B------:R1:W-:Y:S01]  /*1d360*/  @!P5 ST.E.64 desc[UR50][R6.64], R100 ;  /* 0x000000640600d985 */ /* 0x0003e2000c101b32 */
[----:B------:R-:W-:Y:S02]  /*1d370*/  ISETP.GE.AND P5, PT, R161, UR4, PT ;  /* 0x00000004a1007c0c */ /* 0x000fe4000bfa6270 */
        /* <DEDUP_REMOVED lines=42> */
.L_x_6669:
[----:B------:R-:W-:Y:S05]  /*1d620*/  BSYNC B1 ;  /* 0x0000000000017941 */ /* 0x000fea0003800000 */
.L_x_6668:
[----:B------:R-:W-:Y:S01]  /*1d630*/  VIADD R195, R195, 0x8 ;  /* 0x00000008c3c37836 */ /* 0x000fe20000000000 */
[----:B------:R4:W0:Y:S04]  /*1d640*/  SHFL.IDX PT, R14, R9, 0x1, 0x1c1f ;  /* 0x003c1f00090e7f89 */ /* 0x00082800000e0000 */
[----:B------:R-:W-:Y:S01]  /*1d650*/  ISETP.GE.AND P0, PT, R195, R0, PT ;  /* 0x00000000c300720c */ /* 0x000fe20003f06270 */
[----:B------:R4:W0:-:S12]  /*1d660*/  SHFL.IDX PT, R20, R8, 0x1, 0x1c1f ;  /* 0x003c1f0008147f89 */ /* 0x00081800000e0000 */
[----:B----4-:R-:W-:Y:S05]  /*1d670*/  @P0 BRA `(.L_x_6667) ;  /* 0x0000001400d40947 */ /* 0x010fea0003800000 */
[----:B------:R-:W-:Y:S01]  /*1d680*/  ULDC UR4, c[0x0][0xbc8] ;  /* 0x0002f20000047ab9 */ /* 0x000fe20000000800 */
[----:B-1----:R-:W-:Y:S02]  /*1d690*/  SHF.R.S32.HI R4, RZ, 0x1f, R197 ;  /* 0x0000001fff047819 */ /* 0x002fe400000114c5 */
[----:B------:R-:W-:Y:S02]  /*1d6a0*/  ISETP.GE.AND P4, PT, R197, UR4, PT ;  /* 0x00000004c5007c0c */ /* 0x000fe4000bf86270 */
[----:B------:R-:W-:Y:S02]  /*1d6b0*/  ISETP.GE.AND P2, PT, R221, UR4, PT ;  /* 0x00000004dd007c0c */ /* 0x000fe4000bf46270 */
[----:B------:R-:W-:Y:S02]  /*1d6c0*/  ISETP.GE.AND P1, PT, R222, UR4, PT ;  /* 0x00000004de007c0c */ /* 0x000fe4000bf26270 */
[----:B------:R-:W-:-:S07]  /*1d6d0*/  ISETP.GE.AND P0, PT, R213, UR4, PT ;  /* 0x00000004d5007c0c */ /* 0x000fce000bf06270 */
[----:B0-----:R-:W-:-:S04]  /*1d6e0*/  @!P4 LEA R2, P3, R197, R20, 0x2 ;  /* 0x00000014c502c211 */ /* 0x001fc800078610ff */
        /* <DEDUP_REMOVED lines=69> */
[----:B------:R-:W-:Y:S02]  /*1db40*/  @!P4 LEA.HI.X R5, R173, R14, R174, 0x2, P0 ;  /* 0x0000000ead05c211 */ /* 0x000fe400000f14ae */
[----:B------:R-:W-:Y:S02]  /*1db50*/  ISETP.GE.AND P0, PT, R165, UR4, PT ;  /* 0x00000004a5007c0c */ /* 0x000fe4000bf06270 */
[----:B----4-:R-:W-:Y:S01]  /*1db60*/  @!P3 LEA R6, P6, R171, R20, 0x2 ;  /* 0x00000014ab06b211 */ /* 0x010fe200078c10ff */
[----:B------:R1:W-:Y:S01]  /*1db70*/  @!P4 ST.E.64 desc[UR50][R4.64], R94 ;  /* 0x0000005e0400c985 */ /* 0x0003e2000c101b32 */
[----:B------:R-:W-:Y:S02]  /*1db80*/  ISETP.GE.AND P4, PT, R161, UR4, PT ;  /* 0x00000004a1007c0c */ /* 0x000fe4000bf86270 */
[----:B------:R-:W-:-:S02]  /*1db90*/  @!P3 LEA.HI.X R7, R171, R14, R172, 0x2, P6 ;  /* 0x0000000eab07b211 */ /* 0x000fc400030f14ac */
[----:B------:R-:W-:-:S03]  /*1dba0*/  @!P2 LEA R8, P6, R169, R20, 0x2 ;  /* 0x00000014a908a211 */ /* 0x000fc600078c10ff */
[----:B------:R4:W-:Y:S01]  /*1dbb0*/  @!P3 ST.E.64 desc[UR50][R6.64], R98 ;  /* 0x000000620600b985 */ /* 0x0009e2000c101b32 */
[----:B---3--:R-:W-:Y:S02]  /*1dbc0*/  @!P1 LEA R10, P3, R167, R20, 0x2 ;  /* 0x00000014a70a9211 */ /* 0x008fe400078610ff */
[----:B------:R-:W-:Y:S02]  /*1dbd0*/  @!P2 LEA.HI.X R9, R169, R14, R170, 0x2, P6 ;  /* 0x0000000ea909a211 */ /* 0x000fe400030f14aa */
[----:B------:R-:W-:Y:S02]  /*1dbe0*/  @!P0 LEA R12, P6, R165, R20, 0x2 ;  /* 0x00000014a50c8211 */ /* 0x000fe400078c10ff */
[-C--:B--2---:R-:W-:Y:S01]  /*1dbf0*/  @!P1 LEA.HI.X R11, R167, R14.reuse, R168, 0x2, P3 ;  /* 0x0000000ea70b9211 */ /* 0x084fe200018f14a8 */
[----:B------:R2:W-:Y:S01]  /*1dc00*/  @!P2 ST.E.64 desc[UR50][R8.64], R102 ;  /* 0x000000660800a985 */ /* 0x0005e2000c101b32 */
[----:B------:R-:W-:Y:S02]  /*1dc10*/  ISETP.GE.AND P3, PT, R159, UR4, PT ;  /* 0x000000049f007c0c */ /* 0x000fe4000bf66270 */
[----:B------:R-:W-:Y:S01]  /*1dc20*/  @!P0 LEA.HI.X R13, R165, R14, R166, 0x2, P6 ;  /* 0x0000000ea50d8211 */ /* 0x000fe200030f14a6 */
[----:B------:R3:W-:Y:S01]  /*1dc30*/  @!P1 ST.E.64 desc[UR50][R10.64], R106 ;  /* 0x0000006a0a009985 */ /* 0x0007e2000c101b32 */
[----:B0-----:R-:W-:-:S02]  /*1dc40*/  @!P5 LEA R2, P1, R163, R20, 0x2 ;  /* 0x00000014a302d211 */ /* 0x001fc400078210ff */
[----:B-1----:R-:W-:Y:S01]  /*1dc50*/  @!P4 LEA R4, P2, R161, R20, 0x2 ;  /* 0x00000014a104c211 */ /* 0x002fe200078410ff */
[----:B------:R-:W-:Y:S01]  /*1dc60*/  @!P0 ST.E.64 desc[UR50][R12.64], R110 ;  /* 0x0000006e0c008985 */ /* 0x000fe2000c101b32 */
[----:B------:R-:W-:Y:S02]  /*1dc70*/  ISETP.GE.AND P0, PT, R237, UR4, PT ;  /* 0x00000004ed007c0c */ /* 0x000fe4000bf06270 */
[----:B------:R-:W-:Y:S02]  /*1dc80*/  @!P5 LEA.HI.X R3, R163, R14, R164, 0x2, P1 ;  /* 0x0000000ea303d211 */ /* 0x000fe400008f14a4 */
[----:B------:R-:W-:Y:S02]  /*1dc90*/  ISETP.GE.AND P1, PT, R236, UR4, PT ;  /* 0x00000004ec007c0c */ /* 0x000fe4000bf26270 */
[----:B----4-:R-:W-:Y:S01]  /*1dca0*/  @!P3 LEA R6, P6, R159, R20, 0x2 ;  /* 0x000000149f06b211 */ /* 0x010fe200078c10ff */
[----:B------:R0:W-:Y:S01]  /*1dcb0*/  @!P5 ST.E.64 desc[UR50][R2.64], R114 ;  /* 0x000000720200d985 */ /* 0x0001e2000c101b32 */
[----:B------:R-:W-:-:S02]  /*1dcc0*/  @!P4 LEA.HI.X R5, R161, R14, R162, 0x2, P2 ;  /* 0x0000000ea105c211 */ /* 0x000fc400010f14a2 */
[----:B------:R-:W-:Y:S02]  /*1dcd0*/  @!P3 LEA.HI.X R7, R159, R14, R160, 0x2, P6 ;  /* 0x0000000e9f07b211 */ /* 0x000fe400030f14a0 */
[----:B------:R-:W-:Y:S01]  /*1dce0*/  ISETP.GE.AND P2, PT, R233, UR4, PT ;  /* 0x00000004e9007c0c */ /* 0x000fe2000bf46270 */
[----:B------:R1:W-:Y:S01]  /*1dcf0*/  @!P4 ST.E.64 desc[UR50][R4.64], R118 ;  /* 0x000000760400c985 */ /* 0x0003e2000c101b32 */
[----:B------:R-:W-:Y:S02]  /*1dd00*/  ISETP.GE.AND P4, PT, R235, UR4, PT ;  /* 0x00000004eb007c0c */ /* 0x000fe4000bf86270 */
[C---:B--2---:R-:W-:Y:S01]  /*1dd10*/  @!P0 LEA R8, P5, R237.reuse, R20, 0x2 ;  /* 0x00000014ed088211 */ /* 0x044fe200078a10ff */
[----:B------:R2:W-:Y:S01]  /*1dd20*/  @!P3 ST.E.64 desc[UR50][R6.64], R122 ;  /* 0x0000007a0600b985 */ /* 0x0005e2000c101b32 */
[----:B------:R-:W-:Y:S02]  /*1dd30*/  ISETP.GE.AND P3, PT, R234, UR4, PT ;  /* 0x00000004ea007c0c */ /* 0x000fe4000bf66270 */
[----:B------:R-:W-:-:S02]  /*1dd40*/  @!P0 LEA.HI.X R9, R237, R14, R158, 0x2, P5 ;  /* 0x0000000eed098211 */ /* 0x000fc400028f149e */
[----:B------:R-:W-:Y:S02]  /*1dd50*/  ISETP.GE.AND P5, PT, R232, UR4, PT ;  /* 0x00000004e8007c0c */ /* 0x000fe4000bfa6270 */
[CC--:B---3--:R-:W-:Y:S01]  /*1dd60*/  @!P1 LEA R10, P6, R236.reuse, R20.reuse, 0x2 ;  /* 0x00000014ec0a9211 */ /* 0x0c8fe200078c10ff */
[----:B------:R3:W-:Y:S02]  /*1dd70*/  @!P0 ST.E.64 desc[UR50][R8.64], R126 ;  /* 0x0000007e08008985 */ /* 0x0007e4000c101b32 */
[C---:B0-----:R-:W-:Y:S02]  /*1dd80*/  @!P4 LEA R2, P0, R235.reuse, R20, 0x2 ;  /* 0x00000014eb02c211 */ /* 0x041fe400078010ff */
[----:B------:R-:W-:Y:S02]  /*1dd90*/  @!P1 LEA.HI.X R11, R236, R14, R157, 0x2, P6 ;  /* 0x0000000eec0b9211 */ /* 0x000fe400030f149d */
[----:B-1----:R-:W-:Y:S02]  /*1dda0*/  @!P3 LEA R4, P6, R234, R20, 0x2 ;  /* 0x00000014ea04b211 */ /* 0x002fe400078c10ff */
[----:B------:R-:W-:Y:S01]  /*1ddb0*/  @!P4 LEA.HI.X R3, R235, R14, R156, 0x2, P0 ;  /* 0x0000000eeb03c211 */ /* 0x000fe200000f149c */
[----:B------:R3:W-:Y:S01]  /*1ddc0*/  @!P1 ST.E.64 desc[UR50][R10.64], R130 ;  /* 0x000000820a009985 */ /* 0x0007e2000c101b32 */
[----:B--2---:R-:W-:-:S02]  /*1ddd0*/  @!P2 LEA R6, P1, R233, R20, 0x2 ;  /* 0x00000014e906a211 */ /* 0x004fc400078210ff */
[----:B------:R-:W-:Y:S01]  /*1dde0*/  @!P5 LEA R12, P0, R232, R20, 0x2 ;  /* 0x00000014e80cd211 */ /* 0x000fe200078010ff */
        /* <DEDUP_REMOVED lines=13> */
.L_x_6661:
[----:B------:R-:W-:Y:S01]  /*1dec0*/  ULDC.64 UR4, c[0x0][0xd08] ;  /* 0x0003420000047ab9 */ /* 0x000fe20000000a00 */
[----:B-----5:R-:W4:Y:S01]  /*1ded0*/  LDC.64 R2, c[0x0][0xd00] ;  /* 0x00034000ff027b82 */ /* 0x020f220000000a00 */
[----:B------:R-:W-:Y:S01]  /*1dee0*/  ISETP.NE.U32.AND P0, PT, RZ, UR4, PT ;  /* 0x00000004ff007c0c */ /* 0x000fe2000bf05070 */
[----:B------:R-:W-:-:S03]  /*1def0*/  IMAD.MOV.U32 R15, RZ, RZ, RZ ;  /* 0x000000ffff0f7224 */ /* 0x000fc600078e00ff */
[----:B------:R-:W-:Y:S01]  /*1df00*/  ISETP.NE.AND.EX P1, PT, RZ, UR5, PT, P0 ;  /* 0x00000005ff007c0c */ /* 0x000fe2000bf25300 */
[----:B------:R-:W-:Y:S02]  /*1df10*/  ULDC.64 UR4, c[0x0][0xd00] ;  /* 0x0003400000047ab9 */ /* 0x000fe40000000a00 */
[----:B------:R-:W-:-:S04]  /*1df20*/  ISETP.NE.U32.AND P0, PT, RZ, UR4, PT ;  /* 0x00000004ff007c0c */ /* 0x000fc8000bf05070 */
[----:B------:R-:W-:-:S06]  /*1df30*/  ISETP.NE.AND.EX P0, PT, RZ, UR5, PT, P0 ;  /* 0x00000005ff007c0c */ /* 0x000fcc000bf05300 */
[----:B------:R-:W1:Y:S01]  /*1df40*/  @P1 LDC.64 R4, c[0x0][0xd08] ;  /* 0x00034200ff041b82 */ /* 0x000e620000000a00 */
[----:B------:R-:W-:Y:S02]  /*1df50*/  ULDC UR4, c[0x0][0xb88] ;  /* 0x0002e20000047ab9 */ /* 0x000fe40000000800 */
[----:B------:R-:W-:Y:S02]  /*1df60*/  IMAD.U32 R0, RZ, RZ, UR4 ;  /* 0x00000004ff007e24 */ /* 0x000fe4000f8e00ff */
[----:B----4-:R-:W-:-:S05]  /*1df70*/  IMAD.WIDE R2, R223, 0x4, R2 ;  /* 0x00000004df027825 */ /* 0x010fca00078e0202 */
[----:B------:R4:W5:Y:S01]  /*1df80*/  @P0 LDG.E R15, desc[UR50][R2.64] ;  /* 0x00000032020f0981 */ /* 0x000962000c1e1900 */
[----:B-1----:R-:W-:-:S05]  /*1df90*/  @P1 IMAD.WIDE R4, R223, 0x4, R4 ;  /* 0x00000004df041825 */ /* 0x002fca00078e0204 */
[----:B------:R4:W5:Y:S01]  /*1dfa0*/  @P1 LDG.E R0, desc[UR50][R4.64] ;  /* 0x0000003204001981 */ /* 0x000962000c1e1900 */
[----:B------:R-:W-:Y:S02]  /*1dfb0*/  ISETP.NE.AND P2, PT, R222, RZ, PT ;  /* 0x000000ffde00720c */ /* 0x000fe40003f45270 */
[----:B------:R-:W-:Y:S01]  /*1dfc0*/  SHF.R.S32.HI R26, RZ, 0x1f, R223 ;  /* 0x0000001fff1a7819 */ /* 0x000fe200000114df */
[----:B------:R-:W1:Y:S10]  /*1dfd0*/  S2R R6, SR_TID.X ;  /* 0x0000000000067919 */ /* 0x000e740000002100 */
[----:B------:R-:W2:Y:S01]  /*1dfe0*/  @!P2 LDC R222, c[0x0][0xbd4] ;  /* 0x0002f500ffdeab82 */ /* 0x000ea20000000800 */
[----:B-1----:R-:W-:Y:S01]  /*1dff0*/  VIADD R7, R6, 0xffffff80 ;  /* 0xffffff8006077836 */ /* 0x002fe20000000000 */
[----:B--2---:R-:W-:-:S04]  /*1e000*/  ISETP.GT.AND P2, PT, R222, 0x1, PT ;  /* 0x00000001de00780c */ /* 0x004fc80003f44270 */
[----:B------:R-:W-:Y:S01]  /*1e010*/  ISETP.GT.AND P3, PT, R7, 0x3f, PT ;  /* 0x0000003f0700780c */ /* 0x000fe20003f64270 */
[----:B----4-:R-:W-:-:S12]  /*1e020*/  @P1 BRA `(.L_x_6670) ;  /* 0x0000000000101947 */ /* 0x010fd80003800000 */
[----:B------:R-:W-:Y:S05]  /*1e030*/  @!P0 BRA `(.L_x_6670) ;  /* 0x00000000000c8947 */ /* 0x000fea0003800000 */
[----:B------:R-:W2:Y:S04]  /*1e040*/  LDG.E R5, desc[UR50][R2.64] ;  /* 0x0000003202057981 */ /* 0x000ea8000c1e1900 */
[----:B-----5:R-:W2:Y:S02]  /*1e050*/  LDG.E R0, desc[UR50][R2.64+0x4] ;  /* 0x0000043202007981 */ /* 0x020ea4000c1e1900 */
[----:B--2---:R-:W-:-:S07]  /*1e060*/  IMAD.IADD R0, R0, 0x1, -R5 ;  /* 0x0000000100007824 */ /* 0x004fce00078e0a05 */
.L_x_6670:
        /* <DEDUP_REMOVED lines=17> */
[----:B------:R-:W4:Y:S08]  /*1e180*/  LDC.64 R12, c[0x0][R20+0x218] ;  /* 0x00008600140c7b82 */ /* 0x000f300000000a00 */
[----:B------:R-:W5:Y:S08]  /*1e190*/  LDC.64 R6, c[0x0][R20+0x228] ;  /* 0x00008a0014067b82 */ /* 0x000f700000000a00 */
[----:B------:R-:W0:Y:S08]  /*1e1a0*/  @P1 LDC R14, c[0x0][0xcec] ;  /* 0x00033b00ff0e1b82 */ /* 0x000e300000000800 */
[----:B------:R-:W3:Y:S08]  /*1e1b0*/  LDC.64 R4, c[0x0][R20+0x210] ;  /* 0x0000840014047b82 */ /* 0x000ef00000000a00 */
[----:B------:R-:W5:Y:S01]  /*1e1c0*/  @P1 LDC R25, c[0x0][0xcf0] ;  /* 0x00033c00ff191b82 */ /* 0x000f620000000800 */
[----:B0-----:R-:W-:-:S07]  /*1e1d0*/  @P1 IMAD.HI.U32 R14, R29, R14, RZ ;  /* 0x0000000e1d0e1227 */ /* 0x001fce00078e00ff */
[----:B-1----:R-:W0:Y:S01]  /*1e1e0*/  @!P0 LDC R2, c[0x0][0xc50] ;  /* 0x00031400ff028b82 */ /* 0x002e220000000800 */
[-C--:B--2---:R-:W-:Y:S02]  /*1e1f0*/  IMAD R9, R9, R27.reuse, RZ ;  /* 0x0000001b09097224 */ /* 0x084fe400078e02ff */
[----:B------:R-:W-:-:S05]  /*1e200*/  IMAD.WIDE.U32 R10, R8, R27, RZ ;  /* 0x0000001b080a7225 */ /* 0x000fca00078e00ff */
        /* <DEDUP_REMOVED lines=16> */
[----:B---3--:R-:W-:Y:S01]  /*1e310*/  IMAD R5, R5, R9, RZ ;  /* 0x0000000905057224 */ /* 0x008fe200078e02ff */
        /* <DEDUP_REMOVED lines=10> */
.L_x_6672:
[----:B------:R-:W-:Y:S05]  /*1e3c0*/  BSYNC B1 ;  /* 0x0000000000017941 */ /* 0x000fea0003800000 */
.L_x_6671:
[----:B------:R-:W-:Y:S05]  /*1e3d0*/  @P2 BRA `(.L_x_6667) ;  /* 0x00000008007c2947 */ /* 0x000fea0003800000 */
[----:B-1----:R-:W1:Y:S01]  /*1e3e0*/  S2R R3, SR_TID.X ;  /* 0x0000000000037919 */ /* 0x002e620000002100 */
[----:B------:R-:W2:Y:S01]  /*1e3f0*/  LDC R9, c[0x0][0xce8] ;  /* 0x00033a00ff097b82 */ /* 0x000ea20000000800 */
[----:B------:R-:W-:Y:S01]  /*1e400*/  ULDC.64 UR4, c[0x0][0xba0] ;  /* 0x0002e80000047ab9 */ /* 0x000fe20000000a00 */
[----:B------:R-:W-:Y:S01]  /*1e410*/  VIADD R29, R196, 0x1c0 ;  /* 0x000001c0c41d7836 */ /* 0x000fe20000000000 */
[----:B------:R-:W-:Y:S01]  /*1e420*/  BSSY B1, `(.L_x_6673) ;  /* 0x0000076000017945 */ /* 0x000fe20003800000 */
[----:B------:R-:W-:Y:S01]  /*1e430*/  IMAD R2, R24, UR4, RZ ;  /* 0x0000000418027c24 */ /* 0x000fe2000f8e02ff */
[----:B------:R-:W-:Y:S02]  /*1e440*/  SHF.R.S32.HI R30, RZ, 0x1f, R224 ;  /* 0x0000001fff1e7819 */ /* 0x000fe400000114e0 */
[----:B------:R-:W-:Y:S01]  /*1e450*/  SHF.R.S32.HI R28, RZ, 0x1f, R29 ;  /* 0x0000001fff1c7819 */ /* 0x000fe2000001141d */
[----:B------:R-:W-:Y:S01]  /*1e460*/  IMAD R5, R15, UR5, R2 ;  /* 0x000000050f057c24 */ /* 0x000fe2000f8e0202 */
[----:B------:R-:W4:Y:S01]  /*1e470*/  LDC R21, c[0x0][0xbc8] ;  /* 0x0002f200ff157b82 */ /* 0x000f220000000800 */
[----:B------:R-:W-:-:S02]  /*1e480*/  SHF.R.S32.HI R31, RZ, 0x1f, R225 ;  /* 0x0000001fff1f7819 */ /* 0x000fc400000114e1 */
[----:B------:R-:W-:Y:S02]  /*1e490*/  SHF.R.S32.HI R32, RZ, 0x1f, R226 ;  /* 0x0000001fff207819 */ /* 0x000fe400000114e2 */
[----:B------:R-:W-:Y:S02]  /*1e4a0*/  SHF.R.S32.HI R33, RZ, 0x1f, R227 ;  /* 0x0000001fff217819 */ /* 0x000fe400000114e3 */
[----:B------:R-:W-:Y:S02]  /*1e4b0*/  SHF.R.S32.HI R34, RZ, 0x1f, R228 ;  /* 0x0000001fff227819 */ /* 0x000fe400000114e4 */
[----:B--2---:R-:W-:Y:S01]  /*1e4c0*/  ISETP.NE.AND P0, PT, R9, 0x1, PT ;  /* 0x000000010900780c */ /* 0x004fe20003f05270 */
[----:B------:R-:W-:Y:S02]  /*1e4d0*/  IMAD R25, R0, R9, RZ ;  /* 0x0000000900197224 */ /* 0x000fe400078e02ff */
[----:B-1----:R-:W-:Y:S02]  /*1e4e0*/  VIADD R4, R3, 0xffffff80 ;  /* 0xffffff8003047836 */ /* 0x002fe40000000000 */
[----:B------:R-:W-:Y:S01]  /*1e4f0*/  IMAD.WIDE.U32 R2, R15, UR4, RZ ;  /* 0x000000040f027c25 */ /* 0x000fe2000f8e00ff */
[----:B------:R-:W-:Y:S01]  /*1e500*/  ULDC.64 UR4, c[0x0][0xbe8] ;  /* 0x0002fa0000047ab9 */ /* 0x000fe20000000a00 */
[----:B----4-:R-:W-:-:S02]  /*1e510*/  ISETP.GE.AND P1, PT, R228, R21, PT ;  /* 0x00000015e400720c */ /* 0x010fc40003f26270 */
[----:B------:R-:W-:-:S04]  /*1e520*/  SHF.R.S32.HI R7, RZ, 0x1f, R4 ;  /* 0x0000001fff077819 */ /* 0x000fc80000011404 */
[----:B------:R-:W1:Y:S01]  /*1e530*/  @P0 LDC R11, c[0x0][0xcec] ;  /* 0x00033b00ff0b0b82 */ /* 0x000e620000000800 */
[----:B------:R-:W-:Y:S01]  /*1e540*/  IMAD.IADD R3, R3, 0x1, R5 ;  /* 0x0000000103037824 */ /* 0x000fe200078e0205 */
[----:B------:R-:W-:Y:S02]  /*1e550*/  ISETP.GE.AND P2, PT, R196, R21, PT ;  /* 0x00000015c400720c */ /* 0x000fe40003f46270 */
[----:B------:R-:W-:Y:S01]  /*1e560*/  LEA.HI R7, R7, R4, RZ, 0x3 ;  /* 0x0000000407077211 */ /* 0x000fe200078f18ff */
[----:B------:R-:W-:-:S03]  /*1e570*/  IMAD.WIDE.U32 R2, R221, UR4, R2 ;  /* 0x00000004dd027c25 */ /* 0x000fc6000f8e0002 */
[----:B------:R-:W2:Y:S01]  /*1e580*/  @P0 LDC R13, c[0x0][0xcf0] ;  /* 0x00033c00ff0d0b82 */ /* 0x000ea20000000800 */
[----:B------:R-:W-:Y:S01]  /*1e590*/  LOP3.LUT R5, R7, 0xfffffff8, RZ, 0xc0, !PT ;  /* 0xfffffff807057812 */ /* 0x000fe200078ec0ff */
[----:B------:R-:W-:Y:S01]  /*1e5a0*/  IMAD R3, R221, UR5, R3 ;  /* 0x00000005dd037c24 */ /* 0x000fe2000f8e0203 */
[----:B------:R-:W-:Y:S01]  /*1e5b0*/  SHF.R.S32.HI R24, RZ, 0x3, R7 ;  /* 0x00000003ff187819 */ /* 0x000fe20000011407 */
[----:B------:R-:W-:Y:S02]  /*1e5c0*/  ULDC.64 UR4, c[0x0][0xbf0] ;  /* 0x0002fc0000047ab9 */ /* 0x000fe40000000a00 */
[----:B------:R-:W-:Y:S02]  /*1e5d0*/  IMAD.IADD R5, R4, 0x1, -R5 ;  /* 0x0000000104057824 */ /* 0x000fe400078e0a05 */
[----:B------:R-:W-:Y:S02]  /*1e5e0*/  IMAD R4, R26, UR4, RZ ;  /* 0x000000041a047c24 */ /* 0x000fe4000f8e02ff */
[----:B------:R-:W-:-:S02]  /*1e5f0*/  IMAD R6, R5, 0x20, R24 ;  /* 0x0000002005067824 */ /* 0x000fc400078e0218 */
[----:B------:R-:W-:Y:S02]  /*1e600*/  IMAD R7, R27, UR5, R4 ;  /* 0x000000051b077c24 */ /* 0x000fe4000f8e0204 */
[----:B------:R-:W-:Y:S02]  /*1e610*/  IMAD.IADD R6, R195, 0x1, R6 ;  /* 0x00000001c3067824 */ /* 0x000fe400078e0206 */
[----:B------:R-:W-:Y:S01]  /*1e620*/  IMAD.WIDE.U32 R2, R27, UR4, R2 ;  /* 0x000000041b027c25 */ /* 0x000fe2000f8e0002 */
[----:B------:R-:W-:-:S03]  /*1e630*/  ULDC.64 UR4, c[0x0][0xbe0] ;  /* 0x0002f80000047ab9 */ /* 0x000fc60000000a00 */
[----:B-1----:R-:W-:-:S04]  /*1e640*/  @P0 IMAD.HI.U32 R4, R6, R11, RZ ;  /* 0x0000000b06040227 */ /* 0x002fc800078e00ff */
[----:B------:R-:W-:Y:S01]  /*1e650*/  IMAD.MOV.U32 R5, RZ, RZ, R6 ;  /* 0x000000ffff057224 */ /* 0x000fe200078e0006 */
[----:B--2---:R-:W-:Y:S01]  /*1e660*/  @P0 SHF.R.U32.HI R5, RZ, R13, R4 ;  /* 0x0000000dff050219 */ /* 0x004fe20000011604 */
[----:B------:R-:W-:Y:S01]  /*1e670*/  IMAD.IADD R3, R3, 0x1, R7 ;  /* 0x0000000103037824 */ /* 0x000fe200078e0207 */
[----:B------:R-:W-:Y:S01]  /*1e680*/  SEL R4, RZ, 0xffffffff, P1 ;  /* 0xffffffffff047807 */ /* 0x000fe20000800000 */
[----:B------:R-:W-:Y:S01]  /*1e690*/  VIADD R27, R196, 0x180 ;  /* 0x00000180c41b7836 */ /* 0x000fe20000000000 */
[--C-:B------:R-:W-:Y:S01]  /*1e6a0*/  SHF.R.S32.HI R0, RZ, 0x1f, R5.reuse ;  /* 0x0000001fff007819 */ /* 0x100fe20000011405 */
[----:B------:R-:W-:Y:S01]  /*1e6b0*/  IMAD.MOV R7, RZ, RZ, -R5 ;  /* 0x000000ffff077224 */ /* 0x000fe200078e0a05 */
[----:B------:R-:W-:Y:S01]  /*1e6c0*/  ISETP.GE.AND P0, PT, R227, R21, PT ;  /* 0x00000015e300720c */ /* 0x000fe20003f06270 */
[----:B------:R-:W-:Y:S01]  /*1e6d0*/  IMAD.WIDE.U32 R2, R5, UR4, R2 ;  /* 0x0000000405027c25 */ /* 0x000fe2000f8e0002 */
[----:B------:R-:W-:-:S03]  /*1e6e0*/  SHF.R.S32.HI R26, RZ, 0x1f, R27 ;  /* 0x0000001fff1a7819 */ /* 0x000fc6000001141b */
[----:B------:R-:W-:Y:S02]  /*1e6f0*/  IMAD R0, R0, UR4, RZ ;  /* 0x0000000400007c24 */ /* 0x000fe4000f8e02ff */
[----:B------:R-:W-:Y:S02]  /*1e700*/  IMAD R7, R9, R7, R6 ;  /* 0x0000000709077224 */ /* 0x000fe400078e0206 */
[----:B------:R-:W-:Y:S01]  /*1e710*/  IMAD R5, R5, UR5, R0 ;  /* 0x0000000505057c24 */ /* 0x000fe2000f8e0200 */
[----:B------:R-:W-:Y:S01]  /*1e720*/  SEL R0, RZ, 0x1, P2 ;  /* 0x00000001ff007807 */ /* 0x000fe20001000000 */
[----:B------:R-:W-:Y:S01]  /*1e730*/  IMAD.SHL.U32 R9, R4, 0x2, RZ ;  /* 0x0000000204097824 */ /* 0x000fe200078e00ff */
[----:B------:R-:W-:Y:S01]  /*1e740*/  SEL R4, RZ, 0xffffffff, P0 ;  /* 0xffffffffff047807 */ /* 0x000fe20000000000 */
[----:B------:R-:W-:Y:S01]  /*1e750*/  IMAD.IADD R3, R3, 0x1, R5 ;  /* 0x0000000103037824 */ /* 0x000fe200078e0205 */
[-C--:B------:R-:W-:Y:S01]  /*1e760*/  ISETP.GE.AND P0, PT, R226, R21.reuse, PT ;  /* 0x00000015e200720c */ /* 0x080fe20003f06270 */
[----:B------:R-:W-:Y:S01]  /*1e770*/  ULDC.64 UR4, c[0x0][0xbd8] ;  /* 0x0002f60000047ab9 */ /* 0x000fe20000000a00 */
[----:B------:R-:W-:Y:S01]  /*1e780*/  LOP3.LUT R0, R9, 0x2, R0, 0xe2, !PT ;  /* 0x0000000209007812 */ /* 0x000fe200078ee200 */
[----:B------:R-:W-:Y:S01]  /*1e790*/  IMAD.SHL.U32 R9, R4, 0x4, RZ ;  /* 0x0000000404097824 */ /* 0x000fe200078e00ff */
[----:B------:R-:W-:Y:S01]  /*1e7a0*/  SEL R5, RZ, 0xffffffff, P0 ;  /* 0xffffffffff057807 */ /* 0x000fe20000000000 */
[----:B------:R-:W-:Y:S01]  /*1e7b0*/  IMAD.IADD R24, R24, 0x1, R195 ;  /* 0x0000000118187824 */ /* 0x000fe200078e02c3 */
[----:B------:R-:W-:Y:S01]  /*1e7c0*/  ISETP.GE.AND P0, PT, R225, R21, PT ;  /* 0x00000015e100720c */ /* 0x000fe20003f06270 */
[----:B------:R-:W-:Y:S01]  /*1e7d0*/  IMAD.WIDE.U32 R2, R7, UR4, R2 ;  /* 0x0000000407027c25 */ /* 0x000fe2000f8e0002 */
[----:B------:R-:W-:-:S02]  /*1e7e0*/  LOP3.LUT R4, R9, 0x4, R0, 0xe2, !PT ;  /* 0x0000000409047812 */ /* 0x000fc400078ee200 */
[----:B------:R-:W-:Y:S01]  /*1e7f0*/  SHF.R.S32.HI R0, RZ, 0x1f, R7 ;  /* 0x0000001fff007819 */ /* 0x000fe20000011407 */
[----:B------:R-:W-:Y:S01]  /*1e800*/  IMAD.SHL.U32 R9, R5, 0x8, RZ ;  /* 0x0000000805097824 */ /* 0x000fe200078e00ff */
[----:B------:R-:W-:Y:S02]  /*1e810*/  SEL R5, RZ, 0xffffffff, P0 ;  /* 0xffffffffff057807 */ /* 0x000fe40000000000 */
[-C--:B------:R-:W-:Y:S01]  /*1e820*/  ISETP.GE.AND P0, PT, R224, R21.reuse, PT ;  /* 0x00000015e000720c */ /* 0x080fe20003f06270 */
[----:B------:R-:W-:Y:S01]  /*1e830*/  IMAD R0, R0, UR4, RZ ;  /* 0x0000000400007c24 */ /* 0x000fe2000f8e02ff */
[----:B------:R-:W-:Y:S01]  /*1e840*/  LOP3.LUT R4, R9, 0x8, R4, 0xe2, !PT ;  /* 0x0000000809047812 */ /* 0x000fe200078ee204 */
[----:B------:R-:W-:Y:S01]  /*1e850*/  IMAD.SHL.U32 R9, R5, 0x10, RZ ;  /* 0x0000001005097824 */ /* 0x000fe200078e00ff */
[----:B------:R-:W-:Y:S02]  /*1e860*/  SEL R5, RZ, 0xffffffff, P0 ;  /* 0xffffffffff057807 */ /* 0x000fe40000000000 */
[----:B------:R-:W-:-:S02]  /*1e870*/  ISETP.GE.AND P0, PT, R27, R21, PT ;  /* 0x000000151b00720c */ /* 0x000fc40003f06270 */
[----:B------:R-:W-:Y:S01]  /*1e880*/  LOP3.LUT R4, R9, 0x10, R4, 0xe2, !PT ;  /* 0x0000001009047812 */ /* 0x000fe200078ee204 */
[----:B------:R-:W-:Y:S01]  /*1e890*/  IMAD.SHL.U32 R9, R5, 0x20, RZ ;  /* 0x0000002005097824 */ /* 0x000fe200078e00ff */
[----:B------:R-:W-:Y:S01]  /*1e8a0*/  ISETP.GE.AND P2, PT, R29, R21, PT ;  /* 0x000000151d00720c */ /* 0x000fe20003f46270 */
[----:B------:R-:W-:Y:S01]  /*1e8b0*/  IMAD R5, R7, UR5, R0 ;  /* 0x0000000507057c24 */ /* 0x000fe2000f8e0200 */
[----:B------:R-:W-:Y:S01]  /*1e8c0*/  SEL R7, RZ, 0x40, P0 ;  /* 0x00000040ff077807 */ /* 0x000fe20000000000 */
[----:B------:R-:W-:Y:S01]  /*1e8d0*/  ULDC.64 UR4, c[0x0][0xb80] ;  /* 0x0002e00000047ab9 */ /* 0x000fe20000000a00 */
[----:B------:R-:W-:Y:S01]  /*1e8e0*/  ISETP.GE.AND P0, PT, R24, R25, PT ;  /* 0x000000191800720c */ /* 0x000fe20003f06270 */
[----:B------:R-:W-:Y:S01]  /*1e8f0*/  IMAD.IADD R3, R3, 0x1, R5 ;  /* 0x0000000103037824 */ /* 0x000fe200078e0205 */
[----:B------:R-:W-:Y:S02]  /*1e900*/  LEA R14, P1, R2, UR4, 0x1 ;  /* 0x00000004020e7c11 */ /* 0x000fe4000f8208ff */
[----:B------:R-:W-:-:S02]  /*1e910*/  LOP3.LUT R4, R9, 0x20, R4, 0xe2, !PT ;  /* 0x0000002009047812 */ /* 0x000fc400078ee204 */
[----:B------:R-:W-:Y:S02]  /*1e920*/  LEA.HI.X R15, R2, UR5, R3, 0x1, P1 ;  /* 0x00000005020f7c11 */ /* 0x000fe400088f0c03 */
[----:B------:R-:W-:Y:S01]  /*1e930*/  LOP3.LUT R20, R4, R7, RZ, 0xfc, !PT ;  /* 0x0000000704147212 */ /* 0x000fe200078efcff */
[----:B------:R1:W2:Y:S01]  /*1e940*/  SHFL.IDX PT, R2, R14, RZ, 0x181f ;  /* 0x00181fff0e027589 */ /* 0x0002a200000e0000 */
[----:B------:R-:W-:-:S03]  /*1e950*/  SEL R5, RZ, 0x80, P2 ;  /* 0x00000080ff057807 */ /* 0x000fc60001000000 */
[----:B------:R1:W4:Y:S01]  /*1e960*/  SHFL.IDX PT, R3, R15, RZ, 0x181f ;  /* 0x00181fff0f037589 */ /* 0x00032200000e0000 */
[----:B------:R-:W-:Y:S01]  /*1e970*/  LOP3.LUT R23, R20, R5, RZ, 0xfc, !PT ;  /* 0x0000000514177212 */ /* 0x000fe200078efcff */
[----:B------:R-:W-:Y:S06]  /*1e980*/  @P0 BRA `(.L_x_6674) ;  /* 0x00000000007c0947 */ /* 0x000fec0003800000 */
[-C--:B------:R-:W-:Y:S02]  /*1e990*/  ISETP.GE.AND P2, PT, R228, R21.reuse, PT ;  /* 0x00000015e400720c */ /* 0x080fe40003f46270 */
[-C--:B------:R-:W-:Y:S02]  /*1e9a0*/  ISETP.GE.AND P1, PT, R196, R21.reuse, PT ;  /* 0x00000015c400720c */ /* 0x080fe40003f26270 */
[-C--:B------:R-:W-:Y:S02]  /*1e9b0*/  ISETP.GE.AND P5, PT, R227, R21.reuse, PT ;  /* 0x00000015e300720c */ /* 0x080fe40003fa6270 */
[----:B------:R-:W-:-:S07]  /*1e9c0*/  ISETP.GE.AND P3, PT, R226, R21, PT ;  /* 0x00000015e200720c */ /* 0x000fce0003f66270 */
[-C--:B--2---:R-:W-:Y:S02]  /*1e9d0*/  @!P2 LEA R6, P0, R228, R2.reuse, 0x1 ;  /* 0x00000002e406a211 */ /* 0x084fe400078008ff */
        /* <DEDUP_REMOVED lines=26> */
.L_x_6674:
[----:B------:R-:W-:Y:S05]  /*1eb80*/  BSYNC B1 ;  /* 0x0000000000017941 */ /* 0x000fea0003800000 */
.L_x_6673:
        /* <DEDUP_REMOVED lines=10> */
[-C--:B--2---:R-:W-:Y:S02]  /*1ec30*/  @!P5 LEA R6, P3, R228, R2.reuse, 0x1 ;  /* 0x00000002e406d211 */ /* 0x084fe400078608ff */
        /* <DEDUP_REMOVED lines=17> */
[-C--:B-1----:R-:W-:Y:S01]  /*1ed50*/  @P4 LEA R14, P6, R29, R2.reuse, 0x1 ;  /* 0x000000021d0e4211 */ /* 0x082fe200078c08ff */
[----:B------:R4:W-:Y:S01]  /*1ed60*/  @!P3 ST.E.128 desc[UR50][R4.64], RZ ;  /* 0x000000ff0400b985 */ /* 0x0009e2000c101d32 */
[----:B------:R-:W-:-:S02]  /*1ed70*/  @!P5 LEA R2, P0, R224, R2, 0x1 ;  /* 0x00000002e002d211 */ /* 0x000fc400078008ff */
[-C--:B------:R-:W-:Y:S02]  /*1ed80*/  @P4 LEA.HI.X R15, R29, R3.reuse, R28, 0x1, P6 ;  /* 0x000000031d0f4211 */ /* 0x080fe400030f0c1c */
[----:B------:R-:W-:-:S05]  /*1ed90*/  @!P5 LEA.HI.X R3, R224, R3, R30, 0x1, P0 ;  /* 0x00000003e003d211 */ /* 0x000fca00000f0c1e */
[----:B------:R4:W-:Y:S04]  /*1eda0*/  @!P5 ST.E.128 desc[UR50][R2.64], RZ ;  /* 0x000000ff0200d985 */ /* 0x0009e8000c101d32 */
[----:B------:R4:W-:Y:S04]  /*1edb0*/  @P2 ST.E.128 desc[UR50][R12.64], RZ ;  /* 0x000000ff0c002985 */ /* 0x0009e8000c101d32 */
[----:B------:R4:W-:Y:S02]  /*1edc0*/  @P4 ST.E.128 desc[UR50][R14.64], RZ ;  /* 0x000000ff0e004985 */ /* 0x0009e4000c101d32 */
.L_x_6667:
[----:B------:R-:W-:Y:S05]  /*1edd0*/  BSYNC B0 ;  /* 0x0000000000007941 */ /* 0x000fea0003800000 */
.L_x_6660:
[----:B------:R-:W-:Y:S02]  /*1ede0*/  ULDC UR4, c[0x0][0xd3c] ;  /* 0x00034f0000047ab9 */ /* 0x000fe40000000800 */
[----:B---3--:R-:W-:-:S13]  /*1edf0*/  ISETP.GE.AND P0, PT, R155, UR4, PT ;  /* 0x000000049b007c0c */ /* 0x008fda000bf06270 */
[----:B------:R-:W-:Y:S05]  /*1ee00*/  @!P0 BRA `(.L_x_6675) ;  /* 0xfffffe2400f88947 */ /* 0x000fea000383ffff */
[----:B------:R-:W-:Y:S05]  /*1ee10*/  BRA `(.L_x_6465) ;  /* 0x000000b0009c7947 */ /* 0x000fea0003800000 */
.L_x_6463:
        /* <DEDUP_REMOVED lines=18> */
.L_x_6676:
        /* <DEDUP_REMOVED lines=43> */
.L_x_6680:
        /* <DEDUP_REMOVED lines=39> */
.L_x_6678:
        /* <DEDUP_REMOVED lines=12> */
.L_x_6681:
        /* <DEDUP_REMOVED lines=63> */
.L_x_6682:
        /* <DEDUP_REMOVED lines=61> */
.L_x_6683:
[----:B01----:R-:W-:-:S05]  /*1fce0*/  LOP3.LUT R3, RZ, R2, RZ, 0x33, !PT ;  /* 0x00000002ff037212 */ /* 0x003fca00078e33ff */
[----:B------:R-:W-:-:S05]  /*1fcf0*/  IMAD.IADD R2, R4, 0x1, R3 ;  /* 0x0000000104027824 */ /* 0x000fca00078e0203 */
[----:B------:R1:W-:Y:S01]  /*1fd00*/  STL [R1+0x4], R2 ;  /* 0x0000040201007387 */ /* 0x0003e20000100800 */
[----:B------:R-:W-:Y:S05]  /*1fd10*/  BRA `(.L_x_6684) ;  /* 0x0000000000107947 */ /* 0x000fea0003800000 */
.L_x_6679:
[----:B------:R-:W-:Y:S01]  /*1fd20*/  IMAD.U32 R2, RZ, RZ, UR6 ;  /* 0x00000006ff027e24 */ /* 0x000fe2000f8e00ff */
[----:B------:R0:W-:Y:S04]  /*1fd30*/  STL [R1+0x4], RZ ;  /* 0x000004ff01007387 */ /* 0x0001e80000100800 */
[----:B------:R0:W-:Y:S04]  /*1fd40*/  STL [R1+0x8], RZ ;  /* 0x000008ff01007387 */ /* 0x0001e80000100800 */
[----:B------:R0:W-:Y:S02]  /*1fd50*/  STL [R1], R2 ;  /* 0x0000000201007387 */ /* 0x0001e40000100800 */
.L_x_6684:
        /* <DEDUP_REMOVED lines=10> */
.L_x_6677:
        /* <DEDUP_REMOVED lines=13> */
[----:B------:R-:W-:Y:S01]  /*1fed0*/  ULDC.64 UR40, c[0x0][0x198] ;  /* 0x0000660000287ab9 */ /* 0x000fe20000000a00 */
[----:B------:R-:W-:Y:S01]  /*1fee0*/  LOP3.LUT R3, R0, 0x1f8, RZ, 0xc0, !PT ;  /* 0x000001f800037812 */ /* 0x000fe200078ec0ff */
[----:B01----:R-:W-:Y:S01]  /*1fef0*/  IMAD.SHL.U32 R2, R4, 0x8, RZ ;  /* 0x0000000804027824 */ /* 0x003fe200078e00ff */
[----:B------:R-:W-:Y:S01]  /*1ff00*/  LOP3.LUT R0, R0, 0x38, RZ, 0xc0, !PT ;  /* 0x0000003800007812 */ /* 0x000fe200078ec0ff */
[----:B------:R-:W-:Y:S01]  /*1ff10*/  ULDC UR38, c[0x0][0xc] ;  /* 0x0000030000267ab9 */ /* 0x000fe20000000800 */
[----:B------:R-:W-:Y:S01]  /*1ff20*/  LOP3.LUT R3, R3, 0x38, R6, 0x78, !PT ;  /* 0x0000003803037812 */ /* 0x000fe200078e7806 */
[----:B------:R-:W-:-:S03]  /*1ff30*/  IMAD.SHL.U32 R6, R6, 0x10, RZ ;  /* 0x0000001006067824 */ /* 0x000fc600078e00ff */
[----:B------:R-:W-:Y:S02]  /*1ff40*/  LOP3.LUT R3, R3, 0x200, R2, 0xf8, !PT ;  /* 0x0000020003037812 */ /* 0x000fe400078ef802 */
[----:B------:R-:W-:-:S04]  /*1ff50*/  SHF.R.U32.HI R2, RZ, 0x3, R4 ;  /* 0x00000003ff027819 */ /* 0x000fc80000011604 */
[----:B------:R-:W-:Y:S01]  /*1ff60*/  LOP3.LUT R4, R2, 0x70, R6, 0xf8, !PT ;  /* 0x0000007002047812 */ /* 0x000fe200078ef806 */
[----:B------:R-:W-:Y:S01]  /*1ff70*/  IMAD.MOV.U32 R2, RZ, RZ, 0x1 ;  /* 0x00000001ff027424 */ /* 0x000fe200078e00ff */
[C---:B------:R-:W-:Y:S01]  /*1ff80*/  LOP3.LUT R4, R0.reuse, 0x40, RZ, 0xfc, !PT ;  /* 0x0000004000047812 */ /* 0x040fe200078efcff */
[----:B--2---:R-:W-:Y:S01]  /*1ff90*/  ULEA UR4, UR5, UR4, 0x18 ;  /* 0x0000000405047291 */ /* 0x004fe2000f8ec03f */
        /* <DEDUP_REMOVED lines=9> */
[----:B------:R-:W-:Y:S04]  /*20030*/  STL [R1+0x10], RZ ;  /* 0x000010ff01007387 */ /* 0x000fe80000100800 */
[----:B------:R0:W-:Y:S02]  /*20040*/  STL [R1+0x1c], R2 ;  /* 0x00001c0201007387 */ /* 0x0001e40000100800 */
[C---:B0-----:R-:W-:Y:S02]  /*20050*/  LOP3.LUT R2, R0.reuse, 0xc0, RZ, 0xfc, !PT ;  /* 0x000000c000027812 */ /* 0x041fe400078efcff */
[C---:B------:R-:W-:Y:S02]  /*20060*/  LOP3.LUT R2, R0.reuse, 0x180, RZ, 0xfc, !PT ;  /* 0x0000018000027812 */ /* 0x040fe400078efcff */
[----:B------:R-:W-:-:S07]  /*20070*/  LOP3.LUT R0, R0, 0x1c0, RZ, 0xfc, !PT ;  /* 0x000001c000007812 */ /* 0x000fce00078efcff */
.L_x_6875:
[----:B------:R-:W2:Y:S01]  /*20080*/  LDL R14, [R1+0xc] ;  /* 0x00000c00010e7983 */ /* 0x000ea20000100800 */
[----:B------:R-:W-:Y:S05]  /*20090*/  YIELD ;  /* 0x0000000000007946 */ /* 0x000fea0003800000 */
[----:B------:R-:W-:Y:S01]  /*200a0*/  ULDC.64 UR4, c[0x0][0xb20] ;  /* 0x0002c80000047ab9 */ /* 0x000fe20000000a00 */
[----:B01----:R-:W-:Y:S02]  /*200b0*/  CS2R R6, SRZ ;  /* 0x0000000000067805 */ /* 0x003fe4000001ff00 */
[----:B------:R-:W-:Y:S01]  /*200c0*/  ISETP.NE.U32.AND P0, PT, RZ, UR4, PT ;  /* 0x00000004ff007c0c */ /* 0x000fe2000bf05070 */
[----:B------:R-:W0:Y:S01]  /*200d0*/  LDC.64 R12, c[0x0][0xaf8] ;  /* 0x0002be00ff0c7b82 */ /* 0x000e220000000a00 */
[----:B------:R-:W-:Y:S01]  /*200e0*/  ULDC.64 UR6, c[0x0][0xb00] ;  /* 0x0002c00000067ab9 */ /* 0x000fe20000000a00 */
[----:B------:R-:W-:Y:S01]  /*200f0*/  ULDC.64 UR8, c[0x0][0xb08] ;  /* 0x0002c20000087ab9 */ /* 0x000fe20000000a00 */
[----:B------:R-:W-:Y:S01]  /*20100*/  ISETP.NE.AND.EX P0, PT, RZ, UR5, PT, P0 ;  /* 0x00000005ff007c0c */ /* 0x000fe2000bf05300 */
[----:B------:R-:W-:-:S04]  /*20110*/  ULDC.64 UR4, c[0x0][0xb10] ;  /* 0x0002c40000047ab9 */ /* 0x000fc80000000a00 */
[----:B------:R-:W1:Y:S08]  /*20120*/  LDC.64 R4, c[0x0][0xb00] ;  /* 0x0002c000ff047b82 */ /* 0x000e700000000a00 */
        /* <DEDUP_REMOVED lines=8> */
[----:B------:R-:W-:Y:S01]  /*201b0*/  ISETP.NE.U32.AND P4, PT, RZ, UR8, PT ;  /* 0x00000008ff007c0c */ /* 0x000fe2000bf85070 */
[----:B---3--:R-:W-:Y:S01]  /*201c0*/  IMAD.MOV.U32 R8, RZ, RZ, RZ ;  /* 0x000000ffff087224 */ /* 0x008fe200078e00ff */
[----:B------:R-:W-:Y:S01]  /*201d0*/  ISETP.NE.U32.AND P1, PT, RZ, UR4, PT ;  /* 0x00000004ff007c0c */ /* 0x000fe2000bf25070 */
[----:B--2---:R-:W0:Y:S01]  /*201e0*/  LDC.64 R2, c[0x0][0xb08] ;  /* 0x0002c200ff027b82 */ /* 0x004e220000000a00 */
[----:B------:R-:W-:-:S02]  /*201f0*/  IMAD.MOV.U32 R0, RZ, RZ, RZ ;  /* 0x000000ffff007224 */ /* 0x000fc400078e00ff */
[----:B------:R-:W-:Y:S01]  /*20200*/  ISETP.NE.AND.EX P3, PT, RZ, UR5, PT, P1 ;  /* 0x00000005ff007c0c */ /* 0x000fe2000bf65310 */
[----:B-1----:R-:W-:-:S04]  /*20210*/  IMAD.WIDE R4, R14, 0x4, R4 ;  /* 0x000000040e047825 */ /* 0x002fc800078e0204 */
        /* <DEDUP_REMOVED lines=30> */
.L_x_6686:
        /* <DEDUP_REMOVED lines=16> */
.L_x_6687:
[----:B------:R-:W-:Y:S05]  /*20500*/  @!P1 BRA `(.L_x_6688) ;  /* 0x00000000000c9947 */ /* 0x000fea0003800000 */
[----:B------:R-:W2:Y:S04]  /*20510*/  LDG.E R7, desc[UR50][R4.64] ;  /* 0x0000003204077981 */ /* 0x000ea8000c1e1900 */
[----:B------:R-:W2:Y:S02]  /*20520*/  LDG.E R4, desc[UR50][R4.64+0x4] ;  /* 0x0000043204047981 */ /* 0x000ea4000c1e1900 */
[----:B--2---:R-:W-:-:S07]  /*20530*/  IMAD.IADD R7, R4, 0x1, -R7 ;  /* 0x0000000104077824 */ /* 0x004fce00078e0a07 */
.L_x_6688:
        /* <DEDUP_REMOVED lines=37> */
.L_x_6691:
[----:B------:R-:W-:-:S13]  /*20790*/  ISETP.NE.AND P0, PT, R3, 0x1, PT ;  /* 0x000000010300780c */ /* 0x000fda0003f05270 */
[----:B------:R-:W1:Y:S02]  /*207a0*/  @P0 LDC.64 R4, c[0x0][0xae0] ;  /* 0x0002b800ff040b82 */ /* 0x000e640000000a00 */
[----:B-1----:R-:W-:-:S05]  /*207b0*/  @P0 IMAD.HI.U32 R4, R2, R4, RZ ;  /* 0x0000000402040227 */ /* 0x002fca00078e00ff */
[----:B------:R-:W-:-:S07]  /*207c0*/  @P0 SHF.R.U32.HI R2, RZ, R5, R4 ;  /* 0x00000005ff020219 */ /* 0x000fce0000011604 */
.L_x_6692:
[----:B------:R-:W-:Y:S05]  /*207d0*/  BSYNC B0 ;  /* 0x0000000000007941 */ /* 0x000fea0003800000 */
.L_x_6690:
[----:B------:R-:W-:-:S05]  /*207e0*/  IMAD R2, R2, R3, R3 ;  /* 0x0000000302027224 */ /* 0x000fca00078e0203 */
[----:B------:R-:W-:-:S07]  /*207f0*/  VIMNMX R8, R8, R2, PT ;  /* 0x0000000208087248 */ /* 0x000fce0003fe0100 */
.L_x_6689:
        /* <DEDUP_REMOVED lines=25> */
.L_x_6695:
[----:B------:R-:W-:-:S13]  /*20990*/  ISETP.NE.AND P0, PT, R3, 0x1, PT ;  /* 0x000000010300780c */ /* 0x000fda0003f05270 */
[----:B------:R-:W1:Y:S02]  /*209a0*/  @P0 LDC.64 R4, c[0x0][0xae0] ;  /* 0x0002b800ff040b82 */ /* 0x000e640000000a00 */
[----:B-1----:R-:W-:-:S05]  /*209b0*/  @P0 IMAD.HI.U32 R4, R6, R4, RZ ;  /* 0x0000000406040227 */ /* 0x002fca00078e00ff */
[----:B------:R-:W-:-:S07]  /*209c0*/  @P0 SHF.R.U32.HI R6, RZ, R5, R4 ;  /* 0x00000005ff060219 */ /* 0x000fce0000011604 */
.L_x_6696:
[----:B------:R-:W-:Y:S05]  /*209d0*/  BSYNC B0 ;  /* 0x0000000000007941 */ /* 0x000fea0003800000 */
.L_x_6694:
[----:B------:R-:W-:-:S05]  /*209e0*/  IMAD R3, R6, R3, RZ ;  /* 0x0000000306037224 */ /* 0x000fca00078e02ff */
[----:B------:R-:W-:-:S07]  /*209f0*/  VIMNMX R2, R2, R3, !PT ;  /* 0x0000000302027248 */ /* 0x000fce0007fe0100 */
.L_x_6693:
        /* <DEDUP_REMOVED lines=41> */
.L_x_6698:
[----:B------:R-:W-:Y:S05]  /*20c90*/  BSYNC B0 ;  /* 0x0000000000007941 */ /* 0x000fea0003800000 */
.L_x_6697:
[-C--:B------:R-:W-:Y:S01]  /*20ca0*/  IMAD R7, R13, R2.reuse, R7 ;  /* 0x000000020d077224 */ /* 0x080fe200078e0207 */
        /* <DEDUP_REMOVED lines=23> */
.L_x_6919:
[----:B--2---:R-:W-:Y:S02]  /*20e20*/  ISETP.NE.AND P0, PT, R14, RZ, PT ;  /* 0x000000ff0e00720c */ /* 0x004fe40003f05270 */
[----:B------:R-:W-:-:S11]  /*20e30*/  PLOP3.LUT P6, PT, PT, PT, PT, 0x8, 0x0 ;  /* 0x000000000000781c */ /* 0x000fd60003fce170 */
[----:B------:R-:W-:Y:S05]  /*20e40*/  @P0 BRA `(.L_x_6702) ;  /* 0x00000000000c0947 */ /* 0x000fea0003800000 */
[----:B------:R-:W-:-:S03]  /*20e50*/  UMOV UR4, 0xffffffff ;  /* 0xffffffff00047882 */ /* 0x000fc60000000000 */
[----:B------:R-:W-:Y:S05]  /*20e60*/  BRA.DIV UR4, `(.L_x_6703) ;  /* 0x0000009e04b07947 */ /* 0x000fea000b800000 */
[----:B------:R-:W-:-:S13]  /*20e70*/  ELECT P6, URZ, PT ;  /* 0x00000000003f782f */ /* 0x000fda00038c0000 */
.L_x_6702:
        /* <DEDUP_REMOVED lines=9> */
.L_x_6922:
[----:B------:R-:W-:Y:S05]  /*20f10*/  BSYNC B1 ;  /* 0x0000000000017941 */ /* 0x000fea0003800000 */
.L_x_6704:
        /* <DEDUP_REMOVED lines=12> */
.L_x_6923:
[----:B------:R-:W-:Y:S05]  /*20fe0*/  BSYNC B2 ;  /* 0x0000000000027941 */ /* 0x000fea0003800000 */
.L_x_6708:
        /* <DEDUP_REMOVED lines=9> */
.L_x_6711:
[----:B------:R-:W-:Y:S05]  /*21080*/  BSYNC B2 ;  /* 0x0000000000027941 */ /* 0x000fea0003800000 */
.L_x_6710:
        /* <DEDUP_REMOVED lines=13> */
.L_x_6712:
        /* <DEDUP_REMOVED lines=13> */
.L_x_6924:
[----:B------:R-:W-:Y:S05]  /*21230*/  BSYNC B2 ;  /* 0x0000000000027941 */ /* 0x000fea0003800000 */
.L_x_6713:
        /* <DEDUP_REMOVED lines=11> */
.L_x_6716:
[----:B------:R-:W-:Y:S05]  /*212f0*/  BSYNC B2 ;  /* 0x0000000000027941 */ /* 0x000fea0003800000 */
.L_x_6715:
        /* <DEDUP_REMOVED lines=10> */
.L_x_6717:
        /* <DEDUP_REMOVED lines=15> */
.L_x_6718:
        /* <DEDUP_REMOVED lines=15> */
.L_x_6719:
        /* <DEDUP_REMOVED lines=15> */
.L_x_6720:
        /* <DEDUP_REMOVED lines=15> */
.L_x_6721:
        /* <DEDUP_REMOVED lines=15> */
.L_x_6722:
        /* <DEDUP_REMOVED lines=15> */
.L_x_6723:
        /* <DEDUP_REMOVED lines=15> */
.L_x_6724:
        /* <DEDUP_REMOVED lines=10> */
.L_x_6707:
[----:B------:R-:W-:Y:S05]  /*21ad0*/  BSYNC B1 ;  /* 0x0000000000017941 */ /* 0x000fea0003800000 */
.L_x_6706:
[----:B------:R-:W2:Y:S04]  /*21ae0*/  LDL.LU R10, [R1+0x14] ;  /* 0x00001400010a7983 */ /* 0x000ea80000300800 */
[----:B------:R-:W3:Y:S01]  /*21af0*/  LDL.LU R8, [R1+0x20] ;  /* 0x0000200001087983 */ /* 0x000ee20000300800 */
[----:B-1----:R-:W-:Y:S01]  /*21b00*/  VIADD R5, R9, 0xfffffffe ;  /* 0xfffffffe09057836 */ /* 0x002fe20000000000 */
        /* <DEDUP_REMOVED lines=10> */
.L_x_6744:
        /* <DEDUP_REMOVED lines=13> */
.L_x_6925:
[----:B------:R-:W-:Y:S05]  /*21c80*/  BSYNC B2 ;  /* 0x0000000000027941 */ /* 0x000fea0003800000 */
.L_x_6727:
        /* <DEDUP_REMOVED lines=9> */
.L_x_6730:
[----:B------:R-:W-:Y:S05]  /*21d20*/  BSYNC B2 ;  /* 0x0000000000027941 */ /* 0x000fea0003800000 */
.L_x_6729:
        /* <DEDUP_REMOVED lines=12> */
.L_x_6731:
        /* <DEDUP_REMOVED lines=13> */
.L_x_6926:
[----:B------:R-:W-:Y:S05]  /*21ec0*/  BSYNC B2 ;  /* 0x0000000000027941 */ /* 0x000fea0003800000 */
.L_x_6732:
        /* <DEDUP_REMOVED lines=11> */
.L_x_6735:
[----:B------:R-:W-:Y:S05]  /*21f80*/  BSYNC B2 ;  /* 0x0000000000027941 */ /* 0x000fea0003800000 */
.L_x_6734:
        /* <DEDUP_REMOVED lines=10> */
.L_x_6736:
        /* <DEDUP_REMOVED lines=15> */
.L_x_6737:
        /* <DEDUP_REMOVED lines=15> */
.L_x_6738:
        /* <DEDUP_REMOVED lines=15> */
.L_x_6739:
        /* <DEDUP_REMOVED lines=15> */
.L_x_6740:
        /* <DEDUP_REMOVED lines=15> */
.L_x_6741:
        /* <DEDUP_REMOVED lines=15> */
.L_x_6742:
        /* <DEDUP_REMOVED lines=15> */
.L_x_6743:
        /* <DEDUP_REMOVED lines=10> */
.L_x_6726:
[----:B------:R-:W-:Y:S05]  /*22760*/  BSYNC B1 ;  /* 0x0000000000017941 */ /* 0x000fea0003800000 */
.L_x_6725:
        /* <DEDUP_REMOVED lines=12> */
.L_x_6700:
[----:B------:R-:W-:Y:S05]  /*22830*/  BSYNC B0 ;  /* 0x0000000000007941 */ /* 0x000fea0003800000 */
.L_x_6699:
[----:B-12---:R-:W2:Y:S01]  /*22840*/  LDL R8, [R1+0x2c] ;  /* 0x00002c0001087983 */ /* 0x006ea20000100800 */
[----:B------:R-:W1:Y:S01]  /*22850*/  LDC R0, c[0x0][0x448] ;  /* 0x00011200ff007b82 */ /* 0x000e620000000800 */
[----:B------:R-:W-:Y:S07]  /*22860*/  @!P0 WARPSYNC.ALL ;  /* 0x0000000000008948 */ /* 0x000fee0003800000 */
[----:B------:R-:W-:Y:S01]  /*22870*/  @!P0 BAR.SYNC.DEFER_BLOCKING 0xc, 0x180 ;  /* 0x0306000000008b1d */ /* 0x000fe20000010000 */
[----:B-1----:R-:W-:-:S13]  /*22880*/  ISETP.NE.AND P1, PT, R0, 0x1, PT ;  /* 0x000000010000780c */ /* 0x002fda0003f25270 */
[----:B------:R-:W1:Y:S08]  /*22890*/  @P1 LDC R0, c[0x0][0x44c] ;  /* 0x00011300ff001b82 */ /* 0x000e700000000800 */
[----:B------:R-:W3:Y:S01]  /*228a0*/  @P1 LDC R3, c[0x0][0x450] ;  /* 0x00011400ff031b82 */ /* 0x000ee20000000800 */
[----:B--2---:R-:W-:-:S04]  /*228b0*/  VIADD R2, R8, 0x3f ;  /* 0x0000003f08027836 */ /* 0x004fc80000000000 */
[----:B-1----:R-:W-:-:S05]  /*228c0*/  @P1 IMAD.HI.U32 R0, R2, R0, RZ ;  /* 0x0000000002001227 */ /* 0x002fca00078e00ff */
[----:B---3--:R-:W-:-:S05]  /*228d0*/  @P1 SHF.R.U32.HI R2, RZ, R3, R0 ;  /* 0x00000003ff021219 */ /* 0x008fca0000011600 */
[----:B------:R-:W-:Y:S02]  /*228e0*/  IMAD.IADD R0, R20, 0x1, R2 ;  /* 0x0000000114007824 */ /* 0x000fe400078e0202 */
[----:B------:R-:W1:Y:S02]  /*228f0*/  LDC.64 R2, c[0x0][0xad8] ;  /* 0x0002b600ff027b82 */ /* 0x000e640000000a00 */
[----:B-1----:R-:W-:Y:S01]  /*22900*/  ISETP.GE.AND P2, PT, R3, 0x1, PT ;  /* 0x000000010300780c */ /* 0x002fe20003f46270 */
        /* <DEDUP_REMOVED lines=13> */
.L_x_6747:
[----:B------:R-:W-:-:S13]  /*229e0*/  ISETP.NE.AND P0, PT, R3, 0x1, PT ;  /* 0x000000010300780c */ /* 0x000fda0003f05270 */
[----:B------:R-:W1:Y:S02]  /*229f0*/  @P0 LDC.64 R6, c[0x0][0xae0] ;  /* 0x0002b800ff060b82 */ /* 0x000e640000000a00 */
[----:B-1----:R-:W-:-:S05]  /*22a00*/  @P0 IMAD.HI.U32 R6, R2, R6, RZ ;  /* 0x0000000602060227 */ /* 0x002fca00078e00ff */
[----:B------:R-:W-:-:S07]  /*22a10*/  @P0 SHF.R.U32.HI R2, RZ, R7, R6 ;  /* 0x00000007ff020219 */ /* 0x000fce0000011606 */
.L_x_6748:
[----:B------:R-:W-:Y:S05]  /*22a20*/  BSYNC B0 ;  /* 0x0000000000007941 */ /* 0x000fea0003800000 */
.L_x_6746:
[----:B------:R-:W-:-:S05]  /*22a30*/  IMAD R2, R2, R3, R3 ;  /* 0x0000000302027224 */ /* 0x000fca00078e0203 */
[----:B------:R-:W-:-:S07]  /*22a40*/  VIMNMX R5, R5, R2, PT ;  /* 0x0000000205057248 */ /* 0x000fce0003fe0100 */
.L_x_6745:
[----:B------:R-:W2:Y:S01]  /*22a50*/  LDL R7, [R1+0x74] ;  /* 0x0000740001077983 */ /* 0x000ea20000100800 */
[----:B------:R-:W1:Y:S01]  /*22a60*/  @P1 LDC R2, c[0x0][0x44c] ;  /* 0x00011300ff021b82 */ /* 0x000e620000000800 */
[----:B------:R-:W-:Y:S01]  /*22a70*/  IMAD.MOV.U32 R0, RZ, RZ, R8 ;  /* 0x000000ffff007224 */ /* 0x000fe200078e0008 */
[----:B------:R-:W-:Y:S01]  /*22a80*/  ULDC UR4, c[0x0][0xad4] ;  /* 0x0002b50000047ab9 */ /* 0x000fe20000000800 */
[----:B------:R-:W-:-:S05]  /*22a90*/  VIADD R5, R5, 0x3f ;  /* 0x0000003f05057836 */ /* 0x000fca0000000000 */
[----:B------:R-:W3:Y:S01]  /*22aa0*/  @P1 LDC R6, c[0x0][0x450] ;  /* 0x00011400ff061b82 */ /* 0x000ee20000000800 */
[----:B-1----:R-:W-:-:S05]  /*22ab0*/  @P1 IMAD.HI.U32 R2, R8, R2, RZ ;  /* 0x0000000208021227 */ /* 0x002fca00078e00ff */
[----:B---3--:R-:W-:-:S05]  /*22ac0*/  @P1 SHF.R.U32.HI R0, RZ, R6, R2 ;  /* 0x00000006ff001219 */ /* 0x008fca0000011602 */
        /* <DEDUP_REMOVED lines=18> */
.L_x_6751:
[----:B------:R-:W-:-:S13]  /*22bf0*/  ISETP.NE.AND P0, PT, R3, 0x1, PT ;  /* 0x000000010300780c */ /* 0x000fda0003f05270 */
[----:B------:R-:W1:Y:S02]  /*22c00*/  @P0 LDC.64 R6, c[0x0][0xae0] ;  /* 0x0002b800ff060b82 */ /* 0x000e640000000a00 */
[----:B-1----:R-:W-:-:S05]  /*22c10*/  @P0 IMAD.HI.U32 R6, R2, R6, RZ ;  /* 0x0000000602060227 */ /* 0x002fca00078e00ff */
[----:B------:R-:W-:-:S07]  /*22c20*/  @P0 SHF.R.U32.HI R2, RZ, R7, R6 ;  /* 0x00000007ff020219 */ /* 0x000fce0000011606 */
.L_x_6752:
[----:B------:R-:W-:Y:S05]  /*22c30*/  BSYNC B0 ;  /* 0x0000000000007941 */ /* 0x000fea0003800000 */
.L_x_6750:
[----:B------:R-:W-:-:S05]  /*22c40*/  IMAD R2, R2, R3, RZ ;  /* 0x0000000302027224 */ /* 0x000fca00078e02ff */
[----:B------:R-:W-:-:S07]  /*22c50*/  VIMNMX R0, R0, R2, !PT ;  /* 0x0000000200007248 */ /* 0x000fce0007fe0100 */
.L_x_6749:
        /* <DEDUP_REMOVED lines=39> */
.L_x_6754:
[----:B------:R-:W-:Y:S05]  /*22ed0*/  BSYNC B0 ;  /* 0x0000000000007941 */ /* 0x000fea0003800000 */
.L_x_6753:
        /* <DEDUP_REMOVED lines=25> */
[----:B------:R2:W-:Y:S01]  /*23070*/  STL [R1], R0 ;  /* 0x0000000001007387 */ /* 0x0005e20000100800 */
[----:B------:R-:W-:Y:S05]  /*23080*/  BRA `(.L_x_6757) ;  /* 0x0000005800987947 */ /* 0x000fea0003800000 */
.L_x_6756:
        /* <DEDUP_REMOVED lines=20> */
.L_x_6759:
[----:B------:R-:W-:Y:S05]  /*231d0*/  BSYNC B6 ;  /* 0x0000000000067941 */ /* 0x000fea0003800000 */
.L_x_6758:
        /* <DEDUP_REMOVED lines=20> */
.L_x_6762:
        /* <DEDUP_REMOVED lines=15> */
.L_x_6761:
[----:B------:R-:W-:Y:S05]  /*23410*/  BSYNC B6 ;  /* 0x0000000000067941 */ /* 0x000fea0003800000 */
.L_x_6760:
        /* <DEDUP_REMOVED lines=24> */
.L_x_6929:
        /* <DEDUP_REMOVED lines=9> */
.L_x_6932:
        /* <DEDUP_REMOVED lines=24> */
.L_x_6766:
[----:B------:R-:W4:Y:S04]  /*237b0*/  LDL R0, [R1+0x10] ;  /* 0x0000100001007983 */ /* 0x000f280000100800 */
[----:B---3--:R-:W3:Y:S01]  /*237c0*/  LDL R2, [R1+0x1c] ;  /* 0x00001c0001027983 */ /* 0x008ee20000100800 */
[----:B----4-:R-:W-:Y:S01]  /*237d0*/  IMAD R0, R0, 0x8, R18 ;  /* 0x0000000800007824 */ /* 0x010fe200078e0212 */
[----:B---3--:R-:W-:-:S04]  /*237e0*/  SHF.L.U32 R2, R2, 0x1f, RZ ;  /* 0x0000001f02027819 */ /* 0x008fc800000006ff */
[----:B------:R-:W3:Y:S02]  /*237f0*/  SYNCS.PHASECHK.TRANS64.TRYWAIT P0, [R0+URZ+0x38840], R2 ;  /* 0x03884002000075a7 */ /* 0x000ee4000800017f */
[----:B---3--:R-:W-:Y:S05]  /*23800*/  @!P0 BRA `(.L_x_6767) ;  /* 0x0000007800208947 */ /* 0x008fea0003800000 */
.L_x_6933:
        /* <DEDUP_REMOVED lines=11> */
.L_x_6768:
        /* <DEDUP_REMOVED lines=23> */
.L_x_6764:
        /* <DEDUP_REMOVED lines=34> */
.L_x_6770:
[----:B------:R-:W-:Y:S05]  /*23c50*/  BSYNC B6 ;  /* 0x0000000000067941 */ /* 0x000fea0003800000 */
.L_x_6769:
[----:B------:R-:W3:Y:S01]  /*23c60*/  LDL R11, [R1+0x2c] ;  /* 0x00002c00010b7983 */ /* 0x000ee20000100800 */
[----:B--2---:R-:W2:Y:S01]  /*23c70*/  LDC R7, c[0x0][0x448] ;  /* 0x00011200ff077b82 */ /* 0x004ea20000000800 */
[----:B------:R-:W-:Y:S01]  /*23c80*/  ULDC.64 UR4, c[0x0][0x298] ;  /* 0x0000a60000047ab9 */ /* 0x000fe20000000a00 */
[----:B------:R-:W-:Y:S01]  /*23c90*/  ULDC.64 UR6, c[0x0][0x280] ;  /* 0x0000a00000067ab9 */ /* 0x000fe20000000a00 */
[----:B-1----:R-:W4:Y:S04]  /*23ca0*/  LDL R4, [R1+0x58] ;  /* 0x0000580001047983 */ /* 0x002f280000100800 */
[----:B------:R-:W4:Y:S04]  /*23cb0*/  LDL R9, [R1+0x38] ;  /* 0x0000380001097983 */ /* 0x000f280000100800 */
[----:B------:R-:W4:Y:S01]  /*23cc0*/  LDL R8, [R1+0x60] ;  /* 0x0000600001087983 */ /* 0x000f220000100800 */
[----:B------:R-:W1:Y:S01]  /*23cd0*/  S2R R2, SR_TID.X ;  /* 0x0000000000027919 */ /* 0x000e620000002100 */
[----:B------:R-:W0:Y:S02]  /*23ce0*/  S2R R0, SR_TID.X ;  /* 0x0000000000007919 */ /* 0x000e240000002100 */
[----:B------:R-:W4:Y:S01]  /*23cf0*/  LDL R6, [R1+0x40] ;  /* 0x0000400001067983 */ /* 0x000f220000100800 */
[----:B--2---:R-:W-:-:S13]  /*23d00*/  ISETP.NE.AND P0, PT, R7, 0x1, PT ;  /* 0x000000010700780c */ /* 0x004fda0003f05270 */
[----:B------:R-:W2:Y:S01]  /*23d10*/  @P0 LDC R3, c[0x0][0x450] ;  /* 0x00011400ff030b82 */ /* 0x000ea20000000800 */
[----:B-1----:R-:W-:-:S04]  /*23d20*/  LOP3.LUT R2, R2, 0x7f, RZ, 0xc0, !PT ;  /* 0x0000007f02027812 */ /* 0x002fc800078ec0ff */
[----:B------:R-:W-:Y:S01]  /*23d30*/  SHF.R.U32.HI R2, RZ, 0x3, R2 ;  /* 0x00000003ff027819 */ /* 0x000fe20000011602 */
[----:B0-----:R-:W-:-:S05]  /*23d40*/  IMAD.SHL.U32 R0, R0, 0x10, RZ ;  /* 0x0000001000007824 */ /* 0x001fca00078e00ff */
[----:B------:R-:W-:Y:S02]  /*23d50*/  LOP3.LUT R0, R2, 0x70, R0, 0xf8, !PT ;  /* 0x0000007002007812 */ /* 0x000fe400078ef800 */
[----:B------:R-:W0:Y:S03]  /*23d60*/  @P0 LDC R2, c[0x0][0x44c] ;  /* 0x00011300ff020b82 */ /* 0x000e260000000800 */
[----:B---3--:R-:W-:-:S04]  /*23d70*/  IMAD.IADD R5, R0, 0x1, R11 ;  /* 0x0000000100057824 */ /* 0x008fc800078e020b */
[----:B0-----:R-:W-:-:S04]  /*23d80*/  @P0 IMAD.HI.U32 R2, R5, R2, RZ ;  /* 0x0000000205020227 */ /* 0x001fc800078e00ff */
[----:B------:R-:W-:Y:S01]  /*23d90*/  IMAD.MOV.U32 R0, RZ, RZ, R5 ;  /* 0x000000ffff007224 */ /* 0x000fe200078e0005 */
[----:B--2---:R-:W-:Y:S01]  /*23da0*/  @P0 SHF.R.U32.HI R0, RZ, R3, R2 ;  /* 0x00000003ff000219 */ /* 0x004fe20000011602 */
[----:B----4-:R-:W-:-:S04]  /*23db0*/  IMAD R2, R4, UR4, RZ ;  /* 0x0000000404027c24 */ /* 0x010fc8000f8e02ff */
[C---:B------:R-:W-:Y:S02]  /*23dc0*/  IMAD R4, R9.reuse, UR5, R2 ;  /* 0x0000000509047c24 */ /* 0x040fe4000f8e0202 */
        /* <DEDUP_REMOVED lines=76> */
.L_x_6942:
        /* <DEDUP_REMOVED lines=12> */
.L_x_6772:
        /* <DEDUP_REMOVED lines=37> */
.L_x_6774:
[----:B------:R-:W-:Y:S05]  /*245a0*/  BSYNC B6 ;  /* 0x0000000000067941 */ /* 0x000fea0003800000 */
.L_x_6773:
        /* <DEDUP_REMOVED lines=41> */
[----:B------:R-:W-:Y:S01]  /*24840*/  ULDC UR4, c[0x0][0x3b8] ;  /* 0x0000ee0000047ab9 */ /* 0x000fe20000000800 */
[----:B------:R-:W-:Y:S01]  /*24850*/  IMAD.IADD R4, R3, 0x1, R4 ;  /* 0x0000000103047824 */ /* 0x000fe200078e0204 */
[----:B------:R-:W-:-:S04]  /*24860*/  ISETP.GE.AND P3, PT, R10, UR4, PT ;  /* 0x000000040a007c0c */ /* 0x000fc8000bf66270 */
[----:B------:R-:W-:Y:S01]  /*24870*/  LEA.HI.X R4, R2, UR5, R4, 0x1, P0 ;  /* 0x0000000502047c11 */ /* 0x000fe200080f0c04 */
[----:B0-----:R-:W-:Y:S01]  /*24880*/  IMAD.SHL.U32 R6, R6, 0x8, RZ ;  /* 0x0000000806067824 */ /* 0x001fe200078e00ff */
[----:B------:R-:W-:-:S04]  /*24890*/  SEL R5, RZ, 0x1, P3 ;  /* 0x00000001ff057807 */ /* 0x000fc80001800000 */
[----:B------:R-:W-:-:S03]  /*248a0*/  LOP3.LUT R6, R6, 0x38, RZ, 0xc0, !PT ;  /* 0x0000003806067812 */ /* 0x000fc600078ec0ff */
[----:B------:R-:W-:Y:S02]  /*248b0*/  @P3 LOP3.LUT R19, R19, 0x8, RZ, 0xfc, !PT ;  /* 0x0000000813133812 */ /* 0x000fe400078efcff */
[C---:B------:R-:W-:Y:S02]  /*248c0*/  LOP3.LUT R8, R6.reuse, 0x80, RZ, 0xfc, !PT ;  /* 0x0000008006087812 */ /* 0x040fe400078efcff */
[----:B------:R-:W-:Y:S02]  /*248d0*/  LOP3.LUT R6, R6, 0x40, RZ, 0xfc, !PT ;  /* 0x0000004006067812 */ /* 0x000fe400078efcff */
[----:B------:R-:W-:Y:S02]  /*248e0*/  ISETP.GE.AND P2, PT, R8, UR4, PT ;  /* 0x0000000408007c0c */ /* 0x000fe4000bf46270 */
[----:B------:R-:W-:Y:S02]  /*248f0*/  ISETP.GE.AND P1, PT, R6, UR4, PT ;  /* 0x0000000406007c0c */ /* 0x000fe4000bf26270 */
[----:B------:R-:W0:Y:S01]  /*24900*/  S2R R6, SR_TID.X ;  /* 0x0000000000067919 */ /* 0x000e220000002100 */
[----:B------:R-:W-:-:S02]  /*24910*/  LOP3.LUT R19, R19, 0xfffffffd, RZ, 0xc0, !PT ;  /* 0xfffffffd13137812 */ /* 0x000fc400078ec0ff */
[----:B------:R-:W-:Y:S02]  /*24920*/  SEL R3, RZ, 0x4, P2 ;  /* 0x00000004ff037807 */ /* 0x000fe40001000000 */
[----:B------:R-:W-:-:S04]  /*24930*/  SEL R2, RZ, 0x2, P1 ;  /* 0x00000002ff027807 */ /* 0x000fc80000800000 */
        /* <DEDUP_REMOVED lines=38> */
[----:B------:R-:W-:-:S04]  /*24ba0*/  @P1 LOP3.LUT R19, R19, 0x10000, RZ, 0xfc, !PT ;  /* 0x0001000013131812 */ /* 0x000fc800078efcff */
[C---:B------:R-:W-:Y:S02]  /*24bb0*/  LOP3.LUT P1, RZ, R19.reuse, 0x8, RZ, 0xc0, !PT ;  /* 0x0000000813ff7812 */ /* 0x040fe4000782c0ff */
[C---:B------:R-:W-:Y:S02]  /*24bc0*/  LOP3.LUT P4, RZ, R19.reuse, 0x2, RZ, 0xc0, !PT ;  /* 0x0000000213ff7812 */ /* 0x040fe4000788c0ff */
[----:B------:R-:W-:Y:S01]  /*24bd0*/  LOP3.LUT R19, R19, 0xffffbfff, RZ, 0xc0, !PT ;  /* 0xffffbfff13137812 */ /* 0x000fe200078ec0ff */
[----:B------:R-:W0:Y:S02]  /*24be0*/  S2R R12, SR_TID.X ;  /* 0x00000000000c7919 */ /* 0x000e240000002100 */
[----:B0-----:R-:W-:-:S05]  /*24bf0*/  IMAD.SHL.U32 R12, R12, 0x8, RZ ;  /* 0x000000080c0c7824 */ /* 0x001fca00078e00ff */
[----:B------:R-:W-:Y:S01]  /*24c00*/  LOP3.LUT R12, R12, 0x38, RZ, 0xc0, !PT ;  /* 0x000000380c0c7812 */ /* 0x000fe200078ec0ff */
[----:B------:R-:W-:Y:S04]  /*24c10*/  SHFL.IDX PT, R14, R0, 0x1, 0x181f ;  /* 0x00381f00000e7f89 */ /* 0x000fe800000e0000 */
        /* <DEDUP_REMOVED lines=80> */
.L_x_6952:
        /* <DEDUP_REMOVED lines=30> */
.L_x_6777:
[----:B------:R-:W-:Y:S05]  /*25300*/  BSYNC B0 ;  /* 0x0000000000007941 */ /* 0x000fea0003800000 */
.L_x_6776:
[----:B------:R-:W-:Y:S01]  /*25310*/  NOP ;  /* 0x0000000000007918 */ /* 0x000fe20000000000 */
[----:B------:R-:W-:-:S13]  /*25320*/  PLOP3.LUT P0, PT, PT, PT, PT, 0x80, 0x0 ;  /* 0x000000000000781c */ /* 0x000fda0003f0f070 */
.L_x_6778:
        /* <DEDUP_REMOVED lines=18> */
.L_x_6953:
[----:B------:R-:W-:Y:S05]  /*25450*/  BSYNC B0 ;  /* 0x0000000000007941 */ /* 0x000fea0003800000 */
.L_x_6779:
        /* <DEDUP_REMOVED lines=13> */
.L_x_6954:
[----:B------:R-:W-:Y:S05]  /*25530*/  BSYNC B1 ;  /* 0x0000000000017941 */ /* 0x000fea0003800000 */
.L_x_6783:
        /* <DEDUP_REMOVED lines=9> */
.L_x_6786:
[----:B------:R-:W-:Y:S05]  /*255d0*/  BSYNC B1 ;  /* 0x0000000000017941 */ /* 0x000fea0003800000 */
.L_x_6785:
        /* <DEDUP_REMOVED lines=13> */
.L_x_6787:
        /* <DEDUP_REMOVED lines=15> */
.L_x_6788:
        /* <DEDUP_REMOVED lines=15> */
.L_x_6789:
        /* <DEDUP_REMOVED lines=15> */
.L_x_6790:
        /* <DEDUP_REMOVED lines=15> */
.L_x_6791:
        /* <DEDUP_REMOVED lines=15> */
.L_x_6792:
        /* <DEDUP_REMOVED lines=15> */
.L_x_6793:
        /* <DEDUP_REMOVED lines=15> */
.L_x_6794:
        /* <DEDUP_REMOVED lines=10> */
.L_x_6782:
[----:B------:R-:W-:Y:S05]  /*25de0*/  BSYNC B0 ;  /* 0x0000000000007941 */ /* 0x000fea0003800000 */
.L_x_6781:
        /* <DEDUP_REMOVED lines=61> */
.L_x_6801:
        /* <DEDUP_REMOVED lines=8> */
.L_x_6955:
[----:B------:R-:W-:Y:S05]  /*26240*/  BSYNC B3 ;  /* 0x0000000000037941 */ /* 0x000fea0003800000 */
.L_x_6802:
        /* <DEDUP_REMOVED lines=9> */
.L_x_6805:
[----:B------:R-:W-:Y:S05]  /*262e0*/  BSYNC B3 ;  /* 0x0000000000037941 */ /* 0x000fea0003800000 */
.L_x_6804:
        /* <DEDUP_REMOVED lines=13> */
.L_x_6806:
        /* <DEDUP_REMOVED lines=13> */
.L_x_6956:
[----:B------:R-:W-:Y:S05]  /*26490*/  BSYNC B3 ;  /* 0x0000000000037941 */ /* 0x000fea0003800000 */
.L_x_6807:
        /* <DEDUP_REMOVED lines=11> */
.L_x_6810:
[----:B------:R-:W-:Y:S05]  /*26550*/  BSYNC B3 ;  /* 0x0000000000037941 */ /* 0x000fea0003800000 */
.L_x_6809:
        /* <DEDUP_REMOVED lines=10> */
.L_x_6811:
        /* <DEDUP_REMOVED lines=15> */
.L_x_6812:
        /* <DEDUP_REMOVED lines=15> */
.L_x_6813:
        /* <DEDUP_REMOVED lines=15> */
.L_x_6814:
        /* <DEDUP_REMOVED lines=15> */
.L_x_6815:
        /* <DEDUP_REMOVED lines=15> */
.L_x_6816:
        /* <DEDUP_REMOVED lines=15> */
.L_x_6817:
        /* <DEDUP_REMOVED lines=15> */
.L_x_6818:
        /* <DEDUP_REMOVED lines=10> */
.L_x_6800:
[----:B------:R-:W-:Y:S05]  /*26d30*/  BSYNC B1 ;  /* 0x0000000000017941 */ /* 0x000fea0003800000 */
.L_x_6799:
[----:B------:R-:W2:Y:S02]  /*26d40*/  LDL.LU R5, [R1+0x4c] ;  /* 0x00004c0001057983 */ /* 0x000ea40000300800 */
[----:B--2---:R-:W-:-:S07]  /*26d50*/  VIADD R0, R5, 0xfffffffd ;  /* 0xfffffffd05007836 */ /* 0x004fce0000000000 */
.L_x_6798:
[----:B------:R-:W-:Y:S05]  /*26d60*/  BSYNC B2 ;  /* 0x0000000000027941 */ /* 0x000fea0003800000 */
.L_x_6797:
[----:B------:R-:W-:-:S05]  /*26d70*/  VIADD R8, R8, 0xfffffffe ;  /* 0xfffffffe08087836 */ /* 0x000fca0000000000 */
[----:B------:R-:W-:-:S13]  /*26d80*/  ISETP.NE.AND P0, PT, R8, R4, PT ;  /* 0x000000040800720c */ /* 0x000fda0003f05270 */
[----:B------:R-:W-:Y:S05]  /*26d90*/  @!P0 BRA `(.L_x_6796) ;  /* 0x0000001800e08947 */ /* 0x000fea0003800000 */
.L_x_6859:
        /* <DEDUP_REMOVED lines=35> */
.L_x_6821:
        /* <DEDUP_REMOVED lines=8> */
.L_x_6957:
[----:B------:R-:W-:Y:S05]  /*27050*/  BSYNC B2 ;  /* 0x0000000000027941 */ /* 0x000fea0003800000 */
.L_x_6822:
        /* <DEDUP_REMOVED lines=9> */
.L_x_6825:
[----:B------:R-:W-:Y:S05]  /*270f0*/  BSYNC B2 ;  /* 0x0000000000027941 */ /* 0x000fea0003800000 */
.L_x_6824:
        /* <DEDUP_REMOVED lines=12> */
.L_x_6826:
        /* <DEDUP_REMOVED lines=13> */
.L_x_6958:
[----:B------:R-:W-:Y:S05]  /*27290*/  BSYNC B2 ;  /* 0x0000000000027941 */ /* 0x000fea0003800000 */
.L_x_6827:
        /* <DEDUP_REMOVED lines=11> */
.L_x_6830:
[----:B------:R-:W-:Y:S05]  /*27350*/  BSYNC B2 ;  /* 0x0000000000027941 */ /* 0x000fea0003800000 */
.L_x_6829:
[----:B------:R-:W-:Y:S01]  /*27360*/  R2UR UR10, R10 ;  /* 0x000000000a0a72ca */ /* 0x000fe200000e0000 */
[----:B01----:R-:W-:Y:S01]  /*27370*/  IMAD R2, R7, 0x10000, R18 ;  /* 0x0001000007027824 */ /* 0x003fe200078e0212 */
[----:B------:R-:W-:Y:S01]  /*27380*/  R2UR UR6, R8 ;  /* 0x00000000080672ca */ /* 0x000fe200000e0000 */
[----:B------:R-:W-:Y:S01]  /*27390*/  UIADD3 UR4, UP0, UR40, 0x470, URZ ;  /* 0x0000047028047890 */ /* 0x000fe2000ff1e03f */
[----:B------:R-:W-:Y:S01]  /*273a0*/  R2UR UR7, R9 ;  /* 0x00000000090772ca */ /* 0x000fe200000e0000 */
[----:B------:R-:W-:Y:S01]  /*273b0*/  VIADD R3, R3, 0x38850 ;  /* 0x0003885003037836 */ /* 0x000fe20000000000 */
[----:B------:R-:W-:Y:S01]  /*273c0*/  PLOP3.LUT P0, PT, PT, PT, PT, 0x80, 0x0 ;  /* 0x000000000000781c */ /* 0x000fe20003f0f070 */
[----:B------:R-:W-:Y:S01]  /*273d0*/  VIADD R5, R2, 0x400 ;  /* 0x0000040002057836 */ /* 0x000fe20000000000 */
[----:B------:R-:W-:-:S12]  /*273e0*/  UIADD3.X UR5, URZ, UR41, URZ, UP0, !UPT ;  /* 0x000000293f057290 */ /* 0x000fd800087fe43f */
.L_x_6831:
        /* <DEDUP_REMOVED lines=15> */
.L_x_6832:
        /* <DEDUP_REMOVED lines=15> */
.L_x_6833:
        /* <DEDUP_REMOVED lines=15> */
.L_x_6834:
        /* <DEDUP_REMOVED lines=15> */
.L_x_6835:
        /* <DEDUP_REMOVED lines=15> */
.L_x_6836:
        /* <DEDUP_REMOVED lines=15> */
.L_x_6837:
        /* <DEDUP_REMOVED lines=15> */
.L_x_6838:
        /* <DEDUP_REMOVED lines=10> */
.L_x_6820:
[----:B------:R-:W-:Y:S05]  /*27b20*/  BSYNC B1 ;  /* 0x0000000000017941 */ /* 0x000fea0003800000 */
.L_x_6819:
        /* <DEDUP_REMOVED lines=35> */
.L_x_6841:
        /* <DEDUP_REMOVED lines=8> */
.L_x_6959:
[----:B------:R-:W-:Y:S05]  /*27de0*/  BSYNC B2 ;  /* 0x0000000000027941 */ /* 0x000fea0003800000 */
.L_x_6842:
        /* <DEDUP_REMOVED lines=9> */
.L_x_6845:
[----:B------:R-:W-:Y:S05]  /*27e80*/  BSYNC B2 ;  /* 0x0000000000027941 */ /* 0x000fea0003800000 */
.L_x_6844:
        /* <DEDUP_REMOVED lines=13> */
.L_x_6846:
        /* <DEDUP_REMOVED lines=13> */
.L_x_6960:
[----:B------:R-:W-:Y:S05]  /*28030*/  BSYNC B2 ;  /* 0x0000000000027941 */ /* 0x000fea0003800000 */
.L_x_6847:
        /* <DEDUP_REMOVED lines=11> */
.L_x_6850:
[----:B------:R-:W-:Y:S05]  /*280f0*/  BSYNC B2 ;  /* 0x0000000000027941 */ /* 0x000fea0003800000 */
.L_x_6849:
        /* <DEDUP_REMOVED lines=10> */
.L_x_6851:
        /* <DEDUP_REMOVED lines=15> */
.L_x_6852:
        /* <DEDUP_REMOVED lines=15> */
.L_x_6853:
        /* <DEDUP_REMOVED lines=15> */
.L_x_6854:
        /* <DEDUP_REMOVED lines=15> */
.L_x_6855:
        /* <DEDUP_REMOVED lines=15> */
.L_x_6856:
        /* <DEDUP_REMOVED lines=15> */
.L_x_6857:
        /* <DEDUP_REMOVED lines=15> */
.L_x_6858:
        /* <DEDUP_REMOVED lines=10> */
.L_x_6840:
[----:B------:R-:W-:Y:S05]  /*288d0*/  BSYNC B1 ;  /* 0x0000000000017941 */ /* 0x000fea0003800000 */
.L_x_6839:
[----:B------:R-:W2:Y:S01]  /*288e0*/  LDL R5, [R1+0x28] ;  /* 0x0000280001057983 */ /* 0x000ea20000100800 */
[----:B------:R-:W-:Y:S01]  /*288f0*/  VIADD R0, R0, 0xfffffffe ;  /* 0xfffffffe00007836 */ /* 0x000fe20000000000 */
[----:B--2---:R-:W-:-:S13]  /*28900*/  ISETP.GT.AND P0, PT, R6, R5, PT ;  /* 0x000000050600720c */ /* 0x004fda0003f04270 */
[----:B------:R-:W-:Y:S05]  /*28910*/  @P0 BRA `(.L_x_6859) ;  /* 0xffffffe400200947 */ /* 0x000fea000383ffff */
.L_x_6796:
[----:B------:R-:W-:Y:S05]  /*28920*/  BSYNC B0 ;  /* 0x0000000000007941 */ /* 0x000fea0003800000 */
.L_x_6795:
        /* <DEDUP_REMOVED lines=25> */
.L_x_6861:
[----:B------:R-:W-:Y:S05]  /*28ac0*/  BSYNC B0 ;  /* 0x0000000000007941 */ /* 0x000fea0003800000 */
.L_x_6860:
[----:B------:R-:W-:-:S05]  /*28ad0*/  SEL R0, R0, RZ, P0 ;  /* 0x000000ff00007207 */ /* 0x000fca0000000000 */
[----:B------:R3:W-:Y:S02]  /*28ae0*/  STL [R1+0x10], R0 ;  /* 0x0000100001007387 */ /* 0x0007e40000100800 */
.L_x_6757:
[----:B------:R-:W-:Y:S05]  /*28af0*/  BSYNC B7 ;  /* 0x0000000000077941 */ /* 0x000fea0003800000 */
.L_x_6755:
[----:B------:R-:W-:-:S13]  /*28b00*/  LOP3.LUT P0, RZ, R19, 0x40, RZ, 0xc0, !PT ;  /* 0x0000004013ff7812 */ /* 0x000fda000780c0ff */
[----:B------:R-:W-:Y:S05]  /*28b10*/  @!P0 BRA `(.L_x_6862) ;  /* 0x00000000002c8947 */ /* 0x000fea0003800000 */
[----:B------:R-:W-:Y:S05]  /*28b20*/  WARPSYNC.ALL ;  /* 0x0000000000007948 */ /* 0x000fea0003800000 */
[----:B------:R-:W4:Y:S08]  /*28b30*/  S2UR UR5, SR_CgaCtaId ;  /* 0x00000000000579c3 */ /* 0x000f300000008800 */
[----:B------:R-:W-:Y:S06]  /*28b40*/  BAR.SYNC.DEFER_BLOCKING 0x5, 0x180 ;  /* 0x0146000000007b1d */ /* 0x000fec0000010000 */
[----:B------:R-:W-:-:S02]  /*28b50*/  UMOV UR4, 0x400 ;  /* 0x0000040000047882 */ /* 0x000fc40000000000 */
[----:B----4-:R-:W-:-:S06]  /*28b60*/  ULEA UR4, UR5, UR4, 0x18 ;  /* 0x0000000405047291 */ /* 0x010fcc000f8ec03f */
[----:B------:R-:W-:-:S05]  /*28b70*/  IMAD.U32 R18, RZ, RZ, UR4 ;  /* 0x00000004ff127e24 */ /* 0x000fca000f8e00ff */
[----:B-1----:R-:W1:Y:S04]  /*28b80*/  LDS.128 R4, [R18+0x388d0] ;  /* 0x0388d00012047984 */ /* 0x002e680000000c00 */
[----:B-1----:R1:W-:Y:S04]  /*28b90*/  STL.64 [R1], R4 ;  /* 0x0000000401007387 */ /* 0x0023e80000100a00 */
[----:B------:R1:W-:Y:S01]  /*28ba0*/  STL.64 [R1+0x8], R6 ;  /* 0x0000080601007387 */ /* 0x0003e20000100a00 */
[----:B------:R-:W-:Y:S06]  /*28bb0*/  BAR.ARV 0x4, 0x180 ;  /* 0x0106000000007b1d */ /* 0x000fec0000002000 */
[----:B------:R-:W-:Y:S05]  /*28bc0*/  BRA `(.L_x_6863) ;  /* 0x0000001000347947 */ /* 0x000fea0003800000 */
.L_x_6862:
[----:B------:R-:W4:Y:S01]  /*28bd0*/  S2R R16, SR_TID.X ;  /* 0x0000000000107919 */ /* 0x000f220000002100 */
[----:B------:R-:W-:Y:S01]  /*28be0*/  UMOV UR4, 0xffffffff ;  /* 0xffffffff00047882 */ /* 0x000fe20000000000 */
[----:B----4-:R-:W-:-:S04]  /*28bf0*/  LOP3.LUT R16, R16, 0x1f, RZ, 0xc0, !PT ;  /* 0x0000001f10107812 */ /* 0x010fc800078ec0ff */
[----:B------:R-:W-:Y:S01]  /*28c00*/  ISETP.NE.AND P0, PT, R16, 0x1f, PT ;  /* 0x0000001f1000780c */ /* 0x000fe20003f05270 */
[----:B------:R-:W-:-:S12]  /*28c10*/  BRA.DIV UR4, `(.L_x_6864) ;  /* 0x0000003604f47947 */ /* 0x000fd8000b800000 */
[----:B--2---:R-:W0:Y:S01]  /*28c20*/  LDL.LU R2, [R1] ;  /* 0x0000000001027983 */ /* 0x004e220000300800 */
[----:B------:R-:W-:-:S03]  /*28c30*/  ULDC UR4, c[0x0][0xd3c] ;  /* 0x00034f0000047ab9 */ /* 0x000fc60000000800 */
[----:B-1----:R-:W3:Y:S01]  /*28c40*/  LDL R3, [R1+0xc] ;  /* 0x00000c0001037983 */ /* 0x002ee20000100800 */
[----:B0-----:R-:W-:Y:S02]  /*28c50*/  IMAD.MOV.U32 R10, RZ, RZ, R2 ;  /* 0x000000ffff0a7224 */ /* 0x001fe400078e0002 */
[----:B---3--:R-:W-:-:S05]  /*28c60*/  IMAD.IADD R0, R3, 0x1, R16 ;  /* 0x0000000103007824 */ /* 0x008fca00078e0210 */
        /* <DEDUP_REMOVED lines=36> */
.L_x_6970:
[----:B------:R-:W-:Y:S02]  /*28eb0*/  ULDC UR4, c[0x0][0xd38] ;  /* 0x00034e0000047ab9 */ /* 0x000fe40000000800 */
[----:B------:R-:W-:-:S04]  /*28ec0*/  IMAD.U32 R2, RZ, RZ, UR4 ;  /* 0x00000004ff027e24 */ /* 0x000fc8000f8e00ff */
[----:B-1----:R-:W-:-:S04]  /*28ed0*/  IMAD R9, R9, R2, RZ ;  /* 0x0000000209097224 */ /* 0x002fc800078e02ff */
[----:B------:R-:W-:-:S05]  /*28ee0*/  IMAD.IADD R4, R4, 0x1, R9 ;  /* 0x0000000104047824 */ /* 0x000fca00078e0209 */
[----:B------:R-:W-:-:S13]  /*28ef0*/  ISETP.GT.AND P6, PT, R4, R5, PT ;  /* 0x000000050400720c */ /* 0x000fda0003fc4270 */
[----:B------:R-:W-:Y:S05]  /*28f00*/  @P6 BRA `(.L_x_6865) ;  /* 0x0000000000ac6947 */ /* 0x000fea0003800000 */
.L_x_6868:
        /* <DEDUP_REMOVED lines=37> */
.L_x_6978:
[----:B------:R-:W-:Y:S02]  /*29160*/  ULDC UR4, c[0x0][0xd38] ;  /* 0x00034e0000047ab9 */ /* 0x000fe40000000800 */
[----:B------:R-:W-:-:S04]  /*29170*/  IMAD.U32 R2, RZ, RZ, UR4 ;  /* 0x00000004ff027e24 */ /* 0x000fc8000f8e00ff */
[----:B-1----:R-:W-:-:S04]  /*29180*/  IMAD R9, R9, R2, RZ ;  /* 0x0000000209097224 */ /* 0x002fc800078e02ff */
[----:B------:R-:W-:-:S05]  /*29190*/  IMAD.IADD R4, R9, 0x1, R4 ;  /* 0x0000000109047824 */ /* 0x000fca00078e0204 */
[----:B------:R-:W-:-:S13]  /*291a0*/  ISETP.GT.AND P6, PT, R4, R5, PT ;  /* 0x000000050400720c */ /* 0x000fda0003fc4270 */
[----:B------:R-:W-:Y:S05]  /*291b0*/  @!P6 BRA `(.L_x_6868) ;  /* 0xfffffffc0054e947 */ /* 0x000fea000383ffff */
.L_x_6865:
        /* <DEDUP_REMOVED lines=12> */
.L_x_6983:
[----:B------:R-:W-:-:S13]  /*29280*/  ISETP.NE.AND P0, PT, R3, RZ, PT ;  /* 0x000000ff0300720c */ /* 0x000fda0003f05270 */
[----:B------:R-:W-:Y:S05]  /*29290*/  @!P0 BRA `(.L_x_6870) ;  /* 0x0000000000148947 */ /* 0x000fea0003800000 */
[----:B------:R-:W-:Y:S01]  /*292a0*/  UMOV UR4, 0xffffffff ;  /* 0xffffffff00047882 */ /* 0x000fe20000000000 */
[----:B-1----:R-:W-:Y:S02]  /*292b0*/  VIADD R4, R4, 0xffffffff ;  /* 0xffffffff04047836 */ /* 0x002fe40000000000 */
[----:B------:R-:W-:Y:S05]  /*292c0*/  BRA.DIV UR4, `(.L_x_6871) ;  /* 0x0000003a04e87947 */ /* 0x000fea000b800000 */
[----:B------:R1:W3:Y:S02]  /*292d0*/  SHFL.IDX PT, R4, R7, R4, 0x1f ;  /* 0x00001f0407047589 */ /* 0x0002e400000e0000 */
.L_x_6986:
[----:B---3--:R-:W-:-:S07]  /*292e0*/  IMAD.MOV.U32 R8, RZ, RZ, R4 ;  /* 0x000000ffff087224 */ /* 0x008fce00078e0004 */
.L_x_6870:
[----:B------:R-:W-:Y:S01]  /*292f0*/  IMAD R3, R8, R2, R9 ;  /* 0x0000000208037224 */ /* 0x000fe200078e0209 */
[----:B------:R-:W-:-:S03]  /*29300*/  ISETP.NE.AND P0, PT, R6, 0x1, PT ;  /* 0x000000010600780c */ /* 0x000fc60003f05270 */
[----:B01----:R-:W-:Y:S01]  /*29310*/  IMAD.IADD R7, R5, 0x1, -R3 ;  /* 0x0000000105077824 */ /* 0x003fe200078e0a03 */
[----:B------:R0:W-:Y:S09]  /*29320*/  STL [R1], R3 ;  /* 0x0000000301007387 */ /* 0x0001f20000100800 */
[----:B------:R-:W-:Y:S05]  /*29330*/  @!P0 BRA `(.L_x_6872) ;  /* 0x0000000000e48947 */ /* 0x000fea0003800000 */
[----:B------:R-:W-:-:S04]  /*29340*/  IABS R4, R0 ;  /* 0x0000000000047213 */ /* 0x000fc80000000000 */
        /* <DEDUP_REMOVED lines=56> */
.L_x_6872:
[----:B0-----:R-:W3:Y:S01]  /*296d0*/  LDL R3, [R1+0xc] ;  /* 0x00000c0001037983 */ /* 0x001ee20000100800 */
[----:B------:R-:W3:Y:S02]  /*296e0*/  LDC.64 R4, c[0x0][0xd90] ;  /* 0x00036400ff047b82 */ /* 0x000ee40000000a00 */
        /* <DEDUP_REMOVED lines=61> */
.L_x_6873:
[----:B------:R-:W-:-:S05]  /*29ac0*/  LOP3.LUT R7, RZ, R7, RZ, 0x33, !PT ;  /* 0x00000007ff077212 */ /* 0x000fca00078e33ff */
[----:B------:R-:W-:-:S05]  /*29ad0*/  IMAD.IADD R0, R0, 0x1, R7 ;  /* 0x0000000100007824 */ /* 0x000fca00078e0207 */
[----:B------:R3:W-:Y:S01]  /*29ae0*/  STL [R1+0x4], R0 ;  /* 0x0000040001007387 */ /* 0x0007e20000100800 */
[----:B------:R-:W-:Y:S05]  /*29af0*/  BRA `(.L_x_6874) ;  /* 0x0000000000287947 */ /* 0x000fea0003800000 */
.L_x_6866:
        /* <DEDUP_REMOVED lines=10> */
.L_x_6874:
[----:B-1--4-:R-:W4:Y:S04]  /*29ba0*/  LDL R2, [R1+0xc] ;  /* 0x00000c0001027983 */ /* 0x012f280000100800 */
[----:B0-----:R-:W5:Y:S04]  /*29bb0*/  LDL R3, [R1+0x8] ;  /* 0x0000080001037983 */ /* 0x001f680000100800 */
[----:B------:R-:W2:Y:S04]  /*29bc0*/  LDL R5, [R1+0x4] ;  /* 0x0000040001057983 */ /* 0x000ea80000100800 */
[----:B------:R-:W2:Y:S01]  /*29bd0*/  LDL R4, [R1] ;  /* 0x0000000001047983 */ /* 0x000ea20000100800 */
[----:B---3--:R-:W0:Y:S01]  /*29be0*/  S2R R0, SR_TID.X ;  /* 0x0000000000007919 */ /* 0x008e220000002100 */
[----:B------:R-:W-:Y:S05]  /*29bf0*/  WARPSYNC.ALL ;  /* 0x0000000000007948 */ /* 0x000fea0003800000 */
[----:B0-----:R-:W-:Y:S01]  /*29c00*/  LOP3.LUT R0, R0, 0x1f, RZ, 0xc0, !PT ;  /* 0x0000001f00007812 */ /* 0x001fe200078ec0ff */
[----:B------:R-:W-:Y:S03]  /*29c10*/  BAR.SYNC.DEFER_BLOCKING 0x4, 0x180 ;  /* 0x0106000000007b1d */ /* 0x000fe60000010000 */
[----:B------:R-:W-:-:S13]  /*29c20*/  ISETP.NE.AND P0, PT, R0, RZ, PT ;  /* 0x000000ff0000720c */ /* 0x000fda0003f05270 */
[----:B------:R-:W0:Y:S01]  /*29c30*/  @!P0 S2R R0, SR_CgaCtaId ;  /* 0x0000000000008919 */ /* 0x000e220000008800 */
[----:B----4-:R-:W-:Y:S01]  /*29c40*/  IMAD.MOV.U32 R7, RZ, RZ, R2 ;  /* 0x000000ffff077224 */ /* 0x010fe200078e0002 */
[----:B------:R-:W-:Y:S01]  /*29c50*/  @!P0 MOV R2, 0x400 ;  /* 0x0000040000028802 */ /* 0x000fe20000000f00 */
[----:B-----5:R-:W-:-:S03]  /*29c60*/  IMAD.MOV.U32 R6, RZ, RZ, R3 ;  /* 0x000000ffff067224 */ /* 0x020fc600078e0003 */
[----:B0-----:R-:W-:-:S05]  /*29c70*/  @!P0 LEA R18, R0, R2, 0x18 ;  /* 0x0000000200128211 */ /* 0x001fca00078ec0ff */
[----:B--2---:R0:W-:Y:S01]  /*29c80*/  @!P0 STS.128 [R18+0x388d0], R4 ;  /* 0x0388d00412008388 */ /* 0x0041e20000000c00 */
[----:B------:R-:W-:Y:S06]  /*29c90*/  BAR.ARV 0x5, 0x180 ;  /* 0x0146000000007b1d */ /* 0x000fec0000002000 */
.L_x_6863:
[----:B--23--:R-:W2:Y:S01]  /*29ca0*/  LDL R0, [R1+0xc] ;  /* 0x00000c0001007983 */ /* 0x00cea20000100800 */
[----:B------:R-:W-:Y:S02]  /*29cb0*/  ULDC UR4, c[0x0][0xd3c] ;  /* 0x00034f0000047ab9 */ /* 0x000fe40000000800 */
[----:B--2---:R-:W-:-:S13]  /*29cc0*/  ISETP.GE.AND P0, PT, R0, UR4, PT ;  /* 0x0000000400007c0c */ /* 0x004fda000bf06270 */
[----:B------:R-:W-:Y:S05]  /*29cd0*/  @!P0 BRA `(.L_x_6875) ;  /* 0xffffff6000e88947 */ /* 0x000fea000383ffff */
[----:B------:R-:W-:Y:S05]  /*29ce0*/  BSYNC B8 ;  /* 0x0000000000087941 */ /* 0x000fea0003800000 */
.L_x_6685:
[----:B----4-:R-:W2:Y:S01]  /*29cf0*/  LDL.LU R0, [R1+0x6c] ;  /* 0x00006c0001007983 */ /* 0x010ea20000300800 */
        /* <DEDUP_REMOVED lines=11> */
.L_x_6987:
[----:B------:R-:W-:Y:S05]  /*29db0*/  BSYNC B0 ;  /* 0x0000000000007941 */ /* 0x000fea0003800000 */
.L_x_6876:
[----:B------:R-:W-:-:S03]  /*29dc0*/  UMOV UR4, 0xffffffff ;  /* 0xffffffff00047882 */ /* 0x000fc60000000000 */
[----:B------:R-:W-:Y:S05]  /*29dd0*/  BRA.DIV UR4, `(.L_x_6878) ;  /* 0x0000003204647947 */ /* 0x000fea000b800000 */
[----:B------:R-:W1:Y:S02]  /*29de0*/  S2R R2, SR_TID.X ;  /* 0x0000000000027919 */ /* 0x000e640000002100 */
[----:B-1----:R-:W-:-:S04]  /*29df0*/  SHF.R.U32.HI R2, RZ, 0x5, R2 ;  /* 0x00000005ff027819 */ /* 0x002fc80000011602 */
[----:B------:R-:W-:-:S05]  /*29e00*/  LOP3.LUT R2, R2, 0x3, RZ, 0xc0, !PT ;  /* 0x0000000302027812 */ /* 0x000fca00078ec0ff */
[----:B------:R1:W2:Y:S02]  /*29e10*/  SHFL.IDX PT, R14, R2, RZ, 0x1f ;  /* 0x00001fff020e7589 */ /* 0x0002a400000e0000 */
.L_x_6990:
[----:B--2---:R-:W-:-:S13]  /*29e20*/  ISETP.NE.AND P0, PT, R14, RZ, PT ;  /* 0x000000ff0e00720c */ /* 0x004fda0003f05270 */
[----:B------:R-:W-:Y:S05]  /*29e30*/  @P0 BRA `(.L_x_6465) ;  /* 0x0000000000940947 */ /* 0x000fea0003800000 */
[----:B------:R-:W-:-:S03]  /*29e40*/  UMOV UR4, 0xffffffff ;  /* 0xffffffff00047882 */ /* 0x000fc60000000000 */
[----:B------:R-:W-:Y:S05]  /*29e50*/  BRA.DIV UR4, `(.L_x_6879) ;  /* 0x0000003204787947 */ /* 0x000fea000b800000 */
[----:B------:R-:W-:-:S13]  /*29e60*/  ELECT P6, URZ, PT ;  /* 0x00000000003f782f */ /* 0x000fda00038c0000 */
.L_x_6993:
[----:B------:R-:W-:Y:S05]  /*29e70*/  @!P6 BRA `(.L_x_6465) ;  /* 0x000000000084e947 */ /* 0x000fea0003800000 */
[----:B------:R-:W-:-:S06]  /*29e80*/  ULOP3.LUT UR4, UR36, 0x2, URZ, 0xfc, !UPT ;  /* 0x0000000224047892 */ /* 0x000fcc000f8efc3f */
[----:B-1----:R-:W-:-:S05]  /*29e90*/  IMAD.U32 R2, RZ, RZ, UR4 ;  /* 0x00000004ff027e24 */ /* 0x002fca000f8e00ff */
[----:B------:R-:W-:-:S13]  /*29ea0*/  ISETP.NE.AND P2, PT, R2, 0x3, PT ;  /* 0x000000030200780c */ /* 0x000fda0003f45270 */
[----:B------:R-:W-:Y:S05]  /*29eb0*/  @!P2 BRA `(.L_x_6880) ;  /* 0x000000000004a947 */ /* 0x000fea0003800000 */
[----:B------:R-:W-:Y:S01]  /*29ec0*/  BPT.TRAP 0x1 ;  /* 0x000000040000795c */ /* 0x000fe20000300000 */
.L_x_6880:
        /* <DEDUP_REMOVED lines=14> */
.L_x_6994:
[----:B------:R-:W1:Y:S02]  /*29fb0*/  SYNCS.PHASECHK.TRANS64.TRYWAIT P0, [R7+URZ], R2 ;  /* 0x00000002070075a7 */ /* 0x000e64000800017f */
[----:B-1----:R-:W-:Y:S05]  /*29fc0*/  @!P0 BRA `(.L_x_6882) ;  /* 0x0000003000508947 */ /* 0x002fea0003800000 */
.L_x_6995:
[----:B------:R-:W-:Y:S05]  /*29fd0*/  @!P2 BRA `(.L_x_6883) ;  /* 0x000000000004a947 */ /* 0x000fea0003800000 */
[----:B------:R-:W-:Y:S01]  /*29fe0*/  BPT.TRAP 0x1 ;  /* 0x000000040000795c */ /* 0x000fe20000300000 */
.L_x_6883:
[----:B------:R-:W2:Y:S01]  /*29ff0*/  LDL.LU R4, [R1+0x10] ;  /* 0x0000100001047983 */ /* 0x000ea20000300800 */
[----:B------:R-:W-:-:S04]  /*2a000*/  VIADD R0, R0, 0x38860 ;  /* 0x0003886000007836 */ /* 0x000fc80000000000 */
[----:B--2---:R-:W-:-:S04]  /*2a010*/  IMAD R4, R4, 0x8, R0 ;  /* 0x0000000804047824 */ /* 0x004fc800078e0200 */
[----:B------:R-:W2:Y:S02]  /*2a020*/  SYNCS.PHASECHK.TRANS64.TRYWAIT P0, [R4+URZ], R5 ;  /* 0x00000005040075a7 */ /* 0x000ea4000800017f */
[----:B--2---:R-:W-:Y:S05]  /*2a030*/  @!P0 BRA `(.L_x_6884) ;  /* 0x0000003000488947 */ /* 0x004fea0003800000 */
.L_x_6996:
[----:B------:R-:W-:-:S07]  /*2a040*/  IMAD R3, R3, 0x8, R0 ;  /* 0x0000000803037824 */ /* 0x000fce00078e0200 */
.L_x_6885:
[----:B----4-:R4:W0:Y:S02]  /*2a050*/  SYNCS.PHASECHK.TRANS64.TRYWAIT P0, [R3+URZ], R2 ;  /* 0x00000002030075a7 */ /* 0x010824000800017f */
[----:B0-----:R-:W-:Y:S05]  /*2a060*/  @!P0 NANOSLEEP.SYNCS 0x989680 ;  /* 0x009896800000895d */ /* 0x001fea0003900000 */
[----:B------:R-:W0:Y:S02]  /*2a070*/  @!P0 SYNCS.PHASECHK.TRANS64 P0, [R3+URZ], R2 ;  /* 0x00000002030085a7 */ /* 0x000e24000800007f */
[----:B0-----:R-:W-:Y:S05]  /*2a080*/  @!P0 BRA `(.L_x_6885) ;  /* 0xfffffffc00f08947 */ /* 0x001fea000383ffff */
.L_x_6465:
[----:B------:R-:W-:Y:S05]  /*2a090*/  BSYNC B9 ;  /* 0x0000000000097941 */ /* 0x000fea0003800000 */
.L_x_6462:
[----:B------:R-:W-:Y:S05]  /*2a0a0*/  EXIT ;  /* 0x000000000000794d */ /* 0x000fea0003800000 */
.L_x_6491:
[----:B0-----:R0:W1:Y:S02]  /*2a0b0*/  SYNCS.PHASECHK.TRANS64.TRYWAIT P5, [R75+URZ+0x38890], R76 ;  /* 0x0388904c4b0075a7 */ /* 0x00106400080a017f */
[----:B-1----:R-:W-:Y:S05]  /*2a0c0*/  @!P5 NANOSLEEP.SYNCS 0x989680 ;  /* 0x009896800000d95d */ /* 0x002fea0003900000 */
[----:B------:R-:W1:Y:S02]  /*2a0d0*/  @!P5 SYNCS.PHASECHK.TRANS64 P5, [R75+URZ+0x38890], R76 ;  /* 0x0388904c4b00d5a7 */ /* 0x000e6400080a007f */
[----:B-1----:R-:W-:Y:S05]  /*2a0e0*/  @!P5 BRA `(.L_x_6491) ;  /* 0xfffffffc00f0d947 */ /* 0x002fea000383ffff */
[----:B------:R-:W-:Y:S05]  /*2a0f0*/  BRA `(.L_x_6886) ;  /* 0xfffffd9000047947 */ /* 0x000fea000383ffff */
.L_x_6501:
[----:B-1----:R1:W2:Y:S02]  /*2a100*/  SYNCS.PHASECHK.TRANS64.TRYWAIT P5, [R75+URZ+0x38890], R76 ;  /* 0x0388904c4b0075a7 */ /* 0x0022a400080a017f */
[----:B--2---:R-:W-:Y:S05]  /*2a110*/  @!P5 NANOSLEEP.SYNCS 0x989680 ;  /* 0x009896800000d95d */ /* 0x004fea0003900000 */
[----:B------:R-:W2:Y:S02]  /*2a120*/  @!P5 SYNCS.PHASECHK.TRANS64 P5, [R75+URZ+0x38890], R76 ;  /* 0x0388904c4b00d5a7 */ /* 0x000ea400080a007f */
[----:B--2---:R-:W-:Y:S05]  /*2a130*/  @!P5 BRA `(.L_x_6501) ;  /* 0xfffffffc00f0d947 */ /* 0x004fea000383ffff */
[----:B------:R-:W-:Y:S05]  /*2a140*/  BRA `(.L_x_6887) ;  /* 0xfffffd98008c7947 */ /* 0x000fea000383ffff */
.L_x_6506:
[----:B0-----:R0:W1:Y:S02]  /*2a150*/  SYNCS.PHASECHK.TRANS64.TRYWAIT P5, [R75+URZ+0x38890], R76 ;  /* 0x0388904c4b0075a7 */ /* 0x00106400080a017f */
[----:B-1----:R-:W-:Y:S05]  /*2a160*/  @!P5 NANOSLEEP.SYNCS 0x989680 ;  /* 0x009896800000d95d */ /* 0x002fea0003900000 */
[----:B------:R-:W1:Y:S02]  /*2a170*/  @!P5 SYNCS.PHASECHK.TRANS64 P5, [R75+URZ+0x38890], R76 ;  /* 0x0388904c4b00d5a7 */ /* 0x000e6400080a007f */
[----:B-1----:R-:W-:Y:S05]  /*2a180*/  @!P5 BRA `(.L_x_6506) ;  /* 0xfffffffc00f0d947 */ /* 0x002fea000383ffff */
[----:B------:R-:W-:Y:S05]  /*2a190*/  BRA `(.L_x_6888) ;  /* 0xfffffda000cc7947 */ /* 0x000fea000383ffff */
.L_x_6510:
[----:B------:R0:W0:Y:S02]  /*2a1a0*/  SYNCS.PHASECHK.TRANS64.TRYWAIT P0, [R75+URZ+0x388b0], R76 ;  /* 0x0388b04c4b0075a7 */ /* 0x000024000800017f */
[----:B0-----:R-:W-:Y:S05]  /*2a1b0*/  @!P0 NANOSLEEP.SYNCS 0x989680 ;  /* 0x009896800000895d */ /* 0x001fea0003900000 */
[----:B------:R-:W0:Y:S02]  /*2a1c0*/  @!P0 SYNCS.PHASECHK.TRANS64 P0, [R75+URZ+0x388b0], R76 ;  /* 0x0388b04c4b0085a7 */ /* 0x000e24000800007f */
[----:B0-----:R-:W-:Y:S05]  /*2a1d0*/  @!P0 BRA `(.L_x_6510) ;  /* 0xfffffffc00f08947 */ /* 0x001fea000383ffff */
[----:B------:R-:W-:Y:S05]  /*2a1e0*/  BRA `(.L_x_6889) ;  /* 0xfffffda400447947 */ /* 0x000fea000383ffff */
.L_x_6553:
        /* <DEDUP_REMOVED lines=8> */
.L_x_6891:
[----:B------:R-:W-:Y:S05]  /*2a270*/  BSYNC B1 ;  /* 0x0000000000017941 */ /* 0x000fea0003800000 */
.L_x_6890:
        /* <DEDUP_REMOVED lines=8> */
.L_x_6892:
[----:B------:R-:W-:Y:S02]  /*2a300*/  IMAD.MOV.U32 R13, RZ, RZ, R31 ;  /* 0x000000ffff0d7224 */ /* 0x000fe400078e001f */
[----:B------:R-:W-:-:S07]  /*2a310*/  IMAD.MOV.U32 R2, RZ, RZ, R14 ;  /* 0x000000ffff027224 */ /* 0x000fce00078e000e */
[----:B------:R-:W-:Y:S05]  /*2a320*/  WARPSYNC.COLLECTIVE R15, `(.L_x_6893) ;  /* 0x000000000f087348 */ /* 0x000fea0003c00000 */
[----:B------:R0:W1:Y:S02]  /*2a330*/  SHFL.IDX P6, R14, R13, R12, R11 ;  /* 0x0000000c0d0e7389 */ /* 0x00006400000c000b */
[----:B01----:R-:W-:Y:S01]  /*2a340*/  ENDCOLLECTIVE ;  /* 0x000000000000791b */ /* 0x003fe20003800000 */
.L_x_6893:
[----:B------:R-:W-:Y:S02]  /*2a350*/  IMAD.MOV.U32 R13, RZ, RZ, R30 ;  /* 0x000000ffff0d7224 */ /* 0x000fe400078e001e */
[----:B------:R-:W-:-:S07]  /*2a360*/  IMAD.MOV.U32 R5, RZ, RZ, R14 ;  /* 0x000000ffff057224 */ /* 0x000fce00078e000e */
[----:B------:R-:W-:Y:S05]  /*2a370*/  WARPSYNC.COLLECTIVE R15, `(.L_x_6894) ;  /* 0x000000000f087348 */ /* 0x000fea0003c00000 */
[----:B------:R0:W1:Y:S02]  /*2a380*/  SHFL.IDX P6, R14, R13, R12, R11 ;  /* 0x0000000c0d0e7389 */ /* 0x00006400000c000b */
[----:B01----:R-:W-:Y:S01]  /*2a390*/  ENDCOLLECTIVE ;  /* 0x000000000000791b */ /* 0x003fe20003800000 */
.L_x_6894:
[----:B------:R-:W-:Y:S05]  /*2a3a0*/  BRA `(.L_x_6895) ;  /* 0xfffffde000247947 */ /* 0x000fea000383ffff */
.L_x_6556:
        /* <DEDUP_REMOVED lines=8> */
.L_x_6897:
[----:B------:R-:W-:Y:S05]  /*2a430*/  BSYNC B1 ;  /* 0x0000000000017941 */ /* 0x000fea0003800000 */
.L_x_6896:
        /* <DEDUP_REMOVED lines=8> */
.L_x_6898:
[----:B------:R-:W-:Y:S02]  /*2a4c0*/  IMAD.MOV.U32 R13, RZ, RZ, R31 ;  /* 0x000000ffff0d7224 */ /* 0x000fe400078e001f */
[----:B------:R-:W-:-:S07]  /*2a4d0*/  IMAD.MOV.U32 R4, RZ, RZ, R14 ;  /* 0x000000ffff047224 */ /* 0x000fce00078e000e */
[----:B------:R-:W-:Y:S05]  /*2a4e0*/  WARPSYNC.COLLECTIVE R15, `(.L_x_6899) ;  /* 0x000000000f087348 */ /* 0x000fea0003c00000 */
[----:B------:R0:W1:Y:S02]  /*2a4f0*/  SHFL.IDX P6, R14, R13, R12, R11 ;  /* 0x0000000c0d0e7389 */ /* 0x00006400000c000b */
[----:B01----:R-:W-:Y:S01]  /*2a500*/  ENDCOLLECTIVE ;  /* 0x000000000000791b */ /* 0x003fe20003800000 */
.L_x_6899:
[----:B------:R-:W-:Y:S02]  /*2a510*/  IMAD.MOV.U32 R13, RZ, RZ, R30 ;  /* 0x000000ffff0d7224 */ /* 0x000fe400078e001e */
[----:B------:R-:W-:-:S07]  /*2a520*/  IMAD.MOV.U32 R7, RZ, RZ, R14 ;  /* 0x000000ffff077224 */ /* 0x000fce00078e000e */
[----:B------:R-:W-:Y:S05]  /*2a530*/  WARPSYNC.COLLECTIVE R15, `(.L_x_6900) ;  /* 0x000000000f087348 */ /* 0x000fea0003c00000 */
[----:B------:R0:W1:Y:S02]  /*2a540*/  SHFL.IDX P6, R14, R13, R12, R11 ;  /* 0x0000000c0d0e7389 */ /* 0x00006400000c000b */
[----:B01----:R-:W-:Y:S01]  /*2a550*/  ENDCOLLECTIVE ;  /* 0x000000000000791b */ /* 0x003fe20003800000 */
.L_x_6900:
[----:B------:R-:W-:Y:S05]  /*2a560*/  BRA `(.L_x_6901) ;  /* 0xfffffde000847947 */ /* 0x000fea000383ffff */
.L_x_6560:
[----:B0-----:R0:W1:Y:S02]  /*2a570*/  SYNCS.PHASECHK.TRANS64.TRYWAIT P0, [R18+URZ+0x38800], R35 ;  /* 0x03880023120075a7 */ /* 0x001064000800017f */
[----:B-1----:R-:W-:Y:S05]  /*2a580*/  @!P0 NANOSLEEP.SYNCS 0x989680 ;  /* 0x009896800000895d */ /* 0x002fea0003900000 */
[----:B------:R-:W1:Y:S02]  /*2a590*/  @!P0 SYNCS.PHASECHK.TRANS64 P0, [R18+URZ+0x38800], R35 ;  /* 0x03880023120085a7 */ /* 0x000e64000800007f */
[----:B-1----:R-:W-:Y:S05]  /*2a5a0*/  @!P0 BRA `(.L_x_6560) ;  /* 0xfffffffc00f08947 */ /* 0x002fea000383ffff */
[----:B------:R-:W-:Y:S05]  /*2a5b0*/  BRA `(.L_x_6902) ;  /* 0xfffffde400707947 */ /* 0x000fea000383ffff */
.L_x_6568:
        /* <DEDUP_REMOVED lines=8> */
.L_x_6904:
[----:B------:R-:W-:Y:S05]  /*2a640*/  BSYNC B1 ;  /* 0x0000000000017941 */ /* 0x000fea0003800000 */
.L_x_6903:
        /* <DEDUP_REMOVED lines=8> */
.L_x_6905:
[----:B------:R-:W-:Y:S02]  /*2a6d0*/  IMAD.MOV.U32 R13, RZ, RZ, R6 ;  /* 0x000000ffff0d7224 */ /* 0x000fe400078e0006 */
[----:B------:R-:W-:-:S07]  /*2a6e0*/  IMAD.MOV.U32 R2, RZ, RZ, R14 ;  /* 0x000000ffff027224 */ /* 0x000fce00078e000e */
[----:B------:R-:W-:Y:S05]  /*2a6f0*/  WARPSYNC.COLLECTIVE R15, `(.L_x_6906) ;  /* 0x000000000f087348 */ /* 0x000fea0003c00000 */
[----:B------:R0:W1:Y:S02]  /*2a700*/  SHFL.IDX P6, R14, R13, R12, R11 ;  /* 0x0000000c0d0e7389 */ /* 0x00006400000c000b */
[----:B01----:R-:W-:Y:S01]  /*2a710*/  ENDCOLLECTIVE ;  /* 0x000000000000791b */ /* 0x003fe20003800000 */
.L_x_6906:
[----:B------:R-:W-:Y:S02]  /*2a720*/  IMAD.MOV.U32 R13, RZ, RZ, R8 ;  /* 0x000000ffff0d7224 */ /* 0x000fe400078e0008 */
[----:B------:R-:W-:-:S07]  /*2a730*/  IMAD.MOV.U32 R5, RZ, RZ, R14 ;  /* 0x000000ffff057224 */ /* 0x000fce00078e000e */
[----:B------:R-:W-:Y:S05]  /*2a740*/  WARPSYNC.COLLECTIVE R15, `(.L_x_6907) ;  /* 0x000000000f087348 */ /* 0x000fea0003c00000 */
[----:B------:R0:W1:Y:S02]  /*2a750*/  SHFL.IDX P6, R14, R13, R12, R11 ;  /* 0x0000000c0d0e7389 */ /* 0x00006400000c000b */
[----:B01----:R-:W-:Y:S01]  /*2a760*/  ENDCOLLECTIVE ;  /* 0x000000000000791b */ /* 0x003fe20003800000 */
.L_x_6907:
[----:B------:R-:W-:Y:S05]  /*2a770*/  BRA `(.L_x_6908) ;  /* 0xfffffdf000c47947 */ /* 0x000fea000383ffff */
.L_x_6571:
        /* <DEDUP_REMOVED lines=8> */
.L_x_6910:
[----:B------:R-:W-:Y:S05]  /*2a800*/  BSYNC B1 ;  /* 0x0000000000017941 */ /* 0x000fea0003800000 */
.L_x_6909:
        /* <DEDUP_REMOVED lines=8> */
.L_x_6911:
[----:B------:R-:W-:Y:S02]  /*2a890*/  IMAD.MOV.U32 R13, RZ, RZ, R6 ;  /* 0x000000ffff0d7224 */ /* 0x000fe400078e0006 */
[----:B------:R-:W-:-:S07]  /*2a8a0*/  IMAD.MOV.U32 R2, RZ, RZ, R14 ;  /* 0x000000ffff027224 */ /* 0x000fce00078e000e */
[----:B------:R-:W-:Y:S05]  /*2a8b0*/  WARPSYNC.COLLECTIVE R15, `(.L_x_6912) ;  /* 0x000000000f087348 */ /* 0x000fea0003c00000 */
[----:B------:R0:W1:Y:S02]  /*2a8c0*/  SHFL.IDX P6, R14, R13, R12, R11 ;  /* 0x0000000c0d0e7389 */ /* 0x00006400000c000b */
[----:B01----:R-:W-:Y:S01]  /*2a8d0*/  ENDCOLLECTIVE ;  /* 0x000000000000791b */ /* 0x003fe20003800000 */
.L_x_6912:
[----:B------:R-:W-:Y:S02]  /*2a8e0*/  IMAD.MOV.U32 R13, RZ, RZ, R8 ;  /* 0x000000ffff0d7224 */ /* 0x000fe400078e0008 */
[----:B------:R-:W-:-:S07]  /*2a8f0*/  IMAD.MOV.U32 R6, RZ, RZ, R14 ;  /* 0x000000ffff067224 */ /* 0x000fce00078e000e */
[----:B------:R-:W-:Y:S05]  /*2a900*/  WARPSYNC.COLLECTIVE R15, `(.L_x_6913) ;  /* 0x000000000f087348 */ /* 0x000fea0003c00000 */
[----:B------:R0:W1:Y:S02]  /*2a910*/  SHFL.IDX P6, R14, R13, R12, R11 ;  /* 0x0000000c0d0e7389 */ /* 0x00006400000c000b */
[----:B01----:R-:W-:Y:S01]  /*2a920*/  ENDCOLLECTIVE ;  /* 0x000000000000791b */ /* 0x003fe20003800000 */
.L_x_6913:
[----:B------:R-:W-:Y:S05]  /*2a930*/  BRA `(.L_x_6914) ;  /* 0xfffffdf000f07947 */ /* 0x000fea000383ffff */
.L_x_6575:
[----:B0-----:R0:W1:Y:S02]  /*2a940*/  SYNCS.PHASECHK.TRANS64.TRYWAIT P1, [R18+URZ+0x38800], R15 ;  /* 0x0388000f120075a7 */ /* 0x001064000802017f */
[----:B-1----:R-:W-:Y:S05]  /*2a950*/  @!P1 NANOSLEEP.SYNCS 0x989680 ;  /* 0x009896800000995d */ /* 0x002fea0003900000 */
[----:B------:R-:W1:Y:S02]  /*2a960*/  @!P1 SYNCS.PHASECHK.TRANS64 P1, [R18+URZ+0x38800], R15 ;  /* 0x0388000f120095a7 */ /* 0x000e64000802007f */
[----:B-1----:R-:W-:Y:S05]  /*2a970*/  @!P1 BRA `(.L_x_6575) ;  /* 0xfffffffc00f09947 */ /* 0x002fea000383ffff */
[----:B------:R-:W-:Y:S05]  /*2a980*/  BRA `(.L_x_6915) ;  /* 0xfffffdf400907947 */ /* 0x000fea000383ffff */
.L_x_6581:
[----:B-1----:R1:W4:Y:S02]  /*2a990*/  SYNCS.PHASECHK.TRANS64.TRYWAIT P1, [R15+URZ+0x38830], R8 ;  /* 0x038830080f0075a7 */ /* 0x002324000802017f */
[----:B----4-:R-:W-:Y:S05]  /*2a9a0*/  @!P1 NANOSLEEP.SYNCS 0x989680 ;  /* 0x009896800000995d */ /* 0x010fea0003900000 */
[----:B------:R-:W4:Y:S02]  /*2a9b0*/  @!P1 SYNCS.PHASECHK.TRANS64 P1, [R15+URZ+0x38830], R8 ;  /* 0x038830080f0095a7 */ /* 0x000f24000802007f */
[----:B----4-:R-:W-:Y:S05]  /*2a9c0*/  @!P1 BRA `(.L_x_6581) ;  /* 0xfffffffc00f09947 */ /* 0x010fea000383ffff */
[----:B------:R-:W-:Y:S05]  /*2a9d0*/  BRA `(.L_x_6580) ;  /* 0xfffffe04004c7947 */ /* 0x000fea000383ffff */
.L_x_6583:
[----:B--2---:R2:W3:Y:S02]  /*2a9e0*/  SYNCS.PHASECHK.TRANS64.TRYWAIT P1, [R18+URZ+0x38810], R3 ;  /* 0x03881003120075a7 */ /* 0x0044e4000802017f */
[----:B---3--:R-:W-:Y:S05]  /*2a9f0*/  @!P1 NANOSLEEP.SYNCS 0x989680 ;  /* 0x009896800000995d */ /* 0x008fea0003900000 */
[----:B------:R-:W3:Y:S02]  /*2aa00*/  @!P1 SYNCS.PHASECHK.TRANS64 P1, [R18+URZ+0x38810], R3 ;  /* 0x03881003120095a7 */ /* 0x000ee4000802007f */
[----:B---3--:R-:W-:Y:S05]  /*2aa10*/  @!P1 BRA `(.L_x_6583) ;  /* 0xfffffffc00f09947 */ /* 0x008fea000383ffff */
[----:B------:R-:W-:Y:S05]  /*2aa20*/  BRA `(.L_x_6916) ;  /* 0xfffffe0400fc7947 */ /* 0x000fea000383ffff */
.L_x_6587:
[----:B----4-:R4:W0:Y:S02]  /*2aa30*/  SYNCS.PHASECHK.TRANS64.TRYWAIT P2, [R15+URZ+0x38850], R8 ;  /* 0x038850080f0075a7 */ /* 0x010824000804017f */
[----:B0-----:R-:W-:Y:S05]  /*2aa40*/  @!P2 NANOSLEEP.SYNCS 0x989680 ;  /* 0x009896800000a95d */ /* 0x001fea0003900000 */
[----:B------:R-:W0:Y:S02]  /*2aa50*/  @!P2 SYNCS.PHASECHK.TRANS64 P2, [R15+URZ+0x38850], R8 ;  /* 0x038850080f00a5a7 */ /* 0x000e24000804007f */
[----:B0-----:R-:W-:Y:S05]  /*2aa60*/  @!P2 BRA `(.L_x_6587) ;  /* 0xfffffffc00f0a947 */ /* 0x001fea000383ffff */
[----:B------:R-:W-:Y:S05]  /*2aa70*/  BRA `(.L_x_6586) ;  /* 0xfffffe0800207947 */ /* 0x000fea000383ffff */
.L_x_6607:
[----:B-1----:R1:W2:Y:S02]  /*2aa80*/  SYNCS.PHASECHK.TRANS64.TRYWAIT P3, [R201+URZ+0x38830], R14 ;  /* 0x0388300ec90075a7 */ /* 0x0022a4000806017f */
[----:B--2---:R-:W-:Y:S05]  /*2aa90*/  @!P3 NANOSLEEP.SYNCS 0x989680 ;  /* 0x009896800000b95d */ /* 0x004fea0003900000 */
[----:B------:R-:W2:Y:S02]  /*2aaa0*/  @!P3 SYNCS.PHASECHK.TRANS64 P3, [R201+URZ+0x38830], R14 ;  /* 0x0388300ec900b5a7 */ /* 0x000ea4000806007f */
[----:B--2---:R-:W-:Y:S05]  /*2aab0*/  @!P3 BRA `(.L_x_6607) ;  /* 0xfffffffc00f0b947 */ /* 0x004fea000383ffff */
[----:B------:R-:W-:Y:S05]  /*2aac0*/  BRA `(.L_x_6606) ;  /* 0xfffffe3c00e07947 */ /* 0x000fea000383ffff */
.L_x_6612:
[----:B---3--:R3:W4:Y:S02]  /*2aad0*/  SYNCS.PHASECHK.TRANS64.TRYWAIT P3, [R201+URZ+0x38850], R14 ;  /* 0x0388500ec90075a7 */ /* 0x008724000806017f */
[----:B----4-:R-:W-:Y:S05]  /*2aae0*/  @!P3 NANOSLEEP.SYNCS 0x989680 ;  /* 0x009896800000b95d */ /* 0x010fea0003900000 */
[----:B------:R-:W4:Y:S02]  /*2aaf0*/  @!P3 SYNCS.PHASECHK.TRANS64 P3, [R201+URZ+0x38850], R14 ;  /* 0x0388500ec900b5a7 */ /* 0x000f24000806007f */
[----:B----4-:R-:W-:Y:S05]  /*2ab00*/  @!P3 BRA `(.L_x_6612) ;  /* 0xfffffffc00f0b947 */ /* 0x010fea000383ffff */
[----:B------:R-:W-:Y:S05]  /*2ab10*/  BRA `(.L_x_6611) ;  /* 0xfffffe40007c7947 */ /* 0x000fea000383ffff */
.L_x_6632:
[----:B-1----:R1:W2:Y:S02]  /*2ab20*/  SYNCS.PHASECHK.TRANS64.TRYWAIT P3, [R21+URZ+0x38830], R14 ;  /* 0x0388300e150075a7 */ /* 0x0022a4000806017f */
[----:B--2---:R-:W-:Y:S05]  /*2ab30*/  @!P3 NANOSLEEP.SYNCS 0x989680 ;  /* 0x009896800000b95d */ /* 0x004fea0003900000 */
[----:B------:R-:W2:Y:S02]  /*2ab40*/  @!P3 SYNCS.PHASECHK.TRANS64 P3, [R21+URZ+0x38830], R14 ;  /* 0x0388300e1500b5a7 */ /* 0x000ea4000806007f */
[----:B--2---:R-:W-:Y:S05]  /*2ab50*/  @!P3 BRA `(.L_x_6632) ;  /* 0xfffffffc00f0b947 */ /* 0x004fea000383ffff */
[----:B------:R-:W-:Y:S05]  /*2ab60*/  BRA `(.L_x_6631) ;  /* 0xfffffe7c00c47947 */ /* 0x000fea000383ffff */
.L_x_6637:
[----:B---3--:R3:W4:Y:S02]  /*2ab70*/  SYNCS.PHASECHK.TRANS64.TRYWAIT P3, [R21+URZ+0x38850], R14 ;  /* 0x0388500e150075a7 */ /* 0x008724000806017f */
[----:B----4-:R-:W-:Y:S05]  /*2ab80*/  @!P3 NANOSLEEP.SYNCS 0x989680 ;  /* 0x009896800000b95d */ /* 0x010fea0003900000 */
[----:B------:R-:W4:Y:S02]  /*2ab90*/  @!P3 SYNCS.PHASECHK.TRANS64 P3, [R21+URZ+0x38850], R14 ;  /* 0x0388500e1500b5a7 */ /* 0x000f24000806007f */
[----:B----4-:R-:W-:Y:S05]  /*2aba0*/  @!P3 BRA `(.L_x_6637) ;  /* 0xfffffffc00f0b947 */ /* 0x010fea000383ffff */
[----:B------:R-:W-:Y:S05]  /*2abb0*/  BRA `(.L_x_6636) ;  /* 0xfffffe8000607947 */ /* 0x000fea000383ffff */
.L_x_6645:
[----:B-1----:R1:W2:Y:S02]  /*2abc0*/  SYNCS.PHASECHK.TRANS64.TRYWAIT P2, [R21+URZ+0x38830], R9 ;  /* 0x03883009150075a7 */ /* 0x0022a4000804017f */
[----:B--2---:R-:W-:Y:S05]  /*2abd0*/  @!P2 NANOSLEEP.SYNCS 0x989680 ;  /* 0x009896800000a95d */ /* 0x004fea0003900000 */
[----:B------:R-:W2:Y:S02]  /*2abe0*/  @!P2 SYNCS.PHASECHK.TRANS64 P2, [R21+URZ+0x38830], R9 ;  /* 0x038830091500a5a7 */ /* 0x000ea4000804007f */
[----:B--2---:R-:W-:Y:S05]  /*2abf0*/  @!P2 BRA `(.L_x_6645) ;  /* 0xfffffffc00f0a947 */ /* 0x004fea000383ffff */
[----:B------:R-:W-:Y:S05]  /*2ac00*/  BRA `(.L_x_6644) ;  /* 0xfffffeb0003c7947 */ /* 0x000fea000383ffff */
.L_x_6650:
[----:B---3--:R3:W4:Y:S02]  /*2ac10*/  SYNCS.PHASECHK.TRANS64.TRYWAIT P2, [R21+URZ+0x38850], R9 ;  /* 0x03885009150075a7 */ /* 0x008724000804017f */
[----:B----4-:R-:W-:Y:S05]  /*2ac20*/  @!P2 NANOSLEEP.SYNCS 0x989680 ;  /* 0x009896800000a95d */ /* 0x010fea0003900000 */
[----:B------:R-:W4:Y:S02]  /*2ac30*/  @!P2 SYNCS.PHASECHK.TRANS64 P2, [R21+URZ+0x38850], R9 ;  /* 0x038850091500a5a7 */ /* 0x000f24000804007f */
[----:B----4-:R-:W-:Y:S05]  /*2ac40*/  @!P2 BRA `(.L_x_6650) ;  /* 0xfffffffc00f0a947 */ /* 0x010fea000383ffff */
[----:B------:R-:W-:Y:S05]  /*2ac50*/  BRA `(.L_x_6649) ;  /* 0xfffffeb000d87947 */ /* 0x000fea000383ffff */
.L_x_6701:
        /* <DEDUP_REMOVED lines=11> */
.L_x_6918:
[----:B------:R-:W-:Y:S05]  /*2ad10*/  BSYNC B1 ;  /* 0x0000000000017941 */ /* 0x000fea0003800000 */
.L_x_6917:
[----:B------:R-:W-:Y:S05]  /*2ad20*/  BRA `(.L_x_6919) ;  /* 0xffffff60003c7947 */ /* 0x000fea000383ffff */
.L_x_6703:
[----:B------:R-:W-:Y:S01]  /*2ad30*/  BSSY B1, `(.L_x_6920) ;  /* 0x0000006000017945 */ /* 0x000fe20003800000 */
[----:B0-----:R-:W-:-:S07]  /*2ad40*/  IMAD.MOV.U32 R15, RZ, RZ, -0x1 ;  /* 0xffffffffff0f7424 */ /* 0x001fce00078e00ff */
[----:B-1----:R-:W-:Y:S05]  /*2ad50*/  WARPSYNC.COLLECTIVE R15, `(.L_x_6921) ;  /* 0x000000000f0c7348 */ /* 0x002fea0003c00000 */
[----:B------:R-:W-:Y:S02]  /*2ad60*/  ELECT P6, UR62, PT ;  /* 0x00000000003e782f */ /* 0x000fe400038c0000 */
[----:B------:R-:W-:Y:S01]  /*2ad70*/  MOV R14, UR62 ;  /* 0x0000003e000e7c02 */ /* 0x000fe20008000f00 */
[----:B-1----:R-:W-:Y:S10]  /*2ad80*/  ENDCOLLECTIVE ;  /* 0x000000000000791b */ /* 0x002ff40003800000 */
.L_x_6921:
[----:B------:R-:W-:Y:S05]  /*2ad90*/  BSYNC B1 ;  /* 0x0000000000017941 */ /* 0x000fea0003800000 */
.L_x_6920:
[----:B------:R-:W-:Y:S05]  /*2ada0*/  BRA `(.L_x_6702) ;  /* 0xffffff6000347947 */ /* 0x000fea000383ffff */
.L_x_6705:
[----:B-1----:R1:W2:Y:S02]  /*2adb0*/  SYNCS.PHASECHK.TRANS64.TRYWAIT P0, [R18+URZ+0x38820], R5 ;  /* 0x03882005120075a7 */ /* 0x0022a4000800017f */
[----:B--2---:R-:W-:Y:S05]  /*2adc0*/  @!P0 NANOSLEEP.SYNCS 0x989680 ;  /* 0x009896800000895d */ /* 0x004fea0003900000 */
[----:B------:R-:W2:Y:S02]  /*2add0*/  @!P0 SYNCS.PHASECHK.TRANS64 P0, [R18+URZ+0x38820], R5 ;  /* 0x03882005120085a7 */ /* 0x000ea4000800007f */
[----:B--2---:R-:W-:Y:S05]  /*2ade0*/  @!P0 BRA `(.L_x_6705) ;  /* 0xfffffffc00f08947 */ /* 0x004fea000383ffff */
[----:B------:R-:W-:Y:S05]  /*2adf0*/  BRA `(.L_x_6922) ;  /* 0xffffff6000447947 */ /* 0x000fea000383ffff */
.L_x_6709:
[----:B--2---:R2:W3:Y:S02]  /*2ae00*/  SYNCS.PHASECHK.TRANS64.TRYWAIT P0, [R6+URZ+0x388a0], R10 ;  /* 0x0388a00a060075a7 */ /* 0x0044e4000800017f */
[----:B---3--:R-:W-:Y:S05]  /*2ae10*/  @!P0 NANOSLEEP.SYNCS 0x989680 ;  /* 0x009896800000895d */ /* 0x008fea0003900000 */
[----:B------:R-:W3:Y:S02]  /*2ae20*/  @!P0 SYNCS.PHASECHK.TRANS64 P0, [R6+URZ+0x388a0], R10 ;  /* 0x0388a00a060085a7 */ /* 0x000ee4000800007f */
[----:B---3--:R-:W-:Y:S05]  /*2ae30*/  @!P0 BRA `(.L_x_6709) ;  /* 0xfffffffc00f08947 */ /* 0x008fea000383ffff */
[----:B------:R-:W-:Y:S05]  /*2ae40*/  BRA `(.L_x_6923) ;  /* 0xffffff6000647947 */ /* 0x000fea000383ffff */
.L_x_6714:
[----:B-1----:R1:W3:Y:S02]  /*2ae50*/  SYNCS.PHASECHK.TRANS64.TRYWAIT P0, [R6+URZ+0x388c0], R10 ;  /* 0x0388c00a060075a7 */ /* 0x0022e4000800017f */
[----:B---3--:R-:W-:Y:S05]  /*2ae60*/  @!P0 NANOSLEEP.SYNCS 0x989680 ;  /* 0x009896800000895d */ /* 0x008fea0003900000 */
[----:B------:R-:W3:Y:S02]  /*2ae70*/  @!P0 SYNCS.PHASECHK.TRANS64 P0, [R6+URZ+0x388c0], R10 ;  /* 0x0388c00a060085a7 */ /* 0x000ee4000800007f */
[----:B---3--:R-:W-:Y:S05]  /*2ae80*/  @!P0 BRA `(.L_x_6714) ;  /* 0xfffffffc00f08947 */ /* 0x008fea000383ffff */
[----:B------:R-:W-:Y:S05]  /*2ae90*/  BRA `(.L_x_6924) ;  /* 0xffffff6000e47947 */ /* 0x000fea000383ffff */
.L_x_6728:
[----:B-1----:R1:W2:Y:S02]  /*2aea0*/  SYNCS.PHASECHK.TRANS64.TRYWAIT P1, [R6+URZ+0x388a0], R7 ;  /* 0x0388a007060075a7 */ /* 0x0022a4000802017f */
[----:B--2---:R-:W-:Y:S05]  /*2aeb0*/  @!P1 NANOSLEEP.SYNCS 0x989680 ;  /* 0x009896800000995d */ /* 0x004fea0003900000 */
[----:B------:R-:W2:Y:S02]  /*2aec0*/  @!P1 SYNCS.PHASECHK.TRANS64 P1, [R6+URZ+0x388a0], R7 ;  /* 0x0388a007060095a7 */ /* 0x000ea4000802007f */
[----:B--2---:R-:W-:Y:S05]  /*2aed0*/  @!P1 BRA `(.L_x_6728) ;  /* 0xfffffffc00f09947 */ /* 0x004fea000383ffff */
[----:B------:R-:W-:Y:S05]  /*2aee0*/  BRA `(.L_x_6925) ;  /* 0xffffff6c00647947 */ /* 0x000fea000383ffff */
.L_x_6733:
[----:B--2---:R2:W3:Y:S02]  /*2aef0*/  SYNCS.PHASECHK.TRANS64.TRYWAIT P1, [R6+URZ+0x388c0], R7 ;  /* 0x0388c007060075a7 */ /* 0x0044e4000802017f */
[----:B---3--:R-:W-:Y:S05]  /*2af00*/  @!P1 NANOSLEEP.SYNCS 0x989680 ;  /* 0x009896800000995d */ /* 0x008fea0003900000 */
[----:B------:R-:W3:Y:S02]  /*2af10*/  @!P1 SYNCS.PHASECHK.TRANS64 P1, [R6+URZ+0x388c0], R7 ;  /* 0x0388c007060095a7 */ /* 0x000ee4000802007f */
[----:B---3--:R-:W-:Y:S05]  /*2af20*/  @!P1 BRA `(.L_x_6733) ;  /* 0xfffffffc00f09947 */ /* 0x008fea000383ffff */
[----:B------:R-:W-:Y:S05]  /*2af30*/  BRA `(.L_x_6926) ;  /* 0xffffff6c00e07947 */ /* 0x000fea000383ffff */
.L_x_6763:
        /* <DEDUP_REMOVED lines=11> */
.L_x_6928:
[----:B------:R-:W-:Y:S05]  /*2aff0*/  BSYNC B0 ;  /* 0x0000000000007941 */ /* 0x000fea0003800000 */
.L_x_6927:
[----:B------:R-:W-:Y:S05]  /*2b000*/  BRA `(.L_x_6929) ;  /* 0xffffff8400647947 */ /* 0x000fea000383ffff */
.L_x_6765:
[----:B------:R-:W-:Y:S01]  /*2b010*/  BSSY B0, `(.L_x_6930) ;  /* 0x0000006000007945 */ /* 0x000fe20003800000 */
[----:B0-----:R-:W-:-:S07]  /*2b020*/  IMAD.MOV.U32 R15, RZ, RZ, -0x1 ;  /* 0xffffffffff0f7424 */ /* 0x001fce00078e00ff */
[----:B-12---:R-:W-:Y:S05]  /*2b030*/  WARPSYNC.COLLECTIVE R15, `(.L_x_6931) ;  /* 0x000000000f0c7348 */ /* 0x006fea0003c00000 */
[----:B------:R-:W-:Y:S02]  /*2b040*/  ELECT P6, UR62, PT ;  /* 0x00000000003e782f */ /* 0x000fe400038c0000 */
[----:B------:R-:W-:Y:S01]  /*2b050*/  MOV R14, UR62 ;  /* 0x0000003e000e7c02 */ /* 0x000fe20008000f00 */
[----:B-12---:R-:W-:Y:S10]  /*2b060*/  ENDCOLLECTIVE ;  /* 0x000000000000791b */ /* 0x006ff40003800000 */
.L_x_6931:
[----:B------:R-:W-:Y:S05]  /*2b070*/  BSYNC B0 ;  /* 0x0000000000007941 */ /* 0x000fea0003800000 */
.L_x_6930:
[----:B------:R-:W-:Y:S05]  /*2b080*/  BRA `(.L_x_6932) ;  /* 0xffffff8400687947 */ /* 0x000fea000383ffff */
.L_x_6767:
[----:B---3--:R3:W4:Y:S02]  /*2b090*/  SYNCS.PHASECHK.TRANS64.TRYWAIT P0, [R0+URZ+0x38840], R2 ;  /* 0x03884002000075a7 */ /* 0x008724000800017f */
[----:B----4-:R-:W-:Y:S05]  /*2b0a0*/  @!P0 NANOSLEEP.SYNCS 0x989680 ;  /* 0x009896800000895d */ /* 0x010fea0003900000 */
[----:B------:R-:W4:Y:S02]  /*2b0b0*/  @!P0 SYNCS.PHASECHK.TRANS64 P0, [R0+URZ+0x38840], R2 ;  /* 0x03884002000085a7 */ /* 0x000f24000800007f */
[----:B----4-:R-:W-:Y:S05]  /*2b0c0*/  @!P0 BRA `(.L_x_6767) ;  /* 0xfffffffc00f08947 */ /* 0x010fea000383ffff */
[----:B------:R-:W-:Y:S05]  /*2b0d0*/  BRA `(.L_x_6933) ;  /* 0xffffff8400cc7947 */ /* 0x000fea000383ffff */
.L_x_6771:
        /* <DEDUP_REMOVED lines=10> */
.L_x_6934:
[----:B------:R0:W-:Y:S01]  /*2b180*/  STL [R1+0x2c], R10 ;  /* 0x00002c0a01007387 */ /* 0x0001e20000100800 */
[----:B------:R-:W-:Y:S02]  /*2b190*/  IMAD.MOV.U32 R13, RZ, RZ, R3 ;  /* 0x000000ffff0d7224 */ /* 0x000fe400078e0003 */
[----:B------:R-:W-:-:S07]  /*2b1a0*/  IMAD.MOV.U32 R4, RZ, RZ, R14 ;  /* 0x000000ffff047224 */ /* 0x000fce00078e000e */
[----:B0-----:R-:W-:Y:S05]  /*2b1b0*/  WARPSYNC.COLLECTIVE R15, `(.L_x_6935) ;  /* 0x000000000f087348 */ /* 0x001fea0003c00000 */
[----:B------:R1:W2:Y:S02]  /*2b1c0*/  SHFL.IDX P6, R14, R13, R12, R11 ;  /* 0x0000000c0d0e7389 */ /* 0x0002a400000c000b */
[----:B012---:R-:W-:Y:S01]  /*2b1d0*/  ENDCOLLECTIVE ;  /* 0x000000000000791b */ /* 0x007fe20003800000 */
.L_x_6935:
[----:B------:R-:W-:Y:S02]  /*2b1e0*/  IMAD.MOV.U32 R13, RZ, RZ, R2 ;  /* 0x000000ffff0d7224 */ /* 0x000fe400078e0002 */
[----:B------:R-:W-:Y:S02]  /*2b1f0*/  IMAD.MOV.U32 R12, RZ, RZ, 0x1 ;  /* 0x00000001ff0c7424 */ /* 0x000fe400078e00ff */
[----:B------:R-:W-:-:S07]  /*2b200*/  IMAD.MOV.U32 R5, RZ, RZ, R14 ;  /* 0x000000ffff057224 */ /* 0x000fce00078e000e */
[----:B------:R-:W-:Y:S05]  /*2b210*/  WARPSYNC.COLLECTIVE R15, `(.L_x_6936) ;  /* 0x000000000f087348 */ /* 0x000fea0003c00000 */
[----:B------:R0:W1:Y:S02]  /*2b220*/  SHFL.IDX P6, R14, R13, R12, R11 ;  /* 0x0000000c0d0e7389 */ /* 0x00006400000c000b */
[----:B01----:R-:W-:Y:S01]  /*2b230*/  ENDCOLLECTIVE ;  /* 0x000000000000791b */ /* 0x003fe20003800000 */
.L_x_6936:
[----:B------:R-:W-:Y:S02]  /*2b240*/  IMAD.MOV.U32 R13, RZ, RZ, R3 ;  /* 0x000000ffff0d7224 */ /* 0x000fe400078e0003 */
[----:B------:R-:W-:-:S07]  /*2b250*/  IMAD.MOV.U32 R6, RZ, RZ, R14 ;  /* 0x000000ffff067224 */ /* 0x000fce00078e000e */
[----:B------:R-:W-:Y:S05]  /*2b260*/  WARPSYNC.COLLECTIVE R15, `(.L_x_6937) ;  /* 0x000000000f087348 */ /* 0x000fea0003c00000 */
[----:B------:R0:W1:Y:S02]  /*2b270*/  SHFL.IDX P6, R14, R13, R12, R11 ;  /* 0x0000000c0d0e7389 */ /* 0x00006400000c000b */
[----:B01----:R-:W-:Y:S01]  /*2b280*/  ENDCOLLECTIVE ;  /* 0x000000000000791b */ /* 0x003fe20003800000 */
.L_x_6937:
        /* <DEDUP_REMOVED lines=22> */
.L_x_6938:
        /* <DEDUP_REMOVED lines=10> */
.L_x_6939:
        /* <DEDUP_REMOVED lines=11> */
.L_x_6940:
        /* <DEDUP_REMOVED lines=14> */
.L_x_6941:
[----:B------:R-:W-:Y:S01]  /*2b620*/  IMAD.MOV.U32 R3, RZ, RZ, R14 ;  /* 0x000000ffff037224 */ /* 0x000fe200078e000e */
[----:B------:R-:W-:Y:S06]  /*2b630*/  BRA `(.L_x_6942) ;  /* 0xffffff8c00147947 */ /* 0x000fec000383ffff */
.L_x_6775:
        /* <DEDUP_REMOVED lines=26> */
.L_x_6944:
[----:B------:R-:W-:Y:S05]  /*2b7e0*/  BSYNC B0 ;  /* 0x0000000000007941 */ /* 0x000fea0003800000 */
.L_x_6943:
        /* <DEDUP_REMOVED lines=13> */
.L_x_6945:
        /* <DEDUP_REMOVED lines=35> */
[----:B------:R0:W-:Y:S03]  /*2baf0*/  @!P2 LDGSTS.E.BYPASS.LTC128B.128 [R7+0x32400], desc[UR50][R2.64+0x300], P6 ;  /* 0x324003000207afae */ /* 0x0001e6000b101d72 */
[----:B------:R-:W-:-:S07]  /*2bb00*/  @!P3 SHF.R.U32.HI R8, RZ, 0x2, R8 ;  /* 0x00000002ff08b819 */ /* 0x000fce0000011608 */
[----:B0-----:R-:W-:Y:S05]  /*2bb10*/  WARPSYNC.COLLECTIVE R15, `(.L_x_6946) ;  /* 0x000000000f087348 */ /* 0x001fea0003c00000 */
[----:B------:R1:W2:Y:S02]  /*2bb20*/  SHFL.IDX P6, R14, R13, R12, R11 ;  /* 0x0000000c0d0e7389 */ /* 0x0002a400000c000b */
[----:B012---:R-:W-:Y:S01]  /*2bb30*/  ENDCOLLECTIVE ;  /* 0x000000000000791b */ /* 0x007fe20003800000 */
.L_x_6946:
        /* <DEDUP_REMOVED lines=17> */
.L_x_6947:
        /* <DEDUP_REMOVED lines=29> */
.L_x_6948:
        /* <DEDUP_REMOVED lines=12> */
.L_x_6949:
        /* <DEDUP_REMOVED lines=34> */
.L_x_6950:
[----:B------:R-:W-:Y:S02]  /*2c100*/  IMAD.MOV.U32 R13, RZ, RZ, R0 ;  /* 0x000000ffff0d7224 */ /* 0x000fe400078e0000 */
[----:B------:R-:W-:-:S07]  /*2c110*/  IMAD.MOV.U32 R4, RZ, RZ, R14 ;  /* 0x000000ffff047224 */ /* 0x000fce00078e000e */
[----:B------:R-:W-:Y:S05]  /*2c120*/  WARPSYNC.COLLECTIVE R15, `(.L_x_6951) ;  /* 0x000000000f087348 */ /* 0x000fea0003c00000 */
[----:B------:R0:W1:Y:S02]  /*2c130*/  SHFL.IDX P6, R14, R13, R12, R11 ;  /* 0x0000000c0d0e7389 */ /* 0x00006400000c000b */
[----:B01----:R-:W-:Y:S01]  /*2c140*/  ENDCOLLECTIVE ;  /* 0x000000000000791b */ /* 0x003fe20003800000 */
.L_x_6951:
[----:B------:R-:W-:Y:S01]  /*2c150*/  IMAD.MOV.U32 R0, RZ, RZ, R14 ;  /* 0x000000ffff007224 */ /* 0x000fe200078e000e */
[----:B------:R-:W-:Y:S06]  /*2c160*/  BRA `(.L_x_6952) ;  /* 0xffffff8c00ec7947 */ /* 0x000fec000383ffff */
.L_x_6780:
[----:B0-----:R0:W2:Y:S02]  /*2c170*/  SYNCS.PHASECHK.TRANS64.TRYWAIT P0, [R18+URZ+0x38820], R0 ;  /* 0x03882000120075a7 */ /* 0x0010a4000800017f */
[----:B--2---:R-:W-:Y:S05]  /*2c180*/  @!P0 NANOSLEEP.SYNCS 0x989680 ;  /* 0x009896800000895d */ /* 0x004fea0003900000 */
[----:B------:R-:W2:Y:S02]  /*2c190*/  @!P0 SYNCS.PHASECHK.TRANS64 P0, [R18+URZ+0x38820], R0 ;  /* 0x03882000120085a7 */ /* 0x000ea4000800007f */
[----:B--2---:R-:W-:Y:S05]  /*2c1a0*/  @!P0 BRA `(.L_x_6780) ;  /* 0xfffffffc00f08947 */ /* 0x004fea000383ffff */
[----:B------:R-:W-:Y:S05]  /*2c1b0*/  BRA `(.L_x_6953) ;  /* 0xffffff9000a47947 */ /* 0x000fea000383ffff */
.L_x_6784:
[----:B0-----:R0:W1:Y:S02]  /*2c1c0*/  SYNCS.PHASECHK.TRANS64.TRYWAIT P0, [R0+URZ+0x38860], R2 ;  /* 0x03886002000075a7 */ /* 0x001064000800017f */
[----:B-1----:R-:W-:Y:S05]  /*2c1d0*/  @!P0 NANOSLEEP.SYNCS 0x989680 ;  /* 0x009896800000895d */ /* 0x002fea0003900000 */
[----:B------:R-:W1:Y:S02]  /*2c1e0*/  @!P0 SYNCS.PHASECHK.TRANS64 P0, [R0+URZ+0x38860], R2 ;  /* 0x03886002000085a7 */ /* 0x000e64000800007f */
[----:B-1----:R-:W-:Y:S05]  /*2c1f0*/  @!P0 BRA `(.L_x_6784) ;  /* 0xfffffffc00f08947 */ /* 0x002fea000383ffff */
[----:B------:R-:W-:Y:S05]  /*2c200*/  BRA `(.L_x_6954) ;  /* 0xffffff9000c87947 */ /* 0x000fea000383ffff */
.L_x_6803:
[----:B-1----:R1:W2:Y:S02]  /*2c210*/  SYNCS.PHASECHK.TRANS64.TRYWAIT P0, [R2+URZ+0x38840], R6 ;  /* 0x03884006020075a7 */ /* 0x0022a4000800017f */
[----:B--2---:R-:W-:Y:S05]  /*2c220*/  @!P0 NANOSLEEP.SYNCS 0x989680 ;  /* 0x009896800000895d */ /* 0x004fea0003900000 */
[----:B------:R-:W2:Y:S02]  /*2c230*/  @!P0 SYNCS.PHASECHK.TRANS64 P0, [R2+URZ+0x38840], R6 ;  /* 0x03884006020085a7 */ /* 0x000ea4000800007f */
[----:B--2---:R-:W-:Y:S05]  /*2c240*/  @!P0 BRA `(.L_x_6803) ;  /* 0xfffffffc00f08947 */ /* 0x004fea000383ffff */
[----:B------:R-:W-:Y:S05]  /*2c250*/  BRA `(.L_x_6955) ;  /* 0xffffff9c00f87947 */ /* 0x000fea000383ffff */
.L_x_6808:
[----:B0-----:R0:W2:Y:S02]  /*2c260*/  SYNCS.PHASECHK.TRANS64.TRYWAIT P0, [R2+URZ+0x38860], R6 ;  /* 0x03886006020075a7 */ /* 0x0010a4000800017f */
[----:B--2---:R-:W-:Y:S05]  /*2c270*/  @!P0 NANOSLEEP.SYNCS 0x989680 ;  /* 0x009896800000895d */ /* 0x004fea0003900000 */
[----:B------:R-:W2:Y:S02]  /*2c280*/  @!P0 SYNCS.PHASECHK.TRANS64 P0, [R2+URZ+0x38860], R6 ;  /* 0x03886006020085a7 */ /* 0x000ea4000800007f */
[----:B--2---:R-:W-:Y:S05]  /*2c290*/  @!P0 BRA `(.L_x_6808) ;  /* 0xfffffffc00f08947 */ /* 0x004fea000383ffff */
[----:B------:R-:W-:Y:S05]  /*2c2a0*/  BRA `(.L_x_6956) ;  /* 0xffffffa000787947 */ /* 0x000fea000383ffff */
.L_x_6823:
[----:B-1----:R1:W2:Y:S02]  /*2c2b0*/  SYNCS.PHASECHK.TRANS64.TRYWAIT P0, [R3+URZ+0x38840], R2 ;  /* 0x03884002030075a7 */ /* 0x0022a4000800017f */
[----:B--2---:R-:W-:Y:S05]  /*2c2c0*/  @!P0 NANOSLEEP.SYNCS 0x989680 ;  /* 0x009896800000895d */ /* 0x004fea0003900000 */
[----:B------:R-:W2:Y:S02]  /*2c2d0*/  @!P0 SYNCS.PHASECHK.TRANS64 P0, [R3+URZ+0x38840], R2 ;  /* 0x03884002030085a7 */ /* 0x000ea4000800007f */
[----:B--2---:R-:W-:Y:S05]  /*2c2e0*/  @!P0 BRA `(.L_x_6823) ;  /* 0xfffffffc00f08947 */ /* 0x004fea000383ffff */
[----:B------:R-:W-:Y:S05]  /*2c2f0*/  BRA `(.L_x_6957) ;  /* 0xffffffac00547947 */ /* 0x000fea000383ffff */
.L_x_6828:
[----:B0-----:R0:W2:Y:S02]  /*2c300*/  SYNCS.PHASECHK.TRANS64.TRYWAIT P0, [R3+URZ+0x38860], R2 ;  /* 0x03886002030075a7 */ /* 0x0010a4000800017f */
[----:B--2---:R-:W-:Y:S05]  /*2c310*/  @!P0 NANOSLEEP.SYNCS 0x989680 ;  /* 0x009896800000895d */ /* 0x004fea0003900000 */
[----:B------:R-:W2:Y:S02]  /*2c320*/  @!P0 SYNCS.PHASECHK.TRANS64 P0, [R3+URZ+0x38860], R2 ;  /* 0x03886002030085a7 */ /* 0x000ea4000800007f */
[----:B--2---:R-:W-:Y:S05]  /*2c330*/  @!P0 BRA `(.L_x_6828) ;  /* 0xfffffffc00f08947 */ /* 0x004fea000383ffff */
[----:B------:R-:W-:Y:S05]  /*2c340*/  BRA `(.L_x_6958) ;  /* 0xffffffac00d07947 */ /* 0x000fea000383ffff */
.L_x_6843:
[----:B-1----:R1:W2:Y:S02]  /*2c350*/  SYNCS.PHASECHK.TRANS64.TRYWAIT P0, [R3+URZ+0x38840], R2 ;  /* 0x03884002030075a7 */ /* 0x0022a4000800017f */
[----:B--2---:R-:W-:Y:S05]  /*2c360*/  @!P0 NANOSLEEP.SYNCS 0x989680 ;  /* 0x009896800000895d */ /* 0x004fea0003900000 */
[----:B------:R-:W2:Y:S02]  /*2c370*/  @!P0 SYNCS.PHASECHK.TRANS64 P0, [R3+URZ+0x38840], R2 ;  /* 0x03884002030085a7 */ /* 0x000ea4000800007f */
[----:B--2---:R-:W-:Y:S05]  /*2c380*/  @!P0 BRA `(.L_x_6843) ;  /* 0xfffffffc00f08947 */ /* 0x004fea000383ffff */
[----:B------:R-:W-:Y:S05]  /*2c390*/  BRA `(.L_x_6959) ;  /* 0xffffffb800907947 */ /* 0x000fea000383ffff */
.L_x_6848:
[----:B--2---:R2:W3:Y:S02]  /*2c3a0*/  SYNCS.PHASECHK.TRANS64.TRYWAIT P0, [R3+URZ+0x38860], R2 ;  /* 0x03886002030075a7 */ /* 0x0044e4000800017f */
[----:B---3--:R-:W-:Y:S05]  /*2c3b0*/  @!P0 NANOSLEEP.SYNCS 0x989680 ;  /* 0x009896800000895d */ /* 0x008fea0003900000 */
[----:B------:R-:W3:Y:S02]  /*2c3c0*/  @!P0 SYNCS.PHASECHK.TRANS64 P0, [R3+URZ+0x38860], R2 ;  /* 0x03886002030085a7 */ /* 0x000ee4000800007f */
[----:B---3--:R-:W-:Y:S05]  /*2c3d0*/  @!P0 BRA `(.L_x_6848) ;  /* 0xfffffffc00f08947 */ /* 0x008fea000383ffff */
[----:B------:R-:W-:Y:S05]  /*2c3e0*/  BRA `(.L_x_6960) ;  /* 0xffffffbc00107947 */ /* 0x000fea000383ffff */
.L_x_6864:
[----:B--2---:R-:W2:Y:S01]  /*2c3f0*/  LDL R2, [R1] ;  /* 0x0000000001027983 */ /* 0x004ea20000100800 */
[----:B------:R-:W-:Y:S01]  /*2c400*/  BSSY B0, `(.L_x_6961) ;  /* 0x0000008000007945 */ /* 0x000fe20003800000 */
[----:B------:R-:W-:Y:S02]  /*2c410*/  IMAD.MOV.U32 R12, RZ, RZ, RZ ;  /* 0x000000ffff0c7224 */ /* 0x000fe400078e00ff */
[----:B------:R-:W-:Y:S02]  /*2c420*/  IMAD.MOV.U32 R11, RZ, RZ, 0x1f ;  /* 0x0000001fff0b7424 */ /* 0x000fe400078e00ff */
[----:B0-----:R-:W-:Y:S02]  /*2c430*/  IMAD.MOV.U32 R15, RZ, RZ, -0x1 ;  /* 0xffffffffff0f7424 */ /* 0x001fe400078e00ff */
[----:B--2---:R-:W-:-:S07]  /*2c440*/  IMAD.MOV.U32 R13, RZ, RZ, R2 ;  /* 0x000000ffff0d7224 */ /* 0x004fce00078e0002 */
[----:B-1-3--:R-:W-:Y:S05]  /*2c450*/  WARPSYNC.COLLECTIVE R15, `(.L_x_6962) ;  /* 0x000000000f087348 */ /* 0x00afea0003c00000 */
[----:B------:R0:W2:Y:S02]  /*2c460*/  SHFL.IDX P6, R14, R13, R12, R11 ;  /* 0x0000000c0d0e7389 */ /* 0x0000a400000c000b */
[----:B0123--:R-:W-:Y:S01]  /*2c470*/  ENDCOLLECTIVE ;  /* 0x000000000000791b */ /* 0x00ffe20003800000 */
.L_x_6962:
[----:B------:R-:W-:Y:S05]  /*2c480*/  BSYNC B0 ;  /* 0x0000000000007941 */ /* 0x000fea0003800000 */
.L_x_6961:
        /* <DEDUP_REMOVED lines=9> */
.L_x_6963:
        /* <DEDUP_REMOVED lines=26> */
.L_x_6964:
        /* <DEDUP_REMOVED lines=8> */
.L_x_6965:
        /* <DEDUP_REMOVED lines=8> */
.L_x_6966:
        /* <DEDUP_REMOVED lines=8> */
.L_x_6967:
        /* <DEDUP_REMOVED lines=8> */
.L_x_6968:
        /* <DEDUP_REMOVED lines=9> */
.L_x_6969:
[----:B------:R-:W-:Y:S01]  /*2c950*/  IMAD.MOV.U32 R9, RZ, RZ, R14 ;  /* 0x000000ffff097224 */ /* 0x000fe200078e000e */
[----:B------:R-:W-:Y:S06]  /*2c960*/  BRA `(.L_x_6970) ;  /* 0xffffffc400507947 */ /* 0x000fec000383ffff */
.L_x_6867:
        /* <DEDUP_REMOVED lines=8> */
.L_x_6972:
[----:B------:R-:W-:Y:S05]  /*2c9f0*/  BSYNC B0 ;  /* 0x0000000000007941 */ /* 0x000fea0003800000 */
.L_x_6971:
        /* <DEDUP_REMOVED lines=10> */
.L_x_6973:
        /* <DEDUP_REMOVED lines=8> */
.L_x_6974:
        /* <DEDUP_REMOVED lines=8> */
.L_x_6975:
        /* <DEDUP_REMOVED lines=8> */
.L_x_6976:
        /* <DEDUP_REMOVED lines=9> */
.L_x_6977:
[----:B------:R-:W-:Y:S01]  /*2ccb0*/  IMAD.MOV.U32 R9, RZ, RZ, R14 ;  /* 0x000000ffff097224 */ /* 0x000fe200078e000e */
[----:B------:R-:W-:Y:S06]  /*2ccc0*/  BRA `(.L_x_6978) ;  /* 0xffffffc400247947 */ /* 0x000fec000383ffff */
.L_x_6869:
[----:B------:R-:W-:Y:S01]  /*2ccd0*/  BSSY B0, `(.L_x_6979) ;  /* 0x0000006000007945 */ /* 0x000fe20003800000 */
[----:B------:R-:W-:Y:S01]  /*2cce0*/  PLOP3.LUT P6, PT, P6, PT, PT, 0x8, 0x0 ;  /* 0x000000000000781c */ /* 0x000fe200037ce170 */
[----:B------:R-:W-:-:S12]  /*2ccf0*/  IMAD.MOV.U32 R15, RZ, RZ, -0x1 ;  /* 0xffffffffff0f7424 */ /* 0x000fd800078e00ff */
[----:B0-----:R-:W-:Y:S05]  /*2cd00*/  WARPSYNC.COLLECTIVE R15, `(.L_x_6980) ;  /* 0x000000000f087348 */ /* 0x001fea0003c00000 */
[----:B------:R-:W-:Y:S01]  /*2cd10*/  VOTE.ANY R14, PT, P6 ;  /* 0x00000000000e7806 */ /* 0x000fe200030e0100 */
[----:B0-----:R-:W-:Y:S06]  /*2cd20*/  ENDCOLLECTIVE ;  /* 0x000000000000791b */ /* 0x001fec0003800000 */
.L_x_6980:
[----:B------:R-:W-:Y:S05]  /*2cd30*/  BSYNC B0 ;  /* 0x0000000000007941 */ /* 0x000fea0003800000 */
.L_x_6979:
        /* <DEDUP_REMOVED lines=10> */
.L_x_6981:
[----:B------:R-:W-:Y:S02]  /*2cde0*/  IMAD.MOV.U32 R13, RZ, RZ, R6 ;  /* 0x000000ffff0d7224 */ /* 0x000fe400078e0006 */
[----:B------:R-:W-:-:S07]  /*2cdf0*/  IMAD.MOV.U32 R0, RZ, RZ, R14 ;  /* 0x000000ffff007224 */ /* 0x000fce00078e000e */
[----:B------:R-:W-:Y:S05]  /*2ce00*/  WARPSYNC.COLLECTIVE R15, `(.L_x_6982) ;  /* 0x000000000f087348 */ /* 0x000fea0003c00000 */
[----:B------:R0:W1:Y:S02]  /*2ce10*/  SHFL.IDX P6, R14, R13, R12, R11 ;  /* 0x0000000c0d0e7389 */ /* 0x00006400000c000b */
[----:B01----:R-:W-:Y:S01]  /*2ce20*/  ENDCOLLECTIVE ;  /* 0x000000000000791b */ /* 0x003fe20003800000 */
.L_x_6982:
[----:B------:R-:W-:Y:S02]  /*2ce30*/  IMAD.MOV.U32 R6, RZ, RZ, R14 ;  /* 0x000000ffff067224 */ /* 0x000fe400078e000e */
[----:B------:R-:W-:-:S05]  /*2ce40*/  IMAD.IADD R10, R4, 0x1, R10 ;  /* 0x00000001040a7824 */ /* 0x000fca00078e020a */
[----:B------:R2:W-:Y:S01]  /*2ce50*/  STL [R1+0xc], R10 ;  /* 0x00000c0a01007387 */ /* 0x0005e20000100800 */
[----:B------:R-:W-:Y:S05]  /*2ce60*/  BRA `(.L_x_6983) ;  /* 0xffffffc400047947 */ /* 0x000fea000383ffff */
.L_x_6871:
        /* <DEDUP_REMOVED lines=8> */
.L_x_6985:
[----:B------:R-:W-:Y:S05]  /*2cef0*/  BSYNC B0 ;  /* 0x0000000000007941 */ /* 0x000fea0003800000 */
.L_x_6984:
[----:B------:R-:W-:Y:S01]  /*2cf00*/  IMAD.MOV.U32 R4, RZ, RZ, R14 ;  /* 0x000000ffff047224 */ /* 0x000fe200078e000e */
[----:B------:R-:W-:Y:S06]  /*2cf10*/  BRA `(.L_x_6986) ;  /* 0xffffffc000f07947 */ /* 0x000fec000383ffff */
.L_x_6877:
[----:B0-----:R0:W1:Y:S02]  /*2cf20*/  SYNCS.PHASECHK.TRANS64.TRYWAIT P0, [R0+URZ+0x38820], R3 ;  /* 0x03882003000075a7 */ /* 0x001064000800017f */
[----:B-1----:R-:W-:Y:S05]  /*2cf30*/  @!P0 NANOSLEEP.SYNCS 0x989680 ;  /* 0x009896800000895d */ /* 0x002fea0003900000 */
[----:B------:R-:W1:Y:S02]  /*2cf40*/  @!P0 SYNCS.PHASECHK.TRANS64 P0, [R0+URZ+0x38820], R3 ;  /* 0x03882003000085a7 */ /* 0x000e64000800007f */
[----:B-1----:R-:W-:Y:S05]  /*2cf50*/  @!P0 BRA `(.L_x_6877) ;  /* 0xfffffffc00f08947 */ /* 0x002fea000383ffff */
[----:B------:R-:W-:Y:S05]  /*2cf60*/  BRA `(.L_x_6987) ;  /* 0xffffffcc00907947 */ /* 0x000fea000383ffff */
.L_x_6878:
        /* <DEDUP_REMOVED lines=11> */
.L_x_6989:
[----:B------:R-:W-:Y:S05]  /*2d020*/  BSYNC B0 ;  /* 0x0000000000007941 */ /* 0x000fea0003800000 */
.L_x_6988:
[----:B------:R-:W-:Y:S05]  /*2d030*/  BRA `(.L_x_6990) ;  /* 0xffffffcc00787947 */ /* 0x000fea000383ffff */
.L_x_6879:
[----:B------:R-:W-:Y:S01]  /*2d040*/  BSSY B0, `(.L_x_6991) ;  /* 0x0000006000007945 */ /* 0x000fe20003800000 */
[----:B------:R-:W-:-:S07]  /*2d050*/  IMAD.MOV.U32 R15, RZ, RZ, -0x1 ;  /* 0xffffffffff0f7424 */ /* 0x000fce00078e00ff */
[----:B01-3--:R-:W-:Y:S05]  /*2d060*/  WARPSYNC.COLLECTIVE R15, `(.L_x_6992) ;  /* 0x000000000f0c7348 */ /* 0x00bfea0003c00000 */
[----:B------:R-:W-:Y:S02]  /*2d070*/  ELECT P6, UR62, PT ;  /* 0x00000000003e782f */ /* 0x000fe400038c0000 */
[----:B------:R-:W-:Y:S01]  /*2d080*/  MOV R14, UR62 ;  /* 0x0000003e000e7c02 */ /* 0x000fe20008000f00 */
[----:B01-3--:R-:W-:Y:S10]  /*2d090*/  ENDCOLLECTIVE ;  /* 0x000000000000791b */ /* 0x00bff40003800000 */
.L_x_6992:
[----:B------:R-:W-:Y:S05]  /*2d0a0*/  BSYNC B0 ;  /* 0x0000000000007941 */ /* 0x000fea0003800000 */
.L_x_6991:
[----:B------:R-:W-:Y:S05]  /*2d0b0*/  BRA `(.L_x_6993) ;  /* 0xffffffcc006c7947 */ /* 0x000fea000383ffff */
.L_x_6881:
[----:B0-----:R0:W1:Y:S02]  /*2d0c0*/  SYNCS.PHASECHK.TRANS64.TRYWAIT P0, [R6+URZ], R5 ;  /* 0x00000005060075a7 */ /* 0x001064000800017f */
[----:B-1----:R-:W-:Y:S05]  /*2d0d0*/  @!P0 NANOSLEEP.SYNCS 0x989680 ;  /* 0x009896800000895d */ /* 0x002fea0003900000 */
[----:B------:R-:W1:Y:S02]  /*2d0e0*/  @!P0 SYNCS.PHASECHK.TRANS64 P0, [R6+URZ], R5 ;  /* 0x00000005060085a7 */ /* 0x000e64000800007f */
[----:B-1----:R-:W-:Y:S05]  /*2d0f0*/  @!P0 BRA `(.L_x_6881) ;  /* 0xfffffffc00f08947 */ /* 0x002fea000383ffff */
[----:B------:R-:W-:Y:S05]  /*2d100*/  BRA `(.L_x_6994) ;  /* 0xffffffcc00a87947 */ /* 0x000fea000383ffff */
.L_x_6882:
[----:B-1----:R1:W2:Y:S02]  /*2d110*/  SYNCS.PHASECHK.TRANS64.TRYWAIT P0, [R7+URZ], R2 ;  /* 0x00000002070075a7 */ /* 0x0022a4000800017f */
[----:B--2---:R-:W-:Y:S05]  /*2d120*/  @!P0 NANOSLEEP.SYNCS 0x989680 ;  /* 0x009896800000895d */ /* 0x004fea0003900000 */
[----:B------:R-:W2:Y:S02]  /*2d130*/  @!P0 SYNCS.PHASECHK.TRANS64 P0, [R7+URZ], R2 ;  /* 0x00000002070085a7 */ /* 0x000ea4000800007f */
[----:B--2---:R-:W-:Y:S05]  /*2d140*/  @!P0 BRA `(.L_x_6882) ;  /* 0xfffffffc00f08947 */ /* 0x004fea000383ffff */
[----:B------:R-:W-:Y:S05]  /*2d150*/  BRA `(.L_x_6995) ;  /* 0xffffffcc009c7947 */ /* 0x000fea000383ffff */
.L_x_6884:
[----:B--2---:R2:W4:Y:S02]  /*2d160*/  SYNCS.PHASECHK.TRANS64.TRYWAIT P0, [R4+URZ], R5 ;  /* 0x00000005040075a7 */ /* 0x004524000800017f */
[----:B----4-:R-:W-:Y:S05]  /*2d170*/  @!P0 NANOSLEEP.SYNCS 0x989680 ;  /* 0x009896800000895d */ /* 0x010fea0003900000 */
[----:B------:R-:W4:Y:S02]  /*2d180*/  @!P0 SYNCS.PHASECHK.TRANS64 P0, [R4+URZ], R5 ;  /* 0x00000005040085a7 */ /* 0x000f24000800007f */
[----:B----4-:R-:W-:Y:S05]  /*2d190*/  @!P0 BRA `(.L_x_6884) ;  /* 0xfffffffc00f08947 */ /* 0x010fea000383ffff */
[----:B------:R-:W-:Y:S05]  /*2d1a0*/  BRA `(.L_x_6996) ;  /* 0xffffffcc00a47947 */ /* 0x000fea000383ffff */
.L_x_6997:
        /* <DEDUP_REMOVED lines=13> */
.L_x_15007:


//--------------------- .text._ZN7cutlass13device_kernelIN5flash11enable_sm90INS1_16FlashAttnFwdSm90INS1_25CollectiveMainloopFwdSm90ILi2EN4cute5tupleIJNS5_1CILi1EEES8_S8_EEENS6_IJNS7_ILi64EEESA_SA_EEELi512ENS_10bfloat16_tEfNS_4arch4Sm90ELb1ELb0ELb0ELb0ELb0ELb0ELb0ELb0ELb0ELb1ELb1ELb0EEENS1_21CollectiveEpilogueFwdINS6_IJSA_NS7_ILi512EEESA_EEES9_SC_SE_Li256ELb0ELb1ELb1ELb0EEENS1_19SingleTileSchedulerILb0ELb1ELb1ELi64EEEEEEEEEvNT_6ParamsE --------------------------
	.section	.text._ZN7cutlass13device_kernelIN5flash11enable_sm90INS1_16FlashAttnFwdSm90INS1_25CollectiveMainloopFwdSm90ILi2EN4cute5tupleIJNS5_1CILi1EEES8_S8_EEENS6_IJNS7_ILi64EEESA_SA_EEELi512ENS_10bfloat16_tEfNS_4arch4Sm90ELb1ELb0ELb0ELb0ELb0ELb0ELb0ELb0ELb0ELb1ELb1ELb0EEENS1_21CollectiveEpilogueFwdINS6_IJSA_NS7_ILi512EEESA_EEES9_SC_SE_Li256ELb0ELb1ELb1ELb0EEENS1_19SingleTileSchedulerILb0ELb1ELb1ELi64EEEEEEEEEvNT_6ParamsE,"ax",@progbits
	.align	128
.text._ZN7cutlass13device_kernelIN5flash11enable_sm90INS1_16FlashAttnFwdSm90INS1_25CollectiveMainloopFwdSm90ILi2EN4cute5tupleIJNS5_1CILi1EEES8_S8_EEENS6_IJNS7_ILi64EEESA_SA_EEELi512ENS_10bfloat16_tEfNS_4arch4Sm90ELb1ELb0ELb0ELb0ELb0ELb0ELb0ELb0ELb0ELb1ELb1ELb0EEENS1_21CollectiveEpilogueFwdINS6_IJSA_NS7_ILi512EEESA_EEES9_SC_SE_Li256ELb0ELb1ELb1ELb0EEENS1_19SingleTileSchedulerILb0ELb1ELb1ELi64EEEEEEEEEvNT_6ParamsE:
        .type           _ZN7cutlass13device_kernelIN5flash11enable_sm90INS1_16FlashAttnFwdSm90INS1_25CollectiveMainloopFwdSm90ILi2EN4cute5tupleIJNS5_1CILi1EEES8_S8_EEENS6_IJNS7_ILi64EEESA_SA_EEELi512ENS_10bfloat16_tEfNS_4arch4Sm90ELb1ELb0ELb0ELb0ELb0ELb0ELb0ELb0ELb0ELb1ELb1ELb0EEENS1_21CollectiveEpilogueFwdINS6_IJSA_NS7_ILi512EEESA_EEES9_SC_SE_Li256ELb0ELb1ELb1ELb0EEENS1_19SingleTileSchedulerILb0ELb1ELb1ELi64EEEEEEEEEvNT_6ParamsE,@function
        .size           _ZN7cutlass13device_kernelIN5flash11enable_sm90INS1_16FlashAttnFwdSm90INS1_25CollectiveMainloopFwdSm90ILi2EN4cute5tupleIJNS5_1CILi1EEES8_S8_EEENS6_IJNS7_ILi64EEESA_SA_EEELi512ENS_10bfloat16_tEfNS_4arch4Sm90ELb1ELb0ELb0ELb0ELb0ELb0ELb0ELb0ELb0ELb1ELb1ELb0EEENS1_21CollectiveEpilogueFwdINS6_IJSA_NS7_ILi512EEESA_EEES9_SC_SE_Li256ELb0ELb1ELb1ELb0EEENS1_19SingleTileSchedulerILb0ELb1ELb1ELi64EEEEEEEEEvNT_6ParamsE,(.L_x_15008 - _ZN7cutlass13device_kernelIN5flash11enable_sm90INS1_16FlashAttnFwdSm90INS1_25CollectiveMainloopFwdSm90ILi2EN4cute5tupleIJNS5_1CILi1EEES8_S8_EEENS6_IJNS7_ILi64EEESA_SA_EEELi512ENS_10bfloat16_tEfNS_4arch4Sm90ELb1ELb0ELb0ELb0ELb0ELb0ELb0ELb0ELb0ELb1ELb1ELb0EEENS1_21CollectiveEpilogueFwdINS6_IJSA_NS7_ILi512EEESA_EEES9_SC_SE_Li256ELb0ELb1ELb1ELb0EEENS1_19SingleTileSchedulerILb0ELb1ELb1ELi64EEEEEEEEEvNT_6ParamsE)
        .other          _ZN7cutlass13device_kernelIN5flash11enable_sm90INS1_16FlashAttnFwdSm90INS1_25CollectiveMainloopFwdSm90ILi2EN4cute5tupleIJNS5_1CILi1EEES8_S8_EEENS6_IJNS7_ILi64EEESA_SA_EEELi512ENS_10bfloat16_tEfNS_4arch4Sm90ELb1ELb0ELb0ELb0ELb0ELb0ELb0ELb0ELb0ELb1ELb1ELb0EEENS1_21CollectiveEpilogueFwdINS6_IJSA_NS7_ILi512EEESA_EEES9_SC_SE_Li256ELb0ELb1ELb1ELb0EEENS1_19SingleTileSchedulerILb0ELb1ELb1ELi64EEEEEEEEEvNT_6ParamsE,@"STO_CUDA_ENTRY STV_DEFAULT"
_ZN7cutlass13device_kernelIN5flash11enable_sm90INS1_16FlashAttnFwdSm90INS1_25CollectiveMainloopFwdSm90ILi2EN4cute5tupleIJNS5_1CILi1EEES8_S8_EEENS6_IJNS7_ILi64EEESA_SA_EEELi512ENS_10bfloat16_tEfNS_4arch4Sm90ELb1ELb0ELb0ELb0ELb0ELb0ELb0ELb0ELb0ELb1ELb1ELb0EEENS1_21CollectiveEpilogueFwdINS6_IJSA_NS7_ILi512EEESA_EEES9_SC_SE_Li256ELb0ELb1ELb1ELb0EEENS1_19SingleTileSchedulerILb0ELb1ELb1ELi64EEEEEEEEEvNT_6ParamsE:
        /* <DEDUP_REMOVED lines=18> */
.L_x_6999:
[----:B------:R-:W-:Y:S05]  /*0120*/  BSYNC B0 ;  /* 0x0000000000007941 */ /* 0x000fea0003800000 */
.L_x_6998:
        /* <DEDUP_REMOVED lines=37> */
.L_x_7000:
        /* <DEDUP_REMOVED lines=22> */
.L_x_7001:
        /* <DEDUP_REMOVED lines=18> */
.L_x_7002:
        /* <DEDUP_REMOVED lines=22> */
.L_x_7003:
        /* <DEDUP_REMOVED lines=22> */
.L_x_7004:
        /* <DEDUP_REMOVED lines=8> */
.L_x_7007:
        /* <DEDUP_REMOVED lines=24> */
[----:B------:R-:W-:Y:S01]  /*0ac0*/  ULDC UR37, c[0x0][0x424] ;  /* 0x0001090000257ab9 */ /* 0x000fe20000000800 */
[----:B------:R-:W-:Y:S01]  /*0ad0*/  UISETP.NE.U32.AND UP0, UPT, UR4, URZ, UPT ;  /* 0x0000003f0400728c */ /* 0x000fe2000bf05070 */
[----:B------:R-:W0:Y:S01]  /*0ae0*/  S2UR UR7, SR_CTAID.X ;  /* 0x00000000000779c3 */ /* 0x000e220000002500 */
[----:B------:R-:W-:Y:S01]  /*0af0*/  ULDC UR10, c[0x0][0x2f0] ;  /* 0x0000bc00000a7ab9 */ /* 0x000fe20000000800 */
[----:B------:R-:W-:Y:S01]  /*0b00*/  VIADD R16, R2, 0xffffff80 ;  /* 0xffffff8002107836 */ /* 0x000fe20000000000 */
[----:B------:R-:W-:-:S04]  /*0b10*/  UISETP.NE.AND.EX UP0, UPT, UR5, URZ, UPT, UP0 ;  /* 0x0000003f0500728c */ /* 0x000fc8000bf05300 */
[----:B------:R-:W-:Y:S02]  /*0b20*/  USEL UR37, UR37, 0x1, UP0 ;  /* 0x0000000125257887 */ /* 0x000fe40008000000 */
[----:B------:R-:W-:Y:S02]  /*0b30*/  UISETP.NE.AND UP0, UPT, UR11, 0x1, UPT ;  /* 0x000000010b00788c */ /* 0x000fe4000bf05270 */
[----:B------:R-:W-:-:S04]  /*0b40*/  UIMAD UR4, UR37, UR10, 0x3f ;  /* 0x0000003f250474a4 */ /* 0x000fc8000f8e020a */
[----:B------:R-:W-:Y:S01]  /*0b50*/  PLOP3.LUT P0, PT, PT, PT, UP0, 0x80, 0x0 ;  /* 0x000000000000781c */ /* 0x000fe20003f0f008 */
[----:B------:R-:W-:-:S04]  /*0b60*/  USHF.R.S32.HI UR5, URZ, 0x1f, UR4 ;  /* 0x0000001f3f057899 */ /* 0x000fc80008011404 */
[----:B------:R-:W-:-:S04]  /*0b70*/  ULEA.HI UR5, UR5, UR4, URZ, 0x6 ;  /* 0x0000000405057291 */ /* 0x000fc8000f8f303f */
[----:B------:R-:W-:-:S04]  /*0b80*/  USHF.R.S32.HI UR6, URZ, 0x6, UR5 ;  /* 0x000000063f067899 */ /* 0x000fc80008011405 */
[----:B0-----:R-:W-:Y:S08]  /*0b90*/  @!P0 BRA `(.L_x_7009) ;  /* 0x0000002000408947 */ /* 0x001ff00003800000 */
[----:B------:R-:W-:Y:S01]  /*0ba0*/  ULDC UR4, c[0x0][0x448] ;  /* 0x0001120000047ab9 */ /* 0x000fe20000000800 */
[----:B------:R-:W-:Y:S01]  /*0bb0*/  ULEA UR7, UR7, 0x3f, 0x6 ;  /* 0x0000003f07077891 */ /* 0x000fe2000f8e303f */
[----:B------:R-:W-:Y:S01]  /*0bc0*/  PLOP3.LUT P0, PT, PT, PT, PT, 0x80, 0x0 ;  /* 0x000000000000781c */ /* 0x000fe20003f0f070 */
[----:B------:R-:W-:Y:S01]  /*0bd0*/  UISETP.NE.AND UP0, UPT, UR4, 0x1, UPT ;  /* 0x000000010400788c */ /* 0x000fe2000bf05270 */
[----:B------:R-:W-:Y:S01]  /*0be0*/  IMAD.MOV.U32 R3, RZ, RZ, RZ ;  /* 0x000000ffff037224 */ /* 0x000fe200078e00ff */
[----:B------:R-:W-:Y:S01]  /*0bf0*/  ULDC UR8, c[0x0][0x288] ;  /* 0x0000a20000087ab9 */ /* 0x000fe20000000800 */
[----:B------:R-:W-:Y:S01]  /*0c00*/  USHF.R.U32.HI UR11, URZ, 0x10, UR9 ;  /* 0x000000103f0b7899 */ /* 0x000fe20008011609 */
[----:B------:R-:W-:Y:S01]  /*0c10*/  IMAD.MOV.U32 R6, RZ, RZ, RZ ;  /* 0x000000ffff067224 */ /* 0x000fe200078e00ff */
[----:B------:R-:W-:Y:S01]  /*0c20*/  UIADD3 UR8, -UR8, 0x40, URZ ;  /* 0x0000004008087890 */ /* 0x000fe2000fffe13f */
[----:B------:R-:W-:Y:S01]  /*0c30*/  MOV R5, RZ ;  /* 0x000000ff00057202 */ /* 0x000fe20000000f00 */
[----:B------:R-:W-:Y:S01]  /*0c40*/  ULOP3.LUT UR9, UR9, 0xffff, URZ, 0xc0, !UPT ;  /* 0x0000ffff09097892 */ /* 0x000fe2000f8ec03f */
[----:B------:R-:W-:Y:S01]  /*0c50*/  CS2R R150, SRZ ;  /* 0x0000000000967805 */ /* 0x000fe2000001ff00 */
[----:B------:R-:W-:Y:S01]  /*0c60*/  UIMAD UR8, UR37, UR10, UR8 ;  /* 0x0000000a250872a4 */ /* 0x000fe2000f8e0208 */
[----:B------:R-:W-:Y:S01]  /*0c70*/  CS2R R148, SRZ ;  /* 0x0000000000947805 */ /* 0x000fe2000001ff00 */
[----:B------:R-:W-:Y:S01]  /*0c80*/  @UP0 ULDC UR4, c[0x0][0x44c] ;  /* 0x0001130000040ab9 */ /* 0x000fe20000000800 */
[----:B------:R-:W-:Y:S01]  /*0c90*/  @UP0 ULDC UR12, c[0x0][0x450] ;  /* 0x00011400000c0ab9 */ /* 0x000fe20000000800 */
[----:B------:R-:W-:Y:S01]  /*0ca0*/  UIMAD.WIDE.U32 UR4, UR7, UR4, URZ ;  /* 0x00000004070472a5 */ /* 0x000fe2000f8e003f */
[----:B------:R-:W-:-:S02]  /*0cb0*/  CS2R R146, SRZ ;  /* 0x0000000000927805 */ /* 0x000fc4000001ff00 */
[----:B------:R-:W-:Y:S02]  /*0cc0*/  CS2R R144, SRZ ;  /* 0x0000000000907805 */ /* 0x000fe4000001ff00 */
[----:B------:R-:W-:Y:S01]  /*0cd0*/  CS2R R142, SRZ ;  /* 0x00000000008e7805 */ /* 0x000fe2000001ff00 */
[----:B------:R-:W-:Y:S01]  /*0ce0*/  @UP0 USHF.R.U32.HI UR7, URZ, UR12, UR5 ;  /* 0x0000000c3f070299 */ /* 0x000fe20008011605 */
[----:B------:R-:W-:Y:S02]  /*0cf0*/  CS2R R140, SRZ ;  /* 0x00000000008c7805 */ /* 0x000fe4000001ff00 */
[----:B------:R-:W-:Y:S02]  /*0d00*/  CS2R R138, SRZ ;  /* 0x00000000008a7805 */ /* 0x000fe4000001ff00 */
[----:B------:R-:W-:Y:S01]  /*0d10*/  CS2R R136, SRZ ;  /* 0x0000000000887805 */ /* 0x000fe2000001ff00 */
[----:B------:R-:W-:Y:S01]  /*0d20*/  UIADD3 UR7, UR8, UR7, URZ ;  /* 0x0000000708077290 */ /* 0x000fe2000fffe03f */
[----:B------:R-:W-:-:S02]  /*0d30*/  CS2R R134, SRZ ;  /* 0x0000000000867805 */ /* 0x000fc4000001ff00 */
[----:B------:R-:W-:Y:S02]  /*0d40*/  CS2R R132, SRZ ;  /* 0x0000000000847805 */ /* 0x000fe4000001ff00 */
[----:B------:R-:W-:Y:S01]  /*0d50*/  CS2R R130, SRZ ;  /* 0x0000000000827805 */ /* 0x000fe2000001ff00 */
[----:B------:R-:W-:Y:S01]  /*0d60*/  USHF.R.S32.HI UR4, URZ, 0x1f, UR7 ;  /* 0x0000001f3f047899 */ /* 0x000fe20008011407 */
[----:B------:R-:W-:Y:S02]  /*0d70*/  CS2R R128, SRZ ;  /* 0x0000000000807805 */ /* 0x000fe4000001ff00 */
[----:B------:R-:W-:Y:S02]  /*0d80*/  CS2R R126, SRZ ;  /* 0x00000000007e7805 */ /* 0x000fe4000001ff00 */
[----:B------:R-:W-:Y:S01]  /*0d90*/  CS2R R124, SRZ ;  /* 0x00000000007c7805 */ /* 0x000fe2000001ff00 */
[----:B------:R-:W-:Y:S01]  /*0da0*/  ULEA.HI UR4, UR4, UR7, URZ, 0x6 ;  /* 0x0000000704047291 */ /* 0x000fe2000f8f303f */
[----:B------:R-:W-:-:S02]  /*0db0*/  CS2R R122, SRZ ;  /* 0x00000000007a7805 */ /* 0x000fc4000001ff00 */
[----:B------:R-:W-:Y:S02]  /*0dc0*/  CS2R R120, SRZ ;  /* 0x0000000000787805 */ /* 0x000fe4000001ff00 */
[----:B------:R-:W-:Y:S01]  /*0dd0*/  CS2R R118, SRZ ;  /* 0x0000000000767805 */ /* 0x000fe2000001ff00 */
[----:B------:R-:W-:Y:S01]  /*0de0*/  USHF.R.S32.HI UR4, URZ, 0x6, UR4 ;  /* 0x000000063f047899 */ /* 0x000fe20008011404 */
[----:B------:R-:W-:Y:S02]  /*0df0*/  CS2R R116, SRZ ;  /* 0x0000000000747805 */ /* 0x000fe4000001ff00 */
[----:B------:R-:W-:Y:S02]  /*0e00*/  CS2R R114, SRZ ;  /* 0x0000000000727805 */ /* 0x000fe4000001ff00 */
[----:B------:R-:W-:Y:S01]  /*0e10*/  CS2R R112, SRZ ;  /* 0x0000000000707805 */ /* 0x000fe2000001ff00 */
[----:B------:R-:W-:Y:S01]  /*0e20*/  UISETP.LT.AND UP0, UPT, UR6, UR4, UPT ;  /* 0x000000040600728c */ /* 0x000fe2000bf01270 */
[----:B------:R-:W-:-:S02]  /*0e30*/  CS2R R110, SRZ ;  /* 0x00000000006e7805 */ /* 0x000fc4000001ff00 */
[----:B------:R-:W-:Y:S02]  /*0e40*/  CS2R R108, SRZ ;  /* 0x00000000006c7805 */ /* 0x000fe4000001ff00 */
[----:B------:R-:W-:Y:S01]  /*0e50*/  CS2R R106, SRZ ;  /* 0x00000000006a7805 */ /* 0x000fe2000001ff00 */
[----:B------:R-:W-:Y:S01]  /*0e60*/  USEL UR6, UR6, UR4, UP0 ;  /* 0x0000000406067287 */ /* 0x000fe20008000000 */
[----:B------:R-:W-:Y:S01]  /*0e70*/  CS2R R104, SRZ ;  /* 0x0000000000687805 */ /* 0x000fe2000001ff00 */
[----:B------:R-:W-:Y:S01]  /*0e80*/  UISETP.NE.AND UP0, UPT, UR11, URZ, UPT ;  /* 0x0000003f0b00728c */ /* 0x000fe2000bf05270 */
[----:B------:R-:W-:Y:S01]  /*0e90*/  CS2R R102, SRZ ;  /* 0x0000000000667805 */ /* 0x000fe2000001ff00 */
[----:B------:R-:W-:Y:S01]  /*0ea0*/  UISETP.GE.AND UP1, UPT, UR6, 0x1, UPT ;  /* 0x000000010600788c */ /* 0x000fe2000bf26270 */
[----:B------:R-:W-:Y:S02]  /*0eb0*/  CS2R R100, SRZ ;  /* 0x0000000000647805 */ /* 0x000fe4000001ff00 */
[----:B------:R-:W-:-:S02]  /*0ec0*/  CS2R R98, SRZ ;  /* 0x0000000000627805 */ /* 0x000fc4000001ff00 */
[----:B------:R-:W-:Y:S02]  /*0ed0*/  CS2R R96, SRZ ;  /* 0x0000000000607805 */ /* 0x000fe4000001ff00 */
[----:B------:R-:W-:Y:S02]  /*0ee0*/  CS2R R94, SRZ ;  /* 0x00000000005e7805 */ /* 0x000fe4000001ff00 */
[----:B------:R-:W-:Y:S02]  /*0ef0*/  CS2R R92, SRZ ;  /* 0x00000000005c7805 */ /* 0x000fe4000001ff00 */
[----:B------:R-:W-:Y:S02]  /*0f00*/  PLOP3.LUT P1, PT, PT, PT, UP1, 0x80, 0x0 ;  /* 0x000000000000781c */ /* 0x000fe40003f2f018 */
[----:B------:R-:W-:Y:S02]  /*0f10*/  CS2R R90, SRZ ;  /* 0x00000000005a7805 */ /* 0x000fe4000001ff00 */
[----:B------:R-:W-:Y:S01]  /*0f20*/  CS2R R88, SRZ ;  /* 0x0000000000587805 */ /* 0x000fe2000001ff00 */
[----:B------:R-:W-:Y:S01]  /*0f30*/  @!UP0 ULDC UR11, c[0x0][0x9f0] ;  /* 0x00027c00000b8ab9 */ /* 0x000fe20000000800 */
        /* <DEDUP_REMOVED lines=30> */
[----:B------:R-:W-:Y:S01]  /*1120*/  MOV R8, UR4 ;  /* 0x0000000400087c02 */ /* 0x000fe20008000f00 */
[----:B------:R-:W-:Y:S01]  /*1130*/  ULOP3.LUT UR4, UR4, UR11, URZ, 0x3c, !UPT ;  /* 0x0000000b04047292 */ /* 0x000fe2000f8e3c3f */
[----:B------:R-:W0:Y:S01]  /*1140*/  I2F.RP R0, R7 ;  /* 0x0000000700007306 */ /* 0x000e220000209400 */
[----:B------:R-:W-:-:S04]  /*1150*/  IABS R4, R4 ;  /* 0x0000000400047213 */ /* 0x000fc80000000000 */
[----:B------:R-:W-:Y:S01]  /*1160*/  ISETP.LE.AND P3, PT, RZ, UR4, PT ;  /* 0x00000004ff007c0c */ /* 0x000fe2000bf63270 */
[----:B------:R-:W-:Y:S02]  /*1170*/  IMAD.MOV R4, RZ, RZ, -R4 ;  /* 0x000000ffff047224 */ /* 0x000fe400078e0a04 */
[----:B0-----:R-:W0:Y:S02]  /*1180*/  MUFU.RCP R0, R0 ;  /* 0x0000000000007308 */ /* 0x001e240000001000 */
        /* <DEDUP_REMOVED lines=17> */
[----:B------:R-:W-:-:S07]  /*12a0*/  @!P2 LOP3.LUT R3, RZ, UR11, RZ, 0x33, !PT ;  /* 0x0000000bff03ac12 */ /* 0x000fce000f8e33ff */
.L_x_7010:
        /* <DEDUP_REMOVED lines=30> */
[----:B0-----:R-:W-:Y:S01]  /*1490*/  ULEA UR5, UR8, UR7, 0x18 ;  /* 0x0000000708057291 */ /* 0x001fe2000f8ec03f */
[----:B------:R-:W-:Y:S01]  /*14a0*/  IADD3 R7, R6, -R7, RZ ;  /* 0x8000000706077210 */ /* 0x000fe20007ffe0ff */
[----:B------:R-:W-:Y:S02]  /*14b0*/  UIADD3 UR6, UR4, -UR6, URZ ;  /* 0x8000000604067290 */ /* 0x000fe4000fffe03f */
        /* <DEDUP_REMOVED lines=11> */
.L_x_7012:
[----:B------:R-:W-:-:S04]  /*1570*/  SHF.L.U32 R2, RZ, 0x1f, RZ ;  /* 0x0000001fff027819 */ /* 0x000fc800000006ff */
[----:B------:R-:W0:Y:S02]  /*1580*/  SYNCS.PHASECHK.TRANS64.TRYWAIT P1, [UR5+0x28c50], R2 ;  /* 0x028c5002ff0075a7 */ /* 0x000e240008020145 */
[----:B0-----:R-:W-:Y:S05]  /*1590*/  @!P1 BRA `(.L_x_7013) ;  /* 0x000000ec00149947 */ /* 0x001fea0003800000 */
.L_x_7155:
        /* <DEDUP_REMOVED lines=47> */
[----:B------:R-:W-:Y:S01]  /*1890*/  MOV R7, RZ ;  /* 0x000000ff00077202 */ /* 0x000fe20000000f00 */
[----:B------:R-:W-:-:S06]  /*18a0*/  UMOV UR4, URZ ;  /* 0x0000003f00047c82 */ /* 0x000fcc0008000000 */
.L_x_7019:
[----:B------:R-:W-:Y:S01]  /*18b0*/  BAR.SYNC.DEFER_BLOCKING 0xe, 0x100 ;  /* 0x0384000000007b1d */ /* 0x000fe20000010000 */
[----:B------:R-:W-:Y:S01]  /*18c0*/  IMAD.U32 R5, RZ, RZ, UR4 ;  /* 0x00000004ff057e24 */ /* 0x000fe2000f8e00ff */
[----:B------:R-:W-:Y:S01]  /*18d0*/  UIADD3 UR4, UR4, 0x1, URZ ;  /* 0x0000000104047890 */ /* 0x000fe2000fffe03f */
[C---:B------:R-:W-:Y:S01]  /*18e0*/  ISETP.GT.AND P3, PT, R3.reuse, R0, PT ;  /* 0x000000000300720c */ /* 0x040fe20003f64270 */
[----:B------:R-:W-:Y:S02]  /*18f0*/  VIADD R3, R3, 0xffffffff ;  /* 0xffffffff03037836 */ /* 0x000fe40000000000 */
[----:B01----:R-:W-:Y:S01]  /*1900*/  IMAD R2, R5, 0x40, R4 ;  /* 0x0000004005027824 */ /* 0x003fe200078e0204 */
        /* <DEDUP_REMOVED lines=137> */
.L_x_7015:
[----:B------:R-:W-:Y:S01]  /*21a0*/  ULEA UR7, UR4, UR5, 0x3 ;  /* 0x0000000504077291 */ /* 0x000fe2000f8e183f */
[----:B------:R-:W-:-:S08]  /*21b0*/  SHF.L.U32 R2, R7, 0x1f, RZ ;  /* 0x0000001f07027819 */ /* 0x000fd000000006ff */
[----:B------:R0:W1:Y:S01]  /*21c0*/  SYNCS.PHASECHK.TRANS64.TRYWAIT P1, [UR7+0x28c50], R2 ;  /* 0x028c5002ff0075a7 */ /* 0x0000620008020147 */
[----:B------:R-:W-:Y:S05]  /*21d0*/  @!P0 BRA `(.L_x_7016) ;  /* 0x0000000000048947 */ /* 0x000fea0003800000 */
[----:B------:R-:W-:Y:S01]  /*21e0*/  BPT.TRAP 0x1 ;  /* 0x000000040000795c */ /* 0x000fe20000300000 */
.L_x_7016:
[----:B-1----:R-:W-:Y:S05]  /*21f0*/  @P1 BRA `(.L_x_7017) ;  /* 0x0000000000081947 */ /* 0x002fea0003800000 */
[----:B------:R-:W1:Y:S02]  /*2200*/  SYNCS.PHASECHK.TRANS64.TRYWAIT P1, [UR7+0x28c50], R2 ;  /* 0x028c5002ff0075a7 */ /* 0x000e640008020147 */
[----:B-1----:R-:W-:Y:S05]  /*2210*/  @!P1 BRA `(.L_x_7018) ;  /* 0x000000e0000c9947 */ /* 0x002fea0003800000 */
.L_x_7017:
        /* <DEDUP_REMOVED lines=10> */
[----:B------:R-:W-:Y:S01]  /*22c0*/  @!P2 IADD3 R2, R2, 0x28c60, RZ ;  /* 0x00028c600202a810 */ /* 0x000fe20007ffe0ff */
[----:B------:R-:W-:-:S03]  /*22d0*/  UMOV UR23, 0x40000040 ;  /* 0x4000004000177882 */ /* 0x000fc60000000000 */
[----:B------:R-:W-:Y:S01]  /*22e0*/  @!P2 PRMT R2, RZ, 0x654, R2 ;  /* 0x00000654ff02a816 */ /* 0x000fe20000000002 */
        /* <DEDUP_REMOVED lines=17> */
.L_x_7014:
[----:B------:R-:W-:Y:S01]  /*2400*/  BAR.SYNC.DEFER_BLOCKING 0xe, 0x100 ;  /* 0x0384000000007b1d */ /* 0x000fe20000010000 */
[----:B------:R-:W-:Y:S01]  /*2410*/  VIADD R4, R4, UR4 ;  /* 0x0000000404047c36 */ /* 0x000fe20008000000 */
[----:B------:R-:W-:Y:S01]  /*2420*/  PLOP3.LUT P0, PT, PT, PT, PT, 0x8, 0x0 ;  /* 0x000000000000781c */ /* 0x000fe20003f0e170 */
[----:B------:R-:W-:Y:S02]  /*2430*/  IMAD.MOV.U32 R6, RZ, RZ, RZ ;  /* 0x000000ffff067224 */ /* 0x000fe400078e00ff */
[----:B------:R-:W-:Y:S01]  /*2440*/  IMAD.MOV.U32 R5, RZ, RZ, RZ ;  /* 0x000000ffff057224 */ /* 0x000fe200078e00ff */
[----:B------:R-:W-:-:S05]  /*2450*/  LEA R4, R4, UR5, 0x2 ;  /* 0x0000000504047c11 */ /* 0x000fca000f8e10ff */
        /* <DEDUP_REMOVED lines=132> */
.L_x_7009:
[----:B------:R-:W-:Y:S01]  /*2ca0*/  ULDC UR4, c[0x0][0x448] ;  /* 0x0001120000047ab9 */ /* 0x000fe20000000800 */
[----:B------:R-:W-:Y:S02]  /*2cb0*/  ULEA UR7, UR7, 0x3f, 0x6 ;  /* 0x0000003f07077891 */ /* 0x000fe4000f8e303f */
[----:B------:R-:W-:Y:S01]  /*2cc0*/  UISETP.NE.AND UP0, UPT, UR4, 0x1, UPT ;  /* 0x000000010400788c */ /* 0x000fe2000bf05270 */
[----:B------:R-:W-:Y:S01]  /*2cd0*/  ULDC UR8, c[0x0][0x288] ;  /* 0x0000a20000087ab9 */ /* 0x000fe20000000800 */
[----:B------:R-:W-:Y:S02]  /*2ce0*/  ULOP3.LUT UR40, UR9, 0xffff, URZ, 0xc0, !UPT ;  /* 0x0000ffff09287892 */ /* 0x000fe4000f8ec03f */
[----:B------:R-:W-:-:S04]  /*2cf0*/  UIADD3 UR8, -UR8, 0x40, URZ ;  /* 0x0000004008087890 */ /* 0x000fc8000fffe13f */
[----:B------:R-:W-:-:S03]  /*2d00*/  UIMAD UR8, UR37, UR10, UR8 ;  /* 0x0000000a250872a4 */ /* 0x000fc6000f8e0208 */
[----:B------:R-:W-:Y:S01]  /*2d10*/  @UP0 ULDC UR4, c[0x0][0x44c] ;  /* 0x0001130000040ab9 */ /* 0x000fe20000000800 */
[----:B------:R-:W-:Y:S01]  /*2d20*/  @UP0 ULDC UR11, c[0x0][0x450] ;  /* 0x00011400000b0ab9 */ /* 0x000fe20000000800 */
[----:B------:R-:W-:-:S04]  /*2d30*/  UIMAD.WIDE.U32 UR4, UR7, UR4, URZ ;  /* 0x00000004070472a5 */ /* 0x000fc8000f8e003f */
[----:B------:R-:W-:Y:S02]  /*2d40*/  @UP0 USHF.R.U32.HI UR7, URZ, UR11, UR5 ;  /* 0x0000000b3f070299 */ /* 0x000fe40008011605 */
[----:B------:R-:W-:Y:S02]  /*2d50*/  USHF.R.U32.HI UR11, URZ, 0x10, UR9 ;  /* 0x000000103f0b7899 */ /* 0x000fe40008011609 */
[----:B------:R-:W-:Y:S02]  /*2d60*/  UIADD3 UR7, UR8, UR7, URZ ;  /* 0x0000000708077290 */ /* 0x000fe4000fffe03f */
[----:B------:R-:W-:Y:S02]  /*2d70*/  UISETP.NE.AND UP1, UPT, UR11, URZ, UPT ;  /* 0x0000003f0b00728c */ /* 0x000fe4000bf25270 */
[----:B------:R-:W-:-:S04]  /*2d80*/  USHF.R.S32.HI UR4, URZ, 0x1f, UR7 ;  /* 0x0000001f3f047899 */ /* 0x000fc80008011407 */
[----:B------:R-:W-:-:S04]  /*2d90*/  ULEA.HI UR4, UR4, UR7, URZ, 0x6 ;  /* 0x0000000704047291 */ /* 0x000fc8000f8f303f */
[----:B------:R-:W-:Y:S01]  /*2da0*/  USHF.R.S32.HI UR4, URZ, 0x6, UR4 ;  /* 0x000000063f047899 */ /* 0x000fe20008011404 */
[----:B------:R-:W-:-:S03]  /*2db0*/  @!UP1 ULDC UR11, c[0x0][0x9f0] ;  /* 0x00027c00000b9ab9 */ /* 0x000fc60000000800 */
[----:B------:R-:W-:-:S04]  /*2dc0*/  UISETP.LT.AND UP0, UPT, UR6, UR4, UPT ;  /* 0x000000040600728c */ /* 0x000fc8000bf01270 */
[----:B------:R-:W-:-:S03]  /*2dd0*/  USEL UR10, UR6, UR4, UP0 ;  /* 0x00000004060a7287 */ /* 0x000fc60008000000 */
[----:B------:R-:W-:Y:S01]  /*2de0*/  UMOV UR4, URZ ;  /* 0x0000003f00047c82 */ /* 0x000fe20008000000 */
[----:B------:R-:W-:-:S06]  /*2df0*/  UISETP.GE.AND UP0, UPT, UR10, 0x1, UPT ;  /* 0x000000010a00788c */ /* 0x000fcc000bf06270 */
        /* <DEDUP_REMOVED lines=15> */
[----:B0-----:R-:W-:Y:S01]  /*2ef0*/  IADD3 R2, R0, 0xffffffe, RZ ;  /* 0x0ffffffe00027810 */ /* 0x001fe20007ffe0ff */
[----:B------:R-:W-:-:S05]  /*2f00*/  IMAD.MOV R0, RZ, RZ, -R5 ;  /* 0x000000ffff007224 */ /* 0x000fca00078e0a05 */
        /* <DEDUP_REMOVED lines=18> */
.L_x_7020:
[----:B------:R-:W-:Y:S01]  /*3030*/  UIMAD UR40, UR40, UR4, URZ ;  /* 0x00000004282872a4 */ /* 0x000fe2000f8e023f */
[----:B------:R-:W-:Y:S01]  /*3040*/  IMAD.U32 R0, RZ, RZ, UR10 ;  /* 0x0000000aff007e24 */ /* 0x000fe2000f8e00ff */
[----:B------:R-:W-:Y:S01]  /*3050*/  MOV R3, UR4 ;  /* 0x0000000400037c02 */ /* 0x000fe20008000f00 */
[----:B------:R-:W-:Y:S01]  /*3060*/  IMAD.MOV.U32 R6, RZ, RZ, RZ ;  /* 0x000000ffff067224 */ /* 0x000fe200078e00ff */
[----:B------:R-:W-:Y:S01]  /*3070*/  PLOP3.LUT P0, PT, PT, PT, PT, 0x80, 0x0 ;  /* 0x000000000000781c */ /* 0x000fe20003f0f070 */
[----:B------:R-:W-:Y:S01]  /*3080*/  IMAD.MOV.U32 R5, RZ, RZ, RZ ;  /* 0x000000ffff057224 */ /* 0x000fe200078e00ff */
[----:B------:R-:W-:Y:S02]  /*3090*/  VIADDMNMX R0, R3, UR40, R0, PT ;  /* 0x0000002803007c46 */ /* 0x000fe4000b800100 */
[----:B------:R-:W-:Y:S02]  /*30a0*/  CS2R R150, SRZ ;  /* 0x0000000000967805 */ /* 0x000fe4000001ff00 */
        /* <DEDUP_REMOVED lines=96> */
[----:B------:R-:W-:Y:S01]  /*36b0*/  IMAD.U32 R7, RZ, RZ, UR5 ;  /* 0x00000005ff077e24 */ /* 0x000fe2000f8e00ff */
[----:B------:R-:W-:Y:S01]  /*36c0*/  MOV R12, 0x1 ;  /* 0x00000001000c7802 */ /* 0x000fe20000000f00 */
[----:B------:R-:W-:-:S02]  /*36d0*/  IMAD.U32 R11, RZ, RZ, UR7 ;  /* 0x00000007ff0b7e24 */ /* 0x000fc4000f8e00ff */
[----:B------:R-:W-:Y:S02]  /*36e0*/  IMAD.MOV.U32 R8, RZ, RZ, 0x70 ;  /* 0x00000070ff087424 */ /* 0x000fe400078e00ff */
[----:B0-----:R-:W-:-:S07]  /*36f0*/  IMAD.MOV.U32 R13, RZ, RZ, RZ ;  /* 0x000000ffff0d7224 */ /* 0x001fce00078e00ff */
[----:B------:R-:W-:-:S07]  /*3700*/  LEPC R20, `(.L_x_7021) ;  /* 0x000000001014794e */ /* 0x000fce0000000000 */
[----:B-1----:R-:W-:Y:S05]  /*3710*/  CALL.ABS.NOINC R2 ;  /* 0x0000000002007343 */ /* 0x002fea0003c00000 */
.L_x_7021:
        /* <DEDUP_REMOVED lines=11> */
.L_x_7156:
[----:B------:R-:W-:Y:S01]  /*37d0*/  ULOP3.LUT UR4, UR42, 0x1, URZ, 0xfc, !UPT ;  /* 0x000000012a047892 */ /* 0x000fe2000f8efc3f */
[----:B0-----:R-:W-:Y:S01]  /*37e0*/  LEA.HI R6, R0, R5, RZ, 0x3 ;  /* 0x0000000500067211 */ /* 0x001fe200078f18ff */
[----:B------:R-:W-:Y:S01]  /*37f0*/  IMAD.IADD R2, R23, 0x1, -R2 ;  /* 0x0000000117027824 */ /* 0x000fe200078e0a02 */
[----:B------:R-:W-:Y:S02]  /*3800*/  LOP3.LUT R0, R3, 0x7ffffffc, RZ, 0xc0, !PT ;  /* 0x7ffffffc03007812 */ /* 0x000fe400078ec0ff */
[----:B------:R-:W-:Y:S01]  /*3810*/  LOP3.LUT R6, R6, 0xfffffff8, RZ, 0xc0, !PT ;  /* 0xfffffff806067812 */ /* 0x000fe200078ec0ff */
[----:B------:R-:W-:Y:S01]  /*3820*/  IMAD.U32 R3, RZ, RZ, UR4 ;  /* 0x00000004ff037e24 */ /* 0x000fe2000f8e00ff */
[-C--:B------:R-:W-:Y:S02]  /*3830*/  IADD3 R0, -R0, R17.reuse, RZ ;  /* 0x0000001100007210 */ /* 0x080fe40007ffe1ff */
[----:B------:R-:W-:Y:S01]  /*3840*/  LEA.HI R4, R4, R17, RZ, 0x5 ;  /* 0x0000001104047211 */ /* 0x000fe200078f28ff */
[----:B------:R-:W-:Y:S01]  /*3850*/  IMAD.IADD R6, R5, 0x1, -R6 ;  /* 0x0000000105067824 */ /* 0x000fe200078e0a06 */
[----:B------:R-:W-:Y:S01]  /*3860*/  ISETP.NE.AND P0, PT, R3, 0x3, PT ;  /* 0x000000030300780c */ /* 0x000fe20003f05270 */
[----:B------:R-:W-:Y:S01]  /*3870*/  IMAD.SHL.U32 R11, R0, 0x2, RZ ;  /* 0x00000002000b7824 */ /* 0x000fe200078e00ff */
[----:B------:R-:W-:-:S03]  /*3880*/  SHF.R.S32.HI R3, RZ, 0x5, R4 ;  /* 0x00000005ff037819 */ /* 0x000fc60000011404 */
[----:B------:R-:W-:Y:S02]  /*3890*/  IMAD R4, R2, 0x100, R11 ;  /* 0x0000010002047824 */ /* 0x000fe400078e020b */
[----:B------:R-:W-:-:S06]  /*38a0*/  IMAD R3, R3, 0x10, R6 ;  /* 0x0000001003037824 */ /* 0x000fcc00078e0206 */
[----:B------:R-:W-:Y:S05]  /*38b0*/  @!P0 BRA `(.L_x_7023) ;  /* 0x0000000000048947 */ /* 0x000fea0003800000 */
[----:B------:R-:W-:Y:S01]  /*38c0*/  BPT.TRAP 0x1 ;  /* 0x000000040000795c */ /* 0x000fe20000300000 */
.L_x_7023:
[----:B------:R0:W1:Y:S01]  /*38d0*/  SYNCS.PHASECHK.TRANS64.TRYWAIT P2, [UR39+0x28c30], R13 ;  /* 0x028c300dff0075a7 */ /* 0x0000620008040167 */
[----:B------:R-:W-:Y:S05]  /*38e0*/  @!P0 BRA `(.L_x_7024) ;  /* 0x0000000000048947 */ /* 0x000fea0003800000 */
[----:B------:R-:W-:Y:S01]  /*38f0*/  BPT.TRAP 0x1 ;  /* 0x000000040000795c */ /* 0x000fe20000300000 */
.L_x_7024:
[----:B------:R-:W2:Y:S02]  /*3900*/  S2R R0, SR_TID.X ;  /* 0x0000000000007919 */ /* 0x000ea40000002100 */
[----:B--2---:R-:W-:-:S04]  /*3910*/  LOP3.LUT R0, R0, 0x7f, RZ, 0xc0, !PT ;  /* 0x0000007f00007812 */ /* 0x004fc800078ec0ff */
[----:B------:R-:W-:Y:S01]  /*3920*/  ISETP.NE.AND P1, PT, R0, RZ, PT ;  /* 0x000000ff0000720c */ /* 0x000fe20003f25270 */
[----:B-1----:R-:W-:-:S12]  /*3930*/  @P2 BRA `(.L_x_7025) ;  /* 0x0000000000082947 */ /* 0x002fd80003800000 */
[----:B------:R-:W1:Y:S02]  /*3940*/  SYNCS.PHASECHK.TRANS64.TRYWAIT P2, [UR39+0x28c30], R13 ;  /* 0x028c300dff0075a7 */ /* 0x000e640008040167 */
[----:B-1----:R-:W-:Y:S05]  /*3950*/  @!P2 BRA `(.L_x_7026) ;  /* 0x000000c8006ca947 */ /* 0x002fea0003800000 */
.L_x_7025:
[----:B------:R-:W-:Y:S05]  /*3960*/  WARPSYNC.ALL ;  /* 0x0000000000007948 */ /* 0x000fea0003800000 */
[----:B------:R-:W-:Y:S01]  /*3970*/  UIADD3 UR4, UR39, 0x20400, URZ ;  /* 0x0002040027047890 */ /* 0x000fe2000fffe03f */
[----:B------:R-:W-:Y:S01]  /*3980*/  WARPGROUP.ARRIVE ;  /* 0x00000000000079c5 */ /* 0x000fe20000000000 */
[----:B------:R-:W-:-:S05]  /*3990*/  UIADD3 UR5, UR39, 0x22400, URZ ;  /* 0x0002240027057890 */ /* 0x000fca000fffe03f */
[----:B------:R-:W2:Y:S01]  /*39a0*/  S2R R2, SR_CTAID.X ;  /* 0x0000000000027919 */ /* 0x000ea20000002500 */
[----:B------:R-:W-:Y:S01]  /*39b0*/  USHF.R.U32.HI UR4, URZ, 0x4, UR4 ;  /* 0x000000043f047899 */ /* 0x000fe20008011604 */
[----:B-1----:R-:W-:Y:S01]  /*39c0*/  LEA.HI R0, R19, R16, RZ, 0x2 ;  /* 0x0000001013007211 */ /* 0x002fe200078f10ff */
[----:B------:R-:W-:Y:S01]  /*39d0*/  USHF.R.U32.HI UR5, URZ, 0x4, UR5 ;  /* 0x000000043f057899 */ /* 0x000fe20008011605 */
[----:B------:R-:W-:Y:S01]  /*39e0*/  MOV R14, UR39 ;  /* 0x00000027000e7c02 */ /* 0x000fe20008000f00 */
[----:B------:R-:W-:Y:S01]  /*39f0*/  ULOP3.LUT UR4, UR4, 0x3fff, URZ, 0xc0, !UPT ;  /* 0x00003fff04047892 */ /* 0x000fe2000f8ec03f */
[----:B------:R-:W-:Y:S01]  /*3a00*/  LOP3.LUT R5, R0, 0xfffffffc, RZ, 0xc0, !PT ;  /* 0xfffffffc00057812 */ /* 0x000fe200078ec0ff */
[----:B------:R-:W-:Y:S02]  /*3a10*/  ULOP3.LUT UR5, UR5, 0x3fff, URZ, 0xc0, !UPT ;  /* 0x00003fff05057892 */ /* 0x000fe4000f8ec03f */
[----:B------:R-:W-:Y:S01]  /*3a20*/  ULOP3.LUT UR4, UR4, 0x10000, URZ, 0xfc, !UPT ;  /* 0x0001000004047892 */ /* 0x000fe2000f8efc3f */
[----:B------:R-:W-:Y:S01]  /*3a30*/  IADD3 R5, R16, -R5, RZ ;  /* 0x8000000510057210 */ /* 0x000fe20007ffe0ff */
[----:B------:R-:W-:Y:S01]  /*3a40*/  ULOP3.LUT UR24, UR5, 0x10000, URZ, 0xfc, !UPT ;  /* 0x0001000005187892 */ /* 0x000fe2000f8efc3f */
[----:B------:R-:W-:Y:S01]  /*3a50*/  UMOV UR9, 0x40000040 ;  /* 0x4000004000097882 */ /* 0x000fe20000000000 */
[----:B------:R-:W-:Y:S01]  /*3a60*/  UMOV UR11, 0x40000040 ;  /* 0x40000040000b7882 */ /* 0x000fe20000000000 */
[----:B------:R-:W-:Y:S01]  /*3a70*/  UIADD3 UR12, UR4, 0x2, URZ ;  /* 0x00000002040c7890 */ /* 0x000fe2000fffe03f */
[----:B------:R-:W-:Y:S01]  /*3a80*/  LEA.HI R0, R5, R5, RZ, 0x1 ;  /* 0x0000000505007211 */ /* 0x000fe200078f08ff */
[----:B------:R-:W-:-:S02]  /*3a90*/  UMOV UR8, UR4 ;  /* 0x0000000400087c82 */ /* 0x000fc40008000000 */
[----:B------:R-:W-:Y:S01]  /*3aa0*/  UMOV UR10, UR24 ;  /* 0x00000018000a7c82 */ /* 0x000fe20008000000 */
[----:B------:R-:W-:Y:S01]  /*3ab0*/  UIADD3 UR14, UR24, 0x2, URZ ;  /* 0x00000002180e7890 */ /* 0x000fe2000fffe03f */
        /* <DEDUP_REMOVED lines=11> */
[----:B--2---:R-:W-:Y:S01]  /*3b70*/  IMAD R5, R2, 0x40, R3 ;  /* 0x0000004002057824 */ /* 0x004fe200078e0203 */
[----:B------:R-:W-:Y:S01]  /*3b80*/  UMOV UR21, 0x40000040 ;  /* 0x4000004000157882 */ /* 0x000fe20000000000 */
[----:B------:R-:W-:Y:S01]  /*3b90*/  UMOV UR23, 0x40000040 ;  /* 0x4000004000177882 */ /* 0x000fe20000000000 */
[----:B------:R-:W-:Y:S01]  /*3ba0*/  ULDC UR4, c[0x0][0x448] ;  /* 0x0001120000047ab9 */ /* 0x000fe20000000800 */
[----:B------:R-:W-:Y:S01]  /*3bb0*/  IMAD R12, R0, 0x8, R5 ;  /* 0x00000008000c7824 */ /* 0x000fe200078e0205 */
[----:B------:R-:W-:Y:S01]  /*3bc0*/  UISETP.NE.AND UP0, UPT, UR4, 0x1, UPT ;  /* 0x000000010400788c */ /* 0x000fe2000bf05270 */
[----:B------:R-:W-:-:S02]  /*3bd0*/  ULDC UR10, c[0x0][0x2f0] ;  /* 0x0000bc00000a7ab9 */ /* 0x000fc40000000800 */
[----:B------:R-:W-:Y:S01]  /*3be0*/  IMAD.MOV.U32 R0, RZ, RZ, R12 ;  /* 0x000000ffff007224 */ /* 0x000fe200078e000c */
[----:B------:R-:W-:Y:S01]  /*3bf0*/  ULDC UR6, c[0x0][0x288] ;  /* 0x0000a20000067ab9 */ /* 0x000fe20000000800 */
[----:B------:R-:W-:Y:S01]  /*3c00*/  ULDC UR7, c[0x0][0x988] ;  /* 0x0002620000077ab9 */ /* 0x000fe20000000800 */
[----:B------:R-:W-:Y:S02]  /*3c10*/  PLOP3.LUT P2, PT, PT, PT, UP0, 0x80, 0x0 ;  /* 0x000000000000781c */ /* 0x000fe40003f4f008 */
[----:B------:R-:W-:-:S03]  /*3c20*/  MOV R8, UR6 ;  /* 0x0000000600087c02 */ /* 0x000fc60008000f00 */
[----:B------:R-:W-:-:S08]  /*3c30*/  @UP0 ULDC UR4, c[0x0][0x44c] ;  /* 0x0001130000040ab9 */ /* 0x000fd00000000800 */
[----:B------:R-:W-:Y:S01]  /*3c40*/  @P2 IMAD.HI.U32 R2, R12, UR4, RZ ;  /* 0x000000040c022c27 */ /* 0x000fe2000f8e00ff */
[----:B------:R-:W-:-:S04]  /*3c50*/  @UP0 ULDC UR4, c[0x0][0x450] ;  /* 0x0001140000040ab9 */ /* 0x000fc80000000800 */
[----:B------:R-:W-:Y:S01]  /*3c60*/  @P2 SHF.R.U32.HI R0, RZ, UR4, R2 ;  /* 0x00000004ff002c19 */ /* 0x000fe20008011602 */
[----:B------:R-:W-:Y:S02]  /*3c70*/  UMOV UR4, 0xffffffc0 ;  /* 0xffffffc000047882 */ /* 0x000fe40000000000 */
[----:B------:R-:W-:Y:S02]  /*3c80*/  UIMAD UR4, UR41, UR4, 0x40 ;  /* 0x00000040290474a4 */ /* 0x000fe4000f8e0204 */
[----:B------:R-:W1:Y:S02]  /*3c90*/  SHFL.IDX PT, R6, R0, 0x1, 0x1c1f ;  /* 0x003c1f0000067f89 */ /* 0x000e6400000e0000 */
[----:B------:R-:W-:Y:S02]  /*3ca0*/  UIADD3 UR5, UR4, 0x1, URZ ;  /* 0x0000000104057890 */ /* 0x000fe4000fffe03f */
[----:B------:R-:W-:Y:S01]  /*3cb0*/  UIMAD UR4, UR37, UR10, UR4 ;  /* 0x0000000a250472a4 */ /* 0x000fe2000f8e0204 */
[----:B------:R-:W2:Y:S01]  /*3cc0*/  SHFL.IDX PT, R0, R0, RZ, 0x1c1f ;  /* 0x001c1fff00007589 */ /* 0x000ea200000e0000 */
[----:B------:R-:W-:-:S04]  /*3cd0*/  UIMAD UR5, UR37, UR10, UR5 ;  /* 0x0000000a250572a4 */ /* 0x000fc8000f8e0205 */
[----:B------:R-:W-:Y:S02]  /*3ce0*/  IADD3 R2, -R11, UR4, RZ ;  /* 0x000000040b027c10 */ /* 0x000fe4000fffe1ff */
[----:B------:R-:W-:-:S04]  /*3cf0*/  IADD3 R5, -R8, UR5, -R11 ;  /* 0x0000000508057c10 */ /* 0x000fc8000fffe90b */
[----:B-1----:R-:W-:-:S04]  /*3d00*/  VIADDMNMX R6, R6, R5, R2, PT ;  /* 0x0000000506067246 */ /* 0x002fc80003800102 */
[C---:B------:R-:W-:Y:S01]  /*3d10*/  ISETP.GT.AND P3, PT, R6.reuse, RZ, PT ;  /* 0x000000ff0600720c */ /* 0x040fe20003f64270 */
[----:B------:R-:W-:Y:S02]  /*3d20*/  WARPGROUP.DEPBAR.LE gsb0, 0x0 ;  /* 0x00008000000079c5 */ /* 0x000fe40000010000 */
[----:B------:R-:W-:Y:S01]  /*3d30*/  WARPGROUP.ARRIVE ;  /* 0x00000000000079c5 */ /* 0x000fe20000000000 */
[C---:B------:R-:W-:Y:S02]  /*3d40*/  ISETP.GT.AND P4, PT, R6.reuse, 0x1, PT ;  /* 0x000000010600780c */ /* 0x040fe40003f84270 */
[----:B------:R-:W-:Y:S02]  /*3d50*/  ISETP.GT.AND P5, PT, R6, 0x8, PT ;  /* 0x000000080600780c */ /* 0x000fe40003fa4270 */
[----:B--2---:R-:W-:Y:S01]  /*3d60*/  VIADDMNMX R5, R0, R5, R2, PT ;  /* 0x0000000500057246 */ /* 0x004fe20003800102 */
[----:B------:R-:W-:Y:S03]  /*3d70*/  HGMMA.64x64x16.F32.BF16 R24, gdesc[UR12], R24, gsb0 ;  /* 0x00e000000c1879f0 */ /* 0x000fe60008001818 */
[----:B------:R-:W-:-:S02]  /*3d80*/  WARPGROUP.DEPBAR.LE gsb0, 0x0 ;  /* 0x00008000000079c5 */ /* 0x000fc40000010000 */
        /* <DEDUP_REMOVED lines=48> */
[----:B------:R-:W-:Y:S02]  /*4090*/  FMNMX.FTZ R6, R54, R7, !PT ;  /* 0x0000000736067209 */ /* 0x000fe40007810000 */
[----:B------:R-:W-:Y:S02]  /*40a0*/  ISETP.GT.AND P3, PT, R5, RZ, PT ;  /* 0x000000ff0500720c */ /* 0x000fe40003f64270 */
[----:B------:R-:W-:Y:S02]  /*40b0*/  FMNMX.FTZ R6, R55, R6, !PT ;  /* 0x0000000637067209 */ /* 0x000fe40007810000 */
[----:B------:R-:W-:-:S02]  /*40c0*/  ISETP.GT.AND P4, PT, R5, 0x1, PT ;  /* 0x000000010500780c */ /* 0x000fc40003f84270 */
[----:B------:R-:W-:Y:S01]  /*40d0*/  ISETP.GT.AND P5, PT, R5, 0x8, PT ;  /* 0x000000080500780c */ /* 0x000fe20003fa4270 */
[----:B------:R-:W1:Y:S01]  /*40e0*/  SHFL.BFLY PT, R7, R6, 0x2, 0x1f ;  /* 0x0c401f0006077f89 */ /* 0x000e6200000e0000 */
[----:B------:R-:W-:Y:S02]  /*40f0*/  FSEL R24, R24, -INF , P3 ;  /* 0xff80000018187808 */ /* 0x000fe40001800000 */
[----:B------:R-:W-:Y:S02]  /*4100*/  FSEL R25, R25, -INF , P4 ;  /* 0xff80000019197808 */ /* 0x000fe40002000000 */
[C---:B------:R-:W-:Y:S02]  /*4110*/  ISETP.GT.AND P3, PT, R5.reuse, 0x9, PT ;  /* 0x000000090500780c */ /* 0x040fe40003f64270 */
[----:B------:R-:W-:Y:S02]  /*4120*/  FSEL R28, R28, -INF , P5 ;  /* 0xff8000001c1c7808 */ /* 0x000fe40002800000 */
[----:B------:R-:W-:-:S02]  /*4130*/  ISETP.GT.AND P4, PT, R5, 0x10, PT ;  /* 0x000000100500780c */ /* 0x000fc40003f84270 */
[----:B------:R-:W-:Y:S02]  /*4140*/  FSEL R29, R29, -INF , P3 ;  /* 0xff8000001d1d7808 */ /* 0x000fe40001800000 */
[C---:B------:R-:W-:Y:S02]  /*4150*/  ISETP.GT.AND P3, PT, R5.reuse, 0x11, PT ;  /* 0x000000110500780c */ /* 0x040fe40003f64270 */
[----:B------:R-:W-:Y:S02]  /*4160*/  FSEL R32, R32, -INF , P4 ;  /* 0xff80000020207808 */ /* 0x000fe40002000000 */
[----:B------:R-:W-:Y:S02]  /*4170*/  ISETP.GT.AND P4, PT, R5, 0x18, PT ;  /* 0x000000180500780c */ /* 0x000fe40003f84270 */
[----:B------:R-:W-:Y:S02]  /*4180*/  FSEL R33, R33, -INF , P3 ;  /* 0xff80000021217808 */ /* 0x000fe40001800000 */
[----:B------:R-:W-:-:S02]  /*4190*/  ISETP.GT.AND P3, PT, R5, 0x19, PT ;  /* 0x000000190500780c */ /* 0x000fc40003f64270 */
[----:B------:R-:W-:Y:S02]  /*41a0*/  FSEL R36, R36, -INF , P4 ;  /* 0xff80000024247808 */ /* 0x000fe40002000000 */
[----:B-1----:R-:W-:Y:S02]  /*41b0*/  FMNMX.FTZ R2, R6, R7, !PT ;  /* 0x0000000706027209 */ /* 0x002fe40007810000 */
[----:B------:R-:W-:Y:S02]  /*41c0*/  FMNMX.FTZ R7, R24, R25, !PT ;  /* 0x0000001918077209 */ /* 0x000fe40007810000 */
[----:B------:R-:W-:Y:S01]  /*41d0*/  ISETP.GT.AND P4, PT, R5, 0x20, PT ;  /* 0x000000200500780c */ /* 0x000fe20003f84270 */
[----:B------:R-:W1:Y:S01]  /*41e0*/  SHFL.BFLY PT, R9, R2, 0x1, 0x1f ;  /* 0x0c201f0002097f89 */ /* 0x000e6200000e0000 */
[----:B------:R-:W-:Y:S02]  /*41f0*/  FMNMX.FTZ R0, R28, R7, !PT ;  /* 0x000000071c007209 */ /* 0x000fe40007810000 */
[----:B------:R-:W-:-:S02]  /*4200*/  FSEL R37, R37, -INF , P3 ;  /* 0xff80000025257808 */ /* 0x000fc40001800000 */
[----:B------:R-:W-:Y:S02]  /*4210*/  FMNMX.FTZ R7, R29, R0, !PT ;  /* 0x000000001d077209 */ /* 0x000fe40007810000 */
[----:B------:R-:W-:Y:S02]  /*4220*/  ISETP.GT.AND P5, PT, R5, 0x21, PT ;  /* 0x000000210500780c */ /* 0x000fe40003fa4270 */
[----:B------:R-:W-:Y:S02]  /*4230*/  FMNMX.FTZ R0, R32, R7, !PT ;  /* 0x0000000720007209 */ /* 0x000fe40007810000 */
[----:B------:R-:W-:Y:S02]  /*4240*/  FSEL R40, R40, -INF , P4 ;  /* 0xff80000028287808 */ /* 0x000fe40002000000 */
[----:B------:R-:W-:Y:S02]  /*4250*/  FMNMX.FTZ R7, R33, R0, !PT ;  /* 0x0000000021077209 */ /* 0x000fe40007810000 */
[----:B------:R-:W-:-:S02]  /*4260*/  ISETP.GT.AND P4, PT, R5, 0x28, PT ;  /* 0x000000280500780c */ /* 0x000fc40003f84270 */
[----:B------:R-:W-:Y:S02]  /*4270*/  FMNMX.FTZ R0, R36, R7, !PT ;  /* 0x0000000724007209 */ /* 0x000fe40007810000 */
[----:B------:R-:W-:Y:S02]  /*4280*/  FSEL R41, R41, -INF , P5 ;  /* 0xff80000029297808 */ /* 0x000fe40002800000 */
[----:B------:R-:W-:Y:S02]  /*4290*/  FMNMX.FTZ R7, R37, R0, !PT ;  /* 0x0000000025077209 */ /* 0x000fe40007810000 */
[----:B------:R-:W-:Y:S02]  /*42a0*/  ISETP.GT.AND P3, PT, R5, 0x29, PT ;  /* 0x000000290500780c */ /* 0x000fe40003f64270 */
[----:B------:R-:W-:Y:S02]  /*42b0*/  FMNMX.FTZ R0, R40, R7, !PT ;  /* 0x0000000728007209 */ /* 0x000fe40007810000 */
        /* <DEDUP_REMOVED lines=16> */
[----:B-1----:R-:W-:Y:S02]  /*43c0*/  FMNMX.FTZ R2, R2, R9, !PT ;  /* 0x0000000902027209 */ /* 0x002fe40007810000 */
[----:B------:R-:W-:Y:S02]  /*43d0*/  FMNMX.FTZ R0, R53, R0, !PT ;  /* 0x0000000035007209 */ /* 0x000fe40007810000 */
[C---:B------:R-:W-:Y:S01]  /*43e0*/  FSETP.NEU.FTZ.AND P5, PT, R2.reuse, -INF , PT ;  /* 0xff8000000200780b */ /* 0x040fe20003fbd000 */
[----:B------:R-:W-:-:S02]  /*43f0*/  FMUL.FTZ R6, R2, UR7 ;  /* 0x0000000702067c20 */ /* 0x000fc40008410000 */
[----:B------:R-:W1:Y:S03]  /*4400*/  SHFL.BFLY PT, R5, R0, 0x2, 0x1f ;  /* 0x0c401f0000057f89 */ /* 0x000e6600000e0000 */
[----:B------:R-:W-:-:S05]  /*4410*/  FSEL R6, R6, RZ, P5 ;  /* 0x000000ff06067208 */ /* 0x000fca0002800000 */
        /* <DEDUP_REMOVED lines=16> */
[----:B-1----:R-:W-:Y:S01]  /*4520*/  FMNMX.FTZ R5, R0, R5, !PT ;  /* 0x0000000500057209 */ /* 0x002fe20007810000 */
[----:B------:R-:W-:Y:S04]  /*4530*/  MUFU.EX2 R26, R26 ;  /* 0x0000001a001a7308 */ /* 0x000fe80000000800 */
[----:B------:R-:W1:Y:S04]  /*4540*/  SHFL.BFLY PT, R0, R5, 0x1, 0x1f ;  /* 0x0c201f0005007f89 */ /* 0x000e6800000e0000 */
[----:B------:R-:W-:Y:S08]  /*4550*/  MUFU.EX2 R17, R6 ;  /* 0x0000000600117308 */ /* 0x000ff00000000800 */
[----:B------:R-:W2:Y:S08]  /*4560*/  MUFU.EX2 R27, R27 ;  /* 0x0000001b001b7308 */ /* 0x000eb00000000800 */
[----:B------:R-:W3:Y:S01]  /*4570*/  MUFU.EX2 R30, R30 ;  /* 0x0000001e001e7308 */ /* 0x000ee20000000800 */
[----:B-1----:R-:W-:-:S04]  /*4580*/  FMNMX.FTZ R0, R5, R0, !PT ;  /* 0x0000000005007209 */ /* 0x002fc80007810000 */
[C---:B------:R-:W-:Y:S01]  /*4590*/  FSETP.NEU.FTZ.AND P3, PT, R0.reuse, -INF , PT ;  /* 0xff8000000000780b */ /* 0x040fe20003f7d000 */
[----:B------:R-:W-:Y:S02]  /*45a0*/  FMUL.FTZ R5, R0, UR7 ;  /* 0x0000000700057c20 */ /* 0x000fe40008410000 */
[----:B------:R-:W1:Y:S01]  /*45b0*/  MUFU.EX2 R31, R31 ;  /* 0x0000001f001f7308 */ /* 0x000e620000000800 */
[----:B--2---:R-:W-:Y:S02]  /*45c0*/  F2FP.BF16.F32.PACK_AB R161, R27, R26 ;  /* 0x0000001a1ba1723e */ /* 0x004fe400000010ff */
[----:B------:R-:W-:Y:S02]  /*45d0*/  FSEL R9, R5, RZ, P3 ;  /* 0x000000ff05097208 */ /* 0x000fe40001800000 */
[----:B------:R-:W-:-:S03]  /*45e0*/  LEA.HI R5, R19, R16, RZ, 0x4 ;  /* 0x0000001013057211 */ /* 0x000fc600078f20ff */
[----:B------:R-:W2:Y:S01]  /*45f0*/  MUFU.EX2 R34, R34 ;  /* 0x0000002200227308 */ /* 0x000ea20000000800 */
        /* <DEDUP_REMOVED lines=8> */
[--C-:B------:R-:W-:Y:S01]  /*4680*/  FFMA.FTZ R33, R33, UR7, -R9.reuse ;  /* 0x0000000721217c23 */ /* 0x100fe20008010809 */
[--C-:B------:R-:W-:Y:S01]  /*4690*/  FFMA.FTZ R36, R36, UR7, -R9.reuse ;  /* 0x0000000724247c23 */ /* 0x100fe20008010809 */
[----:B------:R-:W-:Y:S01]  /*46a0*/  LEA.HI R16, R19, R16, RZ, 0x5 ;  /* 0x0000001013107211 */ /* 0x000fe200078f28ff */
[----:B------:R-:W-:Y:S01]  /*46b0*/  FFMA.FTZ R37, R37, UR7, -R9 ;  /* 0x0000000725257c23 */ /* 0x000fe20008010809 */
[----:B------:R-:W-:Y:S01]  /*46c0*/  SHF.R.S32.HI R6, RZ, 0x1f, R7 ;  /* 0x0000001fff067819 */ /* 0x000fe20000011407 */
[--C-:B------:R-:W-:Y:S01]  /*46d0*/  FFMA.FTZ R40, R40, UR7, -R9.reuse ;  /* 0x0000000728287c23 */ /* 0x100fe20008010809 */
[----:B------:R-:W-:Y:S01]  /*46e0*/  FFMA.FTZ R41, R41, UR7, -R9 ;  /* 0x0000000729297c23 */ /* 0x000fe20008010809 */
[----:B------:R-:W-:Y:S01]  /*46f0*/  MUFU.EX2 R25, R25 ;  /* 0x0000001900197308 */ /* 0x000fe20000000800 */
[----:B------:R-:W-:Y:S01]  /*4700*/  LEA.HI R6, R6, R7, RZ, 0x3 ;  /* 0x0000000706067211 */ /* 0x000fe200078f18ff */
[----:B------:R-:W-:-:S02]  /*4710*/  IMAD.SHL.U32 R16, R16, 0x20, RZ ;  /* 0x0000002010107824 */ /* 0x000fc400078e00ff */
[--C-:B------:R-:W-:Y:S01]  /*4720*/  FFMA.FTZ R44, R44, UR7, -R9.reuse ;  /* 0x000000072c2c7c23 */ /* 0x100fe20008010809 */
[--C-:B------:R-:W-:Y:S01]  /*4730*/  FFMA.FTZ R45, R45, UR7, -R9.reuse ;  /* 0x000000072d2d7c23 */ /* 0x100fe20008010809 */
[C---:B------:R-:W-:Y:S01]  /*4740*/  LOP3.LUT R8, R6.reuse, 0xfffffff8, RZ, 0xc0, !PT ;  /* 0xfffffff806087812 */ /* 0x040fe200078ec0ff */
[----:B------:R-:W-:Y:S01]  /*4750*/  IMAD.SHL.U32 R6, R6, 0x40, RZ ;  /* 0x0000004006067824 */ /* 0x000fe200078e00ff */
[----:B------:R-:W-:Y:S01]  /*4760*/  LOP3.LUT R15, R16, 0x7ffffc00, RZ, 0xc0, !PT ;  /* 0x7ffffc00100f7812 */ /* 0x000fe200078ec0ff */
[----:B------:R-:W4:Y:S01]  /*4770*/  MUFU.EX2 R35, R35 ;  /* 0x0000002300237308 */ /* 0x000f220000000800 */
[----:B------:R-:W-:Y:S01]  /*4780*/  FFMA.FTZ R48, R48, UR7, -R9 ;  /* 0x0000000730307c23 */ /* 0x000fe20008010809 */
[----:B------:R-:W-:Y:S01]  /*4790*/  IMAD.IADD R8, R7, 0x1, -R8 ;  /* 0x0000000107087824 */ /* 0x000fe200078e0a08 */
[----:B------:R-:W-:Y:S01]  /*47a0*/  SHF.R.S32.HI R7, RZ, 0x4, R5 ;  /* 0x00000004ff077819 */ /* 0x000fe20000011405 */
[--C-:B------:R-:W-:Y:S01]  /*47b0*/  FFMA.FTZ R49, R49, UR7, -R9.reuse ;  /* 0x0000000731317c23 */ /* 0x100fe20008010809 */
[----:B------:R-:W-:Y:S01]  /*47c0*/  FFMA.FTZ R52, R52, UR7, -R9 ;  /* 0x0000000734347c23 */ /* 0x000fe20008010809 */
[C---:B------:R-:W-:Y:S01]  /*47d0*/  IMAD.SHL.U32 R5, R8.reuse, 0x40, RZ ;  /* 0x0000004008057824 */ /* 0x040fe200078e00ff */
[----:B------:R-:W-:Y:S01]  /*47e0*/  LOP3.LUT P3, RZ, R8, 0x2, RZ, 0xc0, !PT ;  /* 0x0000000208ff7812 */ /* 0x000fe2000786c0ff */
[----:B------:R-:W-:Y:S01]  /*47f0*/  IMAD.SHL.U32 R10, R7, 0x8, RZ ;  /* 0x00000008070a7824 */ /* 0x000fe200078e00ff */
[----:B------:R-:W-:Y:S01]  /*4800*/  MUFU.EX2 R28, R28 ;  /* 0x0000001c001c7308 */ /* 0x000fe20000000800 */
[----:B------:R-:W-:Y:S01]  /*4810*/  FADD.FTZ R7, R26, R27 ;  /* 0x0000001b1a077221 */ /* 0x000fe20000010000 */
[----:B------:R-:W-:Y:S01]  /*4820*/  LOP3.LUT R5, R5, 0x1c0, RZ, 0xc0, !PT ;  /* 0x000001c005057812 */ /* 0x000fe200078ec0ff */
[----:B------:R-:W-:Y:S01]  /*4830*/  IMAD.MOV.U32 R16, RZ, RZ, 0x20 ;  /* 0x00000020ff107424 */ /* 0x000fe200078e00ff */
[----:B------:R-:W-:Y:S01]  /*4840*/  LOP3.LUT P4, RZ, R8, 0x4, RZ, 0xc0, !PT ;  /* 0x0000000408ff7812 */ /* 0x000fe2000788c0ff */
[----:B---3--:R-:W-:Y:S01]  /*4850*/  FADD.FTZ R8, R30, R7 ;  /* 0x000000071e087221 */ /* 0x008fe20000010000 */
[----:B------:R-:W-:Y:S01]  /*4860*/  LOP3.LUT R10, R5, 0x8, R10, 0xf8, !PT ;  /* 0x00000008050a7812 */ /* 0x000fe200078ef80a */
[----:B------:R-:W-:Y:S01]  /*4870*/  FFMA.FTZ R9, R53, UR7, -R9 ;  /* 0x0000000735097c23 */ /* 0x000fe20008010809 */
[----:B------:R-:W-:Y:S01]  /*4880*/  SHF.R.U32.HI R5, RZ, 0x3, R5 ;  /* 0x00000003ff057819 */ /* 0x000fe20000011605 */
[----:B------:R-:W3:Y:S01]  /*4890*/  MUFU.EX2 R29, R29 ;  /* 0x0000001d001d7308 */ /* 0x000ee20000000800 */
[----:B-1----:R-:W-:Y:S01]  /*48a0*/  FADD.FTZ R7, R31, R8 ;  /* 0x000000081f077221 */ /* 0x002fe20000010000 */
[----:B------:R-:W-:-:S02]  /*48b0*/  LOP3.LUT R8, R6, 0x7ffffe00, RZ, 0xc0, !PT ;  /* 0x7ffffe0006087812 */ /* 0x000fc400078ec0ff */
[----:B------:R-:W-:Y:S01]  /*48c0*/  LOP3.LUT R10, R10, R5, RZ, 0x3c, !PT ;  /* 0x000000050a0a7212 */ /* 0x000fe200078e3cff */
[----:B------:R-:W-:Y:S02]  /*48d0*/  @!P1 VIADD R5, R14, 0x28c40 ;  /* 0x00028c400e059836 */ /* 0x000fe40000000000 */
[----:B--2---:R-:W-:Y:S01]  /*48e0*/  FADD.FTZ R6, R34, R7 ;  /* 0x0000000722067221 */ /* 0x004fe20000010000 */
[----:B------:R-:W-:Y:S01]  /*48f0*/  F2FP.BF16.F32.PACK_AB R163, R31, R30 ;  /* 0x0000001e1fa3723e */ /* 0x000fe200000010ff */
[----:B------:R-:W-:Y:S01]  /*4900*/  MUFU.EX2 R32, R32 ;  /* 0x0000002000207308 */ /* 0x000fe20000000800 */
[----:B------:R-:W-:Y:S01]  /*4910*/  IADD3 R10, R10, R8, R15 ;  /* 0x000000080a0a7210 */ /* 0x000fe20007ffe00f */
[----:B----4-:R-:W-:Y:S01]  /*4920*/  FADD.FTZ R7, R35, R6 ;  /* 0x0000000623077221 */ /* 0x010fe20000010000 */
[----:B------:R-:W-:Y:S02]  /*4930*/  @!P1 PRMT R5, RZ, 0x654, R5 ;  /* 0x00000654ff059816 */ /* 0x000fe40000000005 */
[----:B------:R-:W-:-:S02]  /*4940*/  F2FP.BF16.F32.PACK_AB R160, R25, R24 ;  /* 0x0000001819a0723e */ /* 0x000fc400000010ff */
[----:B------:R1:W-:Y:S01]  /*4950*/  @!P1 SYNCS.ARRIVE.TRANS64.RED.A1T0 RZ, [R5+URZ], RZ ;  /* 0x000000ff05ff99a7 */ /* 0x0003e2000810043f */
[----:B------:R-:W2:Y:S01]  /*4960*/  MUFU.EX2 R38, R38 ;  /* 0x0000002600267308 */ /* 0x000ea20000000800 */
[----:B---3--:R-:W-:Y:S02]  /*4970*/  F2FP.BF16.F32.PACK_AB R162, R29, R28 ;  /* 0x0000001c1da2723e */ /* 0x008fe400000010ff */
[----:B------:R-:W-:Y:S01]  /*4980*/  F2FP.BF16.F32.PACK_AB R157, R35, R34 ;  /* 0x00000022239d723e */ /* 0x000fe200000010ff */
[----:B-1----:R-:W-:-:S04]  /*4990*/  FADD.FTZ R5, R24, R25 ;  /* 0x0000001918057221 */ /* 0x002fc80000010000 */
[----:B------:R-:W1:Y:S01]  /*49a0*/  MUFU.EX2 R33, R33 ;  /* 0x0000002100217308 */ /* 0x000e620000000800 */
[----:B------:R-:W-:-:S04]  /*49b0*/  FADD.FTZ R6, R28, R5 ;  /* 0x000000051c067221 */ /* 0x000fc80000010000 */
[----:B------:R-:W-:-:S03]  /*49c0*/  FADD.FTZ R5, R29, R6 ;  /* 0x000000061d057221 */ /* 0x000fc60000010000 */
[----:B------:R-:W3:Y:S01]  /*49d0*/  MUFU.EX2 R39, R39 ;  /* 0x0000002700277308 */ /* 0x000ee20000000800 */
[----:B--2---:R-:W-:Y:S01]  /*49e0*/  FADD.FTZ R8, R38, R7 ;  /* 0x0000000726087221 */ /* 0x004fe20000010000 */
[----:B------:R-:W-:-:S06]  /*49f0*/  FADD.FTZ R6, R32, R5 ;  /* 0x0000000520067221 */ /* 0x000fcc0000010000 */
[----:B------:R-:W2:Y:S01]  /*4a00*/  MUFU.EX2 R36, R36 ;  /* 0x0000002400247308 */ /* 0x000ea20000000800 */
[C---:B-1----:R-:W-:Y:S01]  /*4a10*/  FADD.FTZ R5, R33.reuse, R6 ;  /* 0x0000000621057221 */ /* 0x042fe20000010000 */
[----:B------:R-:W-:-:S06]  /*4a20*/  F2FP.BF16.F32.PACK_AB R156, R33, R32 ;  /* 0x00000020219c723e */ /* 0x000fcc00000010ff */
[----:B------:R-:W1:Y:S01]  /*4a30*/  MUFU.EX2 R42, R42 ;  /* 0x0000002a002a7308 */ /* 0x000e620000000800 */
[C---:B---3--:R-:W-:Y:S01]  /*4a40*/  FADD.FTZ R7, R39.reuse, R8 ;  /* 0x0000000827077221 */ /* 0x048fe20000010000 */
[----:B------:R-:W-:-:S06]  /*4a50*/  F2FP.BF16.F32.PACK_AB R159, R39, R38 ;  /* 0x00000026279f723e */ /* 0x000fcc00000010ff */
[----:B------:R-:W3:Y:S01]  /*4a60*/  MUFU.EX2 R37, R37 ;  /* 0x0000002500257308 */ /* 0x000ee20000000800 */
[----:B--2---:R-:W-:-:S07]  /*4a70*/  FADD.FTZ R6, R36, R5 ;  /* 0x0000000524067221 */ /* 0x004fce0000010000 */
[----:B------:R-:W2:Y:S01]  /*4a80*/  MUFU.EX2 R43, R43 ;  /* 0x0000002b002b7308 */ /* 0x000ea20000000800 */
[----:B-1----:R-:W-:-:S07]  /*4a90*/  FADD.FTZ R8, R42, R7 ;  /* 0x000000072a087221 */ /* 0x002fce0000010000 */
[----:B------:R-:W1:Y:S01]  /*4aa0*/  MUFU.EX2 R40, R40 ;  /* 0x0000002800287308 */ /* 0x000e620000000800 */
[C---:B---3--:R-:W-:Y:S01]  /*4ab0*/  FADD.FTZ R5, R37.reuse, R6 ;  /* 0x0000000625057221 */ /* 0x048fe20000010000 */
[----:B------:R-:W-:-:S06]  /*4ac0*/  F2FP.BF16.F32.PACK_AB R158, R37, R36 ;  /* 0x00000024259e723e */ /* 0x000fcc00000010ff */
[----:B------:R-:W3:Y:S01]  /*4ad0*/  MUFU.EX2 R41, R41 ;  /* 0x0000002900297308 */ /* 0x000ee20000000800 */
[C---:B--2---:R-:W-:Y:S01]  /*4ae0*/  FADD.FTZ R21, R43.reuse, R8 ;  /* 0x000000082b157221 */ /* 0x044fe20000010000 */
[----:B------:R-:W-:Y:S01]  /*4af0*/  LEA R8, R10, UR39, 0x1 ;  /* 0x000000270a087c11 */ /* 0x000fe2000f8e08ff */
[----:B------:R-:W-:Y:S01]  /*4b00*/  BAR.SYNC.DEFER_BLOCKING 0xf, 0x100 ;  /* 0x03c4000000007b1d */ /* 0x000fe20000010000 */
[----:B------:R-:W-:Y:S02]  /*4b10*/  F2FP.BF16.F32.PACK_AB R153, R43, R42 ;  /* 0x0000002a2b99723e */ /* 0x000fe400000010ff */
[C---:B------:R-:W-:Y:S01]  /*4b20*/  IADD3 R10, R8.reuse, 0x26800, RZ ;  /* 0x00026800080a7810 */ /* 0x040fe20007ffe0ff */
[----:B------:R-:W-:Y:S02]  /*4b30*/  VIADD R7, R8, 0x26840 ;  /* 0x0002684008077836 */ /* 0x000fe40000000000 */
[----:B------:R-:W2:Y:S01]  /*4b40*/  MUFU.EX2 R46, R46 ;  /* 0x0000002e002e7308 */ /* 0x000ea20000000800 */
[----:B-1----:R-:W-:Y:S01]  /*4b50*/  FADD.FTZ R6, R40, R5 ;  /* 0x0000000528067221 */ /* 0x002fe20000010000 */
[----:B------:R-:W-:Y:S01]  /*4b60*/  SEL R5, R16, 0xffffffe0, !P3 ;  /* 0xffffffe010057807 */ /* 0x000fe20005800000 */
[----:B------:R-:W-:-:S05]  /*4b70*/  @P4 VIADD R7, R10, 0xffffffc0 ;  /* 0xffffffc00a074836 */ /* 0x000fca0000000000 */
[----:B------:R-:W1:Y:S01]  /*4b80*/  MUFU.EX2 R44, R44 ;  /* 0x0000002c002c7308 */ /* 0x000e620000000800 */
[C---:B---3--:R-:W-:Y:S01]  /*4b90*/  FADD.FTZ R19, R41.reuse, R6 ;  /* 0x0000000629137221 */ /* 0x048fe20000010000 */
[----:B------:R-:W-:Y:S01]  /*4ba0*/  IMAD.IADD R6, R10, 0x1, R5 ;  /* 0x000000010a067824 */ /* 0x000fe200078e0205 */
[----:B------:R-:W-:Y:S01]  /*4bb0*/  F2FP.BF16.F32.PACK_AB R152, R41, R40 ;  /* 0x000000282998723e */ /* 0x000fe200000010ff */
[----:B------:R-:W-:-:S04]  /*4bc0*/  IMAD.IADD R5, R5, 0x1, R7 ;  /* 0x0000000105057824 */ /* 0x000fc800078e0207 */
[----:B------:R-:W3:Y:S01]  /*4bd0*/  MUFU.EX2 R47, R47 ;  /* 0x0000002f002f7308 */ /* 0x000ee20000000800 */
[----:B--2---:R-:W-:Y:S01]  /*4be0*/  FADD.FTZ R16, R46, R21 ;  /* 0x000000152e107221 */ /* 0x004fe20000010000 */
[----:B------:R2:W-:Y:S04]  /*4bf0*/  STSM.16.M88.4 [R8+0x26800], R160 ;  /* 0x026800a008007844 */ /* 0x0005e80000000200 */
[----:B------:R2:W-:Y:S02]  /*4c00*/  STSM.16.M88.4 [R6], R156 ;  /* 0x0000009c06007844 */ /* 0x0005e40000000200 */
[----:B------:R-:W4:Y:S01]  /*4c10*/  MUFU.EX2 R45, R45 ;  /* 0x0000002d002d7308 */ /* 0x000f220000000800 */
[----:B-1----:R-:W-:-:S07]  /*4c20*/  FADD.FTZ R10, R44, R19 ;  /* 0x000000132c0a7221 */ /* 0x002fce0000010000 */
[----:B------:R-:W-:Y:S01]  /*4c30*/  MUFU.EX2 R50, R50 ;  /* 0x0000003200327308 */ /* 0x000fe20000000800 */
[C---:B---3--:R-:W-:Y:S01]  /*4c40*/  F2FP.BF16.F32.PACK_AB R155, R47.reuse, R46 ;  /* 0x0000002e2f9b723e */ /* 0x048fe200000010ff */
[----:B------:R-:W-:-:S06]  /*4c50*/  FADD.FTZ R47, R47, R16 ;  /* 0x000000102f2f7221 */ /* 0x000fcc0000010000 */
[----:B------:R-:W1:Y:S01]  /*4c60*/  MUFU.EX2 R51, R51 ;  /* 0x0000003300337308 */ /* 0x000e620000000800 */
[C---:B----4-:R-:W-:Y:S01]  /*4c70*/  F2FP.BF16.F32.PACK_AB R154, R45.reuse, R44 ;  /* 0x0000002c2d9a723e */ /* 0x050fe200000010ff */
[----:B------:R-:W-:-:S04]  /*4c80*/  FADD.FTZ R45, R45, R10 ;  /* 0x0000000a2d2d7221 */ /* 0x000fc80000010000 */
[----:B------:R2:W-:Y:S02]  /*4c90*/  STSM.16.M88.4 [R7], R152 ;  /* 0x0000009807007844 */ /* 0x0005e40000000200 */
[----:B------:R-:W-:Y:S08]  /*4ca0*/  MUFU.EX2 R48, R48 ;  /* 0x0000003000307308 */ /* 0x000ff00000000800 */
[----:B------:R-:W3:Y:S01]  /*4cb0*/  MUFU.EX2 R49, R49 ;  /* 0x0000003100317308 */ /* 0x000ee20000000800 */
[----:B-1----:R-:W-:Y:S01]  /*4cc0*/  F2FP.BF16.F32.PACK_AB R165, R51, R50 ;  /* 0x0000003233a5723e */ /* 0x002fe200000010ff */
[----:B------:R-:W-:-:S04]  /*4cd0*/  FADD.FTZ R50, R50, R47 ;  /* 0x0000002f32327221 */ /* 0x000fc80000010000 */
[----:B------:R-:W-:Y:S02]  /*4ce0*/  FADD.FTZ R51, R51, R50 ;  /* 0x0000003233337221 */ /* 0x000fe40000010000 */
[----:B------:R-:W1:Y:S08]  /*4cf0*/  MUFU.EX2 R54, R54 ;  /* 0x0000003600367308 */ /* 0x000e700000000800 */
[----:B------:R-:W4:Y:S01]  /*4d00*/  MUFU.EX2 R52, R52 ;  /* 0x0000003400347308 */ /* 0x000f220000000800 */
[----:B---3--:R-:W-:Y:S01]  /*4d10*/  F2FP.BF16.F32.PACK_AB R164, R49, R48 ;  /* 0x0000003031a4723e */ /* 0x008fe200000010ff */
[----:B------:R-:W-:-:S04]  /*4d20*/  FADD.FTZ R48, R48, R45 ;  /* 0x0000002d30307221 */ /* 0x000fc80000010000 */
[----:B------:R-:W-:Y:S02]  /*4d30*/  FADD.FTZ R49, R49, R48 ;  /* 0x0000003031317221 */ /* 0x000fe40000010000 */
[----:B------:R3:W5:Y:S01]  /*4d40*/  MUFU.EX2 R15, R9 ;  /* 0x00000009000f7308 */ /* 0x0007620000000800 */
[----:B-1----:R-:W-:Y:S01]  /*4d50*/  F2FP.BF16.F32.PACK_AB R167, R17, R54 ;  /* 0x0000003611a7723e */ /* 0x002fe200000010ff */
[----:B------:R-:W-:Y:S01]  /*4d60*/  FADD.FTZ R54, R54, R51 ;  /* 0x0000003336367221 */ /* 0x000fe20000010000 */
[----:B----4-:R-:W-:-:S03]  /*4d70*/  FADD.FTZ R10, R52, R49 ;  /* 0x00000031340a7221 */ /* 0x010fc60000010000 */
[----:B---3--:R-:W-:Y:S01]  /*4d80*/  FADD.FTZ R9, R17, R54 ;  /* 0x0000003611097221 */ /* 0x008fe20000010000 */
[C---:B-----5:R-:W-:Y:S01]  /*4d90*/  F2FP.BF16.F32.PACK_AB R166, R15.reuse, R52 ;  /* 0x000000340fa6723e */ /* 0x060fe200000010ff */
[----:B------:R-:W-:-:S04]  /*4da0*/  FADD.FTZ R10, R15, R10 ;  /* 0x0000000a0f0a7221 */ /* 0x000fc80000010000 */
[----:B------:R2:W-:Y:S01]  /*4db0*/  STSM.16.M88.4 [R5], R164 ;  /* 0x000000a405007844 */ /* 0x0005e20000000200 */
[----:B------:R-:W-:Y:S05]  /*4dc0*/  @!P0 BRA `(.L_x_7027) ;  /* 0x0000000000048947 */ /* 0x000fea0003800000 */
[----:B------:R-:W-:Y:S01]  /*4dd0*/  BPT.TRAP 0x1 ;  /* 0x000000040000795c */ /* 0x000fe20000300000 */
.L_x_7027:
[----:B------:R1:W3:Y:S01]  /*4de0*/  SYNCS.PHASECHK.TRANS64.TRYWAIT P3, [UR39+0x28c50], R13 ;  /* 0x028c500dff0075a7 */ /* 0x0002e20008060167 */
[----:B------:R-:W-:Y:S05]  /*4df0*/  @!P0 BRA `(.L_x_7028) ;  /* 0x0000000000048947 */ /* 0x000fea0003800000 */
[----:B------:R-:W-:Y:S01]  /*4e00*/  BPT.TRAP 0x1 ;  /* 0x000000040000795c */ /* 0x000fe20000300000 */
.L_x_7028:
[----:B---3--:R-:W-:Y:S05]  /*4e10*/  @P3 BRA `(.L_x_7029) ;  /* 0x0000000000083947 */ /* 0x008fea0003800000 */
[----:B------:R-:W3:Y:S02]  /*4e20*/  SYNCS.PHASECHK.TRANS64.TRYWAIT P3, [UR39+0x28c50], R13 ;  /* 0x028c500dff0075a7 */ /* 0x000ee40008060167 */
[----:B---3--:R-:W-:Y:S05]  /*4e30*/  @!P3 BRA `(.L_x_7030) ;  /* 0x000000b4004cb947 */ /* 0x008fea0003800000 */
.L_x_7029:
[----:B------:R-:W-:Y:S01]  /*4e40*/  WARPGROUP.ARRIVE ;  /* 0x00000000000079c5 */ /* 0x000fe20000000000 */
[----:B------:R-:W-:Y:S01]  /*4e50*/  UMOV UR14, UR38 ;  /* 0x00000026000e7c82 */ /* 0x000fe20008000000 */
[----:B------:R-:W-:Y:S01]  /*4e60*/  UMOV UR15, 0x40000040 ;  /* 0x40000040000f7882 */ /* 0x000fe20000000000 */
[----:B------:R-:W-:Y:S01]  /*4e70*/  UIADD3 UR4, UR38, 0x80, URZ ;  /* 0x0000008026047890 */ /* 0x000fe2000fffe03f */
[----:B---3--:R-:W-:Y:S01]  /*4e80*/  @!P1 IADD3 R14, R14, 0x28c60, RZ ;  /* 0x00028c600e0e9810 */ /* 0x008fe20007ffe0ff */
[----:B------:R-:W-:Y:S01]  /*4e90*/  UIMAD UR10, UR37, UR10, -UR6 ;  /* 0x0000000a250a72a4 */ /* 0x000fe2000f8e0a06 */
[----:B------:R-:W-:Y:S01]  /*4ea0*/  HGMMA.64x256x16.F32.BF16 R24, R160, gdesc[UR12].tnspB, RZ, !UPT, gsb0 ;  /* 0x43e0000ca0187df0 */ /* 0x000fe2000c0018ff */
[----:B------:R-:W-:Y:S01]  /*4eb0*/  UMOV UR15, 0x40000040 ;  /* 0x40000040000f7882 */ /* 0x000fe20000000000 */
[----:B------:R-:W-:Y:S01]  /*4ec0*/  UIADD3 UR41, UR41, -0x2, URZ ;  /* 0xfffffffe29297890 */ /* 0x000fe2000fffe03f */
[----:B------:R-:W-:Y:S01]  /*4ed0*/  @!P1 PRMT R14, RZ, 0x654, R14 ;  /* 0x00000654ff0e9816 */ /* 0x000fe2000000000e */
[----:B------:R-:W-:Y:S01]  /*4ee0*/  UMOV UR14, UR4 ;  /* 0x00000004000e7c82 */ /* 0x000fe20008000000 */
[----:B------:R-:W-:Y:S01]  /*4ef0*/  UIADD3 UR4, UR38, 0x100, URZ ;  /* 0x0000010026047890 */ /* 0x000fe2000fffe03f */
[----:B------:R-:W-:-:S02]  /*4f00*/  WARPGROUP.DEPBAR.LE gsb0, 0x0 ;  /* 0x00008000000079c5 */ /* 0x000fc40000010000 */
[----:B------:R-:W-:-:S15]  /*4f10*/  WARPGROUP.ARRIVE ;  /* 0x00000000000079c5 */ /* 0x000fde0000000000 */
[----:B------:R-:W-:-:S05]  /*4f20*/  NOP ;  /* 0x0000000000007918 */ /* 0x000fca0000000000 */
        /* <DEDUP_REMOVED lines=10> */
[----:B------:R-:W3:Y:S02]  /*4fd0*/  S2UR UR4, SR_CTAID.X ;  /* 0x00000000000479c3 */ /* 0x000ee40000002500 */
[----:B---3--:R-:W-:-:S03]  /*4fe0*/  USHF.L.U32 UR11, UR4, 0x6, URZ ;  /* 0x00000006040b7899 */ /* 0x008fc6000800063f */
[----:B------:R-:W-:Y:S02]  /*4ff0*/  @UP0 ULDC UR4, c[0x0][0x44c] ;  /* 0x0001130000040ab9 */ /* 0x000fe40000000800 */
[----:B------:R-:W-:Y:S02]  /*5000*/  UIMAD.WIDE.U32 UR4, UR11, UR4, URZ ;  /* 0x000000040b0472a5 */ /* 0x000fe4000f8e003f */
[----:B------:R-:W-:Y:S01]  /*5010*/  UMOV UR6, UR11 ;  /* 0x0000000b00067c82 */ /* 0x000fe20008000000 */
[----:B------:R-:W-:Y:S02]  /*5020*/  WARPGROUP.DEPBAR.LE gsb0, 0x0 ;  /* 0x00008000000079c5 */ /* 0x000fe40000010000 */
[----:B------:R-:W-:-:S13]  /*5030*/  WARPGROUP.ARRIVE ;  /* 0x00000000000079c5 */ /* 0x000fda0000000000 */
[----:B------:R-:W-:Y:S01]  /*5040*/  HGMMA.64x256x16.F32.BF16 R24, R164, gdesc[UR12].tnspB, R24, gsb0 ;  /* 0x43e0000ca4187df0 */ /* 0x000fe20008001818 */
[----:B------:R-:W-:Y:S02]  /*5050*/  @UP0 ULDC UR14, c[0x0][0x450] ;  /* 0x00011400000e0ab9 */ /* 0x000fe40000000800 */
[----:B------:R-:W-:-:S03]  /*5060*/  @UP0 USHF.R.U32.HI UR6, URZ, UR14, UR5 ;  /* 0x0000000e3f060299 */ /* 0x000fc60008011605 */
[----:B------:R-:W-:Y:S01]  /*5070*/  UMOV UR5, URZ ;  /* 0x0000003f00057c82 */ /* 0x000fe20008000000 */
[----:B------:R-:W-:-:S04]  /*5080*/  UIADD3 UR6, UR10, UR6, URZ ;  /* 0x000000060a067290 */ /* 0x000fc8000fffe03f */
[----:B------:R-:W-:-:S04]  /*5090*/  USHF.R.S32.HI UR4, URZ, 0x1f, UR6 ;  /* 0x0000001f3f047899 */ /* 0x000fc80008011406 */
[----:B------:R-:W-:-:S04]  /*50a0*/  ULEA.HI UR4, UR4, UR6, URZ, 0x6 ;  /* 0x0000000604047291 */ /* 0x000fc8000f8f303f */
[----:B------:R-:W-:-:S04]  /*50b0*/  USHF.R.S32.HI UR4, URZ, 0x6, UR4 ;  /* 0x000000063f047899 */ /* 0x000fc80008011404 */
[----:B------:R-:W-:-:S04]  /*50c0*/  UISETP.LT.AND UP1, UPT, UR40, UR4, UPT ;  /* 0x000000042800728c */ /* 0x000fc8000bf21270 */
[----:B------:R-:W-:-:S03]  /*50d0*/  USEL UR25, UR40, UR4, !UP1 ;  /* 0x0000000428197287 */ /* 0x000fc6000c800000 */
[----:B------:R-:W-:Y:S01]  /*50e0*/  UMOV UR4, URZ ;  /* 0x0000003f00047c82 */ /* 0x000fe20008000000 */
[----:B------:R-:W-:-:S06]  /*50f0*/  UISETP.GE.AND UP1, UPT, UR41, UR25, UPT ;  /* 0x000000192900728c */ /* 0x000fcc000bf26270 */
[----:B------:R-:W-:Y:S01]  /*5100*/  PLOP3.LUT P3, PT, PT, PT, UP1, 0x80, 0x0 ;  /* 0x000000000000781c */ /* 0x000fe20003f6f018 */
        /* <DEDUP_REMOVED lines=10> */
[----:B------:R-:W-:Y:S05]  /*51b0*/  @!P3 BRA `(.L_x_7031) ;  /* 0x0000001c0088b947 */ /* 0x000fea0003800000 */
[----:B---3--:R-:W-:Y:S01]  /*51c0*/  IMAD.MOV.U32 R14, RZ, RZ, R2 ;  /* 0x000000ffff0e7224 */ /* 0x008fe200078e0002 */
[----:B------:R-:W-:Y:S01]  /*51d0*/  UMOV UR5, URZ ;  /* 0x0000003f00057c82 */ /* 0x000fe20008000000 */
[----:B------:R-:W-:Y:S01]  /*51e0*/  IMAD.MOV.U32 R15, RZ, RZ, R0 ;  /* 0x000000ffff0f7224 */ /* 0x000fe200078e0000 */
[----:B------:R-:W-:Y:S01]  /*51f0*/  UMOV UR6, URZ ;  /* 0x0000003f00067c82 */ /* 0x000fe20008000000 */
[----:B------:R-:W-:Y:S01]  /*5200*/  ULDC UR29, c[0x0][0x288] ;  /* 0x0000a200001d7ab9 */ /* 0x000fe20000000800 */
[----:B------:R-:W-:Y:S01]  /*5210*/  ULDC UR28, c[0x0][0x2f0] ;  /* 0x0000bc00001c7ab9 */ /* 0x000fe20000000800 */
[----:B------:R-:W-:-:S05]  /*5220*/  ULDC UR26, c[0x0][0x988] ;  /* 0x00026200001a7ab9 */ /* 0x000fca0000000800 */
.L_x_7040:
[----:B------:R-:W-:-:S04]  /*5230*/  UIADD3 UR4, UR6, 0x1, URZ ;  /* 0x0000000106047890 */ /* 0x000fc8000fffe03f */
[----:B------:R-:W-:-:S04]  /*5240*/  UISETP.NE.AND UP1, UPT, UR4, 0x2, UPT ;  /* 0x000000020400788c */ /* 0x000fc8000bf25270 */
[----:B------:R-:W-:Y:S02]  /*5250*/  USEL UR7, URZ, 0x1, UP1 ;  /* 0x000000013f077887 */ /* 0x000fe40008800000 */
[----:B------:R-:W-:Y:S02]  /*5260*/  USEL UR4, UR4, URZ, UP1 ;  /* 0x0000003f04047287 */ /* 0x000fe40008800000 */
[----:B------:R-:W-:Y:S01]  /*5270*/  ULOP3.LUT UR5, UR5, UR7, URZ, 0x3c, !UPT ;  /* 0x0000000705057292 */ /* 0x000fe2000f8e3c3f */
[----:B----4-:R-:W-:Y:S11]  /*5280*/  @!P0 BRA `(.L_x_7032) ;  /* 0x0000000000048947 */ /* 0x010ff60003800000 */
[----:B------:R-:W-:Y:S01]  /*5290*/  BPT.TRAP 0x1 ;  /* 0x000000040000795c */ /* 0x000fe20000300000 */
.L_x_7032:
[----:B------:R-:W-:Y:S01]  /*52a0*/  ULEA UR27, UR4, UR39, 0x3 ;  /* 0x00000027041b7291 */ /* 0x000fe2000f8e183f */
[----:B01----:R-:W-:-:S05]  /*52b0*/  IMAD.U32 R13, RZ, RZ, UR5 ;  /* 0x00000005ff0d7e24 */ /* 0x003fca000f8e00ff */
[----:B------:R-:W-:-:S04]  /*52c0*/  SHF.L.U32 R13, R13, 0x1f, RZ ;  /* 0x0000001f0d0d7819 */ /* 0x000fc800000006ff */
[----:B------:R0:W1:Y:S01]  /*52d0*/  SYNCS.PHASECHK.TRANS64.TRYWAIT P3, [UR27+0x28c30], R13 ;  /* 0x028c300dff0075a7 */ /* 0x000062000806015b */
[----:B------:R-:W-:Y:S05]  /*52e0*/  @!P0 BRA `(.L_x_7033) ;  /* 0x0000000000048947 */ /* 0x000fea0003800000 */
[----:B------:R-:W-:Y:S01]  /*52f0*/  BPT.TRAP 0x1 ;  /* 0x000000040000795c */ /* 0x000fe20000300000 */
.L_x_7033:
[----:B-1----:R-:W-:Y:S05]  /*5300*/  @P3 BRA `(.L_x_7034) ;  /* 0x0000000000083947 */ /* 0x002fea0003800000 */
[----:B------:R-:W1:Y:S02]  /*5310*/  SYNCS.PHASECHK.TRANS64.TRYWAIT P3, [UR27+0x28c30], R13 ;  /* 0x028c300dff0075a7 */ /* 0x000e64000806015b */
[----:B-1----:R-:W-:Y:S05]  /*5320*/  @!P3 BRA `(.L_x_7035) ;  /* 0x000000b00024b947 */ /* 0x002fea0003800000 */
.L_x_7034:
[----:B------:R-:W-:Y:S01]  /*5330*/  ULEA UR10, UR4, UR24, 0x9 ;  /* 0x00000018040a7291 */ /* 0x000fe2000f8e483f */
[----:B--2---:R-:W-:Y:S01]  /*5340*/  WARPGROUP.ARRIVE ;  /* 0x00000000000079c5 */ /* 0x004fe20000000000 */
[----:B------:R-:W-:Y:S01]  /*5350*/  UMOV UR11, 0x40000040 ;  /* 0x40000040000b7882 */ /* 0x000fe20000000000 */
[----:B------:R-:W-:Y:S01]  /*5360*/  UMOV UR15, 0x40000040 ;  /* 0x40000040000f7882 */ /* 0x000fe20000000000 */
[----:B------:R-:W-:Y:S01]  /*5370*/  UIADD3 UR14, UR10, 0x2, URZ ;  /* 0x000000020a0e7890 */ /* 0x000fe2000fffe03f */
[----:B-1----:R-:W-:Y:S01]  /*5380*/  IMAD.MOV.U32 R0, RZ, RZ, R12 ;  /* 0x000000ffff007224 */ /* 0x002fe200078e000c */
[----:B------:R-:W-:Y:S01]  /*5390*/  UIADD3 UR18, UR10, 0x4, URZ ;  /* 0x000000040a127890 */ /* 0x000fe2000fffe03f */
[----:B------:R-:W-:Y:S01]  /*53a0*/  MOV R19, UR28 ;  /* 0x0000001c00137c02 */ /* 0x000fe20008000f00 */
[----:B------:R-:W-:Y:S01]  /*53b0*/  UMOV UR19, 0x40000040 ;  /* 0x4000004000137882 */ /* 0x000fe20000000000 */
[----:B------:R-:W-:Y:S01]  /*53c0*/  HGMMA.64x64x16.F32.BF16 R152, gdesc[UR8], RZ, !UPT, gsb0 ;  /* 0x00e00000089879f0 */ /* 0x000fe2000c0018ff */
[----:B------:R-:W-:Y:S01]  /*53d0*/  UIADD3 UR22, UR10, 0x6, URZ ;  /* 0x000000060a167890 */ /* 0x000fe2000fffe03f */
[----:B------:R-:W-:Y:S01]  /*53e0*/  UMOV UR23, 0x40000040 ;  /* 0x4000004000177882 */ /* 0x000fe20000000000 */
[----:B------:R-:W-:-:S02]  /*53f0*/  @UP0 ULDC UR7, c[0x0][0x44c] ;  /* 0x0001130000070ab9 */ /* 0x000fc40000000800 */
[----:B------:R-:W-:Y:S01]  /*5400*/  @P2 IMAD.HI.U32 R2, R12, UR7, RZ ;  /* 0x000000070c022c27 */ /* 0x000fe2000f8e00ff */
[----:B------:R-:W-:-:S04]  /*5410*/  @UP0 ULDC UR7, c[0x0][0x450] ;  /* 0x0001140000070ab9 */ /* 0x000fc80000000800 */
[----:B------:R-:W-:Y:S01]  /*5420*/  @P2 SHF.R.U32.HI R0, RZ, UR7, R2 ;  /* 0x00000007ff002c19 */ /* 0x000fe20008011602 */
[----:B------:R-:W-:Y:S02]  /*5430*/  UMOV UR7, 0xffffffc0 ;  /* 0xffffffc000077882 */ /* 0x000fe40000000000 */
[----:B------:R-:W-:Y:S02]  /*5440*/  UIMAD UR7, UR41, UR7, 0x1 ;  /* 0x00000001290774a4 */ /* 0x000fe4000f8e0207 */
[----:B------:R-:W1:Y:S04]  /*5450*/  SHFL.IDX PT, R17, R0, RZ, 0x1c1f ;  /* 0x001c1fff00117589 */ /* 0x000e6800000e0000 */
[----:B------:R-:W-:Y:S01]  /*5460*/  IADD3 R2, -R11, UR7, RZ ;  /* 0x000000070b027c10 */ /* 0x000fe2000fffe1ff */
[----:B------:R-:W-:-:S04]  /*5470*/  UMOV UR7, UR26 ;  /* 0x0000001a00077c82 */ /* 0x000fc80008000000 */
[----:B------:R-:W-:-:S05]  /*5480*/  IMAD R2, R19, UR37, R2 ;  /* 0x0000002513027c24 */ /* 0x000fca000f8e0202 */
[----:B-1----:R-:W-:-:S04]  /*5490*/  IADD3 R17, R17, -UR29, R2 ;  /* 0x8000001d11117c10 */ /* 0x002fc8000fffe002 */
[C---:B------:R-:W-:Y:S02]  /*54a0*/  ISETP.GT.AND P3, PT, R17.reuse, RZ, PT ;  /* 0x000000ff1100720c */ /* 0x040fe40003f64270 */
        /* <DEDUP_REMOVED lines=48> */
[----:B------:R-:W-:Y:S02]  /*57b0*/  FSEL R177, R177, -INF , P4 ;  /* 0xff800000b1b17808 */ /* 0x000fe40002000000 */
[----:B------:R-:W-:Y:S02]  /*57c0*/  FMNMX.FTZ R16, R176, R19, !PT ;  /* 0x00000013b0107209 */ /* 0x000fe40007810000 */
[----:B------:R-:W-:-:S02]  /*57d0*/  ISETP.GT.AND P3, PT, R17, 0x38, PT ;  /* 0x000000381100780c */ /* 0x000fc40003f64270 */
[----:B------:R-:W-:Y:S02]  /*57e0*/  ISETP.GT.AND P4, PT, R17, 0x39, PT ;  /* 0x000000391100780c */ /* 0x000fe40003f84270 */
[----:B------:R-:W-:Y:S02]  /*57f0*/  FMNMX.FTZ R17, R177, R16, !PT ;  /* 0x00000010b1117209 */ /* 0x000fe40007810000 */
[----:B------:R-:W-:Y:S02]  /*5800*/  FSEL R180, R180, -INF , P3 ;  /* 0xff800000b4b47808 */ /* 0x000fe40001800000 */
[----:B------:R-:W-:Y:S02]  /*5810*/  FSEL R181, R181, -INF , P4 ;  /* 0xff800000b5b57808 */ /* 0x000fe40002000000 */
[----:B------:R-:W-:Y:S02]  /*5820*/  FMNMX.FTZ R16, R180, R17, !PT ;  /* 0x00000011b4107209 */ /* 0x000fe40007810000 */
[----:B------:R-:W1:Y:S02]  /*5830*/  SHFL.IDX PT, R17, R0, 0x1, 0x1c1f ;  /* 0x003c1f0000117f89 */ /* 0x000e6400000e0000 */
[----:B------:R-:W-:-:S05]  /*5840*/  FMNMX.FTZ R16, R181, R16, !PT ;  /* 0x00000010b5107209 */ /* 0x000fca0007810000 */
[----:B------:R-:W2:Y:S01]  /*5850*/  SHFL.BFLY PT, R19, R16, 0x2, 0x1f ;  /* 0x0c401f0010137f89 */ /* 0x000ea200000e0000 */
[----:B-1----:R-:W-:-:S04]  /*5860*/  IADD3 R2, R17, -UR29, R2 ;  /* 0x8000001d11027c10 */ /* 0x002fc8000fffe002 */
[C---:B------:R-:W-:Y:S02]  /*5870*/  ISETP.GT.AND P3, PT, R2.reuse, RZ, PT ;  /* 0x000000ff0200720c */ /* 0x040fe40003f64270 */
[----:B------:R-:W-:Y:S02]  /*5880*/  ISETP.GT.AND P4, PT, R2, 0x1, PT ;  /* 0x000000010200780c */ /* 0x000fe40003f84270 */
[----:B------:R-:W-:Y:S02]  /*5890*/  FSEL R17, R154, -INF , P3 ;  /* 0xff8000009a117808 */ /* 0x000fe40001800000 */
[----:B------:R-:W-:Y:S02]  /*58a0*/  ISETP.GT.AND P3, PT, R2, 0x8, PT ;  /* 0x000000080200780c */ /* 0x000fe40003f64270 */
[----:B------:R-:W-:Y:S02]  /*58b0*/  FSEL R155, R155, -INF , P4 ;  /* 0xff8000009b9b7808 */ /* 0x000fe40002000000 */
[----:B------:R-:W-:-:S02]  /*58c0*/  FMNMX.FTZ R0, R17, R14, !PT ;  /* 0x0000000e11007209 */ /* 0x000fc40007810000 */
[----:B--2---:R-:W-:Y:S02]  /*58d0*/  FMNMX.FTZ R18, R16, R19, !PT ;  /* 0x0000001310127209 */ /* 0x004fe40007810000 */
[----:B------:R-:W-:Y:S02]  /*58e0*/  ISETP.GT.AND P4, PT, R2, 0x9, PT ;  /* 0x000000090200780c */ /* 0x000fe40003f84270 */
[----:B------:R-:W-:Y:S01]  /*58f0*/  FSEL R158, R158, -INF , P3 ;  /* 0xff8000009e9e7808 */ /* 0x000fe20001800000 */
[----:B------:R-:W1:Y:S01]  /*5900*/  SHFL.BFLY PT, R21, R18, 0x1, 0x1f ;  /* 0x0c201f0012157f89 */ /* 0x000e6200000e0000 */
        /* <DEDUP_REMOVED lines=28> */
[----:B-1----:R-:W-:Y:S02]  /*5ad0*/  FMNMX.FTZ R0, R18, R21, !PT ;  /* 0x0000001512007209 */ /* 0x002fe40007810000 */
[----:B------:R-:W-:Y:S02]  /*5ae0*/  ISETP.GT.AND P3, PT, R2, 0x31, PT ;  /* 0x000000310200780c */ /* 0x000fe40003f64270 */
[----:B------:R-:W-:Y:S01]  /*5af0*/  FSEL R178, R178, -INF , P5 ;  /* 0xff800000b2b27808 */ /* 0x000fe20002800000 */
[----:B------:R-:W-:Y:S01]  /*5b00*/  FMUL.FTZ R18, R0, UR7 ;  /* 0x0000000700127c20 */ /* 0x000fe20008410000 */
[----:B------:R-:W-:Y:S02]  /*5b10*/  FMNMX.FTZ R21, R175, R16, !PT ;  /* 0x00000010af157209 */ /* 0x000fe40007810000 */
[----:B------:R-:W-:-:S02]  /*5b20*/  ISETP.GT.AND P5, PT, R2, 0x38, PT ;  /* 0x000000380200780c */ /* 0x000fc40003fa4270 */
[----:B------:R-:W-:Y:S02]  /*5b30*/  FSEL R179, R179, -INF , P3 ;  /* 0xff800000b3b37808 */ /* 0x000fe40001800000 */
[----:B------:R-:W-:Y:S02]  /*5b40*/  FMNMX.FTZ R16, R178, R21, !PT ;  /* 0x00000015b2107209 */ /* 0x000fe40007810000 */
[----:B------:R-:W-:Y:S02]  /*5b50*/  ISETP.GT.AND P3, PT, R2, 0x39, PT ;  /* 0x000000390200780c */ /* 0x000fe40003f64270 */
[----:B------:R-:W-:Y:S02]  /*5b60*/  FSEL R182, R182, -INF , P5 ;  /* 0xff800000b6b67808 */ /* 0x000fe40002800000 */
[----:B------:R-:W-:Y:S02]  /*5b70*/  FMNMX.FTZ R21, R179, R16, !PT ;  /* 0x00000010b3157209 */ /* 0x000fe40007810000 */
[----:B------:R-:W-:-:S02]  /*5b80*/  FSETP.NEU.FTZ.AND P4, PT, R0, -INF , PT ;  /* 0xff8000000000780b */ /* 0x000fc40003f9d000 */
[----:B------:R-:W-:Y:S02]  /*5b90*/  FSEL R183, R183, -INF , P3 ;  /* 0xff800000b7b77808 */ /* 0x000fe40001800000 */
[----:B------:R-:W-:Y:S02]  /*5ba0*/  FMNMX.FTZ R2, R182, R21, !PT ;  /* 0x00000015b6027209 */ /* 0x000fe40007810000 */
[----:B------:R-:W-:Y:S02]  /*5bb0*/  FSEL R22, R18, RZ, P4 ;  /* 0x000000ff12167208 */ /* 0x000fe40002000000 */
[----:B------:R-:W-:-:S03]  /*5bc0*/  FMNMX.FTZ R2, R183, R2, !PT ;  /* 0x00000002b7027209 */ /* 0x000fc60007810000 */
[--C-:B------:R-:W-:Y:S01]  /*5bd0*/  FFMA.FTZ R19, R152, UR7, -R22.reuse ;  /* 0x0000000798137c23 */ /* 0x100fe20008010816 */
[--C-:B------:R-:W-:Y:S01]  /*5be0*/  FFMA.FTZ R152, R153, UR7, -R22.reuse ;  /* 0x0000000799987c23 */ /* 0x100fe20008010816 */
[--C-:B------:R-:W-:Y:S01]  /*5bf0*/  FFMA.FTZ R23, R161, UR7, -R22.reuse ;  /* 0x00000007a1177c23 */ /* 0x100fe20008010816 */
[----:B------:R-:W1:Y:S01]  /*5c00*/  SHFL.BFLY PT, R153, R2, 0x2, 0x1f ;  /* 0x0c401f0002997f89 */ /* 0x000e6200000e0000 */
        /* <DEDUP_REMOVED lines=13> */
[----:B------:R-:W-:Y:S01]  /*5ce0*/  FSEL R22, R0, RZ, P4 ;  /* 0x000000ff00167208 */ /* 0x000fe20002000000 */
[----:B------:R-:W-:Y:S01]  /*5cf0*/  MUFU.EX2 R19, R19 ;  /* 0x0000001300137308 */ /* 0x000fe20000000800 */
[----:B------:R-:W-:-:S02]  /*5d00*/  IMAD.U32 R168, RZ, RZ, UR27 ;  /* 0x0000001bffa87e24 */ /* 0x000fc4000f8e00ff */
[----:B------:R-:W-:Y:S02]  /*5d10*/  IMAD.U32 R180, RZ, RZ, UR6 ;  /* 0x00000006ffb47e24 */ /* 0x000fe4000f8e00ff */
[----:B------:R-:W-:-:S03]  /*5d20*/  FADD.FTZ R22, -R22, R15 ;  /* 0x0000000f16167221 */ /* 0x000fc60000010100 */
        /* <DEDUP_REMOVED lines=9> */
[----:B------:R-:W-:-:S03]  /*5dc0*/  FMUL.FTZ R153, R2, UR7 ;  /* 0x0000000702997c20 */ /* 0x000fc60008410000 */
[----:B------:R-:W-:Y:S02]  /*5dd0*/  FSEL R15, R2, RZ, P3 ;  /* 0x000000ff020f7208 */ /* 0x000fe40001800000 */
[----:B------:R-:W-:Y:S01]  /*5de0*/  FSEL R172, R153, RZ, P3 ;  /* 0x000000ff99ac7208 */ /* 0x000fe20001800000 */
[----:B------:R-:W-:Y:S01]  /*5df0*/  MUFU.EX2 R16, R16 ;  /* 0x0000001000107308 */ /* 0x000fe20000000800 */
[----:B------:R-:W-:Y:S01]  /*5e00*/  ISETP.NE.AND P3, PT, R4, RZ, PT ;  /* 0x000000ff0400720c */ /* 0x000fe20003f65270 */
[----:B------:R-:W-:Y:S02]  /*5e10*/  FADD.FTZ R15, -R15, R14 ;  /* 0x0000000e0f0f7221 */ /* 0x000fe40000010100 */
        /* <DEDUP_REMOVED lines=13> */
[----:B-1----:R-:W-:Y:S01]  /*5ef0*/  FMUL.FTZ R17, R22, UR7 ;  /* 0x0000000716117c20 */ /* 0x002fe20008410000 */
[----:B------:R-:W-:Y:S01]  /*5f00*/  FMUL.FTZ R22, R15, UR7 ;  /* 0x000000070f167c20 */ /* 0x000fe20008410000 */
[----:B------:R-:W-:-:S02]  /*5f10*/  @!P1 VIADD R15, R168, 0x28c40 ;  /* 0x00028c40a80f9836 */ /* 0x000fc40000000000 */
[--C-:B------:R-:W-:Y:S01]  /*5f20*/  FFMA.FTZ R175, R175, UR7, -R172.reuse ;  /* 0x00000007afaf7c23 */ /* 0x100fe200080108ac */
[--C-:B------:R-:W-:Y:S01]  /*5f30*/  FFMA.FTZ R178, R178, UR7, -R172.reuse ;  /* 0x00000007b2b27c23 */ /* 0x100fe200080108ac */
[--C-:B------:R-:W-:Y:S01]  /*5f40*/  FFMA.FTZ R179, R179, UR7, -R172.reuse ;  /* 0x00000007b3b37c23 */ /* 0x100fe200080108ac */
[--C-:B------:R-:W-:Y:S01]  /*5f50*/  FFMA.FTZ R182, R182, UR7, -R172.reuse ;  /* 0x00000007b6b67c23 */ /* 0x100fe200080108ac */
[----:B------:R-:W1:Y:S01]  /*5f60*/  MUFU.EX2 R14, R17 ;  /* 0x00000011000e7308 */ /* 0x000e620000000800 */
[----:B------:R-:W-:Y:S01]  /*5f70*/  @!P1 PRMT R15, RZ, 0x654, R15 ;  /* 0x00000654ff0f9816 */ /* 0x000fe2000000000f */
[----:B------:R-:W-:-:S03]  /*5f80*/  FFMA.FTZ R172, R183, UR7, -R172 ;  /* 0x00000007b7ac7c23 */ /* 0x000fc600080108ac */
[----:B------:R1:W-:Y:S03]  /*5f90*/  @!P1 SYNCS.ARRIVE.TRANS64.RED.A1T0 RZ, [R15+URZ], RZ ;  /* 0x000000ff0fff99a7 */ /* 0x0003e6000810043f */
[----:B------:R-:W2:Y:S08]  /*5fa0*/  MUFU.EX2 R22, R22 ;  /* 0x0000001600167308 */ /* 0x000eb00000000800 */
[----:B------:R-:W3:Y:S01]  /*5fb0*/  MUFU.EX2 R158, R158 ;  /* 0x0000009e009e7308 */ /* 0x000ee20000000800 */
[----:B-1----:R-:W-:Y:S01]  /*5fc0*/  FFMA.FTZ R15, R14, R10, R19 ;  /* 0x0000000a0e0f7223 */ /* 0x002fe20000010013 */
[-C--:B------:R-:W-:Y:S01]  /*5fd0*/  FMUL.FTZ R24, R24, R14.reuse ;  /* 0x0000000e18187220 */ /* 0x080fe20000410000 */
[-C--:B------:R-:W-:Y:S01]  /*5fe0*/  FMUL.FTZ R25, R25, R14.reuse ;  /* 0x0000000e19197220 */ /* 0x080fe20000410000 */
[-C--:B------:R-:W-:Y:S01]  /*5ff0*/  FMUL.FTZ R28, R28, R14.reuse ;  /* 0x0000000e1c1c7220 */ /* 0x080fe20000410000 */
[C---:B------:R-:W-:Y:S01]  /*6000*/  FADD.FTZ R15, R152.reuse, R15 ;  /* 0x0000000f980f7221 */ /* 0x040fe20000010000 */
[----:B------:R-:W-:Y:S01]  /*6010*/  F2FP.BF16.F32.PACK_AB R152, R152, R19 ;  /* 0x000000139898723e */ /* 0x000fe200000010ff */
[----:B------:R-:W-:Y:S01]  /*6020*/  FMUL.FTZ R29, R29, R14 ;  /* 0x0000000e1d1d7220 */ /* 0x000fe20000410000 */
[----:B------:R-:W1:Y:S01]  /*6030*/  MUFU.EX2 R157, R157 ;  /* 0x0000009d009d7308 */ /* 0x000e620000000800 */
[----:B--2---:R-:W-:Y:S01]  /*6040*/  FFMA.FTZ R17, R22, R9, R153 ;  /* 0x0000000916117223 */ /* 0x004fe20000010099 */
[----:B------:R-:W-:-:S02]  /*6050*/  @!P3 IMAD R9, R180, 0x40, R3 ;  /* 0x00000040b409b824 */ /* 0x000fc400078e0203 */
[----:B------:R-:W-:Y:S01]  /*6060*/  FADD.FTZ R10, R154, R15 ;  /* 0x0000000f9a0a7221 */ /* 0x000fe20000010000 */
[C---:B------:R-:W-:Y:S01]  /*6070*/  F2FP.BF16.F32.PACK_AB R153, R176.reuse, R153 ;  /* 0x00000099b099723e */ /* 0x040fe200000010ff */
[----:B------:R-:W-:Y:S01]  /*6080*/  FADD.FTZ R17, R176, R17 ;  /* 0x00000011b0117221 */ /* 0x000fe20000010000 */
[C---:B------:R-:W-:Y:S01]  /*6090*/  F2FP.BF16.F32.PACK_AB R154, R21.reuse, R154 ;  /* 0x0000009a159a723e */ /* 0x040fe200000010ff */
[----:B------:R-:W-:Y:S01]  /*60a0*/  FADD.FTZ R15, R21, R10 ;  /* 0x0000000a150f7221 */ /* 0x000fe20000010000 */
[----:B------:R-:W2:Y:S01]  /*60b0*/  MUFU.EX2 R162, R162 ;  /* 0x000000a200a27308 */ /* 0x000ea20000000800 */
[----:B---3--:R-:W-:Y:S01]  /*60c0*/  FADD.FTZ R180, R158, R17 ;  /* 0x000000119eb47221 */ /* 0x008fe20000010000 */
[----:B------:R-:W-:Y:S01]  /*60d0*/  @!P3 LEA R9, R9, UR39, 0x2 ;  /* 0x000000270909bc11 */ /* 0x000fe2000f8e10ff */
[----:B------:R-:W-:Y:S01]  /*60e0*/  FADD.FTZ R10, R156, R15 ;  /* 0x0000000f9c0a7221 */ /* 0x000fe20000010000 */
[----:B------:R-:W-:Y:S01]  /*60f0*/  F2FP.BF16.F32.PACK_AB R156, R23, R156 ;  /* 0x0000009c179c723e */ /* 0x000fe200000010ff */
[-C--:B------:R-:W-:Y:S01]  /*6100*/  FMUL.FTZ R32, R32, R14.reuse ;  /* 0x0000000e20207220 */ /* 0x080fe20000410000 */
[----:B------:R-:W-:Y:S01]  /*6110*/  FMUL.FTZ R33, R33, R14 ;  /* 0x0000000e21217220 */ /* 0x000fe20000410000 */
[----:B------:R-:W-:Y:S01]  /*6120*/  FADD.FTZ R15, R23, R10 ;  /* 0x0000000a170f7221 */ /* 0x000fe20000010000 */
[----:B------:R-:W3:Y:S01]  /*6130*/  MUFU.EX2 R163, R163 ;  /* 0x000000a300a37308 */ /* 0x000ee20000000800 */
[C---:B-1----:R-:W-:Y:S01]  /*6140*/  FADD.FTZ R17, R157.reuse, R180 ;  /* 0x000000b49d117221 */ /* 0x042fe20000010000 */
[----:B------:R-:W-:Y:S01]  /*6150*/  @!P3 STS [R9+0x28800], R14 ;  /* 0x0288000e0900b388 */ /* 0x000fe20000000800 */
[----:B------:R-:W-:Y:S01]  /*6160*/  FADD.FTZ R10, R16, R15 ;  /* 0x0000000f100a7221 */ /* 0x000fe20000010000 */
[----:B------:R-:W-:Y:S01]  /*6170*/  F2FP.BF16.F32.PACK_AB R155, R157, R158 ;  /* 0x0000009e9d9b723e */ /* 0x000fe200000010ff */
[-C--:B------:R-:W-:Y:S01]  /*6180*/  FMUL.FTZ R36, R36, R14.reuse ;  /* 0x0000000e24247220 */ /* 0x080fe20000410000 */
[----:B------:R1:W-:Y:S01]  /*6190*/  @!P3 STS [R9+0x28820], R22 ;  /* 0x028820160900b388 */ /* 0x0003e20000000800 */
[-C--:B------:R-:W-:Y:S01]  /*61a0*/  FMUL.FTZ R37, R37, R14.reuse ;  /* 0x0000000e25257220 */ /* 0x080fe20000410000 */
[----:B------:R-:W4:Y:S01]  /*61b0*/  MUFU.EX2 R159, R159 ;  /* 0x0000009f009f7308 */ /* 0x000f220000000800 */
[----:B--2---:R-:W-:Y:S01]  /*61c0*/  FADD.FTZ R180, R162, R17 ;  /* 0x00000011a2b47221 */ /* 0x004fe20000010000 */
[----:B------:R-:W-:Y:S01]  /*61d0*/  BAR.SYNC.DEFER_BLOCKING 0xf, 0x100 ;  /* 0x03c4000000007b1d */ /* 0x000fe20000010000 */
        /* <DEDUP_REMOVED lines=24> */
[----:B------:R2:W-:Y:S01]  /*6360*/  STSM.16.M88.4 [R8+0x26800], R152 ;  /* 0x0268009808007844 */ /* 0x0005e20000000200 */
        /* <DEDUP_REMOVED lines=31> */
[-C--:B------:R-:W-:Y:S01]  /*6560*/  FMUL.FTZ R112, R112, R14.reuse ;  /* 0x0000000e70707220 */ /* 0x080fe20000410000 */
[-C--:B------:R-:W-:Y:S01]  /*6570*/  FMUL.FTZ R113, R113, R14.reuse ;  /* 0x0000000e71717220 */ /* 0x080fe20000410000 */
[-C--:B------:R-:W-:Y:S01]  /*6580*/  FMUL.FTZ R116, R116, R14.reuse ;  /* 0x0000000e74747220 */ /* 0x080fe20000410000 */
        /* <DEDUP_REMOVED lines=23> */
[----:B------:R-:W-:Y:S01]  /*6700*/  FMUL.FTZ R149, R149, R14 ;  /* 0x0000000e95957220 */ /* 0x000fe20000410000 */
        /* <DEDUP_REMOVED lines=10> */
[----:B------:R-:W3:Y:S01]  /*67b0*/  MUFU.EX2 R178, R178 ;  /* 0x000000b200b27308 */ /* 0x000ee20000000800 */
[----:B----4-:R-:W-:Y:S01]  /*67c0*/  FADD.FTZ R15, R175, R162 ;  /* 0x000000a2af0f7221 */ /* 0x010fe20000010000 */
[----:B------:R-:W-:Y:S01]  /*67d0*/  F2FP.BF16.F32.PACK_AB R162, R169, R18 ;  /* 0x00000012a9a2723e */ /* 0x000fe200000010ff */
[----:B------:R-:W-:Y:S01]  /*67e0*/  FMUL.FTZ R42, R42, R22 ;  /* 0x000000162a2a7220 */ /* 0x000fe20000410000 */
[----:B------:R-:W-:Y:S01]  /*67f0*/  F2FP.BF16.F32.PACK_AB R163, R175, R174 ;  /* 0x000000aeafa3723e */ /* 0x000fe200000010ff */
[-C--:B------:R-:W-:Y:S01]  /*6800*/  FMUL.FTZ R43, R43, R22.reuse ;  /* 0x000000162b2b7220 */ /* 0x080fe20000410000 */
[-C--:B------:R-:W-:Y:S01]  /*6810*/  FMUL.FTZ R46, R46, R22.reuse ;  /* 0x000000162e2e7220 */ /* 0x080fe20000410000 */
[-C--:B------:R-:W-:Y:S01]  /*6820*/  FMUL.FTZ R47, R47, R22.reuse ;  /* 0x000000162f2f7220 */ /* 0x080fe20000410000 */
[----:B------:R-:W4:Y:S01]  /*6830*/  MUFU.EX2 R173, R173 ;  /* 0x000000ad00ad7308 */ /* 0x000f220000000800 */
[----:B-1----:R-:W-:Y:S01]  /*6840*/  FADD.FTZ R10, R164, R9 ;  /* 0x00000009a40a7221 */ /* 0x002fe20000010000 */
[----:B------:R2:W-:Y:S01]  /*6850*/  STSM.16.M88.4 [R7], R160 ;  /* 0x000000a007007844 */ /* 0x0005e20000000200 */
        /* <DEDUP_REMOVED lines=45> */
[----:B------:R-:W-:Y:S01]  /*6b30*/  FMUL.FTZ R115, R115, R22 ;  /* 0x0000001673737220 */ /* 0x000fe20000410000 */
[C---:B-1----:R-:W-:Y:S01]  /*6b40*/  F2FP.BF16.F32.PACK_AB R166, R177.reuse, R20 ;  /* 0x00000014b1a6723e */ /* 0x042fe200000010ff */
[----:B------:R-:W-:Y:S01]  /*6b50*/  FADD.FTZ R10, R177, R10 ;  /* 0x0000000ab10a7221 */ /* 0x000fe20000010000 */
[-C--:B------:R-:W-:Y:S01]  /*6b60*/  FMUL.FTZ R118, R118, R22.reuse ;  /* 0x0000001676767220 */ /* 0x080fe20000410000 */
[-C--:B------:R-:W-:Y:S01]  /*6b70*/  FMUL.FTZ R119, R119, R22.reuse ;  /* 0x0000001677777220 */ /* 0x080fe20000410000 */
[-C--:B------:R-:W-:Y:S01]  /*6b80*/  FMUL.FTZ R122, R122, R22.reuse ;  /* 0x000000167a7a7220 */ /* 0x080fe20000410000 */
[-C--:B------:R-:W-:Y:S01]  /*6b90*/  FMUL.FTZ R123, R123, R22.reuse ;  /* 0x000000167b7b7220 */ /* 0x080fe20000410000 */
[-C--:B------:R-:W-:Y:S01]  /*6ba0*/  FMUL.FTZ R126, R126, R22.reuse ;  /* 0x000000167e7e7220 */ /* 0x080fe20000410000 */
[-C--:B------:R-:W-:Y:S01]  /*6bb0*/  FMUL.FTZ R127, R127, R22.reuse ;  /* 0x000000167f7f7220 */ /* 0x080fe20000410000 */
        /* <DEDUP_REMOVED lines=17> */
.L_x_7036:
[----:B------:R1:W3:Y:S01]  /*6cd0*/  SYNCS.PHASECHK.TRANS64.TRYWAIT P3, [UR27+0x28c50], R13 ;  /* 0x028c500dff0075a7 */ /* 0x0002e2000806015b */
[----:B------:R-:W-:Y:S05]  /*6ce0*/  @!P0 BRA `(.L_x_7037) ;  /* 0x0000000000048947 */ /* 0x000fea0003800000 */
[----:B------:R-:W-:Y:S01]  /*6cf0*/  BPT.TRAP 0x1 ;  /* 0x000000040000795c */ /* 0x000fe20000300000 */
.L_x_7037:
[----:B---3--:R-:W-:Y:S05]  /*6d00*/  @P3 BRA `(.L_x_7038) ;  /* 0x0000000000083947 */ /* 0x008fea0003800000 */
[----:B------:R-:W3:Y:S02]  /*6d10*/  SYNCS.PHASECHK.TRANS64.TRYWAIT P3, [UR27+0x28c50], R13 ;  /* 0x028c500dff0075a7 */ /* 0x000ee4000806015b */
[----:B---3--:R-:W-:Y:S05]  /*6d20*/  @!P3 BRA `(.L_x_7039) ;  /* 0x0000009400bcb947 */ /* 0x008fea0003800000 */
.L_x_7038:
[----:B------:R-:W-:Y:S01]  /*6d30*/  ULEA UR6, UR4, UR38, 0xc ;  /* 0x0000002604067291 */ /* 0x000fe2000f8e603f */
[----:B------:R-:W-:Y:S01]  /*6d40*/  WARPGROUP.ARRIVE ;  /* 0x00000000000079c5 */ /* 0x000fe20000000000 */
[----:B------:R-:W-:Y:S01]  /*6d50*/  UMOV UR11, 0x40000040 ;  /* 0x40000040000b7882 */ /* 0x000fe20000000000 */
[----:B------:R-:W-:Y:S01]  /*6d60*/  UISETP.GT.AND UP1, UPT, UR41, UR25, UPT ;  /* 0x000000192900728c */ /* 0x000fe2000bf24270 */
[----:B---3--:R-:W-:Y:S01]  /*6d70*/  @!P1 IADD3 R168, R168, 0x28c60, RZ ;  /* 0x00028c60a8a89810 */ /* 0x008fe20007ffe0ff */
        /* <DEDUP_REMOVED lines=8> */
[----:B------:R-:W-:Y:S01]  /*6e00*/  IMAD.MOV.U32 R15, RZ, RZ, R0 ;  /* 0x000000ffff0f7224 */ /* 0x000fe200078e0000 */
[----:B------:R-:W-:-:S02]  /*6e10*/  WARPGROUP.DEPBAR.LE gsb0, 0x0 ;  /* 0x00008000000079c5 */ /* 0x000fc40000010000 */
[----:B------:R-:W-:-:S15]  /*6e20*/  WARPGROUP.ARRIVE ;  /* 0x00000000000079c5 */ /* 0x000fde0000000000 */
[----:B------:R-:W-:-:S06]  /*6e30*/  NOP ;  /* 0x0000000000007918 */ /* 0x000fcc0000000000 */
        /* <DEDUP_REMOVED lines=26> */
.L_x_7031:
[----:B------:R-:W-:-:S06]  /*6fe0*/  UISETP.GE.AND UP0, UPT, UR41, UR40, UPT ;  /* 0x000000282900728c */ /* 0x000fcc000bf06270 */
[----:B------:R-:W-:-:S13]  /*6ff0*/  PLOP3.LUT P2, PT, PT, PT, UP0, 0x80, 0x0 ;  /* 0x000000000000781c */ /* 0x000fda0003f4f008 */
[----:B------:R-:W-:Y:S05]  /*7000*/  @!P2 BRA `(.L_x_7041) ;  /* 0x000000180028a947 */ /* 0x000fea0003800000 */
[----:B01----:R-:W-:Y:S01]  /*7010*/  IMAD.MOV.U32 R13, RZ, RZ, R2 ;  /* 0x000000ffff0d7224 */ /* 0x003fe200078e0002 */
[----:B------:R-:W-:Y:S01]  /*7020*/  UMOV UR6, UR4 ;  /* 0x0000000400067c82 */ /* 0x000fe20008000000 */
[----:B------:R-:W-:Y:S01]  /*7030*/  IMAD.MOV.U32 R15, RZ, RZ, R0 ;  /* 0x000000ffff0f7224 */ /* 0x000fe200078e0000 */
[----:B------:R-:W-:-:S06]  /*7040*/  ULDC UR7, c[0x0][0x988] ;  /* 0x0002620000077ab9 */ /* 0x000fcc0000000800 */
.L_x_7050:
[----:B------:R-:W-:-:S04]  /*7050*/  UIADD3 UR4, UR6, 0x1, URZ ;  /* 0x0000000106047890 */ /* 0x000fc8000fffe03f */
[----:B------:R-:W-:-:S04]  /*7060*/  UISETP.NE.AND UP0, UPT, UR4, 0x2, UPT ;  /* 0x000000020400788c */ /* 0x000fc8000bf05270 */
[----:B------:R-:W-:Y:S02]  /*7070*/  USEL UR10, URZ, 0x1, UP0 ;  /* 0x000000013f0a7887 */ /* 0x000fe40008000000 */
[----:B------:R-:W-:Y:S02]  /*7080*/  USEL UR4, UR4, URZ, UP0 ;  /* 0x0000003f04047287 */ /* 0x000fe40008000000 */
[----:B------:R-:W-:Y:S01]  /*7090*/  ULOP3.LUT UR5, UR5, UR10, URZ, 0x3c, !UPT ;  /* 0x0000000a05057292 */ /* 0x000fe2000f8e3c3f */
[----:B0--3--:R-:W-:Y:S11]  /*70a0*/  @!P0 BRA `(.L_x_7042) ;  /* 0x0000000000048947 */ /* 0x009ff60003800000 */
[----:B------:R-:W-:Y:S01]  /*70b0*/  BPT.TRAP 0x1 ;  /* 0x000000040000795c */ /* 0x000fe20000300000 */
.L_x_7042:
[----:B------:R-:W-:Y:S01]  /*70c0*/  ULEA UR25, UR4, UR39, 0x3 ;  /* 0x0000002704197291 */ /* 0x000fe2000f8e183f */
[----:B------:R-:W-:-:S04]  /*70d0*/  MOV R11, UR5 ;  /* 0x00000005000b7c02 */ /* 0x000fc80008000f00 */
[----:B------:R-:W-:-:S04]  /*70e0*/  SHF.L.U32 R11, R11, 0x1f, RZ ;  /* 0x0000001f0b0b7819 */ /* 0x000fc800000006ff */
[----:B------:R0:W1:Y:S01]  /*70f0*/  SYNCS.PHASECHK.TRANS64.TRYWAIT P2, [UR25+0x28c30], R11 ;  /* 0x028c300bff0075a7 */ /* 0x0000620008040159 */
[----:B------:R-:W-:Y:S05]  /*7100*/  @!P0 BRA `(.L_x_7043) ;  /* 0x0000000000048947 */ /* 0x000fea0003800000 */
[----:B------:R-:W-:Y:S01]  /*7110*/  BPT.TRAP 0x1 ;  /* 0x000000040000795c */ /* 0x000fe20000300000 */
.L_x_7043:
[----:B-1----:R-:W-:Y:S05]  /*7120*/  @P2 BRA `(.L_x_7044) ;  /* 0x0000000000082947 */ /* 0x002fea0003800000 */
[----:B------:R-:W1:Y:S02]  /*7130*/  SYNCS.PHASECHK.TRANS64.TRYWAIT P2, [UR25+0x28c30], R11 ;  /* 0x028c300bff0075a7 */ /* 0x000e640008040159 */
[----:B-1----:R-:W-:Y:S05]  /*7140*/  @!P2 BRA `(.L_x_7045) ;  /* 0x0000009000c8a947 */ /* 0x002fea0003800000 */
.L_x_7044:
[----:B------:R-:W-:Y:S01]  /*7150*/  ULEA UR10, UR4, UR24, 0x9 ;  /* 0x00000018040a7291 */ /* 0x000fe2000f8e483f */
[----:B--2-4-:R-:W-:Y:S01]  /*7160*/  WARPGROUP.ARRIVE ;  /* 0x00000000000079c5 */ /* 0x014fe20000000000 */
        /* <DEDUP_REMOVED lines=36> */
[----:B------:R-:W3:Y:S02]  /*73b0*/  SHFL.BFLY PT, R17, R12, 0x2, 0x1f ;  /* 0x0c401f000c117f89 */ /* 0x000ee400000e0000 */
[----:B---3--:R-:W-:Y:S02]  /*73c0*/  FMNMX.FTZ R14, R12, R17, !PT ;  /* 0x000000110c0e7209 */ /* 0x008fe40007810000 */
        /* <DEDUP_REMOVED lines=15> */
[--C-:B------:R-:W-:Y:S01]  /*74c0*/  FFMA.FTZ R17, R153, UR7, -R22.reuse ;  /* 0x0000000799117c23 */ /* 0x100fe20008010816 */
[----:B------:R-:W-:Y:S01]  /*74d0*/  FMUL.FTZ R15, R15, UR7 ;  /* 0x000000070f0f7c20 */ /* 0x000fe20008410000 */
[--C-:B------:R-:W-:Y:S01]  /*74e0*/  FFMA.FTZ R152, R152, UR7, -R22.reuse ;  /* 0x0000000798987c23 */ /* 0x100fe20008010816 */
[----:B------:R-:W-:Y:S01]  /*74f0*/  FMNMX.FTZ R19, R175, R2, !PT ;  /* 0x00000002af137209 */ /* 0x000fe20007810000 */
[--C-:B------:R-:W-:Y:S01]  /*7500*/  FFMA.FTZ R12, R156, UR7, -R22.reuse ;  /* 0x000000079c0c7c23 */ /* 0x100fe20008010816 */
[--C-:B------:R-:W-:Y:S01]  /*7510*/  FFMA.FTZ R156, R160, UR7, -R22.reuse ;  /* 0x00000007a09c7c23 */ /* 0x100fe20008010816 */
[----:B------:R-:W-:Y:S01]  /*7520*/  MUFU.EX2 R17, R17 ;  /* 0x0000001100117308 */ /* 0x000fe20000000800 */
[----:B------:R-:W-:Y:S01]  /*7530*/  FMNMX.FTZ R2, R178, R19, !PT ;  /* 0x00000013b2027209 */ /* 0x000fe20007810000 */
[--C-:B------:R-:W-:Y:S01]  /*7540*/  FFMA.FTZ R21, R161, UR7, -R22.reuse ;  /* 0x00000007a1157c23 */ /* 0x100fe20008010816 */
[--C-:B------:R-:W-:Y:S01]  /*7550*/  FFMA.FTZ R14, R164, UR7, -R22.reuse ;  /* 0x00000007a40e7c23 */ /* 0x100fe20008010816 */
[--C-:B------:R-:W-:Y:S01]  /*7560*/  FFMA.FTZ R160, R168, UR7, -R22.reuse ;  /* 0x00000007a8a07c23 */ /* 0x100fe20008010816 */
[----:B------:R-:W-:Y:S01]  /*7570*/  FMNMX.FTZ R19, R179, R2, !PT ;  /* 0x00000002b3137209 */ /* 0x000fe20007810000 */
[--C-:B------:R-:W-:Y:S01]  /*7580*/  FFMA.FTZ R16, R172, UR7, -R22.reuse ;  /* 0x00000007ac107c23 */ /* 0x100fe20008010816 */
[--C-:B------:R-:W-:Y:S01]  /*7590*/  FFMA.FTZ R164, R176, UR7, -R22.reuse ;  /* 0x00000007b0a47c23 */ /* 0x100fe20008010816 */
[----:B------:R-:W1:Y:S01]  /*75a0*/  MUFU.EX2 R15, R15 ;  /* 0x0000000f000f7308 */ /* 0x000e620000000800 */
[----:B------:R-:W-:Y:S01]  /*75b0*/  FMNMX.FTZ R2, R182, R19, !PT ;  /* 0x00000013b6027209 */ /* 0x000fe20007810000 */
[--C-:B------:R-:W-:Y:S01]  /*75c0*/  FFMA.FTZ R19, R157, UR7, -R22.reuse ;  /* 0x000000079d137c23 */ /* 0x100fe20008010816 */
[--C-:B------:R-:W-:Y:S01]  /*75d0*/  FFMA.FTZ R157, R173, UR7, -R22.reuse ;  /* 0x00000007ad9d7c23 */ /* 0x100fe20008010816 */
[--C-:B------:R-:W-:Y:S01]  /*75e0*/  FFMA.FTZ R161, R177, UR7, -R22.reuse ;  /* 0x00000007b1a17c23 */ /* 0x100fe20008010816 */
[----:B------:R-:W-:Y:S01]  /*75f0*/  FMNMX.FTZ R2, R183, R2, !PT ;  /* 0x00000002b7027209 */ /* 0x000fe20007810000 */
[--C-:B------:R-:W-:Y:S01]  /*7600*/  FFMA.FTZ R20, R180, UR7, -R22.reuse ;  /* 0x00000007b4147c23 */ /* 0x100fe20008010816 */
[----:B------:R-:W-:Y:S01]  /*7610*/  FFMA.FTZ R181, R181, UR7, -R22 ;  /* 0x00000007b5b57c23 */ /* 0x000fe20008010816 */
[----:B------:R-:W2:Y:S01]  /*7620*/  MUFU.EX2 R152, R152 ;  /* 0x0000009800987308 */ /* 0x000ea20000000800 */
[----:B------:R-:W-:Y:S01]  /*7630*/  IMAD.U32 R180, RZ, RZ, UR25 ;  /* 0x00000019ffb47e24 */ /* 0x000fe2000f8e00ff */
[----:B------:R-:W3:Y:S06]  /*7640*/  SHFL.BFLY PT, R153, R2, 0x2, 0x1f ;  /* 0x0c401f0002997f89 */ /* 0x000eec00000e0000 */
        /* <DEDUP_REMOVED lines=8> */
[----:B------:R-:W-:Y:S01]  /*76d0*/  MUFU.EX2 R19, R19 ;  /* 0x0000001300137308 */ /* 0x000fe20000000800 */
[----:B--2---:R-:W-:Y:S01]  /*76e0*/  FFMA.FTZ R10, R15, R10, R152 ;  /* 0x0000000a0f0a7223 */ /* 0x004fe20000010098 */
        /* <DEDUP_REMOVED lines=9> */
[----:B------:R-:W-:Y:S01]  /*7780*/  FFMA.FTZ R153, R169, UR7, -R22 ;  /* 0x00000007a9997c23 */ /* 0x000fe20008010816 */
        /* <DEDUP_REMOVED lines=27> */
[----:B-1----:R-:W-:Y:S01]  /*7940*/  FMNMX.FTZ R2, R18, R165, !PT ;  /* 0x000000a512027209 */ /* 0x002fe20007810000 */
[----:B------:R-:W-:Y:S01]  /*7950*/  MUFU.EX2 R160, R160 ;  /* 0x000000a000a07308 */ /* 0x000fe20000000800 */
[-C--:B------:R-:W-:Y:S01]  /*7960*/  FMUL.FTZ R97, R97, R15.reuse ;  /* 0x0000000f61617220 */ /* 0x080fe20000410000 */
[-C--:B------:R-:W-:Y:S01]  /*7970*/  FMUL.FTZ R100, R100, R15.reuse ;  /* 0x0000000f64647220 */ /* 0x080fe20000410000 */
[-C--:B------:R-:W-:Y:S01]  /*7980*/  FMUL.FTZ R101, R101, R15.reuse ;  /* 0x0000000f65657220 */ /* 0x080fe20000410000 */
[C---:B------:R-:W-:Y:S01]  /*7990*/  FADD.FTZ R18, -R2.reuse, R13 ;  /* 0x0000000d02127221 */ /* 0x040fe20000010100 */
[----:B------:R-:W-:Y:S01]  /*79a0*/  FMUL.FTZ R169, R2, UR7 ;  /* 0x0000000702a97c20 */ /* 0x000fe20008410000 */
[-C--:B------:R-:W-:Y:S01]  /*79b0*/  FMUL.FTZ R104, R104, R15.reuse ;  /* 0x0000000f68687220 */ /* 0x080fe20000410000 */
[----:B------:R-:W-:Y:S01]  /*79c0*/  FMUL.FTZ R105, R105, R15 ;  /* 0x0000000f69697220 */ /* 0x000fe20000410000 */
[----:B------:R-:W-:Y:S01]  /*79d0*/  FMUL.FTZ R18, R18, UR7 ;  /* 0x0000000712127c20 */ /* 0x000fe20008410000 */
[--C-:B------:R-:W-:Y:S01]  /*79e0*/  FFMA.FTZ R165, R154, UR7, -R169.reuse ;  /* 0x000000079aa57c23 */ /* 0x100fe200080108a9 */
[--C-:B------:R-:W-:Y:S01]  /*79f0*/  FFMA.FTZ R22, R155, UR7, -R169.reuse ;  /* 0x000000079b167c23 */ /* 0x100fe200080108a9 */
[--C-:B------:R-:W-:Y:S01]  /*7a00*/  FFMA.FTZ R155, R158, UR7, -R169.reuse ;  /* 0x000000079e9b7c23 */ /* 0x100fe200080108a9 */
[--C-:B------:R-:W-:Y:S01]  /*7a10*/  FFMA.FTZ R167, R167, UR7, -R169.reuse ;  /* 0x00000007a7a77c23 */ /* 0x100fe200080108a9 */
[----:B------:R-:W-:Y:S01]  /*7a20*/  FFMA.FTZ R168, R159, UR7, -R169 ;  /* 0x000000079fa87c23 */ /* 0x000fe200080108a9 */
[----:B------:R-:W-:Y:S01]  /*7a30*/  MUFU.EX2 R18, R18 ;  /* 0x0000001200127308 */ /* 0x000fe20000000800 */
[----:B------:R-:W-:-:S02]  /*7a40*/  @!P1 VIADD R154, R180, 0x28c40 ;  /* 0x00028c40b49a9836 */ /* 0x000fc40000000000 */
[--C-:B------:R-:W-:Y:S01]  /*7a50*/  FFMA.FTZ R159, R162, UR7, -R169.reuse ;  /* 0x00000007a29f7c23 */ /* 0x100fe200080108a9 */
[--C-:B------:R-:W-:Y:S01]  /*7a60*/  FFMA.FTZ R172, R163, UR7, -R169.reuse ;  /* 0x00000007a3ac7c23 */ /* 0x100fe200080108a9 */
[--C-:B------:R-:W-:Y:S01]  /*7a70*/  FFMA.FTZ R163, R166, UR7, -R169.reuse ;  /* 0x00000007a6a37c23 */ /* 0x100fe200080108a9 */
[--C-:B------:R-:W-:Y:S01]  /*7a80*/  FFMA.FTZ R170, R170, UR7, -R169.reuse ;  /* 0x00000007aaaa7c23 */ /* 0x100fe200080108a9 */
[----:B------:R-:W-:Y:S01]  /*7a90*/  @!P1 PRMT R154, RZ, 0x654, R154 ;  /* 0x00000654ff9a9816 */ /* 0x000fe2000000009a */
[--C-:B------:R-:W-:Y:S01]  /*7aa0*/  FFMA.FTZ R171, R171, UR7, -R169.reuse ;  /* 0x00000007abab7c23 */ /* 0x100fe200080108a9 */
[----:B------:R-:W1:Y:S01]  /*7ab0*/  MUFU.EX2 R165, R165 ;  /* 0x000000a500a57308 */ /* 0x000e620000000800 */
[----:B------:R-:W-:Y:S01]  /*7ac0*/  IMAD.U32 R158, RZ, RZ, UR6 ;  /* 0x00000006ff9e7e24 */ /* 0x000fe2000f8e00ff */
[----:B------:R2:W-:Y:S01]  /*7ad0*/  @!P1 SYNCS.ARRIVE.TRANS64.RED.A1T0 RZ, [R154+URZ], RZ ;  /* 0x000000ff9aff99a7 */ /* 0x0005e2000810043f */
[--C-:B------:R-:W-:Y:S01]  /*7ae0*/  FFMA.FTZ R174, R174, UR7, -R169.reuse ;  /* 0x00000007aeae7c23 */ /* 0x100fe200080108a9 */
[----:B------:R-:W-:Y:S01]  /*7af0*/  FFMA.FTZ R175, R175, UR7, -R169 ;  /* 0x00000007afaf7c23 */ /* 0x000fe200080108a9 */
[----:B------:R-:W-:-:S02]  /*7b00*/  @!P2 IMAD R158, R158, 0x40, R3 ;  /* 0x000000409e9ea824 */ /* 0x000fc400078e0203 */
[--C-:B------:R-:W-:Y:S01]  /*7b10*/  FFMA.FTZ R178, R178, UR7, -R169.reuse ;  /* 0x00000007b2b27c23 */ /* 0x100fe200080108a9 */
[----:B------:R-:W-:Y:S01]  /*7b20*/  FFMA.FTZ R179, R179, UR7, -R169 ;  /* 0x00000007b3b37c23 */ /* 0x000fe200080108a9 */
[----:B------:R-:W3:Y:S01]  /*7b30*/  MUFU.EX2 R22, R22 ;  /* 0x0000001600167308 */ /* 0x000ee20000000800 */
[-C--:B------:R-:W-:Y:S01]  /*7b40*/  FMUL.FTZ R108, R108, R15.reuse ;  /* 0x0000000f6c6c7220 */ /* 0x080fe20000410000 */
[----:B------:R-:W-:Y:S01]  /*7b50*/  @!P2 LEA R158, R158, UR39, 0x2 ;  /* 0x000000279e9eac11 */ /* 0x000fe2000f8e10ff */
[-C--:B------:R-:W-:Y:S01]  /*7b60*/  FMUL.FTZ R109, R109, R15.reuse ;  /* 0x0000000f6d6d7220 */ /* 0x080fe20000410000 */
[-C--:B------:R-:W-:Y:S01]  /*7b70*/  FMUL.FTZ R112, R112, R15.reuse ;  /* 0x0000000f70707220 */ /* 0x080fe20000410000 */
[-C--:B------:R-:W-:Y:S01]  /*7b80*/  FMUL.FTZ R113, R113, R15.reuse ;  /* 0x0000000f71717220 */ /* 0x080fe20000410000 */
[----:B------:R-:W-:Y:S01]  /*7b90*/  FMUL.FTZ R116, R116, R15 ;  /* 0x0000000f74747220 */ /* 0x000fe20000410000 */
[----:B------:R-:W-:Y:S01]  /*7ba0*/  @!P2 STS [R158+0x28800], R15 ;  /* 0x0288000f9e00a388 */ /* 0x000fe20000000800 */
[----:B------:R4:W-:Y:S01]  /*7bb0*/  MUFU.EX2 R176, R167 ;  /* 0x000000a700b07308 */ /* 0x0009e20000000800 */
[----:B-1----:R-:W-:Y:S01]  /*7bc0*/  FFMA.FTZ R9, R18, R9, R165 ;  /* 0x0000000912097223 */ /* 0x002fe200000100a5 */
        /* <DEDUP_REMOVED lines=11> */
[----:B------:R-:W-:Y:S01]  /*7c80*/  FADD.FTZ R10, R12, R167 ;  /* 0x000000a70c0a7221 */ /* 0x000fe20000010000 */
[-C--:B------:R-:W-:Y:S01]  /*7c90*/  FMUL.FTZ R136, R136, R15.reuse ;  /* 0x0000000f88887220 */ /* 0x080fe20000410000 */
[-C--:B------:R-:W-:Y:S01]  /*7ca0*/  FMUL.FTZ R137, R137, R15.reuse ;  /* 0x0000000f89897220 */ /* 0x080fe20000410000 */
[----:B------:R-:W4:Y:S01]  /*7cb0*/  MUFU.EX2 R168, R168 ;  /* 0x000000a800a87308 */ /* 0x000f220000000800 */
[----:B------:R-:W-:Y:S01]  /*7cc0*/  FADD.FTZ R167, R19, R10 ;  /* 0x0000000a13a77221 */ /* 0x000fe20000010000 */
[----:B---3--:R-:W-:Y:S01]  /*7cd0*/  FADD.FTZ R10, R22, R9 ;  /* 0x00000009160a7221 */ /* 0x008fe20000010000 */
[-C--:B------:R-:W-:Y:S01]  /*7ce0*/  FMUL.FTZ R140, R140, R15.reuse ;  /* 0x0000000f8c8c7220 */ /* 0x080fe20000410000 */
[-C--:B------:R-:W-:Y:S01]  /*7cf0*/  FMUL.FTZ R141, R141, R15.reuse ;  /* 0x0000000f8d8d7220 */ /* 0x080fe20000410000 */
[----:B--2---:R-:W-:Y:S01]  /*7d00*/  FADD.FTZ R154, R156, R167 ;  /* 0x000000a79c9a7221 */ /* 0x004fe20000010000 */
[-C--:B------:R-:W-:Y:S01]  /*7d10*/  FMUL.FTZ R144, R144, R15.reuse ;  /* 0x0000000f90907220 */ /* 0x080fe20000410000 */
[-C--:B------:R-:W-:Y:S01]  /*7d20*/  FMUL.FTZ R145, R145, R15.reuse ;  /* 0x0000000f91917220 */ /* 0x080fe20000410000 */
[----:B------:R-:W2:Y:S01]  /*7d30*/  MUFU.EX2 R159, R159 ;  /* 0x0000009f009f7308 */ /* 0x000ea20000000800 */
[----:B------:R-:W-:Y:S01]  /*7d40*/  FADD.FTZ R167, R21, R154 ;  /* 0x0000009a15a77221 */ /* 0x000fe20000010000 */
[----:B-1----:R-:W-:Y:S01]  /*7d50*/  FADD.FTZ R9, R155, R10 ;  /* 0x0000000a9b097221 */ /* 0x002fe20000010000 */
[-C--:B------:R-:W-:Y:S01]  /*7d60*/  FMUL.FTZ R148, R148, R15.reuse ;  /* 0x0000000f94947220 */ /* 0x080fe20000410000 */
[----:B------:R-:W-:Y:S01]  /*7d70*/  FMUL.FTZ R149, R149, R15 ;  /* 0x0000000f95957220 */ /* 0x000fe20000410000 */
[----:B------:R-:W-:Y:S01]  /*7d80*/  FADD.FTZ R154, R14, R167 ;  /* 0x000000a70e9a7221 */ /* 0x000fe20000010000 */
[----:B------:R1:W-:Y:S01]  /*7d90*/  @!P2 STS [R158+0x28820], R18 ;  /* 0x028820129e00a388 */ /* 0x0003e20000000800 */
[----:B------:R-:W-:Y:S01]  /*7da0*/  FFMA.FTZ R182, R182, UR7, -R169 ;  /* 0x00000007b6b67c23 */ /* 0x000fe200080108a9 */
[----:B------:R-:W3:Y:S01]  /*7db0*/  MUFU.EX2 R172, R172 ;  /* 0x000000ac00ac7308 */ /* 0x000ee20000000800 */
[----:B----4-:R-:W-:Y:S01]  /*7dc0*/  FADD.FTZ R10, R168, R9 ;  /* 0x00000009a80a7221 */ /* 0x010fe20000010000 */
[----:B------:R-:W-:Y:S01]  /*7dd0*/  FADD.FTZ R167, R23, R154 ;  /* 0x0000009a17a77221 */ /* 0x000fe20000010000 */
[----:B------:R-:W-:Y:S01]  /*7de0*/  FFMA.FTZ R183, R183, UR7, -R169 ;  /* 0x00000007b7b77c23 */ /* 0x000fe200080108a9 */
[----:B------:R-:W-:Y:S01]  /*7df0*/  F2FP.BF16.F32.PACK_AB R152, R17, R152 ;  /* 0x000000981198723e */ /* 0x000fe200000010ff */
[----:B------:R-:W-:Y:S01]  /*7e00*/  FMUL.FTZ R26, R26, R18 ;  /* 0x000000121a1a7220 */ /* 0x000fe20000410000 */
[----:B------:R-:W-:Y:S01]  /*7e10*/  FADD.FTZ R154, R160, R167 ;  /* 0x000000a7a09a7221 */ /* 0x000fe20000010000 */
[----:B------:R-:W-:Y:S01]  /*7e20*/  F2FP.BF16.F32.PACK_AB R155, R168, R155 ;  /* 0x0000009ba89b723e */ /* 0x000fe200000010ff */
[----:B------:R-:W4:Y:S01]  /*7e30*/  MUFU.EX2 R153, R153 ;  /* 0x0000009900997308 */ /* 0x000f220000000800 */
[----:B--2---:R-:W-:Y:S01]  /*7e40*/  FADD.FTZ R9, R159, R10 ;  /* 0x0000000a9f097221 */ /* 0x004fe20000010000 */
[----:B-1----:R-:W-:Y:S01]  /*7e50*/  F2FP.BF16.F32.PACK_AB R158, R23, R14 ;  /* 0x0000000e179e723e */ /* 0x002fe200000010ff */
[----:B------:R-:W-:Y:S01]  /*7e60*/  FMUL.FTZ R27, R27, R18 ;  /* 0x000000121b1b7220 */ /* 0x000fe20000410000 */
[----:B------:R-:W-:Y:S01]  /*7e70*/  F2FP.BF16.F32.PACK_AB R156, R21, R156 ;  /* 0x0000009c159c723e */ /* 0x000fe200000010ff */
        /* <DEDUP_REMOVED lines=11> */
[----:B------:R-:W2:Y:S01]  /*7f30*/  MUFU.EX2 R16, R16 ;  /* 0x0000001000107308 */ /* 0x000ea20000000800 */
[C---:B----4-:R-:W-:Y:S01]  /*7f40*/  FADD.FTZ R167, R153.reuse, R154 ;  /* 0x0000009a99a77221 */ /* 0x050fe20000010000 */
[----:B------:R-:W-:Y:S01]  /*7f50*/  F2FP.BF16.F32.PACK_AB R160, R153, R160 ;  /* 0x000000a099a0723e */ /* 0x000fe200000010ff */
[-C--:B------:R-:W-:Y:S01]  /*7f60*/  FMUL.FTZ R47, R47, R18.reuse ;  /* 0x000000122f2f7220 */ /* 0x080fe20000410000 */
[----:B------:R-:W-:Y:S01]  /*7f70*/  F2FP.BF16.F32.PACK_AB R153, R22, R165 ;  /* 0x000000a51699723e */ /* 0x000fe200000010ff */
        /* <DEDUP_REMOVED lines=20> */
[----:B---3--:R-:W-:Y:S01]  /*80c0*/  FADD.FTZ R15, R157, R154 ;  /* 0x0000009a9d0f7221 */ /* 0x008fe20000010000 */
[----:B------:R-:W-:Y:S01]  /*80d0*/  F2FP.BF16.F32.PACK_AB R154, R19, R12 ;  /* 0x0000000c139a723e */ /* 0x000fe200000010ff */
[----:B------:R-:W-:Y:S01]  /*80e0*/  BAR.SYNC.DEFER_BLOCKING 0xf, 0x100 ;  /* 0x03c4000000007b1d */ /* 0x000fe20000010000 */
[----:B------:R-:W-:Y:S01]  /*80f0*/  F2FP.BF16.F32.PACK_AB R162, R157, R16 ;  /* 0x000000109da2723e */ /* 0x000fe200000010ff */
[-C--:B------:R-:W-:Y:S01]  /*8100*/  FMUL.FTZ R78, R78, R18.reuse ;  /* 0x000000124e4e7220 */ /* 0x080fe20000410000 */
[----:B------:R-:W-:Y:S01]  /*8110*/  F2FP.BF16.F32.PACK_AB R157, R172, R159 ;  /* 0x0000009fac9d723e */ /* 0x000fe200000010ff */
[-C--:B------:R-:W-:Y:S01]  /*8120*/  FMUL.FTZ R79, R79, R18.reuse ;  /* 0x000000124f4f7220 */ /* 0x080fe20000410000 */
[----:B------:R-:W-:Y:S01]  /*8130*/  F2FP.BF16.F32.PACK_AB R159, R176, R163 ;  /* 0x000000a3b09f723e */ /* 0x000fe200000010ff */
[----:B------:R-:W3:Y:S01]  /*8140*/  MUFU.EX2 R171, R171 ;  /* 0x000000ab00ab7308 */ /* 0x000ee20000000800 */
        /* <DEDUP_REMOVED lines=21> */
[----:B------:R3:W-:Y:S01]  /*82a0*/  STSM.16.M88.4 [R6], R156 ;  /* 0x0000009c06007844 */ /* 0x0007e20000000200 */
[----:B------:R-:W-:Y:S01]  /*82b0*/  FMUL.FTZ R111, R111, R18 ;  /* 0x000000126f6f7220 */ /* 0x000fe20000410000 */
[----:B------:R-:W4:Y:S01]  /*82c0*/  MUFU.EX2 R175, R175 ;  /* 0x000000af00af7308 */ /* 0x000f220000000800 */
[C---:B-1----:R-:W-:Y:S01]  /*82d0*/  FADD.FTZ R15, R161.reuse, R12 ;  /* 0x0000000ca10f7221 */ /* 0x042fe20000010000 */
[----:B------:R-:W-:Y:S01]  /*82e0*/  F2FP.BF16.F32.PACK_AB R164, R161, R164 ;  /* 0x000000a4a1a4723e */ /* 0x000fe200000010ff */
[----:B------:R-:W-:Y:S01]  /*82f0*/  FMUL.FTZ R114, R114, R18 ;  /* 0x0000001272727220 */ /* 0x000fe20000410000 */
[----:B------:R-:W-:Y:S01]  /*8300*/  F2FP.BF16.F32.PACK_AB R161, R171, R170 ;  /* 0x000000aaaba1723e */ /* 0x000fe200000010ff */
        /* <DEDUP_REMOVED lines=29> */
[----:B------:R-:W-:-:S06]  /*84e0*/  F2FP.BF16.F32.PACK_AB R165, R179, R178 ;  /* 0x000000b2b3a5723e */ /* 0x000fcc00000010ff */
[----:B------:R-:W2:Y:S01]  /*84f0*/  MUFU.EX2 R13, R181 ;  /* 0x000000b5000d7308 */ /* 0x000ea20000000800 */
[----:B----4-:R-:W-:-:S07]  /*8500*/  FADD.FTZ R9, R167, R14 ;  /* 0x0000000ea7097221 */ /* 0x010fce0000010000 */
[----:B------:R-:W4:Y:S01]  /*8510*/  MUFU.EX2 R12, R183 ;  /* 0x000000b7000c7308 */ /* 0x000f220000000800 */
[----:B-1----:R-:W-:Y:S01]  /*8520*/  FADD.FTZ R10, R20, R15 ;  /* 0x0000000f140a7221 */ /* 0x002fe20000010000 */
[----:B--2---:R-:W-:-:S03]  /*8530*/  F2FP.BF16.F32.PACK_AB R166, R13, R20 ;  /* 0x000000140da6723e */ /* 0x004fc600000010ff */
[----:B------:R-:W-:Y:S01]  /*8540*/  FADD.FTZ R10, R13, R10 ;  /* 0x0000000a0d0a7221 */ /* 0x000fe20000010000 */
[C---:B----4-:R-:W-:Y:S01]  /*8550*/  F2FP.BF16.F32.PACK_AB R167, R12.reuse, R167 ;  /* 0x000000a70ca7723e */ /* 0x050fe200000010ff */
[----:B------:R-:W-:-:S04]  /*8560*/  FADD.FTZ R9, R12, R9 ;  /* 0x000000090c097221 */ /* 0x000fc80000010000 */
[----:B------:R3:W-:Y:S01]  /*8570*/  STSM.16.M88.4 [R5], R164 ;  /* 0x000000a405007844 */ /* 0x0007e20000000200 */
[----:B------:R-:W-:Y:S05]  /*8580*/  @!P0 BRA `(.L_x_7046) ;  /* 0x0000000000048947 */ /* 0x000fea0003800000 */
[----:B------:R-:W-:Y:S01]  /*8590*/  BPT.TRAP 0x1 ;  /* 0x000000040000795c */ /* 0x000fe20000300000 */
.L_x_7046:
[----:B------:R1:W2:Y:S01]  /*85a0*/  SYNCS.PHASECHK.TRANS64.TRYWAIT P2, [UR25+0x28c50], R11 ;  /* 0x028c500bff0075a7 */ /* 0x0002a20008040159 */
[----:B------:R-:W-:Y:S05]  /*85b0*/  @!P0 BRA `(.L_x_7047) ;  /* 0x0000000000048947 */ /* 0x000fea0003800000 */
[----:B------:R-:W-:Y:S01]  /*85c0*/  BPT.TRAP 0x1 ;  /* 0x000000040000795c */ /* 0x000fe20000300000 */
.L_x_7047:
[----:B--2---:R-:W-:Y:S05]  /*85d0*/  @P2 BRA `(.L_x_7048) ;  /* 0x0000000000082947 */ /* 0x004fea0003800000 */
[----:B------:R-:W2:Y:S02]  /*85e0*/  SYNCS.PHASECHK.TRANS64.TRYWAIT P2, [UR25+0x28c50], R11 ;  /* 0x028c500bff0075a7 */ /* 0x000ea40008040159 */
[----:B--2---:R-:W-:Y:S05]  /*85f0*/  @!P2 BRA `(.L_x_7049) ;  /* 0x0000007c00b4a947 */ /* 0x004fea0003800000 */
.L_x_7048:
[----:B------:R-:W-:Y:S01]  /*8600*/  ULEA UR6, UR4, UR38, 0xc ;  /* 0x0000002604067291 */ /* 0x000fe2000f8e603f */
[----:B------:R-:W-:Y:S01]  /*8610*/  WARPGROUP.ARRIVE ;  /* 0x00000000000079c5 */ /* 0x000fe20000000000 */
[----:B------:R-:W-:Y:S01]  /*8620*/  UMOV UR11, 0x40000040 ;  /* 0x40000040000b7882 */ /* 0x000fe20000000000 */
[----:B------:R-:W-:Y:S01]  /*8630*/  UISETP.GT.AND UP0, UPT, UR41, UR40, UPT ;  /* 0x000000282900728c */ /* 0x000fe2000bf04270 */
[----:B012---:R-:W-:Y:S01]  /*8640*/  @!P1 IADD3 R11, R180, 0x28c60, RZ ;  /* 0x00028c60b40b9810 */ /* 0x007fe20007ffe0ff */
        /* <DEDUP_REMOVED lines=38> */
.L_x_7041:
[----:B--23--:R-:W2:Y:S01]  /*88b0*/  SHFL.BFLY PT, R5, R10, 0x2, 0x1f ;  /* 0x0c401f000a057f89 */ /* 0x00cea200000e0000 */
[----:B------:R-:W-:Y:S08]  /*88c0*/  BAR.ARV 0x8, 0x100 ;  /* 0x0204000000007b1d */ /* 0x000ff00000002000 */
[----:B------:R-:W-:Y:S01]  /*88d0*/  BAR.SYNC.DEFER_BLOCKING 0xf, 0x100 ;  /* 0x03c4000000007b1d */ /* 0x000fe20000010000 */
[----:B------:R-:W-:Y:S01]  /*88e0*/  ISETP.NE.AND P0, PT, R4, RZ, PT ;  /* 0x000000ff0400720c */ /* 0x000fe20003f05270 */
[----:B------:R-:W-:-:S04]  /*88f0*/  IMAD.MOV.U32 R4, RZ, RZ, RZ ;  /* 0x000000ffff047224 */ /* 0x000fc800078e00ff */
[----:B------:R-:W3:Y:S01]  /*8900*/  SHFL.BFLY PT, R8, R9, 0x2, 0x1f ;  /* 0x0c401f0009087f89 */ /* 0x000ee200000e0000 */
[----:B--2---:R-:W-:Y:S01]  /*8910*/  FADD.FTZ R5, R5, R10 ;  /* 0x0000000a05057221 */ /* 0x004fe20000010000 */
[----:B------:R-:W-:-:S04]  /*8920*/  MOV R10, UR4 ;  /* 0x00000004000a7c02 */ /* 0x000fc80008000f00 */
[----:B------:R-:W0:Y:S01]  /*8930*/  SHFL.BFLY PT, R6, R5, 0x1, 0x1f ;  /* 0x0c201f0005067f89 */ /* 0x000e2200000e0000 */
[----:B------:R-:W-:Y:S02]  /*8940*/  IMAD R3, R10, 0x40, R3 ;  /* 0x000000400a037824 */ /* 0x000fe400078e0203 */
[----:B------:R-:W-:-:S03]  /*8950*/  IMAD.U32 R10, RZ, RZ, UR7 ;  /* 0x00000007ff0a7e24 */ /* 0x000fc6000f8e00ff */
[----:B------:R-:W-:Y:S01]  /*8960*/  @!P0 LEA R3, R3, UR39, 0x2 ;  /* 0x0000002703038c11 */ /* 0x000fe2000f8e10ff */
[----:B---3--:R-:W-:-:S05]  /*8970*/  FADD.FTZ R8, R8, R9 ;  /* 0x0000000908087221 */ /* 0x008fca0000010000 */
[----:B------:R-:W2:Y:S01]  /*8980*/  SHFL.BFLY PT, R7, R8, 0x1, 0x1f ;  /* 0x0c201f0008077f89 */ /* 0x000ea200000e0000 */
[----:B0-----:R-:W-:Y:S01]  /*8990*/  FADD.FTZ R11, R5, R6 ;  /* 0x00000006050b7221 */ /* 0x001fe20000010000 */
[----:B------:R-:W-:Y:S01]  /*89a0*/  IMAD.MOV.U32 R6, RZ, RZ, RZ ;  /* 0x000000ffff067224 */ /* 0x000fe200078e00ff */
[----:B------:R-:W-:-:S03]  /*89b0*/  MOV R5, 0xff800000 ;  /* 0xff80000000057802 */ /* 0x000fc60000000f00 */
[----:B------:R-:W-:-:S13]  /*89c0*/  FSETP.NE.FTZ.AND P1, PT, R11, RZ, PT ;  /* 0x000000ff0b00720b */ /* 0x000fda0003f35000 */
[----:B------:R-:W0:Y:S01]  /*89d0*/  @P1 MUFU.RCP R6, R11 ;  /* 0x0000000b00061308 */ /* 0x000e220000001000 */
[----:B--2---:R-:W-:-:S05]  /*89e0*/  FADD.FTZ R12, R8, R7 ;  /* 0x00000007080c7221 */ /* 0x004fca0000010000 */
[----:B------:R-:W-:Y:S02]  /*89f0*/  FSETP.NE.FTZ.AND P2, PT, R12, RZ, PT ;  /* 0x000000ff0c00720b */ /* 0x000fe40003f55000 */
[----:B------:R-:W2:Y:S01]  /*8a00*/  @P1 MUFU.LG2 R7, R11 ;  /* 0x0000000b00071308 */ /* 0x000ea20000000c00 */
[----:B0-----:R-:W-:Y:S01]  /*8a10*/  @!P0 STS [R3+0x28800], R6 ;  /* 0x0288000603008388 */ /* 0x001fe20000000800 */
[-C--:B------:R-:W-:Y:S01]  /*8a20*/  FMUL.FTZ R24, R24, R6.reuse ;  /* 0x0000000618187220 */ /* 0x080fe20000410000 */
[----:B------:R-:W-:-:S08]  /*8a30*/  FMUL.FTZ R25, R25, R6 ;  /* 0x0000000619197220 */ /* 0x000fd00000410000 */
[----:B------:R-:W0:Y:S01]  /*8a40*/  @P2 MUFU.RCP R4, R12 ;  /* 0x0000000c00042308 */ /* 0x000e220000001000 */
[----:B------:R-:W-:Y:S01]  /*8a50*/  @P2 FMUL.FTZ R10, R10, 0.69314718246459960938 ;  /* 0x3f3172180a0a2820 */ /* 0x000fe20000410000 */
[-C--:B------:R-:W-:Y:S01]  /*8a60*/  FMUL.FTZ R28, R28, R6.reuse ;  /* 0x000000061c1c7220 */ /* 0x080fe20000410000 */
[-C--:B------:R-:W-:Y:S01]  /*8a70*/  FMUL.FTZ R29, R29, R6.reuse ;  /* 0x000000061d1d7220 */ /* 0x080fe20000410000 */
[-C--:B------:R-:W-:Y:S01]  /*8a80*/  FMUL.FTZ R32, R32, R6.reuse ;  /* 0x0000000620207220 */ /* 0x080fe20000410000 */
[----:B--2---:R-:W-:Y:S01]  /*8a90*/  @P1 FMUL.FTZ R8, R7, 0.69314718246459960938 ;  /* 0x3f31721807081820 */ /* 0x004fe20000410000 */
        /* <DEDUP_REMOVED lines=19> */
[----:B--2---:R-:W-:Y:S01]  /*8bd0*/  @P2 FMUL.FTZ R9, R9, 0.69314718246459960938 ;  /* 0x3f31721809092820 */ /* 0x004fe20000410000 */
        /* <DEDUP_REMOVED lines=113> */
.L_x_7011:
[----:B------:R-:W-:Y:S05]  /*92f0*/  @P0 BRA `(.L_x_7051) ;  /* 0x0000002000f80947 */ /* 0x000fea0003800000 */
[----:B------:R-:W0:Y:S01]  /*9300*/  S2R R0, SR_TID.X ;  /* 0x0000000000007919 */ /* 0x000e220000002100 */
[----:B------:R-:W2:Y:S01]  /*9310*/  S2UR UR5, SR_CgaCtaId ;  /* 0x00000000000579c3 */ /* 0x000ea20000008800 */
[----:B------:R-:W-:Y:S01]  /*9320*/  UMOV UR4, 0x400 ;  /* 0x0000040000047882 */ /* 0x000fe20000000000 */
[----:B------:R-:W-:-:S06]  /*9330*/  IMAD R2, RZ, RZ, -UR36 ;  /* 0x80000024ff027e24 */ /* 0x000fcc000f8e02ff */
[----:B------:R-:W-:Y:S08]  /*9340*/  BAR.SYNC.DEFER_BLOCKING 0x1, 0x100 ;  /* 0x0044000000007b1d */ /* 0x000ff00000010000 */
[----:B------:R-:W3:Y:S08]  /*9350*/  S2UR UR6, SR_CTAID.Y ;  /* 0x00000000000679c3 */ /* 0x000ef00000002600 */
[----:B------:R-:W3:Y:S01]  /*9360*/  LDC R3, c[0x0][0xc50] ;  /* 0x00031400ff037b82 */ /* 0x000ee20000000800 */
[----:B--2---:R-:W-:-:S07]  /*9370*/  ULEA UR4, UR5, UR4, 0x18 ;  /* 0x0000000405047291 */ /* 0x004fce000f8ec03f */
[----:B------:R-:W2:Y:S01]  /*9380*/  LDC R7, c[0x0][0xbe8] ;  /* 0x0002fa00ff077b82 */ /* 0x000ea20000000800 */
[----:B------:R-:W-:Y:S01]  /*9390*/  UIADD3 UR4, UR4, 0x28c20, URZ ;  /* 0x00028c2004047890 */ /* 0x000fe2000fffe03f */
[----:B0-----:R-:W-:-:S03]  /*93a0*/  VIADD R18, R0, 0xffffff80 ;  /* 0xffffff8000127836 */ /* 0x001fc60000000000 */
[----:B------:R-:W-:Y:S02]  /*93b0*/  UPRMT UR4, URZ, 0x654, UR4 ;  /* 0x000006543f047896 */ /* 0x000fe40008000004 */
[----:B------:R-:W-:-:S04]  /*93c0*/  SHF.R.S32.HI R21, RZ, 0x1f, R18 ;  /* 0x0000001fff157819 */ /* 0x000fc80000011412 */
[----:B------:R-:W-:Y:S01]  /*93d0*/  LEA.HI R4, R21, R18, RZ, 0x7 ;  /* 0x0000001215047211 */ /* 0x000fe200078f38ff */
[----:B---3--:R-:W-:Y:S01]  /*93e0*/  IMAD R2, R3, R2, UR6 ;  /* 0x0000000603027e24 */ /* 0x008fe2000f8e0202 */
[----:B------:R-:W-:Y:S01]  /*93f0*/  USHF.R.S32.HI UR6, URZ, 0x1f, UR36 ;  /* 0x0000001f3f067899 */ /* 0x000fe20008011424 */
[----:B------:R-:W-:Y:S01]  /*9400*/  SYNCS.ARRIVE.TRANS64.RED.A1T0 RZ, [UR4], RZ ;  /* 0x000000ffffff79a7 */ /* 0x000fe20008100404 */
[----:B------:R-:W-:Y:S02]  /*9410*/  SHF.R.S32.HI R0, RZ, 0x7, R4 ;  /* 0x00000007ff007819 */ /* 0x000fe40000011404 */
[----:B------:R-:W-:Y:S02]  /*9420*/  LOP3.LUT R9, R4, 0xffffff80, RZ, 0xc0, !PT ;  /* 0xffffff8004097812 */ /* 0x000fe400078ec0ff */
[----:B------:R-:W-:Y:S01]  /*9430*/  SHF.R.S32.HI R3, RZ, 0x1f, R2 ;  /* 0x0000001fff037819 */ /* 0x000fe20000011402 */
[----:B------:R-:W0:Y:S01]  /*9440*/  SHFL.IDX PT, R10, R0, RZ, 0x1f ;  /* 0x00001fff000a7589 */ /* 0x000e2200000e0000 */
[----:B--2---:R-:W-:Y:S01]  /*9450*/  ISETP.NE.AND P1, PT, R7, 0x1, PT ;  /* 0x000000010700780c */ /* 0x004fe20003f25270 */
[----:B------:R-:W-:-:S05]  /*9460*/  IMAD.IADD R8, R18, 0x1, -R9 ;  /* 0x0000000112087824 */ /* 0x000fca00078e0a09 */
[----:B------:R-:W-:-:S04]  /*9470*/  SHF.R.S32.HI R155, RZ, 0x1f, R8 ;  /* 0x0000001fff9b7819 */ /* 0x000fc80000011408 */
[----:B------:R-:W-:-:S04]  /*9480*/  LEA.HI R9, R155, R8, RZ, 0x2 ;  /* 0x000000089b097211 */ /* 0x000fc800078f10ff */
[----:B------:R-:W-:Y:S02]  /*9490*/  SHF.R.S32.HI R154, RZ, 0x2, R9 ;  /* 0x00000002ff9a7819 */ /* 0x000fe40000011409 */
[----:B0-----:R-:W-:-:S13]  /*94a0*/  ISETP.NE.AND P0, PT, R10, RZ, PT ;  /* 0x000000ff0a00720c */ /* 0x001fda0003f05270 */
[----:B------:R-:W-:Y:S05]  /*94b0*/  @P0 BRA `(.L_x_7052) ;  /* 0x0000000400440947 */ /* 0x000fea0003800000 */
[----:B------:R-:W0:Y:S01]  /*94c0*/  LDC R19, c[0x0][0xbe8] ;  /* 0x0002fa00ff137b82 */ /* 0x000e220000000800 */
[----:B------:R-:W-:Y:S01]  /*94d0*/  LOP3.LUT R11, R4, 0xffffff80, RZ, 0xc0, !PT ;  /* 0xffffff80040b7812 */ /* 0x000fe200078ec0ff */
[----:B------:R-:W2:Y:S01]  /*94e0*/  S2R R23, SR_CTAID.X ;  /* 0x0000000000177919 */ /* 0x000ea20000002500 */
[----:B------:R-:W-:Y:S01]  /*94f0*/  LEA.HI R10, R21, R18, RZ, 0x2 ;  /* 0x00000012150a7211 */ /* 0x000fe200078f10ff */
[----:B------:R-:W-:Y:S02]  /*9500*/  ULDC.64 UR4, c[0x0][0xbd0] ;  /* 0x0002f40000047ab9 */ /* 0x000fe40000000a00 */
[----:B------:R-:W-:Y:S01]  /*9510*/  IMAD.IADD R20, R18, 0x1, -R11 ;  /* 0x0000000112147824 */ /* 0x000fe200078e0a0b */
[----:B------:R-:W-:Y:S01]  /*9520*/  LOP3.LUT R17, R10, 0xfffffffc, RZ, 0xc0, !PT ;  /* 0xfffffffc0a117812 */ /* 0x000fe200078ec0ff */
[----:B------:R-:W3:Y:S01]  /*9530*/  S2UR UR7, SR_CTAID.Z ;  /* 0x00000000000779c3 */ /* 0x000ee20000002700 */
[----:B------:R-:W-:Y:S02]  /*9540*/  UIMAD.WIDE.U32 UR8, UR36, UR4, URZ ;  /* 0x00000004240872a5 */ /* 0x000fe4000f8e003f */
[----:B------:R-:W-:Y:S01]  /*9550*/  SHF.R.S32.HI R11, RZ, 0x1f, R20 ;  /* 0x0000001fff0b7819 */ /* 0x000fe20000011414 */
[----:B------:R-:W-:Y:S01]  /*9560*/  UIMAD UR4, UR6, UR4, URZ ;  /* 0x00000004060472a4 */ /* 0x000fe2000f8e023f */
[----:B------:R-:W-:-:S02]  /*9570*/  IADD3 R10, R18, -R17, RZ ;  /* 0x80000011120a7210 */ /* 0x000fc40007ffe0ff */
[C---:B------:R-:W-:Y:S01]  /*9580*/  LEA.HI R22, R11.reuse, R20, RZ, 0x2 ;  /* 0x000000140b167211 */ /* 0x040fe200078f10ff */
[----:B------:R-:W5:Y:S01]  /*9590*/  LDC.64 R14, c[0x0][0xbd8] ;  /* 0x0002f600ff0e7b82 */ /* 0x000f620000000a00 */
[----:B------:R-:W-:Y:S01]  /*95a0*/  LEA.HI R12, R10, R10, RZ, 0x1 ;  /* 0x0000000a0a0c7211 */ /* 0x000fe200078f08ff */
[----:B------:R-:W-:Y:S01]  /*95b0*/  UIMAD UR4, UR36, UR5, UR4 ;  /* 0x00000005240472a4 */ /* 0x000fe2000f8e0204 */
[--C-:B------:R-:W-:Y:S02]  /*95c0*/  SHF.R.S32.HI R4, RZ, 0x2, R22.reuse ;  /* 0x00000002ff047819 */ /* 0x100fe40000011416 */
[----:B-1----:R-:W-:Y:S01]  /*95d0*/  SHF.R.S32.HI R13, RZ, 0x1f, R22 ;  /* 0x0000001fff0d7819 */ /* 0x002fe20000011416 */
[----:B------:R-:W-:Y:S01]  /*95e0*/  UIADD3 UR4, UR9, UR4, URZ ;  /* 0x0000000409047290 */ /* 0x000fe2000fffe03f */
[----:B------:R-:W-:Y:S02]  /*95f0*/  LEA.HI R11, R11, R20, RZ, 0x5 ;  /* 0x000000140b0b7211 */ /* 0x000fe400078f28ff */
[----:B0-----:R-:W-:-:S02]  /*9600*/  ISETP.NE.AND P0, PT, R19, 0x1, PT ;  /* 0x000000011300780c */ /* 0x001fc40003f05270 */
[----:B------:R-:W-:Y:S02]  /*9610*/  LEA.HI R13, R13, R4, RZ, 0x3 ;  /* 0x000000040d0d7211 */ /* 0x000fe400078f18ff */
[----:B------:R-:W-:Y:S02]  /*9620*/  LOP3.LUT R153, R12, 0x1ffffffe, RZ, 0xc0, !PT ;  /* 0x1ffffffe0c997812 */ /* 0x000fe400078ec0ff */
[----:B------:R-:W-:Y:S01]  /*9630*/  LOP3.LUT R13, R13, 0xfffffff8, RZ, 0xc0, !PT ;  /* 0xfffffff80d0d7812 */ /* 0x000fe200078ec0ff */
[----:B---3--:R-:W-:Y:S01]  /*9640*/  USHF.R.S32.HI UR5, URZ, 0x1f, UR7 ;  /* 0x0000001f3f057899 */ /* 0x008fe20008011407 */
[----:B------:R-:W-:Y:S01]  /*9650*/  SHF.R.S32.HI R11, RZ, 0x5, R11 ;  /* 0x00000005ff0b7819 */ /* 0x000fe2000001140b */
[----:B------:R-:W-:Y:S02]  /*9660*/  IMAD.IADD R153, R10, 0x1, -R153 ;  /* 0x000000010a997824 */ /* 0x000fe400078e0a99 */
[----:B------:R-:W-:Y:S02]  /*9670*/  IMAD.IADD R4, R4, 0x1, -R13 ;  /* 0x0000000104047824 */ /* 0x000fe400078e0a0d */
[----:B------:R-:W0:Y:S01]  /*9680*/  @P0 LDC R13, c[0x0][0xbec] ;  /* 0x0002fb00ff0d0b82 */ /* 0x000e220000000800 */
[----:B------:R-:W-:-:S02]  /*9690*/  IMAD.U32 R10, RZ, RZ, UR8 ;  /* 0x00000008ff0a7e24 */ /* 0x000fc4000f8e00ff */
[----:B------:R-:W-:Y:S01]  /*96a0*/  IMAD R152, R11, 0x10, R4 ;  /* 0x000000100b987824 */ /* 0x000fe200078e0204 */
[----:B------:R-:W-:Y:S01]  /*96b0*/  MOV R11, UR9 ;  /* 0x00000009000b7c02 */ /* 0x000fe20008000f00 */
[----:B-----5:R-:W-:Y:S02]  /*96c0*/  IMAD R12, R14, UR5, RZ ;  /* 0x000000050e0c7c24 */ /* 0x020fe4000f8e02ff */
[----:B------:R-:W-:Y:S01]  /*96d0*/  IMAD R4, R153, 0x8, R152 ;  /* 0x0000000899047824 */ /* 0x000fe200078e0298 */
[----:B------:R-:W1:Y:S01]  /*96e0*/  @P0 LDC R17, c[0x0][0xbf0] ;  /* 0x0002fc00ff110b82 */ /* 0x000e620000000800 */
[----:B------:R-:W-:Y:S01]  /*96f0*/  IMAD.U32 R11, RZ, RZ, UR4 ;  /* 0x00000004ff0b7e24 */ /* 0x000fe2000f8e00ff */
[----:B------:R-:W-:Y:S01]  /*9700*/  ULDC.64 UR4, c[0x0][0xbe0] ;  /* 0x0002f80000047ab9 */ /* 0x000fe20000000a00 */
[C---:B--2---:R-:W-:Y:S01]  /*9710*/  IMAD R4, R23.reuse, 0x40, R4 ;  /* 0x0000004017047824 */ /* 0x044fe200078e0204 */
[----:B------:R-:W-:Y:S01]  /*9720*/  LEA R23, R23, R152, 0x6 ;  /* 0x0000009817177211 */ /* 0x000fe200078e30ff */
[----:B------:R-:W-:-:S02]  /*9730*/  IMAD R15, R15, UR7, R12 ;  /* 0x000000070f0f7c24 */ /* 0x000fc4000f8e020c */
[----:B------:R-:W-:-:S05]  /*9740*/  IMAD.WIDE.U32 R10, R14, UR7, R10 ;  /* 0x000000070e0a7c25 */ /* 0x000fca000f8e000a */
[----:B------:R-:W-:Y:S01]  /*9750*/  IADD3 R11, R11, R15, RZ ;  /* 0x0000000f0b0b7210 */ /* 0x000fe20007ffe0ff */
[----:B0-----:R-:W-:-:S04]  /*9760*/  @P0 IMAD.HI.U32 R12, R4, R13, RZ ;  /* 0x0000000d040c0227 */ /* 0x001fc800078e00ff */
[----:B------:R-:W-:Y:S02]  /*9770*/  IMAD.MOV.U32 R13, RZ, RZ, R4 ;  /* 0x000000ffff0d7224 */ /* 0x000fe400078e0004 */
[----:B------:R-:W-:Y:S01]  /*9780*/  IMAD.WIDE.U32 R10, R2, UR4, R10 ;  /* 0x00000004020a7c25 */ /* 0x000fe2000f8e000a */
[----:B-1----:R-:W-:-:S03]  /*9790*/  @P0 SHF.R.U32.HI R13, RZ, R17, R12 ;  /* 0x00000011ff0d0219 */ /* 0x002fc6000001160c */
[----:B------:R-:W-:Y:S01]  /*97a0*/  IMAD R17, R3, UR4, RZ ;  /* 0x0000000403117c24 */ /* 0x000fe2000f8e02ff */
[----:B------:R-:W-:Y:S01]  /*97b0*/  IADD3 R10, P0, R13, R10, RZ ;  /* 0x0000000a0d0a7210 */ /* 0x000fe20007f1e0ff */
[----:B------:R-:W-:Y:S02]  /*97c0*/  IMAD.MOV R15, RZ, RZ, -R13 ;  /* 0x000000ffff0f7224 */ /* 0x000fe400078e0a0d */
[----:B------:R-:W-:Y:S01]  /*97d0*/  IMAD R12, R2, UR5, R17 ;  /* 0x00000005020c7c24 */ /* 0x000fe2000f8e0211 */
[----:B------:R-:W-:Y:S01]  /*97e0*/  SHF.R.S32.HI R17, RZ, 0x1f, R13 ;  /* 0x0000001fff117819 */ /* 0x000fe2000001140d */
[----:B------:R-:W-:Y:S01]  /*97f0*/  IMAD R15, R19, R15, R4 ;  /* 0x0000000f130f7224 */ /* 0x000fe200078e0204 */
[----:B------:R-:W-:Y:S01]  /*9800*/  ULDC.64 UR4, c[0x0][0xbc8] ;  /* 0x0002f20000047ab9 */ /* 0x000fe20000000a00 */
[----:B------:R-:W-:Y:S02]  /*9810*/  LOP3.LUT R13, R22, 0x7ffffffc, RZ, 0xc0, !PT ;  /* 0x7ffffffc160d7812 */ /* 0x000fe400078ec0ff */
[----:B------:R-:W-:-:S02]  /*9820*/  IADD3.X R11, R17, R11, R12, P0, !PT ;  /* 0x0000000b110b7210 */ /* 0x000fc400007fe40c */
[----:B------:R-:W-:Y:S01]  /*9830*/  SHF.R.S32.HI R4, RZ, 0x1f, R15 ;  /* 0x0000001fff047819 */ /* 0x000fe2000001140f */
[----:B------:R-:W-:Y:S02]  /*9840*/  IMAD.IADD R20, R20, 0x1, -R13 ;  /* 0x0000000114147824 */ /* 0x000fe400078e0a0d */
[----:B------:R-:W-:-:S04]  /*9850*/  IMAD.WIDE.U32 R10, R15, UR4, R10 ;  /* 0x000000040f0a7c25 */ /* 0x000fc8000f8e000a */
[----:B------:R-:W-:-:S04]  /*9860*/  IMAD R4, R4, UR4, RZ ;  /* 0x0000000404047c24 */ /* 0x000fc8000f8e02ff */
        /* <DEDUP_REMOVED lines=9> */
[----:B------:R-:W-:Y:S02]  /*9900*/  SHFL.IDX PT, R12, R16, 0x1, 0x1c1f ;  /* 0x003c1f00100c7f89 */ /* 0x000fe400000e0000 */
[----:B------:R-:W-:-:S02]  /*9910*/  IMAD.IADD R14, R0, 0x1, -R15 ;  /* 0x00000001000e7824 */ /* 0x000fc400078e0a0f */
[----:B------:R-:W-:Y:S01]  /*9920*/  SHFL.IDX PT, R10, R16, RZ, 0x1c1f ;  /* 0x001c1fff100a7589 */ /* 0x000fe200000e0000 */
[----:B------:R-:W-:Y:S02]  /*9930*/  IMAD.SHL.U32 R15, R20, 0x2, RZ ;  /* 0x00000002140f7824 */ /* 0x000fe400078e00ff */
        /* <DEDUP_REMOVED lines=9> */
.L_x_7052:
[----:B------:R-:W2:Y:S01]  /*99d0*/  S2R R14, SR_CTAID.X ;  /* 0x00000000000e7919 */ /* 0x000ea20000002500 */
[----:B------:R-:W-:Y:S01]  /*99e0*/  LEA.HI R21, R21, R18, RZ, 0x2 ;  /* 0x0000001215157211 */ /* 0x000fe200078f10ff */
[----:B------:R-:W3:Y:S01]  /*99f0*/  S2UR UR7, SR_CTAID.Z ;  /* 0x00000000000779c3 */ /* 0x000ee20000002700 */
[----:B0-----:R-:W-:Y:S01]  /*9a00*/  SHF.R.S32.HI R5, RZ, 0x1f, R9 ;  /* 0x0000001fff057819 */ /* 0x001fe20000011409 */
[----:B------:R-:W-:Y:S01]  /*9a10*/  ULDC.64 UR8, c[0x0][0xb38] ;  /* 0x0002ce0000087ab9 */ /* 0x000fe20000000a00 */
[----:B------:R-:W-:Y:S01]  /*9a20*/  LOP3.LUT R21, R21, 0xfffffffc, RZ, 0xc0, !PT ;  /* 0xfffffffc15157812 */ /* 0x000fe200078ec0ff */
[----:B------:R-:W-:Y:S01]  /*9a30*/  UIMAD UR6, UR6, UR8, URZ ;  /* 0x00000008060672a4 */ /* 0x000fe2000f8e023f */
[----:B------:R-:W-:Y:S01]  /*9a40*/  LEA.HI R5, R5, R154, RZ, 0x3 ;  /* 0x0000009a05057211 */ /* 0x000fe200078f18ff */
[----:B------:R-:W-:Y:S01]  /*9a50*/  UIMAD.WIDE.U32 UR4, UR36, UR8, URZ ;  /* 0x00000008240472a5 */ /* 0x000fe2000f8e003f */
[----:B------:R-:W-:Y:S01]  /*9a60*/  LEA.HI R155, R155, R8, RZ, 0x5 ;  /* 0x000000089b9b7211 */ /* 0x000fe200078f28ff */
[----:B-1----:R-:W0:Y:S01]  /*9a70*/  LDC.64 R12, c[0x0][0xb40] ;  /* 0x0002d000ff0c7b82 */ /* 0x002e220000000a00 */
[----:B------:R-:W-:Y:S01]  /*9a80*/  IMAD.IADD R21, R18, 0x1, -R21 ;  /* 0x0000000112157824 */ /* 0x000fe200078e0a15 */
[----:B------:R-:W-:Y:S01]  /*9a90*/  LOP3.LUT R5, R5, 0xfffffff8, RZ, 0xc0, !PT ;  /* 0xfffffff805057812 */ /* 0x000fe200078ec0ff */
[----:B------:R-:W-:Y:S01]  /*9aa0*/  UIMAD UR6, UR36, UR9, UR6 ;  /* 0x00000009240672a4 */ /* 0x000fe2000f8e0206 */
[----:B------:R-:W-:Y:S01]  /*9ab0*/  SHF.R.S32.HI R155, RZ, 0x5, R155 ;  /* 0x00000005ff9b7819 */ /* 0x000fe2000001149b */
[----:B------:R-:W-:Y:S01]  /*9ac0*/  BSSY B0, `(.L_x_7053) ;  /* 0x00000fa000007945 */ /* 0x000fe20003800000 */
[----:B------:R-:W-:Y:S01]  /*9ad0*/  LEA.HI R4, R21, R21, RZ, 0x1 ;  /* 0x0000001515047211 */ /* 0x000fe200078f08ff */
[----:B------:R-:W-:Y:S01]  /*9ae0*/  UIADD3 UR6, UR5, UR6, URZ ;  /* 0x0000000605067290 */ /* 0x000fe2000fffe03f */
[----:B------:R-:W1:Y:S01]  /*9af0*/  @P1 LDC R10, c[0x0][0xbec] ;  /* 0x0002fb00ff0a1b82 */ /* 0x000e620000000800 */
[----:B------:R-:W-:-:S02]  /*9b00*/  IADD3 R154, R154, -R5, RZ ;  /* 0x800000059a9a7210 */ /* 0x000fc40007ffe0ff */
[----:B------:R-:W-:Y:S02]  /*9b10*/  LOP3.LUT R4, R4, 0x1ffffffe, RZ, 0xc0, !PT ;  /* 0x1ffffffe04047812 */ /* 0x000fe400078ec0ff */
[----:B------:R-:W-:Y:S01]  /*9b20*/  MOV R5, UR5 ;  /* 0x0000000500057c02 */ /* 0x000fe20008000f00 */
[----:B------:R-:W-:Y:S01]  /*9b30*/  IMAD R155, R155, 0x10, R154 ;  /* 0x000000109b9b7824 */ /* 0x000fe200078e029a */
[----:B------:R-:W-:Y:S01]  /*9b40*/  LOP3.LUT R9, R9, 0x7ffffffc, RZ, 0xc0, !PT ;  /* 0x7ffffffc09097812 */ /* 0x000fe200078ec0ff */
[----:B------:R-:W5:Y:S01]  /*9b50*/  @P1 LDC R17, c[0x0][0xbf0] ;  /* 0x0002fc00ff111b82 */ /* 0x000f620000000800 */
[----:B------:R-:W-:Y:S01]  /*9b60*/  IMAD.IADD R4, R21, 0x1, -R4 ;  /* 0x0000000115047824 */ /* 0x000fe200078e0a04 */
[----:B---3--:R-:W-:Y:S01]  /*9b70*/  USHF.R.S32.HI UR8, URZ, 0x1f, UR7 ;  /* 0x0000001f3f087899 */ /* 0x008fe20008011407 */
[----:B------:R-:W-:Y:S02]  /*9b80*/  IMAD.U32 R5, RZ, RZ, UR6 ;  /* 0x00000006ff057e24 */ /* 0x000fe4000f8e00ff */
[----:B------:R-:W-:-:S02]  /*9b90*/  IMAD R11, R4, 0x8, R155 ;  /* 0x00000008040b7824 */ /* 0x000fc400078e029b */
[----:B------:R-:W-:Y:S01]  /*9ba0*/  IMAD.U32 R4, RZ, RZ, UR4 ;  /* 0x00000004ff047e24 */ /* 0x000fe2000f8e00ff */
[----:B------:R-:W-:Y:S01]  /*9bb0*/  ULDC.64 UR4, c[0x0][0xb48] ;  /* 0x0002d20000047ab9 */ /* 0x000fe20000000a00 */
[----:B--2---:R-:W-:Y:S02]  /*9bc0*/  IMAD R15, R14, 0x40, R11 ;  /* 0x000000400e0f7824 */ /* 0x004fe400078e020b */
[C---:B0-----:R-:W-:Y:S02]  /*9bd0*/  IMAD R6, R12.reuse, UR8, RZ ;  /* 0x000000080c067c24 */ /* 0x041fe4000f8e02ff */
[----:B------:R-:W-:-:S04]  /*9be0*/  IMAD.WIDE.U32 R4, R12, UR7, R4 ;  /* 0x000000070c047c25 */ /* 0x000fc8000f8e0004 */
[----:B-1----:R-:W-:-:S04]  /*9bf0*/  @P1 IMAD.HI.U32 R10, R15, R10, RZ ;  /* 0x0000000a0f0a1227 */ /* 0x002fc800078e00ff */
[----:B------:R-:W-:Y:S02]  /*9c00*/  IMAD R13, R13, UR7, R6 ;  /* 0x000000070d0d7c24 */ /* 0x000fe4000f8e0206 */
[----:B------:R-:W-:Y:S01]  /*9c10*/  IMAD.MOV.U32 R11, RZ, RZ, R15 ;  /* 0x000000ffff0b7224 */ /* 0x000fe200078e000f */
[----:B-----5:R-:W-:Y:S01]  /*9c20*/  @P1 SHF.R.U32.HI R11, RZ, R17, R10 ;  /* 0x00000011ff0b1219 */ /* 0x020fe2000001160a */
[----:B------:R-:W-:Y:S02]  /*9c30*/  IMAD R3, R3, UR4, RZ ;  /* 0x0000000403037c24 */ /* 0x000fe4000f8e02ff */
[----:B------:R-:W-:Y:S01]  /*9c40*/  IMAD.IADD R5, R5, 0x1, R13 ;  /* 0x0000000105057824 */ /* 0x000fe200078e020d */
[----:B------:R-:W-:Y:S01]  /*9c50*/  IADD3 R10, -R11, RZ, RZ ;  /* 0x000000ff0b0a7210 */ /* 0x000fe20007ffe1ff */
[C---:B------:R-:W-:Y:S01]  /*9c60*/  IMAD R13, R2.reuse, UR5, R3 ;  /* 0x00000005020d7c24 */ /* 0x040fe2000f8e0203 */
[----:B------:R-:W-:Y:S01]  /*9c70*/  SHF.R.S32.HI R6, RZ, 0x1f, R11 ;  /* 0x0000001fff067819 */ /* 0x000fe2000001140b */
[----:B------:R-:W-:Y:S01]  /*9c80*/  IMAD.WIDE.U32 R2, R2, UR4, R4 ;  /* 0x0000000402027c25 */ /* 0x000fe2000f8e0004 */
[----:B------:R-:W-:-:S03]  /*9c90*/  ULDC.64 UR4, c[0x0][0xb30] ;  /* 0x0002cc0000047ab9 */ /* 0x000fc60000000a00 */
[----:B------:R-:W-:Y:S02]  /*9ca0*/  IMAD R5, R7, R10, R15 ;  /* 0x0000000a07057224 */ /* 0x000fe400078e020f */
[----:B------:R-:W-:Y:S02]  /*9cb0*/  IMAD R6, R6, UR4, RZ ;  /* 0x0000000406067c24 */ /* 0x000fe4000f8e02ff */
[----:B------:R-:W-:Y:S01]  /*9cc0*/  IMAD.IADD R3, R3, 0x1, R13 ;  /* 0x0000000103037824 */ /* 0x000fe200078e020d */
[----:B------:R-:W-:Y:S01]  /*9cd0*/  SHF.R.S32.HI R4, RZ, 0x1f, R5 ;  /* 0x0000001fff047819 */ /* 0x000fe20000011405 */
[C---:B------:R-:W-:Y:S01]  /*9ce0*/  IMAD R13, R11.reuse, UR5, R6 ;  /* 0x000000050b0d7c24 */ /* 0x040fe2000f8e0206 */
[----:B------:R-:W-:Y:S01]  /*9cf0*/  LEA.HI R6, R0, R0, RZ, 0x1 ;  /* 0x0000000000067211 */ /* 0x000fe200078f08ff */
[----:B------:R-:W-:Y:S01]  /*9d00*/  IMAD.WIDE.U32 R2, R11, UR4, R2 ;  /* 0x000000040b027c25 */ /* 0x000fe2000f8e0002 */
        /* <DEDUP_REMOVED lines=8> */
[----:B------:R-:W-:Y:S01]  /*9d90*/  ULDC UR4, c[0x0][0xa88] ;  /* 0x0002a20000047ab9 */ /* 0x000fe20000000800 */
[----:B------:R-:W-:Y:S01]  /*9da0*/  LOP3.LUT R11, R6, 0xfffffe, RZ, 0xc0, !PT ;  /* 0x00fffffe060b7812 */ /* 0x000fe200078ec0ff */
[----:B------:R-:W-:Y:S02]  /*9db0*/  IMAD R6, R7, UR4, RZ ;  /* 0x0000000407067c24 */ /* 0x000fe4000f8e02ff */
[----:B------:R-:W-:Y:S01]  /*9dc0*/  IMAD R7, R14, 0x40, R155 ;  /* 0x000000400e077824 */ /* 0x000fe200078e029b */
[----:B------:R-:W-:-:S02]  /*9dd0*/  LEA.HI.X R5, R2, UR5, R5, 0x2, P0 ;  /* 0x0000000502057c11 */ /* 0x000fc400080f1405 */
[----:B------:R-:W-:Y:S01]  /*9de0*/  IADD3 R11, -R11, R0, RZ ;  /* 0x000000000b0b7210 */ /* 0x000fe20007ffe1ff */
[----:B------:R-:W-:Y:S01]  /*9df0*/  IMAD.IADD R0, R8, 0x1, -R9 ;  /* 0x0000000108007824 */ /* 0x000fe200078e0a09 */
[----:B------:R-:W-:Y:S01]  /*9e00*/  ISETP.GE.AND P0, PT, R7, R6, PT ;  /* 0x000000060700720c */ /* 0x000fe20003f06270 */
[----:B------:R0:W1:Y:S02]  /*9e10*/  SHFL.IDX PT, R2, R4, RZ, 0x1c1f ;  /* 0x001c1fff04027589 */ /* 0x00006400000e0000 */
[----:B------:R-:W-:Y:S02]  /*9e20*/  IMAD R0, R11, 0x80, R0 ;  /* 0x000000800b007824 */ /* 0x000fe400078e0200 */
[----:B------:R0:W2:Y:S02]  /*9e30*/  SHFL.IDX PT, R3, R5, RZ, 0x1c1f ;  /* 0x001c1fff05037589 */ /* 0x0000a400000e0000 */
        /* <DEDUP_REMOVED lines=41> */
[----:B------:R-:W-:Y:S02]  /*a0d0*/  ISETP.GE.AND P5, PT, R21, UR4, PT ;  /* 0x0000000415007c0c */ /* 0x000fe4000bfa6270 */
[----:B------:R-:W-:Y:S02]  /*a0e0*/  @!P1 LEA.HI R17, R17, R17, RZ, 0x1 ;  /* 0x0000001111119211 */ /* 0x000fe400078f08ff */
[----:B0-----:R-:W-:Y:S02]  /*a0f0*/  @!P0 LOP3.LUT R9, R16, 0xfffffffe, RZ, 0xc0, !PT ;  /* 0xfffffffe10098812 */ /* 0x001fe400078ec0ff */
        /* <DEDUP_REMOVED lines=16> */
[----:B------:R-:W-:Y:S02]  /*a200*/  @!P6 LOP3.LUT R17, R22, 0xfffffffe, RZ, 0xc0, !PT ;  /* 0xfffffffe1611e812 */ /* 0x000fe400078ec0ff */
[----:B------:R-:W-:Y:S01]  /*a210*/  IADD3 R24, R0, 0x60, RZ ;  /* 0x0000006000187810 */ /* 0x000fe20007ffe0ff */
[--C-:B0-----:R-:W-:Y:S01]  /*a220*/  @!P2 IMAD.WIDE R8, R13, 0x4, R2.reuse ;  /* 0x000000040d08a825 */ /* 0x101fe200078e0202 */
[----:B------:R-:W-:Y:S02]  /*a230*/  ISETP.GE.AND P1, PT, R23, UR4, PT ;  /* 0x0000000417007c0c */ /* 0x000fe4000bf26270 */
[----:B------:R-:W-:Y:S01]  /*a240*/  ISETP.GE.AND P0, PT, R24, UR4, PT ;  /* 0x0000000418007c0c */ /* 0x000fe2000bf06270 */
[--C-:B-1----:R-:W-:Y:S01]  /*a250*/  @!P3 IMAD.WIDE R10, R19, 0x4, R2.reuse ;  /* 0x00000004130ab825 */ /* 0x102fe200078e0202 */
[----:B------:R0:W-:Y:S01]  /*a260*/  @!P2 ST.E.64 desc[UR44][R8.64], R48 ;  /* 0x000000300800a985 */ /* 0x0001e2000c101b2c */
[----:B------:R-:W-:Y:S02]  /*a270*/  IADD3 R22, R0, 0x88, RZ ;  /* 0x0000008800167810 */ /* 0x000fe40007ffe0ff */
        /* <DEDUP_REMOVED lines=9> */
[C---:B------:R-:W-:Y:S01]  /*a310*/  VIADD R19, R0.reuse, 0x70 ;  /* 0x0000007000137836 */ /* 0x040fe20000000000 */
[----:B------:R5:W-:Y:S01]  /*a320*/  @!P6 ST.E.64 desc[UR44][R16.64], R64 ;  /* 0x000000401000e985 */ /* 0x000be2000c101b2c */
[----:B------:R-:W-:Y:S01]  /*a330*/  VIADD R21, R0, 0x80 ;  /* 0x0000008000157836 */ /* 0x000fe20000000000 */
[----:B------:R-:W-:-:S02]  /*a340*/  @!P1 LEA.HI R23, R23, R23, RZ, 0x1 ;  /* 0x0000001717179211 */ /* 0x000fc400078f08ff */
[----:B------:R-:W-:Y:S02]  /*a350*/  ISETP.GE.AND P6, PT, R19, UR4, PT ;  /* 0x0000000413007c0c */ /* 0x000fe4000bfc6270 */
[----:B------:R-:W-:Y:S02]  /*a360*/  ISETP.GE.AND P4, PT, R21, UR4, PT ;  /* 0x0000000415007c0c */ /* 0x000fe4000bf86270 */
[----:B------:R-:W-:Y:S02]  /*a370*/  @!P0 LEA.HI R24, R24, R24, RZ, 0x1 ;  /* 0x0000001818188211 */ /* 0x000fe400078f08ff */
[----:B0-----:R-:W-:Y:S01]  /*a380*/  @!P1 LOP3.LUT R9, R23, 0xfffffffe, RZ, 0xc0, !PT ;  /* 0xfffffffe17099812 */ /* 0x001fe200078ec0ff */
[----:B------:R-:W-:Y:S01]  /*a390*/  VIADD R23, R0, 0x90 ;  /* 0x0000009000177836 */ /* 0x000fe20000000000 */
[----:B-1----:R-:W-:Y:S01]  /*a3a0*/  @!P0 LOP3.LUT R11, R24, 0xfffffffe, RZ, 0xc0, !PT ;  /* 0xfffffffe180b8812 */ /* 0x002fe200078ec0ff */
[----:B------:R-:W-:Y:S01]  /*a3b0*/  VIADD R24, R0, 0x98 ;  /* 0x0000009800187836 */ /* 0x000fe20000000000 */
        /* <DEDUP_REMOVED lines=12> */
[----:B---3--:R-:W-:-:S02]  /*a480*/  @!P5 LOP3.LUT R15, R20, 0xfffffffe, RZ, 0xc0, !PT ;  /* 0xfffffffe140fd812 */ /* 0x008fc400078ec0ff */
[----:B------:R-:W-:Y:S02]  /*a490*/  @!P4 LOP3.LUT R21, R21, 0xfffffffe, RZ, 0xc0, !PT ;  /* 0xfffffffe1515c812 */ /* 0x000fe400078ec0ff */
[----:B-----5:R-:W-:Y:S01]  /*a4a0*/  @!P3 LOP3.LUT R17, R22, 0xfffffffe, RZ, 0xc0, !PT ;  /* 0xfffffffe1611b812 */ /* 0x020fe200078ec0ff */
[----:B------:R-:W-:Y:S01]  /*a4b0*/  VIADD R22, R0, 0xc0 ;  /* 0x000000c000167836 */ /* 0x000fe20000000000 */
[----:B------:R-:W-:Y:S01]  /*a4c0*/  ISETP.GE.AND P0, PT, R23, UR4, PT ;  /* 0x0000000417007c0c */ /* 0x000fe2000bf06270 */
[--C-:B0-----:R-:W-:Y:S01]  /*a4d0*/  @!P2 IMAD.WIDE R8, R13, 0x4, R2.reuse ;  /* 0x000000040d08a825 */ /* 0x101fe200078e0202 */
[----:B------:R-:W-:Y:S02]  /*a4e0*/  ISETP.GE.AND P1, PT, R24, UR4, PT ;  /* 0x0000000418007c0c */ /* 0x000fe4000bf26270 */
[----:B------:R-:W-:Y:S01]  /*a4f0*/  IADD3 R20, R0, 0xb0, RZ ;  /* 0x000000b000147810 */ /* 0x000fe20007ffe0ff */
[----:B-1----:R-:W-:Y:S01]  /*a500*/  @!P6 IMAD.WIDE R10, R19, 0x4, R2 ;  /* 0x00000004130ae825 */ /* 0x002fe200078e0202 */
[----:B------:R0:W-:Y:S01]  /*a510*/  @!P2 ST.E.64 desc[UR44][R8.64], R76 ;  /* 0x0000004c0800a985 */ /* 0x0001e2000c101b2c */
[----:B------:R-:W-:-:S02]  /*a520*/  ISETP.GE.AND P2, PT, R18, UR4, PT ;  /* 0x0000000412007c0c */ /* 0x000fc4000bf46270 */
[--C-:B------:R-:W-:Y:S01]  /*a530*/  @!P5 IMAD.WIDE R12, R15, 0x4, R2.reuse ;  /* 0x000000040f0cd825 */ /* 0x100fe200078e0202 */
        /* <DEDUP_REMOVED lines=8> */
[C---:B------:R-:W-:Y:S01]  /*a5c0*/  VIADD R19, R0.reuse, 0xa8 ;  /* 0x000000a800137836 */ /* 0x040fe20000000000 */
[----:B------:R5:W-:Y:S01]  /*a5d0*/  @!P3 ST.E.64 desc[UR44][R16.64], R92 ;  /* 0x0000005c1000b985 */ /* 0x000be2000c101b2c */
[----:B------:R-:W-:Y:S01]  /*a5e0*/  VIADD R21, R0, 0xb8 ;  /* 0x000000b800157836 */ /* 0x000fe20000000000 */
[----:B------:R-:W-:Y:S02]  /*a5f0*/  @!P1 LEA.HI R24, R24, R24, RZ, 0x1 ;  /* 0x0000001818189211 */ /* 0x000fe400078f08ff */
[----:B------:R-:W-:Y:S02]  /*a600*/  ISETP.GE.AND P3, PT, R19, UR4, PT ;  /* 0x0000000413007c0c */ /* 0x000fe4000bf66270 */
[----:B------:R-:W-:Y:S02]  /*a610*/  ISETP.GE.AND P5, PT, R21, UR4, PT ;  /* 0x0000000415007c0c */ /* 0x000fe4000bfa6270 */
[----:B0-----:R-:W-:Y:S02]  /*a620*/  @!P0 LOP3.LUT R9, R23, 0xfffffffe, RZ, 0xc0, !PT ;  /* 0xfffffffe17098812 */ /* 0x001fe400078ec0ff */
[----:B------:R-:W-:-:S02]  /*a630*/  @!P2 LEA.HI R18, R18, R18, RZ, 0x1 ;  /* 0x000000121212a211 */ /* 0x000fc400078f08ff */
        /* <DEDUP_REMOVED lines=15> */
[----:B------:R-:W-:-:S02]  /*a730*/  @!P5 LOP3.LUT R21, R21, 0xfffffffe, RZ, 0xc0, !PT ;  /* 0xfffffffe1515d812 */ /* 0x000fc400078ec0ff */
[----:B-----5:R-:W-:Y:S02]  /*a740*/  @!P6 LOP3.LUT R17, R22, 0xfffffffe, RZ, 0xc0, !PT ;  /* 0xfffffffe1611e812 */ /* 0x020fe400078ec0ff */
[----:B------:R-:W-:Y:S01]  /*a750*/  IADD3 R20, R0, 0xd8, RZ ;  /* 0x000000d800147810 */ /* 0x000fe20007ffe0ff */
[--C-:B0-----:R-:W-:Y:S01]  /*a760*/  @!P3 IMAD.WIDE R8, R19, 0x4, R2.reuse ;  /* 0x000000041308b825 */ /* 0x101fe200078e0202 */
[----:B------:R-:W-:Y:S02]  /*a770*/  ISETP.GE.AND P0, PT, R18, UR4, PT ;  /* 0x0000000412007c0c */ /* 0x000fe4000bf06270 */
[----:B------:R-:W-:Y:S01]  /*a780*/  ISETP.GE.AND P2, PT, R20, UR4, PT ;  /* 0x0000000414007c0c */ /* 0x000fe2000bf46270 */
        /* <DEDUP_REMOVED lines=45> */
.L_x_7054:
[----:B------:R-:W-:Y:S05]  /*aa60*/  BSYNC B0 ;  /* 0x0000000000007941 */ /* 0x000fea0003800000 */
.L_x_7053:
[----:B------:R-:W-:Y:S01]  /*aa70*/  IADD3 R7, R7, 0x8, RZ ;  /* 0x0000000807077810 */ /* 0x000fe20007ffe0ff */
[----:B0-2---:R0:W2:Y:S03]  /*aa80*/  SHFL.IDX PT, R3, R5, 0x1, 0x1c1f ;  /* 0x003c1f0005037f89 */ /* 0x0050a600000e0000 */
        /* <DEDUP_REMOVED lines=18> */
[C---:B------:R-:W-:Y:S01]  /*abb0*/  IADD3 R18, R0.reuse, 0x50, RZ ;  /* 0x0000005000127810 */ /* 0x040fe20007ffe0ff */
[C---:B------:R-:W-:Y:S01]  /*abc0*/  VIADD R19, R0.reuse, 0x58 ;  /* 0x0000005800137836 */ /* 0x040fe20000000000 */
[C---:B------:R-:W-:Y:S01]  /*abd0*/  @!P0 LEA.HI R4, R0.reuse, R0, RZ, 0x1 ;  /* 0x0000000000048211 */ /* 0x040fe200078f08ff */
[----:B------:R-:W-:Y:S01]  /*abe0*/  VIADD R20, R0, 0x80 ;  /* 0x0000008000147836 */ /* 0x000fe20000000000 */
[----:B------:R-:W-:-:S02]  /*abf0*/  @!P1 LEA.HI R6, R5, R5, RZ, 0x1 ;  /* 0x0000000505069211 */ /* 0x000fc400078f08ff */
[----:B------:R-:W-:Y:S02]  /*ac00*/  @!P2 LEA.HI R8, R7, R7, RZ, 0x1 ;  /* 0x000000070708a211 */ /* 0x000fe400078f08ff */
[----:B------:R-:W-:Y:S02]  /*ac10*/  @!P0 LOP3.LUT R5, R4, 0xfffffffe, RZ, 0xc0, !PT ;  /* 0xfffffffe04058812 */ /* 0x000fe400078ec0ff */
[----:B------:R-:W-:Y:S02]  /*ac20*/  @!P1 LOP3.LUT R7, R6, 0xfffffffe, RZ, 0xc0, !PT ;  /* 0xfffffffe06079812 */ /* 0x000fe400078ec0ff */
[----:B------:R-:W-:Y:S01]  /*ac30*/  @!P2 LOP3.LUT R9, R8, 0xfffffffe, RZ, 0xc0, !PT ;  /* 0xfffffffe0809a812 */ /* 0x000fe200078ec0ff */
[--C-:B-12---:R-:W-:Y:S01]  /*ac40*/  @!P0 IMAD.WIDE R4, R5, 0x4, R2.reuse ;  /* 0x0000000405048825 */ /* 0x106fe200078e0202 */
[----:B------:R-:W-:Y:S02]  /*ac50*/  ISETP.GE.AND P3, PT, R15, UR4, PT ;  /* 0x000000040f007c0c */ /* 0x000fe4000bf66270 */
[----:B------:R-:W-:Y:S01]  /*ac60*/  ISETP.GE.AND P4, PT, R16, UR4, PT ;  /* 0x0000000410007c0c */ /* 0x000fe2000bf86270 */
        /* <DEDUP_REMOVED lines=8> */
[----:B------:R-:W-:Y:S02]  /*acf0*/  ISETP.GE.AND P2, PT, R14, UR4, PT ;  /* 0x000000040e007c0c */ /* 0x000fe4000bf46270 */
[----:B------:R-:W-:Y:S02]  /*ad00*/  @!P6 LEA.HI R11, R11, R11, RZ, 0x1 ;  /* 0x0000000b0b0be211 */ /* 0x000fe400078f08ff */
[----:B------:R-:W-:-:S02]  /*ad10*/  @!P3 LEA.HI R15, R15, R15, RZ, 0x1 ;  /* 0x0000000f0f0fb211 */ /* 0x000fc400078f08ff */
[----:B0-----:R-:W-:Y:S02]  /*ad20*/  @!P5 LOP3.LUT R5, R10, 0xfffffffe, RZ, 0xc0, !PT ;  /* 0xfffffffe0a05d812 */ /* 0x001fe400078ec0ff */
[----:B------:R-:W-:Y:S02]  /*ad30*/  @!P0 LEA.HI R12, R12, R12, RZ, 0x1 ;  /* 0x0000000c0c0c8211 */ /* 0x000fe400078f08ff */
[----:B-1----:R-:W-:Y:S01]  /*ad40*/  @!P6 LOP3.LUT R7, R11, 0xfffffffe, RZ, 0xc0, !PT ;  /* 0xfffffffe0b07e812 */ /* 0x002fe200078ec0ff */
[--C-:B------:R-:W-:Y:S01]  /*ad50*/  @!P5 IMAD.WIDE R4, R5, 0x4, R2.reuse ;  /* 0x000000040504d825 */ /* 0x100fe200078e0202 */
[----:B------:R-:W-:Y:S02]  /*ad60*/  @!P1 LEA.HI R13, R13, R13, RZ, 0x1 ;  /* 0x0000000d0d0d9211 */ /* 0x000fe400078f08ff */
[----:B------:R-:W-:Y:S01]  /*ad70*/  @!P2 LEA.HI R14, R14, R14, RZ, 0x1 ;  /* 0x0000000e0e0ea211 */ /* 0x000fe200078f08ff */
[----:B------:R-:W-:Y:S01]  /*ad80*/  @!P6 IMAD.WIDE R6, R7, 0x4, R2 ;  /* 0x000000040706e825 */ /* 0x000fe200078e0202 */
[----:B------:R-:W-:Y:S01]  /*ad90*/  @!P4 LEA.HI R16, R16, R16, RZ, 0x1 ;  /* 0x000000101010c211 */ /* 0x000fe200078f08ff */
[----:B------:R0:W-:Y:S01]  /*ada0*/  @!P5 ST.E.64 desc[UR44][R4.64], R38 ;  /* 0x000000260400d985 */ /* 0x0001e2000c101b2c */
[----:B--2---:R-:W-:-:S02]  /*adb0*/  @!P0 LOP3.LUT R9, R12, 0xfffffffe, RZ, 0xc0, !PT ;  /* 0xfffffffe0c098812 */ /* 0x004fc400078ec0ff */
[----:B------:R-:W-:Y:S01]  /*adc0*/  @!P1 LOP3.LUT R13, R13, 0xfffffffe, RZ, 0xc0, !PT ;  /* 0xfffffffe0d0d9812 */ /* 0x000fe200078ec0ff */
[----:B------:R1:W-:Y:S01]  /*add0*/  @!P6 ST.E.64 desc[UR44][R6.64], R42 ;  /* 0x0000002a0600e985 */ /* 0x0003e2000c101b2c */
[----:B------:R-:W-:Y:S01]  /*ade0*/  @!P2 LOP3.LUT R11, R14, 0xfffffffe, RZ, 0xc0, !PT ;  /* 0xfffffffe0e0ba812 */ /* 0x000fe200078ec0ff */
[----:B------:R-:W-:Y:S01]  /*adf0*/  VIADD R14, R0, 0x60 ;  /* 0x00000060000e7836 */ /* 0x000fe20000000000 */
[----:B------:R-:W-:Y:S02]  /*ae00*/  @!P3 LOP3.LUT R15, R15, 0xfffffffe, RZ, 0xc0, !PT ;  /* 0xfffffffe0f0fb812 */ /* 0x000fe400078ec0ff */
        /* <DEDUP_REMOVED lines=16> */
[C---:B------:R-:W-:Y:S02]  /*af10*/  IADD3 R17, R0.reuse, 0x78, RZ ;  /* 0x0000007800117810 */ /* 0x040fe40007ffe0ff */
[----:B------:R-:W-:Y:S01]  /*af20*/  VIADD R15, R0, 0x68 ;  /* 0x00000068000f7836 */ /* 0x000fe20000000000 */
[----:B------:R5:W-:Y:S01]  /*af30*/  @!P4 ST.E.64 desc[UR44][R12.64], R62 ;  /* 0x0000003e0c00c985 */ /* 0x000be2000c101b2c */
        /* <DEDUP_REMOVED lines=30> */
[----:B------:R-:W-:Y:S02]  /*b120*/  IADD3 R15, R0, 0xa0, RZ ;  /* 0x000000a0000f7810 */ /* 0x000fe40007ffe0ff */
        /* <DEDUP_REMOVED lines=33> */
[----:B-----5:R-:W-:Y:S02]  /*b340*/  @!P1 LOP3.LUT R13, R20, 0xfffffffe, RZ, 0xc0, !PT ;  /* 0xfffffffe140d9812 */ /* 0x020fe400078ec0ff */
[----:B------:R-:W-:Y:S01]  /*b350*/  IADD3 R19, R0, 0xc8, RZ ;  /* 0x000000c800137810 */ /* 0x000fe20007ffe0ff */
[----:B0-----:R-:W-:Y:S01]  /*b360*/  @!P0 IMAD.WIDE R4, R9, 0x4, R2 ;  /* 0x0000000409048825 */ /* 0x001fe200078e0202 */
[----:B------:R-:W-:-:S02]  /*b370*/  ISETP.GE.AND P5, PT, R18, UR4, PT ;  /* 0x0000000412007c0c */ /* 0x000fc4000bfa6270 */
[----:B------:R-:W-:Y:S01]  /*b380*/  ISETP.GE.AND P6, PT, R19, UR4, PT ;  /* 0x0000000413007c0c */ /* 0x000fe2000bfc6270 */
        /* <DEDUP_REMOVED lines=12> */
[C---:B------:R-:W-:Y:S01]  /*b450*/  VIADD R15, R0.reuse, 0xd8 ;  /* 0x000000d8000f7836 */ /* 0x040fe20000000000 */
[----:B------:R5:W-:Y:S01]  /*b460*/  @!P1 ST.E.64 desc[UR44][R12.64], R118 ;  /* 0x000000760c009985 */ /* 0x000be2000c101b2c */
[----:B------:R-:W-:Y:S01]  /*b470*/  VIADD R17, R0, 0xe8 ;  /* 0x000000e800117836 */ /* 0x000fe20000000000 */
[----:B------:R-:W-:Y:S01]  /*b480*/  @!P5 LEA.HI R18, R18, R18, RZ, 0x1 ;  /* 0x000000121212d211 */ /* 0x000fe200078f08ff */
[----:B------:R-:W-:Y:S01]  /*b490*/  VIADD R0, R0, 0xf8 ;  /* 0x000000f800007836 */ /* 0x000fe20000000000 */
[----:B------:R-:W-:Y:S02]  /*b4a0*/  ISETP.GE.AND P1, PT, R15, UR4, PT ;  /* 0x000000040f007c0c */ /* 0x000fe4000bf26270 */
[----:B------:R-:W-:-:S02]  /*b4b0*/  ISETP.GE.AND P3, PT, R17, UR4, PT ;  /* 0x0000000411007c0c */ /* 0x000fc4000bf66270 */
[----:B------:R-:W-:Y:S02]  /*b4c0*/  @!P6 LEA.HI R19, R19, R19, RZ, 0x1 ;  /* 0x000000131313e211 */ /* 0x000fe400078f08ff */
        /* <DEDUP_REMOVED lines=15> */
[----:B-----5:R-:W-:Y:S01]  /*b5c0*/  @!P4 LOP3.LUT R13, R20, 0xfffffffe, RZ, 0xc0, !PT ;  /* 0xfffffffe140dc812 */ /* 0x020fe200078ec0ff */
        /* <DEDUP_REMOVED lines=17> */
.L_x_7051:
[----:B------:R-:W0:Y:S02]  /*b6e0*/  S2R R0, SR_TID.X ;  /* 0x0000000000007919 */ /* 0x000e240000002100 */
[----:B0-----:R-:W-:-:S05]  /*b6f0*/  VIADD R2, R0, 0xffffff80 ;  /* 0xffffff8000027836 */ /* 0x001fca0000000000 */
[----:B------:R-:W-:-:S13]  /*b700*/  ISETP.GT.AND P0, PT, R2, 0x3f, PT ;  /* 0x0000003f0200780c */ /* 0x000fda0003f04270 */
[----:B------:R-:W-:Y:S05]  /*b710*/  @P0 BRA `(.L_x_7008) ;  /* 0x0000004800ac0947 */ /* 0x000fea0003800000 */
[----:B------:R-:W0:Y:S01]  /*b720*/  S2R R3, SR_CTAID.X ;  /* 0x0000000000037919 */ /* 0x000e220000002500 */
[----:B------:R-:W2:Y:S01]  /*b730*/  LDC R6, c[0x0][0xbe8] ;  /* 0x0002fa00ff067b82 */ /* 0x000ea20000000800 */
[----:B------:R-:W-:Y:S01]  /*b740*/  ULDC UR4, c[0x0][0xa88] ;  /* 0x0002a20000047ab9 */ /* 0x000fe20000000800 */
[----:B0-----:R-:W-:Y:S02]  /*b750*/  IMAD R0, R3, 0x40, R0 ;  /* 0x0000004003007824 */ /* 0x001fe400078e0200 */
[----:B--2---:R-:W-:Y:S02]  /*b760*/  IMAD R3, R6, UR4, RZ ;  /* 0x0000000406037c24 */ /* 0x004fe4000f8e02ff */
[----:B------:R-:W-:-:S05]  /*b770*/  VIADD R0, R0, 0xffffff80 ;  /* 0xffffff8000007836 */ /* 0x000fca0000000000 */
[----:B------:R-:W-:-:S13]  /*b780*/  ISETP.GE.AND P0, PT, R0, R3, PT ;  /* 0x000000030000720c */ /* 0x000fda0003f06270 */
[----:B------:R-:W-:Y:S05]  /*b790*/  @P0 BRA `(.L_x_7008) ;  /* 0x00000048008c0947 */ /* 0x000fea0003800000 */
[----:B------:R-:W-:Y:S01]  /*b7a0*/  ISETP.NE.AND P0, PT, R6, 0x1, PT ;  /* 0x000000010600780c */ /* 0x000fe20003f05270 */
[----:B------:R-:W0:Y:S01]  /*b7b0*/  S2UR UR7, SR_CTAID.Z ;  /* 0x00000000000779c3 */ /* 0x000e220000002700 */
[----:B------:R-:W-:Y:S01]  /*b7c0*/  USHF.R.S32.HI UR6, URZ, 0x1f, UR36 ;  /* 0x0000001f3f067899 */ /* 0x000fe20008011424 */
[----:B------:R-:W-:Y:S01]  /*b7d0*/  MOV R5, R0 ;  /* 0x0000000000057202 */ /* 0x000fe20000000f00 */
[----:B------:R-:W-:Y:S02]  /*b7e0*/  ULDC.64 UR8, c[0x0][0xbd0] ;  /* 0x0002f40000087ab9 */ /* 0x000fe40000000a00 */
[----:B------:R-:W-:Y:S02]  /*b7f0*/  UIMAD UR6, UR6, UR8, URZ ;  /* 0x00000008060672a4 */ /* 0x000fe4000f8e023f */
[----:B------:R-:W-:Y:S01]  /*b800*/  UIMAD.WIDE.U32 UR4, UR36, UR8, URZ ;  /* 0x00000008240472a5 */ /* 0x000fe2000f8e003f */
[----:B------:R-:W2:Y:S01]  /*b810*/  LDC.64 R10, c[0x0][0xbd8] ;  /* 0x0002f600ff0a7b82 */ /* 0x000ea20000000a00 */
[----:B------:R-:W-:-:S04]  /*b820*/  UIMAD UR6, UR36, UR9, UR6 ;  /* 0x00000009240672a4 */ /* 0x000fc8000f8e0206 */
[----:B------:R-:W-:Y:S02]  /*b830*/  UIADD3 UR6, UR5, UR6, URZ ;  /* 0x0000000605067290 */ /* 0x000fe4000fffe03f */
[----:B------:R-:W-:Y:S01]  /*b840*/  IMAD.U32 R3, RZ, RZ, UR5 ;  /* 0x00000005ff037e24 */ /* 0x000fe2000f8e00ff */
[----:B------:R-:W3:Y:S01]  /*b850*/  @P0 LDC R7, c[0x0][0xbec] ;  /* 0x0002fb00ff070b82 */ /* 0x000ee20000000800 */
[----:B------:R-:W-:Y:S01]  /*b860*/  IMAD.U32 R2, RZ, RZ, UR4 ;  /* 0x00000004ff027e24 */ /* 0x000fe2000f8e00ff */
[----:B------:R-:W-:Y:S01]  /*b870*/  ULDC.64 UR4, c[0x0][0xbe0] ;  /* 0x0002f80000047ab9 */ /* 0x000fe20000000a00 */
[----:B------:R-:W-:-:S05]  /*b880*/  IMAD.U32 R3, RZ, RZ, UR6 ;  /* 0x00000006ff037e24 */ /* 0x000fca000f8e00ff */
[----:B------:R-:W5:Y:S01]  /*b890*/  @P0 LDC R9, c[0x0][0xbf0] ;  /* 0x0002fc00ff090b82 */ /* 0x000f620000000800 */
[----:B0-----:R-:W-:-:S07]  /*b8a0*/  USHF.R.S32.HI UR8, URZ, 0x1f, UR7 ;  /* 0x0000001f3f087899 */ /* 0x001fce0008011407 */
[----:B------:R-:W0:Y:S01]  /*b8b0*/  S2UR UR10, SR_CTAID.Y ;  /* 0x00000000000a79c3 */ /* 0x000e220000002600 */
[C---:B--2---:R-:W-:Y:S02]  /*b8c0*/  IMAD R12, R10.reuse, UR8, RZ ;  /* 0x000000080a0c7c24 */ /* 0x044fe4000f8e02ff */
[----:B------:R-:W-:-:S04]  /*b8d0*/  IMAD.WIDE.U32 R2, R10, UR7, R2 ;  /* 0x000000070a027c25 */ /* 0x000fc8000f8e0002 */
[----:B------:R-:W-:Y:S01]  /*b8e0*/  IMAD R11, R11, UR7, R12 ;  /* 0x000000070b0b7c24 */ /* 0x000fe2000f8e020c */
[----:B------:R-:W0:Y:S01]  /*b8f0*/  LDC R8, c[0x0][0xc50] ;  /* 0x00031400ff087b82 */ /* 0x000e220000000800 */
[----:B---3--:R-:W-:-:S04]  /*b900*/  @P0 IMAD.HI.U32 R4, R0, R7, RZ ;  /* 0x0000000700040227 */ /* 0x008fc800078e00ff */
[----:B------:R-:W-:Y:S02]  /*b910*/  IMAD R7, RZ, RZ, -UR36 ;  /* 0x80000024ff077e24 */ /* 0x000fe4000f8e02ff */
[----:B------:R-:W-:Y:S01]  /*b920*/  IMAD.IADD R3, R11, 0x1, R3 ;  /* 0x000000010b037824 */ /* 0x000fe200078e0203 */
[----:B-----5:R-:W-:Y:S01]  /*b930*/  @P0 SHF.R.U32.HI R5, RZ, R9, R4 ;  /* 0x00000009ff050219 */ /* 0x020fe20000011604 */
[----:B0-----:R-:W-:-:S03]  /*b940*/  IMAD R9, R8, R7, UR10 ;  /* 0x0000000a08097e24 */ /* 0x001fc6000f8e0207 */
[----:B------:R-:W-:Y:S01]  /*b950*/  IADD3 R7, -R5, RZ, RZ ;  /* 0x000000ff05077210 */ /* 0x000fe20007ffe1ff */
        /* <DEDUP_REMOVED lines=20> */
.L_x_7006:
        /* <DEDUP_REMOVED lines=18> */
.L_x_7055:
[----:B------:R-:W-:Y:S01]  /*bbc0*/  ULDC UR40, c[0x0][0xc50] ;  /* 0x0003140000287ab9 */ /* 0x000fe20000000800 */
[----:B------:R-:W-:Y:S01]  /*bbd0*/  UMOV UR36, UR6 ;  /* 0x0000000600247c82 */ /* 0x000fe20008000000 */
[----:B------:R-:W-:-:S11]  /*bbe0*/  UISETP.NE.AND UP0, UPT, UR40, 0x1, UPT ;  /* 0x000000012800788c */ /* 0x000fd6000bf05270 */
[----:B------:R-:W-:Y:S01]  /*bbf0*/  @UP0 ULDC UR4, c[0x0][0xc54] ;  /* 0x0003150000040ab9 */ /* 0x000fe20000000800 */
[----:B------:R-:W-:Y:S01]  /*bc00*/  @UP0 ULDC UR7, c[0x0][0xc58] ;  /* 0x0003160000070ab9 */ /* 0x000fe20000000800 */
[----:B------:R-:W-:-:S04]  /*bc10*/  UIMAD.WIDE.U32 UR4, UR6, UR4, URZ ;  /* 0x00000004060472a5 */ /* 0x000fc8000f8e003f */
[----:B------:R-:W-:-:S12]  /*bc20*/  @UP0 USHF.R.U32.HI UR36, URZ, UR7, UR5 ;  /* 0x000000073f240299 */ /* 0x000fd80008011605 */
.L_x_7056:
[----:B------:R-:W-:Y:S01]  /*bc30*/  ISETP.GE.AND P0, PT, R17, RZ, PT ;  /* 0x000000ff1100720c */ /* 0x000fe20003f06270 */
[----:B------:R-:W-:Y:S01]  /*bc40*/  UIADD3 UR4, -UR36, URZ, URZ ;  /* 0x0000003f24047290 */ /* 0x000fe2000fffe13f */
[----:B------:R-:W-:Y:S01]  /*bc50*/  IMAD.MOV.U32 R0, RZ, RZ, 0x1 ;  /* 0x00000001ff007424 */ /* 0x000fe200078e00ff */
[----:B------:R-:W-:Y:S01]  /*bc60*/  MOV R6, RZ ;  /* 0x000000ff00067202 */ /* 0x000fe20000000f00 */
[----:B------:R-:W-:Y:S01]  /*bc70*/  IMAD.MOV.U32 R9, RZ, RZ, 0x1 ;  /* 0x00000001ff097424 */ /* 0x000fe200078e00ff */
[----:B------:R-:W-:-:S08]  /*bc80*/  UIMAD UR40, UR40, UR4, UR6 ;  /* 0x00000004282872a4 */ /* 0x000fd0000f8e0206 */
        /* <DEDUP_REMOVED lines=8> */
[----:B------:R-:W-:Y:S02]  /*bd10*/  UISETP.NE.AND.EX UP0, UPT, UR5, URZ, UPT, UP0 ;  /* 0x0000003f0500728c */ /* 0x000fe4000bf05300 */
[----:B------:R-:W-:-:S02]  /*bd20*/  UIADD3 UR9, -UR4, 0x40, URZ ;  /* 0x0000004004097890 */ /* 0x000fc4000fffe13f */
[----:B------:R-:W-:Y:S01]  /*bd30*/  USEL UR7, UR7, 0x1, UP0 ;  /* 0x0000000107077887 */ /* 0x000fe20008000000 */
[----:B------:R-:W-:Y:S01]  /*bd40*/  @UP1 ULDC UR4, c[0x0][0x44c] ;  /* 0x0001130000041ab9 */ /* 0x000fe20000000800 */
[----:B------:R-:W-:Y:S01]  /*bd50*/  ULDC UR8, c[0x0][0x2f0] ;  /* 0x0000bc0000087ab9 */ /* 0x000fe20000000800 */
[----:B------:R-:W-:Y:S01]  /*bd60*/  @UP1 ULDC UR10, c[0x0][0x450] ;  /* 0x00011400000a1ab9 */ /* 0x000fe20000000800 */
[----:B------:R-:W-:Y:S02]  /*bd70*/  UIMAD UR9, UR7, UR8, UR9 ;  /* 0x00000008070972a4 */ /* 0x000fe4000f8e0209 */
[----:B------:R-:W-:Y:S01]  /*bd80*/  UIMAD UR7, UR7, UR8, 0x3f ;  /* 0x0000003f070774a4 */ /* 0x000fe2000f8e0208 */
[----:B------:R-:W-:Y:S01]  /*bd90*/  UMOV UR43, URZ ;  /* 0x0000003f002b7c82 */ /* 0x000fe20008000000 */
[----:B0-----:R-:W-:-:S04]  /*bda0*/  ULEA UR6, UR6, 0x3f, 0x6 ;  /* 0x0000003f06067891 */ /* 0x001fc8000f8e303f */
[----:B------:R-:W-:-:S04]  /*bdb0*/  UIMAD.WIDE.U32 UR4, UR6, UR4, URZ ;  /* 0x00000004060472a5 */ /* 0x000fc8000f8e003f */
[----:B------:R-:W-:Y:S02]  /*bdc0*/  @UP1 USHF.R.U32.HI UR6, URZ, UR10, UR5 ;  /* 0x0000000a3f061299 */ /* 0x000fe40008011605 */
[----:B------:R-:W-:Y:S02]  /*bdd0*/  USHF.R.S32.HI UR5, URZ, 0x1f, UR7 ;  /* 0x0000001f3f057899 */ /* 0x000fe40008011407 */
[----:B------:R-:W-:Y:S02]  /*bde0*/  UIADD3 UR6, UR9, UR6, URZ ;  /* 0x0000000609067290 */ /* 0x000fe4000fffe03f */
[----:B------:R-:W-:Y:S02]  /*bdf0*/  ULEA.HI UR5, UR5, UR7, URZ, 0x6 ;  /* 0x0000000705057291 */ /* 0x000fe4000f8f303f */
[----:B------:R-:W-:Y:S02]  /*be00*/  USHF.R.S32.HI UR4, URZ, 0x1f, UR6 ;  /* 0x0000001f3f047899 */ /* 0x000fe40008011406 */
[----:B------:R-:W-:-:S02]  /*be10*/  USHF.R.S32.HI UR5, URZ, 0x6, UR5 ;  /* 0x000000063f057899 */ /* 0x000fc40008011405 */
[----:B------:R-:W-:Y:S02]  /*be20*/  ULEA.HI UR4, UR4, UR6, URZ, 0x6 ;  /* 0x0000000604047291 */ /* 0x000fe4000f8f303f */
[----:B------:R-:W-:Y:S02]  /*be30*/  USHF.R.U32.HI UR10, URZ, 0x10, UR40 ;  /* 0x000000103f0a7899 */ /* 0x000fe40008011628 */
[----:B------:R-:W-:Y:S02]  /*be40*/  USHF.R.S32.HI UR4, URZ, 0x6, UR4 ;  /* 0x000000063f047899 */ /* 0x000fe40008011404 */
[----:B------:R-:W-:Y:S02]  /*be50*/  ULOP3.LUT UR40, UR40, 0xffff, URZ, 0xc0, !UPT ;  /* 0x0000ffff28287892 */ /* 0x000fe4000f8ec03f */
[----:B------:R-:W-:-:S04]  /*be60*/  UISETP.LT.AND UP0, UPT, UR5, UR4, UPT ;  /* 0x000000040500728c */ /* 0x000fc8000bf01270 */
[----:B------:R-:W-:Y:S02]  /*be70*/  USEL UR41, UR5, UR4, UP0 ;  /* 0x0000000405297287 */ /* 0x000fe40008000000 */
[----:B------:R-:W-:Y:S02]  /*be80*/  UISETP.NE.AND UP0, UPT, UR10, URZ, UPT ;  /* 0x0000003f0a00728c */ /* 0x000fe4000bf05270 */
[----:B------:R-:W-:-:S06]  /*be90*/  UISETP.GE.AND UP1, UPT, UR41, 0x1, UPT ;  /* 0x000000012900788c */ /* 0x000fcc000bf26270 */
[----:B------:R-:W-:-:S03]  /*bea0*/  PLOP3.LUT P0, PT, PT, PT, UP1, 0x80, 0x0 ;  /* 0x000000000000781c */ /* 0x000fc60003f0f018 */
[----:B------:R-:W-:-:S10]  /*beb0*/  @!UP0 ULDC UR10, c[0x0][0x9f0] ;  /* 0x00027c00000a8ab9 */ /* 0x000fd40000000800 */
[----:B------:R-:W-:Y:S05]  /*bec0*/  @!P0 BRA `(.L_x_7058) ;  /* 0x0000000000848947 */ /* 0x000fea0003800000 */
[----:B------:R-:W-:Y:S01]  /*bed0*/  IMAD.U32 R4, RZ, RZ, UR10 ;  /* 0x0000000aff047e24 */ /* 0x000fe2000f8e00ff */
[----:B------:R-:W-:Y:S01]  /*bee0*/  UIADD3 UR6, UR10, -0x1, UR41 ;  /* 0xffffffff0a067890 */ /* 0x000fe2000fffe029 */
[----:B------:R-:W-:-:S03]  /*bef0*/  UMOV UR4, URZ ;  /* 0x0000003f00047c82 */ /* 0x000fc60008000000 */
[-C--:B------:R-:W-:Y:S02]  /*bf00*/  IABS R2, R4.reuse ;  /* 0x0000000400027213 */ /* 0x080fe40000000000 */
[----:B------:R-:W-:Y:S01]  /*bf10*/  IABS R5, R4 ;  /* 0x0000000400057213 */ /* 0x000fe20000000000 */
[----:B------:R-:W-:Y:S01]  /*bf20*/  IMAD.U32 R4, RZ, RZ, UR6 ;  /* 0x00000006ff047e24 */ /* 0x000fe2000f8e00ff */
[----:B------:R-:W-:Y:S01]  /*bf30*/  R2UR UR11, R2 ;  /* 0x00000000020b72ca */ /* 0x000fe200000e0000 */
[----:B------:R-:W-:Y:S01]  /*bf40*/  ULOP3.LUT UR6, UR6, UR10, URZ, 0x3c, !UPT ;  /* 0x0000000a06067292 */ /* 0x000fe2000f8e3c3f */
[----:B------:R-:W-:-:S11]  /*bf50*/  IADD3 R5, RZ, -R5, RZ ;  /* 0x80000005ff057210 */ /* 0x000fd60007ffe0ff */
        /* <DEDUP_REMOVED lines=24> */
.L_x_7058:
[----:B------:R-:W-:Y:S01]  /*c0e0*/  UIMAD UR39, UR40, UR43, URZ ;  /* 0x0000002b282772a4 */ /* 0x000fe2000f8e023f */
[----:B------:R-:W-:Y:S01]  /*c0f0*/  IMAD.U32 R2, RZ, RZ, UR41 ;  /* 0x00000029ff027e24 */ /* 0x000fe2000f8e00ff */
[----:B------:R-:W-:Y:S01]  /*c100*/  MOV R9, 0x1 ;  /* 0x0000000100097802 */ /* 0x000fe20000000f00 */
[----:B------:R-:W-:-:S03]  /*c110*/  IMAD.MOV.U32 R6, RZ, RZ, RZ ;  /* 0x000000ffff067224 */ /* 0x000fc600078e00ff */
        /* <DEDUP_REMOVED lines=28> */
.L_x_7059:
        /* <DEDUP_REMOVED lines=9> */
[----:B------:R-:W-:Y:S01]  /*c370*/  MOV R4, UR6 ;  /* 0x0000000600047c02 */ /* 0x000fe20008000f00 */
[----:B------:R-:W-:Y:S01]  /*c380*/  IMAD.U32 R5, RZ, RZ, UR7 ;  /* 0x00000007ff057e24 */ /* 0x000fe2000f8e00ff */
[----:B------:R-:W-:Y:S01]  /*c390*/  MOV R11, UR5 ;  /* 0x00000005000b7c02 */ /* 0x000fe20008000f00 */
        /* <DEDUP_REMOVED lines=8> */
.L_x_7061:
        /* <DEDUP_REMOVED lines=15> */
.L_x_7060:
        /* <DEDUP_REMOVED lines=17> */
.L_x_7158:
        /* <DEDUP_REMOVED lines=8> */
.L_x_7161:
[----:B------:R-:W-:Y:S05]  /*c6a0*/  @!P6 BRA `(.L_x_7063) ;  /* 0x0000000000d4e947 */ /* 0x000fea0003800000 */
[----:B------:R-:W-:Y:S01]  /*c6b0*/  IMAD.MOV.U32 R16, RZ, RZ, R17 ;  /* 0x000000ffff107224 */ /* 0x000fe200078e0011 */
[----:B------:R-:W-:Y:S06]  /*c6c0*/  @!P1 BRA `(.L_x_7065) ;  /* 0x0000000000509947 */ /* 0x000fec0003800000 */
[----:B------:R-:W-:Y:S01]  /*c6d0*/  MOV R8, R0 ;  /* 0x0000000000087202 */ /* 0x000fe20000000f00 */
        /* <DEDUP_REMOVED lines=19> */
.L_x_7065:
[----:B------:R-:W-:Y:S01]  /*c810*/  MOV R0, 0x1 ;  /* 0x0000000100007802 */ /* 0x000fe20000000f00 */
[----:B0-----:R-:W0:Y:S03]  /*c820*/  S2R R8, SR_TID.X ;  /* 0x0000000000087919 */ /* 0x001e260000002100 */
[----:B------:R-:W-:-:S04]  /*c830*/  SHF.L.U32 R0, R0, 0x1f, RZ ;  /* 0x0000001f00007819 */ /* 0x000fc800000006ff */
[----:B------:R-:W1:Y:S01]  /*c840*/  SYNCS.PHASECHK.TRANS64.TRYWAIT P0, [UR38+0x28c40], R0 ;  /* 0x028c4000ff0075a7 */ /* 0x000e620008000166 */
[----:B0-----:R-:W-:-:S04]  /*c850*/  LOP3.LUT R2, R8, 0x7f, RZ, 0xc0, !PT ;  /* 0x0000007f08027812 */ /* 0x001fc800078ec0ff */
[----:B------:R-:W-:Y:S01]  /*c860*/  ISETP.NE.AND P1, PT, R2, RZ, PT ;  /* 0x000000ff0200720c */ /* 0x000fe20003f25270 */
[----:B-1----:R-:W-:-:S12]  /*c870*/  @!P0 BRA `(.L_x_7066) ;  /* 0x0000003c00688947 */ /* 0x002fd80003800000 */
.L_x_7162:
[----:B------:R-:W-:Y:S05]  /*c880*/  @P1 BRA `(.L_x_7067) ;  /* 0x0000000000181947 */ /* 0x000fea0003800000 */
[----:B------:R-:W1:Y:S01]  /*c890*/  S2R R2, SR_TID.X ;  /* 0x0000000000027919 */ /* 0x000e620000002100 */
[----:B0-----:R-:W-:-:S04]  /*c8a0*/  IMAD.MOV.U32 R0, RZ, RZ, 0x2000 ;  /* 0x00002000ff007424 */ /* 0x001fc800078e00ff */
[----:B------:R2:W-:Y:S01]  /*c8b0*/  SYNCS.ARRIVE.TRANS64 RZ, [UR38+0x28c30], R0 ;  /* 0x028c3000ffff79a7 */ /* 0x0005e20008000026 */
[----:B-1----:R-:W-:-:S13]  /*c8c0*/  LOP3.LUT P0, RZ, R2, 0x1f, RZ, 0xc0, !PT ;  /* 0x0000001f02ff7812 */ /* 0x002fda000780c0ff */
[----:B--2---:R-:W-:Y:S05]  /*c8d0*/  @!P0 BRA `(.L_x_7067) ;  /* 0x0000000000048947 */ /* 0x004fea0003800000 */
[----:B------:R-:W-:Y:S01]  /*c8e0*/  BPT.TRAP 0x1 ;  /* 0x000000040000795c */ /* 0x000fe20000300000 */
.L_x_7067:
        /* <DEDUP_REMOVED lines=17> */
.L_x_7063:
        /* <DEDUP_REMOVED lines=14> */
[----:B------:R-:W-:Y:S01]  /*cae0*/  MOV R13, RZ ;  /* 0x000000ff000d7202 */ /* 0x000fe20000000f00 */
[----:B------:R-:W-:Y:S02]  /*caf0*/  IMAD.U32 R6, RZ, RZ, UR6 ;  /* 0x00000006ff067e24 */ /* 0x000fe4000f8e00ff */
[----:B------:R-:W-:-:S02]  /*cb00*/  IMAD.U32 R10, RZ, RZ, UR8 ;  /* 0x00000008ff0a7e24 */ /* 0x000fc4000f8e00ff */
[----:B------:R-:W-:Y:S02]  /*cb10*/  IMAD.U32 R11, RZ, RZ, UR9 ;  /* 0x00000009ff0b7e24 */ /* 0x000fe4000f8e00ff */
[----:B------:R-:W-:Y:S02]  /*cb20*/  IMAD.MOV.U32 R8, RZ, RZ, 0x70 ;  /* 0x00000070ff087424 */ /* 0x000fe400078e00ff */
[----:B------:R-:W-:-:S07]  /*cb30*/  IMAD.MOV.U32 R12, RZ, RZ, 0x1 ;  /* 0x00000001ff0c7424 */ /* 0x000fce00078e00ff */
[----:B------:R-:W-:-:S07]  /*cb40*/  LEPC R20, `(.L_x_7068) ;  /* 0x000000001014794e */ /* 0x000fce0000000000 */
[----:B0-----:R-:W-:Y:S05]  /*cb50*/  CALL.ABS.NOINC R2 ;  /* 0x0000000002007343 */ /* 0x001fea0003c00000 */
.L_x_7068:
[----:B------:R-:W0:Y:S01]  /*cb60*/  LDC R4, c[0x0][0x448] ;  /* 0x00011200ff047b82 */ /* 0x000e220000000800 */
[----:B------:R-:W1:Y:S01]  /*cb70*/  S2R R13, SR_TID.X ;  /* 0x00000000000d7919 */ /* 0x000e620000002100 */
[----:B------:R-:W-:Y:S01]  /*cb80*/  USHF.R.S32.HI UR6, URZ, 0x1f, UR36 ;  /* 0x0000001f3f067899 */ /* 0x000fe20008011424 */
[----:B------:R-:W-:Y:S01]  /*cb90*/  ULDC.64 UR8, c[0x0][0x2d8] ;  /* 0x0000b60000087ab9 */ /* 0x000fe20000000a00 */
[----:B------:R-:W2:Y:S02]  /*cba0*/  S2R R14, SR_CTAID.Z ;  /* 0x00000000000e7919 */ /* 0x000ea40000002700 */
[----:B------:R-:W-:Y:S02]  /*cbb0*/  UIMAD UR6, UR6, UR8, URZ ;  /* 0x00000008060672a4 */ /* 0x000fe4000f8e023f */
[----:B------:R-:W3:Y:S01]  /*cbc0*/  LDC.64 R2, c[0x0][0x2e0] ;  /* 0x0000b800ff027b82 */ /* 0x000ee20000000a00 */
[----:B------:R-:W4:Y:S01]  /*cbd0*/  S2R R10, SR_CTAID.X ;  /* 0x00000000000a7919 */ /* 0x000f220000002500 */
[----:B------:R-:W-:-:S02]  /*cbe0*/  UIMAD.WIDE.U32 UR4, UR36, UR8, URZ ;  /* 0x00000008240472a5 */ /* 0x000fc4000f8e003f */
[----:B------:R-:W-:-:S04]  /*cbf0*/  UIMAD UR6, UR36, UR9, UR6 ;  /* 0x00000009240672a4 */ /* 0x000fc8000f8e0206 */
[----:B------:R-:W-:Y:S01]  /*cc00*/  UIADD3 UR5, UR5, UR6, URZ ;  /* 0x0000000605057290 */ /* 0x000fe2000fffe03f */
[----:B0-----:R-:W-:Y:S02]  /*cc10*/  ISETP.NE.AND P0, PT, R4, 0x1, PT ;  /* 0x000000010400780c */ /* 0x001fe40003f05270 */
[C---:B-1----:R-:W-:Y:S01]  /*cc20*/  LOP3.LUT R12, R13.reuse, 0x7f, RZ, 0xc0, !PT ;  /* 0x0000007f0d0c7812 */ /* 0x042fe200078ec0ff */
[----:B------:R-:W-:-:S10]  /*cc30*/  IMAD.SHL.U32 R0, R13, 0x10, RZ ;  /* 0x000000100d007824 */ /* 0x000fd400078e00ff */
[----:B------:R-:W0:Y:S01]  /*cc40*/  @P0 LDC R5, c[0x0][0x44c] ;  /* 0x00011300ff050b82 */ /* 0x000e220000000800 */
[----:B------:R-:W-:Y:S02]  /*cc50*/  SHF.R.U32.HI R7, RZ, 0x3, R12 ;  /* 0x00000003ff077819 */ /* 0x000fe4000001160c */
[----:B--2---:R-:W-:Y:S02]  /*cc60*/  SHF.R.S32.HI R11, RZ, 0x1f, R14 ;  /* 0x0000001fff0b7819 */ /* 0x004fe4000001140e */
[----:B------:R-:W-:-:S03]  /*cc70*/  LOP3.LUT R9, R7, 0x70, R0, 0xf8, !PT ;  /* 0x0000007007097812 */ /* 0x000fc600078ef800 */
[----:B------:R-:W1:Y:S01]  /*cc80*/  @P0 LDC R6, c[0x0][0x450] ;  /* 0x00011400ff060b82 */ /* 0x000e620000000800 */
[----:B---3--:R-:W-:Y:S02]  /*cc90*/  IMAD R8, R11, R2, RZ ;  /* 0x000000020b087224 */ /* 0x008fe400078e02ff */
[----:B----4-:R-:W-:Y:S02]  /*cca0*/  IMAD R0, R10, 0x40, R9 ;  /* 0x000000400a007824 */ /* 0x010fe400078e0209 */
[----:B------:R-:W-:Y:S02]  /*ccb0*/  IMAD R9, R14, R3, R8 ;  /* 0x000000030e097224 */ /* 0x000fe400078e0208 */
[----:B0-----:R-:W-:-:S04]  /*ccc0*/  @P0 IMAD.HI.U32 R3, R0, R5, RZ ;  /* 0x0000000500030227 */ /* 0x001fc800078e00ff */
[----:B------:R-:W-:Y:S01]  /*ccd0*/  IMAD.MOV.U32 R5, RZ, RZ, R0 ;  /* 0x000000ffff057224 */ /* 0x000fe200078e0000 */
[----:B-1----:R-:W-:Y:S01]  /*cce0*/  @P0 SHF.R.U32.HI R5, RZ, R6, R3 ;  /* 0x00000006ff050219 */ /* 0x002fe20000011603 */
[----:B------:R-:W-:Y:S01]  /*ccf0*/  IMAD.WIDE.U32 R2, R14, R2, UR4 ;  /* 0x000000040e027e25 */ /* 0x000fe2000f8e0002 */
[----:B------:R-:W-:Y:S02]  /*cd00*/  ULDC.64 UR4, c[0x0][0x2d0] ;  /* 0x0000b40000047ab9 */ /* 0x000fe40000000a00 */
[----:B------:R-:W-:Y:S01]  /*cd10*/  SHF.R.S32.HI R6, RZ, 0x1f, R5 ;  /* 0x0000001fff067819 */ /* 0x000fe20000011405 */
[----:B------:R-:W-:Y:S01]  /*cd20*/  IMAD.IADD R3, R3, 0x1, R9 ;  /* 0x0000000103037824 */ /* 0x000fe200078e0209 */
[----:B------:R-:W-:-:S03]  /*cd30*/  IADD3 R9, -R5, RZ, RZ ;  /* 0x000000ff05097210 */ /* 0x000fc60007ffe1ff */
[----:B------:R-:W-:Y:S02]  /*cd40*/  IMAD R6, R6, UR4, RZ ;  /* 0x0000000406067c24 */ /* 0x000fe4000f8e02ff */
[----:B------:R-:W-:Y:S02]  /*cd50*/  IMAD R0, R4, R9, R0 ;  /* 0x0000000904007224 */ /* 0x000fe400078e0200 */
[C---:B------:R-:W-:Y:S02]  /*cd60*/  IMAD R9, R5.reuse, UR5, R6 ;  /* 0x0000000505097c24 */ /* 0x040fe4000f8e0206 */
[----:B------:R-:W-:Y:S01]  /*cd70*/  IMAD.WIDE.U32 R2, R5, UR4, R2 ;  /* 0x0000000405027c25 */ /* 0x000fe2000f8e0002 */
[----:B------:R-:W-:Y:S01]  /*cd80*/  SHF.R.S32.HI R5, RZ, 0x1f, R0 ;  /* 0x0000001fff057819 */ /* 0x000fe20000011400 */
[----:B------:R-:W-:Y:S02]  /*cd90*/  ULDC.64 UR4, c[0x0][0x2c8] ;  /* 0x0000b20000047ab9 */ /* 0x000fe40000000a00 */
[----:B------:R-:W-:-:S02]  /*cda0*/  IMAD.IADD R3, R3, 0x1, R9 ;  /* 0x0000000103037824 */ /* 0x000fc400078e0209 */
[----:B------:R-:W-:Y:S02]  /*cdb0*/  IMAD R5, R5, UR4, RZ ;  /* 0x0000000405057c24 */ /* 0x000fe4000f8e02ff */
[----:B------:R-:W-:-:S04]  /*cdc0*/  IMAD.WIDE.U32 R2, R0, UR4, R2 ;  /* 0x0000000400027c25 */ /* 0x000fc8000f8e0002 */
[----:B------:R-:W-:Y:S01]  /*cdd0*/  IMAD R5, R0, UR5, R5 ;  /* 0x0000000500057c24 */ /* 0x000fe2000f8e0205 */
[----:B------:R-:W-:Y:S02]  /*cde0*/  ULDC.64 UR4, c[0x0][0x280] ;  /* 0x0000a00000047ab9 */ /* 0x000fe40000000a00 */
[----:B------:R-:W-:Y:S01]  /*cdf0*/  LEA R0, P0, R2, UR4, 0x1 ;  /* 0x0000000402007c11 */ /* 0x000fe2000f8008ff */
[----:B------:R-:W-:Y:S01]  /*ce00*/  IMAD.IADD R3, R3, 0x1, R5 ;  /* 0x0000000103037824 */ /* 0x000fe200078e0205 */
[----:B------:R-:W-:Y:S01]  /*ce10*/  ULDC UR4, c[0x0][0x2b8] ;  /* 0x0000ae0000047ab9 */ /* 0x000fe20000000800 */
        /* <DEDUP_REMOVED lines=12> */
[----:B------:R-:W-:Y:S01]  /*cee0*/  LEA R7, R10, R7, 0x6 ;  /* 0x000000070a077211 */ /* 0x000fe200078e30ff */
[----:B------:R-:W-:Y:S01]  /*cef0*/  IMAD R4, R4, UR4, RZ ;  /* 0x0000000404047c24 */ /* 0x000fe2000f8e02ff */
[----:B------:R-:W1:Y:S03]  /*cf00*/  SHFL.IDX PT, R2, R6, RZ, 0x181f ;  /* 0x00181fff06027589 */ /* 0x000e6600000e0000 */
[C---:B------:R-:W-:Y:S01]  /*cf10*/  VIADD R11, R7.reuse, 0x10 ;  /* 0x00000010070b7836 */ /* 0x040fe20000000000 */
        /* <DEDUP_REMOVED lines=25> */
.L_x_7171:
[----:B------:R-:W-:-:S05]  /*d0b0*/  VIADD R7, R7, 0x30 ;  /* 0x0000003007077836 */ /* 0x000fca0000000000 */
[----:B------:R-:W-:Y:S01]  /*d0c0*/  ISETP.GE.AND P1, PT, R7, R4, PT ;  /* 0x000000040700720c */ /* 0x000fe20003f26270 */
[----:B------:R-:W-:-:S05]  /*d0d0*/  IMAD.MOV.U32 R4, RZ, RZ, 0x1 ;  /* 0x00000001ff047424 */ /* 0x000fca00078e00ff */
[----:B------:R-:W-:-:S07]  /*d0e0*/  SHF.L.U32 R4, R4, 0x1f, RZ ;  /* 0x0000001f04047819 */ /* 0x000fce00000006ff */
[----:B01----:R-:W-:Y:S02]  /*d0f0*/  @!P1 LEA R2, P2, R8, R14, 0x1 ;  /* 0x0000000e08029211 */ /* 0x003fe400078408ff */
[----:B------:R-:W-:Y:S02]  /*d100*/  @!P1 LEA R5, R5, UR38, 0x1 ;  /* 0x0000002605059c11 */ /* 0x000fe4000f8e08ff */
[----:B------:R-:W-:-:S05]  /*d110*/  @!P1 IADD3.X R3, RZ, R6, RZ, P2, !PT ;  /* 0x00000006ff039210 */ /* 0x000fca00017fe4ff */
        /* <DEDUP_REMOVED lines=11> */
.L_x_7172:
        /* <DEDUP_REMOVED lines=9> */
.L_x_7173:
        /* <DEDUP_REMOVED lines=8> */
.L_x_7075:
[----:B------:R-:W-:Y:S05]  /*d2e0*/  BSYNC B1 ;  /* 0x0000000000017941 */ /* 0x000fea0003800000 */
.L_x_7074:
        /* <DEDUP_REMOVED lines=11> */
.L_x_7076:
        /* <DEDUP_REMOVED lines=13> */
.L_x_7077:
        /* <DEDUP_REMOVED lines=13> */
.L_x_7078:
        /* <DEDUP_REMOVED lines=13> */
.L_x_7079:
        /* <DEDUP_REMOVED lines=13> */
.L_x_7080:
        /* <DEDUP_REMOVED lines=13> */
.L_x_7081:
        /* <DEDUP_REMOVED lines=13> */
.L_x_7082:
        /* <DEDUP_REMOVED lines=13> */
.L_x_7083:
        /* <DEDUP_REMOVED lines=8> */
.L_x_7072:
[----:B------:R-:W-:Y:S05]  /*d9d0*/  BSYNC B0 ;  /* 0x0000000000007941 */ /* 0x000fea0003800000 */
.L_x_7071:
[----:B0-----:R-:W2:Y:S01]  /*d9e0*/  LDL.LU R3, [R1+0x8] ;  /* 0x0000080001037983 */ /* 0x001ea20000300800 */
[----:B------:R-:W-:Y:S02]  /*d9f0*/  IMAD.MOV.U32 R9, RZ, RZ, RZ ;  /* 0x000000ffff097224 */ /* 0x000fe400078e00ff */
[----:B------:R-:W-:Y:S01]  /*da00*/  IMAD.MOV.U32 R6, RZ, RZ, 0x1 ;  /* 0x00000001ff067424 */ /* 0x000fe200078e00ff */
[----:B--2---:R-:W-:-:S04]  /*da10*/  IADD3 R7, R3, -0x2, RZ ;  /* 0xfffffffe03077810 */ /* 0x004fc80007ffe0ff */
[----:B------:R-:W-:-:S13]  /*da20*/  ISETP.GE.AND P0, PT, R7, UR39, PT ;  /* 0x0000002707007c0c */ /* 0x000fda000bf06270 */
[----:B------:R-:W-:Y:S05]  /*da30*/  @!P0 BRA `(.L_x_7057) ;  /* 0x0000002400248947 */ /* 0x000fea0003800000 */
[----:B------:R-:W-:Y:S01]  /*da40*/  UIADD3 UR4, UR40, 0x1, URZ ;  /* 0x0000000128047890 */ /* 0x000fe2000fffe03f */
[----:B------:R-:W-:Y:S01]  /*da50*/  LOP3.LUT R0, RZ, UR39, RZ, 0x33, !PT ;  /* 0x00000027ff007c12 */ /* 0x000fe2000f8e33ff */
[----:B------:R-:W0:Y:S01]  /*da60*/  S2R R4, SR_TID.X ;  /* 0x0000000000047919 */ /* 0x000e220000002100 */
[----:B------:R-:W-:Y:S01]  /*da70*/  MOV R6, 0x1 ;  /* 0x0000000100067802 */ /* 0x000fe20000000f00 */
        /* <DEDUP_REMOVED lines=20> */
.L_x_7125:
[----:B------:R-:W-:Y:S01]  /*dbc0*/  ISETP.NE.AND P0, PT, R19, RZ, PT ;  /* 0x000000ff1300720c */ /* 0x000fe20003f05270 */
[----:B------:R-:W-:Y:S01]  /*dbd0*/  VIADD R8, R8, 0xfffffffe ;  /* 0xfffffffe08087836 */ /* 0x000fe20000000000 */
[----:B------:R-:W-:Y:S04]  /*dbe0*/  BSSY B1, `(.L_x_7085) ;  /* 0x00000b6000017945 */ /* 0x000fe80003800000 */
[----:B------:R-:W-:-:S07]  /*dbf0*/  ISETP.NE.AND P1, PT, R8, RZ, PT ;  /* 0x000000ff0800720c */ /* 0x000fce0003f25270 */
[----:B0-----:R-:W-:Y:S06]  /*dc00*/  @!P0 BRA `(.L_x_7086) ;  /* 0x0000000800cc8947 */ /* 0x001fec0003800000 */
[----:B------:R-:W2:Y:S01]  /*dc10*/  LDL R2, [R1] ;  /* 0x0000000001027983 */ /* 0x000ea20000100800 */
[----:B------:R-:W-:Y:S02]  /*dc20*/  MOV R13, R7 ;  /* 0x00000007000d7202 */ /* 0x000fe40000000f00 */
        /* <DEDUP_REMOVED lines=21> */
.L_x_7087:
[----:B------:R-:W1:Y:S01]  /*dd80*/  S2R R2, SR_TID.X ;  /* 0x0000000000027919 */ /* 0x000e620000002100 */
[----:B------:R-:W-:Y:S01]  /*dd90*/  BSSY B2, `(.L_x_7088) ;  /* 0x0000006000027945 */ /* 0x000fe20003800000 */
[----:B-1----:R-:W-:Y:S02]  /*dda0*/  LOP3.LUT R3, R2, 0x7f, RZ, 0xc0, !PT ;  /* 0x0000007f02037812 */ /* 0x002fe400078ec0ff */
[----:B------:R-:W-:Y:S02]  /*ddb0*/  SHF.L.U32 R2, R0, 0x1f, RZ ;  /* 0x0000001f00027819 */ /* 0x000fe400000006ff */
[----:B------:R-:W-:Y:S02]  /*ddc0*/  ISETP.NE.AND P2, PT, R3, RZ, PT ;  /* 0x000000ff0300720c */ /* 0x000fe40003f45270 */
[----:B------:R-:W1:Y:S02]  /*ddd0*/  SYNCS.PHASECHK.TRANS64.TRYWAIT P0, [UR38+0x28c48], R2 ;  /* 0x028c4802ff0075a7 */ /* 0x000e640008000166 */
[----:B-1----:R-:W-:Y:S09]  /*dde0*/  @!P0 BRA `(.L_x_7089) ;  /* 0x0000002c00808947 */ /* 0x002ff20003800000 */
.L_x_7174:
[----:B------:R-:W-:Y:S05]  /*ddf0*/  BSYNC B2 ;  /* 0x0000000000027941 */ /* 0x000fea0003800000 */
.L_x_7088:
[----:B------:R-:W-:Y:S04]  /*de00*/  BSSY B2, `(.L_x_7090) ;  /* 0x0000007000027945 */ /* 0x000fe80003800000 */
[----:B------:R-:W-:Y:S05]  /*de10*/  @P2 BRA `(.L_x_7091) ;  /* 0x0000000000142947 */ /* 0x000fea0003800000 */
[----:B------:R-:W-:Y:S02]  /*de20*/  ISETP.NE.AND P0, PT, R10, RZ, PT ;  /* 0x000000ff0a00720c */ /* 0x000fe40003f05270 */
[----:B-1----:R-:W-:-:S04]  /*de30*/  MOV R3, 0x2000 ;  /* 0x0000200000037802 */ /* 0x002fc80000000f00 */
[----:B------:R2:W-:Y:S07]  /*de40*/  SYNCS.ARRIVE.TRANS64 RZ, [UR38+0x28c38], R3 ;  /* 0x028c3803ffff79a7 */ /* 0x0005ee0008000026 */
[----:B------:R-:W-:Y:S05]  /*de50*/  @!P0 BRA `(.L_x_7091) ;  /* 0x0000000000048947 */ /* 0x000fea0003800000 */
[----:B------:R-:W-:Y:S01]  /*de60*/  BPT.TRAP 0x1 ;  /* 0x000000040000795c */ /* 0x000fe20000300000 */
.L_x_7091:
[----:B------:R-:W-:Y:S05]  /*de70*/  BSYNC B2 ;  /* 0x0000000000027941 */ /* 0x000fea0003800000 */
.L_x_7090:
        /* <DEDUP_REMOVED lines=11> */
.L_x_7092:
        /* <DEDUP_REMOVED lines=10> */
.L_x_7175:
[----:B------:R-:W-:Y:S05]  /*dfd0*/  BSYNC B2 ;  /* 0x0000000000027941 */ /* 0x000fea0003800000 */
.L_x_7093:
[----:B------:R-:W-:Y:S01]  /*dfe0*/  BSSY B2, `(.L_x_7095) ;  /* 0x0000009000027945 */ /* 0x000fe20003800000 */
[----:B01----:R-:W-:Y:S02]  /*dff0*/  IMAD.MOV.U32 R2, RZ, RZ, 0x0 ;  /* 0x00000000ff027424 */ /* 0x003fe400078e00ff */
[----:B--2---:R-:W-:Y:S01]  /*e000*/  IMAD.MOV.U32 R3, RZ, RZ, 0x14f00000 ;  /* 0x14f00000ff037424 */ /* 0x004fe200078e00ff */
[----:B------:R-:W-:Y:S06]  /*e010*/  @P2 BRA `(.L_x_7096) ;  /* 0x0000000000142947 */ /* 0x000fec0003800000 */
[----:B------:R-:W-:Y:S02]  /*e020*/  ISETP.NE.AND P0, PT, R10, RZ, PT ;  /* 0x000000ff0a00720c */ /* 0x000fe40003f05270 */
[----:B------:R-:W-:-:S04]  /*e030*/  MOV R12, 0x10000 ;  /* 0x00010000000c7802 */ /* 0x000fc80000000f00 */
[----:B------:R0:W-:Y:S07]  /*e040*/  SYNCS.ARRIVE.TRANS64 RZ, [UR38+0x28c58], R12 ;  /* 0x028c580cffff79a7 */ /* 0x0001ee0008000026 */
[----:B------:R-:W-:Y:S05]  /*e050*/  @!P0 BRA `(.L_x_7096) ;  /* 0x0000000000048947 */ /* 0x000fea0003800000 */
[----:B------:R-:W-:Y:S01]  /*e060*/  BPT.TRAP 0x1 ;  /* 0x000000040000795c */ /* 0x000fe20000300000 */
.L_x_7096:
[----:B------:R-:W-:Y:S05]  /*e070*/  BSYNC B2 ;  /* 0x0000000000027941 */ /* 0x000fea0003800000 */
.L_x_7095:
        /* <DEDUP_REMOVED lines=9> */
.L_x_7097:
        /* <DEDUP_REMOVED lines=13> */
.L_x_7098:
        /* <DEDUP_REMOVED lines=13> */
.L_x_7099:
        /* <DEDUP_REMOVED lines=13> */
.L_x_7100:
        /* <DEDUP_REMOVED lines=13> */
.L_x_7101:
        /* <DEDUP_REMOVED lines=13> */
.L_x_7102:
        /* <DEDUP_REMOVED lines=13> */
.L_x_7103:
        /* <DEDUP_REMOVED lines=13> */
.L_x_7104:
        /* <DEDUP_REMOVED lines=8> */
.L_x_7086:
[----:B------:R-:W-:Y:S05]  /*e740*/  BSYNC B1 ;  /* 0x0000000000017941 */ /* 0x000fea0003800000 */
.L_x_7085:
        /* <DEDUP_REMOVED lines=27> */
.L_x_7107:
[----:B------:R-:W1:Y:S01]  /*e900*/  S2R R2, SR_TID.X ;  /* 0x0000000000027919 */ /* 0x000e620000002100 */
[----:B------:R-:W-:Y:S01]  /*e910*/  BSSY B2, `(.L_x_7108) ;  /* 0x0000006000027945 */ /* 0x000fe20003800000 */
[----:B-1----:R-:W-:Y:S02]  /*e920*/  LOP3.LUT R3, R2, 0x7f, RZ, 0xc0, !PT ;  /* 0x0000007f02037812 */ /* 0x002fe400078ec0ff */
[----:B------:R-:W-:Y:S02]  /*e930*/  SHF.L.U32 R2, R0, 0x1f, RZ ;  /* 0x0000001f00027819 */ /* 0x000fe400000006ff */
[----:B------:R-:W-:Y:S02]  /*e940*/  ISETP.NE.AND P2, PT, R3, RZ, PT ;  /* 0x000000ff0300720c */ /* 0x000fe40003f45270 */
[----:B------:R-:W1:Y:S02]  /*e950*/  SYNCS.PHASECHK.TRANS64.TRYWAIT P0, [UR38+0x28c40], R2 ;  /* 0x028c4002ff0075a7 */ /* 0x000e640008000166 */
[----:B-1----:R-:W-:Y:S09]  /*e960*/  @!P0 BRA `(.L_x_7109) ;  /* 0x0000002000d08947 */ /* 0x002ff20003800000 */
.L_x_7176:
[----:B------:R-:W-:Y:S05]  /*e970*/  BSYNC B2 ;  /* 0x0000000000027941 */ /* 0x000fea0003800000 */
.L_x_7108:
[----:B------:R-:W-:Y:S04]  /*e980*/  BSSY B2, `(.L_x_7110) ;  /* 0x0000007000027945 */ /* 0x000fe80003800000 */
[----:B------:R-:W-:Y:S05]  /*e990*/  @P2 BRA `(.L_x_7111) ;  /* 0x0000000000142947 */ /* 0x000fea0003800000 */
[----:B------:R-:W-:Y:S01]  /*e9a0*/  ISETP.NE.AND P0, PT, R10, RZ, PT ;  /* 0x000000ff0a00720c */ /* 0x000fe20003f05270 */
[----:B-1----:R-:W-:-:S04]  /*e9b0*/  IMAD.MOV.U32 R3, RZ, RZ, 0x2000 ;  /* 0x00002000ff037424 */ /* 0x002fc800078e00ff */
[----:B------:R2:W-:Y:S08]  /*e9c0*/  SYNCS.ARRIVE.TRANS64 RZ, [UR38+0x28c30], R3 ;  /* 0x028c3003ffff79a7 */ /* 0x0005f00008000026 */
[----:B--2---:R-:W-:Y:S05]  /*e9d0*/  @!P0 BRA `(.L_x_7111) ;  /* 0x0000000000048947 */ /* 0x004fea0003800000 */
[----:B------:R-:W-:Y:S01]  /*e9e0*/  BPT.TRAP 0x1 ;  /* 0x000000040000795c */ /* 0x000fe20000300000 */
.L_x_7111:
[----:B------:R-:W-:Y:S05]  /*e9f0*/  BSYNC B2 ;  /* 0x0000000000027941 */ /* 0x000fea0003800000 */
.L_x_7110:
        /* <DEDUP_REMOVED lines=11> */
.L_x_7112:
        /* <DEDUP_REMOVED lines=11> */
.L_x_7177:
[----:B------:R-:W-:Y:S05]  /*eb60*/  BSYNC B2 ;  /* 0x0000000000027941 */ /* 0x000fea0003800000 */
.L_x_7113:
        /* <DEDUP_REMOVED lines=9> */
.L_x_7116:
[----:B------:R-:W-:Y:S05]  /*ec00*/  BSYNC B2 ;  /* 0x0000000000027941 */ /* 0x000fea0003800000 */
.L_x_7115:
        /* <DEDUP_REMOVED lines=9> */
.L_x_7117:
        /* <DEDUP_REMOVED lines=13> */
.L_x_7118:
        /* <DEDUP_REMOVED lines=13> */
.L_x_7119:
        /* <DEDUP_REMOVED lines=13> */
.L_x_7120:
        /* <DEDUP_REMOVED lines=13> */
.L_x_7121:
        /* <DEDUP_REMOVED lines=13> */
.L_x_7122:
        /* <DEDUP_REMOVED lines=13> */
.L_x_7123:
        /* <DEDUP_REMOVED lines=13> */
.L_x_7124:
        /* <DEDUP_REMOVED lines=8> */
.L_x_7106:
[----:B------:R-:W-:Y:S05]  /*f2d0*/  BSYNC B1 ;  /* 0x0000000000017941 */ /* 0x000fea0003800000 */
.L_x_7105:
[----:B------:R-:W-:Y:S01]  /*f2e0*/  VIADD R7, R7, 0xfffffffe ;  /* 0xfffffffe07077836 */ /* 0x000fe20000000000 */
[----:B------:R-:W-:Y:S06]  /*f2f0*/  @P1 BRA `(.L_x_7125) ;  /* 0xffffffe800301947 */ /* 0x000fec000383ffff */
[----:B------:R-:W-:Y:S05]  /*f300*/  BSYNC B0 ;  /* 0x0000000000007941 */ /* 0x000fea0003800000 */
.L_x_7084:
        /* <DEDUP_REMOVED lines=17> */
[----:B------:R-:W-:Y:S02]  /*f420*/  SHF.R.S32.HI R3, RZ, 0x1f, R5 ;  /* 0x0000001fff037819 */ /* 0x000fe40000011405 */
        /* <DEDUP_REMOVED lines=9> */
.L_x_7128:
[----:B------:R-:W2:Y:S01]  /*f4c0*/  S2R R2, SR_TID.X ;  /* 0x0000000000027919 */ /* 0x000ea20000002100 */
[----:B------:R-:W-:Y:S01]  /*f4d0*/  BSSY B1, `(.L_x_7129) ;  /* 0x0000006000017945 */ /* 0x000fe20003800000 */
[----:B--2---:R-:W-:Y:S02]  /*f4e0*/  LOP3.LUT R3, R2, 0x7f, RZ, 0xc0, !PT ;  /* 0x0000007f02037812 */ /* 0x004fe400078ec0ff */
[----:B------:R-:W-:Y:S02]  /*f4f0*/  SHF.L.U32 R2, R0, 0x1f, RZ ;  /* 0x0000001f00027819 */ /* 0x000fe400000006ff */
[----:B------:R-:W-:Y:S02]  /*f500*/  ISETP.NE.AND P1, PT, R3, RZ, PT ;  /* 0x000000ff0300720c */ /* 0x000fe40003f25270 */
[----:B------:R-:W2:Y:S02]  /*f510*/  SYNCS.PHASECHK.TRANS64.TRYWAIT P0, [UR38+0x28c48], R2 ;  /* 0x028c4802ff0075a7 */ /* 0x000ea40008000166 */
[----:B--2---:R-:W-:Y:S09]  /*f520*/  @!P0 BRA `(.L_x_7130) ;  /* 0x0000001800108947 */ /* 0x004ff20003800000 */
.L_x_7178:
[----:B------:R-:W-:Y:S05]  /*f530*/  BSYNC B1 ;  /* 0x0000000000017941 */ /* 0x000fea0003800000 */
.L_x_7129:
[----:B------:R-:W-:Y:S04]  /*f540*/  BSSY B1, `(.L_x_7131) ;  /* 0x0000007000017945 */ /* 0x000fe80003800000 */
[----:B------:R-:W-:Y:S05]  /*f550*/  @P1 BRA `(.L_x_7132) ;  /* 0x0000000000141947 */ /* 0x000fea0003800000 */
[----:B------:R-:W-:Y:S01]  /*f560*/  ISETP.NE.AND P0, PT, R10, RZ, PT ;  /* 0x000000ff0a00720c */ /* 0x000fe20003f05270 */
[----:B--2---:R-:W-:-:S04]  /*f570*/  IMAD.MOV.U32 R3, RZ, RZ, 0x2000 ;  /* 0x00002000ff037424 */ /* 0x004fc800078e00ff */
[----:B------:R3:W-:Y:S08]  /*f580*/  SYNCS.ARRIVE.TRANS64 RZ, [UR38+0x28c38], R3 ;  /* 0x028c3803ffff79a7 */ /* 0x0007f00008000026 */
[----:B---3--:R-:W-:Y:S05]  /*f590*/  @!P0 BRA `(.L_x_7132) ;  /* 0x0000000000048947 */ /* 0x008fea0003800000 */
[----:B------:R-:W-:Y:S01]  /*f5a0*/  BPT.TRAP 0x1 ;  /* 0x000000040000795c */ /* 0x000fe20000300000 */
.L_x_7132:
[----:B------:R-:W-:Y:S05]  /*f5b0*/  BSYNC B1 ;  /* 0x0000000000017941 */ /* 0x000fea0003800000 */
.L_x_7131:
[----:B------:R-:W-:Y:S01]  /*f5c0*/  MOV R4, RZ ;  /* 0x000000ff00047202 */ /* 0x000fe20000000f00 */
[----:B------:R-:W-:Y:S01]  /*f5d0*/  ULDC.64 UR4, c[0x0][0x198] ;  /* 0x0000660000047ab9 */ /* 0x000fe20000000a00 */
[----:B------:R-:W-:Y:S01]  /*f5e0*/  PLOP3.LUT P0, PT, PT, PT, PT, 0x80, 0x0 ;  /* 0x000000000000781c */ /* 0x000fe20003f0f070 */
[----:B------:R-:W-:Y:S01]  /*f5f0*/  UIADD3 UR4, UP0, UR4, 0x370, URZ ;  /* 0x0000037004047890 */ /* 0x000fe2000ff1e03f */
[----:B------:R-:W-:Y:S01]  /*f600*/  R2UR UR10, R4 ;  /* 0x00000000040a72ca */ /* 0x000fe200000e0000 */
[----:B------:R-:W-:Y:S01]  /*f610*/  IMAD.SHL.U32 R7, R7, 0x40, RZ ;  /* 0x0000004007077824 */ /* 0x000fe200078e00ff */
[----:B------:R-:W-:Y:S02]  /*f620*/  UIADD3 UR8, UR38, 0x24400, URZ ;  /* 0x0002440026087890 */ /* 0x000fe4000fffe03f */
[----:B------:R-:W-:Y:S02]  /*f630*/  UIADD3 UR9, UR38, 0x28c38, URZ ;  /* 0x00028c3826097890 */ /* 0x000fe4000fffe03f */
[----:B------:R-:W-:Y:S01]  /*f640*/  UIADD3.X UR5, URZ, UR5, URZ, UP0, !UPT ;  /* 0x000000053f057290 */ /* 0x000fe200087fe43f */
[----:B------:R-:W-:Y:S01]  /*f650*/  UMOV UR6, 0x0 ;  /* 0x0000000000067882 */ /* 0x000fe20000000000 */
[----:B------:R-:W-:-:S10]  /*f660*/  UMOV UR7, 0x14f00000 ;  /* 0x14f0000000077882 */ /* 0x000fd40000000000 */
.L_x_7133:
        /* <DEDUP_REMOVED lines=11> */
.L_x_7179:
[----:B------:R-:W-:Y:S05]  /*f720*/  BSYNC B1 ;  /* 0x0000000000017941 */ /* 0x000fea0003800000 */
.L_x_7134:
[----:B------:R-:W-:Y:S01]  /*f730*/  BSSY B1, `(.L_x_7136) ;  /* 0x0000009000017945 */ /* 0x000fe20003800000 */
[----:B--2---:R-:W-:Y:S02]  /*f740*/  IMAD.MOV.U32 R2, RZ, RZ, 0x0 ;  /* 0x00000000ff027424 */ /* 0x004fe400078e00ff */
[----:B------:R-:W-:Y:S01]  /*f750*/  IMAD.MOV.U32 R3, RZ, RZ, 0x14f00000 ;  /* 0x14f00000ff037424 */ /* 0x000fe200078e00ff */
[----:B------:R-:W-:Y:S06]  /*f760*/  @P1 BRA `(.L_x_7137) ;  /* 0x0000000000141947 */ /* 0x000fec0003800000 */
[----:B------:R-:W-:Y:S02]  /*f770*/  ISETP.NE.AND P0, PT, R10, RZ, PT ;  /* 0x000000ff0a00720c */ /* 0x000fe40003f05270 */
[----:B------:R-:W-:-:S04]  /*f780*/  MOV R5, 0x10000 ;  /* 0x0001000000057802 */ /* 0x000fc80000000f00 */
[----:B------:R2:W-:Y:S07]  /*f790*/  SYNCS.ARRIVE.TRANS64 RZ, [UR38+0x28c58], R5 ;  /* 0x028c5805ffff79a7 */ /* 0x0005ee0008000026 */
[----:B------:R-:W-:Y:S05]  /*f7a0*/  @!P0 BRA `(.L_x_7137) ;  /* 0x0000000000048947 */ /* 0x000fea0003800000 */
[----:B------:R-:W-:Y:S01]  /*f7b0*/  BPT.TRAP 0x1 ;  /* 0x000000040000795c */ /* 0x000fe20000300000 */
.L_x_7137:
[----:B------:R-:W-:Y:S05]  /*f7c0*/  BSYNC B1 ;  /* 0x0000000000017941 */ /* 0x000fea0003800000 */
.L_x_7136:
        /* <DEDUP_REMOVED lines=9> */
.L_x_7138:
        /* <DEDUP_REMOVED lines=8> */
[----:B------:R-:W-:Y:S01]  /*f8e0*/  R2UR UR6, R2 ;  /* 0x00000000020672ca */ /* 0x000fe200000e0000 */
[----:B------:R-:W-:Y:S01]  /*f8f0*/  UIADD3 UR8, UR38, 0x12400, URZ ;  /* 0x0001240026087890 */ /* 0x000fe2000fffe03f */
[----:B------:R-:W-:Y:S01]  /*f900*/  R2UR UR7, R3 ;  /* 0x00000000030772ca */ /* 0x000fe200000e0000 */
[----:B------:R-:W-:Y:S01]  /*f910*/  UMOV UR10, 0x40 ;  /* 0x00000040000a7882 */ /* 0x000fe20000000000 */
[----:B------:R-:W-:-:S13]  /*f920*/  PLOP3.LUT P0, PT, PT, PT, PT, 0x80, 0x0 ;  /* 0x000000000000781c */ /* 0x000fda0003f0f070 */
.L_x_7139:
        /* <DEDUP_REMOVED lines=13> */
.L_x_7140:
        /* <DEDUP_REMOVED lines=13> */
.L_x_7141:
        /* <DEDUP_REMOVED lines=13> */
.L_x_7142:
        /* <DEDUP_REMOVED lines=13> */
.L_x_7143:
        /* <DEDUP_REMOVED lines=13> */
.L_x_7144:
        /* <DEDUP_REMOVED lines=13> */
.L_x_7145:
        /* <DEDUP_REMOVED lines=8> */
.L_x_7127:
[----:B------:R-:W-:Y:S05]  /*fe90*/  BSYNC B0 ;  /* 0x0000000000007941 */ /* 0x000fea0003800000 */
.L_x_7126:
[----:B------:R-:W-:Y:S01]  /*fea0*/  LOP3.LUT R0, R0, 0x1, RZ, 0x3c, !PT ;  /* 0x0000000100007812 */ /* 0x000fe200078e3cff */
[----:B------:R-:W-:Y:S02]  /*feb0*/  IMAD.MOV.U32 R6, RZ, RZ, RZ ;  /* 0x000000ffff067224 */ /* 0x000fe400078e00ff */
[----:B------:R-:W-:-:S07]  /*fec0*/  IMAD.MOV.U32 R9, RZ, RZ, RZ ;  /* 0x000000ffff097224 */ /* 0x000fce00078e00ff */
.L_x_7057:
[----:B------:R-:W3:Y:S01]  /*fed0*/  S2R R3, SR_CgaCtaId ;  /* 0x0000000000037919 */ /* 0x000ee20000008800 */
[----:B------:R-:W-:Y:S02]  /*fee0*/  MOV R2, 0x400 ;  /* 0x0000040000027802 */ /* 0x000fe40000000f00 */
[----:B------:R-:W-:Y:S02]  /*fef0*/  SHF.L.U32 R9, R9, 0x1f, RZ ;  /* 0x0000001f09097819 */ /* 0x000fe400000006ff */
[----:B---3--:R-:W-:-:S04]  /*ff00*/  LEA R2, R3, R2, 0x18 ;  /* 0x0000000203027211 */ /* 0x008fc800078ec0ff */
[----:B------:R-:W3:Y:S02]  /*ff10*/  SYNCS.PHASECHK.TRANS64.TRYWAIT P0, [R2+URZ+0x28c20], R9 ;  /* 0x028c2009020075a7 */ /* 0x000ee4000800017f */
[----:B---3--:R-:W-:Y:S05]  /*ff20*/  @!P0 BRA `(.L_x_7146) ;  /* 0x0000000c00c08947 */ /* 0x008fea0003800000 */
.L_x_7180:
[----:B------:R-:W-:-:S03]  /*ff30*/  UMOV UR4, 0xffffffff ;  /* 0xffffffff00047882 */ /* 0x000fc60000000000 */
[----:B------:R-:W-:Y:S05]  /*ff40*/  BRA.DIV UR4, `(.L_x_7147) ;  /* 0x0000000e04cc7947 */ /* 0x000fea000b800000 */
[----:B------:R-:W4:Y:S02]  /*ff50*/  S2R R3, SR_TID.X ;  /* 0x0000000000037919 */ /* 0x000f240000002100 */
[----:B----4-:R-:W-:-:S04]  /*ff60*/  SHF.R.U32.HI R3, RZ, 0x5, R3 ;  /* 0x00000005ff037819 */ /* 0x010fc80000011603 */
[----:B------:R-:W-:-:S05]  /*ff70*/  LOP3.LUT R3, R3, 0x3, RZ, 0xc0, !PT ;  /* 0x0000000303037812 */ /* 0x000fca00078ec0ff */
[----:B------:R4:W0:Y:S02]  /*ff80*/  SHFL.IDX PT, R14, R3, RZ, 0x1f ;  /* 0x00001fff030e7589 */ /* 0x00082400000e0000 */
.L_x_7183:
[----:B0-----:R-:W-:-:S13]  /*ff90*/  ISETP.NE.AND P0, PT, R14, RZ, PT ;  /* 0x000000ff0e00720c */ /* 0x001fda0003f05270 */
[----:B------:R-:W-:Y:S05]  /*ffa0*/  @P0 BRA `(.L_x_7008) ;  /* 0x0000000000880947 */ /* 0x000fea0003800000 */
[----:B------:R-:W-:-:S03]  /*ffb0*/  UMOV UR4, 0xffffffff ;  /* 0xffffffff00047882 */ /* 0x000fc60000000000 */
[----:B------:R-:W-:Y:S05]  /*ffc0*/  BRA.DIV UR4, `(.L_x_7148) ;  /* 0x0000000e04e07947 */ /* 0x000fea000b800000 */
[----:B------:R-:W-:-:S13]  /*ffd0*/  ELECT P6, URZ, PT ;  /* 0x00000000003f782f */ /* 0x000fda00038c0000 */
.L_x_7186:
[----:B------:R-:W-:Y:S05]  /*ffe0*/  @!P6 BRA `(.L_x_7008) ;  /* 0x000000000078e947 */ /* 0x000fea0003800000 */
[----:B------:R-:W-:-:S06]  /*fff0*/  ULOP3.LUT UR4, UR42, 0x2, URZ, 0xfc, !UPT ;  /* 0x000000022a047892 */ /* 0x000fcc000f8efc3f */
[----:B----4-:R-:W-:-:S05]  /*10000*/  IMAD.U32 R3, RZ, RZ, UR4 ;  /* 0x00000004ff037e24 */ /* 0x010fca000f8e00ff */
[----:B------:R-:W-:-:S13]  /*10010*/  ISETP.NE.AND P2, PT, R3, 0x3, PT ;  /* 0x000000030300780c */ /* 0x000fda0003f45270 */
[----:B------:R-:W-:Y:S05]  /*10020*/  @!P2 BRA `(.L_x_7149) ;  /* 0x000000000004a947 */ /* 0x000fea0003800000 */
[----:B------:R-:W-:Y:S01]  /*10030*/  BPT.TRAP 0x1 ;  /* 0x000000040000795c */ /* 0x000fe20000300000 */
.L_x_7149:
[----:B------:R-:W-:Y:S01]  /*10040*/  IADD3 R8, R2, 0x28c40, RZ ;  /* 0x00028c4002087810 */ /* 0x000fe20007ffe0ff */
[----:B------:R-:W-:Y:S01]  /*10050*/  VIADD R3, R6, 0x1 ;  /* 0x0000000106037836 */ /* 0x000fe20000000000 */
[----:B------:R-:W-:-:S03]  /*10060*/  SHF.L.U32 R4, R0, 0x1f, RZ ;  /* 0x0000001f00047819 */ /* 0x000fc600000006ff */
[----:B------:R-:W-:Y:S01]  /*10070*/  IMAD R7, R6, 0x8, R8 ;  /* 0x0000000806077824 */ /* 0x000fe200078e0208 */
[----:B------:R-:W-:-:S03]  /*10080*/  ISETP.NE.AND P1, PT, R3, 0x2, PT ;  /* 0x000000020300780c */ /* 0x000fc60003f25270 */
[----:B------:R-:W0:Y:S01]  /*10090*/  SYNCS.PHASECHK.TRANS64.TRYWAIT P0, [R7+URZ], R4 ;  /* 0x00000004070075a7 */ /* 0x000e22000800017f */
[----:B--2---:R-:W-:Y:S02]  /*100a0*/  SEL R5, RZ, 0x1, P1 ;  /* 0x00000001ff057807 */ /* 0x004fe40000800000 */
[----:B------:R-:W-:Y:S02]  /*100b0*/  SEL R3, R3, RZ, P1 ;  /* 0x000000ff03037207 */ /* 0x000fe40000800000 */
[----:B------:R-:W-:-:S03]  /*100c0*/  LOP3.LUT R0, R0, R5, RZ, 0x3c, !PT ;  /* 0x0000000500007212 */ /* 0x000fc600078e3cff */
[----:B------:R-:W-:Y:S01]  /*100d0*/  IMAD R5, R3, 0x8, R8 ;  /* 0x0000000803057824 */ /* 0x000fe200078e0208 */
[----:B------:R-:W-:Y:S01]  /*100e0*/  SHF.L.U32 R0, R0, 0x1f, RZ ;  /* 0x0000001f00007819 */ /* 0x000fe200000006ff */
[----:B0-----:R-:W-:Y:S06]  /*100f0*/  @!P0 BRA `(.L_x_7150) ;  /* 0x0000000c00b48947 */ /* 0x001fec0003800000 */
.L_x_7187:
[----:B------:R-:W2:Y:S02]  /*10100*/  SYNCS.PHASECHK.TRANS64.TRYWAIT P0, [R5+URZ], R0 ;  /* 0x00000000050075a7 */ /* 0x000ea4000800017f */
[----:B--2---:R-:W-:Y:S05]  /*10110*/  @!P0 BRA `(.L_x_7151) ;  /* 0x0000000c00c08947 */ /* 0x004fea0003800000 */
.L_x_7188:
[----:B------:R-:W-:Y:S05]  /*10120*/  @!P2 BRA `(.L_x_7152) ;  /* 0x000000000004a947 */ /* 0x000fea0003800000 */
[----:B------:R-:W-:Y:S01]  /*10130*/  BPT.TRAP 0x1 ;  /* 0x000000040000795c */ /* 0x000fe20000300000 */
.L_x_7152:
[----:B---3--:R-:W-:-:S05]  /*10140*/  IADD3 R2, R2, 0x28c60, RZ ;  /* 0x00028c6002027810 */ /* 0x008fca0007ffe0ff */
[----:B--2---:R-:W-:-:S04]  /*10150*/  IMAD R5, R6, 0x8, R2 ;  /* 0x0000000806057824 */ /* 0x004fc800078e0202 */
[----:B------:R-:W2:Y:S02]  /*10160*/  SYNCS.PHASECHK.TRANS64.TRYWAIT P0, [R5+URZ], R4 ;  /* 0x00000004050075a7 */ /* 0x000ea4000800017f */
[----:B--2---:R-:W-:Y:S05]  /*10170*/  @!P0 BRA `(.L_x_7153) ;  /* 0x0000000c00bc8947 */ /* 0x004fea0003800000 */
.L_x_7189:
[----:B------:R-:W-:-:S07]  /*10180*/  IMAD R3, R3, 0x8, R2 ;  /* 0x0000000803037824 */ /* 0x000fce00078e0202 */
.L_x_7154:
[----:B---3--:R3:W4:Y:S02]  /*10190*/  SYNCS.PHASECHK.TRANS64.TRYWAIT P0, [R3+URZ], R0 ;  /* 0x00000000030075a7 */ /* 0x008724000800017f */
[----:B----4-:R-:W-:Y:S05]  /*101a0*/  @!P0 NANOSLEEP.SYNCS 0x989680 ;  /* 0x009896800000895d */ /* 0x010fea0003900000 */
[----:B------:R-:W4:Y:S02]  /*101b0*/  @!P0 SYNCS.PHASECHK.TRANS64 P0, [R3+URZ], R0 ;  /* 0x00000000030085a7 */ /* 0x000f24000800007f */
[----:B----4-:R-:W-:Y:S05]  /*101c0*/  @!P0 BRA `(.L_x_7154) ;  /* 0xfffffffc00f08947 */ /* 0x010fea000383ffff */
.L_x_7008:
[----:B------:R-:W-:Y:S05]  /*101d0*/  BSYNC B6 ;  /* 0x0000000000067941 */ /* 0x000fea0003800000 */
.L_x_7005:
[----:B------:R-:W-:Y:S05]  /*101e0*/  EXIT ;  /* 0x000000000000794d */ /* 0x000fea0003800000 */
.L_x_7013:
[----:B0-----:R-:W-:-:S04]  /*101f0*/  IMAD.U32 R5, RZ, RZ, UR5 ;  /* 0x00000005ff057e24 */ /* 0x001fc8000f8e00ff */
[----:B------:R0:W1:Y:S03]  /*10200*/  SYNCS.PHASECHK.TRANS64.TRYWAIT P1, [R5+URZ+0x28c50], R2 ;  /* 0x028c5002050075a7 */ /* 0x000066000802017f */
[----:B-1----:R-:W-:Y:S05]  /*10210*/  @!P1 NANOSLEEP.SYNCS 0x989680 ;  /* 0x009896800000995d */ /* 0x002fea0003900000 */
[----:B------:R-:W1:Y:S02]  /*10220*/  @!P1 SYNCS.PHASECHK.TRANS64 P1, [R5+URZ+0x28c50], R2 ;  /* 0x028c5002050095a7 */ /* 0x000e64000802007f */
[----:B-1----:R-:W-:Y:S05]  /*10230*/  @!P1 BRA `(.L_x_7013) ;  /* 0xfffffffc00ec9947 */ /* 0x002fea000383ffff */
[----:B------:R-:W-:Y:S05]  /*10240*/  BRA `(.L_x_7155) ;  /* 0xffffff1000d47947 */ /* 0x000fea000383ffff */
.L_x_7018:
[----:B-1----:R-:W-:-:S04]  /*10250*/  MOV R5, UR7 ;  /* 0x0000000700057c02 */ /* 0x002fc80008000f00 */
[----:B------:R1:W2:Y:S03]  /*10260*/  SYNCS.PHASECHK.TRANS64.TRYWAIT P1, [R5+URZ+0x28c50], R2 ;  /* 0x028c5002050075a7 */ /* 0x0002a6000802017f */
[----:B--2---:R-:W-:Y:S05]  /*10270*/  @!P1 NANOSLEEP.SYNCS 0x989680 ;  /* 0x009896800000995d */ /* 0x004fea0003900000 */
[----:B------:R-:W2:Y:S02]  /*10280*/  @!P1 SYNCS.PHASECHK.TRANS64 P1, [R5+URZ+0x28c50], R2 ;  /* 0x028c5002050095a7 */ /* 0x000ea4000802007f */
[----:B--2---:R-:W-:Y:S05]  /*10290*/  @!P1 BRA `(.L_x_7018) ;  /* 0xfffffffc00ec9947 */ /* 0x004fea000383ffff */
[----:B------:R-:W-:Y:S05]  /*102a0*/  BRA `(.L_x_7017) ;  /* 0xffffff1c00dc7947 */ /* 0x000fea000383ffff */
.L_x_7022:
[----:B0-----:R-:W-:-:S04]  /*102b0*/  IMAD.U32 R6, RZ, RZ, UR39 ;  /* 0x00000027ff067e24 */ /* 0x001fc8000f8e00ff */
[----:B------:R0:W1:Y:S03]  /*102c0*/  SYNCS.PHASECHK.TRANS64.TRYWAIT P0, [R6+URZ+0x28c00], R13 ;  /* 0x028c000d060075a7 */ /* 0x000066000800017f */
[----:B-1----:R-:W-:Y:S05]  /*102d0*/  @!P0 NANOSLEEP.SYNCS 0x989680 ;  /* 0x009896800000895d */ /* 0x002fea0003900000 */
[----:B------:R-:W1:Y:S02]  /*102e0*/  @!P0 SYNCS.PHASECHK.TRANS64 P0, [R6+URZ+0x28c00], R13 ;  /* 0x028c000d060085a7 */ /* 0x000e64000800007f */
[----:B-1----:R-:W-:Y:S05]  /*102f0*/  @!P0 BRA `(.L_x_7022) ;  /* 0xfffffffc00ec8947 */ /* 0x002fea000383ffff */
[----:B------:R-:W-:Y:S05]  /*10300*/  BRA `(.L_x_7156) ;  /* 0xffffff3400307947 */ /* 0x000fea000383ffff */
.L_x_7026:
[----:B-1----:R-:W-:-:S04]  /*10310*/  IMAD.U32 R0, RZ, RZ, UR39 ;  /* 0x00000027ff007e24 */ /* 0x002fc8000f8e00ff */
[----:B------:R1:W2:Y:S03]  /*10320*/  SYNCS.PHASECHK.TRANS64.TRYWAIT P2, [R0+URZ+0x28c30], R13 ;  /* 0x028c300d000075a7 */ /* 0x0002a6000804017f */
[----:B--2---:R-:W-:Y:S05]  /*10330*/  @!P2 NANOSLEEP.SYNCS 0x989680 ;  /* 0x009896800000a95d */ /* 0x004fea0003900000 */
[----:B------:R-:W2:Y:S02]  /*10340*/  @!P2 SYNCS.PHASECHK.TRANS64 P2, [R0+URZ+0x28c30], R13 ;  /* 0x028c300d0000a5a7 */ /* 0x000ea4000804007f */
[----:B--2---:R-:W-:Y:S05]  /*10350*/  @!P2 BRA `(.L_x_7026) ;  /* 0xfffffffc00eca947 */ /* 0x004fea000383ffff */
[----:B------:R-:W-:Y:S05]  /*10360*/  BRA `(.L_x_7025) ;  /* 0xffffff34007c7947 */ /* 0x000fea000383ffff */
.L_x_7030:
[----:B---3--:R3:W4:Y:S02]  /*10370*/  SYNCS.PHASECHK.TRANS64.TRYWAIT P3, [R14+URZ+0x28c50], R13 ;  /* 0x028c500d0e0075a7 */ /* 0x008724000806017f */
[----:B----4-:R-:W-:Y:S05]  /*10380*/  @!P3 NANOSLEEP.SYNCS 0x989680 ;  /* 0x009896800000b95d */ /* 0x010fea0003900000 */
[----:B------:R-:W4:Y:S02]  /*10390*/  @!P3 SYNCS.PHASECHK.TRANS64 P3, [R14+URZ+0x28c50], R13 ;  /* 0x028c500d0e00b5a7 */ /* 0x000f24000806007f */
[----:B----4-:R-:W-:Y:S05]  /*103a0*/  @!P3 BRA `(.L_x_7030) ;  /* 0xfffffffc00f0b947 */ /* 0x010fea000383ffff */
[----:B------:R-:W-:Y:S05]  /*103b0*/  BRA `(.L_x_7029) ;  /* 0xffffff4800a07947 */ /* 0x000fea000383ffff */
.L_x_7035:
[----:B-1----:R-:W-:-:S04]  /*103c0*/  IMAD.U32 R0, RZ, RZ, UR27 ;  /* 0x0000001bff007e24 */ /* 0x002fc8000f8e00ff */
[----:B------:R1:W3:Y:S03]  /*103d0*/  SYNCS.PHASECHK.TRANS64.TRYWAIT P3, [R0+URZ+0x28c30], R13 ;  /* 0x028c300d000075a7 */ /* 0x0002e6000806017f */
[----:B---3--:R-:W-:Y:S05]  /*103e0*/  @!P3 NANOSLEEP.SYNCS 0x989680 ;  /* 0x009896800000b95d */ /* 0x008fea0003900000 */
[----:B------:R-:W3:Y:S02]  /*103f0*/  @!P3 SYNCS.PHASECHK.TRANS64 P3, [R0+URZ+0x28c30], R13 ;  /* 0x028c300d0000b5a7 */ /* 0x000ee4000806007f */
[----:B---3--:R-:W-:Y:S05]  /*10400*/  @!P3 BRA `(.L_x_7035) ;  /* 0xfffffffc00ecb947 */ /* 0x008fea000383ffff */
[----:B------:R-:W-:Y:S05]  /*10410*/  BRA `(.L_x_7034) ;  /* 0xffffff4c00c47947 */ /* 0x000fea000383ffff */
.L_x_7039:
[----:B---3--:R3:W4:Y:S02]  /*10420*/  SYNCS.PHASECHK.TRANS64.TRYWAIT P3, [R168+URZ+0x28c50], R13 ;  /* 0x028c500da80075a7 */ /* 0x008724000806017f */
[----:B----4-:R-:W-:Y:S05]  /*10430*/  @!P3 NANOSLEEP.SYNCS 0x989680 ;  /* 0x009896800000b95d */ /* 0x010fea0003900000 */
[----:B------:R-:W4:Y:S02]  /*10440*/  @!P3 SYNCS.PHASECHK.TRANS64 P3, [R168+URZ+0x28c50], R13 ;  /* 0x028c500da800b5a7 */ /* 0x000f24000806007f */
[----:B----4-:R-:W-:Y:S05]  /*10450*/  @!P3 BRA `(.L_x_7039) ;  /* 0xfffffffc00f0b947 */ /* 0x010fea000383ffff */
[----:B------:R-:W-:Y:S05]  /*10460*/  BRA `(.L_x_7038) ;  /* 0xffffff6800307947 */ /* 0x000fea000383ffff */
.L_x_7045:
[----:B-1----:R-:W-:-:S04]  /*10470*/  MOV R0, UR25 ;  /* 0x0000001900007c02 */ /* 0x002fc80008000f00 */
[----:B------:R1:W0:Y:S03]  /*10480*/  SYNCS.PHASECHK.TRANS64.TRYWAIT P2, [R0+URZ+0x28c30], R11 ;  /* 0x028c300b000075a7 */ /* 0x000226000804017f */
[----:B0-----:R-:W-:Y:S05]  /*10490*/  @!P2 NANOSLEEP.SYNCS 0x989680 ;  /* 0x009896800000a95d */ /* 0x001fea0003900000 */
[----:B------:R-:W0:Y:S02]  /*104a0*/  @!P2 SYNCS.PHASECHK.TRANS64 P2, [R0+URZ+0x28c30], R11 ;  /* 0x028c300b0000a5a7 */ /* 0x000e24000804007f */
[----:B0-----:R-:W-:Y:S05]  /*104b0*/  @!P2 BRA `(.L_x_7045) ;  /* 0xfffffffc00eca947 */ /* 0x001fea000383ffff */
[----:B------:R-:W-:Y:S05]  /*104c0*/  BRA `(.L_x_7044) ;  /* 0xffffff6c00207947 */ /* 0x000fea000383ffff */
.L_x_7049:
[----:B--2---:R2:W4:Y:S02]  /*104d0*/  SYNCS.PHASECHK.TRANS64.TRYWAIT P2, [R180+URZ+0x28c50], R11 ;  /* 0x028c500bb40075a7 */ /* 0x004524000804017f */
[----:B----4-:R-:W-:Y:S05]  /*104e0*/  @!P2 NANOSLEEP.SYNCS 0x989680 ;  /* 0x009896800000a95d */ /* 0x010fea0003900000 */
[----:B------:R-:W4:Y:S02]  /*104f0*/  @!P2 SYNCS.PHASECHK.TRANS64 P2, [R180+URZ+0x28c50], R11 ;  /* 0x028c500bb400a5a7 */ /* 0x000f24000804007f */
[----:B----4-:R-:W-:Y:S05]  /*10500*/  @!P2 BRA `(.L_x_7049) ;  /* 0xfffffffc00f0a947 */ /* 0x010fea000383ffff */
[----:B------:R-:W-:Y:S05]  /*10510*/  BRA `(.L_x_7048) ;  /* 0xffffff8000387947 */ /* 0x000fea000383ffff */
.L_x_7062:
[----:B------:R-:W-:Y:S01]  /*10520*/  IMAD.MOV.U32 R13, RZ, RZ, R19 ;  /* 0x000000ffff0d7224 */ /* 0x000fe200078e0013 */
[----:B------:R-:W-:Y:S01]  /*10530*/  MOV R15, 0xffffffff ;  /* 0xffffffff000f7802 */ /* 0x000fe20000000f00 */
[----:B------:R-:W-:Y:S02]  /*10540*/  IMAD.MOV.U32 R12, RZ, RZ, RZ ;  /* 0x000000ffff0c7224 */ /* 0x000fe400078e00ff */
[----:B------:R-:W-:-:S07]  /*10550*/  IMAD.MOV.U32 R11, RZ, RZ, 0x1f ;  /* 0x0000001fff0b7424 */ /* 0x000fce00078e00ff */
[----:B------:R-:W-:Y:S05]  /*10560*/  WARPSYNC.COLLECTIVE R15, `(.L_x_7157) ;  /* 0x000000000f087348 */ /* 0x000fea0003c00000 */
[----:B------:R0:W1:Y:S02]  /*10570*/  SHFL.IDX P6, R14, R13, R12, R11 ;  /* 0x0000000c0d0e7389 */ /* 0x00006400000c000b */
[----:B01----:R-:W-:Y:S01]  /*10580*/  ENDCOLLECTIVE ;  /* 0x000000000000791b */ /* 0x003fe20003800000 */
.L_x_7157:
[----:B------:R-:W-:Y:S05]  /*10590*/  BRA `(.L_x_7158) ;  /* 0xffffffc000207947 */ /* 0x000fea000383ffff */
.L_x_7064:
[----:B------:R-:W-:Y:S01]  /*105a0*/  BSSY B0, `(.L_x_7159) ;  /* 0x0000006000007945 */ /* 0x000fe20003800000 */
[----:B------:R-:W-:-:S07]  /*105b0*/  IMAD.MOV.U32 R15, RZ, RZ, -0x1 ;  /* 0xffffffffff0f7424 */ /* 0x000fce00078e00ff */
[----:B------:R-:W-:Y:S05]  /*105c0*/  WARPSYNC.COLLECTIVE R15, `(.L_x_7160) ;  /* 0x000000000f0c7348 */ /* 0x000fea0003c00000 */
[----:B------:R-:W-:Y:S02]  /*105d0*/  ELECT P6, UR62, PT ;  /* 0x00000000003e782f */ /* 0x000fe400038c0000 */
[----:B------:R-:W-:Y:S01]  /*105e0*/  MOV R14, UR62 ;  /* 0x0000003e000e7c02 */ /* 0x000fe20008000f00 */
[----:B------:R-:W-:Y:S10]  /*105f0*/  ENDCOLLECTIVE ;  /* 0x000000000000791b */ /* 0x000ff40003800000 */
.L_x_7160:
[----:B------:R-:W-:Y:S05]  /*10600*/  BSYNC B0 ;  /* 0x0000000000007941 */ /* 0x000fea0003800000 */
.L_x_7159:
[----:B------:R-:W-:Y:S05]  /*10610*/  BRA `(.L_x_7161) ;  /* 0xffffffc000207947 */ /* 0x000fea000383ffff */
.L_x_7066:
[----:B0-----:R-:W-:-:S04]  /*10620*/  IMAD.U32 R3, RZ, RZ, UR38 ;  /* 0x00000026ff037e24 */ /* 0x001fc8000f8e00ff */
[----:B------:R0:W1:Y:S03]  /*10630*/  SYNCS.PHASECHK.TRANS64.TRYWAIT P0, [R3+URZ+0x28c40], R0 ;  /* 0x028c4000030075a7 */ /* 0x000066000800017f */
[----:B-1----:R-:W-:Y:S05]  /*10640*/  @!P0 NANOSLEEP.SYNCS 0x989680 ;  /* 0x009896800000895d */ /* 0x002fea0003900000 */
[----:B------:R-:W1:Y:S02]  /*10650*/  @!P0 SYNCS.PHASECHK.TRANS64 P0, [R3+URZ+0x28c40], R0 ;  /* 0x028c4000030085a7 */ /* 0x000e64000800007f */
[----:B-1----:R-:W-:Y:S05]  /*10660*/  @!P0 BRA `(.L_x_7066) ;  /* 0xfffffffc00ec8947 */ /* 0x002fea000383ffff */
[----:B------:R-:W-:Y:S05]  /*10670*/  BRA `(.L_x_7162) ;  /* 0xffffffc000807947 */ /* 0x000fea000383ffff */
.L_x_7069:
[----:B------:R-:W-:Y:S01]  /*10680*/  MOV R13, R6 ;  /* 0x00000006000d7202 */ /* 0x000fe20000000f00 */
[----:B------:R-:W-:Y:S02]  /*10690*/  IMAD.MOV.U32 R12, RZ, RZ, RZ ;  /* 0x000000ffff0c7224 */ /* 0x000fe400078e00ff */
[----:B------:R-:W-:Y:S02]  /*106a0*/  IMAD.MOV.U32 R11, RZ, RZ, 0x181f ;  /* 0x0000181fff0b7424 */ /* 0x000fe400078e00ff */
[----:B------:R-:W-:Y:S02]  /*106b0*/  IMAD.MOV.U32 R15, RZ, RZ, -0x1 ;  /* 0xffffffffff0f7424 */ /* 0x000fe400078e00ff */
[----:B------:R-:W-:-:S07]  /*106c0*/  IMAD R7, R10, 0x40, R7 ;  /* 0x000000400a077824 */ /* 0x000fce00078e0207 */
[----:B------:R-:W-:Y:S05]  /*106d0*/  WARPSYNC.COLLECTIVE R15, `(.L_x_7163) ;  /* 0x000000000f087348 */ /* 0x000fea0003c00000 */
[----:B------:R0:W1:Y:S02]  /*106e0*/  SHFL.IDX P6, R14, R13, R12, R11 ;  /* 0x0000000c0d0e7389 */ /* 0x00006400000c000b */
[----:B01----:R-:W-:Y:S01]  /*106f0*/  ENDCOLLECTIVE ;  /* 0x000000000000791b */ /* 0x003fe20003800000 */
.L_x_7163:
[----:B------:R-:W-:Y:S01]  /*10700*/  IADD3 R21, R7, 0x10, RZ ;  /* 0x0000001007157810 */ /* 0x000fe20007ffe0ff */
[----:B------:R-:W-:Y:S01]  /*10710*/  IMAD.MOV.U32 R13, RZ, RZ, R0 ;  /* 0x000000ffff0d7224 */ /* 0x000fe200078e0000 */
[----:B------:R-:W-:-:S07]  /*10720*/  MOV R2, R14 ;  /* 0x0000000e00027202 */ /* 0x000fce0000000f00 */
[----:B------:R-:W-:Y:S05]  /*10730*/  WARPSYNC.COLLECTIVE R15, `(.L_x_7164) ;  /* 0x000000000f087348 */ /* 0x000fea0003c00000 */
[----:B------:R0:W1:Y:S02]  /*10740*/  SHFL.IDX P6, R14, R13, R12, R11 ;  /* 0x0000000c0d0e7389 */ /* 0x00006400000c000b */
[----:B01----:R-:W-:Y:S01]  /*10750*/  ENDCOLLECTIVE ;  /* 0x000000000000791b */ /* 0x003fe20003800000 */
.L_x_7164:
[----:B------:R-:W-:Y:S02]  /*10760*/  ULDC UR4, c[0x0][0x288] ;  /* 0x0000a20000047ab9 */ /* 0x000fe40000000800 */
[----:B------:R-:W-:-:S05]  /*10770*/  IMAD R4, R4, UR4, RZ ;  /* 0x0000000404047c24 */ /* 0x000fca000f8e02ff */
[----:B------:R-:W-:Y:S01]  /*10780*/  ISETP.GE.AND P1, PT, R7, R4, PT ;  /* 0x000000040700720c */ /* 0x000fe20003f26270 */
[----:B------:R-:W-:Y:S02]  /*10790*/  IMAD.MOV.U32 R13, RZ, RZ, R6 ;  /* 0x000000ffff0d7224 */ /* 0x000fe400078e0006 */
[----:B------:R-:W-:-:S10]  /*107a0*/  IMAD.MOV.U32 R12, RZ, RZ, 0x1 ;  /* 0x00000001ff0c7424 */ /* 0x000fd400078e00ff */
[----:B------:R-:W-:Y:S02]  /*107b0*/  @!P1 LEA R9, R5, UR38, 0x1 ;  /* 0x0000002605099c11 */ /* 0x000fe4000f8e08ff */
[----:B------:R-:W-:-:S05]  /*107c0*/  @!P1 LEA R14, P2, R8, R14, 0x1 ;  /* 0x0000000e080e9211 */ /* 0x000fca00078408ff */
[----:B------:R-:W-:Y:S02]  /*107d0*/  @!P1 IMAD.X R3, RZ, RZ, R2, P2 ;  /* 0x000000ffff039224 */ /* 0x000fe400010e0602 */
[----:B------:R-:W-:-:S07]  /*107e0*/  @!P1 IMAD.MOV.U32 R2, RZ, RZ, R14 ;  /* 0x000000ffff029224 */ /* 0x000fce00078e000e */
[----:B------:R-:W-:Y:S05]  /*107f0*/  WARPSYNC.COLLECTIVE R15, `(.L_x_7165) ;  /* 0x000000000f087348 */ /* 0x000fea0003c00000 */
[----:B------:R0:W1:Y:S02]  /*10800*/  SHFL.IDX P6, R14, R13, R12, R11 ;  /* 0x0000000c0d0e7389 */ /* 0x00006400000c000b */
[----:B01----:R-:W-:Y:S01]  /*10810*/  ENDCOLLECTIVE ;  /* 0x000000000000791b */ /* 0x003fe20003800000 */
.L_x_7165:
[----:B------:R-:W-:Y:S01]  /*10820*/  @!PT LDS RZ, [RZ] ;  /* 0x00000000fffff984 */ /* 0x000fe20000000800 */
[----:B------:R-:W-:Y:S01]  /*10830*/  @!PT LDS RZ, [RZ] ;  /* 0x00000000fffff984 */ /* 0x000fe20000000800 */
[----:B------:R-:W-:Y:S01]  /*10840*/  @!PT LDS RZ, [RZ] ;  /* 0x00000000fffff984 */ /* 0x000fe20000000800 */
[----:B------:R0:W-:Y:S01]  /*10850*/  @!P1 LDGSTS.E.BYPASS.LTC128B.128 [R9+0x20400], desc[UR44][R2.64], !P0 ;  /* 0x2040000002099fae */ /* 0x0001e2000c101d6c */
[----:B------:R-:W-:Y:S02]  /*10860*/  ISETP.GE.AND P1, PT, R21, R4, PT ;  /* 0x000000041500720c */ /* 0x000fe40003f26270 */
[----:B------:R-:W-:Y:S01]  /*10870*/  MOV R13, R0 ;  /* 0x00000000000d7202 */ /* 0x000fe20000000f00 */
[----:B0-----:R-:W-:-:S10]  /*10880*/  VIADD R9, R7, 0x20 ;  /* 0x0000002007097836 */ /* 0x001fd40000000000 */
[----:B------:R-:W-:Y:S01]  /*10890*/  @!P1 LEA R21, R5, UR38, 0x1 ;  /* 0x0000002605159c11 */ /* 0x000fe2000f8e08ff */
[----:B------:R-:W-:-:S07]  /*108a0*/  IMAD.MOV.U32 R2, RZ, RZ, R14 ;  /* 0x000000ffff027224 */ /* 0x000fce00078e000e */
[----:B------:R-:W-:Y:S05]  /*108b0*/  WARPSYNC.COLLECTIVE R15, `(.L_x_7166) ;  /* 0x000000000f087348 */ /* 0x000fea0003c00000 */
[----:B------:R0:W1:Y:S02]  /*108c0*/  SHFL.IDX P6, R14, R13, R12, R11 ;  /* 0x0000000c0d0e7389 */ /* 0x00006400000c000b */
[----:B01----:R-:W-:Y:S01]  /*108d0*/  ENDCOLLECTIVE ;  /* 0x000000000000791b */ /* 0x003fe20003800000 */
.L_x_7166:
        /* <DEDUP_REMOVED lines=8> */
.L_x_7167:
        /* <DEDUP_REMOVED lines=11> */
.L_x_7168:
[----:B------:R-:W-:Y:S02]  /*10a10*/  IMAD.MOV.U32 R13, RZ, RZ, R6 ;  /* 0x000000ffff0d7224 */ /* 0x000fe400078e0006 */
[----:B------:R-:W-:Y:S01]  /*10a20*/  IMAD.MOV.U32 R12, RZ, RZ, 0x3 ;  /* 0x00000003ff0c7424 */ /* 0x000fe200078e00ff */
[----:B------:R-:W-:-:S04]  /*10a30*/  @!P1 LEA R14, P2, R8, R14, 0x1 ;  /* 0x0000000e080e9211 */ /* 0x000fc800078408ff */
[----:B------:R-:W-:Y:S01]  /*10a40*/  @!P1 IADD3.X R3, RZ, R2, RZ, P2, !PT ;  /* 0x00000002ff039210 */ /* 0x000fe200017fe4ff */
[----:B------:R-:W-:-:S08]  /*10a50*/  @!P1 IMAD.MOV.U32 R2, RZ, RZ, R14 ;  /* 0x000000ffff029224 */ /* 0x000fd000078e000e */
[----:B------:R-:W-:Y:S05]  /*10a60*/  WARPSYNC.COLLECTIVE R15, `(.L_x_7169) ;  /* 0x000000000f087348 */ /* 0x000fea0003c00000 */
[----:B------:R0:W1:Y:S02]  /*10a70*/  SHFL.IDX P6, R14, R13, R12, R11 ;  /* 0x0000000c0d0e7389 */ /* 0x00006400000c000b */
[----:B01----:R-:W-:Y:S01]  /*10a80*/  ENDCOLLECTIVE ;  /* 0x000000000000791b */ /* 0x003fe20003800000 */
.L_x_7169:
        /* <DEDUP_REMOVED lines=9> */
.L_x_7170:
[----:B------:R-:W-:Y:S05]  /*10b20*/  BRA `(.L_x_7171) ;  /* 0xffffffc400607947 */ /* 0x000fea000383ffff */
.L_x_7070:
[----:B0-----:R-:W-:-:S04]  /*10b30*/  IMAD.U32 R3, RZ, RZ, UR38 ;  /* 0x00000026ff037e24 */ /* 0x001fc8000f8e00ff */
[----:B------:R0:W1:Y:S03]  /*10b40*/  SYNCS.PHASECHK.TRANS64.TRYWAIT P0, [R3+URZ+0x28c20], R4 ;  /* 0x028c2004030075a7 */ /* 0x000066000800017f */
[----:B-1----:R-:W-:Y:S05]  /*10b50*/  @!P0 NANOSLEEP.SYNCS 0x989680 ;  /* 0x009896800000895d */ /* 0x002fea0003900000 */
[----:B------:R-:W1:Y:S02]  /*10b60*/  @!P0 SYNCS.PHASECHK.TRANS64 P0, [R3+URZ+0x28c20], R4 ;  /* 0x028c2004030085a7 */ /* 0x000e64000800007f */
[----:B-1----:R-:W-:Y:S05]  /*10b70*/  @!P0 BRA `(.L_x_7070) ;  /* 0xfffffffc00ec8947 */ /* 0x002fea000383ffff */
[----:B------:R-:W-:Y:S05]  /*10b80*/  BRA `(.L_x_7172) ;  /* 0xffffffc400907947 */ /* 0x000fea000383ffff */
.L_x_7073:
[----:B0-----:R-:W-:-:S04]  /*10b90*/  IMAD.U32 R3, RZ, RZ, UR38 ;  /* 0x00000026ff037e24 */ /* 0x001fc8000f8e00ff */
[----:B------:R0:W1:Y:S03]  /*10ba0*/  SYNCS.PHASECHK.TRANS64.TRYWAIT P0, [R3+URZ+0x28c60], R4 ;  /* 0x028c6004030075a7 */ /* 0x000066000800017f */
[----:B-1----:R-:W-:Y:S05]  /*10bb0*/  @!P0 NANOSLEEP.SYNCS 0x989680 ;  /* 0x009896800000895d */ /* 0x002fea0003900000 */
[----:B------:R-:W1:Y:S02]  /*10bc0*/  @!P0 SYNCS.PHASECHK.TRANS64 P0, [R3+URZ+0x28c60], R4 ;  /* 0x028c6004030085a7 */ /* 0x000e64000800007f */
[----:B-1----:R-:W-:Y:S05]  /*10bd0*/  @!P0 BRA `(.L_x_7073) ;  /* 0xfffffffc00ec8947 */ /* 0x002fea000383ffff */
[----:B------:R-:W-:Y:S05]  /*10be0*/  BRA `(.L_x_7173) ;  /* 0xffffffc4009c7947 */ /* 0x000fea000383ffff */
.L_x_7089:
[----:B-1----:R-:W-:-:S04]  /*10bf0*/  MOV R3, UR38 ;  /* 0x0000002600037c02 */ /* 0x002fc80008000f00 */
[----:B------:R1:W2:Y:S03]  /*10c00*/  SYNCS.PHASECHK.TRANS64.TRYWAIT P0, [R3+URZ+0x28c48], R2 ;  /* 0x028c4802030075a7 */ /* 0x0002a6000800017f */
[----:B--2---:R-:W-:Y:S05]  /*10c10*/  @!P0 NANOSLEEP.SYNCS 0x989680 ;  /* 0x009896800000895d */ /* 0x004fea0003900000 */
[----:B------:R-:W2:Y:S02]  /*10c20*/  @!P0 SYNCS.PHASECHK.TRANS64 P0, [R3+URZ+0x28c48], R2 ;  /* 0x028c4802030085a7 */ /* 0x000ea4000800007f */
[----:B--2---:R-:W-:Y:S05]  /*10c30*/  @!P0 BRA `(.L_x_7089) ;  /* 0xfffffffc00ec8947 */ /* 0x004fea000383ffff */
[----:B------:R-:W-:Y:S05]  /*10c40*/  BRA `(.L_x_7174) ;  /* 0xffffffd000687947 */ /* 0x000fea000383ffff */
.L_x_7094:
[----:B012---:R-:W-:-:S04]  /*10c50*/  IMAD.U32 R3, RZ, RZ, UR38 ;  /* 0x00000026ff037e24 */ /* 0x007fc8000f8e00ff */
[----:B------:R0:W1:Y:S03]  /*10c60*/  SYNCS.PHASECHK.TRANS64.TRYWAIT P0, [R3+URZ+0x28c68], R2 ;  /* 0x028c6802030075a7 */ /* 0x000066000800017f */
[----:B-1----:R-:W-:Y:S05]  /*10c70*/  @!P0 NANOSLEEP.SYNCS 0x989680 ;  /* 0x009896800000895d */ /* 0x002fea0003900000 */
[----:B------:R-:W1:Y:S02]  /*10c80*/  @!P0 SYNCS.PHASECHK.TRANS64 P0, [R3+URZ+0x28c68], R2 ;  /* 0x028c6802030085a7 */ /* 0x000e64000800007f */
[----:B-1----:R-:W-:Y:S05]  /*10c90*/  @!P0 BRA `(.L_x_7094) ;  /* 0xfffffffc00ec8947 */ /* 0x002fea000383ffff */
[----:B------:R-:W-:Y:S05]  /*10ca0*/  BRA `(.L_x_7175) ;  /* 0xffffffd000c87947 */ /* 0x000fea000383ffff */
.L_x_7109:
[----:B-1----:R-:W-:-:S04]  /*10cb0*/  IMAD.U32 R3, RZ, RZ, UR38 ;  /* 0x00000026ff037e24 */ /* 0x002fc8000f8e00ff */
[----:B------:R1:W2:Y:S03]  /*10cc0*/  SYNCS.PHASECHK.TRANS64.TRYWAIT P0, [R3+URZ+0x28c40], R2 ;  /* 0x028c4002030075a7 */ /* 0x0002a6000800017f */
[----:B--2---:R-:W-:Y:S05]  /*10cd0*/  @!P0 NANOSLEEP.SYNCS 0x989680 ;  /* 0x009896800000895d */ /* 0x004fea0003900000 */
[----:B------:R-:W2:Y:S02]  /*10ce0*/  @!P0 SYNCS.PHASECHK.TRANS64 P0, [R3+URZ+0x28c40], R2 ;  /* 0x028c4002030085a7 */ /* 0x000ea4000800007f */
[----:B--2---:R-:W-:Y:S05]  /*10cf0*/  @!P0 BRA `(.L_x_7109) ;  /* 0xfffffffc00ec8947 */ /* 0x004fea000383ffff */
[----:B------:R-:W-:Y:S05]  /*10d00*/  BRA `(.L_x_7176) ;  /* 0xffffffdc00187947 */ /* 0x000fea000383ffff */
.L_x_7114:
[----:B01----:R-:W-:-:S04]  /*10d10*/  IMAD.U32 R3, RZ, RZ, UR38 ;  /* 0x00000026ff037e24 */ /* 0x003fc8000f8e00ff */
[----:B------:R0:W1:Y:S03]  /*10d20*/  SYNCS.PHASECHK.TRANS64.TRYWAIT P0, [R3+URZ+0x28c60], R2 ;  /* 0x028c6002030075a7 */ /* 0x000066000800017f */
[----:B-1----:R-:W-:Y:S05]  /*10d30*/  @!P0 NANOSLEEP.SYNCS 0x989680 ;  /* 0x009896800000895d */ /* 0x002fea0003900000 */
[----:B------:R-:W1:Y:S02]  /*10d40*/  @!P0 SYNCS.PHASECHK.TRANS64 P0, [R3+URZ+0x28c60], R2 ;  /* 0x028c6002030085a7 */ /* 0x000e64000800007f */
[----:B-1----:R-:W-:Y:S05]  /*10d50*/  @!P0 BRA `(.L_x_7114) ;  /* 0xfffffffc00ec8947 */ /* 0x002fea000383ffff */
[----:B------:R-:W-:Y:S05]  /*10d60*/  BRA `(.L_x_7177) ;  /* 0xffffffdc007c7947 */ /* 0x000fea000383ffff */
.L_x_7130:
[----:B--2---:R-:W-:-:S04]  /*10d70*/  MOV R3, UR38 ;  /* 0x0000002600037c02 */ /* 0x004fc80008000f00 */
[----:B------:R2:W3:Y:S03]  /*10d80*/  SYNCS.PHASECHK.TRANS64.TRYWAIT P0, [R3+URZ+0x28c48], R2 ;  /* 0x028c4802030075a7 */ /* 0x0004e6000800017f */
[----:B---3--:R-:W-:Y:S05]  /*10d90*/  @!P0 NANOSLEEP.SYNCS 0x989680 ;  /* 0x009896800000895d */ /* 0x008fea0003900000 */
[----:B------:R-:W3:Y:S02]  /*10da0*/  @!P0 SYNCS.PHASECHK.TRANS64 P0, [R3+URZ+0x28c48], R2 ;  /* 0x028c4802030085a7 */ /* 0x000ee4000800007f */
[----:B---3--:R-:W-:Y:S05]  /*10db0*/  @!P0 BRA `(.L_x_7130) ;  /* 0xfffffffc00ec8947 */ /* 0x008fea000383ffff */
[----:B------:R-:W-:Y:S05]  /*10dc0*/  BRA `(.L_x_7178) ;  /* 0xffffffe400d87947 */ /* 0x000fea000383ffff */
.L_x_7135:
[----:B--2---:R-:W-:-:S04]  /*10dd0*/  IMAD.U32 R3, RZ, RZ, UR38 ;  /* 0x00000026ff037e24 */ /* 0x004fc8000f8e00ff */
[----:B------:R2:W3:Y:S03]  /*10de0*/  SYNCS.PHASECHK.TRANS64.TRYWAIT P0, [R3+URZ+0x28c68], R2 ;  /* 0x028c6802030075a7 */ /* 0x0004e6000800017f */
[----:B---3--:R-:W-:Y:S05]  /*10df0*/  @!P0 NANOSLEEP.SYNCS 0x989680 ;  /* 0x009896800000895d */ /* 0x008fea0003900000 */
[----:B------:R-:W3:Y:S02]  /*10e00*/  @!P0 SYNCS.PHASECHK.TRANS64 P0, [R3+URZ+0x28c68], R2 ;  /* 0x028c6802030085a7 */ /* 0x000ee4000800007f */
[----:B---3--:R-:W-:Y:S05]  /*10e10*/  @!P0 BRA `(.L_x_7135) ;  /* 0xfffffffc00ec8947 */ /* 0x008fea000383ffff */
[----:B------:R-:W-:Y:S05]  /*10e20*/  BRA `(.L_x_7179) ;  /* 0xffffffe8003c7947 */ /* 0x000fea000383ffff */
.L_x_7146:
[----:B---3--:R3:W4:Y:S02]  /*10e30*/  SYNCS.PHASECHK.TRANS64.TRYWAIT P0, [R2+URZ+0x28c20], R9 ;  /* 0x028c2009020075a7 */ /* 0x008724000800017f */
[----:B----4-:R-:W-:Y:S05]  /*10e40*/  @!P0 NANOSLEEP.SYNCS 0x989680 ;  /* 0x009896800000895d */ /* 0x010fea0003900000 */
[----:B------:R-:W4:Y:S02]  /*10e50*/  @!P0 SYNCS.PHASECHK.TRANS64 P0, [R2+URZ+0x28c20], R9 ;  /* 0x028c2009020085a7 */ /* 0x000f24000800007f */
[----:B----4-:R-:W-:Y:S05]  /*10e60*/  @!P0 BRA `(.L_x_7146) ;  /* 0xfffffffc00f08947 */ /* 0x010fea000383ffff */
[----:B------:R-:W-:Y:S05]  /*10e70*/  BRA `(.L_x_7180) ;  /* 0xfffffff0002c7947 */ /* 0x000fea000383ffff */
.L_x_7147:
[----:B------:R-:W4:Y:S01]  /*10e80*/  S2R R3, SR_TID.X ;  /* 0x0000000000037919 */ /* 0x000f220000002100 */
[----:B------:R-:W-:Y:S01]  /*10e90*/  BSSY B0, `(.L_x_7181) ;  /* 0x000000a000007945 */ /* 0x000fe20003800000 */
[----:B0-----:R-:W-:Y:S01]  /*10ea0*/  IMAD.MOV.U32 R12, RZ, RZ, RZ ;  /* 0x000000ffff0c7224 */ /* 0x001fe200078e00ff */
[----:B------:R-:W-:Y:S01]  /*10eb0*/  MOV R11, 0x1f ;  /* 0x0000001f000b7802 */ /* 0x000fe20000000f00 */
[----:B------:R-:W-:Y:S01]  /*10ec0*/  IMAD.MOV.U32 R15, RZ, RZ, -0x1 ;  /* 0xffffffffff0f7424 */ /* 0x000fe200078e00ff */
[----:B----4-:R-:W-:-:S04]  /*10ed0*/  SHF.R.U32.HI R3, RZ, 0x5, R3 ;  /* 0x00000005ff037819 */ /* 0x010fc80000011603 */
[----:B------:R-:W-:-:S05]  /*10ee0*/  LOP3.LUT R3, R3, 0x3, RZ, 0xc0, !PT ;  /* 0x0000000303037812 */ /* 0x000fca00078ec0ff */
[----:B------:R-:W-:-:S07]  /*10ef0*/  IMAD.MOV.U32 R13, RZ, RZ, R3 ;  /* 0x000000ffff0d7224 */ /* 0x000fce00078e0003 */
[----:B-123--:R-:W-:Y:S05]  /*10f00*/  WARPSYNC.COLLECTIVE R15, `(.L_x_7182) ;  /* 0x000000000f087348 */ /* 0x00efea0003c00000 */
[----:B------:R0:W4:Y:S02]  /*10f10*/  SHFL.IDX P6, R14, R13, R12, R11 ;  /* 0x0000000c0d0e7389 */ /* 0x00012400000c000b */
[----:B01234-:R-:W-:Y:S01]  /*10f20*/  ENDCOLLECTIVE ;  /* 0x000000000000791b */ /* 0x01ffe20003800000 */
.L_x_7182:
[----:B------:R-:W-:Y:S05]  /*10f30*/  BSYNC B0 ;  /* 0x0000000000007941 */ /* 0x000fea0003800000 */
.L_x_7181:
[----:B------:R-:W-:Y:S05]  /*10f40*/  BRA `(.L_x_7183) ;  /* 0xfffffff000107947 */ /* 0x000fea000383ffff */
.L_x_7148:
[----:B------:R-:W-:Y:S01]  /*10f50*/  BSSY B0, `(.L_x_7184) ;  /* 0x0000006000007945 */ /* 0x000fe20003800000 */
[----:B------:R-:W-:-:S07]  /*10f60*/  IMAD.MOV.U32 R15, RZ, RZ, -0x1 ;  /* 0xffffffffff0f7424 */ /* 0x000fce00078e00ff */
[----:B-1234-:R-:W-:Y:S05]  /*10f70*/  WARPSYNC.COLLECTIVE R15, `(.L_x_7185) ;  /* 0x000000000f0c7348 */ /* 0x01efea0003c00000 */
[----:B------:R-:W-:Y:S02]  /*10f80*/  ELECT P6, UR62, PT ;  /* 0x00000000003e782f */ /* 0x000fe400038c0000 */
[----:B------:R-:W-:Y:S01]  /*10f90*/  MOV R14, UR62 ;  /* 0x0000003e000e7c02 */ /* 0x000fe20008000f00 */
[----:B-1234-:R-:W-:Y:S10]  /*10fa0*/  ENDCOLLECTIVE ;  /* 0x000000000000791b */ /* 0x01eff40003800000 */
.L_x_7185:
[----:B------:R-:W-:Y:S05]  /*10fb0*/  BSYNC B0 ;  /* 0x0000000000007941 */ /* 0x000fea0003800000 */
.L_x_7184:
[----:B------:R-:W-:Y:S05]  /*10fc0*/  BRA `(.L_x_7186) ;  /* 0xfffffff000047947 */ /* 0x000fea000383ffff */
.L_x_7150:
[----:B0-----:R0:W2:Y:S02]  /*10fd0*/  SYNCS.PHASECHK.TRANS64.TRYWAIT P0, [R7+URZ], R4 ;  /* 0x00000004070075a7 */ /* 0x0010a4000800017f */
[----:B--2---:R-:W-:Y:S05]  /*10fe0*/  @!P0 NANOSLEEP.SYNCS 0x989680 ;  /* 0x009896800000895d */ /* 0x004fea0003900000 */
[----:B------:R-:W2:Y:S02]  /*10ff0*/  @!P0 SYNCS.PHASECHK.TRANS64 P0, [R7+URZ], R4 ;  /* 0x00000004070085a7 */ /* 0x000ea4000800007f */
[----:B--2---:R-:W-:Y:S05]  /*11000*/  @!P0 BRA `(.L_x_7150) ;  /* 0xfffffffc00f08947 */ /* 0x004fea000383ffff */
[----:B------:R-:W-:Y:S05]  /*11010*/  BRA `(.L_x_7187) ;  /* 0xfffffff000387947 */ /* 0x000fea000383ffff */
.L_x_7151:
[----:B--2---:R2:W4:Y:S02]  /*11020*/  SYNCS.PHASECHK.TRANS64.TRYWAIT P0, [R5+URZ], R0 ;  /* 0x00000000050075a7 */ /* 0x004524000800017f */
[----:B----4-:R-:W-:Y:S05]  /*11030*/  @!P0 NANOSLEEP.SYNCS 0x989680 ;  /* 0x009896800000895d */ /* 0x010fea0003900000 */
[----:B------:R-:W4:Y:S02]  /*11040*/  @!P0 SYNCS.PHASECHK.TRANS64 P0, [R5+URZ], R0 ;  /* 0x00000000050085a7 */ /* 0x000f24000800007f */
[----:B----4-:R-:W-:Y:S05]  /*11050*/  @!P0 BRA `(.L_x_7151) ;  /* 0xfffffffc00f08947 */ /* 0x010fea000383ffff */
[----:B------:R-:W-:Y:S05]  /*11060*/  BRA `(.L_x_7188) ;  /* 0xfffffff0002c7947 */ /* 0x000fea000383ffff */
.L_x_7153:
[----:B--2---:R2:W3:Y:S02]  /*11070*/  SYNCS.PHASECHK.TRANS64.TRYWAIT P0, [R5+URZ], R4 ;  /* 0x00000004050075a7 */ /* 0x0044e4000800017f */
[----:B---3--:R-:W-:Y:S05]  /*11080*/  @!P0 NANOSLEEP.SYNCS 0x989680 ;  /* 0x009896800000895d */ /* 0x008fea0003900000 */
[----:B------:R-:W3:Y:S02]  /*11090*/  @!P0 SYNCS.PHASECHK.TRANS64 P0, [R5+URZ], R4 ;  /* 0x00000004050085a7 */ /* 0x000ee4000800007f */
[----:B---3--:R-:W-:Y:S05]  /*110a0*/  @!P0 BRA `(.L_x_7153) ;  /* 0xfffffffc00f08947 */ /* 0x008fea000383ffff */
[----:B------:R-:W-:Y:S05]  /*110b0*/  BRA `(.L_x_7189) ;  /* 0xfffffff000307947 */ /* 0x000fea000383ffff */
.L_x_7190:
        /* <DEDUP_REMOVED lines=12> */
.L_x_15008:


//--------------------- .text._ZN7cutlass13device_kernelIN5flash11enable_sm90INS1_16FlashAttnFwdSm90INS1_25CollectiveMainloopFwdSm90ILi2EN4cute5tupleIJNS5_1CILi1EEES8_S8_EEENS6_IJNS7_ILi64EEESA_SA_EEELi512ENS_10bfloat16_tEfNS_4arch4Sm90ELb1ELb0ELb0ELb0ELb0ELb0ELb1ELb0ELb0ELb1ELb1ELb0EEENS1_21CollectiveEpilogueFwdINS6_IJSA_NS7_ILi512EEESA_EEES9_SC_SE_Li256ELb0ELb1ELb1ELb0EEENS1_19SingleTileSchedulerILb0ELb1ELb1ELi64EEEEEEEEEvNT_6ParamsE --------------------------
	.section	.text._ZN7cutlass13device_kernelIN5flash11enable_sm90INS1_16FlashAttnFwdSm90INS1_25CollectiveMainloopFwdSm90ILi2EN4cute5tupleIJNS5_1CILi1EEES8_S8_EEENS6_IJNS7_ILi64EEESA_SA_EEELi512ENS_10bfloat16_tEfNS_4arch4Sm90ELb1ELb0ELb0ELb0ELb0ELb0ELb1ELb0ELb0ELb1ELb1ELb0EEENS1_21CollectiveEpilogueFwdINS6_IJSA_NS7_ILi512EEESA_EEES9_SC_SE_Li256ELb0ELb1ELb1ELb0EEENS1_19SingleTileSchedulerILb0ELb1ELb1ELi64EEEEEEEEEvNT_6ParamsE,"ax",@progbits
	.align	128
.text._ZN7cutlass13device_kernelIN5flash11enable_sm90INS1_16FlashAttnFwdSm90INS1_25CollectiveMainloopFwdSm90ILi2EN4cute5tupleIJNS5_1CILi1EEES8_S8_EEENS6_IJNS7_ILi64EEESA_SA_EEELi512ENS_10bfloat16_tEfNS_4arch4Sm90ELb1ELb0ELb0ELb0ELb0ELb0ELb1ELb0ELb0ELb1ELb1ELb0EEENS1_21CollectiveEpilogueFwdINS6_IJSA_NS7_ILi512EEESA_EEES9_SC_SE_Li256ELb0ELb1ELb1ELb0EEENS1_19SingleTileSchedulerILb0ELb1ELb1ELi64EEEEEEEEEvNT_6ParamsE:
        .type           _ZN7cutlass13device_kernelIN5flash11enable_sm90INS1_16FlashAttnFwdSm90INS1_25CollectiveMainloopFwdSm90ILi2EN4cute5tupleIJNS5_1CILi1EEES8_S8_EEENS6_IJNS7_ILi64EEESA_SA_EEELi512ENS_10bfloat16_tEfNS_4arch4Sm90ELb1ELb0ELb0ELb0ELb0ELb0ELb1ELb0ELb0ELb1ELb1ELb0EEENS1_21CollectiveEpilogueFwdINS6_IJSA_NS7_ILi512EEESA_EEES9_SC_SE_Li256ELb0ELb1ELb1ELb0EEENS1_19SingleTileSchedulerILb0ELb1ELb1ELi64EEEEEEEEEvNT_6ParamsE,@function
        .size           _ZN7cutlass13device_kernelIN5flash11enable_sm90INS1_16FlashAttnFwdSm90INS1_25CollectiveMainloopFwdSm90ILi2EN4cute5tupleIJNS5_1CILi1EEES8_S8_EEENS6_IJNS7_ILi64EEESA_SA_EEELi512ENS_10bfloat16_tEfNS_4arch4Sm90ELb1ELb0ELb0ELb0ELb0ELb0ELb1ELb0ELb0ELb1ELb1ELb0EEENS1_21CollectiveEpilogueFwdINS6_IJSA_NS7_ILi512EEESA_EEES9_SC_SE_Li256ELb0ELb1ELb1ELb0EEENS1_19SingleTileSchedulerILb0ELb1ELb1ELi64EEEEEEEEEvNT_6ParamsE,(.L_x_15009 - _ZN7cutlass13device_kernelIN5flash11enable_sm90INS1_16FlashAttnFwdSm90INS1_25CollectiveMainloopFwdSm90ILi2EN4cute5tupleIJNS5_1CILi1EEES8_S8_EEENS6_IJNS7_ILi64EEESA_SA_EEELi512ENS_10bfloat16_tEfNS_4arch4Sm90ELb1ELb0ELb0ELb0ELb0ELb0ELb1ELb0ELb0ELb1ELb1ELb0EEENS1_21CollectiveEpilogueFwdINS6_IJSA_NS7_ILi512EEESA_EEES9_SC_SE_Li256ELb0ELb1ELb1ELb0EEENS1_19SingleTileSchedulerILb0ELb1ELb1ELi64EEEEEEEEEvNT_6ParamsE)
        .other          _ZN7cutlass13device_kernelIN5flash11enable_sm90INS1_16FlashAttnFwdSm90INS1_25CollectiveMainloopFwdSm90ILi2EN4cute5tupleIJNS5_1CILi1EEES8_S8_EEENS6_IJNS7_ILi64EEESA_SA_EEELi512ENS_10bfloat16_tEfNS_4arch4Sm90ELb1ELb0ELb0ELb0ELb0ELb0ELb1ELb0ELb0ELb1ELb1ELb0EEENS1_21CollectiveEpilogueFwdINS6_IJSA_NS7_ILi512EEESA_EEES9_SC_SE_Li256ELb0ELb1ELb1ELb0EEENS1_19SingleTileSchedulerILb0ELb1ELb1ELi64EEEEEEEEEvNT_6ParamsE,@"STO_CUDA_ENTRY STV_DEFAULT"
_ZN7cutlass13device_kernelIN5flash11enable_sm90INS1_16FlashAttnFwdSm90INS1_25CollectiveMainloopFwdSm90ILi2EN4cute5tupleIJNS5_1CILi1EEES8_S8_EEENS6_IJNS7_ILi64EEESA_SA_EEELi512ENS_10bfloat16_tEfNS_4arch4Sm90ELb1ELb0ELb0ELb0ELb0ELb0ELb1ELb0ELb0ELb1ELb1ELb0EEENS1_21CollectiveEpilogueFwdINS6_IJSA_NS7_ILi512EEESA_EEES9_SC_SE_Li256ELb0ELb1ELb1ELb0EEENS1_19SingleTileSchedulerILb0ELb1ELb1ELi64EEEEEEEEEvNT_6ParamsE:
        /* <DEDUP_REMOVED lines=18> */
.L_x_7192:
[----:B------:R-:W-:Y:S05]  /*0120*/  BSYNC B0 ;  /* 0x0000000000007941 */ /* 0x000fea0003800000 */
.L_x_7191:
        /* <DEDUP_REMOVED lines=39> */
.L_x_7193:
        /* <DEDUP_REMOVED lines=22> */
.L_x_7194:
        /* <DEDUP_REMOVED lines=18> */
.L_x_7195:
        /* <DEDUP_REMOVED lines=22> */
.L_x_7196:
        /* <DEDUP_REMOVED lines=22> */
.L_x_7197:
        /* <DEDUP_REMOVED lines=9> */
.L_x_7200:
        /* <DEDUP_REMOVED lines=25> */
[----:B------:R-:W1:Y:S01]  /*0b00*/  LDC.64 R4, c[0x0][0x418] ;  /* 0x00010600ff047b82 */ /* 0x000e620000000a00 */
[----:B------:R-:W-:Y:S01]  /*0b10*/  UISETP.NE.AND UP0, UPT, UR10, 0x1, UPT ;  /* 0x000000010a00788c */ /* 0x000fe2000bf05270 */
[----:B------:R-:W-:-:S06]  /*0b20*/  VIADD R23, R11, 0xffffff80 ;  /* 0xffffff800b177836 */ /* 0x000fcc0000000000 */
[----:B------:R-:W2:Y:S08]  /*0b30*/  LDC R193, c[0x0][0x424] ;  /* 0x00010900ffc17b82 */ /* 0x000eb00000000800 */
[----:B0-----:R-:W0:Y:S08]  /*0b40*/  LDC R2, c[0x0][0x2f0] ;  /* 0x0000bc00ff027b82 */ /* 0x001e300000000800 */
[----:B------:R-:W3:Y:S01]  /*0b50*/  S2UR UR60, SR_CTAID.X ;  /* 0x00000000003c79c3 */ /* 0x000ee20000002500 */
[----:B-1----:R-:W-:-:S04]  /*0b60*/  ISETP.NE.U32.AND P0, PT, R4, RZ, PT ;  /* 0x000000ff0400720c */ /* 0x002fc80003f05070 */
[----:B------:R-:W-:-:S04]  /*0b70*/  ISETP.NE.AND.EX P0, PT, R5, RZ, PT, P0 ;  /* 0x000000ff0500720c */ /* 0x000fc80003f05300 */
[----:B--2---:R-:W-:Y:S02]  /*0b80*/  SEL R193, R193, 0x1, P0 ;  /* 0x00000001c1c17807 */ /* 0x004fe40000000000 */
[----:B------:R-:W-:-:S03]  /*0b90*/  PLOP3.LUT P0, PT, PT, PT, UP0, 0x80, 0x0 ;  /* 0x000000000000781c */ /* 0x000fc60003f0f008 */
[----:B0-----:R-:W-:-:S05]  /*0ba0*/  IMAD R0, R193, R2, 0x3f ;  /* 0x0000003fc1007424 */ /* 0x001fca00078e0202 */
[----:B------:R-:W-:Y:S01]  /*0bb0*/  SHF.R.S32.HI R3, RZ, 0x1f, R0 ;  /* 0x0000001fff037819 */ /* 0x000fe20000011400 */
[----:B---3--:R-:W-:-:S03]  /*0bc0*/  USHF.L.U32 UR60, UR60, 0x6, URZ ;  /* 0x000000063c3c7899 */ /* 0x008fc6000800063f */
[----:B------:R-:W-:-:S04]  /*0bd0*/  LEA.HI R3, R3, R0, RZ, 0x6 ;  /* 0x0000000003037211 */ /* 0x000fc800078f30ff */
[----:B------:R-:W-:Y:S01]  /*0be0*/  SHF.R.S32.HI R3, RZ, 0x6, R3 ;  /* 0x00000006ff037819 */ /* 0x000fe20000011403 */
[----:B------:R-:W-:Y:S06]  /*0bf0*/  @!P0 BRA `(.L_x_7202) ;  /* 0x0000001c00f48947 */ /* 0x000fec0003800000 */
[----:B------:R-:W0:Y:S01]  /*0c00*/  LDC R0, c[0x0][0x288] ;  /* 0x0000a200ff007b82 */ /* 0x000e220000000800 */
[----:B------:R-:W-:Y:S01]  /*0c10*/  ULDC UR5, c[0x0][0x448] ;  /* 0x0001120000057ab9 */ /* 0x000fe20000000800 */
[----:B------:R-:W-:Y:S01]  /*0c20*/  UIADD3 UR60, UR60, 0x3f, URZ ;  /* 0x0000003f3c3c7890 */ /* 0x000fe2000fffe03f */
[----:B------:R-:W-:Y:S01]  /*0c30*/  R2UR UR8, R3 ;  /* 0x00000000030872ca */ /* 0x000fe200000e0000 */
[----:B------:R-:W-:Y:S01]  /*0c40*/  UISETP.NE.AND UP0, UPT, UR5, 0x1, UPT ;  /* 0x000000010500788c */ /* 0x000fe2000bf05270 */
[----:B------:R-:W-:Y:S01]  /*0c50*/  PLOP3.LUT P0, PT, PT, PT, PT, 0x80, 0x0 ;  /* 0x000000000000781c */ /* 0x000fe20003f0f070 */
[----:B------:R-:W-:Y:S01]  /*0c60*/  USHF.R.U32.HI UR9, URZ, 0x10, UR4 ;  /* 0x000000103f097899 */ /* 0x000fe20008011604 */
[----:B------:R-:W-:Y:S01]  /*0c70*/  IMAD.MOV.U32 R4, RZ, RZ, RZ ;  /* 0x000000ffff047224 */ /* 0x000fe200078e00ff */
[----:B------:R-:W-:Y:S01]  /*0c80*/  ULOP3.LUT UR6, UR4, 0xffff, URZ, 0xc0, !UPT ;  /* 0x0000ffff04067892 */ /* 0x000fe2000f8ec03f */
[----:B------:R-:W-:Y:S02]  /*0c90*/  CS2R R150, SRZ ;  /* 0x0000000000967805 */ /* 0x000fe4000001ff00 */
[----:B------:R-:W-:-:S02]  /*0ca0*/  CS2R R148, SRZ ;  /* 0x0000000000947805 */ /* 0x000fc4000001ff00 */
[----:B------:R-:W-:Y:S02]  /*0cb0*/  CS2R R146, SRZ ;  /* 0x0000000000927805 */ /* 0x000fe4000001ff00 */
[----:B------:R-:W-:Y:S02]  /*0cc0*/  CS2R R144, SRZ ;  /* 0x0000000000907805 */ /* 0x000fe4000001ff00 */
[----:B------:R-:W-:Y:S02]  /*0cd0*/  CS2R R142, SRZ ;  /* 0x00000000008e7805 */ /* 0x000fe4000001ff00 */
        /* <DEDUP_REMOVED lines=10> */
[----:B0-----:R-:W-:Y:S02]  /*0d80*/  IADD3 R0, -R0, 0x40, RZ ;  /* 0x0000004000007810 */ /* 0x001fe40007ffe1ff */
[----:B------:R-:W-:-:S02]  /*0d90*/  CS2R R128, SRZ ;  /* 0x0000000000807805 */ /* 0x000fc4000001ff00 */
[----:B------:R-:W-:Y:S02]  /*0da0*/  CS2R R126, SRZ ;  /* 0x00000000007e7805 */ /* 0x000fe4000001ff00 */
[----:B------:R-:W-:Y:S02]  /*0db0*/  CS2R R124, SRZ ;  /* 0x00000000007c7805 */ /* 0x000fe4000001ff00 */
[----:B------:R-:W-:Y:S01]  /*0dc0*/  CS2R R122, SRZ ;  /* 0x00000000007a7805 */ /* 0x000fe2000001ff00 */
[----:B------:R-:W-:Y:S01]  /*0dd0*/  IMAD R0, R193, R2, R0 ;  /* 0x00000002c1007224 */ /* 0x000fe200078e0200 */
[----:B------:R-:W-:Y:S02]  /*0de0*/  CS2R R2, SRZ ;  /* 0x0000000000027805 */ /* 0x000fe4000001ff00 */
        /* <DEDUP_REMOVED lines=16> */
[----:B------:R-:W-:Y:S01]  /*0ef0*/  UIADD3 UR60, UR7, UR60, URZ ;  /* 0x0000003c073c7290 */ /* 0x000fe2000fffe03f */
[----:B------:R-:W-:Y:S02]  /*0f00*/  CS2R R90, SRZ ;  /* 0x00000000005a7805 */ /* 0x000fe4000001ff00 */
[----:B------:R-:W-:Y:S02]  /*0f10*/  CS2R R88, SRZ ;  /* 0x0000000000587805 */ /* 0x000fe4000001ff00 */
[----:B------:R-:W-:Y:S01]  /*0f20*/  CS2R R86, SRZ ;  /* 0x0000000000567805 */ /* 0x000fe2000001ff00 */
[----:B------:R-:W-:Y:S01]  /*0f30*/  USHF.R.S32.HI UR4, URZ, 0x1f, UR60 ;  /* 0x0000001f3f047899 */ /* 0x000fe2000801143c */
[----:B------:R-:W-:-:S02]  /*0f40*/  CS2R R84, SRZ ;  /* 0x0000000000547805 */ /* 0x000fc4000001ff00 */
[----:B------:R-:W-:Y:S02]  /*0f50*/  CS2R R82, SRZ ;  /* 0x0000000000527805 */ /* 0x000fe4000001ff00 */
[----:B------:R-:W-:Y:S01]  /*0f60*/  CS2R R80, SRZ ;  /* 0x0000000000507805 */ /* 0x000fe2000001ff00 */
[----:B------:R-:W-:Y:S01]  /*0f70*/  ULEA.HI UR4, UR4, UR60, URZ, 0x6 ;  /* 0x0000003c04047291 */ /* 0x000fe2000f8f303f */
[----:B------:R-:W-:Y:S02]  /*0f80*/  CS2R R78, SRZ ;  /* 0x00000000004e7805 */ /* 0x000fe4000001ff00 */
[----:B------:R-:W-:Y:S02]  /*0f90*/  CS2R R76, SRZ ;  /* 0x00000000004c7805 */ /* 0x000fe4000001ff00 */
[----:B------:R-:W-:Y:S01]  /*0fa0*/  CS2R R74, SRZ ;  /* 0x00000000004a7805 */ /* 0x000fe2000001ff00 */
[----:B------:R-:W-:Y:S01]  /*0fb0*/  USHF.R.S32.HI UR4, URZ, 0x6, UR4 ;  /* 0x000000063f047899 */ /* 0x000fe20008011404 */
[----:B------:R-:W-:-:S02]  /*0fc0*/  CS2R R72, SRZ ;  /* 0x0000000000487805 */ /* 0x000fc4000001ff00 */
[----:B------:R-:W-:Y:S02]  /*0fd0*/  CS2R R70, SRZ ;  /* 0x0000000000467805 */ /* 0x000fe4000001ff00 */
[----:B------:R-:W-:Y:S01]  /*0fe0*/  CS2R R68, SRZ ;  /* 0x0000000000447805 */ /* 0x000fe2000001ff00 */
[----:B------:R-:W-:Y:S01]  /*0ff0*/  UISETP.LT.AND UP0, UPT, UR8, UR4, UPT ;  /* 0x000000040800728c */ /* 0x000fe2000bf01270 */
[----:B------:R-:W-:Y:S02]  /*1000*/  CS2R R66, SRZ ;  /* 0x0000000000427805 */ /* 0x000fe4000001ff00 */
[----:B------:R-:W-:Y:S02]  /*1010*/  CS2R R64, SRZ ;  /* 0x0000000000407805 */ /* 0x000fe4000001ff00 */
[----:B------:R-:W-:Y:S01]  /*1020*/  CS2R R62, SRZ ;  /* 0x00000000003e7805 */ /* 0x000fe2000001ff00 */
[----:B------:R-:W-:Y:S01]  /*1030*/  USEL UR5, UR8, UR4, UP0 ;  /* 0x0000000408057287 */ /* 0x000fe20008000000 */
[----:B------:R-:W-:Y:S01]  /*1040*/  CS2R R60, SRZ ;  /* 0x00000000003c7805 */ /* 0x000fe2000001ff00 */
[----:B------:R-:W-:Y:S01]  /*1050*/  UISETP.NE.AND UP0, UPT, UR9, URZ, UPT ;  /* 0x0000003f0900728c */ /* 0x000fe2000bf05270 */
[----:B------:R-:W-:Y:S01]  /*1060*/  CS2R R58, SRZ ;  /* 0x00000000003a7805 */ /* 0x000fe2000001ff00 */
[----:B------:R-:W-:Y:S01]  /*1070*/  UISETP.GE.AND UP1, UPT, UR5, 0x1, UPT ;  /* 0x000000010500788c */ /* 0x000fe2000bf26270 */
[----:B------:R-:W-:-:S02]  /*1080*/  CS2R R56, SRZ ;  /* 0x0000000000387805 */ /* 0x000fc4000001ff00 */
[----:B------:R-:W-:Y:S02]  /*1090*/  CS2R R54, SRZ ;  /* 0x0000000000367805 */ /* 0x000fe4000001ff00 */
[----:B------:R-:W-:Y:S02]  /*10a0*/  CS2R R52, SRZ ;  /* 0x0000000000347805 */ /* 0x000fe4000001ff00 */
[----:B------:R-:W-:Y:S02]  /*10b0*/  CS2R R50, SRZ ;  /* 0x0000000000327805 */ /* 0x000fe4000001ff00 */
[----:B------:R-:W-:Y:S02]  /*10c0*/  CS2R R48, SRZ ;  /* 0x0000000000307805 */ /* 0x000fe4000001ff00 */
[----:B------:R-:W-:Y:S02]  /*10d0*/  PLOP3.LUT P1, PT, PT, PT, UP1, 0x80, 0x0 ;  /* 0x000000000000781c */ /* 0x000fe40003f2f018 */
[----:B------:R-:W-:-:S02]  /*10e0*/  CS2R R46, SRZ ;  /* 0x00000000002e7805 */ /* 0x000fc4000001ff00 */
[----:B------:R-:W-:Y:S01]  /*10f0*/  CS2R R44, SRZ ;  /* 0x00000000002c7805 */ /* 0x000fe2000001ff00 */
[----:B------:R-:W-:Y:S01]  /*1100*/  @!UP0 ULDC UR9, c[0x0][0xae8] ;  /* 0x0002ba0000098ab9 */ /* 0x000fe20000000800 */
[----:B------:R-:W-:Y:S02]  /*1110*/  CS2R R42, SRZ ;  /* 0x00000000002a7805 */ /* 0x000fe4000001ff00 */
[----:B------:R-:W-:Y:S02]  /*1120*/  CS2R R40, SRZ ;  /* 0x0000000000287805 */ /* 0x000fe4000001ff00 */
[----:B------:R-:W-:Y:S01]  /*1130*/  CS2R R38, SRZ ;  /* 0x0000000000267805 */ /* 0x000fe2000001ff00 */
[----:B------:R-:W-:Y:S02]  /*1140*/  IMAD.MOV.U32 R37, RZ, RZ, RZ ;  /* 0x000000ffff257224 */ /* 0x000fe400078e00ff */
[----:B------:R-:W-:Y:S05]  /*1150*/  @!P1 BRA `(.L_x_7203) ;  /* 0x0000000000749947 */ /* 0x000fea0003800000 */
[----:B------:R-:W-:Y:S01]  /*1160*/  IMAD.U32 R5, RZ, RZ, UR9 ;  /* 0x00000009ff057e24 */ /* 0x000fe2000f8e00ff */
[----:B------:R-:W-:-:S04]  /*1170*/  UIADD3 UR4, UR9, -0x1, UR5 ;  /* 0xffffffff09047890 */ /* 0x000fc8000fffe005 */
[-C--:B------:R-:W-:Y:S02]  /*1180*/  IABS R3, R5.reuse ;  /* 0x0000000500037213 */ /* 0x080fe40000000000 */
[----:B------:R-:W-:Y:S01]  /*1190*/  IABS R9, R5 ;  /* 0x0000000500097213 */ /* 0x000fe20000000000 */
[----:B------:R-:W-:Y:S01]  /*11a0*/  IMAD.U32 R8, RZ, RZ, UR4 ;  /* 0x00000004ff087e24 */ /* 0x000fe2000f8e00ff */
[----:B------:R-:W0:Y:S01]  /*11b0*/  I2F.RP R0, R3 ;  /* 0x0000000300007306 */ /* 0x000e220000209400 */
[----:B------:R-:W-:Y:S02]  /*11c0*/  ULOP3.LUT UR4, UR4, UR9, URZ, 0x3c, !UPT ;  /* 0x0000000904047292 */ /* 0x000fe4000f8e3c3f */
[----:B------:R-:W-:-:S04]  /*11d0*/  IMAD.MOV R9, RZ, RZ, -R9 ;  /* 0x000000ffff097224 */ /* 0x000fc800078e0a09 */
[----:B------:R-:W-:Y:S01]  /*11e0*/  ISETP.LE.AND P3, PT, RZ, UR4, PT ;  /* 0x00000004ff007c0c */ /* 0x000fe2000bf63270 */
        /* <DEDUP_REMOVED lines=20> */
.L_x_7203:
        /* <DEDUP_REMOVED lines=31> */
[----:B------:R-:W-:-:S04]  /*1520*/  WARPGROUP.ARRIVE ;  /* 0x00000000000079c5 */ /* 0x000fc80000000000 */
[----:B------:R-:W-:Y:S02]  /*1530*/  SHF.R.S32.HI R5, RZ, 0x1f, R2 ;  /* 0x0000001fff057819 */ /* 0x000fe40000011402 */
[----:B-1----:R-:W-:Y:S02]  /*1540*/  R2UR UR4, R4 ;  /* 0x00000000040472ca */ /* 0x002fe400000e0000 */
[CC--:B------:R-:W-:Y:S02]  /*1550*/  LEA.HI R4, R5.reuse, R2.reuse, RZ, 0x2 ;  /* 0x0000000205047211 */ /* 0x0c0fe400078f10ff */
[----:B------:R-:W-:Y:S02]  /*1560*/  LEA.HI R2, R5, R2, RZ, 0x5 ;  /* 0x0000000205027211 */ /* 0x000fe400078f28ff */
[----:B------:R-:W-:Y:S02]  /*1570*/  SHF.R.S32.HI R7, RZ, 0x1f, R4 ;  /* 0x0000001fff077819 */ /* 0x000fe40000011404 */
[----:B------:R-:W-:-:S05]  /*1580*/  SHF.R.S32.HI R2, RZ, 0x5, R2 ;  /* 0x00000005ff027819 */ /* 0x000fca0000011402 */
        /* <DEDUP_REMOVED lines=48> */
.L_x_7206:
        /* <DEDUP_REMOVED lines=170> */
.L_x_7205:
        /* <DEDUP_REMOVED lines=138> */
.L_x_7202:
[----:B------:R-:W0:Y:S01]  /*2bd0*/  LDC R0, c[0x0][0x448] ;  /* 0x00011200ff007b82 */ /* 0x000e220000000800 */
[----:B------:R-:W-:Y:S02]  /*2be0*/  UIADD3 UR5, UR60, 0x3f, URZ ;  /* 0x0000003f3c057890 */ /* 0x000fe4000fffe03f */
[----:B------:R-:W-:Y:S02]  /*2bf0*/  USHF.R.U32.HI UR10, URZ, 0x10, UR4 ;  /* 0x000000103f0a7899 */ /* 0x000fe40008011604 */
[----:B------:R-:W-:Y:S02]  /*2c00*/  ULOP3.LUT UR8, UR4, 0xffff, URZ, 0xc0, !UPT ;  /* 0x0000ffff04087892 */ /* 0x000fe4000f8ec03f */
[----:B------:R-:W-:Y:S01]  /*2c10*/  UISETP.NE.AND UP0, UPT, UR10, URZ, UPT ;  /* 0x0000003f0a00728c */ /* 0x000fe2000bf05270 */
[----:B------:R-:W1:Y:S01]  /*2c20*/  LDC R4, c[0x0][0x288] ;  /* 0x0000a200ff047b82 */ /* 0x000e620000000800 */
[----:B------:R-:W-:-:S09]  /*2c30*/  UMOV UR4, URZ ;  /* 0x0000003f00047c82 */ /* 0x000fd20008000000 */
[----:B------:R-:W-:Y:S01]  /*2c40*/  @!UP0 ULDC UR10, c[0x0][0xae8] ;  /* 0x0002ba00000a8ab9 */ /* 0x000fe20000000800 */
[----:B0-----:R-:W-:Y:S02]  /*2c50*/  ISETP.NE.AND P0, PT, R0, 0x1, PT ;  /* 0x000000010000780c */ /* 0x001fe40003f05270 */
[----:B-1----:R-:W-:-:S11]  /*2c60*/  IADD3 R6, -R4, 0x40, RZ ;  /* 0x0000004004067810 */ /* 0x002fd60007ffe1ff */
[----:B------:R-:W0:Y:S01]  /*2c70*/  @P0 LDC R0, c[0x0][0x44c] ;  /* 0x00011300ff000b82 */ /* 0x000e220000000800 */
[----:B------:R-:W-:-:S07]  /*2c80*/  IMAD R7, R193, R2, R6 ;  /* 0x00000002c1077224 */ /* 0x000fce00078e0206 */
[----:B------:R-:W1:Y:S01]  /*2c90*/  @P0 LDC R5, c[0x0][0x450] ;  /* 0x00011400ff050b82 */ /* 0x000e620000000800 */
[----:B0-----:R-:W-:-:S04]  /*2ca0*/  @P0 IMAD.HI.U32 R4, R0, UR5, RZ ;  /* 0x0000000500040c27 */ /* 0x001fc8000f8e00ff */
[----:B------:R-:W-:Y:S01]  /*2cb0*/  IMAD.U32 R0, RZ, RZ, UR5 ;  /* 0x00000005ff007e24 */ /* 0x000fe2000f8e00ff */
[----:B-1----:R-:W-:-:S05]  /*2cc0*/  @P0 SHF.R.U32.HI R0, RZ, R5, R4 ;  /* 0x00000005ff000219 */ /* 0x002fca0000011604 */
[----:B------:R-:W-:-:S05]  /*2cd0*/  IMAD.IADD R0, R7, 0x1, R0 ;  /* 0x0000000107007824 */ /* 0x000fca00078e0200 */
[----:B------:R-:W-:-:S04]  /*2ce0*/  SHF.R.S32.HI R5, RZ, 0x1f, R0 ;  /* 0x0000001fff057819 */ /* 0x000fc80000011400 */
[----:B------:R-:W-:-:S04]  /*2cf0*/  LEA.HI R5, R5, R0, RZ, 0x6 ;  /* 0x0000000005057211 */ /* 0x000fc800078f30ff */
[----:B------:R-:W-:-:S04]  /*2d00*/  SHF.R.S32.HI R0, RZ, 0x6, R5 ;  /* 0x00000006ff007819 */ /* 0x000fc80000011405 */
[----:B------:R-:W-:-:S04]  /*2d10*/  VIMNMX R22, R3, R0, PT ;  /* 0x0000000003167248 */ /* 0x000fc80003fe0100 */
[----:B------:R-:W-:-:S13]  /*2d20*/  ISETP.GE.AND P0, PT, R22, 0x1, PT ;  /* 0x000000011600780c */ /* 0x000fda0003f06270 */
[----:B------:R-:W-:Y:S05]  /*2d30*/  @!P0 BRA `(.L_x_7207) ;  /* 0x0000000000808947 */ /* 0x000fea0003800000 */
[----:B------:R-:W-:Y:S01]  /*2d40*/  IMAD.U32 R5, RZ, RZ, UR10 ;  /* 0x0000000aff057e24 */ /* 0x000fe2000f8e00ff */
[----:B------:R-:W-:-:S04]  /*2d50*/  UMOV UR4, URZ ;  /* 0x0000003f00047c82 */ /* 0x000fc80008000000 */
[----:B------:R-:W-:-:S04]  /*2d60*/  IABS R0, R5 ;  /* 0x0000000500007213 */ /* 0x000fc80000000000 */
[----:B------:R-:W-:Y:S02]  /*2d70*/  R2UR UR9, R0 ;  /* 0x00000000000972ca */ /* 0x000fe400000e0000 */
[----:B------:R-:W-:Y:S02]  /*2d80*/  IADD3 R0, R5, -0x1, R22 ;  /* 0xffffffff05007810 */ /* 0x000fe40007ffe016 */
[----:B------:R-:W-:Y:S02]  /*2d90*/  IABS R5, R5 ;  /* 0x0000000500057213 */ /* 0x000fe40000000000 */
[----:B------:R-:W-:-:S04]  /*2da0*/  IABS R4, R0 ;  /* 0x0000000000047213 */ /* 0x000fc80000000000 */
[----:B------:R-:W-:-:S03]  /*2db0*/  R2UR UR7, R4 ;  /* 0x00000000040772ca */ /* 0x000fc600000e0000 */
        /* <DEDUP_REMOVED lines=11> */
[----:B------:R-:W-:Y:S01]  /*2e70*/  UIMAD UR4, UR5, UR6, UR7 ;  /* 0x00000006050472a4 */ /* 0x000fe2000f8e0207 */
[----:B------:R-:W-:-:S03]  /*2e80*/  R2UR UR6, R0 ;  /* 0x00000000000672ca */ /* 0x000fc600000e0000 */
[----:B------:R-:W-:-:S11]  /*2e90*/  UISETP.GT.U32.AND UP1, UPT, UR9, UR4, UPT ;  /* 0x000000040900728c */ /* 0x000fd6000bf24070 */
[----:B------:R-:W-:Y:S02]  /*2ea0*/  @!UP1 UIADD3 UR4, UR4, -UR9, URZ ;  /* 0x8000000904049290 */ /* 0x000fe4000fffe03f */
[----:B------:R-:W-:Y:S02]  /*2eb0*/  @!UP1 UIADD3 UR5, UR5, 0x1, URZ ;  /* 0x0000000105059890 */ /* 0x000fe4000fffe03f */
[----:B------:R-:W-:Y:S02]  /*2ec0*/  UISETP.GE.U32.AND UP0, UPT, UR4, UR9, UPT ;  /* 0x000000090400728c */ /* 0x000fe4000bf06070 */
[----:B------:R-:W-:-:S04]  /*2ed0*/  ULOP3.LUT UR4, UR6, UR10, URZ, 0x3c, !UPT ;  /* 0x0000000a06047292 */ /* 0x000fc8000f8e3c3f */
[----:B------:R-:W-:-:S05]  /*2ee0*/  UISETP.GE.AND UP1, UPT, UR4, URZ, UPT ;  /* 0x0000003f0400728c */ /* 0x000fca000bf26270 */
[----:B------:R-:W-:Y:S02]  /*2ef0*/  @UP0 UIADD3 UR5, UR5, 0x1, URZ ;  /* 0x0000000105050890 */ /* 0x000fe4000fffe03f */
[----:B------:R-:W-:-:S05]  /*2f00*/  UISETP.NE.AND UP0, UPT, UR10, URZ, UPT ;  /* 0x0000003f0a00728c */ /* 0x000fca000bf05270 */
[----:B------:R-:W-:Y:S02]  /*2f10*/  UMOV UR4, UR5 ;  /* 0x0000000500047c82 */ /* 0x000fe40008000000 */
[----:B------:R-:W-:-:S04]  /*2f20*/  @!UP1 UIADD3 UR4, -UR4, URZ, URZ ;  /* 0x0000003f04049290 */ /* 0x000fc8000fffe13f */
[----:B------:R-:W-:-:S12]  /*2f30*/  @!UP0 ULOP3.LUT UR4, URZ, UR10, URZ, 0x33, !UPT ;  /* 0x0000000a3f048292 */ /* 0x000fd8000f8e333f */
.L_x_7207:
[----:B------:R-:W-:Y:S02]  /*2f40*/  UIMAD UR5, UR8, UR4, URZ ;  /* 0x00000004080572a4 */ /* 0x000fe4000f8e023f */
        /* <DEDUP_REMOVED lines=106> */
.L_x_7208:
        /* <DEDUP_REMOVED lines=11> */
.L_x_7347:
[----:B------:R-:W2:Y:S01]  /*36a0*/  LDL R0, [R1+0x30] ;  /* 0x0000300001007983 */ /* 0x000ea20000100800 */
[----:B------:R-:W-:Y:S02]  /*36b0*/  LEA.HI R7, R7, R6, RZ, 0x3 ;  /* 0x0000000607077211 */ /* 0x000fe400078f18ff */
[----:B------:R-:W-:Y:S02]  /*36c0*/  LEA.HI R4, R4, R5, RZ, 0x5 ;  /* 0x0000000504047211 */ /* 0x000fe400078f28ff */
[----:B------:R-:W-:Y:S02]  /*36d0*/  LOP3.LUT R7, R7, 0xfffffff8, RZ, 0xc0, !PT ;  /* 0xfffffff807077812 */ /* 0x000fe400078ec0ff */
[----:B------:R-:W-:-:S03]  /*36e0*/  SHF.R.S32.HI R4, RZ, 0x5, R4 ;  /* 0x00000005ff047819 */ /* 0x000fc60000011404 */
[----:B------:R-:W-:-:S04]  /*36f0*/  IMAD.IADD R7, R6, 0x1, -R7 ;  /* 0x0000000106077824 */ /* 0x000fc800078e0a07 */
[----:B------:R-:W-:Y:S01]  /*3700*/  IMAD R190, R4, 0x10, R7 ;  /* 0x0000001004be7824 */ /* 0x000fe200078e0207 */
[----:B--2---:R-:W-:Y:S02]  /*3710*/  R2UR UR4, R0 ;  /* 0x00000000000472ca */ /* 0x004fe400000e0000 */
[----:B------:R-:W-:Y:S01]  /*3720*/  LOP3.LUT R0, R3, 0x7ffffffc, RZ, 0xc0, !PT ;  /* 0x7ffffffc03007812 */ /* 0x000fe200078ec0ff */
[----:B------:R-:W-:-:S04]  /*3730*/  IMAD.IADD R3, R17, 0x1, -R2 ;  /* 0x0000000111037824 */ /* 0x000fc800078e0a02 */
[----:B------:R-:W-:-:S04]  /*3740*/  IMAD.IADD R0, R5, 0x1, -R0 ;  /* 0x0000000105007824 */ /* 0x000fc800078e0a00 */
[----:B------:R-:W-:Y:S02]  /*3750*/  IMAD.SHL.U32 R194, R0, 0x2, RZ ;  /* 0x0000000200c27824 */ /* 0x000fe400078e00ff */
[----:B------:R-:W-:Y:S02]  /*3760*/  ULOP3.LUT UR4, UR4, 0x1, URZ, 0xfc, !UPT ;  /* 0x0000000104047892 */ /* 0x000fe4000f8efc3f */
[----:B------:R-:W-:-:S04]  /*3770*/  IMAD R192, R3, 0x100, R194 ;  /* 0x0000010003c07824 */ /* 0x000fc800078e02c2 */
[----:B------:R-:W-:-:S05]  /*3780*/  IMAD.U32 R2, RZ, RZ, UR4 ;  /* 0x00000004ff027e24 */ /* 0x000fca000f8e00ff */
[----:B------:R-:W-:-:S13]  /*3790*/  ISETP.NE.AND P0, PT, R2, 0x3, PT ;  /* 0x000000030200780c */ /* 0x000fda0003f05270 */
[----:B------:R-:W-:Y:S05]  /*37a0*/  @!P0 BRA `(.L_x_7210) ;  /* 0x0000000000048947 */ /* 0x000fea0003800000 */
[----:B------:R-:W-:Y:S01]  /*37b0*/  BPT.TRAP 0x1 ;  /* 0x000000040000795c */ /* 0x000fe20000300000 */
.L_x_7210:
[----:B------:R1:W2:Y:S01]  /*37c0*/  SYNCS.PHASECHK.TRANS64.TRYWAIT P1, [R196+URZ+0x38830], R9 ;  /* 0x03883009c40075a7 */ /* 0x0002a2000802017f */
[----:B------:R-:W-:Y:S05]  /*37d0*/  @!P0 BRA `(.L_x_7211) ;  /* 0x0000000000048947 */ /* 0x000fea0003800000 */
[----:B------:R-:W-:Y:S01]  /*37e0*/  BPT.TRAP 0x1 ;  /* 0x000000040000795c */ /* 0x000fe20000300000 */
.L_x_7211:
[----:B--2---:R-:W-:Y:S05]  /*37f0*/  @P1 BRA `(.L_x_7212) ;  /* 0x0000000000081947 */ /* 0x004fea0003800000 */
[----:B------:R-:W2:Y:S02]  /*3800*/  SYNCS.PHASECHK.TRANS64.TRYWAIT P1, [R196+URZ+0x38830], R9 ;  /* 0x03883009c40075a7 */ /* 0x000ea4000802017f */
[----:B--2---:R-:W-:Y:S05]  /*3810*/  @!P1 BRA `(.L_x_7213) ;  /* 0x00000118002c9947 */ /* 0x004fea0003800000 */
.L_x_7212:
        /* <DEDUP_REMOVED lines=65> */
.L_x_7348:
[----:B------:R-:W-:Y:S05]  /*3c30*/  @!P0 BRA `(.L_x_7215) ;  /* 0x0000000000048947 */ /* 0x000fea0003800000 */
[----:B------:R-:W-:Y:S01]  /*3c40*/  BPT.TRAP 0x1 ;  /* 0x000000040000795c */ /* 0x000fe20000300000 */
.L_x_7215:
[----:B------:R4:W0:Y:S01]  /*3c50*/  SYNCS.PHASECHK.TRANS64.TRYWAIT P1, [R196+URZ+0x38850], R9 ;  /* 0x03885009c40075a7 */ /* 0x000822000802017f */
[----:B------:R-:W-:Y:S05]  /*3c60*/  @!P0 BRA `(.L_x_7216) ;  /* 0x0000000000048947 */ /* 0x000fea0003800000 */
[----:B------:R-:W-:Y:S01]  /*3c70*/  BPT.TRAP 0x1 ;  /* 0x000000040000795c */ /* 0x000fe20000300000 */
.L_x_7216:
        /* <DEDUP_REMOVED lines=11> */
.L_x_7217:
[----:B------:R-:W-:Y:S01]  /*3d30*/  R2UR UR4, R0 ;  /* 0x00000000000472ca */ /* 0x000fe200000e0000 */
[----:B------:R-:W-:Y:S01]  /*3d40*/  WARPGROUP.ARRIVE ;  /* 0x00000000000079c5 */ /* 0x000fe20000000000 */
[----:B------:R-:W-:Y:S01]  /*3d50*/  R2UR UR6, R16 ;  /* 0x00000000100672ca */ /* 0x000fe200000e0000 */
[----:B------:R-:W-:Y:S01]  /*3d60*/  UMOV UR9, 0x40000040 ;  /* 0x4000004000097882 */ /* 0x000fe20000000000 */
[----:B------:R-:W-:Y:S01]  /*3d70*/  UMOV UR7, 0x40000040 ;  /* 0x4000004000077882 */ /* 0x000fe20000000000 */
[----:B------:R-:W-:Y:S01]  /*3d80*/  UMOV UR5, UR9 ;  /* 0x0000000900057c82 */ /* 0x000fe20008000000 */
[----:B------:R-:W-:Y:S01]  /*3d90*/  VIADD R10, R0, 0x2 ;  /* 0x00000002000a7836 */ /* 0x000fe20000000000 */
[----:B------:R-:W-:Y:S01]  /*3da0*/  UMOV UR11, 0x40000040 ;  /* 0x40000040000b7882 */ /* 0x000fe20000000000 */
[----:B------:R-:W-:Y:S01]  /*3db0*/  VIADD R11, R16, 0x2 ;  /* 0x00000002100b7836 */ /* 0x000fe20000000000 */
[----:B------:R-:W-:Y:S01]  /*3dc0*/  UMOV UR13, 0x40000040 ;  /* 0x40000040000d7882 */ /* 0x000fe20000000000 */
[----:B-1234-:R-:W-:Y:S01]  /*3dd0*/  IMAD.U32 R9, RZ, RZ, UR9 ;  /* 0x00000009ff097e24 */ /* 0x01efe2000f8e00ff */
[----:B------:R-:W-:Y:S01]  /*3de0*/  UMOV UR9, 0x40000040 ;  /* 0x4000004000097882 */ /* 0x000fe20000000000 */
[----:B------:R-:W-:Y:S01]  /*3df0*/  VIADD R12, R0, 0x4 ;  /* 0x00000004000c7836 */ /* 0x000fe20000000000 */
[----:B------:R-:W-:Y:S01]  /*3e00*/  UMOV UR8, UR4 ;  /* 0x0000000400087c82 */ /* 0x000fe20008000000 */
[----:B------:R-:W-:Y:S01]  /*3e10*/  VIADD R13, R16, 0x4 ;  /* 0x00000004100d7836 */ /* 0x000fe20000000000 */
[----:B------:R-:W-:Y:S01]  /*3e20*/  UMOV UR4, UR8 ;  /* 0x0000000800047c82 */ /* 0x000fe20008000000 */
[----:B------:R-:W-:Y:S01]  /*3e30*/  IMAD.U32 R8, RZ, RZ, UR8 ;  /* 0x00000008ff087e24 */ /* 0x000fe2000f8e00ff */
[----:B------:R-:W-:Y:S01]  /*3e40*/  HGMMA.64x64x16.F32.BF16 R24, gdesc[UR4], R24, gsb0 ;  /* 0x00e00000041879f0 */ /* 0x000fe20008001818 */
[----:B------:R-:W-:Y:S01]  /*3e50*/  R2UR UR4, R10 ;  /* 0x000000000a0472ca */ /* 0x000fe200000e0000 */
[----:B------:R-:W-:Y:S01]  /*3e60*/  UMOV UR5, UR9 ;  /* 0x0000000900057c82 */ /* 0x000fe20008000000 */
[----:B------:R-:W-:Y:S01]  /*3e70*/  R2UR UR6, R11 ;  /* 0x000000000b0672ca */ /* 0x000fe200000e0000 */
[----:B------:R-:W-:Y:S01]  /*3e80*/  UMOV UR7, 0x40000040 ;  /* 0x4000004000077882 */ /* 0x000fe20000000000 */
[----:B------:R-:W-:Y:S01]  /*3e90*/  IMAD.U32 R11, RZ, RZ, UR9 ;  /* 0x00000009ff0b7e24 */ /* 0x000fe2000f8e00ff */
[----:B------:R-:W-:Y:S01]  /*3ea0*/  UMOV UR9, 0x40000040 ;  /* 0x4000004000097882 */ /* 0x000fe20000000000 */
[----:B------:R-:W-:Y:S01]  /*3eb0*/  VIADD R17, R0, 0x6 ;  /* 0x0000000600117836 */ /* 0x000fe20000000000 */
[----:B------:R-:W-:Y:S01]  /*3ec0*/  UMOV UR15, 0x40000040 ;  /* 0x40000040000f7882 */ /* 0x000fe20000000000 */
[----:B------:R-:W-:Y:S01]  /*3ed0*/  VIADD R18, R16, 0x6 ;  /* 0x0000000610127836 */ /* 0x000fe20000000000 */
        /* <DEDUP_REMOVED lines=27> */
[----:B------:R-:W1:Y:S01]  /*4090*/  S2R R62, SR_TID.X ;  /* 0x00000000003e7919 */ /* 0x000e620000002100 */
[----:B------:R-:W-:Y:S01]  /*40a0*/  VIADD R197, R0, 0xe00 ;  /* 0x00000e0000c57836 */ /* 0x000fe20000000000 */
[----:B------:R-:W-:Y:S01]  /*40b0*/  R2UR UR61, R195 ;  /* 0x00000000c33d72ca */ /* 0x000fe200000e0000 */
[----:B------:R-:W-:-:S02]  /*40c0*/  IMAD.MOV.U32 R61, RZ, RZ, 0x40 ;  /* 0x00000040ff3d7424 */ /* 0x000fc400078e00ff */
[----:B------:R-:W-:Y:S02]  /*40d0*/  VIADD R186, R190, UR60 ;  /* 0x0000003cbeba7c36 */ /* 0x000fe40008000000 */
[----:B------:R-:W-:Y:S02]  /*40e0*/  IMAD.MOV.U32 R187, RZ, RZ, 0x20 ;  /* 0x00000020ffbb7424 */ /* 0x000fe400078e00ff */
        /* <DEDUP_REMOVED lines=10> */
[----:B------:R-:W-:Y:S01]  /*4190*/  IMAD.U32 R13, RZ, RZ, UR9 ;  /* 0x00000009ff0d7e24 */ /* 0x000fe2000f8e00ff */
[----:B------:R-:W-:-:S08]  /*41a0*/  UMOV UR9, 0x40000040 ;  /* 0x4000004000097882 */ /* 0x000fd00000000000 */
        /* <DEDUP_REMOVED lines=63> */
[----:B------:R-:W-:Y:S01]  /*45a0*/  ULDC UR7, c[0x0][0x2f0] ;  /* 0x0000bc0000077ab9 */ /* 0x000fe20000000800 */
[----:B------:R-:W-:Y:S01]  /*45b0*/  UISETP.NE.AND UP0, UPT, UR6, 0x1, UPT ;  /* 0x000000010600788c */ /* 0x000fe2000bf05270 */
[----:B0-----:R-:W-:-:S10]  /*45c0*/  VIADD R19, R0, 0x800 ;  /* 0x0000080000137836 */ /* 0x001fd40000000000 */
[----:B------:R-:W-:Y:S01]  /*45d0*/  @UP0 ULDC UR6, c[0x0][0x44c] ;  /* 0x0001130000060ab9 */ /* 0x000fe20000000800 */
        /* <DEDUP_REMOVED lines=19> */
[----:B------:R-:W-:Y:S01]  /*4710*/  HGMMA.64x64x16.F32.BF16 R24, gdesc[UR12], R24, gsb0 ;  /* 0x00e000000c1879f0 */ /* 0x000fe20008001818 */
[----:B------:R-:W-:Y:S02]  /*4720*/  @UP0 ULDC UR14, c[0x0][0x450] ;  /* 0x00011400000e0ab9 */ /* 0x000fe40000000800 */
        /* <DEDUP_REMOVED lines=53> */
[----:B------:R-:W-:Y:S01]  /*4a80*/  VIADD R18, R0, 0xa00 ;  /* 0x00000a0000127836 */ /* 0x000fe20000000000 */
        /* <DEDUP_REMOVED lines=114> */
[----:B------:R-:W-:Y:S01]  /*51b0*/  UMOV UR57, 0x40000040 ;  /* 0x4000004000397882 */ /* 0x000fe20000000000 */
[----:B------:R-:W-:Y:S01]  /*51c0*/  R2UR UR58, R58 ;  /* 0x000000003a3a72ca */ /* 0x000fe200000e0000 */
[----:B------:R-:W-:Y:S01]  /*51d0*/  UMOV UR59, 0x40000040 ;  /* 0x40000040003b7882 */ /* 0x000fe20000000000 */
[----:B------:R-:W-:Y:S02]  /*51e0*/  IMAD.IADD R20, R60, 0x1, R197 ;  /* 0x000000013c147824 */ /* 0x000fe400078e02c5 */
[----:B------:R-:W-:-:S04]  /*51f0*/  IMAD R58, R22, -0x40, R61 ;  /* 0xffffffc0163a7824 */ /* 0x000fc800078e023d */
[----:B------:R-:W-:-:S04]  /*5200*/  VIADD R60, R58, 0x1 ;  /* 0x000000013a3c7836 */ /* 0x000fc80000000000 */
[----:B------:R-:W-:Y:S01]  /*5210*/  IMAD R60, R193, UR7, R60 ;  /* 0x00000007c13c7c24 */ /* 0x000fe2000f8e023c */
[----:B------:R-:W-:Y:S02]  /*5220*/  WARPGROUP.DEPBAR.LE gsb0, 0x0 ;  /* 0x00008000000079c5 */ /* 0x000fe40000010000 */
[----:B------:R-:W-:-:S06]  /*5230*/  WARPGROUP.ARRIVE ;  /* 0x00000000000079c5 */ /* 0x000fcc0000000000 */
[----:B------:R-:W-:Y:S01]  /*5240*/  HGMMA.64x64x16.F32.BF16 R24, gdesc[UR56], R24, gsb0 ;  /* 0x00e00000381879f0 */ /* 0x000fe20008001818 */
[----:B------:R-:W-:Y:S01]  /*5250*/  R2UR UR56, R20 ;  /* 0x00000000143872ca */ /* 0x000fe200000e0000 */
[----:B------:R-:W-:Y:S01]  /*5260*/  UMOV UR57, 0x40000040 ;  /* 0x4000004000397882 */ /* 0x000fe20000000000 */
[----:B------:R-:W-:Y:S01]  /*5270*/  R2UR UR58, R21 ;  /* 0x00000000153a72ca */ /* 0x000fe200000e0000 */
[----:B------:R-:W-:Y:S01]  /*5280*/  UMOV UR59, 0x40000040 ;  /* 0x40000040003b7882 */ /* 0x000fe20000000000 */
[----:B------:R-:W-:Y:S02]  /*5290*/  SEL R20, R61, 0x3e, P1 ;  /* 0x0000003e3d147807 */ /* 0x000fe40000800000 */
[----:B------:R-:W-:Y:S02]  /*52a0*/  PLOP3.LUT P1, PT, PT, PT, UP0, 0x80, 0x0 ;  /* 0x000000000000781c */ /* 0x000fe40003f2f008 */
[----:B------:R-:W-:-:S04]  /*52b0*/  LOP3.LUT R21, R20, 0x6, RZ, 0xc0, !PT ;  /* 0x0000000614157812 */ /* 0x000fc800078ec0ff */
[CC--:B------:R-:W-:Y:S02]  /*52c0*/  IADD3 R20, R21.reuse, R57.reuse, R0 ;  /* 0x0000003915147210 */ /* 0x0c0fe40007ffe000 */
[----:B------:R-:W-:Y:S01]  /*52d0*/  IADD3 R21, R21, R57, R16 ;  /* 0x0000003915157210 */ /* 0x000fe20007ffe010 */
[----:B------:R-:W-:-:S04]  /*52e0*/  IMAD R57, R193, UR7, R58 ;  /* 0x00000007c1397c24 */ /* 0x000fc8000f8e023a */
[----:B------:R-:W-:Y:S01]  /*52f0*/  IMAD.IADD R57, R57, 0x1, -R194 ;  /* 0x0000000139397824 */ /* 0x000fe200078e0ac2 */
        /* <DEDUP_REMOVED lines=12> */
[----:B------:R-:W-:-:S04]  /*53c0*/  IMAD.IADD R21, R20, 0x1, -R21 ;  /* 0x0000000114157824 */ /* 0x000fc800078e0a15 */
[----:B------:R-:W-:-:S04]  /*53d0*/  IMAD R186, R21, 0x8, R186 ;  /* 0x0000000815ba7824 */ /* 0x000fc800078e02ba */
[----:B------:R-:W-:Y:S01]  /*53e0*/  @P1 IMAD.HI.U32 R21, R186, UR6, RZ ;  /* 0x00000006ba151c27 */ /* 0x000fe2000f8e00ff */
[----:B------:R-:W-:-:S03]  /*53f0*/  @UP0 ULDC UR6, c[0x0][0x450] ;  /* 0x0001140000060ab9 */ /* 0x000fc60000000800 */
[----:B------:R-:W-:Y:S01]  /*5400*/  IMAD.MOV.U32 R20, RZ, RZ, R186 ;  /* 0x000000ffff147224 */ /* 0x000fe200078e00ba */
[----:B------:R-:W-:Y:S01]  /*5410*/  @P1 SHF.R.U32.HI R20, RZ, UR6, R21 ;  /* 0x00000006ff141c19 */ /* 0x000fe20008011615 */
[----:B------:R-:W-:Y:S01]  /*5420*/  ULDC UR6, c[0x0][0xa80] ;  /* 0x0002a00000067ab9 */ /* 0x000fe20000000800 */
[----:B------:R-:W0:Y:S03]  /*5430*/  LDC R21, c[0x0][0x288] ;  /* 0x0000a200ff157b82 */ /* 0x000e260000000800 */
[----:B------:R-:W1:Y:S04]  /*5440*/  SHFL.IDX PT, R59, R20, RZ, 0x1c1f ;  /* 0x001c1fff143b7589 */ /* 0x000e6800000e0000 */
[----:B------:R-:W2:Y:S01]  /*5450*/  SHFL.IDX PT, R20, R20, 0x1, 0x1c1f ;  /* 0x003c1f0014147f89 */ /* 0x000ea200000e0000 */
[----:B0-----:R-:W-:Y:S01]  /*5460*/  IADD3 R60, R60, -R21, -R194 ;  /* 0x800000153c3c7210 */ /* 0x001fe20007ffe8c2 */
[----:B------:R-:W-:-:S03]  /*5470*/  IMAD R21, R193, UR7, -R21 ;  /* 0x00000007c1157c24 */ /* 0x000fc6000f8e0a15 */
[----:B-1----:R-:W-:Y:S02]  /*5480*/  VIADDMNMX R59, R59, R60, R57, PT ;  /* 0x0000003c3b3b7246 */ /* 0x002fe40003800139 */
[----:B------:R-:W-:Y:S02]  /*5490*/  R2UR UR7, R21 ;  /* 0x00000000150772ca */ /* 0x000fe400000e0000 */
[C---:B------:R-:W-:Y:S01]  /*54a0*/  ISETP.GT.AND P2, PT, R59.reuse, RZ, PT ;  /* 0x000000ff3b00720c */ /* 0x040fe20003f44270 */
[----:B------:R-:W-:Y:S02]  /*54b0*/  WARPGROUP.DEPBAR.LE gsb0, 0x0 ;  /* 0x00008000000079c5 */ /* 0x000fe40000010000 */
[----:B------:R-:W-:Y:S01]  /*54c0*/  WARPGROUP.ARRIVE ;  /* 0x00000000000079c5 */ /* 0x000fe20000000000 */
[C---:B------:R-:W-:Y:S02]  /*54d0*/  ISETP.GT.AND P3, PT, R59.reuse, 0x1, PT ;  /* 0x000000013b00780c */ /* 0x040fe40003f64270 */
[----:B------:R-:W-:-:S02]  /*54e0*/  ISETP.GT.AND P4, PT, R59, 0x8, PT ;  /* 0x000000083b00780c */ /* 0x000fc40003f84270 */
[----:B--2---:R-:W-:Y:S01]  /*54f0*/  VIADDMNMX R57, R20, R60, R57, PT ;  /* 0x0000003c14397246 */ /* 0x004fe20003800139 */
[----:B------:R-:W-:Y:S03]  /*5500*/  HGMMA.64x64x16.F32.BF16 R24, gdesc[UR56], R24, gsb0 ;  /* 0x00e00000381879f0 */ /* 0x000fe60008001818 */
[----:B------:R-:W-:Y:S02]  /*5510*/  WARPGROUP.DEPBAR.LE gsb0, 0x0 ;  /* 0x00008000000079c5 */ /* 0x000fe40000010000 */
[----:B------:R-:W-:Y:S02]  /*5520*/  FSEL R24, R24, -INF , P2 ;  /* 0xff80000018187808 */ /* 0x000fe40001000000 */
[----:B------:R-:W-:Y:S02]  /*5530*/  FSEL R25, R25, -INF , P3 ;  /* 0xff80000019197808 */ /* 0x000fe40001800000 */
        /* <DEDUP_REMOVED lines=40> */
[----:B------:R-:W-:Y:S02]  /*57c0*/  FMNMX.FTZ R58, R52, R59, !PT ;  /* 0x0000003b343a7209 */ /* 0x000fe40007810000 */
[----:B------:R-:W-:Y:S02]  /*57d0*/  ISETP.GT.AND P2, PT, R57, RZ, PT ;  /* 0x000000ff3900720c */ /* 0x000fe40003f44270 */
[----:B------:R-:W-:-:S02]  /*57e0*/  FMNMX.FTZ R58, R53, R58, !PT ;  /* 0x0000003a353a7209 */ /* 0x000fc40007810000 */
[C---:B------:R-:W-:Y:S02]  /*57f0*/  ISETP.GT.AND P3, PT, R57.reuse, 0x1, PT ;  /* 0x000000013900780c */ /* 0x040fe40003f64270 */
[----:B------:R-:W-:Y:S01]  /*5800*/  ISETP.GT.AND P4, PT, R57, 0x8, PT ;  /* 0x000000083900780c */ /* 0x000fe20003f84270 */
[----:B------:R-:W0:Y:S01]  /*5810*/  SHFL.BFLY PT, R59, R58, 0x2, 0x1f ;  /* 0x0c401f003a3b7f89 */ /* 0x000e2200000e0000 */
[----:B------:R-:W-:Y:S02]  /*5820*/  FSEL R26, R26, -INF , P2 ;  /* 0xff8000001a1a7808 */ /* 0x000fe40001000000 */
[----:B------:R-:W-:Y:S02]  /*5830*/  FSEL R27, R27, -INF , P3 ;  /* 0xff8000001b1b7808 */ /* 0x000fe40001800000 */
[----:B------:R-:W-:Y:S02]  /*5840*/  ISETP.GT.AND P2, PT, R57, 0x9, PT ;  /* 0x000000093900780c */ /* 0x000fe40003f44270 */
[----:B------:R-:W-:-:S02]  /*5850*/  FSEL R30, R30, -INF , P4 ;  /* 0xff8000001e1e7808 */ /* 0x000fc40002000000 */
[----:B------:R-:W-:Y:S02]  /*5860*/  ISETP.GT.AND P3, PT, R57, 0x10, PT ;  /* 0x000000103900780c */ /* 0x000fe40003f64270 */
[----:B------:R-:W-:Y:S02]  /*5870*/  FSEL R31, R31, -INF , P2 ;  /* 0xff8000001f1f7808 */ /* 0x000fe40001000000 */
[C---:B------:R-:W-:Y:S02]  /*5880*/  ISETP.GT.AND P2, PT, R57.reuse, 0x11, PT ;  /* 0x000000113900780c */ /* 0x040fe40003f44270 */
[----:B------:R-:W-:Y:S02]  /*5890*/  FSEL R34, R34, -INF , P3 ;  /* 0xff80000022227808 */ /* 0x000fe40001800000 */
[----:B------:R-:W-:Y:S02]  /*58a0*/  ISETP.GT.AND P3, PT, R57, 0x18, PT ;  /* 0x000000183900780c */ /* 0x000fe40003f64270 */
[----:B------:R-:W-:-:S02]  /*58b0*/  FSEL R35, R35, -INF , P2 ;  /* 0xff80000023237808 */ /* 0x000fc40001000000 */
[C---:B------:R-:W-:Y:S02]  /*58c0*/  ISETP.GT.AND P2, PT, R57.reuse, 0x19, PT ;  /* 0x000000193900780c */ /* 0x040fe40003f44270 */
[----:B------:R-:W-:Y:S02]  /*58d0*/  FSEL R38, R38, -INF , P3 ;  /* 0xff80000026267808 */ /* 0x000fe40001800000 */
[----:B0-----:R-:W-:Y:S02]  /*58e0*/  FMNMX.FTZ R185, R58, R59, !PT ;  /* 0x0000003b3ab97209 */ /* 0x001fe40007810000 */
[----:B------:R-:W-:Y:S02]  /*58f0*/  FMNMX.FTZ R59, R26, R27, !PT ;  /* 0x0000001b1a3b7209 */ /* 0x000fe40007810000 */
[----:B------:R-:W-:Y:S01]  /*5900*/  ISETP.GT.AND P3, PT, R57, 0x20, PT ;  /* 0x000000203900780c */ /* 0x000fe20003f64270 */
[----:B------:R-:W0:Y:S01]  /*5910*/  SHFL.BFLY PT, R60, R185, 0x1, 0x1f ;  /* 0x0c201f00b93c7f89 */ /* 0x000e2200000e0000 */
        /* <DEDUP_REMOVED lines=13> */
[----:B0-----:R-:W-:Y:S02]  /*59f0*/  FMNMX.FTZ R185, R185, R60, !PT ;  /* 0x0000003cb9b97209 */ /* 0x001fe40007810000 */
[----:B------:R-:W-:Y:S02]  /*5a00*/  FSEL R46, R46, -INF , P3 ;  /* 0xff8000002e2e7808 */ /* 0x000fe40001800000 */
[----:B------:R-:W-:Y:S01]  /*5a10*/  FMNMX.FTZ R59, R43, R20, !PT ;  /* 0x000000142b3b7209 */ /* 0x000fe20007810000 */
[----:B------:R-:W-:Y:S01]  /*5a20*/  FMUL.FTZ R58, R185, UR6 ;  /* 0x00000006b93a7c20 */ /* 0x000fe20008410000 */
[----:B------:R-:W-:Y:S02]  /*5a30*/  ISETP.GT.AND P2, PT, R57, 0x30, PT ;  /* 0x000000303900780c */ /* 0x000fe40003f44270 */
[----:B------:R-:W-:Y:S02]  /*5a40*/  FSEL R47, R47, -INF , P4 ;  /* 0xff8000002f2f7808 */ /* 0x000fe40002000000 */
[----:B------:R-:W-:-:S02]  /*5a50*/  FMNMX.FTZ R20, R46, R59, !PT ;  /* 0x0000003b2e147209 */ /* 0x000fc40007810000 */
[----:B------:R-:W-:Y:S02]  /*5a60*/  FSETP.NEU.FTZ.AND P5, PT, R185, -INF , PT ;  /* 0xff800000b900780b */ /* 0x000fe40003fbd000 */
[----:B------:R-:W-:Y:S02]  /*5a70*/  ISETP.GT.AND P3, PT, R57, 0x31, PT ;  /* 0x000000313900780c */ /* 0x000fe40003f64270 */
[----:B------:R-:W-:Y:S02]  /*5a80*/  FSEL R50, R50, -INF , P2 ;  /* 0xff80000032327808 */ /* 0x000fe40001000000 */
[----:B------:R-:W-:Y:S02]  /*5a90*/  FMNMX.FTZ R59, R47, R20, !PT ;  /* 0x000000142f3b7209 */ /* 0x000fe40007810000 */
[----:B------:R-:W-:Y:S02]  /*5aa0*/  FSEL R58, R58, RZ, P5 ;  /* 0x000000ff3a3a7208 */ /* 0x000fe40002800000 */
[----:B------:R-:W-:-:S02]  /*5ab0*/  ISETP.GT.AND P2, PT, R57, 0x38, PT ;  /* 0x000000383900780c */ /* 0x000fc40003f44270 */
[----:B------:R-:W-:Y:S01]  /*5ac0*/  FSEL R51, R51, -INF , P3 ;  /* 0xff80000033337808 */ /* 0x000fe20001800000 */
[--C-:B------:R-:W-:Y:S01]  /*5ad0*/  FFMA.FTZ R170, R25, UR6, -R58.reuse ;  /* 0x0000000619aa7c23 */ /* 0x100fe2000801083a */
[----:B------:R-:W-:Y:S01]  /*5ae0*/  FMNMX.FTZ R20, R50, R59, !PT ;  /* 0x0000003b32147209 */ /* 0x000fe20007810000 */
[--C-:B------:R-:W-:Y:S01]  /*5af0*/  FFMA.FTZ R171, R28, UR6, -R58.reuse ;  /* 0x000000061cab7c23 */ /* 0x100fe2000801083a */
[----:B------:R-:W-:Y:S01]  /*5b00*/  ISETP.GT.AND P3, PT, R57, 0x39, PT ;  /* 0x000000393900780c */ /* 0x000fe20003f64270 */
[--C-:B------:R-:W-:Y:S01]  /*5b10*/  FFMA.FTZ R169, R24, UR6, -R58.reuse ;  /* 0x0000000618a97c23 */ /* 0x100fe2000801083a */
[----:B------:R-:W-:Y:S01]  /*5b20*/  FSEL R54, R54, -INF , P2 ;  /* 0xff80000036367808 */ /* 0x000fe20001000000 */
[--C-:B------:R-:W-:Y:S01]  /*5b30*/  FFMA.FTZ R172, R29, UR6, -R58.reuse ;  /* 0x000000061dac7c23 */ /* 0x100fe2000801083a */
[----:B------:R-:W-:Y:S01]  /*5b40*/  FMNMX.FTZ R25, R51, R20, !PT ;  /* 0x0000001433197209 */ /* 0x000fe20007810000 */
[--C-:B------:R-:W-:Y:S01]  /*5b50*/  FFMA.FTZ R173, R32, UR6, -R58.reuse ;  /* 0x0000000620ad7c23 */ /* 0x100fe2000801083a */
[----:B------:R-:W-:Y:S01]  /*5b60*/  FSEL R55, R55, -INF , P3 ;  /* 0xff80000037377808 */ /* 0x000fe20001800000 */
        /* <DEDUP_REMOVED lines=13> */
[----:B------:R-:W-:Y:S01]  /*5c40*/  FFMA.FTZ R198, R53, UR6, -R58 ;  /* 0x0000000635c67c23 */ /* 0x000fe2000801083a */
[----:B------:R-:W-:Y:S08]  /*5c50*/  MUFU.EX2 R169, R169 ;  /* 0x000000a900a97308 */ /* 0x000ff00000000800 */
[----:B------:R-:W1:Y:S08]  /*5c60*/  MUFU.EX2 R170, R170 ;  /* 0x000000aa00aa7308 */ /* 0x000e700000000800 */
[----:B------:R-:W-:Y:S01]  /*5c70*/  MUFU.EX2 R171, R171 ;  /* 0x000000ab00ab7308 */ /* 0x000fe20000000800 */
[----:B0-----:R-:W-:-:S07]  /*5c80*/  FMNMX.FTZ R25, R20, R25, !PT ;  /* 0x0000001914197209 */ /* 0x001fce0007810000 */
[----:B------:R-:W0:Y:S01]  /*5c90*/  MUFU.EX2 R172, R172 ;  /* 0x000000ac00ac7308 */ /* 0x000e220000000800 */
[----:B------:R-:W2:Y:S01]  /*5ca0*/  SHFL.BFLY PT, R168, R25, 0x1, 0x1f ;  /* 0x0c201f0019a87f89 */ /* 0x000ea200000e0000 */
[----:B-1----:R-:W-:Y:S01]  /*5cb0*/  F2FP.BF16.F32.PACK_AB R152, R170, R169 ;  /* 0x000000a9aa98723e */ /* 0x002fe200000010ff */
[----:B------:R-:W-:-:S05]  /*5cc0*/  FADD.FTZ R170, R169, R170 ;  /* 0x000000aaa9aa7221 */ /* 0x000fca0000010000 */
[----:B------:R-:W-:Y:S08]  /*5cd0*/  MUFU.EX2 R173, R173 ;  /* 0x000000ad00ad7308 */ /* 0x000ff00000000800 */
[----:B------:R-:W1:Y:S01]  /*5ce0*/  MUFU.EX2 R174, R174 ;  /* 0x000000ae00ae7308 */ /* 0x000e620000000800 */
[----:B0-----:R-:W-:Y:S01]  /*5cf0*/  F2FP.BF16.F32.PACK_AB R154, R172, R171 ;  /* 0x000000abac9a723e */ /* 0x001fe200000010ff */
[----:B------:R-:W-:-:S04]  /*5d00*/  FADD.FTZ R171, R171, R170 ;  /* 0x000000aaabab7221 */ /* 0x000fc80000010000 */
[----:B------:R-:W-:Y:S02]  /*5d10*/  FADD.FTZ R172, R172, R171 ;  /* 0x000000abacac7221 */ /* 0x000fe40000010000 */
[----:B------:R-:W-:Y:S01]  /*5d20*/  MUFU.EX2 R175, R175 ;  /* 0x000000af00af7308 */ /* 0x000fe20000000800 */
[----:B--2---:R-:W-:-:S04]  /*5d30*/  FMNMX.FTZ R168, R25, R168, !PT ;  /* 0x000000a819a87209 */ /* 0x004fc80007810000 */
[C---:B------:R-:W-:Y:S01]  /*5d40*/  FSETP.NEU.FTZ.AND P2, PT, R168.reuse, -INF , PT ;  /* 0xff800000a800780b */ /* 0x040fe20003f5d000 */
[----:B------:R-:W-:Y:S02]  /*5d50*/  FMUL.FTZ R20, R168, UR6 ;  /* 0x00000006a8147c20 */ /* 0x000fe40008410000 */
[----:B------:R-:W0:Y:S01]  /*5d60*/  MUFU.EX2 R176, R176 ;  /* 0x000000b000b07308 */ /* 0x000e220000000800 */
[----:B-1----:R-:W-:Y:S01]  /*5d70*/  F2FP.BF16.F32.PACK_AB R156, R174, R173 ;  /* 0x000000adae9c723e */ /* 0x002fe200000010ff */
[----:B------:R-:W-:Y:S01]  /*5d80*/  FADD.FTZ R173, R173, R172 ;  /* 0x000000acadad7221 */ /* 0x000fe20000010000 */
[----:B------:R-:W-:Y:S02]  /*5d90*/  FSEL R28, R20, RZ, P2 ;  /* 0x000000ff141c7208 */ /* 0x000fe40001000000 */
[-C--:B------:R-:W-:Y:S01]  /*5da0*/  LEA.HI R20, R56, R23.reuse, RZ, 0x4 ;  /* 0x0000001738147211 */ /* 0x080fe200078f20ff */
[----:B------:R-:W-:Y:S01]  /*5db0*/  FADD.FTZ R174, R174, R173 ;  /* 0x000000adaeae7221 */ /* 0x000fe20000010000 */
[----:B------:R-:W-:Y:S01]  /*5dc0*/  ISETP.NE.AND P2, PT, R62, RZ, PT ;  /* 0x000000ff3e00720c */ /* 0x000fe20003f45270 */
[--C-:B------:R-:W-:Y:S01]  /*5dd0*/  FFMA.FTZ R200, R27, UR6, -R28.reuse ;  /* 0x000000061bc87c23 */ /* 0x100fe2000801081c */
[----:B------:R-:W-:Y:S01]  /*5de0*/  LOP3.LUT R24, R20, 0xfffffff0, RZ, 0xc0, !PT ;  /* 0xfffffff014187812 */ /* 0x000fe200078ec0ff */
[--C-:B------:R-:W-:Y:S01]  /*5df0*/  FFMA.FTZ R199, R26, UR6, -R28.reuse ;  /* 0x000000061ac77c23 */ /* 0x100fe2000801081c */
[----:B------:R-:W-:Y:S01]  /*5e00*/  LEA.HI R56, R56, R23, RZ, 0x5 ;  /* 0x0000001738387211 */ /* 0x000fe200078f28ff */
[----:B------:R-:W-:Y:S01]  /*5e10*/  FFMA.FTZ R201, R30, UR6, -R28 ;  /* 0x000000061ec97c23 */ /* 0x000fe2000801081c */
[----:B------:R-:W-:Y:S01]  /*5e20*/  SHF.R.U32.HI R29, RZ, 0x1, R20 ;  /* 0x00000001ff1d7819 */ /* 0x000fe20000011614 */
[----:B------:R-:W-:-:S02]  /*5e30*/  IMAD.IADD R24, R23, 0x1, -R24 ;  /* 0x0000000117187824 */ /* 0x000fc400078e0a18 */
[--C-:B------:R-:W-:Y:S01]  /*5e40*/  FFMA.FTZ R202, R31, UR6, -R28.reuse ;  /* 0x000000061fca7c23 */ /* 0x100fe2000801081c */
[----:B------:R-:W-:Y:S02]  /*5e50*/  IMAD.SHL.U32 R56, R56, 0x20, RZ ;  /* 0x0000002038387824 */ /* 0x000fe400078e00ff */
[--C-:B------:R-:W-:Y:S01]  /*5e60*/  FFMA.FTZ R203, R34, UR6, -R28.reuse ;  /* 0x0000000622cb7c23 */ /* 0x100fe2000801081c */
[----:B------:R-:W-:Y:S01]  /*5e70*/  FFMA.FTZ R204, R35, UR6, -R28 ;  /* 0x0000000623cc7c23 */ /* 0x000fe2000801081c */
[----:B------:R-:W-:Y:S01]  /*5e80*/  SHF.R.S32.HI R25, RZ, 0x1f, R24 ;  /* 0x0000001fff197819 */ /* 0x000fe20000011418 */
[----:B------:R-:W-:Y:S01]  /*5e90*/  @!P2 VIADD R20, R196, 0x38840 ;  /* 0x00038840c414a836 */ /* 0x000fe20000000000 */
[----:B------:R-:W-:Y:S01]  /*5ea0*/  LOP3.LUT R56, R56, 0x7ffffc00, RZ, 0xc0, !PT ;  /* 0x7ffffc0038387812 */ /* 0x000fe200078ec0ff */
        /* <DEDUP_REMOVED lines=13> */
[--C-:B------:R-:W-:Y:S01]  /*5f80*/  FFMA.FTZ R211, R54, UR6, -R28.reuse ;  /* 0x0000000636d37c23 */ /* 0x100fe2000801081c */
[----:B------:R-:W-:Y:S02]  /*5f90*/  IMAD.SHL.U32 R24, R27, 0x40, RZ ;  /* 0x000000401b187824 */ /* 0x000fe400078e00ff */
[----:B------:R-:W-:Y:S01]  /*5fa0*/  FFMA.FTZ R214, R55, UR6, -R28 ;  /* 0x0000000637d67c23 */ /* 0x000fe2000801081c */
[----:B------:R-:W-:Y:S01]  /*5fb0*/  MUFU.EX2 R199, R199 ;  /* 0x000000c700c77308 */ /* 0x000fe20000000800 */
[----:B------:R-:W-:Y:S01]  /*5fc0*/  LOP3.LUT P4, RZ, R27, 0x4, RZ, 0xc0, !PT ;  /* 0x000000041bff7812 */ /* 0x000fe2000788c0ff */
[----:B------:R-:W-:Y:S01]  /*5fd0*/  @!P2 VIADD R21, R196, 0x38860 ;  /* 0x00038860c415a836 */ /* 0x000fe20000000000 */
[----:B------:R-:W-:-:S02]  /*5fe0*/  LOP3.LUT R24, R24, 0x1c0, RZ, 0xc0, !PT ;  /* 0x000001c018187812 */ /* 0x000fc400078ec0ff */
[----:B------:R-:W-:Y:S02]  /*5ff0*/  LOP3.LUT P3, RZ, R27, 0x2, RZ, 0xc0, !PT ;  /* 0x000000021bff7812 */ /* 0x000fe4000786c0ff */
[----:B------:R-:W-:Y:S01]  /*6000*/  LOP3.LUT R29, R24, 0x8, R29, 0xf8, !PT ;  /* 0x00000008181d7812 */ /* 0x000fe200078ef81d */
[----:B------:R-:W1:Y:S01]  /*6010*/  MUFU.EX2 R200, R200 ;  /* 0x000000c800c87308 */ /* 0x000e620000000800 */
[----:B------:R-:W-:Y:S02]  /*6020*/  SHF.R.U32.HI R24, RZ, 0x3, R24 ;  /* 0x00000003ff187819 */ /* 0x000fe40000011618 */
[----:B------:R-:W-:Y:S02]  /*6030*/  SEL R187, R187, 0xffffffe0, !P3 ;  /* 0xffffffe0bbbb7807 */ /* 0x000fe40005800000 */
[----:B------:R-:W-:Y:S02]  /*6040*/  LOP3.LUT R24, R29, R24, RZ, 0x3c, !PT ;  /* 0x000000181d187212 */ /* 0x000fe400078e3cff */
[----:B0-----:R-:W-:Y:S01]  /*6050*/  F2FP.BF16.F32.PACK_AB R158, R176, R175 ;  /* 0x000000afb09e723e */ /* 0x001fe200000010ff */
[----:B------:R-:W-:Y:S01]  /*6060*/  MUFU.EX2 R201, R201 ;  /* 0x000000c900c97308 */ /* 0x000fe20000000800 */
[----:B------:R-:W-:Y:S01]  /*6070*/  IADD3 R25, R24, R25, R56 ;  /* 0x0000001918197210 */ /* 0x000fe20007ffe038 */
[----:B------:R-:W-:Y:S01]  /*6080*/  FADD.FTZ R175, R175, R174 ;  /* 0x000000aeafaf7221 */ /* 0x000fe20000010000 */
[----:B------:R-:W-:-:S02]  /*6090*/  @!P2 PRMT R24, RZ, 0x654, R20 ;  /* 0x00000654ff18a816 */ /* 0x000fc40000000014 */
[----:B------:R-:W-:Y:S01]  /*60a0*/  @!P2 PRMT R21, RZ, 0x654, R21 ;  /* 0x00000654ff15a816 */ /* 0x000fe20000000015 */
[----:B------:R-:W-:Y:S01]  /*60b0*/  IMAD R184, R25, 0x2, R196 ;  /* 0x0000000219b87824 */ /* 0x000fe200078e02c4 */
[----:B------:R0:W-:Y:S01]  /*60c0*/  @!P2 SYNCS.ARRIVE.TRANS64.RED.A1T0 RZ, [R24+URZ], RZ ;  /* 0x000000ff18ffa9a7 */ /* 0x0001e2000810043f */
[----:B------:R-:W2:Y:S01]  /*60d0*/  MUFU.EX2 R202, R202 ;  /* 0x000000ca00ca7308 */ /* 0x000ea20000000800 */
[----:B-1----:R-:W-:Y:S01]  /*60e0*/  F2FP.BF16.F32.PACK_AB R153, R200, R199 ;  /* 0x000000c7c899723e */ /* 0x002fe200000010ff */
[C---:B------:R-:W-:Y:S02]  /*60f0*/  VIADD R188, R184.reuse, 0x36400 ;  /* 0x00036400b8bc7836 */ /* 0x040fe40000000000 */
[----:B------:R-:W-:Y:S01]  /*6100*/  FADD.FTZ R200, R199, R200 ;  /* 0x000000c8c7c87221 */ /* 0x000fe20000010000 */
[----:B------:R-:W-:Y:S02]  /*6110*/  VIADD R20, R184, 0x36440 ;  /* 0x00036440b8147836 */ /* 0x000fe40000000000 */
[----:B------:R-:W-:Y:S01]  /*6120*/  FADD.FTZ R176, R176, R175 ;  /* 0x000000afb0b07221 */ /* 0x000fe20000010000 */
[C---:B------:R-:W-:Y:S01]  /*6130*/  @P4 VIADD R20, R188.reuse, 0xffffffc0 ;  /* 0xffffffc0bc144836 */ /* 0x040fe20000000000 */
[----:B------:R-:W-:Y:S01]  /*6140*/  MUFU.EX2 R203, R203 ;  /* 0x000000cb00cb7308 */ /* 0x000fe20000000800 */
[----:B------:R-:W-:-:S02]  /*6150*/  IMAD.IADD R188, R188, 0x1, R187 ;  /* 0x00000001bcbc7824 */ /* 0x000fc400078e02bb */
[----:B------:R-:W-:Y:S02]  /*6160*/  IMAD.IADD R187, R187, 0x1, R20 ;  /* 0x00000001bbbb7824 */ /* 0x000fe400078e0214 */
[----:B------:R-:W-:-:S03]  /*6170*/  VIADD R199, R22, 0xfffffffe ;  /* 0xfffffffe16c77836 */ /* 0x000fc60000000000 */
[----:B------:R-:W1:Y:S01]  /*6180*/  MUFU.EX2 R204, R204 ;  /* 0x000000cc00cc7308 */ /* 0x000e620000000800 */
[----:B--2---:R-:W-:Y:S01]  /*6190*/  F2FP.BF16.F32.PACK_AB R155, R202, R201 ;  /* 0x000000c9ca9b723e */ /* 0x004fe200000010ff */
[----:B------:R-:W-:Y:S01]  /*61a0*/  BAR.SYNC.DEFER_BLOCKING 0xf, 0x100 ;  /* 0x03c4000000007b1d */ /* 0x000fe20000010000 */
[----:B------:R-:W-:-:S04]  /*61b0*/  FADD.FTZ R201, R201, R200 ;  /* 0x000000c8c9c97221 */ /* 0x000fc80000010000 */
[----:B------:R-:W-:Y:S01]  /*61c0*/  FADD.FTZ R202, R202, R201 ;  /* 0x000000c9caca7221 */ /* 0x000fe20000010000 */
[----:B------:R-:W-:Y:S08]  /*61d0*/  MUFU.EX2 R205, R205 ;  /* 0x000000cd00cd7308 */ /* 0x000ff00000000800 */
[----:B------:R-:W2:Y:S01]  /*61e0*/  MUFU.EX2 R206, R206 ;  /* 0x000000ce00ce7308 */ /* 0x000ea20000000800 */
[----:B-1----:R-:W-:Y:S01]  /*61f0*/  F2FP.BF16.F32.PACK_AB R157, R204, R203 ;  /* 0x000000cbcc9d723e */ /* 0x002fe200000010ff */
[----:B------:R-:W-:-:S04]  /*6200*/  FADD.FTZ R203, R203, R202 ;  /* 0x000000cacbcb7221 */ /* 0x000fc80000010000 */
[----:B------:R-:W-:Y:S02]  /*6210*/  FADD.FTZ R204, R204, R203 ;  /* 0x000000cbcccc7221 */ /* 0x000fe40000010000 */
[----:B------:R-:W-:Y:S01]  /*6220*/  MUFU.EX2 R177, R177 ;  /* 0x000000b100b17308 */ /* 0x000fe20000000800 */
[----:B------:R1:W-:Y:S07]  /*6230*/  STSM.16.M88.4 [R184+0x36400], R152 ;  /* 0x03640098b8007844 */ /* 0x0003ee0000000200 */
[----:B------:R-:W3:Y:S01]  /*6240*/  MUFU.EX2 R178, R178 ;  /* 0x000000b200b27308 */ /* 0x000ee20000000800 */
[----:B--2---:R-:W-:Y:S01]  /*6250*/  F2FP.BF16.F32.PACK_AB R159, R206, R205 ;  /* 0x000000cdce9f723e */ /* 0x004fe200000010ff */
        /* <DEDUP_REMOVED lines=31> */
[----:B----4-:R-:W-:-:S07]  /*6450*/  F2FP.BF16.F32.PACK_AB R166, R198, R183 ;  /* 0x000000b7c6a6723e */ /* 0x010fce00000010ff */
[----:B------:R-:W-:Y:S08]  /*6460*/  MUFU.EX2 R211, R211 ;  /* 0x000000d300d37308 */ /* 0x000ff00000000800 */
[----:B------:R-:W4:Y:S01]  /*6470*/  MUFU.EX2 R214, R214 ;  /* 0x000000d600d67308 */ /* 0x000f220000000800 */
[----:B---3--:R-:W-:Y:S01]  /*6480*/  F2FP.BF16.F32.PACK_AB R165, R212, R23 ;  /* 0x00000017d4a5723e */ /* 0x008fe200000010ff */
[----:B------:R-:W-:-:S04]  /*6490*/  FADD.FTZ R23, R23, R210 ;  /* 0x000000d217177221 */ /* 0x000fc80000010000 */
[----:B------:R-:W-:Y:S01]  /*64a0*/  FADD.FTZ R212, R212, R23 ;  /* 0x00000017d4d47221 */ /* 0x000fe20000010000 */
[----:B------:R-:W-:Y:S01]  /*64b0*/  IMAD.MOV.U32 R23, RZ, RZ, RZ ;  /* 0x000000ffff177224 */ /* 0x000fe200078e00ff */
[----:B----4-:R-:W-:Y:S02]  /*64c0*/  F2FP.BF16.F32.PACK_AB R167, R214, R211 ;  /* 0x000000d3d6a7723e */ /* 0x010fe400000010ff */
[----:B------:R-:W-:-:S03]  /*64d0*/  FADD.FTZ R211, R211, R212 ;  /* 0x000000d4d3d37221 */ /* 0x000fc60000010000 */
[----:B------:R2:W-:Y:S01]  /*64e0*/  STSM.16.M88.4 [R187], R164 ;  /* 0x000000a4bb007844 */ /* 0x0005e20000000200 */
[----:B0-----:R-:W-:Y:S01]  /*64f0*/  WARPGROUP.ARRIVE ;  /* 0x00000000000079c5 */ /* 0x001fe20000000000 */
[----:B------:R-:W-:-:S05]  /*6500*/  FADD.FTZ R22, R214, R211 ;  /* 0x000000d3d6167221 */ /* 0x000fca0000010000 */
[----:B------:R-:W-:Y:S01]  /*6510*/  HGMMA.64x256x16.F32.BF16 R24, R152, gdesc[UR8].tnspB, RZ, !UPT, gsb0 ;  /* 0x43e0000898187df0 */ /* 0x000fe2000c0018ff */
[----:B------:R-:W-:Y:S01]  /*6520*/  R2UR UR10, R213 ;  /* 0x00000000d50a72ca */ /* 0x000fe200000e0000 */
[----:B------:R-:W-:Y:S01]  /*6530*/  UMOV UR11, 0x40000040 ;  /* 0x40000040000b7882 */ /* 0x000fe20000000000 */
[C---:B------:R-:W-:Y:S01]  /*6540*/  VIADD R213, R191.reuse, 0x100 ;  /* 0x00000100bfd57836 */ /* 0x040fe20000000000 */
[----:B------:R-:W-:Y:S02]  /*6550*/  WARPGROUP.DEPBAR.LE gsb0, 0x0 ;  /* 0x00008000000079c5 */ /* 0x000fe40000010000 */
[----:B------:R-:W-:Y:S01]  /*6560*/  WARPGROUP.ARRIVE ;  /* 0x00000000000079c5 */ /* 0x000fe20000000000 */
[----:B-1----:R-:W-:-:S15]  /*6570*/  VIADD R152, R191, 0x180 ;  /* 0x00000180bf987836 */ /* 0x002fde0000000000 */
        /* <DEDUP_REMOVED lines=18> */
[----:B------:R-:W-:-:S04]  /*66a0*/  USHF.R.S32.HI UR7, URZ, 0x1f, UR60 ;  /* 0x0000001f3f077899 */ /* 0x000fc8000801143c */
[----:B------:R-:W-:-:S03]  /*66b0*/  ULEA.HI UR7, UR7, UR60, URZ, 0x6 ;  /* 0x0000003c07077291 */ /* 0x000fc6000f8f303f */
[----:B------:R-:W-:Y:S01]  /*66c0*/  UMOV UR60, URZ ;  /* 0x0000003f003c7c82 */ /* 0x000fe20008000000 */
[----:B------:R-:W-:-:S04]  /*66d0*/  USHF.R.S32.HI UR7, URZ, 0x6, UR7 ;  /* 0x000000063f077899 */ /* 0x000fc80008011407 */
[----:B------:R-:W-:-:S04]  /*66e0*/  UISETP.LT.AND UP1, UPT, UR61, UR7, UPT ;  /* 0x000000073d00728c */ /* 0x000fc8000bf21270 */
[----:B------:R-:W-:-:S06]  /*66f0*/  USEL UR61, UR61, UR7, !UP1 ;  /* 0x000000073d3d7287 */ /* 0x000fcc000c800000 */
[----:B------:R-:W-:Y:S01]  /*6700*/  ISETP.GE.AND P3, PT, R199, UR61, PT ;  /* 0x0000003dc7007c0c */ /* 0x000fe2000bf66270 */
        /* <DEDUP_REMOVED lines=9> */
[----:B------:R0:W-:Y:S02]  /*67a0*/  @!P2 SYNCS.ARRIVE.TRANS64.RED.A1T0 RZ, [R21+URZ], RZ ;  /* 0x000000ff15ffa9a7 */ /* 0x0001e4000810043f */
[----:B0-----:R-:W-:-:S04]  /*67b0*/  FADD.FTZ R21, R183, R182 ;  /* 0x000000b6b7157221 */ /* 0x001fc80000010000 */
[----:B------:R-:W-:Y:S01]  /*67c0*/  FADD.FTZ R21, R198, R21 ;  /* 0x00000015c6157221 */ /* 0x000fe20000010000 */
[----:B--2---:R-:W-:Y:S06]  /*67d0*/  @!P3 BRA `(.L_x_7219) ;  /* 0x000000300088b947 */ /* 0x004fec0003800000 */
[----:B------:R-:W-:Y:S01]  /*67e0*/  IMAD.MOV.U32 R200, RZ, RZ, R168 ;  /* 0x000000ffffc87224 */ /* 0x000fe200078e00a8 */
[----:B------:R-:W-:Y:S01]  /*67f0*/  UMOV UR60, URZ ;  /* 0x0000003f003c7c82 */ /* 0x000fe20008000000 */
[----:B------:R-:W-:Y:S02]  /*6800*/  IMAD.MOV.U32 R201, RZ, RZ, R185 ;  /* 0x000000ffffc97224 */ /* 0x000fe400078e00b9 */
[----:B------:R-:W-:-:S07]  /*6810*/  IMAD.MOV.U32 R203, RZ, RZ, RZ ;  /* 0x000000ffffcb7224 */ /* 0x000fce00078e00ff */
.L_x_7228:
        /* <DEDUP_REMOVED lines=8> */
.L_x_7220:
[----:B------:R-:W-:Y:S02]  /*68a0*/  IMAD.U32 R205, RZ, RZ, UR60 ;  /* 0x0000003cffcd7e24 */ /* 0x000fe4000f8e00ff */
[----:B------:R-:W-:-:S03]  /*68b0*/  IMAD R198, R23, 0x8, R196 ;  /* 0x0000000817c67824 */ /* 0x000fc600078e02c4 */
[----:B------:R-:W-:-:S04]  /*68c0*/  SHF.L.U32 R205, R205, 0x1f, RZ ;  /* 0x0000001fcdcd7819 */ /* 0x000fc800000006ff */
[----:B------:R0:W1:Y:S01]  /*68d0*/  SYNCS.PHASECHK.TRANS64.TRYWAIT P3, [R198+URZ+0x38830], R205 ;  /* 0x038830cdc60075a7 */ /* 0x000062000806017f */
[----:B------:R-:W-:Y:S05]  /*68e0*/  @!P0 BRA `(.L_x_7221) ;  /* 0x0000000000048947 */ /* 0x000fea0003800000 */
[----:B------:R-:W-:Y:S01]  /*68f0*/  BPT.TRAP 0x1 ;  /* 0x000000040000795c */ /* 0x000fe20000300000 */
.L_x_7221:
[----:B------:R-:W-:Y:S01]  /*6900*/  IMAD R185, R23, 0x200, R189 ;  /* 0x0000020017b97824 */ /* 0x000fe200078e02bd */
[----:B-1----:R-:W-:Y:S06]  /*6910*/  @P3 BRA `(.L_x_7222) ;  /* 0x0000000000083947 */ /* 0x002fec0003800000 */
[----:B------:R-:W1:Y:S02]  /*6920*/  SYNCS.PHASECHK.TRANS64.TRYWAIT P3, [R198+URZ+0x38830], R205 ;  /* 0x038830cdc60075a7 */ /* 0x000e64000806017f */
[----:B-1----:R-:W-:Y:S05]  /*6930*/  @!P3 BRA `(.L_x_7223) ;  /* 0x000000e80020b947 */ /* 0x002fea0003800000 */
.L_x_7222:
        /* <DEDUP_REMOVED lines=49> */
.L_x_7224:
[----:B------:R2:W3:Y:S01]  /*6c50*/  SYNCS.PHASECHK.TRANS64.TRYWAIT P3, [R198+URZ+0x38850], R205 ;  /* 0x038850cdc60075a7 */ /* 0x0004e2000806017f */
[----:B------:R-:W-:Y:S05]  /*6c60*/  @!P0 BRA `(.L_x_7225) ;  /* 0x0000000000048947 */ /* 0x000fea0003800000 */
[----:B------:R-:W-:Y:S01]  /*6c70*/  BPT.TRAP 0x1 ;  /* 0x000000040000795c */ /* 0x000fe20000300000 */
.L_x_7225:
[----:B---3--:R-:W-:Y:S05]  /*6c80*/  @P3 BRA `(.L_x_7226) ;  /* 0x0000000000083947 */ /* 0x008fea0003800000 */
[----:B------:R-:W3:Y:S02]  /*6c90*/  SYNCS.PHASECHK.TRANS64.TRYWAIT P3, [R198+URZ+0x38850], R205 ;  /* 0x038850cdc60075a7 */ /* 0x000ee4000806017f */
[----:B---3--:R-:W-:Y:S05]  /*6ca0*/  @!P3 BRA `(.L_x_7227) ;  /* 0x000000e40058b947 */ /* 0x008fea0003800000 */
.L_x_7226:
[----:B------:R-:W-:Y:S01]  /*6cb0*/  IMAD R185, R23, 0x1000, R16 ;  /* 0x0000100017b97824 */ /* 0x000fe200078e0210 */
[----:B------:R-:W-:Y:S01]  /*6cc0*/  MOV R202, UR49 ;  /* 0x0000003100ca7c02 */ /* 0x000fe20008000f00 */
[----:B------:R-:W-:Y:S01]  /*6cd0*/  WARPGROUP.ARRIVE ;  /* 0x00000000000079c5 */ /* 0x000fe20000000000 */
[----:B------:R-:W-:Y:S01]  /*6ce0*/  MOV R204, UR48 ;  /* 0x0000003000cc7c02 */ /* 0x000fe20008000f00 */
[----:B------:R-:W-:Y:S01]  /*6cf0*/  UMOV UR51, 0x40000040 ;  /* 0x4000004000337882 */ /* 0x000fe20000000000 */
[----:B------:R-:W-:Y:S01]  /*6d00*/  R2UR UR6, R185 ;  /* 0x00000000b90672ca */ /* 0x000fe200000e0000 */
[----:B------:R-:W-:Y:S01]  /*6d10*/  UMOV UR55, 0x40000040 ;  /* 0x4000004000377882 */ /* 0x000fe20000000000 */
[----:B------:R-:W-:Y:S01]  /*6d20*/  R2UR UR48, R8 ;  /* 0x00000000083072ca */ /* 0x000fe200000e0000 */
[----:B------:R-:W-:Y:S01]  /*6d30*/  UMOV UR59, 0x40000040 ;  /* 0x40000040003b7882 */ /* 0x000fe20000000000 */
[----:B------:R-:W-:Y:S01]  /*6d40*/  R2UR UR49, R9 ;  /* 0x00000000093172ca */ /* 0x000fe200000e0000 */
[----:B------:R-:W-:Y:S01]  /*6d50*/  UMOV UR7, 0x40000040 ;  /* 0x4000004000077882 */ /* 0x000fe20000000000 */
[----:B0123--:R-:W-:Y:S01]  /*6d60*/  MOV R205, UR53 ;  /* 0x0000003500cd7c02 */ /* 0x00ffe20008000f00 */
        /* <DEDUP_REMOVED lines=24> */
[----:B------:R-:W-:-:S06]  /*6ef0*/  IMAD R221, R23, 0x1000, R191 ;  /* 0x0000100017dd7824 */ /* 0x000fcc00078e02bf */
        /* <DEDUP_REMOVED lines=28> */
[----:B------:R-:W-:Y:S01]  /*70c0*/  R2UR UR52, R206 ;  /* 0x00000000ce3472ca */ /* 0x000fe200000e0000 */
[C---:B------:R-:W-:Y:S01]  /*70d0*/  VIADD R205, R185.reuse, 0x800 ;  /* 0x00000800b9cd7836 */ /* 0x040fe20000000000 */
        /* <DEDUP_REMOVED lines=8> */
[----:B0-----:R-:W-:-:S04]  /*7160*/  ISETP.GT.AND P3, PT, R202, 0x7f, PT ;  /* 0x0000007fca00780c */ /* 0x001fc80003f64270 */
        /* <DEDUP_REMOVED lines=24> */
[----:B------:R-:W-:Y:S01]  /*72f0*/  ULDC UR11, c[0x0][0x2f0] ;  /* 0x0000bc00000b7ab9 */ /* 0x000fe20000000800 */
        /* <DEDUP_REMOVED lines=186> */
[----:B------:R-:W-:Y:S01]  /*7ea0*/  @P1 IMAD.HI.U32 R202, R186, UR6, RZ ;  /* 0x00000006baca1c27 */ /* 0x000fe2000f8e00ff */
[----:B------:R-:W-:Y:S01]  /*7eb0*/  @UP0 ULDC UR6, c[0x0][0x450] ;  /* 0x0001140000060ab9 */ /* 0x000fe20000000800 */
[----:B------:R-:W-:Y:S02]  /*7ec0*/  WARPGROUP.DEPBAR.LE gsb0, 0x0 ;  /* 0x00008000000079c5 */ /* 0x000fe40000010000 */
[----:B------:R-:W-:-:S06]  /*7ed0*/  WARPGROUP.ARRIVE ;  /* 0x00000000000079c5 */ /* 0x000fcc0000000000 */
[----:B------:R-:W-:Y:S01]  /*7ee0*/  HGMMA.64x64x16.F32.BF16 R152, gdesc[UR56], R152, gsb0 ;  /* 0x00e00000389879f0 */ /* 0x000fe20008001898 */
[----:B------:R-:W-:Y:S01]  /*7ef0*/  R2UR UR56, R204 ;  /* 0x00000000cc3872ca */ /* 0x000fe200000e0000 */
[----:B------:R-:W-:Y:S01]  /*7f00*/  UMOV UR57, 0x40000040 ;  /* 0x4000004000397882 */ /* 0x000fe20000000000 */
[----:B------:R-:W-:Y:S01]  /*7f10*/  R2UR UR58, R185 ;  /* 0x00000000b93a72ca */ /* 0x000fe200000e0000 */
[----:B------:R-:W-:Y:S01]  /*7f20*/  UMOV UR59, 0x40000040 ;  /* 0x40000040003b7882 */ /* 0x000fe20000000000 */
[----:B------:R-:W-:Y:S01]  /*7f30*/  IMAD.MOV.U32 R185, RZ, RZ, R186 ;  /* 0x000000ffffb97224 */ /* 0x000fe200078e00ba */
[----:B------:R-:W-:Y:S01]  /*7f40*/  @P1 SHF.R.U32.HI R185, RZ, UR6, R202 ;  /* 0x00000006ffb91c19 */ /* 0x000fe200080116ca */
[----:B------:R-:W-:Y:S01]  /*7f50*/  IMAD.MOV.U32 R202, RZ, RZ, -0x40 ;  /* 0xffffffc0ffca7424 */ /* 0x000fe200078e00ff */
[----:B------:R-:W-:-:S03]  /*7f60*/  ULDC UR6, c[0x0][0xa80] ;  /* 0x0002a00000067ab9 */ /* 0x000fc60000000800 */
[----:B------:R-:W0:Y:S01]  /*7f70*/  SHFL.IDX PT, R204, R185, RZ, 0x1c1f ;  /* 0x001c1fffb9cc7589 */ /* 0x000e2200000e0000 */
[----:B------:R-:W-:-:S04]  /*7f80*/  IMAD R205, R199, R202, 0x1 ;  /* 0x00000001c7cd7424 */ /* 0x000fc800078e02ca */
[----:B------:R-:W-:-:S04]  /*7f90*/  IMAD.IADD R202, R205, 0x1, -R194 ;  /* 0x00000001cdca7824 */ /* 0x000fc800078e0ac2 */
[----:B------:R-:W-:Y:S01]  /*7fa0*/  IMAD R207, R193, UR11, R202 ;  /* 0x0000000bc1cf7c24 */ /* 0x000fe2000f8e02ca */
[----:B------:R-:W-:-:S04]  /*7fb0*/  UMOV UR11, 0x40000040 ;  /* 0x40000040000b7882 */ /* 0x000fc80000000000 */
[----:B0-----:R-:W-:-:S04]  /*7fc0*/  IADD3 R208, R204, -UR7, R207 ;  /* 0x80000007ccd07c10 */ /* 0x001fc8000fffe0cf */
[C---:B------:R-:W-:Y:S02]  /*7fd0*/  ISETP.GT.AND P3, PT, R208.reuse, RZ, PT ;  /* 0x000000ffd000720c */ /* 0x040fe40003f64270 */
[----:B------:R-:W-:Y:S01]  /*7fe0*/  ISETP.GT.AND P4, PT, R208, 0x1, PT ;  /* 0x00000001d000780c */ /* 0x000fe20003f84270 */
        /* <DEDUP_REMOVED lines=47> */
[----:B------:R-:W-:Y:S01]  /*82e0*/  FSEL R181, R181, -INF , P4 ;  /* 0xff800000b5b57808 */ /* 0x000fe20002000000 */
[----:B------:R-:W0:Y:S01]  /*82f0*/  SHFL.IDX PT, R172, R185, 0x1, 0x1c1f ;  /* 0x003c1f00b9ac7f89 */ /* 0x000e2200000e0000 */
[----:B------:R-:W-:-:S04]  /*8300*/  FMNMX.FTZ R208, R180, R153, !PT ;  /* 0x00000099b4d07209 */ /* 0x000fc80007810000 */
[----:B------:R-:W-:-:S05]  /*8310*/  FMNMX.FTZ R208, R181, R208, !PT ;  /* 0x000000d0b5d07209 */ /* 0x000fca0007810000 */
[----:B------:R-:W1:Y:S01]  /*8320*/  SHFL.BFLY PT, R153, R208, 0x2, 0x1f ;  /* 0x0c401f00d0997f89 */ /* 0x000e6200000e0000 */
[----:B0-----:R-:W-:-:S04]  /*8330*/  IADD3 R169, R172, -UR7, R207 ;  /* 0x80000007aca97c10 */ /* 0x001fc8000fffe0cf */
[C---:B------:R-:W-:Y:S02]  /*8340*/  ISETP.GT.AND P3, PT, R169.reuse, RZ, PT ;  /* 0x000000ffa900720c */ /* 0x040fe40003f64270 */
[C---:B------:R-:W-:Y:S02]  /*8350*/  ISETP.GT.AND P4, PT, R169.reuse, 0x1, PT ;  /* 0x00000001a900780c */ /* 0x040fe40003f84270 */
[C---:B------:R-:W-:Y:S02]  /*8360*/  ISETP.GT.AND P5, PT, R169.reuse, 0x28, PT ;  /* 0x00000028a900780c */ /* 0x040fe40003fa4270 */
[----:B-1----:R-:W-:Y:S02]  /*8370*/  FMNMX.FTZ R172, R208, R153, !PT ;  /* 0x00000099d0ac7209 */ /* 0x002fe40007810000 */
[----:B------:R-:W-:Y:S02]  /*8380*/  FSEL R153, R154, -INF , P3 ;  /* 0xff8000009a997808 */ /* 0x000fe40001800000 */
[----:B------:R-:W-:Y:S01]  /*8390*/  ISETP.GT.AND P3, PT, R169, 0x8, PT ;  /* 0x00000008a900780c */ /* 0x000fe20003f64270 */
[----:B------:R-:W0:Y:S01]  /*83a0*/  SHFL.BFLY PT, R207, R172, 0x1, 0x1f ;  /* 0x0c201f00accf7f89 */ /* 0x000e2200000e0000 */
        /* <DEDUP_REMOVED lines=17> */
[----:B0-----:R-:W-:Y:S02]  /*84c0*/  FMNMX.FTZ R185, R172, R207, !PT ;  /* 0x000000cfacb97209 */ /* 0x001fe40007810000 */
[----:B------:R-:W-:-:S02]  /*84d0*/  ISETP.GT.AND P3, PT, R169, 0x20, PT ;  /* 0x00000020a900780c */ /* 0x000fc40003f64270 */
[----:B------:R-:W-:Y:S01]  /*84e0*/  FSEL R167, R167, -INF , P4 ;  /* 0xff800000a7a77808 */ /* 0x000fe20002000000 */
[----:B------:R-:W-:Y:S01]  /*84f0*/  FMUL.FTZ R213, R185, UR6 ;  /* 0x00000006b9d57c20 */ /* 0x000fe20008410000 */
        /* <DEDUP_REMOVED lines=16> */
[--C-:B------:R-:W-:Y:S01]  /*8600*/  FFMA.FTZ R173, R206, UR6, -R213.reuse ;  /* 0x00000006cead7c23 */ /* 0x100fe200080108d5 */
[----:B------:R-:W-:Y:S01]  /*8610*/  FMNMX.FTZ R171, R209, R170, !PT ;  /* 0x000000aad1ab7209 */ /* 0x000fe20007810000 */
[--C-:B------:R-:W-:Y:S01]  /*8620*/  FFMA.FTZ R178, R156, UR6, -R213.reuse ;  /* 0x000000069cb27c23 */ /* 0x100fe200080108d5 */
[----:B------:R-:W-:Y:S01]  /*8630*/  ISETP.GT.AND P5, PT, R169, 0x38, PT ;  /* 0x00000038a900780c */ /* 0x000fe20003fa4270 */
[----:B------:R0:W-:Y:S01]  /*8640*/  MUFU.EX2 R170, R173 ;  /* 0x000000ad00aa7308 */ /* 0x0001e20000000800 */
        /* <DEDUP_REMOVED lines=9> */
[--C-:B0-----:R-:W-:Y:S01]  /*86e0*/  FFMA.FTZ R173, R160, UR6, -R213.reuse ;  /* 0x00000006a0ad7c23 */ /* 0x101fe200080108d5 */
        /* <DEDUP_REMOVED lines=12> */
[----:B------:R-:W-:Y:S01]  /*87b0*/  FFMA.FTZ R181, R181, UR6, -R213 ;  /* 0x00000006b5b57c23 */ /* 0x000fe200080108d5 */
[----:B------:R-:W-:Y:S08]  /*87c0*/  MUFU.EX2 R169, R169 ;  /* 0x000000a900a97308 */ /* 0x000ff00000000800 */
[----:B------:R-:W-:Y:S08]  /*87d0*/  MUFU.EX2 R171, R178 ;  /* 0x000000b200ab7308 */ /* 0x000ff00000000800 */
[----:B------:R-:W-:Y:S01]  /*87e0*/  MUFU.EX2 R172, R172 ;  /* 0x000000ac00ac7308 */ /* 0x000fe20000000800 */
[----:B0-----:R-:W-:-:S07]  /*87f0*/  FMNMX.FTZ R157, R156, R157, !PT ;  /* 0x0000009d9c9d7209 */ /* 0x001fce0007810000 */
[----:B------:R-:W-:Y:S01]  /*8800*/  MUFU.EX2 R173, R173 ;  /* 0x000000ad00ad7308 */ /* 0x000fe20000000800 */
[----:B------:R-:W0:Y:S07]  /*8810*/  SHFL.BFLY PT, R168, R157, 0x1, 0x1f ;  /* 0x0c201f009da87f89 */ /* 0x000e2e00000e0000 */
[----:B------:R-:W1:Y:S08]  /*8820*/  MUFU.EX2 R174, R174 ;  /* 0x000000ae00ae7308 */ /* 0x000e700000000800 */
[----:B------:R-:W-:Y:S08]  /*8830*/  MUFU.EX2 R175, R175 ;  /* 0x000000af00af7308 */ /* 0x000ff00000000800 */
[----:B------:R-:W2:Y:S01]  /*8840*/  MUFU.EX2 R178, R165 ;  /* 0x000000a500b27308 */ /* 0x000ea20000000800 */
[----:B-1----:R-:W-:-:S02]  /*8850*/  F2FP.BF16.F32.PACK_AB R156, R174, R173 ;  /* 0x000000adae9c723e */ /* 0x002fc400000010ff */
[----:B0-----:R-:W-:-:S04]  /*8860*/  FMNMX.FTZ R168, R157, R168, !PT ;  /* 0x000000a89da87209 */ /* 0x001fc80007810000 */
[C---:B------:R-:W-:Y:S01]  /*8870*/  FSETP.NEU.FTZ.AND P3, PT, R168.reuse, -INF , PT ;  /* 0xff800000a800780b */ /* 0x040fe20003f7d000 */
[----:B------:R-:W-:Y:S01]  /*8880*/  FMUL.FTZ R152, R168, UR6 ;  /* 0x00000006a8987c20 */ /* 0x000fe20008410000 */
[----:B------:R-:W-:Y:S04]  /*8890*/  MUFU.EX2 R179, R179 ;  /* 0x000000b300b37308 */ /* 0x000fe80000000800 */
[----:B------:R-:W-:-:S04]  /*88a0*/  FSEL R152, R152, RZ, P3 ;  /* 0x000000ff98987208 */ /* 0x000fc80001800000 */
[----:B------:R-:W-:Y:S01]  /*88b0*/  MUFU.EX2 R182, R182 ;  /* 0x000000b600b67308 */ /* 0x000fe20000000800 */
[--C-:B------:R-:W-:Y:S01]  /*88c0*/  FFMA.FTZ R205, R153, UR6, -R152.reuse ;  /* 0x0000000699cd7c23 */ /* 0x100fe20008010898 */
[----:B------:R-:W-:Y:S01]  /*88d0*/  FSEL R153, R168, RZ, P3 ;  /* 0x000000ffa8997208 */ /* 0x000fe20001800000 */
[--C-:B------:R-:W-:Y:S01]  /*88e0*/  FFMA.FTZ R219, R154, UR6, -R152.reuse ;  /* 0x000000069adb7c23 */ /* 0x100fe20008010898 */
[----:B------:R-:W-:Y:S01]  /*88f0*/  FSEL R154, R185, RZ, P4 ;  /* 0x000000ffb99a7208 */ /* 0x000fe20002000000 */
[--C-:B------:R-:W-:Y:S01]  /*8900*/  FFMA.FTZ R204, R155, UR6, -R152.reuse ;  /* 0x000000069bcc7c23 */ /* 0x100fe20008010898 */
[----:B------:R-:W-:Y:S01]  /*8910*/  FFMA.FTZ R155, R210, UR6, -R152 ;  /* 0x00000006d29b7c23 */ /* 0x000fe20008010898 */
[----:B------:R-:W-:Y:S01]  /*8920*/  FADD.FTZ R153, -R153, R200 ;  /* 0x000000c899997221 */ /* 0x000fe20000010100 */
[----:B------:R-:W-:Y:S01]  /*8930*/  ISETP.NE.AND P3, PT, R192, RZ, PT ;  /* 0x000000ffc000720c */ /* 0x000fe20003f65270 */
[----:B------:R-:W-:Y:S01]  /*8940*/  FADD.FTZ R154, -R154, R201 ;  /* 0x000000c99a9a7221 */ /* 0x000fe20000010100 */
[--C-:B------:R-:W-:Y:S01]  /*8950*/  FFMA.FTZ R220, R207, UR6, -R152.reuse ;  /* 0x00000006cfdc7c23 */ /* 0x100fe20008010898 */
[----:B------:R-:W-:Y:S01]  /*8960*/  FMUL.FTZ R210, R153, UR6 ;  /* 0x0000000699d27c20 */ /* 0x000fe20008410000 */
[--C-:B------:R-:W-:Y:S01]  /*8970*/  FFMA.FTZ R207, R208, UR6, -R152.reuse ;  /* 0x00000006d0cf7c23 */ /* 0x100fe20008010898 */
[----:B------:R-:W-:Y:S01]  /*8980*/  FMUL.FTZ R154, R154, UR6 ;  /* 0x000000069a9a7c20 */ /* 0x000fe20008410000 */
[----:B------:R-:W-:Y:S01]  /*8990*/  FFMA.FTZ R208, R209, UR6, -R152 ;  /* 0x00000006d1d07c23 */ /* 0x000fe20008010898 */
[----:B------:R0:W-:Y:S01]  /*89a0*/  MUFU.EX2 R201, R155 ;  /* 0x0000009b00c97308 */ /* 0x0001e20000000800 */
[----:B------:R-:W-:-:S02]  /*89b0*/  @!P2 VIADD R153, R198, 0x38840 ;  /* 0x00038840c699a836 */ /* 0x000fc40000000000 */
[--C-:B------:R-:W-:Y:S01]  /*89c0*/  FFMA.FTZ R213, R158, UR6, -R152.reuse ;  /* 0x000000069ed57c23 */ /* 0x100fe20008010898 */
[--C-:B------:R-:W-:Y:S01]  /*89d0*/  FFMA.FTZ R214, R159, UR6, -R152.reuse ;  /* 0x000000069fd67c23 */ /* 0x100fe20008010898 */
[--C-:B------:R-:W-:Y:S01]  /*89e0*/  FFMA.FTZ R215, R162, UR6, -R152.reuse ;  /* 0x00000006a2d77c23 */ /* 0x100fe20008010898 */
[--C-:B------:R-:W-:Y:S01]  /*89f0*/  FFMA.FTZ R216, R163, UR6, -R152.reuse ;  /* 0x00000006a3d87c23 */ /* 0x100fe20008010898 */
[----:B------:R-:W-:Y:S01]  /*8a00*/  @!P2 PRMT R153, RZ, 0x654, R153 ;  /* 0x00000654ff99a816 */ /* 0x000fe20000000099 */
[----:B------:R-:W-:Y:S01]  /*8a10*/  FFMA.FTZ R217, R166, UR6, -R152 ;  /* 0x00000006a6d97c23 */ /* 0x000fe20008010898 */
[----:B------:R1:W3:Y:S01]  /*8a20*/  MUFU.EX2 R209, R154 ;  /* 0x0000009a00d17308 */ /* 0x0002e20000000800 */
[----:B0-----:R-:W-:Y:S02]  /*8a30*/  @!P3 IMAD R155, R203, 0x40, R190 ;  /* 0x00000040cb9bb824 */ /* 0x001fe400078e02be */
[--C-:B------:R-:W-:Y:S01]  /*8a40*/  FFMA.FTZ R218, R167, UR6, -R152.reuse ;  /* 0x00000006a7da7c23 */ /* 0x100fe20008010898 */
[----:B------:R-:W-:Y:S01]  /*8a50*/  FFMA.FTZ R200, R206, UR6, -R152 ;  /* 0x00000006cec87c23 */ /* 0x000fe20008010898 */
[----:B------:R0:W-:Y:S01]  /*8a60*/  @!P2 SYNCS.ARRIVE.TRANS64.RED.A1T0 RZ, [R153+URZ], RZ ;  /* 0x000000ff99ffa9a7 */ /* 0x0001e2000810043f */
[----:B------:R-:W-:-:S02]  /*8a70*/  @!P3 IMAD R160, R155, 0x4, R196 ;  /* 0x000000049ba0b824 */ /* 0x000fc400078e02c4 */
[--C-:B------:R-:W-:Y:S01]  /*8a80*/  FFMA.FTZ R206, R212, UR6, -R152.reuse ;  /* 0x00000006d4ce7c23 */ /* 0x100fe20008010898 */
[----:B------:R-:W-:Y:S01]  /*8a90*/  FFMA.FTZ R211, R211, UR6, -R152 ;  /* 0x00000006d3d37c23 */ /* 0x000fe20008010898 */
[----:B------:R-:W4:Y:S01]  /*8aa0*/  MUFU.EX2 R210, R210 ;  /* 0x000000d200d27308 */ /* 0x000f220000000800 */
[----:B------:R-:W-:Y:S01]  /*8ab0*/  F2FP.BF16.F32.PACK_AB R152, R169, R170 ;  /* 0x000000aaa998723e */ /* 0x000fe200000010ff */
[----:B------:R-:W-:Y:S01]  /*8ac0*/  @!P2 VIADD R198, R198, 0x38860 ;  /* 0x00038860c6c6a836 */ /* 0x000fe20000000000 */
[----:B-1----:R-:W-:Y:S02]  /*8ad0*/  F2FP.BF16.F32.PACK_AB R154, R172, R171 ;  /* 0x000000abac9a723e */ /* 0x002fe400000010ff */
[----:B--2---:R-:W-:Y:S02]  /*8ae0*/  F2FP.BF16.F32.PACK_AB R158, R178, R175 ;  /* 0x000000afb29e723e */ /* 0x004fe400000010ff */
[----:B------:R-:W-:Y:S01]  /*8af0*/  @!P2 PRMT R198, RZ, 0x654, R198 ;  /* 0x00000654ffc6a816 */ /* 0x000fe200000000c6 */
[----:B------:R-:W-:Y:S01]  /*8b00*/  MUFU.EX2 R205, R205 ;  /* 0x000000cd00cd7308 */ /* 0x000fe20000000800 */
[----:B---3--:R-:W-:Y:S01]  /*8b10*/  @!P3 STS [R160+0x38400], R209 ;  /* 0x038400d1a000b388 */ /* 0x008fe20000000800 */
[-C--:B------:R-:W-:Y:S01]  /*8b20*/  FMUL.FTZ R24, R24, R209.reuse ;  /* 0x000000d118187220 */ /* 0x080fe20000410000 */
[-C--:B------:R-:W-:Y:S01]  /*8b30*/  FMUL.FTZ R25, R25, R209.reuse ;  /* 0x000000d119197220 */ /* 0x080fe20000410000 */
[-C--:B------:R-:W-:Y:S01]  /*8b40*/  FMUL.FTZ R28, R28, R209.reuse ;  /* 0x000000d11c1c7220 */ /* 0x080fe20000410000 */
[-C--:B------:R-:W-:Y:S01]  /*8b50*/  FMUL.FTZ R29, R29, R209.reuse ;  /* 0x000000d11d1d7220 */ /* 0x080fe20000410000 */
[-C--:B------:R-:W-:Y:S01]  /*8b60*/  FMUL.FTZ R32, R32, R209.reuse ;  /* 0x000000d120207220 */ /* 0x080fe20000410000 */
[-C--:B------:R-:W-:Y:S01]  /*8b70*/  FMUL.FTZ R33, R33, R209.reuse ;  /* 0x000000d121217220 */ /* 0x080fe20000410000 */
[----:B------:R-:W0:Y:S01]  /*8b80*/  MUFU.EX2 R204, R204 ;  /* 0x000000cc00cc7308 */ /* 0x000e220000000800 */
[----:B----4-:R1:W-:Y:S01]  /*8b90*/  @!P3 STS [R160+0x38420], R210 ;  /* 0x038420d2a000b388 */ /* 0x0103e20000000800 */
        /* <DEDUP_REMOVED lines=9> */
[----:B-1----:R-:W-:Y:S01]  /*8c30*/  F2FP.BF16.F32.PACK_AB R160, R182, R179 ;  /* 0x000000b3b6a0723e */ /* 0x002fe200000010ff */
        /* <DEDUP_REMOVED lines=19> */
[-C--:B------:R-:W-:Y:S01]  /*8d70*/  FMUL.FTZ R54, R54, R210.reuse ;  /* 0x000000d236367220 */ /* 0x080fe20000410000 */
        /* <DEDUP_REMOVED lines=110> */
[----:B------:R-:W-:Y:S01]  /*9460*/  FMUL.FTZ R143, R143, R210 ;  /* 0x000000d28f8f7220 */ /* 0x000fe20000410000 */
[-C--:B------:R-:W-:Y:S01]  /*9470*/  FMUL.FTZ R144, R144, R209.reuse ;  /* 0x000000d190907220 */ /* 0x080fe20000410000 */
[----:B------:R2:W-:Y:S01]  /*9480*/  MUFU.EX2 R203, R211 ;  /* 0x000000d300cb7308 */ /* 0x0005e20000000800 */
[----:B0-----:R-:W-:Y:S01]  /*9490*/  F2FP.BF16.F32.PACK_AB R166, R181, R180 ;  /* 0x000000b4b5a6723e */ /* 0x001fe200000010ff */
        /* <DEDUP_REMOVED lines=8> */
[----:B------:R-:W-:Y:S01]  /*9520*/  FMUL.FTZ R151, R151, R210 ;  /* 0x000000d297977220 */ /* 0x000fe20000410000 */
[----:B------:R1:W-:Y:S01]  /*9530*/  STSM.16.M88.4 [R184+0x36400], R152 ;  /* 0x03640098b8007844 */ /* 0x0003e20000000200 */
[----:B--2---:R-:W-:-:S02]  /*9540*/  VIADD R211, R221, 0x80 ;  /* 0x00000080ddd37836 */ /* 0x004fc40000000000 */
[----:B------:R-:W-:Y:S01]  /*9550*/  FFMA.FTZ R205, R210, R22, R205 ;  /* 0x00000016d2cd7223 */ /* 0x000fe200000100cd */
[----:B------:R-:W-:Y:S01]  /*9560*/  FFMA.FTZ R170, R209, R21, R170 ;  /* 0x00000015d1aa7223 */ /* 0x000fe200000100aa */
[----:B------:R2:W-:Y:S01]  /*9570*/  STSM.16.M88.4 [R188], R156 ;  /* 0x0000009cbc007844 */ /* 0x0005e20000000200 */
[----:B------:R-:W-:Y:S01]  /*9580*/  ISETP.GT.AND P3, PT, R199, UR61, PT ;  /* 0x0000003dc7007c0c */ /* 0x000fe2000bf64270 */
[----:B------:R-:W-:Y:S01]  /*9590*/  FADD.FTZ R204, R204, R205 ;  /* 0x000000cdcccc7221 */ /* 0x000fe20000010000 */
[----:B------:R-:W-:Y:S01]  /*95a0*/  FADD.FTZ R170, R169, R170 ;  /* 0x000000aaa9aa7221 */ /* 0x000fe20000010000 */
[----:B------:R2:W-:Y:S02]  /*95b0*/  STSM.16.M88.4 [R20], R160 ;  /* 0x000000a014007844 */ /* 0x0005e40000000200 */
[----:B------:R-:W-:Y:S01]  /*95c0*/  FADD.FTZ R213, R213, R204 ;  /* 0x000000ccd5d57221 */ /* 0x000fe20000010000 */
[----:B------:R-:W-:Y:S01]  /*95d0*/  FADD.FTZ R171, R171, R170 ;  /* 0x000000aaabab7221 */ /* 0x000fe20000010000 */
[----:B0-----:R-:W-:-:S02]  /*95e0*/  F2FP.BF16.F32.PACK_AB R167, R206, R203 ;  /* 0x000000cbcea7723e */ /* 0x001fc400000010ff */
        /* <DEDUP_REMOVED lines=10> */
[C---:B------:R-:W-:Y:S02]  /*9690*/  VIADD R211, R221.reuse, 0x100 ;  /* 0x00000100ddd37836 */ /* 0x040fe40000000000 */
        /* <DEDUP_REMOVED lines=17> */
[----:B------:R-:W-:Y:S02]  /*97b0*/  IMAD.MOV.U32 R201, RZ, RZ, R185 ;  /* 0x000000ffffc97224 */ /* 0x000fe400078e00b9 */
[----:B------:R-:W-:Y:S01]  /*97c0*/  FADD.FTZ R177, R177, R176 ;  /* 0x000000b0b1b17221 */ /* 0x000fe20000010000 */
[----:B------:R-:W-:Y:S01]  /*97d0*/  FADD.FTZ R203, R203, R200 ;  /* 0x000000c8cbcb7221 */ /* 0x000fe20000010000 */
[----:B------:R-:W-:Y:S02]  /*97e0*/  IMAD.MOV.U32 R200, RZ, RZ, R168 ;  /* 0x000000ffffc87224 */ /* 0x000fe400078e00a8 */
[----:B------:R-:W-:Y:S01]  /*97f0*/  FADD.FTZ R180, R180, R177 ;  /* 0x000000b1b4b47221 */ /* 0x000fe20000010000 */
[----:B------:R-:W-:Y:S01]  /*9800*/  FADD.FTZ R22, R206, R203 ;  /* 0x000000cbce167221 */ /* 0x000fe20000010000 */
[----:B------:R-:W-:Y:S02]  /*9810*/  IMAD.MOV.U32 R203, RZ, RZ, R23 ;  /* 0x000000ffffcb7224 */ /* 0x000fe400078e0017 */
[----:B------:R-:W-:Y:S01]  /*9820*/  FADD.FTZ R21, R181, R180 ;  /* 0x000000b4b5157221 */ /* 0x000fe20000010000 */
[----:B------:R-:W-:-:S02]  /*9830*/  WARPGROUP.DEPBAR.LE gsb0, 0x0 ;  /* 0x00008000000079c5 */ /* 0x000fc40000010000 */
[----:B------:R-:W-:Y:S01]  /*9840*/  WARPGROUP.ARRIVE ;  /* 0x00000000000079c5 */ /* 0x000fe20000000000 */
[----:B-1----:R-:W-:-:S04]  /*9850*/  VIADD R152, R199, 0xffffffff ;  /* 0xffffffffc7987836 */ /* 0x002fc80000000000 */
        /* <DEDUP_REMOVED lines=25> */
[----:B------:R-:W-:-:S07]  /*99f0*/  IMAD.MOV.U32 R199, RZ, RZ, R152 ;  /* 0x000000ffffc77224 */ /* 0x000fce00078e0098 */
.L_x_7219:
[----:B------:R-:W-:-:S13]  /*9a00*/  R2UR UR7, R195 ;  /* 0x00000000c30772ca */ /* 0x000fda00000e0000 */
[----:B------:R-:W-:-:S13]  /*9a10*/  ISETP.GE.AND P1, PT, R199, UR7, PT ;  /* 0x00000007c7007c0c */ /* 0x000fda000bf26270 */
[----:B------:R-:W-:Y:S05]  /*9a20*/  @!P1 BRA `(.L_x_7229) ;  /* 0x0000002800c89947 */ /* 0x000fea0003800000 */
[----:B------:R-:W-:Y:S01]  /*9a30*/  IMAD.MOV.U32 R209, RZ, RZ, R168 ;  /* 0x000000ffffd17224 */ /* 0x000fe200078e00a8 */
[----:B------:R-:W-:Y:S01]  /*9a40*/  ULDC UR61, c[0x0][0xa80] ;  /* 0x0002a000003d7ab9 */ /* 0x000fe20000000800 */
[----:B------:R-:W-:Y:S02]  /*9a50*/  IMAD.MOV.U32 R193, RZ, RZ, R185 ;  /* 0x000000ffffc17224 */ /* 0x000fe400078e00b9 */
[----:B------:R-:W-:-:S07]  /*9a60*/  IMAD.MOV.U32 R207, RZ, RZ, R23 ;  /* 0x000000ffffcf7224 */ /* 0x000fce00078e0017 */
.L_x_7238:
        /* <DEDUP_REMOVED lines=8> */
.L_x_7230:
[----:B------:R-:W-:Y:S02]  /*9af0*/  IMAD.U32 R185, RZ, RZ, UR60 ;  /* 0x0000003cffb97e24 */ /* 0x000fe4000f8e00ff */
[----:B------:R-:W-:-:S03]  /*9b00*/  IMAD R186, R23, 0x8, R196 ;  /* 0x0000000817ba7824 */ /* 0x000fc600078e02c4 */
[----:B------:R-:W-:-:S04]  /*9b10*/  SHF.L.U32 R185, R185, 0x1f, RZ ;  /* 0x0000001fb9b97819 */ /* 0x000fc800000006ff */
[----:B------:R0:W1:Y:S01]  /*9b20*/  SYNCS.PHASECHK.TRANS64.TRYWAIT P1, [R186+URZ+0x38830], R185 ;  /* 0x038830b9ba0075a7 */ /* 0x000062000802017f */
[----:B------:R-:W-:Y:S05]  /*9b30*/  @!P0 BRA `(.L_x_7231) ;  /* 0x0000000000048947 */ /* 0x000fea0003800000 */
[----:B------:R-:W-:Y:S01]  /*9b40*/  BPT.TRAP 0x1 ;  /* 0x000000040000795c */ /* 0x000fe20000300000 */
.L_x_7231:
[----:B------:R-:W-:Y:S01]  /*9b50*/  IMAD R194, R23, 0x200, R189 ;  /* 0x0000020017c27824 */ /* 0x000fe200078e02bd */
[----:B-1----:R-:W-:Y:S06]  /*9b60*/  @P1 BRA `(.L_x_7232) ;  /* 0x0000000000081947 */ /* 0x002fec0003800000 */
[----:B------:R-:W1:Y:S02]  /*9b70*/  SYNCS.PHASECHK.TRANS64.TRYWAIT P1, [R186+URZ+0x38830], R185 ;  /* 0x038830b9ba0075a7 */ /* 0x000e64000802017f */
[----:B-1----:R-:W-:Y:S05]  /*9b80*/  @!P1 BRA `(.L_x_7233) ;  /* 0x000000b400b49947 */ /* 0x002fea0003800000 */
.L_x_7232:
        /* <DEDUP_REMOVED lines=33> */
.L_x_7234:
[----:B------:R2:W3:Y:S01]  /*9da0*/  SYNCS.PHASECHK.TRANS64.TRYWAIT P1, [R186+URZ+0x38850], R185 ;  /* 0x038850b9ba0075a7 */ /* 0x0004e2000802017f */
[----:B------:R-:W-:Y:S05]  /*9db0*/  @!P0 BRA `(.L_x_7235) ;  /* 0x0000000000048947 */ /* 0x000fea0003800000 */
[----:B------:R-:W-:Y:S01]  /*9dc0*/  BPT.TRAP 0x1 ;  /* 0x000000040000795c */ /* 0x000fe20000300000 */
.L_x_7235:
[----:B---3--:R-:W-:Y:S05]  /*9dd0*/  @P1 BRA `(.L_x_7236) ;  /* 0x0000000000081947 */ /* 0x008fea0003800000 */
[----:B------:R-:W3:Y:S02]  /*9de0*/  SYNCS.PHASECHK.TRANS64.TRYWAIT P1, [R186+URZ+0x38850], R185 ;  /* 0x038850b9ba0075a7 */ /* 0x000ee4000802017f */
[----:B---3--:R-:W-:Y:S05]  /*9df0*/  @!P1 BRA `(.L_x_7237) ;  /* 0x000000b4002c9947 */ /* 0x008fea0003800000 */
.L_x_7236:
        /* <DEDUP_REMOVED lines=27> */
[----:B------:R-:W-:-:S02]  /*9fb0*/  VIADD R201, R185, 0x800 ;  /* 0x00000800b9c97836 */ /* 0x000fc40000000000 */
        /* <DEDUP_REMOVED lines=41> */
[----:B0-----:R-:W-:-:S04]  /*a250*/  ISETP.GT.AND P1, PT, R194, 0x7f, PT ;  /* 0x0000007fc200780c */ /* 0x001fc80003f24270 */
[----:B------:R-:W-:-:S05]  /*a260*/  SEL R194, RZ, 0x2, !P1 ;  /* 0x00000002ffc27807 */ /* 0x000fca0004800000 */
[----:B------:R-:W-:Y:S02]  /*a270*/  IMAD.IADD R198, R19, 0x1, R194 ;  /* 0x0000000113c67824 */ /* 0x000fe400078e02c2 */
[----:B------:R-:W-:-:S03]  /*a280*/  IMAD.IADD R200, R194, 0x1, R201 ;  /* 0x00000001c2c87824 */ /* 0x000fc600078e02c9 */
[----:B------:R-:W-:Y:S02]  /*a290*/  R2UR UR56, R198 ;  /* 0x00000000c63872ca */ /* 0x000fe400000e0000 */
[----:B------:R-:W-:Y:S01]  /*a2a0*/  R2UR UR58, R200 ;  /* 0x00000000c83a72ca */ /* 0x000fe200000e0000 */
        /* <DEDUP_REMOVED lines=9> */
[----:B------:R-:W-:Y:S01]  /*a340*/  UMOV UR6, UR61 ;  /* 0x0000003d00067c82 */ /* 0x000fe20008000000 */
[----:B------:R-:W-:Y:S01]  /*a350*/  R2UR UR7, R195 ;  /* 0x00000000c30772ca */ /* 0x000fe200000e0000 */
        /* <DEDUP_REMOVED lines=186> */
[----:B------:R-:W-:Y:S02]  /*af00*/  SEL R194, R194, 0x3e, P1 ;  /* 0x0000003ec2c27807 */ /* 0x000fe40000800000 */
[----:B------:R-:W-:Y:S02]  /*af10*/  ISETP.NE.AND P1, PT, R192, RZ, PT ;  /* 0x000000ffc000720c */ /* 0x000fe40003f25270 */
        /* <DEDUP_REMOVED lines=152> */
[----:B------:R-:W-:Y:S01]  /*b8a0*/  FFMA.FTZ R213, R159, UR6, -R152 ;  /* 0x000000069fd57c23 */ /* 0x000fe20008010898 */
        /* <DEDUP_REMOVED lines=118> */
[----:B------:R-:W-:Y:S01]  /*c010*/  ISETP.GT.AND P1, PT, R199, UR7, PT ;  /* 0x00000007c7007c0c */ /* 0x000fe2000bf24270 */
        /* <DEDUP_REMOVED lines=40> */
[----:B------:R-:W4:Y:S01]  /*c2a0*/  MUFU.EX2 R183, R183 ;  /* 0x000000b700b77308 */ /* 0x000f220000000800 */
[----:B-1----:R-:W-:Y:S01]  /*c2b0*/  F2FP.BF16.F32.PACK_AB R165, R179, R178 ;  /* 0x000000b2b3a5723e */ /* 0x002fe200000010ff */
[----:B------:R-:W-:-:S04]  /*c2c0*/  FADD.FTZ R178, R178, R175 ;  /* 0x000000afb2b27221 */ /* 0x000fc80000010000 */
[----:B------:R-:W-:-:S04]  /*c2d0*/  FADD.FTZ R179, R179, R178 ;  /* 0x000000b2b3b37221 */ /* 0x000fc80000010000 */
[----:B--2---:R-:W-:Y:S01]  /*c2e0*/  FADD.FTZ R22, R182, R179 ;  /* 0x000000b3b6167221 */ /* 0x004fe20000010000 */
[----:B----4-:R-:W-:-:S03]  /*c2f0*/  F2FP.BF16.F32.PACK_AB R167, R183, R182 ;  /* 0x000000b6b7a7723e */ /* 0x010fc600000010ff */
        /* <DEDUP_REMOVED lines=9> */
[----:B------:R-:W-:Y:S01]  /*c390*/  WARPGROUP.ARRIVE ;  /* 0x00000000000079c5 */ /* 0x000fe20000000000 */
[----:B0-----:R-:W-:-:S04]  /*c3a0*/  VIADD R152, R199, 0xffffffff ;  /* 0xffffffffc7987836 */ /* 0x001fc80000000000 */
[----:B------:R-:W-:-:S15]  /*c3b0*/  IMAD.MOV.U32 R199, RZ, RZ, R152 ;  /* 0x000000ffffc77224 */ /* 0x000fde00078e0098 */
        /* <DEDUP_REMOVED lines=25> */
.L_x_7229:
[----:B------:R-:W0:Y:S01]  /*c550*/  SHFL.BFLY PT, R0, R21, 0x2, 0x1f ;  /* 0x0c401f0015007f89 */ /* 0x000e2200000e0000 */
[----:B------:R-:W-:Y:S08]  /*c560*/  BAR.ARV 0x8, 0x100 ;  /* 0x0204000000007b1d */ /* 0x000ff00000002000 */
[----:B------:R-:W-:Y:S01]  /*c570*/  BAR.SYNC.DEFER_BLOCKING 0xf, 0x100 ;  /* 0x03c4000000007b1d */ /* 0x000fe20000010000 */
[----:B------:R-:W-:Y:S01]  /*c580*/  ISETP.NE.AND P0, PT, R192, RZ, PT ;  /* 0x000000ffc000720c */ /* 0x000fe20003f05270 */
[----:B------:R-:W-:-:S02]  /*c590*/  IMAD R23, R23, 0x40, R190 ;  /* 0x0000004017177824 */ /* 0x000fc400078e02be */
[----:B------:R-:W-:Y:S02]  /*c5a0*/  IMAD.U32 R8, RZ, RZ, UR6 ;  /* 0x00000006ff087e24 */ /* 0x000fe4000f8e00ff */
[----:B------:R-:W1:Y:S01]  /*c5b0*/  SHFL.BFLY PT, R5, R22, 0x2, 0x1f ;  /* 0x0c401f0016057f89 */ /* 0x000e6200000e0000 */
[----:B0-----:R-:W-:-:S07]  /*c5c0*/  FADD.FTZ R2, R0, R21 ;  /* 0x0000001500027221 */ /* 0x001fce0000010000 */
[----:B------:R-:W-:Y:S01]  /*c5d0*/  @!P0 IMAD R196, R23, 0x4, R196 ;  /* 0x0000000417c48824 */ /* 0x000fe200078e02c4 */
[----:B------:R-:W0:Y:S01]  /*c5e0*/  SHFL.BFLY PT, R3, R2, 0x1, 0x1f ;  /* 0x0c201f0002037f89 */ /* 0x000e2200000e0000 */
[----:B-1----:R-:W-:-:S05]  /*c5f0*/  FADD.FTZ R5, R5, R22 ;  /* 0x0000001605057221 */ /* 0x002fca0000010000 */
[----:B------:R-:W1:Y:S01]  /*c600*/  SHFL.BFLY PT, R0, R5, 0x1, 0x1f ;  /* 0x0c201f0005007f89 */ /* 0x000e6200000e0000 */
[----:B0-----:R-:W-:Y:S01]  /*c610*/  FADD.FTZ R4, R2, R3 ;  /* 0x0000000302047221 */ /* 0x001fe20000010000 */
[----:B------:R-:W-:Y:S02]  /*c620*/  IMAD.MOV.U32 R3, RZ, RZ, RZ ;  /* 0x000000ffff037224 */ /* 0x000fe400078e00ff */
[----:B------:R-:W-:Y:S02]  /*c630*/  IMAD.MOV.U32 R2, RZ, RZ, -0x800000 ;  /* 0xff800000ff027424 */ /* 0x000fe400078e00ff */
[----:B------:R-:W-:-:S13]  /*c640*/  FSETP.NE.FTZ.AND P1, PT, R4, RZ, PT ;  /* 0x000000ff0400720b */ /* 0x000fda0003f35000 */
[----:B------:R-:W0:Y:S01]  /*c650*/  @P1 MUFU.RCP R3, R4 ;  /* 0x0000000400031308 */ /* 0x000e220000001000 */
[----:B-1----:R-:W-:Y:S01]  /*c660*/  FADD.FTZ R6, R5, R0 ;  /* 0x0000000005067221 */ /* 0x002fe20000010000 */
[----:B------:R-:W-:-:S04]  /*c670*/  IMAD.MOV.U32 R0, RZ, RZ, RZ ;  /* 0x000000ffff007224 */ /* 0x000fc800078e00ff */
[----:B------:R-:W-:Y:S02]  /*c680*/  FSETP.NE.FTZ.AND P2, PT, R6, RZ, PT ;  /* 0x000000ff0600720b */ /* 0x000fe40003f55000 */
[----:B------:R1:W4:Y:S01]  /*c690*/  @P1 MUFU.LG2 R5, R4 ;  /* 0x0000000400051308 */ /* 0x0003220000000c00 */
[----:B0-----:R0:W-:Y:S01]  /*c6a0*/  @!P0 STS [R196+0x38400], R3 ;  /* 0x03840003c4008388 */ /* 0x0011e20000000800 */
[----:B-1----:R-:W-:Y:S02]  /*c6b0*/  IMAD.MOV.U32 R4, RZ, RZ, -0x800000 ;  /* 0xff800000ff047424 */ /* 0x002fe400078e00ff */
[----:B------:R-:W-:-:S07]  /*c6c0*/  FMUL.FTZ R24, R24, R3 ;  /* 0x0000000318187220 */ /* 0x000fce0000410000 */
[----:B------:R-:W1:Y:S01]  /*c6d0*/  @P2 MUFU.RCP R0, R6 ;  /* 0x0000000600002308 */ /* 0x000e620000001000 */
[----:B------:R-:W-:Y:S01]  /*c6e0*/  @P2 FMUL.FTZ R8, R8, 0.69314718246459960938 ;  /* 0x3f31721808082820 */ /* 0x000fe20000410000 */
[-C--:B------:R-:W-:Y:S01]  /*c6f0*/  FMUL.FTZ R25, R25, R3.reuse ;  /* 0x0000000319197220 */ /* 0x080fe20000410000 */
        /* <DEDUP_REMOVED lines=135> */
[----:B0-----:R-:W-:Y:S06]  /*cf70*/  BAR.ARV 0xe, 0x100 ;  /* 0x0384000000007b1d */ /* 0x001fec0000002000 */
.L_x_7204:
        /* <DEDUP_REMOVED lines=114> */
.L_x_7240:
        /* <DEDUP_REMOVED lines=267> */
.L_x_7242:
[----:B------:R-:W-:Y:S05]  /*e750*/  BSYNC B0 ;  /* 0x0000000000007941 */ /* 0x000fea0003800000 */
.L_x_7241:
        /* <DEDUP_REMOVED lines=201> */
.L_x_7239:
        /* <DEDUP_REMOVED lines=63> */
.L_x_7199:
        /* <DEDUP_REMOVED lines=18> */
.L_x_7243:
[----:B------:R-:W-:Y:S01]  /*f900*/  ULDC UR43, c[0x0][0xd50] ;  /* 0x00035400002b7ab9 */ /* 0x000fe20000000800 */
[----:B------:R-:W-:Y:S01]  /*f910*/  UMOV UR36, UR6 ;  /* 0x0000000600247c82 */ /* 0x000fe20008000000 */
[----:B------:R-:W-:-:S11]  /*f920*/  UISETP.NE.AND UP0, UPT, UR43, 0x1, UPT ;  /* 0x000000012b00788c */ /* 0x000fd6000bf05270 */
[----:B------:R-:W-:Y:S01]  /*f930*/  @UP0 ULDC UR4, c[0x0][0xd54] ;  /* 0x0003550000040ab9 */ /* 0x000fe20000000800 */
[----:B------:R-:W-:Y:S01]  /*f940*/  @UP0 ULDC UR7, c[0x0][0xd58] ;  /* 0x0003560000070ab9 */ /* 0x000fe20000000800 */
[----:B------:R-:W-:-:S04]  /*f950*/  UIMAD.WIDE.U32 UR4, UR6, UR4, URZ ;  /* 0x00000004060472a5 */ /* 0x000fc8000f8e003f */
[----:B------:R-:W-:-:S12]  /*f960*/  @UP0 USHF.R.U32.HI UR36, URZ, UR7, UR5 ;  /* 0x000000073f240299 */ /* 0x000fd80008011605 */
.L_x_7244:
[----:B------:R-:W-:Y:S01]  /*f970*/  ISETP.LE.AND P0, PT, RZ, UR44, PT ;  /* 0x0000002cff007c0c */ /* 0x000fe2000bf03270 */
        /* <DEDUP_REMOVED lines=74> */
.L_x_7246:
        /* <DEDUP_REMOVED lines=32> */
.L_x_7247:
        /* <DEDUP_REMOVED lines=20> */
.L_x_7249:
        /* <DEDUP_REMOVED lines=15> */
.L_x_7248:
        /* <DEDUP_REMOVED lines=25> */
.L_x_7350:
        /* <DEDUP_REMOVED lines=9> */
.L_x_7353:
[----:B------:R-:W-:Y:S05]  /*10470*/  @!P6 BRA `(.L_x_7251) ;  /* 0x0000000000dce947 */ /* 0x000fea0003800000 */
[----:B------:R-:W-:Y:S01]  /*10480*/  IMAD.MOV.U32 R16, RZ, RZ, R18 ;  /* 0x000000ffff107224 */ /* 0x000fe200078e0012 */
[----:B------:R-:W-:Y:S06]  /*10490*/  @!P1 BRA `(.L_x_7253) ;  /* 0x0000000000549947 */ /* 0x000fec0003800000 */
[----:B0-----:R-:W-:Y:S01]  /*104a0*/  IMAD.MOV.U32 R6, RZ, RZ, R0 ;  /* 0x000000ffff067224 */ /* 0x001fe200078e0000 */
[----:B------:R-:W-:Y:S01]  /*104b0*/  ULDC.64 UR4, c[0x0][0x428] ;  /* 0x00010a0000047ab9 */ /* 0x000fe20000000a00 */
[----:B------:R-:W0:Y:S01]  /*104c0*/  LDC R0, c[0x0][0x43c] ;  /* 0x00010f00ff007b82 */ /* 0x000e220000000800 */
[----:B------:R-:W-:Y:S01]  /*104d0*/  IMAD R9, R19, UR4, RZ ;  /* 0x0000000413097c24 */ /* 0x000fe2000f8e02ff */
[----:B------:R-:W-:Y:S01]  /*104e0*/  ULDC.64 UR6, c[0x0][0x208] ;  /* 0x0000820000067ab9 */ /* 0x000fe20000000a00 */
        /* <DEDUP_REMOVED lines=16> */
.L_x_7253:
[----:B------:R-:W-:Y:S01]  /*105f0*/  IMAD.MOV.U32 R0, RZ, RZ, 0x1 ;  /* 0x00000001ff007424 */ /* 0x000fe200078e00ff */
[----:B01----:R-:W0:Y:S04]  /*10600*/  S2R R6, SR_TID.X ;  /* 0x0000000000067919 */ /* 0x003e280000002100 */
[----:B------:R-:W-:-:S04]  /*10610*/  SHF.L.U32 R0, R0, 0x1f, RZ ;  /* 0x0000001f00007819 */ /* 0x000fc800000006ff */
[----:B------:R-:W1:Y:S01]  /*10620*/  SYNCS.PHASECHK.TRANS64.TRYWAIT P0, [UR38+0x38840], R0 ;  /* 0x03884000ff0075a7 */ /* 0x000e620008000166 */
[----:B0-----:R-:W-:-:S04]  /*10630*/  LOP3.LUT R2, R6, 0x7f, RZ, 0xc0, !PT ;  /* 0x0000007f06027812 */ /* 0x001fc800078ec0ff */
[----:B------:R-:W-:Y:S01]  /*10640*/  ISETP.NE.AND P1, PT, R2, RZ, PT ;  /* 0x000000ff0200720c */ /* 0x000fe20003f25270 */
[----:B-1----:R-:W-:-:S12]  /*10650*/  @!P0 BRA `(.L_x_7254) ;  /* 0x0000004c00688947 */ /* 0x002fd80003800000 */
.L_x_7354:
[----:B------:R-:W-:Y:S05]  /*10660*/  @P1 BRA `(.L_x_7255) ;  /* 0x0000000000181947 */ /* 0x000fea0003800000 */
[----:B------:R-:W1:Y:S01]  /*10670*/  S2R R2, SR_TID.X ;  /* 0x0000000000027919 */ /* 0x000e620000002100 */
[----:B0-----:R-:W-:-:S04]  /*10680*/  IMAD.MOV.U32 R0, RZ, RZ, 0x2000 ;  /* 0x00002000ff007424 */ /* 0x001fc800078e00ff */
[----:B------:R2:W-:Y:S01]  /*10690*/  SYNCS.ARRIVE.TRANS64 RZ, [UR38+0x38830], R0 ;  /* 0x03883000ffff79a7 */ /* 0x0005e20008000026 */
[----:B-1----:R-:W-:-:S13]  /*106a0*/  LOP3.LUT P0, RZ, R2, 0x1f, RZ, 0xc0, !PT ;  /* 0x0000001f02ff7812 */ /* 0x002fda000780c0ff */
[----:B--2---:R-:W-:Y:S05]  /*106b0*/  @!P0 BRA `(.L_x_7255) ;  /* 0x0000000000048947 */ /* 0x004fea0003800000 */
[----:B------:R-:W-:Y:S01]  /*106c0*/  BPT.TRAP 0x1 ;  /* 0x000000040000795c */ /* 0x000fe20000300000 */
.L_x_7255:
[----:B0-----:R-:W2:Y:S01]  /*106d0*/  LDL R0, [R1+0xc] ;  /* 0x00000c0001007983 */ /* 0x001ea20000100800 */
        /* <DEDUP_REMOVED lines=17> */
.L_x_7251:
        /* <DEDUP_REMOVED lines=24> */
.L_x_7256:
        /* <DEDUP_REMOVED lines=24> */
[----:B------:R-:W-:Y:S01]  /*10af0*/  IMAD.MOV.U32 R9, RZ, RZ, R11 ;  /* 0x000000ffff097224 */ /* 0x000fe200078e000b */
[----:B------:R2:W-:Y:S01]  /*10b00*/  STL [R1+0x8], R11 ;  /* 0x0000080b01007387 */ /* 0x0005e20000100800 */
        /* <DEDUP_REMOVED lines=9> */
[----:B--2---:R-:W-:Y:S01]  /*10ba0*/  IMAD R11, R9, UR5, R0 ;  /* 0x00000005090b7c24 */ /* 0x004fe2000f8e0200 */
[----:B------:R-:W-:Y:S02]  /*10bb0*/  ULDC.64 UR4, c[0x0][0x2c8] ;  /* 0x0000b20000047ab9 */ /* 0x000fe40000000a00 */
[----:B------:R-:W-:Y:S01]  /*10bc0*/  SHF.R.S32.HI R0, RZ, 0x1f, R5 ;  /* 0x0000001fff007819 */ /* 0x000fe20000011405 */
[----:B------:R-:W-:-:S04]  /*10bd0*/  IMAD.IADD R3, R3, 0x1, R11 ;  /* 0x0000000103037824 */ /* 0x000fc800078e020b */
[----:B------:R-:W-:Y:S02]  /*10be0*/  IMAD R0, R0, UR4, RZ ;  /* 0x0000000400007c24 */ /* 0x000fe4000f8e02ff */
[----:B------:R-:W-:-:S04]  /*10bf0*/  IMAD.WIDE.U32 R2, R5, UR4, R2 ;  /* 0x0000000405027c25 */ /* 0x000fc8000f8e0002 */
[----:B------:R-:W-:Y:S01]  /*10c00*/  IMAD R9, R5, UR5, R0 ;  /* 0x0000000505097c24 */ /* 0x000fe2000f8e0200 */
[----:B------:R-:W-:Y:S02]  /*10c10*/  ULDC.64 UR4, c[0x0][0x280] ;  /* 0x0000a00000047ab9 */ /* 0x000fe40000000a00 */
[C---:B------:R-:W-:Y:S01]  /*10c20*/  LEA R0, P0, R2.reuse, UR4, 0x1 ;  /* 0x0000000402007c11 */ /* 0x040fe2000f8008ff */
[----:B------:R-:W-:Y:S01]  /*10c30*/  IMAD.IADD R3, R3, 0x1, R9 ;  /* 0x0000000103037824 */ /* 0x000fe200078e0209 */
[----:B------:R-:W-:Y:S01]  /*10c40*/  ULDC UR4, c[0x0][0x2b8] ;  /* 0x0000ae0000047ab9 */ /* 0x000fe20000000800 */
[----:B------:R-:W0:Y:S03]  /*10c50*/  S2R R9, SR_TID.X ;  /* 0x0000000000097919 */ /* 0x000e260000002100 */
[----:B------:R-:W-:Y:S01]  /*10c60*/  LEA.HI.X R3, R2, UR5, R3, 0x1, P0 ;  /* 0x0000000502037c11 */ /* 0x000fe200080f0c03 */
[----:B0-----:R-:W-:-:S05]  /*10c70*/  IMAD.SHL.U32 R2, R9, 0x8, RZ ;  /* 0x0000000809027824 */ /* 0x001fca00078e00ff */
        /* <DEDUP_REMOVED lines=8> */
[----:B------:R-:W0:Y:S01]  /*10d00*/  S2R R4, SR_TID.X ;  /* 0x0000000000047919 */ /* 0x000e220000002100 */
[----:B------:R-:W-:Y:S01]  /*10d10*/  ULDC UR4, c[0x0][0x288] ;  /* 0x0000a20000047ab9 */ /* 0x000fe20000000800 */
[----:B------:R-:W-:Y:S01]  /*10d20*/  IMAD R8, R8, 0x40, R6 ;  /* 0x0000004008087824 */ /* 0x000fe200078e0206 */
[----:B------:R-:W-:Y:S01]  /*10d30*/  ULDC.64 UR6, c[0x0][0x208] ;  /* 0x0000820000067ab9 */ /* 0x000fe20000000a00 */
[----:B------:R-:W1:Y:S01]  /*10d40*/  SHFL.IDX PT, R14, R0, RZ, 0x181f ;  /* 0x00181fff000e7589 */ /* 0x000e6200000e0000 */
[----:B------:R-:W-:Y:S02]  /*10d50*/  IMAD R2, R7, UR4, RZ ;  /* 0x0000000407027c24 */ /* 0x000fe4000f8e02ff */
[C---:B------:R-:W-:Y:S01]  /*10d60*/  VIADD R6, R8.reuse, 0x10 ;  /* 0x0000001008067836 */ /* 0x040fe20000000000 */
[----:B------:R2:W-:Y:S02]  /*10d70*/  STL [R1+0x4], R8 ;  /* 0x0000040801007387 */ /* 0x0005e40000100800 */
[----:B------:R-:W-:-:S02]  /*10d80*/  ISETP.GE.AND P1, PT, R8, R2, PT ;  /* 0x000000020800720c */ /* 0x000fc40003f26270 */
[----:B------:R-:W-:Y:S01]  /*10d90*/  STL [R1+0x10], R6 ;  /* 0x0000100601007387 */ /* 0x000fe20000100800 */
[----:B--2---:R-:W-:-:S10]  /*10da0*/  VIADD R8, R8, 0x20 ;  /* 0x0000002008087836 */ /* 0x004fd40000000000 */
[----:B------:R-:W-:Y:S01]  /*10db0*/  @!P1 LEA R9, R10, UR38, 0x1 ;  /* 0x000000260a099c11 */ /* 0x000fe2000f8e08ff */
[----:B------:R-:W-:Y:S01]  /*10dc0*/  STL [R1+0x14], R8 ;  /* 0x0000140801007387 */ /* 0x000fe20000100800 */
[----:B0-----:R-:W-:-:S03]  /*10dd0*/  IMAD.SHL.U32 R11, R4, 0x8, RZ ;  /* 0x00000008040b7824 */ /* 0x001fc600078e00ff */
[----:B------:R-:W0:Y:S02]  /*10de0*/  SHFL.IDX PT, R4, R3, RZ, 0x181f ;  /* 0x00181fff03047589 */ /* 0x000e2400000e0000 */
[----:B------:R-:W-:-:S04]  /*10df0*/  LOP3.LUT R11, R11, 0x38, RZ, 0xc0, !PT ;  /* 0x000000380b0b7812 */ /* 0x000fc800078ec0ff */
[----:B-1----:R-:W-:-:S05]  /*10e00*/  @!P1 LEA R14, P2, R11, R14, 0x1 ;  /* 0x0000000e0b0e9211 */ /* 0x002fca00078408ff */
[----:B0-----:R-:W-:Y:S02]  /*10e10*/  @!P1 IMAD.X R5, RZ, RZ, R4, P2 ;  /* 0x000000ffff059224 */ /* 0x001fe400010e0604 */
[----:B------:R-:W-:Y:S02]  /*10e20*/  @!P1 IMAD.MOV.U32 R4, RZ, RZ, R14 ;  /* 0x000000ffff049224 */ /* 0x000fe400078e000e */
[----:B------:R-:W0:Y:S04]  /*10e30*/  SHFL.IDX PT, R14, R0, 0x1, 0x181f ;  /* 0x00381f00000e7f89 */ /* 0x000e2800000e0000 */
[----:B------:R1:W-:Y:S01]  /*10e40*/  @!P1 LDGSTS.E.BYPASS.LTC128B.128 [R9+0x20400], desc[UR6][R4.64], !P0 ;  /* 0x2040000004099fae */ /* 0x0003e2000c101d46 */
[----:B------:R-:W-:-:S03]  /*10e50*/  ISETP.GE.AND P1, PT, R6, R2, PT ;  /* 0x000000020600720c */ /* 0x000fc60003f26270 */
[----:B-1----:R-:W1:Y:S10]  /*10e60*/  SHFL.IDX PT, R4, R3, 0x1, 0x181f ;  /* 0x00381f0003047f89 */ /* 0x002e7400000e0000 */
[----:B------:R-:W-:-:S02]  /*10e70*/  @!P1 LEA R7, R10, UR38, 0x1 ;  /* 0x000000260a079c11 */ /* 0x000fc4000f8e08ff */
[----:B0-----:R-:W-:Y:S02]  /*10e80*/  @!P1 LEA R6, P2, R11, R14, 0x1 ;  /* 0x0000000e0b069211 */ /* 0x001fe400078408ff */
[----:B------:R-:W0:Y:S03]  /*10e90*/  SHFL.IDX PT, R14, R0, 0x2, 0x181f ;  /* 0x00581f00000e7f89 */ /* 0x000e2600000e0000 */
        /* <DEDUP_REMOVED lines=14> */
.L_x_7363:
[----:B--2---:R-:W2:Y:S01]  /*10f80*/  LDL R4, [R1+0x4] ;  /* 0x0000040001047983 */ /* 0x004ea20000100800 */
[----:B------:R-:W-:Y:S01]  /*10f90*/  ULDC.64 UR4, c[0x0][0x208] ;  /* 0x0000820000047ab9 */ /* 0x000fe20000000a00 */
[----:B------:R-:W0:Y:S02]  /*10fa0*/  S2R R0, SR_TID.X ;  /* 0x0000000000007919 */ /* 0x000e240000002100 */
[----:B0-----:R-:W-:-:S05]  /*10fb0*/  IMAD.SHL.U32 R0, R0, 0x8, RZ ;  /* 0x0000000800007824 */ /* 0x001fca00078e00ff */
[----:B------:R-:W-:Y:S01]  /*10fc0*/  LOP3.LUT R0, R0, 0x38, RZ, 0xc0, !PT ;  /* 0x0000003800007812 */ /* 0x000fe200078ec0ff */
        /* <DEDUP_REMOVED lines=42> */
.L_x_7258:
[----:B------:R-:W2:Y:S01]  /*11270*/  LDL.LU.64 R6, [R1+0x20] ;  /* 0x0000200001067983 */ /* 0x000ea20000300a00 */
[----:B------:R-:W-:-:S03]  /*11280*/  ULDC.64 UR8, c[0x0][0x3e0] ;  /* 0x0000f80000087ab9 */ /* 0x000fc60000000a00 */
[----:B------:R-:W3:Y:S04]  /*11290*/  LDL.LU R2, [R1+0x2c] ;  /* 0x00002c0001027983 */ /* 0x000ee80000300800 */
[----:B0-----:R-:W4:Y:S01]  /*112a0*/  LDL.LU R4, [R1+0x8] ;  /* 0x0000080001047983 */ /* 0x001f220000300800 */
[----:B------:R-:W-:Y:S01]  /*112b0*/  UIMAD UR6, UR45, UR8, URZ ;  /* 0x000000082d0672a4 */ /* 0x000fe2000f8e023f */
[----:B------:R-:W-:Y:S01]  /*112c0*/  LOP3.LUT R17, R17, 0xfffffff7, RZ, 0xc0, !PT ;  /* 0xfffffff711117812 */ /* 0x000fe200078ec0ff */
[----:B------:R-:W0:Y:S02]  /*112d0*/  S2R R8, SR_TID.X ;  /* 0x0000000000087919 */ /* 0x000e240000002100 */
[----:B------:R-:W-:Y:S01]  /*112e0*/  UIMAD UR6, UR44, UR9, UR6 ;  /* 0x000000092c0672a4 */ /* 0x000fe2000f8e0206 */
[----:B0-----:R-:W-:-:S05]  /*112f0*/  IMAD.SHL.U32 R10, R8, 0x8, RZ ;  /* 0x00000008080a7824 */ /* 0x001fca00078e00ff */
[----:B------:R-:W-:Y:S02]  /*11300*/  LOP3.LUT R10, R10, 0x38, RZ, 0xc0, !PT ;  /* 0x000000380a0a7812 */ /* 0x000fe400078ec0ff */
[----:B--2---:R-:W-:Y:S02]  /*11310*/  R2UR UR5, R7 ;  /* 0x00000000070572ca */ /* 0x004fe400000e0000 */
[----:B------:R-:W0:Y:S01]  /*11320*/  LDC R7, c[0x0][0x448] ;  /* 0x00011200ff077b82 */ /* 0x000e220000000800 */
[----:B------:R-:W-:Y:S02]  /*11330*/  R2UR UR4, R6 ;  /* 0x00000000060472ca */ /* 0x000fe400000e0000 */
[----:B---3--:R-:W-:-:S13]  /*11340*/  R2UR UR5, R2 ;  /* 0x00000000020572ca */ /* 0x008fda00000e0000 */
[----:B------:R-:W-:-:S03]  /*11350*/  UIMAD.WIDE.U32 UR4, UR44, UR8, UR4 ;  /* 0x000000082c0472a5 */ /* 0x000fc6000f8e0004 */
[----:B------:R-:W-:Y:S01]  /*11360*/  ULDC.64 UR8, c[0x0][0x3d0] ;  /* 0x0000f40000087ab9 */ /* 0x000fe20000000a00 */
[----:B------:R-:W-:Y:S01]  /*11370*/  UIADD3 UR5, UR5, UR6, URZ ;  /* 0x0000000605057290 */ /* 0x000fe2000fffe03f */
[----:B0-----:R-:W-:-:S13]  /*11380*/  ISETP.NE.AND P0, PT, R7, 0x1, PT ;  /* 0x000000010700780c */ /* 0x001fda0003f05270 */
[----:B------:R-:W4:Y:S08]  /*11390*/  @P0 LDC R2, c[0x0][0x44c] ;  /* 0x00011300ff020b82 */ /* 0x000f300000000800 */
[----:B------:R-:W0:Y:S01]  /*113a0*/  @P0 LDC R0, c[0x0][0x450] ;  /* 0x00011400ff000b82 */ /* 0x000e220000000800 */
[----:B----4-:R-:W-:-:S04]  /*113b0*/  @P0 IMAD.HI.U32 R3, R4, R2, RZ ;  /* 0x0000000204030227 */ /* 0x010fc800078e00ff */
[----:B------:R-:W-:Y:S01]  /*113c0*/  IMAD.MOV.U32 R2, RZ, RZ, R4 ;  /* 0x000000ffff027224 */ /* 0x000fe200078e0004 */
[----:B0-----:R-:W-:-:S04]  /*113d0*/  @P0 SHF.R.U32.HI R2, RZ, R0, R3 ;  /* 0x00000000ff020219 */ /* 0x001fc80000011603 */
[--C-:B------:R-:W-:Y:S01]  /*113e0*/  SHF.R.S32.HI R3, RZ, 0x1f, R2.reuse ;  /* 0x0000001fff037819 */ /* 0x100fe20000011402 */
[----:B------:R-:W-:-:S04]  /*113f0*/  IMAD.MOV R0, RZ, RZ, -R2 ;  /* 0x000000ffff007224 */ /* 0x000fc800078e0a02 */
[----:B------:R-:W-:Y:S02]  /*11400*/  IMAD R0, R7, R0, R4 ;  /* 0x0000000007007224 */ /* 0x000fe400078e0204 */
[----:B------:R-:W-:Y:S02]  /*11410*/  IMAD R5, R3, UR8, RZ ;  /* 0x0000000803057c24 */ /* 0x000fe4000f8e02ff */
[----:B------:R-:W-:Y:S01]  /*11420*/  IMAD.U32 R3, RZ, RZ, UR8 ;  /* 0x00000008ff037e24 */ /* 0x000fe2000f8e00ff */
[----:B------:R-:W-:Y:S01]  /*11430*/  SHF.R.S32.HI R4, RZ, 0x1f, R0 ;  /* 0x0000001fff047819 */ /* 0x000fe20000011400 */
[C---:B------:R-:W-:Y:S02]  /*11440*/  IMAD R5, R2.reuse, UR9, R5 ;  /* 0x0000000902057c24 */ /* 0x040fe4000f8e0205 */
        /* <DEDUP_REMOVED lines=9> */
[----:B------:R-:W-:Y:S02]  /*114e0*/  ULDC UR4, c[0x0][0x3b8] ;  /* 0x0000ee0000047ab9 */ /* 0x000fe40000000800 */
[----:B------:R-:W-:Y:S02]  /*114f0*/  ISETP.GE.AND P3, PT, R10, UR4, PT ;  /* 0x000000040a007c0c */ /* 0x000fe4000bf66270 */
[----:B------:R-:W-:Y:S02]  /*11500*/  LEA.HI.X R6, R2, UR5, R3, 0x1, P0 ;  /* 0x0000000502067c11 */ /* 0x000fe400080f0c03 */
[----:B------:R-:W-:-:S04]  /*11510*/  LOP3.LUT R2, R10, 0x40, RZ, 0xfc, !PT ;  /* 0x000000400a027812 */ /* 0x000fc800078efcff */
[----:B------:R-:W-:Y:S02]  /*11520*/  ISETP.GE.AND P1, PT, R2, UR4, PT ;  /* 0x0000000402007c0c */ /* 0x000fe4000bf26270 */
[----:B------:R-:W-:Y:S02]  /*11530*/  LOP3.LUT R2, R10, 0x80, RZ, 0xfc, !PT ;  /* 0x000000800a027812 */ /* 0x000fe400078efcff */
[----:B------:R-:W-:Y:S02]  /*11540*/  SEL R4, RZ, 0x2, P1 ;  /* 0x00000002ff047807 */ /* 0x000fe40000800000 */
[----:B------:R-:W-:Y:S02]  /*11550*/  ISETP.GE.AND P2, PT, R2, UR4, PT ;  /* 0x0000000402007c0c */ /* 0x000fe4000bf46270 */
[----:B------:R-:W-:Y:S02]  /*11560*/  SEL R2, RZ, 0x1, P3 ;  /* 0x00000001ff027807 */ /* 0x000fe40001800000 */
[----:B------:R-:W-:-:S03]  /*11570*/  SEL R3, RZ, 0x4, P2 ;  /* 0x00000004ff037807 */ /* 0x000fc60001000000 */
[----:B------:R-:W-:Y:S02]  /*11580*/  @P1 LOP3.LUT R17, R17, 0x8, RZ, 0xfc, !PT ;  /* 0x0000000811111812 */ /* 0x000fe400078efcff */
[----:B------:R-:W-:Y:S02]  /*11590*/  IADD3 R2, R3, R4, R2 ;  /* 0x0000000403027210 */ /* 0x000fe40007ffe002 */
[C---:B------:R-:W-:Y:S02]  /*115a0*/  LOP3.LUT R3, R10.reuse, 0xc0, RZ, 0xfc, !PT ;  /* 0x000000c00a037812 */ /* 0x040fe400078efcff */
[----:B------:R-:W-:Y:S02]  /*115b0*/  LOP3.LUT R17, R17, 0xfffffffb, RZ, 0xc0, !PT ;  /* 0xfffffffb11117812 */ /* 0x000fe400078ec0ff */
[----:B------:R-:W-:Y:S02]  /*115c0*/  ISETP.GE.AND P5, PT, R3, UR4, PT ;  /* 0x0000000403007c0c */ /* 0x000fe4000bfa6270 */
[----:B------:R-:W-:-:S02]  /*115d0*/  LOP3.LUT R3, R10, 0x100, RZ, 0xfc, !PT ;  /* 0x000001000a037812 */ /* 0x000fc400078efcff */
[----:B------:R-:W-:Y:S02]  /*115e0*/  SEL R4, RZ, 0x8, P5 ;  /* 0x00000008ff047807 */ /* 0x000fe40002800000 */
[----:B------:R-:W-:Y:S02]  /*115f0*/  ISETP.GE.AND P0, PT, R3, UR4, PT ;  /* 0x0000000403007c0c */ /* 0x000fe4000bf06270 */
[----:B------:R-:W-:Y:S02]  /*11600*/  LOP3.LUT R17, R17, 0xffffffef, RZ, 0xc0, !PT ;  /* 0xffffffef11117812 */ /* 0x000fe400078ec0ff */
[----:B------:R-:W-:Y:S02]  /*11610*/  SEL R3, RZ, 0x10, P0 ;  /* 0x00000010ff037807 */ /* 0x000fe40000000000 */
[----:B------:R-:W-:Y:S02]  /*11620*/  @P3 LOP3.LUT R17, R17, 0x10, RZ, 0xfc, !PT ;  /* 0x0000001011113812 */ /* 0x000fe400078efcff */
[----:B------:R-:W-:-:S02]  /*11630*/  IADD3 R2, R3, R2, R4 ;  /* 0x0000000203027210 */ /* 0x000fc40007ffe004 */
[C---:B------:R-:W-:Y:S02]  /*11640*/  LOP3.LUT R3, R10.reuse, 0x180, RZ, 0xfc, !PT ;  /* 0x000001800a037812 */ /* 0x040fe400078efcff */
[----:B------:R-:W-:Y:S02]  /*11650*/  @P2 LOP3.LUT R17, R17, 0x4, RZ, 0xfc, !PT ;  /* 0x0000000411112812 */ /* 0x000fe400078efcff */
[----:B------:R-:W-:Y:S02]  /*11660*/  ISETP.GE.AND P1, PT, R3, UR4, PT ;  /* 0x0000000403007c0c */ /* 0x000fe4000bf26270 */
[----:B------:R-:W-:Y:S02]  /*11670*/  LOP3.LUT R3, R10, 0x140, RZ, 0xfc, !PT ;  /* 0x000001400a037812 */ /* 0x000fe400078efcff */
[----:B------:R-:W-:Y:S02]  /*11680*/  SEL R4, RZ, 0x40, P1 ;  /* 0x00000040ff047807 */ /* 0x000fe40000800000 */
[----:B------:R-:W-:-:S04]  /*11690*/  ISETP.GE.AND P1, PT, R3, UR4, PT ;  /* 0x0000000403007c0c */ /* 0x000fc8000bf26270 */
[----:B------:R-:W-:-:S04]  /*116a0*/  SEL R3, RZ, 0x20, P1 ;  /* 0x00000020ff037807 */ /* 0x000fc80000800000 */
[----:B------:R-:W-:Y:S02]  /*116b0*/  IADD3 R4, R4, R2, R3 ;  /* 0x0000000204047210 */ /* 0x000fe40007ffe003 */
[----:B------:R-:W-:-:S04]  /*116c0*/  LOP3.LUT R2, R10, 0x1c0, RZ, 0xfc, !PT ;  /* 0x000001c00a027812 */ /* 0x000fc800078efcff */
        /* <DEDUP_REMOVED lines=104> */
.L_x_7373:
        /* <DEDUP_REMOVED lines=38> */
.L_x_7261:
[----:B------:R-:W-:Y:S05]  /*11fb0*/  BSYNC B0 ;  /* 0x0000000000007941 */ /* 0x000fea0003800000 */
.L_x_7260:
        /* <DEDUP_REMOVED lines=9> */
.L_x_7374:
        /* <DEDUP_REMOVED lines=9> */
.L_x_7375:
        /* <DEDUP_REMOVED lines=8> */
.L_x_7267:
[----:B------:R-:W-:Y:S05]  /*12160*/  BSYNC B1 ;  /* 0x0000000000017941 */ /* 0x000fea0003800000 */
.L_x_7266:
        /* <DEDUP_REMOVED lines=11> */
.L_x_7268:
        /* <DEDUP_REMOVED lines=13> */
.L_x_7269:
        /* <DEDUP_REMOVED lines=13> */
.L_x_7270:
        /* <DEDUP_REMOVED lines=13> */
.L_x_7271:
        /* <DEDUP_REMOVED lines=13> */
.L_x_7272:
        /* <DEDUP_REMOVED lines=13> */
.L_x_7273:
        /* <DEDUP_REMOVED lines=13> */
.L_x_7274:
        /* <DEDUP_REMOVED lines=13> */
.L_x_7275:
        /* <DEDUP_REMOVED lines=8> */
.L_x_7264:
[----:B------:R-:W-:Y:S05]  /*12850*/  BSYNC B0 ;  /* 0x0000000000007941 */ /* 0x000fea0003800000 */
.L_x_7263:
        /* <DEDUP_REMOVED lines=30> */
.L_x_7317:
        /* <DEDUP_REMOVED lines=28> */
.L_x_7279:
[----:B------:R-:W1:Y:S01]  /*12c00*/  S2R R2, SR_TID.X ;  /* 0x0000000000027919 */ /* 0x000e620000002100 */
[----:B------:R-:W-:Y:S01]  /*12c10*/  BSSY B2, `(.L_x_7280) ;  /* 0x0000006000027945 */ /* 0x000fe20003800000 */
[----:B-1----:R-:W-:Y:S02]  /*12c20*/  LOP3.LUT R3, R2, 0x7f, RZ, 0xc0, !PT ;  /* 0x0000007f02037812 */ /* 0x002fe400078ec0ff */
[----:B------:R-:W-:Y:S02]  /*12c30*/  SHF.L.U32 R2, R0, 0x1f, RZ ;  /* 0x0000001f00027819 */ /* 0x000fe400000006ff */
[----:B------:R-:W-:Y:S02]  /*12c40*/  ISETP.NE.AND P2, PT, R3, RZ, PT ;  /* 0x000000ff0300720c */ /* 0x000fe40003f45270 */
[----:B------:R-:W1:Y:S02]  /*12c50*/  SYNCS.PHASECHK.TRANS64.TRYWAIT P0, [UR38+0x38848], R2 ;  /* 0x03884802ff0075a7 */ /* 0x000e640008000166 */
[----:B-1----:R-:W-:Y:S09]  /*12c60*/  @!P0 BRA `(.L_x_7281) ;  /* 0x0000003400f88947 */ /* 0x002ff20003800000 */
.L_x_7376:
[----:B------:R-:W-:Y:S05]  /*12c70*/  BSYNC B2 ;  /* 0x0000000000027941 */ /* 0x000fea0003800000 */
.L_x_7280:
[----:B------:R-:W-:Y:S04]  /*12c80*/  BSSY B2, `(.L_x_7282) ;  /* 0x0000007000027945 */ /* 0x000fe80003800000 */
[----:B------:R-:W-:Y:S05]  /*12c90*/  @P2 BRA `(.L_x_7283) ;  /* 0x0000000000142947 */ /* 0x000fea0003800000 */
[----:B------:R-:W-:Y:S01]  /*12ca0*/  ISETP.NE.AND P0, PT, R10, RZ, PT ;  /* 0x000000ff0a00720c */ /* 0x000fe20003f05270 */
[----:B-1----:R-:W-:-:S04]  /*12cb0*/  IMAD.MOV.U32 R3, RZ, RZ, 0x2000 ;  /* 0x00002000ff037424 */ /* 0x002fc800078e00ff */
[----:B------:R3:W-:Y:S08]  /*12cc0*/  SYNCS.ARRIVE.TRANS64 RZ, [UR38+0x38838], R3 ;  /* 0x03883803ffff79a7 */ /* 0x0007f00008000026 */
[----:B---3--:R-:W-:Y:S05]  /*12cd0*/  @!P0 BRA `(.L_x_7283) ;  /* 0x0000000000048947 */ /* 0x008fea0003800000 */
[----:B------:R-:W-:Y:S01]  /*12ce0*/  BPT.TRAP 0x1 ;  /* 0x000000040000795c */ /* 0x000fe20000300000 */
.L_x_7283:
[----:B------:R-:W-:Y:S05]  /*12cf0*/  BSYNC B2 ;  /* 0x0000000000027941 */ /* 0x000fea0003800000 */
.L_x_7282:
        /* <DEDUP_REMOVED lines=11> */
.L_x_7284:
        /* <DEDUP_REMOVED lines=10> */
.L_x_7377:
[----:B------:R-:W-:Y:S05]  /*12e50*/  BSYNC B2 ;  /* 0x0000000000027941 */ /* 0x000fea0003800000 */
.L_x_7285:
        /* <DEDUP_REMOVED lines=9> */
.L_x_7288:
[----:B------:R-:W-:Y:S05]  /*12ef0*/  BSYNC B2 ;  /* 0x0000000000027941 */ /* 0x000fea0003800000 */
.L_x_7287:
        /* <DEDUP_REMOVED lines=9> */
.L_x_7289:
        /* <DEDUP_REMOVED lines=13> */
.L_x_7290:
        /* <DEDUP_REMOVED lines=13> */
.L_x_7291:
        /* <DEDUP_REMOVED lines=13> */
.L_x_7292:
        /* <DEDUP_REMOVED lines=13> */
.L_x_7293:
        /* <DEDUP_REMOVED lines=13> */
.L_x_7294:
        /* <DEDUP_REMOVED lines=13> */
.L_x_7295:
        /* <DEDUP_REMOVED lines=13> */
.L_x_7296:
        /* <DEDUP_REMOVED lines=8> */
.L_x_7278:
[----:B------:R-:W-:Y:S05]  /*135c0*/  BSYNC B1 ;  /* 0x0000000000017941 */ /* 0x000fea0003800000 */
.L_x_7277:
        /* <DEDUP_REMOVED lines=27> */
.L_x_7299:
[----:B------:R-:W1:Y:S01]  /*13780*/  S2R R2, SR_TID.X ;  /* 0x0000000000027919 */ /* 0x000e620000002100 */
[----:B------:R-:W-:Y:S01]  /*13790*/  BSSY B2, `(.L_x_7300) ;  /* 0x0000006000027945 */ /* 0x000fe20003800000 */
[----:B-1----:R-:W-:Y:S02]  /*137a0*/  LOP3.LUT R3, R2, 0x7f, RZ, 0xc0, !PT ;  /* 0x0000007f02037812 */ /* 0x002fe400078ec0ff */
[----:B------:R-:W-:Y:S02]  /*137b0*/  SHF.L.U32 R2, R0, 0x1f, RZ ;  /* 0x0000001f00027819 */ /* 0x000fe400000006ff */
[----:B------:R-:W-:Y:S02]  /*137c0*/  ISETP.NE.AND P2, PT, R3, RZ, PT ;  /* 0x000000ff0300720c */ /* 0x000fe40003f45270 */
[----:B------:R-:W1:Y:S02]  /*137d0*/  SYNCS.PHASECHK.TRANS64.TRYWAIT P0, [UR38+0x38840], R2 ;  /* 0x03884002ff0075a7 */ /* 0x000e640008000166 */
[----:B-1----:R-:W-:Y:S09]  /*137e0*/  @!P0 BRA `(.L_x_7301) ;  /* 0x0000002c00488947 */ /* 0x002ff20003800000 */
.L_x_7378:
[----:B------:R-:W-:Y:S05]  /*137f0*/  BSYNC B2 ;  /* 0x0000000000027941 */ /* 0x000fea0003800000 */
.L_x_7300:
[----:B------:R-:W-:Y:S04]  /*13800*/  BSSY B2, `(.L_x_7302) ;  /* 0x0000007000027945 */ /* 0x000fe80003800000 */
[----:B------:R-:W-:Y:S05]  /*13810*/  @P2 BRA `(.L_x_7303) ;  /* 0x0000000000142947 */ /* 0x000fea0003800000 */
[----:B------:R-:W-:Y:S01]  /*13820*/  ISETP.NE.AND P0, PT, R10, RZ, PT ;  /* 0x000000ff0a00720c */ /* 0x000fe20003f05270 */
[----:B-1----:R-:W-:-:S04]  /*13830*/  IMAD.MOV.U32 R3, RZ, RZ, 0x2000 ;  /* 0x00002000ff037424 */ /* 0x002fc800078e00ff */
[----:B------:R3:W-:Y:S08]  /*13840*/  SYNCS.ARRIVE.TRANS64 RZ, [UR38+0x38830], R3 ;  /* 0x03883003ffff79a7 */ /* 0x0007f00008000026 */
[----:B---3--:R-:W-:Y:S05]  /*13850*/  @!P0 BRA `(.L_x_7303) ;  /* 0x0000000000048947 */ /* 0x008fea0003800000 */
[----:B------:R-:W-:Y:S01]  /*13860*/  BPT.TRAP 0x1 ;  /* 0x000000040000795c */ /* 0x000fe20000300000 */
.L_x_7303:
[----:B------:R-:W-:Y:S05]  /*13870*/  BSYNC B2 ;  /* 0x0000000000027941 */ /* 0x000fea0003800000 */
.L_x_7302:
        /* <DEDUP_REMOVED lines=11> */
.L_x_7304:
        /* <DEDUP_REMOVED lines=11> */
.L_x_7379:
[----:B------:R-:W-:Y:S05]  /*139e0*/  BSYNC B2 ;  /* 0x0000000000027941 */ /* 0x000fea0003800000 */
.L_x_7305:
        /* <DEDUP_REMOVED lines=9> */
.L_x_7308:
[----:B------:R-:W-:Y:S05]  /*13a80*/  BSYNC B2 ;  /* 0x0000000000027941 */ /* 0x000fea0003800000 */
.L_x_7307:
        /* <DEDUP_REMOVED lines=9> */
.L_x_7309:
        /* <DEDUP_REMOVED lines=13> */
.L_x_7310:
        /* <DEDUP_REMOVED lines=13> */
.L_x_7311:
        /* <DEDUP_REMOVED lines=13> */
.L_x_7312:
        /* <DEDUP_REMOVED lines=13> */
.L_x_7313:
        /* <DEDUP_REMOVED lines=13> */
.L_x_7314:
        /* <DEDUP_REMOVED lines=13> */
.L_x_7315:
        /* <DEDUP_REMOVED lines=13> */
.L_x_7316:
        /* <DEDUP_REMOVED lines=8> */
.L_x_7298:
[----:B------:R-:W-:Y:S05]  /*14150*/  BSYNC B1 ;  /* 0x0000000000017941 */ /* 0x000fea0003800000 */
.L_x_7297:
[----:B------:R-:W-:Y:S01]  /*14160*/  VIADD R8, R8, 0xfffffffe ;  /* 0xfffffffe08087836 */ /* 0x000fe20000000000 */
[----:B------:R-:W-:Y:S06]  /*14170*/  @P1 BRA `(.L_x_7317) ;  /* 0xffffffe800301947 */ /* 0x000fec000383ffff */
[----:B------:R-:W-:Y:S05]  /*14180*/  BSYNC B0 ;  /* 0x0000000000007941 */ /* 0x000fea0003800000 */
.L_x_7276:
        /* <DEDUP_REMOVED lines=26> */
.L_x_7320:
[----:B------:R-:W1:Y:S01]  /*14330*/  S2R R2, SR_TID.X ;  /* 0x0000000000027919 */ /* 0x000e620000002100 */
[----:B------:R-:W-:Y:S01]  /*14340*/  BSSY B1, `(.L_x_7321) ;  /* 0x0000006000017945 */ /* 0x000fe20003800000 */
[----:B-1----:R-:W-:Y:S02]  /*14350*/  LOP3.LUT R3, R2, 0x7f, RZ, 0xc0, !PT ;  /* 0x0000007f02037812 */ /* 0x002fe400078ec0ff */
[----:B------:R-:W-:Y:S02]  /*14360*/  SHF.L.U32 R2, R0, 0x1f, RZ ;  /* 0x0000001f00027819 */ /* 0x000fe400000006ff */
[----:B------:R-:W-:Y:S02]  /*14370*/  ISETP.NE.AND P1, PT, R3, RZ, PT ;  /* 0x000000ff0300720c */ /* 0x000fe40003f25270 */
[----:B------:R-:W1:Y:S02]  /*14380*/  SYNCS.PHASECHK.TRANS64.TRYWAIT P0, [UR38+0x38848], R2 ;  /* 0x03884802ff0075a7 */ /* 0x000e640008000166 */
[----:B-1----:R-:W-:Y:S09]  /*14390*/  @!P0 BRA `(.L_x_7322) ;  /* 0x00000020008c8947 */ /* 0x002ff20003800000 */
.L_x_7380:
[----:B------:R-:W-:Y:S05]  /*143a0*/  BSYNC B1 ;  /* 0x0000000000017941 */ /* 0x000fea0003800000 */
.L_x_7321:
[----:B------:R-:W-:Y:S04]  /*143b0*/  BSSY B1, `(.L_x_7323) ;  /* 0x0000007000017945 */ /* 0x000fe80003800000 */
[----:B------:R-:W-:Y:S05]  /*143c0*/  @P1 BRA `(.L_x_7324) ;  /* 0x0000000000141947 */ /* 0x000fea0003800000 */
[----:B------:R-:W-:Y:S01]  /*143d0*/  ISETP.NE.AND P0, PT, R10, RZ, PT ;  /* 0x000000ff0a00720c */ /* 0x000fe20003f05270 */
[----:B-1----:R-:W-:-:S04]  /*143e0*/  IMAD.MOV.U32 R3, RZ, RZ, 0x2000 ;  /* 0x00002000ff037424 */ /* 0x002fc800078e00ff */
[----:B------:R3:W-:Y:S08]  /*143f0*/  SYNCS.ARRIVE.TRANS64 RZ, [UR38+0x38838], R3 ;  /* 0x03883803ffff79a7 */ /* 0x0007f00008000026 */
[----:B---3--:R-:W-:Y:S05]  /*14400*/  @!P0 BRA `(.L_x_7324) ;  /* 0x0000000000048947 */ /* 0x008fea0003800000 */
[----:B------:R-:W-:Y:S01]  /*14410*/  BPT.TRAP 0x1 ;  /* 0x000000040000795c */ /* 0x000fe20000300000 */
.L_x_7324:
[----:B------:R-:W-:Y:S05]  /*14420*/  BSYNC B1 ;  /* 0x0000000000017941 */ /* 0x000fea0003800000 */
.L_x_7323:
        /* <DEDUP_REMOVED lines=11> */
.L_x_7325:
        /* <DEDUP_REMOVED lines=11> */
.L_x_7381:
[----:B------:R-:W-:Y:S05]  /*14590*/  BSYNC B1 ;  /* 0x0000000000017941 */ /* 0x000fea0003800000 */
.L_x_7326:
        /* <DEDUP_REMOVED lines=9> */
.L_x_7329:
[----:B------:R-:W-:Y:S05]  /*14630*/  BSYNC B1 ;  /* 0x0000000000017941 */ /* 0x000fea0003800000 */
.L_x_7328:
        /* <DEDUP_REMOVED lines=9> */
.L_x_7330:
        /* <DEDUP_REMOVED lines=13> */
.L_x_7331:
        /* <DEDUP_REMOVED lines=13> */
.L_x_7332:
        /* <DEDUP_REMOVED lines=13> */
.L_x_7333:
        /* <DEDUP_REMOVED lines=13> */
.L_x_7334:
        /* <DEDUP_REMOVED lines=13> */
.L_x_7335:
        /* <DEDUP_REMOVED lines=13> */
.L_x_7336:
        /* <DEDUP_REMOVED lines=13> */
.L_x_7337:
        /* <DEDUP_REMOVED lines=8> */
.L_x_7319:
[----:B------:R-:W-:Y:S05]  /*14d00*/  BSYNC B0 ;  /* 0x0000000000007941 */ /* 0x000fea0003800000 */
.L_x_7318:
[----:B------:R-:W-:Y:S01]  /*14d10*/  LOP3.LUT R0, R0, 0x1, RZ, 0x3c, !PT ;  /* 0x0000000100007812 */ /* 0x000fe200078e3cff */
[----:B------:R-:W-:Y:S02]  /*14d20*/  IMAD.MOV.U32 R6, RZ, RZ, RZ ;  /* 0x000000ffff067224 */ /* 0x000fe400078e00ff */
[----:B------:R-:W-:-:S07]  /*14d30*/  IMAD.MOV.U32 R9, RZ, RZ, RZ ;  /* 0x000000ffff097224 */ /* 0x000fce00078e00ff */
.L_x_7245:
[----:B------:R-:W1:Y:S01]  /*14d40*/  S2R R3, SR_CgaCtaId ;  /* 0x0000000000037919 */ /* 0x000e620000008800 */
[----:B------:R-:W-:Y:S02]  /*14d50*/  MOV R2, 0x400 ;  /* 0x0000040000027802 */ /* 0x000fe40000000f00 */
[----:B------:R-:W-:Y:S02]  /*14d60*/  SHF.L.U32 R9, R9, 0x1f, RZ ;  /* 0x0000001f09097819 */ /* 0x000fe400000006ff */
[----:B-1----:R-:W-:-:S04]  /*14d70*/  LEA R2, R3, R2, 0x18 ;  /* 0x0000000203027211 */ /* 0x002fc800078ec0ff */
[----:B------:R-:W1:Y:S02]  /*14d80*/  SYNCS.PHASECHK.TRANS64.TRYWAIT P0, [R2+URZ+0x38820], R9 ;  /* 0x03882009020075a7 */ /* 0x000e64000800017f */
[----:B-1----:R-:W-:Y:S05]  /*14d90*/  @!P0 BRA `(.L_x_7338) ;  /* 0x00000018003c8947 */ /* 0x002fea0003800000 */
.L_x_7382:
[----:B------:R-:W-:-:S03]  /*14da0*/  UMOV UR4, 0xffffffff ;  /* 0xffffffff00047882 */ /* 0x000fc60000000000 */
[----:B------:R-:W-:Y:S05]  /*14db0*/  BRA.DIV UR4, `(.L_x_7339) ;  /* 0x0000001a04487947 */ /* 0x000fea000b800000 */
[----:B------:R-:W3:Y:S02]  /*14dc0*/  S2R R3, SR_TID.X ;  /* 0x0000000000037919 */ /* 0x000ee40000002100 */
[----:B---3--:R-:W-:-:S04]  /*14dd0*/  SHF.R.U32.HI R3, RZ, 0x5, R3 ;  /* 0x00000005ff037819 */ /* 0x008fc80000011603 */
[----:B------:R-:W-:-:S05]  /*14de0*/  LOP3.LUT R3, R3, 0x3, RZ, 0xc0, !PT ;  /* 0x0000000303037812 */ /* 0x000fca00078ec0ff */
[----:B--2---:R2:W3:Y:S02]  /*14df0*/  SHFL.IDX PT, R14, R3, RZ, 0x1f ;  /* 0x00001fff030e7589 */ /* 0x0044e400000e0000 */
.L_x_7385:
[----:B---3--:R-:W-:-:S13]  /*14e00*/  ISETP.NE.AND P0, PT, R14, RZ, PT ;  /* 0x000000ff0e00720c */ /* 0x008fda0003f05270 */
[----:B------:R-:W-:Y:S05]  /*14e10*/  @P0 BRA `(.L_x_7201) ;  /* 0x0000000000900947 */ /* 0x000fea0003800000 */
[----:B------:R-:W-:-:S03]  /*14e20*/  UMOV UR4, 0xffffffff ;  /* 0xffffffff00047882 */ /* 0x000fc60000000000 */
[----:B------:R-:W-:Y:S05]  /*14e30*/  BRA.DIV UR4, `(.L_x_7340) ;  /* 0x0000001a045c7947 */ /* 0x000fea000b800000 */
[----:B------:R-:W-:-:S13]  /*14e40*/  ELECT P6, URZ, PT ;  /* 0x00000000003f782f */ /* 0x000fda00038c0000 */
.L_x_7388:
        /* <DEDUP_REMOVED lines=8> */
.L_x_7341:
        /* <DEDUP_REMOVED lines=12> */
.L_x_7389:
[----:B------:R-:W3:Y:S02]  /*14f90*/  SYNCS.PHASECHK.TRANS64.TRYWAIT P0, [R5+URZ], R0 ;  /* 0x00000000050075a7 */ /* 0x000ee4000800017f */
[----:B---3--:R-:W-:Y:S05]  /*14fa0*/  @!P0 BRA `(.L_x_7343) ;  /* 0x0000001800348947 */ /* 0x008fea0003800000 */
.L_x_7390:
[----:B------:R-:W-:Y:S05]  /*14fb0*/  @!P2 BRA `(.L_x_7344) ;  /* 0x000000000004a947 */ /* 0x000fea0003800000 */
[----:B------:R-:W-:Y:S01]  /*14fc0*/  BPT.TRAP 0x1 ;  /* 0x000000040000795c */ /* 0x000fe20000300000 */
.L_x_7344:
[----:B-1----:R-:W-:-:S04]  /*14fd0*/  VIADD R2, R2, 0x38860 ;  /* 0x0003886002027836 */ /* 0x002fc80000000000 */
[----:B---3--:R-:W-:-:S04]  /*14fe0*/  IMAD R5, R6, 0x8, R2 ;  /* 0x0000000806057824 */ /* 0x008fc800078e0202 */
[----:B------:R-:W1:Y:S02]  /*14ff0*/  SYNCS.PHASECHK.TRANS64.TRYWAIT P0, [R5+URZ], R4 ;  /* 0x00000004050075a7 */ /* 0x000e64000800017f */
[----:B-1----:R-:W-:Y:S05]  /*15000*/  @!P0 BRA `(.L_x_7345) ;  /* 0x0000001800308947 */ /* 0x002fea0003800000 */
.L_x_7391:
[----:B------:R-:W-:-:S07]  /*15010*/  IMAD R3, R3, 0x8, R2 ;  /* 0x0000000803037824 */ /* 0x000fce00078e0202 */
.L_x_7346:
[----:B---3--:R3:W4:Y:S02]  /*15020*/  SYNCS.PHASECHK.TRANS64.TRYWAIT P0, [R3+URZ], R0 ;  /* 0x00000000030075a7 */ /* 0x008724000800017f */
[----:B----4-:R-:W-:Y:S05]  /*15030*/  @!P0 NANOSLEEP.SYNCS 0x989680 ;  /* 0x009896800000895d */ /* 0x010fea0003900000 */
[----:B------:R-:W4:Y:S02]  /*15040*/  @!P0 SYNCS.PHASECHK.TRANS64 P0, [R3+URZ], R0 ;  /* 0x00000000030085a7 */ /* 0x000f24000800007f */
[----:B----4-:R-:W-:Y:S05]  /*15050*/  @!P0 BRA `(.L_x_7346) ;  /* 0xfffffffc00f08947 */ /* 0x010fea000383ffff */
.L_x_7201:
[----:B------:R-:W-:Y:S05]  /*15060*/  BSYNC B6 ;  /* 0x0000000000067941 */ /* 0x000fea0003800000 */
.L_x_7198:
[----:B------:R-:W-:Y:S05]  /*15070*/  EXIT ;  /* 0x000000000000794d */ /* 0x000fea0003800000 */
.L_x_7209:
[----:B0-----:R0:W1:Y:S02]  /*15080*/  SYNCS.PHASECHK.TRANS64.TRYWAIT P0, [R196+URZ+0x38800], R9 ;  /* 0x03880009c40075a7 */ /* 0x001064000800017f */
[----:B-1----:R-:W-:Y:S05]  /*15090*/  @!P0 NANOSLEEP.SYNCS 0x989680 ;  /* 0x009896800000895d */ /* 0x002fea0003900000 */
[----:B------:R-:W1:Y:S02]  /*150a0*/  @!P0 SYNCS.PHASECHK.TRANS64 P0, [R196+URZ+0x38800], R9 ;  /* 0x03880009c40085a7 */ /* 0x000e64000800007f */
[----:B-1----:R-:W-:Y:S05]  /*150b0*/  @!P0 BRA `(.L_x_7209) ;  /* 0xfffffffc00f08947 */ /* 0x002fea000383ffff */
[----:B------:R-:W-:Y:S05]  /*150c0*/  BRA `(.L_x_7347) ;  /* 0xfffffee400747947 */ /* 0x000fea000383ffff */
.L_x_7213:
[----:B--2---:R2:W3:Y:S02]  /*150d0*/  SYNCS.PHASECHK.TRANS64.TRYWAIT P1, [R196+URZ+0x38830], R9 ;  /* 0x03883009c40075a7 */ /* 0x0044e4000802017f */
[----:B---3--:R-:W-:Y:S05]  /*150e0*/  @!P1 NANOSLEEP.SYNCS 0x989680 ;  /* 0x009896800000995d */ /* 0x008fea0003900000 */
[----:B------:R-:W3:Y:S02]  /*150f0*/  @!P1 SYNCS.PHASECHK.TRANS64 P1, [R196+URZ+0x38830], R9 ;  /* 0x03883009c40095a7 */ /* 0x000ee4000802007f */
[----:B---3--:R-:W-:Y:S05]  /*15100*/  @!P1 BRA `(.L_x_7213) ;  /* 0xfffffffc00f09947 */ /* 0x008fea000383ffff */
[----:B------:R-:W-:Y:S05]  /*15110*/  BRA `(.L_x_7212) ;  /* 0xfffffee400c07947 */ /* 0x000fea000383ffff */
.L_x_7214:
[----:B---3--:R3:W4:Y:S02]  /*15120*/  SYNCS.PHASECHK.TRANS64.TRYWAIT P1, [R196+URZ+0x38810], R9 ;  /* 0x03881009c40075a7 */ /* 0x008724000802017f */
[----:B----4-:R-:W-:Y:S05]  /*15130*/  @!P1 NANOSLEEP.SYNCS 0x989680 ;  /* 0x009896800000995d */ /* 0x010fea0003900000 */
[----:B------:R-:W4:Y:S02]  /*15140*/  @!P1 SYNCS.PHASECHK.TRANS64 P1, [R196+URZ+0x38810], R9 ;  /* 0x03881009c40095a7 */ /* 0x000f24000802007f */
[----:B----4-:R-:W-:Y:S05]  /*15150*/  @!P1 BRA `(.L_x_7214) ;  /* 0xfffffffc00f09947 */ /* 0x010fea000383ffff */
[----:B------:R-:W-:Y:S05]  /*15160*/  BRA `(.L_x_7348) ;  /* 0xfffffee800b07947 */ /* 0x000fea000383ffff */
.L_x_7218:
[----:B------:R0:W0:Y:S02]  /*15170*/  SYNCS.PHASECHK.TRANS64.TRYWAIT P1, [R196+URZ+0x38850], R9 ;  /* 0x03885009c40075a7 */ /* 0x000024000802017f */
[----:B0-----:R-:W-:Y:S05]  /*15180*/  @!P1 NANOSLEEP.SYNCS 0x989680 ;  /* 0x009896800000995d */ /* 0x001fea0003900000 */
[----:B------:R-:W0:Y:S02]  /*15190*/  @!P1 SYNCS.PHASECHK.TRANS64 P1, [R196+URZ+0x38850], R9 ;  /* 0x03885009c40095a7 */ /* 0x000e24000802007f */
[----:B0-----:R-:W-:Y:S05]  /*151a0*/  @!P1 BRA `(.L_x_7218) ;  /* 0xfffffffc00f09947 */ /* 0x001fea000383ffff */
[----:B------:R-:W-:Y:S05]  /*151b0*/  BRA `(.L_x_7217) ;  /* 0xfffffee800dc7947 */ /* 0x000fea000383ffff */
.L_x_7223:
[----:B-1----:R1:W2:Y:S02]  /*151c0*/  SYNCS.PHASECHK.TRANS64.TRYWAIT P3, [R198+URZ+0x38830], R205 ;  /* 0x038830cdc60075a7 */ /* 0x0022a4000806017f */
[----:B--2---:R-:W-:Y:S05]  /*151d0*/  @!P3 NANOSLEEP.SYNCS 0x989680 ;  /* 0x009896800000b95d */ /* 0x004fea0003900000 */
[----:B------:R-:W2:Y:S02]  /*151e0*/  @!P3 SYNCS.PHASECHK.TRANS64 P3, [R198+URZ+0x38830], R205 ;  /* 0x038830cdc600b5a7 */ /* 0x000ea4000806007f */
[----:B--2---:R-:W-:Y:S05]  /*151f0*/  @!P3 BRA `(.L_x_7223) ;  /* 0xfffffffc00f0b947 */ /* 0x004fea000383ffff */
[----:B------:R-:W-:Y:S05]  /*15200*/  BRA `(.L_x_7222) ;  /* 0xffffff1400cc7947 */ /* 0x000fea000383ffff */
.L_x_7227:
[----:B---3--:R3:W4:Y:S02]  /*15210*/  SYNCS.PHASECHK.TRANS64.TRYWAIT P3, [R198+URZ+0x38850], R205 ;  /* 0x038850cdc60075a7 */ /* 0x008724000806017f */
[----:B----4-:R-:W-:Y:S05]  /*15220*/  @!P3 NANOSLEEP.SYNCS 0x989680 ;  /* 0x009896800000b95d */ /* 0x010fea0003900000 */
[----:B------:R-:W4:Y:S02]  /*15230*/  @!P3 SYNCS.PHASECHK.TRANS64 P3, [R198+URZ+0x38850], R205 ;  /* 0x038850cdc600b5a7 */ /* 0x000f24000806007f */
[----:B----4-:R-:W-:Y:S05]  /*15240*/  @!P3 BRA `(.L_x_7227) ;  /* 0xfffffffc00f0b947 */ /* 0x010fea000383ffff */
[----:B------:R-:W-:Y:S05]  /*15250*/  BRA `(.L_x_7226) ;  /* 0xffffff1800947947 */ /* 0x000fea000383ffff */
.L_x_7233:
[----:B-1----:R1:W3:Y:S02]  /*15260*/  SYNCS.PHASECHK.TRANS64.TRYWAIT P1, [R186+URZ+0x38830], R185 ;  /* 0x038830b9ba0075a7 */ /* 0x0022e4000802017f */
[----:B---3--:R-:W-:Y:S05]  /*15270*/  @!P1 NANOSLEEP.SYNCS 0x989680 ;  /* 0x009896800000995d */ /* 0x008fea0003900000 */
[----:B------:R-:W3:Y:S02]  /*15280*/  @!P1 SYNCS.PHASECHK.TRANS64 P1, [R186+URZ+0x38830], R185 ;  /* 0x038830b9ba0095a7 */ /* 0x000ee4000802007f */
[----:B---3--:R-:W-:Y:S05]  /*15290*/  @!P1 BRA `(.L_x_7233) ;  /* 0xfffffffc00f09947 */ /* 0x008fea000383ffff */
[----:B------:R-:W-:Y:S05]  /*152a0*/  BRA `(.L_x_7232) ;  /* 0xffffff4800387947 */ /* 0x000fea000383ffff */
.L_x_7237:
[----:B---3--:R3:W4:Y:S02]  /*152b0*/  SYNCS.PHASECHK.TRANS64.TRYWAIT P1, [R186+URZ+0x38850], R185 ;  /* 0x038850b9ba0075a7 */ /* 0x008724000802017f */
[----:B----4-:R-:W-:Y:S05]  /*152c0*/  @!P1 NANOSLEEP.SYNCS 0x989680 ;  /* 0x009896800000995d */ /* 0x010fea0003900000 */
[----:B------:R-:W4:Y:S02]  /*152d0*/  @!P1 SYNCS.PHASECHK.TRANS64 P1, [R186+URZ+0x38850], R185 ;  /* 0x038850b9ba0095a7 */ /* 0x000f24000802007f */
[----:B----4-:R-:W-:Y:S05]  /*152e0*/  @!P1 BRA `(.L_x_7237) ;  /* 0xfffffffc00f09947 */ /* 0x010fea000383ffff */
[----:B------:R-:W-:Y:S05]  /*152f0*/  BRA `(.L_x_7236) ;  /* 0xffffff4800c07947 */ /* 0x000fea000383ffff */
.L_x_7250:
[----:B------:R-:W-:Y:S02]  /*15300*/  IMAD.MOV.U32 R13, RZ, RZ, R6 ;  /* 0x000000ffff0d7224 */ /* 0x000fe400078e0006 */
[----:B------:R-:W-:Y:S02]  /*15310*/  IMAD.MOV.U32 R12, RZ, RZ, RZ ;  /* 0x000000ffff0c7224 */ /* 0x000fe400078e00ff */
[----:B------:R-:W-:Y:S02]  /*15320*/  IMAD.MOV.U32 R11, RZ, RZ, 0x1f ;  /* 0x0000001fff0b7424 */ /* 0x000fe400078e00ff */
[----:B------:R-:W-:-:S07]  /*15330*/  IMAD.MOV.U32 R15, RZ, RZ, -0x1 ;  /* 0xffffffffff0f7424 */ /* 0x000fce00078e00ff */
[----:B------:R-:W-:Y:S05]  /*15340*/  WARPSYNC.COLLECTIVE R15, `(.L_x_7349) ;  /* 0x000000000f087348 */ /* 0x000fea0003c00000 */
[----:B------:R0:W1:Y:S02]  /*15350*/  SHFL.IDX P6, R14, R13, R12, R11 ;  /* 0x0000000c0d0e7389 */ /* 0x00006400000c000b */
[----:B01----:R-:W-:Y:S01]  /*15360*/  ENDCOLLECTIVE ;  /* 0x000000000000791b */ /* 0x003fe20003800000 */
.L_x_7349:
[----:B------:R-:W-:Y:S05]  /*15370*/  BRA `(.L_x_7350) ;  /* 0xffffffb000187947 */ /* 0x000fea000383ffff */
.L_x_7252:
[----:B------:R-:W-:Y:S01]  /*15380*/  BSSY B0, `(.L_x_7351) ;  /* 0x0000006000007945 */ /* 0x000fe20003800000 */
[----:B------:R-:W-:-:S07]  /*15390*/  IMAD.MOV.U32 R15, RZ, RZ, -0x1 ;  /* 0xffffffffff0f7424 */ /* 0x000fce00078e00ff */
[----:B0-----:R-:W-:Y:S05]  /*153a0*/  WARPSYNC.COLLECTIVE R15, `(.L_x_7352) ;  /* 0x000000000f0c7348 */ /* 0x001fea0003c00000 */
[----:B------:R-:W-:Y:S02]  /*153b0*/  ELECT P6, UR62, PT ;  /* 0x00000000003e782f */ /* 0x000fe400038c0000 */
[----:B------:R-:W-:Y:S01]  /*153c0*/  MOV R14, UR62 ;  /* 0x0000003e000e7c02 */ /* 0x000fe20008000f00 */
[----:B0-----:R-:W-:Y:S10]  /*153d0*/  ENDCOLLECTIVE ;  /* 0x000000000000791b */ /* 0x001ff40003800000 */
.L_x_7352:
[----:B------:R-:W-:Y:S05]  /*153e0*/  BSYNC B0 ;  /* 0x0000000000007941 */ /* 0x000fea0003800000 */
.L_x_7351:
[----:B------:R-:W-:Y:S05]  /*153f0*/  BRA `(.L_x_7353) ;  /* 0xffffffb0001c7947 */ /* 0x000fea000383ffff */
.L_x_7254:
[----:B0-----:R-:W-:-:S04]  /*15400*/  IMAD.U32 R3, RZ, RZ, UR38 ;  /* 0x00000026ff037e24 */ /* 0x001fc8000f8e00ff */
[----:B------:R0:W1:Y:S03]  /*15410*/  SYNCS.PHASECHK.TRANS64.TRYWAIT P0, [R3+URZ+0x38840], R0 ;  /* 0x03884000030075a7 */ /* 0x000066000800017f */
[----:B-1----:R-:W-:Y:S05]  /*15420*/  @!P0 NANOSLEEP.SYNCS 0x989680 ;  /* 0x009896800000895d */ /* 0x002fea0003900000 */
[----:B------:R-:W1:Y:S02]  /*15430*/  @!P0 SYNCS.PHASECHK.TRANS64 P0, [R3+URZ+0x38840], R0 ;  /* 0x03884000030085a7 */ /* 0x000e64000800007f */
[----:B-1----:R-:W-:Y:S05]  /*15440*/  @!P0 BRA `(.L_x_7254) ;  /* 0xfffffffc00ec8947 */ /* 0x002fea000383ffff */
[----:B------:R-:W-:Y:S05]  /*15450*/  BRA `(.L_x_7354) ;  /* 0xffffffb000807947 */ /* 0x000fea000383ffff */
.L_x_7257:
[----:B------:R-:W-:Y:S02]  /*15460*/  IMAD.MOV.U32 R13, RZ, RZ, R3 ;  /* 0x000000ffff0d7224 */ /* 0x000fe400078e0003 */
[----:B------:R-:W-:Y:S02]  /*15470*/  IMAD.MOV.U32 R12, RZ, RZ, RZ ;  /* 0x000000ffff0c7224 */ /* 0x000fe400078e00ff */
[----:B------:R-:W-:Y:S02]  /*15480*/  IMAD.MOV.U32 R11, RZ, RZ, 0x181f ;  /* 0x0000181fff0b7424 */ /* 0x000fe400078e00ff */
[----:B------:R-:W-:Y:S02]  /*15490*/  IMAD.MOV.U32 R15, RZ, RZ, -0x1 ;  /* 0xffffffffff0f7424 */ /* 0x000fe400078e00ff */
[----:B------:R-:W-:Y:S02]  /*154a0*/  IMAD R6, R8, 0x40, R6 ;  /* 0x0000004008067824 */ /* 0x000fe400078e0206 */
[----:B------:R-:W-:-:S07]  /*154b0*/  IMAD.SHL.U32 R8, R9, 0x8, RZ ;  /* 0x0000000809087824 */ /* 0x000fce00078e00ff */
[----:B------:R-:W-:Y:S05]  /*154c0*/  WARPSYNC.COLLECTIVE R15, `(.L_x_7355) ;  /* 0x000000000f087348 */ /* 0x000fea0003c00000 */
[----:B------:R0:W1:Y:S02]  /*154d0*/  SHFL.IDX P6, R14, R13, R12, R11 ;  /* 0x0000000c0d0e7389 */ /* 0x00006400000c000b */
[----:B01----:R-:W-:Y:S01]  /*154e0*/  ENDCOLLECTIVE ;  /* 0x000000000000791b */ /* 0x003fe20003800000 */
.L_x_7355:
[----:B------:R-:W-:Y:S01]  /*154f0*/  LOP3.LUT R8, R8, 0x38, RZ, 0xc0, !PT ;  /* 0x0000003808087812 */ /* 0x000fe200078ec0ff */
[----:B------:R0:W-:Y:S01]  /*15500*/  STL [R1+0x4], R6 ;  /* 0x0000040601007387 */ /* 0x0001e20000100800 */
[----:B------:R-:W-:Y:S02]  /*15510*/  IMAD.MOV.U32 R13, RZ, RZ, R0 ;  /* 0x000000ffff0d7224 */ /* 0x000fe400078e0000 */
[----:B------:R-:W-:-:S07]  /*15520*/  IMAD.MOV.U32 R4, RZ, RZ, R14 ;  /* 0x000000ffff047224 */ /* 0x000fce00078e000e */
[----:B0-----:R-:W-:Y:S05]  /*15530*/  WARPSYNC.COLLECTIVE R15, `(.L_x_7356) ;  /* 0x000000000f087348 */ /* 0x001fea0003c00000 */
[----:B------:R1:W2:Y:S02]  /*15540*/  SHFL.IDX P6, R14, R13, R12, R11 ;  /* 0x0000000c0d0e7389 */ /* 0x0002a400000c000b */
[----:B012---:R-:W-:Y:S01]  /*15550*/  ENDCOLLECTIVE ;  /* 0x000000000000791b */ /* 0x007fe20003800000 */
.L_x_7356:
        /* <DEDUP_REMOVED lines=17> */
.L_x_7357:
        /* <DEDUP_REMOVED lines=11> */
.L_x_7358:
        /* <DEDUP_REMOVED lines=15> */
.L_x_7359:
[----:B------:R-:W-:Y:S01]  /*15810*/  @!P1 LEA R6, R10, UR38, 0x1 ;  /* 0x000000260a069c11 */ /* 0x000fe2000f8e08ff */
[----:B------:R-:W-:Y:S02]  /*15820*/  IMAD.MOV.U32 R13, RZ, RZ, R0 ;  /* 0x000000ffff0d7224 */ /* 0x000fe400078e0000 */
[----:B------:R-:W-:-:S07]  /*15830*/  IMAD.MOV.U32 R4, RZ, RZ, R14 ;  /* 0x000000ffff047224 */ /* 0x000fce00078e000e */
[----:B------:R-:W-:Y:S05]  /*15840*/  WARPSYNC.COLLECTIVE R15, `(.L_x_7360) ;  /* 0x000000000f087348 */ /* 0x000fea0003c00000 */
[----:B------:R0:W1:Y:S02]  /*15850*/  SHFL.IDX P6, R14, R13, R12, R11 ;  /* 0x0000000c0d0e7389 */ /* 0x00006400000c000b */
[----:B01----:R-:W-:Y:S01]  /*15860*/  ENDCOLLECTIVE ;  /* 0x000000000000791b */ /* 0x003fe20003800000 */
.L_x_7360:
        /* <DEDUP_REMOVED lines=15> */
.L_x_7361:
[----:B------:R-:W-:Y:S02]  /*15960*/  IMAD.MOV.U32 R13, RZ, RZ, R0 ;  /* 0x000000ffff0d7224 */ /* 0x000fe400078e0000 */
[----:B------:R-:W-:-:S07]  /*15970*/  IMAD.MOV.U32 R3, RZ, RZ, R14 ;  /* 0x000000ffff037224 */ /* 0x000fce00078e000e */
[----:B------:R-:W-:Y:S05]  /*15980*/  WARPSYNC.COLLECTIVE R15, `(.L_x_7362) ;  /* 0x000000000f087348 */ /* 0x000fea0003c00000 */
[----:B------:R0:W1:Y:S02]  /*15990*/  SHFL.IDX P6, R14, R13, R12, R11 ;  /* 0x0000000c0d0e7389 */ /* 0x00006400000c000b */
[----:B01----:R-:W-:Y:S01]  /*159a0*/  ENDCOLLECTIVE ;  /* 0x000000000000791b */ /* 0x003fe20003800000 */
.L_x_7362:
[----:B------:R-:W-:Y:S05]  /*159b0*/  BRA `(.L_x_7363) ;  /* 0xffffffb400707947 */ /* 0x000fea000383ffff */
.L_x_7259:
        /* <DEDUP_REMOVED lines=8> */
.L_x_7365:
[----:B------:R-:W-:Y:S05]  /*15a40*/  BSYNC B0 ;  /* 0x0000000000007941 */ /* 0x000fea0003800000 */
.L_x_7364:
        /* <DEDUP_REMOVED lines=17> */
.L_x_7366:
        /* <DEDUP_REMOVED lines=49> */
.L_x_7367:
[----:B------:R-:W-:Y:S02]  /*15e70*/  IMAD.MOV.U32 R13, RZ, RZ, R0 ;  /* 0x000000ffff0d7224 */ /* 0x000fe400078e0000 */
[----:B------:R-:W-:-:S07]  /*15e80*/  IMAD.MOV.U32 R8, RZ, RZ, R14 ;  /* 0x000000ffff087224 */ /* 0x000fce00078e000e */
[----:B------:R-:W-:Y:S05]  /*15e90*/  WARPSYNC.COLLECTIVE R15, `(.L_x_7368) ;  /* 0x000000000f087348 */ /* 0x000fea0003c00000 */
[----:B------:R0:W1:Y:S02]  /*15ea0*/  SHFL.IDX P6, R14, R13, R12, R11 ;  /* 0x0000000c0d0e7389 */ /* 0x00006400000c000b */
[----:B01----:R-:W-:Y:S01]  /*15eb0*/  ENDCOLLECTIVE ;  /* 0x000000000000791b */ /* 0x003fe20003800000 */
.L_x_7368:
        /* <DEDUP_REMOVED lines=31> */
.L_x_7369:
[----:B------:R-:W-:Y:S02]  /*160b0*/  IMAD.MOV.U32 R13, RZ, RZ, R0 ;  /* 0x000000ffff0d7224 */ /* 0x000fe400078e0000 */
[----:B------:R-:W-:-:S07]  /*160c0*/  IMAD.MOV.U32 R2, RZ, RZ, R14 ;  /* 0x000000ffff027224 */ /* 0x000fce00078e000e */
[----:B------:R-:W-:Y:S05]  /*160d0*/  WARPSYNC.COLLECTIVE R15, `(.L_x_7370) ;  /* 0x000000000f087348 */ /* 0x000fea0003c00000 */
[----:B------:R0:W1:Y:S02]  /*160e0*/  SHFL.IDX P6, R14, R13, R12, R11 ;  /* 0x0000000c0d0e7389 */ /* 0x00006400000c000b */
[----:B01----:R-:W-:Y:S01]  /*160f0*/  ENDCOLLECTIVE ;  /* 0x000000000000791b */ /* 0x003fe20003800000 */
.L_x_7370:
        /* <DEDUP_REMOVED lines=35> */
.L_x_7371:
[----:B------:R-:W-:Y:S02]  /*16330*/  IMAD.MOV.U32 R13, RZ, RZ, R0 ;  /* 0x000000ffff0d7224 */ /* 0x000fe400078e0000 */
[----:B------:R-:W-:-:S07]  /*16340*/  IMAD.MOV.U32 R6, RZ, RZ, R14 ;  /* 0x000000ffff067224 */ /* 0x000fce00078e000e */
[----:B------:R-:W-:Y:S05]  /*16350*/  WARPSYNC.COLLECTIVE R15, `(.L_x_7372) ;  /* 0x000000000f087348 */ /* 0x000fea0003c00000 */
[----:B------:R0:W1:Y:S02]  /*16360*/  SHFL.IDX P6, R14, R13, R12, R11 ;  /* 0x0000000c0d0e7389 */ /* 0x00006400000c000b */
[----:B01----:R-:W-:Y:S01]  /*16370*/  ENDCOLLECTIVE ;  /* 0x000000000000791b */ /* 0x003fe20003800000 */
.L_x_7372:
[----:B------:R-:W-:Y:S05]  /*16380*/  BRA `(.L_x_7373) ;  /* 0xffffffb800707947 */ /* 0x000fea000383ffff */
.L_x_7262:
[----:B0-----:R-:W-:-:S04]  /*16390*/  IMAD.U32 R3, RZ, RZ, UR38 ;  /* 0x00000026ff037e24 */ /* 0x001fc8000f8e00ff */
[----:B------:R0:W3:Y:S03]  /*163a0*/  SYNCS.PHASECHK.TRANS64.TRYWAIT P0, [R3+URZ+0x38820], R2 ;  /* 0x03882002030075a7 */ /* 0x0000e6000800017f */
[----:B---3--:R-:W-:Y:S05]  /*163b0*/  @!P0 NANOSLEEP.SYNCS 0x989680 ;  /* 0x009896800000895d */ /* 0x008fea0003900000 */
[----:B------:R-:W3:Y:S02]  /*163c0*/  @!P0 SYNCS.PHASECHK.TRANS64 P0, [R3+URZ+0x38820], R2 ;  /* 0x03882002030085a7 */ /* 0x000ee4000800007f */
[----:B---3--:R-:W-:Y:S05]  /*163d0*/  @!P0 BRA `(.L_x_7262) ;  /* 0xfffffffc00ec8947 */ /* 0x008fea000383ffff */
[----:B------:R-:W-:Y:S05]  /*163e0*/  BRA `(.L_x_7374) ;  /* 0xffffffbc00187947 */ /* 0x000fea000383ffff */
.L_x_7265:
[----:B0-----:R-:W-:-:S04]  /*163f0*/  IMAD.U32 R3, RZ, RZ, UR38 ;  /* 0x00000026ff037e24 */ /* 0x001fc8000f8e00ff */
[----:B------:R0:W3:Y:S03]  /*16400*/  SYNCS.PHASECHK.TRANS64.TRYWAIT P0, [R3+URZ+0x38860], R2 ;  /* 0x03886002030075a7 */ /* 0x0000e6000800017f */
[----:B---3--:R-:W-:Y:S05]  /*16410*/  @!P0 NANOSLEEP.SYNCS 0x989680 ;  /* 0x009896800000895d */ /* 0x008fea0003900000 */
[----:B------:R-:W3:Y:S02]  /*16420*/  @!P0 SYNCS.PHASECHK.TRANS64 P0, [R3+URZ+0x38860], R2 ;  /* 0x03886002030085a7 */ /* 0x000ee4000800007f */
[----:B---3--:R-:W-:Y:S05]  /*16430*/  @!P0 BRA `(.L_x_7265) ;  /* 0xfffffffc00ec8947 */ /* 0x008fea000383ffff */
[----:B------:R-:W-:Y:S05]  /*16440*/  BRA `(.L_x_7375) ;  /* 0xffffffbc00247947 */ /* 0x000fea000383ffff */
.L_x_7281:
[----:B-1----:R-:W-:-:S04]  /*16450*/  IMAD.U32 R3, RZ, RZ, UR38 ;  /* 0x00000026ff037e24 */ /* 0x002fc8000f8e00ff */
[----:B------:R1:W3:Y:S03]  /*16460*/  SYNCS.PHASECHK.TRANS64.TRYWAIT P0, [R3+URZ+0x38848], R2 ;  /* 0x03884802030075a7 */ /* 0x0002e6000800017f */
[----:B---3--:R-:W-:Y:S05]  /*16470*/  @!P0 NANOSLEEP.SYNCS 0x989680 ;  /* 0x009896800000895d */ /* 0x008fea0003900000 */
[----:B------:R-:W3:Y:S02]  /*16480*/  @!P0 SYNCS.PHASECHK.TRANS64 P0, [R3+URZ+0x38848], R2 ;  /* 0x03884802030085a7 */ /* 0x000ee4000800007f */
[----:B---3--:R-:W-:Y:S05]  /*16490*/  @!P0 BRA `(.L_x_7281) ;  /* 0xfffffffc00ec8947 */ /* 0x008fea000383ffff */
[----:B------:R-:W-:Y:S05]  /*164a0*/  BRA `(.L_x_7376) ;  /* 0xffffffc400f07947 */ /* 0x000fea000383ffff */
.L_x_7286:
[----:B01----:R-:W-:-:S04]  /*164b0*/  IMAD.U32 R3, RZ, RZ, UR38 ;  /* 0x00000026ff037e24 */ /* 0x003fc8000f8e00ff */
[----:B------:R0:W1:Y:S03]  /*164c0*/  SYNCS.PHASECHK.TRANS64.TRYWAIT P0, [R3+URZ+0x38868], R2 ;  /* 0x03886802030075a7 */ /* 0x000066000800017f */
[----:B-1----:R-:W-:Y:S05]  /*164d0*/  @!P0 NANOSLEEP.SYNCS 0x989680 ;  /* 0x009896800000895d */ /* 0x002fea0003900000 */
[----:B------:R-:W1:Y:S02]  /*164e0*/  @!P0 SYNCS.PHASECHK.TRANS64 P0, [R3+URZ+0x38868], R2 ;  /* 0x03886802030085a7 */ /* 0x000e64000800007f */
[----:B-1----:R-:W-:Y:S05]  /*164f0*/  @!P0 BRA `(.L_x_7286) ;  /* 0xfffffffc00ec8947 */ /* 0x002fea000383ffff */
[----:B------:R-:W-:Y:S05]  /*16500*/  BRA `(.L_x_7377) ;  /* 0xffffffc800507947 */ /* 0x000fea000383ffff */
.L_x_7301:
[----:B-1----:R-:W-:-:S04]  /*16510*/  IMAD.U32 R3, RZ, RZ, UR38 ;  /* 0x00000026ff037e24 */ /* 0x002fc8000f8e00ff */
[----:B------:R1:W3:Y:S03]  /*16520*/  SYNCS.PHASECHK.TRANS64.TRYWAIT P0, [R3+URZ+0x38840], R2 ;  /* 0x03884002030075a7 */ /* 0x0002e6000800017f */
[----:B---3--:R-:W-:Y:S05]  /*16530*/  @!P0 NANOSLEEP.SYNCS 0x989680 ;  /* 0x009896800000895d */ /* 0x008fea0003900000 */
[----:B------:R-:W3:Y:S02]  /*16540*/  @!P0 SYNCS.PHASECHK.TRANS64 P0, [R3+URZ+0x38840], R2 ;  /* 0x03884002030085a7 */ /* 0x000ee4000800007f */
[----:B---3--:R-:W-:Y:S05]  /*16550*/  @!P0 BRA `(.L_x_7301) ;  /* 0xfffffffc00ec8947 */ /* 0x008fea000383ffff */
[----:B------:R-:W-:Y:S05]  /*16560*/  BRA `(.L_x_7378) ;  /* 0xffffffd000a07947 */ /* 0x000fea000383ffff */
.L_x_7306:
[----:B01----:R-:W-:-:S04]  /*16570*/  IMAD.U32 R3, RZ, RZ, UR38 ;  /* 0x00000026ff037e24 */ /* 0x003fc8000f8e00ff */
[----:B------:R0:W1:Y:S03]  /*16580*/  SYNCS.PHASECHK.TRANS64.TRYWAIT P0, [R3+URZ+0x38860], R2 ;  /* 0x03886002030075a7 */ /* 0x000066000800017f */
[----:B-1----:R-:W-:Y:S05]  /*16590*/  @!P0 NANOSLEEP.SYNCS 0x989680 ;  /* 0x009896800000895d */ /* 0x002fea0003900000 */
[----:B------:R-:W1:Y:S02]  /*165a0*/  @!P0 SYNCS.PHASECHK.TRANS64 P0, [R3+URZ+0x38860], R2 ;  /* 0x03886002030085a7 */ /* 0x000e64000800007f */
[----:B-1----:R-:W-:Y:S05]  /*165b0*/  @!P0 BRA `(.L_x_7306) ;  /* 0xfffffffc00ec8947 */ /* 0x002fea000383ffff */
[----:B------:R-:W-:Y:S05]  /*165c0*/  BRA `(.L_x_7379) ;  /* 0xffffffd400047947 */ /* 0x000fea000383ffff */
.L_x_7322:
[----:B-1----:R-:W-:-:S04]  /*165d0*/  IMAD.U32 R3, RZ, RZ, UR38 ;  /* 0x00000026ff037e24 */ /* 0x002fc8000f8e00ff */
[----:B------:R1:W3:Y:S03]  /*165e0*/  SYNCS.PHASECHK.TRANS64.TRYWAIT P0, [R3+URZ+0x38848], R2 ;  /* 0x03884802030075a7 */ /* 0x0002e6000800017f */
[----:B---3--:R-:W-:Y:S05]  /*165f0*/  @!P0 NANOSLEEP.SYNCS 0x989680 ;  /* 0x009896800000895d */ /* 0x008fea0003900000 */
[----:B------:R-:W3:Y:S02]  /*16600*/  @!P0 SYNCS.PHASECHK.TRANS64 P0, [R3+URZ+0x38848], R2 ;  /* 0x03884802030085a7 */ /* 0x000ee4000800007f */
[----:B---3--:R-:W-:Y:S05]  /*16610*/  @!P0 BRA `(.L_x_7322) ;  /* 0xfffffffc00ec8947 */ /* 0x008fea000383ffff */
[----:B------:R-:W-:Y:S05]  /*16620*/  BRA `(.L_x_7380) ;  /* 0xffffffdc005c7947 */ /* 0x000fea000383ffff */
.L_x_7327:
[----:B-1----:R-:W-:-:S04]  /*16630*/  IMAD.U32 R3, RZ, RZ, UR38 ;  /* 0x00000026ff037e24 */ /* 0x002fc8000f8e00ff */
[----:B------:R1:W3:Y:S03]  /*16640*/  SYNCS.PHASECHK.TRANS64.TRYWAIT P0, [R3+URZ+0x38868], R2 ;  /* 0x03886802030075a7 */ /* 0x0002e6000800017f */
[----:B---3--:R-:W-:Y:S05]  /*16650*/  @!P0 NANOSLEEP.SYNCS 0x989680 ;  /* 0x009896800000895d */ /* 0x008fea0003900000 */
[----:B------:R-:W3:Y:S02]  /*16660*/  @!P0 SYNCS.PHASECHK.TRANS64 P0, [R3+URZ+0x38868], R2 ;  /* 0x03886802030085a7 */ /* 0x000ee4000800007f */
[----:B---3--:R-:W-:Y:S05]  /*16670*/  @!P0 BRA `(.L_x_7327) ;  /* 0xfffffffc00ec8947 */ /* 0x008fea000383ffff */
[----:B------:R-:W-:Y:S05]  /*16680*/  BRA `(.L_x_7381) ;  /* 0xffffffdc00c07947 */ /* 0x000fea000383ffff */
.L_x_7338:
[----:B-1----:R1:W3:Y:S02]  /*16690*/  SYNCS.PHASECHK.TRANS64.TRYWAIT P0, [R2+URZ+0x38820], R9 ;  /* 0x03882009020075a7 */ /* 0x0022e4000800017f */
[----:B---3--:R-:W-:Y:S05]  /*166a0*/  @!P0 NANOSLEEP.SYNCS 0x989680 ;  /* 0x009896800000895d */ /* 0x008fea0003900000 */
[----:B------:R-:W3:Y:S02]  /*166b0*/  @!P0 SYNCS.PHASECHK.TRANS64 P0, [R2+URZ+0x38820], R9 ;  /* 0x03882009020085a7 */ /* 0x000ee4000800007f */
[----:B---3--:R-:W-:Y:S05]  /*166c0*/  @!P0 BRA `(.L_x_7338) ;  /* 0xfffffffc00f08947 */ /* 0x008fea000383ffff */
[----:B------:R-:W-:Y:S05]  /*166d0*/  BRA `(.L_x_7382) ;  /* 0xffffffe400b07947 */ /* 0x000fea000383ffff */
.L_x_7339:
        /* <DEDUP_REMOVED lines=11> */
.L_x_7384:
[----:B------:R-:W-:Y:S05]  /*16790*/  BSYNC B0 ;  /* 0x0000000000007941 */ /* 0x000fea0003800000 */
.L_x_7383:
[----:B------:R-:W-:Y:S05]  /*167a0*/  BRA `(.L_x_7385) ;  /* 0xffffffe400947947 */ /* 0x000fea000383ffff */
.L_x_7340:
[----:B------:R-:W-:Y:S01]  /*167b0*/  BSSY B0, `(.L_x_7386) ;  /* 0x0000006000007945 */ /* 0x000fe20003800000 */
[----:B------:R-:W-:-:S07]  /*167c0*/  IMAD.MOV.U32 R15, RZ, RZ, -0x1 ;  /* 0xffffffffff0f7424 */ /* 0x000fce00078e00ff */
[----:B012---:R-:W-:Y:S05]  /*167d0*/  WARPSYNC.COLLECTIVE R15, `(.L_x_7387) ;  /* 0x000000000f0c7348 */ /* 0x007fea0003c00000 */
[----:B------:R-:W-:Y:S02]  /*167e0*/  ELECT P6, UR62, PT ;  /* 0x00000000003e782f */ /* 0x000fe400038c0000 */
[----:B------:R-:W-:Y:S01]  /*167f0*/  MOV R14, UR62 ;  /* 0x0000003e000e7c02 */ /* 0x000fe20008000f00 */
[----:B012---:R-:W-:Y:S10]  /*16800*/  ENDCOLLECTIVE ;  /* 0x000000000000791b */ /* 0x007ff40003800000 */
.L_x_7387:
[----:B------:R-:W-:Y:S05]  /*16810*/  BSYNC B0 ;  /* 0x0000000000007941 */ /* 0x000fea0003800000 */
.L_x_7386:
[----:B------:R-:W-:Y:S05]  /*16820*/  BRA `(.L_x_7388) ;  /* 0xffffffe400887947 */ /* 0x000fea000383ffff */
.L_x_7342:
[----:B--2---:R2:W3:Y:S02]  /*16830*/  SYNCS.PHASECHK.TRANS64.TRYWAIT P0, [R7+URZ], R4 ;  /* 0x00000004070075a7 */ /* 0x0044e4000800017f */
[----:B---3--:R-:W-:Y:S05]  /*16840*/  @!P0 NANOSLEEP.SYNCS 0x989680 ;  /* 0x009896800000895d */ /* 0x008fea0003900000 */
[----:B------:R-:W3:Y:S02]  /*16850*/  @!P0 SYNCS.PHASECHK.TRANS64 P0, [R7+URZ], R4 ;  /* 0x00000004070085a7 */ /* 0x000ee4000800007f */
[----:B---3--:R-:W-:Y:S05]  /*16860*/  @!P0 BRA `(.L_x_7342) ;  /* 0xfffffffc00f08947 */ /* 0x008fea000383ffff */
[----:B------:R-:W-:Y:S05]  /*16870*/  BRA `(.L_x_7389) ;  /* 0xffffffe400c47947 */ /* 0x000fea000383ffff */
.L_x_7343:
[----:B---3--:R3:W4:Y:S02]  /*16880*/  SYNCS.PHASECHK.TRANS64.TRYWAIT P0, [R5+URZ], R0 ;  /* 0x00000000050075a7 */ /* 0x008724000800017f */
[----:B----4-:R-:W-:Y:S05]  /*16890*/  @!P0 NANOSLEEP.SYNCS 0x989680 ;  /* 0x009896800000895d */ /* 0x010fea0003900000 */
[----:B------:R-:W4:Y:S02]  /*168a0*/  @!P0 SYNCS.PHASECHK.TRANS64 P0, [R5+URZ], R0 ;  /* 0x00000000050085a7 */ /* 0x000f24000800007f */
[----:B----4-:R-:W-:Y:S05]  /*168b0*/  @!P0 BRA `(.L_x_7343) ;  /* 0xfffffffc00f08947 */ /* 0x010fea000383ffff */
[----:B------:R-:W-:Y:S05]  /*168c0*/  BRA `(.L_x_7390) ;  /* 0xffffffe400b87947 */ /* 0x000fea000383ffff */
.L_x_7345:
[----:B-1----:R1:W3:Y:S02]  /*168d0*/  SYNCS.PHASECHK.TRANS64.TRYWAIT P0, [R5+URZ], R4 ;  /* 0x00000004050075a7 */ /* 0x0022e4000800017f */
[----:B---3--:R-:W-:Y:S05]  /*168e0*/  @!P0 NANOSLEEP.SYNCS 0x989680 ;  /* 0x009896800000895d */ /* 0x008fea0003900000 */
[----:B------:R-:W3:Y:S02]  /*168f0*/  @!P0 SYNCS.PHASECHK.TRANS64 P0, [R5+URZ], R4 ;  /* 0x00000004050085a7 */ /* 0x000ee4000800007f */
[----:B---3--:R-:W-:Y:S05]  /*16900*/  @!P0 BRA `(.L_x_7345) ;  /* 0xfffffffc00f08947 */ /* 0x008fea000383ffff */
[----:B------:R-:W-:Y:S05]  /*16910*/  BRA `(.L_x_7391) ;  /* 0xffffffe400bc7947 */ /* 0x000fea000383ffff */
.L_x_7392:
        /* <DEDUP_REMOVED lines=14> */
.L_x_15009:


//--------------------- .text._ZN7cutlass13device_kernelIN5flash11enable_sm90INS1_16FlashAttnFwdSm90INS1_25CollectiveMainloopFwdSm90ILi2EN4cute5tupleIJNS5_1CILi1EEES8_S8_EEENS6_IJNS7_ILi64EEESA_SA_EEELi512ENS_10bfloat16_tEfNS_4arch4Sm90ELb1ELb0ELb0ELb1ELb0ELb0ELb0ELb0ELb0ELb1ELb1ELb0EEENS1_21CollectiveEpilogueFwdINS6_IJSA_NS7_ILi512EEESA_EEES9_SC_SE_Li256ELb1ELb1ELb1ELb0EEENS1_36VarlenDynamicPersistentTileSchedulerILi64ELi64ELi256ELi128ELb1ELb1ELb1ELb1ELb1ELb1EEEEEEEEEvNT_6ParamsE --------------------------
	.section	.text._ZN7cutlass13device_kernelIN5flash11enable_sm90INS1_16FlashAttnFwdSm90INS1_25CollectiveMainloopFwdSm90ILi2EN4cute5tupleIJNS5_1CILi1EEES8_S8_EEENS6_IJNS7_ILi64EEESA_SA_EEELi512ENS_10bfloat16_tEfNS_4arch4Sm90ELb1ELb0ELb0ELb1ELb0ELb0ELb0ELb0ELb0ELb1ELb1ELb0EEENS1_21CollectiveEpilogueFwdINS6_IJSA_NS7_ILi512EEESA_EEES9_SC_SE_Li256ELb1ELb1ELb1ELb0EEENS1_36VarlenDynamicPersistentTileSchedulerILi64ELi64ELi256ELi128ELb1ELb1ELb1ELb1ELb1ELb1EEEEEEEEEvNT_6ParamsE,"ax",@progbits
	.align	128
.text._ZN7cutlass13device_kernelIN5flash11enable_sm90INS1_16FlashAttnFwdSm90INS1_25CollectiveMainloopFwdSm90ILi2EN4cute5tupleIJNS5_1CILi1EEES8_S8_EEENS6_IJNS7_ILi64EEESA_SA_EEELi512ENS_10bfloat16_tEfNS_4arch4Sm90ELb1ELb0ELb0ELb1ELb0ELb0ELb0ELb0ELb0ELb1ELb1ELb0EEENS1_21CollectiveEpilogueFwdINS6_IJSA_NS7_ILi512EEESA_EEES9_SC_SE_Li256ELb1ELb1ELb1ELb0EEENS1_36VarlenDynamicPersistentTileSchedulerILi64ELi64ELi256ELi128ELb1ELb1ELb1ELb1ELb1ELb1EEEEEEEEEvNT_6ParamsE:
        .type           _ZN7cutlass13device_kernelIN5flash11enable_sm90INS1_16FlashAttnFwdSm90INS1_25CollectiveMainloopFwdSm90ILi2EN4cute5tupleIJNS5_1CILi1EEES8_S8_EEENS6_IJNS7_ILi64EEESA_SA_EEELi512ENS_10bfloat16_tEfNS_4arch4Sm90ELb1ELb0ELb0ELb1ELb0ELb0ELb0ELb0ELb0ELb1ELb1ELb0EEENS1_21CollectiveEpilogueFwdINS6_IJSA_NS7_ILi512EEESA_EEES9_SC_SE_Li256ELb1ELb1ELb1ELb0EEENS1_36VarlenDynamicPersistentTileSchedulerILi64ELi64ELi256ELi128ELb1ELb1ELb1ELb1ELb1ELb1EEEEEEEEEvNT_6ParamsE,@function
        .size           _ZN7cutlass13device_kernelIN5flash11enable_sm90INS1_16FlashAttnFwdSm90INS1_25CollectiveMainloopFwdSm90ILi2EN4cute5tupleIJNS5_1CILi1EEES8_S8_EEENS6_IJNS7_ILi64EEESA_SA_EEELi512ENS_10bfloat16_tEfNS_4arch4Sm90ELb1ELb0ELb0ELb1ELb0ELb0ELb0ELb0ELb0ELb1ELb1ELb0EEENS1_21CollectiveEpilogueFwdINS6_IJSA_NS7_ILi512EEESA_EEES9_SC_SE_Li256ELb1ELb1ELb1ELb0EEENS1_36VarlenDynamicPersistentTileSchedulerILi64ELi64ELi256ELi128ELb1ELb1ELb1ELb1ELb1ELb1EEEEEEEEEvNT_6ParamsE,(.L_x_15010 - _ZN7cutlass13device_kernelIN5flash11enable_sm90INS1_16FlashAttnFwdSm90INS1_25CollectiveMainloopFwdSm90ILi2EN4cute5tupleIJNS5_1CILi1EEES8_S8_EEENS6_IJNS7_ILi64EEESA_SA_EEELi512ENS_10bfloat16_tEfNS_4arch4Sm90ELb1ELb0ELb0ELb1ELb0ELb0ELb0ELb0ELb0ELb1ELb1ELb0EEENS1_21CollectiveEpilogueFwdINS6_IJSA_NS7_ILi512EEESA_EEES9_SC_SE_Li256ELb1ELb1ELb1ELb0EEENS1_36VarlenDynamicPersistentTileSchedulerILi64ELi64ELi256ELi128ELb1ELb1ELb1ELb1ELb1ELb1EEEEEEEEEvNT_6ParamsE)
        .other          _ZN7cutlass13device_kernelIN5flash11enable_sm90INS1_16FlashAttnFwdSm90INS1_25CollectiveMainloopFwdSm90ILi2EN4cute5tupleIJNS5_1CILi1EEES8_S8_EEENS6_IJNS7_ILi64EEESA_SA_EEELi512ENS_10bfloat16_tEfNS_4arch4Sm90ELb1ELb0ELb0ELb1ELb0ELb0ELb0ELb0ELb0ELb1ELb1ELb0EEENS1_21CollectiveEpilogueFwdINS6_IJSA_NS7_ILi512EEESA_EEES9_SC_SE_Li256ELb1ELb1ELb1ELb0EEENS1_36VarlenDynamicPersistentTileSchedulerILi64ELi64ELi256ELi128ELb1ELb1ELb1ELb1ELb1ELb1EEEEEEEEEvNT_6ParamsE,@"STO_CUDA_ENTRY STV_DEFAULT"
_ZN7cutlass13device_kernelIN5flash11enable_sm90INS1_16FlashAttnFwdSm90INS1_25CollectiveMainloopFwdSm90ILi2EN4cute5tupleIJNS5_1CILi1EEES8_S8_EEENS6_IJNS7_ILi64EEESA_SA_EEELi512ENS_10bfloat16_tEfNS_4arch4Sm90ELb1ELb0ELb0ELb1ELb0ELb0ELb0ELb0ELb0ELb1ELb1ELb0EEENS1_21CollectiveEpilogueFwdINS6_IJSA_NS7_ILi512EEESA_EEES9_SC_SE_Li256ELb1ELb1ELb1ELb0EEENS1_36VarlenDynamicPersistentTileSchedulerILi64ELi64ELi256ELi128ELb1ELb1ELb1ELb1ELb1ELb1EEEEEEEEEvNT_6ParamsE:
        /* <DEDUP_REMOVED lines=18> */
.L_x_7394:
[----:B------:R-:W-:Y:S05]  /*0120*/  BSYNC B0 ;  /* 0x0000000000007941 */ /* 0x000fea0003800000 */
.L_x_7393:
        /* <DEDUP_REMOVED lines=37> */
.L_x_7395:
        /* <DEDUP_REMOVED lines=22> */
.L_x_7396:
        /* <DEDUP_REMOVED lines=18> */
.L_x_7397:
        /* <DEDUP_REMOVED lines=22> */
.L_x_7398:
        /* <DEDUP_REMOVED lines=22> */
.L_x_7399:
[----:B------:R-:W-:Y:S01]  /*08c0*/  PLOP3.LUT P0, PT, PT, PT, UP0, 0x80, 0x0 ;  /* 0x000000000000781c */ /* 0x000fe20003f0f008 */
[----:B------:R-:W-:Y:S01]  /*08d0*/  UMOV UR36, 0x1 ;  /* 0x0000000100247882 */ /* 0x000fe20000000000 */
[----:B------:R-:W-:Y:S01]  /*08e0*/  NOP ;  /* 0x0000000000007918 */ /* 0x000fe20000000000 */
[----:B------:R-:W-:Y:S01]  /*08f0*/  USEL UR36, UR36, 0x2, !UP0 ;  /* 0x0000000224247887 */ /* 0x000fe2000c000000 */
[----:B------:R-:W-:Y:S01]  /*0900*/  ULDC.64 UR40, c[0x0][0x208] ;  /* 0x0000820000287ab9 */ /* 0x000fe20000000a00 */
[----:B012-4-:R-:W-:Y:S08]  /*0910*/  BAR.SYNC.DEFER_BLOCKING 0x0 ;  /* 0x0000000000007b1d */ /* 0x017ff00000010000 */
[----:B------:R-:W-:Y:S05]  /*0920*/  @!P0 BRA `(.L_x_7400) ;  /* 0x000000dc00b88947 */ /* 0x000fea0003800000 */
.L_x_7401:
        /* <DEDUP_REMOVED lines=32> */
[----:B------:R-:W-:Y:S02]  /*0b30*/  LOP3.LUT R11, R7, 0xfffffff8, RZ, 0xc0, !PT ;  /* 0xfffffff8070b7812 */ /* 0x000fe400078ec0ff */
[----:B------:R-:W-:Y:S02]  /*0b40*/  LOP3.LUT R13, R3, 0xfffffffc, RZ, 0xc0, !PT ;  /* 0xfffffffc030d7812 */ /* 0x000fe400078ec0ff */
[----:B------:R-:W-:Y:S01]  /*0b50*/  SHF.R.S32.HI R7, RZ, 0x4, R2 ;  /* 0x00000004ff077819 */ /* 0x000fe20000011402 */
[----:B------:R-:W-:Y:S01]  /*0b60*/  IMAD.IADD R10, R6, 0x1, -R11 ;  /* 0x00000001060a7824 */ /* 0x000fe200078e0a0b */
[----:B------:R-:W-:Y:S01]  /*0b70*/  LOP3.LUT R3, R2, 0xfffffff0, RZ, 0xc0, !PT ;  /* 0xfffffff002037812 */ /* 0x000fe200078ec0ff */
[----:B------:R-:W-:Y:S01]  /*0b80*/  IMAD.IADD R13, R6, 0x1, -R13 ;  /* 0x00000001060d7824 */ /* 0x000fe200078e0a0d */
[----:B------:R-:W-:-:S02]  /*0b90*/  SHF.R.S32.HI R5, RZ, 0x5, R4 ;  /* 0x00000005ff057819 */ /* 0x000fc40000011404 */
[----:B------:R-:W-:Y:S02]  /*0ba0*/  SHF.R.S32.HI R8, RZ, 0x1f, R4 ;  /* 0x0000001fff087819 */ /* 0x000fe40000011404 */
[----:B------:R-:W-:Y:S02]  /*0bb0*/  LOP3.LUT R9, R0, 0xffffff80, RZ, 0xc0, !PT ;  /* 0xffffff8000097812 */ /* 0x000fe400078ec0ff */
[----:B------:R-:W-:Y:S01]  /*0bc0*/  LEA.HI R4, R2, R7, RZ, 0x1 ;  /* 0x0000000702047211 */ /* 0x000fe200078f08ff */
[----:B------:R-:W-:Y:S01]  /*0bd0*/  IMAD.IADD R2, R6, 0x1, -R3 ;  /* 0x0000000106027824 */ /* 0x000fe200078e0a03 */
[----:B------:R-:W-:Y:S01]  /*0be0*/  LEA.HI R8, R8, R5, RZ, 0x2 ;  /* 0x0000000508087211 */ /* 0x000fe200078f10ff */
[----:B------:R-:W-:Y:S01]  /*0bf0*/  IMAD.IADD R9, R6, 0x1, -R9 ;  /* 0x0000000106097824 */ /* 0x000fe200078e0a09 */
[----:B------:R-:W-:Y:S02]  /*0c00*/  LOP3.LUT R4, R4, 0x1ffffffe, RZ, 0xc0, !PT ;  /* 0x1ffffffe04047812 */ /* 0x000fe400078ec0ff */
[----:B------:R-:W-:-:S02]  /*0c10*/  SHF.R.S32.HI R3, RZ, 0x1f, R2 ;  /* 0x0000001fff037819 */ /* 0x000fc40000011402 */
[----:B------:R-:W-:Y:S01]  /*0c20*/  SHF.R.S32.HI R227, RZ, 0x7, R0 ;  /* 0x00000007ffe37819 */ /* 0x000fe20000011400 */
[----:B------:R-:W-:Y:S01]  /*0c30*/  IMAD.IADD R4, R7, 0x1, -R4 ;  /* 0x0000000107047824 */ /* 0x000fe200078e0a04 */
[----:B------:R-:W-:Y:S02]  /*0c40*/  LOP3.LUT R8, R8, 0x3ffffc, RZ, 0xc0, !PT ;  /* 0x003ffffc08087812 */ /* 0x000fe400078ec0ff */
[----:B------:R-:W-:Y:S01]  /*0c50*/  SHF.R.S32.HI R6, RZ, 0x1f, R9 ;  /* 0x0000001fff067819 */ /* 0x000fe20000011409 */
[----:B------:R-:W-:Y:S01]  /*0c60*/  IMAD R15, R227, 0x100, R2 ;  /* 0x00000100e30f7824 */ /* 0x000fe200078e0202 */
[----:B------:R-:W-:Y:S01]  /*0c70*/  LEA.HI R11, R13, R13, RZ, 0x1 ;  /* 0x0000000d0d0b7211 */ /* 0x000fe200078f08ff */
[----:B------:R-:W-:Y:S01]  /*0c80*/  IMAD.IADD R8, R5, 0x1, -R8 ;  /* 0x0000000105087824 */ /* 0x000fe200078e0a08 */
[----:B------:R-:W-:Y:S01]  /*0c90*/  LEA.HI R7, R3, R2, RZ, 0x3 ;  /* 0x0000000203077211 */ /* 0x000fe200078f18ff */
[----:B------:R-:W-:Y:S01]  /*0ca0*/  IMAD.SHL.U32 R4, R4, 0x8, RZ ;  /* 0x0000000804047824 */ /* 0x000fe200078e00ff */
[----:B------:R-:W-:Y:S01]  /*0cb0*/  LEA.HI R3, R6, R9, RZ, 0x2 ;  /* 0x0000000906037211 */ /* 0x000fe200078f10ff */
[----:B------:R-:W-:Y:S01]  /*0cc0*/  IMAD R15, R8, 0x10, R15 ;  /* 0x00000010080f7824 */ /* 0x000fe200078e020f */
[----:B------:R-:W-:-:S02]  /*0cd0*/  LOP3.LUT R12, R11, 0x1ffffffe, RZ, 0xc0, !PT ;  /* 0x1ffffffe0b0c7812 */ /* 0x000fc400078ec0ff */
[----:B------:R-:W-:Y:S02]  /*0ce0*/  LOP3.LUT R11, R7, 0xfffffff8, RZ, 0xc0, !PT ;  /* 0xfffffff8070b7812 */ /* 0x000fe400078ec0ff */
[----:B------:R-:W-:Y:S01]  /*0cf0*/  LOP3.LUT R8, R3, 0x7ffffffc, RZ, 0xc0, !PT ;  /* 0x7ffffffc03087812 */ /* 0x000fe200078ec0ff */
[----:B------:R-:W-:Y:S01]  /*0d00*/  IMAD.IADD R13, R13, 0x1, -R12 ;  /* 0x000000010d0d7824 */ /* 0x000fe200078e0a0c */
[----:B------:R-:W-:Y:S01]  /*0d10*/  LEA.HI R6, R6, R9, RZ, 0x5 ;  /* 0x0000000906067211 */ /* 0x000fe200078f28ff */
[----:B------:R-:W-:Y:S01]  /*0d20*/  IMAD.IADD R11, R2, 0x1, -R11 ;  /* 0x00000001020b7824 */ /* 0x000fe200078e0a0b */
[----:B------:R-:W-:Y:S01]  /*0d30*/  LEA.HI R0, R0, R227, RZ, 0x1 ;  /* 0x000000e300007211 */ /* 0x000fe200078f08ff */
[----:B------:R-:W-:Y:S01]  /*0d40*/  IMAD.IADD R185, R9, 0x1, -R8 ;  /* 0x0000000109b97824 */ /* 0x000fe200078e0a08 */
[--C-:B------:R-:W-:Y:S01]  /*0d50*/  SHF.R.S32.HI R2, RZ, 0x2, R3.reuse ;  /* 0x00000002ff027819 */ /* 0x100fe20000011403 */
[----:B------:R-:W-:Y:S01]  /*0d60*/  IMAD.SHL.U32 R8, R11, 0x40, RZ ;  /* 0x000000400b087824 */ /* 0x000fe200078e00ff */
[----:B------:R-:W-:Y:S01]  /*0d70*/  LOP3.LUT R0, R0, 0xfffffe, RZ, 0xc0, !PT ;  /* 0x00fffffe00007812 */ /* 0x000fe200078ec0ff */
[----:B------:R-:W-:Y:S01]  /*0d80*/  IMAD.SHL.U32 R9, R7, 0x40, RZ ;  /* 0x0000004007097824 */ /* 0x000fe200078e00ff */
[----:B------:R-:W-:Y:S01]  /*0d90*/  SHF.R.S32.HI R3, RZ, 0x1f, R3 ;  /* 0x0000001fff037819 */ /* 0x000fe20000011403 */
[----:B------:R-:W-:Y:S01]  /*0da0*/  IMAD.SHL.U32 R185, R185, 0x2, RZ ;  /* 0x00000002b9b97824 */ /* 0x000fe200078e00ff */
[----:B------:R-:W-:Y:S01]  /*0db0*/  LOP3.LUT R7, R8, 0x1c0, RZ, 0xc0, !PT ;  /* 0x000001c008077812 */ /* 0x000fe200078ec0ff */
[----:B------:R-:W-:Y:S01]  /*0dc0*/  IMAD.IADD R0, R227, 0x1, -R0 ;  /* 0x00000001e3007824 */ /* 0x000fe200078e0a00 */
[----:B------:R-:W-:Y:S01]  /*0dd0*/  LOP3.LUT R8, R9, 0x7ffffe00, RZ, 0xc0, !PT ;  /* 0x7ffffe0009087812 */ /* 0x000fe200078ec0ff */
[--C-:B------:R-:W-:Y:S01]  /*0de0*/  IMAD.U32 R9, R15, 0x40, R4.reuse ;  /* 0x000000400f097824 */ /* 0x100fe200078e0004 */
[----:B------:R-:W-:-:S02]  /*0df0*/  LOP3.LUT R4, R7, 0x8, R4, 0xf8, !PT ;  /* 0x0000000807047812 */ /* 0x000fc400078ef804 */
[----:B------:R-:W-:Y:S01]  /*0e00*/  LEA.HI R3, R3, R2, RZ, 0x3 ;  /* 0x0000000203037211 */ /* 0x000fe200078f18ff */
[----:B------:R-:W-:Y:S01]  /*0e10*/  IMAD R8, R5, 0x400, R8 ;  /* 0x0000040005087824 */ /* 0x000fe200078e0208 */
[----:B------:R-:W-:Y:S01]  /*0e20*/  SHF.R.U32.HI R7, RZ, 0x3, R7 ;  /* 0x00000003ff077819 */ /* 0x000fe20000011607 */
[----:B------:R0:W-:Y:S01]  /*0e30*/  STL [R1+0x60], R9 ;  /* 0x0000600901007387 */ /* 0x0001e20000100800 */
[----:B------:R-:W-:Y:S02]  /*0e40*/  LOP3.LUT R3, R3, 0xfffffff8, RZ, 0xc0, !PT ;  /* 0xfffffff803037812 */ /* 0x000fe400078ec0ff */
[----:B------:R-:W-:Y:S02]  /*0e50*/  LOP3.LUT R7, R4, R7, RZ, 0x3c, !PT ;  /* 0x0000000704077212 */ /* 0x000fe400078e3cff */
[----:B------:R-:W-:Y:S01]  /*0e60*/  R2P PR, R11, 0x6 ;  /* 0x000000060b007804 */ /* 0x000fe20000000000 */
[----:B------:R-:W-:Y:S01]  /*0e70*/  IMAD.IADD R3, R2, 0x1, -R3 ;  /* 0x0000000102037824 */ /* 0x000fe200078e0a03 */
[----:B------:R-:W-:Y:S01]  /*0e80*/  SHF.R.S32.HI R6, RZ, 0x5, R6 ;  /* 0x00000005ff067819 */ /* 0x000fe20000011406 */
[----:B------:R-:W-:-:S02]  /*0e90*/  IMAD.IADD R7, R8, 0x1, R7 ;  /* 0x0000000108077824 */ /* 0x000fc400078e0207 */
[----:B0-----:R-:W-:Y:S01]  /*0ea0*/  IMAD.SHL.U32 R9, R0, 0x100, RZ ;  /* 0x0000010000097824 */ /* 0x001fe200078e00ff */
[----:B------:R-:W-:Y:S01]  /*0eb0*/  SEL R23, R23, 0xffffffe0, !P1 ;  /* 0xffffffe017177807 */ /* 0x000fe20004800000 */
[----:B------:R-:W-:Y:S01]  /*0ec0*/  IMAD.SHL.U32 R2, R10, 0x8, RZ ;  /* 0x000000080a027824 */ /* 0x000fe200078e00ff */
[----:B------:R-:W-:Y:S01]  /*0ed0*/  LEA R19, R7, UR46, 0x1 ;  /* 0x0000002e07137c11 */ /* 0x000fe2000f8e08ff */
[----:B------:R-:W-:Y:S01]  /*0ee0*/  IMAD.IADD R17, R185, 0x1, R9 ;  /* 0x00000001b9117824 */ /* 0x000fe200078e0209 */
[----:B------:R0:W-:Y:S01]  /*0ef0*/  STL [R1+0x5c], R9 ;  /* 0x00005c0901007387 */ /* 0x0001e20000100800 */
[----:B------:R-:W-:Y:S02]  /*0f00*/  VIADD R195, R2, 0x40 ;  /* 0x0000004002c37836 */ /* 0x000fe40000000000 */
[C---:B------:R-:W-:Y:S01]  /*0f10*/  VIADD R226, R17.reuse, 0x8 ;  /* 0x0000000811e27836 */ /* 0x040fe20000000000 */
[----:B------:R-:W-:Y:S01]  /*0f20*/  SHF.R.S32.HI R0, RZ, 0x1f, R17 ;  /* 0x0000001fff007819 */ /* 0x000fe20000011411 */
[----:B------:R-:W-:-:S02]  /*0f30*/  VIADD R225, R17, 0x10 ;  /* 0x0000001011e17836 */ /* 0x000fc40000000000 */
[C---:B------:R-:W-:Y:S02]  /*0f40*/  VIADD R224, R17.reuse, 0x18 ;  /* 0x0000001811e07836 */ /* 0x040fe40000000000 */
[C---:B------:R-:W-:Y:S01]  /*0f50*/  VIADD R223, R17.reuse, 0x20 ;  /* 0x0000002011df7836 */ /* 0x040fe20000000000 */
[----:B------:R-:W-:Y:S01]  /*0f60*/  SHF.R.S32.HI R0, RZ, 0x1f, R225 ;  /* 0x0000001fff007819 */ /* 0x000fe200000114e1 */
[C---:B------:R-:W-:Y:S01]  /*0f70*/  VIADD R222, R17.reuse, 0x28 ;  /* 0x0000002811de7836 */ /* 0x040fe20000000000 */
[----:B------:R-:W-:Y:S01]  /*0f80*/  SHF.R.S32.HI R4, RZ, 0x1f, R224 ;  /* 0x0000001fff047819 */ /* 0x000fe200000114e0 */
[C---:B------:R-:W-:Y:S02]  /*0f90*/  VIADD R221, R17.reuse, 0x30 ;  /* 0x0000003011dd7836 */ /* 0x040fe40000000000 */
[C---:B------:R-:W-:Y:S01]  /*0fa0*/  VIADD R220, R17.reuse, 0x38 ;  /* 0x0000003811dc7836 */ /* 0x040fe20000000000 */
[----:B------:R-:W-:Y:S01]  /*0fb0*/  SHF.R.S32.HI R0, RZ, 0x1f, R222 ;  /* 0x0000001fff007819 */ /* 0x000fe200000114de */
[C---:B------:R-:W-:Y:S01]  /*0fc0*/  VIADD R219, R17.reuse, 0x40 ;  /* 0x0000004011db7836 */ /* 0x040fe20000000000 */
[----:B------:R-:W-:Y:S01]  /*0fd0*/  SHF.R.S32.HI R4, RZ, 0x1f, R221 ;  /* 0x0000001fff047819 */ /* 0x000fe200000114dd */
        /* <DEDUP_REMOVED lines=56> */
[----:B------:R-:W-:-:S02]  /*1360*/  VIADD R194, R2, 0x80 ;  /* 0x0000008002c27836 */ /* 0x000fc40000000000 */
[C---:B------:R-:W-:Y:S02]  /*1370*/  VIADD R193, R2.reuse, 0xc0 ;  /* 0x000000c002c17836 */ /* 0x040fe40000000000 */
[C---:B------:R-:W-:Y:S02]  /*1380*/  VIADD R192, R2.reuse, 0x100 ;  /* 0x0000010002c07836 */ /* 0x040fe40000000000 */
[C---:B------:R-:W-:Y:S02]  /*1390*/  VIADD R187, R2.reuse, 0x140 ;  /* 0x0000014002bb7836 */ /* 0x040fe40000000000 */
[C---:B------:R-:W-:Y:S02]  /*13a0*/  VIADD R229, R2.reuse, 0x180 ;  /* 0x0000018002e57836 */ /* 0x040fe40000000000 */
[----:B------:R-:W-:Y:S02]  /*13b0*/  VIADD R228, R2, 0x1c0 ;  /* 0x000001c002e47836 */ /* 0x000fe40000000000 */
[----:B------:R-:W-:-:S02]  /*13c0*/  IMAD R186, R13, 0x8, R16 ;  /* 0x000000080dba7824 */ /* 0x000fc400078e0210 */
[----:B0-----:R-:W-:-:S07]  /*13d0*/  IMAD.IADD R23, R23, 0x1, R22 ;  /* 0x0000000117177824 */ /* 0x001fce00078e0216 */
.L_x_7462:
[----:B------:R-:W-:Y:S01]  /*13e0*/  ULDC.64 UR8, c[0x0][0xc88] ;  /* 0x0003220000087ab9 */ /* 0x000fe20000000a00 */
[----:B------:R-:W-:Y:S01]  /*13f0*/  ULDC.64 UR10, c[0x0][0xa18] ;  /* 0x00028600000a7ab9 */ /* 0x000fe20000000a00 */
[----:B------:R-:W-:Y:S02]  /*1400*/  UIMAD.WIDE UR8, UR7, 0x4, UR8 ;  /* 0x00000004070878a5 */ /* 0x000fe4000f8e0208 */
[----:B------:R-:W-:Y:S02]  /*1410*/  UISETP.NE.U32.AND UP1, UPT, UR10, URZ, UPT ;  /* 0x0000003f0a00728c */ /* 0x000fe4000bf25070 */
[----:B------:R-:W-:Y:S02]  /*1420*/  ULOP3.LUT UR4, UR6, 0xff000000, URZ, 0xc0, !UPT ;  /* 0xff00000006047892 */ /* 0x000fe4000f8ec03f */
[----:B0-23--:R-:W-:Y:S01]  /*1430*/  IMAD.U32 R4, RZ, RZ, UR8 ;  /* 0x00000008ff047e24 */ /* 0x00dfe2000f8e00ff */
        /* <DEDUP_REMOVED lines=18> */
[----:B-1----:R-:W-:-:S03]  /*1560*/  IMAD.U32 R6, RZ, RZ, UR10 ;  /* 0x0000000aff067e24 */ /* 0x002fc6000f8e00ff */
[----:B------:R-:W-:Y:S01]  /*1570*/  IMAD.U32 R7, RZ, RZ, UR11 ;  /* 0x0000000bff077e24 */ /* 0x000fe2000f8e00ff */
[----:B------:R-:W2:Y:S01]  /*1580*/  @P0 LDG.E R4, desc[UR40][R4.64] ;  /* 0x0000002804040981 */ /* 0x000ea2000c1e1900 */
[----:B------:R-:W-:Y:S01]  /*1590*/  UISETP.NE.U32.AND UP0, UPT, UR8, URZ, UPT ;  /* 0x0000003f0800728c */ /* 0x000fe2000bf05070 */
[----:B------:R-:W-:Y:S02]  /*15a0*/  ULDC.64 UR10, c[0x0][0xa20] ;  /* 0x00028800000a7ab9 */ /* 0x000fe40000000a00 */
[----:B------:R-:W3:Y:S01]  /*15b0*/  @P2 LDG.E R6, desc[UR40][R6.64] ;  /* 0x0000002806062981 */ /* 0x000ee2000c1e1900 */
[----:B------:R-:W-:Y:S01]  /*15c0*/  UISETP.NE.AND.EX UP0, UPT, UR9, URZ, UPT, UP0 ;  /* 0x0000003f0900728c */ /* 0x000fe2000bf05300 */
[----:B------:R-:W-:Y:S01]  /*15d0*/  ISETP.NE.U32.AND P1, PT, RZ, UR10, PT ;  /* 0x0000000aff007c0c */ /* 0x000fe2000bf25070 */
[----:B------:R-:W-:Y:S02]  /*15e0*/  ULOP3.LUT UR43, UR6, 0xff0000, URZ, 0xc0, !UPT ;  /* 0x00ff0000062b7892 */ /* 0x000fe4000f8ec03f */
[----:B------:R-:W-:Y:S01]  /*15f0*/  USHF.R.U32.HI UR4, URZ, 0x8, UR4 ;  /* 0x000000083f047899 */ /* 0x000fe20008011604 */
[----:B------:R-:W-:Y:S01]  /*1600*/  ISETP.NE.AND.EX P1, PT, RZ, UR11, PT, P1 ;  /* 0x0000000bff007c0c */ /* 0x000fe2000bf25310 */
        /* <DEDUP_REMOVED lines=23> */
.L_x_7402:
[----:B------:R-:W-:Y:S05]  /*1780*/  @!P1 BRA `(.L_x_7403) ;  /* 0x00000000001c9947 */ /* 0x000fea0003800000 */
[----:B------:R-:W-:-:S04]  /*1790*/  ULEA UR4, UP0, UR45, UR10, 0x2 ;  /* 0x0000000a2d047291 */ /* 0x000fc8000f80103f */
[----:B------:R-:W-:Y:S02]  /*17a0*/  ULEA.HI.X UR6, UR45, UR11, UR44, 0x2, UP0 ;  /* 0x0000000b2d067291 */ /* 0x000fe400080f142c */
[----:B------:R-:W-:-:S04]  /*17b0*/  IMAD.U32 R4, RZ, RZ, UR4 ;  /* 0x00000004ff047e24 */ /* 0x000fc8000f8e00ff */
[----:B------:R-:W-:-:S05]  /*17c0*/  IMAD.U32 R5, RZ, RZ, UR6 ;  /* 0x00000006ff057e24 */ /* 0x000fca000f8e00ff */
[----:B------:R-:W2:Y:S02]  /*17d0*/  LDG.E R4, desc[UR40][R4.64] ;  /* 0x0000002804047981 */ /* 0x000ea4000c1e1900 */
[----:B--2---:R-:W-:Y:S01]  /*17e0*/  R2UR UR4, R4 ;  /* 0x00000000040472ca */ /* 0x004fe200000e0000 */
[----:B------:R-:W-:-:S14]  /*17f0*/  BRA `(.L_x_7404) ;  /* 0x0000000000347947 */ /* 0x000fdc0003800000 */
.L_x_7403:
        /* <DEDUP_REMOVED lines=13> */
.L_x_7404:
[----:B------:R-:W-:Y:S02]  /*18d0*/  UISETP.NE.AND UP0, UPT, UR48, 0x1, UPT ;  /* 0x000000013000788c */ /* 0x000fe4000bf05270 */
[----:B------:R-:W-:Y:S02]  /*18e0*/  UIADD3 UR51, -UR51, UR4, URZ ;  /* 0x0000000433337290 */ /* 0x000fe4000fffe13f */
        /* <DEDUP_REMOVED lines=10> */
[----:B------:R-:W-:Y:S02]  /*1990*/  UIADD3 UR51, UR51, 0x40, -UR52 ;  /* 0x0000004033337890 */ /* 0x000fe4000fffe834 */
[----:B------:R-:W-:-:S07]  /*19a0*/  ULOP3.LUT UR20, UR43, 0xff, URZ, 0xc0, !UPT ;  /* 0x000000ff2b147892 */ /* 0x000fce000f8ec03f */
[----:B------:R-:W-:Y:S01]  /*19b0*/  @UP0 ULDC UR4, c[0x0][0x44c] ;  /* 0x0001130000040ab9 */ /* 0x000fe20000000800 */
[----:B------:R-:W-:Y:S01]  /*19c0*/  @UP0 ULDC UR8, c[0x0][0x450] ;  /* 0x0001140000080ab9 */ /* 0x000fe20000000800 */
[----:B------:R-:W-:-:S04]  /*19d0*/  UIMAD.WIDE.U32 UR4, UR6, UR4, URZ ;  /* 0x00000004060472a5 */ /* 0x000fc8000f8e003f */
[----:B------:R-:W-:-:S04]  /*19e0*/  @UP0 USHF.R.U32.HI UR6, URZ, UR8, UR5 ;  /* 0x000000083f060299 */ /* 0x000fc80008011605 */
[----:B------:R-:W-:-:S04]  /*19f0*/  UIADD3 UR6, UR51, UR6, URZ ;  /* 0x0000000633067290 */ /* 0x000fc8000fffe03f */
[----:B------:R-:W-:-:S04]  /*1a00*/  USHF.R.S32.HI UR4, URZ, 0x1f, UR6 ;  /* 0x0000001f3f047899 */ /* 0x000fc80008011406 */
[----:B------:R-:W-:-:S04]  /*1a10*/  ULEA.HI UR4, UR4, UR6, URZ, 0x6 ;  /* 0x0000000604047291 */ /* 0x000fc8000f8f303f */
[----:B------:R-:W-:-:S04]  /*1a20*/  USHF.R.S32.HI UR4, URZ, 0x6, UR4 ;  /* 0x000000063f047899 */ /* 0x000fc80008011404 */
[----:B------:R-:W-:-:S04]  /*1a30*/  UISETP.LT.AND UP0, UPT, UR7, UR4, UPT ;  /* 0x000000040700728c */ /* 0x000fc8000bf01270 */
[----:B------:R-:W-:-:S03]  /*1a40*/  USEL UR9, UR7, UR4, UP0 ;  /* 0x0000000407097287 */ /* 0x000fc60008000000 */
[----:B------:R-:W-:Y:S01]  /*1a50*/  UMOV UR4, URZ ;  /* 0x0000003f00047c82 */ /* 0x000fe20008000000 */
[----:B------:R-:W-:-:S06]  /*1a60*/  UISETP.GE.AND UP0, UPT, UR9, 0x1, UPT ;  /* 0x000000010900788c */ /* 0x000fcc000bf06270 */
[----:B------:R-:W-:-:S13]  /*1a70*/  PLOP3.LUT P0, PT, PT, PT, UP0, 0x80, 0x0 ;  /* 0x000000000000781c */ /* 0x000fda0003f0f008 */
[----:B------:R-:W-:Y:S05]  /*1a80*/  @!P0 BRA `(.L_x_7406) ;  /* 0x0000000000908947 */ /* 0x000fea0003800000 */
[----:B------:R-:W-:Y:S01]  /*1a90*/  USHF.R.U32.HI UR10, URZ, 0x10, UR43 ;  /* 0x000000103f0a7899 */ /* 0x000fe2000801162b */
[----:B------:R-:W-:-:S03]  /*1aa0*/  UMOV UR4, URZ ;  /* 0x0000003f00047c82 */ /* 0x000fc60008000000 */
[----:B------:R-:W-:-:S11]  /*1ab0*/  UISETP.NE.AND UP0, UPT, UR10, URZ, UPT ;  /* 0x0000003f0a00728c */ /* 0x000fd6000bf05270 */
[----:B------:R-:W-:Y:S02]  /*1ac0*/  @!UP0 ULDC UR10, c[0x0][0x9f0] ;  /* 0x00027c00000a8ab9 */ /* 0x000fe40000000800 */
[----:B------:R-:W-:Y:S01]  /*1ad0*/  IMAD.U32 R4, RZ, RZ, UR10 ;  /* 0x0000000aff047e24 */ /* 0x000fe2000f8e00ff */
[----:B------:R-:W-:-:S04]  /*1ae0*/  UIADD3 UR6, UR10, -0x1, UR9 ;  /* 0xffffffff0a067890 */ /* 0x000fc8000fffe009 */
        /* <DEDUP_REMOVED lines=30> */
.L_x_7406:
        /* <DEDUP_REMOVED lines=91> */
.L_x_7408:
[----:B------:R-:W-:Y:S01]  /*2280*/  ULEA UR23, UR37, UR46, 0x3 ;  /* 0x0000002e25177291 */ /* 0x000fe2000f8e183f */
[----:B------:R-:W-:-:S05]  /*2290*/  IMAD.U32 R0, RZ, RZ, UR38 ;  /* 0x00000026ff007e24 */ /* 0x000fca000f8e00ff */
[----:B------:R-:W-:-:S04]  /*22a0*/  SHF.L.U32 R0, R0, 0x1f, RZ ;  /* 0x0000001f00007819 */ /* 0x000fc800000006ff */
[----:B------:R-:W0:Y:S02]  /*22b0*/  SYNCS.PHASECHK.TRANS64.TRYWAIT P1, [UR23+0x28c50], R0 ;  /* 0x028c5000ff0075a7 */ /* 0x000e240008020157 */
[----:B0-----:R-:W-:Y:S05]  /*22c0*/  @!P1 BRA `(.L_x_7409) ;  /* 0x00000140003c9947 */ /* 0x001fea0003800000 */
.L_x_7605:
        /* <DEDUP_REMOVED lines=46> */
.L_x_7415:
        /* <DEDUP_REMOVED lines=144> */
.L_x_7411:
[----:B------:R-:W-:Y:S01]  /*2eb0*/  ULEA UR23, UR37, UR46, 0x3 ;  /* 0x0000002e25177291 */ /* 0x000fe2000f8e183f */
[----:B------:R-:W-:-:S05]  /*2ec0*/  IMAD.U32 R0, RZ, RZ, UR38 ;  /* 0x00000026ff007e24 */ /* 0x000fca000f8e00ff */
[----:B------:R-:W-:-:S04]  /*2ed0*/  SHF.L.U32 R0, R0, 0x1f, RZ ;  /* 0x0000001f00007819 */ /* 0x000fc800000006ff */
[----:B------:R0:W1:Y:S01]  /*2ee0*/  SYNCS.PHASECHK.TRANS64.TRYWAIT P1, [UR23+0x28c50], R0 ;  /* 0x028c5000ff0075a7 */ /* 0x0000620008020157 */
[----:B------:R-:W-:Y:S05]  /*2ef0*/  @!P0 BRA `(.L_x_7412) ;  /* 0x0000000000048947 */ /* 0x000fea0003800000 */
[----:B------:R-:W-:Y:S01]  /*2f00*/  BPT.TRAP 0x1 ;  /* 0x000000040000795c */ /* 0x000fe20000300000 */
.L_x_7412:
[----:B-1----:R-:W-:Y:S05]  /*2f10*/  @P1 BRA `(.L_x_7413) ;  /* 0x0000000000081947 */ /* 0x002fea0003800000 */
[----:B------:R-:W1:Y:S02]  /*2f20*/  SYNCS.PHASECHK.TRANS64.TRYWAIT P1, [UR23+0x28c50], R0 ;  /* 0x028c5000ff0075a7 */ /* 0x000e640008020157 */
[----:B-1----:R-:W-:Y:S05]  /*2f30*/  @!P1 BRA `(.L_x_7414) ;  /* 0x0000013400389947 */ /* 0x002fea0003800000 */
.L_x_7413:
        /* <DEDUP_REMOVED lines=30> */
.L_x_7410:
[----:B------:R-:W-:Y:S01]  /*3120*/  BAR.SYNC.DEFER_BLOCKING 0xe, 0x100 ;  /* 0x0384000000007b1d */ /* 0x000fe20000010000 */
[----:B------:R-:W-:Y:S01]  /*3130*/  IMAD.U32 R3, RZ, RZ, UR37 ;  /* 0x00000025ff037e24 */ /* 0x000fe2000f8e00ff */
[----:B------:R-:W-:Y:S01]  /*3140*/  UIADD3 UR37, UR37, 0x1, URZ ;  /* 0x0000000125257890 */ /* 0x000fe2000fffe03f */
[----:B------:R-:W-:Y:S02]  /*3150*/  PLOP3.LUT P0, PT, PT, PT, PT, 0x8, 0x0 ;  /* 0x000000000000781c */ /* 0x000fe40003f0e170 */
[----:B------:R-:W-:Y:S01]  /*3160*/  CS2R R12, SRZ ;  /* 0x00000000000c7805 */ /* 0x000fe2000001ff00 */
        /* <DEDUP_REMOVED lines=138> */
.L_x_7405:
        /* <DEDUP_REMOVED lines=55> */
.L_x_7416:
        /* <DEDUP_REMOVED lines=104> */
.L_x_7417:
        /* <DEDUP_REMOVED lines=12> */
.L_x_7606:
[----:B------:R-:W-:Y:S05]  /*44c0*/  @!P0 BRA `(.L_x_7419) ;  /* 0x0000000000048947 */ /* 0x000fea0003800000 */
[----:B------:R-:W-:Y:S01]  /*44d0*/  BPT.TRAP 0x1 ;  /* 0x000000040000795c */ /* 0x000fe20000300000 */
.L_x_7419:
[----:B------:R-:W-:Y:S02]  /*44e0*/  IMAD.U32 R7, RZ, RZ, UR37 ;  /* 0x00000025ff077e24 */ /* 0x000fe4000f8e00ff */
[----:B------:R-:W-:-:S03]  /*44f0*/  IMAD.U32 R8, RZ, RZ, UR38 ;  /* 0x00000026ff087e24 */ /* 0x000fc6000f8e00ff */
[----:B------:R-:W-:Y:S02]  /*4500*/  LEA R7, R7, UR46, 0x3 ;  /* 0x0000002e07077c11 */ /* 0x000fe4000f8e18ff */
[----:B------:R-:W-:-:S04]  /*4510*/  SHF.L.U32 R8, R8, 0x1f, RZ ;  /* 0x0000001f08087819 */ /* 0x000fc800000006ff */
[----:B------:R1:W2:Y:S01]  /*4520*/  SYNCS.PHASECHK.TRANS64.TRYWAIT P1, [R7+URZ+0x28c30], R8 ;  /* 0x028c3008070075a7 */ /* 0x0002a2000802017f */
[----:B------:R-:W-:Y:S05]  /*4530*/  @!P0 BRA `(.L_x_7420) ;  /* 0x0000000000048947 */ /* 0x000fea0003800000 */
[----:B------:R-:W-:Y:S01]  /*4540*/  BPT.TRAP 0x1 ;  /* 0x000000040000795c */ /* 0x000fe20000300000 */
.L_x_7420:
[----:B--2---:R-:W-:Y:S05]  /*4550*/  @P1 BRA `(.L_x_7421) ;  /* 0x0000000000081947 */ /* 0x004fea0003800000 */
[----:B------:R-:W2:Y:S02]  /*4560*/  SYNCS.PHASECHK.TRANS64.TRYWAIT P1, [R7+URZ+0x28c30], R8 ;  /* 0x028c3008070075a7 */ /* 0x000ea4000802017f */
[----:B--2---:R-:W-:Y:S05]  /*4570*/  @!P1 BRA `(.L_x_7422) ;  /* 0x0000011c00d89947 */ /* 0x004fea0003800000 */
.L_x_7421:
        /* <DEDUP_REMOVED lines=19> */
[----:B------:R-:W-:Y:S01]  /*46b0*/  LOP3.LUT R18, R18, 0xfffff7ff, RZ, 0xc0, !PT ;  /* 0xfffff7ff12127812 */ /* 0x000fe200078ec0ff */
[----:B------:R-:W-:Y:S01]  /*46c0*/  UMOV UR11, 0x40000040 ;  /* 0x40000040000b7882 */ /* 0x000fe20000000000 */
[----:B------:R-:W-:Y:S01]  /*46d0*/  UMOV UR9, 0x40000040 ;  /* 0x4000004000097882 */ /* 0x000fe20000000000 */
[----:B------:R-:W-:-:S02]  /*46e0*/  ULEA UR18, UR37, UR18, 0x9 ;  /* 0x0000001225127291 */ /* 0x000fc4000f8e483f */
[----:B------:R-:W-:Y:S02]  /*46f0*/  ULOP3.LUT UR16, UR4, 0x10000, URZ, 0xfc, !UPT ;  /* 0x0001000004107892 */ /* 0x000fe4000f8efc3f */
[----:B------:R-:W-:Y:S02]  /*4700*/  UIADD3 UR6, UR18, 0x2, URZ ;  /* 0x0000000212067890 */ /* 0x000fe4000fffe03f */
[----:B------:R-:W-:Y:S02]  /*4710*/  UIADD3 UR4, UR16, 0x2, URZ ;  /* 0x0000000210047890 */ /* 0x000fe4000fffe03f */
[----:B------:R-:W-:Y:S02]  /*4720*/  UIADD3 UR10, UR18, 0x4, URZ ;  /* 0x00000004120a7890 */ /* 0x000fe4000fffe03f */
[----:B------:R-:W-:Y:S02]  /*4730*/  UIADD3 UR8, UR16, 0x4, URZ ;  /* 0x0000000410087890 */ /* 0x000fe4000fffe03f */
[----:B------:R-:W-:Y:S01]  /*4740*/  HGMMA.64x64x16.F32.BF16 R24, gdesc[UR16], RZ, !UPT, gsb0 ;  /* 0x00e00000101879f0 */ /* 0x000fe2000c0018ff */
[----:B------:R-:W-:-:S02]  /*4750*/  UIADD3 UR14, UR18, 0x6, URZ ;  /* 0x00000006120e7890 */ /* 0x000fc4000fffe03f */
[----:B------:R-:W-:Y:S01]  /*4760*/  UIADD3 UR12, UR16, 0x6, URZ ;  /* 0x00000006100c7890 */ /* 0x000fe2000fffe03f */
[----:B------:R-:W-:Y:S01]  /*4770*/  UMOV UR15, 0x40000040 ;  /* 0x40000040000f7882 */ /* 0x000fe20000000000 */
[----:B------:R-:W-:Y:S01]  /*4780*/  UMOV UR13, 0x40000040 ;  /* 0x40000040000d7882 */ /* 0x000fe20000000000 */
[----:B------:R-:W-:Y:S02]  /*4790*/  WARPGROUP.DEPBAR.LE gsb0, 0x0 ;  /* 0x00008000000079c5 */ /* 0x000fe40000010000 */
[----:B------:R-:W-:-:S06]  /*47a0*/  WARPGROUP.ARRIVE ;  /* 0x00000000000079c5 */ /* 0x000fcc0000000000 */
[----:B------:R-:W-:Y:S01]  /*47b0*/  HGMMA.64x64x16.F32.BF16 R24, gdesc[UR4], R24, gsb0 ;  /* 0x00e00000041879f0 */ /* 0x000fe20008001818 */
[----:B------:R-:W-:Y:S02]  /*47c0*/  ULDC UR6, c[0x0][0x448] ;  /* 0x0001120000067ab9 */ /* 0x000fe40000000800 */
[----:B------:R-:W-:-:S06]  /*47d0*/  UISETP.NE.AND UP0, UPT, UR6, 0x1, UPT ;  /* 0x000000010600788c */ /* 0x000fcc000bf05270 */
[----:B------:R-:W-:-:S05]  /*47e0*/  PLOP3.LUT P2, PT, PT, PT, UP0, 0x80, 0x0 ;  /* 0x000000000000781c */ /* 0x000fca0003f4f008 */
[----:B------:R-:W-:-:S08]  /*47f0*/  @UP0 ULDC UR6, c[0x0][0x44c] ;  /* 0x0001130000060ab9 */ /* 0x000fd00000000800 */
[----:B------:R-:W-:Y:S01]  /*4800*/  @P2 IMAD.HI.U32 R4, R0, UR6, RZ ;  /* 0x0000000600042c27 */ /* 0x000fe2000f8e00ff */
[----:B------:R-:W-:Y:S01]  /*4810*/  @UP0 ULDC UR6, c[0x0][0x450] ;  /* 0x0001140000060ab9 */ /* 0x000fe20000000800 */
[----:B------:R-:W-:-:S03]  /*4820*/  @P2 LOP3.LUT R18, R18, 0x800, RZ, 0xfc, !PT ;  /* 0x0000080012122812 */ /* 0x000fc600078efcff */
[----:B------:R-:W-:Y:S01]  /*4830*/  @P2 SHF.R.U32.HI R0, RZ, UR6, R4 ;  /* 0x00000006ff002c19 */ /* 0x000fe20008011604 */
[----:B------:R-:W-:Y:S02]  /*4840*/  UMOV UR6, 0xffffffc0 ;  /* 0xffffffc000067882 */ /* 0x000fe40000000000 */
[----:B------:R-:W-:Y:S02]  /*4850*/  UIMAD UR6, UR53, UR6, 0x40 ;  /* 0x00000040350674a4 */ /* 0x000fe4000f8e0206 */
[----:B------:R-:W0:Y:S02]  /*4860*/  SHFL.IDX PT, R6, R0, 0x1, 0x1c1f ;  /* 0x003c1f0000067f89 */ /* 0x000e2400000e0000 */
[----:B------:R-:W-:Y:S02]  /*4870*/  UIADD3 UR7, UR51, 0x1, UR6 ;  /* 0x0000000133077890 */ /* 0x000fe4000fffe006 */
[----:B------:R-:W-:Y:S01]  /*4880*/  IMAD.U32 R4, RZ, RZ, UR6 ;  /* 0x00000006ff047e24 */ /* 0x000fe2000f8e00ff */
[----:B------:R-:W3:Y:S03]  /*4890*/  SHFL.IDX PT, R0, R0, RZ, 0x1c1f ;  /* 0x001c1fff00007589 */ /* 0x000ee600000e0000 */
[----:B------:R-:W-:Y:S01]  /*48a0*/  IMAD.U32 R10, RZ, RZ, UR7 ;  /* 0x00000007ff0a7e24 */ /* 0x000fe2000f8e00ff */
[----:B------:R-:W-:-:S04]  /*48b0*/  IADD3 R4, -R185, UR51, R4 ;  /* 0x00000033b9047c10 */ /* 0x000fc8000fffe104 */
[----:B------:R-:W-:-:S04]  /*48c0*/  IADD3 R5, R10, -UR52, -R185 ;  /* 0x800000340a057c10 */ /* 0x000fc8000fffe8b9 */
[----:B0-----:R-:W-:-:S04]  /*48d0*/  VIADDMNMX R6, R6, R5, R4, PT ;  /* 0x0000000506067246 */ /* 0x001fc80003800104 */
[C---:B------:R-:W-:Y:S02]  /*48e0*/  ISETP.GT.AND P2, PT, R6.reuse, RZ, PT ;  /* 0x000000ff0600720c */ /* 0x040fe40003f44270 */
[C---:B------:R-:W-:Y:S02]  /*48f0*/  ISETP.GT.AND P3, PT, R6.reuse, 0x1, PT ;  /* 0x000000010600780c */ /* 0x040fe40003f64270 */
[----:B------:R-:W-:Y:S02]  /*4900*/  ISETP.GT.AND P4, PT, R6, 0x8, PT ;  /* 0x000000080600780c */ /* 0x000fe40003f84270 */
[----:B---3--:R-:W-:Y:S01]  /*4910*/  VIADDMNMX R4, R0, R5, R4, PT ;  /* 0x0000000500047246 */ /* 0x008fe20003800104 */
        /* <DEDUP_REMOVED lines=51> */
[C---:B------:R-:W-:Y:S02]  /*4c50*/  ISETP.GT.AND P2, PT, R4.reuse, RZ, PT ;  /* 0x000000ff0400720c */ /* 0x040fe40003f44270 */
[----:B------:R-:W-:Y:S02]  /*4c60*/  FMNMX.FTZ R6, R55, R6, !PT ;  /* 0x0000000637067209 */ /* 0x000fe40007810000 */
[----:B------:R-:W-:-:S02]  /*4c70*/  ISETP.GT.AND P3, PT, R4, 0x1, PT ;  /* 0x000000010400780c */ /* 0x000fc40003f64270 */
[----:B------:R-:W-:Y:S01]  /*4c80*/  ISETP.GT.AND P4, PT, R4, 0x8, PT ;  /* 0x000000080400780c */ /* 0x000fe20003f84270 */
[----:B------:R-:W0:Y:S01]  /*4c90*/  SHFL.BFLY PT, R9, R6, 0x2, 0x1f ;  /* 0x0c401f0006097f89 */ /* 0x000e2200000e0000 */
[----:B------:R-:W-:Y:S02]  /*4ca0*/  FSEL R24, R24, -INF , P2 ;  /* 0xff80000018187808 */ /* 0x000fe40001000000 */
        /* <DEDUP_REMOVED lines=16> */
[----:B0-----:R-:W-:Y:S02]  /*4db0*/  FMNMX.FTZ R9, R6, R9, !PT ;  /* 0x0000000906097209 */ /* 0x001fe40007810000 */
[----:B------:R-:W-:Y:S02]  /*4dc0*/  ISETP.GT.AND P3, PT, R4, 0x20, PT ;  /* 0x000000200400780c */ /* 0x000fe40003f64270 */
[----:B------:R-:W-:Y:S01]  /*4dd0*/  FSEL R37, R37, -INF , P2 ;  /* 0xff80000025257808 */ /* 0x000fe20001000000 */
[----:B------:R-:W0:Y:S01]  /*4de0*/  SHFL.BFLY PT, R10, R9, 0x1, 0x1f ;  /* 0x0c201f00090a7f89 */ /* 0x000e2200000e0000 */
        /* <DEDUP_REMOVED lines=24> */
[----:B0-----:R-:W-:Y:S02]  /*4f70*/  FMNMX.FTZ R0, R9, R10, !PT ;  /* 0x0000000a09007209 */ /* 0x001fe40007810000 */
[----:B------:R-:W-:Y:S02]  /*4f80*/  FMNMX.FTZ R4, R53, R4, !PT ;  /* 0x0000000435047209 */ /* 0x000fe40007810000 */
[C---:B------:R-:W-:Y:S01]  /*4f90*/  FSETP.NEU.FTZ.AND P4, PT, R0.reuse, -INF , PT ;  /* 0xff8000000000780b */ /* 0x040fe20003f9d000 */
[----:B------:R-:W-:-:S02]  /*4fa0*/  FMUL.FTZ R9, R0, UR10 ;  /* 0x0000000a00097c20 */ /* 0x000fc40008410000 */
[----:B------:R-:W0:Y:S03]  /*4fb0*/  SHFL.BFLY PT, R5, R4, 0x2, 0x1f ;  /* 0x0c401f0004057f89 */ /* 0x000e2600000e0000 */
[----:B------:R-:W-:-:S05]  /*4fc0*/  FSEL R9, R9, RZ, P4 ;  /* 0x000000ff09097208 */ /* 0x000fca0002000000 */
        /* <DEDUP_REMOVED lines=16> */
[----:B0-----:R-:W-:Y:S01]  /*50d0*/  FMNMX.FTZ R5, R4, R5, !PT ;  /* 0x0000000504057209 */ /* 0x001fe20007810000 */
[--C-:B------:R-:W-:Y:S01]  /*50e0*/  FFMA.FTZ R54, R54, UR10, -R9.reuse ;  /* 0x0000000a36367c23 */ /* 0x100fe20008010809 */
[----:B------:R-:W-:-:S03]  /*50f0*/  FFMA.FTZ R9, R55, UR10, -R9 ;  /* 0x0000000a37097c23 */ /* 0x000fc60008010809 */
[----:B------:R-:W0:Y:S01]  /*5100*/  SHFL.BFLY PT, R6, R5, 0x1, 0x1f ;  /* 0x0c201f0005067f89 */ /* 0x000e2200000e0000 */
[----:B------:R-:W-:Y:S08]  /*5110*/  MUFU.EX2 R30, R30 ;  /* 0x0000001e001e7308 */ /* 0x000ff00000000800 */
[----:B------:R-:W4:Y:S01]  /*5120*/  MUFU.EX2 R31, R31 ;  /* 0x0000001f001f7308 */ /* 0x000f220000000800 */
[----:B---3--:R-:W-:-:S07]  /*5130*/  F2FP.BF16.F32.PACK_AB R153, R27, R26 ;  /* 0x0000001a1b99723e */ /* 0x008fce00000010ff */
[----:B------:R-:W3:Y:S01]  /*5140*/  MUFU.EX2 R34, R34 ;  /* 0x0000002200227308 */ /* 0x000ee20000000800 */
[----:B0-----:R-:W-:-:S07]  /*5150*/  FMNMX.FTZ R6, R5, R6, !PT ;  /* 0x0000000605067209 */ /* 0x001fce0007810000 */
[----:B------:R-:W0:Y:S01]  /*5160*/  MUFU.EX2 R35, R35 ;  /* 0x0000002300237308 */ /* 0x000e220000000800 */
[----:B----4-:R-:W-:Y:S02]  /*5170*/  F2FP.BF16.F32.PACK_AB R155, R31, R30 ;  /* 0x0000001e1f9b723e */ /* 0x010fe400000010ff */
[C---:B------:R-:W-:Y:S01]  /*5180*/  FSETP.NEU.FTZ.AND P2, PT, R6.reuse, -INF , PT ;  /* 0xff8000000600780b */ /* 0x040fe20003f5d000 */
[----:B------:R-:W-:-:S04]  /*5190*/  FMUL.FTZ R4, R6, UR10 ;  /* 0x0000000a06047c20 */ /* 0x000fc80008410000 */
[----:B------:R4:W-:Y:S01]  /*51a0*/  MUFU.EX2 R11, R9 ;  /* 0x00000009000b7308 */ /* 0x0009e20000000800 */
[----:B------:R-:W-:Y:S01]  /*51b0*/  FSEL R5, R4, RZ, P2 ;  /* 0x000000ff04057208 */ /* 0x000fe20001000000 */
[----:B------:R-:W-:-:S04]  /*51c0*/  @!P1 VIADD R4, R7, 0x28c40 ;  /* 0x00028c4007049836 */ /* 0x000fc80000000000 */
[--C-:B------:R-:W-:Y:S01]  /*51d0*/  FFMA.FTZ R24, R24, UR10, -R5.reuse ;  /* 0x0000000a18187c23 */ /* 0x100fe20008010805 */
[--C-:B------:R-:W-:Y:S01]  /*51e0*/  FFMA.FTZ R25, R25, UR10, -R5.reuse ;  /* 0x0000000a19197c23 */ /* 0x100fe20008010805 */
[--C-:B------:R-:W-:Y:S01]  /*51f0*/  FFMA.FTZ R28, R28, UR10, -R5.reuse ;  /* 0x0000000a1c1c7c23 */ /* 0x100fe20008010805 */
[--C-:B------:R-:W-:Y:S01]  /*5200*/  FFMA.FTZ R29, R29, UR10, -R5.reuse ;  /* 0x0000000a1d1d7c23 */ /* 0x100fe20008010805 */
[--C-:B------:R-:W-:Y:S01]  /*5210*/  FFMA.FTZ R32, R32, UR10, -R5.reuse ;  /* 0x0000000a20207c23 */ /* 0x100fe20008010805 */
[----:B------:R-:W-:Y:S01]  /*5220*/  FFMA.FTZ R33, R33, UR10, -R5 ;  /* 0x0000000a21217c23 */ /* 0x000fe20008010805 */
[----:B------:R-:W-:Y:S01]  /*5230*/  MUFU.EX2 R24, R24 ;  /* 0x0000001800187308 */ /* 0x000fe20000000800 */
[----:B----4-:R-:W-:Y:S01]  /*5240*/  FADD.FTZ R9, R26, R27 ;  /* 0x0000001b1a097221 */ /* 0x010fe20000010000 */
[--C-:B------:R-:W-:Y:S01]  /*5250*/  FFMA.FTZ R36, R36, UR10, -R5.reuse ;  /* 0x0000000a24247c23 */ /* 0x100fe20008010805 */
[--C-:B------:R-:W-:Y:S01]  /*5260*/  FFMA.FTZ R37, R37, UR10, -R5.reuse ;  /* 0x0000000a25257c23 */ /* 0x100fe20008010805 */
[----:B------:R-:W-:Y:S01]  /*5270*/  FFMA.FTZ R40, R40, UR10, -R5 ;  /* 0x0000000a28287c23 */ /* 0x000fe20008010805 */
[----:B------:R-:W-:Y:S01]  /*5280*/  FADD.FTZ R10, R30, R9 ;  /* 0x000000091e0a7221 */ /* 0x000fe20000010000 */
[----:B------:R-:W-:Y:S01]  /*5290*/  @!P1 PRMT R4, RZ, 0x654, R4 ;  /* 0x00000654ff049816 */ /* 0x000fe20000000004 */
[--C-:B------:R-:W-:Y:S01]  /*52a0*/  FFMA.FTZ R41, R41, UR10, -R5.reuse ;  /* 0x0000000a29297c23 */ /* 0x100fe20008010805 */
[----:B------:R-:W4:Y:S01]  /*52b0*/  MUFU.EX2 R25, R25 ;  /* 0x0000001900197308 */ /* 0x000f220000000800 */
[----:B------:R-:W-:Y:S01]  /*52c0*/  FADD.FTZ R13, R31, R10 ;  /* 0x0000000a1f0d7221 */ /* 0x000fe20000010000 */
[----:B------:R5:W-:Y:S01]  /*52d0*/  @!P1 SYNCS.ARRIVE.TRANS64.RED.A1T0 RZ, [R4+URZ], RZ ;  /* 0x000000ff04ff99a7 */ /* 0x000be2000810043f */
[--C-:B------:R-:W-:Y:S01]  /*52e0*/  FFMA.FTZ R44, R44, UR10, -R5.reuse ;  /* 0x0000000a2c2c7c23 */ /* 0x100fe20008010805 */
[----:B------:R-:W-:Y:S01]  /*52f0*/  FFMA.FTZ R45, R45, UR10, -R5 ;  /* 0x0000000a2d2d7c23 */ /* 0x000fe20008010805 */
[----:B---3--:R-:W-:Y:S01]  /*5300*/  FADD.FTZ R12, R34, R13 ;  /* 0x0000000d220c7221 */ /* 0x008fe20000010000 */
[--C-:B------:R-:W-:Y:S01]  /*5310*/  FFMA.FTZ R48, R48, UR10, -R5.reuse ;  /* 0x0000000a30307c23 */ /* 0x100fe20008010805 */
[--C-:B------:R-:W-:Y:S01]  /*5320*/  FFMA.FTZ R49, R49, UR10, -R5.reuse ;  /* 0x0000000a31317c23 */ /* 0x100fe20008010805 */
[----:B------:R-:W3:Y:S01]  /*5330*/  MUFU.EX2 R28, R28 ;  /* 0x0000001c001c7308 */ /* 0x000ee20000000800 */
[----:B0-----:R-:W-:Y:S01]  /*5340*/  FADD.FTZ R13, R35, R12 ;  /* 0x0000000c230d7221 */ /* 0x001fe20000010000 */
[--C-:B------:R-:W-:Y:S01]  /*5350*/  FFMA.FTZ R52, R52, UR10, -R5.reuse ;  /* 0x0000000a34347c23 */ /* 0x100fe20008010805 */
[----:B------:R-:W-:Y:S01]  /*5360*/  FFMA.FTZ R5, R53, UR10, -R5 ;  /* 0x0000000a35057c23 */ /* 0x000fe20008010805 */
[----:B------:R-:W-:-:S04]  /*5370*/  F2FP.BF16.F32.PACK_AB R157, R35, R34 ;  /* 0x00000022239d723e */ /* 0x000fc800000010ff */
[----:B------:R-:W0:Y:S01]  /*5380*/  MUFU.EX2 R29, R29 ;  /* 0x0000001d001d7308 */ /* 0x000e220000000800 */
[----:B----4-:R-:W-:Y:S01]  /*5390*/  FADD.FTZ R9, R24, R25 ;  /* 0x0000001918097221 */ /* 0x010fe20000010000 */
[----:B------:R-:W-:-:S06]  /*53a0*/  F2FP.BF16.F32.PACK_AB R152, R25, R24 ;  /* 0x000000181998723e */ /* 0x000fcc00000010ff */
[----:B------:R-:W5:Y:S01]  /*53b0*/  MUFU.EX2 R32, R32 ;  /* 0x0000002000207308 */ /* 0x000f620000000800 */
[----:B---3--:R-:W-:-:S07]  /*53c0*/  FADD.FTZ R10, R28, R9 ;  /* 0x000000091c0a7221 */ /* 0x008fce0000010000 */
[----:B------:R-:W3:Y:S01]  /*53d0*/  MUFU.EX2 R38, R38 ;  /* 0x0000002600267308 */ /* 0x000ee20000000800 */
[C---:B0-----:R-:W-:Y:S01]  /*53e0*/  FADD.FTZ R9, R29.reuse, R10 ;  /* 0x0000000a1d097221 */ /* 0x041fe20000010000 */
[----:B------:R-:W-:Y:S01]  /*53f0*/  F2FP.BF16.F32.PACK_AB R154, R29, R28 ;  /* 0x0000001c1d9a723e */ /* 0x000fe200000010ff */
[----:B------:R-:W-:Y:S06]  /*5400*/  BAR.SYNC.DEFER_BLOCKING 0xf, 0x100 ;  /* 0x03c4000000007b1d */ /* 0x000fec0000010000 */
[----:B------:R-:W0:Y:S01]  /*5410*/  MUFU.EX2 R33, R33 ;  /* 0x0000002100217308 */ /* 0x000e220000000800 */
[----:B-----5:R-:W-:-:S07]  /*5420*/  FADD.FTZ R4, R32, R9 ;  /* 0x0000000920047221 */ /* 0x020fce0000010000 */
[----:B------:R-:W4:Y:S01]  /*5430*/  MUFU.EX2 R39, R39 ;  /* 0x0000002700277308 */ /* 0x000f220000000800 */
[----:B---3--:R-:W-:-:S07]  /*5440*/  FADD.FTZ R10, R38, R13 ;  /* 0x0000000d260a7221 */ /* 0x008fce0000010000 */
[----:B------:R-:W3:Y:S01]  /*5450*/  MUFU.EX2 R36, R36 ;  /* 0x0000002400247308 */ /* 0x000ee20000000800 */
[C---:B0-----:R-:W-:Y:S01]  /*5460*/  FADD.FTZ R9, R33.reuse, R4 ;  /* 0x0000000421097221 */ /* 0x041fe20000010000 */
[----:B------:R-:W-:Y:S01]  /*5470*/  F2FP.BF16.F32.PACK_AB R156, R33, R32 ;  /* 0x00000020219c723e */ /* 0x000fe200000010ff */
[----:B------:R0:W-:Y:S05]  /*5480*/  STSM.16.M88.4 [R19+0x26800], R152 ;  /* 0x0268009813007844 */ /* 0x0001ea0000000200 */
[----:B------:R-:W5:Y:S01]  /*5490*/  MUFU.EX2 R42, R42 ;  /* 0x0000002a002a7308 */ /* 0x000f620000000800 */
[C---:B----4-:R-:W-:Y:S01]  /*54a0*/  FADD.FTZ R13, R39.reuse, R10 ;  /* 0x0000000a270d7221 */ /* 0x050fe20000010000 */
[----:B------:R-:W-:-:S06]  /*54b0*/  F2FP.BF16.F32.PACK_AB R159, R39, R38 ;  /* 0x00000026279f723e */ /* 0x000fcc00000010ff */
[----:B------:R-:W4:Y:S01]  /*54c0*/  MUFU.EX2 R37, R37 ;  /* 0x0000002500257308 */ /* 0x000f220000000800 */
[----:B---3--:R-:W-:-:S07]  /*54d0*/  FADD.FTZ R4, R36, R9 ;  /* 0x0000000924047221 */ /* 0x008fce0000010000 */
[----:B------:R-:W3:Y:S01]  /*54e0*/  MUFU.EX2 R40, R40 ;  /* 0x0000002800287308 */ /* 0x000ee20000000800 */
[----:B-----5:R-:W-:-:S07]  /*54f0*/  FADD.FTZ R10, R42, R13 ;  /* 0x0000000d2a0a7221 */ /* 0x020fce0000010000 */
        /* <DEDUP_REMOVED lines=8> */
[----:B------:R-:W-:-:S06]  /*5580*/  F2FP.BF16.F32.PACK_AB R161, R43, R42 ;  /* 0x0000002a2ba1723e */ /* 0x000fcc00000010ff */
[----:B------:R-:W5:Y:S01]  /*5590*/  MUFU.EX2 R44, R44 ;  /* 0x0000002c002c7308 */ /* 0x000f620000000800 */
[C---:B----4-:R-:W-:Y:S01]  /*55a0*/  FADD.FTZ R13, R41.reuse, R4 ;  /* 0x00000004290d7221 */ /* 0x050fe20000010000 */
[----:B------:R-:W-:-:S06]  /*55b0*/  F2FP.BF16.F32.PACK_AB R160, R41, R40 ;  /* 0x0000002829a0723e */ /* 0x000fcc00000010ff */
[----:B------:R-:W4:Y:S01]  /*55c0*/  MUFU.EX2 R47, R47 ;  /* 0x0000002f002f7308 */ /* 0x000f220000000800 */
[----:B---3--:R-:W-:-:S07]  /*55d0*/  FADD.FTZ R10, R46, R15 ;  /* 0x0000000f2e0a7221 */ /* 0x008fce0000010000 */
[----:B------:R-:W3:Y:S01]  /*55e0*/  MUFU.EX2 R45, R45 ;  /* 0x0000002d002d7308 */ /* 0x000ee20000000800 */
[----:B-----5:R-:W-:-:S07]  /*55f0*/  FADD.FTZ R4, R44, R13 ;  /* 0x0000000d2c047221 */ /* 0x020fce0000010000 */
[----:B------:R-:W-:Y:S01]  /*5600*/  MUFU.EX2 R50, R50 ;  /* 0x0000003200327308 */ /* 0x000fe20000000800 */
[C---:B----4-:R-:W-:Y:S01]  /*5610*/  F2FP.BF16.F32.PACK_AB R163, R47.reuse, R46 ;  /* 0x0000002e2fa3723e */ /* 0x050fe200000010ff */
[----:B------:R-:W-:-:S06]  /*5620*/  FADD.FTZ R47, R47, R10 ;  /* 0x0000000a2f2f7221 */ /* 0x000fcc0000010000 */
        /* <DEDUP_REMOVED lines=10> */
[----:B------:R-:W5:Y:S01]  /*56d0*/  MUFU.EX2 R52, R52 ;  /* 0x0000003400347308 */ /* 0x000f620000000800 */
[----:B---3--:R-:W-:Y:S01]  /*56e0*/  F2FP.BF16.F32.PACK_AB R164, R49, R48 ;  /* 0x0000003031a4723e */ /* 0x008fe200000010ff */
[----:B------:R-:W-:-:S04]  /*56f0*/  FADD.FTZ R48, R48, R45 ;  /* 0x0000002d30307221 */ /* 0x000fc80000010000 */
[----:B------:R-:W-:Y:S02]  /*5700*/  FADD.FTZ R49, R49, R48 ;  /* 0x0000003031317221 */ /* 0x000fe40000010000 */
[----:B------:R3:W1:Y:S01]  /*5710*/  MUFU.EX2 R9, R5 ;  /* 0x0000000500097308 */ /* 0x0006620000000800 */
[----:B----4-:R-:W-:Y:S01]  /*5720*/  F2FP.BF16.F32.PACK_AB R167, R11, R54 ;  /* 0x000000360ba7723e */ /* 0x010fe200000010ff */
[----:B------:R-:W-:Y:S01]  /*5730*/  FADD.FTZ R54, R54, R51 ;  /* 0x0000003336367221 */ /* 0x000fe20000010000 */
[----:B-----5:R-:W-:-:S03]  /*5740*/  FADD.FTZ R4, R52, R49 ;  /* 0x0000003134047221 */ /* 0x020fc60000010000 */
[----:B---3--:R-:W-:Y:S01]  /*5750*/  FADD.FTZ R5, R11, R54 ;  /* 0x000000360b057221 */ /* 0x008fe20000010000 */
[C---:B-1----:R-:W-:Y:S01]  /*5760*/  F2FP.BF16.F32.PACK_AB R166, R9.reuse, R52 ;  /* 0x0000003409a6723e */ /* 0x042fe200000010ff */
[----:B------:R-:W-:-:S04]  /*5770*/  FADD.FTZ R4, R9, R4 ;  /* 0x0000000409047221 */ /* 0x000fc80000010000 */
[----:B------:R0:W-:Y:S01]  /*5780*/  STSM.16.M88.4 [R23], R164 ;  /* 0x000000a417007844 */ /* 0x0001e20000000200 */
[----:B------:R-:W-:Y:S05]  /*5790*/  @!P0 BRA `(.L_x_7423) ;  /* 0x0000000000048947 */ /* 0x000fea0003800000 */
[----:B------:R-:W-:Y:S01]  /*57a0*/  BPT.TRAP 0x1 ;  /* 0x000000040000795c */ /* 0x000fe20000300000 */
.L_x_7423:
[----:B------:R1:W3:Y:S01]  /*57b0*/  SYNCS.PHASECHK.TRANS64.TRYWAIT P2, [R7+URZ+0x28c50], R8 ;  /* 0x028c5008070075a7 */ /* 0x0002e2000804017f */
[----:B------:R-:W-:Y:S05]  /*57c0*/  @!P0 BRA `(.L_x_7424) ;  /* 0x0000000000048947 */ /* 0x000fea0003800000 */
[----:B------:R-:W-:Y:S01]  /*57d0*/  BPT.TRAP 0x1 ;  /* 0x000000040000795c */ /* 0x000fe20000300000 */
.L_x_7424:
[----:B---3--:R-:W-:Y:S05]  /*57e0*/  @P2 BRA `(.L_x_7425) ;  /* 0x0000000000082947 */ /* 0x008fea0003800000 */
[----:B------:R-:W3:Y:S02]  /*57f0*/  SYNCS.PHASECHK.TRANS64.TRYWAIT P2, [R7+URZ+0x28c50], R8 ;  /* 0x028c5008070075a7 */ /* 0x000ee4000804017f */
[----:B---3--:R-:W-:Y:S05]  /*5800*/  @!P2 BRA `(.L_x_7426) ;  /* 0x0000010c0048a947 */ /* 0x008fea0003800000 */
.L_x_7425:
[----:B------:R-:W-:Y:S01]  /*5810*/  ULEA UR11, UR37, UR50, 0xc ;  /* 0x00000032250b7291 */ /* 0x000fe2000f8e603f */
[----:B------:R-:W-:Y:S01]  /*5820*/  WARPGROUP.ARRIVE ;  /* 0x00000000000079c5 */ /* 0x000fe20000000000 */
[----:B------:R-:W-:Y:S01]  /*5830*/  UMOV UR7, 0x40000040 ;  /* 0x4000004000077882 */ /* 0x000fe20000000000 */
[----:B------:R-:W-:Y:S01]  /*5840*/  @UP0 ULDC UR14, c[0x0][0x450] ;  /* 0x00011400000e0ab9 */ /* 0x000fe20000000800 */
[----:B------:R-:W-:Y:S01]  /*5850*/  UIADD3 UR21, UR53, -0x2, URZ ;  /* 0xfffffffe35157890 */ /* 0x000fe2000fffe03f */
[----:B-123--:R-:W-:Y:S02]  /*5860*/  @!P1 VIADD R7, R7, 0x28c60 ;  /* 0x00028c6007079836 */ /* 0x00efe40000000000 */
[----:B------:R-:W-:Y:S02]  /*5870*/  UMOV UR6, UR11 ;  /* 0x0000000b00067c82 */ /* 0x000fe40008000000 */
[----:B------:R-:W-:Y:S01]  /*5880*/  HGMMA.64x256x16.F32.BF16 R24, R152, gdesc[UR4].tnspB, RZ, !UPT, gsb0 ;  /* 0x43e0000498187df0 */ /* 0x000fe2000c0018ff */
        /* <DEDUP_REMOVED lines=24> */
[----:B------:R-:W-:-:S04]  /*5a10*/  USHF.R.S32.HI UR7, URZ, 0x1f, UR6 ;  /* 0x0000001f3f077899 */ /* 0x000fc80008011406 */
[----:B------:R-:W-:-:S04]  /*5a20*/  ULEA.HI UR7, UR7, UR6, URZ, 0x6 ;  /* 0x0000000607077291 */ /* 0x000fc8000f8f303f */
[----:B------:R-:W-:-:S04]  /*5a30*/  USHF.R.S32.HI UR7, URZ, 0x6, UR7 ;  /* 0x000000063f077899 */ /* 0x000fc80008011407 */
[----:B------:R-:W-:-:S04]  /*5a40*/  UISETP.LT.AND UP1, UPT, UR49, UR7, UPT ;  /* 0x000000073100728c */ /* 0x000fc8000bf21270 */
[----:B------:R-:W-:-:S04]  /*5a50*/  USEL UR20, UR49, UR7, !UP1 ;  /* 0x0000000731147287 */ /* 0x000fc8000c800000 */
        /* <DEDUP_REMOVED lines=17> */
.L_x_7436:
[----:B------:R-:W-:-:S04]  /*5b70*/  UIADD3 UR37, UR23, 0x1, URZ ;  /* 0x0000000117257890 */ /* 0x000fc8000fffe03f */
[----:B------:R-:W-:-:S04]  /*5b80*/  UISETP.NE.AND UP1, UPT, UR37, 0x2, UPT ;  /* 0x000000022500788c */ /* 0x000fc8000bf25270 */
[----:B------:R-:W-:Y:S02]  /*5b90*/  USEL UR6, URZ, 0x1, UP1 ;  /* 0x000000013f067887 */ /* 0x000fe40008800000 */
[----:B------:R-:W-:Y:S02]  /*5ba0*/  USEL UR37, UR37, URZ, UP1 ;  /* 0x0000003f25257287 */ /* 0x000fe40008800000 */
[----:B------:R-:W-:Y:S01]  /*5bb0*/  ULOP3.LUT UR38, UR38, UR6, URZ, 0x3c, !UPT ;  /* 0x0000000626267292 */ /* 0x000fe2000f8e3c3f */
[----:B0-23--:R-:W-:Y:S11]  /*5bc0*/  @!P0 BRA `(.L_x_7428) ;  /* 0x0000000000048947 */ /* 0x00dff60003800000 */
[----:B------:R-:W-:Y:S01]  /*5bd0*/  BPT.TRAP 0x1 ;  /* 0x000000040000795c */ /* 0x000fe20000300000 */
.L_x_7428:
[----:B------:R-:W-:Y:S01]  /*5be0*/  ULEA UR24, UR37, UR46, 0x3 ;  /* 0x0000002e25187291 */ /* 0x000fe2000f8e183f */
[----:B-1----:R-:W-:-:S05]  /*5bf0*/  IMAD.U32 R7, RZ, RZ, UR38 ;  /* 0x00000026ff077e24 */ /* 0x002fca000f8e00ff */
[----:B------:R-:W-:-:S04]  /*5c00*/  SHF.L.U32 R7, R7, 0x1f, RZ ;  /* 0x0000001f07077819 */ /* 0x000fc800000006ff */
[----:B------:R1:W2:Y:S01]  /*5c10*/  SYNCS.PHASECHK.TRANS64.TRYWAIT P2, [UR24+0x28c30], R7 ;  /* 0x028c3007ff0075a7 */ /* 0x0002a20008040158 */
[----:B------:R-:W-:Y:S05]  /*5c20*/  @!P0 BRA `(.L_x_7429) ;  /* 0x0000000000048947 */ /* 0x000fea0003800000 */
[----:B------:R-:W-:Y:S01]  /*5c30*/  BPT.TRAP 0x1 ;  /* 0x000000040000795c */ /* 0x000fe20000300000 */
.L_x_7429:
[----:B------:R-:W-:Y:S01]  /*5c40*/  VIADD R10, R186, UR39 ;  /* 0x00000027ba0a7c36 */ /* 0x000fe20008000000 */
[----:B--2---:R-:W-:Y:S06]  /*5c50*/  @P2 BRA `(.L_x_7430) ;  /* 0x0000000000082947 */ /* 0x004fec0003800000 */
[----:B------:R-:W2:Y:S02]  /*5c60*/  SYNCS.PHASECHK.TRANS64.TRYWAIT P2, [UR24+0x28c30], R7 ;  /* 0x028c3007ff0075a7 */ /* 0x000ea40008040158 */
[----:B--2---:R-:W-:Y:S05]  /*5c70*/  @!P2 BRA `(.L_x_7431) ;  /* 0x000001080040a947 */ /* 0x004fea0003800000 */
.L_x_7430:
[----:B------:R-:W-:Y:S01]  /*5c80*/  R2UR UR18, R3 ;  /* 0x00000000031272ca */ /* 0x000fe200000e0000 */
[----:B0-----:R-:W-:Y:S01]  /*5c90*/  WARPGROUP.ARRIVE ;  /* 0x00000000000079c5 */ /* 0x001fe20000000000 */
[----:B------:R-:W-:Y:S01]  /*5ca0*/  UMOV UR19, 0x40000040 ;  /* 0x4000004000137882 */ /* 0x000fe20000000000 */
[----:B------:R-:W-:Y:S01]  /*5cb0*/  PLOP3.LUT P2, PT, PT, PT, UP0, 0x80, 0x0 ;  /* 0x000000000000781c */ /* 0x000fe20003f4f008 */
[----:B------:R-:W-:Y:S01]  /*5cc0*/  @UP0 ULDC UR6, c[0x0][0x44c] ;  /* 0x0001130000060ab9 */ /* 0x000fe20000000800 */
[----:B------:R-:W-:Y:S01]  /*5cd0*/  UMOV UR7, 0x40000040 ;  /* 0x4000004000077882 */ /* 0x000fe20000000000 */
[----:B------:R-:W-:Y:S01]  /*5ce0*/  UMOV UR11, 0x40000040 ;  /* 0x40000040000b7882 */ /* 0x000fe20000000000 */
[----:B------:R-:W-:Y:S01]  /*5cf0*/  UMOV UR15, 0x40000040 ;  /* 0x40000040000f7882 */ /* 0x000fe20000000000 */
[----:B------:R-:W-:Y:S01]  /*5d00*/  LOP3.LUT R18, R18, 0xffffdfff, RZ, 0xc0, !PT ;  /* 0xffffdfff12127812 */ /* 0x000fe200078ec0ff */
[----:B------:R-:W-:-:S03]  /*5d10*/  IMAD.U32 R12, RZ, RZ, UR23 ;  /* 0x00000017ff0c7e24 */ /* 0x000fc6000f8e00ff */
[----:B------:R-:W-:Y:S01]  /*5d20*/  @P1 LOP3.LUT R18, R18, 0x2000, RZ, 0xfc, !PT ;  /* 0x0000200012121812 */ /* 0x000fe200078efcff */
[----:B------:R-:W-:-:S03]  /*5d30*/  ULEA UR18, UR37, UR18, 0x9 ;  /* 0x0000001225127291 */ /* 0x000fc6000f8e483f */
[----:B--2---:R-:W-:Y:S01]  /*5d40*/  @P2 IMAD.HI.U32 R0, R10, UR6, RZ ;  /* 0x000000060a002c27 */ /* 0x004fe2000f8e00ff */
[----:B------:R-:W-:Y:S01]  /*5d50*/  @UP0 ULDC UR6, c[0x0][0x450] ;  /* 0x0001140000060ab9 */ /* 0x000fe20000000800 */
[----:B------:R-:W-:Y:S01]  /*5d60*/  UIADD3 UR10, UR18, 0x4, URZ ;  /* 0x00000004120a7890 */ /* 0x000fe2000fffe03f */
[----:B------:R-:W-:Y:S01]  /*5d70*/  LOP3.LUT R18, R18, 0xffffefff, RZ, 0xc0, !PT ;  /* 0xffffefff12127812 */ /* 0x000fe200078ec0ff */
[----:B------:R-:W-:Y:S01]  /*5d80*/  UIADD3 UR14, UR18, 0x6, URZ ;  /* 0x00000006120e7890 */ /* 0x000fe2000fffe03f */
[----:B------:R-:W-:Y:S01]  /*5d90*/  @P2 SHF.R.U32.HI R10, RZ, UR6, R0 ;  /* 0x00000006ff0a2c19 */ /* 0x000fe20008011600 */
[----:B------:R-:W-:Y:S01]  /*5da0*/  HGMMA.64x64x16.F32.BF16 R152, gdesc[UR16], RZ, !UPT, gsb0 ;  /* 0x00e00000109879f0 */ /* 0x000fe2000c0018ff */
[----:B------:R-:W-:Y:S01]  /*5db0*/  UMOV UR6, 0xffffffc0 ;  /* 0xffffffc000067882 */ /* 0x000fe20000000000 */
[----:B------:R-:W-:Y:S01]  /*5dc0*/  IMAD.U32 R0, RZ, RZ, UR51 ;  /* 0x00000033ff007e24 */ /* 0x000fe2000f8e00ff */
[----:B------:R-:W-:Y:S01]  /*5dd0*/  UIMAD UR6, UR21, UR6, 0x1 ;  /* 0x00000001150674a4 */ /* 0x000fe2000f8e0206 */
[----:B------:R-:W0:Y:S01]  /*5de0*/  SHFL.IDX PT, R11, R10, RZ, 0x1c1f ;  /* 0x001c1fff0a0b7589 */ /* 0x000e2200000e0000 */
[----:B------:R-:W-:-:S03]  /*5df0*/  @P0 LOP3.LUT R18, R18, 0x1000, RZ, 0xfc, !PT ;  /* 0x0000100012120812 */ /* 0x000fc600078efcff */
[----:B------:R-:W2:Y:S01]  /*5e00*/  SHFL.IDX PT, R13, R10, 0x1, 0x1c1f ;  /* 0x003c1f000a0d7f89 */ /* 0x000ea200000e0000 */
[----:B------:R-:W-:Y:S01]  /*5e10*/  IADD3 R0, R0, UR6, -R185 ;  /* 0x0000000600007c10 */ /* 0x000fe2000fffe8b9 */
[----:B------:R-:W-:Y:S01]  /*5e20*/  UIADD3 UR6, UR18, 0x2, URZ ;  /* 0x0000000212067890 */ /* 0x000fe2000fffe03f */
[----:B------:R-:W-:-:S03]  /*5e30*/  LOP3.LUT R18, R18, 0xffff7fff, RZ, 0xc0, !PT ;  /* 0xffff7fff12127812 */ /* 0x000fc600078ec0ff */
[----:B------:R-:W-:-:S04]  /*5e40*/  VIADD R0, R0, -UR52 ;  /* 0x8000003400007c36 */ /* 0x000fc80008000000 */
[C---:B0-----:R-:W-:Y:S02]  /*5e50*/  IMAD.IADD R6, R0.reuse, 0x1, R11 ;  /* 0x0000000100067824 */ /* 0x041fe400078e020b */
[----:B--2---:R-:W-:-:S03]  /*5e60*/  IMAD.IADD R0, R0, 0x1, R13 ;  /* 0x0000000100007824 */ /* 0x004fc600078e020d */
[C---:B------:R-:W-:Y:S02]  /*5e70*/  ISETP.GT.AND P2, PT, R6.reuse, 0x21, PT ;  /* 0x000000210600780c */ /* 0x040fe40003f44270 */
[C---:B------:R-:W-:Y:S02]  /*5e80*/  ISETP.GT.AND P3, PT, R6.reuse, 0x28, PT ;  /* 0x000000280600780c */ /* 0x040fe40003f64270 */
[C---:B------:R-:W-:Y:S02]  /*5e90*/  ISETP.GT.AND P4, PT, R6.reuse, 0x29, PT ;  /* 0x000000290600780c */ /* 0x040fe40003f84270 */
[C---:B------:R-:W-:Y:S02]  /*5ea0*/  ISETP.GT.AND P5, PT, R6.reuse, 0x30, PT ;  /* 0x000000300600780c */ /* 0x040fe40003fa4270 */
[C---:B------:R-:W-:Y:S02]  /*5eb0*/  ISETP.GT.AND P6, PT, R6.reuse, 0x31, PT ;  /* 0x000000310600780c */ /* 0x040fe40003fc4270 */
[----:B------:R-:W-:-:S02]  /*5ec0*/  ISETP.GT.AND P1, PT, R6, 0x38, PT ;  /* 0x000000380600780c */ /* 0x000fc40003f24270 */
[----:B------:R-:W-:Y:S02]  /*5ed0*/  ISETP.GT.AND P0, PT, R6, 0x39, PT ;  /* 0x000000390600780c */ /* 0x000fe40003f04270 */
[----:B------:R-:W-:Y:S02]  /*5ee0*/  @P2 LOP3.LUT R18, R18, 0x8000, RZ, 0xfc, !PT ;  /* 0x0000800012122812 */ /* 0x000fe400078efcff */
[----:B------:R-:W-:Y:S02]  /*5ef0*/  ISETP.GT.AND P2, PT, R6, RZ, PT ;  /* 0x000000ff0600720c */ /* 0x000fe40003f44270 */
[----:B------:R-:W-:-:S04]  /*5f00*/  LOP3.LUT R18, R18, 0xfffeffff, RZ, 0xc0, !PT ;  /* 0xfffeffff12127812 */ /* 0x000fc800078ec0ff */
[----:B------:R-:W-:Y:S02]  /*5f10*/  @P3 LOP3.LUT R18, R18, 0x10000, RZ, 0xfc, !PT ;  /* 0x0001000012123812 */ /* 0x000fe400078efcff */
[----:B------:R-:W-:Y:S02]  /*5f20*/  ISETP.GT.AND P3, PT, R6, 0x9, PT ;  /* 0x000000090600780c */ /* 0x000fe40003f64270 */
[----:B------:R-:W-:-:S04]  /*5f30*/  LOP3.LUT R18, R18, 0xfffdffff, RZ, 0xc0, !PT ;  /* 0xfffdffff12127812 */ /* 0x000fc800078ec0ff */
[----:B------:R-:W-:Y:S02]  /*5f40*/  @P4 LOP3.LUT R18, R18, 0x20000, RZ, 0xfc, !PT ;  /* 0x0002000012124812 */ /* 0x000fe400078efcff */
[----:B------:R-:W-:Y:S02]  /*5f50*/  ISETP.GT.AND P4, PT, R6, 0x8, PT ;  /* 0x000000080600780c */ /* 0x000fe40003f84270 */
[----:B------:R-:W-:-:S04]  /*5f60*/  LOP3.LUT R18, R18, 0xfffbffff, RZ, 0xc0, !PT ;  /* 0xfffbffff12127812 */ /* 0x000fc800078ec0ff */
[----:B------:R-:W-:Y:S02]  /*5f70*/  @P5 LOP3.LUT R18, R18, 0x40000, RZ, 0xfc, !PT ;  /* 0x0004000012125812 */ /* 0x000fe400078efcff */
[----:B------:R-:W-:Y:S01]  /*5f80*/  ISETP.GT.AND P5, PT, R6, 0x1, PT ;  /* 0x000000010600780c */ /* 0x000fe20003fa4270 */
        /* <DEDUP_REMOVED lines=11> */
[----:B------:R-:W-:Y:S02]  /*6040*/  FSEL R152, R152, -INF , P2 ;  /* 0xff80000098987808 */ /* 0x000fe40001000000 */
[----:B------:R-:W-:Y:S02]  /*6050*/  ISETP.GT.AND P2, PT, R6, 0x10, PT ;  /* 0x000000100600780c */ /* 0x000fe40003f44270 */
[----:B------:R-:W-:Y:S02]  /*6060*/  FSEL R153, R153, -INF , P5 ;  /* 0xff80000099997808 */ /* 0x000fe40002800000 */
[----:B------:R-:W-:-:S02]  /*6070*/  FSEL R156, R156, -INF , P4 ;  /* 0xff8000009c9c7808 */ /* 0x000fc40002000000 */
[----:B------:R-:W-:Y:S02]  /*6080*/  FSEL R157, R157, -INF , P3 ;  /* 0xff8000009d9d7808 */ /* 0x000fe40001800000 */
[----:B------:R-:W-:Y:S02]  /*6090*/  FSEL R160, R160, -INF , P2 ;  /* 0xff800000a0a07808 */ /* 0x000fe40001000000 */
[C---:B------:R-:W-:Y:S02]  /*60a0*/  ISETP.GT.AND P5, PT, R6.reuse, 0x11, PT ;  /* 0x000000110600780c */ /* 0x040fe40003fa4270 */
[C---:B------:R-:W-:Y:S02]  /*60b0*/  ISETP.GT.AND P4, PT, R6.reuse, 0x18, PT ;  /* 0x000000180600780c */ /* 0x040fe40003f84270 */
[C---:B------:R-:W-:Y:S02]  /*60c0*/  ISETP.GT.AND P3, PT, R6.reuse, 0x19, PT ;  /* 0x000000190600780c */ /* 0x040fe40003f64270 */
[----:B------:R-:W-:-:S02]  /*60d0*/  ISETP.GT.AND P2, PT, R6, 0x20, PT ;  /* 0x000000200600780c */ /* 0x000fc40003f44270 */
[----:B------:R-:W-:Y:S02]  /*60e0*/  FMNMX.FTZ R6, R152, R9, !PT ;  /* 0x0000000998067209 */ /* 0x000fe40007810000 */
[----:B------:R-:W-:Y:S02]  /*60f0*/  FSEL R161, R161, -INF , P5 ;  /* 0xff800000a1a17808 */ /* 0x000fe40002800000 */
[----:B------:R-:W-:Y:S02]  /*6100*/  FMNMX.FTZ R6, R153, R6, !PT ;  /* 0x0000000699067209 */ /* 0x000fe40007810000 */
[----:B------:R-:W-:Y:S02]  /*6110*/  FSEL R164, R164, -INF , P4 ;  /* 0xff800000a4a47808 */ /* 0x000fe40002000000 */
[----:B------:R-:W-:Y:S02]  /*6120*/  FMNMX.FTZ R6, R156, R6, !PT ;  /* 0x000000069c067209 */ /* 0x000fe40007810000 */
[----:B------:R-:W-:-:S02]  /*6130*/  FSEL R165, R165, -INF , P3 ;  /* 0xff800000a5a57808 */ /* 0x000fc40001800000 */
[----:B------:R-:W-:Y:S02]  /*6140*/  FMNMX.FTZ R6, R157, R6, !PT ;  /* 0x000000069d067209 */ /* 0x000fe40007810000 */
[----:B------:R-:W-:Y:S02]  /*6150*/  FSEL R168, R168, -INF , P2 ;  /* 0xff800000a8a87808 */ /* 0x000fe40001000000 */
[----:B------:R-:W-:Y:S02]  /*6160*/  FMNMX.FTZ R6, R160, R6, !PT ;  /* 0x00000006a0067209 */ /* 0x000fe40007810000 */
[C---:B------:R-:W-:Y:S02]  /*6170*/  LOP3.LUT P2, RZ, R18.reuse, 0x8000, RZ, 0xc0, !PT ;  /* 0x0000800012ff7812 */ /* 0x040fe4000784c0ff */
[----:B------:R-:W-:Y:S02]  /*6180*/  FMNMX.FTZ R6, R161, R6, !PT ;  /* 0x00000006a1067209 */ /* 0x000fe40007810000 */
[----:B------:R-:W-:-:S02]  /*6190*/  LOP3.LUT P3, RZ, R18, 0x10000, RZ, 0xc0, !PT ;  /* 0x0001000012ff7812 */ /* 0x000fc4000786c0ff */
[----:B------:R-:W-:Y:S02]  /*61a0*/  FMNMX.FTZ R6, R164, R6, !PT ;  /* 0x00000006a4067209 */ /* 0x000fe40007810000 */
[----:B------:R-:W-:Y:S02]  /*61b0*/  FSEL R169, R169, -INF , P2 ;  /* 0xff800000a9a97808 */ /* 0x000fe40001000000 */
[----:B------:R-:W-:Y:S02]  /*61c0*/  FMNMX.FTZ R6, R165, R6, !PT ;  /* 0x00000006a5067209 */ /* 0x000fe40007810000 */
[----:B------:R-:W-:Y:S02]  /*61d0*/  LOP3.LUT P4, RZ, R18, 0x20000, RZ, 0xc0, !PT ;  /* 0x0002000012ff7812 */ /* 0x000fe4000788c0ff */
[----:B------:R-:W-:Y:S02]  /*61e0*/  FMNMX.FTZ R6, R168, R6, !PT ;  /* 0x00000006a8067209 */ /* 0x000fe40007810000 */
[----:B------:R-:W-:-:S02]  /*61f0*/  FSEL R172, R172, -INF , P3 ;  /* 0xff800000acac7808 */ /* 0x000fc40001800000 */
[----:B------:R-:W-:Y:S02]  /*6200*/  FMNMX.FTZ R6, R169, R6, !PT ;  /* 0x00000006a9067209 */ /* 0x000fe40007810000 */
[----:B------:R-:W-:Y:S02]  /*6210*/  LOP3.LUT P5, RZ, R18, 0x40000, RZ, 0xc0, !PT ;  /* 0x0004000012ff7812 */ /* 0x000fe400078ac0ff */
[----:B------:R-:W-:Y:S02]  /*6220*/  FSEL R173, R173, -INF , P4 ;  /* 0xff800000adad7808 */ /* 0x000fe40002000000 */
[----:B------:R-:W-:Y:S02]  /*6230*/  FMNMX.FTZ R6, R172, R6, !PT ;  /* 0x00000006ac067209 */ /* 0x000fe40007810000 */
[----:B------:R-:W-:Y:S02]  /*6240*/  FSEL R176, R176, -INF , P5 ;  /* 0xff800000b0b07808 */ /* 0x000fe40002800000 */
[----:B------:R-:W-:-:S02]  /*6250*/  FMNMX.FTZ R6, R173, R6, !PT ;  /* 0x00000006ad067209 */ /* 0x000fc40007810000 */
[----:B------:R-:W-:Y:S02]  /*6260*/  FSEL R177, R177, -INF , P6 ;  /* 0xff800000b1b17808 */ /* 0x000fe40003000000 */
[----:B------:R-:W-:Y:S02]  /*6270*/  FMNMX.FTZ R6, R176, R6, !PT ;  /* 0x00000006b0067209 */ /* 0x000fe40007810000 */
[----:B------:R-:W-:Y:S02]  /*6280*/  FSEL R180, R180, -INF , P1 ;  /* 0xff800000b4b47808 */ /* 0x000fe40000800000 */
[----:B------:R-:W-:Y:S02]  /*6290*/  FMNMX.FTZ R6, R177, R6, !PT ;  /* 0x00000006b1067209 */ /* 0x000fe40007810000 */
[----:B------:R-:W-:Y:S02]  /*62a0*/  FSEL R181, R181, -INF , P0 ;  /* 0xff800000b5b57808 */ /* 0x000fe40000000000 */
[----:B------:R-:W-:-:S02]  /*62b0*/  FMNMX.FTZ R6, R180, R6, !PT ;  /* 0x00000006b4067209 */ /* 0x000fc40007810000 */
[C---:B------:R-:W-:Y:S02]  /*62c0*/  ISETP.GT.AND P1, PT, R0.reuse, 0x21, PT ;  /* 0x000000210000780c */ /* 0x040fe40003f24270 */
[----:B------:R-:W-:Y:S02]  /*62d0*/  FMNMX.FTZ R6, R181, R6, !PT ;  /* 0x00000006b5067209 */ /* 0x000fe40007810000 */
[----:B------:R-:W-:Y:S02]  /*62e0*/  ISETP.GT.AND P6, PT, R0, 0x1, PT ;  /* 0x000000010000780c */ /* 0x000fe40003fc4270 */
[----:B------:R-:W-:Y:S01]  /*62f0*/  LOP3.LUT R18, R18, 0xffffbfff, RZ, 0xc0, !PT ;  /* 0xffffbfff12127812 */ /* 0x000fe200078ec0ff */
[----:B------:R-:W0:Y:S01]  /*6300*/  SHFL.BFLY PT, R10, R6, 0x2, 0x1f ;  /* 0x0c401f00060a7f89 */ /* 0x000e2200000e0000 */
[----:B------:R-:W-:Y:S02]  /*6310*/  FSEL R155, R155, -INF , P6 ;  /* 0xff8000009b9b7808 */ /* 0x000fe40003000000 */
[----:B------:R-:W-:-:S02]  /*6320*/  ISETP.GT.AND P4, PT, R0, RZ, PT ;  /* 0x000000ff0000720c */ /* 0x000fc40003f84270 */
[----:B------:R-:W-:Y:S02]  /*6330*/  ISETP.GT.AND P3, PT, R0, 0x8, PT ;  /* 0x000000080000780c */ /* 0x000fe40003f64270 */
[----:B------:R-:W-:Y:S02]  /*6340*/  @P1 LOP3.LUT R18, R18, 0x4000, RZ, 0xfc, !PT ;  /* 0x0000400012121812 */ /* 0x000fe400078efcff */
[C---:B------:R-:W-:Y:S02]  /*6350*/  ISETP.GT.AND P1, PT, R0.reuse, 0x20, PT ;  /* 0x000000200000780c */ /* 0x040fe40003f24270 */
[----:B------:R-:W-:Y:S02]  /*6360*/  ISETP.GT.AND P2, PT, R0, 0x9, PT ;  /* 0x000000090000780c */ /* 0x000fe40003f44270 */
[----:B------:R-:W-:Y:S02]  /*6370*/  FSEL R170, R170, -INF , P1 ;  /* 0xff800000aaaa7808 */ /* 0x000fe40000800000 */
[----:B------:R-:W-:-:S02]  /*6380*/  LOP3.LUT P1, RZ, R18, 0x4000, RZ, 0xc0, !PT ;  /* 0x0000400012ff7812 */ /* 0x000fc4000782c0ff */
[----:B------:R-:W-:Y:S02]  /*6390*/  FSEL R154, R154, -INF , P4 ;  /* 0xff8000009a9a7808 */ /* 0x000fe40002000000 */
[----:B------:R-:W-:Y:S02]  /*63a0*/  FSEL R171, R171, -INF , P1 ;  /* 0xff800000abab7808 */ /* 0x000fe40000800000 */
[----:B------:R-:W-:Y:S02]  /*63b0*/  LOP3.LUT P1, RZ, R18, 0x2000, RZ, 0xc0, !PT ;  /* 0x0000200012ff7812 */ /* 0x000fe4000782c0ff */
[----:B------:R-:W-:Y:S02]  /*63c0*/  FSEL R158, R158, -INF , P3 ;  /* 0xff8000009e9e7808 */ /* 0x000fe40001800000 */
[----:B0-----:R-:W-:Y:S02]  /*63d0*/  FMNMX.FTZ R6, R6, R10, !PT ;  /* 0x0000000a06067209 */ /* 0x001fe40007810000 */
[----:B------:R-:W-:-:S02]  /*63e0*/  FSEL R159, R159, -INF , P2 ;  /* 0xff8000009f9f7808 */ /* 0x000fc40001000000 */
[C---:B------:R-:W-:Y:S01]  /*63f0*/  ISETP.GT.AND P5, PT, R0.reuse, 0x10, PT ;  /* 0x000000100000780c */ /* 0x040fe20003fa4270 */
[----:B------:R-:W0:Y:S01]  /*6400*/  SHFL.BFLY PT, R10, R6, 0x1, 0x1f ;  /* 0x0c201f00060a7f89 */ /* 0x000e2200000e0000 */
[C---:B------:R-:W-:Y:S02]  /*6410*/  ISETP.GT.AND P4, PT, R0.reuse, 0x11, PT ;  /* 0x000000110000780c */ /* 0x040fe40003f84270 */
[C---:B------:R-:W-:Y:S02]  /*6420*/  ISETP.GT.AND P3, PT, R0.reuse, 0x18, PT ;  /* 0x000000180000780c */ /* 0x040fe40003f64270 */
        /* <DEDUP_REMOVED lines=9> */
[----:B------:R-:W-:Y:S02]  /*64c0*/  ISETP.GT.AND P5, PT, R0, 0x39, PT ;  /* 0x000000390000780c */ /* 0x000fe40003fa4270 */
[----:B0-----:R-:W-:Y:S02]  /*64d0*/  FMNMX.FTZ R6, R6, R10, !PT ;  /* 0x0000000a06067209 */ /* 0x001fe40007810000 */
[----:B------:R-:W-:Y:S02]  /*64e0*/  FSEL R174, R174, -INF , P0 ;  /* 0xff800000aeae7808 */ /* 0x000fe40000000000 */
[----:B------:R-:W-:Y:S02]  /*64f0*/  FSETP.NEU.FTZ.AND P6, PT, R6, -INF , PT ;  /* 0xff8000000600780b */ /* 0x000fe40003fdd000 */
[----:B------:R-:W-:Y:S02]  /*6500*/  FSEL R178, R178, -INF , P2 ;  /* 0xff800000b2b27808 */ /* 0x000fe40001000000 */
[----:B------:R-:W-:-:S02]  /*6510*/  FSEL R10, R6, RZ, P6 ;  /* 0x000000ff060a7208 */ /* 0x000fc40003000000 */
[----:B------:R-:W-:Y:S02]  /*6520*/  FSEL R179, R179, -INF , P3 ;  /* 0xff800000b3b37808 */ /* 0x000fe40001800000 */
[----:B------:R-:W-:Y:S01]  /*6530*/  FSEL R182, R182, -INF , P4 ;  /* 0xff800000b6b67808 */ /* 0x000fe20002000000 */
[----:B------:R-:W-:Y:S01]  /*6540*/  FADD.FTZ R10, -R10, R9 ;  /* 0x000000090a0a7221 */ /* 0x000fe20000010100 */
[----:B------:R-:W-:Y:S01]  /*6550*/  FMUL.FTZ R9, R6, UR10 ;  /* 0x0000000a06097c20 */ /* 0x000fe20008410000 */
[----:B------:R-:W-:Y:S02]  /*6560*/  FSEL R183, R183, -INF , P5 ;  /* 0xff800000b7b77808 */ /* 0x000fe40002800000 */
[----:B------:R-:W-:Y:S02]  /*6570*/  ISETP.NE.AND P2, PT, R17, RZ, PT ;  /* 0x000000ff1100720c */ /* 0x000fe40003f45270 */
[----:B------:R-:W-:Y:S02]  /*6580*/  FSEL R9, R9, RZ, P6 ;  /* 0x000000ff09097208 */ /* 0x000fe40003000000 */
[----:B------:R-:W-:-:S02]  /*6590*/  ISETP.GT.AND P6, PT, R0, 0x29, PT ;  /* 0x000000290000780c */ /* 0x000fc40003fc4270 */
[----:B------:R-:W-:Y:S01]  /*65a0*/  LOP3.LUT P0, RZ, R18, 0x1000, RZ, 0xc0, !PT ;  /* 0x0000100012ff7812 */ /* 0x000fe2000780c0ff */
        /* <DEDUP_REMOVED lines=16> */
[----:B------:R-:W-:Y:S01]  /*66b0*/  FMUL.FTZ R9, R10, UR10 ;  /* 0x0000000a0a097c20 */ /* 0x000fe20008410000 */
[----:B------:R-:W-:Y:S01]  /*66c0*/  IMAD.U32 R10, RZ, RZ, UR24 ;  /* 0x00000018ff0a7e24 */ /* 0x000fe2000f8e00ff */
[----:B------:R-:W-:Y:S01]  /*66d0*/  FSEL R175, R175, -INF , P6 ;  /* 0xff800000afaf7808 */ /* 0x000fe20003000000 */
[----:B------:R-:W-:Y:S01]  /*66e0*/  @!P2 IMAD R12, R12, 0x40, R16 ;  /* 0x000000400c0ca824 */ /* 0x000fe200078e0210 */
[----:B------:R-:W-:Y:S01]  /*66f0*/  MUFU.EX2 R152, R152 ;  /* 0x0000009800987308 */ /* 0x000fe20000000800 */
[----:B------:R-:W-:-:S03]  /*6700*/  @!P1 VIADD R0, R10, 0x28c40 ;  /* 0x00028c400a009836 */ /* 0x000fc60000000000 */
[----:B------:R-:W-:Y:S02]  /*6710*/  @!P2 LEA R12, R12, UR46, 0x2 ;  /* 0x0000002e0c0cac11 */ /* 0x000fe4000f8e10ff */
[----:B------:R-:W-:Y:S02]  /*6720*/  @!P1 PRMT R0, RZ, 0x654, R0 ;  /* 0x00000654ff009816 */ /* 0x000fe40000000000 */
[----:B------:R-:W0:Y:S02]  /*6730*/  MUFU.EX2 R9, R9 ;  /* 0x0000000900097308 */ /* 0x000e240000000800 */
[----:B------:R2:W-:Y:S06]  /*6740*/  @!P1 SYNCS.ARRIVE.TRANS64.RED.A1T0 RZ, [R0+URZ], RZ ;  /* 0x000000ff00ff99a7 */ /* 0x0005ec000810043f */
[----:B------:R-:W3:Y:S01]  /*6750*/  MUFU.EX2 R153, R153 ;  /* 0x0000009900997308 */ /* 0x000ee20000000800 */
[----:B--2---:R-:W-:-:S04]  /*6760*/  FMNMX.FTZ R0, R154, R8, !PT ;  /* 0x000000089a007209 */ /* 0x004fc80007810000 */
[----:B------:R-:W-:-:S03]  /*6770*/  FMNMX.FTZ R0, R155, R0, !PT ;  /* 0x000000009b007209 */ /* 0x000fc60007810000 */
[----:B------:R-:W2:Y:S01]  /*6780*/  MUFU.EX2 R156, R156 ;  /* 0x0000009c009c7308 */ /* 0x000ea20000000800 */
[----:B0-----:R-:W-:Y:S01]  /*6790*/  @!P2 STS [R12+0x28800], R9 ;  /* 0x028800090c00a388 */ /* 0x001fe20000000800 */
[----:B------:R-:W-:Y:S01]  /*67a0*/  FMNMX.FTZ R0, R158, R0, !PT ;  /* 0x000000009e007209 */ /* 0x000fe20007810000 */
[----:B------:R-:W-:Y:S01]  /*67b0*/  FFMA.FTZ R4, R9, R4, R152 ;  /* 0x0000000409047223 */ /* 0x000fe20000010098 */
[-C--:B------:R-:W-:Y:S01]  /*67c0*/  FMUL.FTZ R24, R24, R9.reuse ;  /* 0x0000000918187220 */ /* 0x080fe20000410000 */
[-C--:B------:R-:W-:Y:S01]  /*67d0*/  FMUL.FTZ R25, R25, R9.reuse ;  /* 0x0000000919197220 */ /* 0x080fe20000410000 */
[----:B------:R-:W-:Y:S01]  /*67e0*/  FMNMX.FTZ R0, R159, R0, !PT ;  /* 0x000000009f007209 */ /* 0x000fe20007810000 */
[-C--:B------:R-:W-:Y:S01]  /*67f0*/  FMUL.FTZ R28, R28, R9.reuse ;  /* 0x000000091c1c7220 */ /* 0x080fe20000410000 */
[----:B------:R-:W0:Y:S01]  /*6800*/  MUFU.EX2 R157, R157 ;  /* 0x0000009d009d7308 */ /* 0x000e220000000800 */
[----:B---3--:R-:W-:Y:S01]  /*6810*/  FADD.FTZ R4, R153, R4 ;  /* 0x0000000499047221 */ /* 0x008fe20000010000 */
[----:B------:R-:W-:Y:S01]  /*6820*/  FMNMX.FTZ R0, R162, R0, !PT ;  /* 0x00000000a2007209 */ /* 0x000fe20007810000 */
[-C--:B------:R-:W-:Y:S01]  /*6830*/  FMUL.FTZ R29, R29, R9.reuse ;  /* 0x000000091d1d7220 */ /* 0x080fe20000410000 */
[----:B------:R-:W-:Y:S01]  /*6840*/  F2FP.BF16.F32.PACK_AB R152, R153, R152 ;  /* 0x000000989998723e */ /* 0x000fe200000010ff */
[-C--:B------:R-:W-:Y:S01]  /*6850*/  FMUL.FTZ R32, R32, R9.reuse ;  /* 0x0000000920207220 */ /* 0x080fe20000410000 */
[----:B------:R-:W-:Y:S01]  /*6860*/  FMNMX.FTZ R0, R163, R0, !PT ;  /* 0x00000000a3007209 */ /* 0x000fe20007810000 */
[-C--:B------:R-:W-:Y:S01]  /*6870*/  FMUL.FTZ R33, R33, R9.reuse ;  /* 0x0000000921217220 */ /* 0x080fe20000410000 */
[----:B------:R-:W-:Y:S01]  /*6880*/  MUFU.EX2 R161, R161 ;  /* 0x000000a100a17308 */ /* 0x000fe20000000800 */
[----:B--2---:R-:W-:Y:S01]  /*6890*/  FADD.FTZ R4, R156, R4 ;  /* 0x000000049c047221 */ /* 0x004fe20000010000 */
[----:B------:R-:W-:Y:S01]  /*68a0*/  FMNMX.FTZ R0, R166, R0, !PT ;  /* 0x00000000a6007209 */ /* 0x000fe20007810000 */
[-C--:B------:R-:W-:Y:S01]  /*68b0*/  FMUL.FTZ R36, R36, R9.reuse ;  /* 0x0000000924247220 */ /* 0x080fe20000410000 */
[-C--:B------:R-:W-:Y:S01]  /*68c0*/  FMUL.FTZ R37, R37, R9.reuse ;  /* 0x0000000925257220 */ /* 0x080fe20000410000 */
[-C--:B------:R-:W-:Y:S01]  /*68d0*/  FMUL.FTZ R40, R40, R9.reuse ;  /* 0x0000000928287220 */ /* 0x080fe20000410000 */
[----:B------:R-:W-:Y:S01]  /*68e0*/  FMNMX.FTZ R0, R167, R0, !PT ;  /* 0x00000000a7007209 */ /* 0x000fe20007810000 */
[-C--:B------:R-:W-:Y:S01]  /*68f0*/  FMUL.FTZ R41, R41, R9.reuse ;  /* 0x0000000929297220 */ /* 0x080fe20000410000 */
[----:B------:R-:W-:Y:S01]  /*6900*/  MUFU.EX2 R164, R164 ;  /* 0x000000a400a47308 */ /* 0x000fe20000000800 */
[----:B0-----:R-:W-:Y:S01]  /*6910*/  FADD.FTZ R4, R157, R4 ;  /* 0x000000049d047221 */ /* 0x001fe20000010000 */
[----:B------:R-:W-:Y:S01]  /*6920*/  FMNMX.FTZ R0, R170, R0, !PT ;  /* 0x00000000aa007209 */ /* 0x000fe20007810000 */
[-C--:B------:R-:W-:Y:S01]  /*6930*/  FMUL.FTZ R44, R44, R9.reuse ;  /* 0x000000092c2c7220 */ /* 0x080fe20000410000 */
[-C--:B------:R-:W-:Y:S01]  /*6940*/  FMUL.FTZ R45, R45, R9.reuse ;  /* 0x000000092d2d7220 */ /* 0x080fe20000410000 */
[-C--:B------:R-:W-:Y:S01]  /*6950*/  FMUL.FTZ R48, R48, R9.reuse ;  /* 0x0000000930307220 */ /* 0x080fe20000410000 */
[----:B------:R-:W-:Y:S01]  /*6960*/  FMNMX.FTZ R0, R171, R0, !PT ;  /* 0x00000000ab007209 */ /* 0x000fe20007810000 */
[-C--:B------:R-:W-:Y:S01]  /*6970*/  FMUL.FTZ R49, R49, R9.reuse ;  /* 0x0000000931317220 */ /* 0x080fe20000410000 */
[----:B------:R-:W-:Y:S01]  /*6980*/  MUFU.EX2 R165, R165 ;  /* 0x000000a500a57308 */ /* 0x000fe20000000800 */
[-C--:B------:R-:W-:Y:S01]  /*6990*/  FMUL.FTZ R52, R52, R9.reuse ;  /* 0x0000000934347220 */ /* 0x080fe20000410000 */
        /* <DEDUP_REMOVED lines=24> */
[-C--:B------:R-:W-:Y:S01]  /*6b20*/  FMUL.FTZ R84, R84, R9.reuse ;  /* 0x0000000954547220 */ /* 0x080fe20000410000 */
[----:B------:R-:W0:Y:S01]  /*6b30*/  SHFL.BFLY PT, R11, R0, 0x2, 0x1f ;  /* 0x0c401f00000b7f89 */ /* 0x000e2200000e0000 */
        /* <DEDUP_REMOVED lines=38> */
[----:B0-----:R-:W-:-:S04]  /*6da0*/  FMNMX.FTZ R0, R0, R11, !PT ;  /* 0x0000000b00007209 */ /* 0x001fc80007810000 */
[----:B------:R-:W-:-:S04]  /*6db0*/  FSETP.NEU.FTZ.AND P3, PT, R0, -INF , PT ;  /* 0xff8000000000780b */ /* 0x000fc80003f7d000 */
[----:B------:R-:W-:-:S05]  /*6dc0*/  FSEL R11, R0, RZ, P3 ;  /* 0x000000ff000b7208 */ /* 0x000fca0001800000 */
[----:B------:R-:W-:Y:S02]  /*6dd0*/  FADD.FTZ R8, -R11, R8 ;  /* 0x000000080b087221 */ /* 0x000fe40000010100 */
[----:B------:R-:W0:Y:S02]  /*6de0*/  MUFU.EX2 R11, R160 ;  /* 0x000000a0000b7308 */ /* 0x000e240000000800 */
[----:B------:R-:W-:-:S06]  /*6df0*/  FMUL.FTZ R8, R8, UR10 ;  /* 0x0000000a08087c20 */ /* 0x000fcc0008410000 */
[----:B------:R-:W2:Y:S08]  /*6e00*/  MUFU.EX2 R8, R8 ;  /* 0x0000000800087308 */ /* 0x000eb00000000800 */
[----:B------:R-:W3:Y:S01]  /*6e10*/  MUFU.EX2 R160, R168 ;  /* 0x000000a800a07308 */ /* 0x000ee20000000800 */
[----:B0-----:R-:W-:-:S04]  /*6e20*/  FADD.FTZ R4, R11, R4 ;  /* 0x000000040b047221 */ /* 0x001fc80000010000 */
[----:B------:R-:W-:Y:S01]  /*6e30*/  FADD.FTZ R4, R161, R4 ;  /* 0x00000004a1047221 */ /* 0x000fe20000010000 */
[----:B--2---:R0:W-:Y:S03]  /*6e40*/  @!P2 STS [R12+0x28820], R8 ;  /* 0x028820080c00a388 */ /* 0x0041e60000000800 */
[----:B------:R-:W-:Y:S01]  /*6e50*/  FADD.FTZ R4, R164, R4 ;  /* 0x00000004a4047221 */ /* 0x000fe20000010000 */
[-C--:B------:R-:W-:Y:S01]  /*6e60*/  FMUL.FTZ R26, R26, R8.reuse ;  /* 0x000000081a1a7220 */ /* 0x080fe20000410000 */
[-C--:B------:R-:W-:Y:S01]  /*6e70*/  FMUL.FTZ R27, R27, R8.reuse ;  /* 0x000000081b1b7220 */ /* 0x080fe20000410000 */
[-C--:B------:R-:W-:Y:S01]  /*6e80*/  FMUL.FTZ R30, R30, R8.reuse ;  /* 0x000000081e1e7220 */ /* 0x080fe20000410000 */
[----:B------:R-:W-:Y:S01]  /*6e90*/  FADD.FTZ R4, R165, R4 ;  /* 0x00000004a5047221 */ /* 0x000fe20000010000 */
[-C--:B------:R-:W-:Y:S01]  /*6ea0*/  FMUL.FTZ R31, R31, R8.reuse ;  /* 0x000000081f1f7220 */ /* 0x080fe20000410000 */
[-C--:B------:R-:W-:Y:S01]  /*6eb0*/  FMUL.FTZ R34, R34, R8.reuse ;  /* 0x0000000822227220 */ /* 0x080fe20000410000 */
[----:B------:R-:W-:Y:S01]  /*6ec0*/  FMUL.FTZ R35, R35, R8 ;  /* 0x0000000823237220 */ /* 0x000fe20000410000 */
[----:B---3--:R-:W-:Y:S01]  /*6ed0*/  FADD.FTZ R4, R160, R4 ;  /* 0x00000004a0047221 */ /* 0x008fe20000010000 */
[----:B0-----:R-:W-:Y:S01]  /*6ee0*/  FMUL.FTZ R12, R0, UR10 ;  /* 0x0000000a000c7c20 */ /* 0x001fe20008410000 */
[C---:B------:R-:W-:Y:S01]  /*6ef0*/  F2FP.BF16.F32.PACK_AB R160, R169.reuse, R160 ;  /* 0x000000a0a9a0723e */ /* 0x040fe200000010ff */
[-C--:B------:R-:W-:Y:S01]  /*6f00*/  FMUL.FTZ R38, R38, R8.reuse ;  /* 0x0000000826267220 */ /* 0x080fe20000410000 */
[----:B------:R-:W-:Y:S01]  /*6f10*/  FADD.FTZ R4, R169, R4 ;  /* 0x00000004a9047221 */ /* 0x000fe20000010000 */
[-C--:B------:R-:W-:Y:S01]  /*6f20*/  FMUL.FTZ R39, R39, R8.reuse ;  /* 0x0000000827277220 */ /* 0x080fe20000410000 */
[----:B------:R-:W-:Y:S01]  /*6f30*/  FSEL R12, R12, RZ, P3 ;  /* 0x000000ff0c0c7208 */ /* 0x000fe20001800000 */
[-C--:B------:R-:W-:Y:S01]  /*6f40*/  FMUL.FTZ R42, R42, R8.reuse ;  /* 0x000000082a2a7220 */ /* 0x080fe20000410000 */
[-C--:B------:R-:W-:Y:S01]  /*6f50*/  FMUL.FTZ R43, R43, R8.reuse ;  /* 0x000000082b2b7220 */ /* 0x080fe20000410000 */
[-C--:B------:R-:W-:Y:S01]  /*6f60*/  FMUL.FTZ R46, R46, R8.reuse ;  /* 0x000000082e2e7220 */ /* 0x080fe20000410000 */
[----:B------:R-:W-:Y:S01]  /*6f70*/  FMUL.FTZ R47, R47, R8 ;  /* 0x000000082f2f7220 */ /* 0x000fe20000410000 */
[--C-:B------:R-:W-:Y:S01]  /*6f80*/  FFMA.FTZ R154, R154, UR10, -R12.reuse ;  /* 0x0000000a9a9a7c23 */ /* 0x100fe2000801080c */
[--C-:B------:R-:W-:Y:S01]  /*6f90*/  FFMA.FTZ R155, R155, UR10, -R12.reuse ;  /* 0x0000000a9b9b7c23 */ /* 0x100fe2000801080c */
[--C-:B------:R-:W-:Y:S01]  /*6fa0*/  FFMA.FTZ R158, R158, UR10, -R12.reuse ;  /* 0x0000000a9e9e7c23 */ /* 0x100fe2000801080c */
[--C-:B------:R-:W-:Y:S01]  /*6fb0*/  FFMA.FTZ R159, R159, UR10, -R12.reuse ;  /* 0x0000000a9f9f7c23 */ /* 0x100fe2000801080c */
        /* <DEDUP_REMOVED lines=10> */
[--C-:B------:R-:W-:Y:S01]  /*7060*/  FFMA.FTZ R178, R178, UR10, -R12.reuse ;  /* 0x0000000ab2b27c23 */ /* 0x100fe2000801080c */
[--C-:B------:R-:W-:Y:S01]  /*7070*/  FFMA.FTZ R179, R179, UR10, -R12.reuse ;  /* 0x0000000ab3b37c23 */ /* 0x100fe2000801080c */
[--C-:B------:R-:W-:Y:S01]  /*7080*/  FFMA.FTZ R182, R182, UR10, -R12.reuse ;  /* 0x0000000ab6b67c23 */ /* 0x100fe2000801080c */
[----:B------:R-:W-:Y:S01]  /*7090*/  FFMA.FTZ R12, R183, UR10, -R12 ;  /* 0x0000000ab70c7c23 */ /* 0x000fe2000801080c */
[----:B0-----:R-:W-:Y:S01]  /*70a0*/  F2FP.BF16.F32.PACK_AB R154, R157, R156 ;  /* 0x0000009c9d9a723e */ /* 0x001fe200000010ff */
[-C--:B------:R-:W-:Y:S01]  /*70b0*/  FMUL.FTZ R50, R50, R8.reuse ;  /* 0x0000000832327220 */ /* 0x080fe20000410000 */
[----:B------:R-:W-:Y:S01]  /*70c0*/  MUFU.EX2 R14, R159 ;  /* 0x0000009f000e7308 */ /* 0x000fe20000000800 */
[----:B--2---:R-:W-:Y:S01]  /*70d0*/  FFMA.FTZ R5, R8, R5, R153 ;  /* 0x0000000508057223 */ /* 0x004fe20000010099 */
[----:B------:R-:W-:Y:S01]  /*70e0*/  F2FP.BF16.F32.PACK_AB R156, R161, R11 ;  /* 0x0000000ba19c723e */ /* 0x000fe200000010ff */
[-C--:B------:R-:W-:Y:S01]  /*70f0*/  FMUL.FTZ R51, R51, R8.reuse ;  /* 0x0000000833337220 */ /* 0x080fe20000410000 */
[-C--:B------:R-:W-:Y:S01]  /*7100*/  FMUL.FTZ R54, R54, R8.reuse ;  /* 0x0000000836367220 */ /* 0x080fe20000410000 */
[-C--:B------:R-:W-:Y:S01]  /*7110*/  FMUL.FTZ R55, R55, R8.reuse ;  /* 0x0000000837377220 */ /* 0x080fe20000410000 */
[-C--:B------:R-:W-:Y:S01]  /*7120*/  FMUL.FTZ R58, R58, R8.reuse ;  /* 0x000000083a3a7220 */ /* 0x080fe20000410000 */
[-C--:B------:R-:W-:Y:S01]  /*7130*/  FMUL.FTZ R59, R59, R8.reuse ;  /* 0x000000083b3b7220 */ /* 0x080fe20000410000 */
[----:B------:R-:W-:Y:S01]  /*7140*/  MUFU.EX2 R13, R13 ;  /* 0x0000000d000d7308 */ /* 0x000fe20000000800 */
[C---:B---3--:R-:W-:Y:S01]  /*7150*/  FADD.FTZ R5, R155.reuse, R5 ;  /* 0x000000059b057221 */ /* 0x048fe20000010000 */
[----:B------:R-:W-:Y:S01]  /*7160*/  F2FP.BF16.F32.PACK_AB R153, R155, R153 ;  /* 0x000000999b99723e */ /* 0x000fe200000010ff */
[-C--:B------:R-:W-:Y:S01]  /*7170*/  FMUL.FTZ R62, R62, R8.reuse ;  /* 0x000000083e3e7220 */ /* 0x080fe20000410000 */
[-C--:B------:R-:W-:Y:S01]  /*7180*/  FMUL.FTZ R63, R63, R8.reuse ;  /* 0x000000083f3f7220 */ /* 0x080fe20000410000 */
[-C--:B------:R-:W-:Y:S01]  /*7190*/  FMUL.FTZ R66, R66, R8.reuse ;  /* 0x0000000842427220 */ /* 0x080fe20000410000 */
[-C--:B------:R-:W-:Y:S01]  /*71a0*/  FMUL.FTZ R67, R67, R8.reuse ;  /* 0x0000000843437220 */ /* 0x080fe20000410000 */
[-C--:B------:R-:W-:Y:S01]  /*71b0*/  FMUL.FTZ R70, R70, R8.reuse ;  /* 0x0000000846467220 */ /* 0x080fe20000410000 */
[----:B------:R0:W2:Y:S01]  /*71c0*/  MUFU.EX2 R155, R158 ;  /* 0x0000009e009b7308 */ /* 0x0000a20000000800 */
[-C--:B------:R-:W-:Y:S01]  /*71d0*/  FMUL.FTZ R71, R71, R8.reuse ;  /* 0x0000000847477220 */ /* 0x080fe20000410000 */
[-C--:B------:R-:W-:Y:S01]  /*71e0*/  FMUL.FTZ R74, R74, R8.reuse ;  /* 0x000000084a4a7220 */ /* 0x080fe20000410000 */
[-C--:B------:R-:W-:Y:S01]  /*71f0*/  FMUL.FTZ R75, R75, R8.reuse ;  /* 0x000000084b4b7220 */ /* 0x080fe20000410000 */
[-C--:B------:R-:W-:Y:S01]  /*7200*/  FMUL.FTZ R78, R78, R8.reuse ;  /* 0x000000084e4e7220 */ /* 0x080fe20000410000 */
[-C--:B------:R-:W-:Y:S01]  /*7210*/  FMUL.FTZ R79, R79, R8.reuse ;  /* 0x000000084f4f7220 */ /* 0x080fe20000410000 */
        /* <DEDUP_REMOVED lines=10> */
[----:B------:R0:W4:Y:S01]  /*72c0*/  MUFU.EX2 R159, R166 ;  /* 0x000000a6009f7308 */ /* 0x0001220000000800 */
[----:B--2---:R-:W-:Y:S01]  /*72d0*/  FADD.FTZ R5, R155, R5 ;  /* 0x000000059b057221 */ /* 0x004fe20000010000 */
[C---:B------:R-:W-:Y:S01]  /*72e0*/  F2FP.BF16.F32.PACK_AB R155, R14.reuse, R155 ;  /* 0x0000009b0e9b723e */ /* 0x040fe200000010ff */
[----:B------:R-:W-:Y:S01]  /*72f0*/  BAR.SYNC.DEFER_BLOCKING 0xf, 0x100 ;  /* 0x03c4000000007b1d */ /* 0x000fe20000010000 */
[-C--:B------:R-:W-:Y:S01]  /*7300*/  FMUL.FTZ R95, R95, R8.reuse ;  /* 0x000000085f5f7220 */ /* 0x080fe20000410000 */
[----:B------:R-:W-:Y:S01]  /*7310*/  FADD.FTZ R5, R14, R5 ;  /* 0x000000050e057221 */ /* 0x000fe20000010000 */
[-C--:B------:R-:W-:Y:S01]  /*7320*/  FMUL.FTZ R98, R98, R8.reuse ;  /* 0x0000000862627220 */ /* 0x080fe20000410000 */
[-C--:B------:R-:W-:Y:S01]  /*7330*/  FMUL.FTZ R99, R99, R8.reuse ;  /* 0x0000000863637220 */ /* 0x080fe20000410000 */
[-C--:B------:R-:W-:Y:S01]  /*7340*/  FMUL.FTZ R102, R102, R8.reuse ;  /* 0x0000000866667220 */ /* 0x080fe20000410000 */
[----:B------:R-:W2:Y:S01]  /*7350*/  MUFU.EX2 R167, R167 ;  /* 0x000000a700a77308 */ /* 0x000ea20000000800 */
[----:B------:R-:W-:Y:S01]  /*7360*/  FADD.FTZ R5, R13, R5 ;  /* 0x000000050d057221 */ /* 0x000fe20000010000 */
[----:B---3--:R-:W-:Y:S01]  /*7370*/  F2FP.BF16.F32.PACK_AB R157, R15, R13 ;  /* 0x0000000d0f9d723e */ /* 0x008fe200000010ff */
[----:B------:R-:W-:Y:S01]  /*7380*/  FMUL.FTZ R103, R103, R8 ;  /* 0x0000000867677220 */ /* 0x000fe20000410000 */
[----:B0-----:R-:W-:Y:S01]  /*7390*/  F2FP.BF16.F32.PACK_AB R166, R181, R180 ;  /* 0x000000b4b5a6723e */ /* 0x001fe200000010ff */
[----:B------:R-:W-:Y:S01]  /*73a0*/  FADD.FTZ R5, R15, R5 ;  /* 0x000000050f057221 */ /* 0x000fe20000010000 */
[-C--:B------:R-:W-:Y:S01]  /*73b0*/  FMUL.FTZ R106, R106, R8.reuse ;  /* 0x000000086a6a7220 */ /* 0x080fe20000410000 */
[-C--:B------:R-:W-:Y:S01]  /*73c0*/  FMUL.FTZ R107, R107, R8.reuse ;  /* 0x000000086b6b7220 */ /* 0x080fe20000410000 */
[----:B------:R-:W0:Y:S01]  /*73d0*/  MUFU.EX2 R170, R170 ;  /* 0x000000aa00aa7308 */ /* 0x000e220000000800 */
        /* <DEDUP_REMOVED lines=8> */
[C---:B--2---:R-:W-:Y:S01]  /*7460*/  FADD.FTZ R5, R167.reuse, R5 ;  /* 0x00000005a7057221 */ /* 0x044fe20000010000 */
[----:B------:R-:W-:Y:S01]  /*7470*/  F2FP.BF16.F32.PACK_AB R159, R167, R159 ;  /* 0x0000009fa79f723e */ /* 0x000fe200000010ff */
[----:B------:R2:W-:Y:S01]  /*7480*/  STSM.16.M88.4 [R19+0x26800], R152 ;  /* 0x0268009813007844 */ /* 0x0005e20000000200 */
[-C--:B------:R-:W-:Y:S01]  /*7490*/  FMUL.FTZ R122, R122, R8.reuse ;  /* 0x000000087a7a7220 */ /* 0x080fe20000410000 */
[-C--:B------:R-:W-:Y:S01]  /*74a0*/  FMUL.FTZ R123, R123, R8.reuse ;  /* 0x000000087b7b7220 */ /* 0x080fe20000410000 */
[-C--:B------:R-:W-:Y:S01]  /*74b0*/  FMUL.FTZ R126, R126, R8.reuse ;  /* 0x000000087e7e7220 */ /* 0x080fe20000410000 */
[----:B------:R2:W-:Y:S01]  /*74c0*/  STSM.16.M88.4 [R184], R156 ;  /* 0x0000009cb8007844 */ /* 0x0005e20000000200 */
[----:B------:R-:W4:Y:S01]  /*74d0*/  MUFU.EX2 R163, R174 ;  /* 0x000000ae00a37308 */ /* 0x000f220000000800 */
        /* <DEDUP_REMOVED lines=18> */
[----:B------:R-:W-:-:S05]  /*7600*/  FMUL.FTZ R151, R151, R8 ;  /* 0x0000000897977220 */ /* 0x000fca0000410000 */
[----:B------:R-:W4:Y:S01]  /*7610*/  MUFU.EX2 R178, R178 ;  /* 0x000000b200b27308 */ /* 0x000f220000000800 */
[C---:B0-----:R-:W-:Y:S01]  /*7620*/  FADD.FTZ R5, R175.reuse, R5 ;  /* 0x00000005af057221 */ /* 0x041fe20000010000 */
[----:B------:R-:W-:-:S06]  /*7630*/  F2FP.BF16.F32.PACK_AB R163, R175, R163 ;  /* 0x000000a3afa3723e */ /* 0x000fcc00000010ff */
[----:B------:R-:W0:Y:S01]  /*7640*/  MUFU.EX2 R165, R179 ;  /* 0x000000b300a57308 */ /* 0x000e220000000800 */
[----:B---3--:R-:W-:Y:S01]  /*7650*/  FADD.FTZ R4, R162, R4 ;  /* 0x00000004a2047221 */ /* 0x008fe20000010000 */
[----:B------:R-:W-:-:S03]  /*7660*/  F2FP.BF16.F32.PACK_AB R162, R173, R162 ;  /* 0x000000a2ada2723e */ /* 0x000fc600000010ff */
[----:B------:R-:W-:Y:S02]  /*7670*/  FADD.FTZ R4, R173, R4 ;  /* 0x00000004ad047221 */ /* 0x000fe40000010000 */
[----:B------:R2:W-:Y:S01]  /*7680*/  STSM.16.M88.4 [R22], R160 ;  /* 0x000000a016007844 */ /* 0x0005e20000000200 */
[----:B------:R-:W3:Y:S01]  /*7690*/  MUFU.EX2 R167, R182 ;  /* 0x000000b600a77308 */ /* 0x000ee20000000800 */
[----:B----4-:R-:W-:Y:S01]  /*76a0*/  FADD.FTZ R5, R178, R5 ;  /* 0x00000005b2057221 */ /* 0x010fe20000010000 */
[----:B------:R-:W-:-:S04]  /*76b0*/  FADD.FTZ R4, R176, R4 ;  /* 0x00000004b0047221 */ /* 0x000fc80000010000 */
[----:B------:R-:W-:Y:S02]  /*76c0*/  FADD.FTZ R4, R177, R4 ;  /* 0x00000004b1047221 */ /* 0x000fe40000010000 */
[----:B------:R-:W4:Y:S01]  /*76d0*/  MUFU.EX2 R12, R12 ;  /* 0x0000000c000c7308 */ /* 0x000f220000000800 */
[C---:B0-----:R-:W-:Y:S01]  /*76e0*/  FADD.FTZ R5, R165.reuse, R5 ;  /* 0x00000005a5057221 */ /* 0x041fe20000010000 */
[----:B------:R-:W-:Y:S01]  /*76f0*/  F2FP.BF16.F32.PACK_AB R165, R165, R178 ;  /* 0x000000b2a5a5723e */ /* 0x000fe200000010ff */
[----:B------:R-:W-:-:S04]  /*7700*/  FADD.FTZ R4, R180, R4 ;  /* 0x00000004b4047221 */ /* 0x000fc80000010000 */
[----:B------:R-:W-:Y:S01]  /*7710*/  FADD.FTZ R4, R181, R4 ;  /* 0x00000004b5047221 */ /* 0x000fe20000010000 */
[----:B---3--:R-:W-:Y:S01]  /*7720*/  FADD.FTZ R5, R167, R5 ;  /* 0x00000005a7057221 */ /* 0x008fe20000010000 */
[----:B----4-:R-:W-:-:S03]  /*7730*/  F2FP.BF16.F32.PACK_AB R167, R12, R167 ;  /* 0x000000a70ca7723e */ /* 0x010fc600000010ff */
[----:B------:R-:W-:Y:S02]  /*7740*/  FADD.FTZ R5, R12, R5 ;  /* 0x000000050c057221 */ /* 0x000fe40000010000 */
[----:B------:R2:W-:Y:S01]  /*7750*/  STSM.16.M88.4 [R23], R164 ;  /* 0x000000a417007844 */ /* 0x0005e20000000200 */
[----:B------:R-:W-:Y:S05]  /*7760*/  @!P0 BRA `(.L_x_7432) ;  /* 0x0000000000048947 */ /* 0x000fea0003800000 */
[----:B------:R-:W-:Y:S01]  /*7770*/  BPT.TRAP 0x1 ;  /* 0x000000040000795c */ /* 0x000fe20000300000 */
.L_x_7432:
[----:B------:R0:W3:Y:S01]  /*7780*/  SYNCS.PHASECHK.TRANS64.TRYWAIT P2, [UR24+0x28c50], R7 ;  /* 0x028c5007ff0075a7 */ /* 0x0000e20008040158 */
[----:B------:R-:W-:Y:S05]  /*7790*/  @!P0 BRA `(.L_x_7433) ;  /* 0x0000000000048947 */ /* 0x000fea0003800000 */
[----:B------:R-:W-:Y:S01]  /*77a0*/  BPT.TRAP 0x1 ;  /* 0x000000040000795c */ /* 0x000fe20000300000 */
.L_x_7433:
[----:B---3--:R-:W-:Y:S05]  /*77b0*/  @P2 BRA `(.L_x_7434) ;  /* 0x0000000000082947 */ /* 0x008fea0003800000 */
[----:B------:R-:W3:Y:S02]  /*77c0*/  SYNCS.PHASECHK.TRANS64.TRYWAIT P2, [UR24+0x28c50], R7 ;  /* 0x028c5007ff0075a7 */ /* 0x000ee40008040158 */
[----:B---3--:R-:W-:Y:S05]  /*77d0*/  @!P2 BRA `(.L_x_7435) ;  /* 0x000000ec0080a947 */ /* 0x008fea0003800000 */
.L_x_7434:
        /* <DEDUP_REMOVED lines=42> */
.L_x_7427:
[----:B------:R-:W-:-:S06]  /*7a80*/  UISETP.GE.AND UP0, UPT, UR21, UR49, UPT ;  /* 0x000000311500728c */ /* 0x000fcc000bf06270 */
[----:B------:R-:W-:-:S13]  /*7a90*/  PLOP3.LUT P2, PT, PT, PT, UP0, 0x80, 0x0 ;  /* 0x000000000000781c */ /* 0x000fda0003f4f008 */
[----:B------:R-:W-:Y:S05]  /*7aa0*/  @!P2 BRA `(.L_x_7437) ;  /* 0x00000018002ca947 */ /* 0x000fea0003800000 */
[----:B------:R-:W-:Y:S01]  /*7ab0*/  IMAD.MOV.U32 R8, RZ, RZ, R0 ;  /* 0x000000ffff087224 */ /* 0x000fe200078e0000 */
[----:B------:R-:W-:Y:S01]  /*7ac0*/  UMOV UR22, UR37 ;  /* 0x0000002500167c82 */ /* 0x000fe20008000000 */
[----:B------:R-:W-:Y:S01]  /*7ad0*/  IMAD.MOV.U32 R9, RZ, RZ, R6 ;  /* 0x000000ffff097224 */ /* 0x000fe200078e0006 */
[----:B------:R-:W-:-:S06]  /*7ae0*/  ULDC UR20, c[0x0][0x988] ;  /* 0x0002620000147ab9 */ /* 0x000fcc0000000800 */
.L_x_7446:
[----:B------:R-:W-:-:S04]  /*7af0*/  UIADD3 UR37, UR22, 0x1, URZ ;  /* 0x0000000116257890 */ /* 0x000fc8000fffe03f */
[----:B------:R-:W-:-:S04]  /*7b00*/  UISETP.NE.AND UP0, UPT, UR37, 0x2, UPT ;  /* 0x000000022500788c */ /* 0x000fc8000bf05270 */
[----:B------:R-:W-:Y:S02]  /*7b10*/  USEL UR6, URZ, 0x1, UP0 ;  /* 0x000000013f067887 */ /* 0x000fe40008000000 */
[----:B------:R-:W-:Y:S02]  /*7b20*/  USEL UR37, UR37, URZ, UP0 ;  /* 0x0000003f25257287 */ /* 0x000fe40008000000 */
[----:B------:R-:W-:Y:S01]  /*7b30*/  ULOP3.LUT UR38, UR38, UR6, URZ, 0x3c, !UPT ;  /* 0x0000000626267292 */ /* 0x000fe2000f8e3c3f */
[----:B----4-:R-:W-:Y:S11]  /*7b40*/  @!P0 BRA `(.L_x_7438) ;  /* 0x0000000000048947 */ /* 0x010ff60003800000 */
[----:B------:R-:W-:Y:S01]  /*7b50*/  BPT.TRAP 0x1 ;  /* 0x000000040000795c */ /* 0x000fe20000300000 */
.L_x_7438:
[----:B------:R-:W-:Y:S01]  /*7b60*/  ULEA UR23, UR37, UR46, 0x3 ;  /* 0x0000002e25177291 */ /* 0x000fe2000f8e183f */
[----:B01----:R-:W-:-:S05]  /*7b70*/  IMAD.U32 R7, RZ, RZ, UR38 ;  /* 0x00000026ff077e24 */ /* 0x003fca000f8e00ff */
[----:B------:R-:W-:-:S04]  /*7b80*/  SHF.L.U32 R7, R7, 0x1f, RZ ;  /* 0x0000001f07077819 */ /* 0x000fc800000006ff */
[----:B------:R0:W1:Y:S01]  /*7b90*/  SYNCS.PHASECHK.TRANS64.TRYWAIT P2, [UR23+0x28c30], R7 ;  /* 0x028c3007ff0075a7 */ /* 0x0000620008040157 */
[----:B------:R-:W-:Y:S05]  /*7ba0*/  @!P0 BRA `(.L_x_7439) ;  /* 0x0000000000048947 */ /* 0x000fea0003800000 */
[----:B------:R-:W-:Y:S01]  /*7bb0*/  BPT.TRAP 0x1 ;  /* 0x000000040000795c */ /* 0x000fe20000300000 */
.L_x_7439:
[----:B-1----:R-:W-:Y:S05]  /*7bc0*/  @P2 BRA `(.L_x_7440) ;  /* 0x0000000000082947 */ /* 0x002fea0003800000 */
[----:B------:R-:W1:Y:S02]  /*7bd0*/  SYNCS.PHASECHK.TRANS64.TRYWAIT P2, [UR23+0x28c30], R7 ;  /* 0x028c3007ff0075a7 */ /* 0x000e640008040157 */
[----:B-1----:R-:W-:Y:S05]  /*7be0*/  @!P2 BRA `(.L_x_7441) ;  /* 0x000000e80090a947 */ /* 0x002fea0003800000 */
.L_x_7440:
[----:B------:R-:W-:Y:S01]  /*7bf0*/  R2UR UR18, R3 ;  /* 0x00000000031272ca */ /* 0x000fe200000e0000 */
[----:B--2---:R-:W-:Y:S01]  /*7c00*/  WARPGROUP.ARRIVE ;  /* 0x00000000000079c5 */ /* 0x004fe20000000000 */
        /* <DEDUP_REMOVED lines=57> */
[----:B------:R-:W1:Y:S01]  /*7fa0*/  MUFU.EX2 R9, R9 ;  /* 0x0000000900097308 */ /* 0x000e620000000800 */
[--C-:B------:R-:W-:Y:S01]  /*7fb0*/  FFMA.FTZ R176, R176, UR10, -R0.reuse ;  /* 0x0000000ab0b07c23 */ /* 0x100fe20008010800 */
[--C-:B------:R-:W-:Y:S01]  /*7fc0*/  FFMA.FTZ R177, R177, UR10, -R0.reuse ;  /* 0x0000000ab1b17c23 */ /* 0x100fe20008010800 */
[--C-:B------:R-:W-:Y:S01]  /*7fd0*/  FFMA.FTZ R180, R180, UR10, -R0.reuse ;  /* 0x0000000ab4b47c23 */ /* 0x100fe20008010800 */
[----:B------:R-:W-:-:S04]  /*7fe0*/  FFMA.FTZ R181, R181, UR10, -R0 ;  /* 0x0000000ab5b57c23 */ /* 0x000fc80008010800 */
[----:B------:R-:W2:Y:S08]  /*7ff0*/  MUFU.EX2 R153, R153 ;  /* 0x0000009900997308 */ /* 0x000eb00000000800 */
[----:B------:R-:W4:Y:S01]  /*8000*/  MUFU.EX2 R156, R156 ;  /* 0x0000009c009c7308 */ /* 0x000f220000000800 */
        /* <DEDUP_REMOVED lines=41> */
[----:B------:R-:W-:Y:S01]  /*82a0*/  FMNMX.FTZ R0, R154, R8, !PT ;  /* 0x000000089a007209 */ /* 0x000fe20007810000 */
[-C--:B------:R-:W-:Y:S01]  /*82b0*/  FMUL.FTZ R80, R80, R9.reuse ;  /* 0x0000000950507220 */ /* 0x080fe20000410000 */
[----:B------:R-:W-:Y:S01]  /*82c0*/  F2FP.BF16.F32.PACK_AB R152, R161, R152 ;  /* 0x00000098a198723e */ /* 0x000fe200000010ff */
[-C--:B------:R-:W-:Y:S01]  /*82d0*/  FMUL.FTZ R81, R81, R9.reuse ;  /* 0x0000000951517220 */ /* 0x080fe20000410000 */
[----:B------:R-:W-:Y:S01]  /*82e0*/  FMNMX.FTZ R0, R155, R0, !PT ;  /* 0x000000009b007209 */ /* 0x000fe20007810000 */
[-C--:B------:R-:W-:Y:S01]  /*82f0*/  FMUL.FTZ R84, R84, R9.reuse ;  /* 0x0000000954547220 */ /* 0x080fe20000410000 */
[----:B------:R-:W4:Y:S01]  /*8300*/  MUFU.EX2 R156, R168 ;  /* 0x000000a8009c7308 */ /* 0x000f220000000800 */
[----:B-1----:R-:W-:Y:S01]  /*8310*/  FADD.FTZ R4, R164, R4 ;  /* 0x00000004a4047221 */ /* 0x002fe20000010000 */
[----:B------:R-:W-:Y:S01]  /*8320*/  FMNMX.FTZ R0, R158, R0, !PT ;  /* 0x000000009e007209 */ /* 0x000fe20007810000 */
[-C--:B------:R-:W-:Y:S01]  /*8330*/  FMUL.FTZ R85, R85, R9.reuse ;  /* 0x0000000955557220 */ /* 0x080fe20000410000 */
[-C--:B------:R-:W-:Y:S01]  /*8340*/  FMUL.FTZ R88, R88, R9.reuse ;  /* 0x0000000958587220 */ /* 0x080fe20000410000 */
[-C--:B------:R-:W-:Y:S01]  /*8350*/  FMUL.FTZ R89, R89, R9.reuse ;  /* 0x0000000959597220 */ /* 0x080fe20000410000 */
[----:B------:R-:W-:Y:S01]  /*8360*/  FMNMX.FTZ R0, R159, R0, !PT ;  /* 0x000000009f007209 */ /* 0x000fe20007810000 */
[-C--:B------:R-:W-:Y:S01]  /*8370*/  FMUL.FTZ R92, R92, R9.reuse ;  /* 0x000000095c5c7220 */ /* 0x080fe20000410000 */
[----:B------:R-:W1:Y:S01]  /*8380*/  MUFU.EX2 R169, R169 ;  /* 0x000000a900a97308 */ /* 0x000e620000000800 */
        /* <DEDUP_REMOVED lines=48> */
[C---:B--2---:R-:W-:Y:S01]  /*8690*/  FADD.FTZ R4, R177.reuse, R4 ;  /* 0x00000004b1047221 */ /* 0x044fe20000010000 */
[----:B------:R-:W-:Y:S01]  /*86a0*/  F2FP.BF16.F32.PACK_AB R160, R177, R160 ;  /* 0x000000a0b1a0723e */ /* 0x000fe200000010ff */
[----:B---3--:R-:W2:Y:S01]  /*86b0*/  SHFL.BFLY PT, R10, R0, 0x2, 0x1f ;  /* 0x0c401f00000a7f89 */ /* 0x008ea200000e0000 */
[-C--:B------:R-:W-:Y:S01]  /*86c0*/  FMUL.FTZ R140, R140, R9.reuse ;  /* 0x000000098c8c7220 */ /* 0x080fe20000410000 */
[-C--:B------:R-:W-:Y:S01]  /*86d0*/  FMUL.FTZ R141, R141, R9.reuse ;  /* 0x000000098d8d7220 */ /* 0x080fe20000410000 */
[-C--:B------:R-:W-:Y:S01]  /*86e0*/  FMUL.FTZ R144, R144, R9.reuse ;  /* 0x0000000990907220 */ /* 0x080fe20000410000 */
[-C--:B------:R-:W-:Y:S01]  /*86f0*/  FMUL.FTZ R145, R145, R9.reuse ;  /* 0x0000000991917220 */ /* 0x080fe20000410000 */
[-C--:B------:R-:W-:Y:S01]  /*8700*/  FMUL.FTZ R148, R148, R9.reuse ;  /* 0x0000000994947220 */ /* 0x080fe20000410000 */
[----:B----4-:R-:W-:Y:S01]  /*8710*/  FADD.FTZ R4, R180, R4 ;  /* 0x00000004b4047221 */ /* 0x010fe20000010000 */
[----:B------:R-:W-:-:S03]  /*8720*/  FMUL.FTZ R149, R149, R9 ;  /* 0x0000000995957220 */ /* 0x000fc60000410000 */
[----:B-1----:R-:W-:Y:S01]  /*8730*/  FADD.FTZ R4, R181, R4 ;  /* 0x00000004b5047221 */ /* 0x002fe20000010000 */
[----:B--2---:R-:W-:-:S05]  /*8740*/  FMNMX.FTZ R0, R0, R10, !PT ;  /* 0x0000000a00007209 */ /* 0x004fca0007810000 */
[----:B------:R-:W1:Y:S02]  /*8750*/  SHFL.BFLY PT, R10, R0, 0x1, 0x1f ;  /* 0x0c201f00000a7f89 */ /* 0x000e6400000e0000 */
[----:B-1----:R-:W-:-:S05]  /*8760*/  FMNMX.FTZ R0, R0, R10, !PT ;  /* 0x0000000a00007209 */ /* 0x002fca0007810000 */
        /* <DEDUP_REMOVED lines=22> */
[----:B-1----:R-:W-:Y:S01]  /*88d0*/  F2FP.BF16.F32.PACK_AB R154, R165, R164 ;  /* 0x000000a4a59a723e */ /* 0x002fe200000010ff */
[----:B------:R-:W1:Y:S02]  /*88e0*/  MUFU.EX2 R155, R155 ;  /* 0x0000009b009b7308 */ /* 0x000e640000000800 */
        /* <DEDUP_REMOVED lines=31> */
[----:B-1----:R-:W-:Y:S01]  /*8ae0*/  F2FP.BF16.F32.PACK_AB R162, R181, R180 ;  /* 0x000000b4b5a2723e */ /* 0x002fe200000010ff */
[----:B------:R4:W-:Y:S01]  /*8af0*/  @!P2 STS [R11+0x28820], R8 ;  /* 0x028820080b00a388 */ /* 0x0009e20000000800 */
[-C--:B------:R-:W-:Y:S01]  /*8b00*/  FMUL.FTZ R51, R51, R8.reuse ;  /* 0x0000000833337220 */ /* 0x080fe20000410000 */
[----:B------:R-:W1:Y:S01]  /*8b10*/  MUFU.EX2 R166, R166 ;  /* 0x000000a600a67308 */ /* 0x000e620000000800 */
        /* <DEDUP_REMOVED lines=77> */
[----:B------:R-:W-:Y:S01]  /*8ff0*/  FMUL.FTZ R151, R151, R8 ;  /* 0x0000000897977220 */ /* 0x000fe20000410000 */
[----:B---3--:R-:W-:-:S04]  /*9000*/  FADD.FTZ R5, R182, R5 ;  /* 0x00000005b6057221 */ /* 0x008fc80000010000 */
[C---:B-1----:R-:W-:Y:S01]  /*9010*/  FADD.FTZ R5, R163.reuse, R5 ;  /* 0x00000005a3057221 */ /* 0x042fe20000010000 */
[----:B------:R-:W-:-:S05]  /*9020*/  F2FP.BF16.F32.PACK_AB R163, R163, R182 ;  /* 0x000000b6a3a3723e */ /* 0x000fca00000010ff */
[----:B------:R4:W-:Y:S01]  /*9030*/  STSM.16.M88.4 [R23], R160 ;  /* 0x000000a017007844 */ /* 0x0009e20000000200 */
[----:B------:R-:W-:Y:S05]  /*9040*/  @!P0 BRA `(.L_x_7442) ;  /* 0x0000000000048947 */ /* 0x000fea0003800000 */
[----:B------:R-:W-:Y:S01]  /*9050*/  BPT.TRAP 0x1 ;  /* 0x000000040000795c */ /* 0x000fe20000300000 */
.L_x_7442:
[----:B------:R1:W2:Y:S01]  /*9060*/  SYNCS.PHASECHK.TRANS64.TRYWAIT P2, [UR23+0x28c50], R7 ;  /* 0x028c5007ff0075a7 */ /* 0x0002a20008040157 */
[----:B------:R-:W-:Y:S05]  /*9070*/  @!P0 BRA `(.L_x_7443) ;  /* 0x0000000000048947 */ /* 0x000fea0003800000 */
[----:B------:R-:W-:Y:S01]  /*9080*/  BPT.TRAP 0x1 ;  /* 0x000000040000795c */ /* 0x000fe20000300000 */
.L_x_7443:
[----:B--2---:R-:W-:Y:S05]  /*9090*/  @P2 BRA `(.L_x_7444) ;  /* 0x0000000000082947 */ /* 0x004fea0003800000 */
[----:B------:R-:W2:Y:S02]  /*90a0*/  SYNCS.PHASECHK.TRANS64.TRYWAIT P2, [UR23+0x28c50], R7 ;  /* 0x028c5007ff0075a7 */ /* 0x000ea40008040157 */
[----:B--2---:R-:W-:Y:S05]  /*90b0*/  @!P2 BRA `(.L_x_7445) ;  /* 0x000000d40074a947 */ /* 0x004fea0003800000 */
.L_x_7444:
[----:B------:R-:W-:Y:S01]  /*90c0*/  ULEA UR11, UR37, UR50, 0xc ;  /* 0x00000032250b7291 */ /* 0x000fe2000f8e603f */
[----:B------:R-:W-:Y:S01]  /*90d0*/  WARPGROUP.ARRIVE ;  /* 0x00000000000079c5 */ /* 0x000fe20000000000 */
[----:B------:R-:W-:Y:S01]  /*90e0*/  UMOV UR7, 0x40000040 ;  /* 0x4000004000077882 */ /* 0x000fe20000000000 */
[----:B------:R-:W-:Y:S01]  /*90f0*/  UISETP.GT.AND UP0, UPT, UR21, UR49, UPT ;  /* 0x000000311500728c */ /* 0x000fe2000bf04270 */
[----:B--2---:R-:W-:Y:S01]  /*9100*/  @!P1 VIADD R10, R10, 0x28c60 ;  /* 0x00028c600a0a9836 */ /* 0x004fe20000000000 */
[----:B------:R-:W-:Y:S01]  /*9110*/  UIADD3 UR21, UR21, -0x1, URZ ;  /* 0xffffffff15157890 */ /* 0x000fe2000fffe03f */
[----:B----4-:R-:W-:Y:S01]  /*9120*/  IMAD.MOV.U32 R8, RZ, RZ, R0 ;  /* 0x000000ffff087224 */ /* 0x010fe200078e0000 */
        /* <DEDUP_REMOVED lines=35> */
.L_x_7437:
[----:B------:R-:W5:Y:S01]  /*9360*/  SHFL.BFLY PT, R3, R4, 0x2, 0x1f ;  /* 0x0c401f0004037f89 */ /* 0x000f6200000e0000 */
[----:B------:R-:W-:Y:S08]  /*9370*/  BAR.ARV 0x8, 0x100 ;  /* 0x0204000000007b1d */ /* 0x000ff00000002000 */
[----:B------:R-:W-:Y:S01]  /*9380*/  BAR.SYNC.DEFER_BLOCKING 0xf, 0x100 ;  /* 0x03c4000000007b1d */ /* 0x000fe20000010000 */
[----:B------:R-:W-:Y:S01]  /*9390*/  ISETP.NE.AND P2, PT, R17, RZ, PT ;  /* 0x000000ff1100720c */ /* 0x000fe20003f45270 */
[----:B------:R-:W-:Y:S01]  /*93a0*/  IMAD.MOV.U32 R13, RZ, RZ, -0x800000 ;  /* 0xff800000ff0d7424 */ /* 0x000fe200078e00ff */
[----:B------:R-:W-:Y:S01]  /*93b0*/  UIADD3 UR47, UR47, 0x1, URZ ;  /* 0x000000012f2f7890 */ /* 0x000fe2000fffe03f */
[----:B------:R-:W-:-:S02]  /*93c0*/  IMAD.MOV.U32 R12, RZ, RZ, -0x800000 ;  /* 0xff800000ff0c7424 */ /* 0x000fc400078e00ff */
[----:B---34-:R-:W3:Y:S01]  /*93d0*/  SHFL.BFLY PT, R10, R5, 0x2, 0x1f ;  /* 0x0c401f00050a7f89 */ /* 0x018ee200000e0000 */
[----:B-----5:R-:W-:Y:S01]  /*93e0*/  FADD.FTZ R3, R3, R4 ;  /* 0x0000000403037221 */ /* 0x020fe20000010000 */
[----:B------:R-:W-:-:S04]  /*93f0*/  IMAD.MOV.U32 R4, RZ, RZ, RZ ;  /* 0x000000ffff047224 */ /* 0x000fc800078e00ff */
[----:B------:R-:W4:Y:S01]  /*9400*/  SHFL.BFLY PT, R8, R3, 0x1, 0x1f ;  /* 0x0c201f0003087f89 */ /* 0x000f2200000e0000 */
[----:B---3--:R-:W-:Y:S01]  /*9410*/  FADD.FTZ R10, R10, R5 ;  /* 0x000000050a0a7221 */ /* 0x008fe20000010000 */
[----:B------:R-:W-:-:S04]  /*9420*/  IMAD.U32 R5, RZ, RZ, UR10 ;  /* 0x0000000aff057e24 */ /* 0x000fc8000f8e00ff */
[----:B01----:R-:W0:Y:S01]  /*9430*/  SHFL.BFLY PT, R7, R10, 0x1, 0x1f ;  /* 0x0c201f000a077f89 */ /* 0x003e2200000e0000 */
[----:B----4-:R-:W-:Y:S01]  /*9440*/  FADD.FTZ R9, R3, R8 ;  /* 0x0000000803097221 */ /* 0x010fe20000010000 */
[----:B------:R-:W-:-:S04]  /*9450*/  IMAD.MOV.U32 R3, RZ, RZ, RZ ;  /* 0x000000ffff037224 */ /* 0x000fc800078e00ff */
[----:B------:R-:W-:-:S13]  /*9460*/  FSETP.NE.FTZ.AND P0, PT, R9, RZ, PT ;  /* 0x000000ff0900720b */ /* 0x000fda0003f15000 */
[----:B------:R-:W1:Y:S01]  /*9470*/  @P0 MUFU.LG2 R8, R9 ;  /* 0x0000000900080308 */ /* 0x000e620000000c00 */
[----:B------:R-:W-:Y:S01]  /*9480*/  @P0 FMUL.FTZ R5, R5, 0.69314718246459960938 ;  /* 0x3f31721805050820 */ /* 0x000fe20000410000 */
[----:B0-----:R-:W-:-:S05]  /*9490*/  FADD.FTZ R7, R10, R7 ;  /* 0x000000070a077221 */ /* 0x001fca0000010000 */
[----:B------:R-:W-:Y:S01]  /*94a0*/  FSETP.NE.FTZ.AND P1, PT, R7, RZ, PT ;  /* 0x000000ff0700720b */ /* 0x000fe20003f35000 */
[----:B------:R-:W0:Y:S01]  /*94b0*/  @P0 MUFU.RCP R4, R9 ;  /* 0x0000000900040308 */ /* 0x000e220000001000 */
[----:B-1----:R-:W-:-:S11]  /*94c0*/  @P0 FMUL.FTZ R8, R8, 0.69314718246459960938 ;  /* 0x3f31721808080820 */ /* 0x002fd60000410000 */
[----:B------:R-:W1:Y:S01]  /*94d0*/  @P1 MUFU.RCP R3, R7 ;  /* 0x0000000700031308 */ /* 0x000e620000001000 */
[----:B------:R-:W-:Y:S01]  /*94e0*/  @P0 FFMA.FTZ R13, R5, R6, R8 ;  /* 0x00000006050d0223 */ /* 0x000fe20000010008 */
[----:B------:R-:W-:Y:S01]  /*94f0*/  IMAD.U32 R5, RZ, RZ, UR37 ;  /* 0x00000025ff057e24 */ /* 0x000fe2000f8e00ff */
[----:B------:R-:W-:Y:S01]  /*9500*/  UIADD3 UR37, UR37, 0x1, URZ ;  /* 0x0000000125257890 */ /* 0x000fe2000fffe03f */
[----:B------:R-:W-:Y:S01]  /*9510*/  PLOP3.LUT P0, PT, PT, PT, PT, 0x8, 0x0 ;  /* 0x000000000000781c */ /* 0x000fe20003f0e170 */
[-C--:B0-----:R-:W-:Y:S01]  /*9520*/  FMUL.FTZ R24, R24, R4.reuse ;  /* 0x0000000418187220 */ /* 0x081fe20000410000 */
[----:B------:R-:W-:Y:S02]  /*9530*/  @!P2 IMAD R5, R5, 0x40, R16 ;  /* 0x000000400505a824 */ /* 0x000fe400078e0210 */
[-C--:B------:R-:W-:Y:S01]  /*9540*/  FMUL.FTZ R25, R25, R4.reuse ;  /* 0x0000000419197220 */ /* 0x080fe20000410000 */
[-C--:B------:R-:W-:Y:S01]  /*9550*/  FMUL.FTZ R28, R28, R4.reuse ;  /* 0x000000041c1c7220 */ /* 0x080fe20000410000 */
[-C--:B------:R-:W-:Y:S01]  /*9560*/  FMUL.FTZ R29, R29, R4.reuse ;  /* 0x000000041d1d7220 */ /* 0x080fe20000410000 */
[-C--:B------:R-:W-:Y:S01]  /*9570*/  FMUL.FTZ R32, R32, R4.reuse ;  /* 0x0000000420207220 */ /* 0x080fe20000410000 */
[----:B------:R-:W-:Y:S01]  /*9580*/  @!P2 LEA R6, R5, UR46, 0x2 ;  /* 0x0000002e0506ac11 */ /* 0x000fe2000f8e10ff */
[-C--:B------:R-:W-:Y:S01]  /*9590*/  FMUL.FTZ R33, R33, R4.reuse ;  /* 0x0000000421217220 */ /* 0x080fe20000410000 */
[----:B------:R-:W0:Y:S01]  /*95a0*/  @P1 MUFU.LG2 R5, R7 ;  /* 0x0000000700051308 */ /* 0x000e220000000c00 */
        /* <DEDUP_REMOVED lines=60> */
[----:B---3--:R-:W-:Y:S01]  /*9970*/  IMAD.U32 R4, RZ, RZ, UR10 ;  /* 0x0000000aff047e24 */ /* 0x008fe2000f8e00ff */
[----:B------:R-:W-:Y:S01]  /*9980*/  UISETP.NE.AND UP0, UPT, UR37, 0x2, UPT ;  /* 0x000000022500788c */ /* 0x000fe2000bf05270 */
[----:B0-----:R-:W-:Y:S01]  /*9990*/  @P1 FMUL.FTZ R5, R5, 0.69314718246459960938 ;  /* 0x3f31721805051820 */ /* 0x001fe20000410000 */
[-C--:B------:R-:W-:Y:S01]  /*99a0*/  FMUL.FTZ R26, R26, R3.reuse ;  /* 0x000000031a1a7220 */ /* 0x080fe20000410000 */
[----:B------:R-:W-:Y:S01]  /*99b0*/  @P1 FMUL.FTZ R4, R4, 0.69314718246459960938 ;  /* 0x3f31721804041820 */ /* 0x000fe20000410000 */
[----:B------:R-:W-:Y:S01]  /*99c0*/  USEL UR4, URZ, 0x1, UP0 ;  /* 0x000000013f047887 */ /* 0x000fe20008000000 */
        /* <DEDUP_REMOVED lines=66> */
[----:B-1----:R-:W-:Y:S11]  /*9df0*/  BAR.ARV 0xe, 0x100 ;  /* 0x0384000000007b1d */ /* 0x002ff60000002000 */
.L_x_7407:
        /* <DEDUP_REMOVED lines=12> */
[----:B------:R-:W3:Y:S01]  /*9ec0*/  LDL R0, [R1+0x60] ;  /* 0x0000600001007983 */ /* 0x000ee20000100800 */
        /* <DEDUP_REMOVED lines=16> */
[----:B------:R-:W-:Y:S01]  /*9fd0*/  UISETP.NE.AND.EX UP0, UPT, UR11, URZ, UPT, UP0 ;  /* 0x0000003f0b00728c */ /* 0x000fe2000bf05300 */
[----:B------:R-:W-:Y:S05]  /*9fe0*/  BAR.SYNC.DEFER_BLOCKING 0x1, 0x100 ;  /* 0x0044000000007b1d */ /* 0x000fea0000010000 */
[----:B------:R-:W-:-:S05]  /*9ff0*/  PLOP3.LUT P1, PT, PT, PT, UP0, 0x80, 0x0 ;  /* 0x000000000000781c */ /* 0x000fca0003f2f008 */
[----:B------:R-:W-:-:S04]  /*a000*/  @UP0 ULEA UR10, UP1, UR45, UR10, 0x2 ;  /* 0x0000000a2d0a0291 */ /* 0x000fc8000f82103f */
[----:B------:R-:W-:Y:S01]  /*a010*/  @UP0 ULEA.HI.X UR11, UR45, UR11, UR44, 0x2, UP1 ;  /* 0x0000000b2d0b0291 */ /* 0x000fe200088f142c */
[----:B---3--:R-:W-:-:S03]  /*a020*/  IMAD.WIDE R20, R0, 0x2, R14 ;  /* 0x0000000200147825 */ /* 0x008fc600078e020e */
        /* <DEDUP_REMOVED lines=172> */
[----:B0-----:R-:W-:Y:S02]  /*aaf0*/  IMAD.U32 R4, RZ, RZ, UR10 ;  /* 0x0000000aff047e24 */ /* 0x001fe4000f8e00ff */
[----:B------:R-:W-:Y:S01]  /*ab00*/  IMAD.U32 R5, RZ, RZ, UR11 ;  /* 0x0000000bff057e24 */ /* 0x000fe2000f8e00ff */
[----:B------:R-:W-:Y:S06]  /*ab10*/  BAR.SYNC.DEFER_BLOCKING 0x1, 0x100 ;  /* 0x0044000000007b1d */ /* 0x000fec0000010000 */
[----:B------:R0:W3:Y:S02]  /*ab20*/  @P1 LDG.E R3, desc[UR40][R4.64] ;  /* 0x0000002804031981 */ /* 0x0000e4000c1e1900 */
[----:B0-----:R-:W-:-:S02]  /*ab30*/  IMAD.U32 R4, RZ, RZ, UR12 ;  /* 0x0000000cff047e24 */ /* 0x001fc4000f8e00ff */
[----:B------:R-:W-:-:S05]  /*ab40*/  IMAD.U32 R5, RZ, RZ, UR13 ;  /* 0x0000000dff057e24 */ /* 0x000fca000f8e00ff */
[----:B------:R0:W5:Y:S01]  /*ab50*/  @P0 LDG.E R0, desc[UR40][R4.64] ;  /* 0x0000002804000981 */ /* 0x000162000c1e1900 */
[----:B------:R-:W-:Y:S01]  /*ab60*/  UISETP.NE.AND UP0, UPT, UR9, URZ, UPT ;  /* 0x0000003f0900728c */ /* 0x000fe2000bf05270 */
[----:B------:R-:W-:Y:S01]  /*ab70*/  ULDC UR8, c[0x0][0xa88] ;  /* 0x0002a20000087ab9 */ /* 0x000fe20000000800 */
[----:B------:R-:W-:Y:S02]  /*ab80*/  ULOP3.LUT UR43, UR43, 0xff, URZ, 0xc0, !UPT ;  /* 0x000000ff2b2b7892 */ /* 0x000fe4000f8ec03f */
[----:B------:R-:W-:Y:S01]  /*ab90*/  USEL UR10, UR9, UR4, UP0 ;  /* 0x00000004090a7287 */ /* 0x000fe20008000000 */
[----:B---3--:R-:W-:Y:S01]  /*aba0*/  @P1 R2UR UR8, R3 ;  /* 0x00000000030812ca */ /* 0x008fe200000e0000 */
[----:B0-----:R-:W-:-:S14]  /*abb0*/  @P1 BRA `(.L_x_7449) ;  /* 0x0000000000281947 */ /* 0x001fdc0003800000 */
[----:B------:R-:W-:Y:S05]  /*abc0*/  @!P0 BRA `(.L_x_7449) ;  /* 0x0000000000248947 */ /* 0x000fea0003800000 */
[----:B------:R-:W-:Y:S02]  /*abd0*/  IMAD.U32 R4, RZ, RZ, UR12 ;  /* 0x0000000cff047e24 */ /* 0x000fe4000f8e00ff */
[----:B------:R-:W-:Y:S02]  /*abe0*/  IMAD.U32 R6, RZ, RZ, UR12 ;  /* 0x0000000cff067e24 */ /* 0x000fe4000f8e00ff */
[----:B------:R-:W-:Y:S02]  /*abf0*/  IMAD.U32 R5, RZ, RZ, UR13 ;  /* 0x0000000dff057e24 */ /* 0x000fe4000f8e00ff */
[----:B------:R-:W-:-:S03]  /*ac00*/  IMAD.U32 R7, RZ, RZ, UR13 ;  /* 0x0000000dff077e24 */ /* 0x000fc6000f8e00ff */
[----:B------:R-:W3:Y:S04]  /*ac10*/  LDG.E R4, desc[UR40][R4.64] ;  /* 0x0000002804047981 */ /* 0x000ee8000c1e1900 */
[----:B------:R-:W4:Y:S01]  /*ac20*/  LDG.E R6, desc[UR40][R6.64+0x4] ;  /* 0x0000042806067981 */ /* 0x000f22000c1e1900 */
[----:B---3--:R-:W-:Y:S02]  /*ac30*/  R2UR UR4, R4 ;  /* 0x00000000040472ca */ /* 0x008fe400000e0000 */
[----:B----4-:R-:W-:-:S13]  /*ac40*/  R2UR UR8, R6 ;  /* 0x00000000060872ca */ /* 0x010fda00000e0000 */
[----:B------:R-:W-:-:S12]  /*ac50*/  UIADD3 UR8, -UR4, UR8, URZ ;  /* 0x0000000804087290 */ /* 0x000fd8000fffe13f */
.L_x_7449:
        /* <DEDUP_REMOVED lines=11> */
[----:B------:R-:W3:Y:S01]  /*ad10*/  LDL R10, [R1+0x5c] ;  /* 0x00005c00010a7983 */ /* 0x000ee20000100800 */
[----:B------:R-:W0:Y:S01]  /*ad20*/  LDC R0, c[0x0][0xbe8] ;  /* 0x0002fa00ff007b82 */ /* 0x000e220000000800 */
[----:B------:R-:W-:Y:S01]  /*ad30*/  UISETP.GT.AND UP1, UPT, UR10, 0x1, UPT ;  /* 0x000000010a00788c */ /* 0x000fe2000bf24270 */
[----:B------:R-:W-:Y:S01]  /*ad40*/  VIADD R9, R186, UR39 ;  /* 0x00000027ba097c36 */ /* 0x000fe20008000000 */
[----:B------:R-:W-:Y:S01]  /*ad50*/  UMOV UR18, 0x9b8 ;  /* 0x000009b800127882 */ /* 0x000fe20000000000 */
[----:B------:R-:W-:Y:S02]  /*ad60*/  UISETP.NE.U32.AND UP0, UPT, UR14, URZ, UPT ;  /* 0x0000003f0e00728c */ /* 0x000fe4000bf05070 */
[----:B------:R-:W-:Y:S01]  /*ad70*/  USEL UR18, UR18, 0x978, UP1 ;  /* 0x0000097812127887 */ /* 0x000fe20008800000 */
[----:B------:R-:W-:Y:S01]  /*ad80*/  IMAD.MOV.U32 R3, RZ, RZ, R9 ;  /* 0x000000ffff037224 */ /* 0x000fe200078e0009 */
[----:B------:R-:W-:Y:S02]  /*ad90*/  UISETP.NE.AND.EX UP0, UPT, UR15, URZ, UPT, UP0 ;  /* 0x0000003f0f00728c */ /* 0x000fe4000bf05300 */
[----:B------:R-:W-:-:S02]  /*ada0*/  USEL UR16, UR43, URZ, UP1 ;  /* 0x0000003f2b107287 */ /* 0x000fc40008800000 */
[----:B------:R-:W-:Y:S02]  /*adb0*/  USEL UR45, UR45, URZ, !UP0 ;  /* 0x0000003f2d2d7287 */ /* 0x000fe4000c000000 */
[----:B------:R-:W-:-:S04]  /*adc0*/  USEL UR44, UR44, URZ, !UP0 ;  /* 0x0000003f2c2c7287 */ /* 0x000fc8000c000000 */
[----:B------:R-:W-:Y:S01]  /*add0*/  ULDC.64 UR14, c[0x0][UR18+0x228] ;  /* 0x00008a00120e7abb */ /* 0x000fe20008000a00 */
[----:B------:R-:W-:Y:S01]  /*ade0*/  ULDC.64 UR12, c[0x0][UR18+0x220] ;  /* 0x00008800120c7abb */ /* 0x000fe20008000a00 */
[----:B------:R-:W-:Y:S02]  /*adf0*/  UIMAD.WIDE.U32 UR20, UR14, UR16, URZ ;  /* 0x000000100e1472a5 */ /* 0x000fe4000f8e003f */
[----:B------:R-:W-:Y:S01]  /*ae00*/  UIMAD UR19, UR15, UR16, URZ ;  /* 0x000000100f1372a4 */ /* 0x000fe2000f8e023f */
[----:B0-----:R-:W-:Y:S01]  /*ae10*/  ISETP.NE.AND P0, PT, R0, 0x1, PT ;  /* 0x000000010000780c */ /* 0x001fe20003f05270 */
[----:B------:R-:W-:Y:S01]  /*ae20*/  UIMAD.WIDE.U32 UR14, UR12, UR45, URZ ;  /* 0x0000002d0c0e72a5 */ /* 0x000fe2000f8e003f */
[----:B------:R-:W-:Y:S01]  /*ae30*/  ULDC.64 UR10, c[0x0][UR18+0x218] ;  /* 0x00008600120a7abb */ /* 0x000fe20008000a00 */
[----:B------:R-:W-:Y:S02]  /*ae40*/  UIMAD UR45, UR13, UR45, URZ ;  /* 0x0000002d0d2d72a4 */ /* 0x000fe4000f8e023f */
[----:B------:R-:W-:-:S02]  /*ae50*/  UIMAD.WIDE.U32 UR16, UR10, UR42, URZ ;  /* 0x0000002a0a1072a5 */ /* 0x000fc4000f8e003f */
[----:B------:R-:W-:Y:S02]  /*ae60*/  UIMAD UR10, UR11, UR42, URZ ;  /* 0x0000002a0b0a72a4 */ /* 0x000fe4000f8e023f */
[----:B------:R-:W-:Y:S02]  /*ae70*/  UIMAD UR44, UR12, UR44, UR45 ;  /* 0x0000002c0c2c72a4 */ /* 0x000fe4000f8e022d */
[----:B------:R-:W-:Y:S02]  /*ae80*/  UIADD3 UR19, UR21, UR19, URZ ;  /* 0x0000001315137290 */ /* 0x000fe4000fffe03f */
[----:B------:R-:W0:Y:S01]  /*ae90*/  @P0 LDC R4, c[0x0][0xbec] ;  /* 0x0002fb00ff040b82 */ /* 0x000e220000000800 */
[----:B------:R-:W-:Y:S02]  /*aea0*/  UIADD3 UR11, UR17, UR10, URZ ;  /* 0x0000000a110b7290 */ /* 0x000fe4000fffe03f */
[----:B------:R-:W-:Y:S02]  /*aeb0*/  UIADD3 UR16, UP0, UP2, UR14, UR16, UR4 ;  /* 0x000000100e107290 */ /* 0x000fe4000fa1e004 */
[----:B------:R-:W-:Y:S01]  /*aec0*/  UIADD3 UR10, UR15, UR44, URZ ;  /* 0x0000002c0f0a7290 */ /* 0x000fe2000fffe03f */
[----:B------:R-:W-:-:S02]  /*aed0*/  IMAD.U32 R6, RZ, RZ, UR19 ;  /* 0x00000013ff067e24 */ /* 0x000fc4000f8e00ff */
[----:B------:R-:W1:Y:S01]  /*aee0*/  @P0 LDC R5, c[0x0][0xbf0] ;  /* 0x0002fc00ff050b82 */ /* 0x000e620000000800 */
[----:B------:R-:W-:Y:S01]  /*aef0*/  UIADD3.X UR10, UR10, UR11, UR22, UP0, UP2 ;  /* 0x0000000b0a0a7290 */ /* 0x000fe200087e4416 */
[----:B0-----:R-:W-:-:S05]  /*af00*/  @P0 IMAD.HI.U32 R4, R9, R4, RZ ;  /* 0x0000000409040227 */ /* 0x001fca00078e00ff */
[----:B-1----:R-:W-:Y:S01]  /*af10*/  @P0 SHF.R.U32.HI R3, RZ, R5, R4 ;  /* 0x00000005ff030219 */ /* 0x002fe20000011604 */
[----:B------:R-:W-:-:S04]  /*af20*/  IMAD.U32 R4, RZ, RZ, UR20 ;  /* 0x00000014ff047e24 */ /* 0x000fc8000f8e00ff */
[--C-:B------:R-:W-:Y:S01]  /*af30*/  IMAD.MOV R7, RZ, RZ, -R3.reuse ;  /* 0x000000ffff077224 */ /* 0x100fe200078e0a03 */
[----:B------:R-:W-:Y:S02]  /*af40*/  IADD3 R4, P0, P2, R3, UR16, R4 ;  /* 0x0000001003047c10 */ /* 0x000fe4000fa1e004 */
[----:B------:R-:W-:Y:S01]  /*af50*/  SHF.R.S32.HI R3, RZ, 0x1f, R3 ;  /* 0x0000001fff037819 */ /* 0x000fe20000011403 */
[C---:B------:R-:W-:Y:S02]  /*af60*/  IMAD R7, R0.reuse, R7, R9 ;  /* 0x0000000700077224 */ /* 0x040fe400078e0209 */
[----:B------:R-:W-:Y:S01]  /*af70*/  IMAD R9, R0, UR8, RZ ;  /* 0x0000000800097c24 */ /* 0x000fe2000f8e02ff */
[----:B------:R-:W-:Y:S01]  /*af80*/  IADD3.X R5, R3, UR10, R6, P0, P2 ;  /* 0x0000000a03057c10 */ /* 0x000fe200087e4406 */
[----:B------:R-:W-:Y:S01]  /*af90*/  ULDC.64 UR10, c[0x0][UR18+0x210] ;  /* 0x00008400120a7abb */ /* 0x000fe20008000a00 */
[----:B------:R-:W-:Y:S01]  /*afa0*/  SHF.R.S32.HI R3, RZ, 0x1f, R7 ;  /* 0x0000001fff037819 */ /* 0x000fe20000011407 */
[----:B------:R-:W-:-:S02]  /*afb0*/  IMAD R6, R7, UR11, RZ ;  /* 0x0000000b07067c24 */ /* 0x000fc4000f8e02ff */
[----:B------:R-:W-:-:S04]  /*afc0*/  IMAD.WIDE.U32 R4, R7, UR10, R4 ;  /* 0x0000000a07047c25 */ /* 0x000fc8000f8e0004 */
[----:B------:R-:W-:Y:S01]  /*afd0*/  IMAD R3, R3, UR10, R6 ;  /* 0x0000000a03037c24 */ /* 0x000fe2000f8e0206 */
[----:B------:R-:W-:Y:S01]  /*afe0*/  ULDC.64 UR10, c[0x0][0xba8] ;  /* 0x0002ea00000a7ab9 */ /* 0x000fe20000000a00 */
[----:B------:R-:W-:Y:S01]  /*aff0*/  @!UP1 ULDC UR10, c[0x0][0xb50] ;  /* 0x0002d400000a9ab9 */ /* 0x000fe20000000800 */
[----:B------:R-:W-:Y:S01]  /*b000*/  @!UP1 ULDC UR11, c[0x0][0xb54] ;  /* 0x0002d500000b9ab9 */ /* 0x000fe20000000800 */
[----:B------:R-:W-:Y:S01]  /*b010*/  IMAD.IADD R3, R5, 0x1, R3 ;  /* 0x0000000105037824 */ /* 0x000fe200078e0203 */
[----:B------:R-:W-:Y:S01]  /*b020*/  LEA R8, P0, R4, UR10, 0x2 ;  /* 0x0000000a04087c11 */ /* 0x000fe2000f8010ff */
[----:B------:R-:W-:-:S03]  /*b030*/  VIADD R0, R16, UR39 ;  /* 0x0000002710007c36 */ /* 0x000fc60008000000 */
[----:B------:R-:W-:Y:S01]  /*b040*/  LEA.HI.X R3, R4, UR11, R3, 0x2, P0 ;  /* 0x0000000b04037c11 */ /* 0x000fe200080f1403 */
[----:B------:R-:W-:Y:S04]  /*b050*/  SHFL.IDX PT, R6, R8, 0x1, 0x1c1f ;  /* 0x003c1f0008067f89 */ /* 0x000fe800000e0000 */
[----:B------:R-:W-:Y:S04]  /*b060*/  SHFL.IDX PT, R5, R3, RZ, 0x1c1f ;  /* 0x001c1fff03057589 */ /* 0x000fe800000e0000 */
[----:B------:R-:W-:Y:S01]  /*b070*/  SHFL.IDX PT, R7, R3, 0x1, 0x1c1f ;  /* 0x003c1f0003077f89 */ /* 0x000fe200000e0000 */
[----:B---3--:R-:W-:-:S05]  /*b080*/  IMAD.MOV R4, RZ, RZ, -R10 ;  /* 0x000000ffff047224 */ /* 0x008fca00078e0a0a */
[----:B------:R-:W-:Y:S02]  /*b090*/  ISETP.NE.AND P0, PT, R185, R4, PT ;  /* 0x00000004b900720c */ /* 0x000fe40003f05270 */
[----:B------:R-:W0:Y:S02]  /*b0a0*/  SHFL.IDX PT, R4, R8, RZ, 0x1c1f ;  /* 0x001c1fff08047589 */ /* 0x000e2400000e0000 */
[C---:B------:R-:W-:Y:S01]  /*b0b0*/  ISETP.GE.OR P2, PT, R0.reuse, R9, P0 ;  /* 0x000000090000720c */ /* 0x040fe20000746670 */
[----:B------:R-:W-:-:S05]  /*b0c0*/  VIADD R0, R0, 0x8 ;  /* 0x0000000800007836 */ /* 0x000fca0000000000 */
[----:B------:R-:W-:-:S07]  /*b0d0*/  ISETP.GE.OR P0, PT, R0, R9, P0 ;  /* 0x000000090000720c */ /* 0x000fce0000706670 */
[----:B0-----:R0:W-:Y:S06]  /*b0e0*/  @!P2 ST.E desc[UR40][R4.64], R13 ;  /* 0x0000000d0400a985 */ /* 0x0011ec000c101928 */
[----:B------:R0:W-:Y:S02]  /*b0f0*/  @!P0 ST.E desc[UR40][R6.64], R12 ;  /* 0x0000000c06008985 */ /* 0x0001e4000c101928 */
.L_x_7450:
[----:B------:R-:W-:Y:S05]  /*b100*/  @P1 BRA `(.L_x_7451) ;  /* 0x00000010004c1947 */ /* 0x000fea0003800000 */
[----:B------:R-:W1:Y:S01]  /*b110*/  S2R R0, SR_TID.X ;  /* 0x0000000000007919 */ /* 0x000e620000002100 */
[----:B------:R-:W3:Y:S01]  /*b120*/  LDC R82, c[0x0][0xbe8] ;  /* 0x0002fa00ff527b82 */ /* 0x000ee20000000800 */
        /* <DEDUP_REMOVED lines=11> */
[----:B------:R-:W-:Y:S02]  /*b1e0*/  LOP3.LUT R32, R33, 0x380, RZ, 0xc0, !PT ;  /* 0x0000038021207812 */ /* 0x000fe400078ec0ff */
[----:B------:R-:W-:Y:S02]  /*b1f0*/  IADD3 R37, P1, R14, 0x6000, RZ ;  /* 0x000060000e257810 */ /* 0x000fe40007f3e0ff */
[----:B------:R-:W-:-:S02]  /*b200*/  SHF.R.U64 R40, R40, 0x3, RZ ;  /* 0x0000000328287819 */ /* 0x000fc400000012ff */
[----:B------:R-:W-:Y:S02]  /*b210*/  SHF.R.U64 R32, R32, 0x3, RZ ;  /* 0x0000000320207819 */ /* 0x000fe400000012ff */
[----:B------:R-:W-:Y:S02]  /*b220*/  LOP3.LUT R36, R37, 0x380, RZ, 0xc0, !PT ;  /* 0x0000038025247812 */ /* 0x000fe400078ec0ff */
[----:B------:R-:W-:Y:S01]  /*b230*/  LOP3.LUT R40, R40, R41, RZ, 0x3c, !PT ;  /* 0x0000002928287212 */ /* 0x000fe200078e3cff */
[--C-:B------:R-:W-:Y:S01]  /*b240*/  IMAD.X R41, RZ, RZ, R15.reuse, P2 ;  /* 0x000000ffff297224 */ /* 0x100fe200010e060f */
[----:B------:R-:W-:Y:S01]  /*b250*/  LOP3.LUT R32, R32, R33, RZ, 0x3c, !PT ;  /* 0x0000002120207212 */ /* 0x000fe200078e3cff */
[--C-:B------:R-:W-:Y:S01]  /*b260*/  IMAD.X R33, RZ, RZ, R15.reuse, P0 ;  /* 0x000000ffff217224 */ /* 0x100fe200000e060f */
[----:B------:R-:W-:Y:S02]  /*b270*/  IADD3 R69, P2, R14, 0xe000, RZ ;  /* 0x0000e0000e457810 */ /* 0x000fe40007f5e0ff */
[----:B------:R-:W-:Y:S01]  /*b280*/  SHF.R.U64 R36, R36, 0x3, RZ ;  /* 0x0000000324247819 */ /* 0x000fe200000012ff */
[----:B------:R-:W-:Y:S01]  /*b290*/  UIMAD UR12, UR22, UR14, URZ ;  /* 0x0000000e160c72a4 */ /* 0x000fe2000f8e023f */
[----:B------:R-:W-:Y:S01]  /*b2a0*/  IADD3 R61, P0, R14, 0xc000, RZ ;  /* 0x0000c0000e3d7810 */ /* 0x000fe20007f1e0ff */
[----:B------:R-:W-:Y:S01]  /*b2b0*/  UIMAD.WIDE.U32 UR10, UR4, UR14, URZ ;  /* 0x0000000e040a72a5 */ /* 0x000fe2000f8e003f */
[----:B------:R-:W-:Y:S01]  /*b2c0*/  LOP3.LUT R68, R69, 0x380, RZ, 0xc0, !PT ;  /* 0x0000038045447812 */ /* 0x000fe200078ec0ff */
[----:B------:R-:W5:Y:S01]  /*b2d0*/  LD.E.128 R32, desc[UR40][R32.64] ;  /* 0x0000002820207980 */ /* 0x000f62000c101d00 */
[----:B------:R-:W-:Y:S01]  /*b2e0*/  LOP3.LUT R36, R36, R37, RZ, 0x3c, !PT ;  /* 0x0000002524247212 */ /* 0x000fe200078e3cff */
[----:B------:R-:W-:Y:S01]  /*b2f0*/  IMAD.X R37, RZ, RZ, R15, P1 ;  /* 0x000000ffff257224 */ /* 0x000fe200008e060f */
[----:B------:R-:W-:Y:S01]  /*b300*/  LOP3.LUT R60, R61, 0x380, RZ, 0xc0, !PT ;  /* 0x000003803d3c7812 */ /* 0x000fe200078ec0ff */
[----:B------:R-:W5:Y:S01]  /*b310*/  LD.E.128 R40, desc[UR40][R40.64] ;  /* 0x0000002828287980 */ /* 0x000f62000c101d00 */
[----:B------:R-:W-:-:S02]  /*b320*/  IADD3 R65, P1, R14, 0xd000, RZ ;  /* 0x0000d0000e417810 */ /* 0x000fc40007f3e0ff */
[----:B------:R-:W-:Y:S02]  /*b330*/  SHF.R.U64 R68, R68, 0x3, RZ ;  /* 0x0000000344447819 */ /* 0x000fe400000012ff */
[----:B------:R-:W-:Y:S02]  /*b340*/  IADD3 R9, P3, R14, 0x1000, RZ ;  /* 0x000010000e097810 */ /* 0x000fe40007f7e0ff */
[----:B------:R-:W-:Y:S02]  /*b350*/  LOP3.LUT R81, R20, 0xfffffff8, RZ, 0xc0, !PT ;  /* 0xfffffff814517812 */ /* 0x000fe400078ec0ff */
[C---:B------:R-:W-:Y:S02]  /*b360*/  IADD3 R13, P4, R14.reuse, 0x2000, RZ ;  /* 0x000020000e0d7810 */ /* 0x040fe40007f9e0ff */
[C---:B------:R-:W-:Y:S02]  /*b370*/  IADD3 R25, P5, R14.reuse, 0x3000, RZ ;  /* 0x000030000e197810 */ /* 0x040fe40007fbe0ff */
[----:B------:R-:W-:Y:S01]  /*b380*/  IADD3 R29, P6, R14, 0x4000, RZ ;  /* 0x000040000e1d7810 */ /* 0x000fe20007fde0ff */
[----:B------:R-:W-:Y:S01]  /*b390*/  UIMAD UR12, UR4, UR15, UR12 ;  /* 0x0000000f040c72a4 */ /* 0x000fe2000f8e020c */
[----:B------:R-:W-:Y:S01]  /*b3a0*/  SHF.R.U64 R60, R60, 0x3, RZ ;  /* 0x000000033c3c7819 */ /* 0x000fe200000012ff */
[----:B------:R-:W5:Y:S01]  /*b3b0*/  LD.E.128 R36, desc[UR40][R36.64] ;  /* 0x0000002824247980 */ /* 0x000f62000c101d00 */
[----:B------:R-:W-:-:S02]  /*b3c0*/  LOP3.LUT R64, R65, 0x380, RZ, 0xc0, !PT ;  /* 0x0000038041407812 */ /* 0x000fc400078ec0ff */
[----:B------:R-:W-:Y:S01]  /*b3d0*/  LOP3.LUT R68, R68, R69, RZ, 0x3c, !PT ;  /* 0x0000004544447212 */ /* 0x000fe200078e3cff */
[--C-:B------:R-:W-:Y:S01]  /*b3e0*/  IMAD.X R69, RZ, RZ, R15.reuse, P2 ;  /* 0x000000ffff457224 */ /* 0x100fe200010e060f */
[----:B------:R-:W-:Y:S01]  /*b3f0*/  LOP3.LUT R60, R60, R61, RZ, 0x3c, !PT ;  /* 0x0000003d3c3c7212 */ /* 0x000fe200078e3cff */
[----:B------:R-:W-:Y:S01]  /*b400*/  IMAD.X R61, RZ, RZ, R15, P0 ;  /* 0x000000ffff3d7224 */ /* 0x000fe200000e060f */
[----:B---3--:R-:W-:Y:S02]  /*b410*/  ISETP.NE.AND P2, PT, R82, 0x1, PT ;  /* 0x000000015200780c */ /* 0x008fe40003f45270 */
[----:B------:R-:W-:Y:S02]  /*b420*/  SHF.R.U64 R64, R64, 0x3, RZ ;  /* 0x0000000340407819 */ /* 0x000fe400000012ff */
[----:B------:R-:W-:Y:S01]  /*b430*/  LOP3.LUT R8, R9, 0x380, RZ, 0xc0, !PT ;  /* 0x0000038009087812 */ /* 0x000fe200078ec0ff */
[----:B------:R-:W-:Y:S01]  /*b440*/  IMAD.IADD R20, R0, 0x1, -R81 ;  /* 0x0000000100147824 */ /* 0x000fe200078e0a51 */
[----:B------:R-:W-:-:S02]  /*b450*/  ISETP.GE.AND P0, PT, R195, UR16, PT ;  /* 0x00000010c3007c0c */ /* 0x000fc4000bf06270 */
[----:B------:R-:W-:Y:S02]  /*b460*/  LOP3.LUT R12, R13, 0x380, RZ, 0xc0, !PT ;  /* 0x000003800d0c7812 */ /* 0x000fe400078ec0ff */
[----:B------:R-:W-:Y:S02]  /*b470*/  LOP3.LUT R24, R25, 0x380, RZ, 0xc0, !PT ;  /* 0x0000038019187812 */ /* 0x000fe400078ec0ff */
[----:B------:R-:W-:Y:S01]  /*b480*/  LOP3.LUT R28, R29, 0x380, RZ, 0xc0, !PT ;  /* 0x000003801d1c7812 */ /* 0x000fe200078ec0ff */
[----:B------:R-:W0:Y:S01]  /*b490*/  @P2 LDC R77, c[0x0][0xbec] ;  /* 0x0002fb00ff4d2b82 */ /* 0x000e220000000800 */
[----:B------:R-:W-:Y:S01]  /*b4a0*/  LOP3.LUT R64, R64, R65, RZ, 0x3c, !PT ;  /* 0x0000004140407212 */ /* 0x000fe200078e3cff */
[----:B------:R-:W-:Y:S01]  /*b4b0*/  IMAD.X R65, RZ, RZ, R15, P1 ;  /* 0x000000ffff417224 */ /* 0x000fe200008e060f */
[----:B------:R-:W-:Y:S01]  /*b4c0*/  SEL R76, RZ, 0xffffffff, P0 ;  /* 0xffffffffff4c7807 */ /* 0x000fe20000000000 */
[----:B------:R-:W-:Y:S01]  /*b4d0*/  UIADD3 UR11, UR11, UR12, URZ ;  /* 0x0000000c0b0b7290 */ /* 0x000fe2000fffe03f */
[----:B------:R-:W-:Y:S01]  /*b4e0*/  ISETP.GE.AND P1, PT, R2, UR16, PT ;  /* 0x0000001002007c0c */ /* 0x000fe2000bf26270 */
[----:B------:R-:W-:Y:S01]  /*b4f0*/  USHF.R.S32.HI UR4, URZ, 0x1f, UR9 ;  /* 0x0000001f3f047899 */ /* 0x000fe20008011409 */
[----:B------:R-:W-:Y:S01]  /*b500*/  SHF.R.U64 R8, R8, 0x3, RZ ;  /* 0x0000000308087819 */ /* 0x000fe200000012ff */
[----:B------:R-:W-:Y:S01]  /*b510*/  IMAD.SHL.U32 R76, R76, 0x2, RZ ;  /* 0x000000024c4c7824 */ /* 0x000fe200078e00ff */
[----:B------:R-:W-:Y:S01]  /*b520*/  SEL R21, RZ, 0x1, P1 ;  /* 0x00000001ff157807 */ /* 0x000fe20000800000 */
[----:B------:R-:W1:Y:S01]  /*b530*/  @P2 LDC R79, c[0x0][0xbf0] ;  /* 0x0002fc00ff4f2b82 */ /* 0x000e620000000800 */
[----:B------:R-:W-:Y:S01]  /*b540*/  ISETP.GE.AND P1, PT, R194, UR16, PT ;  /* 0x00000010c2007c0c */ /* 0x000fe2000bf26270 */
[----:B------:R-:W-:Y:S01]  /*b550*/  ULDC.64 UR12, c[0x0][0xae8] ;  /* 0x0002ba00000c7ab9 */ /* 0x000fe20000000a00 */
[----:B------:R-:W-:Y:S01]  /*b560*/  LOP3.LUT R21, R76, 0x2, R21, 0xe2, !PT ;  /* 0x000000024c157812 */ /* 0x000fe200078ee215 */
[----:B------:R-:W5:Y:S01]  /*b570*/  LD.E.128 R60, desc[UR40][R60.64] ;  /* 0x000000283c3c7980 */ /* 0x000f62000c101d00 */
[----:B------:R-:W-:-:S02]  /*b580*/  SEL R76, RZ, 0xffffffff, P1 ;  /* 0xffffffffff4c7807 */ /* 0x000fc40000800000 */
[----:B------:R-:W-:Y:S01]  /*b590*/  ISETP.GE.AND P0, PT, R193, UR16, PT ;  /* 0x00000010c1007c0c */ /* 0x000fe2000bf06270 */
[----:B------:R-:W5:Y:S01]  /*b5a0*/  LD.E.128 R64, desc[UR40][R64.64] ;  /* 0x0000002840407980 */ /* 0x000f62000c101d00 */
[----:B------:R-:W-:Y:S01]  /*b5b0*/  LOP3.LUT R8, R8, R9, RZ, 0x3c, !PT ;  /* 0x0000000908087212 */ /* 0x000fe200078e3cff */
[----:B------:R-:W-:Y:S01]  /*b5c0*/  IMAD.X R9, RZ, RZ, R15, P3 ;  /* 0x000000ffff097224 */ /* 0x000fe200018e060f */
[----:B------:R-:W-:Y:S01]  /*b5d0*/  IADD3 R45, P3, R14, 0x8000, RZ ;  /* 0x000080000e2d7810 */ /* 0x000fe20007f7e0ff */
[----:B------:R-:W-:Y:S01]  /*b5e0*/  IMAD.SHL.U32 R76, R76, 0x4, RZ ;  /* 0x000000044c4c7824 */ /* 0x000fe200078e00ff */
[----:B------:R-:W-:Y:S01]  /*b5f0*/  SEL R0, RZ, 0xffffffff, P0 ;  /* 0xffffffffff007807 */ /* 0x000fe20000000000 */
[----:B------:R-:W5:Y:S01]  /*b600*/  LD.E.128 R68, desc[UR40][R68.64] ;  /* 0x0000002844447980 */ /* 0x000f62000c101d00 */
[----:B------:R-:W-:Y:S02]  /*b610*/  LOP3.LUT R44, R45, 0x380, RZ, 0xc0, !PT ;  /* 0x000003802d2c7812 */ /* 0x000fe400078ec0ff */
[----:B------:R-:W-:Y:S01]  /*b620*/  LOP3.LUT R21, R76, 0x4, R21, 0xe2, !PT ;  /* 0x000000044c157812 */ /* 0x000fe200078ee215 */
[----:B------:R-:W-:Y:S01]  /*b630*/  IMAD.SHL.U32 R76, R0, 0x8, RZ ;  /* 0x00000008004c7824 */ /* 0x000fe200078e00ff */
[----:B------:R-:W-:Y:S01]  /*b640*/  SHF.R.U64 R12, R12, 0x3, RZ ;  /* 0x000000030c0c7819 */ /* 0x000fe200000012ff */
[----:B------:R-:W-:Y:S01]  /*b650*/  IMAD R0, R20, 0x20, R3 ;  /* 0x0000002014007824 */ /* 0x000fe200078e0203 */
[----:B------:R-:W-:-:S02]  /*b660*/  SHF.R.U64 R24, R24, 0x3, RZ ;  /* 0x0000000318187819 */ /* 0x000fc400000012ff */
[----:B------:R-:W-:Y:S01]  /*b670*/  SHF.R.U64 R28, R28, 0x3, RZ ;  /* 0x000000031c1c7819 */ /* 0x000fe200000012ff */
[----:B------:R-:W-:Y:S01]  /*b680*/  UIMAD.WIDE.U32 UR10, UR42, UR12, UR10 ;  /* 0x0000000c2a0a72a5 */ /* 0x000fe2000f8e000a */
[----:B------:R-:W-:Y:S01]  /*b690*/  SHF.R.U64 R44, R44, 0x3, RZ ;  /* 0x000000032c2c7819 */ /* 0x000fe200000012ff */
[----:B------:R-:W-:Y:S01]  /*b6a0*/  VIADD R80, R0, UR39 ;  /* 0x0000002700507c36 */ /* 0x000fe20008000000 */
        /* <DEDUP_REMOVED lines=9> */
[----:B------:R-:W-:Y:S01]  /*b740*/  UIMAD UR11, UR42, UR13, UR11 ;  /* 0x0000000d2a0b72a4 */ /* 0x000fe2000f8e020b */
[C---:B------:R-:W-:Y:S01]  /*b750*/  IADD3 R53, P5, R14.reuse, 0xa000, RZ ;  /* 0x0000a0000e357810 */ /* 0x040fe20007fbe0ff */
[----:B------:R-:W5:Y:S01]  /*b760*/  LD.E.128 R8, desc[UR40][R8.64] ;  /* 0x0000002808087980 */ /* 0x000f62000c101d00 */
[----:B------:R-:W-:Y:S01]  /*b770*/  IADD3 R57, P6, R14, 0xb000, RZ ;  /* 0x0000b0000e397810 */ /* 0x000fe20007fde0ff */
[----:B------:R-:W-:Y:S01]  /*b780*/  ULDC.64 UR12, c[0x0][0xaf0] ;  /* 0x0002bc00000c7ab9 */ /* 0x000fe20000000a00 */
[----:B------:R-:W-:Y:S01]  /*b790*/  ISETP.GE.AND P0, PT, R192, UR16, PT ;  /* 0x00000010c0007c0c */ /* 0x000fe2000bf06270 */
[----:B0-----:R-:W-:Y:S01]  /*b7a0*/  @P2 IMAD.HI.U32 R0, R80, R77, RZ ;  /* 0x0000004d50002227 */ /* 0x001fe200078e00ff */
[----:B------:R-:W-:Y:S01]  /*b7b0*/  IADD3 R7, P3, R14, 0xf000, RZ ;  /* 0x0000f0000e077810 */ /* 0x000fe20007f7e0ff */
[----:B------:R-:W-:Y:S01]  /*b7c0*/  UIMAD UR4, UR4, UR12, URZ ;  /* 0x0000000c040472a4 */ /* 0x000fe2000f8e023f */
[----:B------:R-:W-:Y:S01]  /*b7d0*/  LOP3.LUT R48, R49, 0x380, RZ, 0xc0, !PT ;  /* 0x0000038031307812 */ /* 0x000fe200078ec0ff */
[----:B------:R-:W5:Y:S01]  /*b7e0*/  LD.E.128 R24, desc[UR40][R24.64] ;  /* 0x0000002818187980 */ /* 0x000f62000c101d00 */
[----:B------:R-:W-:-:S02]  /*b7f0*/  LOP3.LUT R52, R53, 0x380, RZ, 0xc0, !PT ;  /* 0x0000038035347812 */ /* 0x000fc400078ec0ff */
[----:B------:R-:W-:Y:S01]  /*b800*/  LOP3.LUT R56, R57, 0x380, RZ, 0xc0, !PT ;  /* 0x0000038039387812 */ /* 0x000fe200078ec0ff */
[----:B------:R-:W5:Y:S01]  /*b810*/  LD.E.128 R28, desc[UR40][R28.64] ;  /* 0x000000281c1c7980 */ /* 0x000f62000c101d00 */
[----:B------:R-:W-:Y:S02]  /*b820*/  LOP3.LUT R5, R14, 0x380, RZ, 0xc0, !PT ;  /* 0x000003800e057812 */ /* 0x000fe400078ec0ff */
[----:B------:R-:W-:Y:S01]  /*b830*/  SEL R20, RZ, 0xffffffff, P0 ;  /* 0xffffffffff147807 */ /* 0x000fe20000000000 */
[----:B------:R-:W-:Y:S01]  /*b840*/  IMAD.MOV.U32 R77, RZ, RZ, R80 ;  /* 0x000000ffff4d7224 */ /* 0x000fe200078e0050 */
[----:B------:R-:W-:Y:S01]  /*b850*/  LOP3.LUT R6, R7, 0x380, RZ, 0xc0, !PT ;  /* 0x0000038007067812 */ /* 0x000fe200078ec0ff */
[----:B------:R-:W-:Y:S01]  /*b860*/  UIMAD UR4, UR9, UR13, UR4 ;  /* 0x0000000d090472a4 */ /* 0x000fe2000f8e0204 */
[----:B-1----:R-:W-:Y:S01]  /*b870*/  @P2 SHF.R.U32.HI R77, RZ, R79, R0 ;  /* 0x0000004fff4d2219 */ /* 0x002fe20000011600 */
[----:B------:R-:W-:Y:S01]  /*b880*/  UIMAD.WIDE.U32 UR10, UR9, UR12, UR10 ;  /* 0x0000000c090a72a5 */ /* 0x000fe2000f8e000a */
[----:B------:R-:W-:Y:S01]  /*b890*/  SHF.R.U64 R48, R48, 0x3, RZ ;  /* 0x0000000330307819 */ /* 0x000fe200000012ff */
[----:B------:R-:W-:Y:S01]  /*b8a0*/  IMAD.SHL.U32 R20, R20, 0x10, RZ ;  /* 0x0000001014147824 */ /* 0x000fe200078e00ff */
[----:B------:R-:W-:Y:S01]  /*b8b0*/  SHF.R.U64 R52, R52, 0x3, RZ ;  /* 0x0000000334347819 */ /* 0x000fe200000012ff */
[----:B------:R-:W-:Y:S01]  /*b8c0*/  IMAD.X R73, RZ, RZ, R15, P3 ;  /* 0x000000ffff497224 */ /* 0x000fe200018e060f */
[----:B------:R-:W-:Y:S01]  /*b8d0*/  SHF.R.U64 R56, R56, 0x3, RZ ;  /* 0x0000000338387819 */ /* 0x000fe200000012ff */
[----:B------:R-:W5:Y:S01]  /*b8e0*/  LD.E.128 R44, desc[UR40][R44.64] ;  /* 0x000000282c2c7980 */ /* 0x000f62000c101d00 */
[----:B------:R-:W-:-:S02]  /*b8f0*/  SHF.R.U64 R5, R5, 0x3, RZ ;  /* 0x0000000305057819 */ /* 0x000fc400000012ff */
[----:B------:R-:W-:Y:S02]  /*b900*/  SHF.R.U64 R6, R6, 0x3, RZ ;  /* 0x0000000306067819 */ /* 0x000fe400000012ff */
[----:B------:R-:W-:Y:S01]  /*b910*/  LOP3.LUT R21, R76, 0x8, R21, 0xe2, !PT ;  /* 0x000000084c157812 */ /* 0x000fe200078ee215 */
[----:B------:R-:W-:Y:S01]  /*b920*/  UIADD3 UR4, UR11, UR4, URZ ;  /* 0x000000040b047290 */ /* 0x000fe2000fffe03f */
[----:B------:R-:W-:Y:S01]  /*b930*/  ISETP.GE.AND P0, PT, R187, UR16, PT ;  /* 0x00000010bb007c0c */ /* 0x000fe2000bf06270 */
        /* <DEDUP_REMOVED lines=9> */
[----:B------:R-:W-:-:S02]  /*b9d0*/  LOP3.LUT R72, R6, R7, RZ, 0x3c, !PT ;  /* 0x0000000706487212 */ /* 0x000fc400078e3cff */
[----:B------:R-:W-:Y:S02]  /*b9e0*/  SHF.R.S32.HI R78, RZ, 0x1f, R77 ;  /* 0x0000001fff4e7819 */ /* 0x000fe4000001144d */
[----:B------:R-:W-:Y:S01]  /*b9f0*/  LOP3.LUT R76, R20, 0x10, R21, 0xe2, !PT ;  /* 0x00000010144c7812 */ /* 0x000fe200078ee215 */
[----:B------:R-:W-:Y:S01]  /*ba00*/  IMAD.U32 R20, RZ, RZ, UR10 ;  /* 0x0000000aff147e24 */ /* 0x000fe2000f8e00ff */
[----:B------:R-:W-:Y:S01]  /*ba10*/  SEL R0, RZ, 0xffffffff, P0 ;  /* 0xffffffffff007807 */ /* 0x000fe20000000000 */
[----:B------:R-:W-:Y:S01]  /*ba20*/  IMAD.U32 R21, RZ, RZ, UR11 ;  /* 0x0000000bff157e24 */ /* 0x000fe2000f8e00ff */
[----:B------:R-:W-:Y:S01]  /*ba30*/  ULDC.64 UR10, c[0x0][0xae0] ;  /* 0x0002b800000a7ab9 */ /* 0x000fe20000000a00 */
[----:B------:R-:W-:Y:S01]  /*ba40*/  IMAD R79, R82, R79, R80 ;  /* 0x0000004f524f7224 */ /* 0x000fe200078e0250 */
[----:B------:R-:W5:Y:S01]  /*ba50*/  LD.E.128 R4, desc[UR40][R4.64] ;  /* 0x0000002804047980 */ /* 0x000f62000c101d00 */
[----:B------:R-:W-:Y:S02]  /*ba60*/  IMAD.U32 R21, RZ, RZ, UR4 ;  /* 0x00000004ff157e24 */ /* 0x000fe4000f8e00ff */
[----:B------:R-:W-:Y:S01]  /*ba70*/  IMAD R78, R78, UR10, RZ ;  /* 0x0000000a4e4e7c24 */ /* 0x000fe2000f8e02ff */
[----:B------:R-:W5:Y:S01]  /*ba80*/  LD.E.128 R12, desc[UR40][R12.64] ;  /* 0x000000280c0c7980 */ /* 0x000f62000c101d00 */
[----:B------:R-:W-:Y:S01]  /*ba90*/  IMAD.SHL.U32 R83, R0, 0x20, RZ ;  /* 0x0000002000537824 */ /* 0x000fe200078e00ff */
[----:B------:R-:W-:-:S02]  /*baa0*/  ISETP.GE.AND P0, PT, R229, UR16, PT ;  /* 0x00000010e5007c0c */ /* 0x000fc4000bf06270 */
[----:B------:R-:W5:Y:S01]  /*bab0*/  LD.E.128 R48, desc[UR40][R48.64] ;  /* 0x0000002830307980 */ /* 0x000f62000c101d00 */
[----:B------:R-:W-:-:S03]  /*bac0*/  SHF.R.S32.HI R0, RZ, 0x1f, R79 ;  /* 0x0000001fff007819 */ /* 0x000fc6000001144f */
[----:B------:R-:W5:Y:S01]  /*bad0*/  LD.E.128 R52, desc[UR40][R52.64] ;  /* 0x0000002834347980 */ /* 0x000f62000c101d00 */
[----:B------:R-:W-:-:S03]  /*bae0*/  IMAD.WIDE.U32 R20, R77, UR10, R20 ;  /* 0x0000000a4d147c25 */ /* 0x000fc6000f8e0014 */
[----:B------:R-:W5:Y:S01]  /*baf0*/  LD.E.128 R56, desc[UR40][R56.64] ;  /* 0x0000002838387980 */ /* 0x000f62000c101d00 */
[----:B------:R-:W-:Y:S01]  /*bb00*/  IMAD R81, R77, UR11, R78 ;  /* 0x0000000b4d517c24 */ /* 0x000fe2000f8e024e */
[----:B------:R-:W-:Y:S02]  /*bb10*/  ULDC.64 UR10, c[0x0][0xad8] ;  /* 0x0002b600000a7ab9 */ /* 0x000fe40000000a00 */
        /* <DEDUP_REMOVED lines=8> */
[----:B------:R-:W-:Y:S01]  /*bba0*/  IMAD.IADD R21, R21, 0x1, R81 ;  /* 0x0000000115157824 */ /* 0x000fe200078e0251 */
[----:B------:R-:W-:Y:S01]  /*bbb0*/  SEL R77, RZ, 0x40, P0 ;  /* 0x00000040ff4d7807 */ /* 0x000fe20000000000 */
[----:B------:R-:W-:Y:S01]  /*bbc0*/  IMAD R78, R0, UR10, RZ ;  /* 0x0000000a004e7c24 */ /* 0x000fe2000f8e02ff */
[----:B------:R-:W-:Y:S01]  /*bbd0*/  ISETP.GE.AND P0, PT, R228, UR16, PT ;  /* 0x00000010e4007c0c */ /* 0x000fe2000bf06270 */
[----:B------:R-:W-:-:S02]  /*bbe0*/  IMAD R83, R82, UR8, RZ ;  /* 0x0000000852537c24 */ /* 0x000fc4000f8e02ff */
[----:B------:R-:W-:Y:S01]  /*bbf0*/  VIADD R82, R3, UR39 ;  /* 0x0000002703527c36 */ /* 0x000fe20008000000 */
        /* <DEDUP_REMOVED lines=14> */
[----:B------:R0:W3:Y:S01]  /*bce0*/  SHFL.IDX PT, R21, R81, RZ, 0x181f ;  /* 0x00181fff51157589 */ /* 0x0000e200000e0000 */
[----:B------:R-:W-:Y:S02]  /*bcf0*/  LOP3.LUT R3, R0, R3, RZ, 0xfc, !PT ;  /* 0x0000000300037212 */ /* 0x000fe400078efcff */
[----:B--2---:R-:W-:Y:S01]  /*bd00*/  SHF.R.S32.HI R152, RZ, 0x1f, R195 ;  /* 0x0000001fff987819 */ /* 0x004fe200000114c3 */
        /* <DEDUP_REMOVED lines=9> */
[----:B---3--:R-:W-:-:S03]  /*bda0*/  @!P0 IMAD.WIDE R78, R2, 0x2, R20 ;  /* 0x00000002024e8825 */ /* 0x008fc600078e0214 */
[----:B------:R-:W-:Y:S02]  /*bdb0*/  @!P1 LEA.HI.X R77, R195, R21, R152, 0x1, P2 ;  /* 0x00000015c34d9211 */ /* 0x000fe400010f0c98 */
[----:B------:R-:W-:Y:S01]  /*bdc0*/  ISETP.GE.AND P2, PT, R192, UR16, PT ;  /* 0x00000010c0007c0c */ /* 0x000fe2000bf46270 */
[----:B-----5:R1:W-:Y:S01]  /*bdd0*/  @!P0 ST.E.128 desc[UR40][R78.64], R4 ;  /* 0x000000044e008985 */ /* 0x0203e2000c101d28 */
[----:B------:R-:W-:-:S03]  /*bde0*/  LOP3.LUT P0, RZ, R0, 0x40, RZ, 0xc0, !PT ;  /* 0x0000004000ff7812 */ /* 0x000fc6000780c0ff */
[----:B------:R2:W-:Y:S01]  /*bdf0*/  @!P1 ST.E.128 desc[UR40][R76.64], R12 ;  /* 0x0000000c4c009985 */ /* 0x0005e2000c101d28 */
[----:B------:R-:W-:Y:S02]  /*be00*/  ISETP.GE.AND P1, PT, R187, UR16, PT ;  /* 0x00000010bb007c0c */ /* 0x000fe4000bf26270 */
[----:B-1----:R-:W-:Y:S02]  /*be10*/  SHF.R.S32.HI R4, RZ, 0x1f, R187 ;  /* 0x0000001fff047819 */ /* 0x002fe400000114bb */
[----:B------:R-:W-:Y:S02]  /*be20*/  SHF.R.S32.HI R5, RZ, 0x1f, R229 ;  /* 0x0000001fff057819 */ /* 0x000fe400000114e5 */
[CC--:B--2---:R-:W-:Y:S02]  /*be30*/  @!P4 LEA R76, P5, R194.reuse, R20.reuse, 0x1 ;  /* 0x00000014c24cc211 */ /* 0x0c4fe400078a08ff */
[----:B------:R-:W-:Y:S02]  /*be40*/  @!P3 LEA R14, P6, R193, R20, 0x1 ;  /* 0x00000014c10eb211 */ /* 0x000fe400078c08ff */
[----:B------:R-:W-:-:S02]  /*be50*/  @!P4 LEA.HI.X R77, R194, R21, R85, 0x1, P5 ;  /* 0x00000015c24dc211 */ /* 0x000fc400028f0c55 */
[CC--:B------:R-:W-:Y:S02]  /*be60*/  @!P2 LEA R12, P5, R192.reuse, R20.reuse, 0x1 ;  /* 0x00000014c00ca211 */ /* 0x0c0fe400078a08ff */
[-C--:B------:R-:W-:Y:S01]  /*be70*/  @!P3 LEA.HI.X R15, R193, R21.reuse, R84, 0x1, P6 ;  /* 0x00000015c10fb211 */ /* 0x080fe200030f0c54 */
[----:B------:R2:W-:Y:S01]  /*be80*/  @!P4 ST.E.128 desc[UR40][R76.64], R28 ;  /* 0x0000001c4c00c985 */ /* 0x0005e2000c101d28 */
[----:B------:R-:W-:Y:S02]  /*be90*/  LOP3.LUT P6, RZ, R3, 0x80, RZ, 0xc0, !PT ;  /* 0x0000008003ff7812 */ /* 0x000fe400078cc0ff */
[-C--:B------:R-:W-:Y:S01]  /*bea0*/  @!P2 LEA.HI.X R13, R192, R21.reuse, R87, 0x1, P5 ;  /* 0x00000015c00da211 */ /* 0x080fe200028f0c57 */
[----:B------:R2:W-:Y:S01]  /*beb0*/  @!P3 ST.E.128 desc[UR40][R14.64], R36 ;  /* 0x000000240e00b985 */ /* 0x0005e2000c101d28 */
[C---:B------:R-:W-:Y:S02]  /*bec0*/  @!P1 LEA R6, P5, R187.reuse, R20, 0x1 ;  /* 0x00000014bb069211 */ /* 0x040fe400078a08ff */
[----:B------:R-:W-:Y:S01]  /*bed0*/  SHF.R.S32.HI R79, RZ, 0x1f, R228 ;  /* 0x0000001fff4f7819 */ /* 0x000fe200000114e4 */
[----:B------:R2:W-:Y:S01]  /*bee0*/  @!P2 ST.E.128 desc[UR40][R12.64], R44 ;  /* 0x0000002c0c00a985 */ /* 0x0005e2000c101d28 */
[----:B------:R-:W-:-:S02]  /*bef0*/  @!P1 LEA.HI.X R7, R187, R21, R4, 0x1, P5 ;  /* 0x00000015bb079211 */ /* 0x000fc400028f0c04 */
[----:B------:R-:W-:-:S03]  /*bf00*/  @P0 LEA R4, P5, R229, R20, 0x1 ;  /* 0x00000014e5040211 */ /* 0x000fc600078a08ff */
[----:B------:R2:W-:Y:S01]  /*bf10*/  @!P1 ST.E.128 desc[UR40][R6.64], R52 ;  /* 0x0000003406009985 */ /* 0x0005e2000c101d28 */
[----:B------:R-:W-:Y:S02]  /*bf20*/  @P0 LEA.HI.X R5, R229, R21, R5, 0x1, P5 ;  /* 0x00000015e5050211 */ /* 0x000fe400028f0c05 */
[----:B------:R-:W-:-:S03]  /*bf30*/  @P6 LEA R20, P5, R228, R20, 0x1 ;  /* 0x00000014e4146211 */ /* 0x000fc600078a08ff */
[----:B------:R2:W-:Y:S01]  /*bf40*/  @P0 ST.E.128 desc[UR40][R4.64], R60 ;  /* 0x0000003c04000985 */ /* 0x0005e2000c101d28 */
[----:B------:R-:W-:-:S05]  /*bf50*/  @P6 LEA.HI.X R21, R228, R21, R79, 0x1, P5 ;  /* 0x00000015e4156211 */ /* 0x000fca00028f0c4f */
[----:B------:R2:W-:Y:S04]  /*bf60*/  @P6 ST.E.128 desc[UR40][R20.64], R68 ;  /* 0x0000004414006985 */ /* 0x0005e8000c101d28 */
.L_x_7453:
[----:B------:R-:W-:Y:S05]  /*bf70*/  BSYNC B1 ;  /* 0x0000000000017941 */ /* 0x000fea0003800000 */
.L_x_7452:
[----:B--2--5:R-:W-:Y:S01]  /*bf80*/  VIADD R6, R82, 0x20 ;  /* 0x0000002052067836 */ /* 0x024fe20000000000 */
[----:B------:R2:W4:Y:S04]  /*bf90*/  SHFL.IDX PT, R5, R81, 0x1, 0x181f ;  /* 0x00381f0051057f89 */ /* 0x00052800000e0000 */
[----:B------:R-:W-:Y:S01]  /*bfa0*/  ISETP.GE.AND P0, PT, R6, R83, PT ;  /* 0x000000530600720c */ /* 0x000fe20003f06270 */
[----:B------:R2:W0:-:S12]  /*bfb0*/  SHFL.IDX PT, R4, R80, 0x1, 0x181f ;  /* 0x00381f0050047f89 */ /* 0x00041800000e0000 */
[----:B--2---:R-:W-:Y:S05]  /*bfc0*/  @P0 BRA `(.L_x_7454) ;  /* 0x0000002400f80947 */ /* 0x004fea0003800000 */
[----:B------:R-:W-:Y:S02]  /*bfd0*/  ISETP.GE.AND P0, PT, R195, UR16, PT ;  /* 0x00000010c3007c0c */ /* 0x000fe4000bf06270 */
[----:B------:R-:W-:Y:S02]  /*bfe0*/  ISETP.GE.AND P5, PT, R2, UR16, PT ;  /* 0x0000001002007c0c */ /* 0x000fe4000bfa6270 */
[----:B------:R-:W-:Y:S02]  /*bff0*/  ISETP.GE.AND P2, PT, R194, UR16, PT ;  /* 0x00000010c2007c0c */ /* 0x000fe4000bf46270 */
[----:B------:R-:W-:Y:S02]  /*c000*/  ISETP.GE.AND P1, PT, R193, UR16, PT ;  /* 0x00000010c1007c0c */ /* 0x000fe4000bf26270 */
[----:B------:R-:W-:Y:S02]  /*c010*/  ISETP.GE.AND P3, PT, R192, UR16, PT ;  /* 0x00000010c0007c0c */ /* 0x000fe4000bf66270 */
[----:B------:R-:W-:-:S02]  /*c020*/  SHF.R.S32.HI R15, RZ, 0x1f, R194 ;  /* 0x0000001fff0f7819 */ /* 0x000fc400000114c2 */
[----:B------:R-:W-:Y:S02]  /*c030*/  SHF.R.S32.HI R29, RZ, 0x1f, R192 ;  /* 0x0000001fff1d7819 */ /* 0x000fe400000114c0 */
[C---:B0-----:R-:W-:Y:S01]  /*c040*/  @!P0 LEA R12, P4, R195.reuse, R4, 0x1 ;  /* 0x00000004c30c8211 */ /* 0x041fe200078808ff */
        /* <DEDUP_REMOVED lines=15> */
[-C--:B---3--:R-:W-:Y:S02]  /*c140*/  @!P1 LEA.HI.X R21, R193, R5.reuse, R0, 0x1, P6 ;  /* 0x00000005c1159211 */ /* 0x088fe400030f0c00 */
        /* <DEDUP_REMOVED lines=15> */
.L_x_7451:
        /* <DEDUP_REMOVED lines=10> */
[----:B--2---:R-:W-:Y:S01]  /*c2e0*/  SHF.R.S32.HI R152, RZ, 0x1f, R205 ;  /* 0x0000001fff987819 */ /* 0x004fe200000114cd */
        /* <DEDUP_REMOVED lines=60> */
[C---:B------:R-:W-:Y:S02]  /*c6b0*/  LEA R3, P1, R4.reuse, UR10, 0x2 ;  /* 0x0000000a04037c11 */ /* 0x040fe4000f8210ff */
[----:B------:R-:W-:Y:S02]  /*c6c0*/  SHF.R.S32.HI R13, RZ, 0x1f, R224 ;  /* 0x0000001fff0d7819 */ /* 0x000fe400000114e0 */
[----:B------:R-:W-:Y:S01]  /*c6d0*/  LEA.HI.X R10, R4, UR11, R5, 0x2, P1 ;  /* 0x0000000b040a7c11 */ /* 0x000fe200088f1405 */
[----:B------:R0:W1:Y:S01]  /*c6e0*/  SHFL.IDX PT, R11, R3, RZ, 0x1c1f ;  /* 0x001c1fff030b7589 */ /* 0x00006200000e0000 */
[----:B------:R-:W-:Y:S02]  /*c6f0*/  SHF.R.S32.HI R171, RZ, 0x1f, R225 ;  /* 0x0000001fffab7819 */ /* 0x000fe400000114e1 */
[----:B------:R-:W-:Y:S01]  /*c700*/  SHF.R.S32.HI R172, RZ, 0x1f, R226 ;  /* 0x0000001fffac7819 */ /* 0x000fe200000114e2 */
[----:B------:R0:W2:Y:S01]  /*c710*/  SHFL.IDX PT, R12, R10, RZ, 0x1c1f ;  /* 0x001c1fff0a0c7589 */ /* 0x0000a200000e0000 */
[----:B------:R-:W-:Y:S01]  /*c720*/  SHF.R.S32.HI R173, RZ, 0x1f, R17 ;  /* 0x0000001fffad7819 */ /* 0x000fe20000011411 */
[----:B------:R-:W-:Y:S06]  /*c730*/  @P0 BRA `(.L_x_7456) ;  /* 0x0000000800040947 */ /* 0x000fec0003800000 */
[----:B------:R-:W-:Y:S02]  /*c740*/  ULDC UR4, c[0x0][0xac8] ;  /* 0x0002b20000047ab9 */ /* 0x000fe40000000800 */
[----:B------:R-:W-:Y:S02]  /*c750*/  ISETP.GE.AND P3, PT, R17, UR4, PT ;  /* 0x0000000411007c0c */ /* 0x000fe4000bf66270 */
[----:B------:R-:W-:Y:S02]  /*c760*/  ISETP.GE.AND P4, PT, R226, UR4, PT ;  /* 0x00000004e2007c0c */ /* 0x000fe4000bf86270 */
[----:B------:R-:W-:Y:S02]  /*c770*/  ISETP.GE.AND P2, PT, R225, UR4, PT ;  /* 0x00000004e1007c0c */ /* 0x000fe4000bf46270 */
[----:B------:R-:W-:-:S07]  /*c780*/  ISETP.GE.AND P1, PT, R224, UR4, PT ;  /* 0x00000004e0007c0c */ /* 0x000fce000bf26270 */
[CC--:B-1----:R-:W-:Y:S02]  /*c790*/  @!P3 LEA R4, P0, R17.reuse, R11.reuse, 0x2 ;  /* 0x0000000b1104b211 */ /* 0x0c2fe400078010ff */
[C---:B------:R-:W-:Y:S02]  /*c7a0*/  @!P4 LEA R6, P5, R226.reuse, R11, 0x2 ;  /* 0x0000000be206c211 */ /* 0x040fe400078a10ff */
        /* <DEDUP_REMOVED lines=122> */
.L_x_7456:
[----:B------:R-:W-:Y:S05]  /*cf50*/  BSYNC B1 ;  /* 0x0000000000017941 */ /* 0x000fea0003800000 */
.L_x_7455:
        /* <DEDUP_REMOVED lines=10> */
[CC--:B0-----:R-:W-:Y:S02]  /*d000*/  @!P4 LEA R10, P3, R17.reuse, R3.reuse, 0x2 ;  /* 0x00000003110ac211 */ /* 0x0c1fe400078610ff */
[-C--:B---3--:R-:W-:Y:S02]  /*d010*/  @!P2 LEA R4, P6, R226, R3.reuse, 0x2 ;  /* 0x00000003e204a211 */ /* 0x088fe400078c10ff */
[----:B-1----:R-:W-:Y:S02]  /*d020*/  @!P4 LEA.HI.X R11, R17, R20, R173, 0x2, P3 ;  /* 0x00000014110bc211 */ /* 0x002fe400018f14ad */
[----:B------:R-:W-:Y:S02]  /*d030*/  ISETP.GE.AND P3, PT, R223, UR4, PT ;  /* 0x00000004df007c0c */ /* 0x000fe4000bf66270 */
[----:B------:R-:W-:Y:S01]  /*d040*/  @!P1 LEA R6, P5, R225, R3, 0x2 ;  /* 0x00000003e1069211 */ /* 0x000fe200078a10ff */
[----:B------:R0:W-:Y:S01]  /*d050*/  @!P4 ST.E.64 desc[UR40][R10.64], R26 ;  /* 0x0000001a0a00c985 */ /* 0x0001e2000c101b28 */
[----:B------:R-:W-:-:S02]  /*d060*/  ISETP.GE.AND P4, PT, R222, UR4, PT ;  /* 0x00000004de007c0c */ /* 0x000fc4000bf86270 */
[-C--:B------:R-:W-:Y:S02]  /*d070*/  @!P2 LEA.HI.X R5, R226, R20.reuse, R172, 0x2, P6 ;  /* 0x00000014e205a211 */ /* 0x080fe400030f14ac */
[CC--:B------:R-:W-:Y:S02]  /*d080*/  @!P0 LEA R8, P6, R224.reuse, R3.reuse, 0x2 ;  /* 0x00000003e0088211 */ /* 0x0c0fe400078c10ff */
        /* <DEDUP_REMOVED lines=14> */
[-C--:B------:R-:W-:Y:S01]  /*d170*/  @!P5 LEA R14, P6, R221, R3.reuse, 0x2 ;  /* 0x00000003dd0ed211 */ /* 0x080fe200078c10ff */
[----:B------:R4:W-:Y:S01]  /*d180*/  @!P4 ST.E.64 desc[UR40][R12.64], R46 ;  /* 0x0000002e0c00c985 */ /* 0x0009e2000c101b28 */
[----:B------:R-:W-:Y:S02]  /*d190*/  ISETP.GE.AND P3, PT, R217, UR4, PT ;  /* 0x00000004d9007c0c */ /* 0x000fe4000bf66270 */
[----:B------:R-:W-:Y:S02]  /*d1a0*/  @!P5 LEA.HI.X R15, R221, R20, R168, 0x2, P6 ;  /* 0x00000014dd0fd211 */ /* 0x000fe400030f14a8 */
[-C--:B-1----:R-:W-:Y:S02]  /*d1b0*/  @!P0 LEA R4, P6, R220, R3.reuse, 0x2 ;  /* 0x00000003dc048211 */ /* 0x082fe400078c10ff */
[----:B------:R-:W-:Y:S01]  /*d1c0*/  ISETP.GE.AND P4, PT, R216, UR4, PT ;  /* 0x00000004d8007c0c */ /* 0x000fe2000bf86270 */
[----:B------:R1:W-:Y:S01]  /*d1d0*/  @!P5 ST.E.64 desc[UR40][R14.64], R50 ;  /* 0x000000320e00d985 */ /* 0x0003e2000c101b28 */
[----:B---3--:R-:W-:-:S02]  /*d1e0*/  @!P1 LEA R6, P5, R219, R3, 0x2 ;  /* 0x00000003db069211 */ /* 0x008fc400078a10ff */
[-C--:B------:R-:W-:Y:S02]  /*d1f0*/  @!P0 LEA.HI.X R5, R220, R20.reuse, R167, 0x2, P6 ;  /* 0x00000014dc058211 */ /* 0x080fe400030f14a7 */
        /* <DEDUP_REMOVED lines=9> */
[CC--:B----4-:R-:W-:Y:S02]  /*d290*/  @!P4 LEA R12, P2, R216.reuse, R3.reuse, 0x2 ;  /* 0x00000003d80cc211 */ /* 0x0d0fe400078410ff */
[----:B------:R-:W-:Y:S02]  /*d2a0*/  ISETP.GE.AND P1, PT, R213, UR4, PT ;  /* 0x00000004d5007c0c */ /* 0x000fe4000bf26270 */
[-C--:B------:R-:W-:Y:S02]  /*d2b0*/  @!P3 LEA.HI.X R11, R217, R20.reuse, R164, 0x2, P6 ;  /* 0x00000014d90bb211 */ /* 0x080fe400030f14a4 */
[----:B------:R-:W-:Y:S02]  /*d2c0*/  @!P4 LEA.HI.X R13, R216, R20, R163, 0x2, P2 ;  /* 0x00000014d80dc211 */ /* 0x000fe400010f14a3 */
[----:B------:R-:W-:Y:S01]  /*d2d0*/  ISETP.GE.AND P2, PT, R212, UR4, PT ;  /* 0x00000004d4007c0c */ /* 0x000fe2000bf46270 */
[----:B------:R-:W-:Y:S01]  /*d2e0*/  @!P3 ST.E.64 desc[UR40][R10.64], R66 ;  /* 0x000000420a00b985 */ /* 0x000fe2000c101b28 */
[----:B-1----:R-:W-:-:S03]  /*d2f0*/  @!P5 LEA R14, P6, R215, R3, 0x2 ;  /* 0x00000003d70ed211 */ /* 0x002fc600078c10ff */
[----:B------:R1:W-:Y:S01]  /*d300*/  @!P4 ST.E.64 desc[UR40][R12.64], R70 ;  /* 0x000000460c00c985 */ /* 0x0003e2000c101b28 */
[-C--:B------:R-:W-:Y:S02]  /*d310*/  @!P5 LEA.HI.X R15, R215, R20.reuse, R162, 0x2, P6 ;  /* 0x00000014d70fd211 */ /* 0x080fe400030f14a2 */
[CC--:B0-----:R-:W-:Y:S02]  /*d320*/  @!P0 LEA R4, P4, R214.reuse, R3.reuse, 0x2 ;  /* 0x00000003d6048211 */ /* 0x0c1fe400078810ff */
        /* <DEDUP_REMOVED lines=15> */
[CC--:B------:R-:W-:Y:S02]  /*d420*/  @!P5 LEA R10, P6, R211.reuse, R3.reuse, 0x2 ;  /* 0x00000003d30ad211 */ /* 0x0c0fe400078c10ff */
[-C--:B------:R-:W-:Y:S02]  /*d430*/  @!P4 LEA.HI.X R13, R210, R20.reuse, R157, 0x2, P0 ;  /* 0x00000014d20dc211 */ /* 0x080fe400000f149d */
[----:B------:R-:W-:Y:S02]  /*d440*/  @!P5 LEA.HI.X R11, R211, R20, R158, 0x2, P6 ;  /* 0x00000014d30bd211 */ /* 0x000fe400030f149e */
[----:B------:R-:W-:Y:S02]  /*d450*/  ISETP.GE.AND P0, PT, R206, UR4, PT ;  /* 0x00000004ce007c0c */ /* 0x000fe4000bf06270 */
[----:B0-----:R-:W-:Y:S01]  /*d460*/  @!P3 LEA R14, P6, R209, R3, 0x2 ;  /* 0x00000003d10eb211 */ /* 0x001fe200078c10ff */
        /* <DEDUP_REMOVED lines=28> */
[CC--:B-1----:R-:W-:Y:S01]  /*d630*/  @!P0 LEA R4, P5, R202.reuse, R3.reuse, 0x2 ;  /* 0x00000003ca048211 */ /* 0x0c2fe200078a10ff */
[----:B------:R1:W-:Y:S01]  /*d640*/  @!P3 ST.E.64 desc[UR40][R14.64], R122 ;  /* 0x0000007a0e00b985 */ /* 0x0003e2000c101b28 */
[----:B------:R-:W-:Y:S02]  /*d650*/  ISETP.GE.AND P3, PT, R199, UR4, PT ;  /* 0x00000004c7007c0c */ /* 0x000fe4000bf66270 */
[----:B------:R-:W-:Y:S02]  /*d660*/  @!P0 LEA.HI.X R5, R202, R20, R236, 0x2, P5 ;  /* 0x00000014ca058211 */ /* 0x000fe400028f14ec */
[----:B------:R-:W-:Y:S02]  /*d670*/  ISETP.GE.AND P5, PT, R197, UR4, PT ;  /* 0x00000004c5007c0c */ /* 0x000fe4000bfa6270 */
[-C--:B--2---:R-:W-:Y:S01]  /*d680*/  @!P1 LEA R6, P6, R201, R3.reuse, 0x2 ;  /* 0x00000003c9069211 */ /* 0x084fe200078c10ff */
[----:B------:R2:W-:Y:S02]  /*d690*/  @!P0 ST.E.64 desc[UR40][R4.64], R126 ;  /* 0x0000007e04008985 */ /* 0x0005e4000c101b28 */
[----:B0-----:R-:W-:-:S02]  /*d6a0*/  @!P4 LEA R8, P0, R200, R3, 0x2 ;  /* 0x00000003c808c211 */ /* 0x001fc400078010ff */
[-C--:B------:R-:W-:Y:S02]  /*d6b0*/  @!P1 LEA.HI.X R7, R201, R20.reuse, R235, 0x2, P6 ;  /* 0x00000014c9079211 */ /* 0x080fe400030f14eb */
[-C--:B---3--:R-:W-:Y:S02]  /*d6c0*/  @!P3 LEA R10, P6, R199, R3.reuse, 0x2 ;  /* 0x00000003c70ab211 */ /* 0x088fe400078c10ff */
[-C--:B------:R-:W-:Y:S01]  /*d6d0*/  @!P4 LEA.HI.X R9, R200, R20.reuse, R234, 0x2, P0 ;  /* 0x00000014c809c211 */ /* 0x080fe200000f14ea */
        /* <DEDUP_REMOVED lines=16> */
.L_x_7448:
        /* <DEDUP_REMOVED lines=10> */
[----:B------:R-:W3:Y:S01]  /*d880*/  @P1 LDG.E R8, desc[UR40][R4.64] ;  /* 0x0000002804081981 */ /* 0x000ee2000c1e1900 */
        /* <DEDUP_REMOVED lines=13> */
[----:B---3--:R-:W-:Y:S01]  /*d960*/  @P1 R2UR UR4, R8 ;  /* 0x00000000080412ca */ /* 0x008fe200000e0000 */
[----:B-1----:R-:W-:-:S05]  /*d970*/  VIADD R8, R3, 0xffffff80 ;  /* 0xffffff8003087836 */ /* 0x002fca0000000000 */
[----:B------:R-:W-:-:S07]  /*d980*/  ISETP.GT.AND P0, PT, R8, 0x3f, PT ;  /* 0x0000003f0800780c */ /* 0x000fce0003f04270 */
[----:B------:R-:W-:Y:S01]  /*d990*/  USHF.R.S32.HI UR22, URZ, 0x1f, UR4 ;  /* 0x0000001f3f167899 */ /* 0x000fe20008011404 */
[----:B0-----:R-:W-:Y:S11]  /*d9a0*/  @P2 BRA `(.L_x_7457) ;  /* 0x0000000000102947 */ /* 0x001ff60003800000 */
[----:B------:R-:W-:Y:S05]  /*d9b0*/  @!P1 BRA `(.L_x_7457) ;  /* 0x00000000000c9947 */ /* 0x000fea0003800000 */
[----:B------:R-:W3:Y:S04]  /*d9c0*/  LDG.E R3, desc[UR40][R4.64] ;  /* 0x0000002804037981 */ /* 0x000ee8000c1e1900 */
[----:B-----5:R-:W3:Y:S02]  /*d9d0*/  LDG.E R0, desc[UR40][R4.64+0x4] ;  /* 0x0000042804007981 */ /* 0x020ee4000c1e1900 */
[----:B---3--:R-:W-:-:S07]  /*d9e0*/  IMAD.IADD R0, R0, 0x1, -R3 ;  /* 0x0000000100007824 */ /* 0x008fce00078e0a03 */
.L_x_7457:
[----:B------:R-:W-:Y:S01]  /*d9f0*/  USEL UR45, UR45, URZ, !UP0 ;  /* 0x0000003f2d2d7287 */ /* 0x000fe2000c000000 */
[----:B------:R-:W-:Y:S01]  /*da00*/  BSSY B1, `(.L_x_7458) ;  /* 0x0000039000017945 */ /* 0x000fe20003800000 */
[----:B------:R-:W-:-:S03]  /*da10*/  USEL UR44, UR44, URZ, !UP0 ;  /* 0x0000003f2c2c7287 */ /* 0x000fc6000c000000 */
[----:B------:R-:W-:Y:S09]  /*da20*/  @P0 BRA `(.L_x_7459) ;  /* 0x0000000000d80947 */ /* 0x000ff20003800000 */
[----:B------:R-:W0:Y:S01]  /*da30*/  S2R R6, SR_TID.X ;  /* 0x0000000000067919 */ /* 0x000e220000002100 */
[----:B------:R-:W1:Y:S01]  /*da40*/  LDC R9, c[0x0][0xbe8] ;  /* 0x0002fa00ff097b82 */ /* 0x000e620000000800 */
[----:B------:R-:W-:Y:S02]  /*da50*/  IMAD.U32 R5, RZ, RZ, UR39 ;  /* 0x00000027ff057e24 */ /* 0x000fe4000f8e00ff */
[----:B-1---5:R-:W-:-:S03]  /*da60*/  IMAD R3, R0, R9, RZ ;  /* 0x0000000900037224 */ /* 0x022fc600078e02ff */
[----:B0-----:R-:W-:-:S04]  /*da70*/  IADD3 R6, R5, -0x80, R6 ;  /* 0xffffff8005067810 */ /* 0x001fc80007ffe006 */
        /* <DEDUP_REMOVED lines=17> */
[----:B------:R-:W-:Y:S02]  /*db90*/  UIMAD UR8, UR17, UR8, URZ ;  /* 0x00000008110872a4 */ /* 0x000fe4000f8e023f */
[----:B------:R-:W-:Y:S02]  /*dba0*/  UIMAD.WIDE.U32 UR12, UR14, UR45, URZ ;  /* 0x0000002d0e0c72a5 */ /* 0x000fe4000f8e003f */
[----:B------:R-:W-:Y:S02]  /*dbb0*/  UIMAD UR15, UR14, UR44, UR15 ;  /* 0x0000002c0e0f72a4 */ /* 0x000fe4000f8e020f */
[----:B------:R-:W-:Y:S01]  /*dbc0*/  UIADD3 UR19, UR11, UR19, URZ ;  /* 0x000000130b137290 */ /* 0x000fe2000fffe03f */
[----:B0-----:R-:W-:Y:S01]  /*dbd0*/  @P0 IMAD.HI.U32 R4, R6, R3, RZ ;  /* 0x0000000306040227 */ /* 0x001fe200078e00ff */
[----:B------:R-:W-:-:S02]  /*dbe0*/  UIADD3 UR11, UR21, UR8, URZ ;  /* 0x00000008150b7290 */ /* 0x000fc4000fffe03f */
[----:B------:R-:W-:Y:S01]  /*dbf0*/  UIADD3 UR10, UP1, UP2, UR12, UR10, UR4 ;  /* 0x0000000a0c0a7290 */ /* 0x000fe2000fa3e004 */
        /* <DEDUP_REMOVED lines=10> */
[----:B------:R-:W-:Y:S01]  /*dca0*/  ULDC.64 UR10, c[0x0][UR18+0x210] ;  /* 0x00008400120a7abb */ /* 0x000fe20008000a00 */
[----:B------:R-:W-:Y:S01]  /*dcb0*/  ULDC.64 UR12, c[0x0][0xba8] ;  /* 0x0002ea00000c7ab9 */ /* 0x000fe20000000a00 */
[----:B------:R-:W-:Y:S01]  /*dcc0*/  IMAD R7, R9, R7, R6 ;  /* 0x0000000709077224 */ /* 0x000fe200078e0206 */
[----:B------:R-:W-:Y:S01]  /*dcd0*/  IADD3.X R5, R5, UR8, R10, P0, P1 ;  /* 0x0000000805057c10 */ /* 0x000fe200087e240a */
[----:B------:R-:W-:Y:S01]  /*dce0*/  @!UP0 ULDC UR12, c[0x0][0xb50] ;  /* 0x0002d400000c8ab9 */ /* 0x000fe20000000800 */
[----:B------:R-:W-:Y:S01]  /*dcf0*/  @!UP0 ULDC UR13, c[0x0][0xb54] ;  /* 0x0002d500000d8ab9 */ /* 0x000fe20000000800 */
[C---:B------:R-:W-:Y:S01]  /*dd00*/  IMAD R6, R7.reuse, UR11, RZ ;  /* 0x0000000b07067c24 */ /* 0x040fe2000f8e02ff */
[----:B------:R-:W-:Y:S01]  /*dd10*/  SHF.R.S32.HI R3, RZ, 0x1f, R7 ;  /* 0x0000001fff037819 */ /* 0x000fe20000011407 */
[----:B------:R-:W-:-:S04]  /*dd20*/  IMAD.WIDE.U32 R4, R7, UR10, R4 ;  /* 0x0000000a07047c25 */ /* 0x000fc8000f8e0004 */
[----:B------:R-:W-:Y:S01]  /*dd30*/  IMAD R3, R3, UR10, R6 ;  /* 0x0000000a03037c24 */ /* 0x000fe2000f8e0206 */
[----:B------:R-:W-:-:S03]  /*dd40*/  LEA R6, P0, R4, UR12, 0x2 ;  /* 0x0000000c04067c11 */ /* 0x000fc6000f8010ff */
[----:B------:R-:W-:-:S05]  /*dd50*/  IMAD.IADD R3, R5, 0x1, R3 ;  /* 0x0000000105037824 */ /* 0x000fca00078e0203 */
[----:B------:R-:W-:Y:S01]  /*dd60*/  LEA.HI.X R7, R4, UR13, R3, 0x2, P0 ;  /* 0x0000000d04077c11 */ /* 0x000fe200080f1403 */
[----:B------:R-:W-:-:S05]  /*dd70*/  IMAD.MOV.U32 R3, RZ, RZ, -0x800000 ;  /* 0xff800000ff037424 */ /* 0x000fca00078e00ff */
[----:B------:R0:W-:Y:S02]  /*dd80*/  STG.E desc[UR40][R6.64], R3 ;  /* 0x0000000306007986 */ /* 0x0001e4000c101928 */
.L_x_7459:
[----:B------:R-:W-:Y:S05]  /*dd90*/  BSYNC B1 ;  /* 0x0000000000017941 */ /* 0x000fea0003800000 */
.L_x_7458:
        /* <DEDUP_REMOVED lines=19> */
[----:B------:R-:W-:Y:S01]  /*ded0*/  ISETP.GE.AND P1, PT, R194, UR12, PT ;  /* 0x0000000cc2007c0c */ /* 0x000fe2000bf26270 */
[----:B------:R-:W-:Y:S01]  /*dee0*/  UIMAD.WIDE.U32 UR8, UR42, UR10, UR8 ;  /* 0x0000000a2a0872a5 */ /* 0x000fe2000f8e0008 */
[----:B------:R-:W-:Y:S01]  /*def0*/  IMAD R3, R9, 0x20, R26 ;  /* 0x0000002009037824 */ /* 0x000fe200078e021a */
[----:B------:R-:W-:Y:S01]  /*df00*/  SEL R4, RZ, 0xffffffff, P2 ;  /* 0xffffffffff047807 */ /* 0x000fe20001000000 */
[----:B------:R-:W-:Y:S01]  /*df10*/  VIADD R26, R26, UR39 ;  /* 0x000000271a1a7c36 */ /* 0x000fe20008000000 */
[----:B------:R-:W-:Y:S01]  /*df20*/  ISETP.GE.AND P3, PT, R2, UR12, PT ;  /* 0x0000000c02007c0c */ /* 0x000fe2000bf66270 */
[----:B------:R-:W-:Y:S01]  /*df30*/  VIADD R8, R3, UR39 ;  /* 0x0000002703087c36 */ /* 0x000fe20008000000 */
[----:B------:R-:W-:Y:S01]  /*df40*/  UIMAD UR9, UR42, UR11, UR9 ;  /* 0x0000000b2a0972a4 */ /* 0x000fe2000f8e0209 */
[----:B-1----:R-:W-:Y:S01]  /*df50*/  ISETP.NE.AND P0, PT, R11, 0x1, PT ;  /* 0x000000010b00780c */ /* 0x002fe20003f05270 */
[----:B------:R-:W-:Y:S01]  /*df60*/  IMAD.SHL.U32 R13, R4, 0x2, RZ ;  /* 0x00000002040d7824 */ /* 0x000fe200078e00ff */
[----:B------:R-:W-:Y:S01]  /*df70*/  SEL R9, RZ, 0xffffffff, P1 ;  /* 0xffffffffff097807 */ /* 0x000fe20000800000 */
[----:B------:R-:W-:Y:S01]  /*df80*/  ULDC.64 UR10, c[0x0][0xaf0] ;  /* 0x0002bc00000a7ab9 */ /* 0x000fe20000000a00 */
[----:B------:R-:W-:Y:S01]  /*df90*/  SEL R6, RZ, 0x1, P3 ;  /* 0x00000001ff067807 */ /* 0x000fe20001800000 */
[----:B------:R-:W-:Y:S01]  /*dfa0*/  UIMAD UR44, UR44, UR10, URZ ;  /* 0x0000000a2c2c72a4 */ /* 0x000fe2000f8e023f */
[----:B------:R-:W-:Y:S01]  /*dfb0*/  IMAD.MOV.U32 R3, RZ, RZ, R8 ;  /* 0x000000ffff037224 */ /* 0x000fe200078e0008 */
[----:B------:R-:W-:Y:S01]  /*dfc0*/  UIMAD.WIDE.U32 UR8, UR45, UR10, UR8 ;  /* 0x0000000a2d0872a5 */ /* 0x000fe2000f8e0008 */
[----:B------:R-:W-:Y:S01]  /*dfd0*/  IMAD.SHL.U32 R9, R9, 0x4, RZ ;  /* 0x0000000409097824 */ /* 0x000fe200078e00ff */
[----:B------:R-:W-:Y:S01]  /*dfe0*/  LOP3.LUT R6, R13, 0x2, R6, 0xe2, !PT ;  /* 0x000000020d067812 */ /* 0x000fe200078ee206 */
[----:B------:R-:W-:Y:S01]  /*dff0*/  UIMAD UR4, UR45, UR11, UR44 ;  /* 0x0000000b2d0472a4 */ /* 0x000fe2000f8e022c */
[----:B-----5:R-:W-:Y:S01]  /*e000*/  IMAD R25, R0, R11, RZ ;  /* 0x0000000b00197224 */ /* 0x020fe200078e02ff */
[----:B------:R-:W-:Y:S01]  /*e010*/  ISETP.GE.AND P1, PT, R228, UR12, PT ;  /* 0x0000000ce4007c0c */ /* 0x000fe2000bf26270 */
[----:B------:R-:W0:Y:S01]  /*e020*/  @P0 LDC R5, c[0x0][0xbec] ;  /* 0x0002fb00ff050b82 */ /* 0x000e220000000800 */
[----:B------:R-:W-:Y:S01]  /*e030*/  LOP3.LUT R10, R9, 0x4, R6, 0xe2, !PT ;  /* 0x00000004090a7812 */ /* 0x000fe200078ee206 */
[----:B------:R-:W-:Y:S01]  /*e040*/  UIADD3 UR4, UR9, UR4, URZ ;  /* 0x0000000409047290 */ /* 0x000fe2000fffe03f */
[----:B------:R-:W-:-:S02]  /*e050*/  SEL R0, RZ, 0x80, P1 ;  /* 0x00000080ff007807 */ /* 0x000fc40000800000 */
[----:B------:R-:W-:Y:S02]  /*e060*/  SHF.R.S32.HI R28, RZ, 0x1f, R187 ;  /* 0x0000001fff1c7819 */ /* 0x000fe400000114bb */
[----:B------:R-:W-:Y:S01]  /*e070*/  SHF.R.S32.HI R29, RZ, 0x1f, R192 ;  /* 0x0000001fff1d7819 */ /* 0x000fe200000114c0 */
[----:B------:R-:W1:Y:S01]  /*e080*/  @P0 LDC R7, c[0x0][0xbf0] ;  /* 0x0002fc00ff070b82 */ /* 0x000e620000000800 */
[----:B------:R-:W-:Y:S02]  /*e090*/  SHF.R.S32.HI R31, RZ, 0x1f, R228 ;  /* 0x0000001fff1f7819 */ /* 0x000fe400000114e4 */
[----:B------:R-:W-:Y:S02]  /*e0a0*/  SHF.R.S32.HI R30, RZ, 0x1f, R229 ;  /* 0x0000001fff1e7819 */ /* 0x000fe400000114e5 */
        /* <DEDUP_REMOVED lines=15> */
[----:B------:R-:W-:Y:S02]  /*e1a0*/  IMAD R7, R11, R7, R8 ;  /* 0x000000070b077224 */ /* 0x000fe400078e0208 */
[----:B------:R-:W-:Y:S02]  /*e1b0*/  IMAD.SHL.U32 R13, R9, 0x8, RZ ;  /* 0x00000008090d7824 */ /* 0x000fe400078e00ff */
[----:B------:R-:W-:Y:S01]  /*e1c0*/  IMAD R9, R3, UR9, R6 ;  /* 0x0000000903097c24 */ /* 0x000fe2000f8e0206 */
[----:B------:R-:W-:Y:S01]  /*e1d0*/  SEL R6, RZ, 0xffffffff, P0 ;  /* 0xffffffffff067807 */ /* 0x000fe20000000000 */
[----:B------:R-:W-:Y:S01]  /*e1e0*/  ULDC.64 UR8, c[0x0][0xad8] ;  /* 0x0002b60000087ab9 */ /* 0x000fe20000000a00 */
[----:B------:R-:W-:Y:S01]  /*e1f0*/  SHF.R.S32.HI R3, RZ, 0x1f, R7 ;  /* 0x0000001fff037819 */ /* 0x000fe20000011407 */
[----:B------:R-:W-:Y:S01]  /*e200*/  IMAD.IADD R5, R5, 0x1, R9 ;  /* 0x0000000105057824 */ /* 0x000fe200078e0209 */
[----:B------:R-:W-:Y:S01]  /*e210*/  LOP3.LUT R10, R13, 0x8, R10, 0xe2, !PT ;  /* 0x000000080d0a7812 */ /* 0x000fe200078ee20a */
[----:B------:R-:W-:Y:S01]  /*e220*/  IMAD.SHL.U32 R13, R6, 0x10, RZ ;  /* 0x00000010060d7824 */ /* 0x000fe200078e00ff */
[----:B------:R-:W-:Y:S01]  /*e230*/  ISETP.GE.AND P0, PT, R187, UR12, PT ;  /* 0x0000000cbb007c0c */ /* 0x000fe2000bf06270 */
[----:B------:R-:W-:-:S02]  /*e240*/  IMAD R6, R3, UR8, RZ ;  /* 0x0000000803067c24 */ /* 0x000fc4000f8e02ff */
[----:B------:R-:W-:Y:S01]  /*e250*/  IMAD.WIDE.U32 R4, R7, UR8, R4 ;  /* 0x0000000807047c25 */ /* 0x000fe2000f8e0004 */
[----:B------:R-:W-:Y:S02]  /*e260*/  SEL R8, RZ, 0xffffffff, P0 ;  /* 0xffffffffff087807 */ /* 0x000fe40000000000 */
[----:B------:R-:W-:Y:S01]  /*e270*/  ISETP.GE.AND P0, PT, R229, UR12, PT ;  /* 0x0000000ce5007c0c */ /* 0x000fe2000bf06270 */
[----:B------:R-:W-:Y:S01]  /*e280*/  IMAD R3, R7, UR9, R6 ;  /* 0x0000000907037c24 */ /* 0x000fe2000f8e0206 */
[----:B------:R-:W-:Y:S01]  /*e290*/  ULDC.64 UR8, c[0x0][0xa80] ;  /* 0x0002a00000087ab9 */ /* 0x000fe20000000a00 */
[----:B------:R-:W-:Y:S01]  /*e2a0*/  IMAD.SHL.U32 R9, R8, 0x20, RZ ;  /* 0x0000002008097824 */ /* 0x000fe200078e00ff */
[----:B------:R-:W-:Y:S01]  /*e2b0*/  SEL R7, RZ, 0x40, P0 ;  /* 0x00000040ff077807 */ /* 0x000fe20000000000 */
[----:B------:R-:W-:Y:S01]  /*e2c0*/  IMAD.IADD R3, R5, 0x1, R3 ;  /* 0x0000000105037824 */ /* 0x000fe200078e0203 */
[----:B------:R-:W-:Y:S02]  /*e2d0*/  LEA R20, P0, R4, UR8, 0x1 ;  /* 0x0000000804147c11 */ /* 0x000fe4000f8008ff */
[----:B------:R-:W-:-:S02]  /*e2e0*/  LOP3.LUT R10, R13, 0x10, R10, 0xe2, !PT ;  /* 0x000000100d0a7812 */ /* 0x000fc400078ee20a */
[----:B------:R-:W-:Y:S01]  /*e2f0*/  LEA.HI.X R3, R4, UR9, R3, 0x1, P0 ;  /* 0x0000000904037c11 */ /* 0x000fe200080f0c03 */
[----:B------:R0:W1:Y:S01]  /*e300*/  SHFL.IDX PT, R6, R20, RZ, 0x181f ;  /* 0x00181fff14067589 */ /* 0x00006200000e0000 */
[----:B------:R-:W-:Y:S02]  /*e310*/  ISETP.GE.AND P0, PT, R26, R25, PT ;  /* 0x000000191a00720c */ /* 0x000fe40003f06270 */
[----:B------:R-:W-:-:S04]  /*e320*/  LOP3.LUT R10, R9, 0x20, R10, 0xe2, !PT ;  /* 0x00000020090a7812 */ /* 0x000fc800078ee20a */
[----:B------:R-:W-:Y:S02]  /*e330*/  LOP3.LUT R21, R10, R7, RZ, 0xfc, !PT ;  /* 0x000000070a157212 */ /* 0x000fe400078efcff */
[----:B------:R0:W3:Y:S02]  /*e340*/  SHFL.IDX PT, R7, R3, RZ, 0x181f ;  /* 0x00181fff03077589 */ /* 0x0000e400000e0000 */
[----:B------:R-:W-:-:S03]  /*e350*/  LOP3.LUT R24, R21, R0, RZ, 0xfc, !PT ;  /* 0x0000000015187212 */ /* 0x000fc600078efcff */
[----:B------:R-:W-:Y:S05]  /*e360*/  @P0 BRA `(.L_x_7461) ;  /* 0x00000000007c0947 */ /* 0x000fea0003800000 */
[----:B------:R-:W-:Y:S02]  /*e370*/  ISETP.GE.AND P2, PT, R195, UR12, PT ;  /* 0x0000000cc3007c0c */ /* 0x000fe4000bf46270 */
[----:B------:R-:W-:Y:S02]  /*e380*/  ISETP.GE.AND P1, PT, R2, UR12, PT ;  /* 0x0000000c02007c0c */ /* 0x000fe4000bf26270 */
[----:B------:R-:W-:Y:S02]  /*e390*/  ISETP.GE.AND P5, PT, R194, UR12, PT ;  /* 0x0000000cc2007c0c */ /* 0x000fe4000bfa6270 */
[----:B------:R-:W-:-:S07]  /*e3a0*/  ISETP.GE.AND P3, PT, R193, UR12, PT ;  /* 0x0000000cc1007c0c */ /* 0x000fce000bf66270 */
[CC--:B-1----:R-:W-:Y:S02]  /*e3b0*/  @!P2 LEA R8, P0, R195.reuse, R6.reuse, 0x1 ;  /* 0x00000006c308a211 */ /* 0x0c2fe400078008ff */
[----:B---3--:R-:W-:Y:S02]  /*e3c0*/  @!P1 IMAD.WIDE R4, R2, 0x2, R6 ;  /* 0x0000000202049825 */ /* 0x008fe400078e0206 */
        /* <DEDUP_REMOVED lines=12> */
[----:B-1----:R-:W-:-:S02]  /*e490*/  @!P1 LEA R8, P6, R187, R6, 0x1 ;  /* 0x00000006bb089211 */ /* 0x002fc400078c08ff */
        /* <DEDUP_REMOVED lines=12> */
.L_x_7461:
[----:B------:R-:W-:Y:S05]  /*e560*/  BSYNC B1 ;  /* 0x0000000000017941 */ /* 0x000fea0003800000 */
.L_x_7460:
[----:B------:R-:W-:Y:S01]  /*e570*/  VIADD R0, R26, 0x20 ;  /* 0x000000201a007836 */ /* 0x000fe20000000000 */
[----:B---34-:R3:W4:Y:S04]  /*e580*/  SHFL.IDX PT, R7, R3, 0x1, 0x181f ;  /* 0x00381f0003077f89 */ /* 0x01872800000e0000 */
[----:B------:R-:W-:Y:S01]  /*e590*/  ISETP.GE.AND P0, PT, R0, R25, PT ;  /* 0x000000190000720c */ /* 0x000fe20003f06270 */
[----:B-1----:R3:W1:-:S12]  /*e5a0*/  SHFL.IDX PT, R6, R20, 0x1, 0x181f ;  /* 0x00381f0014067f89 */ /* 0x00265800000e0000 */
[----:B---3--:R-:W-:Y:S05]  /*e5b0*/  @P0 BRA `(.L_x_7454) ;  /* 0x00000000007c0947 */ /* 0x008fea0003800000 */
[----:B------:R-:W-:Y:S02]  /*e5c0*/  ISETP.GE.AND P1, PT, R2, UR12, PT ;  /* 0x0000000c02007c0c */ /* 0x000fe4000bf26270 */
[----:B------:R-:W-:Y:S02]  /*e5d0*/  ISETP.GE.AND P5, PT, R195, UR12, PT ;  /* 0x0000000cc3007c0c */ /* 0x000fe4000bfa6270 */
[----:B------:R-:W-:Y:S02]  /*e5e0*/  ISETP.GE.AND P4, PT, R194, UR12, PT ;  /* 0x0000000cc2007c0c */ /* 0x000fe4000bf86270 */
[----:B------:R-:W-:Y:S02]  /*e5f0*/  ISETP.GE.AND P3, PT, R193, UR12, PT ;  /* 0x0000000cc1007c0c */ /* 0x000fe4000bf66270 */
[----:B------:R-:W-:-:S05]  /*e600*/  ISETP.GE.AND P2, PT, R192, UR12, PT ;  /* 0x0000000cc0007c0c */ /* 0x000fca000bf46270 */
[----:B-1--4-:R-:W-:Y:S02]  /*e610*/  @!P1 IMAD.WIDE R4, R2, 0x2, R6 ;  /* 0x0000000202049825 */ /* 0x012fe400078e0206 */
        /* <DEDUP_REMOVED lines=15> */
[----:B-1----:R-:W-:-:S03]  /*e710*/  @!P1 LEA R4, P6, R187, R6, 0x1 ;  /* 0x00000006bb049211 */ /* 0x002fc600078c08ff */
        /* <DEDUP_REMOVED lines=9> */
.L_x_7454:
[----:B------:R-:W-:Y:S05]  /*e7b0*/  BSYNC B0 ;  /* 0x0000000000007941 */ /* 0x000fea0003800000 */
.L_x_7447:
[----:B------:R-:W-:Y:S02]  /*e7c0*/  ULDC UR4, c[0x0][0xc3c] ;  /* 0x00030f0000047ab9 */ /* 0x000fe40000000800 */
[----:B------:R-:W-:-:S06]  /*e7d0*/  UISETP.GE.AND UP0, UPT, UR7, UR4, UPT ;  /* 0x000000040700728c */ /* 0x000fcc000bf06270 */
[----:B------:R-:W-:-:S13]  /*e7e0*/  PLOP3.LUT P0, PT, PT, PT, UP0, 0x80, 0x0 ;  /* 0x000000000000781c */ /* 0x000fda0003f0f008 */
[----:B------:R-:W-:Y:S05]  /*e7f0*/  @!P0 BRA `(.L_x_7462) ;  /* 0xffffff2800f88947 */ /* 0x000fea000383ffff */
[----:B------:R-:W-:Y:S05]  /*e800*/  EXIT ;  /* 0x000000000000794d */ /* 0x000fea0003800000 */
.L_x_7400:
        /* <DEDUP_REMOVED lines=18> */
.L_x_7463:
        /* <DEDUP_REMOVED lines=43> */
.L_x_7467:
        /* <DEDUP_REMOVED lines=39> */
.L_x_7465:
        /* <DEDUP_REMOVED lines=12> */
.L_x_7468:
        /* <DEDUP_REMOVED lines=63> */
.L_x_7469:
        /* <DEDUP_REMOVED lines=61> */
.L_x_7470:
[----:B01----:R-:W-:-:S05]  /*f6d0*/  LOP3.LUT R3, RZ, R2, RZ, 0x33, !PT ;  /* 0x00000002ff037212 */ /* 0x003fca00078e33ff */
[----:B------:R-:W-:-:S05]  /*f6e0*/  IMAD.IADD R2, R4, 0x1, R3 ;  /* 0x0000000104027824 */ /* 0x000fca00078e0203 */
[----:B------:R1:W-:Y:S01]  /*f6f0*/  STL [R1+0x4], R2 ;  /* 0x0000040201007387 */ /* 0x0003e20000100800 */
[----:B------:R-:W-:Y:S05]  /*f700*/  BRA `(.L_x_7471) ;  /* 0x0000000000107947 */ /* 0x000fea0003800000 */
.L_x_7466:
[----:B------:R-:W-:Y:S01]  /*f710*/  IMAD.U32 R2, RZ, RZ, UR6 ;  /* 0x00000006ff027e24 */ /* 0x000fe2000f8e00ff */
[----:B------:R0:W-:Y:S04]  /*f720*/  STL [R1+0x4], RZ ;  /* 0x000004ff01007387 */ /* 0x0001e80000100800 */
[----:B------:R0:W-:Y:S04]  /*f730*/  STL [R1+0x8], RZ ;  /* 0x000008ff01007387 */ /* 0x0001e80000100800 */
[----:B------:R0:W-:Y:S02]  /*f740*/  STL [R1], R2 ;  /* 0x0000000201007387 */ /* 0x0001e40000100800 */
.L_x_7471:
        /* <DEDUP_REMOVED lines=10> */
.L_x_7464:
        /* <DEDUP_REMOVED lines=30> */
.L_x_7592:
[----:B0-2---:R-:W2:Y:S01]  /*f9d0*/  LDL R0, [R1+0xc] ;  /* 0x00000c0001007983 */ /* 0x005ea20000100800 */
[----:B---3--:R-:W2:Y:S01]  /*f9e0*/  LDC.64 R2, c[0x0][0xc88] ;  /* 0x00032200ff027b82 */ /* 0x008ea20000000a00 */
        /* <DEDUP_REMOVED lines=54> */
.L_x_7473:
        /* <DEDUP_REMOVED lines=18> */
.L_x_7474:
[----:B------:R-:W-:Y:S05]  /*fe70*/  @!P0 BRA `(.L_x_7475) ;  /* 0x00000000000c8947 */ /* 0x000fea0003800000 */
[----:B------:R-:W3:Y:S04]  /*fe80*/  LDG.E R6, desc[UR40][R4.64] ;  /* 0x0000002804067981 */ /* 0x000ee8000c1e1900 */
[----:B------:R-:W3:Y:S02]  /*fe90*/  LDG.E R4, desc[UR40][R4.64+0x4] ;  /* 0x0000042804047981 */ /* 0x000ee4000c1e1900 */
[----:B---3--:R-:W-:-:S07]  /*fea0*/  IMAD.IADD R6, R4, 0x1, -R6 ;  /* 0x0000000104067824 */ /* 0x008fce00078e0a06 */
.L_x_7475:
[----:B------:R-:W3:Y:S01]  /*feb0*/  LDL R5, [R1+0x4] ;  /* 0x0000040001057983 */ /* 0x000ee20000100800 */
[----:B-----5:R-:W-:Y:S01]  /*fec0*/  IMAD.IADD R6, R6, 0x1, -R0 ;  /* 0x0000000106067824 */ /* 0x020fe200078e0a00 */
[----:B------:R-:W-:Y:S01]  /*fed0*/  BSSY B0, `(.L_x_7476) ;  /* 0x000003a000007945 */ /* 0x000fe20003800000 */
[----:B------:R-:W4:Y:S02]  /*fee0*/  LDC R0, c[0x0][0x448] ;  /* 0x00011200ff007b82 */ /* 0x000f240000000800 */
[----:B----4-:R-:W-:-:S13]  /*fef0*/  ISETP.NE.AND P0, PT, R0, 0x1, PT ;  /* 0x000000010000780c */ /* 0x010fda0003f05270 */
[----:B--2---:R-:W2:Y:S08]  /*ff00*/  @P0 LDC R3, c[0x0][0x44c] ;  /* 0x00011300ff030b82 */ /* 0x004eb00000000800 */
[----:B------:R-:W4:Y:S01]  /*ff10*/  @P0 LDC R4, c[0x0][0x450] ;  /* 0x00011400ff040b82 */ /* 0x000f220000000800 */
[----:B---3--:R-:W-:Y:S02]  /*ff20*/  IMAD.SHL.U32 R0, R5, 0x40, RZ ;  /* 0x0000004005007824 */ /* 0x008fe400078e00ff */
[----:B------:R-:W-:-:S02]  /*ff30*/  IMAD.MOV.U32 R5, RZ, RZ, RZ ;  /* 0x000000ffff057224 */ /* 0x000fc400078e00ff */
[----:B------:R-:W-:Y:S02]  /*ff40*/  VIADD R0, R0, 0x3f ;  /* 0x0000003f00007836 */ /* 0x000fe40000000000 */
[----:B------:R-:W-:Y:S02]  /*ff50*/  IMAD.MOV.U32 R10, RZ, RZ, R5 ;  /* 0x000000ffff0a7224 */ /* 0x000fe400078e0005 */
[----:B--2---:R-:W-:-:S05]  /*ff60*/  @P0 IMAD.HI.U32 R3, R0, R3, RZ ;  /* 0x0000000300030227 */ /* 0x004fca00078e00ff */
[----:B----4-:R-:W-:Y:S01]  /*ff70*/  @P0 SHF.R.U32.HI R0, RZ, R4, R3 ;  /* 0x00000004ff000219 */ /* 0x010fe20000011603 */
[C---:B------:R-:W-:Y:S01]  /*ff80*/  VIADD R4, R6.reuse, 0x3f ;  /* 0x0000003f06047836 */ /* 0x040fe20000000000 */
[----:B------:R-:W-:Y:S02]  /*ff90*/  IADD3 R3, R6, 0x40, -R9 ;  /* 0x0000004006037810 */ /* 0x000fe40007ffe809 */
[----:B01----:R-:W-:-:S03]  /*ffa0*/  LOP3.LUT R9, R2, 0xff, RZ, 0xc0, !PT ;  /* 0x000000ff02097812 */ /* 0x003fc600078ec0ff */
[----:B------:R-:W-:Y:S01]  /*ffb0*/  IMAD.IADD R0, R3, 0x1, R0 ;  /* 0x0000000103007824 */ /* 0x000fe200078e0200 */
[----:B------:R-:W-:-:S04]  /*ffc0*/  SHF.R.S32.HI R3, RZ, 0x1f, R4 ;  /* 0x0000001fff037819 */ /* 0x000fc80000011404 */
[----:B------:R-:W-:Y:S02]  /*ffd0*/  LEA.HI R4, R3, R4, RZ, 0x6 ;  /* 0x0000000403047211 */ /* 0x000fe400078f30ff */
[----:B------:R-:W-:Y:S02]  /*ffe0*/  SHF.R.S32.HI R3, RZ, 0x1f, R0 ;  /* 0x0000001fff037819 */ /* 0x000fe40000011400 */
[----:B------:R-:W-:Y:S02]  /*fff0*/  SHF.R.S32.HI R4, RZ, 0x6, R4 ;  /* 0x00000006ff047819 */ /* 0x000fe40000011404 */
[----:B------:R-:W-:Y:S02]  /*10000*/  LEA.HI R3, R3, R0, RZ, 0x6 ;  /* 0x0000000003037211 */ /* 0x000fe400078f30ff */
[----:B------:R-:W-:Y:S02]  /*10010*/  SHF.R.U32.HI R0, RZ, 0x10, R2 ;  /* 0x00000010ff007819 */ /* 0x000fe40000011602 */
[----:B------:R-:W-:-:S02]  /*10020*/  SHF.R.S32.HI R3, RZ, 0x6, R3 ;  /* 0x00000006ff037819 */ /* 0x000fc40000011403 */
[----:B------:R-:W-:Y:S02]  /*10030*/  ISETP.NE.AND P0, PT, R0, RZ, PT ;  /* 0x000000ff0000720c */ /* 0x000fe40003f05270 */
[----:B------:R-:W-:-:S04]  /*10040*/  VIMNMX R8, R4, R3, PT ;  /* 0x0000000304087248 */ /* 0x000fc80003fe0100 */
[----:B------:R-:W-:Y:S01]  /*10050*/  ISETP.GE.AND P1, PT, R8, 0x1, PT ;  /* 0x000000010800780c */ /* 0x000fe20003f26270 */
[----:B------:R0:W-:Y:S04]  /*10060*/  STL [R1+0x2c], R8 ;  /* 0x00002c0801007387 */ /* 0x0001e80000100800 */
[----:B------:R0:W-:Y:S02]  /*10070*/  STL [R1+0x38], R5 ;  /* 0x0000380501007387 */ /* 0x0001e40000100800 */
[----:B------:R-:W1:Y:S02]  /*10080*/  @!P0 LDC R0, c[0x0][0x9f0] ;  /* 0x00027c00ff008b82 */ /* 0x000e640000000800 */
        /* <DEDUP_REMOVED lines=30> */
.L_x_7477:
[----:B------:R-:W-:Y:S05]  /*10270*/  BSYNC B0 ;  /* 0x0000000000007941 */ /* 0x000fea0003800000 */
.L_x_7476:
        /* <DEDUP_REMOVED lines=12> */
[----:B0-----:R-:W0:Y:S01]  /*10340*/  S2R R5, SR_LANEID ;  /* 0x0000000000057919 */ /* 0x001e220000000000 */
[----:B------:R-:W-:Y:S01]  /*10350*/  VOTEU.ANY UR4, UPT, PT ;  /* 0x0000000000047886 */ /* 0x000fe200038e0100 */
[----:B------:R-:W1:Y:S01]  /*10360*/  LDC.64 R2, c[0x0][0xc60] ;  /* 0x00031800ff027b82 */ /* 0x000e620000000a00 */
[----:B------:R-:W0:Y:S02]  /*10370*/  FLO.U32 R0, UR4 ;  /* 0x0000000400007d00 */ /* 0x000e2400080e0000 */
[----:B0-----:R-:W-:-:S06]  /*10380*/  ISETP.EQ.U32.AND P0, PT, R0, R5, PT ;  /* 0x000000050000720c */ /* 0x001fcc0003f02070 */
[----:B------:R-:W1:Y:S07]  /*10390*/  POPC R5, UR4 ;  /* 0x0000000400057d09 */ /* 0x000e6e0008000000 */
[----:B-1----:R-:W3:Y:S01]  /*103a0*/  @P0 ATOMG.E.ADD.STRONG.GPU PT, R3, desc[UR40][R2.64], R5 ;  /* 0x00000005020309a8 */ /* 0x002ee200081ee1e8 */
[----:B------:R-:W0:Y:S02]  /*103b0*/  S2R R4, SR_LTMASK ;  /* 0x0000000000047919 */ /* 0x000e240000003900 */
[----:B0-----:R-:W-:-:S04]  /*103c0*/  LOP3.LUT R4, R4, UR4, RZ, 0xc0, !PT ;  /* 0x0000000404047c12 */ /* 0x001fc8000f8ec0ff */
[----:B------:R-:W0:Y:S01]  /*103d0*/  POPC R7, R4 ;  /* 0x0000000400077309 */ /* 0x000e220000000000 */
[----:B---3--:R-:W0:Y:S02]  /*103e0*/  SHFL.IDX PT, R0, R3, R0, 0x1f ;  /* 0x00001f0003007589 */ /* 0x008e2400000e0000 */
[----:B0-----:R-:W-:-:S05]  /*103f0*/  IADD3 R0, R0, UR37, R7 ;  /* 0x0000002500007c10 */ /* 0x001fca000fffe007 */
[----:B------:R1:W-:Y:S01]  /*10400*/  STL [R1], R0 ;  /* 0x0000000001007387 */ /* 0x0003e20000100800 */
[----:B------:R-:W-:Y:S05]  /*10410*/  BRA `(.L_x_7480) ;  /* 0x0000004800787947 */ /* 0x000fea0003800000 */
.L_x_7479:
        /* <DEDUP_REMOVED lines=20> */
.L_x_7482:
[----:B------:R-:W-:Y:S05]  /*10560*/  BSYNC B6 ;  /* 0x0000000000067941 */ /* 0x000fea0003800000 */
.L_x_7481:
        /* <DEDUP_REMOVED lines=9> */
[----:B------:R-:W-:Y:S02]  /*10600*/  IMAD.U32 R4, RZ, RZ, UR6 ;  /* 0x00000006ff047e24 */ /* 0x000fe4000f8e00ff */
[----:B0-----:R-:W-:Y:S02]  /*10610*/  IMAD.U32 R5, RZ, RZ, UR7 ;  /* 0x00000007ff057e24 */ /* 0x001fe4000f8e00ff */
[----:B------:R-:W-:Y:S02]  /*10620*/  IMAD.U32 R6, RZ, RZ, UR8 ;  /* 0x00000008ff067e24 */ /* 0x000fe4000f8e00ff */
[----:B------:R-:W-:-:S02]  /*10630*/  IMAD.U32 R7, RZ, RZ, UR9 ;  /* 0x00000009ff077e24 */ /* 0x000fc4000f8e00ff */
[----:B--2---:R-:W-:Y:S02]  /*10640*/  IMAD.U32 R10, RZ, RZ, UR4 ;  /* 0x00000004ff0a7e24 */ /* 0x004fe4000f8e00ff */
[----:B------:R-:W-:Y:S02]  /*10650*/  IMAD.U32 R11, RZ, RZ, UR5 ;  /* 0x00000005ff0b7e24 */ /* 0x000fe4000f8e00ff */
[----:B------:R-:W-:Y:S02]  /*10660*/  IMAD.MOV.U32 R8, RZ, RZ, 0x70 ;  /* 0x00000070ff087424 */ /* 0x000fe400078e00ff */
[----:B------:R-:W-:Y:S02]  /*10670*/  IMAD.MOV.U32 R12, RZ, RZ, 0x1 ;  /* 0x00000001ff0c7424 */ /* 0x000fe400078e00ff */
[----:B-1----:R-:W-:-:S07]  /*10680*/  IMAD.MOV.U32 R13, RZ, RZ, RZ ;  /* 0x000000ffff0d7224 */ /* 0x002fce00078e00ff */
[----:B------:R-:W-:-:S07]  /*10690*/  LEPC R20, `(.L_x_7485) ;  /* 0x000000001014794e */ /* 0x000fce0000000000 */
[----:B---3--:R-:W-:Y:S05]  /*106a0*/  CALL.ABS.NOINC R2 ;  /* 0x0000000002007343 */ /* 0x008fea0003c00000 */
.L_x_7485:
        /* <DEDUP_REMOVED lines=16> */
.L_x_7484:
[----:B------:R-:W-:Y:S05]  /*107b0*/  BSYNC B6 ;  /* 0x0000000000067941 */ /* 0x000fea0003800000 */
.L_x_7483:
[----:B------:R-:W3:Y:S01]  /*107c0*/  LDL.LU R4, [R1+0x18] ;  /* 0x0000180001047983 */ /* 0x000ee20000300800 */
[----:B------:R-:W-:-:S03]  /*107d0*/  ULDC.64 UR4, c[0x0][0x9f8] ;  /* 0x00027e0000047ab9 */ /* 0x000fc60000000a00 */
[----:B------:R-:W4:Y:S01]  /*107e0*/  LDL R7, [R1+0x8] ;  /* 0x0000080001077983 */ /* 0x000f220000100800 */
[----:B------:R-:W-:-:S03]  /*107f0*/  ISETP.NE.U32.AND P0, PT, RZ, UR4, PT ;  /* 0x00000004ff007c0c */ /* 0x000fc6000bf05070 */
[----:B------:R-:W5:Y:S01]  /*10800*/  LDL R0, [R1+0x30] ;  /* 0x0000300001007983 */ /* 0x000f620000100800 */
[----:B------:R-:W-:-:S13]  /*10810*/  ISETP.NE.AND.EX P0, PT, RZ, UR5, PT, P0 ;  /* 0x00000005ff007c0c */ /* 0x000fda000bf05300 */
[----:B------:R-:W-:-:S04]  /*10820*/  @P0 IADD3 R2, P1, R16, UR4, RZ ;  /* 0x0000000410020c10 */ /* 0x000fc8000ff3e0ff */
[----:B---3--:R-:W-:Y:S01]  /*10830*/  @P0 IADD3.X R3, R4, UR5, RZ, P1, !PT ;  /* 0x0000000504030c10 */ /* 0x008fe20008ffe4ff */
[----:B------:R-:W-:-:S04]  /*10840*/  ULDC.64 UR4, c[0x0][0xa08] ;  /* 0x0002820000047ab9 */ /* 0x000fc80000000a00 */
[----:B----4-:R1:W0:Y:S02]  /*10850*/  @P0 LDG.E R7, desc[UR40][R2.64] ;  /* 0x0000002802070981 */ /* 0x010224000c1e1900 */
        /* <DEDUP_REMOVED lines=14> */
.L_x_7609:
[----:B------:R3:W-:Y:S01]  /*10940*/  STL [R1+0x28], R0 ;  /* 0x0000280001007387 */ /* 0x0007e20000100800 */
[----:B-1----:R-:W-:Y:S02]  /*10950*/  ISETP.NE.AND P0, PT, R14, RZ, PT ;  /* 0x000000ff0e00720c */ /* 0x002fe40003f05270 */
[----:B------:R-:W-:Y:S02]  /*10960*/  PLOP3.LUT P1, PT, PT, PT, PT, 0x8, 0x0 ;  /* 0x000000000000781c */ /* 0x000fe40003f2e170 */
[----:B------:R-:W-:-:S11]  /*10970*/  LOP3.LUT R18, R18, 0xfffffffe, RZ, 0xc0, !PT ;  /* 0xfffffffe12127812 */ /* 0x000fd600078ec0ff */
[----:B------:R-:W-:Y:S01]  /*10980*/  @P1 LOP3.LUT R18, R18, 0x1, RZ, 0xfc, !PT ;  /* 0x0000000112121812 */ /* 0x000fe200078efcff */
[----:B---3--:R-:W-:Y:S06]  /*10990*/  @P0 BRA `(.L_x_7487) ;  /* 0x00000004000c0947 */ /* 0x008fec0003800000 */
[----:B------:R-:W-:-:S03]  /*109a0*/  UMOV UR4, 0xffffffff ;  /* 0xffffffff00047882 */ /* 0x000fc60000000000 */
[----:B------:R-:W-:Y:S05]  /*109b0*/  BRA.DIV UR4, `(.L_x_7488) ;  /* 0x0000005e047c7947 */ /* 0x000fea000b800000 */
[----:B------:R-:W-:-:S13]  /*109c0*/  ELECT P6, URZ, PT ;  /* 0x00000000003f782f */ /* 0x000fda00038c0000 */
.L_x_7612:
[----:B------:R-:W-:Y:S05]  /*109d0*/  @!P6 BRA `(.L_x_7487) ;  /* 0x0000000000fce947 */ /* 0x000fea0003800000 */
[----:B------:R-:W-:-:S04]  /*109e0*/  ISETP.NE.U32.AND P0, PT, R2, RZ, PT ;  /* 0x000000ff0200720c */ /* 0x000fc80003f05070 */
[----:B------:R-:W-:-:S13]  /*109f0*/  ISETP.NE.AND.EX P0, PT, R3, RZ, PT, P0 ;  /* 0x000000ff0300720c */ /* 0x000fda0003f05300 */
[----:B------:R-:W-:Y:S05]  /*10a00*/  @!P0 BRA `(.L_x_7489) ;  /* 0x0000000000508947 */ /* 0x000fea0003800000 */
[----:B------:R-:W1:Y:S01]  /*10a10*/  LDC R6, c[0x0][0x43c] ;  /* 0x00010f00ff067b82 */ /* 0x000e620000000800 */
[----:B------:R-:W-:Y:S01]  /*10a20*/  IMAD.MOV.U32 R9, RZ, RZ, R0 ;  /* 0x000000ffff097224 */ /* 0x000fe200078e0000 */
[----:B------:R-:W-:-:S03]  /*10a30*/  ULDC.64 UR4, c[0x0][0x428] ;  /* 0x00010a0000047ab9 */ /* 0x000fc60000000a00 */
[----:B------:R-:W-:Y:S01]  /*10a40*/  IMAD.MOV.U32 R0, RZ, RZ, R9 ;  /* 0x000000ffff007224 */ /* 0x000fe200078e0009 */
[----:B-1----:R-:W-:-:S13]  /*10a50*/  ISETP.NE.AND P0, PT, R6, 0x1, PT ;  /* 0x000000010600780c */ /* 0x002fda0003f05270 */
[----:B0-----:R-:W0:Y:S02]  /*10a60*/  @P0 LDC.64 R4, c[0x0][0x440] ;  /* 0x00011000ff040b82 */ /* 0x001e240000000a00 */
        /* <DEDUP_REMOVED lines=14> */
.L_x_7489:
[----:B------:R-:W3:Y:S04]  /*10b50*/  LDL R0, [R1+0x10] ;  /* 0x0000100001007983 */ /* 0x000ee80000100800 */
[----:B-1----:R-:W4:Y:S01]  /*10b60*/  LDL R2, [R1+0x14] ;  /* 0x0000140001027983 */ /* 0x002f220000100800 */
[----:B---3--:R-:W-:Y:S01]  /*10b70*/  IMAD R0, R0, 0x8, R19 ;  /* 0x0000000800007824 */ /* 0x008fe200078e0213 */
[----:B----4-:R-:W-:-:S04]  /*10b80*/  SHF.L.U32 R2, R2, 0x1f, RZ ;  /* 0x0000001f02027819 */ /* 0x010fc800000006ff */
[----:B------:R-:W1:Y:S02]  /*10b90*/  SYNCS.PHASECHK.TRANS64.TRYWAIT P0, [R0+URZ+0x28c40], R2 ;  /* 0x028c4002000075a7 */ /* 0x000e64000800017f */
[----:B-1----:R-:W-:Y:S05]  /*10ba0*/  @!P0 BRA `(.L_x_7490) ;  /* 0x0000005c00208947 */ /* 0x002fea0003800000 */
.L_x_7613:
        /* <DEDUP_REMOVED lines=11> */
.L_x_7491:
[----:B------:R-:W3:Y:S04]  /*10c60*/  LDL R3, [R1+0x10] ;  /* 0x0000100001037983 */ /* 0x000ee80000100800 */
[----:B0-----:R-:W4:Y:S04]  /*10c70*/  LDL R4, [R1+0x28] ;  /* 0x0000280001047983 */ /* 0x001f280000100800 */
[----:B-1----:R-:W2:Y:S01]  /*10c80*/  LDL R2, [R1+0x1c] ;  /* 0x00001c0001027983 */ /* 0x002ea20000100800 */
        /* <DEDUP_REMOVED lines=11> */
[----:B---3--:R-:W-:Y:S01]  /*10d40*/  IMAD R0, R3, 0x2000, R19 ;  /* 0x0000200003007824 */ /* 0x008fe200078e0213 */
[----:B----4-:R-:W-:-:S04]  /*10d50*/  R2UR UR11, R4 ;  /* 0x00000000040b72ca */ /* 0x010fc800000e0000 */
[----:B------:R-:W-:Y:S02]  /*10d60*/  R2UR UR8, R0 ;  /* 0x00000000000872ca */ /* 0x000fe400000e0000 */
[----:B--2---:R-:W-:-:S11]  /*10d70*/  R2UR UR4, R2 ;  /* 0x00000000020472ca */ /* 0x004fd600000e0000 */
[----:B------:R-:W-:Y:S02]  /*10d80*/  UIADD3 UR8, UR8, 0x22400, URZ ;  /* 0x0002240008087890 */ /* 0x000fe4000fffe03f */
[----:B------:R-:W-:-:S03]  /*10d90*/  ULEA UR11, UR11, UR4, 0x6 ;  /* 0x000000040b0b7291 */ /* 0x000fc6000f8e303f */
[----:B------:R-:W-:-:S06]  /*10da0*/  UMOV UR4, 0x0 ;  /* 0x0000000000047882 */ /* 0x000fcc0000000000 */
[----:B------:R1:W-:Y:S02]  /*10db0*/  UTMALDG.4D [UR8], [UR6], desc[UR4] ;  /* 0x00000408060075b4 */ /* 0x0003e40008019000 */
[----:B-1----:R-:W-:Y:S01]  /*10dc0*/  NOP ;  /* 0x0000000000007918 */ /* 0x002fe20000000000 */
.L_x_7487:
[----:B------:R-:W3:Y:S04]  /*10dd0*/  LDL.LU R3, [R1+0x34] ;  /* 0x0000340001037983 */ /* 0x000ee80000300800 */
[----:B------:R-:W4:Y:S04]  /*10de0*/  LDL.LU R5, [R1+0x24] ;  /* 0x0000240001057983 */ /* 0x000f280000300800 */
[----:B0-----:R-:W5:Y:S01]  /*10df0*/  LDL.LU R4, [R1+0x40] ;  /* 0x0000400001047983 */ /* 0x001f620000300800 */
        /* <DEDUP_REMOVED lines=9> */
[----:B---3--:R-:W-:Y:S02]  /*10e90*/  SHF.R.S32.HI R0, RZ, 0x1f, R3 ;  /* 0x0000001fff007819 */ /* 0x008fe40000011403 */
[----:B----4-:R-:W-:-:S03]  /*10ea0*/  SEL R5, R5, RZ, !P0 ;  /* 0x000000ff05057207 */ /* 0x010fc60004000000 */
[----:B------:R-:W-:Y:S01]  /*10eb0*/  IMAD R0, R0, UR4, RZ ;  /* 0x0000000400007c24 */ /* 0x000fe2000f8e02ff */
[----:B-----5:R-:W-:-:S03]  /*10ec0*/  SEL R4, R4, RZ, !P0 ;  /* 0x000000ff04047207 */ /* 0x020fc60004000000 */
        /* <DEDUP_REMOVED lines=24> */
.L_x_7493:
[----:B------:R-:W-:Y:S05]  /*11050*/  BSYNC B6 ;  /* 0x0000000000067941 */ /* 0x000fea0003800000 */
.L_x_7492:
[----:B0-----:R-:W3:Y:S01]  /*11060*/  LDL.LU R0, [R1+0x40] ;  /* 0x0000400001007983 */ /* 0x001ee20000300800 */
[----:B------:R-:W-:Y:S01]  /*11070*/  ULDC.64 UR4, c[0x0][0x2d8] ;  /* 0x0000b60000047ab9 */ /* 0x000fe20000000a00 */
[----:B------:R-:W0:Y:S01]  /*11080*/  LDC R7, c[0x0][0x448] ;  /* 0x00011200ff077b82 */ /* 0x000e220000000800 */
[----:B------:R-:W-:Y:S01]  /*11090*/  ULDC UR6, c[0x0][0x2b8] ;  /* 0x0000ae0000067ab9 */ /* 0x000fe20000000800 */
[----:B------:R-:W4:Y:S04]  /*110a0*/  LDL.LU R4, [R1+0x34] ;  /* 0x0000340001047983 */ /* 0x000f280000300800 */
[----:B------:R-:W4:Y:S04]  /*110b0*/  LDL.LU.64 R2, [R1+0x48] ;  /* 0x0000480001027983 */ /* 0x000f280000300a00 */
[----:B------:R-:W3:Y:S04]  /*110c0*/  LDL.LU R5, [R1+0x24] ;  /* 0x0000240001057983 */ /* 0x000ee80000300800 */
[----:B--2---:R-:W2:Y:S04]  /*110d0*/  LDL R10, [R1+0x4] ;  /* 0x00000400010a7983 */ /* 0x004ea80000100800 */
[----:B------:R1:W5:Y:S01]  /*110e0*/  LDL R8, [R1+0x58] ;  /* 0x0000580001087983 */ /* 0x0003620000100800 */
[----:B0-----:R-:W-:-:S13]  /*110f0*/  ISETP.NE.AND P0, PT, R7, 0x1, PT ;  /* 0x000000010700780c */ /* 0x001fda0003f05270 */
[----:B------:R-:W0:Y:S01]  /*11100*/  @P0 LDC R6, c[0x0][0x450] ;  /* 0x00011400ff060b82 */ /* 0x000e220000000800 */
[----:B------:R-:W1:Y:S02]  /*11110*/  S2R R9, SR_TID.X ;  /* 0x0000000000097919 */ /* 0x000e640000002100 */
[----:B-1----:R-:W-:-:S05]  /*11120*/  IMAD.SHL.U32 R9, R9, 0x8, RZ ;  /* 0x0000000809097824 */ /* 0x002fca00078e00ff */
        /* <DEDUP_REMOVED lines=17> */
[----:B--2---:R-:W-:-:S04]  /*11240*/  IMAD R4, R10, 0x40, R4 ;  /* 0x000000400a047824 */ /* 0x004fc800078e0204 */
        /* <DEDUP_REMOVED lines=27> */
[C---:B------:R-:W-:Y:S02]  /*11400*/  VIADD R5, R3.reuse, 0x10 ;  /* 0x0000001003057836 */ /* 0x040fe40000000000 */
        /* <DEDUP_REMOVED lines=26> */
[----:B------:R-:W-:Y:S01]  /*115b0*/  @!P1 IMAD.MOV.U32 R6, RZ, RZ, R5 ;  /* 0x000000ffff069224 */ /* 0x000fe200078e0005 */
[----:B------:R-:W0:Y:S04]  /*115c0*/  SHFL.IDX PT, R0, R0, 0x3, 0x181f ;  /* 0x00781f0000007f89 */ /* 0x000e2800000e0000 */
[----:B------:R1:W-:Y:S04]  /*115d0*/  @!P1 LDGSTS.E.BYPASS.LTC128B.128 [R8+0x21400], desc[UR40][R6.64], !P0 ;  /* 0x2140000006089fae */ /* 0x0003e8000c101d68 */
[----:B------:R-:W2:Y:S02]  /*115e0*/  SHFL.IDX PT, R4, R4, 0x3, 0x181f ;  /* 0x00781f0004047f89 */ /* 0x000ea400000e0000 */
.L_x_7622:
[----:B------:R-:W-:-:S05]  /*115f0*/  VIADD R3, R3, 0x30 ;  /* 0x0000003003037836 */ /* 0x000fca0000000000 */
[----:B------:R-:W-:-:S13]  /*11600*/  ISETP.GE.AND P1, PT, R3, R2, PT ;  /* 0x000000020300720c */ /* 0x000fda0003f26270 */
[----:B--2---:R-:W-:-:S05]  /*11610*/  @!P1 LEA R2, P2, R9, R4, 0x1 ;  /* 0x0000000409029211 */ /* 0x004fca00078408ff */
[----:B0-----:R-:W-:-:S05]  /*11620*/  @!P1 IMAD.X R3, RZ, RZ, R0, P2 ;  /* 0x000000ffff039224 */ /* 0x001fca00010e0600 */
[----:B------:R-:W-:Y:S01]  /*11630*/  @!PT LDS RZ, [RZ] ;  /* 0x00000000fffff984 */ /* 0x000fe20000000800 */
[----:B------:R-:W-:Y:S01]  /*11640*/  @!PT LDS RZ, [RZ] ;  /* 0x00000000fffff984 */ /* 0x000fe20000000800 */
[----:B------:R-:W-:Y:S01]  /*11650*/  @!PT LDS RZ, [RZ] ;  /* 0x00000000fffff984 */ /* 0x000fe20000000800 */
[----:B------:R0:W-:Y:S01]  /*11660*/  @!P1 LDGSTS.E.BYPASS.LTC128B.128 [R8+0x21c00], desc[UR40][R2.64], !P0 ;  /* 0x21c0000002089fae */ /* 0x0001e2000c101d68 */
[----:B------:R-:W-:Y:S01]  /*11670*/  PLOP3.LUT P0, PT, PT, PT, PT, 0x80, 0x0 ;  /* 0x000000000000781c */ /* 0x000fe20003f0f070 */
[----:B------:R-:W-:-:S12]  /*11680*/  NOP ;  /* 0x0000000000007918 */ /* 0x000fd80000000000 */
.L_x_7495:
        /* <DEDUP_REMOVED lines=18> */
.L_x_7623:
[----:B------:R-:W-:Y:S05]  /*117b0*/  BSYNC B0 ;  /* 0x0000000000007941 */ /* 0x000fea0003800000 */
.L_x_7496:
[----:B------:R-:W-:Y:S01]  /*117c0*/  LOP3.LUT P0, RZ, R18, 0x1, RZ, 0xc0, !PT ;  /* 0x0000000112ff7812 */ /* 0x000fe2000780c0ff */
[----:B------:R-:W-:-:S12]  /*117d0*/  BSSY B0, `(.L_x_7498) ;  /* 0x0000097000007945 */ /* 0x000fd80003800000 */
[----:B------:R-:W-:Y:S05]  /*117e0*/  @!P0 BRA `(.L_x_7499) ;  /* 0x0000000800548947 */ /* 0x000fea0003800000 */
[----:B------:R-:W0:Y:S04]  /*117f0*/  LDL R4, [R1+0x10] ;  /* 0x0000100001047983 */ /* 0x000e280000100800 */
[----:B------:R-:W2:Y:S01]  /*11800*/  LDL R2, [R1+0x14] ;  /* 0x0000140001027983 */ /* 0x000ea20000100800 */
[----:B------:R-:W-:Y:S01]  /*11810*/  BSSY B1, `(.L_x_7500) ;  /* 0x0000008000017945 */ /* 0x000fe20003800000 */
[----:B------:R-:W3:Y:S02]  /*11820*/  S2R R3, SR_TID.X ;  /* 0x0000000000037919 */ /* 0x000ee40000002100 */
[----:B---3--:R-:W-:-:S04]  /*11830*/  LOP3.LUT R3, R3, 0x7f, RZ, 0xc0, !PT ;  /* 0x0000007f03037812 */ /* 0x008fc800078ec0ff */
[----:B------:R-:W-:Y:S01]  /*11840*/  ISETP.NE.AND P1, PT, R3, RZ, PT ;  /* 0x000000ff0300720c */ /* 0x000fe20003f25270 */
[----:B0-----:R-:W-:Y:S01]  /*11850*/  IMAD R0, R4, 0x8, R19 ;  /* 0x0000000804007824 */ /* 0x001fe200078e0213 */
[----:B--2---:R-:W-:-:S04]  /*11860*/  SHF.L.U32 R2, R2, 0x1f, RZ ;  /* 0x0000001f02027819 */ /* 0x004fc800000006ff */
[----:B------:R-:W0:Y:S02]  /*11870*/  SYNCS.PHASECHK.TRANS64.TRYWAIT P0, [R0+URZ+0x28c60], R2 ;  /* 0x028c6002000075a7 */ /* 0x000e24000800017f */
[----:B0-----:R-:W-:Y:S05]  /*11880*/  @!P0 BRA `(.L_x_7501) ;  /* 0x00000054005c8947 */ /* 0x001fea0003800000 */
.L_x_7624:
[----:B------:R-:W-:Y:S05]  /*11890*/  BSYNC B1 ;  /* 0x0000000000017941 */ /* 0x000fea0003800000 */
.L_x_7500:
        /* <DEDUP_REMOVED lines=9> */
.L_x_7503:
[----:B------:R-:W-:Y:S05]  /*11930*/  BSYNC B1 ;  /* 0x0000000000017941 */ /* 0x000fea0003800000 */
.L_x_7502:
        /* <DEDUP_REMOVED lines=13> */
.L_x_7504:
        /* <DEDUP_REMOVED lines=15> */
.L_x_7505:
        /* <DEDUP_REMOVED lines=15> */
.L_x_7506:
        /* <DEDUP_REMOVED lines=15> */
.L_x_7507:
        /* <DEDUP_REMOVED lines=15> */
.L_x_7508:
        /* <DEDUP_REMOVED lines=15> */
.L_x_7509:
        /* <DEDUP_REMOVED lines=15> */
.L_x_7510:
        /* <DEDUP_REMOVED lines=15> */
.L_x_7511:
        /* <DEDUP_REMOVED lines=10> */
.L_x_7499:
[----:B------:R-:W-:Y:S05]  /*12140*/  BSYNC B0 ;  /* 0x0000000000007941 */ /* 0x000fea0003800000 */
.L_x_7498:
[----:B------:R-:W0:Y:S04]  /*12150*/  LDL R4, [R1+0x30] ;  /* 0x0000300001047983 */ /* 0x000e280000100800 */
[----:B------:R-:W2:Y:S01]  /*12160*/  LDL R5, [R1+0x20] ;  /* 0x0000200001057983 */ /* 0x000ea20000100800 */
[----:B------:R-:W-:Y:S01]  /*12170*/  BSSY B0, `(.L_x_7512) ;  /* 0x00002ac000007945 */ /* 0x000fe20003800000 */
[----:B0-----:R-:W-:-:S05]  /*12180*/  VIADD R0, R4, 0xfffffffe ;  /* 0xfffffffe04007836 */ /* 0x001fca0000000000 */
[----:B--2---:R-:W-:-:S13]  /*12190*/  ISETP.GE.AND P0, PT, R0, R5, PT ;  /* 0x000000050000720c */ /* 0x004fda0003f06270 */
[----:B------:R-:W-:Y:S05]  /*121a0*/  @!P0 BRA `(.L_x_7513) ;  /* 0x0000002800a08947 */ /* 0x000fea0003800000 */
[----:B-1----:R-:W2:Y:S04]  /*121b0*/  LDL.LU R7, [R1+0x54] ;  /* 0x0000540001077983 */ /* 0x002ea80000300800 */
        /* <DEDUP_REMOVED lines=48> */
.L_x_7518:
        /* <DEDUP_REMOVED lines=8> */
.L_x_7625:
[----:B------:R-:W-:Y:S05]  /*12540*/  BSYNC B3 ;  /* 0x0000000000037941 */ /* 0x000fea0003800000 */
.L_x_7519:
        /* <DEDUP_REMOVED lines=9> */
.L_x_7522:
[----:B------:R-:W-:Y:S05]  /*125e0*/  BSYNC B3 ;  /* 0x0000000000037941 */ /* 0x000fea0003800000 */
.L_x_7521:
        /* <DEDUP_REMOVED lines=13> */
.L_x_7523:
        /* <DEDUP_REMOVED lines=13> */
.L_x_7626:
[----:B------:R-:W-:Y:S05]  /*12790*/  BSYNC B3 ;  /* 0x0000000000037941 */ /* 0x000fea0003800000 */
.L_x_7524:
        /* <DEDUP_REMOVED lines=11> */
.L_x_7527:
[----:B------:R-:W-:Y:S05]  /*12850*/  BSYNC B3 ;  /* 0x0000000000037941 */ /* 0x000fea0003800000 */
.L_x_7526:
        /* <DEDUP_REMOVED lines=10> */
.L_x_7528:
        /* <DEDUP_REMOVED lines=15> */
.L_x_7529:
        /* <DEDUP_REMOVED lines=15> */
.L_x_7530:
        /* <DEDUP_REMOVED lines=15> */
.L_x_7531:
        /* <DEDUP_REMOVED lines=15> */
.L_x_7532:
        /* <DEDUP_REMOVED lines=15> */
.L_x_7533:
        /* <DEDUP_REMOVED lines=15> */
.L_x_7534:
        /* <DEDUP_REMOVED lines=15> */
.L_x_7535:
        /* <DEDUP_REMOVED lines=10> */
.L_x_7517:
[----:B------:R-:W-:Y:S05]  /*13030*/  BSYNC B1 ;  /* 0x0000000000017941 */ /* 0x000fea0003800000 */
.L_x_7516:
[----:B------:R-:W2:Y:S02]  /*13040*/  LDL.LU R6, [R1+0x30] ;  /* 0x0000300001067983 */ /* 0x000ea40000300800 */
[----:B--2---:R-:W-:-:S07]  /*13050*/  VIADD R0, R6, 0xfffffffd ;  /* 0xfffffffd06007836 */ /* 0x004fce0000000000 */
.L_x_7515:
[----:B------:R-:W-:Y:S05]  /*13060*/  BSYNC B2 ;  /* 0x0000000000027941 */ /* 0x000fea0003800000 */
.L_x_7514:
[----:B------:R-:W-:Y:S01]  /*13070*/  VIADD R5, R5, 0xfffffffe ;  /* 0xfffffffe05057836 */ /* 0x000fe20000000000 */
[----:B------:R-:W-:-:S04]  /*13080*/  LOP3.LUT R4, RZ, R4, RZ, 0x33, !PT ;  /* 0x00000004ff047212 */ /* 0x000fc800078e33ff */
[----:B------:R-:W-:-:S13]  /*13090*/  ISETP.NE.AND P0, PT, R5, R4, PT ;  /* 0x000000040500720c */ /* 0x000fda0003f05270 */
[----:B------:R-:W-:Y:S05]  /*130a0*/  @!P0 BRA `(.L_x_7513) ;  /* 0x0000001800e08947 */ /* 0x000fea0003800000 */
.L_x_7576:
        /* <DEDUP_REMOVED lines=35> */
.L_x_7538:
        /* <DEDUP_REMOVED lines=8> */
.L_x_7627:
[----:B------:R-:W-:Y:S05]  /*13360*/  BSYNC B2 ;  /* 0x0000000000027941 */ /* 0x000fea0003800000 */
.L_x_7539:
        /* <DEDUP_REMOVED lines=9> */
.L_x_7542:
[----:B------:R-:W-:Y:S05]  /*13400*/  BSYNC B2 ;  /* 0x0000000000027941 */ /* 0x000fea0003800000 */
.L_x_7541:
        /* <DEDUP_REMOVED lines=12> */
.L_x_7543:
        /* <DEDUP_REMOVED lines=13> */
.L_x_7628:
[----:B------:R-:W-:Y:S05]  /*135a0*/  BSYNC B2 ;  /* 0x0000000000027941 */ /* 0x000fea0003800000 */
.L_x_7544:
        /* <DEDUP_REMOVED lines=11> */
.L_x_7547:
[----:B------:R-:W-:Y:S05]  /*13660*/  BSYNC B2 ;  /* 0x0000000000027941 */ /* 0x000fea0003800000 */
.L_x_7546:
        /* <DEDUP_REMOVED lines=9> */
.L_x_7548:
        /* <DEDUP_REMOVED lines=15> */
.L_x_7549:
        /* <DEDUP_REMOVED lines=15> */
.L_x_7550:
        /* <DEDUP_REMOVED lines=15> */
.L_x_7551:
        /* <DEDUP_REMOVED lines=15> */
.L_x_7552:
        /* <DEDUP_REMOVED lines=15> */
.L_x_7553:
        /* <DEDUP_REMOVED lines=15> */
.L_x_7554:
        /* <DEDUP_REMOVED lines=15> */
.L_x_7555:
        /* <DEDUP_REMOVED lines=10> */
.L_x_7537:
[----:B------:R-:W-:Y:S05]  /*13e30*/  BSYNC B1 ;  /* 0x0000000000017941 */ /* 0x000fea0003800000 */
.L_x_7536:
        /* <DEDUP_REMOVED lines=35> */
.L_x_7558:
        /* <DEDUP_REMOVED lines=8> */
.L_x_7629:
[----:B------:R-:W-:Y:S05]  /*140f0*/  BSYNC B2 ;  /* 0x0000000000027941 */ /* 0x000fea0003800000 */
.L_x_7559:
        /* <DEDUP_REMOVED lines=9> */
.L_x_7562:
[----:B------:R-:W-:Y:S05]  /*14190*/  BSYNC B2 ;  /* 0x0000000000027941 */ /* 0x000fea0003800000 */
.L_x_7561:
        /* <DEDUP_REMOVED lines=13> */
.L_x_7563:
        /* <DEDUP_REMOVED lines=13> */
.L_x_7630:
[----:B------:R-:W-:Y:S05]  /*14340*/  BSYNC B2 ;  /* 0x0000000000027941 */ /* 0x000fea0003800000 */
.L_x_7564:
        /* <DEDUP_REMOVED lines=11> */
.L_x_7567:
[----:B------:R-:W-:Y:S05]  /*14400*/  BSYNC B2 ;  /* 0x0000000000027941 */ /* 0x000fea0003800000 */
.L_x_7566:
        /* <DEDUP_REMOVED lines=10> */
.L_x_7568:
        /* <DEDUP_REMOVED lines=15> */
.L_x_7569:
        /* <DEDUP_REMOVED lines=15> */
.L_x_7570:
        /* <DEDUP_REMOVED lines=15> */
.L_x_7571:
        /* <DEDUP_REMOVED lines=15> */
.L_x_7572:
        /* <DEDUP_REMOVED lines=15> */
.L_x_7573:
        /* <DEDUP_REMOVED lines=15> */
.L_x_7574:
        /* <DEDUP_REMOVED lines=15> */
.L_x_7575:
        /* <DEDUP_REMOVED lines=10> */
.L_x_7557:
[----:B------:R-:W-:Y:S05]  /*14be0*/  BSYNC B1 ;  /* 0x0000000000017941 */ /* 0x000fea0003800000 */
.L_x_7556:
[----:B------:R-:W2:Y:S01]  /*14bf0*/  LDL R2, [R1+0x20] ;  /* 0x0000200001027983 */ /* 0x000ea20000100800 */
[----:B------:R-:W-:Y:S01]  /*14c00*/  VIADD R0, R0, 0xfffffffe ;  /* 0xfffffffe00007836 */ /* 0x000fe20000000000 */
[----:B--2---:R-:W-:-:S13]  /*14c10*/  ISETP.GT.AND P0, PT, R6, R2, PT ;  /* 0x000000020600720c */ /* 0x004fda0003f04270 */
[----:B------:R-:W-:Y:S05]  /*14c20*/  @P0 BRA `(.L_x_7576) ;  /* 0xffffffe400200947 */ /* 0x000fea000383ffff */
.L_x_7513:
[----:B------:R-:W-:Y:S05]  /*14c30*/  BSYNC B0 ;  /* 0x0000000000007941 */ /* 0x000fea0003800000 */
.L_x_7512:
[----:B------:R-:W2:Y:S04]  /*14c40*/  LDL.LU R4, [R1+0x10] ;  /* 0x0000100001047983 */ /* 0x000ea80000300800 */
[----:B------:R-:W3:Y:S01]  /*14c50*/  LDL.LU R3, [R1+0x14] ;  /* 0x0000140001037983 */ /* 0x000ee20000300800 */
[----:B------:R-:W4:Y:S01]  /*14c60*/  S2R R2, SR_TID.X ;  /* 0x0000000000027919 */ /* 0x000f220000002100 */
[----:B------:R-:W-:Y:S01]  /*14c70*/  BSSY B0, `(.L_x_7577) ;  /* 0x0000016000007945 */ /* 0x000fe20003800000 */
[----:B----4-:R-:W-:-:S04]  /*14c80*/  LOP3.LUT R2, R2, 0x7f, RZ, 0xc0, !PT ;  /* 0x0000007f02027812 */ /* 0x010fc800078ec0ff */
[----:B------:R-:W-:Y:S01]  /*14c90*/  ISETP.NE.AND P1, PT, R2, RZ, PT ;  /* 0x000000ff0200720c */ /* 0x000fe20003f25270 */
[----:B--2---:R-:W-:-:S05]  /*14ca0*/  VIADD R0, R4, 0x1 ;  /* 0x0000000104007836 */ /* 0x004fca0000000000 */
[----:B------:R-:W-:-:S04]  /*14cb0*/  ISETP.NE.AND P0, PT, R0, 0x2, PT ;  /* 0x000000020000780c */ /* 0x000fc80003f05270 */
[----:B------:R-:W-:-:S04]  /*14cc0*/  SEL R2, RZ, 0x1, P0 ;  /* 0x00000001ff027807 */ /* 0x000fc80000000000 */
[----:B---3--:R-:W-:-:S05]  /*14cd0*/  LOP3.LUT R3, R3, R2, RZ, 0x3c, !PT ;  /* 0x0000000203037212 */ /* 0x008fca00078e3cff */
[----:B------:R2:W-:Y:S01]  /*14ce0*/  STL [R1+0x14], R3 ;  /* 0x0000140301007387 */ /* 0x0005e20000100800 */
[----:B------:R-:W-:Y:S05]  /*14cf0*/  @P1 BRA `(.L_x_7578) ;  /* 0x0000000000341947 */ /* 0x000fea0003800000 */
[----:B------:R-:W3:Y:S01]  /*14d00*/  S2R R5, SR_LANEID ;  /* 0x0000000000057919 */ /* 0x000ee20000000000 */
[----:B------:R-:W-:Y:S01]  /*14d10*/  VOTEU.ANY UR4, UPT, PT ;  /* 0x0000000000047886 */ /* 0x000fe200038e0100 */
[----:B--2---:R-:W2:Y:S01]  /*14d20*/  LDC.64 R2, c[0x0][0xc60] ;  /* 0x00031800ff027b82 */ /* 0x004ea20000000a00 */
[----:B------:R-:W3:Y:S02]  /*14d30*/  FLO.U32 R4, UR4 ;  /* 0x0000000400047d00 */ /* 0x000ee400080e0000 */
[----:B---3--:R-:W-:-:S06]  /*14d40*/  ISETP.EQ.U32.AND P1, PT, R4, R5, PT ;  /* 0x000000050400720c */ /* 0x008fcc0003f22070 */
[----:B------:R-:W2:Y:S07]  /*14d50*/  POPC R5, UR4 ;  /* 0x0000000400057d09 */ /* 0x000eae0008000000 */
[----:B--2---:R-:W2:Y:S01]  /*14d60*/  @P1 ATOMG.E.ADD.STRONG.GPU PT, R3, desc[UR40][R2.64], R5 ;  /* 0x00000005020319a8 */ /* 0x004ea200081ee1e8 */
[----:B-1----:R-:W1:Y:S02]  /*14d70*/  S2R R6, SR_LTMASK ;  /* 0x0000000000067919 */ /* 0x002e640000003900 */
[----:B-1----:R-:W-:-:S04]  /*14d80*/  LOP3.LUT R6, R6, UR4, RZ, 0xc0, !PT ;  /* 0x0000000406067c12 */ /* 0x002fc8000f8ec0ff */
[----:B------:R-:W1:Y:S01]  /*14d90*/  POPC R7, R6 ;  /* 0x0000000600077309 */ /* 0x000e620000000000 */
[----:B--2---:R-:W1:Y:S02]  /*14da0*/  SHFL.IDX PT, R4, R3, R4, 0x1f ;  /* 0x00001f0403047589 */ /* 0x004e6400000e0000 */
[----:B-1----:R-:W-:-:S05]  /*14db0*/  IADD3 R2, R4, UR37, R7 ;  /* 0x0000002504027c10 */ /* 0x002fca000fffe007 */
[----:B------:R3:W-:Y:S02]  /*14dc0*/  STL [R1], R2 ;  /* 0x0000000201007387 */ /* 0x0007e40000100800 */
.L_x_7578:
[----:B------:R-:W-:Y:S05]  /*14dd0*/  BSYNC B0 ;  /* 0x0000000000007941 */ /* 0x000fea0003800000 */
.L_x_7577:
[----:B------:R-:W-:-:S05]  /*14de0*/  SEL R0, R0, RZ, P0 ;  /* 0x000000ff00007207 */ /* 0x000fca0000000000 */
[----:B------:R4:W-:Y:S02]  /*14df0*/  STL [R1+0x10], R0 ;  /* 0x0000100001007387 */ /* 0x0009e40000100800 */
.L_x_7480:
[----:B------:R-:W-:Y:S05]  /*14e00*/  BSYNC B7 ;  /* 0x0000000000077941 */ /* 0x000fea0003800000 */
.L_x_7478:
        /* <DEDUP_REMOVED lines=13> */
.L_x_7579:
[----:B------:R-:W5:Y:S01]  /*14ee0*/  S2R R16, SR_TID.X ;  /* 0x0000000000107919 */ /* 0x000f620000002100 */
[----:B------:R-:W-:Y:S01]  /*14ef0*/  UMOV UR4, 0xffffffff ;  /* 0xffffffff00047882 */ /* 0x000fe20000000000 */
[----:B-----5:R-:W-:-:S04]  /*14f00*/  LOP3.LUT R16, R16, 0x1f, RZ, 0xc0, !PT ;  /* 0x0000001f10107812 */ /* 0x020fc800078ec0ff */
[----:B------:R-:W-:Y:S01]  /*14f10*/  ISETP.NE.AND P0, PT, R16, 0x1f, PT ;  /* 0x0000001f1000780c */ /* 0x000fe20003f05270 */
[----:B------:R-:W-:-:S12]  /*14f20*/  BRA.DIV UR4, `(.L_x_7581) ;  /* 0x0000002204407947 */ /* 0x000fd8000b800000 */
[----:B--2---:R-:W2:Y:S01]  /*14f30*/  LDL.LU R3, [R1] ;  /* 0x0000000001037983 */ /* 0x004ea20000300800 */
[----:B------:R-:W-:-:S03]  /*14f40*/  ULDC UR4, c[0x0][0xc3c] ;  /* 0x00030f0000047ab9 */ /* 0x000fc60000000800 */
[----:B01----:R-:W4:Y:S01]  /*14f50*/  LDL R8, [R1+0xc] ;  /* 0x00000c0001087983 */ /* 0x003f220000100800 */
[----:B--2---:R-:W-:Y:S02]  /*14f60*/  IMAD.MOV.U32 R10, RZ, RZ, R3 ;  /* 0x000000ffff0a7224 */ /* 0x004fe400078e0003 */
[----:B----4-:R-:W-:-:S05]  /*14f70*/  IMAD.IADD R0, R8, 0x1, R16 ;  /* 0x0000000108007824 */ /* 0x010fca00078e0210 */
[----:B------:R-:W-:-:S13]  /*14f80*/  ISETP.GE.OR P1, PT, R0, UR4, !P0 ;  /* 0x0000000400007c0c */ /* 0x000fda000c726670 */
[----:B---3--:R-:W0:Y:S08]  /*14f90*/  @!P1 LDC.64 R2, c[0x0][0xc80] ;  /* 0x00032000ff029b82 */ /* 0x008e300000000a00 */
        /* <DEDUP_REMOVED lines=34> */
.L_x_7640:
[----:B------:R-:W-:Y:S02]  /*151c0*/  ULDC UR4, c[0x0][0xc38] ;  /* 0x00030e0000047ab9 */ /* 0x000fe40000000800 */
[----:B------:R-:W-:-:S04]  /*151d0*/  IMAD.U32 R8, RZ, RZ, UR4 ;  /* 0x00000004ff087e24 */ /* 0x000fc8000f8e00ff */
[----:B-1----:R-:W-:-:S04]  /*151e0*/  IMAD R9, R14, R8, RZ ;  /* 0x000000080e097224 */ /* 0x002fc800078e02ff */
[----:B------:R-:W-:-:S05]  /*151f0*/  IMAD.IADD R0, R0, 0x1, R9 ;  /* 0x0000000100007824 */ /* 0x000fca00078e0209 */
[----:B------:R-:W-:-:S13]  /*15200*/  ISETP.GT.AND P6, PT, R0, R4, PT ;  /* 0x000000040000720c */ /* 0x000fda0003fc4270 */
[----:B------:R-:W-:Y:S05]  /*15210*/  @P6 BRA `(.L_x_7582) ;  /* 0x0000000000ac6947 */ /* 0x000fea0003800000 */
.L_x_7585:
        /* <DEDUP_REMOVED lines=37> */
.L_x_7648:
[----:B------:R-:W-:Y:S02]  /*15470*/  ULDC UR4, c[0x0][0xc38] ;  /* 0x00030e0000047ab9 */ /* 0x000fe40000000800 */
[----:B------:R-:W-:-:S04]  /*15480*/  IMAD.U32 R8, RZ, RZ, UR4 ;  /* 0x00000004ff087e24 */ /* 0x000fc8000f8e00ff */
[----:B-1----:R-:W-:-:S04]  /*15490*/  IMAD R9, R14, R8, RZ ;  /* 0x000000080e097224 */ /* 0x002fc800078e02ff */
[----:B------:R-:W-:-:S05]  /*154a0*/  IMAD.IADD R0, R9, 0x1, R0 ;  /* 0x0000000109007824 */ /* 0x000fca00078e0200 */
[----:B------:R-:W-:-:S13]  /*154b0*/  ISETP.GT.AND P6, PT, R0, R4, PT ;  /* 0x000000040000720c */ /* 0x000fda0003fc4270 */
[----:B------:R-:W-:Y:S05]  /*154c0*/  @!P6 BRA `(.L_x_7585) ;  /* 0xfffffffc0054e947 */ /* 0x000fea000383ffff */
.L_x_7582:
        /* <DEDUP_REMOVED lines=12> */
.L_x_7653:
[----:B------:R-:W-:-:S13]  /*15590*/  ISETP.NE.AND P0, PT, R3, RZ, PT ;  /* 0x000000ff0300720c */ /* 0x000fda0003f05270 */
[----:B------:R-:W-:Y:S05]  /*155a0*/  @!P0 BRA `(.L_x_7587) ;  /* 0x0000000000108947 */ /* 0x000fea0003800000 */
[----:B------:R-:W-:Y:S01]  /*155b0*/  UMOV UR4, 0xffffffff ;  /* 0xffffffff00047882 */ /* 0x000fe20000000000 */
[----:B------:R-:W-:Y:S02]  /*155c0*/  VIADD R12, R10, 0xffffffff ;  /* 0xffffffff0a0c7836 */ /* 0x000fe40000000000 */
[----:B------:R-:W-:Y:S05]  /*155d0*/  BRA.DIV UR4, `(.L_x_7588) ;  /* 0x0000002604047947 */ /* 0x000fea000b800000 */
[----:B------:R1:W2:Y:S02]  /*155e0*/  SHFL.IDX PT, R6, R2, R12, 0x1f ;  /* 0x00001f0c02067589 */ /* 0x0002a400000e0000 */
.L_x_7587:
[----:B--2---:R-:W-:Y:S01]  /*155f0*/  IMAD R3, R6, R8, R9 ;  /* 0x0000000806037224 */ /* 0x004fe200078e0209 */
[----:B------:R-:W-:-:S03]  /*15600*/  ISETP.NE.AND P0, PT, R7, 0x1, PT ;  /* 0x000000010700780c */ /* 0x000fc60003f05270 */
[----:B------:R-:W-:Y:S01]  /*15610*/  IMAD.IADD R4, R4, 0x1, -R3 ;  /* 0x0000000104047824 */ /* 0x000fe200078e0a03 */
[----:B------:R2:W-:Y:S09]  /*15620*/  STL [R1], R3 ;  /* 0x0000000301007387 */ /* 0x0005f20000100800 */
[----:B------:R-:W-:Y:S05]  /*15630*/  @!P0 BRA `(.L_x_7589) ;  /* 0x0000000000e48947 */ /* 0x000fea0003800000 */
[----:B0--3--:R-:W-:-:S04]  /*15640*/  IABS R5, R0 ;  /* 0x0000000000057213 */ /* 0x009fc80000000000 */
[----:B------:R-:W0:Y:S08]  /*15650*/  I2F.RP R6, R5 ;  /* 0x0000000500067306 */ /* 0x000e300000209400 */
[----:B0-----:R-:W0:Y:S02]  /*15660*/  MUFU.RCP R6, R6 ;  /* 0x0000000600067308 */ /* 0x001e240000001000 */
[----:B0-----:R-:W-:-:S06]  /*15670*/  VIADD R9, R6, 0xffffffe ;  /* 0x0ffffffe06097836 */ /* 0x001fcc0000000000 */
[----:B--2---:R-:W1:Y:S02]  /*15680*/  F2I.FTZ.U32.TRUNC.NTZ R3, R9 ;  /* 0x0000000900037305 */ /* 0x004e64000021f000 */
        /* <DEDUP_REMOVED lines=52> */
.L_x_7589:
[----:B0--3--:R-:W3:Y:S01]  /*159d0*/  LDL R5, [R1+0xc] ;  /* 0x00000c0001057983 */ /* 0x009ee20000100800 */
[----:B-12---:R-:W3:Y:S02]  /*159e0*/  LDC.64 R2, c[0x0][0xc90] ;  /* 0x00032400ff027b82 */ /* 0x006ee40000000a00 */
        /* <DEDUP_REMOVED lines=61> */
.L_x_7590:
[----:B0-----:R-:W-:-:S05]  /*15dc0*/  LOP3.LUT R3, RZ, R4, RZ, 0x33, !PT ;  /* 0x00000004ff037212 */ /* 0x001fca00078e33ff */
[----:B------:R-:W-:-:S05]  /*15dd0*/  IMAD.IADD R0, R0, 0x1, R3 ;  /* 0x0000000100007824 */ /* 0x000fca00078e0203 */
[----:B------:R2:W-:Y:S01]  /*15de0*/  STL [R1+0x4], R0 ;  /* 0x0000040001007387 */ /* 0x0005e20000100800 */
[----:B------:R-:W-:Y:S05]  /*15df0*/  BRA `(.L_x_7591) ;  /* 0x0000000000287947 */ /* 0x000fea0003800000 */
.L_x_7583:
        /* <DEDUP_REMOVED lines=10> */
.L_x_7591:
[----:B0-----:R-:W3:Y:S04]  /*15ea0*/  LDL R3, [R1+0x8] ;  /* 0x0000080001037983 */ /* 0x001ee80000100800 */
[----:B-1----:R-:W4:Y:S04]  /*15eb0*/  LDL R2, [R1+0xc] ;  /* 0x00000c0001027983 */ /* 0x002f280000100800 */
        /* <DEDUP_REMOVED lines=14> */
.L_x_7580:
[----:B----4-:R-:W4:Y:S01]  /*15fa0*/  LDL R0, [R1+0xc] ;  /* 0x00000c0001007983 */ /* 0x010f220000100800 */
[----:B------:R-:W-:Y:S02]  /*15fb0*/  ULDC UR4, c[0x0][0xc3c] ;  /* 0x00030f0000047ab9 */ /* 0x000fe40000000800 */
[----:B----4-:R-:W-:-:S13]  /*15fc0*/  ISETP.GE.AND P0, PT, R0, UR4, PT ;  /* 0x0000000400007c0c */ /* 0x010fda000bf06270 */
[----:B------:R-:W-:Y:S05]  /*15fd0*/  @!P0 BRA `(.L_x_7592) ;  /* 0xffffff98007c8947 */ /* 0x000fea000383ffff */
[----:B------:R-:W-:Y:S05]  /*15fe0*/  BSYNC B8 ;  /* 0x0000000000087941 */ /* 0x000fea0003800000 */
.L_x_7472:
[----:B---3--:R-:W3:Y:S01]  /*15ff0*/  LDL.LU R0, [R1+0x50] ;  /* 0x0000500001007983 */ /* 0x008ee20000300800 */
[----:B------:R-:W-:Y:S01]  /*16000*/  BSSY B0, `(.L_x_7593) ;  /* 0x000000b000007945 */ /* 0x000fe20003800000 */
[----:B01----:R-:W0:Y:S01]  /*16010*/  S2R R5, SR_CgaCtaId ;  /* 0x0000000000057919 */ /* 0x003e220000008800 */
[----:B---3--:R-:W-:-:S05]  /*16020*/  VIADD R0, R0, 0x1 ;  /* 0x0000000100007836 */ /* 0x008fca0000000000 */
[----:B------:R-:W-:-:S04]  /*16030*/  LEA.HI R2, R0, R0, RZ, 0x1 ;  /* 0x0000000000027211 */ /* 0x000fc800078f08ff */
[----:B--2---:R-:W-:-:S05]  /*16040*/  LOP3.LUT R3, R2, 0xfffffffe, RZ, 0xc0, !PT ;  /* 0xfffffffe02037812 */ /* 0x004fca00078ec0ff */
[----:B------:R-:W-:Y:S01]  /*16050*/  IMAD.IADD R3, R0, 0x1, -R3 ;  /* 0x0000000100037824 */ /* 0x000fe200078e0a03 */
[----:B------:R-:W-:-:S04]  /*16060*/  MOV R0, 0x400 ;  /* 0x0000040000007802 */ /* 0x000fc80000000f00 */
[----:B0-----:R-:W-:Y:S02]  /*16070*/  LEA R0, R5, R0, 0x18 ;  /* 0x0000000005007211 */ /* 0x001fe400078ec0ff */
[----:B------:R-:W-:-:S04]  /*16080*/  SHF.L.U32 R3, R3, 0x1f, RZ ;  /* 0x0000001f03037819 */ /* 0x000fc800000006ff */
[----:B------:R-:W0:Y:S02]  /*16090*/  SYNCS.PHASECHK.TRANS64.TRYWAIT P0, [R0+URZ+0x28c20], R3 ;  /* 0x028c2003000075a7 */ /* 0x000e24000800017f */
[----:B0-----:R-:W-:Y:S05]  /*160a0*/  @!P0 BRA `(.L_x_7594) ;  /* 0x0000001800788947 */ /* 0x001fea0003800000 */
.L_x_7656:
[----:B------:R-:W-:Y:S05]  /*160b0*/  BSYNC B0 ;  /* 0x0000000000007941 */ /* 0x000fea0003800000 */
.L_x_7593:
[----:B------:R-:W-:-:S03]  /*160c0*/  UMOV UR4, 0xffffffff ;  /* 0xffffffff00047882 */ /* 0x000fc60000000000 */
[----:B------:R-:W-:Y:S05]  /*160d0*/  BRA.DIV UR4, `(.L_x_7595) ;  /* 0x0000001a04807947 */ /* 0x000fea000b800000 */
[----:B------:R-:W1:Y:S02]  /*160e0*/  S2R R2, SR_TID.X ;  /* 0x0000000000027919 */ /* 0x000e640000002100 */
[----:B-1----:R-:W-:-:S04]  /*160f0*/  SHF.R.U32.HI R2, RZ, 0x5, R2 ;  /* 0x00000005ff027819 */ /* 0x002fc80000011602 */
[----:B------:R-:W-:-:S05]  /*16100*/  LOP3.LUT R2, R2, 0x3, RZ, 0xc0, !PT ;  /* 0x0000000302027812 */ /* 0x000fca00078ec0ff */
[----:B------:R1:W2:Y:S02]  /*16110*/  SHFL.IDX PT, R14, R2, RZ, 0x1f ;  /* 0x00001fff020e7589 */ /* 0x0002a400000e0000 */
.L_x_7659:
[----:B--2---:R-:W-:Y:S01]  /*16120*/  ISETP.NE.AND P0, PT, R14, RZ, PT ;  /* 0x000000ff0e00720c */ /* 0x004fe20003f05270 */
[----:B------:R-:W-:-:S12]  /*16130*/  BSSY B0, `(.L_x_7596) ;  /* 0x0000027000007945 */ /* 0x000fd80003800000 */
[----:B------:R-:W-:Y:S05]  /*16140*/  @P0 BRA `(.L_x_7597) ;  /* 0x0000000000940947 */ /* 0x000fea0003800000 */
[----:B------:R-:W-:-:S03]  /*16150*/  UMOV UR4, 0xffffffff ;  /* 0xffffffff00047882 */ /* 0x000fc60000000000 */
[----:B------:R-:W-:Y:S05]  /*16160*/  BRA.DIV UR4, `(.L_x_7598) ;  /* 0x0000001a04907947 */ /* 0x000fea000b800000 */
[----:B------:R-:W-:-:S13]  /*16170*/  ELECT P6, URZ, PT ;  /* 0x00000000003f782f */ /* 0x000fda00038c0000 */
.L_x_7662:
[----:B------:R-:W-:Y:S05]  /*16180*/  @!P6 BRA `(.L_x_7597) ;  /* 0x000000000084e947 */ /* 0x000fea0003800000 */
[----:B------:R-:W-:-:S06]  /*16190*/  ULOP3.LUT UR4, UR36, 0x2, URZ, 0xfc, !UPT ;  /* 0x0000000224047892 */ /* 0x000fcc000f8efc3f */
[----:B-1----:R-:W-:-:S05]  /*161a0*/  IMAD.U32 R2, RZ, RZ, UR4 ;  /* 0x00000004ff027e24 */ /* 0x002fca000f8e00ff */
[----:B------:R-:W-:-:S13]  /*161b0*/  ISETP.NE.AND P2, PT, R2, 0x3, PT ;  /* 0x000000030200780c */ /* 0x000fda0003f45270 */
[----:B------:R-:W-:Y:S05]  /*161c0*/  @!P2 BRA `(.L_x_7599) ;  /* 0x000000000004a947 */ /* 0x000fea0003800000 */
[----:B------:R-:W-:Y:S01]  /*161d0*/  BPT.TRAP 0x1 ;  /* 0x000000040000795c */ /* 0x000fe20000300000 */
.L_x_7599:
        /* <DEDUP_REMOVED lines=14> */
.L_x_7663:
[----:B------:R-:W1:Y:S02]  /*162c0*/  SYNCS.PHASECHK.TRANS64.TRYWAIT P0, [R7+URZ], R2 ;  /* 0x00000002070075a7 */ /* 0x000e64000800017f */
[----:B-1----:R-:W-:Y:S05]  /*162d0*/  @!P0 BRA `(.L_x_7601) ;  /* 0x0000001800688947 */ /* 0x002fea0003800000 */
.L_x_7664:
[----:B------:R-:W-:Y:S05]  /*162e0*/  @!P2 BRA `(.L_x_7602) ;  /* 0x000000000004a947 */ /* 0x000fea0003800000 */
[----:B------:R-:W-:Y:S01]  /*162f0*/  BPT.TRAP 0x1 ;  /* 0x000000040000795c */ /* 0x000fe20000300000 */
.L_x_7602:
[----:B------:R-:W2:Y:S01]  /*16300*/  LDL.LU R4, [R1+0x10] ;  /* 0x0000100001047983 */ /* 0x000ea20000300800 */
[----:B------:R-:W-:-:S04]  /*16310*/  VIADD R0, R0, 0x28c60 ;  /* 0x00028c6000007836 */ /* 0x000fc80000000000 */
[----:B--2---:R-:W-:-:S04]  /*16320*/  IMAD R4, R4, 0x8, R0 ;  /* 0x0000000804047824 */ /* 0x004fc800078e0200 */
[----:B------:R-:W2:Y:S02]  /*16330*/  SYNCS.PHASECHK.TRANS64.TRYWAIT P0, [R4+URZ], R5 ;  /* 0x00000005040075a7 */ /* 0x000ea4000800017f */
[----:B--2---:R-:W-:Y:S05]  /*16340*/  @!P0 BRA `(.L_x_7603) ;  /* 0x0000001800608947 */ /* 0x004fea0003800000 */
.L_x_7665:
[----:B------:R-:W-:-:S07]  /*16350*/  IMAD R3, R3, 0x8, R0 ;  /* 0x0000000803037824 */ /* 0x000fce00078e0200 */
.L_x_7604:
[----:B---3--:R3:W4:Y:S02]  /*16360*/  SYNCS.PHASECHK.TRANS64.TRYWAIT P0, [R3+URZ], R2 ;  /* 0x00000002030075a7 */ /* 0x008724000800017f */
[----:B----4-:R-:W-:Y:S05]  /*16370*/  @!P0 NANOSLEEP.SYNCS 0x989680 ;  /* 0x009896800000895d */ /* 0x010fea0003900000 */
[----:B------:R-:W4:Y:S02]  /*16380*/  @!P0 SYNCS.PHASECHK.TRANS64 P0, [R3+URZ], R2 ;  /* 0x00000002030085a7 */ /* 0x000f24000800007f */
[----:B----4-:R-:W-:Y:S05]  /*16390*/  @!P0 BRA `(.L_x_7604) ;  /* 0xfffffffc00f08947 */ /* 0x010fea000383ffff */
.L_x_7597:
[----:B------:R-:W-:Y:S05]  /*163a0*/  BSYNC B0 ;  /* 0x0000000000007941 */ /* 0x000fea0003800000 */
.L_x_7596:
[----:B------:R-:W-:Y:S05]  /*163b0*/  EXIT ;  /* 0x000000000000794d */ /* 0x000fea0003800000 */
.L_x_7409:
[----:B0-----:R-:W-:-:S04]  /*163c0*/  IMAD.U32 R3, RZ, RZ, UR23 ;  /* 0x00000017ff037e24 */ /* 0x001fc8000f8e00ff */
[----:B------:R0:W1:Y:S03]  /*163d0*/  SYNCS.PHASECHK.TRANS64.TRYWAIT P1, [R3+URZ+0x28c50], R0 ;  /* 0x028c5000030075a7 */ /* 0x000066000802017f */
[----:B-1----:R-:W-:Y:S05]  /*163e0*/  @!P1 NANOSLEEP.SYNCS 0x989680 ;  /* 0x009896800000995d */ /* 0x002fea0003900000 */
[----:B------:R-:W1:Y:S02]  /*163f0*/  @!P1 SYNCS.PHASECHK.TRANS64 P1, [R3+URZ+0x28c50], R0 ;  /* 0x028c5000030095a7 */ /* 0x000e64000802007f */
[----:B-1----:R-:W-:Y:S05]  /*16400*/  @!P1 BRA `(.L_x_7409) ;  /* 0xfffffffc00ec9947 */ /* 0x002fea000383ffff */
[----:B------:R-:W-:Y:S05]  /*16410*/  BRA `(.L_x_7605) ;  /* 0xfffffebc00ac7947 */ /* 0x000fea000383ffff */
.L_x_7414:
[----:B-1----:R-:W-:-:S04]  /*16420*/  IMAD.U32 R3, RZ, RZ, UR23 ;  /* 0x00000017ff037e24 */ /* 0x002fc8000f8e00ff */
[----:B------:R1:W2:Y:S03]  /*16430*/  SYNCS.PHASECHK.TRANS64.TRYWAIT P1, [R3+URZ+0x28c50], R0 ;  /* 0x028c5000030075a7 */ /* 0x0002a6000802017f */
[----:B--2---:R-:W-:Y:S05]  /*16440*/  @!P1 NANOSLEEP.SYNCS 0x989680 ;  /* 0x009896800000995d */ /* 0x004fea0003900000 */
[----:B------:R-:W2:Y:S02]  /*16450*/  @!P1 SYNCS.PHASECHK.TRANS64 P1, [R3+URZ+0x28c50], R0 ;  /* 0x028c5000030095a7 */ /* 0x000ea4000802007f */
[----:B--2---:R-:W-:Y:S05]  /*16460*/  @!P1 BRA `(.L_x_7414) ;  /* 0xfffffffc00ec9947 */ /* 0x004fea000383ffff */
[----:B------:R-:W-:Y:S05]  /*16470*/  BRA `(.L_x_7413) ;  /* 0xfffffec800b07947 */ /* 0x000fea000383ffff */
.L_x_7418:
[----:B0-----:R-:W-:-:S04]  /*16480*/  IMAD.U32 R3, RZ, RZ, UR46 ;  /* 0x0000002eff037e24 */ /* 0x001fc8000f8e00ff */
[----:B------:R0:W1:Y:S03]  /*16490*/  SYNCS.PHASECHK.TRANS64.TRYWAIT P1, [R3+URZ+0x28c00], R0 ;  /* 0x028c0000030075a7 */ /* 0x000066000802017f */
[----:B-1----:R-:W-:Y:S05]  /*164a0*/  @!P1 NANOSLEEP.SYNCS 0x989680 ;  /* 0x009896800000995d */ /* 0x002fea0003900000 */
[----:B------:R-:W1:Y:S02]  /*164b0*/  @!P1 SYNCS.PHASECHK.TRANS64 P1, [R3+URZ+0x28c00], R0 ;  /* 0x028c0000030095a7 */ /* 0x000e64000802007f */
[----:B-1----:R-:W-:Y:S05]  /*164c0*/  @!P1 BRA `(.L_x_7418) ;  /* 0xfffffffc00ec9947 */ /* 0x002fea000383ffff */
[----:B------:R-:W-:Y:S05]  /*164d0*/  BRA `(.L_x_7606) ;  /* 0xfffffedc00f87947 */ /* 0x000fea000383ffff */
.L_x_7422:
[----:B--2---:R2:W3:Y:S02]  /*164e0*/  SYNCS.PHASECHK.TRANS64.TRYWAIT P1, [R7+URZ+0x28c30], R8 ;  /* 0x028c3008070075a7 */ /* 0x0044e4000802017f */
[----:B---3--:R-:W-:Y:S05]  /*164f0*/  @!P1 NANOSLEEP.SYNCS 0x989680 ;  /* 0x009896800000995d */ /* 0x008fea0003900000 */
[----:B------:R-:W3:Y:S02]  /*16500*/  @!P1 SYNCS.PHASECHK.TRANS64 P1, [R7+URZ+0x28c30], R8 ;  /* 0x028c3008070095a7 */ /* 0x000ee4000802007f */
[----:B---3--:R-:W-:Y:S05]  /*16510*/  @!P1 BRA `(.L_x_7422) ;  /* 0xfffffffc00f09947 */ /* 0x008fea000383ffff */
[----:B------:R-:W-:Y:S05]  /*16520*/  BRA `(.L_x_7421) ;  /* 0xfffffee000147947 */ /* 0x000fea000383ffff */
.L_x_7426:
[----:B---3--:R3:W4:Y:S02]  /*16530*/  SYNCS.PHASECHK.TRANS64.TRYWAIT P2, [R7+URZ+0x28c50], R8 ;  /* 0x028c5008070075a7 */ /* 0x008724000804017f */
[----:B----4-:R-:W-:Y:S05]  /*16540*/  @!P2 NANOSLEEP.SYNCS 0x989680 ;  /* 0x009896800000a95d */ /* 0x010fea0003900000 */
[----:B------:R-:W4:Y:S02]  /*16550*/  @!P2 SYNCS.PHASECHK.TRANS64 P2, [R7+URZ+0x28c50], R8 ;  /* 0x028c50080700a5a7 */ /* 0x000f24000804007f */
[----:B----4-:R-:W-:Y:S05]  /*16560*/  @!P2 BRA `(.L_x_7426) ;  /* 0xfffffffc00f0a947 */ /* 0x010fea000383ffff */
[----:B------:R-:W-:Y:S05]  /*16570*/  BRA `(.L_x_7425) ;  /* 0xfffffef000a47947 */ /* 0x000fea000383ffff */
.L_x_7431:
[----:B--2---:R-:W-:-:S04]  /*16580*/  IMAD.U32 R0, RZ, RZ, UR24 ;  /* 0x00000018ff007e24 */ /* 0x004fc8000f8e00ff */
[----:B------:R2:W3:Y:S03]  /*16590*/  SYNCS.PHASECHK.TRANS64.TRYWAIT P2, [R0+URZ+0x28c30], R7 ;  /* 0x028c3007000075a7 */ /* 0x0004e6000804017f */
[----:B---3--:R-:W-:Y:S05]  /*165a0*/  @!P2 NANOSLEEP.SYNCS 0x989680 ;  /* 0x009896800000a95d */ /* 0x008fea0003900000 */
[----:B------:R-:W3:Y:S02]  /*165b0*/  @!P2 SYNCS.PHASECHK.TRANS64 P2, [R0+URZ+0x28c30], R7 ;  /* 0x028c30070000a5a7 */ /* 0x000ee4000804007f */
[----:B---3--:R-:W-:Y:S05]  /*165c0*/  @!P2 BRA `(.L_x_7431) ;  /* 0xfffffffc00eca947 */ /* 0x008fea000383ffff */
[----:B------:R-:W-:Y:S05]  /*165d0*/  BRA `(.L_x_7430) ;  /* 0xfffffef400a87947 */ /* 0x000fea000383ffff */
.L_x_7435:
[----:B---3--:R3:W4:Y:S02]  /*165e0*/  SYNCS.PHASECHK.TRANS64.TRYWAIT P2, [R10+URZ+0x28c50], R7 ;  /* 0x028c50070a0075a7 */ /* 0x008724000804017f */
[----:B----4-:R-:W-:Y:S05]  /*165f0*/  @!P2 NANOSLEEP.SYNCS 0x989680 ;  /* 0x009896800000a95d */ /* 0x010fea0003900000 */
[----:B------:R-:W4:Y:S02]  /*16600*/  @!P2 SYNCS.PHASECHK.TRANS64 P2, [R10+URZ+0x28c50], R7 ;  /* 0x028c50070a00a5a7 */ /* 0x000f24000804007f */
[----:B----4-:R-:W-:Y:S05]  /*16610*/  @!P2 BRA `(.L_x_7435) ;  /* 0xfffffffc00f0a947 */ /* 0x010fea000383ffff */
[----:B------:R-:W-:Y:S05]  /*16620*/  BRA `(.L_x_7434) ;  /* 0xffffff10006c7947 */ /* 0x000fea000383ffff */
.L_x_7441:
[----:B-1----:R-:W-:-:S04]  /*16630*/  IMAD.U32 R0, RZ, RZ, UR23 ;  /* 0x00000017ff007e24 */ /* 0x002fc8000f8e00ff */
[----:B------:R1:W4:Y:S03]  /*16640*/  SYNCS.PHASECHK.TRANS64.TRYWAIT P2, [R0+URZ+0x28c30], R7 ;  /* 0x028c3007000075a7 */ /* 0x000326000804017f */
[----:B----4-:R-:W-:Y:S05]  /*16650*/  @!P2 NANOSLEEP.SYNCS 0x989680 ;  /* 0x009896800000a95d */ /* 0x010fea0003900000 */
[----:B------:R-:W4:Y:S02]  /*16660*/  @!P2 SYNCS.PHASECHK.TRANS64 P2, [R0+URZ+0x28c30], R7 ;  /* 0x028c30070000a5a7 */ /* 0x000f24000804007f */
[----:B----4-:R-:W-:Y:S05]  /*16670*/  @!P2 BRA `(.L_x_7441) ;  /* 0xfffffffc00eca947 */ /* 0x010fea000383ffff */
[----:B------:R-:W-:Y:S05]  /*16680*/  BRA `(.L_x_7440) ;  /* 0xffffff1400587947 */ /* 0x000fea000383ffff */
.L_x_7445:
[----:B--2---:R2:W3:Y:S02]  /*16690*/  SYNCS.PHASECHK.TRANS64.TRYWAIT P2, [R10+URZ+0x28c50], R7 ;  /* 0x028c50070a0075a7 */ /* 0x0044e4000804017f */
[----:B---3--:R-:W-:Y:S05]  /*166a0*/  @!P2 NANOSLEEP.SYNCS 0x989680 ;  /* 0x009896800000a95d */ /* 0x008fea0003900000 */
[----:B------:R-:W3:Y:S02]  /*166b0*/  @!P2 SYNCS.PHASECHK.TRANS64 P2, [R10+URZ+0x28c50], R7 ;  /* 0x028c50070a00a5a7 */ /* 0x000ee4000804007f */
[----:B---3--:R-:W-:Y:S05]  /*166c0*/  @!P2 BRA `(.L_x_7445) ;  /* 0xfffffffc00f0a947 */ /* 0x008fea000383ffff */
[----:B------:R-:W-:Y:S05]  /*166d0*/  BRA `(.L_x_7444) ;  /* 0xffffff2800787947 */ /* 0x000fea000383ffff */
.L_x_7486:
        /* <DEDUP_REMOVED lines=11> */
.L_x_7608:
[----:B------:R-:W-:Y:S05]  /*16790*/  BSYNC B0 ;  /* 0x0000000000007941 */ /* 0x000fea0003800000 */
.L_x_7607:
[----:B------:R-:W-:Y:S05]  /*167a0*/  BRA `(.L_x_7609) ;  /* 0xffffffa000647947 */ /* 0x000fea000383ffff */
.L_x_7488:
[----:B------:R-:W-:Y:S01]  /*167b0*/  BSSY B0, `(.L_x_7610) ;  /* 0x0000006000007945 */ /* 0x000fe20003800000 */
[----:B------:R-:W-:-:S07]  /*167c0*/  IMAD.MOV.U32 R15, RZ, RZ, -0x1 ;  /* 0xffffffffff0f7424 */ /* 0x000fce00078e00ff */
[----:B0-2---:R-:W-:Y:S05]  /*167d0*/  WARPSYNC.COLLECTIVE R15, `(.L_x_7611) ;  /* 0x000000000f0c7348 */ /* 0x005fea0003c00000 */
[----:B------:R-:W-:Y:S02]  /*167e0*/  ELECT P6, UR62, PT ;  /* 0x00000000003e782f */ /* 0x000fe400038c0000 */
[----:B------:R-:W-:Y:S01]  /*167f0*/  MOV R14, UR62 ;  /* 0x0000003e000e7c02 */ /* 0x000fe20008000f00 */
[----:B0-2---:R-:W-:Y:S10]  /*16800*/  ENDCOLLECTIVE ;  /* 0x000000000000791b */ /* 0x005ff40003800000 */
.L_x_7611:
[----:B------:R-:W-:Y:S05]  /*16810*/  BSYNC B0 ;  /* 0x0000000000007941 */ /* 0x000fea0003800000 */
.L_x_7610:
[----:B------:R-:W-:Y:S05]  /*16820*/  BRA `(.L_x_7612) ;  /* 0xffffffa000687947 */ /* 0x000fea000383ffff */
.L_x_7490:
[----:B-1----:R1:W3:Y:S02]  /*16830*/  SYNCS.PHASECHK.TRANS64.TRYWAIT P0, [R0+URZ+0x28c40], R2 ;  /* 0x028c4002000075a7 */ /* 0x0022e4000800017f */
[----:B---3--:R-:W-:Y:S05]  /*16840*/  @!P0 NANOSLEEP.SYNCS 0x989680 ;  /* 0x009896800000895d */ /* 0x008fea0003900000 */
[----:B------:R-:W3:Y:S02]  /*16850*/  @!P0 SYNCS.PHASECHK.TRANS64 P0, [R0+URZ+0x28c40], R2 ;  /* 0x028c4002000085a7 */ /* 0x000ee4000800007f */
[----:B---3--:R-:W-:Y:S05]  /*16860*/  @!P0 BRA `(.L_x_7490) ;  /* 0xfffffffc00f08947 */ /* 0x008fea000383ffff */
[----:B------:R-:W-:Y:S05]  /*16870*/  BRA `(.L_x_7613) ;  /* 0xffffffa000cc7947 */ /* 0x000fea000383ffff */
.L_x_7494:
        /* <DEDUP_REMOVED lines=15> */
.L_x_7614:
[----:B------:R-:W-:Y:S02]  /*16970*/  IMAD.MOV.U32 R13, RZ, RZ, R4 ;  /* 0x000000ffff0d7224 */ /* 0x000fe400078e0004 */
[----:B------:R-:W-:-:S07]  /*16980*/  IMAD.MOV.U32 R6, RZ, RZ, R14 ;  /* 0x000000ffff067224 */ /* 0x000fce00078e000e */
[----:B------:R-:W-:Y:S05]  /*16990*/  WARPSYNC.COLLECTIVE R15, `(.L_x_7615) ;  /* 0x000000000f087348 */ /* 0x000fea0003c00000 */
[----:B------:R0:W1:Y:S02]  /*169a0*/  SHFL.IDX P6, R14, R13, R12, R11 ;  /* 0x0000000c0d0e7389 */ /* 0x00006400000c000b */
[----:B01----:R-:W-:Y:S01]  /*169b0*/  ENDCOLLECTIVE ;  /* 0x000000000000791b */ /* 0x003fe20003800000 */
.L_x_7615:
[----:B------:R-:W-:Y:S02]  /*169c0*/  IMAD.MOV.U32 R13, RZ, RZ, R0 ;  /* 0x000000ffff0d7224 */ /* 0x000fe400078e0000 */
[----:B------:R-:W-:Y:S02]  /*169d0*/  IMAD.MOV.U32 R12, RZ, RZ, 0x1 ;  /* 0x00000001ff0c7424 */ /* 0x000fe400078e00ff */
[----:B------:R-:W-:-:S07]  /*169e0*/  IMAD.MOV.U32 R7, RZ, RZ, R14 ;  /* 0x000000ffff077224 */ /* 0x000fce00078e000e */
[----:B------:R-:W-:Y:S05]  /*169f0*/  WARPSYNC.COLLECTIVE R15, `(.L_x_7616) ;  /* 0x000000000f087348 */ /* 0x000fea0003c00000 */
[----:B------:R0:W1:Y:S02]  /*16a00*/  SHFL.IDX P6, R14, R13, R12, R11 ;  /* 0x0000000c0d0e7389 */ /* 0x00006400000c000b */
[----:B01----:R-:W-:Y:S01]  /*16a10*/  ENDCOLLECTIVE ;  /* 0x000000000000791b */ /* 0x003fe20003800000 */
.L_x_7616:
        /* <DEDUP_REMOVED lines=15> */
.L_x_7617:
[----:B------:R-:W-:Y:S02]  /*16b10*/  IMAD.MOV.U32 R13, RZ, RZ, R0 ;  /* 0x000000ffff0d7224 */ /* 0x000fe400078e0000 */
[----:B------:R-:W-:Y:S02]  /*16b20*/  IMAD.MOV.U32 R12, RZ, RZ, 0x2 ;  /* 0x00000002ff0c7424 */ /* 0x000fe400078e00ff */
[----:B------:R-:W-:-:S07]  /*16b30*/  IMAD.MOV.U32 R5, RZ, RZ, R14 ;  /* 0x000000ffff057224 */ /* 0x000fce00078e000e */
[----:B------:R-:W-:Y:S05]  /*16b40*/  WARPSYNC.COLLECTIVE R15, `(.L_x_7618) ;  /* 0x000000000f087348 */ /* 0x000fea0003c00000 */
[----:B------:R0:W1:Y:S02]  /*16b50*/  SHFL.IDX P6, R14, R13, R12, R11 ;  /* 0x0000000c0d0e7389 */ /* 0x00006400000c000b */
[----:B01----:R-:W-:Y:S01]  /*16b60*/  ENDCOLLECTIVE ;  /* 0x000000000000791b */ /* 0x003fe20003800000 */
.L_x_7618:
        /* <DEDUP_REMOVED lines=15> */
.L_x_7619:
[----:B------:R-:W-:Y:S02]  /*16c60*/  IMAD.MOV.U32 R13, RZ, RZ, R0 ;  /* 0x000000ffff0d7224 */ /* 0x000fe400078e0000 */
[----:B------:R-:W-:Y:S02]  /*16c70*/  IMAD.MOV.U32 R12, RZ, RZ, 0x3 ;  /* 0x00000003ff0c7424 */ /* 0x000fe400078e00ff */
[----:B------:R-:W-:-:S07]  /*16c80*/  IMAD.MOV.U32 R5, RZ, RZ, R14 ;  /* 0x000000ffff057224 */ /* 0x000fce00078e000e */
[----:B------:R-:W-:Y:S05]  /*16c90*/  WARPSYNC.COLLECTIVE R15, `(.L_x_7620) ;  /* 0x000000000f087348 */ /* 0x000fea0003c00000 */
[----:B------:R0:W1:Y:S02]  /*16ca0*/  SHFL.IDX P6, R14, R13, R12, R11 ;  /* 0x0000000c0d0e7389 */ /* 0x00006400000c000b */
[----:B01----:R-:W-:Y:S01]  /*16cb0*/  ENDCOLLECTIVE ;  /* 0x000000000000791b */ /* 0x003fe20003800000 */
.L_x_7620:
        /* <DEDUP_REMOVED lines=13> */
.L_x_7621:
[----:B------:R-:W-:Y:S01]  /*16d90*/  IMAD.MOV.U32 R4, RZ, RZ, R14 ;  /* 0x000000ffff047224 */ /* 0x000fe200078e000e */
[----:B------:R-:W-:Y:S06]  /*16da0*/  BRA `(.L_x_7622) ;  /* 0xffffffa800107947 */ /* 0x000fec000383ffff */
.L_x_7497:
[----:B0-----:R0:W2:Y:S02]  /*16db0*/  SYNCS.PHASECHK.TRANS64.TRYWAIT P0, [R19+URZ+0x28c20], R0 ;  /* 0x028c2000130075a7 */ /* 0x0010a4000800017f */
[----:B--2---:R-:W-:Y:S05]  /*16dc0*/  @!P0 NANOSLEEP.SYNCS 0x989680 ;  /* 0x009896800000895d */ /* 0x004fea0003900000 */
[----:B------:R-:W2:Y:S02]  /*16dd0*/  @!P0 SYNCS.PHASECHK.TRANS64 P0, [R19+URZ+0x28c20], R0 ;  /* 0x028c2000130085a7 */ /* 0x000ea4000800007f */
[----:B--2---:R-:W-:Y:S05]  /*16de0*/  @!P0 BRA `(.L_x_7497) ;  /* 0xfffffffc00f08947 */ /* 0x004fea000383ffff */
[----:B------:R-:W-:Y:S05]  /*16df0*/  BRA `(.L_x_7623) ;  /* 0xffffffa8006c7947 */ /* 0x000fea000383ffff */
.L_x_7501:
[----:B0-----:R0:W2:Y:S02]  /*16e00*/  SYNCS.PHASECHK.TRANS64.TRYWAIT P0, [R0+URZ+0x28c60], R2 ;  /* 0x028c6002000075a7 */ /* 0x0010a4000800017f */
[----:B--2---:R-:W-:Y:S05]  /*16e10*/  @!P0 NANOSLEEP.SYNCS 0x989680 ;  /* 0x009896800000895d */ /* 0x004fea0003900000 */
[----:B------:R-:W2:Y:S02]  /*16e20*/  @!P0 SYNCS.PHASECHK.TRANS64 P0, [R0+URZ+0x28c60], R2 ;  /* 0x028c6002000085a7 */ /* 0x000ea4000800007f */
[----:B--2---:R-:W-:Y:S05]  /*16e30*/  @!P0 BRA `(.L_x_7501) ;  /* 0xfffffffc00f08947 */ /* 0x004fea000383ffff */
[----:B------:R-:W-:Y:S05]  /*16e40*/  BRA `(.L_x_7624) ;  /* 0xffffffa800907947 */ /* 0x000fea000383ffff */
.L_x_7520:
[----:B-1----:R1:W2:Y:S02]  /*16e50*/  SYNCS.PHASECHK.TRANS64.TRYWAIT P0, [R3+URZ+0x28c40], R2 ;  /* 0x028c4002030075a7 */ /* 0x0022a4000800017f */
[----:B--2---:R-:W-:Y:S05]  /*16e60*/  @!P0 NANOSLEEP.SYNCS 0x989680 ;  /* 0x009896800000895d */ /* 0x004fea0003900000 */
[----:B------:R-:W2:Y:S02]  /*16e70*/  @!P0 SYNCS.PHASECHK.TRANS64 P0, [R3+URZ+0x28c40], R2 ;  /* 0x028c4002030085a7 */ /* 0x000ea4000800007f */
[----:B--2---:R-:W-:Y:S05]  /*16e80*/  @!P0 BRA `(.L_x_7520) ;  /* 0xfffffffc00f08947 */ /* 0x004fea000383ffff */
[----:B------:R-:W-:Y:S05]  /*16e90*/  BRA `(.L_x_7625) ;  /* 0xffffffb400a87947 */ /* 0x000fea000383ffff */
.L_x_7525:
[----:B--2---:R2:W3:Y:S02]  /*16ea0*/  SYNCS.PHASECHK.TRANS64.TRYWAIT P0, [R3+URZ+0x28c60], R2 ;  /* 0x028c6002030075a7 */ /* 0x0044e4000800017f */
[----:B---3--:R-:W-:Y:S05]  /*16eb0*/  @!P0 NANOSLEEP.SYNCS 0x989680 ;  /* 0x009896800000895d */ /* 0x008fea0003900000 */
[----:B------:R-:W3:Y:S02]  /*16ec0*/  @!P0 SYNCS.PHASECHK.TRANS64 P0, [R3+URZ+0x28c60], R2 ;  /* 0x028c6002030085a7 */ /* 0x000ee4000800007f */
[----:B---3--:R-:W-:Y:S05]  /*16ed0*/  @!P0 BRA `(.L_x_7525) ;  /* 0xfffffffc00f08947 */ /* 0x008fea000383ffff */
[----:B------:R-:W-:Y:S05]  /*16ee0*/  BRA `(.L_x_7626) ;  /* 0xffffffb800287947 */ /* 0x000fea000383ffff */
.L_x_7540:
[----:B0-----:R0:W1:Y:S02]  /*16ef0*/  SYNCS.PHASECHK.TRANS64.TRYWAIT P0, [R4+URZ+0x28c40], R2 ;  /* 0x028c4002040075a7 */ /* 0x001064000800017f */
[----:B-1----:R-:W-:Y:S05]  /*16f00*/  @!P0 NANOSLEEP.SYNCS 0x989680 ;  /* 0x009896800000895d */ /* 0x002fea0003900000 */
[----:B------:R-:W1:Y:S02]  /*16f10*/  @!P0 SYNCS.PHASECHK.TRANS64 P0, [R4+URZ+0x28c40], R2 ;  /* 0x028c4002040085a7 */ /* 0x000e64000800007f */
[----:B-1----:R-:W-:Y:S05]  /*16f20*/  @!P0 BRA `(.L_x_7540) ;  /* 0xfffffffc00f08947 */ /* 0x002fea000383ffff */
[----:B------:R-:W-:Y:S05]  /*16f30*/  BRA `(.L_x_7627) ;  /* 0xffffffc400087947 */ /* 0x000fea000383ffff */
.L_x_7545:
[----:B-1----:R1:W2:Y:S02]  /*16f40*/  SYNCS.PHASECHK.TRANS64.TRYWAIT P0, [R4+URZ+0x28c60], R2 ;  /* 0x028c6002040075a7 */ /* 0x0022a4000800017f */
[----:B--2---:R-:W-:Y:S05]  /*16f50*/  @!P0 NANOSLEEP.SYNCS 0x989680 ;  /* 0x009896800000895d */ /* 0x004fea0003900000 */
[----:B------:R-:W2:Y:S02]  /*16f60*/  @!P0 SYNCS.PHASECHK.TRANS64 P0, [R4+URZ+0x28c60], R2 ;  /* 0x028c6002040085a7 */ /* 0x000ea4000800007f */
[----:B--2---:R-:W-:Y:S05]  /*16f70*/  @!P0 BRA `(.L_x_7545) ;  /* 0xfffffffc00f08947 */ /* 0x004fea000383ffff */
[----:B------:R-:W-:Y:S05]  /*16f80*/  BRA `(.L_x_7628) ;  /* 0xffffffc400847947 */ /* 0x000fea000383ffff */
.L_x_7560:
[----:B-1----:R1:W2:Y:S02]  /*16f90*/  SYNCS.PHASECHK.TRANS64.TRYWAIT P0, [R4+URZ+0x28c40], R2 ;  /* 0x028c4002040075a7 */ /* 0x0022a4000800017f */
[----:B--2---:R-:W-:Y:S05]  /*16fa0*/  @!P0 NANOSLEEP.SYNCS 0x989680 ;  /* 0x009896800000895d */ /* 0x004fea0003900000 */
[----:B------:R-:W2:Y:S02]  /*16fb0*/  @!P0 SYNCS.PHASECHK.TRANS64 P0, [R4+URZ+0x28c40], R2 ;  /* 0x028c4002040085a7 */ /* 0x000ea4000800007f */
[----:B--2---:R-:W-:Y:S05]  /*16fc0*/  @!P0 BRA `(.L_x_7560) ;  /* 0xfffffffc00f08947 */ /* 0x004fea000383ffff */
[----:B------:R-:W-:Y:S05]  /*16fd0*/  BRA `(.L_x_7629) ;  /* 0xffffffd000447947 */ /* 0x000fea000383ffff */
.L_x_7565:
[----:B0-----:R0:W2:Y:S02]  /*16fe0*/  SYNCS.PHASECHK.TRANS64.TRYWAIT P0, [R4+URZ+0x28c60], R2 ;  /* 0x028c6002040075a7 */ /* 0x0010a4000800017f */
[----:B--2---:R-:W-:Y:S05]  /*16ff0*/  @!P0 NANOSLEEP.SYNCS 0x989680 ;  /* 0x009896800000895d */ /* 0x004fea0003900000 */
[----:B------:R-:W2:Y:S02]  /*17000*/  @!P0 SYNCS.PHASECHK.TRANS64 P0, [R4+URZ+0x28c60], R2 ;  /* 0x028c6002040085a7 */ /* 0x000ea4000800007f */
[----:B--2---:R-:W-:Y:S05]  /*17010*/  @!P0 BRA `(.L_x_7565) ;  /* 0xfffffffc00f08947 */ /* 0x004fea000383ffff */
[----:B------:R-:W-:Y:S05]  /*17020*/  BRA `(.L_x_7630) ;  /* 0xffffffd000c47947 */ /* 0x000fea000383ffff */
.L_x_7581:
[----:B-1--4-:R-:W4:Y:S01]  /*17030*/  LDL R0, [R1] ;  /* 0x0000000001007983 */ /* 0x012f220000100800 */
[----:B------:R-:W-:Y:S01]  /*17040*/  BSSY B0, `(.L_x_7631) ;  /* 0x0000008000007945 */ /* 0x000fe20003800000 */
[----:B------:R-:W-:Y:S02]  /*17050*/  IMAD.MOV.U32 R12, RZ, RZ, RZ ;  /* 0x000000ffff0c7224 */ /* 0x000fe400078e00ff */
[----:B------:R-:W-:Y:S02]  /*17060*/  IMAD.MOV.U32 R11, RZ, RZ, 0x1f ;  /* 0x0000001fff0b7424 */ /* 0x000fe400078e00ff */
[----:B------:R-:W-:Y:S02]  /*17070*/  IMAD.MOV.U32 R15, RZ, RZ, -0x1 ;  /* 0xffffffffff0f7424 */ /* 0x000fe400078e00ff */
[----:B----4-:R-:W-:-:S07]  /*17080*/  IMAD.MOV.U32 R13, RZ, RZ, R0 ;  /* 0x000000ffff0d7224 */ /* 0x010fce00078e0000 */
[----:B0-23--:R-:W-:Y:S05]  /*17090*/  WARPSYNC.COLLECTIVE R15, `(.L_x_7632) ;  /* 0x000000000f087348 */ /* 0x00dfea0003c00000 */
[----:B------:R1:W4:Y:S02]  /*170a0*/  SHFL.IDX P6, R14, R13, R12, R11 ;  /* 0x0000000c0d0e7389 */ /* 0x00032400000c000b */
[----:B01234-:R-:W-:Y:S01]  /*170b0*/  ENDCOLLECTIVE ;  /* 0x000000000000791b */ /* 0x01ffe20003800000 */
.L_x_7632:
[----:B------:R-:W-:Y:S05]  /*170c0*/  BSYNC B0 ;  /* 0x0000000000007941 */ /* 0x000fea0003800000 */
.L_x_7631:
        /* <DEDUP_REMOVED lines=9> */
.L_x_7633:
        /* <DEDUP_REMOVED lines=26> */
.L_x_7634:
[----:B------:R-:W-:Y:S01]  /*17300*/  IMAD.MOV.U32 R12, RZ, RZ, 0x2 ;  /* 0x00000002ff0c7424 */ /* 0x000fe200078e00ff */
[----:B------:R-:W-:-:S05]  /*17310*/  SEL R3, R14, RZ, P1 ;  /* 0x000000ff0e037207 */ /* 0x000fca0000800000 */
[----:B------:R-:W-:-:S04]  /*17320*/  IMAD.IADD R2, R2, 0x1, R3 ;  /* 0x0000000102027824 */ /* 0x000fc800078e0203 */
[----:B------:R-:W-:-:S07]  /*17330*/  IMAD.MOV.U32 R13, RZ, RZ, R2 ;  /* 0x000000ffff0d7224 */ /* 0x000fce00078e0002 */
[----:B------:R-:W-:Y:S05]  /*17340*/  WARPSYNC.COLLECTIVE R15, `(.L_x_7635) ;  /* 0x000000000f087348 */ /* 0x000fea0003c00000 */
[----:B------:R0:W1:Y:S02]  /*17350*/  SHFL.UP P6, R14, R13, R12, R11 ;  /* 0x0400000c0d0e7389 */ /* 0x00006400000c000b */
[----:B01----:R-:W-:Y:S01]  /*17360*/  ENDCOLLECTIVE ;  /* 0x000000000000791b */ /* 0x003fe20003800000 */
.L_x_7635:
[----:B------:R-:W-:Y:S01]  /*17370*/  IMAD.MOV.U32 R12, RZ, RZ, 0x4 ;  /* 0x00000004ff0c7424 */ /* 0x000fe200078e00ff */
[----:B------:R-:W-:-:S05]  /*17380*/  SEL R3, R14, RZ, P2 ;  /* 0x000000ff0e037207 */ /* 0x000fca0001000000 */
[----:B------:R-:W-:-:S04]  /*17390*/  IMAD.IADD R2, R2, 0x1, R3 ;  /* 0x0000000102027824 */ /* 0x000fc800078e0203 */
[----:B------:R-:W-:-:S07]  /*173a0*/  IMAD.MOV.U32 R13, RZ, RZ, R2 ;  /* 0x000000ffff0d7224 */ /* 0x000fce00078e0002 */
[----:B------:R-:W-:Y:S05]  /*173b0*/  WARPSYNC.COLLECTIVE R15, `(.L_x_7636) ;  /* 0x000000000f087348 */ /* 0x000fea0003c00000 */
[----:B------:R0:W1:Y:S02]  /*173c0*/  SHFL.UP P6, R14, R13, R12, R11 ;  /* 0x0400000c0d0e7389 */ /* 0x00006400000c000b */
[----:B01----:R-:W-:Y:S01]  /*173d0*/  ENDCOLLECTIVE ;  /* 0x000000000000791b */ /* 0x003fe20003800000 */
.L_x_7636:
[----:B------:R-:W-:Y:S01]  /*173e0*/  IMAD.MOV.U32 R12, RZ, RZ, 0x8 ;  /* 0x00000008ff0c7424 */ /* 0x000fe200078e00ff */
[----:B------:R-:W-:-:S05]  /*173f0*/  SEL R3, R14, RZ, P3 ;  /* 0x000000ff0e037207 */ /* 0x000fca0001800000 */
[----:B------:R-:W-:-:S04]  /*17400*/  IMAD.IADD R2, R2, 0x1, R3 ;  /* 0x0000000102027824 */ /* 0x000fc800078e0203 */
[----:B------:R-:W-:-:S07]  /*17410*/  IMAD.MOV.U32 R13, RZ, RZ, R2 ;  /* 0x000000ffff0d7224 */ /* 0x000fce00078e0002 */
[----:B------:R-:W-:Y:S05]  /*17420*/  WARPSYNC.COLLECTIVE R15, `(.L_x_7637) ;  /* 0x000000000f087348 */ /* 0x000fea0003c00000 */
[----:B------:R0:W1:Y:S02]  /*17430*/  SHFL.UP P6, R14, R13, R12, R11 ;  /* 0x0400000c0d0e7389 */ /* 0x00006400000c000b */
[----:B01----:R-:W-:Y:S01]  /*17440*/  ENDCOLLECTIVE ;  /* 0x000000000000791b */ /* 0x003fe20003800000 */
.L_x_7637:
[----:B------:R-:W-:Y:S01]  /*17450*/  IMAD.MOV.U32 R12, RZ, RZ, 0x10 ;  /* 0x00000010ff0c7424 */ /* 0x000fe200078e00ff */
[----:B------:R-:W-:-:S05]  /*17460*/  SEL R3, R14, RZ, P4 ;  /* 0x000000ff0e037207 */ /* 0x000fca0002000000 */
[----:B------:R-:W-:-:S04]  /*17470*/  IMAD.IADD R2, R2, 0x1, R3 ;  /* 0x0000000102027824 */ /* 0x000fc800078e0203 */
[----:B------:R-:W-:-:S07]  /*17480*/  IMAD.MOV.U32 R13, RZ, RZ, R2 ;  /* 0x000000ffff0d7224 */ /* 0x000fce00078e0002 */
[----:B------:R-:W-:Y:S05]  /*17490*/  WARPSYNC.COLLECTIVE R15, `(.L_x_7638) ;  /* 0x000000000f087348 */ /* 0x000fea0003c00000 */
[----:B------:R0:W1:Y:S02]  /*174a0*/  SHFL.UP P6, R14, R13, R12, R11 ;  /* 0x0400000c0d0e7389 */ /* 0x00006400000c000b */
[----:B01----:R-:W-:Y:S01]  /*174b0*/  ENDCOLLECTIVE ;  /* 0x000000000000791b */ /* 0x003fe20003800000 */
.L_x_7638:
        /* <DEDUP_REMOVED lines=8> */
.L_x_7639:
[----:B------:R-:W-:Y:S05]  /*17540*/  BRA `(.L_x_7640) ;  /* 0xffffffdc001c7947 */ /* 0x000fea000383ffff */
.L_x_7584:
        /* <DEDUP_REMOVED lines=8> */
.L_x_7642:
[----:B------:R-:W-:Y:S05]  /*175d0*/  BSYNC B0 ;  /* 0x0000000000007941 */ /* 0x000fea0003800000 */
.L_x_7641:
        /* <DEDUP_REMOVED lines=9> */
.L_x_7643:
[----:B------:R-:W-:Y:S01]  /*17670*/  IMAD.MOV.U32 R12, RZ, RZ, 0x4 ;  /* 0x00000004ff0c7424 */ /* 0x000fe200078e00ff */
[----:B------:R-:W-:-:S05]  /*17680*/  SEL R3, R14, RZ, P2 ;  /* 0x000000ff0e037207 */ /* 0x000fca0001000000 */
[----:B------:R-:W-:-:S04]  /*17690*/  IMAD.IADD R2, R2, 0x1, R3 ;  /* 0x0000000102027824 */ /* 0x000fc800078e0203 */
[----:B------:R-:W-:-:S07]  /*176a0*/  IMAD.MOV.U32 R13, RZ, RZ, R2 ;  /* 0x000000ffff0d7224 */ /* 0x000fce00078e0002 */
[----:B------:R-:W-:Y:S05]  /*176b0*/  WARPSYNC.COLLECTIVE R15, `(.L_x_7644) ;  /* 0x000000000f087348 */ /* 0x000fea0003c00000 */
[----:B------:R0:W1:Y:S02]  /*176c0*/  SHFL.UP P6, R14, R13, R12, R11 ;  /* 0x0400000c0d0e7389 */ /* 0x00006400000c000b */
[----:B01----:R-:W-:Y:S01]  /*176d0*/  ENDCOLLECTIVE ;  /* 0x000000000000791b */ /* 0x003fe20003800000 */
.L_x_7644:
[----:B------:R-:W-:Y:S01]  /*176e0*/  IMAD.MOV.U32 R12, RZ, RZ, 0x8 ;  /* 0x00000008ff0c7424 */ /* 0x000fe200078e00ff */
[----:B------:R-:W-:-:S05]  /*176f0*/  SEL R3, R14, RZ, P3 ;  /* 0x000000ff0e037207 */ /* 0x000fca0001800000 */
[----:B------:R-:W-:-:S04]  /*17700*/  IMAD.IADD R2, R2, 0x1, R3 ;  /* 0x0000000102027824 */ /* 0x000fc800078e0203 */
[----:B------:R-:W-:-:S07]  /*17710*/  IMAD.MOV.U32 R13, RZ, RZ, R2 ;  /* 0x000000ffff0d7224 */ /* 0x000fce00078e0002 */
[----:B------:R-:W-:Y:S05]  /*17720*/  WARPSYNC.COLLECTIVE R15, `(.L_x_7645) ;  /* 0x000000000f087348 */ /* 0x000fea0003c00000 */
[----:B------:R0:W1:Y:S02]  /*17730*/  SHFL.UP P6, R14, R13, R12, R11 ;  /* 0x0400000c0d0e7389 */ /* 0x00006400000c000b */
[----:B01----:R-:W-:Y:S01]  /*17740*/  ENDCOLLECTIVE ;  /* 0x000000000000791b */ /* 0x003fe20003800000 */
.L_x_7645:
[----:B------:R-:W-:Y:S01]  /*17750*/  IMAD.MOV.U32 R12, RZ, RZ, 0x10 ;  /* 0x00000010ff0c7424 */ /* 0x000fe200078e00ff */
[----:B------:R-:W-:-:S05]  /*17760*/  SEL R3, R14, RZ, P4 ;  /* 0x000000ff0e037207 */ /* 0x000fca0002000000 */
[----:B------:R-:W-:-:S04]  /*17770*/  IMAD.IADD R2, R2, 0x1, R3 ;  /* 0x0000000102027824 */ /* 0x000fc800078e0203 */
[----:B------:R-:W-:-:S07]  /*17780*/  IMAD.MOV.U32 R13, RZ, RZ, R2 ;  /* 0x000000ffff0d7224 */ /* 0x000fce00078e0002 */
[----:B------:R-:W-:Y:S05]  /*17790*/  WARPSYNC.COLLECTIVE R15, `(.L_x_7646) ;  /* 0x000000000f087348 */ /* 0x000fea0003c00000 */
[----:B------:R0:W1:Y:S02]  /*177a0*/  SHFL.UP P6, R14, R13, R12, R11 ;  /* 0x0400000c0d0e7389 */ /* 0x00006400000c000b */
[----:B01----:R-:W-:Y:S01]  /*177b0*/  ENDCOLLECTIVE ;  /* 0x000000000000791b */ /* 0x003fe20003800000 */
.L_x_7646:
        /* <DEDUP_REMOVED lines=8> */
.L_x_7647:
[----:B------:R-:W-:Y:S05]  /*17840*/  BRA `(.L_x_7648) ;  /* 0xffffffdc00087947 */ /* 0x000fea000383ffff */
.L_x_7586:
[----:B------:R-:W-:Y:S01]  /*17850*/  BSSY B0, `(.L_x_7649) ;  /* 0x0000006000007945 */ /* 0x000fe20003800000 */
[----:B------:R-:W-:Y:S01]  /*17860*/  PLOP3.LUT P6, PT, P6, PT, PT, 0x8, 0x0 ;  /* 0x000000000000781c */ /* 0x000fe200037ce170 */
[----:B------:R-:W-:-:S12]  /*17870*/  IMAD.MOV.U32 R15, RZ, RZ, -0x1 ;  /* 0xffffffffff0f7424 */ /* 0x000fd800078e00ff */
[----:B0-----:R-:W-:Y:S05]  /*17880*/  WARPSYNC.COLLECTIVE R15, `(.L_x_7650) ;  /* 0x000000000f087348 */ /* 0x001fea0003c00000 */
[----:B------:R-:W-:Y:S01]  /*17890*/  VOTE.ANY R14, PT, P6 ;  /* 0x00000000000e7806 */ /* 0x000fe200030e0100 */
[----:B0-----:R-:W-:Y:S06]  /*178a0*/  ENDCOLLECTIVE ;  /* 0x000000000000791b */ /* 0x001fec0003800000 */
.L_x_7650:
[----:B------:R-:W-:Y:S05]  /*178b0*/  BSYNC B0 ;  /* 0x0000000000007941 */ /* 0x000fea0003800000 */
.L_x_7649:
        /* <DEDUP_REMOVED lines=10> */
.L_x_7651:
[----:B------:R-:W-:Y:S02]  /*17960*/  IMAD.MOV.U32 R13, RZ, RZ, R7 ;  /* 0x000000ffff0d7224 */ /* 0x000fe400078e0007 */
[----:B------:R-:W-:-:S07]  /*17970*/  IMAD.MOV.U32 R0, RZ, RZ, R14 ;  /* 0x000000ffff007224 */ /* 0x000fce00078e000e */
[----:B------:R-:W-:Y:S05]  /*17980*/  WARPSYNC.COLLECTIVE R15, `(.L_x_7652) ;  /* 0x000000000f087348 */ /* 0x000fea0003c00000 */
[----:B------:R0:W1:Y:S02]  /*17990*/  SHFL.IDX P6, R14, R13, R12, R11 ;  /* 0x0000000c0d0e7389 */ /* 0x00006400000c000b */
[----:B01----:R-:W-:Y:S01]  /*179a0*/  ENDCOLLECTIVE ;  /* 0x000000000000791b */ /* 0x003fe20003800000 */
.L_x_7652:
[----:B------:R-:W-:Y:S02]  /*179b0*/  IMAD.MOV.U32 R7, RZ, RZ, R14 ;  /* 0x000000ffff077224 */ /* 0x000fe400078e000e */
[----:B------:R-:W-:-:S05]  /*179c0*/  IMAD.IADD R5, R10, 0x1, R16 ;  /* 0x000000010a057824 */ /* 0x000fca00078e0210 */
[----:B------:R0:W-:Y:S01]  /*179d0*/  STL [R1+0xc], R5 ;  /* 0x00000c0501007387 */ /* 0x0001e20000100800 */
[----:B------:R-:W-:Y:S05]  /*179e0*/  BRA `(.L_x_7653) ;  /* 0xffffffd800e87947 */ /* 0x000fea000383ffff */
.L_x_7588:
[----:B------:R-:W-:Y:S01]  /*179f0*/  BSSY B0, `(.L_x_7654) ;  /* 0x0000007000007945 */ /* 0x000fe20003800000 */
[----:B------:R-:W-:Y:S02]  /*17a00*/  IMAD.MOV.U32 R13, RZ, RZ, R2 ;  /* 0x000000ffff0d7224 */ /* 0x000fe400078e0002 */
[----:B------:R-:W-:Y:S02]  /*17a10*/  IMAD.MOV.U32 R11, RZ, RZ, 0x1f ;  /* 0x0000001fff0b7424 */ /* 0x000fe400078e00ff */
[----:B------:R-:W-:-:S07]  /*17a20*/  IMAD.MOV.U32 R15, RZ, RZ, -0x1 ;  /* 0xffffffffff0f7424 */ /* 0x000fce00078e00ff */
[----:B0--3--:R-:W-:Y:S05]  /*17a30*/  WARPSYNC.COLLECTIVE R15, `(.L_x_7655) ;  /* 0x000000000f087348 */ /* 0x009fea0003c00000 */
[----:B------:R1:W2:Y:S02]  /*17a40*/  SHFL.IDX P6, R14, R13, R12, R11 ;  /* 0x0000000c0d0e7389 */ /* 0x0002a400000c000b */
[----:B0123--:R-:W-:Y:S01]  /*17a50*/  ENDCOLLECTIVE ;  /* 0x000000000000791b */ /* 0x00ffe20003800000 */
.L_x_7655:
[----:B------:R-:W-:Y:S05]  /*17a60*/  BSYNC B0 ;  /* 0x0000000000007941 */ /* 0x000fea0003800000 */
.L_x_7654:
[----:B------:R-:W-:Y:S01]  /*17a70*/  IMAD.MOV.U32 R6, RZ, RZ, R14 ;  /* 0x000000ffff067224 */ /* 0x000fe200078e000e */
[----:B------:R-:W-:Y:S06]  /*17a80*/  BRA `(.L_x_7587) ;  /* 0xffffffd800d87947 */ /* 0x000fec000383ffff */
.L_x_7594:
[----:B0-----:R0:W1:Y:S02]  /*17a90*/  SYNCS.PHASECHK.TRANS64.TRYWAIT P0, [R0+URZ+0x28c20], R3 ;  /* 0x028c2003000075a7 */ /* 0x001064000800017f */
[----:B-1----:R-:W-:Y:S05]  /*17aa0*/  @!P0 NANOSLEEP.SYNCS 0x989680 ;  /* 0x009896800000895d */ /* 0x002fea0003900000 */
[----:B------:R-:W1:Y:S02]  /*17ab0*/  @!P0 SYNCS.PHASECHK.TRANS64 P0, [R0+URZ+0x28c20], R3 ;  /* 0x028c2003000085a7 */ /* 0x000e64000800007f */
[----:B-1----:R-:W-:Y:S05]  /*17ac0*/  @!P0 BRA `(.L_x_7594) ;  /* 0xfffffffc00f08947 */ /* 0x002fea000383ffff */
[----:B------:R-:W-:Y:S05]  /*17ad0*/  BRA `(.L_x_7656) ;  /* 0xffffffe400747947 */ /* 0x000fea000383ffff */
.L_x_7595:
        /* <DEDUP_REMOVED lines=11> */
.L_x_7658:
[----:B------:R-:W-:Y:S05]  /*17b90*/  BSYNC B0 ;  /* 0x0000000000007941 */ /* 0x000fea0003800000 */
.L_x_7657:
[----:B------:R-:W-:Y:S05]  /*17ba0*/  BRA `(.L_x_7659) ;  /* 0xffffffe4005c7947 */ /* 0x000fea000383ffff */
.L_x_7598:
[----:B------:R-:W-:Y:S01]  /*17bb0*/  BSSY B1, `(.L_x_7660) ;  /* 0x0000006000017945 */ /* 0x000fe20003800000 */
[----:B------:R-:W-:-:S07]  /*17bc0*/  IMAD.MOV.U32 R15, RZ, RZ, -0x1 ;  /* 0xffffffffff0f7424 */ /* 0x000fce00078e00ff */
[----:B01----:R-:W-:Y:S05]  /*17bd0*/  WARPSYNC.COLLECTIVE R15, `(.L_x_7661) ;  /* 0x000000000f0c7348 */ /* 0x003fea0003c00000 */
[----:B------:R-:W-:Y:S02]  /*17be0*/  ELECT P6, UR62, PT ;  /* 0x00000000003e782f */ /* 0x000fe400038c0000 */
[----:B------:R-:W-:Y:S01]  /*17bf0*/  MOV R14, UR62 ;  /* 0x0000003e000e7c02 */ /* 0x000fe20008000f00 */
[----:B01----:R-:W-:Y:S10]  /*17c00*/  ENDCOLLECTIVE ;  /* 0x000000000000791b */ /* 0x003ff40003800000 */
.L_x_7661:
[----:B------:R-:W-:Y:S05]  /*17c10*/  BSYNC B1 ;  /* 0x0000000000017941 */ /* 0x000fea0003800000 */
.L_x_7660:
[----:B------:R-:W-:Y:S05]  /*17c20*/  BRA `(.L_x_7662) ;  /* 0xffffffe400547947 */ /* 0x000fea000383ffff */
.L_x_7600:
[----:B0-----:R0:W1:Y:S02]  /*17c30*/  SYNCS.PHASECHK.TRANS64.TRYWAIT P0, [R6+URZ], R5 ;  /* 0x00000005060075a7 */ /* 0x001064000800017f */
[----:B-1----:R-:W-:Y:S05]  /*17c40*/  @!P0 NANOSLEEP.SYNCS 0x989680 ;  /* 0x009896800000895d */ /* 0x002fea0003900000 */
[----:B------:R-:W1:Y:S02]  /*17c50*/  @!P0 SYNCS.PHASECHK.TRANS64 P0, [R6+URZ], R5 ;  /* 0x00000005060085a7 */ /* 0x000e64000800007f */
[----:B-1----:R-:W-:Y:S05]  /*17c60*/  @!P0 BRA `(.L_x_7600) ;  /* 0xfffffffc00f08947 */ /* 0x002fea000383ffff */
[----:B------:R-:W-:Y:S05]  /*17c70*/  BRA `(.L_x_7663) ;  /* 0xffffffe400907947 */ /* 0x000fea000383ffff */
.L_x_7601:
[----:B-1----:R1:W2:Y:S02]  /*17c80*/  SYNCS.PHASECHK.TRANS64.TRYWAIT P0, [R7+URZ], R2 ;  /* 0x00000002070075a7 */ /* 0x0022a4000800017f */
[----:B--2---:R-:W-:Y:S05]  /*17c90*/  @!P0 NANOSLEEP.SYNCS 0x989680 ;  /* 0x009896800000895d */ /* 0x004fea0003900000 */
[----:B------:R-:W2:Y:S02]  /*17ca0*/  @!P0 SYNCS.PHASECHK.TRANS64 P0, [R7+URZ], R2 ;  /* 0x00000002070085a7 */ /* 0x000ea4000800007f */
[----:B--2---:R-:W-:Y:S05]  /*17cb0*/  @!P0 BRA `(.L_x_7601) ;  /* 0xfffffffc00f08947 */ /* 0x004fea000383ffff */
[----:B------:R-:W-:Y:S05]  /*17cc0*/  BRA `(.L_x_7664) ;  /* 0xffffffe400847947 */ /* 0x000fea000383ffff */
.L_x_7603:
[----:B--2---:R2:W3:Y:S02]  /*17cd0*/  SYNCS.PHASECHK.TRANS64.TRYWAIT P0, [R4+URZ], R5 ;  /* 0x00000005040075a7 */ /* 0x0044e4000800017f */
[----:B---3--:R-:W-:Y:S05]  /*17ce0*/  @!P0 NANOSLEEP.SYNCS 0x989680 ;  /* 0x009896800000895d */ /* 0x008fea0003900000 */
[----:B------:R-:W3:Y:S02]  /*17cf0*/  @!P0 SYNCS.PHASECHK.TRANS64 P0, [R4+URZ], R5 ;  /* 0x00000005040085a7 */ /* 0x000ee4000800007f */
[----:B---3--:R-:W-:Y:S05]  /*17d00*/  @!P0 BRA `(.L_x_7603) ;  /* 0xfffffffc00f08947 */ /* 0x008fea000383ffff */
[----:B------:R-:W-:Y:S05]  /*17d10*/  BRA `(.L_x_7665) ;  /* 0xffffffe4008c7947 */ /* 0x000fea000383ffff */
.L_x_7666:
        /* <DEDUP_REMOVED lines=14> */
.L_x_15010:


//--------------------- .text._ZN7cutlass13device_kernelIN5flash11enable_sm90INS1_16FlashAttnFwdSm90INS1_25CollectiveMainloopFwdSm90ILi2EN4cute5tupleIJNS5_1CILi1EEES8_S8_EEENS6_IJNS7_ILi64EEESA_SA_EEELi512ENS_10bfloat16_tEfNS_4arch4Sm90ELb1ELb0ELb0ELb1ELb0ELb1ELb0ELb0ELb0ELb1ELb1ELb0EEENS1_21CollectiveEpilogueFwdINS6_IJSA_NS7_ILi512EEESA_EEES9_SC_SE_Li256ELb1ELb1ELb1ELb0EEENS1_36VarlenDynamicPersistentTileSchedulerILi64ELi64ELi256ELi128ELb1ELb1ELb1ELb1ELb1ELb1EEEEEEEEEvNT_6ParamsE --------------------------
	.section	.text._ZN7cutlass13device_kernelIN5flash11enable_sm90INS1_16FlashAttnFwdSm90INS1_25CollectiveMainloopFwdSm90ILi2EN4cute5tupleIJNS5_1CILi1EEES8_S8_EEENS6_IJNS7_ILi64EEESA_SA_EEELi512ENS_10bfloat16_tEfNS_4arch4Sm90ELb1ELb0ELb0ELb1ELb0ELb1ELb0ELb0ELb0ELb1ELb1ELb0EEENS1_21CollectiveEpilogueFwdINS6_IJSA_NS7_ILi512EEESA_EEES9_SC_SE_Li256ELb1ELb1ELb1ELb0EEENS1_36VarlenDynamicPersistentTileSchedulerILi64ELi64ELi256ELi128ELb1ELb1ELb1ELb1ELb1ELb1EEEEEEEEEvNT_6ParamsE,"ax",@progbits
	.align	128
.text._ZN7cutlass13device_kernelIN5flash11enable_sm90INS1_16FlashAttnFwdSm90INS1_25CollectiveMainloopFwdSm90ILi2EN4cute5tupleIJNS5_1CILi1EEES8_S8_EEENS6_IJNS7_ILi64EEESA_SA_EEELi512ENS_10bfloat16_tEfNS_4arch4Sm90ELb1ELb0ELb0ELb1ELb0ELb1ELb0ELb0ELb0ELb1ELb1ELb0EEENS1_21CollectiveEpilogueFwdINS6_IJSA_NS7_ILi512EEESA_EEES9_SC_SE_Li256ELb1ELb1ELb1ELb0EEENS1_36VarlenDynamicPersistentTileSchedulerILi64ELi64ELi256ELi128ELb1ELb1ELb1ELb1ELb1ELb1EEEEEEEEEvNT_6ParamsE:
        .type           _ZN7cutlass13device_kernelIN5flash11enable_sm90INS1_16FlashAttnFwdSm90INS1_25CollectiveMainloopFwdSm90ILi2EN4cute5tupleIJNS5_1CILi1EEES8_S8_EEENS6_IJNS7_ILi64EEESA_SA_EEELi512ENS_10bfloat16_tEfNS_4arch4Sm90ELb1ELb0ELb0ELb1ELb0ELb1ELb0ELb0ELb0ELb1ELb1ELb0EEENS1_21CollectiveEpilogueFwdINS6_IJSA_NS7_ILi512EEESA_EEES9_SC_SE_Li256ELb1ELb1ELb1ELb0EEENS1_36VarlenDynamicPersistentTileSchedulerILi64ELi64ELi256ELi128ELb1ELb1ELb1ELb1ELb1ELb1EEEEEEEEEvNT_6ParamsE,@function
        .size           _ZN7cutlass13device_kernelIN5flash11enable_sm90INS1_16FlashAttnFwdSm90INS1_25CollectiveMainloopFwdSm90ILi2EN4cute5tupleIJNS5_1CILi1EEES8_S8_EEENS6_IJNS7_ILi64EEESA_SA_EEELi512ENS_10bfloat16_tEfNS_4arch4Sm90ELb1ELb0ELb0ELb1ELb0ELb1ELb0ELb0ELb0ELb1ELb1ELb0EEENS1_21CollectiveEpilogueFwdINS6_IJSA_NS7_ILi512EEESA_EEES9_SC_SE_Li256ELb1ELb1ELb1ELb0EEENS1_36VarlenDynamicPersistentTileSchedulerILi64ELi64ELi256ELi128ELb1ELb1ELb1ELb1ELb1ELb1EEEEEEEEEvNT_6ParamsE,(.L_x_15011 - _ZN7cutlass13device_kernelIN5flash11enable_sm90INS1_16FlashAttnFwdSm90INS1_25CollectiveMainloopFwdSm90ILi2EN4cute5tupleIJNS5_1CILi1EEES8_S8_EEENS6_IJNS7_ILi64EEESA_SA_EEELi512ENS_10bfloat16_tEfNS_4arch4Sm90ELb1ELb0ELb0ELb1ELb0ELb1ELb0ELb0ELb0ELb1ELb1ELb0EEENS1_21CollectiveEpilogueFwdINS6_IJSA_NS7_ILi512EEESA_EEES9_SC_SE_Li256ELb1ELb1ELb1ELb0EEENS1_36VarlenDynamicPersistentTileSchedulerILi64ELi64ELi256ELi128ELb1ELb1ELb1ELb1ELb1ELb1EEEEEEEEEvNT_6ParamsE)
        .other          _ZN7cutlass13device_kernelIN5flash11enable_sm90INS1_16FlashAttnFwdSm90INS1_25CollectiveMainloopFwdSm90ILi2EN4cute5tupleIJNS5_1CILi1EEES8_S8_EEENS6_IJNS7_ILi64EEESA_SA_EEELi512ENS_10bfloat16_tEfNS_4arch4Sm90ELb1ELb0ELb0ELb1ELb0ELb1ELb0ELb0ELb0ELb1ELb1ELb0EEENS1_21CollectiveEpilogueFwdINS6_IJSA_NS7_ILi512EEESA_EEES9_SC_SE_Li256ELb1ELb1ELb1ELb0EEENS1_36VarlenDynamicPersistentTileSchedulerILi64ELi64ELi256ELi128ELb1ELb1ELb1ELb1ELb1ELb1EEEEEEEEEvNT_6ParamsE,@"STO_CUDA_ENTRY STV_DEFAULT"
_ZN7cutlass13device_kernelIN5flash11enable_sm90INS1_16FlashAttnFwdSm90INS1_25CollectiveMainloopFwdSm90ILi2EN4cute5tupleIJNS5_1CILi1EEES8_S8_EEENS6_IJNS7_ILi64EEESA_SA_EEELi512ENS_10bfloat16_tEfNS_4arch4Sm90ELb1ELb0ELb0ELb1ELb0ELb1ELb0ELb0ELb0ELb1ELb1ELb0EEENS1_21CollectiveEpilogueFwdINS6_IJSA_NS7_ILi512EEESA_EEES9_SC_SE_Li256ELb1ELb1ELb1ELb0EEENS1_36VarlenDynamicPersistentTileSchedulerILi64ELi64ELi256ELi128ELb1ELb1ELb1ELb1ELb1ELb1EEEEEEEEEvNT_6ParamsE:
        /* <DEDUP_REMOVED lines=24> */
.L_x_7668:
[----:B------:R-:W-:Y:S05]  /*0180*/  BSYNC B0 ;  /* 0x0000000000007941 */ /* 0x000fea0003800000 */
.L_x_7667:
        /* <DEDUP_REMOVED lines=37> */
.L_x_7669:
        /* <DEDUP_REMOVED lines=22> */
.L_x_7670:
        /* <DEDUP_REMOVED lines=18> */
.L_x_7671:
        /* <DEDUP_REMOVED lines=22> */
.L_x_7672:
        /* <DEDUP_REMOVED lines=22> */
.L_x_7673:
        /* <DEDUP_REMOVED lines=8> */
.L_x_7676:
        /* <DEDUP_REMOVED lines=24> */
[----:B------:R-:W-:-:S03]  /*0b20*/  IMAD.MOV.U32 R185, RZ, RZ, RZ ;  /* 0x000000ffffb97224 */ /* 0x000fc600078e00ff */
[CC--:B------:R-:W-:Y:S02]  /*0b30*/  LEA.HI R4, R3.reuse, R6.reuse, RZ, 0x4 ;  /* 0x0000000603047211 */ /* 0x0c0fe400078f20ff */
[CC--:B------:R-:W-:Y:S02]  /*0b40*/  LEA.HI R5, R3.reuse, R6.reuse, RZ, 0x5 ;  /* 0x0000000603057211 */ /* 0x0c0fe400078f28ff */
[CC--:B------:R-:W-:Y:S02]  /*0b50*/  LEA.HI R0, R3.reuse, R6.reuse, RZ, 0x7 ;  /* 0x0000000603007211 */ /* 0x0c0fe400078f38ff */
[CC--:B------:R-:W-:Y:S02]  /*0b60*/  LEA.HI R13, R3.reuse, R6.reuse, RZ, 0x2 ;  /* 0x00000006030d7211 */ /* 0x0c0fe400078f10ff */
[----:B------:R-:W-:Y:S02]  /*0b70*/  LEA.HI R3, R3, R6, RZ, 0x3 ;  /* 0x0000000603037211 */ /* 0x000fe400078f18ff */
[----:B------:R-:W-:-:S02]  /*0b80*/  SHF.R.S32.HI R202, RZ, 0x5, R5 ;  /* 0x00000005ffca7819 */ /* 0x000fc40000011405 */
[----:B------:R-:W-:Y:S02]  /*0b90*/  LOP3.LUT R15, R3, 0xfffffff8, RZ, 0xc0, !PT ;  /* 0xfffffff8030f7812 */ /* 0x000fe400078ec0ff */
[----:B------:R-:W-:Y:S02]  /*0ba0*/  LOP3.LUT R3, R4, 0xfffffff0, RZ, 0xc0, !PT ;  /* 0xfffffff004037812 */ /* 0x000fe400078ec0ff */
[----:B------:R-:W-:Y:S01]  /*0bb0*/  SHF.R.S32.HI R5, RZ, 0x1f, R5 ;  /* 0x0000001fff057819 */ /* 0x000fe20000011405 */
[C---:B------:R-:W-:Y:S01]  /*0bc0*/  IMAD.IADD R15, R6.reuse, 0x1, -R15 ;  /* 0x00000001060f7824 */ /* 0x040fe200078e0a0f */
[----:B------:R-:W-:Y:S01]  /*0bd0*/  SHF.R.S32.HI R7, RZ, 0x4, R4 ;  /* 0x00000004ff077819 */ /* 0x000fe20000011404 */
[----:B------:R-:W-:Y:S01]  /*0be0*/  IMAD.IADD R3, R6, 0x1, -R3 ;  /* 0x0000000106037824 */ /* 0x000fe200078e0a03 */
[----:B------:R-:W-:Y:S01]  /*0bf0*/  LOP3.LUT R9, R0, 0xffffff80, RZ, 0xc0, !PT ;  /* 0xffffff8000097812 */ /* 0x000fe200078ec0ff */
[----:B------:R-:W-:Y:S01]  /*0c00*/  IMAD.SHL.U32 R188, R15, 0x8, RZ ;  /* 0x000000080fbc7824 */ /* 0x000fe200078e00ff */
[----:B------:R-:W-:-:S02]  /*0c10*/  LEA.HI R5, R5, R202, RZ, 0x2 ;  /* 0x000000ca05057211 */ /* 0x000fc400078f10ff */
[----:B------:R-:W-:Y:S01]  /*0c20*/  LEA.HI R4, R4, R7, RZ, 0x1 ;  /* 0x0000000704047211 */ /* 0x000fe200078f08ff */
[----:B------:R-:W-:Y:S01]  /*0c30*/  IMAD.IADD R9, R6, 0x1, -R9 ;  /* 0x0000000106097824 */ /* 0x000fe200078e0a09 */
[----:B------:R-:W-:Y:S01]  /*0c40*/  LOP3.LUT R11, R13, 0xfffffffc, RZ, 0xc0, !PT ;  /* 0xfffffffc0d0b7812 */ /* 0x000fe200078ec0ff */
[C---:B------:R-:W-:Y:S01]  /*0c50*/  VIADD R214, R188.reuse, 0x40 ;  /* 0x00000040bcd67836 */ /* 0x040fe20000000000 */
[----:B------:R-:W-:Y:S01]  /*0c60*/  SHF.R.S32.HI R24, RZ, 0x7, R0 ;  /* 0x00000007ff187819 */ /* 0x000fe20000011400 */
[----:B------:R-:W-:Y:S01]  /*0c70*/  VIADD R213, R188, 0x80 ;  /* 0x00000080bcd57836 */ /* 0x000fe20000000000 */
[----:B------:R-:W-:Y:S01]  /*0c80*/  SHF.R.S32.HI R8, RZ, 0x1f, R3 ;  /* 0x0000001fff087819 */ /* 0x000fe20000011403 */
[----:B------:R-:W-:Y:S01]  /*0c90*/  IMAD.IADD R186, R6, 0x1, -R11 ;  /* 0x0000000106ba7824 */ /* 0x000fe200078e0a0b */
[----:B------:R-:W-:Y:S01]  /*0ca0*/  LOP3.LUT R5, R5, 0x3ffffc, RZ, 0xc0, !PT ;  /* 0x003ffffc05057812 */ /* 0x000fe200078ec0ff */
[----:B------:R-:W-:Y:S01]  /*0cb0*/  IMAD R14, R24, 0x100, R3 ;  /* 0x00000100180e7824 */ /* 0x000fe200078e0203 */
[----:B------:R-:W-:Y:S01]  /*0cc0*/  LOP3.LUT R4, R4, 0x1ffffffe, RZ, 0xc0, !PT ;  /* 0x1ffffffe04047812 */ /* 0x000fe200078ec0ff */
[----:B------:R-:W-:Y:S01]  /*0cd0*/  STL [R1+0x48], R24 ;  /* 0x0000481801007387 */ /* 0x000fe20000100800 */
[----:B------:R-:W-:Y:S01]  /*0ce0*/  SHF.R.S32.HI R6, RZ, 0x1f, R9 ;  /* 0x0000001fff067819 */ /* 0x000fe20000011409 */
[----:B------:R-:W-:Y:S01]  /*0cf0*/  IMAD.IADD R5, R202, 0x1, -R5 ;  /* 0x00000001ca057824 */ /* 0x000fe200078e0a05 */
[----:B------:R-:W-:Y:S01]  /*0d00*/  LEA.HI R10, R8, R3, RZ, 0x3 ;  /* 0x00000003080a7211 */ /* 0x000fe200078f18ff */
[----:B------:R-:W-:Y:S01]  /*0d10*/  IMAD.IADD R4, R7, 0x1, -R4 ;  /* 0x0000000107047824 */ /* 0x000fe200078e0a04 */
[----:B------:R-:W-:Y:S01]  /*0d20*/  SHF.R.S32.HI R184, RZ, 0x2, R13 ;  /* 0x00000002ffb87819 */ /* 0x000fe2000001140d */
[----:B------:R-:W-:Y:S01]  /*0d30*/  IMAD R21, R5, 0x10, R14 ;  /* 0x0000001005157824 */ /* 0x000fe200078e020e */
[-C--:B------:R-:W-:Y:S01]  /*0d40*/  LEA.HI R7, R6, R9.reuse, RZ, 0x2 ;  /* 0x0000000906077211 */ /* 0x080fe200078f10ff */
[----:B------:R-:W-:Y:S01]  /*0d50*/  IMAD.SHL.U32 R4, R4, 0x8, RZ ;  /* 0x0000000804047824 */ /* 0x000fe200078e00ff */
[----:B------:R-:W-:Y:S01]  /*0d60*/  LOP3.LUT R12, R10, 0xfffffff8, RZ, 0xc0, !PT ;  /* 0xfffffff80a0c7812 */ /* 0x000fe200078ec0ff */
[----:B------:R-:W-:Y:S01]  /*0d70*/  VIADD R5, R184, 0x20 ;  /* 0x00000020b8057836 */ /* 0x000fe20000000000 */
[--C-:B------:R-:W-:Y:S01]  /*0d80*/  SHF.R.S32.HI R8, RZ, 0x2, R7.reuse ;  /* 0x00000002ff087819 */ /* 0x100fe20000011407 */
[----:B------:R-:W-:Y:S01]  /*0d90*/  IMAD.SHL.U32 R10, R10, 0x40, RZ ;  /* 0x000000400a0a7824 */ /* 0x000fe200078e00ff */
[----:B------:R-:W-:Y:S01]  /*0da0*/  SHF.R.S32.HI R11, RZ, 0x1f, R7 ;  /* 0x0000001fff0b7819 */ /* 0x000fe20000011407 */
[----:B------:R-:W-:Y:S01]  /*0db0*/  IMAD.IADD R12, R3, 0x1, -R12 ;  /* 0x00000001030c7824 */ /* 0x000fe200078e0a0c */
[----:B------:R-:W-:Y:S01]  /*0dc0*/  LOP3.LUT R14, R7, 0x7ffffffc, RZ, 0xc0, !PT ;  /* 0x7ffffffc070e7812 */ /* 0x000fe200078ec0ff */
[----:B------:R-:W-:Y:S01]  /*0dd0*/  VIADD R212, R188, 0xc0 ;  /* 0x000000c0bcd47836 */ /* 0x000fe20000000000 */
[----:B------:R-:W-:Y:S01]  /*0de0*/  LEA.HI R11, R11, R8, RZ, 0x3 ;  /* 0x000000080b0b7211 */ /* 0x000fe200078f18ff */
[----:B------:R-:W-:Y:S01]  /*0df0*/  IMAD.SHL.U32 R3, R12, 0x40, RZ ;  /* 0x000000400c037824 */ /* 0x000fe200078e00ff */
[----:B------:R-:W-:Y:S01]  /*0e00*/  SHF.R.S32.HI R16, RZ, 0x1f, R5 ;  /* 0x0000001fff107819 */ /* 0x000fe20000011405 */
[----:B------:R-:W-:Y:S01]  /*0e10*/  IMAD.IADD R14, R9, 0x1, -R14 ;  /* 0x00000001090e7824 */ /* 0x000fe200078e0a0e */
[----:B------:R-:W-:Y:S01]  /*0e20*/  LEA.HI R6, R6, R9, RZ, 0x5 ;  /* 0x0000000906067211 */ /* 0x000fe200078f28ff */
[----:B------:R-:W-:Y:S01]  /*0e30*/  VIADD R211, R188, 0x100 ;  /* 0x00000100bcd37836 */ /* 0x000fe20000000000 */
[----:B------:R-:W-:Y:S01]  /*0e40*/  LOP3.LUT R11, R11, 0xfffffff8, RZ, 0xc0, !PT ;  /* 0xfffffff80b0b7812 */ /* 0x000fe200078ec0ff */
[----:B------:R-:W-:Y:S01]  /*0e50*/  IMAD.SHL.U32 R203, R14, 0x2, RZ ;  /* 0x000000020ecb7824 */ /* 0x000fe200078e00ff */
[----:B------:R-:W-:Y:S01]  /*0e60*/  LEA.HI R9, R16, R5, RZ, 0x3 ;  /* 0x0000000510097211 */ /* 0x000fe200078f18ff */
[----:B------:R-:W-:Y:S01]  /*0e70*/  IMAD.SHL.U32 R5, R5, 0x40, RZ ;  /* 0x0000004005057824 */ /* 0x000fe200078e00ff */
[----:B------:R-:W-:Y:S01]  /*0e80*/  LOP3.LUT R3, R3, 0x1c0, RZ, 0xc0, !PT ;  /* 0x000001c003037812 */ /* 0x000fe200078ec0ff */
[----:B------:R-:W-:Y:S01]  /*0e90*/  IMAD.IADD R11, R8, 0x1, -R11 ;  /* 0x00000001080b7824 */ /* 0x000fe200078e0a0b */
[----:B------:R-:W-:Y:S01]  /*0ea0*/  LEA.HI R0, R0, R24, RZ, 0x1 ;  /* 0x0000001800007211 */ /* 0x000fe200078f08ff */
[--C-:B------:R-:W-:Y:S01]  /*0eb0*/  IMAD.U32 R8, R21, 0x40, R4.reuse ;  /* 0x0000004015087824 */ /* 0x100fe200078e0004 */
[----:B------:R-:W-:Y:S01]  /*0ec0*/  LOP3.LUT R7, R5, 0x1c0, RZ, 0xc0, !PT ;  /* 0x000001c005077812 */ /* 0x000fe200078ec0ff */
[----:B------:R-:W-:Y:S01]  /*0ed0*/  IMAD.SHL.U32 R9, R9, 0x40, RZ ;  /* 0x0000004009097824 */ /* 0x000fe200078e00ff */
[----:B------:R-:W-:Y:S01]  /*0ee0*/  LOP3.LUT R4, R3, 0x8, R4, 0xf8, !PT ;  /* 0x0000000803047812 */ /* 0x000fe200078ef804 */
[----:B------:R-:W-:Y:S01]  /*0ef0*/  IMAD.SHL.U32 R16, R186, 0x8, RZ ;  /* 0x00000008ba107824 */ /* 0x000fe200078e00ff */
[----:B------:R-:W-:Y:S01]  /*0f00*/  SHF.R.U32.HI R5, RZ, 0x3, R3 ;  /* 0x00000003ff057819 */ /* 0x000fe20000011603 */
[----:B------:R0:W-:Y:S01]  /*0f10*/  STL [R1+0x6c], R8 ;  /* 0x00006c0801007387 */ /* 0x0001e20000100800 */
[----:B------:R-:W-:Y:S01]  /*0f20*/  LOP3.LUT R3, R10, 0x7ffffe00, RZ, 0xc0, !PT ;  /* 0x7ffffe000a037812 */ /* 0x000fe200078ec0ff */
[----:B------:R-:W-:Y:S01]  /*0f30*/  VIADD R210, R188, 0x140 ;  /* 0x00000140bcd27836 */ /* 0x000fe20000000000 */
[----:B------:R-:W-:Y:S01]  /*0f40*/  LOP3.LUT R4, R4, R5, RZ, 0x3c, !PT ;  /* 0x0000000504047212 */ /* 0x000fe200078e3cff */
[----:B------:R-:W-:Y:S01]  /*0f50*/  IMAD.MOV.U32 R5, RZ, RZ, R17 ;  /* 0x000000ffff057224 */ /* 0x000fe200078e0011 */
[----:B------:R-:W-:Y:S01]  /*0f60*/  LOP3.LUT R0, R0, 0xfffffe, RZ, 0xc0, !PT ;  /* 0x00fffffe00007812 */ /* 0x000fe200078ec0ff */
[----:B------:R-:W-:Y:S01]  /*0f70*/  IMAD R3, R202, 0x400, R3 ;  /* 0x00000400ca037824 */ /* 0x000fe200078e0203 */
[----:B------:R-:W-:-:S02]  /*0f80*/  SHF.R.U32.HI R20, RZ, 0x3, R7 ;  /* 0x00000003ff147819 */ /* 0x000fc40000011607 */
[----:B------:R-:W-:Y:S01]  /*0f90*/  LOP3.LUT R7, R7, 0x38, R16, 0xf8, !PT ;  /* 0x0000003807077812 */ /* 0x000fe200078ef810 */
[----:B------:R-:W-:Y:S01]  /*0fa0*/  IMAD.IADD R3, R3, 0x1, R4 ;  /* 0x0000000103037824 */ /* 0x000fe200078e0204 */
[----:B------:R-:W-:Y:S01]  /*0fb0*/  LEA.HI R4, R186, R186, RZ, 0x1 ;  /* 0x000000baba047211 */ /* 0x000fe200078f08ff */
[----:B------:R-:W-:Y:S01]  /*0fc0*/  IMAD.IADD R0, R24, 0x1, -R0 ;  /* 0x0000000118007824 */ /* 0x000fe200078e0a00 */
[----:B0-----:R-:W-:Y:S01]  /*0fd0*/  LOP3.LUT R8, R9, 0xfffffe00, RZ, 0xc0, !PT ;  /* 0xfffffe0009087812 */ /* 0x001fe200078ec0ff */
[----:B------:R-:W-:Y:S01]  /*0fe0*/  IMAD R197, R3, 0x2, R2 ;  /* 0x0000000203c57824 */ /* 0x000fe200078e0202 */
[----:B------:R-:W-:Y:S01]  /*0ff0*/  LOP3.LUT R9, R4, 0x1ffffffe, RZ, 0xc0, !PT ;  /* 0x1ffffffe04097812 */ /* 0x000fe200078ec0ff */
[----:B------:R-:W-:Y:S01]  /*1000*/  IMAD.SHL.U32 R4, R0, 0x100, RZ ;  /* 0x0000010000047824 */ /* 0x000fe200078e00ff */
[----:B------:R-:W-:Y:S01]  /*1010*/  SHF.R.S32.HI R13, RZ, 0x1f, R13 ;  /* 0x0000001fff0d7819 */ /* 0x000fe2000001140d */
[----:B------:R-:W-:Y:S01]  /*1020*/  VIADD R200, R197, 0x26800 ;  /* 0x00026800c5c87836 */ /* 0x000fe20000000000 */
[----:B------:R-:W-:Y:S01]  /*1030*/  LOP3.LUT R21, R8, R7, R20, 0xf6, !PT ;  /* 0x0000000708157212 */ /* 0x000fe200078ef614 */
[----:B------:R-:W-:Y:S01]  /*1040*/  IMAD.IADD R193, R203, 0x1, R4 ;  /* 0x00000001cbc17824 */ /* 0x000fe200078e0204 */
[----:B------:R-:W-:Y:S01]  /*1050*/  LEA.HI R13, R13, R184, RZ, 0x3 ;  /* 0x000000b80d0d7211 */ /* 0x000fe200078f18ff */
[----:B------:R0:W-:Y:S01]  /*1060*/  STL [R1+0x68], R4 ;  /* 0x0000680401007387 */ /* 0x0001e20000100800 */
[----:B------:R-:W-:Y:S01]  /*1070*/  SHF.R.S32.HI R6, RZ, 0x5, R6 ;  /* 0x00000005ff067819 */ /* 0x000fe20000011406 */
[----:B------:R-:W-:Y:S01]  /*1080*/  VIADD R27, R193, 0x10 ;  /* 0x00000010c11b7836 */ /* 0x000fe20000000000 */
[----:B------:R-:W-:Y:S01]  /*1090*/  LOP3.LUT R13, R13, 0xfffffff8, RZ, 0xc0, !PT ;  /* 0xfffffff80d0d7812 */ /* 0x000fe200078ec0ff */
[C---:B------:R-:W-:Y:S01]  /*10a0*/  VIADD R28, R193.reuse, 0x8 ;  /* 0x00000008c11c7836 */ /* 0x040fe20000000000 */
[----:B------:R-:W-:Y:S01]  /*10b0*/  R2P PR, R12, 0x6 ;  /* 0x000000060c007804 */ /* 0x000fe20000000000 */
[----:B------:R-:W-:Y:S01]  /*10c0*/  VIADD R25, R193, 0x20 ;  /* 0x00000020c1197836 */ /* 0x000fe20000000000 */
[----:B------:R-:W-:Y:S01]  /*10d0*/  SHF.R.S32.HI R0, RZ, 0x1f, R214 ;  /* 0x0000001fff007819 */ /* 0x000fe200000114d6 */
[----:B------:R-:W-:Y:S01]  /*10e0*/  IMAD.MOV.U32 R7, RZ, RZ, R19 ;  /* 0x000000ffff077224 */ /* 0x000fe200078e0013 */
[----:B------:R-:W-:Y:S01]  /*10f0*/  SHF.R.S32.HI R8, RZ, 0x1f, R213 ;  /* 0x0000001fff087819 */ /* 0x000fe200000114d5 */
[----:B0-----:R-:W-:Y:S01]  /*1100*/  IMAD R4, R21, 0x2, R2 ;  /* 0x0000000215047824 */ /* 0x001fe200078e0202 */
        /* <DEDUP_REMOVED lines=18> */
[----:B------:R0:W-:Y:S01]  /*1230*/  STL [R1+0x64], R4 ;  /* 0x0000640401007387 */ /* 0x0001e20000100800 */
[----:B------:R-:W-:Y:S01]  /*1240*/  IMAD R189, R6, 0x10, R11 ;  /* 0x0000001006bd7824 */ /* 0x000fe200078e020b */
[----:B------:R-:W-:Y:S01]  /*1250*/  SHF.R.S32.HI R26, RZ, 0x1f, R24 ;  /* 0x0000001fff1a7819 */ /* 0x000fe20000011418 */
[C---:B------:R-:W-:Y:S01]  /*1260*/  VIADD R13, R193.reuse, 0x58 ;  /* 0x00000058c10d7836 */ /* 0x040fe20000000000 */
[----:B------:R-:W-:Y:S01]  /*1270*/  SHF.R.S32.HI R21, RZ, 0x1f, R19 ;  /* 0x0000001fff157819 */ /* 0x000fe20000011413 */
[C---:B------:R-:W-:Y:S01]  /*1280*/  VIADD R10, R193.reuse, 0x70 ;  /* 0x00000070c10a7836 */ /* 0x040fe20000000000 */
[----:B------:R-:W-:Y:S01]  /*1290*/  SHF.R.S32.HI R24, RZ, 0x1f, R20 ;  /* 0x0000001fff187819 */ /* 0x000fe20000011414 */
[C---:B------:R-:W-:Y:S01]  /*12a0*/  IMAD.IADD R204, R186.reuse, 0x1, -R9 ;  /* 0x00000001bacc7824 */ /* 0x040fe200078e0a09 */
        /* <DEDUP_REMOVED lines=9> */
[----:B0-----:R-:W-:Y:S01]  /*1340*/  VIADD R4, R193, 0x88 ;  /* 0x00000088c1047836 */ /* 0x001fe20000000000 */
        /* <DEDUP_REMOVED lines=33> */
[----:B------:R-:W-:Y:S01]  /*1560*/  IMAD.MOV.U32 R6, RZ, RZ, R18 ;  /* 0x000000ffff067224 */ /* 0x000fe200078e0012 */
[----:B------:R-:W-:Y:S01]  /*1570*/  SHF.R.S32.HI R3, RZ, 0x1f, R221 ;  /* 0x0000001fff037819 */ /* 0x000fe200000114dd */
[----:B------:R-:W-:Y:S01]  /*1580*/  IMAD.IADD R200, R200, 0x1, R199 ;  /* 0x00000001c8c87824 */ /* 0x000fe200078e02c7 */
[----:B------:R-:W-:Y:S01]  /*1590*/  SHF.R.S32.HI R0, RZ, 0x1f, R220 ;  /* 0x0000001fff007819 */ /* 0x000fe200000114dc */
[----:B------:R-:W-:-:S02]  /*15a0*/  IMAD.MOV.U32 R18, RZ, RZ, RZ ;  /* 0x000000ffff127224 */ /* 0x000fc400078e00ff */
[----:B------:R-:W-:Y:S02]  /*15b0*/  VIADD R192, R186, 0x10 ;  /* 0x00000010bac07836 */ /* 0x000fe40000000000 */
[----:B------:R-:W-:Y:S02]  /*15c0*/  IMAD R204, R204, 0x8, R189 ;  /* 0x00000008cccc7824 */ /* 0x000fe400078e02bd */
[----:B------:R-:W-:-:S07]  /*15d0*/  IMAD.IADD R199, R199, 0x1, R198 ;  /* 0x00000001c7c77824 */ /* 0x000fce00078e02c6 */
.L_x_7824:
[----:B01-34-:R-:W0:Y:S01]  /*15e0*/  LDC.64 R8, c[0x0][0xc88] ;  /* 0x00032200ff087b82 */ /* 0x01be220000000a00 */
[----:B------:R-:W-:Y:S01]  /*15f0*/  ULDC.64 UR4, c[0x0][0xa28] ;  /* 0x00028a0000047ab9 */ /* 0x000fe20000000a00 */
[----:B------:R-:W-:Y:S01]  /*1600*/  ULDC.64 UR8, c[0x0][0xa18] ;  /* 0x0002860000087ab9 */ /* 0x000fe20000000a00 */
[----:B------:R-:W-:Y:S01]  /*1610*/  ULDC.64 UR6, c[0x0][0xa08] ;  /* 0x0002820000067ab9 */ /* 0x000fe20000000a00 */
[----:B0-----:R-:W-:-:S05]  /*1620*/  IMAD.WIDE R8, R7, 0x4, R8 ;  /* 0x0000000407087825 */ /* 0x001fca00078e0208 */
[----:B--2---:R-:W2:Y:S01]  /*1630*/  LDG.E R207, desc[UR42][R8.64] ;  /* 0x0000002a08cf7981 */ /* 0x004ea2000c1e1900 */
        /* <DEDUP_REMOVED lines=49> */
.L_x_7678:
[----:B------:R-:W-:Y:S02]  /*1950*/  IMAD.U32 R40, RZ, RZ, UR5 ;  /* 0x00000005ff287e24 */ /* 0x000fe4000f8e00ff */
[----:B------:R-:W-:Y:S01]  /*1960*/  IMAD.U32 R24, RZ, RZ, UR4 ;  /* 0x00000004ff187e24 */ /* 0x000fe2000f8e00ff */
[----:B------:R-:W-:Y:S06]  /*1970*/  @!P2 BRA `(.L_x_7679) ;  /* 0x000000000010a947 */ /* 0x000fec0003800000 */
[----:B------:R-:W-:-:S04]  /*1980*/  IADD3 R6, P0, R208, UR8, RZ ;  /* 0x00000008d0067c10 */ /* 0x000fc8000ff1e0ff */
[----:B------:R-:W-:-:S05]  /*1990*/  IADD3.X R7, R209, UR9, RZ, P0, !PT ;  /* 0x00000009d1077c10 */ /* 0x000fca00087fe4ff */
[----:B------:R0:W5:Y:S01]  /*19a0*/  LDG.E R24, desc[UR42][R6.64] ;  /* 0x0000002a06187981 */ /* 0x000162000c1e1900 */
[----:B------:R-:W-:Y:S05]  /*19b0*/  BRA `(.L_x_7680) ;  /* 0x0000000000107947 */ /* 0x000fea0003800000 */
.L_x_7679:
[----:B------:R-:W-:Y:S05]  /*19c0*/  @!P0 BRA `(.L_x_7680) ;  /* 0x00000000000c8947 */ /* 0x000fea0003800000 */
[----:B------:R-:W2:Y:S04]  /*19d0*/  LDG.E R3, desc[UR42][R8.64] ;  /* 0x0000002a08037981 */ /* 0x000ea8000c1e1900 */
[----:B------:R-:W2:Y:S02]  /*19e0*/  LDG.E R24, desc[UR42][R8.64+0x4] ;  /* 0x0000042a08187981 */ /* 0x000ea4000c1e1900 */
[----:B--2---:R-:W-:-:S07]  /*19f0*/  IMAD.IADD R24, R24, 0x1, -R3 ;  /* 0x0000000118187824 */ /* 0x004fce00078e0a03 */
.L_x_7680:
        /* <DEDUP_REMOVED lines=70> */
.L_x_7682:
[----:B------:R-:W-:Y:S05]  /*1e60*/  BSYNC B0 ;  /* 0x0000000000007941 */ /* 0x000fea0003800000 */
.L_x_7681:
        /* <DEDUP_REMOVED lines=36> */
.L_x_7685:
[----:B------:R-:W-:Y:S05]  /*20b0*/  BSYNC B6 ;  /* 0x0000000000067941 */ /* 0x000fea0003800000 */
.L_x_7684:
        /* <DEDUP_REMOVED lines=20> */
.L_x_7687:
[----:B------:R-:W-:Y:S05]  /*2200*/  BSYNC B6 ;  /* 0x0000000000067941 */ /* 0x000fea0003800000 */
.L_x_7686:
        /* <DEDUP_REMOVED lines=14> */
[CC--:B0-----:R-:W-:Y:S01]  /*22f0*/  IMAD.WIDE.U32 R8, R25.reuse, R6.reuse, RZ ;  /* 0x0000000619087225 */ /* 0x0c1fe200078e00ff */
        /* <DEDUP_REMOVED lines=8> */
[----:B-1----:R-:W-:Y:S01]  /*2380*/  ISETP.GE.AND P2, PT, R16, R27, PT ;  /* 0x0000001b1000720c */ /* 0x002fe20003f46270 */
[----:B------:R-:W1:Y:S01]  /*2390*/  LDC.64 R4, c[0x0][0x3f8] ;  /* 0x0000fe00ff047b82 */ /* 0x000e620000000a00 */
[----:B------:R-:W-:Y:S01]  /*23a0*/  SHF.R.S32.HI R187, RZ, 0x1f, R186 ;  /* 0x0000001fffbb7819 */ /* 0x000fe200000114ba */
[----:B------:R-:W-:Y:S01]  /*23b0*/  IMAD.IADD R9, R9, 0x1, R3 ;  /* 0x0000000109097824 */ /* 0x000fe200078e0203 */
[----:B------:R-:W-:Y:S01]  /*23c0*/  LOP3.LUT R58, R58, 0x1c0, RZ, 0xc0, !PT ;  /* 0x000001c03a3a7812 */ /* 0x000fe200078ec0ff */
[----:B------:R-:W-:Y:S01]  /*23d0*/  IMAD R13, R73, R6, RZ ;  /* 0x00000006490d7224 */ /* 0x000fe200078e02ff */
[----:B------:R-:W-:Y:S01]  /*23e0*/  P2R R74, PR, RZ, 0x4 ;  /* 0x00000004ff4a7803 */ /* 0x000fe20000000000 */
[----:B------:R-:W-:Y:S01]  /*23f0*/  IMAD.WIDE.U32 R20, R205, UR4, R8 ;  /* 0x00000004cd147c25 */ /* 0x000fe2000f8e0008 */
[----:B------:R-:W-:-:S02]  /*2400*/  SHF.R.U32.HI R54, RZ, 0x3, R58 ;  /* 0x00000003ff367819 */ /* 0x000fc4000001163a */
[----:B------:R-:W-:Y:S01]  /*2410*/  SHF.L.U64.HI R62, R6, 0x6, R7 ;  /* 0x00000006063e7819 */ /* 0x000fe20000010207 */
[C---:B------:R-:W-:Y:S01]  /*2420*/  IMAD R21, R205.reuse, UR5, R21 ;  /* 0x00000005cd157c24 */ /* 0x040fe2000f8e0215 */
[----:B------:R-:W-:Y:S01]  /*2430*/  ULDC.64 UR4, c[0x0][0x330] ;  /* 0x0000cc0000047ab9 */ /* 0x000fe20000000a00 */
[----:B------:R-:W-:Y:S02]  /*2440*/  IMAD R13, R184, R7, R13 ;  /* 0x00000007b80d7224 */ /* 0x000fe400078e020d */
[----:B------:R-:W-:-:S04]  /*2450*/  IMAD.WIDE.U32 R28, R205, UR4, R16 ;  /* 0x00000004cd1c7c25 */ /* 0x000fc8000f8e0010 */
[----:B------:R-:W-:Y:S01]  /*2460*/  IMAD R29, R205, UR5, R29 ;  /* 0x00000005cd1d7c24 */ /* 0x000fe2000f8e021d */
[----:B------:R-:W-:Y:S01]  /*2470*/  ULDC.64 UR4, c[0x0][0x310] ;  /* 0x0000c40000047ab9 */ /* 0x000fe20000000a00 */
[----:B--2---:R-:W-:-:S04]  /*2480*/  IMAD.WIDE.U32 R34, R184, R56, R186 ;  /* 0x00000038b8227225 */ /* 0x004fc800078e00ba */
[----:B-1----:R-:W-:Y:S01]  /*2490*/  IMAD R8, R73, R4, RZ ;  /* 0x0000000449087224 */ /* 0x002fe200078e02ff */
[----:B------:R-:W-:Y:S01]  /*24a0*/  SHF.L.U64.HI R60, R4, 0x6, R5 ;  /* 0x00000006043c7819 */ /* 0x000fe20000010205 */
[----:B------:R-:W-:Y:S01]  /*24b0*/  IMAD.WIDE.U32 R36, R184, R56, R16 ;  /* 0x00000038b8247225 */ /* 0x000fe200078e0010 */
[----:B0-----:R-:W-:-:S03]  /*24c0*/  LEA.HI R53, R53, 0x8, RZ, 0x19 ;  /* 0x0000000835357811 */ /* 0x001fc600078fc8ff */
[C---:B---3--:R-:W-:Y:S02]  /*24d0*/  IMAD R11, R184.reuse, R5, R8 ;  /* 0x00000005b80b7224 */ /* 0x048fe400078e0208 */
[----:B------:R-:W-:-:S04]  /*24e0*/  IMAD.WIDE.U32 R8, R184, R6, R16 ;  /* 0x00000006b8087225 */ /* 0x000fc800078e0010 */
[----:B------:R-:W-:-:S04]  /*24f0*/  IMAD.WIDE.U32 R30, R184, R4, R186 ;  /* 0x00000004b81e7225 */ /* 0x000fc800078e00ba */
[----:B------:R-:W-:-:S04]  /*2500*/  IMAD.WIDE.U32 R32, R184, R4, R16 ;  /* 0x00000004b8207225 */ /* 0x000fc800078e0010 */
[----:B------:R-:W-:Y:S02]  /*2510*/  IMAD.IADD R31, R31, 0x1, R11 ;  /* 0x000000011f1f7824 */ /* 0x000fe400078e020b */
[----:B------:R-:W-:Y:S02]  /*2520*/  IMAD.IADD R33, R11, 0x1, R33 ;  /* 0x000000010b217824 */ /* 0x000fe400078e0221 */
[----:B-----5:R-:W-:-:S04]  /*2530*/  IMAD.WIDE.U32 R30, R152, R4, R30 ;  /* 0x00000004981e7225 */ /* 0x020fc800078e001e */
[----:B------:R-:W-:Y:S02]  /*2540*/  VIADD R55, R16, 0x20 ;  /* 0x0000002010377836 */ /* 0x000fe40000000000 */
[----:B------:R-:W-:-:S04]  /*2550*/  IMAD.WIDE.U32 R32, R152, R4, R32 ;  /* 0x0000000498207225 */ /* 0x000fc800078e0020 */
[----:B------:R-:W-:Y:S02]  /*2560*/  IMAD.SHL.U32 R61, R6, 0x40, RZ ;  /* 0x00000040063d7824 */ /* 0x000fe400078e00ff */
[----:B------:R-:W-:Y:S02]  /*2570*/  IMAD.SHL.U32 R59, R4, 0x40, RZ ;  /* 0x00000040043b7824 */ /* 0x000fe400078e00ff */
[----:B------:R-:W-:Y:S01]  /*2580*/  IMAD.SHL.U32 R52, R27, 0x2, RZ ;  /* 0x000000021b347824 */ /* 0x000fe200078e00ff */
[----:B----4-:R-:W-:-:S04]  /*2590*/  SHF.R.S32.HI R3, RZ, 0x1f, R0 ;  /* 0x0000001fff037819 */ /* 0x010fc80000011400 */
[----:B------:R-:W-:Y:S02]  /*25a0*/  SEL R10, R3, RZ, !P0 ;  /* 0x000000ff030a7207 */ /* 0x000fe40004000000 */
[----:B------:R-:W-:-:S03]  /*25b0*/  SEL R3, R0, RZ, !P0 ;  /* 0x000000ff00037207 */ /* 0x000fc60004000000 */
[----:B------:R-:W-:Y:S02]  /*25c0*/  IMAD R0, R10, UR4, RZ ;  /* 0x000000040a007c24 */ /* 0x000fe4000f8e02ff */
[----:B------:R-:W-:-:S04]  /*25d0*/  IMAD.WIDE.U32 R20, R3, UR4, R20 ;  /* 0x0000000403147c25 */ /* 0x000fc8000f8e0014 */
[C---:B------:R-:W-:Y:S01]  /*25e0*/  IMAD R65, R3.reuse, UR5, R0 ;  /* 0x0000000503417c24 */ /* 0x040fe2000f8e0200 */
[----:B------:R-:W-:Y:S01]  /*25f0*/  ULDC.64 UR4, c[0x0][0x338] ;  /* 0x0000ce0000047ab9 */ /* 0x000fe20000000a00 */
[----:B------:R-:W-:Y:S01]  /*2600*/  IADD3 R72, P0, R20, R8, RZ ;  /* 0x0000000814487210 */ /* 0x000fe20007f1e0ff */
[----:B------:R-:W-:Y:S02]  /*2610*/  IMAD R10, R10, UR4, RZ ;  /* 0x000000040a0a7c24 */ /* 0x000fe4000f8e02ff */
[C---:B------:R-:W-:Y:S01]  /*2620*/  IMAD.WIDE.U32 R28, R3.reuse, UR4, R28 ;  /* 0x00000004031c7c25 */ /* 0x040fe2000f8e001c */
[----:B------:R-:W-:Y:S02]  /*2630*/  ULDC UR4, c[0x0][0x2f4] ;  /* 0x0000bd0000047ab9 */ /* 0x000fe40000000800 */
[----:B------:R-:W-:Y:S01]  /*2640*/  ISETP.GE.AND P4, PT, R16, UR4, PT ;  /* 0x0000000410007c0c */ /* 0x000fe2000bf86270 */
[----:B------:R-:W-:Y:S01]  /*2650*/  IMAD R15, R3, UR5, R10 ;  /* 0x00000005030f7c24 */ /* 0x000fe2000f8e020a */
[----:B------:R-:W-:Y:S01]  /*2660*/  SEL R3, R27, RZ, P2 ;  /* 0x000000ff1b037207 */ /* 0x000fe20001000000 */
[----:B------:R-:W-:Y:S01]  /*2670*/  IMAD.IADD R65, R21, 0x1, R65 ;  /* 0x0000000115417824 */ /* 0x000fe200078e0241 */
[----:B------:R-:W-:Y:S01]  /*2680*/  ISETP.GE.AND P3, PT, R55, UR4, PT ;  /* 0x0000000437007c0c */ /* 0x000fe2000bf66270 */
[----:B------:R-:W-:-:S02]  /*2690*/  IMAD R0, R73, R56, RZ ;  /* 0x0000003849007224 */ /* 0x000fc400078e02ff */
[----:B------:R-:W-:Y:S01]  /*26a0*/  IMAD.IADD R3, R16, 0x1, R3 ;  /* 0x0000000110037824 */ /* 0x000fe200078e0203 */
[----:B------:R-:W-:Y:S01]  /*26b0*/  IADD3.X R64, R65, R9, R13, P0, !PT ;  /* 0x0000000941407210 */ /* 0x000fe200007fe40d */
[C---:B------:R-:W-:Y:S01]  /*26c0*/  IMAD R9, R184.reuse, R57, R0 ;  /* 0x00000039b8097224 */ /* 0x040fe200078e0200 */
[----:B------:R-:W-:Y:S02]  /*26d0*/  IADD3 R38, P0, R184, R25, RZ ;  /* 0x00000019b8267210 */ /* 0x000fe40007f1e0ff */
[----:B------:R-:W-:Y:S01]  /*26e0*/  SHF.R.S32.HI R0, RZ, 0x1f, R3 ;  /* 0x0000001fff007819 */ /* 0x000fe20000011403 */
[----:B------:R-:W-:Y:S02]  /*26f0*/  IMAD.IADD R35, R35, 0x1, R9 ;  /* 0x0000000123237824 */ /* 0x000fe400078e0209 */
[----:B------:R-:W-:Y:S01]  /*2700*/  IMAD.IADD R37, R9, 0x1, R37 ;  /* 0x0000000109257824 */ /* 0x000fe200078e0225 */
[----:B------:R-:W-:Y:S01]  /*2710*/  LEA.HI R63, R0, R3, RZ, 0x3 ;  /* 0x00000003003f7211 */ /* 0x000fe200078f18ff */
[----:B------:R-:W-:Y:S01]  /*2720*/  IMAD.WIDE.U32 R34, R152, R56, R34 ;  /* 0x0000003898227225 */ /* 0x000fe200078e0022 */
[----:B------:R-:W-:-:S02]  /*2730*/  LOP3.LUT R3, R58, 0x18, R16, 0xf8, !PT ;  /* 0x000000183a037812 */ /* 0x000fc400078ef810 */
[----:B------:R-:W-:Y:S01]  /*2740*/  SHF.R.S32.HI R9, RZ, 0x1f, R152 ;  /* 0x0000001fff097819 */ /* 0x000fe20000011498 */
[----:B------:R-:W-:Y:S01]  /*2750*/  IMAD.WIDE.U32 R36, R152, R56, R36 ;  /* 0x0000003898247225 */ /* 0x000fe200078e0024 */
[----:B------:R-:W-:Y:S02]  /*2760*/  LOP3.LUT R3, R3, R54, RZ, 0x3c, !PT ;  /* 0x0000003603037212 */ /* 0x000fe400078e3cff */
[----:B------:R-:W-:Y:S01]  /*2770*/  LOP3.LUT R48, R63, 0xfffffff8, RZ, 0xc0, !PT ;  /* 0xfffffff83f307812 */ /* 0x000fe200078ec0ff */
[C---:B------:R-:W-:Y:S02]  /*2780*/  IMAD R0, R9.reuse, R4, RZ ;  /* 0x0000000409007224 */ /* 0x040fe400078e02ff */
[----:B------:R-:W-:Y:S01]  /*2790*/  IMAD R51, R202, 0x200, R3 ;  /* 0x00000200ca337824 */ /* 0x000fe200078e0203 */
[----:B------:R-:W-:Y:S01]  /*27a0*/  LOP3.LUT R3, R58, 0x38, R63, 0xf8, !PT ;  /* 0x000000383a037812 */ /* 0x000fe200078ef83f */
[----:B------:R-:W-:Y:S01]  /*27b0*/  IMAD R9, R9, R56, RZ ;  /* 0x0000003809097224 */ /* 0x000fe200078e02ff */
[----:B------:R-:W-:Y:S01]  /*27c0*/  SHF.R.S32.HI R45, RZ, 0x1f, R48 ;  /* 0x0000001fff2d7819 */ /* 0x000fe20000011430 */
[C---:B------:R-:W-:Y:S01]  /*27d0*/  IMAD R49, R152.reuse, R5, R0 ;  /* 0x0000000598317224 */ /* 0x040fe200078e0200 */
[----:B------:R-:W-:Y:S01]  /*27e0*/  LOP3.LUT R3, R3, R54, RZ, 0x3c, !PT ;  /* 0x0000003603037212 */ /* 0x000fe200078e3cff */
[----:B------:R-:W-:Y:S01]  /*27f0*/  IMAD R9, R152, R57, R9 ;  /* 0x0000003998097224 */ /* 0x000fe200078e0209 */
[----:B------:R-:W-:Y:S01]  /*2800*/  SHF.L.U64.HI R57, R56, 0x6, R57 ;  /* 0x0000000638397819 */ /* 0x000fe20000010239 */
[----:B------:R-:W-:-:S02]  /*2810*/  IMAD.IADD R50, R31, 0x1, R49 ;  /* 0x000000011f327824 */ /* 0x000fc400078e0231 */
[----:B------:R-:W-:Y:S02]  /*2820*/  IMAD.SHL.U32 R56, R56, 0x40, RZ ;  /* 0x0000004038387824 */ /* 0x000fe400078e00ff */
[----:B------:R-:W-:Y:S02]  /*2830*/  IMAD.X R39, R12, 0x1, R73, P0 ;  /* 0x000000010c277824 */ /* 0x000fe400000e0649 */
[----:B------:R-:W-:Y:S02]  /*2840*/  IMAD.IADD R49, R49, 0x1, R33 ;  /* 0x0000000131317824 */ /* 0x000fe400078e0221 */
[----:B------:R-:W-:Y:S02]  /*2850*/  IMAD.IADD R47, R35, 0x1, R9 ;  /* 0x00000001232f7824 */ /* 0x000fe400078e0209 */
[----:B------:R-:W-:Y:S02]  /*2860*/  IMAD.IADD R46, R9, 0x1, R37 ;  /* 0x00000001092e7824 */ /* 0x000fe400078e0225 */
[----:B------:R-:W-:-:S02]  /*2870*/  IMAD R3, R202, 0x200, R3 ;  /* 0x00000200ca037824 */ /* 0x000fc400078e0203 */
[----:B------:R-:W-:-:S07]  /*2880*/  IMAD.IADD R0, R29, 0x1, R15 ;  /* 0x000000011d007824 */ /* 0x000fce00078e020f */
.L_x_7717:
        /* <DEDUP_REMOVED lines=58> */
.L_x_7692:
[----:B------:R-:W-:Y:S05]  /*2c30*/  BSYNC B1 ;  /* 0x0000000000017941 */ /* 0x000fea0003800000 */
.L_x_7691:
        /* <DEDUP_REMOVED lines=20> */
.L_x_7693:
[----:B------:R-:W-:Y:S01]  /*2d80*/  IMAD R75, R23, 0x8, R2 ;  /* 0x00000008174b7824 */ /* 0x000fe200078e0202 */
[----:B------:R-:W-:Y:S01]  /*2d90*/  SHF.L.U32 R76, R185, 0x1f, RZ ;  /* 0x0000001fb94c7819 */ /* 0x000fe200000006ff */
[----:B------:R-:W-:Y:S03]  /*2da0*/  BSSY B1, `(.L_x_7694) ;  /* 0x0000003000017945 */ /* 0x000fe60003800000 */
[----:B------:R-:W0:Y:S02]  /*2db0*/  SYNCS.PHASECHK.TRANS64.TRYWAIT P5, [R75+URZ+0x28c90], R76 ;  /* 0x028c904c4b0075a7 */ /* 0x000e2400080a017f */
[----:B0-----:R-:W-:Y:S05]  /*2dc0*/  @!P5 BRA `(.L_x_7695) ;  /* 0x000001b80068d947 */ /* 0x001fea0003800000 */
.L_x_8013:
[----:B------:R-:W-:Y:S05]  /*2dd0*/  BSYNC B1 ;  /* 0x0000000000017941 */ /* 0x000fea0003800000 */
.L_x_7694:
        /* <DEDUP_REMOVED lines=53> */
.L_x_7700:
[----:B------:R-:W-:Y:S05]  /*3130*/  BSYNC B2 ;  /* 0x0000000000027941 */ /* 0x000fea0003800000 */
.L_x_7699:
[----:B--2---:R1:W-:Y:S02]  /*3140*/  STG.E.128 desc[UR42][R12.64], R4 ;  /* 0x000000040c007986 */ /* 0x0043e4000c101d2a */
.L_x_7698:
[----:B------:R-:W-:Y:S05]  /*3150*/  BSYNC B1 ;  /* 0x0000000000017941 */ /* 0x000fea0003800000 */
.L_x_7697:
        /* <DEDUP_REMOVED lines=56> */
.L_x_7702:
[----:B------:R-:W-:Y:S05]  /*34e0*/  BSYNC B1 ;  /* 0x0000000000017941 */ /* 0x000fea0003800000 */
.L_x_7701:
[----:B-1----:R2:W-:Y:S01]  /*34f0*/  STG.E.128 desc[UR42][R12.64+0x40], R4 ;  /* 0x000040040c007986 */ /* 0x0025e2000c101d2a */
[----:B------:R-:W-:Y:S05]  /*3500*/  BRA `(.L_x_7696) ;  /* 0x0000000c00507947 */ /* 0x000fea0003800000 */
.L_x_7690:
        /* <DEDUP_REMOVED lines=32> */
[----:B------:R-:W-:-:S03]  /*3710*/  IMAD.MOV.U32 R69, RZ, RZ, R7 ;  /* 0x000000ffff457224 */ /* 0x000fc600078e0007 */
        /* <DEDUP_REMOVED lines=11> */
.L_x_7703:
[----:B------:R-:W-:Y:S01]  /*37d0*/  IMAD R75, R23, 0x8, R2 ;  /* 0x00000008174b7824 */ /* 0x000fe200078e0202 */
[----:B------:R-:W-:Y:S01]  /*37e0*/  SHF.L.U32 R76, R185, 0x1f, RZ ;  /* 0x0000001fb94c7819 */ /* 0x000fe200000006ff */
[----:B------:R-:W0:Y:S01]  /*37f0*/  LDC R77, c[0x0][0x2f4] ;  /* 0x0000bd00ff4d7b82 */ /* 0x000e220000000800 */
[----:B------:R-:W-:Y:S02]  /*3800*/  BSSY B1, `(.L_x_7704) ;  /* 0x0000003000017945 */ /* 0x000fe40003800000 */
[----:B------:R-:W1:Y:S02]  /*3810*/  SYNCS.PHASECHK.TRANS64.TRYWAIT P5, [R75+URZ+0x28c90], R76 ;  /* 0x028c904c4b0075a7 */ /* 0x000e6400080a017f */
[----:B-1----:R-:W-:Y:S05]  /*3820*/  @!P5 BRA `(.L_x_7705) ;  /* 0x000001ac00e4d947 */ /* 0x002fea0003800000 */
.L_x_8014:
[----:B------:R-:W-:Y:S05]  /*3830*/  BSYNC B1 ;  /* 0x0000000000017941 */ /* 0x000fea0003800000 */
.L_x_7704:
        /* <DEDUP_REMOVED lines=36> */
[----:B------:R-:W-:Y:S01]  /*3a80*/  SHF.R.U64 R81, R4, 0x10, R5 ;  /* 0x0000001004517819 */ /* 0x000fe20000001205 */
[----:B------:R-:W-:Y:S01]  /*3a90*/  IMAD.U32 R5, R26, 0x10000, RZ ;  /* 0x000100001a057824 */ /* 0x000fe200078e00ff */
[----:B------:R-:W-:Y:S01]  /*3aa0*/  SHF.R.U64 R83, R6, 0x10, R7 ;  /* 0x0000001006537819 */ /* 0x000fe20000001207 */
[----:B0-----:R-:W-:Y:S01]  /*3ab0*/  IMAD.U32 R6, R12, 0x10000, RZ ;  /* 0x000100000c067824 */ /* 0x001fe200078e00ff */
[----:B------:R-:W-:Y:S01]  /*3ac0*/  PRMT R82, R91, 0x5432, R82 ;  /* 0x000054325b527816 */ /* 0x000fe20000000052 */
[----:B------:R-:W-:Y:S01]  /*3ad0*/  IMAD.U32 R4, R14, 0x10000, RZ ;  /* 0x000100000e047824 */ /* 0x000fe200078e00ff */
[----:B------:R-:W-:-:S02]  /*3ae0*/  PRMT R86, R87, 0x5432, R86 ;  /* 0x0000543257567816 */ /* 0x000fc40000000056 */
[----:B------:R-:W-:Y:S02]  /*3af0*/  SHF.R.U32.HI R84, RZ, 0x10, R7 ;  /* 0x00000010ff547819 */ /* 0x000fe40000011607 */
[----:B------:R-:W-:Y:S02]  /*3b00*/  SHF.R.U32.HI R89, RZ, 0x10, R11 ;  /* 0x00000010ff597819 */ /* 0x000fe4000001160b */
[----:B------:R-:W-:Y:S01]  /*3b10*/  PRMT R81, R87, 0x5410, R81 ;  /* 0x0000541057517816 */ /* 0x000fe20000000051 */
[----:B------:R-:W-:Y:S01]  /*3b20*/  IMAD.U32 R87, R86, 0x10000, RZ ;  /* 0x0001000056577824 */ /* 0x000fe200078e00ff */
[----:B------:R-:W-:Y:S01]  /*3b30*/  PRMT R7, R91, 0x5410, R83 ;  /* 0x000054105b077816 */ /* 0x000fe20000000053 */
[----:B------:R-:W-:Y:S01]  /*3b40*/  IMAD.U32 R83, R82, 0x10000, RZ ;  /* 0x0001000052537824 */ /* 0x000fe200078e00ff */
[----:B------:R-:W-:Y:S01]  /*3b50*/  SHF.R.U64 R88, R10, 0x10, R11 ;  /* 0x000000100a587819 */ /* 0x000fe2000000120b */
[----:B------:R-:W-:Y:S01]  /*3b60*/  IMAD.U32 R10, R13, 0x10000, RZ ;  /* 0x000100000d0a7824 */ /* 0x000fe200078e00ff */
[----:B------:R-:W-:Y:S01]  /*3b70*/  PRMT R89, R92, 0x5410, R89 ;  /* 0x000054105c597816 */ /* 0x000fe20000000059 */
[----:B------:R-:W-:Y:S01]  /*3b80*/  FMUL.FTZ R91, R80, R87 ;  /* 0x00000057505b7220 */ /* 0x000fe20000410000 */
[----:B------:R-:W-:Y:S01]  /*3b90*/  SHF.R.U64 R85, R8, 0x10, R9 ;  /* 0x0000001008557819 */ /* 0x000fe20000001209 */
[-C--:B------:R-:W-:Y:S01]  /*3ba0*/  FMUL.FTZ R93, R80, R83.reuse ;  /* 0x00000053505d7220 */ /* 0x080fe20000410000 */
[----:B------:R-:W-:Y:S01]  /*3bb0*/  LOP3.LUT R25, R25, 0xffff0000, RZ, 0xc0, !PT ;  /* 0xffff000019197812 */ /* 0x000fe200078ec0ff */
[----:B------:R-:W-:Y:S01]  /*3bc0*/  FFMA.FTZ R91, R10, R83, -R91 ;  /* 0x000000530a5b7223 */ /* 0x000fe2000001085b */
[----:B------:R-:W-:Y:S01]  /*3bd0*/  PRMT R84, R92, 0x5432, R84 ;  /* 0x000054325c547816 */ /* 0x000fe20000000054 */
        /* <DEDUP_REMOVED lines=19> */
[C---:B------:R-:W-:Y:S01]  /*3d10*/  FFMA.FTZ R94, R13.reuse, R10, -R94 ;  /* 0x0000000a0d5e7223 */ /* 0x040fe2000001085e */
[----:B------:R-:W-:Y:S01]  /*3d20*/  LOP3.LUT R84, R84, 0xffff0000, RZ, 0xc0, !PT ;  /* 0xffff000054547812 */ /* 0x000fe200078ec0ff */
[----:B------:R-:W-:Y:S01]  /*3d30*/  FFMA.FTZ R80, R13, R80, R15 ;  /* 0x000000500d507223 */ /* 0x000fe2000001000f */
[----:B------:R-:W-:Y:S01]  /*3d40*/  FFMA.FTZ R92, R11, R86, R92 ;  /* 0x000000560b5c7223 */ /* 0x000fe2000001005c */
[----:B------:R-:W-:Y:S01]  /*3d50*/  IMAD.U32 R13, R85, 0x10000, RZ ;  /* 0x00010000550d7824 */ /* 0x000fe200078e00ff */
[----:B------:R-:W-:Y:S01]  /*3d60*/  LOP3.LUT R24, R24, 0xffff0000, RZ, 0xc0, !PT ;  /* 0xffff000018187812 */ /* 0x000fe200078ec0ff */
[C---:B------:R-:W-:Y:S01]  /*3d70*/  FMUL.FTZ R10, R27.reuse, R82 ;  /* 0x000000521b0a7220 */ /* 0x040fe20000410000 */
[-C--:B------:R-:W-:Y:S01]  /*3d80*/  FMUL.FTZ R86, R27, R84.reuse ;  /* 0x000000541b567220 */ /* 0x080fe20000410000 */
[----:B------:R-:W-:Y:S01]  /*3d90*/  LOP3.LUT R85, R85, 0xffff0000, RZ, 0xc0, !PT ;  /* 0xffff000055557812 */ /* 0x000fe200078ec0ff */
[----:B------:R-:W-:Y:S01]  /*3da0*/  IMAD.U32 R11, R81, 0x10000, RZ ;  /* 0x00010000510b7824 */ /* 0x000fe200078e00ff */
[----:B------:R-:W-:Y:S01]  /*3db0*/  LOP3.LUT R12, R12, 0xffff0000, RZ, 0xc0, !PT ;  /* 0xffff00000c0c7812 */ /* 0x000fe200078ec0ff */
[----:B------:R-:W-:Y:S01]  /*3dc0*/  FFMA.FTZ R27, R9, R84, -R10 ;  /* 0x00000054091b7223 */ /* 0x000fe2000001080a */
        /* <DEDUP_REMOVED lines=19> */
[----:B------:R-:W-:Y:S01]  /*3f00*/  FMUL.FTZ R26, R26, R7 ;  /* 0x000000071a1a7220 */ /* 0x000fe20000410000 */
[----:B------:R-:W-:Y:S01]  /*3f10*/  F2FP.BF16.F32.PACK_AB R15, R10, R15 ;  /* 0x0000000f0a0f723e */ /* 0x000fe200000010ff */
        /* <DEDUP_REMOVED lines=14> */
[----:B------:R-:W-:-:S07]  /*4000*/  IMAD.MOV.U32 R27, RZ, RZ, R80 ;  /* 0x000000ffff1b7224 */ /* 0x000fce00078e0050 */
.L_x_7707:
[----:B------:R-:W-:Y:S05]  /*4010*/  BSYNC B1 ;  /* 0x0000000000017941 */ /* 0x000fea0003800000 */
.L_x_7706:
        /* <DEDUP_REMOVED lines=10> */
.L_x_7689:
[----:B------:R-:W-:-:S06]  /*40c0*/  UISETP.NE.AND UP0, UPT, UR37, 0x3, UPT ;  /* 0x000000032500788c */ /* 0x000fcc000bf05270 */
[----:B------:R-:W-:-:S13]  /*40d0*/  PLOP3.LUT P0, PT, PT, PT, UP0, 0x80, 0x0 ;  /* 0x000000000000781c */ /* 0x000fda0003f0f008 */
[----:B------:R-:W-:Y:S05]  /*40e0*/  @!P0 BRA `(.L_x_7708) ;  /* 0x0000000000048947 */ /* 0x000fea0003800000 */
[----:B------:R-:W-:Y:S01]  /*40f0*/  BPT.TRAP 0x1 ;  /* 0x000000040000795c */ /* 0x000fe20000300000 */
.L_x_7708:
        /* <DEDUP_REMOVED lines=8> */
.L_x_8015:
[----:B------:R-:W-:Y:S05]  /*4180*/  BSYNC B1 ;  /* 0x0000000000017941 */ /* 0x000fea0003800000 */
.L_x_7709:
        /* <DEDUP_REMOVED lines=12> */
.L_x_7696:
[----:B------:R-:W-:Y:S05]  /*4250*/  BSYNC B0 ;  /* 0x0000000000007941 */ /* 0x000fea0003800000 */
.L_x_7688:
        /* <DEDUP_REMOVED lines=17> */
.L_x_7712:
[----:B------:R-:W-:Y:S05]  /*4370*/  BSYNC B0 ;  /* 0x0000000000007941 */ /* 0x000fea0003800000 */
.L_x_7711:
[----:B------:R-:W2:Y:S01]  /*4380*/  SYNCS.PHASECHK.TRANS64.TRYWAIT P0, [R75+URZ+0x28cb0], R76 ;  /* 0x028cb04c4b0075a7 */ /* 0x000ea2000800017f */
[----:B------:R-:W-:Y:S04]  /*4390*/  BSSY B0, `(.L_x_7713) ;  /* 0x0000002000007945 */ /* 0x000fe80003800000 */
[----:B--2---:R-:W-:Y:S05]  /*43a0*/  @!P0 BRA `(.L_x_7714) ;  /* 0x000001a4002c8947 */ /* 0x004fea0003800000 */
.L_x_8016:
[----:B------:R-:W-:Y:S05]  /*43b0*/  BSYNC B0 ;  /* 0x0000000000007941 */ /* 0x000fea0003800000 */
.L_x_7713:
        /* <DEDUP_REMOVED lines=20> */
[----:B----4-:R-:W-:Y:S01]  /*4500*/  IMAD R25, R9, 0x2, R2 ;  /* 0x0000000209197824 */ /* 0x010fe200078e0202 */
[----:B------:R-:W-:Y:S01]  /*4510*/  ISETP.GE.AND P0, PT, R6, UR4, PT ;  /* 0x0000000406007c0c */ /* 0x000fe2000bf06270 */
[----:B------:R-:W-:-:S02]  /*4520*/  VIADD R14, R16, 0x80 ;  /* 0x00000080100e7836 */ /* 0x000fc40000000000 */
[----:B------:R-:W-:-:S08]  /*4530*/  VIADD R24, R16, 0xc0 ;  /* 0x000000c010187836 */ /* 0x000fd00000000000 */
[----:B------:R-:W1:Y:S04]  /*4540*/  @!P1 LDS.128 R4, [R25+0x400] ;  /* 0x0004000019049984 */ /* 0x000e680000000c00 */
[----:B------:R-:W3:Y:S04]  /*4550*/  @!P0 LDS.128 R8, [R25+0x2400] ;  /* 0x0024000019088984 */ /* 0x000ee80000000c00 */
[----:B-1----:R-:W-:Y:S01]  /*4560*/  @!P1 STG.E.128 desc[UR42][R12.64], R4 ;  /* 0x000000040c009986 */ /* 0x002fe2000c101d2a */
[----:B------:R-:W-:Y:S01]  /*4570*/  ISETP.GE.AND P1, PT, R14, UR4, PT ;  /* 0x000000040e007c0c */ /* 0x000fe2000bf26270 */
[----:B------:R-:W-:-:S02]  /*4580*/  VIADD R14, R16, 0x100 ;  /* 0x00000100100e7836 */ /* 0x000fc40000000000 */
[----:B---3--:R-:W-:Y:S01]  /*4590*/  @!P0 STG.E.128 desc[UR42][R12.64+0x80], R8 ;  /* 0x000080080c008986 */ /* 0x008fe2000c101d2a */
[----:B------:R-:W-:Y:S01]  /*45a0*/  ISETP.GE.AND P0, PT, R24, UR4, PT ;  /* 0x0000000418007c0c */ /* 0x000fe2000bf06270 */
        /* <DEDUP_REMOVED lines=16> */
[----:B------:R-:W-:Y:S02]  /*46b0*/  IMAD R24, R15, 0x2, R2 ;  /* 0x000000020f187824 */ /* 0x000fe400078e0202 */
[----:B------:R-:W-:-:S06]  /*46c0*/  VIADD R15, R16, 0xe0 ;  /* 0x000000e0100f7836 */ /* 0x000fcc0000000000 */
[----:B------:R-:W1:Y:S04]  /*46d0*/  @!P1 LDS.128 R4, [R25+0xc400] ;  /* 0x00c4000019049984 */ /* 0x000e680000000c00 */
[----:B------:R-:W3:Y:S04]  /*46e0*/  @!P0 LDS.128 R8, [R25+0xe400] ;  /* 0x00e4000019088984 */ /* 0x000ee80000000c00 */
[----:B-1----:R-:W-:Y:S01]  /*46f0*/  @!P1 STG.E.128 desc[UR42][R12.64+0x300], R4 ;  /* 0x000300040c009986 */ /* 0x002fe2000c101d2a */
[----:B------:R-:W-:-:S03]  /*4700*/  ISETP.GE.AND P1, PT, R55, UR4, PT ;  /* 0x0000000437007c0c */ /* 0x000fc6000bf26270 */
        /* <DEDUP_REMOVED lines=22> */
[----:B------:R-:W-:-:S03]  /*4870*/  ISETP.GE.AND P1, PT, R14, UR4, PT ;  /* 0x000000040e007c0c */ /* 0x000fc6000bf26270 */
[----:B---3--:R-:W-:Y:S01]  /*4880*/  @!P0 STG.E.128 desc[UR42][R12.64+0x2c0], R8 ;  /* 0x0002c0080c008986 */ /* 0x008fe2000c101d2a */
[----:B------:R-:W-:-:S09]  /*4890*/  ISETP.GE.AND P0, PT, R15, UR4, PT ;  /* 0x000000040f007c0c */ /* 0x000fd2000bf06270 */
[----:B------:R-:W1:Y:S04]  /*48a0*/  @!P1 LDS.128 R4, [R24+0xc400] ;  /* 0x00c4000018049984 */ /* 0x000e680000000c00 */
[----:B------:R-:W3:Y:S04]  /*48b0*/  @!P0 LDS.128 R8, [R24+0xe400] ;  /* 0x00e4000018088984 */ /* 0x000ee80000000c00 */
[----:B-1----:R1:W-:Y:S04]  /*48c0*/  @!P1 STG.E.128 desc[UR42][R12.64+0x340], R4 ;  /* 0x000340040c009986 */ /* 0x0023e8000c101d2a */
[----:B---3--:R1:W-:Y:S02]  /*48d0*/  @!P0 STG.E.128 desc[UR42][R12.64+0x3c0], R8 ;  /* 0x0003c0080c008986 */ /* 0x0083e4000c101d2a */
.L_x_7716:
[----:B------:R-:W-:Y:S05]  /*48e0*/  BSYNC B0 ;  /* 0x0000000000007941 */ /* 0x000fea0003800000 */
.L_x_7715:
        /* <DEDUP_REMOVED lines=17> */
.L_x_7683:
[----:B------:R-:W-:Y:S04]  /*4a00*/  BSSY B0, `(.L_x_7718) ;  /* 0x0000004000007945 */ /* 0x000fe80003800000 */
[----:B------:R-:W-:Y:S05]  /*4a10*/  @P0 BRA `(.L_x_7719) ;  /* 0x0000000000080947 */ /* 0x000fea0003800000 */
[----:B------:R-:W1:Y:S02]  /*4a20*/  FENCE.VIEW.ASYNC.G ;  /* 0x00000000000073c6 */ /* 0x000e640000000100 */
[----:B-1----:R-:W-:Y:S06]  /*4a30*/  BAR.ARV 0xc, 0x180 ;  /* 0x0306000000007b1d */ /* 0x002fec0000002000 */
.L_x_7719:
[----:B------:R-:W-:Y:S05]  /*4a40*/  BSYNC B0 ;  /* 0x0000000000007941 */ /* 0x000fea0003800000 */
.L_x_7718:
[----:B------:R-:W-:Y:S01]  /*4a50*/  UISETP.NE.AND UP0, UPT, UR38, 0x1, UPT ;  /* 0x000000012600788c */ /* 0x000fe2000bf05270 */
[----:B------:R-:W-:Y:S05]  /*4a60*/  BSSY B7, `(.L_x_7720) ;  /* 0x0000b7c000077945 */ /* 0x000fea0003800000 */
[----:B------:R-:W-:-:S13]  /*4a70*/  PLOP3.LUT P0, PT, PT, PT, UP0, 0x80, 0x0 ;  /* 0x000000000000781c */ /* 0x000fda0003f0f008 */
[----:B------:R-:W-:Y:S05]  /*4a80*/  @!P0 BRA `(.L_x_7721) ;  /* 0x0000002000708947 */ /* 0x000fea0003800000 */
[----:B------:R-:W1:Y:S01]  /*4a90*/  LDC R0, c[0x0][0x448] ;  /* 0x00011200ff007b82 */ /* 0x000e620000000800 */
[----:B------:R-:W-:Y:S01]  /*4aa0*/  VIADD R3, R195, 0x3f ;  /* 0x0000003fc3037836 */ /* 0x000fe20000000000 */
[----:B------:R-:W-:Y:S01]  /*4ab0*/  BSSY B0, `(.L_x_7722) ;  /* 0x000002b000007945 */ /* 0x000fe20003800000 */
[----:B------:R-:W-:Y:S01]  /*4ac0*/  IMAD.MOV.U32 R4, RZ, RZ, RZ ;  /* 0x000000ffff047224 */ /* 0x000fe200078e00ff */
[----:B-1----:R-:W-:-:S13]  /*4ad0*/  ISETP.NE.AND P0, PT, R0, 0x1, PT ;  /* 0x000000010000780c */ /* 0x002fda0003f05270 */
[----:B------:R-:W1:Y:S08]  /*4ae0*/  @P0 LDC R0, c[0x0][0x44c] ;  /* 0x00011300ff000b82 */ /* 0x000e700000000800 */
[----:B------:R-:W2:Y:S01]  /*4af0*/  @P0 LDC R5, c[0x0][0x450] ;  /* 0x00011400ff050b82 */ /* 0x000ea20000000800 */
[----:B-1----:R-:W-:-:S05]  /*4b00*/  @P0 IMAD.HI.U32 R0, R3, R0, RZ ;  /* 0x0000000003000227 */ /* 0x002fca00078e00ff */
[----:B--2---:R-:W-:-:S05]  /*4b10*/  @P0 SHF.R.U32.HI R3, RZ, R5, R0 ;  /* 0x00000005ff030219 */ /* 0x004fca0000011600 */
[----:B------:R-:W-:-:S05]  /*4b20*/  IMAD.IADD R3, R44, 0x1, R3 ;  /* 0x000000012c037824 */ /* 0x000fca00078e0203 */
[----:B------:R-:W-:-:S04]  /*4b30*/  SHF.R.S32.HI R0, RZ, 0x1f, R3 ;  /* 0x0000001fff007819 */ /* 0x000fc80000011403 */
[----:B------:R-:W-:-:S04]  /*4b40*/  LEA.HI R0, R0, R3, RZ, 0x6 ;  /* 0x0000000300007211 */ /* 0x000fc800078f30ff */
[----:B------:R-:W-:-:S04]  /*4b50*/  SHF.R.S32.HI R0, RZ, 0x6, R0 ;  /* 0x00000006ff007819 */ /* 0x000fc80000011400 */
[----:B------:R-:W-:-:S04]  /*4b60*/  VIMNMX R43, R43, R0, PT ;  /* 0x000000002b2b7248 */ /* 0x000fc80003fe0100 */
[----:B------:R-:W-:-:S13]  /*4b70*/  ISETP.GE.AND P0, PT, R43, 0x1, PT ;  /* 0x000000012b00780c */ /* 0x000fda0003f06270 */
        /* <DEDUP_REMOVED lines=30> */
.L_x_7723:
[----:B------:R-:W-:Y:S05]  /*4d60*/  BSYNC B0 ;  /* 0x0000000000007941 */ /* 0x000fea0003800000 */
.L_x_7722:
        /* <DEDUP_REMOVED lines=44> */
[----:B0-----:R-:W-:-:S02]  /*5030*/  CS2R R74, SRZ ;  /* 0x00000000004a7805 */ /* 0x001fc4000001ff00 */
        /* <DEDUP_REMOVED lines=26> */
[----:B------:R-:W2:Y:S04]  /*51e0*/  LDL R5, [R1+0x48] ;  /* 0x0000480001057983 */ /* 0x000ea80000100800 */
[----:B--2---:R-:W0:Y:S02]  /*51f0*/  SHFL.IDX PT, R3, R5, RZ, 0x1f ;  /* 0x00001fff05037589 */ /* 0x004e2400000e0000 */
[----:B0-----:R-:W-:-:S04]  /*5200*/  LEA.HI R5, R3, R3, RZ, 0x1 ;  /* 0x0000000303057211 */ /* 0x001fc800078f08ff */
[----:B------:R-:W-:Y:S01]  /*5210*/  LOP3.LUT R6, R5, 0x1fffe, RZ, 0xc0, !PT ;  /* 0x0001fffe05067812 */ /* 0x000fe200078ec0ff */
[----:B------:R-:W-:-:S04]  /*5220*/  IMAD.U32 R5, RZ, RZ, UR37 ;  /* 0x00000025ff057e24 */ /* 0x000fc8000f8e00ff */
[----:B------:R-:W-:Y:S01]  /*5230*/  IMAD.IADD R3, R3, 0x1, -R6 ;  /* 0x0000000103037824 */ /* 0x000fe200078e0a06 */
[----:B------:R-:W-:-:S03]  /*5240*/  ISETP.NE.AND P0, PT, R5, 0x3, PT ;  /* 0x000000030500780c */ /* 0x000fc60003f05270 */
[----:B------:R-:W-:-:S04]  /*5250*/  IMAD R3, R3, 0x8000, R2 ;  /* 0x0000800003037824 */ /* 0x000fc800078e0202 */
[----:B------:R-:W-:-:S05]  /*5260*/  VIADD R3, R3, 0x400 ;  /* 0x0000040003037836 */ /* 0x000fca0000000000 */
[----:B------:R-:W-:-:S04]  /*5270*/  SHF.R.U32.HI R3, RZ, 0x4, R3 ;  /* 0x00000004ff037819 */ /* 0x000fc80000011603 */
[----:B------:R-:W-:-:S04]  /*5280*/  LOP3.LUT R3, R3, 0x3fff, RZ, 0xc0, !PT ;  /* 0x00003fff03037812 */ /* 0x000fc800078ec0ff */
[----:B------:R-:W-:Y:S01]  /*5290*/  LOP3.LUT R3, R3, 0x2000000, RZ, 0xfc, !PT ;  /* 0x0200000003037812 */ /* 0x000fe200078efcff */
[----:B------:R-:W-:Y:S06]  /*52a0*/  @!P0 BRA `(.L_x_7725) ;  /* 0x0000000000048947 */ /* 0x000fec0003800000 */
[----:B------:R-:W-:Y:S01]  /*52b0*/  BPT.TRAP 0x1 ;  /* 0x000000040000795c */ /* 0x000fe20000300000 */
.L_x_7725:
        /* <DEDUP_REMOVED lines=11> */
.L_x_8017:
[----:B------:R-:W-:Y:S05]  /*5370*/  BSYNC B0 ;  /* 0x0000000000007941 */ /* 0x000fea0003800000 */
.L_x_7726:
        /* <DEDUP_REMOVED lines=56> */
.L_x_7735:
        /* <DEDUP_REMOVED lines=143> */
.L_x_7730:
[----:B------:R-:W-:Y:S01]  /*5ff0*/  IMAD R21, R18, 0x8, R2 ;  /* 0x0000000812157824 */ /* 0x000fe200078e0202 */
[----:B------:R-:W-:-:S04]  /*6000*/  SHF.L.U32 R4, R22, 0x1f, RZ ;  /* 0x0000001f16047819 */ /* 0x000fc800000006ff */
[----:B------:R0:W1:Y:S01]  /*6010*/  SYNCS.PHASECHK.TRANS64.TRYWAIT P2, [R21+URZ+0x28c50], R4 ;  /* 0x028c5004150075a7 */ /* 0x000062000804017f */
[----:B------:R-:W-:Y:S05]  /*6020*/  @!P0 BRA `(.L_x_7731) ;  /* 0x0000000000048947 */ /* 0x000fea0003800000 */
[----:B------:R-:W-:Y:S01]  /*6030*/  BPT.TRAP 0x1 ;  /* 0x000000040000795c */ /* 0x000fe20000300000 */
.L_x_7731:
[----:B------:R-:W-:Y:S04]  /*6040*/  BSSY B1, `(.L_x_7732) ;  /* 0x0000004000017945 */ /* 0x000fe80003800000 */
[----:B-1----:R-:W-:Y:S05]  /*6050*/  @P2 BRA `(.L_x_7733) ;  /* 0x0000000000082947 */ /* 0x002fea0003800000 */
[----:B------:R-:W1:Y:S02]  /*6060*/  SYNCS.PHASECHK.TRANS64.TRYWAIT P2, [R21+URZ+0x28c50], R4 ;  /* 0x028c5004150075a7 */ /* 0x000e64000804017f */
[----:B-1----:R-:W-:Y:S05]  /*6070*/  @!P2 BRA `(.L_x_7734) ;  /* 0x000001880020a947 */ /* 0x002fea0003800000 */
.L_x_7733:
[----:B------:R-:W-:Y:S05]  /*6080*/  BSYNC B1 ;  /* 0x0000000000017941 */ /* 0x000fea0003800000 */
.L_x_7732:
        /* <DEDUP_REMOVED lines=44> */
.L_x_7729:
[----:B------:R-:W-:Y:S05]  /*6350*/  BSYNC B0 ;  /* 0x0000000000007941 */ /* 0x000fea0003800000 */
.L_x_7728:
        /* <DEDUP_REMOVED lines=143> */
.L_x_7721:
        /* <DEDUP_REMOVED lines=45> */
.L_x_7737:
[----:B------:R-:W-:Y:S05]  /*6f20*/  BSYNC B0 ;  /* 0x0000000000007941 */ /* 0x000fea0003800000 */
.L_x_7736:
        /* <DEDUP_REMOVED lines=101> */
.L_x_7739:
[----:B------:R-:W-:Y:S05]  /*7580*/  BSYNC B6 ;  /* 0x0000000000067941 */ /* 0x000fea0003800000 */
.L_x_7738:
        /* <DEDUP_REMOVED lines=12> */
.L_x_7743:
[----:B-1----:R1:W2:Y:S02]  /*7650*/  SYNCS.PHASECHK.TRANS64.TRYWAIT P0, [R2+URZ+0x28c00], R3 ;  /* 0x028c0003020075a7 */ /* 0x0022a4000800017f */
[----:B--2---:R-:W-:Y:S05]  /*7660*/  @!P0 NANOSLEEP.SYNCS 0x989680 ;  /* 0x009896800000895d */ /* 0x004fea0003900000 */
[----:B------:R-:W2:Y:S02]  /*7670*/  @!P0 SYNCS.PHASECHK.TRANS64 P0, [R2+URZ+0x28c00], R3 ;  /* 0x028c0003020085a7 */ /* 0x000ea4000800007f */
[----:B--2---:R-:W-:Y:S05]  /*7680*/  @!P0 BRA `(.L_x_7743) ;  /* 0xfffffffc00f08947 */ /* 0x004fea000383ffff */
.L_x_7742:
[----:B------:R-:W-:Y:S05]  /*7690*/  BSYNC B0 ;  /* 0x0000000000007941 */ /* 0x000fea0003800000 */
.L_x_7741:
[----:B------:R-:W-:Y:S05]  /*76a0*/  BRA `(.L_x_7744) ;  /* 0x0000002c00987947 */ /* 0x000fea0003800000 */
.L_x_7740:
        /* <DEDUP_REMOVED lines=31> */
.L_x_7746:
[----:B------:R-:W-:Y:S05]  /*78a0*/  BSYNC B6 ;  /* 0x0000000000067941 */ /* 0x000fea0003800000 */
.L_x_7745:
[----:B------:R-:W0:Y:S01]  /*78b0*/  S2R R0, SR_TID.X ;  /* 0x0000000000007919 */ /* 0x000e220000002100 */
[----:B------:R-:W-:Y:S01]  /*78c0*/  ULDC.U8 UR4, c[0x0][0x410] ;  /* 0x0001040000047ab9 */ /* 0x000fe20000000000 */
[----:B------:R-:W-:Y:S01]  /*78d0*/  BSSY B0, `(.L_x_7747) ;  /* 0x00002bb000007945 */ /* 0x000fe20003800000 */
[----:B------:R-:W-:Y:S01]  /*78e0*/  ISETP.NE.AND P0, PT, RZ, UR4, PT ;  /* 0x00000004ff007c0c */ /* 0x000fe2000bf05270 */
        /* <DEDUP_REMOVED lines=41> */
.L_x_8023:
        /* <DEDUP_REMOVED lines=9> */
[----:B-1----:R-:W-:Y:S01]  /*7c10*/  IMAD.MOV.U32 R5, RZ, RZ, R3 ;  /* 0x000000ffff057224 */ /* 0x002fe200078e0003 */
[----:B------:R-:W-:Y:S02]  /*7c20*/  ISETP.GE.AND P3, PT, R192, UR4, PT ;  /* 0x00000004c0007c0c */ /* 0x000fe4000bf66270 */
[----:B------:R-:W-:Y:S02]  /*7c30*/  CS2R R26, SRZ ;  /* 0x00000000001a7805 */ /* 0x000fe4000001ff00 */
[----:B------:R-:W-:Y:S01]  /*7c40*/  ISETP.GE.AND P2, PT, R186, UR4, PT ;  /* 0x00000004ba007c0c */ /* 0x000fe2000bf46270 */
[----:B---3--:R-:W-:Y:S01]  /*7c50*/  IMAD.MOV.U32 R9, RZ, RZ, R0 ;  /* 0x000000ffff097224 */ /* 0x008fe200078e0000 */
[----:B------:R-:W-:-:S07]  /*7c60*/  CS2R R28, SRZ ;  /* 0x00000000001c7805 */ /* 0x000fce000001ff00 */
[C---:B------:R-:W-:Y:S01]  /*7c70*/  @!P3 IMAD.SHL.U32 R7, R192.reuse, 0x2, RZ ;  /* 0x00000002c007b824 */ /* 0x040fe200078e00ff */
[----:B------:R-:W-:-:S03]  /*7c80*/  @!P3 SHF.L.U64.HI R12, R192, 0x1, R39 ;  /* 0x00000001c00cb819 */ /* 0x000fc60000010227 */
[----:B--2---:R-:W-:Y:S01]  /*7c90*/  @!P2 IMAD.WIDE R10, R186, 0x2, R4 ;  /* 0x00000002ba0aa825 */ /* 0x004fe200078e0204 */
        /* <DEDUP_REMOVED lines=11> */
.L_x_7751:
[----:B------:R-:W-:Y:S05]  /*7d50*/  BSYNC B1 ;  /* 0x0000000000017941 */ /* 0x000fea0003800000 */
.L_x_7750:
[----:B---3-5:R-:W-:Y:S01]  /*7d60*/  IMAD.MOV.U32 R0, RZ, RZ, R24 ;  /* 0x000000ffff007224 */ /* 0x028fe200078e0018 */
[----:B------:R-:W-:Y:S01]  /*7d70*/  UMOV UR4, 0xffffffff ;  /* 0xffffffff00047882 */ /* 0x000fe20000000000 */
[----:B-1----:R-:W-:Y:S01]  /*7d80*/  IMAD.MOV.U32 R3, RZ, RZ, R25 ;  /* 0x000000ffff037224 */ /* 0x002fe200078e0019 */
[----:B----4-:R-:W-:Y:S01]  /*7d90*/  CS2R R8, SRZ ;  /* 0x0000000000087805 */ /* 0x010fe2000001ff00 */
[----:B--2---:R-:W-:Y:S02]  /*7da0*/  IMAD.MOV.U32 R4, RZ, RZ, R26 ;  /* 0x000000ffff047224 */ /* 0x004fe400078e001a */
[----:B------:R-:W-:Y:S01]  /*7db0*/  IMAD.MOV.U32 R5, RZ, RZ, R27 ;  /* 0x000000ffff057224 */ /* 0x000fe200078e001b */
[----:B------:R-:W-:Y:S01]  /*7dc0*/  PRMT R44, R3, 0x5410, R0 ;  /* 0x00005410032c7816 */ /* 0x000fe20000000000 */
[----:B------:R-:W-:Y:S02]  /*7dd0*/  IMAD.MOV.U32 R0, RZ, RZ, R20 ;  /* 0x000000ffff007224 */ /* 0x000fe400078e0014 */
[----:B------:R-:W-:Y:S01]  /*7de0*/  IMAD.MOV.U32 R3, RZ, RZ, R21 ;  /* 0x000000ffff037224 */ /* 0x000fe200078e0015 */
[----:B------:R-:W-:Y:S01]  /*7df0*/  PRMT R40, R4, 0x5410, R5 ;  /* 0x0000541004287816 */ /* 0x000fe20000000005 */
[----:B------:R-:W-:Y:S01]  /*7e00*/  IMAD.MOV.U32 R4, RZ, RZ, R28 ;  /* 0x000000ffff047224 */ /* 0x000fe200078e001c */
[----:B------:R-:W-:Y:S01]  /*7e10*/  PRMT R45, R0, 0x7610, R45 ;  /* 0x00007610002d7816 */ /* 0x000fe2000000002d */
[----:B------:R-:W-:Y:S01]  /*7e20*/  IMAD.MOV.U32 R5, RZ, RZ, R29 ;  /* 0x000000ffff057224 */ /* 0x000fe200078e001d */
[----:B------:R-:W-:-:S04]  /*7e30*/  PRMT R46, R3, 0x7610, R46 ;  /* 0x00007610032e7816 */ /* 0x000fc8000000002e */
[----:B------:R-:W-:Y:S01]  /*7e40*/  PRMT R41, R5, 0x5410, R4 ;  /* 0x0000541005297816 */ /* 0x000fe20000000004 */
[----:B------:R-:W-:Y:S06]  /*7e50*/  BRA.DIV UR4, `(.L_x_7752) ;  /* 0x0000016e04307947 */ /* 0x000fec000b800000 */
[----:B------:R1:W2:Y:S04]  /*7e60*/  SHFL.IDX PT, R0, R32, 0x1, 0x1c1f ;  /* 0x003c1f0020007f89 */ /* 0x0002a800000e0000 */
[----:B------:R1:W3:Y:S04]  /*7e70*/  SHFL.IDX PT, R3, R31, 0x1, 0x1c1f ;  /* 0x003c1f001f037f89 */ /* 0x0002e800000e0000 */
[----:B------:R1:W4:Y:S04]  /*7e80*/  SHFL.IDX PT, R7, R33, 0x1, 0x1c1f ;  /* 0x003c1f0021077f89 */ /* 0x00032800000e0000 */
[----:B0-----:R-:W0:Y:S02]  /*7e90*/  SHFL.IDX PT, R30, R30, 0x1, 0x1c1f ;  /* 0x003c1f001e1e7f89 */ /* 0x001e2400000e0000 */
.L_x_8029:
[----:B------:R-:W-:Y:S01]  /*7ea0*/  VIADD R34, R34, 0x20 ;  /* 0x0000002022227836 */ /* 0x000fe20000000000 */
[----:B------:R-:W-:Y:S01]  /*7eb0*/  LEA.HI R4, R218, R218, RZ, 0x1 ;  /* 0x000000dada047211 */ /* 0x000fe200078f08ff */
[----:B------:R-:W-:Y:S01]  /*7ec0*/  BSSY B1, `(.L_x_7753) ;  /* 0x0000021000017945 */ /* 0x000fe20003800000 */
[----:B-1----:R-:W-:Y:S01]  /*7ed0*/  IMAD.SHL.U32 R32, R190, 0x40, RZ ;  /* 0x00000040be207824 */ /* 0x002fe200078e00ff */
        /* <DEDUP_REMOVED lines=13> */
[----:B------:R-:W-:Y:S01]  /*7fb0*/  CS2R R12, SRZ ;  /* 0x00000000000c7805 */ /* 0x000fe2000001ff00 */
[----:B0-----:R-:W-:-:S08]  /*7fc0*/  IMAD.MOV.U32 R8, RZ, RZ, R30 ;  /* 0x000000ffff087224 */ /* 0x001fd000078e001e */
[----:B------:R-:W-:Y:S02]  /*7fd0*/  @!P2 IMAD.WIDE R4, R186, 0x2, R4 ;  /* 0x00000002ba04a825 */ /* 0x000fe400078e0204 */
[C---:B------:R-:W-:Y:S02]  /*7fe0*/  @!P3 SHF.L.U64.HI R10, R192.reuse, 0x1, R39 ;  /* 0x00000001c00ab819 */ /* 0x040fe40000010227 */
[----:B------:R-:W-:Y:S01]  /*7ff0*/  @!P3 IMAD.SHL.U32 R6, R192, 0x2, RZ ;  /* 0x00000002c006b824 */ /* 0x000fe200078e00ff */
[----:B------:R0:W5:Y:S01]  /*8000*/  @!P2 LD.E.64 R12, desc[UR42][R4.64] ;  /* 0x0000002a040ca980 */ /* 0x000162000c101b00 */
[----:B----4-:R-:W-:Y:S01]  /*8010*/  IMAD.MOV.U32 R9, RZ, RZ, R7 ;  /* 0x000000ffff097224 */ /* 0x010fe200078e0007 */
[----:B------:R-:W-:Y:S02]  /*8020*/  CS2R R14, SRZ ;  /* 0x00000000000e7805 */ /* 0x000fe4000001ff00 */
[-C--:B0-----:R-:W-:Y:S02]  /*8030*/  @!P3 IADD3 R4, P0, R3, R6.reuse, RZ ;  /* 0x000000060304b210 */ /* 0x081fe40007f1e0ff */
[----:B------:R-:W-:Y:S01]  /*8040*/  @!P3 IADD3 R6, P1, R30, R6, RZ ;  /* 0x000000061e06b210 */ /* 0x000fe20007f3e0ff */
[----:B------:R-:W-:Y:S01]  /*8050*/  @!P2 IMAD.WIDE R30, R186, 0x2, R8 ;  /* 0x00000002ba1ea825 */ /* 0x000fe200078e0208 */
[----:B------:R-:W-:-:S03]  /*8060*/  CS2R R8, SRZ ;  /* 0x0000000000087805 */ /* 0x000fc6000001ff00 */
[--C-:B------:R-:W-:Y:S01]  /*8070*/  @!P3 IMAD.X R5, R0, 0x1, R10.reuse, P0 ;  /* 0x000000010005b824 */ /* 0x100fe200000e060a */
[----:B------:R1:W5:Y:S01]  /*8080*/  @!P2 LD.E.64 R14, desc[UR42][R30.64] ;  /* 0x0000002a1e0ea980 */ /* 0x000362000c101b00 */
[----:B------:R-:W-:Y:S01]  /*8090*/  @!P3 IMAD.X R7, R7, 0x1, R10, P1 ;  /* 0x000000010707b824 */ /* 0x000fe200008e060a */
[----:B------:R-:W-:Y:S02]  /*80a0*/  CS2R R10, SRZ ;  /* 0x00000000000a7805 */ /* 0x000fe4000001ff00 */
[----:B------:R1:W5:Y:S04]  /*80b0*/  @!P3 LD.E.64 R8, desc[UR42][R4.64] ;  /* 0x0000002a0408b980 */ /* 0x000368000c101b00 */
[----:B------:R1:W5:Y:S02]  /*80c0*/  @!P3 LD.E.64 R10, desc[UR42][R6.64] ;  /* 0x0000002a060ab980 */ /* 0x000364000c101b00 */
.L_x_7754:
[----:B------:R-:W-:Y:S05]  /*80d0*/  BSYNC B1 ;  /* 0x0000000000017941 */ /* 0x000fea0003800000 */
.L_x_7753:
[----:B------:R-:W4:Y:S01]  /*80e0*/  SYNCS.PHASECHK.TRANS64.TRYWAIT P0, [R2+URZ+0x28c00], R35 ;  /* 0x028c0023020075a7 */ /* 0x000f22000800017f */
[----:B---3--:R-:W-:Y:S01]  /*80f0*/  LOP3.LUT R3, R32, 0x1c0, RZ, 0xc0, !PT ;  /* 0x000001c020037812 */ /* 0x008fe200078ec0ff */
[----:B-1---5:R-:W-:Y:S01]  /*8100*/  IMAD.MOV.U32 R4, RZ, RZ, R8 ;  /* 0x000000ffff047224 */ /* 0x022fe200078e0008 */
[----:B------:R-:W-:Y:S01]  /*8110*/  VIADDMNMX R31, R37, -R195, 0x40, PT ;  /* 0x00000040251f7446 */ /* 0x000fe200038009c3 */
[----:B------:R-:W-:Y:S01]  /*8120*/  IMAD.MOV.U32 R6, RZ, RZ, R10 ;  /* 0x000000ffff067224 */ /* 0x000fe200078e000a */
[----:B--2---:R-:W-:Y:S01]  /*8130*/  LOP3.LUT R0, R3, 0x18, R16, 0xf8, !PT ;  /* 0x0000001803007812 */ /* 0x004fe200078ef810 */
        /* <DEDUP_REMOVED lines=9> */
[----:B0-----:R-:W-:Y:S01]  /*81d0*/  PRMT R30, R6, 0x5410, R4 ;  /* 0x00005410061e7816 */ /* 0x001fe20000000004 */
[----:B------:R-:W-:Y:S01]  /*81e0*/  IMAD R3, R202, 0x200, R3 ;  /* 0x00000200ca037824 */ /* 0x000fe200078e0203 */
[----:B------:R-:W-:Y:S01]  /*81f0*/  PRMT R32, R0, 0x7610, R32 ;  /* 0x0000761000207816 */ /* 0x000fe20000000020 */
[----:B------:R-:W-:Y:S01]  /*8200*/  IMAD.MOV.U32 R0, RZ, RZ, R11 ;  /* 0x000000ffff007224 */ /* 0x000fe200078e000b */
[----:B------:R-:W-:Y:S01]  /*8210*/  LOP3.LUT P2, RZ, R190, 0x4, RZ, 0xc0, !PT ;  /* 0x00000004beff7812 */ /* 0x000fe2000784c0ff */
[----:B------:R-:W-:Y:S01]  /*8220*/  IMAD.MOV.U32 R4, RZ, RZ, R14 ;  /* 0x000000ffff047224 */ /* 0x000fe200078e000e */
[----:B------:R-:W-:Y:S01]  /*8230*/  ISETP.GE.AND P1, PT, R184, R31, PT ;  /* 0x0000001fb800720c */ /* 0x000fe20003f26270 */
[----:B------:R-:W-:Y:S01]  /*8240*/  IMAD R3, R3, 0x2, R2 ;  /* 0x0000000203037824 */ /* 0x000fe200078e0202 */
[----:B------:R-:W-:-:S02]  /*8250*/  PRMT R34, R0, 0x7610, R34 ;  /* 0x0000761000227816 */ /* 0x000fc40000000022 */
[----:B------:R-:W-:Y:S01]  /*8260*/  PRMT R48, R4, 0x7610, R48 ;  /* 0x0000761004307816 */ /* 0x000fe20000000030 */
[C---:B------:R-:W-:Y:S02]  /*8270*/  VIADD R4, R3.reuse, 0x20400 ;  /* 0x0002040003047836 */ /* 0x040fe40000000000 */
[----:B------:R-:W-:Y:S01]  /*8280*/  VIADD R0, R3, 0x20440 ;  /* 0x0002044003007836 */ /* 0x000fe20000000000 */
[----:B----4-:R-:W-:Y:S06]  /*8290*/  @!P0 BRA `(.L_x_7756) ;  /* 0x0000016800948947 */ /* 0x010fec0003800000 */
.L_x_8030:
[----:B------:R-:W-:Y:S05]  /*82a0*/  BSYNC B1 ;  /* 0x0000000000017941 */ /* 0x000fea0003800000 */
.L_x_7755:
        /* <DEDUP_REMOVED lines=12> */
[----:B0-----:R-:W-:Y:S02]  /*8370*/  SHF.R.U64 R35, R26, 0x10, R27 ;  /* 0x000000101a237819 */ /* 0x001fe4000000121b */
[----:B------:R-:W-:Y:S02]  /*8380*/  PRMT R39, R41, 0x5410, R39 ;  /* 0x0000541029277816 */ /* 0x000fe40000000027 */
[----:B------:R-:W-:Y:S02]  /*8390*/  PRMT R36, R40, 0x5432, R36 ;  /* 0x0000543228247816 */ /* 0x000fe40000000024 */
[----:B------:R-:W-:-:S02]  /*83a0*/  SHF.R.U64 R38, R28, 0x10, R29 ;  /* 0x000000101c267819 */ /* 0x000fc4000000121d */
[----:B------:R-:W-:Y:S01]  /*83b0*/  PRMT R35, R40, 0x5410, R35 ;  /* 0x0000541028237816 */ /* 0x000fe20000000023 */
[----:B------:R-:W-:Y:S01]  /*83c0*/  IMAD.U32 R40, R39, 0x10000, RZ ;  /* 0x0001000027287824 */ /* 0x000fe200078e00ff */
[----:B------:R-:W-:Y:S01]  /*83d0*/  PRMT R38, R41, 0x5432, R38 ;  /* 0x0000543229267816 */ /* 0x000fe20000000026 */
[C---:B------:R-:W-:Y:S01]  /*83e0*/  IMAD.U32 R37, R36.reuse, 0x10000, RZ ;  /* 0x0001000024257824 */ /* 0x040fe200078e00ff */
[----:B------:R-:W-:Y:S02]  /*83f0*/  LOP3.LUT R39, R39, 0xffff0000, RZ, 0xc0, !PT ;  /* 0xffff000027277812 */ /* 0x000fe400078ec0ff */
[----:B------:R-:W-:Y:S02]  /*8400*/  LOP3.LUT R36, R36, 0xffff0000, RZ, 0xc0, !PT ;  /* 0xffff000024247812 */ /* 0x000fe400078ec0ff */
[C---:B-1----:R-:W-:Y:S01]  /*8410*/  LOP3.LUT R27, R6.reuse, 0xffff0000, RZ, 0xc0, !PT ;  /* 0xffff0000061b7812 */ /* 0x042fe200078ec0ff */
[----:B------:R-:W-:Y:S01]  /*8420*/  IMAD.U32 R26, R6, 0x10000, RZ ;  /* 0x00010000061a7824 */ /* 0x000fe200078e00ff */
[C---:B------:R-:W-:Y:S01]  /*8430*/  LOP3.LUT R29, R7.reuse, 0xffff0000, RZ, 0xc0, !PT ;  /* 0xffff0000071d7812 */ /* 0x040fe200078ec0ff */
[----:B------:R-:W-:-:S02]  /*8440*/  IMAD.U32 R28, R7, 0x10000, RZ ;  /* 0x00010000071c7824 */ /* 0x000fc400078e00ff */
[C---:B------:R-:W-:Y:S01]  /*8450*/  FMUL.FTZ R41, R27.reuse, R40 ;  /* 0x000000281b297220 */ /* 0x040fe20000410000 */
[----:B------:R-:W-:Y:S01]  /*8460*/  FMUL.FTZ R27, R27, R37 ;  /* 0x000000251b1b7220 */ /* 0x000fe20000410000 */
[C---:B------:R-:W-:Y:S01]  /*8470*/  FMUL.FTZ R43, R29.reuse, R39 ;  /* 0x000000271d2b7220 */ /* 0x040fe20000410000 */
[----:B------:R-:W-:Y:S02]  /*8480*/  IMAD.U32 R6, R4, 0x10000, RZ ;  /* 0x0001000004067824 */ /* 0x000fe400078e00ff */
[C---:B------:R-:W-:Y:S01]  /*8490*/  FFMA.FTZ R41, R26.reuse, R37, -R41 ;  /* 0x000000251a297223 */ /* 0x040fe20000010829 */
[----:B------:R-:W-:Y:S01]  /*84a0*/  FMUL.FTZ R37, R29, R36 ;  /* 0x000000241d257220 */ /* 0x000fe20000410000 */
[----:B------:R-:W-:Y:S02]  /*84b0*/  IMAD.U32 R7, R5, 0x10000, RZ ;  /* 0x0001000005077824 */ /* 0x000fe400078e00ff */
[----:B------:R-:W-:Y:S01]  /*84c0*/  FFMA.FTZ R40, R26, R40, R27 ;  /* 0x000000281a287223 */ /* 0x000fe2000001001b */
[----:B------:R-:W-:Y:S01]  /*84d0*/  IMAD.U32 R29, R38, 0x10000, RZ ;  /* 0x00010000261d7824 */ /* 0x000fe200078e00ff */
[----:B------:R-:W-:Y:S01]  /*84e0*/  LOP3.LUT R4, R4, 0xffff0000, RZ, 0xc0, !PT ;  /* 0xffff000004047812 */ /* 0x000fe200078ec0ff */
[----:B------:R-:W-:Y:S01]  /*84f0*/  IMAD.U32 R27, R35, 0x10000, RZ ;  /* 0x00010000231b7824 */ /* 0x000fe200078e00ff */
[----:B------:R-:W-:Y:S01]  /*8500*/  LOP3.LUT R5, R5, 0xffff0000, RZ, 0xc0, !PT ;  /* 0xffff000005057812 */ /* 0x000fe200078ec0ff */
[----:B------:R-:W-:Y:S01]  /*8510*/  FFMA.FTZ R43, R28, R36, -R43 ;  /* 0x000000241c2b7223 */ /* 0x000fe2000001082b */
        /* <DEDUP_REMOVED lines=16> */
.L_x_7760:
[----:B------:R-:W-:Y:S05]  /*8620*/  BSYNC B2 ;  /* 0x0000000000027941 */ /* 0x000fea0003800000 */
.L_x_7759:
        /* <DEDUP_REMOVED lines=11> */
[----:B------:R-:W-:Y:S02]  /*86e0*/  PRMT R26, R44, 0x5432, R26 ;  /* 0x000054322c1a7816 */ /* 0x000fe4000000001a */
[----:B------:R-:W-:Y:S02]  /*86f0*/  LOP3.LUT R27, R27, 0xffff0000, RZ, 0xc0, !PT ;  /* 0xffff00001b1b7812 */ /* 0x000fe400078ec0ff */
[----:B------:R-:W-:Y:S02]  /*8700*/  PRMT R29, R45, 0x5410, R29 ;  /* 0x000054102d1d7816 */ /* 0x000fe4000000001d */
[C---:B-1----:R-:W-:Y:S01]  /*8710*/  LOP3.LUT R21, R6.reuse, 0xffff0000, RZ, 0xc0, !PT ;  /* 0xffff000006157812 */ /* 0x042fe200078ec0ff */
[----:B------:R-:W-:Y:S01]  /*8720*/  IMAD.U32 R20, R6, 0x10000, RZ ;  /* 0x0001000006147824 */ /* 0x000fe200078e00ff */
[C---:B------:R-:W-:Y:S01]  /*8730*/  LOP3.LUT R25, R7.reuse, 0xffff0000, RZ, 0xc0, !PT ;  /* 0xffff000007197812 */ /* 0x040fe200078ec0ff */
[----:B------:R-:W-:Y:S02]  /*8740*/  IMAD.U32 R24, R7, 0x10000, RZ ;  /* 0x0001000007187824 */ /* 0x000fe400078e00ff */
[C---:B------:R-:W-:Y:S01]  /*8750*/  FMUL.FTZ R37, R21.reuse, R36 ;  /* 0x0000002415257220 */ /* 0x040fe20000410000 */
[----:B------:R-:W-:Y:S01]  /*8760*/  FMUL.FTZ R21, R21, R28 ;  /* 0x0000001c15157220 */ /* 0x000fe20000410000 */
[C---:B------:R-:W-:Y:S01]  /*8770*/  IMAD.U32 R6, R4.reuse, 0x10000, RZ ;  /* 0x0001000004067824 */ /* 0x040fe200078e00ff */
[----:B------:R-:W-:Y:S01]  /*8780*/  LOP3.LUT R4, R4, 0xffff0000, RZ, 0xc0, !PT ;  /* 0xffff000004047812 */ /* 0x000fe200078ec0ff */
[----:B------:R-:W-:-:S02]  /*8790*/  IMAD.U32 R7, R5, 0x10000, RZ ;  /* 0x0001000005077824 */ /* 0x000fc400078e00ff */
[C---:B------:R-:W-:Y:S01]  /*87a0*/  FFMA.FTZ R36, R20.reuse, R36, R21 ;  /* 0x0000002414247223 */ /* 0x040fe20000010015 */
[----:B------:R-:W-:Y:S01]  /*87b0*/  FFMA.FTZ R37, R20, R28, -R37 ;  /* 0x0000001c14257223 */ /* 0x000fe20000010825 */
[C---:B------:R-:W-:Y:S01]  /*87c0*/  IMAD.U32 R21, R26.reuse, 0x10000, RZ ;  /* 0x000100001a157824 */ /* 0x040fe200078e00ff */
[----:B------:R-:W-:Y:S01]  /*87d0*/  LOP3.LUT R5, R5, 0xffff0000, RZ, 0xc0, !PT ;  /* 0xffff000005057812 */ /* 0x000fe200078ec0ff */
[C---:B------:R-:W-:Y:S01]  /*87e0*/  FMUL.FTZ R39, R25.reuse, R35 ;  /* 0x0000002319277220 */ /* 0x040fe20000410000 */
[-C--:B------:R-:W-:Y:S01]  /*87f0*/  FMUL.FTZ R41, R25, R27.reuse ;  /* 0x0000001b19297220 */ /* 0x080fe20000410000 */
[C---:B------:R-:W-:Y:S01]  /*8800*/  LOP3.LUT R20, R29.reuse, 0xffff0000, RZ, 0xc0, !PT ;  /* 0xffff00001d147812 */ /* 0x040fe200078ec0ff */
[----:B------:R-:W-:Y:S01]  /*8810*/  IMAD.U32 R25, R29, 0x10000, RZ ;  /* 0x000100001d197824 */ /* 0x000fe200078e00ff */
[----:B------:R-:W-:Y:S01]  /*8820*/  LOP3.LUT R26, R26, 0xffff0000, RZ, 0xc0, !PT ;  /* 0xffff00001a1a7812 */ /* 0x000fe200078ec0ff */
        /* <DEDUP_REMOVED lines=15> */
.L_x_7758:
[----:B------:R-:W-:Y:S05]  /*8920*/  BSYNC B1 ;  /* 0x0000000000017941 */ /* 0x000fea0003800000 */
.L_x_7757:
        /* <DEDUP_REMOVED lines=54> */
.L_x_7763:
[----:B------:R-:W-:Y:S05]  /*8c90*/  BSYNC B1 ;  /* 0x0000000000017941 */ /* 0x000fea0003800000 */
.L_x_7762:
[----:B------:R-:W-:Y:S05]  /*8ca0*/  @P1 BRA `(.L_x_7761) ;  /* 0x0000001400f41947 */ /* 0x000fea0003800000 */
[----:B-1----:R-:W1:Y:S01]  /*8cb0*/  LDS.128 R4, [R0+0x1000] ;  /* 0x0010000000047984 */ /* 0x002e620000000c00 */
        /* <DEDUP_REMOVED lines=46> */
.L_x_7748:
        /* <DEDUP_REMOVED lines=34> */
.L_x_8036:
        /* <DEDUP_REMOVED lines=8> */
[----:B------:R-:W-:Y:S02]  /*9240*/  ULDC UR4, c[0x0][0x3f4] ;  /* 0x0000fd0000047ab9 */ /* 0x000fe40000000800 */
[----:B------:R-:W-:-:S13]  /*9250*/  ISETP.GE.AND P0, PT, R16, UR4, PT ;  /* 0x0000000410007c0c */ /* 0x000fda000bf06270 */
[----:B------:R-:W-:Y:S05]  /*9260*/  @P0 BRA `(.L_x_7766) ;  /* 0x0000000000100947 */ /* 0x000fea0003800000 */
[----:B-12---:R-:W-:-:S04]  /*9270*/  IMAD.WIDE R4, R16, 0x2, R4 ;  /* 0x0000000210047825 */ /* 0x006fc800078e0204 */
[----:B---34-:R-:W-:Y:S01]  /*9280*/  IMAD.WIDE R6, R16, 0x2, R6 ;  /* 0x0000000210067825 */ /* 0x018fe200078e0206 */
[----:B------:R1:W5:Y:S04]  /*9290*/  LD.E.128 R24, desc[UR42][R4.64] ;  /* 0x0000002a04187980 */ /* 0x000368000c101d00 */
[----:B------:R1:W5:Y:S02]  /*92a0*/  LD.E.128 R28, desc[UR42][R6.64] ;  /* 0x0000002a061c7980 */ /* 0x000364000c101d00 */
.L_x_7766:
[----:B------:R-:W-:Y:S05]  /*92b0*/  BSYNC B1 ;  /* 0x0000000000017941 */ /* 0x000fea0003800000 */
.L_x_7765:
[----:B-12--5:R-:W-:Y:S01]  /*92c0*/  IMAD.MOV.U32 R4, RZ, RZ, R28 ;  /* 0x000000ffff047224 */ /* 0x026fe200078e001c */
[----:B------:R-:W-:Y:S01]  /*92d0*/  UMOV UR4, 0xffffffff ;  /* 0xffffffff00047882 */ /* 0x000fe20000000000 */
[----:B------:R-:W-:Y:S02]  /*92e0*/  IMAD.MOV.U32 R5, RZ, RZ, R29 ;  /* 0x000000ffff057224 */ /* 0x000fe400078e001d */
[----:B----4-:R-:W-:Y:S02]  /*92f0*/  IMAD.MOV.U32 R6, RZ, RZ, R30 ;  /* 0x000000ffff067224 */ /* 0x010fe400078e001e */
        /* <DEDUP_REMOVED lines=14> */
[----:B0-----:R-:W0:Y:S04]  /*93e0*/  SHFL.IDX PT, R0, R0, 0x1, 0x1c1f ;  /* 0x003c1f0000007f89 */ /* 0x001e2800000e0000 */
[----:B------:R-:W1:Y:S04]  /*93f0*/  SHFL.IDX PT, R3, R3, 0x1, 0x1c1f ;  /* 0x003c1f0003037f89 */ /* 0x000e6800000e0000 */
[----:B------:R2:W3:Y:S04]  /*9400*/  SHFL.IDX PT, R6, R9, 0x1, 0x1c1f ;  /* 0x003c1f0009067f89 */ /* 0x0004e800000e0000 */
[----:B------:R2:W4:Y:S01]  /*9410*/  SHFL.IDX PT, R14, R8, 0x1, 0x1c1f ;  /* 0x003c1f00080e7f89 */ /* 0x00052200000e0000 */
[----:B0-----:R-:W-:-:S02]  /*9420*/  IMAD.MOV.U32 R13, RZ, RZ, R0 ;  /* 0x000000ffff0d7224 */ /* 0x001fc400078e0000 */
[----:B-12---:R-:W-:-:S07]  /*9430*/  IMAD.MOV.U32 R12, RZ, RZ, R3 ;  /* 0x000000ffff0c7224 */ /* 0x006fce00078e0003 */
.L_x_8042:
        /* <DEDUP_REMOVED lines=8> */
[----:B------:R-:W-:-:S05]  /*94c0*/  LOP3.LUT R7, R0, 0xfffffffe, RZ, 0xc0, !PT ;  /* 0xfffffffe00077812 */ /* 0x000fca00078ec0ff */
[----:B------:R-:W-:Y:S01]  /*94d0*/  IMAD.IADD R33, R218, 0x1, -R7 ;  /* 0x00000001da217824 */ /* 0x000fe200078e0a07 */
[----:B------:R-:W-:-:S04]  /*94e0*/  CS2R R6, SRZ ;  /* 0x0000000000067805 */ /* 0x000fc8000001ff00 */
        /* <DEDUP_REMOVED lines=12> */
.L_x_7769:
[----:B------:R-:W-:Y:S05]  /*95b0*/  BSYNC B1 ;  /* 0x0000000000017941 */ /* 0x000fea0003800000 */
.L_x_7768:
[----:B------:R-:W2:Y:S01]  /*95c0*/  SYNCS.PHASECHK.TRANS64.TRYWAIT P1, [R2+URZ+0x28c00], R33 ;  /* 0x028c0021020075a7 */ /* 0x000ea2000802017f */
[----:B-1----:R-:W-:Y:S01]  /*95d0*/  VIADDMNMX R13, R21, -R195, 0x40, PT ;  /* 0x00000040150d7446 */ /* 0x002fe200038009c3 */
[----:B-----5:R-:W-:Y:S01]  /*95e0*/  IMAD.MOV.U32 R12, RZ, RZ, R4 ;  /* 0x000000ffff0c7224 */ /* 0x020fe200078e0004 */
[----:B0-----:R-:W-:Y:S01]  /*95f0*/  ISETP.GE.AND P0, PT, R16, R3, PT ;  /* 0x000000031000720c */ /* 0x001fe20003f06270 */
[----:B----4-:R-:W-:Y:S01]  /*9600*/  IMAD.MOV.U32 R14, RZ, RZ, R5 ;  /* 0x000000ffff0e7224 */ /* 0x010fe200078e0005 */
[----:B------:R-:W-:Y:S01]  /*9610*/  BSSY B1, `(.L_x_7770) ;  /* 0x0000010000017945 */ /* 0x000fe20003800000 */
[C---:B------:R-:W-:Y:S01]  /*9620*/  VIADD R0, R184.reuse, 0x20 ;  /* 0x00000020b8007836 */ /* 0x040fe20000000000 */
[-C--:B------:R-:W-:Y:S01]  /*9630*/  ISETP.GE.OR P2, PT, R184, R13.reuse, P0 ;  /* 0x0000000db800720c */ /* 0x080fe20000746670 */
[----:B------:R-:W-:Y:S01]  /*9640*/  IMAD.MOV.U32 R15, RZ, RZ, R9 ;  /* 0x000000ffff0f7224 */ /* 0x000fe200078e0009 */
[----:B------:R-:W-:Y:S01]  /*9650*/  PRMT R51, R51, 0x5410, R12 ;  /* 0x0000541033337816 */ /* 0x000fe2000000000c */
[----:B------:R-:W-:Y:S01]  /*9660*/  IMAD.MOV.U32 R12, RZ, RZ, R6 ;  /* 0x000000ffff0c7224 */ /* 0x000fe200078e0006 */
        /* <DEDUP_REMOVED lines=10> */
.L_x_8043:
[----:B------:R-:W-:Y:S05]  /*9710*/  BSYNC B1 ;  /* 0x0000000000017941 */ /* 0x000fea0003800000 */
.L_x_7770:
        /* <DEDUP_REMOVED lines=8> */
[----:B0-----:R-:W-:Y:S02]  /*97a0*/  SHF.R.U32.HI R33, RZ, 0x3, R15 ;  /* 0x00000003ff217819 */ /* 0x001fe4000001160f */
        /* <DEDUP_REMOVED lines=97> */
.L_x_7773:
[----:B------:R-:W-:Y:S05]  /*9dc0*/  BSYNC B1 ;  /* 0x0000000000017941 */ /* 0x000fea0003800000 */
.L_x_7772:
        /* <DEDUP_REMOVED lines=19> */
[----:B0-----:R-:W-:Y:S01]  /*9f00*/  IMAD.U32 R33, R32, 0x10000, RZ ;  /* 0x0001000020217824 */ /* 0x001fe200078e00ff */
        /* <DEDUP_REMOVED lines=87> */
.L_x_7761:
[----:B------:R-:W-:Y:S05]  /*a480*/  BSYNC B0 ;  /* 0x0000000000007941 */ /* 0x000fea0003800000 */
.L_x_7747:
        /* <DEDUP_REMOVED lines=8> */
.L_x_7744:
[----:B--2---:R-:W-:-:S05]  /*a510*/  IMAD.U32 R0, RZ, RZ, UR37 ;  /* 0x00000025ff007e24 */ /* 0x004fca000f8e00ff */
[----:B------:R-:W-:-:S13]  /*a520*/  ISETP.NE.AND P0, PT, R0, 0x3, PT ;  /* 0x000000030000780c */ /* 0x000fda0003f05270 */
[----:B------:R-:W-:Y:S05]  /*a530*/  @!P0 BRA `(.L_x_7774) ;  /* 0x0000000000048947 */ /* 0x000fea0003800000 */
[----:B------:R-:W-:Y:S01]  /*a540*/  BPT.TRAP 0x1 ;  /* 0x000000040000795c */ /* 0x000fe20000300000 */
.L_x_7774:
[----:B------:R-:W-:Y:S01]  /*a550*/  IMAD R20, R18, 0x8, R2 ;  /* 0x0000000812147824 */ /* 0x000fe200078e0202 */
[----:B------:R-:W-:-:S04]  /*a560*/  SHF.L.U32 R21, R22, 0x1f, RZ ;  /* 0x0000001f16157819 */ /* 0x000fc800000006ff */
[----:B------:R2:W4:Y:S01]  /*a570*/  SYNCS.PHASECHK.TRANS64.TRYWAIT P2, [R20+URZ+0x28c30], R21 ;  /* 0x028c3015140075a7 */ /* 0x000522000804017f */
[----:B------:R-:W-:Y:S05]  /*a580*/  @!P0 BRA `(.L_x_7775) ;  /* 0x0000000000048947 */ /* 0x000fea0003800000 */
[----:B------:R-:W-:Y:S01]  /*a590*/  BPT.TRAP 0x1 ;  /* 0x000000040000795c */ /* 0x000fe20000300000 */
.L_x_7775:
[----:B01-3--:R-:W0:Y:S01]  /*a5a0*/  S2R R3, SR_TID.X ;  /* 0x0000000000037919 */ /* 0x00be220000002100 */
[----:B------:R-:W-:-:S05]  /*a5b0*/  VIADD R0, R2, 0x22400 ;  /* 0x0002240002007836 */ /* 0x000fca0000000000 */
[----:B------:R-:W-:-:S04]  /*a5c0*/  SHF.R.U32.HI R0, RZ, 0x4, R0 ;  /* 0x00000004ff007819 */ /* 0x000fc80000011600 */
[----:B------:R-:W-:Y:S02]  /*a5d0*/  LOP3.LUT R0, R0, 0x3fff, RZ, 0xc0, !PT ;  /* 0x00003fff00007812 */ /* 0x000fe400078ec0ff */
[----:B0-----:R-:W-:-:S04]  /*a5e0*/  LOP3.LUT R3, R3, 0x7f, RZ, 0xc0, !PT ;  /* 0x0000007f03037812 */ /* 0x001fc800078ec0ff */
[----:B------:R-:W-:Y:S01]  /*a5f0*/  ISETP.NE.AND P1, PT, R3, RZ, PT ;  /* 0x000000ff0300720c */ /* 0x000fe20003f25270 */
[----:B----4-:R-:W-:-:S12]  /*a600*/  @P2 BRA `(.L_x_7776) ;  /* 0x0000000000082947 */ /* 0x010fd80003800000 */
[----:B------:R-:W0:Y:S02]  /*a610*/  SYNCS.PHASECHK.TRANS64.TRYWAIT P2, [R20+URZ+0x28c30], R21 ;  /* 0x028c3015140075a7 */ /* 0x000e24000804017f */
[----:B0-----:R-:W-:Y:S05]  /*a620*/  @!P2 BRA `(.L_x_7777) ;  /* 0x0000014800c4a947 */ /* 0x001fea0003800000 */
.L_x_7776:
[----:B------:R-:W-:Y:S05]  /*a630*/  WARPSYNC.ALL ;  /* 0x0000000000007948 */ /* 0x000fea0003800000 */
[----:B------:R-:W-:Y:S01]  /*a640*/  LOP3.LUT R13, R0, 0x10000, RZ, 0xfc, !PT ;  /* 0x00010000000d7812 */ /* 0x000fe200078efcff */
[----:B------:R-:W-:Y:S01]  /*a650*/  VIADD R0, R2, 0x20400 ;  /* 0x0002040002007836 */ /* 0x000fe20000000000 */
[----:B------:R-:W-:-:S03]  /*a660*/  WARPGROUP.ARRIVE ;  /* 0x00000000000079c5 */ /* 0x000fc60000000000 */
[----:B------:R-:W-:Y:S01]  /*a670*/  IMAD R6, R18, 0x200, R13 ;  /* 0x0000020012067824 */ /* 0x000fe200078e020d */
[----:B------:R-:W1:Y:S01]  /*a680*/  LDC R3, c[0x0][0x448] ;  /* 0x00011200ff037b82 */ /* 0x000e620000000800 */
[----:B------:R-:W-:Y:S01]  /*a690*/  IMAD.MOV.U32 R7, RZ, RZ, 0x40000040 ;  /* 0x40000040ff077424 */ /* 0x000fe200078e00ff */
        /* <DEDUP_REMOVED lines=14> */
[----:B------:R-:W-:Y:S01]  /*a780*/  LOP3.LUT R19, R19, 0xf7ffffff, RZ, 0xc0, !PT ;  /* 0xf7ffffff13137812 */ /* 0x000fe200078ec0ff */
[----:B------:R-:W-:-:S02]  /*a790*/  IMAD.MOV.U32 R7, RZ, RZ, 0x40000040 ;  /* 0x40000040ff077424 */ /* 0x000fc400078e00ff */
[----:B------:R-:W-:Y:S01]  /*a7a0*/  IMAD.IADD R0, R204, 0x1, R195 ;  /* 0x00000001cc007824 */ /* 0x000fe200078e02c3 */
[----:B-1----:R-:W-:-:S07]  /*a7b0*/  ISETP.NE.AND P5, PT, R3, 0x1, PT ;  /* 0x000000010300780c */ /* 0x002fce0003fa5270 */
[----:B------:R-:W-:Y:S01]  /*a7c0*/  HGMMA.64x64x16.F32.BF16 R24, gdesc[UR4], RZ, !UPT, gsb0 ;  /* 0x00e00000041879f0 */ /* 0x000fe2000c0018ff */
[----:B------:R-:W-:Y:S01]  /*a7d0*/  R2UR UR6, R8 ;  /* 0x00000000080672ca */ /* 0x000fe200000e0000 */
[----:B------:R-:W-:Y:S01]  /*a7e0*/  VIADD R8, R4, 0x4 ;  /* 0x0000000404087836 */ /* 0x000fe20000000000 */
[----:B------:R-:W-:Y:S01]  /*a7f0*/  R2UR UR7, R9 ;  /* 0x00000000090772ca */ /* 0x000fe200000e0000 */
[----:B------:R-:W-:Y:S01]  /*a800*/  IMAD.MOV.U32 R9, RZ, RZ, 0x40000040 ;  /* 0x40000040ff097424 */ /* 0x000fe200078e00ff */
[----:B------:R-:W-:Y:S02]  /*a810*/  R2UR UR4, R10 ;  /* 0x000000000a0472ca */ /* 0x000fe400000e0000 */
[----:B------:R-:W-:Y:S01]  /*a820*/  R2UR UR5, R11 ;  /* 0x000000000b0572ca */ /* 0x000fe200000e0000 */
[----:B------:R-:W1:Y:S01]  /*a830*/  @P5 LDC R3, c[0x0][0x44c] ;  /* 0x00011300ff035b82 */ /* 0x000e620000000800 */
[----:B------:R-:W-:-:S07]  /*a840*/  @P5 LOP3.LUT R19, R19, 0x8000000, RZ, 0xfc, !PT ;  /* 0x0800000013135812 */ /* 0x000fce00078efcff */
[----:B------:R-:W3:Y:S01]  /*a850*/  @P5 LDC R12, c[0x0][0x450] ;  /* 0x00011400ff0c5b82 */ /* 0x000ee20000000800 */
[----:B-1----:R-:W-:-:S05]  /*a860*/  @P5 IMAD.HI.U32 R3, R0, R3, RZ ;  /* 0x0000000300035227 */ /* 0x002fca00078e00ff */
[----:B---3--:R-:W-:Y:S01]  /*a870*/  @P5 SHF.R.U32.HI R0, RZ, R12, R3 ;  /* 0x0000000cff005219 */ /* 0x008fe20000011603 */
[----:B------:R-:W-:-:S04]  /*a880*/  IMAD.MOV.U32 R3, RZ, RZ, -0x40 ;  /* 0xffffffc0ff037424 */ /* 0x000fc800078e00ff */
[----:B------:R-:W-:-:S05]  /*a890*/  IMAD R3, R168, R3, 0x40 ;  /* 0x00000040a8037424 */ /* 0x000fca00078e0203 */
[----:B------:R-:W-:Y:S01]  /*a8a0*/  IADD3 R12, -R203, R3, R196 ;  /* 0x00000003cb0c7210 */ /* 0x000fe20007ffe1c4 */
        /* <DEDUP_REMOVED lines=13> */
[----:B------:R-:W-:Y:S02]  /*a980*/  R2UR UR6, R14 ;  /* 0x000000000e0672ca */ /* 0x000fe400000e0000 */
[----:B------:R-:W-:Y:S02]  /*a990*/  R2UR UR7, R15 ;  /* 0x000000000f0772ca */ /* 0x000fe400000e0000 */
[----:B------:R-:W-:Y:S01]  /*a9a0*/  R2UR UR4, R6 ;  /* 0x00000000060472ca */ /* 0x000fe200000e0000 */
[----:B------:R-:W1:Y:S01]  /*a9b0*/  SHFL.IDX PT, R15, R0, 0x1, 0x1c1f ;  /* 0x003c1f00000f7f89 */ /* 0x000e6200000e0000 */
[----:B------:R-:W-:Y:S02]  /*a9c0*/  R2UR UR5, R7 ;  /* 0x00000000070572ca */ /* 0x000fe400000e0000 */
[----:B------:R-:W-:Y:S01]  /*a9d0*/  IADD3 R14, R196, 0x1, R3 ;  /* 0x00000001c40e7810 */ /* 0x000fe20007ffe003 */
[----:B------:R-:W3:Y:S03]  /*a9e0*/  SHFL.IDX PT, R0, R0, RZ, 0x1c1f ;  /* 0x001c1fff00007589 */ /* 0x000ee600000e0000 */
[----:B------:R-:W-:-:S04]  /*a9f0*/  IADD3 R57, -R194, R14, -R203 ;  /* 0x0000000ec2397210 */ /* 0x000fc80007ffe9cb */
[----:B-1----:R-:W-:-:S04]  /*aa00*/  VIADDMNMX R14, R15, R57, R12, PT ;  /* 0x000000390f0e7246 */ /* 0x002fc8000380010c */
        /* <DEDUP_REMOVED lines=8> */
[----:B------:R-:W-:Y:S01]  /*aa90*/  IMAD.U32 R12, RZ, RZ, UR4 ;  /* 0x00000004ff0c7e24 */ /* 0x000fe2000f8e00ff */
[----:B------:R-:W-:Y:S02]  /*aaa0*/  WARPGROUP.DEPBAR.LE gsb0, 0x0 ;  /* 0x00008000000079c5 */ /* 0x000fe40000010000 */
[----:B------:R-:W-:Y:S02]  /*aab0*/  FSEL R71, R26, -INF , P2 ;  /* 0xff8000001a477808 */ /* 0x000fe40001000000 */
[----:B------:R-:W-:Y:S02]  /*aac0*/  FSEL R26, R27, -INF , P3 ;  /* 0xff8000001b1a7808 */ /* 0x000fe40001800000 */
[----:B------:R-:W-:-:S02]  /*aad0*/  FSEL R73, R30, -INF , P4 ;  /* 0xff8000001e497808 */ /* 0x000fc40002000000 */
[C---:B------:R-:W-:Y:S02]  /*aae0*/  ISETP.GT.AND P2, PT, R14.reuse, 0x9, PT ;  /* 0x000000090e00780c */ /* 0x040fe40003f44270 */
[----:B------:R-:W-:Y:S02]  /*aaf0*/  FMNMX.FTZ R30, R71, R26, !PT ;  /* 0x0000001a471e7209 */ /* 0x000fe40007810000 */
[C---:B------:R-:W-:Y:S02]  /*ab00*/  ISETP.GT.AND P3, PT, R14.reuse, 0x10, PT ;  /* 0x000000100e00780c */ /* 0x040fe40003f64270 */
[----:B------:R-:W-:Y:S02]  /*ab10*/  FSEL R75, R31, -INF , P2 ;  /* 0xff8000001f4b7808 */ /* 0x000fe40001000000 */
[----:B------:R-:W-:Y:S02]  /*ab20*/  FMNMX.FTZ R30, R73, R30, !PT ;  /* 0x0000001e491e7209 */ /* 0x000fe40007810000 */
[----:B------:R-:W-:-:S02]  /*ab30*/  ISETP.GT.AND P2, PT, R14, 0x11, PT ;  /* 0x000000110e00780c */ /* 0x000fc40003f44270 */
[----:B------:R-:W-:Y:S02]  /*ab40*/  FSEL R77, R34, -INF , P3 ;  /* 0xff800000224d7808 */ /* 0x000fe40001800000 */
        /* <DEDUP_REMOVED lines=37> */
[----:B------:R-:W1:Y:S01]  /*ada0*/  SHFL.BFLY PT, R35, R30, 0x2, 0x1f ;  /* 0x0c401f001e237f89 */ /* 0x000e6200000e0000 */
[----:B------:R-:W-:Y:S02]  /*adb0*/  FSEL R34, R25, -INF , P3 ;  /* 0xff80000019227808 */ /* 0x000fe40001800000 */
[----:B------:R-:W-:Y:S02]  /*adc0*/  FSEL R39, R28, -INF , P4 ;  /* 0xff8000001c277808 */ /* 0x000fe40002000000 */
[C---:B------:R-:W-:Y:S02]  /*add0*/  ISETP.GT.AND P3, PT, R57.reuse, 0x10, PT ;  /* 0x000000103900780c */ /* 0x040fe40003f64270 */
[----:B------:R-:W-:-:S02]  /*ade0*/  ISETP.GT.AND P4, PT, R57, 0x21, PT ;  /* 0x000000213900780c */ /* 0x000fc40003f84270 */
[----:B------:R-:W-:Y:S02]  /*adf0*/  FSEL R61, R32, -INF , P3 ;  /* 0xff800000203d7808 */ /* 0x000fe40001800000 */
[----:B------:R-:W-:Y:S02]  /*ae00*/  ISETP.GT.AND P3, PT, R57, 0x18, PT ;  /* 0x000000183900780c */ /* 0x000fe40003f64270 */
[----:B------:R-:W-:Y:S02]  /*ae10*/  FSEL R41, R41, -INF , P4 ;  /* 0xff80000029297808 */ /* 0x000fe40002000000 */
[----:B-1----:R-:W-:Y:S02]  /*ae20*/  FMNMX.FTZ R14, R30, R35, !PT ;  /* 0x000000231e0e7209 */ /* 0x002fe40007810000 */
[----:B------:R-:W-:Y:S02]  /*ae30*/  FSEL R35, R24, -INF , P2 ;  /* 0xff80000018237808 */ /* 0x000fe40001000000 */
[----:B------:R-:W-:Y:S01]  /*ae40*/  ISETP.GT.AND P2, PT, R57, 0x9, PT ;  /* 0x000000093900780c */ /* 0x000fe20003f44270 */
[----:B------:R-:W1:Y:S01]  /*ae50*/  SHFL.BFLY PT, R63, R14, 0x1, 0x1f ;  /* 0x0c201f000e3f7f89 */ /* 0x000e6200000e0000 */
        /* <DEDUP_REMOVED lines=10> */
[----:B------:R-:W-:Y:S02]  /*af00*/  ISETP.GT.AND P2, PT, R57, 0x29, PT ;  /* 0x000000293900780c */ /* 0x000fe40003f44270 */
[----:B-1----:R-:W-:Y:S02]  /*af10*/  FMNMX.FTZ R14, R14, R63, !PT ;  /* 0x0000003f0e0e7209 */ /* 0x002fe40007810000 */
[----:B------:R-:W-:-:S02]  /*af20*/  FSEL R63, R36, -INF , P3 ;  /* 0xff800000243f7808 */ /* 0x000fc40001800000 */
[----:B------:R-:W-:Y:S01]  /*af30*/  ISETP.GT.AND P3, PT, R57, 0x20, PT ;  /* 0x000000203900780c */ /* 0x000fe20003f64270 */
[----:B------:R-:W-:Y:S01]  /*af40*/  FMUL.FTZ R24, R14, R12 ;  /* 0x0000000c0e187220 */ /* 0x000fe20000410000 */
        /* <DEDUP_REMOVED lines=13> */
[----:B------:R-:W-:Y:S02]  /*b020*/  FSETP.NEU.FTZ.AND P4, PT, R14, -INF , PT ;  /* 0xff8000000e00780b */ /* 0x000fe40003f9d000 */
[----:B------:R-:W-:Y:S02]  /*b030*/  ISETP.GT.AND P3, PT, R57, 0x38, PT ;  /* 0x000000383900780c */ /* 0x000fe40003f64270 */
[----:B------:R-:W-:Y:S02]  /*b040*/  FSEL R49, R49, -INF , P2 ;  /* 0xff80000031317808 */ /* 0x000fe40001000000 */
[----:B------:R-:W-:-:S02]  /*b050*/  FMNMX.FTZ R0, R69, R0, !PT ;  /* 0x0000000045007209 */ /* 0x000fc40007810000 */
[----:B------:R-:W-:Y:S02]  /*b060*/  FSEL R32, R24, RZ, P4 ;  /* 0x000000ff18207208 */ /* 0x000fe40002000000 */
[----:B------:R-:W-:Y:S02]  /*b070*/  ISETP.GT.AND P2, PT, R57, 0x39, PT ;  /* 0x000000393900780c */ /* 0x000fe40003f44270 */
[----:B------:R-:W-:Y:S01]  /*b080*/  FSEL R25, R52, -INF , P3 ;  /* 0xff80000034197808 */ /* 0x000fe20001800000 */
[--C-:B------:R-:W-:Y:S01]  /*b090*/  FFMA.FTZ R28, R26, R12, -R32.reuse ;  /* 0x0000000c1a1c7223 */ /* 0x100fe20000010820 */
[----:B------:R-:W-:Y:S01]  /*b0a0*/  FMNMX.FTZ R24, R49, R0, !PT ;  /* 0x0000000031187209 */ /* 0x000fe20007810000 */
[--C-:B------:R-:W-:Y:S01]  /*b0b0*/  FFMA.FTZ R36, R3, R12, -R32.reuse ;  /* 0x0000000c03247223 */ /* 0x100fe20000010820 */
[----:B------:R-:W-:Y:S01]  /*b0c0*/  FSEL R53, R53, -INF , P2 ;  /* 0xff80000035357808 */ /* 0x000fe20001000000 */
        /* <DEDUP_REMOVED lines=9> */
[-CC-:B-1----:R-:W-:Y:S01]  /*b160*/  FFMA.FTZ R28, R15, R12.reuse, -R32.reuse ;  /* 0x0000000c0f1c7223 */ /* 0x182fe20000010820 */
[----:B------:R-:W1:Y:S01]  /*b170*/  SHFL.BFLY PT, R29, R26, 0x2, 0x1f ;  /* 0x0c401f001a1d7f89 */ /* 0x000e6200000e0000 */
[-CC-:B------:R-:W-:Y:S01]  /*b180*/  FFMA.FTZ R83, R83, R12.reuse, -R32.reuse ;  /* 0x0000000c53537223 */ /* 0x180fe20000010820 */
[-CC-:B------:R-:W-:Y:S01]  /*b190*/  FFMA.FTZ R43, R43, R12.reuse, -R32.reuse ;  /* 0x0000000c2b2b7223 */ /* 0x180fe20000010820 */
[-CC-:B------:R-:W-:Y:S01]  /*b1a0*/  FFMA.FTZ R3, R47, R12.reuse, -R32.reuse ;  /* 0x0000000c2f037223 */ /* 0x180fe20000010820 */
[----:B------:R-:W-:Y:S01]  /*b1b0*/  FFMA.FTZ R55, R55, R12, -R32 ;  /* 0x0000000c37377223 */ /* 0x000fe20000010820 */
[----:B------:R-:W3:Y:S08]  /*b1c0*/  MUFU.EX2 R153, R153 ;  /* 0x0000009900997308 */ /* 0x000ef00000000800 */
[----:B------:R-:W-:Y:S08]  /*b1d0*/  MUFU.EX2 R155, R155 ;  /* 0x0000009b009b7308 */ /* 0x000ff00000000800 */
[----:B------:R-:W-:Y:S01]  /*b1e0*/  MUFU.EX2 R24, R24 ;  /* 0x0000001800187308 */ /* 0x000fe20000000800 */
[----:B---3--:R-:W-:Y:S01]  /*b1f0*/  FADD.FTZ R38, R153, R0 ;  /* 0x0000000099267221 */ /* 0x008fe20000010000 */
[----:B------:R-:W-:-:S02]  /*b200*/  F2FP.BF16.F32.PACK_AB R153, R0, R153 ;  /* 0x000000990099723e */ /* 0x000fc400000010ff */
[----:B-1----:R-:W-:Y:S01]  /*b210*/  FMNMX.FTZ R29, R26, R29, !PT ;  /* 0x0000001d1a1d7209 */ /* 0x002fe20007810000 */
[-CC-:B------:R-:W-:Y:S01]  /*b220*/  FFMA.FTZ R26, R27, R12.reuse, -R32.reuse ;  /* 0x0000000c1b1a7223 */ /* 0x180fe20000010820 */
[--C-:B------:R-:W-:Y:S02]  /*b230*/  FFMA.FTZ R27, R51, R12, -R32.reuse ;  /* 0x0000000c331b7223 */ /* 0x100fe40000010820 */
[----:B------:R-:W-:Y:S01]  /*b240*/  MUFU.EX2 R157, R157 ;  /* 0x0000009d009d7308 */ /* 0x000fe20000000800 */
[----:B------:R-:W1:Y:S07]  /*b250*/  SHFL.BFLY PT, R30, R29, 0x1, 0x1f ;  /* 0x0c201f001d1e7f89 */ /* 0x000e6e00000e0000 */
[----:B------:R-:W-:Y:S08]  /*b260*/  MUFU.EX2 R40, R79 ;  /* 0x0000004f00287308 */ /* 0x000ff00000000800 */
[----:B------:R-:W-:Y:S08]  /*b270*/  MUFU.EX2 R81, R81 ;  /* 0x0000005100517308 */ /* 0x000ff00000000800 */
[----:B------:R-:W3:Y:S01]  /*b280*/  MUFU.EX2 R42, R83 ;  /* 0x00000053002a7308 */ /* 0x000ee20000000800 */
[----:B-1----:R-:W-:Y:S01]  /*b290*/  FMNMX.FTZ R15, R29, R30, !PT ;  /* 0x0000001e1d0f7209 */ /* 0x002fe20007810000 */
[----:B------:R-:W-:Y:S01]  /*b2a0*/  FFMA.FTZ R29, R31, R12, -R32 ;  /* 0x0000000c1f1d7223 */ /* 0x000fe20000010820 */
[----:B------:R-:W-:-:S02]  /*b2b0*/  @!P1 VIADD R31, R20, 0x28c40 ;  /* 0x00028c40141f9836 */ /* 0x000fc40000000000 */
[C---:B------:R-:W-:Y:S01]  /*b2c0*/  FSETP.NEU.FTZ.AND P2, PT, R15.reuse, -INF , PT ;  /* 0xff8000000f00780b */ /* 0x040fe20003f5d000 */
[-C--:B------:R-:W-:Y:S02]  /*b2d0*/  FMUL.FTZ R30, R15, R12.reuse ;  /* 0x0000000c0f1e7220 */ /* 0x080fe40000410000 */
[----:B------:R-:W-:Y:S01]  /*b2e0*/  @!P1 PRMT R31, RZ, 0x654, R31 ;  /* 0x00000654ff1f9816 */ /* 0x000fe2000000001f */
[----:B------:R-:W-:Y:S02]  /*b2f0*/  MUFU.EX2 R161, R36 ;  /* 0x0000002400a17308 */ /* 0x000fe40000000800 */
[----:B------:R-:W-:Y:S01]  /*b300*/  FSEL R32, R30, RZ, P2 ;  /* 0x000000ff1e207208 */ /* 0x000fe20001000000 */
[----:B------:R1:W-:Y:S04]  /*b310*/  @!P1 SYNCS.ARRIVE.TRANS64.RED.A1T0 RZ, [R31+URZ], RZ ;  /* 0x000000ff1fff99a7 */ /* 0x0003e8000810043f */
        /* <DEDUP_REMOVED lines=15> */
[-CC-:B------:R-:W-:Y:S01]  /*b410*/  FFMA.FTZ R49, R49, R12.reuse, -R32.reuse ;  /* 0x0000000c31317223 */ /* 0x180fe20000010820 */
[-CC-:B------:R-:W-:Y:S01]  /*b420*/  FFMA.FTZ R25, R25, R12.reuse, -R32.reuse ;  /* 0x0000000c19197223 */ /* 0x180fe20000010820 */
[----:B------:R-:W-:Y:S01]  /*b430*/  FFMA.FTZ R32, R53, R12, -R32 ;  /* 0x0000000c35207223 */ /* 0x000fe20000010820 */
[----:B---3--:R-:W-:-:S04]  /*b440*/  F2FP.BF16.F32.PACK_AB R159, R42, R81 ;  /* 0x000000512a9f723e */ /* 0x008fc800000010ff */
[----:B------:R-:W3:Y:S08]  /*b450*/  MUFU.EX2 R39, R39 ;  /* 0x0000002700277308 */ /* 0x000ef00000000800 */
[----:B------:R-:W0:Y:S01]  /*b460*/  MUFU.EX2 R154, R59 ;  /* 0x0000003b009a7308 */ /* 0x000e220000000800 */
[----:B----45:R-:W-:-:S07]  /*b470*/  F2FP.BF16.F32.PACK_AB R152, R34, R35 ;  /* 0x000000232298723e */ /* 0x030fce00000010ff */
[----:B------:R-:W1:Y:S08]  /*b480*/  MUFU.EX2 R61, R61 ;  /* 0x0000003d003d7308 */ /* 0x000e700000000800 */
[----:B------:R4:W2:Y:S08]  /*b490*/  MUFU.EX2 R156, R33 ;  /* 0x00000021009c7308 */ /* 0x0008b00000000800 */
[----:B------:R-:W2:Y:S01]  /*b4a0*/  MUFU.EX2 R63, R63 ;  /* 0x0000003f003f7308 */ /* 0x000ea20000000800 */
[----:B----4-:R-:W-:Y:S01]  /*b4b0*/  FADD.FTZ R33, R155, R38 ;  /* 0x000000269b217221 */ /* 0x010fe20000010000 */
[----:B------:R-:W-:Y:S01]  /*b4c0*/  FADD.FTZ R38, R35, R34 ;  /* 0x0000002223267221 */ /* 0x000fe20000010000 */
[----:B------:R-:W-:-:S02]  /*b4d0*/  F2FP.BF16.F32.PACK_AB R155, R24, R155 ;  /* 0x0000009b189b723e */ /* 0x000fc400000010ff */
[----:B------:R-:W-:Y:S01]  /*b4e0*/  FADD.FTZ R46, R24, R33 ;  /* 0x00000021182e7221 */ /* 0x000fe20000010000 */
[----:B---3--:R-:W-:Y:S02]  /*b4f0*/  FADD.FTZ R33, R39, R38 ;  /* 0x0000002627217221 */ /* 0x008fe40000010000 */
[----:B------:R3:W4:Y:S08]  /*b500*/  MUFU.EX2 R158, R37 ;  /* 0x00000025009e7308 */ /* 0x0007300000000800 */
[----:B------:R-:W4:Y:S01]  /*b510*/  MUFU.EX2 R65, R65 ;  /* 0x0000004100417308 */ /* 0x000f220000000800 */
[----:B---3--:R-:W-:Y:S01]  /*b520*/  FADD.FTZ R37, R157, R46 ;  /* 0x0000002e9d257221 */ /* 0x008fe20000010000 */
[C---:B0-----:R-:W-:Y:S01]  /*b530*/  FADD.FTZ R46, R154.reuse, R33 ;  /* 0x000000219a2e7221 */ /* 0x041fe20000010000 */
[----:B------:R-:W-:Y:S01]  /*b540*/  F2FP.BF16.F32.PACK_AB R154, R154, R39 ;  /* 0x000000279a9a723e */ /* 0x000fe200000010ff */
[----:B------:R-:W-:Y:S01]  /*b550*/  BAR.SYNC.DEFER_BLOCKING 0xf, 0x100 ;  /* 0x03c4000000007b1d */ /* 0x000fe20000010000 */
[C---:B------:R-:W-:Y:S01]  /*b560*/  FADD.FTZ R48, R40.reuse, R37 ;  /* 0x0000002528307221 */ /* 0x040fe20000010000 */
[----:B-1----:R-:W-:Y:S01]  /*b570*/  FADD.FTZ R31, R61, R46 ;  /* 0x0000002e3d1f7221 */ /* 0x002fe20000010000 */
[----:B------:R-:W-:-:S02]  /*b580*/  F2FP.BF16.F32.PACK_AB R157, R40, R157 ;  /* 0x0000009d289d723e */ /* 0x000fc400000010ff */
[----:B------:R-:W-:Y:S01]  /*b590*/  FADD.FTZ R33, R81, R48 ;  /* 0x0000003051217221 */ /* 0x000fe20000010000 */
[----:B------:R-:W0:Y:S01]  /*b5a0*/  MUFU.EX2 R44, R43 ;  /* 0x0000002b002c7308 */ /* 0x000e220000000800 */
[C---:B--2---:R-:W-:Y:S01]  /*b5b0*/  FADD.FTZ R0, R156.reuse, R31 ;  /* 0x0000001f9c007221 */ /* 0x044fe20000010000 */
[----:B------:R-:W-:Y:S01]  /*b5c0*/  F2FP.BF16.F32.PACK_AB R156, R156, R61 ;  /* 0x0000003d9c9c723e */ /* 0x000fe200000010ff */
[----:B------:R-:W-:Y:S02]  /*b5d0*/  FADD.FTZ R46, R42, R33 ;  /* 0x000000212a2e7221 */ /* 0x000fe40000010000 */
[----:B------:R-:W-:Y:S02]  /*b5e0*/  FADD.FTZ R31, R63, R0 ;  /* 0x000000003f1f7221 */ /* 0x000fe40000010000 */
[----:B------:R-:W-:Y:S01]  /*b5f0*/  FADD.FTZ R33, R161, R46 ;  /* 0x0000002ea1217221 */ /* 0x000fe20000010000 */
[----:B------:R-:W1:Y:S01]  /*b600*/  MUFU.EX2 R160, R41 ;  /* 0x0000002900a07308 */ /* 0x000e620000000800 */
[C---:B----4-:R-:W-:Y:S01]  /*b610*/  FADD.FTZ R0, R158.reuse, R31 ;  /* 0x0000001f9e007221 */ /* 0x050fe20000010000 */
[----:B------:R-:W-:-:S03]  /*b620*/  F2FP.BF16.F32.PACK_AB R158, R158, R63 ;  /* 0x0000003f9e9e723e */ /* 0x000fc600000010ff */
[----:B------:R-:W-:-:S03]  /*b630*/  FADD.FTZ R31, R65, R0 ;  /* 0x00000000411f7221 */ /* 0x000fc60000010000 */
[----:B------:R-:W2:Y:S01]  /*b640*/  MUFU.EX2 R28, R28 ;  /* 0x0000001c001c7308 */ /* 0x000ea20000000800 */
[C---:B0-----:R-:W-:Y:S01]  /*b650*/  FADD.FTZ R33, R44.reuse, R33 ;  /* 0x000000212c217221 */ /* 0x041fe20000010000 */
[----:B------:R-:W-:Y:S01]  /*b660*/  F2FP.BF16.F32.PACK_AB R161, R44, R161 ;  /* 0x000000a12ca1723e */ /* 0x000fe200000010ff */
[----:B------:R0:W-:Y:S04]  /*b670*/  STSM.16.M88.4 [R197+0x26800], R152 ;  /* 0x02680098c5007844 */ /* 0x0001e80000000200 */
[----:B------:R0:W-:Y:S01]  /*b680*/  STSM.16.M88.4 [R200], R156 ;  /* 0x0000009cc8007844 */ /* 0x0001e20000000200 */
[----:B------:R-:W3:Y:S01]  /*b690*/  MUFU.EX2 R67, R67 ;  /* 0x0000004300437308 */ /* 0x000ee20000000800 */
[C---:B-1----:R-:W-:Y:S01]  /*b6a0*/  FADD.FTZ R0, R160.reuse, R31 ;  /* 0x0000001fa0007221 */ /* 0x042fe20000010000 */
[----:B------:R-:W-:-:S06]  /*b6b0*/  F2FP.BF16.F32.PACK_AB R160, R160, R65 ;  /* 0x00000041a0a0723e */ /* 0x000fcc00000010ff */
[----:B------:R-:W1:Y:S01]  /*b6c0*/  MUFU.EX2 R3, R3 ;  /* 0x0000000300037308 */ /* 0x000e620000000800 */
[----:B--2---:R-:W-:-:S07]  /*b6d0*/  FADD.FTZ R24, R28, R33 ;  /* 0x000000211c187221 */ /* 0x004fce0000010000 */
[----:B------:R-:W2:Y:S01]  /*b6e0*/  MUFU.EX2 R36, R45 ;  /* 0x0000002d00247308 */ /* 0x000ea20000000800 */
[----:B---3--:R-:W-:-:S07]  /*b6f0*/  FADD.FTZ R31, R67, R0 ;  /* 0x00000000431f7221 */ /* 0x008fce0000010000 */
[----:B------:R-:W-:Y:S01]  /*b700*/  MUFU.EX2 R26, R26 ;  /* 0x0000001a001a7308 */ /* 0x000fe20000000800 */
[C---:B-1----:R-:W-:Y:S01]  /*b710*/  F2FP.BF16.F32.PACK_AB R163, R3.reuse, R28 ;  /* 0x0000001c03a3723e */ /* 0x042fe200000010ff */
[----:B------:R-:W-:-:S06]  /*b720*/  FADD.FTZ R3, R3, R24 ;  /* 0x0000001803037221 */ /* 0x000fcc0000010000 */
[----:B------:R-:W1:Y:S01]  /*b730*/  MUFU.EX2 R27, R27 ;  /* 0x0000001b001b7308 */ /* 0x000e620000000800 */
[C---:B--2---:R-:W-:Y:S01]  /*b740*/  F2FP.BF16.F32.PACK_AB R162, R36.reuse, R67 ;  /* 0x0000004324a2723e */ /* 0x044fe200000010ff */
[----:B------:R-:W-:-:S04]  /*b750*/  FADD.FTZ R36, R36, R31 ;  /* 0x0000001f24247221 */ /* 0x000fc80000010000 */
[----:B------:R0:W-:Y:S02]  /*b760*/  STSM.16.M88.4 [R198], R160 ;  /* 0x000000a0c6007844 */ /* 0x0001e40000000200 */
[----:B------:R-:W-:Y:S08]  /*b770*/  MUFU.EX2 R69, R69 ;  /* 0x0000004500457308 */ /* 0x000ff00000000800 */
[----:B------:R-:W2:Y:S01]  /*b780*/  MUFU.EX2 R38, R49 ;  /* 0x0000003100267308 */ /* 0x000ea20000000800 */
[----:B-1----:R-:W-:Y:S01]  /*b790*/  F2FP.BF16.F32.PACK_AB R165, R27, R26 ;  /* 0x0000001a1ba5723e */ /* 0x002fe200000010ff */
[----:B------:R-:W-:-:S04]  /*b7a0*/  FADD.FTZ R26, R26, R3 ;  /* 0x000000031a1a7221 */ /* 0x000fc80000010000 */
[----:B------:R-:W-:Y:S02]  /*b7b0*/  FADD.FTZ R26, R27, R26 ;  /* 0x0000001a1b1a7221 */ /* 0x000fe40000010000 */
[----:B------:R-:W1:Y:S08]  /*b7c0*/  MUFU.EX2 R29, R29 ;  /* 0x0000001d001d7308 */ /* 0x000e700000000800 */
[----:B------:R-:W3:Y:S01]  /*b7d0*/  MUFU.EX2 R30, R55 ;  /* 0x00000037001e7308 */ /* 0x000ee20000000800 */
[----:B--2---:R-:W-:Y:S01]  /*b7e0*/  F2FP.BF16.F32.PACK_AB R164, R38, R69 ;  /* 0x0000004526a4723e */ /* 0x004fe200000010ff */
[----:B------:R-:W-:-:S04]  /*b7f0*/  FADD.FTZ R69, R69, R36 ;  /* 0x0000002445457221 */ /* 0x000fc80000010000 */
[----:B------:R-:W-:Y:S02]  /*b800*/  FADD.FTZ R38, R38, R69 ;  /* 0x0000004526267221 */ /* 0x000fe40000010000 */
[----:B------:R-:W-:Y:S01]  /*b810*/  MUFU.EX2 R25, R25 ;  /* 0x0000001900197308 */ /* 0x000fe20000000800 */
[----:B-1----:R-:W-:-:S07]  /*b820*/  FADD.FTZ R3, R29, R26 ;  /* 0x0000001a1d037221 */ /* 0x002fce0000010000 */
[----:B------:R-:W1:Y:S01]  /*b830*/  MUFU.EX2 R32, R32 ;  /* 0x0000002000207308 */ /* 0x000e620000000800 */
[C---:B---3--:R-:W-:Y:S01]  /*b840*/  F2FP.BF16.F32.PACK_AB R167, R30.reuse, R29 ;  /* 0x0000001d1ea7723e */ /* 0x048fe200000010ff */
[----:B------:R-:W-:Y:S01]  /*b850*/  FADD.FTZ R3, R30, R3 ;  /* 0x000000031e037221 */ /* 0x000fe20000010000 */
[----:B-1----:R-:W-:Y:S01]  /*b860*/  F2FP.BF16.F32.PACK_AB R166, R32, R25 ;  /* 0x0000001920a6723e */ /* 0x002fe200000010ff */
[----:B------:R-:W-:-:S04]  /*b870*/  FADD.FTZ R25, R25, R38 ;  /* 0x0000002619197221 */ /* 0x000fc80000010000 */
[----:B------:R0:W-:Y:S01]  /*b880*/  STSM.16.M88.4 [R199], R164 ;  /* 0x000000a4c7007844 */ /* 0x0001e20000000200 */
[----:B------:R-:W-:Y:S01]  /*b890*/  FADD.FTZ R0, R32, R25 ;  /* 0x0000001920007221 */ /* 0x000fe20000010000 */
[----:B------:R-:W-:Y:S06]  /*b8a0*/  @!P0 BRA `(.L_x_7778) ;  /* 0x0000000000048947 */ /* 0x000fec0003800000 */
[----:B------:R-:W-:Y:S01]  /*b8b0*/  BPT.TRAP 0x1 ;  /* 0x000000040000795c */ /* 0x000fe20000300000 */
.L_x_7778:
[----:B------:R1:W2:Y:S01]  /*b8c0*/  SYNCS.PHASECHK.TRANS64.TRYWAIT P2, [R20+URZ+0x28c50], R21 ;  /* 0x028c5015140075a7 */ /* 0x0002a2000804017f */
[----:B------:R-:W-:Y:S05]  /*b8d0*/  @!P0 BRA `(.L_x_7779) ;  /* 0x0000000000048947 */ /* 0x000fea0003800000 */
[----:B------:R-:W-:Y:S01]  /*b8e0*/  BPT.TRAP 0x1 ;  /* 0x000000040000795c */ /* 0x000fe20000300000 */
.L_x_7779:
[----:B------:R-:W3:Y:S01]  /*b8f0*/  @P5 LDC R26, c[0x0][0x44c] ;  /* 0x00011300ff1a5b82 */ /* 0x000ee20000000800 */
[----:B------:R-:W-:Y:S01]  /*b900*/  ULDC UR39, c[0x0][0x988] ;  /* 0x0002620000277ab9 */ /* 0x000fe20000000800 */
[----:B------:R-:W-:Y:S01]  /*b910*/  ULDC UR40, c[0x0][0x988] ;  /* 0x0002620000287ab9 */ /* 0x000fe20000000800 */
[----:B------:R-:W-:Y:S01]  /*b920*/  BSSY B0, `(.L_x_7780) ;  /* 0x0000006000007945 */ /* 0x000fe20003800000 */
[----:B------:R-:W-:-:S04]  /*b930*/  IMAD R28, R18, 0x1000, R191 ;  /* 0x00001000121c7824 */ /* 0x000fc800078e02bf */
[----:B------:R-:W4:Y:S01]  /*b940*/  @P5 LDC R30, c[0x0][0x450] ;  /* 0x00011400ff1e5b82 */ /* 0x000f220000000800 */
[----:B--2---:R-:W-:Y:S05]  /*b950*/  @P2 BRA `(.L_x_7781) ;  /* 0x0000000000082947 */ /* 0x004fea0003800000 */
[----:B------:R-:W2:Y:S02]  /*b960*/  SYNCS.PHASECHK.TRANS64.TRYWAIT P2, [R20+URZ+0x28c50], R21 ;  /* 0x028c5015140075a7 */ /* 0x000ea4000804017f */
[----:B--2---:R-:W-:Y:S05]  /*b970*/  @!P2 BRA `(.L_x_7782) ;  /* 0x000001380004a947 */ /* 0x004fea0003800000 */
.L_x_7781:
[----:B------:R-:W-:Y:S05]  /*b980*/  BSYNC B0 ;  /* 0x0000000000007941 */ /* 0x000fea0003800000 */
.L_x_7780:
[----:B------:R-:W5:Y:S01]  /*b990*/  LDC R24, c[0x0][0x448] ;  /* 0x00011200ff187b82 */ /* 0x000f620000000800 */
[----:B------:R-:W-:Y:S01]  /*b9a0*/  IMAD.MOV.U32 R25, RZ, RZ, 0x40000040 ;  /* 0x40000040ff197424 */ /* 0x000fe200078e00ff */
[----:B------:R-:W-:Y:S01]  /*b9b0*/  BSSY B0, `(.L_x_7783) ;  /* 0x000023c000007945 */ /* 0x000fe20003800000 */
[----:B-12---:R-:W-:Y:S02]  /*b9c0*/  IMAD.MOV.U32 R21, RZ, RZ, R195 ;  /* 0x000000ffff157224 */ /* 0x006fe400078e00c3 */
[----:B------:R-:W-:Y:S01]  /*b9d0*/  IMAD.MOV.U32 R29, RZ, RZ, 0x40000040 ;  /* 0x40000040ff1d7424 */ /* 0x000fe200078e00ff */
[C---:B------:R-:W-:Y:S01]  /*b9e0*/  R2UR UR7, R25.reuse ;  /* 0x00000000190772ca */ /* 0x040fe200000e0000 */
[----:B------:R-:W-:Y:S01]  /*b9f0*/  VIADD R216, R168, 0xfffffffe ;  /* 0xfffffffea8d87836 */ /* 0x000fe20000000000 */
[----:B------:R-:W-:Y:S01]  /*ba00*/  R2UR UR11, R25 ;  /* 0x00000000190b72ca */ /* 0x000fe200000e0000 */
[----:B------:R-:W-:Y:S01]  /*ba10*/  @!P1 VIADD R20, R20, 0x28c60 ;  /* 0x00028c6014149836 */ /* 0x000fe20000000000 */
[----:B------:R-:W-:-:S04]  /*ba20*/  R2UR UR19, R29 ;  /* 0x000000001d1372ca */ /* 0x000fc800000e0000 */
[----:B------:R-:W-:Y:S02]  /*ba30*/  @!P1 PRMT R20, RZ, 0x654, R20 ;  /* 0x00000654ff149816 */ /* 0x000fe40000000014 */
[----:B-----5:R-:W-:Y:S01]  /*ba40*/  ISETP.NE.AND P2, PT, R24, 0x1, PT ;  /* 0x000000011800780c */ /* 0x020fe20003f45270 */
[----:B------:R-:W-:-:S05]  /*ba50*/  IMAD.MOV.U32 R24, RZ, RZ, R28 ;  /* 0x000000ffff187224 */ /* 0x000fca00078e001c */
[----:B------:R-:W-:Y:S01]  /*ba60*/  R2UR UR6, R24 ;  /* 0x00000000180672ca */ /* 0x000fe200000e0000 */
[----:B------:R-:W-:-:S05]  /*ba70*/  VIADD R24, R28, 0x80 ;  /* 0x000000801c187836 */ /* 0x000fca0000000000 */
[----:B------:R-:W-:Y:S01]  /*ba80*/  R2UR UR10, R24 ;  /* 0x00000000180a72ca */ /* 0x000fe200000e0000 */
[----:B---3--:R-:W-:-:S04]  /*ba90*/  @P2 IMAD.HI.U32 R27, R195, R26, RZ ;  /* 0x0000001ac31b2227 */ /* 0x008fc800078e00ff */
[C---:B------:R-:W-:Y:S01]  /*baa0*/  VIADD R26, R28.reuse, 0x100 ;  /* 0x000001001c1a7836 */ /* 0x040fe20000000000 */
[----:B----4-:R-:W-:Y:S01]  /*bab0*/  @P2 SHF.R.U32.HI R21, RZ, R30, R27 ;  /* 0x0000001eff152219 */ /* 0x010fe2000001161b */
[----:B------:R-:W-:Y:S02]  /*bac0*/  VIADD R28, R28, 0x180 ;  /* 0x000001801c1c7836 */ /* 0x000fe40000000000 */
[----:B------:R-:W-:Y:S01]  /*bad0*/  IMAD.MOV.U32 R27, RZ, RZ, 0x40000040 ;  /* 0x40000040ff1b7424 */ /* 0x000fe200078e00ff */
[----:B------:R-:W-:Y:S02]  /*bae0*/  R2UR UR14, R26 ;  /* 0x000000001a0e72ca */ /* 0x000fe400000e0000 */
[----:B------:R-:W-:Y:S02]  /*baf0*/  R2UR UR18, R28 ;  /* 0x000000001c1272ca */ /* 0x000fe400000e0000 */
[----:B------:R-:W-:Y:S02]  /*bb00*/  R2UR UR15, R27 ;  /* 0x000000001b0f72ca */ /* 0x000fe400000e0000 */
[----:B------:R-:W-:Y:S01]  /*bb10*/  WARPGROUP.ARRIVE ;  /* 0x00000000000079c5 */ /* 0x000fe20000000000 */
[----:B------:R-:W-:-:S05]  /*bb20*/  IADD3 R21, R21, R196, -R194 ;  /* 0x000000c415157210 */ /* 0x000fca0007ffe8c2 */
[----:B------:R-:W-:Y:S03]  /*bb30*/  HGMMA.64x256x16.F32.BF16 R24, R152, gdesc[UR4].tnspB, RZ, !UPT, gsb0 ;  /* 0x43e0000498187df0 */ /* 0x000fe6000c0018ff */
[----:B------:R-:W-:Y:S02]  /*bb40*/  WARPGROUP.DEPBAR.LE gsb0, 0x0 ;  /* 0x00008000000079c5 */ /* 0x000fe40000010000 */
[----:B------:R-:W-:Y:S01]  /*bb50*/  WARPGROUP.ARRIVE ;  /* 0x00000000000079c5 */ /* 0x000fe20000000000 */
[----:B0-----:R-:W-:-:S04]  /*bb60*/  SHF.R.S32.HI R152, RZ, 0x1f, R21 ;  /* 0x0000001fff987819 */ /* 0x001fc80000011415 */
[----:B------:R-:W-:-:S15]  /*bb70*/  LEA.HI R152, R152, R21, RZ, 0x6 ;  /* 0x0000001598987211 */ /* 0x000fde00078f30ff */
[----:B------:R-:W-:-:S03]  /*bb80*/  NOP ;  /* 0x0000000000007918 */ /* 0x000fc60000000000 */
[----:B------:R-:W-:Y:S01]  /*bb90*/  HGMMA.64x256x16.F32.BF16 R24, R156, gdesc[UR8].tnspB, R24, gsb0 ;  /* 0x43e000089c187df0 */ /* 0x000fe20008001818 */
[----:B------:R-:W-:-:S04]  /*bba0*/  SHF.R.S32.HI R152, RZ, 0x6, R152 ;  /* 0x00000006ff987819 */ /* 0x000fc80000011498 */
[----:B------:R-:W-:-:S04]  /*bbb0*/  VIMNMX R215, R201, R152, !PT ;  /* 0x00000098c9d77248 */ /* 0x000fc80007fe0100 */
[----:B------:R-:W-:Y:S01]  /*bbc0*/  ISETP.GE.AND P2, PT, R216, R215, PT ;  /* 0x000000d7d800720c */ /* 0x000fe20003f46270 */
[----:B------:R-:W-:Y:S02]  /*bbd0*/  WARPGROUP.DEPBAR.LE gsb0, 0x0 ;  /* 0x00008000000079c5 */ /* 0x000fe40000010000 */
[----:B------:R-:W-:-:S15]  /*bbe0*/  WARPGROUP.ARRIVE ;  /* 0x00000000000079c5 */ /* 0x000fde0000000000 */
[----:B------:R-:W-:-:S01]  /*bbf0*/  NOP ;  /* 0x0000000000007918 */ /* 0x000fc20000000000 */
        /* <DEDUP_REMOVED lines=16> */
[----:B------:R-:W-:Y:S01]  /*bd00*/  BSSY B1, `(.L_x_7784) ;  /* 0x0000206000017945 */ /* 0x000fe20003800000 */
[----:B------:R-:W-:Y:S02]  /*bd10*/  IMAD.MOV.U32 R227, RZ, RZ, R14 ;  /* 0x000000ffffe37224 */ /* 0x000fe400078e000e */
[----:B------:R-:W-:Y:S02]  /*bd20*/  IMAD.MOV.U32 R21, RZ, RZ, R15 ;  /* 0x000000ffff157224 */ /* 0x000fe400078e000f */
[----:B------:R-:W-:-:S07]  /*bd30*/  IMAD.MOV.U32 R226, RZ, RZ, R18 ;  /* 0x000000ffffe27224 */ /* 0x000fce00078e0012 */
.L_x_7795:
[----:B------:R-:W-:-:S05]  /*bd40*/  VIADD R18, R226, 0x1 ;  /* 0x00000001e2127836 */ /* 0x000fca0000000000 */
[----:B------:R-:W-:-:S04]  /*bd50*/  ISETP.NE.AND P2, PT, R18, 0x2, PT ;  /* 0x000000021200780c */ /* 0x000fc80003f45270 */
[----:B------:R-:W-:Y:S02]  /*bd60*/  SEL R12, RZ, 0x1, P2 ;  /* 0x00000001ff0c7807 */ /* 0x000fe40001000000 */
[----:B------:R-:W-:Y:S02]  /*bd70*/  SEL R18, R18, RZ, P2 ;  /* 0x000000ff12127207 */ /* 0x000fe40001000000 */
[----:B------:R-:W-:Y:S01]  /*bd80*/  LOP3.LUT R22, R22, R12, RZ, 0x3c, !PT ;  /* 0x0000000c16167212 */ /* 0x000fe200078e3cff */
[----:B-1----:R-:W-:Y:S06]  /*bd90*/  @!P0 BRA `(.L_x_7785) ;  /* 0x0000000000048947 */ /* 0x002fec0003800000 */
[----:B------:R-:W-:Y:S01]  /*bda0*/  BPT.TRAP 0x1 ;  /* 0x000000040000795c */ /* 0x000fe20000300000 */
.L_x_7785:
[----:B------:R-:W-:Y:S01]  /*bdb0*/  IMAD R217, R18, 0x8, R2 ;  /* 0x0000000812d97824 */ /* 0x000fe200078e0202 */
[----:B0-----:R-:W-:-:S04]  /*bdc0*/  SHF.L.U32 R20, R22, 0x1f, RZ ;  /* 0x0000001f16147819 */ /* 0x001fc800000006ff */
[----:B------:R0:W1:Y:S01]  /*bdd0*/  SYNCS.PHASECHK.TRANS64.TRYWAIT P2, [R217+URZ+0x28c30], R20 ;  /* 0x028c3014d90075a7 */ /* 0x000062000804017f */
[----:B------:R-:W-:Y:S05]  /*bde0*/  @!P0 BRA `(.L_x_7786) ;  /* 0x0000000000048947 */ /* 0x000fea0003800000 */
[----:B------:R-:W-:Y:S01]  /*bdf0*/  BPT.TRAP 0x1 ;  /* 0x000000040000795c */ /* 0x000fe20000300000 */
.L_x_7786:
[----:B------:R-:W2:Y:S01]  /*be00*/  LDC R12, c[0x0][0x448] ;  /* 0x00011200ff0c7b82 */ /* 0x000ea20000000800 */
[----:B------:R-:W-:Y:S01]  /*be10*/  BSSY B2, `(.L_x_7787) ;  /* 0x000000a000027945 */ /* 0x000fe20003800000 */
[----:B--2---:R-:W-:Y:S01]  /*be20*/  ISETP.NE.AND P3, PT, R12, 0x1, PT ;  /* 0x000000010c00780c */ /* 0x004fe20003f65270 */
[----:B------:R-:W-:-:S12]  /*be30*/  IMAD.IADD R12, R204, 0x1, R195 ;  /* 0x00000001cc0c7824 */ /* 0x000fd800078e02c3 */
[----:B------:R-:W2:Y:S08]  /*be40*/  @P3 LDC R15, c[0x0][0x44c] ;  /* 0x00011300ff0f3b82 */ /* 0x000eb00000000800 */
[----:B------:R-:W3:Y:S01]  /*be50*/  @P3 LDC R14, c[0x0][0x450] ;  /* 0x00011400ff0e3b82 */ /* 0x000ee20000000800 */
[----:B--2---:R-:W-:-:S05]  /*be60*/  @P3 IMAD.HI.U32 R15, R12, R15, RZ ;  /* 0x0000000f0c0f3227 */ /* 0x004fca00078e00ff */
[----:B---3--:R-:W-:Y:S01]  /*be70*/  @P3 SHF.R.U32.HI R12, RZ, R14, R15 ;  /* 0x0000000eff0c3219 */ /* 0x008fe2000001160f */
[----:B-1----:R-:W-:Y:S06]  /*be80*/  @P2 BRA `(.L_x_7788) ;  /* 0x0000000000082947 */ /* 0x002fec0003800000 */
[----:B------:R-:W1:Y:S02]  /*be90*/  SYNCS.PHASECHK.TRANS64.TRYWAIT P2, [R217+URZ+0x28c30], R20 ;  /* 0x028c3014d90075a7 */ /* 0x000e64000804017f */
[----:B-1----:R-:W-:Y:S05]  /*bea0*/  @!P2 BRA `(.L_x_7789) ;  /* 0x0000013000cca947 */ /* 0x002fea0003800000 */
.L_x_7788:
[----:B------:R-:W-:Y:S05]  /*beb0*/  BSYNC B2 ;  /* 0x0000000000027941 */ /* 0x000fea0003800000 */
.L_x_7787:
[----:B------:R-:W-:Y:S01]  /*bec0*/  IMAD.MOV.U32 R14, RZ, RZ, -0x40 ;  /* 0xffffffc0ff0e7424 */ /* 0x000fe200078e00ff */
[----:B------:R-:W-:Y:S01]  /*bed0*/  R2UR UR4, R4 ;  /* 0x00000000040472ca */ /* 0x000fe200000e0000 */
[----:B------:R-:W-:Y:S01]  /*bee0*/  IMAD R154, R18, 0x200, R13 ;  /* 0x00000200129a7824 */ /* 0x000fe200078e020d */
[----:B------:R-:W-:Y:S01]  /*bef0*/  R2UR UR5, R5 ;  /* 0x00000000050572ca */ /* 0x000fe200000e0000 */
[----:B------:R-:W-:Y:S01]  /*bf00*/  IMAD R14, R216, R14, 0x1 ;  /* 0x00000001d80e7424 */ /* 0x000fe200078e020e */
[----:B------:R-:W-:Y:S01]  /*bf10*/  R2UR UR8, R10 ;  /* 0x000000000a0872ca */ /* 0x000fe200000e0000 */
[----:B------:R-:W-:Y:S01]  /*bf20*/  IMAD.MOV.U32 R155, RZ, RZ, 0x40000040 ;  /* 0x40000040ff9b7424 */ /* 0x000fe200078e00ff */
[C---:B------:R-:W-:Y:S01]  /*bf30*/  R2UR UR6, R154.reuse ;  /* 0x000000009a0672ca */ /* 0x040fe200000e0000 */
[----:B------:R-:W-:Y:S01]  /*bf40*/  VIADD R152, R154, 0x2 ;  /* 0x000000029a987836 */ /* 0x000fe20000000000 */
[----:B------:R-:W-:Y:S01]  /*bf50*/  IADD3 R14, R196, R14, -R203 ;  /* 0x0000000ec40e7210 */ /* 0x000fe20007ffe8cb */
[----:B------:R-:W-:Y:S01]  /*bf60*/  IMAD.MOV.U32 R153, RZ, RZ, 0x40000040 ;  /* 0x40000040ff997424 */ /* 0x000fe200078e00ff */
[----:B------:R-:W-:Y:S01]  /*bf70*/  R2UR UR7, R155 ;  /* 0x000000009b0772ca */ /* 0x000fe200000e0000 */
[----:B------:R-:W2:Y:S01]  /*bf80*/  SHFL.IDX PT, R228, R12, RZ, 0x1c1f ;  /* 0x001c1fff0ce47589 */ /* 0x000ea200000e0000 */
[----:B------:R-:W-:Y:S01]  /*bf90*/  R2UR UR10, R152 ;  /* 0x00000000980a72ca */ /* 0x000fe200000e0000 */
[----:B------:R-:W-:Y:S01]  /*bfa0*/  IMAD.IADD R15, R14, 0x1, -R194 ;  /* 0x000000010e0f7824 */ /* 0x000fe200078e0ac2 */
[----:B------:R-:W-:Y:S01]  /*bfb0*/  R2UR UR11, R153 ;  /* 0x00000000990b72ca */ /* 0x000fe200000e0000 */
[C---:B------:R-:W-:Y:S01]  /*bfc0*/  VIADD R14, R154.reuse, 0x4 ;  /* 0x000000049a0e7836 */ /* 0x040fe20000000000 */
[----:B------:R-:W-:Y:S01]  /*bfd0*/  R2UR UR19, R155 ;  /* 0x000000009b1372ca */ /* 0x000fe200000e0000 */
[----:B------:R-:W-:Y:S01]  /*bfe0*/  VIADD R154, R154, 0x6 ;  /* 0x000000069a9a7836 */ /* 0x000fe20000000000 */
[----:B------:R-:W-:Y:S01]  /*bff0*/  R2UR UR9, R11 ;  /* 0x000000000b0972ca */ /* 0x000fe200000e0000 */
[----:B------:R-:W3:Y:S01]  /*c000*/  SHFL.IDX PT, R12, R12, 0x1, 0x1c1f ;  /* 0x003c1f000c0c7f89 */ /* 0x000ee200000e0000 */
        /* <DEDUP_REMOVED lines=8> */
[----:B------:R-:W-:Y:S01]  /*c090*/  LOP3.LUT R19, R19, 0xdfffffff, RZ, 0xc0, !PT ;  /* 0xdfffffff13137812 */ /* 0x000fe200078ec0ff */
[----:B--2---:R-:W-:Y:S01]  /*c0a0*/  IMAD.IADD R228, R15, 0x1, R228 ;  /* 0x000000010fe47824 */ /* 0x004fe200078e02e4 */
[----:B------:R-:W-:-:S02]  /*c0b0*/  LOP3.LUT R231, R231, 0xfffffffe, RZ, 0xc0, !PT ;  /* 0xfffffffee7e77812 */ /* 0x000fc400078ec0ff */
[----:B------:R-:W-:-:S04]  /*c0c0*/  @P1 LOP3.LUT R19, R19, 0x20000000, RZ, 0xfc, !PT ;  /* 0x2000000013131812 */ /* 0x000fc800078efcff */
[----:B------:R-:W-:Y:S01]  /*c0d0*/  LOP3.LUT R19, R19, 0xefffffff, RZ, 0xc0, !PT ;  /* 0xefffffff13137812 */ /* 0x000fe200078ec0ff */
[----:B---3--:R-:W-:Y:S02]  /*c0e0*/  IMAD.IADD R12, R15, 0x1, R12 ;  /* 0x000000010f0c7824 */ /* 0x008fe400078e020c */
[----:B------:R-:W-:Y:S01]  /*c0f0*/  IMAD.MOV.U32 R15, RZ, RZ, 0x40000040 ;  /* 0x40000040ff0f7424 */ /* 0x000fe200078e00ff */
[----:B------:R-:W-:Y:S02]  /*c100*/  @P0 LOP3.LUT R19, R19, 0x10000000, RZ, 0xfc, !PT ;  /* 0x1000000013130812 */ /* 0x000fe400078efcff */
[C---:B------:R-:W-:Y:S02]  /*c110*/  ISETP.GT.AND P1, PT, R12.reuse, 0x21, PT ;  /* 0x000000210c00780c */ /* 0x040fe40003f24270 */
[----:B------:R-:W-:Y:S02]  /*c120*/  R2UR UR15, R15 ;  /* 0x000000000f0f72ca */ /* 0x000fe400000e0000 */
[----:B------:R-:W-:-:S02]  /*c130*/  ISETP.GT.AND P2, PT, R12, 0x29, PT ;  /* 0x000000290c00780c */ /* 0x000fc40003f44270 */
[C---:B------:R-:W-:Y:S02]  /*c140*/  ISETP.GT.AND P0, PT, R12.reuse, 0x28, PT ;  /* 0x000000280c00780c */ /* 0x040fe40003f04270 */
[C---:B------:R-:W-:Y:S02]  /*c150*/  ISETP.GT.AND P3, PT, R12.reuse, 0x30, PT ;  /* 0x000000300c00780c */ /* 0x040fe40003f64270 */
[----:B------:R-:W-:Y:S02]  /*c160*/  LOP3.LUT R19, R19, 0xbfffffff, RZ, 0xc0, !PT ;  /* 0xbfffffff13137812 */ /* 0x000fe400078ec0ff */
[----:B------:R-:W-:Y:S02]  /*c170*/  ISETP.GT.AND P4, PT, R12, 0x31, PT ;  /* 0x000000310c00780c */ /* 0x000fe40003f84270 */
[----:B------:R-:W-:Y:S02]  /*c180*/  @P1 LOP3.LUT R19, R19, 0x40000000, RZ, 0xfc, !PT ;  /* 0x4000000013131812 */ /* 0x000fe400078efcff */
[----:B------:R-:W-:-:S02]  /*c190*/  ISETP.GT.AND P1, PT, R228, RZ, PT ;  /* 0x000000ffe400720c */ /* 0x000fc40003f24270 */
[----:B------:R-:W-:Y:S02]  /*c1a0*/  @P2 LOP3.LUT R231, R231, 0x1, RZ, 0xfc, !PT ;  /* 0x00000001e7e72812 */ /* 0x000fe400078efcff */
[----:B------:R-:W-:Y:S02]  /*c1b0*/  LOP3.LUT R19, R19, 0x7fffffff, RZ, 0xc0, !PT ;  /* 0x7fffffff13137812 */ /* 0x000fe400078ec0ff */
[----:B------:R-:W-:Y:S02]  /*c1c0*/  LOP3.LUT R231, R231, 0xfffffffd, RZ, 0xc0, !PT ;  /* 0xfffffffde7e77812 */ /* 0x000fe400078ec0ff */
[----:B------:R-:W-:Y:S02]  /*c1d0*/  @P0 LOP3.LUT R19, R19, 0x80000000, RZ, 0xfc, !PT ;  /* 0x8000000013130812 */ /* 0x000fe400078efcff */
[----:B------:R-:W-:Y:S02]  /*c1e0*/  @P3 LOP3.LUT R231, R231, 0x2, RZ, 0xfc, !PT ;  /* 0x00000002e7e73812 */ /* 0x000fe400078efcff */
[----:B------:R-:W-:-:S02]  /*c1f0*/  ISETP.GT.AND P3, PT, R228, 0x1, PT ;  /* 0x00000001e400780c */ /* 0x000fc40003f64270 */
[C---:B------:R-:W-:Y:S02]  /*c200*/  ISETP.GT.AND P2, PT, R228.reuse, 0x8, PT ;  /* 0x00000008e400780c */ /* 0x040fe40003f44270 */
[----:B------:R-:W-:Y:S02]  /*c210*/  ISETP.GT.AND P0, PT, R228, 0x9, PT ;  /* 0x00000009e400780c */ /* 0x000fe40003f04270 */
        /* <DEDUP_REMOVED lines=20> */
[----:B------:R-:W-:Y:S02]  /*c360*/  ISETP.GT.AND P0, PT, R228, 0x19, PT ;  /* 0x00000019e400780c */ /* 0x000fe40003f04270 */
[----:B------:R-:W-:-:S02]  /*c370*/  ISETP.GT.AND P1, PT, R12, RZ, PT ;  /* 0x000000ff0c00720c */ /* 0x000fc40003f24270 */
[----:B------:R-:W-:Y:S02]  /*c380*/  FSEL R161, R161, -INF , P3 ;  /* 0xff800000a1a17808 */ /* 0x000fe40001800000 */
[----:B------:R-:W-:Y:S02]  /*c390*/  FSEL R164, R164, -INF , P2 ;  /* 0xff800000a4a47808 */ /* 0x000fe40001000000 */
[----:B------:R-:W-:Y:S02]  /*c3a0*/  FSEL R165, R165, -INF , P0 ;  /* 0xff800000a5a57808 */ /* 0x000fe40000000000 */
[----:B------:R-:W-:Y:S02]  /*c3b0*/  FSEL R154, R154, -INF , P1 ;  /* 0xff8000009a9a7808 */ /* 0x000fe40000800000 */
[C---:B------:R-:W-:Y:S02]  /*c3c0*/  ISETP.GT.AND P3, PT, R12.reuse, 0x1, PT ;  /* 0x000000010c00780c */ /* 0x040fe40003f64270 */
[----:B------:R-:W-:-:S02]  /*c3d0*/  ISETP.GT.AND P2, PT, R12, 0x8, PT ;  /* 0x000000080c00780c */ /* 0x000fc40003f44270 */
[C---:B------:R-:W-:Y:S02]  /*c3e0*/  ISETP.GT.AND P0, PT, R12.reuse, 0x9, PT ;  /* 0x000000090c00780c */ /* 0x040fe40003f04270 */
[----:B------:R-:W-:Y:S02]  /*c3f0*/  ISETP.GT.AND P1, PT, R12, 0x10, PT ;  /* 0x000000100c00780c */ /* 0x000fe40003f24270 */
[----:B------:R-:W-:Y:S02]  /*c400*/  FSEL R155, R155, -INF , P3 ;  /* 0xff8000009b9b7808 */ /* 0x000fe40001800000 */
[----:B------:R-:W-:Y:S02]  /*c410*/  FSEL R158, R158, -INF , P2 ;  /* 0xff8000009e9e7808 */ /* 0x000fe40001000000 */
[----:B------:R-:W-:Y:S02]  /*c420*/  FSEL R159, R159, -INF , P0 ;  /* 0xff8000009f9f7808 */ /* 0x000fe40000000000 */
[----:B------:R-:W-:-:S02]  /*c430*/  FSEL R162, R162, -INF , P1 ;  /* 0xff800000a2a27808 */ /* 0x000fc40000800000 */
[C---:B------:R-:W-:Y:S02]  /*c440*/  ISETP.GT.AND P3, PT, R12.reuse, 0x11, PT ;  /* 0x000000110c00780c */ /* 0x040fe40003f64270 */
[C---:B------:R-:W-:Y:S02]  /*c450*/  ISETP.GT.AND P2, PT, R12.reuse, 0x18, PT ;  /* 0x000000180c00780c */ /* 0x040fe40003f44270 */
[C---:B------:R-:W-:Y:S02]  /*c460*/  ISETP.GT.AND P0, PT, R12.reuse, 0x19, PT ;  /* 0x000000190c00780c */ /* 0x040fe40003f04270 */
[----:B------:R-:W-:Y:S02]  /*c470*/  ISETP.GT.AND P1, PT, R12, 0x20, PT ;  /* 0x000000200c00780c */ /* 0x000fe40003f24270 */
[----:B------:R-:W-:Y:S02]  /*c480*/  FMNMX.FTZ R12, R154, R227, !PT ;  /* 0x000000e39a0c7209 */ /* 0x000fe40007810000 */
[----:B------:R-:W-:-:S02]  /*c490*/  FSEL R163, R163, -INF , P3 ;  /* 0xff800000a3a37808 */ /* 0x000fc40001800000 */
[----:B------:R-:W-:Y:S02]  /*c4a0*/  FMNMX.FTZ R12, R155, R12, !PT ;  /* 0x0000000c9b0c7209 */ /* 0x000fe40007810000 */
[----:B------:R-:W-:Y:S02]  /*c4b0*/  FSEL R166, R166, -INF , P2 ;  /* 0xff800000a6a67808 */ /* 0x000fe40001000000 */
[----:B------:R-:W-:Y:S02]  /*c4c0*/  FMNMX.FTZ R12, R158, R12, !PT ;  /* 0x0000000c9e0c7209 */ /* 0x000fe40007810000 */
[----:B------:R-:W-:Y:S02]  /*c4d0*/  FSEL R167, R167, -INF , P0 ;  /* 0xff800000a7a77808 */ /* 0x000fe40000000000 */
[----:B------:R-:W-:Y:S02]  /*c4e0*/  FMNMX.FTZ R12, R159, R12, !PT ;  /* 0x0000000c9f0c7209 */ /* 0x000fe40007810000 */
[----:B------:R-:W-:-:S02]  /*c4f0*/  FSEL R170, R170, -INF , P1 ;  /* 0xff800000aaaa7808 */ /* 0x000fc40000800000 */
[----:B------:R-:W-:Y:S02]  /*c500*/  FMNMX.FTZ R12, R162, R12, !PT ;  /* 0x0000000ca20c7209 */ /* 0x000fe40007810000 */
[----:B------:R-:W-:Y:S02]  /*c510*/  LOP3.LUT P1, RZ, R19, 0x40000000, RZ, 0xc0, !PT ;  /* 0x4000000013ff7812 */ /* 0x000fe4000782c0ff */
[----:B------:R-:W-:Y:S02]  /*c520*/  FMNMX.FTZ R12, R163, R12, !PT ;  /* 0x0000000ca30c7209 */ /* 0x000fe40007810000 */
[----:B------:R-:W-:Y:S02]  /*c530*/  LOP3.LUT P0, RZ, R19, 0x80000000, RZ, 0xc0, !PT ;  /* 0x8000000013ff7812 */ /* 0x000fe4000780c0ff */
[----:B------:R-:W-:Y:S02]  /*c540*/  FMNMX.FTZ R12, R166, R12, !PT ;  /* 0x0000000ca60c7209 */ /* 0x000fe40007810000 */
[----:B------:R-:W-:-:S02]  /*c550*/  FSEL R171, R171, -INF , P1 ;  /* 0xff800000abab7808 */ /* 0x000fc40000800000 */
[----:B------:R-:W-:Y:S02]  /*c560*/  FMNMX.FTZ R12, R167, R12, !PT ;  /* 0x0000000ca70c7209 */ /* 0x000fe40007810000 */
[----:B------:R-:W-:Y:S02]  /*c570*/  LOP3.LUT P2, RZ, R231, 0x1, RZ, 0xc0, !PT ;  /* 0x00000001e7ff7812 */ /* 0x000fe4000784c0ff */
[----:B------:R-:W-:Y:S02]  /*c580*/  FMNMX.FTZ R12, R170, R12, !PT ;  /* 0x0000000caa0c7209 */ /* 0x000fe40007810000 */
[----:B------:R-:W-:Y:S02]  /*c590*/  FSEL R174, R174, -INF , P0 ;  /* 0xff800000aeae7808 */ /* 0x000fe40000000000 */
[----:B------:R-:W-:Y:S02]  /*c5a0*/  FMNMX.FTZ R12, R171, R12, !PT ;  /* 0x0000000cab0c7209 */ /* 0x000fe40007810000 */
[----:B------:R-:W-:-:S02]  /*c5b0*/  LOP3.LUT P3, RZ, R231, 0x2, RZ, 0xc0, !PT ;  /* 0x00000002e7ff7812 */ /* 0x000fc4000786c0ff */
[----:B------:R-:W-:Y:S02]  /*c5c0*/  FSEL R175, R175, -INF , P2 ;  /* 0xff800000afaf7808 */ /* 0x000fe40001000000 */
[----:B------:R-:W-:Y:S02]  /*c5d0*/  FMNMX.FTZ R12, R174, R12, !PT ;  /* 0x0000000cae0c7209 */ /* 0x000fe40007810000 */
        /* <DEDUP_REMOVED lines=8> */
[----:B------:R-:W-:Y:S02]  /*c660*/  LOP3.LUT P1, RZ, R19, 0x20000000, RZ, 0xc0, !PT ;  /* 0x2000000013ff7812 */ /* 0x000fe4000782c0ff */
[----:B------:R-:W-:-:S02]  /*c670*/  FMNMX.FTZ R12, R183, R12, !PT ;  /* 0x0000000cb70c7209 */ /* 0x000fc40007810000 */
[C---:B------:R-:W-:Y:S02]  /*c680*/  ISETP.GT.AND P6, PT, R228.reuse, 0x20, PT ;  /* 0x00000020e400780c */ /* 0x040fe40003fc4270 */
[----:B------:R-:W-:Y:S01]  /*c690*/  ISETP.GT.AND P5, PT, R228, 0x21, PT ;  /* 0x00000021e400780c */ /* 0x000fe20003fa4270 */
[----:B------:R-:W2:Y:S01]  /*c6a0*/  SHFL.BFLY PT, R14, R12, 0x2, 0x1f ;  /* 0x0c401f000c0e7f89 */ /* 0x000ea200000e0000 */
[----:B------:R-:W-:Y:S02]  /*c6b0*/  FSEL R168, R168, -INF , P6 ;  /* 0xff800000a8a87808 */ /* 0x000fe40003000000 */
[C---:B------:R-:W-:Y:S02]  /*c6c0*/  ISETP.GT.AND P4, PT, R228.reuse, 0x28, PT ;  /* 0x00000028e400780c */ /* 0x040fe40003f84270 */
[----:B------:R-:W-:Y:S02]  /*c6d0*/  FSEL R169, R169, -INF , P5 ;  /* 0xff800000a9a97808 */ /* 0x000fe40002800000 */
[----:B------:R-:W-:-:S02]  /*c6e0*/  ISETP.GT.AND P3, PT, R228, 0x29, PT ;  /* 0x00000029e400780c */ /* 0x000fc40003f64270 */
[----:B------:R-:W-:Y:S02]  /*c6f0*/  FSEL R172, R172, -INF , P4 ;  /* 0xff800000acac7808 */ /* 0x000fe40002000000 */
[----:B------:R-:W-:Y:S02]  /*c700*/  FSEL R173, R173, -INF , P3 ;  /* 0xff800000adad7808 */ /* 0x000fe40001800000 */
[C---:B------:R-:W-:Y:S02]  /*c710*/  ISETP.GT.AND P4, PT, R228.reuse, 0x30, PT ;  /* 0x00000030e400780c */ /* 0x040fe40003f84270 */
[----:B------:R-:W-:Y:S02]  /*c720*/  ISETP.GT.AND P3, PT, R228, 0x31, PT ;  /* 0x00000031e400780c */ /* 0x000fe40003f64270 */
[----:B------:R-:W-:Y:S02]  /*c730*/  FSEL R176, R176, -INF , P4 ;  /* 0xff800000b0b07808 */ /* 0x000fe40002000000 */
[----:B------:R-:W-:-:S02]  /*c740*/  ISETP.GT.AND P4, PT, R228, 0x38, PT ;  /* 0x00000038e400780c */ /* 0x000fc40003f84270 */
[----:B------:R-:W-:Y:S02]  /*c750*/  FSEL R177, R177, -INF , P3 ;  /* 0xff800000b1b17808 */ /* 0x000fe40001800000 */
[----:B------:R-:W-:Y:S02]  /*c760*/  ISETP.GT.AND P3, PT, R228, 0x39, PT ;  /* 0x00000039e400780c */ /* 0x000fe40003f64270 */
[----:B--2---:R-:W-:Y:S02]  /*c770*/  FMNMX.FTZ R14, R12, R14, !PT ;  /* 0x0000000e0c0e7209 */ /* 0x004fe40007810000 */
[----:B------:R-:W-:Y:S02]  /*c780*/  FSEL R180, R180, -INF , P4 ;  /* 0xff800000b4b47808 */ /* 0x000fe40002000000 */
[----:B------:R-:W-:Y:S01]  /*c790*/  FSEL R181, R181, -INF , P3 ;  /* 0xff800000b5b57808 */ /* 0x000fe20001800000 */
[----:B------:R-:W2:Y:S01]  /*c7a0*/  SHFL.BFLY PT, R12, R14, 0x1, 0x1f ;  /* 0x0c201f000e0c7f89 */ /* 0x000ea200000e0000 */
[----:B------:R-:W-:-:S02]  /*c7b0*/  LOP3.LUT P0, RZ, R19, 0x10000000, RZ, 0xc0, !PT ;  /* 0x1000000013ff7812 */ /* 0x000fc4000780c0ff */
[----:B--2---:R-:W-:Y:S01]  /*c7c0*/  FMNMX.FTZ R14, R14, R12, !PT ;  /* 0x0000000c0e0e7209 */ /* 0x004fe20007810000 */
[----:B------:R-:W-:-:S03]  /*c7d0*/  IMAD.U32 R12, RZ, RZ, UR40 ;  /* 0x00000028ff0c7e24 */ /* 0x000fc6000f8e00ff */
[C---:B------:R-:W-:Y:S01]  /*c7e0*/  FSETP.NEU.FTZ.AND P2, PT, R14.reuse, -INF , PT ;  /* 0xff8000000e00780b */ /* 0x040fe20003f5d000 */
[----:B------:R-:W-:-:S03]  /*c7f0*/  FMUL.FTZ R15, R14, R12 ;  /* 0x0000000c0e0f7220 */ /* 0x000fc60000410000 */
        /* <DEDUP_REMOVED lines=20> */
[----:B------:R-:W-:-:S02]  /*c940*/  @!P1 VIADD R15, R217, 0x28c40 ;  /* 0x00028c40d90f9836 */ /* 0x000fc40000000000 */
[----:B------:R-:W-:Y:S01]  /*c950*/  FMUL.FTZ R153, R153, R12 ;  /* 0x0000000c99997220 */ /* 0x000fe20000410000 */
[----:B------:R-:W-:Y:S02]  /*c960*/  MUFU.EX2 R154, R154 ;  /* 0x0000009a009a7308 */ /* 0x000fe40000000800 */
[----:B------:R-:W-:-:S04]  /*c970*/  @!P1 PRMT R15, RZ, 0x654, R15 ;  /* 0x00000654ff0f9816 */ /* 0x000fc8000000000f */
[----:B------:R2:W-:Y:S02]  /*c980*/  @!P1 SYNCS.ARRIVE.TRANS64.RED.A1T0 RZ, [R15+URZ], RZ ;  /* 0x000000ff0fff99a7 */ /* 0x0005e4000810043f */
[----:B------:R-:W3:Y:S01]  /*c990*/  MUFU.EX2 R170, R153 ;  /* 0x0000009900aa7308 */ /* 0x000ee20000000800 */
[----:B--2---:R-:W-:-:S07]  /*c9a0*/  FMNMX.FTZ R15, R152, R21, !PT ;  /* 0x00000015980f7209 */ /* 0x004fce0007810000 */
[----:B------:R-:W2:Y:S01]  /*c9b0*/  MUFU.EX2 R153, R155 ;  /* 0x0000009b00997308 */ /* 0x000ea20000000800 */
[----:B------:R-:W-:-:S04]  /*c9c0*/  FMNMX.FTZ R15, R234, R15, !PT ;  /* 0x0000000fea0f7209 */ /* 0x000fc80007810000 */
[----:B------:R-:W-:-:S03]  /*c9d0*/  FMNMX.FTZ R15, R156, R15, !PT ;  /* 0x0000000f9c0f7209 */ /* 0x000fc60007810000 */
[----:B------:R-:W4:Y:S01]  /*c9e0*/  MUFU.EX2 R155, R158 ;  /* 0x0000009e009b7308 */ /* 0x000f220000000800 */
[----:B---3--:R-:W-:Y:S01]  /*c9f0*/  FFMA.FTZ R3, R170, R3, R154 ;  /* 0x00000003aa037223 */ /* 0x008fe2000001009a */
[-C--:B------:R-:W-:Y:S01]  /*ca00*/  FMUL.FTZ R26, R26, R170.reuse ;  /* 0x000000aa1a1a7220 */ /* 0x080fe20000410000 */
[----:B------:R-:W-:Y:S01]  /*ca10*/  FMNMX.FTZ R15, R157, R15, !PT ;  /* 0x0000000f9d0f7209 */ /* 0x000fe20007810000 */
[-C--:B------:R-:W-:Y:S01]  /*ca20*/  FMUL.FTZ R27, R27, R170.reuse ;  /* 0x000000aa1b1b7220 */ /* 0x080fe20000410000 */
[-C--:B------:R-:W-:Y:S01]  /*ca30*/  FMUL.FTZ R30, R30, R170.reuse ;  /* 0x000000aa1e1e7220 */ /* 0x080fe20000410000 */
[----:B------:R-:W-:Y:S01]  /*ca40*/  FMUL.FTZ R31, R31, R170 ;  /* 0x000000aa1f1f7220 */ /* 0x000fe20000410000 */
[----:B------:R-:W-:Y:S01]  /*ca50*/  FMNMX.FTZ R15, R160, R15, !PT ;  /* 0x0000000fa00f7209 */ /* 0x000fe20007810000 */
[----:B------:R-:W3:Y:S01]  /*ca60*/  MUFU.EX2 R159, R159 ;  /* 0x0000009f009f7308 */ /* 0x000ee20000000800 */
[C---:B--2---:R-:W-:Y:S01]  /*ca70*/  FADD.FTZ R3, R153.reuse, R3 ;  /* 0x0000000399037221 */ /* 0x044fe20000010000 */
[----:B------:R-:W-:Y:S01]  /*ca80*/  F2FP.BF16.F32.PACK_AB R153, R153, R154 ;  /* 0x0000009a9999723e */ /* 0x000fe200000010ff */
[-C--:B------:R-:W-:Y:S01]  /*ca90*/  FMUL.FTZ R34, R34, R170.reuse ;  /* 0x000000aa22227220 */ /* 0x080fe20000410000 */
[----:B------:R-:W-:Y:S01]  /*caa0*/  FMNMX.FTZ R15, R161, R15, !PT ;  /* 0x0000000fa10f7209 */ /* 0x000fe20007810000 */
[-C--:B------:R-:W-:Y:S01]  /*cab0*/  FMUL.FTZ R35, R35, R170.reuse ;  /* 0x000000aa23237220 */ /* 0x080fe20000410000 */
[-C--:B------:R-:W-:Y:S01]  /*cac0*/  FMUL.FTZ R38, R38, R170.reuse ;  /* 0x000000aa26267220 */ /* 0x080fe20000410000 */
[-C--:B------:R-:W-:Y:S01]  /*cad0*/  FMUL.FTZ R39, R39, R170.reuse ;  /* 0x000000aa27277220 */ /* 0x080fe20000410000 */
[----:B------:R-:W-:Y:S01]  /*cae0*/  FMNMX.FTZ R15, R164, R15, !PT ;  /* 0x0000000fa40f7209 */ /* 0x000fe20007810000 */
[----:B------:R-:W2:Y:S01]  /*caf0*/  MUFU.EX2 R162, R162 ;  /* 0x000000a200a27308 */ /* 0x000ea20000000800 */
[----:B----4-:R-:W-:Y:S01]  /*cb00*/  FADD.FTZ R3, R155, R3 ;  /* 0x000000039b037221 */ /* 0x010fe20000010000 */
[-C--:B------:R-:W-:Y:S01]  /*cb10*/  FMUL.FTZ R42, R42, R170.reuse ;  /* 0x000000aa2a2a7220 */ /* 0x080fe20000410000 */
[----:B------:R-:W-:Y:S01]  /*cb20*/  FMNMX.FTZ R15, R165, R15, !PT ;  /* 0x0000000fa50f7209 */ /* 0x000fe20007810000 */
[-C--:B------:R-:W-:Y:S01]  /*cb30*/  FMUL.FTZ R43, R43, R170.reuse ;  /* 0x000000aa2b2b7220 */ /* 0x080fe20000410000 */
[-C--:B------:R-:W-:Y:S01]  /*cb40*/  FMUL.FTZ R46, R46, R170.reuse ;  /* 0x000000aa2e2e7220 */ /* 0x080fe20000410000 */
[-C--:B------:R-:W-:Y:S01]  /*cb50*/  FMUL.FTZ R47, R47, R170.reuse ;  /* 0x000000aa2f2f7220 */ /* 0x080fe20000410000 */
[----:B------:R-:W-:Y:S01]  /*cb60*/  FMNMX.FTZ R15, R168, R15, !PT ;  /* 0x0000000fa80f7209 */ /* 0x000fe20007810000 */
[C---:B---3--:R-:W-:Y:S01]  /*cb70*/  FADD.FTZ R3, R159.reuse, R3 ;  /* 0x000000039f037221 */ /* 0x048fe20000010000 */
[----:B------:R-:W-:Y:S01]  /*cb80*/  F2FP.BF16.F32.PACK_AB R155, R159, R155 ;  /* 0x0000009b9f9b723e */ /* 0x000fe200000010ff */
[----:B------:R-:W-:Y:S01]  /*cb90*/  MUFU.EX2 R167, R167 ;  /* 0x000000a700a77308 */ /* 0x000fe20000000800 */
[----:B------:R-:W-:Y:S01]  /*cba0*/  FMNMX.FTZ R15, R169, R15, !PT ;  /* 0x0000000fa90f7209 */ /* 0x000fe20007810000 */
[-C--:B------:R-:W-:Y:S01]  /*cbb0*/  FMUL.FTZ R50, R50, R170.reuse ;  /* 0x000000aa32327220 */ /* 0x080fe20000410000 */
[-C--:B------:R-:W-:Y:S01]  /*cbc0*/  FMUL.FTZ R51, R51, R170.reuse ;  /* 0x000000aa33337220 */ /* 0x080fe20000410000 */
[-C--:B------:R-:W-:Y:S01]  /*cbd0*/  FMUL.FTZ R54, R54, R170.reuse ;  /* 0x000000aa36367220 */ /* 0x080fe20000410000 */
[----:B------:R-:W-:Y:S01]  /*cbe0*/  FMNMX.FTZ R15, R172, R15, !PT ;  /* 0x0000000fac0f7209 */ /* 0x000fe20007810000 */
[-C--:B------:R-:W-:Y:S01]  /*cbf0*/  FMUL.FTZ R55, R55, R170.reuse ;  /* 0x000000aa37377220 */ /* 0x080fe20000410000 */
[----:B--2---:R-:W-:Y:S01]  /*cc00*/  FADD.FTZ R3, R162, R3 ;  /* 0x00000003a2037221 */ /* 0x004fe20000010000 */
[----:B------:R-:W-:Y:S01]  /*cc10*/  MUFU.EX2 R159, R166 ;  /* 0x000000a6009f7308 */ /* 0x000fe20000000800 */
[----:B------:R-:W-:Y:S01]  /*cc20*/  FMNMX.FTZ R15, R173, R15, !PT ;  /* 0x0000000fad0f7209 */ /* 0x000fe20007810000 */
[-C--:B------:R-:W-:Y:S01]  /*cc30*/  FMUL.FTZ R58, R58, R170.reuse ;  /* 0x000000aa3a3a7220 */ /* 0x080fe20000410000 */
[-C--:B------:R-:W-:Y:S01]  /*cc40*/  FMUL.FTZ R59, R59, R170.reuse ;  /* 0x000000aa3b3b7220 */ /* 0x080fe20000410000 */
[-C--:B------:R-:W-:Y:S01]  /*cc50*/  FMUL.FTZ R62, R62, R170.reuse ;  /* 0x000000aa3e3e7220 */ /* 0x080fe20000410000 */
[----:B------:R-:W-:Y:S01]  /*cc60*/  FMNMX.FTZ R15, R176, R15, !PT ;  /* 0x0000000fb00f7209 */ /* 0x000fe20007810000 */
[-C--:B------:R-:W-:Y:S01]  /*cc70*/  FMUL.FTZ R63, R63, R170.reuse ;  /* 0x000000aa3f3f7220 */ /* 0x080fe20000410000 */
[-C--:B------:R-:W-:Y:S01]  /*cc80*/  FMUL.FTZ R66, R66, R170.reuse ;  /* 0x000000aa42427220 */ /* 0x080fe20000410000 */
        /* <DEDUP_REMOVED lines=13> */
[-C--:B------:R-:W-:Y:S01]  /*cd60*/  FMUL.FTZ R83, R83, R170.reuse ;  /* 0x000000aa53537220 */ /* 0x080fe20000410000 */
[----:B------:R-:W2:Y:S01]  /*cd70*/  SHFL.BFLY PT, R154, R15, 0x2, 0x1f ;  /* 0x0c401f000f9a7f89 */ /* 0x000ea200000e0000 */
        /* <DEDUP_REMOVED lines=23> */
[----:B--2---:R-:W-:Y:S01]  /*cef0*/  FMNMX.FTZ R15, R15, R154, !PT ;  /* 0x0000009a0f0f7209 */ /* 0x004fe20007810000 */
[-C--:B------:R-:W-:Y:S01]  /*cf00*/  FMUL.FTZ R126, R126, R170.reuse ;  /* 0x000000aa7e7e7220 */ /* 0x080fe20000410000 */
[----:B------:R-:W2:Y:S01]  /*cf10*/  MUFU.EX2 R154, R163 ;  /* 0x000000a3009a7308 */ /* 0x000ea20000000800 */
[-C--:B------:R-:W-:Y:S01]  /*cf20*/  FMUL.FTZ R127, R127, R170.reuse ;  /* 0x000000aa7f7f7220 */ /* 0x080fe20000410000 */
[-C--:B------:R-:W-:Y:S01]  /*cf30*/  FMUL.FTZ R130, R130, R170.reuse ;  /* 0x000000aa82827220 */ /* 0x080fe20000410000 */
[----:B------:R-:W3:Y:S01]  /*cf40*/  SHFL.BFLY PT, R158, R15, 0x1, 0x1f ;  /* 0x0c201f000f9e7f89 */ /* 0x000ee200000e0000 */
        /* <DEDUP_REMOVED lines=13> */
[----:B--2---:R-:W-:-:S04]  /*d020*/  FADD.FTZ R3, R154, R3 ;  /* 0x000000039a037221 */ /* 0x004fc80000010000 */
[----:B------:R-:W-:Y:S01]  /*d030*/  FADD.FTZ R3, R159, R3 ;  /* 0x000000039f037221 */ /* 0x000fe20000010000 */
[----:B------:R-:W-:Y:S02]  /*d040*/  F2FP.BF16.F32.PACK_AB R159, R167, R159 ;  /* 0x0000009fa79f723e */ /* 0x000fe400000010ff */
[----:B---3--:R-:W-:-:S04]  /*d050*/  FMNMX.FTZ R15, R15, R158, !PT ;  /* 0x0000009e0f0f7209 */ /* 0x008fc80007810000 */
[----:B------:R-:W-:-:S04]  /*d060*/  FSETP.NEU.FTZ.AND P3, PT, R15, -INF , PT ;  /* 0xff8000000f00780b */ /* 0x000fc80003f7d000 */
[----:B------:R-:W-:-:S05]  /*d070*/  FSEL R158, R15, RZ, P3 ;  /* 0x000000ff0f9e7208 */ /* 0x000fca0001800000 */
[----:B------:R-:W-:-:S04]  /*d080*/  FADD.FTZ R158, -R158, R21 ;  /* 0x000000159e9e7221 */ /* 0x000fc80000010100 */
[----:B------:R-:W-:Y:S01]  /*d090*/  FMUL.FTZ R21, R158, R12 ;  /* 0x0000000c9e157220 */ /* 0x000fe20000410000 */
[----:B------:R-:W-:-:S04]  /*d0a0*/  @!P2 IMAD R158, R226, 0x40, R189 ;  /* 0x00000040e29ea824 */ /* 0x000fc800078e02bd */
[----:B------:R-:W-:Y:S01]  /*d0b0*/  @!P2 IMAD R158, R158, 0x4, R2 ;  /* 0x000000049e9ea824 */ /* 0x000fe200078e0202 */
[----:B------:R-:W2:Y:S04]  /*d0c0*/  MUFU.EX2 R21, R21 ;  /* 0x0000001500157308 */ /* 0x000ea80000000800 */
[----:B------:R-:W-:Y:S04]  /*d0d0*/  @!P2 STS [R158+0x28820], R170 ;  /* 0x028820aa9e00a388 */ /* 0x000fe80000000800 */
        /* <DEDUP_REMOVED lines=28> */
[-CC-:B------:R-:W-:Y:S01]  /*d2a0*/  FFMA.FTZ R165, R165, R12.reuse, -R158.reuse ;  /* 0x0000000ca5a57223 */ /* 0x180fe2000001089e */
[-CC-:B------:R-:W-:Y:S01]  /*d2b0*/  FFMA.FTZ R168, R168, R12.reuse, -R158.reuse ;  /* 0x0000000ca8a87223 */ /* 0x180fe2000001089e */
[-CC-:B------:R-:W-:Y:S01]  /*d2c0*/  FFMA.FTZ R169, R169, R12.reuse, -R158.reuse ;  /* 0x0000000ca9a97223 */ /* 0x180fe2000001089e */
[-CC-:B------:R-:W-:Y:S01]  /*d2d0*/  FFMA.FTZ R172, R172, R12.reuse, -R158.reuse ;  /* 0x0000000cacac7223 */ /* 0x180fe2000001089e */
[-CC-:B------:R-:W-:Y:S01]  /*d2e0*/  FFMA.FTZ R173, R173, R12.reuse, -R158.reuse ;  /* 0x0000000cadad7223 */ /* 0x180fe2000001089e */
[-CC-:B------:R-:W-:Y:S01]  /*d2f0*/  FFMA.FTZ R176, R176, R12.reuse, -R158.reuse ;  /* 0x0000000cb0b07223 */ /* 0x180fe2000001089e */
[----:B------:R-:W3:Y:S01]  /*d300*/  MUFU.EX2 R234, R234 ;  /* 0x000000ea00ea7308 */ /* 0x000ee20000000800 */
[-CC-:B------:R-:W-:Y:S01]  /*d310*/  FFMA.FTZ R177, R177, R12.reuse, -R158.reuse ;  /* 0x0000000cb1b17223 */ /* 0x180fe2000001089e */
[-CC-:B------:R-:W-:Y:S01]  /*d320*/  FFMA.FTZ R180, R180, R12.reuse, -R158.reuse ;  /* 0x0000000cb4b47223 */ /* 0x180fe2000001089e */
[----:B------:R-:W-:Y:S01]  /*d330*/  FFMA.FTZ R181, R181, R12, -R158 ;  /* 0x0000000cb5b57223 */ /* 0x000fe2000001089e */
        /* <DEDUP_REMOVED lines=9> */
[-C--:B------:R-:W-:Y:S01]  /*d3d0*/  FMUL.FTZ R73, R73, R21.reuse ;  /* 0x0000001549497220 */ /* 0x080fe20000410000 */
[-C--:B------:R-:W-:Y:S01]  /*d3e0*/  FMUL.FTZ R76, R76, R21.reuse ;  /* 0x000000154c4c7220 */ /* 0x080fe20000410000 */
[-C--:B------:R-:W-:Y:S01]  /*d3f0*/  FMUL.FTZ R77, R77, R21.reuse ;  /* 0x000000154d4d7220 */ /* 0x080fe20000410000 */
[----:B------:R5:W0:Y:S01]  /*d400*/  MUFU.EX2 R158, R157 ;  /* 0x0000009d009e7308 */ /* 0x000a220000000800 */
        /* <DEDUP_REMOVED lines=8> */
[----:B-----5:R-:W-:Y:S01]  /*d490*/  F2FP.BF16.F32.PACK_AB R157, R154, R162 ;  /* 0x000000a29a9d723e */ /* 0x020fe200000010ff */
[----:B--2---:R-:W-:Y:S01]  /*d4a0*/  FFMA.FTZ R154, R21, R0, R152 ;  /* 0x00000000159a7223 */ /* 0x004fe20000010098 */
[----:B------:R-:W-:Y:S01]  /*d4b0*/  FADD.FTZ R0, R167, R3 ;  /* 0x00000003a7007221 */ /* 0x000fe20000010000 */
[C---:B---3--:R-:W-:Y:S01]  /*d4c0*/  F2FP.BF16.F32.PACK_AB R152, R234.reuse, R152 ;  /* 0x00000098ea98723e */ /* 0x048fe200000010ff */
[-C--:B------:R-:W-:Y:S01]  /*d4d0*/  FMUL.FTZ R93, R93, R21.reuse ;  /* 0x000000155d5d7220 */ /* 0x080fe20000410000 */
[----:B------:R-:W-:Y:S01]  /*d4e0*/  FADD.FTZ R154, R234, R154 ;  /* 0x0000009aea9a7221 */ /* 0x000fe20000010000 */
[-C--:B------:R-:W-:Y:S01]  /*d4f0*/  FMUL.FTZ R96, R96, R21.reuse ;  /* 0x0000001560607220 */ /* 0x080fe20000410000 */
[----:B------:R-:W2:Y:S01]  /*d500*/  MUFU.EX2 R161, R161 ;  /* 0x000000a100a17308 */ /* 0x000ea20000000800 */
[-C--:B------:R-:W-:Y:S01]  /*d510*/  FMUL.FTZ R97, R97, R21.reuse ;  /* 0x0000001561617220 */ /* 0x080fe20000410000 */
[----:B----4-:R-:W-:Y:S01]  /*d520*/  FADD.FTZ R154, R156, R154 ;  /* 0x0000009a9c9a7221 */ /* 0x010fe20000010000 */
[-C--:B------:R-:W-:Y:S01]  /*d530*/  FMUL.FTZ R100, R100, R21.reuse ;  /* 0x0000001564647220 */ /* 0x080fe20000410000 */
[-C--:B------:R-:W-:Y:S01]  /*d540*/  FMUL.FTZ R101, R101, R21.reuse ;  /* 0x0000001565657220 */ /* 0x080fe20000410000 */
[-C--:B------:R-:W-:Y:S01]  /*d550*/  FMUL.FTZ R104, R104, R21.reuse ;  /* 0x0000001568687220 */ /* 0x080fe20000410000 */
[----:B0-----:R-:W-:Y:S01]  /*d560*/  FADD.FTZ R154, R158, R154 ;  /* 0x0000009a9e9a7221 */ /* 0x001fe20000010000 */
[-C--:B------:R-:W-:Y:S01]  /*d570*/  FMUL.FTZ R105, R105, R21.reuse ;  /* 0x0000001569697220 */ /* 0x080fe20000410000 */
[----:B------:R-:W0:Y:S01]  /*d580*/  MUFU.EX2 R164, R164 ;  /* 0x000000a400a47308 */ /* 0x000e220000000800 */
[-C--:B------:R-:W-:Y:S01]  /*d590*/  FMUL.FTZ R108, R108, R21.reuse ;  /* 0x000000156c6c7220 */ /* 0x080fe20000410000 */
[----:B-1----:R-:W-:Y:S01]  /*d5a0*/  FADD.FTZ R3, R160, R154 ;  /* 0x0000009aa0037221 */ /* 0x002fe20000010000 */
[----:B------:R-:W-:Y:S01]  /*d5b0*/  F2FP.BF16.F32.PACK_AB R154, R158, R156 ;  /* 0x0000009c9e9a723e */ /* 0x000fe200000010ff */
[----:B------:R-:W-:Y:S01]  /*d5c0*/  BAR.SYNC.DEFER_BLOCKING 0xf, 0x100 ;  /* 0x03c4000000007b1d */ /* 0x000fe20000010000 */
[-C--:B------:R-:W-:Y:S01]  /*d5d0*/  FMUL.FTZ R109, R109, R21.reuse ;  /* 0x000000156d6d7220 */ /* 0x080fe20000410000 */
[-C--:B------:R-:W-:Y:S01]  /*d5e0*/  FMUL.FTZ R112, R112, R21.reuse ;  /* 0x0000001570707220 */ /* 0x080fe20000410000 */
[-C--:B------:R-:W-:Y:S01]  /*d5f0*/  FMUL.FTZ R113, R113, R21.reuse ;  /* 0x0000001571717220 */ /* 0x080fe20000410000 */
[-C--:B------:R-:W-:Y:S01]  /*d600*/  FMUL.FTZ R116, R116, R21.reuse ;  /* 0x0000001574747220 */ /* 0x080fe20000410000 */
[C---:B--2---:R-:W-:Y:S01]  /*d610*/  FADD.FTZ R3, R161.reuse, R3 ;  /* 0x00000003a1037221 */ /* 0x044fe20000010000 */
[----:B------:R-:W1:Y:S01]  /*d620*/  MUFU.EX2 R165, R165 ;  /* 0x000000a500a57308 */ /* 0x000e620000000800 */
[----:B------:R-:W-:Y:S01]  /*d630*/  F2FP.BF16.F32.PACK_AB R156, R161, R160 ;  /* 0x000000a0a19c723e */ /* 0x000fe200000010ff */
[----:B------:R-:W-:Y:S01]  /*d640*/  FMUL.FTZ R117, R117, R21 ;  /* 0x0000001575757220 */ /* 0x000fe20000410000 */
[----:B------:R-:W-:Y:S01]  /*d650*/  F2FP.BF16.F32.PACK_AB R161, R171, R227 ;  /* 0x000000e3aba1723e */ /* 0x000fe200000010ff */
[-C--:B------:R-:W-:Y:S01]  /*d660*/  FMUL.FTZ R120, R120, R21.reuse ;  /* 0x0000001578787220 */ /* 0x080fe20000410000 */
[-C--:B------:R-:W-:Y:S01]  /*d670*/  FMUL.FTZ R121, R121, R21.reuse ;  /* 0x0000001579797220 */ /* 0x080fe20000410000 */
[-C--:B------:R-:W-:Y:S01]  /*d680*/  FMUL.FTZ R124, R124, R21.reuse ;  /* 0x000000157c7c7220 */ /* 0x080fe20000410000 */
[----:B0-----:R-:W-:Y:S01]  /*d690*/  FADD.FTZ R3, R164, R3 ;  /* 0x00000003a4037221 */ /* 0x001fe20000010000 */
        /* <DEDUP_REMOVED lines=9> */
[C---:B-1----:R-:W-:Y:S01]  /*d730*/  FADD.FTZ R3, R165.reuse, R3 ;  /* 0x00000003a5037221 */ /* 0x042fe20000010000 */
[----:B------:R-:W-:Y:S01]  /*d740*/  F2FP.BF16.F32.PACK_AB R158, R165, R164 ;  /* 0x000000a4a59e723e */ /* 0x000fe200000010ff */
[----:B------:R1:W-:Y:S01]  /*d750*/  STSM.16.M88.4 [R197+0x26800], R152 ;  /* 0x02680098c5007844 */ /* 0x0003e20000000200 */
[----:B------:R-:W-:Y:S01]  /*d760*/  F2FP.BF16.F32.PACK_AB R165, R179, R178 ;  /* 0x000000b2b3a5723e */ /* 0x000fe200000010ff */
[-C--:B------:R-:W-:Y:S01]  /*d770*/  FMUL.FTZ R140, R140, R21.reuse ;  /* 0x000000158c8c7220 */ /* 0x080fe20000410000 */
[-C--:B------:R-:W-:Y:S01]  /*d780*/  FMUL.FTZ R141, R141, R21.reuse ;  /* 0x000000158d8d7220 */ /* 0x080fe20000410000 */
[----:B------:R1:W-:Y:S01]  /*d790*/  STSM.16.M88.4 [R200], R156 ;  /* 0x0000009cc8007844 */ /* 0x0003e20000000200 */
[----:B------:R-:W3:Y:S01]  /*d7a0*/  MUFU.EX2 R162, R172 ;  /* 0x000000ac00a27308 */ /* 0x000ee20000000800 */
[----:B0-----:R-:W-:Y:S01]  /*d7b0*/  FADD.FTZ R160, R168, R3 ;  /* 0x00000003a8a07221 */ /* 0x001fe20000010000 */
[----:B------:R-:W-:Y:S01]  /*d7c0*/  FADD.FTZ R3, R227, R0 ;  /* 0x00000000e3037221 */ /* 0x000fe20000010000 */
[-C--:B------:R-:W-:Y:S01]  /*d7d0*/  FMUL.FTZ R144, R144, R21.reuse ;  /* 0x0000001590907220 */ /* 0x080fe20000410000 */
[-C--:B------:R-:W-:Y:S01]  /*d7e0*/  FMUL.FTZ R145, R145, R21.reuse ;  /* 0x0000001591917220 */ /* 0x080fe20000410000 */
[-C--:B------:R-:W-:Y:S01]  /*d7f0*/  FMUL.FTZ R148, R148, R21.reuse ;  /* 0x0000001594947220 */ /* 0x080fe20000410000 */
[----:B------:R-:W-:Y:S01]  /*d800*/  FADD.FTZ R3, R171, R3 ;  /* 0x00000003ab037221 */ /* 0x000fe20000010000 */
[----:B------:R-:W-:Y:S01]  /*d810*/  FMUL.FTZ R149, R149, R21 ;  /* 0x0000001595957220 */ /* 0x000fe20000410000 */
[----:B------:R-:W0:Y:S01]  /*d820*/  MUFU.EX2 R173, R173 ;  /* 0x000000ad00ad7308 */ /* 0x000e220000000800 */
[----:B--2---:R-:W-:Y:S01]  /*d830*/  FADD.FTZ R0, R169, R160 ;  /* 0x000000a0a9007221 */ /* 0x004fe20000010000 */
[----:B------:R-:W-:Y:S01]  /*d840*/  FADD.FTZ R3, R163, R3 ;  /* 0x00000003a3037221 */ /* 0x000fe20000010000 */
[----:B------:R-:W-:-:S02]  /*d850*/  F2FP.BF16.F32.PACK_AB R160, R169, R168 ;  /* 0x000000a8a9a0723e */ /* 0x000fc400000010ff */
[C---:B------:R-:W-:Y:S01]  /*d860*/  F2FP.BF16.F32.PACK_AB R163, R175.reuse, R163 ;  /* 0x000000a3afa3723e */ /* 0x040fe200000010ff */
[----:B------:R-:W-:Y:S02]  /*d870*/  FADD.FTZ R3, R175, R3 ;  /* 0x00000003af037221 */ /* 0x000fe40000010000 */
[----:B------:R-:W2:Y:S01]  /*d880*/  MUFU.EX2 R176, R176 ;  /* 0x000000b000b07308 */ /* 0x000ea20000000800 */
[----:B---3--:R-:W-:Y:S01]  /*d890*/  FADD.FTZ R0, R162, R0 ;  /* 0x00000000a2007221 */ /* 0x008fe20000010000 */
[----:B------:R-:W-:-:S04]  /*d8a0*/  FADD.FTZ R3, R178, R3 ;  /* 0x00000003b2037221 */ /* 0x000fc80000010000 */
[----:B------:R-:W-:Y:S02]  /*d8b0*/  FADD.FTZ R3, R179, R3 ;  /* 0x00000003b3037221 */ /* 0x000fe40000010000 */
[----:B------:R-:W3:Y:S01]  /*d8c0*/  MUFU.EX2 R177, R177 ;  /* 0x000000b100b17308 */ /* 0x000ee20000000800 */
[C---:B0-----:R-:W-:Y:S01]  /*d8d0*/  FADD.FTZ R0, R173.reuse, R0 ;  /* 0x00000000ad007221 */ /* 0x041fe20000010000 */
[----:B------:R-:W-:Y:S01]  /*d8e0*/  FADD.FTZ R3, R182, R3 ;  /* 0x00000003b6037221 */ /* 0x000fe20000010000 */
[----:B------:R-:W-:-:S05]  /*d8f0*/  F2FP.BF16.F32.PACK_AB R162, R173, R162 ;  /* 0x000000a2ada2723e */ /* 0x000fca00000010ff */
[----:B------:R-:W0:Y:S01]  /*d900*/  MUFU.EX2 R166, R180 ;  /* 0x000000b400a67308 */ /* 0x000e220000000800 */
[----:B--2---:R-:W-:Y:S01]  /*d910*/  FADD.FTZ R0, R176, R0 ;  /* 0x00000000b0007221 */ /* 0x004fe20000010000 */
[----:B------:R1:W-:Y:S06]  /*d920*/  STSM.16.M88.4 [R198], R160 ;  /* 0x000000a0c6007844 */ /* 0x0003ec0000000200 */
[----:B------:R-:W2:Y:S01]  /*d930*/  MUFU.EX2 R167, R183 ;  /* 0x000000b700a77308 */ /* 0x000ea20000000800 */
[C---:B---3--:R-:W-:Y:S01]  /*d940*/  FADD.FTZ R0, R177.reuse, R0 ;  /* 0x00000000b1007221 */ /* 0x048fe20000010000 */
[----:B------:R-:W-:-:S06]  /*d950*/  F2FP.BF16.F32.PACK_AB R164, R177, R176 ;  /* 0x000000b0b1a4723e */ /* 0x000fcc00000010ff */
[----:B------:R-:W3:Y:S01]  /*d960*/  MUFU.EX2 R181, R181 ;  /* 0x000000b500b57308 */ /* 0x000ee20000000800 */
[----:B0-----:R-:W-:Y:S01]  /*d970*/  FADD.FTZ R0, R166, R0 ;  /* 0x00000000a6007221 */ /* 0x001fe20000010000 */
[C---:B--2---:R-:W-:Y:S01]  /*d980*/  FADD.FTZ R3, R167.reuse, R3 ;  /* 0x00000003a7037221 */ /* 0x044fe20000010000 */
[----:B------:R-:W-:Y:S02]  /*d990*/  F2FP.BF16.F32.PACK_AB R167, R167, R182 ;  /* 0x000000b6a7a7723e */ /* 0x000fe400000010ff */
[C---:B---3--:R-:W-:Y:S01]  /*d9a0*/  F2FP.BF16.F32.PACK_AB R166, R181.reuse, R166 ;  /* 0x000000a6b5a6723e */ /* 0x048fe200000010ff */
[----:B------:R-:W-:-:S04]  /*d9b0*/  FADD.FTZ R0, R181, R0 ;  /* 0x00000000b5007221 */ /* 0x000fc80000010000 */
[----:B------:R1:W-:Y:S01]  /*d9c0*/  STSM.16.M88.4 [R199], R164 ;  /* 0x000000a4c7007844 */ /* 0x0003e20000000200 */
[----:B------:R-:W-:Y:S05]  /*d9d0*/  @!P0 BRA `(.L_x_7790) ;  /* 0x0000000000048947 */ /* 0x000fea0003800000 */
[----:B------:R-:W-:Y:S01]  /*d9e0*/  BPT.TRAP 0x1 ;  /* 0x000000040000795c */ /* 0x000fe20000300000 */
.L_x_7790:
[----:B------:R0:W2:Y:S01]  /*d9f0*/  SYNCS.PHASECHK.TRANS64.TRYWAIT P2, [R217+URZ+0x28c50], R20 ;  /* 0x028c5014d90075a7 */ /* 0x0000a2000804017f */
[----:B------:R-:W-:Y:S05]  /*da00*/  @!P0 BRA `(.L_x_7791) ;  /* 0x0000000000048947 */ /* 0x000fea0003800000 */
[----:B------:R-:W-:Y:S01]  /*da10*/  BPT.TRAP 0x1 ;  /* 0x000000040000795c */ /* 0x000fe20000300000 */
.L_x_7791:
[----:B------:R-:W-:Y:S04]  /*da20*/  BSSY B2, `(.L_x_7792) ;  /* 0x0000004000027945 */ /* 0x000fe80003800000 */
[----:B--2---:R-:W-:Y:S05]  /*da30*/  @P2 BRA `(.L_x_7793) ;  /* 0x0000000000082947 */ /* 0x004fea0003800000 */
[----:B------:R-:W2:Y:S02]  /*da40*/  SYNCS.PHASECHK.TRANS64.TRYWAIT P2, [R217+URZ+0x28c50], R20 ;  /* 0x028c5014d90075a7 */ /* 0x000ea4000804017f */
[----:B--2---:R-:W-:Y:S05]  /*da50*/  @!P2 BRA `(.L_x_7794) ;  /* 0x0000011400f4a947 */ /* 0x004fea0003800000 */
.L_x_7793:
[----:B------:R-:W-:Y:S05]  /*da60*/  BSYNC B2 ;  /* 0x0000000000027941 */ /* 0x000fea0003800000 */
.L_x_7792:
[----:B0-2---:R-:W-:Y:S01]  /*da70*/  IMAD R20, R18, 0x1000, R191 ;  /* 0x0000100012147824 */ /* 0x005fe200078e02bf */
[----:B------:R-:W-:Y:S01]  /*da80*/  WARPGROUP.ARRIVE ;  /* 0x00000000000079c5 */ /* 0x000fe20000000000 */
[----:B------:R-:W-:Y:S01]  /*da90*/  IMAD.MOV.U32 R21, RZ, RZ, 0x40000040 ;  /* 0x40000040ff157424 */ /* 0x000fe200078e00ff */
[----:B------:R-:W-:Y:S01]  /*daa0*/  ISETP.GT.AND P2, PT, R216, R215, PT ;  /* 0x000000d7d800720c */ /* 0x000fe20003f44270 */
[----:B------:R-:W-:Y:S01]  /*dab0*/  @!P1 VIADD R217, R217, 0x28c60 ;  /* 0x00028c60d9d99836 */ /* 0x000fe20000000000 */
[----:B------:R-:W-:Y:S01]  /*dac0*/  R2UR UR6, R20 ;  /* 0x00000000140672ca */ /* 0x000fe200000e0000 */
[----:B------:R-:W-:Y:S01]  /*dad0*/  VIADD R216, R216, 0xffffffff ;  /* 0xffffffffd8d87836 */ /* 0x000fe20000000000 */
[----:B------:R-:W-:Y:S01]  /*dae0*/  R2UR UR7, R21 ;  /* 0x00000000150772ca */ /* 0x000fe200000e0000 */
[----:B------:R-:W-:Y:S01]  /*daf0*/  IMAD.MOV.U32 R21, RZ, RZ, 0x40000040 ;  /* 0x40000040ff157424 */ /* 0x000fe200078e00ff */
[----:B------:R-:W-:Y:S01]  /*db00*/  @!P1 PRMT R217, RZ, 0x654, R217 ;  /* 0x00000654ffd99816 */ /* 0x000fe200000000d9 */
[----:B------:R-:W-:-:S02]  /*db10*/  IMAD.MOV.U32 R227, RZ, RZ, R14 ;  /* 0x000000ffffe37224 */ /* 0x000fc400078e000e */
[----:B------:R-:W-:-:S08]  /*db20*/  IMAD.MOV.U32 R226, RZ, RZ, R18 ;  /* 0x000000ffffe27224 */ /* 0x000fd000078e0012 */
[----:B------:R-:W-:Y:S03]  /*db30*/  HGMMA.64x256x16.F32.BF16 R24, R152, gdesc[UR4].tnspB, R24, gsb0 ;  /* 0x43e0000498187df0 */ /* 0x000fe60008001818 */
[----:B------:R-:W-:Y:S02]  /*db40*/  WARPGROUP.DEPBAR.LE gsb0, 0x0 ;  /* 0x00008000000079c5 */ /* 0x000fe40000010000 */
[----:B-1----:R-:W-:Y:S01]  /*db50*/  VIADD R152, R20, 0x80 ;  /* 0x0000008014987836 */ /* 0x002fe20000000000 */
        /* <DEDUP_REMOVED lines=33> */
.L_x_7784:
[----:B------:R-:W-:Y:S05]  /*dd70*/  BSYNC B0 ;  /* 0x0000000000007941 */ /* 0x000fea0003800000 */
.L_x_7783:
[----:B------:R-:W-:Y:S01]  /*dd80*/  ISETP.GE.AND P2, PT, R216, R201, PT ;  /* 0x000000c9d800720c */ /* 0x000fe20003f46270 */
[----:B------:R-:W-:-:S12]  /*dd90*/  BSSY B0, `(.L_x_7796) ;  /* 0x00001a1000007945 */ /* 0x000fd80003800000 */
[----:B------:R-:W-:Y:S05]  /*dda0*/  @!P2 BRA `(.L_x_7797) ;  /* 0x00000018007ca947 */ /* 0x000fea0003800000 */
[----:B------:R-:W-:Y:S02]  /*ddb0*/  IMAD.MOV.U32 R21, RZ, RZ, R14 ;  /* 0x000000ffff157224 */ /* 0x000fe400078e000e */
[----:B------:R-:W-:Y:S02]  /*ddc0*/  IMAD.MOV.U32 R215, RZ, RZ, R15 ;  /* 0x000000ffffd77224 */ /* 0x000fe400078e000f */
[----:B------:R-:W-:-:S07]  /*ddd0*/  IMAD.MOV.U32 R196, RZ, RZ, R18 ;  /* 0x000000ffffc47224 */ /* 0x000fce00078e0012 */
.L_x_7808:
[----:B------:R-:W-:-:S05]  /*dde0*/  VIADD R18, R196, 0x1 ;  /* 0x00000001c4127836 */ /* 0x000fca0000000000 */
[----:B------:R-:W-:-:S04]  /*ddf0*/  ISETP.NE.AND P2, PT, R18, 0x2, PT ;  /* 0x000000021200780c */ /* 0x000fc80003f45270 */
[----:B------:R-:W-:Y:S02]  /*de00*/  SEL R12, RZ, 0x1, P2 ;  /* 0x00000001ff0c7807 */ /* 0x000fe40001000000 */
[----:B------:R-:W-:Y:S02]  /*de10*/  SEL R18, R18, RZ, P2 ;  /* 0x000000ff12127207 */ /* 0x000fe40001000000 */
[----:B------:R-:W-:Y:S01]  /*de20*/  LOP3.LUT R22, R22, R12, RZ, 0x3c, !PT ;  /* 0x0000000c16167212 */ /* 0x000fe200078e3cff */
[----:B--2---:R-:W-:Y:S06]  /*de30*/  @!P0 BRA `(.L_x_7798) ;  /* 0x0000000000048947 */ /* 0x004fec0003800000 */
[----:B------:R-:W-:Y:S01]  /*de40*/  BPT.TRAP 0x1 ;  /* 0x000000040000795c */ /* 0x000fe20000300000 */
.L_x_7798:
[----:B------:R-:W-:Y:S01]  /*de50*/  IMAD R194, R18, 0x8, R2 ;  /* 0x0000000812c27824 */ /* 0x000fe200078e0202 */
[----:B0-----:R-:W-:-:S04]  /*de60*/  SHF.L.U32 R20, R22, 0x1f, RZ ;  /* 0x0000001f16147819 */ /* 0x001fc800000006ff */
[----:B------:R0:W2:Y:S01]  /*de70*/  SYNCS.PHASECHK.TRANS64.TRYWAIT P2, [R194+URZ+0x28c30], R20 ;  /* 0x028c3014c20075a7 */ /* 0x0000a2000804017f */
[----:B------:R-:W-:Y:S05]  /*de80*/  @!P0 BRA `(.L_x_7799) ;  /* 0x0000000000048947 */ /* 0x000fea0003800000 */
[----:B------:R-:W-:Y:S01]  /*de90*/  BPT.TRAP 0x1 ;  /* 0x000000040000795c */ /* 0x000fe20000300000 */
.L_x_7799:
[----:B------:R-:W-:Y:S01]  /*dea0*/  BSSY B1, `(.L_x_7800) ;  /* 0x0000006000017945 */ /* 0x000fe20003800000 */
[----:B------:R-:W-:Y:S02]  /*deb0*/  IMAD R154, R18, 0x200, R13 ;  /* 0x00000200129a7824 */ /* 0x000fe400078e020d */
[----:B------:R-:W-:Y:S01]  /*dec0*/  IMAD.MOV.U32 R155, RZ, RZ, 0x40000040 ;  /* 0x40000040ff9b7424 */ /* 0x000fe200078e00ff */
[----:B--2---:R-:W-:Y:S06]  /*ded0*/  @P2 BRA `(.L_x_7801) ;  /* 0x0000000000082947 */ /* 0x004fec0003800000 */
[----:B------:R-:W2:Y:S02]  /*dee0*/  SYNCS.PHASECHK.TRANS64.TRYWAIT P2, [R194+URZ+0x28c30], R20 ;  /* 0x028c3014c20075a7 */ /* 0x000ea4000804017f */
[----:B--2---:R-:W-:Y:S05]  /*def0*/  @!P2 BRA `(.L_x_7802) ;  /* 0x0000011000e0a947 */ /* 0x004fea0003800000 */
.L_x_7801:
[----:B------:R-:W-:Y:S05]  /*df00*/  BSYNC B1 ;  /* 0x0000000000017941 */ /* 0x000fea0003800000 */
.L_x_7800:
        /* <DEDUP_REMOVED lines=52> */
[----:B---3--:R-:W-:Y:S01]  /*e250*/  FMNMX.FTZ R14, R12, R14, !PT ;  /* 0x0000000e0c0e7209 */ /* 0x008fe20007810000 */
[----:B------:R-:W-:-:S04]  /*e260*/  IMAD.U32 R12, RZ, RZ, UR39 ;  /* 0x00000027ff0c7e24 */ /* 0x000fc8000f8e00ff */
[----:B------:R-:W3:Y:S02]  /*e270*/  SHFL.BFLY PT, R15, R14, 0x1, 0x1f ;  /* 0x0c201f000e0f7f89 */ /* 0x000ee400000e0000 */
[----:B---3--:R-:W-:-:S05]  /*e280*/  FMNMX.FTZ R15, R14, R15, !PT ;  /* 0x0000000f0e0f7209 */ /* 0x008fca0007810000 */
[C---:B------:R-:W-:Y:S01]  /*e290*/  FMUL.FTZ R14, R15.reuse, R12 ;  /* 0x0000000c0f0e7220 */ /* 0x040fe20000410000 */
[----:B------:R-:W-:-:S03]  /*e2a0*/  FADD.FTZ R215, -R15, R215 ;  /* 0x000000d70fd77221 */ /* 0x000fc60000010100 */
        /* <DEDUP_REMOVED lines=21> */
[----:B------:R-:W4:Y:S01]  /*e400*/  MUFU.EX2 R215, R215 ;  /* 0x000000d700d77308 */ /* 0x000f220000000800 */
[----:B---3--:R-:W-:-:S07]  /*e410*/  FMNMX.FTZ R14, R154, R21, !PT ;  /* 0x000000159a0e7209 */ /* 0x008fce0007810000 */
[----:B------:R-:W3:Y:S01]  /*e420*/  MUFU.EX2 R153, R153 ;  /* 0x0000009900997308 */ /* 0x000ee20000000800 */
[----:B------:R-:W-:-:S04]  /*e430*/  FMNMX.FTZ R14, R155, R14, !PT ;  /* 0x0000000e9b0e7209 */ /* 0x000fc80007810000 */
[----:B------:R-:W-:-:S03]  /*e440*/  FMNMX.FTZ R14, R158, R14, !PT ;  /* 0x0000000e9e0e7209 */ /* 0x000fc60007810000 */
[----:B------:R-:W5:Y:S01]  /*e450*/  MUFU.EX2 R156, R156 ;  /* 0x0000009c009c7308 */ /* 0x000f620000000800 */
[----:B----4-:R-:W-:Y:S01]  /*e460*/  FFMA.FTZ R0, R215, R0, R152 ;  /* 0x00000000d7007223 */ /* 0x010fe20000010098 */
[-C--:B------:R-:W-:Y:S01]  /*e470*/  FMUL.FTZ R24, R24, R215.reuse ;  /* 0x000000d718187220 */ /* 0x080fe20000410000 */
[----:B------:R-:W-:Y:S01]  /*e480*/  FMNMX.FTZ R14, R159, R14, !PT ;  /* 0x0000000e9f0e7209 */ /* 0x000fe20007810000 */
[-C--:B------:R-:W-:Y:S01]  /*e490*/  FMUL.FTZ R25, R25, R215.reuse ;  /* 0x000000d719197220 */ /* 0x080fe20000410000 */
[-C--:B------:R-:W-:Y:S01]  /*e4a0*/  FMUL.FTZ R28, R28, R215.reuse ;  /* 0x000000d71c1c7220 */ /* 0x080fe20000410000 */
[-C--:B------:R-:W-:Y:S01]  /*e4b0*/  FMUL.FTZ R29, R29, R215.reuse ;  /* 0x000000d71d1d7220 */ /* 0x080fe20000410000 */
[----:B------:R-:W-:Y:S01]  /*e4c0*/  FMNMX.FTZ R14, R162, R14, !PT ;  /* 0x0000000ea20e7209 */ /* 0x000fe20007810000 */
[----:B------:R-:W4:Y:S01]  /*e4d0*/  MUFU.EX2 R157, R157 ;  /* 0x0000009d009d7308 */ /* 0x000f220000000800 */
[C---:B---3--:R-:W-:Y:S01]  /*e4e0*/  FADD.FTZ R0, R153.reuse, R0 ;  /* 0x0000000099007221 */ /* 0x048fe20000010000 */
[----:B------:R-:W-:Y:S01]  /*e4f0*/  F2FP.BF16.F32.PACK_AB R152, R153, R152 ;  /* 0x000000989998723e */ /* 0x000fe200000010ff */
[----:B------:R-:W-:Y:S01]  /*e500*/  @!P2 IMAD R153, R196, 0x40, R189 ;  /* 0x00000040c499a824 */ /* 0x000fe200078e02bd */
[----:B------:R-:W-:Y:S01]  /*e510*/  FMNMX.FTZ R14, R163, R14, !PT ;  /* 0x0000000ea30e7209 */ /* 0x000fe20007810000 */
[-C--:B------:R-:W-:Y:S01]  /*e520*/  FMUL.FTZ R32, R32, R215.reuse ;  /* 0x000000d720207220 */ /* 0x080fe20000410000 */
[-C--:B------:R-:W-:Y:S01]  /*e530*/  FMUL.FTZ R33, R33, R215.reuse ;  /* 0x000000d721217220 */ /* 0x080fe20000410000 */
[----:B------:R-:W-:Y:S01]  /*e540*/  @!P2 IMAD R153, R153, 0x4, R2 ;  /* 0x000000049999a824 */ /* 0x000fe200078e0202 */
[----:B------:R-:W-:Y:S01]  /*e550*/  FMNMX.FTZ R14, R166, R14, !PT ;  /* 0x0000000ea60e7209 */ /* 0x000fe20007810000 */
[----:B------:R-:W3:Y:S01]  /*e560*/  MUFU.EX2 R160, R160 ;  /* 0x000000a000a07308 */ /* 0x000ee20000000800 */
[-C--:B------:R-:W-:Y:S01]  /*e570*/  FMUL.FTZ R36, R36, R215.reuse ;  /* 0x000000d724247220 */ /* 0x080fe20000410000 */
[-C--:B------:R-:W-:Y:S01]  /*e580*/  FMUL.FTZ R37, R37, R215.reuse ;  /* 0x000000d725257220 */ /* 0x080fe20000410000 */
[----:B------:R-:W-:Y:S01]  /*e590*/  FMNMX.FTZ R14, R167, R14, !PT ;  /* 0x0000000ea70e7209 */ /* 0x000fe20007810000 */
[----:B------:R-:W-:Y:S01]  /*e5a0*/  @!P2 STS [R153+0x28800], R215 ;  /* 0x028800d79900a388 */ /* 0x000fe20000000800 */
[-C--:B------:R-:W-:Y:S01]  /*e5b0*/  FMUL.FTZ R40, R40, R215.reuse ;  /* 0x000000d728287220 */ /* 0x080fe20000410000 */
[-C--:B------:R-:W-:Y:S01]  /*e5c0*/  FMUL.FTZ R41, R41, R215.reuse ;  /* 0x000000d729297220 */ /* 0x080fe20000410000 */
[----:B------:R-:W-:Y:S01]  /*e5d0*/  FMNMX.FTZ R14, R170, R14, !PT ;  /* 0x0000000eaa0e7209 */ /* 0x000fe20007810000 */
[----:B------:R-:W0:Y:S01]  /*e5e0*/  MUFU.EX2 R161, R161 ;  /* 0x000000a100a17308 */ /* 0x000e220000000800 */
[-C--:B------:R-:W-:Y:S01]  /*e5f0*/  FMUL.FTZ R44, R44, R215.reuse ;  /* 0x000000d72c2c7220 */ /* 0x080fe20000410000 */
[-C--:B------:R-:W-:Y:S01]  /*e600*/  FMUL.FTZ R45, R45, R215.reuse ;  /* 0x000000d72d2d7220 */ /* 0x080fe20000410000 */
[----:B------:R-:W-:Y:S01]  /*e610*/  FMNMX.FTZ R14, R171, R14, !PT ;  /* 0x0000000eab0e7209 */ /* 0x000fe20007810000 */
[-C--:B------:R-:W-:Y:S01]  /*e620*/  FMUL.FTZ R48, R48, R215.reuse ;  /* 0x000000d730307220 */ /* 0x080fe20000410000 */
        /* <DEDUP_REMOVED lines=51> */
[----:B-1----:R-:W-:Y:S01]  /*e960*/  FMNMX.FTZ R14, R14, R196, !PT ;  /* 0x000000c40e0e7209 */ /* 0x002fe20007810000 */
[-C--:B------:R-:W-:Y:S01]  /*e970*/  FMUL.FTZ R137, R137, R215.reuse ;  /* 0x000000d789897220 */ /* 0x080fe20000410000 */
[-C--:B------:R-:W-:Y:S01]  /*e980*/  FMUL.FTZ R140, R140, R215.reuse ;  /* 0x000000d78c8c7220 */ /* 0x080fe20000410000 */
[-C--:B------:R-:W-:Y:S01]  /*e990*/  FMUL.FTZ R141, R141, R215.reuse ;  /* 0x000000d78d8d7220 */ /* 0x080fe20000410000 */
[-C--:B------:R-:W-:Y:S01]  /*e9a0*/  FMUL.FTZ R144, R144, R215.reuse ;  /* 0x000000d790907220 */ /* 0x080fe20000410000 */
[----:B------:R-:W1:Y:S01]  /*e9b0*/  SHFL.BFLY PT, R196, R14, 0x1, 0x1f ;  /* 0x0c201f000ec47f89 */ /* 0x000e6200000e0000 */
[-C--:B------:R-:W-:Y:S01]  /*e9c0*/  FMUL.FTZ R145, R145, R215.reuse ;  /* 0x000000d791917220 */ /* 0x080fe20000410000 */
[-C--:B------:R-:W-:Y:S01]  /*e9d0*/  FMUL.FTZ R148, R148, R215.reuse ;  /* 0x000000d794947220 */ /* 0x080fe20000410000 */
[----:B------:R-:W-:Y:S01]  /*e9e0*/  FMUL.FTZ R149, R149, R215 ;  /* 0x000000d795957220 */ /* 0x000fe20000410000 */
[----:B------:R-:W2:Y:S01]  /*e9f0*/  MUFU.EX2 R164, R164 ;  /* 0x000000a400a47308 */ /* 0x000ea20000000800 */
[----:B-----5:R-:W-:-:S04]  /*ea00*/  FADD.FTZ R0, R156, R0 ;  /* 0x000000009c007221 */ /* 0x020fc80000010000 */
[----:B----4-:R-:W-:-:S03]  /*ea10*/  FADD.FTZ R0, R157, R0 ;  /* 0x000000009d007221 */ /* 0x010fc60000010000 */
[----:B------:R-:W4:Y:S01]  /*ea20*/  MUFU.EX2 R165, R165 ;  /* 0x000000a500a57308 */ /* 0x000f220000000800 */
[----:B---3--:R-:W-:-:S04]  /*ea30*/  FADD.FTZ R0, R160, R0 ;  /* 0x00000000a0007221 */ /* 0x008fc80000010000 */
[----:B0-----:R-:W-:-:S03]  /*ea40*/  FADD.FTZ R0, R161, R0 ;  /* 0x00000000a1007221 */ /* 0x001fc60000010000 */
[----:B------:R-:W0:Y:S01]  /*ea50*/  MUFU.EX2 R168, R168 ;  /* 0x000000a800a87308 */ /* 0x000e220000000800 */
[----:B--2---:R-:W-:Y:S01]  /*ea60*/  FADD.FTZ R0, R164, R0 ;  /* 0x00000000a4007221 */ /* 0x004fe20000010000 */
[----:B-1----:R-:W-:-:S06]  /*ea70*/  FMNMX.FTZ R14, R14, R196, !PT ;  /* 0x000000c40e0e7209 */ /* 0x002fcc0007810000 */
[----:B------:R-:W1:Y:S01]  /*ea80*/  MUFU.EX2 R169, R169 ;  /* 0x000000a900a97308 */ /* 0x000e620000000800 */
[----:B------:R-:W-:Y:S01]  /*ea90*/  FADD.FTZ R21, -R14, R21 ;  /* 0x000000150e157221 */ /* 0x000fe20000010100 */
[----:B----4-:R-:W-:-:S03]  /*eaa0*/  FADD.FTZ R0, R165, R0 ;  /* 0x00000000a5007221 */ /* 0x010fc60000010000 */
[----:B------:R-:W-:-:S03]  /*eab0*/  FMUL.FTZ R21, R21, R12 ;  /* 0x0000000c15157220 */ /* 0x000fc60000410000 */
[----:B------:R-:W2:Y:S01]  /*eac0*/  MUFU.EX2 R172, R172 ;  /* 0x000000ac00ac7308 */ /* 0x000ea20000000800 */
[----:B0-----:R-:W-:-:S07]  /*ead0*/  FADD.FTZ R0, R168, R0 ;  /* 0x00000000a8007221 */ /* 0x001fce0000010000 */
[----:B------:R-:W0:Y:S01]  /*eae0*/  MUFU.EX2 R21, R21 ;  /* 0x0000001500157308 */ /* 0x000e220000000800 */
[----:B-1----:R-:W-:-:S07]  /*eaf0*/  FADD.FTZ R0, R169, R0 ;  /* 0x00000000a9007221 */ /* 0x002fce0000010000 */
[----:B------:R-:W1:Y:S01]  /*eb00*/  MUFU.EX2 R173, R173 ;  /* 0x000000ad00ad7308 */ /* 0x000e620000000800 */
[----:B--2---:R-:W-:-:S07]  /*eb10*/  FADD.FTZ R0, R172, R0 ;  /* 0x00000000ac007221 */ /* 0x004fce0000010000 */
        /* <DEDUP_REMOVED lines=11> */
[-C--:B0-----:R-:W-:Y:S01]  /*ebd0*/  FMUL.FTZ R153, R14, R12.reuse ;  /* 0x0000000c0e997220 */ /* 0x081fe20000410000 */
        /* <DEDUP_REMOVED lines=20> */
[----:B--2---:R-:W-:Y:S01]  /*ed20*/  FADD.FTZ R0, R176, R0 ;  /* 0x00000000b0007221 */ /* 0x004fe20000010000 */
[-C--:B------:R-:W-:Y:S01]  /*ed30*/  FMUL.FTZ R46, R46, R21.reuse ;  /* 0x000000152e2e7220 */ /* 0x080fe20000410000 */
[-C--:B------:R-:W-:Y:S01]  /*ed40*/  FMUL.FTZ R47, R47, R21.reuse ;  /* 0x000000152f2f7220 */ /* 0x080fe20000410000 */
[-C--:B------:R-:W-:Y:S01]  /*ed50*/  FMUL.FTZ R50, R50, R21.reuse ;  /* 0x0000001532327220 */ /* 0x080fe20000410000 */
[----:B---3--:R-:W-:Y:S01]  /*ed60*/  FADD.FTZ R0, R177, R0 ;  /* 0x00000000b1007221 */ /* 0x008fe20000010000 */
[-C--:B------:R-:W-:Y:S01]  /*ed70*/  FMUL.FTZ R51, R51, R21.reuse ;  /* 0x0000001533337220 */ /* 0x080fe20000410000 */
[-C--:B------:R-:W-:Y:S01]  /*ed80*/  FMUL.FTZ R54, R54, R21.reuse ;  /* 0x0000001536367220 */ /* 0x080fe20000410000 */
[----:B------:R0:W1:Y:S01]  /*ed90*/  MUFU.EX2 R153, R154 ;  /* 0x0000009a00997308 */ /* 0x0000620000000800 */
        /* <DEDUP_REMOVED lines=10> */
[----:B------:R-:W-:Y:S01]  /*ee40*/  F2FP.BF16.F32.PACK_AB R156, R161, R160 ;  /* 0x000000a0a19c723e */ /* 0x000fe200000010ff */
[-C--:B------:R-:W-:Y:S01]  /*ee50*/  FMUL.FTZ R71, R71, R21.reuse ;  /* 0x0000001547477220 */ /* 0x080fe20000410000 */
[----:B------:R-:W-:Y:S01]  /*ee60*/  F2FP.BF16.F32.PACK_AB R160, R169, R168 ;  /* 0x000000a8a9a0723e */ /* 0x000fe200000010ff */
[-C--:B------:R-:W-:Y:S01]  /*ee70*/  FMUL.FTZ R74, R74, R21.reuse ;  /* 0x000000154a4a7220 */ /* 0x080fe20000410000 */
[----:B------:R-:W-:Y:S01]  /*ee80*/  FMUL.FTZ R75, R75, R21 ;  /* 0x000000154b4b7220 */ /* 0x000fe20000410000 */
[----:B------:R0:W2:Y:S01]  /*ee90*/  MUFU.EX2 R181, R158 ;  /* 0x0000009e00b57308 */ /* 0x0000a20000000800 */
[----:B-1----:R-:W-:Y:S01]  /*eea0*/  FFMA.FTZ R3, R21, R3, R153 ;  /* 0x0000000315037223 */ /* 0x002fe20000010099 */
[----:B------:R-:W-:Y:S01]  /*eeb0*/  F2FP.BF16.F32.PACK_AB R153, R155, R153 ;  /* 0x000000999b99723e */ /* 0x000fe200000010ff */
[-C--:B------:R-:W-:Y:S01]  /*eec0*/  FMUL.FTZ R78, R78, R21.reuse ;  /* 0x000000154e4e7220 */ /* 0x080fe20000410000 */
[-C--:B------:R-:W-:Y:S01]  /*eed0*/  FMUL.FTZ R79, R79, R21.reuse ;  /* 0x000000154f4f7220 */ /* 0x080fe20000410000 */
[----:B------:R-:W-:Y:S01]  /*eee0*/  FADD.FTZ R3, R155, R3 ;  /* 0x000000039b037221 */ /* 0x000fe20000010000 */
[-C--:B------:R-:W-:Y:S01]  /*eef0*/  FMUL.FTZ R82, R82, R21.reuse ;  /* 0x0000001552527220 */ /* 0x080fe20000410000 */
[-C--:B------:R-:W-:Y:S01]  /*ef00*/  FMUL.FTZ R83, R83, R21.reuse ;  /* 0x0000001553537220 */ /* 0x080fe20000410000 */
[----:B------:R-:W1:Y:S01]  /*ef10*/  MUFU.EX2 R159, R159 ;  /* 0x0000009f009f7308 */ /* 0x000e620000000800 */
[----:B0-----:R-:W-:Y:S01]  /*ef20*/  F2FP.BF16.F32.PACK_AB R158, R165, R164 ;  /* 0x000000a4a59e723e */ /* 0x001fe200000010ff */
[-C--:B------:R-:W-:Y:S01]  /*ef30*/  FMUL.FTZ R86, R86, R21.reuse ;  /* 0x0000001556567220 */ /* 0x080fe20000410000 */
[----:B------:R-:W-:Y:S01]  /*ef40*/  F2FP.BF16.F32.PACK_AB R164, R177, R176 ;  /* 0x000000b0b1a4723e */ /* 0x000fe200000010ff */
[-C--:B------:R-:W-:Y:S01]  /*ef50*/  FMUL.FTZ R87, R87, R21.reuse ;  /* 0x0000001557577220 */ /* 0x080fe20000410000 */
[-C--:B------:R-:W-:Y:S01]  /*ef60*/  FMUL.FTZ R90, R90, R21.reuse ;  /* 0x000000155a5a7220 */ /* 0x080fe20000410000 */
[-C--:B------:R-:W-:Y:S01]  /*ef70*/  FMUL.FTZ R91, R91, R21.reuse ;  /* 0x000000155b5b7220 */ /* 0x080fe20000410000 */
[-C--:B------:R-:W-:Y:S01]  /*ef80*/  FMUL.FTZ R94, R94, R21.reuse ;  /* 0x000000155e5e7220 */ /* 0x080fe20000410000 */
[----:B------:R0:W3:Y:S01]  /*ef90*/  MUFU.EX2 R215, R162 ;  /* 0x000000a200d77308 */ /* 0x0000e20000000800 */
        /* <DEDUP_REMOVED lines=17> */
[----:B---3--:R-:W-:Y:S01]  /*f0b0*/  FADD.FTZ R3, R215, R3 ;  /* 0x00000003d7037221 */ /* 0x008fe20000010000 */
        /* <DEDUP_REMOVED lines=15> */
[----:B0-----:R-:W-:Y:S01]  /*f1b0*/  FADD.FTZ R3, R196, R3 ;  /* 0x00000003c4037221 */ /* 0x001fe20000010000 */
[----:B------:R0:W-:Y:S01]  /*f1c0*/  STSM.16.M88.4 [R197+0x26800], R152 ;  /* 0x02680098c5007844 */ /* 0x0001e20000000200 */
        /* <DEDUP_REMOVED lines=10> */
[----:B------:R-:W-:-:S02]  /*f270*/  FMUL.FTZ R151, R151, R21 ;  /* 0x0000001597977220 */ /* 0x000fc40000410000 */
        /* <DEDUP_REMOVED lines=9> */
[C---:B--2---:R-:W-:Y:S01]  /*f310*/  FADD.FTZ R3, R175.reuse, R3 ;  /* 0x00000003af037221 */ /* 0x044fe20000010000 */
[----:B------:R-:W-:-:S05]  /*f320*/  F2FP.BF16.F32.PACK_AB R163, R175, R174 ;  /* 0x000000aeafa3723e */ /* 0x000fca00000010ff */
[----:B------:R0:W-:Y:S01]  /*f330*/  STSM.16.M88.4 [R198], R160 ;  /* 0x000000a0c6007844 */ /* 0x0001e20000000200 */
[----:B------:R-:W2:Y:S01]  /*f340*/  MUFU.EX2 R179, R179 ;  /* 0x000000b300b37308 */ /* 0x000ea20000000800 */
[----:B---3--:R-:W-:-:S04]  /*f350*/  FADD.FTZ R0, R180, R0 ;  /* 0x00000000b4007221 */ /* 0x008fc80000010000 */
[C---:B------:R-:W-:Y:S01]  /*f360*/  FADD.FTZ R0, R166.reuse, R0 ;  /* 0x00000000a6007221 */ /* 0x040fe20000010000 */
[----:B------:R-:W-:Y:S02]  /*f370*/  F2FP.BF16.F32.PACK_AB R166, R166, R180 ;  /* 0x000000b4a6a6723e */ /* 0x000fe400000010ff */
[----:B------:R-:W3:Y:S01]  /*f380*/  MUFU.EX2 R182, R182 ;  /* 0x000000b600b67308 */ /* 0x000ee20000000800 */
[----:B-1----:R-:W-:-:S07]  /*f390*/  FADD.FTZ R3, R165, R3 ;  /* 0x00000003a5037221 */ /* 0x002fce0000010000 */
[----:B------:R-:W1:Y:S01]  /*f3a0*/  MUFU.EX2 R183, R183 ;  /* 0x000000b700b77308 */ /* 0x000e620000000800 */
[C---:B--2---:R-:W-:Y:S01]  /*f3b0*/  FADD.FTZ R3, R179.reuse, R3 ;  /* 0x00000003b3037221 */ /* 0x044fe20000010000 */
[----:B------:R-:W-:-:S03]  /*f3c0*/  F2FP.BF16.F32.PACK_AB R165, R179, R165 ;  /* 0x000000a5b3a5723e */ /* 0x000fc600000010ff */
[----:B---3--:R-:W-:Y:S01]  /*f3d0*/  FADD.FTZ R3, R182, R3 ;  /* 0x00000003b6037221 */ /* 0x008fe20000010000 */
[----:B-1----:R-:W-:-:S03]  /*f3e0*/  F2FP.BF16.F32.PACK_AB R167, R183, R182 ;  /* 0x000000b6b7a7723e */ /* 0x002fc600000010ff */
[----:B------:R-:W-:Y:S02]  /*f3f0*/  FADD.FTZ R3, R183, R3 ;  /* 0x00000003b7037221 */ /* 0x000fe40000010000 */
[----:B------:R0:W-:Y:S01]  /*f400*/  STSM.16.M88.4 [R199], R164 ;  /* 0x000000a4c7007844 */ /* 0x0001e20000000200 */
[----:B------:R-:W-:Y:S05]  /*f410*/  @!P0 BRA `(.L_x_7803) ;  /* 0x0000000000048947 */ /* 0x000fea0003800000 */
[----:B------:R-:W-:Y:S01]  /*f420*/  BPT.TRAP 0x1 ;  /* 0x000000040000795c */ /* 0x000fe20000300000 */
.L_x_7803:
[----:B------:R1:W2:Y:S01]  /*f430*/  SYNCS.PHASECHK.TRANS64.TRYWAIT P2, [R194+URZ+0x28c50], R20 ;  /* 0x028c5014c20075a7 */ /* 0x0002a2000804017f */
[----:B------:R-:W-:Y:S05]  /*f440*/  @!P0 BRA `(.L_x_7804) ;  /* 0x0000000000048947 */ /* 0x000fea0003800000 */
[----:B------:R-:W-:Y:S01]  /*f450*/  BPT.TRAP 0x1 ;  /* 0x000000040000795c */ /* 0x000fe20000300000 */
.L_x_7804:
[----:B------:R-:W-:Y:S04]  /*f460*/  BSSY B1, `(.L_x_7805) ;  /* 0x0000004000017945 */ /* 0x000fe80003800000 */
[----:B--2---:R-:W-:Y:S05]  /*f470*/  @P2 BRA `(.L_x_7806) ;  /* 0x0000000000082947 */ /* 0x004fea0003800000 */
[----:B------:R-:W2:Y:S02]  /*f480*/  SYNCS.PHASECHK.TRANS64.TRYWAIT P2, [R194+URZ+0x28c50], R20 ;  /* 0x028c5014c20075a7 */ /* 0x000ea4000804017f */
[----:B--2---:R-:W-:Y:S05]  /*f490*/  @!P2 BRA `(.L_x_7807) ;  /* 0x000000fc008ca947 */ /* 0x004fea0003800000 */
.L_x_7806:
[----:B------:R-:W-:Y:S05]  /*f4a0*/  BSYNC B1 ;  /* 0x0000000000017941 */ /* 0x000fea0003800000 */
.L_x_7805:
[----:B-12---:R-:W-:Y:S01]  /*f4b0*/  IMAD R20, R18, 0x1000, R191 ;  /* 0x0000100012147824 */ /* 0x006fe200078e02bf */
        /* <DEDUP_REMOVED lines=46> */
.L_x_7797:
[----:B------:R-:W-:Y:S05]  /*f7a0*/  BSYNC B0 ;  /* 0x0000000000007941 */ /* 0x000fea0003800000 */
.L_x_7796:
[----:B------:R-:W3:Y:S01]  /*f7b0*/  SHFL.BFLY PT, R4, R0, 0x2, 0x1f ;  /* 0x0c401f0000047f89 */ /* 0x000ee200000e0000 */
[----:B------:R-:W-:Y:S02]  /*f7c0*/  IMAD.MOV.U32 R154, RZ, RZ, -0x800000 ;  /* 0xff800000ff9a7424 */ /* 0x000fe400078e00ff */
[----:B------:R-:W-:Y:S01]  /*f7d0*/  VIADD R218, R218, 0x1 ;  /* 0x00000001dada7836 */ /* 0x000fe20000000000 */
[----:B------:R-:W-:Y:S08]  /*f7e0*/  BAR.ARV 0x8, 0x100 ;  /* 0x0204000000007b1d */ /* 0x000ff00000002000 */
[----:B------:R-:W-:Y:S01]  /*f7f0*/  BAR.SYNC.DEFER_BLOCKING 0xf, 0x100 ;  /* 0x03c4000000007b1d */ /* 0x000fe20000010000 */
[----:B---3--:R-:W-:-:S05]  /*f800*/  FADD.FTZ R4, R4, R0 ;  /* 0x0000000004047221 */ /* 0x008fca0000010000 */
[----:B------:R-:W3:Y:S02]  /*f810*/  SHFL.BFLY PT, R0, R4, 0x1, 0x1f ;  /* 0x0c201f0004007f89 */ /* 0x000ee400000e0000 */
[----:B---3--:R-:W-:Y:S01]  /*f820*/  FADD.FTZ R0, R4, R0 ;  /* 0x0000000004007221 */ /* 0x008fe20000010000 */
[----:B------:R-:W-:-:S04]  /*f830*/  IMAD.MOV.U32 R4, RZ, RZ, RZ ;  /* 0x000000ffff047224 */ /* 0x000fc800078e00ff */
[----:B------:R-:W-:-:S13]  /*f840*/  FSETP.NE.FTZ.AND P0, PT, R0, RZ, PT ;  /* 0x000000ff0000720b */ /* 0x000fda0003f15000 */
[----:B------:R-:W3:Y:S01]  /*f850*/  @P0 MUFU.RCP R4, R0 ;  /* 0x0000000000040308 */ /* 0x000ee20000001000 */
[----:B------:R-:W-:-:S07]  /*f860*/  @P0 FMUL.FTZ R5, R12, 0.69314718246459960938 ;  /* 0x3f3172180c050820 */ /* 0x000fce0000410000 */
[----:B------:R-:W4:Y:S01]  /*f870*/  @P0 MUFU.LG2 R0, R0 ;  /* 0x0000000000000308 */ /* 0x000f220000000c00 */
        /* <DEDUP_REMOVED lines=13> */
[-C--:B------:R-:W-:Y:S01]  /*f950*/  FMUL.FTZ R45, R45, R4.reuse ;  /* 0x000000042d2d7220 */ /* 0x080fe20000410000 */
[----:B------:R-:W3:Y:S01]  /*f960*/  SHFL.BFLY PT, R0, R3, 0x2, 0x1f ;  /* 0x0c401f0003007f89 */ /* 0x000ee200000e0000 */
        /* <DEDUP_REMOVED lines=23> */
[----:B---3--:R-:W-:Y:S01]  /*fae0*/  FADD.FTZ R0, R0, R3 ;  /* 0x0000000300007221 */ /* 0x008fe20000010000 */
[-C--:B------:R-:W-:Y:S01]  /*faf0*/  FMUL.FTZ R93, R93, R4.reuse ;  /* 0x000000045d5d7220 */ /* 0x080fe20000410000 */
[-C--:B------:R-:W-:Y:S01]  /*fb00*/  FMUL.FTZ R96, R96, R4.reuse ;  /* 0x0000000460607220 */ /* 0x080fe20000410000 */
[-C--:B------:R-:W-:Y:S01]  /*fb10*/  FMUL.FTZ R97, R97, R4.reuse ;  /* 0x0000000461617220 */ /* 0x080fe20000410000 */
        /* <DEDUP_REMOVED lines=26> */
[----:B------:R-:W-:-:S02]  /*fcc0*/  IMAD.MOV.U32 R0, RZ, RZ, RZ ;  /* 0x000000ffff007224 */ /* 0x000fc400078e00ff */
[-C--:B------:R-:W-:Y:S01]  /*fcd0*/  FMUL.FTZ R148, R148, R4.reuse ;  /* 0x0000000494947220 */ /* 0x080fe20000410000 */
[----:B------:R-:W-:Y:S01]  /*fce0*/  FMUL.FTZ R149, R149, R4 ;  /* 0x0000000495957220 */ /* 0x000fe20000410000 */
        /* <DEDUP_REMOVED lines=11> */
[----:B------:R-:W-:Y:S01]  /*fda0*/  FMUL.FTZ R39, R39, R0 ;  /* 0x0000000027277220 */ /* 0x000fe20000410000 */
[----:B----4-:R-:W-:Y:S01]  /*fdb0*/  @P0 FMUL.FTZ R5, R3, 0.69314718246459960938 ;  /* 0x3f31721803050820 */ /* 0x010fe20000410000 */
        /* <DEDUP_REMOVED lines=65> */
[----:B---3--:R-:W-:Y:S01]  /*101d0*/  SEL R0, RZ, 0x1, P1 ;  /* 0x00000001ff007807 */ /* 0x008fe20000800000 */
[----:B------:R-:W-:Y:S06]  /*101e0*/  BAR.ARV 0xe, 0x100 ;  /* 0x0384000000007b1d */ /* 0x000fec0000002000 */
[----:B------:R-:W-:-:S02]  /*101f0*/  PLOP3.LUT P0, PT, PT, PT, PT, 0x8, 0x0 ;  /* 0x000000000000781c */ /* 0x000fc40003f0e170 */
[----:B------:R-:W-:Y:S02]  /*10200*/  LOP3.LUT R22, R22, R0, RZ, 0x3c, !PT ;  /* 0x0000000016167212 */ /* 0x000fe400078e3cff */
[----:B------:R-:W-:-:S09]  /*10210*/  SEL R18, R18, RZ, P1 ;  /* 0x000000ff12127207 */ /* 0x000fd20000800000 */
.L_x_7724:
[----:B------:R-:W-:Y:S05]  /*10220*/  BSYNC B7 ;  /* 0x0000000000077941 */ /* 0x000fea0003800000 */
.L_x_7720:
[----:B------:R-:W3:Y:S08]  /*10230*/  S2UR UR5, SR_CgaCtaId ;  /* 0x00000000000579c3 */ /* 0x000ef00000008800 */
[----:B------:R-:W-:Y:S06]  /*10240*/  BAR.SYNC.DEFER_BLOCKING 0x5, 0x180 ;  /* 0x0146000000007b1d */ /* 0x000fec0000010000 */
[----:B------:R-:W-:Y:S01]  /*10250*/  UMOV UR4, 0x400 ;  /* 0x0000040000047882 */ /* 0x000fe20000000000 */
[----:B------:R-:W-:Y:S01]  /*10260*/  BSSY B0, `(.L_x_7809) ;  /* 0x000049b000007945 */ /* 0x000fe20003800000 */
[----:B---3--:R-:W-:-:S06]  /*10270*/  ULEA UR4, UR5, UR4, 0x18 ;  /* 0x0000000405047291 */ /* 0x008fcc000f8ec03f */
[----:B------:R-:W-:-:S05]  /*10280*/  IMAD.U32 R2, RZ, RZ, UR4 ;  /* 0x00000004ff027e24 */ /* 0x000fca000f8e00ff */
[----:B0-----:R0:W3:Y:S01]  /*10290*/  LDS.128 R4, [R2+0x28cd0] ;  /* 0x028cd00002047984 */ /* 0x0010e20000000c00 */
        /* <DEDUP_REMOVED lines=15> */
[----:B----45:R-:W-:-:S04]  /*10390*/  IMAD.WIDE R152, R8, 0x2, R20 ;  /* 0x0000000208987825 */ /* 0x030fc800078e0214 */
        /* <DEDUP_REMOVED lines=158> */
[----:B---3--:R-:W-:Y:S02]  /*10d80*/  MOV R4, R8 ;  /* 0x0000000800047202 */ /* 0x008fe40000000f00 */
[----:B------:R-:W-:Y:S01]  /*10d90*/  F2FP.BF16.F32.PACK_AB R8, R137, R136 ;  /* 0x000000888908723e */ /* 0x000fe200000010ff */
[----:B------:R-:W-:Y:S01]  /*10da0*/  IMAD.X R153, RZ, RZ, R153, P0 ;  /* 0x000000ffff997224 */ /* 0x000fe200000e0699 */
[----:B------:R-:W-:-:S02]  /*10db0*/  F2FP.BF16.F32.PACK_AB R9, R139, R138 ;  /* 0x0000008a8b09723e */ /* 0x000fc400000010ff */
[----:B------:R-:W-:Y:S02]  /*10dc0*/  F2FP.BF16.F32.PACK_AB R15, R151, R150 ;  /* 0x00000096970f723e */ /* 0x000fe400000010ff */
[----:B------:R-:W-:Y:S01]  /*10dd0*/  ISETP.NE.U32.AND P1, PT, RZ, UR6, PT ;  /* 0x00000006ff007c0c */ /* 0x000fe2000bf25070 */
[----:B------:R1:W-:Y:S03]  /*10de0*/  STSM.16.M88.4 [R4], R8 ;  /* 0x0000000804007844 */ /* 0x0003e60000000200 */
[----:B------:R-:W-:Y:S02]  /*10df0*/  ISETP.NE.AND.EX P1, PT, RZ, UR7, PT, P1 ;  /* 0x00000007ff007c0c */ /* 0x000fe4000bf25310 */
[----:B-1----:R-:W-:Y:S02]  /*10e00*/  LOP3.LUT R4, R0, 0x380, RZ, 0xc0, !PT ;  /* 0x0000038000047812 */ /* 0x002fe400078ec0ff */
[----:B------:R-:W-:-:S02]  /*10e10*/  IADD3 R8, P0, R208, UR6, RZ ;  /* 0x00000006d0087c10 */ /* 0x000fc4000ff1e0ff */
[----:B------:R-:W-:Y:S02]  /*10e20*/  SHF.R.U64 R4, R4, 0x3, RZ ;  /* 0x0000000304047819 */ /* 0x000fe400000012ff */
[----:B------:R-:W-:Y:S02]  /*10e30*/  IADD3.X R9, R209, UR7, RZ, P0, !PT ;  /* 0x00000007d1097c10 */ /* 0x000fe400087fe4ff */
[----:B------:R-:W-:Y:S01]  /*10e40*/  LOP3.LUT R152, R4, R0, RZ, 0x3c, !PT ;  /* 0x0000000004987212 */ /* 0x000fe200078e3cff */
[----:B------:R-:W-:-:S03]  /*10e50*/  IMAD.MOV.U32 R0, RZ, RZ, RZ ;  /* 0x000000ffff007224 */ /* 0x000fc600078e00ff */
        /* <DEDUP_REMOVED lines=13> */
[----:B-----5:R-:W3:Y:S04]  /*10f30*/  LDG.E R4, desc[UR42][R8.64] ;  /* 0x0000002a08047981 */ /* 0x020ee8000c1e1900 */
[----:B-1----:R-:W3:Y:S02]  /*10f40*/  LDG.E R8, desc[UR42][R8.64+0x4] ;  /* 0x0000042a08087981 */ /* 0x002ee4000c1e1900 */
[----:B---3--:R-:W-:-:S07]  /*10f50*/  IMAD.IADD R4, R8, 0x1, -R4 ;  /* 0x0000000108047824 */ /* 0x008fce00078e0a04 */
.L_x_7811:
[----:B-1----:R-:W3:Y:S01]  /*10f60*/  LDL R8, [R1+0x48] ;  /* 0x0000480001087983 */ /* 0x002ee20000100800 */
[----:B------:R-:W-:Y:S01]  /*10f70*/  ISETP.NE.AND P1, PT, R206, RZ, PT ;  /* 0x000000ffce00720c */ /* 0x000fe20003f25270 */
[----:B------:R-:W-:-:S03]  /*10f80*/  ULDC UR4, c[0x0][0xad4] ;  /* 0x0002b50000047ab9 */ /* 0x000fc60000000800 */
[----:B------:R-:W-:Y:S01]  /*10f90*/  SEL R206, R206, UR4, P1 ;  /* 0x00000004cece7c07 */ /* 0x000fe20008800000 */
[----:B---3--:R-:W1:Y:S02]  /*10fa0*/  SHFL.IDX PT, R8, R8, RZ, 0x1f ;  /* 0x00001fff08087589 */ /* 0x008e6400000e0000 */
[----:B-1----:R-:W-:Y:S02]  /*10fb0*/  ISETP.NE.AND P0, PT, R8, RZ, PT ;  /* 0x000000ff0800720c */ /* 0x002fe40003f05270 */
[----:B-----5:R-:W-:-:S11]  /*10fc0*/  SHF.R.S32.HI R8, RZ, 0x1f, R0 ;  /* 0x0000001fff087819 */ /* 0x020fd60000011400 */
[----:B------:R-:W-:Y:S05]  /*10fd0*/  @P0 BRA `(.L_x_7812) ;  /* 0x0000000000f80947 */ /* 0x000fea0003800000 */
[----:B------:R-:W3:Y:S01]  /*10fe0*/  LDL.LU R14, [R1+0x44] ;  /* 0x00004400010e7983 */ /* 0x000ee20000300800 */
[----:B------:R-:W-:Y:S01]  /*10ff0*/  IMAD.MOV.U32 R9, RZ, RZ, 0x9b8 ;  /* 0x000009b8ff097424 */ /* 0x000fe200078e00ff */
[----:B------:R-:W-:Y:S01]  /*11000*/  ISETP.GT.AND P1, PT, R206, 0x1, PT ;  /* 0x00000001ce00780c */ /* 0x000fe20003f24270 */
[----:B------:R-:W1:Y:S01]  /*11010*/  LDC R156, c[0x0][0xbe8] ;  /* 0x0002fa00ff9c7b82 */ /* 0x000e620000000800 */
[----:B------:R-:W4:Y:S01]  /*11020*/  LDL R157, [R1+0x68] ;  /* 0x00006800019d7983 */ /* 0x000f220000100800 */
[----:B------:R-:W-:Y:S02]  /*11030*/  ISETP.NE.U32.AND P0, PT, RZ, UR6, PT ;  /* 0x00000006ff007c0c */ /* 0x000fe4000bf05070 */
[----:B------:R-:W-:Y:S02]  /*11040*/  SEL R9, R9, 0x978, P1 ;  /* 0x0000097809097807 */ /* 0x000fe40000800000 */
[----:B------:R-:W-:Y:S02]  /*11050*/  ISETP.NE.AND.EX P0, PT, RZ, UR7, PT, P0 ;  /* 0x00000007ff007c0c */ /* 0x000fe4000bf05300 */
[----:B------:R-:W5:Y:S02]  /*11060*/  LDC.64 R12, c[0x0][R9+0x220] ;  /* 0x00008800090c7b82 */ /* 0x000f640000000a00 */
[----:B------:R-:W-:-:S06]  /*11070*/  SEL R15, R207, RZ, !P0 ;  /* 0x000000ffcf0f7207 */ /* 0x000fcc0004000000 */
[----:B------:R-:W0:Y:S01]  /*11080*/  LDC.64 R10, c[0x0][R9+0x218] ;  /* 0x00008600090a7b82 */ /* 0x000e220000000a00 */
[----:B------:R-:W-:Y:S02]  /*11090*/  IMAD.IADD R153, R204, 0x1, R195 ;  /* 0x00000001cc997824 */ /* 0x000fe400078e02c3 */
[----:B-----5:R-:W-:Y:S01]  /*110a0*/  IMAD R13, R13, R15, RZ ;  /* 0x0000000f0d0d7224 */ /* 0x020fe200078e02ff */
[----:B------:R-:W-:Y:S02]  /*110b0*/  SEL R155, R219, RZ, P1 ;  /* 0x000000ffdb9b7207 */ /* 0x000fe40000800000 */
[----:B---3--:R-:W-:Y:S02]  /*110c0*/  SEL R14, R14, RZ, !P0 ;  /* 0x000000ff0e0e7207 */ /* 0x008fe40004000000 */
[----:B-1----:R-:W-:-:S03]  /*110d0*/  ISETP.NE.AND P0, PT, R156, 0x1, PT ;  /* 0x000000019c00780c */ /* 0x002fc60003f05270 */
[C---:B------:R-:W-:Y:S02]  /*110e0*/  IMAD R14, R12.reuse, R14, R13 ;  /* 0x0000000e0c0e7224 */ /* 0x040fe400078e020d */
[----:B------:R-:W-:-:S04]  /*110f0*/  IMAD.WIDE.U32 R12, R12, R15, RZ ;  /* 0x0000000f0c0c7225 */ /* 0x000fc800078e00ff */
[-C--:B0-----:R-:W-:Y:S02]  /*11100*/  IMAD R15, R11, R205.reuse, RZ ;  /* 0x000000cd0b0f7224 */ /* 0x081fe400078e02ff */
[----:B------:R-:W-:-:S04]  /*11110*/  IMAD.WIDE.U32 R10, R10, R205, RZ ;  /* 0x000000cd0a0a7225 */ /* 0x000fc800078e00ff */
[----:B------:R-:W-:Y:S02]  /*11120*/  IMAD.IADD R15, R11, 0x1, R15 ;  /* 0x000000010b0f7824 */ /* 0x000fe400078e020f */
[----:B------:R-:W0:Y:S01]  /*11130*/  @P0 LDC R11, c[0x0][0xbec] ;  /* 0x0002fb00ff0b0b82 */ /* 0x000e220000000800 */
[----:B------:R-:W-:-:S07]  /*11140*/  IADD3 R152, P2, P3, R12, R10, R0 ;  /* 0x0000000a0c987210 */ /* 0x000fce0007b5e000 */
[----:B------:R-:W1:Y:S01]  /*11150*/  @P0 LDC R10, c[0x0][0xbf0] ;  /* 0x0002fc00ff0a0b82 */ /* 0x000e620000000800 */
        /* <DEDUP_REMOVED lines=23> */
[----:B------:R-:W-:Y:S01]  /*112d0*/  IMAD.IADD R14, R189, 0x1, R195 ;  /* 0x00000001bd0e7824 */ /* 0x000fe200078e02c3 */
[----:B0-----:R-:W-:Y:S01]  /*112e0*/  LEA R13, P0, R12, R10, 0x2 ;  /* 0x0000000a0c0d7211 */ /* 0x001fe200078010ff */
[----:B----4-:R-:W-:-:S03]  /*112f0*/  IMAD.MOV R10, RZ, RZ, -R157 ;  /* 0x000000ffff0a7224 */ /* 0x010fc600078e0a9d */
[----:B-1----:R-:W-:Y:S02]  /*11300*/  LEA.HI.X R9, R12, R11, R9, 0x2, P0 ;  /* 0x0000000b0c097211 */ /* 0x002fe400000f1409 */
[----:B------:R-:W-:Y:S01]  /*11310*/  ISETP.NE.AND P0, PT, R203, R10, PT ;  /* 0x0000000acb00720c */ /* 0x000fe20003f05270 */
[----:B------:R-:W-:Y:S04]  /*11320*/  SHFL.IDX PT, R12, R13, 0x1, 0x1c1f ;  /* 0x003c1f000d0c7f89 */ /* 0x000fe800000e0000 */
[----:B------:R-:W-:Y:S04]  /*11330*/  SHFL.IDX PT, R10, R13, RZ, 0x1c1f ;  /* 0x001c1fff0d0a7589 */ /* 0x000fe800000e0000 */
        /* <DEDUP_REMOVED lines=8> */
.L_x_7812:
[----:B------:R-:W-:Y:S02]  /*113c0*/  ISETP.GT.AND P1, PT, R206, 0x1, PT ;  /* 0x00000001ce00780c */ /* 0x000fe40003f24270 */
[----:B------:R-:W-:-:S04]  /*113d0*/  ISETP.NE.U32.AND P0, PT, RZ, UR6, PT ;  /* 0x00000006ff007c0c */ /* 0x000fc8000bf05070 */
[----:B------:R-:W-:-:S04]  /*113e0*/  ISETP.NE.AND.EX P0, PT, RZ, UR7, PT, P0 ;  /* 0x00000007ff007c0c */ /* 0x000fc8000bf05300 */
[----:B------:R-:W-:-:S03]  /*113f0*/  SEL R207, R207, RZ, !P0 ;  /* 0x000000ffcfcf7207 */ /* 0x000fc60004000000 */
[----:B------:R-:W-:Y:S06]  /*11400*/  @P1 BRA `(.L_x_7813) ;  /* 0x0000001000381947 */ /* 0x000fec0003800000 */
[----:B-1----:R-:W1:Y:S01]  /*11410*/  S2R R11, SR_TID.X ;  /* 0x00000000000b7919 */ /* 0x002e620000002100 */
[----:B------:R-:W3:Y:S01]  /*11420*/  LDC R87, c[0x0][0xbe8] ;  /* 0x0002fa00ff577b82 */ /* 0x000ee20000000800 */
[----:B------:R-:W-:Y:S01]  /*11430*/  ULDC.64 UR4, c[0x0][0xaa0] ;  /* 0x0002a80000047ab9 */ /* 0x000fe20000000a00 */
        /* <DEDUP_REMOVED lines=17> */
[----:B------:R-:W5:Y:S01]  /*11550*/  LD.E.128 R24, desc[UR42][R24.64] ;  /* 0x0000002a18187980 */ /* 0x000f62000c101d00 */
        /* <DEDUP_REMOVED lines=17> */
[----:B------:R-:W-:Y:S02]  /*11670*/  IADD3 R14, P3, R20, 0xf000, RZ ;  /* 0x0000f000140e7810 */ /* 0x000fe40007f7e0ff */
        /* <DEDUP_REMOVED lines=34> */
[----:B------:R-:W-:-:S02]  /*118a0*/  SHF.R.U64 R3, R3, 0x3, RZ ;  /* 0x0000000303037819 */ /* 0x000fc400000012ff */
        /* <DEDUP_REMOVED lines=23> */
[----:B---3--:R-:W-:Y:S01]  /*11a20*/  ISETP.NE.AND P3, PT, R87, 0x1, PT ;  /* 0x000000015700780c */ /* 0x008fe20003f65270 */
[----:B------:R-:W-:Y:S01]  /*11a30*/  IMAD R21, R0, UR5, R3 ;  /* 0x0000000500157c24 */ /* 0x000fe2000f8e0203 */
[----:B------:R-:W-:Y:S01]  /*11a40*/  LOP3.LUT R84, R84, 0xfffffff8, RZ, 0xc0, !PT ;  /* 0xfffffff854547812 */ /* 0x000fe200078ec0ff */
[----:B------:R-:W1:Y:S01]  /*11a50*/  LDC R3, c[0x0][0xac8] ;  /* 0x0002b200ff037b82 */ /* 0x000e620000000800 */
[----:B------:R-:W-:Y:S01]  /*11a60*/  IMAD.WIDE.U32 R8, R0, UR4, RZ ;  /* 0x0000000400087c25 */ /* 0x000fe2000f8e00ff */
[----:B------:R-:W-:Y:S01]  /*11a70*/  ULDC.64 UR4, c[0x0][0xae8] ;  /* 0x0002ba0000047ab9 */ /* 0x000fe20000000a00 */
[----:B------:R-:W5:Y:S02]  /*11a80*/  LD.E.128 R12, desc[UR42][R12.64] ;  /* 0x0000002a0c0c7980 */ /* 0x000f64000c101d00 */
[----:B------:R-:W-:-:S02]  /*11a90*/  IMAD.IADD R9, R9, 0x1, R21 ;  /* 0x0000000109097824 */ /* 0x000fc400078e0215 */
[----:B------:R-:W5:Y:S03]  /*11aa0*/  LD.E.128 R56, desc[UR42][R56.64] ;  /* 0x0000002a38387980 */ /* 0x000f66000c101d00 */
[----:B------:R-:W3:Y:S01]  /*11ab0*/  @P3 LDC R89, c[0x0][0xbec] ;  /* 0x0002fb00ff593b82 */ /* 0x000ee20000000800 */
[----:B------:R-:W-:Y:S01]  /*11ac0*/  IMAD.WIDE.U32 R8, R205, UR4, R8 ;  /* 0x00000004cd087c25 */ /* 0x000fe2000f8e0008 */
[----:B------:R-:W5:Y:S03]  /*11ad0*/  LD.E.128 R60, desc[UR42][R60.64] ;  /* 0x0000002a3c3c7980 */ /* 0x000f66000c101d00 */
[----:B------:R-:W-:Y:S01]  /*11ae0*/  IMAD.IADD R21, R11, 0x1, -R84 ;  /* 0x000000010b157824 */ /* 0x000fe200078e0a54 */
[----:B------:R-:W5:Y:S02]  /*11af0*/  LD.E.128 R64, desc[UR42][R64.64] ;  /* 0x0000002a40407980 */ /* 0x000f64000c101d00 */
[----:B------:R-:W4:Y:S01]  /*11b00*/  @P3 LDC R91, c[0x0][0xbf0] ;  /* 0x0002fc00ff5b3b82 */ /* 0x000f220000000800 */
[----:B------:R-:W-:Y:S01]  /*11b10*/  SHF.R.S32.HI R11, RZ, 0x1f, R207 ;  /* 0x0000001fff0b7819 */ /* 0x000fe200000114cf */
[----:B------:R-:W-:Y:S01]  /*11b20*/  IMAD R9, R205, UR5, R9 ;  /* 0x00000005cd097c24 */ /* 0x000fe2000f8e0209 */
[----:B------:R-:W-:Y:S01]  /*11b30*/  ULDC.64 UR4, c[0x0][0xaf0] ;  /* 0x0002bc0000047ab9 */ /* 0x000fe20000000a00 */
[----:B------:R-:W-:Y:S01]  /*11b40*/  IMAD R20, R21, 0x20, R10 ;  /* 0x0000002015147824 */ /* 0x000fe200078e020a */
[----:B------:R-:W5:Y:S01]  /*11b50*/  LD.E.128 R68, desc[UR42][R68.64] ;  /* 0x0000002a44447980 */ /* 0x000f62000c101d00 */
[----:B------:R-:W-:Y:S01]  /*11b60*/  IMAD.IADD R0, R10, 0x1, R195 ;  /* 0x000000010a007824 */ /* 0x000fe200078e02c3 */
[-C--:B-1----:R-:W-:Y:S01]  /*11b70*/  ISETP.GE.AND P1, PT, R214, R3.reuse, PT ;  /* 0x00000003d600720c */ /* 0x082fe20003f26270 */
[----:B------:R-:W-:Y:S01]  /*11b80*/  IMAD R10, R11, UR4, RZ ;  /* 0x000000040b0a7c24 */ /* 0x000fe2000f8e02ff */
[----:B------:R-:W5:Y:S03]  /*11b90*/  LD.E.128 R72, desc[UR42][R72.64] ;  /* 0x0000002a48487980 */ /* 0x000f66000c101d00 */
[----:B------:R-:W-:Y:S01]  /*11ba0*/  IMAD R85, R207, UR5, R10 ;  /* 0x00000005cf557c24 */ /* 0x000fe2000f8e020a */
[----:B------:R-:W-:Y:S01]  /*11bb0*/  SEL R10, RZ, 0xffffffff, P1 ;  /* 0xffffffffff0a7807 */ /* 0x000fe20000800000 */
[----:B------:R-:W-:Y:S01]  /*11bc0*/  IMAD.IADD R84, R195, 0x1, R20 ;  /* 0x00000001c3547824 */ /* 0x000fe200078e0214 */
[----:B------:R-:W-:Y:S01]  /*11bd0*/  ISETP.GE.AND P0, PT, R213, R3, PT ;  /* 0x00000003d500720c */ /* 0x000fe20003f06270 */
[----:B------:R-:W5:Y:S02]  /*11be0*/  LD.E.128 R76, desc[UR42][R76.64] ;  /* 0x0000002a4c4c7980 */ /* 0x000f64000c101d00 */
[----:B------:R-:W-:Y:S01]  /*11bf0*/  IMAD.SHL.U32 R93, R10, 0x2, RZ ;  /* 0x000000020a5d7824 */ /* 0x000fe200078e00ff */
[----:B------:R-:W-:Y:S01]  /*11c00*/  SEL R21, RZ, 0xffffffff, P0 ;  /* 0xffffffffff157807 */ /* 0x000fe20000000000 */
[----:B---3--:R-:W-:Y:S01]  /*11c10*/  @P3 IMAD.HI.U32 R10, R84, R89, RZ ;  /* 0x00000059540a3227 */ /* 0x008fe200078e00ff */
[-C--:B------:R-:W-:Y:S01]  /*11c20*/  ISETP.GE.AND P2, PT, R188, R3.reuse, PT ;  /* 0x00000003bc00720c */ /* 0x080fe20003f46270 */
[----:B------:R-:W5:Y:S01]  /*11c30*/  LD.E.128 R80, desc[UR42][R80.64] ;  /* 0x0000002a50507980 */ /* 0x000f62000c101d00 */
[----:B------:R-:W-:Y:S01]  /*11c40*/  ISETP.GE.AND P0, PT, R212, R3, PT ;  /* 0x00000003d400720c */ /* 0x000fe20003f06270 */
[----:B------:R-:W-:Y:S01]  /*11c50*/  IMAD.MOV.U32 R11, RZ, RZ, R84 ;  /* 0x000000ffff0b7224 */ /* 0x000fe200078e0054 */
[----:B----4-:R-:W-:Y:S01]  /*11c60*/  @P3 SHF.R.U32.HI R11, RZ, R91, R10 ;  /* 0x0000005bff0b3219 */ /* 0x010fe2000001160a */
[----:B------:R-:W-:Y:S01]  /*11c70*/  IMAD.WIDE.U32 R8, R207, UR4, R8 ;  /* 0x00000004cf087c25 */ /* 0x000fe2000f8e0008 */
[----:B------:R-:W-:Y:S01]  /*11c80*/  SEL R20, RZ, 0x1, P2 ;  /* 0x00000001ff147807 */ /* 0x000fe20001000000 */
[----:B------:R-:W-:Y:S01]  /*11c90*/  ULDC.64 UR4, c[0x0][0xae0] ;  /* 0x0002b80000047ab9 */ /* 0x000fe20000000a00 */
[----:B------:R-:W-:Y:S01]  /*11ca0*/  SEL R10, RZ, 0xffffffff, P0 ;  /* 0xffffffffff0a7807 */ /* 0x000fe20000000000 */
[----:B------:R-:W-:Y:S01]  /*11cb0*/  IMAD.SHL.U32 R21, R21, 0x4, RZ ;  /* 0x0000000415157824 */ /* 0x000fe200078e00ff */
[----:B------:R-:W-:Y:S01]  /*11cc0*/  LOP3.LUT R20, R93, 0x2, R20, 0xe2, !PT ;  /* 0x000000025d147812 */ /* 0x000fe200078ee214 */
[----:B------:R-:W-:Y:S01]  /*11cd0*/  IMAD.IADD R9, R9, 0x1, R85 ;  /* 0x0000000109097824 */ /* 0x000fe200078e0255 */
[----:B------:R-:W-:Y:S01]  /*11ce0*/  ISETP.GE.AND P0, PT, R211, R3, PT ;  /* 0x00000003d300720c */ /* 0x000fe20003f06270 */
[----:B------:R-:W-:Y:S01]  /*11cf0*/  IMAD.SHL.U32 R85, R10, 0x8, RZ ;  /* 0x000000080a557824 */ /* 0x000fe200078e00ff */
[--C-:B------:R-:W-:Y:S01]  /*11d00*/  SHF.R.S32.HI R10, RZ, 0x1f, R11.reuse ;  /* 0x0000001fff0a7819 */ /* 0x100fe2000001140b */
[----:B------:R-:W-:Y:S01]  /*11d10*/  IMAD R89, R4, R87, RZ ;  /* 0x0000005704597224 */ /* 0x000fe200078e02ff */
[----:B------:R-:W-:Y:S01]  /*11d20*/  LOP3.LUT R20, R21, 0x4, R20, 0xe2, !PT ;  /* 0x0000000415147812 */ /* 0x000fe200078ee214 */
[----:B------:R-:W-:Y:S01]  /*11d30*/  IMAD.MOV R21, RZ, RZ, -R11 ;  /* 0x000000ffff157224 */ /* 0x000fe200078e0a0b */
[----:B------:R-:W-:Y:S01]  /*11d40*/  SEL R4, RZ, 0xffffffff, P0 ;  /* 0xffffffffff047807 */ /* 0x000fe20000000000 */
[----:B------:R-:W-:Y:S01]  /*11d50*/  IMAD R10, R10, UR4, RZ ;  /* 0x000000040a0a7c24 */ /* 0x000fe2000f8e02ff */
[----:B------:R-:W-:Y:S01]  /*11d60*/  ISETP.GE.AND P0, PT, R210, R3, PT ;  /* 0x00000003d200720c */ /* 0x000fe20003f06270 */
[----:B------:R-:W-:Y:S01]  /*11d70*/  IMAD R21, R87, R21, R84 ;  /* 0x0000001557157224 */ /* 0x000fe200078e0254 */
[----:B------:R-:W-:Y:S01]  /*11d80*/  LOP3.LUT R20, R85, 0x8, R20, 0xe2, !PT ;  /* 0x0000000855147812 */ /* 0x000fe200078ee214 */
[----:B------:R-:W-:Y:S01]  /*11d90*/  IMAD.SHL.U32 R85, R4, 0x10, RZ ;  /* 0x0000001004557824 */ /* 0x000fe200078e00ff */
[----:B------:R-:W-:Y:S01]  /*11da0*/  SEL R4, RZ, 0xffffffff, P0 ;  /* 0xffffffffff047807 */ /* 0x000fe20000000000 */
[C---:B------:R-:W-:Y:S01]  /*11db0*/  IMAD.WIDE.U32 R8, R11.reuse, UR4, R8 ;  /* 0x000000040b087c25 */ /* 0x040fe2000f8e0008 */
[----:B------:R-:W-:Y:S01]  /*11dc0*/  @!PT LDS RZ, [RZ] ;  /* 0x00000000fffff984 */ /* 0x000fe20000000800 */
[----:B------:R-:W-:Y:S01]  /*11dd0*/  @!PT LDS RZ, [RZ] ;  /* 0x00000000fffff984 */ /* 0x000fe20000000800 */
[----:B------:R-:W-:Y:S01]  /*11de0*/  @!PT LDS RZ, [RZ] ;  /* 0x00000000fffff984 */ /* 0x000fe20000000800 */
[----:B------:R-:W-:Y:S01]  /*11df0*/  @!PT LDS RZ, [RZ] ;  /* 0x00000000fffff984 */ /* 0x000fe20000000800 */
[----:B------:R1:W-:Y:S06]  /*11e00*/  MEMBAR.ALL.CTA ;  /* 0x0000000000007992 */ /* 0x0003ec0000008000 */
[----:B-1----:R-:W1:Y:S01]  /*11e10*/  FENCE.VIEW.ASYNC.S ;  /* 0x00000000000073c6 */ /* 0x002e620000000000 */
[----:B------:R-:W-:Y:S01]  /*11e20*/  IMAD R11, R11, UR5, R10 ;  /* 0x000000050b0b7c24 */ /* 0x000fe2000f8e020a */
[----:B------:R-:W-:Y:S01]  /*11e30*/  SHF.R.S32.HI R10, RZ, 0x1f, R21 ;  /* 0x0000001fff0a7819 */ /* 0x000fe20000011415 */
[----:B------:R-:W-:Y:S01]  /*11e40*/  VIADD R93, R188, 0x180 ;  /* 0x00000180bc5d7836 */ /* 0x000fe20000000000 */
[----:B------:R-:W-:Y:S01]  /*11e50*/  LOP3.LUT R20, R85, 0x10, R20, 0xe2, !PT ;  /* 0x0000001055147812 */ /* 0x000fe200078ee214 */
[----:B------:R-:W-:Y:S01]  /*11e60*/  IMAD.IADD R9, R9, 0x1, R11 ;  /* 0x0000000109097824 */ /* 0x000fe200078e020b */
[----:B------:R-:W-:Y:S01]  /*11e70*/  ULDC.64 UR4, c[0x0][0xad8] ;  /* 0x0002b60000047ab9 */ /* 0x000fe20000000a00 */
[----:B------:R-:W-:Y:S01]  /*11e80*/  IMAD.SHL.U32 R11, R4, 0x20, RZ ;  /* 0x00000020040b7824 */ /* 0x000fe200078e00ff */
[----:B------:R-:W-:Y:S01]  /*11e90*/  ISETP.GE.AND P0, PT, R93, R3, PT ;  /* 0x000000035d00720c */ /* 0x000fe20003f06270 */
[----:B------:R-:W-:-:S02]  /*11ea0*/  IMAD R10, R10, UR4, RZ ;  /* 0x000000040a0a7c24 */ /* 0x000fc4000f8e02ff */
        /* <DEDUP_REMOVED lines=8> */
[----:B------:R-:W-:Y:S01]  /*11f30*/  VIADD R4, R2, 0x28c20 ;  /* 0x00028c2002047836 */ /* 0x000fe20000000000 */
[----:B------:R-:W-:Y:S01]  /*11f40*/  ISETP.GE.AND P0, PT, R91, R3, PT ;  /* 0x000000035b00720c */ /* 0x000fe20003f06270 */
[----:B------:R-:W-:Y:S01]  /*11f50*/  IMAD.IADD R11, R9, 0x1, R85 ;  /* 0x00000001090b7824 */ /* 0x000fe200078e0255 */
[----:B------:R-:W-:-:S02]  /*11f60*/  LEA R87, P2, R8, UR4, 0x1 ;  /* 0x0000000408577c11 */ /* 0x000fc4000f8408ff */
[----:B------:R-:W-:Y:S02]  /*11f70*/  PRMT R4, RZ, 0x654, R4 ;  /* 0x00000654ff047816 */ /* 0x000fe40000000004 */
[----:B------:R-:W-:Y:S02]  /*11f80*/  SEL R9, RZ, 0x80, P0 ;  /* 0x00000080ff097807 */ /* 0x000fe40000000000 */
[----:B------:R-:W-:Y:S01]  /*11f90*/  LEA.HI.X R88, R8, UR5, R11, 0x1, P2 ;  /* 0x0000000508587c11 */ /* 0x000fe200090f0c0b */
[----:B-1----:R1:W-:Y:S01]  /*11fa0*/  SYNCS.ARRIVE.TRANS64.RED.A1T0 RZ, [R4+URZ], RZ ;  /* 0x000000ff04ff79a7 */ /* 0x0023e2000810043f */
[----:B------:R3:W4:Y:S01]  /*11fb0*/  SHFL.IDX PT, R8, R87, RZ, 0x181f ;  /* 0x00181fff57087589 */ /* 0x00072200000e0000 */
[----:B------:R-:W-:Y:S01]  /*11fc0*/  BSSY B1, `(.L_x_7814) ;  /* 0x000002a000017945 */ /* 0x000fe20003800000 */
[----:B------:R-:W-:Y:S02]  /*11fd0*/  SHF.R.S32.HI R152, RZ, 0x1f, R210 ;  /* 0x0000001fff987819 */ /* 0x000fe400000114d2 */
[----:B-1----:R-:W-:-:S02]  /*11fe0*/  LOP3.LUT R4, R86, R9, RZ, 0xfc, !PT ;  /* 0x0000000956047212 */ /* 0x002fc400078efcff */
[----:B------:R3:W1:Y:S01]  /*11ff0*/  SHFL.IDX PT, R9, R88, RZ, 0x181f ;  /* 0x00181fff58097589 */ /* 0x00066200000e0000 */
[----:B------:R-:W-:Y:S02]  /*12000*/  SHF.R.S32.HI R153, RZ, 0x1f, R211 ;  /* 0x0000001fff997819 */ /* 0x000fe400000114d3 */
[----:B------:R-:W-:Y:S02]  /*12010*/  SHF.R.S32.HI R154, RZ, 0x1f, R212 ;  /* 0x0000001fff9a7819 */ /* 0x000fe400000114d4 */
[----:B------:R-:W-:Y:S02]  /*12020*/  SHF.R.S32.HI R155, RZ, 0x1f, R213 ;  /* 0x0000001fff9b7819 */ /* 0x000fe400000114d5 */
[----:B------:R-:W-:Y:S01]  /*12030*/  SHF.R.S32.HI R156, RZ, 0x1f, R214 ;  /* 0x0000001fff9c7819 */ /* 0x000fe200000114d6 */
[----:B---3--:R-:W-:Y:S06]  /*12040*/  @P1 BRA `(.L_x_7815) ;  /* 0x0000000000841947 */ /* 0x008fec0003800000 */
[-C--:B------:R-:W-:Y:S02]  /*12050*/  ISETP.GE.AND P2, PT, R188, R3.reuse, PT ;  /* 0x00000003bc00720c */ /* 0x080fe40003f46270 */
[-C--:B------:R-:W-:Y:S02]  /*12060*/  ISETP.GE.AND P4, PT, R214, R3.reuse, PT ;  /* 0x00000003d600720c */ /* 0x080fe40003f86270 */
[-C--:B------:R-:W-:Y:S02]  /*12070*/  ISETP.GE.AND P6, PT, R213, R3.reuse, PT ;  /* 0x00000003d500720c */ /* 0x080fe40003fc6270 */
[-C--:B------:R-:W-:Y:S02]  /*12080*/  ISETP.GE.AND P0, PT, R212, R3.reuse, PT ;  /* 0x00000003d400720c */ /* 0x080fe40003f06270 */
[----:B------:R-:W-:Y:S02]  /*12090*/  ISETP.GE.AND P1, PT, R211, R3, PT ;  /* 0x00000003d300720c */ /* 0x000fe40003f26270 */
[----:B------:R-:W-:-:S03]  /*120a0*/  SHF.R.S32.HI R90, RZ, 0x1f, R93 ;  /* 0x0000001fff5a7819 */ /* 0x000fc6000001145d */
[----:B-1--4-:R-:W-:Y:S02]  /*120b0*/  @!P2 IMAD.WIDE R20, R188, 0x2, R8 ;  /* 0x00000002bc14a825 */ /* 0x012fe400078e0208 */
        /* <DEDUP_REMOVED lines=13> */
[CC--:B---3--:R-:W-:Y:S02]  /*12190*/  @!P0 LEA R10, P5, R212.reuse, R8.reuse, 0x1 ;  /* 0x00000008d40a8211 */ /* 0x0c8fe400078a08ff */
        /* <DEDUP_REMOVED lines=12> */
.L_x_7815:
[----:B------:R-:W-:Y:S05]  /*12260*/  BSYNC B1 ;  /* 0x0000000000017941 */ /* 0x000fea0003800000 */
.L_x_7814:
[----:B------:R-:W-:Y:S01]  /*12270*/  VIADD R0, R0, 0x20 ;  /* 0x0000002000007836 */ /* 0x000fe20000000000 */
[----:B-1--4-:R1:W3:Y:S04]  /*12280*/  SHFL.IDX PT, R9, R88, 0x1, 0x181f ;  /* 0x00381f0058097f89 */ /* 0x0122e800000e0000 */
[----:B------:R-:W-:Y:S01]  /*12290*/  ISETP.GE.AND P0, PT, R0, R89, PT ;  /* 0x000000590000720c */ /* 0x000fe20003f06270 */
[----:B------:R1:W4:-:S12]  /*122a0*/  SHFL.IDX PT, R8, R87, 0x1, 0x181f ;  /* 0x00381f0057087f89 */ /* 0x00031800000e0000 */
        /* <DEDUP_REMOVED lines=8> */
[----:B----45:R-:W-:Y:S01]  /*12330*/  @!P5 LEA R12, P1, R214, R8, 0x1 ;  /* 0x00000008d60cd211 */ /* 0x030fe200078208ff */
[----:B---3--:R-:W-:-:S03]  /*12340*/  @!P6 IMAD.WIDE R10, R188, 0x2, R8 ;  /* 0x00000002bc0ae825 */ /* 0x008fc600078e0208 */
[----:B------:R-:W-:Y:S02]  /*12350*/  @!P5 LEA.HI.X R13, R214, R9, R156, 0x1, P1 ;  /* 0x00000009d60dd211 */ /* 0x000fe400008f0c9c */
[----:B------:R-:W-:Y:S01]  /*12360*/  ISETP.GE.AND P1, PT, R210, R3, PT ;  /* 0x00000003d200720c */ /* 0x000fe20003f26270 */
[----:B------:R1:W-:Y:S04]  /*12370*/  @!P6 ST.E.128 desc[UR42][R10.64], R24 ;  /* 0x000000180a00e985 */ /* 0x0003e8000c101d2a */
[----:B------:R3:W-:Y:S01]  /*12380*/  @!P5 ST.E.128 desc[UR42][R12.64], R32 ;  /* 0x000000200c00d985 */ /* 0x0007e2000c101d2a */
[----:B-1----:R-:W-:-:S04]  /*12390*/  @!P4 LEA R10, P6, R213, R8, 0x1 ;  /* 0x00000008d50ac211 */ /* 0x002fc800078c08ff */
[-C--:B------:R-:W-:Y:S02]  /*123a0*/  @!P4 LEA.HI.X R11, R213, R9.reuse, R155, 0x1, P6 ;  /* 0x00000009d50bc211 */ /* 0x080fe400030f0c9b */
[CC--:B------:R-:W-:Y:S02]  /*123b0*/  @!P2 LEA R14, P6, R211.reuse, R8.reuse, 0x1 ;  /* 0x00000008d30ea211 */ /* 0x0c0fe400078c08ff */
[CC--:B---3--:R-:W-:Y:S01]  /*123c0*/  @!P3 LEA R12, P5, R212.reuse, R8.reuse, 0x1 ;  /* 0x00000008d40cb211 */ /* 0x0c8fe200078a08ff */
        /* <DEDUP_REMOVED lines=18> */
.L_x_7813:
[----:B-1----:R-:W1:Y:S01]  /*124f0*/  LDC R10, c[0x0][0xbe8] ;  /* 0x0002fa00ff0a7b82 */ /* 0x002e620000000800 */
        /* <DEDUP_REMOVED lines=21> */
[----:B-1----:R-:W-:Y:S01]  /*12650*/  ISETP.NE.AND P0, PT, R10, 0x1, PT ;  /* 0x000000010a00780c */ /* 0x002fe20003f05270 */
[----:B------:R-:W-:Y:S01]  /*12660*/  ULDC.64 UR4, c[0x0][0xb40] ;  /* 0x0002d00000047ab9 */ /* 0x000fe20000000a00 */
[----:B------:R-:W-:Y:S01]  /*12670*/  IMAD R4, R4, R10, RZ ;  /* 0x0000000a04047224 */ /* 0x000fe200078e02ff */
        /* <DEDUP_REMOVED lines=9> */
[----:B------:R-:W1:Y:S01]  /*12710*/  @P0 LDC R12, c[0x0][0xbec] ;  /* 0x0002fb00ff0c0b82 */ /* 0x000e620000000800 */
[----:B------:R-:W-:Y:S01]  /*12720*/  IMAD.IADD R9, R9, 0x1, R0 ;  /* 0x0000000109097824 */ /* 0x000fe200078e0200 */
[----:B------:R-:W-:Y:S01]  /*12730*/  SHF.R.S32.HI R164, RZ, 0x1f, R237 ;  /* 0x0000001fffa47819 */ /* 0x000fe200000114ed */
[----:B------:R-:W-:Y:S01]  /*12740*/  VIADD R168, R193, 0x88 ;  /* 0x00000088c1a87836 */ /* 0x000fe20000000000 */
[----:B------:R-:W-:Y:S01]  /*12750*/  SHF.R.S32.HI R166, RZ, 0x1f, R166 ;  /* 0x0000001fffa67819 */ /* 0x000fe200000114a6 */
[----:B------:R-:W-:-:S03]  /*12760*/  IMAD.WIDE.U32 R8, R219, UR4, R8 ;  /* 0x00000004db087c25 */ /* 0x000fc6000f8e0008 */
        /* <DEDUP_REMOVED lines=17> */
[----:B-1----:R-:W-:Y:S01]  /*12880*/  @P0 IMAD.HI.U32 R12, R11, R12, RZ ;  /* 0x0000000c0b0c0227 */ /* 0x002fe200078e00ff */
[----:B------:R-:W-:-:S02]  /*12890*/  SHF.R.S32.HI R180, RZ, 0x1f, R180 ;  /* 0x0000001fffb47819 */ /* 0x000fc400000114b4 */
[----:B------:R-:W-:Y:S01]  /*128a0*/  SHF.R.S32.HI R182, RZ, 0x1f, R182 ;  /* 0x0000001fffb67819 */ /* 0x000fe200000114b6 */
[C---:B------:R-:W-:Y:S02]  /*128b0*/  VIADD R191, R193.reuse, 0x48 ;  /* 0x00000048c1bf7836 */ /* 0x040fe40000000000 */
[C---:B------:R-:W-:Y:S01]  /*128c0*/  VIADD R196, R193.reuse, 0x40 ;  /* 0x00000040c1c47836 */ /* 0x040fe20000000000 */
[----:B---3--:R-:W-:Y:S01]  /*128d0*/  @P0 SHF.R.U32.HI R3, RZ, R0, R12 ;  /* 0x00000000ff030219 */ /* 0x008fe2000001160c */
[C---:B------:R-:W-:Y:S01]  /*128e0*/  VIADD R206, R193.reuse, 0x38 ;  /* 0x00000038c1ce7836 */ /* 0x040fe20000000000 */
[----:B------:R-:W-:Y:S01]  /*128f0*/  SHF.R.S32.HI R191, RZ, 0x1f, R191 ;  /* 0x0000001fffbf7819 */ /* 0x000fe200000114bf */
[----:B------:R-:W-:Y:S01]  /*12900*/  VIADD R209, R193, 0x30 ;  /* 0x00000030c1d17836 */ /* 0x000fe20000000000 */
[----:B------:R-:W-:Y:S01]  /*12910*/  SHF.R.S32.HI R196, RZ, 0x1f, R196 ;  /* 0x0000001fffc47819 */ /* 0x000fe200000114c4 */
[----:B------:R-:W-:Y:S01]  /*12920*/  IMAD.MOV R0, RZ, RZ, -R3 ;  /* 0x000000ffff007224 */ /* 0x000fe200078e0a03 */
[----:B------:R-:W-:Y:S01]  /*12930*/  SHF.R.S32.HI R206, RZ, 0x1f, R206 ;  /* 0x0000001fffce7819 */ /* 0x000fe200000114ce */
[----:B------:R-:W-:Y:S01]  /*12940*/  IMAD.WIDE.U32 R8, R3, UR4, R8 ;  /* 0x0000000403087c25 */ /* 0x000fe2000f8e0008 */
[----:B------:R-:W-:-:S03]  /*12950*/  SHF.R.S32.HI R209, RZ, 0x1f, R209 ;  /* 0x0000001fffd17819 */ /* 0x000fc600000114d1 */
[----:B------:R-:W-:Y:S01]  /*12960*/  IMAD R0, R10, R0, R11 ;  /* 0x000000000a007224 */ /* 0x000fe200078e020b */
[----:B------:R-:W-:Y:S01]  /*12970*/  SHF.R.S32.HI R10, RZ, 0x1f, R3 ;  /* 0x0000001fff0a7819 */ /* 0x000fe20000011403 */
[C---:B------:R-:W-:Y:S02]  /*12980*/  VIADD R216, R193.reuse, 0x28 ;  /* 0x00000028c1d87836 */ /* 0x040fe40000000000 */
[C---:B------:R-:W-:Y:S02]  /*12990*/  VIADD R226, R193.reuse, 0x20 ;  /* 0x00000020c1e27836 */ /* 0x040fe40000000000 */
[----:B------:R-:W-:Y:S01]  /*129a0*/  IMAD R10, R10, UR4, RZ ;  /* 0x000000040a0a7c24 */ /* 0x000fe2000f8e02ff */
[----:B------:R-:W-:Y:S01]  /*129b0*/  SHF.R.S32.HI R216, RZ, 0x1f, R216 ;  /* 0x0000001fffd87819 */ /* 0x000fe200000114d8 */
[----:B------:R-:W-:Y:S01]  /*129c0*/  VIADD R228, R193, 0x18 ;  /* 0x00000018c1e47836 */ /* 0x000fe20000000000 */
[----:B------:R-:W-:Y:S01]  /*129d0*/  SHF.R.S32.HI R226, RZ, 0x1f, R226 ;  /* 0x0000001fffe27819 */ /* 0x000fe200000114e2 */
[----:B------:R-:W-:Y:S01]  /*129e0*/  IMAD R10, R3, UR5, R10 ;  /* 0x00000005030a7c24 */ /* 0x000fe2000f8e020a */
[----:B------:R-:W-:Y:S01]  /*129f0*/  SHF.R.S32.HI R3, RZ, 0x1f, R0 ;  /* 0x0000001fff037819 */ /* 0x000fe20000011400 */
[----:B------:R-:W-:Y:S01]  /*12a00*/  ULDC.64 UR4, c[0x0][0xb28] ;  /* 0x0002ca0000047ab9 */ /* 0x000fe20000000a00 */
[----:B------:R-:W-:Y:S01]  /*12a10*/  VIADD R234, R193, 0x10 ;  /* 0x00000010c1ea7836 */ /* 0x000fe20000000000 */
[----:B------:R-:W-:Y:S01]  /*12a20*/  SHF.R.S32.HI R228, RZ, 0x1f, R228 ;  /* 0x0000001fffe47819 */ /* 0x000fe200000114e4 */
[----:B------:R-:W-:-:S02]  /*12a30*/  IMAD.IADD R9, R9, 0x1, R10 ;  /* 0x0000000109097824 */ /* 0x000fc400078e020a */
[----:B------:R-:W-:Y:S01]  /*12a40*/  IMAD R3, R3, UR4, RZ ;  /* 0x0000000403037c24 */ /* 0x000fe2000f8e02ff */
[----:B------:R-:W-:Y:S01]  /*12a50*/  SHF.R.S32.HI R234, RZ, 0x1f, R234 ;  /* 0x0000001fffea7819 */ /* 0x000fe200000114ea */
[----:B------:R-:W-:-:S04]  /*12a60*/  IMAD.WIDE.U32 R8, R0, UR4, R8 ;  /* 0x0000000400087c25 */ /* 0x000fc8000f8e0008 */
[----:B------:R-:W-:Y:S01]  /*12a70*/  IMAD R3, R0, UR5, R3 ;  /* 0x0000000500037c24 */ /* 0x000fe2000f8e0203 */
[----:B------:R-:W-:Y:S01]  /*12a80*/  ULDC.64 UR4, c[0x0][0xb00] ;  /* 0x0002c00000047ab9 */ /* 0x000fe20000000a00 */
[----:B------:R-:W-:Y:S01]  /*12a90*/  VIADD R207, R193, 0x8 ;  /* 0x00000008c1cf7836 */ /* 0x000fe20000000000 */
[C---:B------:R-:W-:Y:S01]  /*12aa0*/  LEA R0, P0, R8.reuse, UR4, 0x2 ;  /* 0x0000000408007c11 */ /* 0x040fe2000f8010ff */
[----:B------:R-:W-:Y:S02]  /*12ab0*/  IMAD.IADD R3, R9, 0x1, R3 ;  /* 0x0000000109037824 */ /* 0x000fe400078e0203 */
[----:B------:R-:W-:Y:S01]  /*12ac0*/  VIADD R165, R193, 0x90 ;  /* 0x00000090c1a57836 */ /* 0x000fe20000000000 */
[----:B------:R-:W-:Y:S01]  /*12ad0*/  SHF.R.S32.HI R207, RZ, 0x1f, R207 ;  /* 0x0000001fffcf7819 */ /* 0x000fe200000114cf */
[----:B------:R1:W3:Y:S01]  /*12ae0*/  SHFL.IDX PT, R15, R0, RZ, 0x1c1f ;  /* 0x001c1fff000f7589 */ /* 0x0002e200000e0000 */
[----:B------:R-:W-:Y:S01]  /*12af0*/  LEA.HI.X R3, R8, UR5, R3, 0x2, P0 ;  /* 0x0000000508037c11 */ /* 0x000fe200080f1403 */
[----:B------:R-:W-:Y:S01]  /*12b00*/  VIADD R8, R2, 0x28c20 ;  /* 0x00028c2002087836 */ /* 0x000fe20000000000 */
[----:B------:R-:W-:Y:S01]  /*12b10*/  ISETP.GE.AND P0, PT, R195, R4, PT ;  /* 0x00000004c300720c */ /* 0x000fe20003f06270 */
[----:B------:R-:W-:-:S02]  /*12b20*/  VIADD R167, R193, 0x88 ;  /* 0x00000088c1a77836 */ /* 0x000fc40000000000 */
[----:B------:R1:W4:Y:S01]  /*12b30*/  SHFL.IDX PT, R14, R3, RZ, 0x1c1f ;  /* 0x001c1fff030e7589 */ /* 0x00032200000e0000 */
[----:B------:R-:W-:Y:S01]  /*12b40*/  PRMT R8, RZ, 0x654, R8 ;  /* 0x00000654ff087816 */ /* 0x000fe20000000008 */
[C---:B------:R-:W-:Y:S02]  /*12b50*/  VIADD R169, R193.reuse, 0x80 ;  /* 0x00000080c1a97836 */ /* 0x040fe40000000000 */
[C---:B------:R-:W-:Y:S01]  /*12b60*/  VIADD R171, R193.reuse, 0x78 ;  /* 0x00000078c1ab7836 */ /* 0x040fe20000000000 */
[----:B------:R1:W-:Y:S01]  /*12b70*/  SYNCS.ARRIVE.TRANS64.RED.A1T0 RZ, [R8+URZ], RZ ;  /* 0x000000ff08ff79a7 */ /* 0x0003e2000810043f */
[C---:B------:R-:W-:Y:S02]  /*12b80*/  VIADD R173, R193.reuse, 0x70 ;  /* 0x00000070c1ad7836 */ /* 0x040fe40000000000 */
[C---:B------:R-:W-:Y:S02]  /*12b90*/  VIADD R175, R193.reuse, 0x68 ;  /* 0x00000068c1af7836 */ /* 0x040fe40000000000 */
[----:B------:R-:W-:-:S02]  /*12ba0*/  VIADD R177, R193, 0x60 ;  /* 0x00000060c1b17836 */ /* 0x000fc40000000000 */
[C---:B------:R-:W-:Y:S02]  /*12bb0*/  VIADD R179, R193.reuse, 0x58 ;  /* 0x00000058c1b37836 */ /* 0x040fe40000000000 */
[C---:B------:R-:W-:Y:S02]  /*12bc0*/  VIADD R181, R193.reuse, 0x50 ;  /* 0x00000050c1b57836 */ /* 0x040fe40000000000 */
[C---:B------:R-:W-:Y:S02]  /*12bd0*/  VIADD R183, R193.reuse, 0x48 ;  /* 0x00000048c1b77836 */ /* 0x040fe40000000000 */
[C---:B--2---:R-:W-:Y:S02]  /*12be0*/  VIADD R194, R193.reuse, 0x40 ;  /* 0x00000040c1c27836 */ /* 0x044fe40000000000 */
[C---:B------:R-:W-:Y:S02]  /*12bf0*/  VIADD R201, R193.reuse, 0x38 ;  /* 0x00000038c1c97836 */ /* 0x040fe40000000000 */
[----:B------:R-:W-:-:S02]  /*12c00*/  VIADD R208, R193, 0x30 ;  /* 0x00000030c1d07836 */ /* 0x000fc40000000000 */
[C---:B------:R-:W-:Y:S02]  /*12c10*/  VIADD R215, R193.reuse, 0x28 ;  /* 0x00000028c1d77836 */ /* 0x040fe40000000000 */
[C---:B------:R-:W-:Y:S02]  /*12c20*/  VIADD R217, R193.reuse, 0x20 ;  /* 0x00000020c1d97836 */ /* 0x040fe40000000000 */
[C---:B------:R-:W-:Y:S02]  /*12c30*/  VIADD R227, R193.reuse, 0x18 ;  /* 0x00000018c1e37836 */ /* 0x040fe40000000000 */
[C---:B------:R-:W-:Y:S02]  /*12c40*/  VIADD R231, R193.reuse, 0x10 ;  /* 0x00000010c1e77836 */ /* 0x040fe40000000000 */
[----:B------:R-:W-:Y:S01]  /*12c50*/  VIADD R205, R193, 0x8 ;  /* 0x00000008c1cd7836 */ /* 0x000fe20000000000 */
[----:B-1-34-:R-:W-:Y:S06]  /*12c60*/  @P0 BRA `(.L_x_7818) ;  /* 0x0000000800040947 */ /* 0x01afec0003800000 */
[----:B------:R-:W-:Y:S02]  /*12c70*/  ULDC UR4, c[0x0][0xac8] ;  /* 0x0002b20000047ab9 */ /* 0x000fe40000000800 */
[----:B------:R-:W-:Y:S02]  /*12c80*/  ISETP.GE.AND P0, PT, R193, UR4, PT ;  /* 0x00000004c1007c0c */ /* 0x000fe4000bf06270 */
[----:B------:R-:W-:Y:S02]  /*12c90*/  ISETP.GE.AND P4, PT, R177, UR4, PT ;  /* 0x00000004b1007c0c */ /* 0x000fe4000bf86270 */
[----:B------:R-:W-:-:S09]  /*12ca0*/  ISETP.GE.AND P5, PT, R175, UR4, PT ;  /* 0x00000004af007c0c */ /* 0x000fd2000bfa6270 */
[----:B------:R-:W-:-:S04]  /*12cb0*/  @!P0 LEA R8, P1, R193, R15, 0x2 ;  /* 0x0000000fc1088211 */ /* 0x000fc800078210ff */
[----:B------:R-:W-:-:S05]  /*12cc0*/  @!P0 LEA.HI.X R9, R193, R14, R219, 0x2, P1 ;  /* 0x0000000ec1098211 */ /* 0x000fca00008f14db */
        /* <DEDUP_REMOVED lines=33> */
[-C--:B------:R-:W-:Y:S02]  /*12ee0*/  @!P1 LEA R10, P6, R181, R15.reuse, 0x2 ;  /* 0x0000000fb50a9211 */ /* 0x080fe400078c10ff */
        /* <DEDUP_REMOVED lines=64> */
[-C--:B--2---:R-:W-:Y:S01]  /*132f0*/  @!P3 LEA R12, P6, R229, R15.reuse, 0x2 ;  /* 0x0000000fe50cb211 */ /* 0x084fe200078c10ff */
        /* <DEDUP_REMOVED lines=24> */
.L_x_7818:
[----:B------:R-:W-:Y:S05]  /*13480*/  BSYNC B1 ;  /* 0x0000000000017941 */ /* 0x000fea0003800000 */
.L_x_7817:
[----:B------:R-:W-:Y:S01]  /*13490*/  VIADD R195, R195, 0x8 ;  /* 0x00000008c3c37836 */ /* 0x000fe20000000000 */
[----:B------:R2:W3:Y:S04]  /*134a0*/  SHFL.IDX PT, R28, R3, 0x1, 0x1c1f ;  /* 0x003c1f00031c7f89 */ /* 0x0004e800000e0000 */
[----:B------:R-:W-:Y:S01]  /*134b0*/  ISETP.GE.AND P0, PT, R195, R4, PT ;  /* 0x00000004c300720c */ /* 0x000fe20003f06270 */
[----:B------:R-:W4:-:S12]  /*134c0*/  SHFL.IDX PT, R0, R0, 0x1, 0x1c1f ;  /* 0x003c1f0000007f89 */ /* 0x000f1800000e0000 */
[----:B--2---:R-:W-:Y:S05]  /*134d0*/  @P0 BRA `(.L_x_7816) ;  /* 0x0000001400cc0947 */ /* 0x004fea0003800000 */
[----:B------:R-:W-:Y:S02]  /*134e0*/  ULDC UR4, c[0x0][0xac8] ;  /* 0x0002b20000047ab9 */ /* 0x000fe40000000800 */
[----:B------:R-:W-:Y:S02]  /*134f0*/  ISETP.GE.AND P4, PT, R193, UR4, PT ;  /* 0x00000004c1007c0c */ /* 0x000fe4000bf86270 */
[----:B------:R-:W-:Y:S02]  /*13500*/  ISETP.GE.AND P2, PT, R205, UR4, PT ;  /* 0x00000004cd007c0c */ /* 0x000fe4000bf46270 */
[----:B------:R-:W-:Y:S02]  /*13510*/  ISETP.GE.AND P1, PT, R231, UR4, PT ;  /* 0x00000004e7007c0c */ /* 0x000fe4000bf26270 */
[----:B------:R-:W-:-:S07]  /*13520*/  ISETP.GE.AND P0, PT, R227, UR4, PT ;  /* 0x00000004e3007c0c */ /* 0x000fce000bf06270 */
[----:B-1--4-:R-:W-:-:S04]  /*13530*/  @!P4 LEA R8, P3, R193, R0, 0x2 ;  /* 0x00000000c108c211 */ /* 0x012fc800078610ff */
[----:B---3--:R-:W-:Y:S02]  /*13540*/  @!P4 LEA.HI.X R9, R193, R28, R219, 0x2, P3 ;  /* 0x0000001cc109c211 */ /* 0x008fe400018f14db */
[----:B------:R-:W-:Y:S02]  /*13550*/  ISETP.GE.AND P3, PT, R217, UR4, PT ;  /* 0x00000004d9007c0c */ /* 0x000fe4000bf66270 */
[----:B------:R-:W-:Y:S01]  /*13560*/  @!P1 LEA R10, P5, R231, R0, 0x2 ;  /* 0x00000000e70a9211 */ /* 0x000fe200078a10ff */
[----:B------:R1:W-:Y:S01]  /*13570*/  @!P4 ST.E.64 desc[UR42][R8.64], R26 ;  /* 0x0000001a0800c985 */ /* 0x0003e2000c101b2a */
[----:B------:R-:W-:Y:S02]  /*13580*/  ISETP.GE.AND P4, PT, R215, UR4, PT ;  /* 0x00000004d7007c0c */ /* 0x000fe4000bf86270 */
[----:B------:R-:W-:Y:S02]  /*13590*/  @!P1 LEA.HI.X R11, R231, R28, R234, 0x2, P5 ;  /* 0x0000001ce70b9211 */ /* 0x000fe400028f14ea */
[----:B------:R-:W-:-:S02]  /*135a0*/  ISETP.GE.AND P5, PT, R208, UR4, PT ;  /* 0x00000004d0007c0c */ /* 0x000fc4000bfa6270 */
[----:B-1----:R-:W-:-:S04]  /*135b0*/  @!P2 LEA R8, P6, R205, R0, 0x2 ;  /* 0x00000000cd08a211 */ /* 0x002fc800078c10ff */
[----:B------:R-:W-:Y:S02]  /*135c0*/  @!P2 LEA.HI.X R9, R205, R28, R207, 0x2, P6 ;  /* 0x0000001ccd09a211 */ /* 0x000fe400030f14cf */
[----:B------:R-:W-:-:S03]  /*135d0*/  @!P0 LEA R12, P6, R227, R0, 0x2 ;  /* 0x00000000e30c8211 */ /* 0x000fc600078c10ff */
[----:B------:R1:W-:Y:S01]  /*135e0*/  @!P2 ST.E.64 desc[UR42][R8.64], R30 ;  /* 0x0000001e0800a985 */ /* 0x0003e2000c101b2a */
[----:B------:R-:W-:-:S03]  /*135f0*/  @!P0 LEA.HI.X R13, R227, R28, R228, 0x2, P6 ;  /* 0x0000001ce30d8211 */ /* 0x000fc600030f14e4 */
[----:B------:R2:W-:Y:S04]  /*13600*/  @!P1 ST.E.64 desc[UR42][R10.64], R34 ;  /* 0x000000220a009985 */ /* 0x0005e8000c101b2a */
[----:B------:R3:W-:Y:S01]  /*13610*/  @!P0 ST.E.64 desc[UR42][R12.64], R38 ;  /* 0x000000260c008985 */ /* 0x0007e2000c101b2a */
[----:B------:R-:W-:Y:S02]  /*13620*/  ISETP.GE.AND P0, PT, R201, UR4, PT ;  /* 0x00000004c9007c0c */ /* 0x000fe4000bf06270 */
[-C--:B-1----:R-:W-:Y:S02]  /*13630*/  @!P3 LEA R8, P1, R217, R0.reuse, 0x2 ;  /* 0x00000000d908b211 */ /* 0x082fe400078210ff */
[----:B--2---:R-:W-:Y:S02]  /*13640*/  @!P4 LEA R10, P2, R215, R0, 0x2 ;  /* 0x00000000d70ac211 */ /* 0x004fe400078410ff */
[----:B------:R-:W-:-:S02]  /*13650*/  @!P3 LEA.HI.X R9, R217, R28, R226, 0x2, P1 ;  /* 0x0000001cd909b211 */ /* 0x000fc400008f14e2 */
[----:B------:R-:W-:Y:S02]  /*13660*/  ISETP.GE.AND P1, PT, R194, UR4, PT ;  /* 0x00000004c2007c0c */ /* 0x000fe4000bf26270 */
[----:B------:R-:W-:Y:S01]  /*13670*/  @!P4 LEA.HI.X R11, R215, R28, R216, 0x2, P2 ;  /* 0x0000001cd70bc211 */ /* 0x000fe200010f14d8 */
[----:B------:R1:W-:Y:S01]  /*13680*/  @!P3 ST.E.64 desc[UR42][R8.64], R42 ;  /* 0x0000002a0800b985 */ /* 0x0003e2000c101b2a */
[----:B------:R-:W-:Y:S02]  /*13690*/  ISETP.GE.AND P2, PT, R183, UR4, PT ;  /* 0x00000004b7007c0c */ /* 0x000fe4000bf46270 */
[C---:B---3--:R-:W-:Y:S01]  /*136a0*/  @!P5 LEA R12, P6, R208.reuse, R0, 0x2 ;  /* 0x00000000d00cd211 */ /* 0x048fe200078c10ff */
[----:B------:R2:W-:Y:S01]  /*136b0*/  @!P4 ST.E.64 desc[UR42][R10.64], R46 ;  /* 0x0000002e0a00c985 */ /* 0x0005e2000c101b2a */
[----:B------:R-:W-:Y:S02]  /*136c0*/  ISETP.GE.AND P3, PT, R181, UR4, PT ;  /* 0x00000004b5007c0c */ /* 0x000fe4000bf66270 */
[----:B------:R-:W-:-:S02]  /*136d0*/  @!P5 LEA.HI.X R13, R208, R28, R209, 0x2, P6 ;  /* 0x0000001cd00dd211 */ /* 0x000fc400030f14d1 */
[----:B------:R-:W-:-:S03]  /*136e0*/  ISETP.GE.AND P4, PT, R179, UR4, PT ;  /* 0x00000004b3007c0c */ /* 0x000fc6000bf86270 */
[----:B------:R3:W-:Y:S01]  /*136f0*/  @!P5 ST.E.64 desc[UR42][R12.64], R50 ;  /* 0x000000320c00d985 */ /* 0x0007e2000c101b2a */
[CC--:B-1----:R-:W-:Y:S02]  /*13700*/  @!P0 LEA R8, P6, R201.reuse, R0.reuse, 0x2 ;  /* 0x00000000c9088211 */ /* 0x0c2fe400078c10ff */
[C---:B--2---:R-:W-:Y:S02]  /*13710*/  @!P1 LEA R10, P5, R194.reuse, R0, 0x2 ;  /* 0x00000000c20a9211 */ /* 0x044fe400078a10ff */
        /* <DEDUP_REMOVED lines=10> */
[-C--:B-1----:R-:W-:Y:S02]  /*137c0*/  @!P3 LEA R8, P6, R181, R0.reuse, 0x2 ;  /* 0x00000000b508b211 */ /* 0x082fe400078c10ff */
[----:B--2---:R-:W-:Y:S02]  /*137d0*/  @!P4 LEA R10, P2, R179, R0, 0x2 ;  /* 0x00000000b30ac211 */ /* 0x004fe400078410ff */
        /* <DEDUP_REMOVED lines=10> */
[----:B------:R-:W-:Y:S02]  /*13880*/  @!P0 LEA.HI.X R9, R175, R28, R176, 0x2, P4 ;  /* 0x0000001caf098211 */ /* 0x000fe400020f14b0 */
        /* <DEDUP_REMOVED lines=16> */
[----:B------:R-:W-:Y:S02]  /*13990*/  @!P4 LEA.HI.X R11, R167, R28, R168, 0x2, P0 ;  /* 0x0000001ca70bc211 */ /* 0x000fe400000f14a8 */
[----:B------:R-:W-:Y:S02]  /*139a0*/  ISETP.GE.AND P0, PT, R235, UR4, PT ;  /* 0x00000004eb007c0c */ /* 0x000fe4000bf06270 */
[C---:B---3--:R-:W-:Y:S01]  /*139b0*/  @!P3 LEA R12, P6, R165.reuse, R0, 0x2 ;  /* 0x00000000a50cb211 */ /* 0x048fe200078c10ff */
[----:B------:R2:W-:Y:S01]  /*139c0*/  @!P4 ST.E.64 desc[UR42][R10.64], R94 ;  /* 0x0000005e0a00c985 */ /* 0x0005e2000c101b2a */
[----:B------:R-:W-:Y:S02]  /*139d0*/  ISETP.GE.AND P4, PT, R232, UR4, PT ;  /* 0x00000004e8007c0c */ /* 0x000fe4000bf86270 */
[----:B------:R-:W-:-:S02]  /*139e0*/  @!P3 LEA.HI.X R13, R165, R28, R166, 0x2, P6 ;  /* 0x0000001ca50db211 */ /* 0x000fc400030f14a6 */
[----:B------:R-:W-:-:S03]  /*139f0*/  @!P2 LEA R14, P6, R237, R0, 0x2 ;  /* 0x00000000ed0ea211 */ /* 0x000fc600078c10ff */
[----:B------:R3:W-:Y:S01]  /*13a00*/  @!P3 ST.E.64 desc[UR42][R12.64], R98 ;  /* 0x000000620c00b985 */ /* 0x0007e2000c101b2a */
[C---:B------:R-:W-:Y:S02]  /*13a10*/  @!P1 LEA R20, P3, R236.reuse, R0, 0x2 ;  /* 0x00000000ec149211 */ /* 0x040fe400078610ff */
[----:B------:R-:W-:Y:S02]  /*13a20*/  @!P2 LEA.HI.X R15, R237, R28, R164, 0x2, P6 ;  /* 0x0000001ced0fa211 */ /* 0x000fe400030f14a4 */
[C---:B------:R-:W-:Y:S02]  /*13a30*/  @!P0 LEA R24, P6, R235.reuse, R0, 0x2 ;  /* 0x00000000eb188211 */ /* 0x040fe400078c10ff */
[-C--:B------:R-:W-:Y:S01]  /*13a40*/  @!P1 LEA.HI.X R21, R236, R28.reuse, R163, 0x2, P3 ;  /* 0x0000001cec159211 */ /* 0x080fe200018f14a3 */
[----:B------:R4:W-:Y:S01]  /*13a50*/  @!P2 ST.E.64 desc[UR42][R14.64], R102 ;  /* 0x000000660e00a985 */ /* 0x0009e2000c101b2a */
[----:B------:R-:W-:Y:S02]  /*13a60*/  ISETP.GE.AND P3, PT, R230, UR4, PT ;  /* 0x00000004e6007c0c */ /* 0x000fe4000bf66270 */
[----:B------:R-:W-:Y:S01]  /*13a70*/  @!P0 LEA.HI.X R25, R235, R28, R162, 0x2, P6 ;  /* 0x0000001ceb198211 */ /* 0x000fe200030f14a2 */
[----:B------:R5:W-:Y:S01]  /*13a80*/  @!P1 ST.E.64 desc[UR42][R20.64], R106 ;  /* 0x0000006a14009985 */ /* 0x000be2000c101b2a */
[----:B-1----:R-:W-:-:S02]  /*13a90*/  @!P5 LEA R8, P1, R233, R0, 0x2 ;  /* 0x00000000e908d211 */ /* 0x002fc400078210ff */
[----:B--2---:R-:W-:Y:S01]  /*13aa0*/  @!P4 LEA R10, P2, R232, R0, 0x2 ;  /* 0x00000000e80ac211 */ /* 0x004fe200078410ff */
[----:B------:R-:W-:Y:S01]  /*13ab0*/  @!P0 ST.E.64 desc[UR42][R24.64], R110 ;  /* 0x0000006e18008985 */ /* 0x000fe2000c101b2a */
[----:B------:R-:W-:Y:S02]  /*13ac0*/  ISETP.GE.AND P0, PT, R229, UR4, PT ;  /* 0x00000004e5007c0c */ /* 0x000fe4000bf06270 */
[----:B------:R-:W-:Y:S02]  /*13ad0*/  @!P5 LEA.HI.X R9, R233, R28, R161, 0x2, P1 ;  /* 0x0000001ce909d211 */ /* 0x000fe400008f14a1 */
[----:B------:R-:W-:Y:S02]  /*13ae0*/  ISETP.GE.AND P1, PT, R225, UR4, PT ;  /* 0x00000004e1007c0c */ /* 0x000fe4000bf26270 */
[----:B---3--:R-:W-:Y:S01]  /*13af0*/  @!P3 LEA R12, P6, R230, R0, 0x2 ;  /* 0x00000000e60cb211 */ /* 0x008fe200078c10ff */
[----:B------:R1:W-:Y:S01]  /*13b00*/  @!P5 ST.E.64 desc[UR42][R8.64], R114 ;  /* 0x000000720800d985 */ /* 0x0003e2000c101b2a */
[----:B------:R-:W-:-:S02]  /*13b10*/  @!P4 LEA.HI.X R11, R232, R28, R160, 0x2, P2 ;  /* 0x0000001ce80bc211 */ /* 0x000fc400010f14a0 */
[----:B------:R-:W-:Y:S02]  /*13b20*/  @!P3 LEA.HI.X R13, R230, R28, R159, 0x2, P6 ;  /* 0x0000001ce60db211 */ /* 0x000fe400030f149f */
[----:B------:R-:W-:Y:S01]  /*13b30*/  ISETP.GE.AND P2, PT, R222, UR4, PT ;  /* 0x00000004de007c0c */ /* 0x000fe2000bf46270 */
[----:B------:R2:W-:Y:S01]  /*13b40*/  @!P4 ST.E.64 desc[UR42][R10.64], R118 ;  /* 0x000000760a00c985 */ /* 0x0005e2000c101b2a */
[----:B------:R-:W-:Y:S02]  /*13b50*/  ISETP.GE.AND P4, PT, R224, UR4, PT ;  /* 0x00000004e0007c0c */ /* 0x000fe4000bf86270 */
[----:B----4-:R-:W-:Y:S01]  /*13b60*/  @!P0 LEA R14, P5, R229, R0, 0x2 ;  /* 0x00000000e50e8211 */ /* 0x010fe200078a10ff */
[----:B------:R3:W-:Y:S01]  /*13b70*/  @!P3 ST.E.64 desc[UR42][R12.64], R122 ;  /* 0x0000007a0c00b985 */ /* 0x0007e2000c101b2a */
[----:B------:R-:W-:Y:S02]  /*13b80*/  ISETP.GE.AND P3, PT, R223, UR4, PT ;  /* 0x00000004df007c0c */ /* 0x000fe4000bf66270 */
[----:B------:R-:W-:-:S02]  /*13b90*/  @!P0 LEA.HI.X R15, R229, R28, R158, 0x2, P5 ;  /* 0x0000001ce50f8211 */ /* 0x000fc400028f149e */
[----:B------:R-:W-:Y:S02]  /*13ba0*/  ISETP.GE.AND P5, PT, R221, UR4, PT ;  /* 0x00000004dd007c0c */ /* 0x000fe4000bfa6270 */
[CC--:B-----5:R-:W-:Y:S01]  /*13bb0*/  @!P1 LEA R20, P6, R225.reuse, R0.reuse, 0x2 ;  /* 0x00000000e1149211 */ /* 0x0e0fe200078c10ff */
[----:B------:R4:W-:Y:S02]  /*13bc0*/  @!P0 ST.E.64 desc[UR42][R14.64], R126 ;  /* 0x0000007e0e008985 */ /* 0x0009e4000c101b2a */
[C---:B-1----:R-:W-:Y:S02]  /*13bd0*/  @!P4 LEA R8, P0, R224.reuse, R0, 0x2 ;  /* 0x00000000e008c211 */ /* 0x042fe400078010ff */
[----:B------:R-:W-:Y:S02]  /*13be0*/  @!P1 LEA.HI.X R21, R225, R28, R157, 0x2, P6 ;  /* 0x0000001ce1159211 */ /* 0x000fe400030f149d */
[----:B--2---:R-:W-:Y:S02]  /*13bf0*/  @!P3 LEA R10, P6, R223, R0, 0x2 ;  /* 0x00000000df0ab211 */ /* 0x004fe400078c10ff */
        /* <DEDUP_REMOVED lines=17> */
.L_x_7810:
        /* <DEDUP_REMOVED lines=16> */
[----:B---3--:R-:W3:-:S12]  /*13e10*/  S2R R4, SR_TID.X ;  /* 0x0000000000047919 */ /* 0x008ed80000002100 */
[----:B------:R-:W1:Y:S01]  /*13e20*/  @!P2 LDC R206, c[0x0][0xad4] ;  /* 0x0002b500ffceab82 */ /* 0x000e620000000800 */
[----:B---3--:R-:W-:Y:S01]  /*13e30*/  VIADD R32, R4, 0xffffff80 ;  /* 0xffffff8004207836 */ /* 0x008fe20000000000 */
[----:B-1----:R-:W-:-:S04]  /*13e40*/  ISETP.GT.AND P2, PT, R206, 0x1, PT ;  /* 0x00000001ce00780c */ /* 0x002fc80003f44270 */
[----:B------:R-:W-:Y:S01]  /*13e50*/  ISETP.GT.AND P3, PT, R32, 0x3f, PT ;  /* 0x0000003f2000780c */ /* 0x000fe20003f64270 */
[----:B----4-:R-:W-:-:S12]  /*13e60*/  @P1 BRA `(.L_x_7819) ;  /* 0x0000000000101947 */ /* 0x010fd80003800000 */
[----:B------:R-:W-:Y:S05]  /*13e70*/  @!P0 BRA `(.L_x_7819) ;  /* 0x00000000000c8947 */ /* 0x000fea0003800000 */
[----:B------:R-:W3:Y:S04]  /*13e80*/  LDG.E R11, desc[UR42][R8.64] ;  /* 0x0000002a080b7981 */ /* 0x000ee8000c1e1900 */
[----:B-----5:R-:W3:Y:S02]  /*13e90*/  LDG.E R0, desc[UR42][R8.64+0x4] ;  /* 0x0000042a08007981 */ /* 0x020ee4000c1e1900 */
[----:B---3--:R-:W-:-:S07]  /*13ea0*/  IMAD.IADD R0, R0, 0x1, -R11 ;  /* 0x0000000100007824 */ /* 0x008fce00078e0a0b */
.L_x_7819:
[----:B------:R-:W3:Y:S01]  /*13eb0*/  LDL.LU R4, [R1+0x44] ;  /* 0x0000440001047983 */ /* 0x000ee20000300800 */
[----:B------:R-:W-:Y:S01]  /*13ec0*/  BSSY B1, `(.L_x_7820) ;  /* 0x0000036000017945 */ /* 0x000fe20003800000 */
[----:B------:R-:W-:Y:S02]  /*13ed0*/  SEL R207, R207, RZ, !P0 ;  /* 0x000000ffcfcf7207 */ /* 0x000fe40004000000 */
[----:B-----5:R-:W-:Y:S02]  /*13ee0*/  SHF.R.S32.HI R28, RZ, 0x1f, R3 ;  /* 0x0000001fff1c7819 */ /* 0x020fe40000011403 */
[----:B---3--:R-:W-:Y:S01]  /*13ef0*/  SEL R30, R4, RZ, !P0 ;  /* 0x000000ff041e7207 */ /* 0x008fe20004000000 */
[----:B------:R-:W-:Y:S06]  /*13f00*/  @P3 BRA `(.L_x_7821) ;  /* 0x0000000000c43947 */ /* 0x000fec0003800000 */
[----:B------:R-:W1:Y:S01]  /*13f10*/  S2R R8, SR_TID.X ;  /* 0x0000000000087919 */ /* 0x000e620000002100 */
[----:B------:R-:W3:Y:S02]  /*13f20*/  LDC R33, c[0x0][0xbe8] ;  /* 0x0002fa00ff217b82 */ /* 0x000ee40000000800 */
[----:B---3--:R-:W-:Y:S01]  /*13f30*/  IMAD R4, R0, R33, RZ ;  /* 0x0000002100047224 */ /* 0x008fe200078e02ff */
        /* <DEDUP_REMOVED lines=10> */
[----:B------:R-:W3:Y:S08]  /*13fe0*/  LDC.64 R14, c[0x0][R26+0x220] ;  /* 0x000088001a0e7b82 */ /* 0x000ef00000000a00 */
[----:B------:R-:W4:Y:S08]  /*13ff0*/  LDC.64 R24, c[0x0][R26+0x218] ;  /* 0x000086001a187b82 */ /* 0x000f300000000a00 */
[----:B------:R-:W5:Y:S08]  /*14000*/  LDC.64 R12, c[0x0][R26+0x228] ;  /* 0x00008a001a0c7b82 */ /* 0x000f700000000a00 */
[----:B------:R-:W0:Y:S08]  /*14010*/  LDC.64 R10, c[0x0][R26+0x210] ;  /* 0x000084001a0a7b82 */ /* 0x000e300000000a00 */
[----:B------:R-:W2:Y:S08]  /*14020*/  @P1 LDC R4, c[0x0][0xbec] ;  /* 0x0002fb00ff041b82 */ /* 0x000eb00000000800 */
[----:B------:R-:W5:Y:S01]  /*14030*/  @P1 LDC R35, c[0x0][0xbf0] ;  /* 0x0002fc00ff231b82 */ /* 0x000f620000000800 */
[----:B---3--:R-:W-:-:S07]  /*14040*/  IMAD R15, R15, R207, RZ ;  /* 0x000000cf0f0f7224 */ /* 0x008fce00078e02ff */
[----:B-1----:R-:W1:Y:S01]  /*14050*/  @!P0 LDC R8, c[0x0][0xb50] ;  /* 0x0002d400ff088b82 */ /* 0x002e620000000800 */
        /* <DEDUP_REMOVED lines=16> */
[----:B------:R-:W-:Y:S02]  /*14160*/  IADD3 R12, P0, P1, R27, R24, R12 ;  /* 0x000000181b0c7210 */ /* 0x000fe4000791e00c */
[----:B------:R-:W-:-:S04]  /*14170*/  SHF.R.S32.HI R27, RZ, 0x1f, R27 ;  /* 0x0000001fff1b7819 */ /* 0x000fc8000001141b */
[----:B------:R-:W-:Y:S01]  /*14180*/  IADD3.X R13, R27, R4, R21, P0, P1 ;  /* 0x000000041b0d7210 */ /* 0x000fe200007e2415 */
[-C--:B0-----:R-:W-:Y:S01]  /*14190*/  IMAD R4, R11, R15.reuse, RZ ;  /* 0x0000000f0b047224 */ /* 0x081fe200078e02ff */
[----:B------:R-:W-:Y:S01]  /*141a0*/  SHF.R.S32.HI R21, RZ, 0x1f, R15 ;  /* 0x0000001fff157819 */ /* 0x000fe2000001140f */
[----:B------:R-:W-:Y:S02]  /*141b0*/  IMAD.MOV.U32 R11, RZ, RZ, -0x800000 ;  /* 0xff800000ff0b7424 */ /* 0x000fe400078e00ff */
[----:B------:R-:W-:-:S04]  /*141c0*/  IMAD.WIDE.U32 R12, R10, R15, R12 ;  /* 0x0000000f0a0c7225 */ /* 0x000fc800078e000c */
[----:B------:R-:W-:Y:S01]  /*141d0*/  IMAD R21, R10, R21, R4 ;  /* 0x000000150a157224 */ /* 0x000fe200078e0204 */
[----:B-1----:R-:W-:-:S03]  /*141e0*/  LEA R8, P0, R12, R8, 0x2 ;  /* 0x000000080c087211 */ /* 0x002fc600078010ff */
[----:B------:R-:W-:-:S05]  /*141f0*/  IMAD.IADD R4, R13, 0x1, R21 ;  /* 0x000000010d047824 */ /* 0x000fca00078e0215 */
[----:B--2---:R-:W-:-:S05]  /*14200*/  LEA.HI.X R9, R12, R9, R4, 0x2, P0 ;  /* 0x000000090c097211 */ /* 0x004fca00000f1404 */
[----:B------:R1:W-:Y:S02]  /*14210*/  STG.E desc[UR42][R8.64], R11 ;  /* 0x0000000b08007986 */ /* 0x0003e4000c10192a */
.L_x_7821:
[----:B------:R-:W-:Y:S05]  /*14220*/  BSYNC B1 ;  /* 0x0000000000017941 */ /* 0x000fea0003800000 */
.L_x_7820:
[----:B------:R-:W-:Y:S05]  /*14230*/  @P2 BRA `(.L_x_7816) ;  /* 0x0000000800742947 */ /* 0x000fea0003800000 */
[----:B------:R-:W3:Y:S01]  /*14240*/  LDC R13, c[0x0][0xbe8] ;  /* 0x0002fa00ff0d7b82 */ /* 0x000ee20000000800 */
[----:B------:R-:W-:Y:S01]  /*14250*/  ULDC.64 UR4, c[0x0][0xaa0] ;  /* 0x0002a80000047ab9 */ /* 0x000fe20000000a00 */
[----:B-1----:R-:W-:Y:S01]  /*14260*/  SHF.R.S32.HI R11, RZ, 0x1f, R32 ;  /* 0x0000001fff0b7819 */ /* 0x002fe20000011420 */
[----:B------:R-:W-:Y:S01]  /*14270*/  IMAD R4, R28, UR4, RZ ;  /* 0x000000041c047c24 */ /* 0x000fe2000f8e02ff */
[----:B------:R-:W-:Y:S01]  /*14280*/  BSSY B1, `(.L_x_7822) ;  /* 0x0000074000017945 */ /* 0x000fe20003800000 */
[----:B------:R-:W-:Y:S01]  /*14290*/  IMAD.WIDE.U32 R8, R3, UR4, RZ ;  /* 0x0000000403087c25 */ /* 0x000fe2000f8e00ff */
[----:B------:R-:W-:Y:S02]  /*142a0*/  LEA.HI R11, R11, R32, RZ, 0x3 ;  /* 0x000000200b0b7211 */ /* 0x000fe400078f18ff */
[----:B------:R-:W1:Y:S01]  /*142b0*/  LDC R27, c[0x0][0xac8] ;  /* 0x0002b200ff1b7b82 */ /* 0x000e620000000800 */
        /* <DEDUP_REMOVED lines=15> */
[----:B---3--:R-:W-:Y:S01]  /*143b0*/  ISETP.NE.AND P0, PT, R13, 0x1, PT ;  /* 0x000000010d00780c */ /* 0x008fe20003f05270 */
[----:B------:R-:W-:Y:S01]  /*143c0*/  IMAD R4, R3, 0x20, R12 ;  /* 0x0000002003047824 */ /* 0x000fe200078e020c */
[----:B------:R-:W-:Y:S01]  /*143d0*/  ULDC.64 UR4, c[0x0][0xaf0] ;  /* 0x0002bc0000047ab9 */ /* 0x000fe20000000a00 */
[----:B------:R-:W-:Y:S01]  /*143e0*/  IMAD R29, R0, R13, RZ ;  /* 0x0000000d001d7224 */ /* 0x000fe200078e02ff */
[----:B------:R-:W-:Y:S01]  /*143f0*/  SHF.R.S32.HI R38, RZ, 0x1f, R213 ;  /* 0x0000001fff267819 */ /* 0x000fe200000114d5 */
[----:B------:R-:W-:Y:S01]  /*14400*/  IMAD.IADD R10, R195, 0x1, R4 ;  /* 0x00000001c30a7824 */ /* 0x000fe200078e0204 */
[----:B------:R-:W-:Y:S01]  /*14410*/  SHF.R.S32.HI R39, RZ, 0x1f, R214 ;  /* 0x0000001fff277819 */ /* 0x000fe200000114d6 */
[----:B------:R-:W-:Y:S01]  /*14420*/  IMAD R3, R30, UR4, RZ ;  /* 0x000000041e037c24 */ /* 0x000fe2000f8e02ff */
[-C--:B-1----:R-:W-:Y:S01]  /*14430*/  ISETP.GE.AND P1, PT, R214, R27.reuse, PT ;  /* 0x0000001bd600720c */ /* 0x082fe20003f26270 */
[----:B------:R-:W-:Y:S01]  /*14440*/  IMAD.WIDE.U32 R8, R207, UR4, R8 ;  /* 0x00000004cf087c25 */ /* 0x000fe2000f8e0008 */
[----:B------:R-:W-:-:S03]  /*14450*/  ISETP.GE.AND P2, PT, R188, R27, PT ;  /* 0x0000001bbc00720c */ /* 0x000fc60003f46270 */
[----:B------:R-:W1:Y:S01]  /*14460*/  @P0 LDC R15, c[0x0][0xbec] ;  /* 0x0002fb00ff0f0b82 */ /* 0x000e620000000800 */
[----:B------:R-:W-:Y:S01]  /*14470*/  IMAD R11, R207, UR5, R3 ;  /* 0x00000005cf0b7c24 */ /* 0x000fe2000f8e0203 */
[----:B------:R-:W-:Y:S01]  /*14480*/  ULDC.64 UR4, c[0x0][0xae0] ;  /* 0x0002b80000047ab9 */ /* 0x000fe20000000a00 */
[----:B------:R-:W-:Y:S01]  /*14490*/  IMAD.MOV.U32 R3, RZ, RZ, R10 ;  /* 0x000000ffff037224 */ /* 0x000fe200078e000a */
[----:B------:R-:W-:Y:S01]  /*144a0*/  SEL R0, RZ, 0x1, P2 ;  /* 0x00000001ff007807 */ /* 0x000fe20001000000 */
[----:B------:R-:W-:Y:S01]  /*144b0*/  IMAD.IADD R9, R9, 0x1, R11 ;  /* 0x0000000109097824 */ /* 0x000fe200078e020b */
[----:B------:R-:W-:Y:S01]  /*144c0*/  ISETP.GE.AND P2, PT, R33, R27, PT ;  /* 0x0000001b2100720c */ /* 0x000fe20003f46270 */
[----:B------:R-:W-:Y:S01]  /*144d0*/  IMAD.IADD R30, R12, 0x1, R195 ;  /* 0x000000010c1e7824 */ /* 0x000fe200078e02c3 */
[----:B------:R-:W3:Y:S01]  /*144e0*/  @P0 LDC R21, c[0x0][0xbf0] ;  /* 0x0002fc00ff150b82 */ /* 0x000ee20000000800 */
[----:B-1----:R-:W-:-:S05]  /*144f0*/  @P0 IMAD.HI.U32 R4, R10, R15, RZ ;  /* 0x0000000f0a040227 */ /* 0x002fca00078e00ff */
[----:B---3--:R-:W-:Y:S02]  /*14500*/  @P0 SHF.R.U32.HI R3, RZ, R21, R4 ;  /* 0x00000015ff030219 */ /* 0x008fe40000011604 */
        /* <DEDUP_REMOVED lines=10> */
[----:B------:R-:W-:Y:S01]  /*145b0*/  ISETP.GE.AND P0, PT, R212, R27, PT ;  /* 0x0000001bd400720c */ /* 0x000fe20003f06270 */
[----:B------:R-:W-:Y:S02]  /*145c0*/  IMAD.SHL.U32 R15, R10, 0x2, RZ ;  /* 0x000000020a0f7824 */ /* 0x000fe400078e00ff */
[----:B------:R-:W-:Y:S01]  /*145d0*/  IMAD.SHL.U32 R3, R3, 0x4, RZ ;  /* 0x0000000403037824 */ /* 0x000fe200078e00ff */
[----:B------:R-:W-:Y:S01]  /*145e0*/  SEL R4, RZ, 0xffffffff, P0 ;  /* 0xffffffffff047807 */ /* 0x000fe20000000000 */
[----:B------:R-:W-:Y:S01]  /*145f0*/  IMAD.IADD R9, R9, 0x1, R13 ;  /* 0x0000000109097824 */ /* 0x000fe200078e020d */
[----:B------:R-:W-:-:S02]  /*14600*/  LOP3.LUT R0, R15, 0x2, R0, 0xe2, !PT ;  /* 0x000000020f007812 */ /* 0x000fc400078ee200 */
[-C--:B------:R-:W-:Y:S01]  /*14610*/  ISETP.GE.AND P0, PT, R211, R27.reuse, PT ;  /* 0x0000001bd300720c */ /* 0x080fe20003f06270 */
[----:B------:R-:W-:Y:S01]  /*14620*/  IMAD.SHL.U32 R10, R4, 0x8, RZ ;  /* 0x00000008040a7824 */ /* 0x000fe200078e00ff */
[----:B------:R-:W-:Y:S01]  /*14630*/  LOP3.LUT R3, R3, 0x4, R0, 0xe2, !PT ;  /* 0x0000000403037812 */ /* 0x000fe200078ee200 */
[----:B------:R-:W-:Y:S01]  /*14640*/  IMAD.WIDE.U32 R8, R11, UR4, R8 ;  /* 0x000000040b087c25 */ /* 0x000fe2000f8e0008 */
[----:B------:R-:W-:Y:S02]  /*14650*/  SEL R4, RZ, 0xffffffff, P0 ;  /* 0xffffffffff047807 */ /* 0x000fe40000000000 */
[----:B------:R-:W-:Y:S02]  /*14660*/  ISETP.GE.AND P0, PT, R210, R27, PT ;  /* 0x0000001bd200720c */ /* 0x000fe40003f06270 */
[----:B------:R-:W-:Y:S01]  /*14670*/  SHF.R.S32.HI R0, RZ, 0x1f, R11 ;  /* 0x0000001fff007819 */ /* 0x000fe2000001140b */
[----:B------:R-:W-:Y:S01]  /*14680*/  IMAD.SHL.U32 R4, R4, 0x10, RZ ;  /* 0x0000001004047824 */ /* 0x000fe200078e00ff */
        /* <DEDUP_REMOVED lines=17> */
[----:B------:R1:W3:Y:S04]  /*147a0*/  SHFL.IDX PT, R8, R4, RZ, 0x181f ;  /* 0x00181fff04087589 */ /* 0x0002e800000e0000 */
[----:B------:R1:W4:Y:S01]  /*147b0*/  SHFL.IDX PT, R9, R3, RZ, 0x181f ;  /* 0x00181fff03097589 */ /* 0x00032200000e0000 */
[----:B------:R-:W-:Y:S05]  /*147c0*/  @P0 BRA `(.L_x_7823) ;  /* 0x00000000007c0947 */ /* 0x000fea0003800000 */
[-C--:B------:R-:W-:Y:S02]  /*147d0*/  ISETP.GE.AND P2, PT, R214, R27.reuse, PT ;  /* 0x0000001bd600720c */ /* 0x080fe40003f46270 */
[-C--:B------:R-:W-:Y:S02]  /*147e0*/  ISETP.GE.AND P1, PT, R188, R27.reuse, PT ;  /* 0x0000001bbc00720c */ /* 0x080fe40003f26270 */
[-C--:B------:R-:W-:Y:S02]  /*147f0*/  ISETP.GE.AND P5, PT, R213, R27.reuse, PT ;  /* 0x0000001bd500720c */ /* 0x080fe40003fa6270 */
[----:B------:R-:W-:-:S07]  /*14800*/  ISETP.GE.AND P3, PT, R212, R27, PT ;  /* 0x0000001bd400720c */ /* 0x000fce0003f66270 */
[-C--:B---3--:R-:W-:Y:S02]  /*14810*/  @!P2 LEA R12, P0, R214, R8.reuse, 0x1 ;  /* 0x00000008d60ca211 */ /* 0x088fe400078008ff */
        /* <DEDUP_REMOVED lines=13> */
[----:B---3--:R-:W-:-:S02]  /*148f0*/  @!P1 LEA R12, P6, R210, R8, 0x1 ;  /* 0x00000008d20c9211 */ /* 0x008fc400078c08ff */
        /* <DEDUP_REMOVED lines=12> */
.L_x_7823:
[----:B------:R-:W-:Y:S05]  /*149c0*/  BSYNC B1 ;  /* 0x0000000000017941 */ /* 0x000fea0003800000 */
.L_x_7822:
[----:B------:R-:W-:Y:S01]  /*149d0*/  VIADD R0, R30, 0x20 ;  /* 0x000000201e007836 */ /* 0x000fe20000000000 */
[----:B----4-:R4:W0:Y:S04]  /*149e0*/  SHFL.IDX PT, R9, R3, 0x1, 0x181f ;  /* 0x00381f0003097f89 */ /* 0x01082800000e0000 */
[----:B------:R-:W-:Y:S01]  /*149f0*/  ISETP.GE.AND P0, PT, R0, R29, PT ;  /* 0x0000001d0000720c */ /* 0x000fe20003f06270 */
[----:B---3--:R4:W3:-:S12]  /*14a00*/  SHFL.IDX PT, R8, R4, 0x1, 0x181f ;  /* 0x00381f0004087f89 */ /* 0x0088d800000e0000 */
[----:B----4-:R-:W-:Y:S05]  /*14a10*/  @P0 BRA `(.L_x_7816) ;  /* 0x00000000007c0947 */ /* 0x010fea0003800000 */
[-C--:B------:R-:W-:Y:S02]  /*14a20*/  ISETP.GE.AND P5, PT, R214, R27.reuse, PT ;  /* 0x0000001bd600720c */ /* 0x080fe40003fa6270 */
[-C--:B------:R-:W-:Y:S02]  /*14a30*/  ISETP.GE.AND P4, PT, R188, R27.reuse, PT ;  /* 0x0000001bbc00720c */ /* 0x080fe40003f86270 */
[-C--:B------:R-:W-:Y:S02]  /*14a40*/  ISETP.GE.AND P0, PT, R213, R27.reuse, PT ;  /* 0x0000001bd500720c */ /* 0x080fe40003f06270 */
[----:B------:R-:W-:Y:S02]  /*14a50*/  ISETP.GE.AND P1, PT, R212, R27, PT ;  /* 0x0000001bd400720c */ /* 0x000fe40003f26270 */
[----:B------:R-:W-:-:S05]  /*14a60*/  LOP3.LUT P2, RZ, R26, 0x40, RZ, 0xc0, !PT ;  /* 0x000000401aff7812 */ /* 0x000fca000784c0ff */
[-C--:B---3--:R-:W-:Y:S02]  /*14a70*/  @!P5 LEA R12, P3, R214, R8.reuse, 0x1 ;  /* 0x00000008d60cd211 */ /* 0x088fe400078608ff */
        /* <DEDUP_REMOVED lines=25> */
.L_x_7816:
[----:B------:R-:W-:Y:S05]  /*14c10*/  BSYNC B0 ;  /* 0x0000000000007941 */ /* 0x000fea0003800000 */
.L_x_7809:
[----:B------:R-:W-:Y:S02]  /*14c20*/  ULDC UR4, c[0x0][0xc3c] ;  /* 0x00030f0000047ab9 */ /* 0x000fe40000000800 */
[----:B------:R-:W-:-:S13]  /*14c30*/  ISETP.GE.AND P0, PT, R7, UR4, PT ;  /* 0x0000000407007c0c */ /* 0x000fda000bf06270 */
[----:B------:R-:W-:Y:S05]  /*14c40*/  @!P0 BRA `(.L_x_7824) ;  /* 0xfffffec800648947 */ /* 0x000fea000383ffff */
[----:B------:R-:W-:Y:S05]  /*14c50*/  BRA `(.L_x_7677) ;  /* 0x0000009800bc7947 */ /* 0x000fea0003800000 */
.L_x_7675:
        /* <DEDUP_REMOVED lines=18> */
.L_x_7825:
        /* <DEDUP_REMOVED lines=43> */
.L_x_7829:
        /* <DEDUP_REMOVED lines=39> */
.L_x_7827:
        /* <DEDUP_REMOVED lines=12> */
.L_x_7830:
        /* <DEDUP_REMOVED lines=63> */
.L_x_7831:
        /* <DEDUP_REMOVED lines=61> */
.L_x_7832:
[----:B01----:R-:W-:-:S05]  /*15b20*/  LOP3.LUT R3, RZ, R2, RZ, 0x33, !PT ;  /* 0x00000002ff037212 */ /* 0x003fca00078e33ff */
[----:B------:R-:W-:-:S05]  /*15b30*/  IMAD.IADD R2, R4, 0x1, R3 ;  /* 0x0000000104027824 */ /* 0x000fca00078e0203 */
[----:B------:R1:W-:Y:S01]  /*15b40*/  STL [R1+0x4], R2 ;  /* 0x0000040201007387 */ /* 0x0003e20000100800 */
[----:B------:R-:W-:Y:S05]  /*15b50*/  BRA `(.L_x_7833) ;  /* 0x0000000000107947 */ /* 0x000fea0003800000 */
.L_x_7828:
[----:B------:R-:W-:Y:S01]  /*15b60*/  IMAD.U32 R2, RZ, RZ, UR6 ;  /* 0x00000006ff027e24 */ /* 0x000fe2000f8e00ff */
[----:B------:R0:W-:Y:S04]  /*15b70*/  STL [R1+0x4], RZ ;  /* 0x000004ff01007387 */ /* 0x0001e80000100800 */
[----:B------:R0:W-:Y:S04]  /*15b80*/  STL [R1+0x8], RZ ;  /* 0x000008ff01007387 */ /* 0x0001e80000100800 */
[----:B------:R0:W-:Y:S02]  /*15b90*/  STL [R1], R2 ;  /* 0x0000000201007387 */ /* 0x0001e40000100800 */
.L_x_7833:
        /* <DEDUP_REMOVED lines=10> */
.L_x_7826:
        /* <DEDUP_REMOVED lines=13> */
[----:B------:R-:W-:Y:S01]  /*15d10*/  ULDC.64 UR40, c[0x0][0x198] ;  /* 0x0000660000287ab9 */ /* 0x000fe20000000a00 */
[----:B------:R-:W-:Y:S01]  /*15d20*/  LOP3.LUT R3, R0, 0x1f8, RZ, 0xc0, !PT ;  /* 0x000001f800037812 */ /* 0x000fe200078ec0ff */
[----:B01----:R-:W-:Y:S01]  /*15d30*/  IMAD.SHL.U32 R2, R4, 0x8, RZ ;  /* 0x0000000804027824 */ /* 0x003fe200078e00ff */
[----:B------:R-:W-:Y:S01]  /*15d40*/  ULDC UR37, c[0x0][0xc] ;  /* 0x0000030000257ab9 */ /* 0x000fe20000000800 */
        /* <DEDUP_REMOVED lines=12> */
[----:B------:R0:W-:Y:S04]  /*15e10*/  STL [R1+0x14], RZ ;  /* 0x000014ff01007387 */ /* 0x0001e80000100800 */
[----:B------:R0:W-:Y:S04]  /*15e20*/  STL [R1+0x10], RZ ;  /* 0x000010ff01007387 */ /* 0x0001e80000100800 */
[----:B------:R0:W-:Y:S02]  /*15e30*/  STL [R1+0x18], R0 ;  /* 0x0000180001007387 */ /* 0x0001e40000100800 */
.L_x_8002:
[----:B0-2---:R-:W2:Y:S01]  /*15e40*/  LDL R0, [R1+0xc] ;  /* 0x00000c0001007983 */ /* 0x005ea20000100800 */
[----:B-1----:R-:W2:Y:S01]  /*15e50*/  LDC.64 R2, c[0x0][0xc88] ;  /* 0x00032200ff027b82 */ /* 0x002ea20000000a00 */
        /* <DEDUP_REMOVED lines=30> */
[----:B------:R-:W-:Y:S02]  /*16040*/  IADD3.X R3, R15, UR5, RZ, P4, !PT ;  /* 0x000000050f037c10 */ /* 0x000fe4000a7fe4ff */
        /* <DEDUP_REMOVED lines=9> */
[----:B------:R0:W5:Y:S04]  /*160e0*/  @P0 LDG.E R12, desc[UR42][R6.64] ;  /* 0x0000002a060c0981 */ /* 0x000168000c1e1900 */
        /* <DEDUP_REMOVED lines=22> */
.L_x_7835:
[----:B------:R-:W2:Y:S01]  /*16250*/  LDL.LU R3, [R1+0x8] ;  /* 0x0000080001037983 */ /* 0x000ea20000300800 */
[----:B------:R-:W-:Y:S02]  /*16260*/  ULDC.64 UR4, c[0x0][0xa20] ;  /* 0x0002880000047ab9 */ /* 0x000fe40000000a00 */
[----:B------:R-:W-:Y:S01]  /*16270*/  ISETP.NE.U32.AND P2, PT, RZ, UR4, PT ;  /* 0x00000004ff007c0c */ /* 0x000fe2000bf45070 */
[----:B------:R1:W-:Y:S03]  /*16280*/  STL [R1+0x8], R13 ;  /* 0x0000080d01007387 */ /* 0x0003e60000100800 */
[----:B------:R-:W-:Y:S02]  /*16290*/  ISETP.NE.AND.EX P2, PT, RZ, UR5, PT, P2 ;  /* 0x00000005ff007c0c */ /* 0x000fe4000bf45320 */
[C---:B--2---:R-:W-:Y:S02]  /*162a0*/  LOP3.LUT R10, R3.reuse, 0xff000000, RZ, 0xc0, !PT ;  /* 0xff000000030a7812 */ /* 0x044fe400078ec0ff */
[----:B------:R-:W-:-:S02]  /*162b0*/  LOP3.LUT R2, R3, 0xff0000, RZ, 0xc0, !PT ;  /* 0x00ff000003027812 */ /* 0x000fc400078ec0ff */
        /* <DEDUP_REMOVED lines=10> */
.L_x_7836:
[----:B------:R-:W-:Y:S05]  /*16360*/  @!P0 BRA `(.L_x_7837) ;  /* 0x00000000000c8947 */ /* 0x000fea0003800000 */
[----:B------:R-:W2:Y:S04]  /*16370*/  LDG.E R9, desc[UR42][R6.64] ;  /* 0x0000002a06097981 */ /* 0x000ea8000c1e1900 */
[----:B------:R-:W2:Y:S02]  /*16380*/  LDG.E R6, desc[UR42][R6.64+0x4] ;  /* 0x0000042a06067981 */ /* 0x000ea4000c1e1900 */
[----:B--2---:R-:W-:-:S07]  /*16390*/  IMAD.IADD R9, R6, 0x1, -R9 ;  /* 0x0000000106097824 */ /* 0x004fce00078e0a09 */
.L_x_7837:
[----:B------:R-:W3:Y:S01]  /*163a0*/  LDL R7, [R1+0x4] ;  /* 0x0000040001077983 */ /* 0x000ee20000100800 */
[----:B--2---:R-:W2:Y:S03]  /*163b0*/  LDC R3, c[0x0][0x448] ;  /* 0x00011200ff037b82 */ /* 0x004ea60000000800 */
[----:B-1----:R-:W4:Y:S04]  /*163c0*/  @P1 LDG.E R2, desc[UR42][R4.64] ;  /* 0x0000002a04021981 */ /* 0x002f28000c1e1900 */
[----:B------:R1:W4:Y:S01]  /*163d0*/  @P1 LDG.E R4, desc[UR42][R4.64+0x4] ;  /* 0x0000042a04041981 */ /* 0x000322000c1e1900 */
[----:B------:R-:W-:Y:S01]  /*163e0*/  LOP3.LUT R12, R10, 0xff, RZ, 0xc0, !PT ;  /* 0x000000ff0a0c7812 */ /* 0x000fe200078ec0ff */
[----:B------:R-:W-:Y:S01]  /*163f0*/  BSSY B0, `(.L_x_7838) ;  /* 0x0000037000007945 */ /* 0x000fe20003800000 */
[----:B------:R-:W-:-:S03]  /*16400*/  SHF.R.U32.HI R10, RZ, 0x10, R10 ;  /* 0x00000010ff0a7819 */ /* 0x000fc6000001160a */
[----:B------:R0:W-:Y:S01]  /*16410*/  STL [R1+0x58], R12 ;  /* 0x0000580c01007387 */ /* 0x0001e20000100800 */
[----:B--2---:R-:W-:-:S13]  /*16420*/  ISETP.NE.AND P0, PT, R3, 0x1, PT ;  /* 0x000000010300780c */ /* 0x004fda0003f05270 */
[----:B-1----:R-:W1:Y:S08]  /*16430*/  @P0 LDC R5, c[0x0][0x44c] ;  /* 0x00011300ff050b82 */ /* 0x002e700000000800 */
[----:B------:R-:W2:Y:S01]  /*16440*/  @P0 LDC R6, c[0x0][0x450] ;  /* 0x00011400ff060b82 */ /* 0x000ea20000000800 */
[----:B---3--:R-:W-:Y:S02]  /*16450*/  IMAD.SHL.U32 R3, R7, 0x40, RZ ;  /* 0x0000004007037824 */ /* 0x008fe400078e00ff */
[----:B-----5:R-:W-:-:S02]  /*16460*/  IMAD.IADD R7, R9, 0x1, -R8 ;  /* 0x0000000109077824 */ /* 0x020fc400078e0a08 */
[----:B------:R-:W-:Y:S02]  /*16470*/  VIADD R3, R3, 0x3f ;  /* 0x0000003f03037836 */ /* 0x000fe40000000000 */
[----:B----4-:R-:W-:Y:S02]  /*16480*/  @P1 IMAD.IADD R11, R4, 0x1, -R2 ;  /* 0x00000001040b1824 */ /* 0x010fe400078e0a02 */
[----:B-1----:R-:W-:-:S05]  /*16490*/  @P0 IMAD.HI.U32 R2, R3, R5, RZ ;  /* 0x0000000503020227 */ /* 0x002fca00078e00ff */
[----:B--2---:R-:W-:Y:S01]  /*164a0*/  @P0 SHF.R.U32.HI R3, RZ, R6, R2 ;  /* 0x00000006ff030219 */ /* 0x004fe20000011602 */
[----:B------:R-:W-:-:S04]  /*164b0*/  IMAD.IADD R2, R7, 0x1, R11 ;  /* 0x0000000107027824 */ /* 0x000fc800078e020b */
[C---:B------:R-:W-:Y:S01]  /*164c0*/  VIADD R4, R2.reuse, 0x3f ;  /* 0x0000003f02047836 */ /* 0x040fe20000000000 */
[----:B------:R-:W-:-:S05]  /*164d0*/  IADD3 R21, R2, 0x40, -R14 ;  /* 0x0000004002157810 */ /* 0x000fca0007ffe80e */
[----:B------:R-:W-:Y:S01]  /*164e0*/  IMAD.IADD R2, R21, 0x1, R3 ;  /* 0x0000000115027824 */ /* 0x000fe200078e0203 */
[----:B------:R-:W-:-:S04]  /*164f0*/  SHF.R.S32.HI R3, RZ, 0x1f, R4 ;  /* 0x0000001fff037819 */ /* 0x000fc80000011404 */
[----:B------:R-:W-:Y:S02]  /*16500*/  SHF.R.S32.HI R6, RZ, 0x1f, R2 ;  /* 0x0000001fff067819 */ /* 0x000fe40000011402 */
[----:B------:R-:W-:Y:S01]  /*16510*/  LEA.HI R3, R3, R4, RZ, 0x6 ;  /* 0x0000000403037211 */ /* 0x000fe200078f30ff */
[----:B------:R-:W-:Y:S01]  /*16520*/  IMAD.MOV.U32 R4, RZ, RZ, RZ ;  /* 0x000000ffff047224 */ /* 0x000fe200078e00ff */
[----:B------:R-:W-:Y:S02]  /*16530*/  LEA.HI R6, R6, R2, RZ, 0x6 ;  /* 0x0000000206067211 */ /* 0x000fe400078f30ff */
[----:B------:R-:W-:Y:S02]  /*16540*/  SHF.R.S32.HI R20, RZ, 0x6, R3 ;  /* 0x00000006ff147819 */ /* 0x000fe40000011403 */
[----:B------:R-:W-:-:S04]  /*16550*/  SHF.R.S32.HI R6, RZ, 0x6, R6 ;  /* 0x00000006ff067819 */ /* 0x000fc80000011406 */
[----:B------:R-:W-:-:S04]  /*16560*/  VIMNMX R6, R20, R6, PT ;  /* 0x0000000614067248 */ /* 0x000fc80003fe0100 */
[----:B------:R-:W-:-:S13]  /*16570*/  ISETP.GE.AND P0, PT, R6, 0x1, PT ;  /* 0x000000010600780c */ /* 0x000fda0003f06270 */
        /* <DEDUP_REMOVED lines=30> */
.L_x_7839:
[----:B------:R-:W-:Y:S05]  /*16760*/  BSYNC B0 ;  /* 0x0000000000007941 */ /* 0x000fea0003800000 */
.L_x_7838:
        /* <DEDUP_REMOVED lines=24> */
.L_x_8046:
[----:B-1----:R-:W-:Y:S02]  /*168f0*/  ISETP.NE.AND P0, PT, R14, RZ, PT ;  /* 0x000000ff0e00720c */ /* 0x002fe40003f05270 */
[----:B------:R-:W-:-:S11]  /*16900*/  PLOP3.LUT P6, PT, PT, PT, PT, 0x8, 0x0 ;  /* 0x000000000000781c */ /* 0x000fd60003fce170 */
[----:B------:R-:W-:Y:S05]  /*16910*/  @P0 BRA `(.L_x_7843) ;  /* 0x00000000000c0947 */ /* 0x000fea0003800000 */
[----:B------:R-:W-:-:S03]  /*16920*/  UMOV UR4, 0xffffffff ;  /* 0xffffffff00047882 */ /* 0x000fc60000000000 */
[----:B------:R-:W-:Y:S05]  /*16930*/  BRA.DIV UR4, `(.L_x_7844) ;  /* 0x0000008a04ac7947 */ /* 0x000fea000b800000 */
[----:B------:R-:W-:-:S13]  /*16940*/  ELECT P6, URZ, PT ;  /* 0x00000000003f782f */ /* 0x000fda00038c0000 */
.L_x_7843:
        /* <DEDUP_REMOVED lines=9> */
.L_x_8049:
[----:B------:R-:W-:Y:S05]  /*169e0*/  BSYNC B1 ;  /* 0x0000000000017941 */ /* 0x000fea0003800000 */
.L_x_7845:
        /* <DEDUP_REMOVED lines=12> */
.L_x_8050:
[----:B------:R-:W-:Y:S05]  /*16ab0*/  BSYNC B2 ;  /* 0x0000000000027941 */ /* 0x000fea0003800000 */
.L_x_7849:
        /* <DEDUP_REMOVED lines=9> */
.L_x_7852:
[----:B------:R-:W-:Y:S05]  /*16b50*/  BSYNC B2 ;  /* 0x0000000000027941 */ /* 0x000fea0003800000 */
.L_x_7851:
        /* <DEDUP_REMOVED lines=13> */
.L_x_7853:
        /* <DEDUP_REMOVED lines=13> */
.L_x_8051:
[----:B------:R-:W-:Y:S05]  /*16d00*/  BSYNC B2 ;  /* 0x0000000000027941 */ /* 0x000fea0003800000 */
.L_x_7854:
        /* <DEDUP_REMOVED lines=11> */
.L_x_7857:
[----:B------:R-:W-:Y:S05]  /*16dc0*/  BSYNC B2 ;  /* 0x0000000000027941 */ /* 0x000fea0003800000 */
.L_x_7856:
        /* <DEDUP_REMOVED lines=10> */
.L_x_7858:
        /* <DEDUP_REMOVED lines=15> */
.L_x_7859:
        /* <DEDUP_REMOVED lines=15> */
.L_x_7860:
        /* <DEDUP_REMOVED lines=15> */
.L_x_7861:
        /* <DEDUP_REMOVED lines=15> */
.L_x_7862:
        /* <DEDUP_REMOVED lines=15> */
.L_x_7863:
        /* <DEDUP_REMOVED lines=15> */
.L_x_7864:
        /* <DEDUP_REMOVED lines=15> */
.L_x_7865:
        /* <DEDUP_REMOVED lines=10> */
.L_x_7848:
[----:B------:R-:W-:Y:S05]  /*175a0*/  BSYNC B1 ;  /* 0x0000000000017941 */ /* 0x000fea0003800000 */
.L_x_7847:
        /* <DEDUP_REMOVED lines=13> */
.L_x_7885:
        /* <DEDUP_REMOVED lines=13> */
.L_x_8052:
[----:B------:R-:W-:Y:S05]  /*17750*/  BSYNC B2 ;  /* 0x0000000000027941 */ /* 0x000fea0003800000 */
.L_x_7868:
        /* <DEDUP_REMOVED lines=9> */
.L_x_7871:
[----:B------:R-:W-:Y:S05]  /*177f0*/  BSYNC B2 ;  /* 0x0000000000027941 */ /* 0x000fea0003800000 */
.L_x_7870:
        /* <DEDUP_REMOVED lines=12> */
.L_x_7872:
        /* <DEDUP_REMOVED lines=13> */
.L_x_8053:
[----:B------:R-:W-:Y:S05]  /*17990*/  BSYNC B2 ;  /* 0x0000000000027941 */ /* 0x000fea0003800000 */
.L_x_7873:
        /* <DEDUP_REMOVED lines=11> */
.L_x_7876:
[----:B------:R-:W-:Y:S05]  /*17a50*/  BSYNC B2 ;  /* 0x0000000000027941 */ /* 0x000fea0003800000 */
.L_x_7875:
        /* <DEDUP_REMOVED lines=10> */
.L_x_7877:
        /* <DEDUP_REMOVED lines=15> */
.L_x_7878:
        /* <DEDUP_REMOVED lines=15> */
.L_x_7879:
        /* <DEDUP_REMOVED lines=15> */
.L_x_7880:
        /* <DEDUP_REMOVED lines=15> */
.L_x_7881:
        /* <DEDUP_REMOVED lines=15> */
.L_x_7882:
        /* <DEDUP_REMOVED lines=15> */
.L_x_7883:
        /* <DEDUP_REMOVED lines=15> */
.L_x_7884:
        /* <DEDUP_REMOVED lines=10> */
.L_x_7867:
[----:B------:R-:W-:Y:S05]  /*18230*/  BSYNC B1 ;  /* 0x0000000000017941 */ /* 0x000fea0003800000 */
.L_x_7866:
        /* <DEDUP_REMOVED lines=12> */
.L_x_7841:
[----:B------:R-:W-:Y:S05]  /*18300*/  BSYNC B0 ;  /* 0x0000000000007941 */ /* 0x000fea0003800000 */
.L_x_7840:
        /* <DEDUP_REMOVED lines=49> */
.L_x_7887:
[----:B------:R-:W-:Y:S05]  /*18620*/  BSYNC B0 ;  /* 0x0000000000007941 */ /* 0x000fea0003800000 */
.L_x_7886:
        /* <DEDUP_REMOVED lines=14> */
[----:B------:R-:W-:Y:S01]  /*18710*/  VOTEU.ANY UR4, UPT, PT ;  /* 0x0000000000047886 */ /* 0x000fe200038e0100 */
[----:B------:R-:W1:Y:S01]  /*18720*/  LDC.64 R2, c[0x0][0xc60] ;  /* 0x00031800ff027b82 */ /* 0x000e620000000a00 */
[----:B------:R-:W0:Y:S02]  /*18730*/  FLO.U32 R0, UR4 ;  /* 0x0000000400007d00 */ /* 0x000e2400080e0000 */
[----:B0-----:R-:W-:-:S06]  /*18740*/  ISETP.EQ.U32.AND P0, PT, R0, R5, PT ;  /* 0x000000050000720c */ /* 0x001fcc0003f02070 */
[----:B------:R-:W1:Y:S07]  /*18750*/  POPC R5, UR4 ;  /* 0x0000000400057d09 */ /* 0x000e6e0008000000 */
[----:B-1----:R-:W2:Y:S01]  /*18760*/  @P0 ATOMG.E.ADD.STRONG.GPU PT, R3, desc[UR42][R2.64], R5 ;  /* 0x00000005020309a8 */ /* 0x002ea200081ee1ea */
[----:B------:R-:W0:Y:S02]  /*18770*/  S2R R4, SR_LTMASK ;  /* 0x0000000000047919 */ /* 0x000e240000003900 */
[----:B0-----:R-:W-:-:S04]  /*18780*/  LOP3.LUT R4, R4, UR4, RZ, 0xc0, !PT ;  /* 0x0000000404047c12 */ /* 0x001fc8000f8ec0ff */
[----:B------:R-:W0:Y:S01]  /*18790*/  POPC R7, R4 ;  /* 0x0000000400077309 */ /* 0x000e220000000000 */
[----:B--2---:R-:W0:Y:S02]  /*187a0*/  SHFL.IDX PT, R0, R3, R0, 0x1f ;  /* 0x00001f0003007589 */ /* 0x004e2400000e0000 */
[----:B0-----:R-:W-:-:S05]  /*187b0*/  IADD3 R0, R0, UR37, R7 ;  /* 0x0000002500007c10 */ /* 0x001fca000fffe007 */
[----:B------:R4:W-:Y:S01]  /*187c0*/  STL [R1], R0 ;  /* 0x0000000001007387 */ /* 0x0009e20000100800 */
[----:B------:R-:W-:Y:S05]  /*187d0*/  BRA `(.L_x_7890) ;  /* 0x0000004800787947 */ /* 0x000fea0003800000 */
.L_x_7889:
        /* <DEDUP_REMOVED lines=20> */
.L_x_7892:
[----:B------:R-:W-:Y:S05]  /*18920*/  BSYNC B6 ;  /* 0x0000000000067941 */ /* 0x000fea0003800000 */
.L_x_7891:
        /* <DEDUP_REMOVED lines=20> */
.L_x_7895:
        /* <DEDUP_REMOVED lines=16> */
.L_x_7894:
[----:B------:R-:W-:Y:S05]  /*18b70*/  BSYNC B6 ;  /* 0x0000000000067941 */ /* 0x000fea0003800000 */
.L_x_7893:
        /* <DEDUP_REMOVED lines=24> */
.L_x_8056:
        /* <DEDUP_REMOVED lines=9> */
.L_x_8059:
        /* <DEDUP_REMOVED lines=24> */
.L_x_7899:
[----:B------:R-:W2:Y:S04]  /*18f10*/  LDL R0, [R1+0x10] ;  /* 0x0000100001007983 */ /* 0x000ea80000100800 */
[----:B-1----:R-:W3:Y:S01]  /*18f20*/  LDL R2, [R1+0x18] ;  /* 0x0000180001027983 */ /* 0x002ee20000100800 */
[----:B--2---:R-:W-:Y:S01]  /*18f30*/  IMAD R0, R0, 0x8, R18 ;  /* 0x0000000800007824 */ /* 0x004fe200078e0212 */
[----:B---3--:R-:W-:-:S04]  /*18f40*/  SHF.L.U32 R2, R2, 0x1f, RZ ;  /* 0x0000001f02027819 */ /* 0x008fc800000006ff */
[----:B------:R-:W1:Y:S02]  /*18f50*/  SYNCS.PHASECHK.TRANS64.TRYWAIT P0, [R0+URZ+0x28c40], R2 ;  /* 0x028c4002000075a7 */ /* 0x000e64000800017f */
[----:B-1----:R-:W-:Y:S05]  /*18f60*/  @!P0 BRA `(.L_x_7900) ;  /* 0x0000006400f88947 */ /* 0x002fea0003800000 */
.L_x_8060:
        /* <DEDUP_REMOVED lines=11> */
.L_x_7901:
[----:B------:R-:W2:Y:S04]  /*19020*/  LDL R3, [R1+0x10] ;  /* 0x0000100001037983 */ /* 0x000ea80000100800 */
[----:B0-----:R-:W3:Y:S04]  /*19030*/  LDL R4, [R1+0x30] ;  /* 0x0000300001047983 */ /* 0x001ee80000100800 */
[----:B-1----:R-:W4:Y:S01]  /*19040*/  LDL R2, [R1+0x24] ;  /* 0x0000240001027983 */ /* 0x002f220000100800 */
        /* <DEDUP_REMOVED lines=11> */
[----:B--2---:R-:W-:Y:S01]  /*19100*/  IMAD R0, R3, 0x2000, R18 ;  /* 0x0000200003007824 */ /* 0x004fe200078e0212 */
[----:B---3--:R-:W-:-:S04]  /*19110*/  R2UR UR11, R4 ;  /* 0x00000000040b72ca */ /* 0x008fc800000e0000 */
[----:B------:R-:W-:Y:S02]  /*19120*/  R2UR UR8, R0 ;  /* 0x00000000000872ca */ /* 0x000fe400000e0000 */
[----:B----4-:R-:W-:-:S11]  /*19130*/  R2UR UR4, R2 ;  /* 0x00000000020472ca */ /* 0x010fd600000e0000 */
[----:B------:R-:W-:Y:S02]  /*19140*/  UIADD3 UR8, UR8, 0x22400, URZ ;  /* 0x0002240008087890 */ /* 0x000fe4000fffe03f */
[----:B------:R-:W-:-:S03]  /*19150*/  ULEA UR11, UR11, UR4, 0x6 ;  /* 0x000000040b0b7291 */ /* 0x000fc6000f8e303f */
[----:B------:R-:W-:-:S06]  /*19160*/  UMOV UR4, 0x0 ;  /* 0x0000000000047882 */ /* 0x000fcc0000000000 */
[----:B------:R1:W-:Y:S02]  /*19170*/  UTMALDG.4D [UR8], [UR6], desc[UR4] ;  /* 0x00000408060075b4 */ /* 0x0003e40008019000 */
[----:B-1----:R-:W-:Y:S01]  /*19180*/  NOP ;  /* 0x0000000000007918 */ /* 0x002fe20000000000 */
.L_x_7897:
        /* <DEDUP_REMOVED lines=40> */
.L_x_7903:
[----:B------:R-:W-:Y:S05]  /*19410*/  BSYNC B6 ;  /* 0x0000000000067941 */ /* 0x000fea0003800000 */
.L_x_7902:
        /* <DEDUP_REMOVED lines=89> */
.L_x_8069:
        /* <DEDUP_REMOVED lines=10> */
.L_x_7905:
        /* <DEDUP_REMOVED lines=18> */
.L_x_8070:
[----:B------:R-:W-:Y:S05]  /*19b70*/  BSYNC B0 ;  /* 0x0000000000007941 */ /* 0x000fea0003800000 */
.L_x_7906:
[----:B------:R-:W-:Y:S01]  /*19b80*/  LOP3.LUT P0, RZ, R19, 0x1, RZ, 0xc0, !PT ;  /* 0x0000000113ff7812 */ /* 0x000fe2000780c0ff */
[----:B------:R-:W-:-:S12]  /*19b90*/  BSSY B0, `(.L_x_7908) ;  /* 0x0000097000007945 */ /* 0x000fd80003800000 */
[----:B------:R-:W-:Y:S05]  /*19ba0*/  @!P0 BRA `(.L_x_7909) ;  /* 0x0000000800548947 */ /* 0x000fea0003800000 */
[----:B------:R-:W0:Y:S04]  /*19bb0*/  LDL R4, [R1+0x10] ;  /* 0x0000100001047983 */ /* 0x000e280000100800 */
        /* <DEDUP_REMOVED lines=9> */
.L_x_8071:
[----:B------:R-:W-:Y:S05]  /*19c50*/  BSYNC B1 ;  /* 0x0000000000017941 */ /* 0x000fea0003800000 */
.L_x_7910:
        /* <DEDUP_REMOVED lines=9> */
.L_x_7913:
[----:B------:R-:W-:Y:S05]  /*19cf0*/  BSYNC B1 ;  /* 0x0000000000017941 */ /* 0x000fea0003800000 */
.L_x_7912:
        /* <DEDUP_REMOVED lines=13> */
.L_x_7914:
        /* <DEDUP_REMOVED lines=15> */
.L_x_7915:
        /* <DEDUP_REMOVED lines=15> */
.L_x_7916:
        /* <DEDUP_REMOVED lines=15> */
.L_x_7917:
        /* <DEDUP_REMOVED lines=15> */
.L_x_7918:
        /* <DEDUP_REMOVED lines=15> */
.L_x_7919:
        /* <DEDUP_REMOVED lines=15> */
.L_x_7920:
        /* <DEDUP_REMOVED lines=15> */
.L_x_7921:
        /* <DEDUP_REMOVED lines=10> */
.L_x_7909:
[----:B------:R-:W-:Y:S05]  /*1a500*/  BSYNC B0 ;  /* 0x0000000000007941 */ /* 0x000fea0003800000 */
.L_x_7908:
        /* <DEDUP_REMOVED lines=55> */
.L_x_7928:
        /* <DEDUP_REMOVED lines=8> */
.L_x_8072:
[----:B------:R-:W-:Y:S05]  /*1a900*/  BSYNC B3 ;  /* 0x0000000000037941 */ /* 0x000fea0003800000 */
.L_x_7929:
        /* <DEDUP_REMOVED lines=9> */
.L_x_7932:
[----:B------:R-:W-:Y:S05]  /*1a9a0*/  BSYNC B3 ;  /* 0x0000000000037941 */ /* 0x000fea0003800000 */
.L_x_7931:
        /* <DEDUP_REMOVED lines=13> */
.L_x_7933:
        /* <DEDUP_REMOVED lines=13> */
.L_x_8073:
[----:B------:R-:W-:Y:S05]  /*1ab50*/  BSYNC B3 ;  /* 0x0000000000037941 */ /* 0x000fea0003800000 */
.L_x_7934:
        /* <DEDUP_REMOVED lines=11> */
.L_x_7937:
[----:B------:R-:W-:Y:S05]  /*1ac10*/  BSYNC B3 ;  /* 0x0000000000037941 */ /* 0x000fea0003800000 */
.L_x_7936:
        /* <DEDUP_REMOVED lines=10> */
.L_x_7938:
        /* <DEDUP_REMOVED lines=15> */
.L_x_7939:
        /* <DEDUP_REMOVED lines=15> */
.L_x_7940:
        /* <DEDUP_REMOVED lines=15> */
.L_x_7941:
        /* <DEDUP_REMOVED lines=15> */
.L_x_7942:
        /* <DEDUP_REMOVED lines=15> */
.L_x_7943:
        /* <DEDUP_REMOVED lines=15> */
.L_x_7944:
        /* <DEDUP_REMOVED lines=15> */
.L_x_7945:
        /* <DEDUP_REMOVED lines=10> */
.L_x_7927:
[----:B------:R-:W-:Y:S05]  /*1b3f0*/  BSYNC B1 ;  /* 0x0000000000017941 */ /* 0x000fea0003800000 */
.L_x_7926:
[----:B------:R-:W2:Y:S02]  /*1b400*/  LDL.LU R5, [R1+0x34] ;  /* 0x0000340001057983 */ /* 0x000ea40000300800 */
[----:B--2---:R-:W-:-:S07]  /*1b410*/  VIADD R0, R5, 0xfffffffd ;  /* 0xfffffffd05007836 */ /* 0x004fce0000000000 */
.L_x_7925:
[----:B------:R-:W-:Y:S05]  /*1b420*/  BSYNC B2 ;  /* 0x0000000000027941 */ /* 0x000fea0003800000 */
.L_x_7924:
[----:B------:R-:W-:Y:S01]  /*1b430*/  VIADD R8, R8, 0xfffffffe ;  /* 0xfffffffe08087836 */ /* 0x000fe20000000000 */
[----:B------:R-:W-:-:S04]  /*1b440*/  LOP3.LUT R4, RZ, R4, RZ, 0x33, !PT ;  /* 0x00000004ff047212 */ /* 0x000fc800078e33ff */
[----:B------:R-:W-:-:S13]  /*1b450*/  ISETP.NE.AND P0, PT, R8, R4, PT ;  /* 0x000000040800720c */ /* 0x000fda0003f05270 */
[----:B------:R-:W-:Y:S05]  /*1b460*/  @!P0 BRA `(.L_x_7923) ;  /* 0x0000001800e08947 */ /* 0x000fea0003800000 */
.L_x_7986:
        /* <DEDUP_REMOVED lines=35> */
.L_x_7948:
        /* <DEDUP_REMOVED lines=8> */
.L_x_8074:
[----:B------:R-:W-:Y:S05]  /*1b720*/  BSYNC B2 ;  /* 0x0000000000027941 */ /* 0x000fea0003800000 */
.L_x_7949:
        /* <DEDUP_REMOVED lines=9> */
.L_x_7952:
[----:B------:R-:W-:Y:S05]  /*1b7c0*/  BSYNC B2 ;  /* 0x0000000000027941 */ /* 0x000fea0003800000 */
.L_x_7951:
        /* <DEDUP_REMOVED lines=12> */
.L_x_7953:
        /* <DEDUP_REMOVED lines=13> */
.L_x_8075:
[----:B------:R-:W-:Y:S05]  /*1b960*/  BSYNC B2 ;  /* 0x0000000000027941 */ /* 0x000fea0003800000 */
.L_x_7954:
        /* <DEDUP_REMOVED lines=11> */
.L_x_7957:
[----:B------:R-:W-:Y:S05]  /*1ba20*/  BSYNC B2 ;  /* 0x0000000000027941 */ /* 0x000fea0003800000 */
.L_x_7956:
        /* <DEDUP_REMOVED lines=9> */
.L_x_7958:
        /* <DEDUP_REMOVED lines=15> */
.L_x_7959:
        /* <DEDUP_REMOVED lines=15> */
.L_x_7960:
        /* <DEDUP_REMOVED lines=15> */
.L_x_7961:
        /* <DEDUP_REMOVED lines=15> */
.L_x_7962:
        /* <DEDUP_REMOVED lines=15> */
.L_x_7963:
        /* <DEDUP_REMOVED lines=15> */
.L_x_7964:
        /* <DEDUP_REMOVED lines=15> */
.L_x_7965:
        /* <DEDUP_REMOVED lines=10> */
.L_x_7947:
[----:B------:R-:W-:Y:S05]  /*1c1f0*/  BSYNC B1 ;  /* 0x0000000000017941 */ /* 0x000fea0003800000 */
.L_x_7946:
        /* <DEDUP_REMOVED lines=35> */
.L_x_7968:
        /* <DEDUP_REMOVED lines=8> */
.L_x_8076:
[----:B------:R-:W-:Y:S05]  /*1c4b0*/  BSYNC B2 ;  /* 0x0000000000027941 */ /* 0x000fea0003800000 */
.L_x_7969:
        /* <DEDUP_REMOVED lines=9> */
.L_x_7972:
[----:B------:R-:W-:Y:S05]  /*1c550*/  BSYNC B2 ;  /* 0x0000000000027941 */ /* 0x000fea0003800000 */
.L_x_7971:
        /* <DEDUP_REMOVED lines=13> */
.L_x_7973:
        /* <DEDUP_REMOVED lines=13> */
.L_x_8077:
[----:B------:R-:W-:Y:S05]  /*1c700*/  BSYNC B2 ;  /* 0x0000000000027941 */ /* 0x000fea0003800000 */
.L_x_7974:
        /* <DEDUP_REMOVED lines=11> */
.L_x_7977:
[----:B------:R-:W-:Y:S05]  /*1c7c0*/  BSYNC B2 ;  /* 0x0000000000027941 */ /* 0x000fea0003800000 */
.L_x_7976:
        /* <DEDUP_REMOVED lines=10> */
.L_x_7978:
        /* <DEDUP_REMOVED lines=15> */
.L_x_7979:
        /* <DEDUP_REMOVED lines=15> */
.L_x_7980:
        /* <DEDUP_REMOVED lines=15> */
.L_x_7981:
        /* <DEDUP_REMOVED lines=15> */
.L_x_7982:
        /* <DEDUP_REMOVED lines=15> */
.L_x_7983:
        /* <DEDUP_REMOVED lines=15> */
.L_x_7984:
        /* <DEDUP_REMOVED lines=15> */
.L_x_7985:
        /* <DEDUP_REMOVED lines=10> */
.L_x_7967:
[----:B------:R-:W-:Y:S05]  /*1cfa0*/  BSYNC B1 ;  /* 0x0000000000017941 */ /* 0x000fea0003800000 */
.L_x_7966:
[----:B------:R-:W2:Y:S01]  /*1cfb0*/  LDL R5, [R1+0x28] ;  /* 0x0000280001057983 */ /* 0x000ea20000100800 */
[----:B------:R-:W-:Y:S01]  /*1cfc0*/  VIADD R0, R0, 0xfffffffe ;  /* 0xfffffffe00007836 */ /* 0x000fe20000000000 */
[----:B--2---:R-:W-:-:S13]  /*1cfd0*/  ISETP.GT.AND P0, PT, R6, R5, PT ;  /* 0x000000050600720c */ /* 0x004fda0003f04270 */
[----:B------:R-:W-:Y:S05]  /*1cfe0*/  @P0 BRA `(.L_x_7986) ;  /* 0xffffffe400200947 */ /* 0x000fea000383ffff */
.L_x_7923:
[----:B------:R-:W-:Y:S05]  /*1cff0*/  BSYNC B0 ;  /* 0x0000000000007941 */ /* 0x000fea0003800000 */
.L_x_7922:
        /* <DEDUP_REMOVED lines=25> */
.L_x_7988:
[----:B------:R-:W-:Y:S05]  /*1d190*/  BSYNC B0 ;  /* 0x0000000000007941 */ /* 0x000fea0003800000 */
.L_x_7987:
[----:B------:R-:W-:-:S05]  /*1d1a0*/  SEL R0, R0, RZ, P0 ;  /* 0x000000ff00007207 */ /* 0x000fca0000000000 */
[----:B------:R3:W-:Y:S02]  /*1d1b0*/  STL [R1+0x10], R0 ;  /* 0x0000100001007387 */ /* 0x0007e40000100800 */
.L_x_7890:
[----:B------:R-:W-:Y:S05]  /*1d1c0*/  BSYNC B7 ;  /* 0x0000000000077941 */ /* 0x000fea0003800000 */
.L_x_7888:
        /* <DEDUP_REMOVED lines=8> */
[----:B------:R-:W5:Y:S04]  /*1d250*/  LDS.128 R4, [R18+0x28cd0] ;  /* 0x028cd00012047984 */ /* 0x000f680000000c00 */
[----:B-----5:R0:W-:Y:S04]  /*1d260*/  STL.64 [R1], R4 ;  /* 0x0000000401007387 */ /* 0x0201e80000100a00 */
[----:B------:R0:W-:Y:S01]  /*1d270*/  STL.64 [R1+0x8], R6 ;  /* 0x0000080601007387 */ /* 0x0001e20000100a00 */
[----:B------:R-:W-:Y:S06]  /*1d280*/  BAR.ARV 0x4, 0x180 ;  /* 0x0106000000007b1d */ /* 0x000fec0000002000 */
[----:B------:R-:W-:Y:S05]  /*1d290*/  BRA `(.L_x_7990) ;  /* 0x0000001000307947 */ /* 0x000fea0003800000 */
.L_x_7989:
[----:B------:R-:W5:Y:S01]  /*1d2a0*/  S2R R16, SR_TID.X ;  /* 0x0000000000107919 */ /* 0x000f620000002100 */
[----:B------:R-:W-:Y:S01]  /*1d2b0*/  UMOV UR4, 0xffffffff ;  /* 0xffffffff00047882 */ /* 0x000fe20000000000 */
[----:B-----5:R-:W-:-:S04]  /*1d2c0*/  LOP3.LUT R16, R16, 0x1f, RZ, 0xc0, !PT ;  /* 0x0000001f10107812 */ /* 0x020fc800078ec0ff */
[----:B------:R-:W-:Y:S01]  /*1d2d0*/  ISETP.NE.AND P0, PT, R16, 0x1f, PT ;  /* 0x0000001f1000780c */ /* 0x000fe20003f05270 */
[----:B------:R-:W-:-:S12]  /*1d2e0*/  BRA.DIV UR4, `(.L_x_7991) ;  /* 0x0000002e04187947 */ /* 0x000fd8000b800000 */
[----:B--2---:R-:W0:Y:S01]  /*1d2f0*/  LDL.LU R2, [R1] ;  /* 0x0000000001027983 */ /* 0x004e220000300800 */
[----:B------:R-:W-:-:S03]  /*1d300*/  ULDC UR4, c[0x0][0xc3c] ;  /* 0x00030f0000047ab9 */ /* 0x000fc60000000800 */
[----:B------:R-:W3:Y:S01]  /*1d310*/  LDL R7, [R1+0xc] ;  /* 0x00000c0001077983 */ /* 0x000ee20000100800 */
[----:B0-----:R-:W-:Y:S02]  /*1d320*/  IMAD.MOV.U32 R10, RZ, RZ, R2 ;  /* 0x000000ffff0a7224 */ /* 0x001fe400078e0002 */
[----:B---34-:R-:W-:-:S05]  /*1d330*/  IMAD.IADD R0, R7, 0x1, R16 ;  /* 0x0000000107007824 */ /* 0x018fca00078e0210 */
[----:B------:R-:W-:-:S13]  /*1d340*/  ISETP.GE.OR P1, PT, R0, UR4, !P0 ;  /* 0x0000000400007c0c */ /* 0x000fda000c726670 */
[----:B-1----:R-:W0:Y:S08]  /*1d350*/  @!P1 LDC.64 R2, c[0x0][0xc80] ;  /* 0x00032000ff029b82 */ /* 0x002e300000000a00 */
        /* <DEDUP_REMOVED lines=9> */
[----:B------:R-:W-:Y:S01]  /*1d3f0*/  SHFL.IDX PT, R0, R10, 0x1, 0x1f ;  /* 0x00201f000a007f89 */ /* 0x000fe200000e0000 */
[C---:B------:R-:W-:Y:S02]  /*1d400*/  ISETP.GE.U32.AND P4, PT, R16.reuse, 0x8, PT ;  /* 0x000000081000780c */ /* 0x040fe40003f86070 */
[----:B------:R-:W-:Y:S01]  /*1d410*/  ISETP.GE.U32.AND P5, PT, R16, 0x10, PT ;  /* 0x000000101000780c */ /* 0x000fe20003fa6070 */
[----:B--2---:R-:W-:Y:S02]  /*1d420*/  @!P1 IMAD.MOV.U32 R4, RZ, RZ, R8 ;  /* 0x000000ffff049224 */ /* 0x004fe400078e0008 */
[----:B------:R-:W-:-:S02]  /*1d430*/  IMAD.MOV.U32 R8, RZ, RZ, RZ ;  /* 0x000000ffff087224 */ /* 0x000fc400078e00ff */
[----:B---3--:R-:W-:Y:S01]  /*1d440*/  @!P1 IMAD.MOV.U32 R6, RZ, RZ, R2 ;  /* 0x000000ffff069224 */ /* 0x008fe200078e0002 */
[----:B------:R-:W-:-:S03]  /*1d450*/  ISETP.NE.AND P1, PT, R16, RZ, PT ;  /* 0x000000ff1000720c */ /* 0x000fc60003f25270 */
[----:B------:R-:W-:-:S05]  /*1d460*/  IMAD R2, R6, R4, RZ ;  /* 0x0000000406027224 */ /* 0x000fca00078e02ff */
[----:B------:R-:W0:Y:S02]  /*1d470*/  SHFL.UP PT, R3, R2, 0x1, RZ ;  /* 0x0420000002037989 */ /* 0x000e2400000e00ff */
[----:B0-----:R-:W-:-:S05]  /*1d480*/  SEL R5, R3, RZ, P1 ;  /* 0x000000ff03057207 */ /* 0x001fca0000800000 */
[----:B------:R-:W-:Y:S02]  /*1d490*/  IMAD.IADD R2, R2, 0x1, R5 ;  /* 0x0000000102027824 */ /* 0x000fe400078e0205 */
[----:B------:R-:W-:Y:S04]  /*1d4a0*/  SHFL.IDX PT, R5, R10, RZ, 0x1f ;  /* 0x00001fff0a057589 */ /* 0x000fe800000e0000 */
        /* <DEDUP_REMOVED lines=13> */
.L_x_8087:
[----:B------:R-:W-:Y:S02]  /*1d580*/  ULDC UR4, c[0x0][0xc38] ;  /* 0x00030e0000047ab9 */ /* 0x000fe40000000800 */
[----:B------:R-:W-:-:S04]  /*1d590*/  IMAD.U32 R2, RZ, RZ, UR4 ;  /* 0x00000004ff027e24 */ /* 0x000fc8000f8e00ff */
[----:B-1----:R-:W-:-:S04]  /*1d5a0*/  IMAD R9, R9, R2, RZ ;  /* 0x0000000209097224 */ /* 0x002fc800078e02ff */
[----:B------:R-:W-:-:S05]  /*1d5b0*/  IMAD.IADD R0, R0, 0x1, R9 ;  /* 0x0000000100007824 */ /* 0x000fca00078e0209 */
[----:B------:R-:W-:-:S13]  /*1d5c0*/  ISETP.GT.AND P6, PT, R0, R5, PT ;  /* 0x000000050000720c */ /* 0x000fda0003fc4270 */
[----:B------:R-:W-:Y:S05]  /*1d5d0*/  @P6 BRA `(.L_x_7992) ;  /* 0x0000000000ac6947 */ /* 0x000fea0003800000 */
.L_x_7995:
        /* <DEDUP_REMOVED lines=37> */
.L_x_8095:
[----:B------:R-:W-:Y:S02]  /*1d830*/  ULDC UR4, c[0x0][0xc38] ;  /* 0x00030e0000047ab9 */ /* 0x000fe40000000800 */
[----:B------:R-:W-:-:S04]  /*1d840*/  IMAD.U32 R2, RZ, RZ, UR4 ;  /* 0x00000004ff027e24 */ /* 0x000fc8000f8e00ff */
[----:B-1----:R-:W-:-:S04]  /*1d850*/  IMAD R9, R9, R2, RZ ;  /* 0x0000000209097224 */ /* 0x002fc800078e02ff */
[----:B------:R-:W-:-:S05]  /*1d860*/  IMAD.IADD R0, R9, 0x1, R0 ;  /* 0x0000000109007824 */ /* 0x000fca00078e0200 */
[----:B------:R-:W-:-:S13]  /*1d870*/  ISETP.GT.AND P6, PT, R0, R5, PT ;  /* 0x000000050000720c */ /* 0x000fda0003fc4270 */
[----:B------:R-:W-:Y:S05]  /*1d880*/  @!P6 BRA `(.L_x_7995) ;  /* 0xfffffffc0054e947 */ /* 0x000fea000383ffff */
.L_x_7992:
        /* <DEDUP_REMOVED lines=12> */
.L_x_8100:
[----:B------:R-:W-:-:S13]  /*1d950*/  ISETP.NE.AND P0, PT, R0, RZ, PT ;  /* 0x000000ff0000720c */ /* 0x000fda0003f05270 */
[----:B------:R-:W-:Y:S05]  /*1d960*/  @!P0 BRA `(.L_x_7997) ;  /* 0x0000000000108947 */ /* 0x000fea0003800000 */
[----:B------:R-:W-:Y:S01]  /*1d970*/  UMOV UR4, 0xffffffff ;  /* 0xffffffff00047882 */ /* 0x000fe20000000000 */
[----:B-1----:R-:W-:Y:S02]  /*1d980*/  VIADD R7, R7, 0xffffffff ;  /* 0xffffffff07077836 */ /* 0x002fe40000000000 */
[----:B------:R-:W-:Y:S05]  /*1d990*/  BRA.DIV UR4, `(.L_x_7998) ;  /* 0x00000032040c7947 */ /* 0x000fea000b800000 */
[----:B------:R2:W3:Y:S02]  /*1d9a0*/  SHFL.IDX PT, R8, R3, R7, 0x1f ;  /* 0x00001f0703087589 */ /* 0x0004e400000e0000 */
.L_x_7997:
[----:B------:R-:W-:Y:S01]  /*1d9b0*/  ISETP.NE.AND P0, PT, R6, 0x1, PT ;  /* 0x000000010600780c */ /* 0x000fe20003f05270 */
[----:B---3--:R-:W-:-:S05]  /*1d9c0*/  IMAD R0, R8, R2, R9 ;  /* 0x0000000208007224 */ /* 0x008fca00078e0209 */
[----:B------:R3:W-:Y:S02]  /*1d9d0*/  STL [R1], R0 ;  /* 0x0000000001007387 */ /* 0x0007e40000100800 */
[----:B---3--:R-:W-:-:S05]  /*1d9e0*/  IMAD.IADD R0, R5, 0x1, -R0 ;  /* 0x0000000105007824 */ /* 0x008fca00078e0a00 */
[----:B------:R-:W-:Y:S05]  /*1d9f0*/  @!P0 BRA `(.L_x_7999) ;  /* 0x0000000000e48947 */ /* 0x000fea0003800000 */
[----:B------:R-:W-:-:S04]  /*1da00*/  IABS R5, R4 ;  /* 0x0000000400057213 */ /* 0x000fc80000000000 */
[----:B-12---:R-:W1:Y:S08]  /*1da10*/  I2F.RP R7, R5 ;  /* 0x0000000500077306 */ /* 0x006e700000209400 */
        /* <DEDUP_REMOVED lines=55> */
.L_x_7999:
[----:B0-2---:R-:W2:Y:S01]  /*1dd90*/  LDL R3, [R1+0xc] ;  /* 0x00000c0001037983 */ /* 0x005ea20000100800 */
[----:B-1----:R-:W2:Y:S02]  /*1dda0*/  LDC.64 R6, c[0x0][0xc90] ;  /* 0x00032400ff067b82 */ /* 0x002ea40000000a00 */
        /* <DEDUP_REMOVED lines=61> */
.L_x_8000:
[----:B------:R-:W-:-:S05]  /*1e180*/  LOP3.LUT R3, RZ, R0, RZ, 0x33, !PT ;  /* 0x00000000ff037212 */ /* 0x000fca00078e33ff */
[----:B------:R-:W-:-:S05]  /*1e190*/  IMAD.IADD R0, R4, 0x1, R3 ;  /* 0x0000000104007824 */ /* 0x000fca00078e0203 */
[----:B------:R2:W-:Y:S01]  /*1e1a0*/  STL [R1+0x4], R0 ;  /* 0x0000040001007387 */ /* 0x0005e20000100800 */
[----:B------:R-:W-:Y:S05]  /*1e1b0*/  BRA `(.L_x_8001) ;  /* 0x0000000000287947 */ /* 0x000fea0003800000 */
.L_x_7993:
        /* <DEDUP_REMOVED lines=10> */
.L_x_8001:
[----:B---3--:R-:W3:Y:S04]  /*1e260*/  LDL R3, [R1+0x8] ;  /* 0x0000080001037983 */ /* 0x008ee80000100800 */
[----:B01----:R-:W4:Y:S04]  /*1e270*/  LDL R2, [R1+0xc] ;  /* 0x00000c0001027983 */ /* 0x003f280000100800 */
        /* <DEDUP_REMOVED lines=14> */
.L_x_7990:
[----:B---34-:R-:W3:Y:S01]  /*1e360*/  LDL R0, [R1+0xc] ;  /* 0x00000c0001007983 */ /* 0x018ee20000100800 */
[----:B------:R-:W-:Y:S02]  /*1e370*/  ULDC UR4, c[0x0][0xc3c] ;  /* 0x00030f0000047ab9 */ /* 0x000fe40000000800 */
[----:B---3--:R-:W-:-:S13]  /*1e380*/  ISETP.GE.AND P0, PT, R0, UR4, PT ;  /* 0x0000000400007c0c */ /* 0x008fda000bf06270 */
[----:B------:R-:W-:Y:S05]  /*1e390*/  @!P0 BRA `(.L_x_8002) ;  /* 0xffffff7800a88947 */ /* 0x000fea000383ffff */
[----:B------:R-:W-:Y:S05]  /*1e3a0*/  BSYNC B8 ;  /* 0x0000000000087941 */ /* 0x000fea0003800000 */
.L_x_7834:
[----:B---3--:R-:W3:Y:S01]  /*1e3b0*/  LDL.LU R0, [R1+0x5c] ;  /* 0x00005c0001007983 */ /* 0x008ee20000300800 */
[----:B------:R-:W-:Y:S01]  /*1e3c0*/  BSSY B0, `(.L_x_8003) ;  /* 0x000000b000007945 */ /* 0x000fe20003800000 */
[----:B0-----:R-:W0:Y:S01]  /*1e3d0*/  S2R R5, SR_CgaCtaId ;  /* 0x0000000000057919 */ /* 0x001e220000008800 */
[----:B---3--:R-:W-:-:S05]  /*1e3e0*/  VIADD R0, R0, 0x1 ;  /* 0x0000000100007836 */ /* 0x008fca0000000000 */
[----:B-12---:R-:W-:-:S04]  /*1e3f0*/  LEA.HI R2, R0, R0, RZ, 0x1 ;  /* 0x0000000000027211 */ /* 0x006fc800078f08ff */
[----:B------:R-:W-:-:S05]  /*1e400*/  LOP3.LUT R3, R2, 0xfffffffe, RZ, 0xc0, !PT ;  /* 0xfffffffe02037812 */ /* 0x000fca00078ec0ff */
[----:B------:R-:W-:Y:S01]  /*1e410*/  IMAD.IADD R3, R0, 0x1, -R3 ;  /* 0x0000000100037824 */ /* 0x000fe200078e0a03 */
[----:B------:R-:W-:-:S04]  /*1e420*/  MOV R0, 0x400 ;  /* 0x0000040000007802 */ /* 0x000fc80000000f00 */
[----:B0-----:R-:W-:Y:S02]  /*1e430*/  LEA R0, R5, R0, 0x18 ;  /* 0x0000000005007211 */ /* 0x001fe400078ec0ff */
[----:B------:R-:W-:-:S04]  /*1e440*/  SHF.L.U32 R3, R3, 0x1f, RZ ;  /* 0x0000001f03037819 */ /* 0x000fc800000006ff */
[----:B------:R-:W0:Y:S02]  /*1e450*/  SYNCS.PHASECHK.TRANS64.TRYWAIT P0, [R0+URZ+0x28c20], R3 ;  /* 0x028c2003000075a7 */ /* 0x000e24000800017f */
[----:B0-----:R-:W-:Y:S05]  /*1e460*/  @!P0 BRA `(.L_x_8004) ;  /* 0x0000002400848947 */ /* 0x001fea0003800000 */
.L_x_8103:
[----:B------:R-:W-:Y:S05]  /*1e470*/  BSYNC B0 ;  /* 0x0000000000007941 */ /* 0x000fea0003800000 */
.L_x_8003:
[----:B------:R-:W-:-:S03]  /*1e480*/  UMOV UR4, 0xffffffff ;  /* 0xffffffff00047882 */ /* 0x000fc60000000000 */
[----:B------:R-:W-:Y:S05]  /*1e490*/  BRA.DIV UR4, `(.L_x_8005) ;  /* 0x00000026048c7947 */ /* 0x000fea000b800000 */
[----:B------:R-:W1:Y:S02]  /*1e4a0*/  S2R R2, SR_TID.X ;  /* 0x0000000000027919 */ /* 0x000e640000002100 */
[----:B-1----:R-:W-:-:S04]  /*1e4b0*/  SHF.R.U32.HI R2, RZ, 0x5, R2 ;  /* 0x00000005ff027819 */ /* 0x002fc80000011602 */
[----:B------:R-:W-:-:S05]  /*1e4c0*/  LOP3.LUT R2, R2, 0x3, RZ, 0xc0, !PT ;  /* 0x0000000302027812 */ /* 0x000fca00078ec0ff */
[----:B------:R1:W2:Y:S02]  /*1e4d0*/  SHFL.IDX PT, R14, R2, RZ, 0x1f ;  /* 0x00001fff020e7589 */ /* 0x0002a400000e0000 */
.L_x_8106:
[----:B--2---:R-:W-:-:S13]  /*1e4e0*/  ISETP.NE.AND P0, PT, R14, RZ, PT ;  /* 0x000000ff0e00720c */ /* 0x004fda0003f05270 */
[----:B------:R-:W-:Y:S05]  /*1e4f0*/  @P0 BRA `(.L_x_7677) ;  /* 0x0000000000940947 */ /* 0x000fea0003800000 */
[----:B------:R-:W-:-:S03]  /*1e500*/  UMOV UR4, 0xffffffff ;  /* 0xffffffff00047882 */ /* 0x000fc60000000000 */
[----:B------:R-:W-:Y:S05]  /*1e510*/  BRA.DIV UR4, `(.L_x_8006) ;  /* 0x0000002604a07947 */ /* 0x000fea000b800000 */
[----:B------:R-:W-:-:S13]  /*1e520*/  ELECT P6, URZ, PT ;  /* 0x00000000003f782f */ /* 0x000fda00038c0000 */
.L_x_8109:
[----:B------:R-:W-:Y:S05]  /*1e530*/  @!P6 BRA `(.L_x_7677) ;  /* 0x000000000084e947 */ /* 0x000fea0003800000 */
[----:B------:R-:W-:-:S06]  /*1e540*/  ULOP3.LUT UR4, UR36, 0x2, URZ, 0xfc, !UPT ;  /* 0x0000000224047892 */ /* 0x000fcc000f8efc3f */
[----:B-1----:R-:W-:-:S05]  /*1e550*/  IMAD.U32 R2, RZ, RZ, UR4 ;  /* 0x00000004ff027e24 */ /* 0x002fca000f8e00ff */
[----:B------:R-:W-:-:S13]  /*1e560*/  ISETP.NE.AND P2, PT, R2, 0x3, PT ;  /* 0x000000030200780c */ /* 0x000fda0003f45270 */
[----:B------:R-:W-:Y:S05]  /*1e570*/  @!P2 BRA `(.L_x_8007) ;  /* 0x000000000004a947 */ /* 0x000fea0003800000 */
[----:B------:R-:W-:Y:S01]  /*1e580*/  BPT.TRAP 0x1 ;  /* 0x000000040000795c */ /* 0x000fe20000300000 */
.L_x_8007:
        /* <DEDUP_REMOVED lines=14> */
.L_x_8110:
[----:B------:R-:W1:Y:S02]  /*1e670*/  SYNCS.PHASECHK.TRANS64.TRYWAIT P0, [R7+URZ], R2 ;  /* 0x00000002070075a7 */ /* 0x000e64000800017f */
[----:B-1----:R-:W-:Y:S05]  /*1e680*/  @!P0 BRA `(.L_x_8009) ;  /* 0x0000002400788947 */ /* 0x002fea0003800000 */
.L_x_8111:
[----:B------:R-:W-:Y:S05]  /*1e690*/  @!P2 BRA `(.L_x_8010) ;  /* 0x000000000004a947 */ /* 0x000fea0003800000 */
[----:B------:R-:W-:Y:S01]  /*1e6a0*/  BPT.TRAP 0x1 ;  /* 0x000000040000795c */ /* 0x000fe20000300000 */
.L_x_8010:
[----:B------:R-:W2:Y:S01]  /*1e6b0*/  LDL.LU R4, [R1+0x10] ;  /* 0x0000100001047983 */ /* 0x000ea20000300800 */
[----:B------:R-:W-:-:S04]  /*1e6c0*/  VIADD R0, R0, 0x28c60 ;  /* 0x00028c6000007836 */ /* 0x000fc80000000000 */
[----:B--2---:R-:W-:-:S04]  /*1e6d0*/  IMAD R4, R4, 0x8, R0 ;  /* 0x0000000804047824 */ /* 0x004fc800078e0200 */
[----:B------:R-:W2:Y:S02]  /*1e6e0*/  SYNCS.PHASECHK.TRANS64.TRYWAIT P0, [R4+URZ], R5 ;  /* 0x00000005040075a7 */ /* 0x000ea4000800017f */
[----:B--2---:R-:W-:Y:S05]  /*1e6f0*/  @!P0 BRA `(.L_x_8011) ;  /* 0x0000002400708947 */ /* 0x004fea0003800000 */
.L_x_8112:
[----:B------:R-:W-:-:S07]  /*1e700*/  IMAD R3, R3, 0x8, R0 ;  /* 0x0000000803037824 */ /* 0x000fce00078e0200 */
.L_x_8012:
[----:B---3--:R3:W4:Y:S02]  /*1e710*/  SYNCS.PHASECHK.TRANS64.TRYWAIT P0, [R3+URZ], R2 ;  /* 0x00000002030075a7 */ /* 0x008724000800017f */
[----:B----4-:R-:W-:Y:S05]  /*1e720*/  @!P0 NANOSLEEP.SYNCS 0x989680 ;  /* 0x009896800000895d */ /* 0x010fea0003900000 */
[----:B------:R-:W4:Y:S02]  /*1e730*/  @!P0 SYNCS.PHASECHK.TRANS64 P0, [R3+URZ], R2 ;  /* 0x00000002030085a7 */ /* 0x000f24000800007f */
[----:B----4-:R-:W-:Y:S05]  /*1e740*/  @!P0 BRA `(.L_x_8012) ;  /* 0xfffffffc00f08947 */ /* 0x010fea000383ffff */
.L_x_7677:
[----:B------:R-:W-:Y:S05]  /*1e750*/  BSYNC B9 ;  /* 0x0000000000097941 */ /* 0x000fea0003800000 */
.L_x_7674:
[----:B------:R-:W-:Y:S05]  /*1e760*/  EXIT ;  /* 0x000000000000794d */ /* 0x000fea0003800000 */
.L_x_7695:
[----:B0-----:R0:W1:Y:S02]  /*1e770*/  SYNCS.PHASECHK.TRANS64.TRYWAIT P5, [R75+URZ+0x28c90], R76 ;  /* 0x028c904c4b0075a7 */ /* 0x00106400080a017f */
[----:B-1----:R-:W-:Y:S05]  /*1e780*/  @!P5 NANOSLEEP.SYNCS 0x989680 ;  /* 0x009896800000d95d */ /* 0x002fea0003900000 */
[----:B------:R-:W1:Y:S02]  /*1e790*/  @!P5 SYNCS.PHASECHK.TRANS64 P5, [R75+URZ+0x28c90], R76 ;  /* 0x028c904c4b00d5a7 */ /* 0x000e6400080a007f */
[----:B-1----:R-:W-:Y:S05]  /*1e7a0*/  @!P5 BRA `(.L_x_7695) ;  /* 0xfffffffc00f0d947 */ /* 0x002fea000383ffff */
[----:B------:R-:W-:Y:S05]  /*1e7b0*/  BRA `(.L_x_8013) ;  /* 0xfffffe4400847947 */ /* 0x000fea000383ffff */
.L_x_7705:
[----:B-1----:R1:W2:Y:S02]  /*1e7c0*/  SYNCS.PHASECHK.TRANS64.TRYWAIT P5, [R75+URZ+0x28c90], R76 ;  /* 0x028c904c4b0075a7 */ /* 0x0022a400080a017f */
[----:B--2---:R-:W-:Y:S05]  /*1e7d0*/  @!P5 NANOSLEEP.SYNCS 0x989680 ;  /* 0x009896800000d95d */ /* 0x004fea0003900000 */
[----:B------:R-:W2:Y:S02]  /*1e7e0*/  @!P5 SYNCS.PHASECHK.TRANS64 P5, [R75+URZ+0x28c90], R76 ;  /* 0x028c904c4b00d5a7 */ /* 0x000ea400080a007f */
[----:B--2---:R-:W-:Y:S05]  /*1e7f0*/  @!P5 BRA `(.L_x_7705) ;  /* 0xfffffffc00f0d947 */ /* 0x004fea000383ffff */
[----:B------:R-:W-:Y:S05]  /*1e800*/  BRA `(.L_x_8014) ;  /* 0xfffffe5000087947 */ /* 0x000fea000383ffff */
.L_x_7710:
[----:B0-----:R0:W1:Y:S02]  /*1e810*/  SYNCS.PHASECHK.TRANS64.TRYWAIT P5, [R75+URZ+0x28c90], R76 ;  /* 0x028c904c4b0075a7 */ /* 0x00106400080a017f */
[----:B-1----:R-:W-:Y:S05]  /*1e820*/  @!P5 NANOSLEEP.SYNCS 0x989680 ;  /* 0x009896800000d95d */ /* 0x002fea0003900000 */
[----:B------:R-:W1:Y:S02]  /*1e830*/  @!P5 SYNCS.PHASECHK.TRANS64 P5, [R75+URZ+0x28c90], R76 ;  /* 0x028c904c4b00d5a7 */ /* 0x000e6400080a007f */
[----:B-1----:R-:W-:Y:S05]  /*1e840*/  @!P5 BRA `(.L_x_7710) ;  /* 0xfffffffc00f0d947 */ /* 0x002fea000383ffff */
[----:B------:R-:W-:Y:S05]  /*1e850*/  BRA `(.L_x_8015) ;  /* 0xfffffe5800487947 */ /* 0x000fea000383ffff */
.L_x_7714:
[----:B--2---:R2:W0:Y:S02]  /*1e860*/  SYNCS.PHASECHK.TRANS64.TRYWAIT P0, [R75+URZ+0x28cb0], R76 ;  /* 0x028cb04c4b0075a7 */ /* 0x004424000800017f */
[----:B0-----:R-:W-:Y:S05]  /*1e870*/  @!P0 NANOSLEEP.SYNCS 0x989680 ;  /* 0x009896800000895d */ /* 0x001fea0003900000 */
[----:B------:R-:W0:Y:S02]  /*1e880*/  @!P0 SYNCS.PHASECHK.TRANS64 P0, [R75+URZ+0x28cb0], R76 ;  /* 0x028cb04c4b0085a7 */ /* 0x000e24000800007f */
[----:B0-----:R-:W-:Y:S05]  /*1e890*/  @!P0 BRA `(.L_x_7714) ;  /* 0xfffffffc00f08947 */ /* 0x001fea000383ffff */
[----:B------:R-:W-:Y:S05]  /*1e8a0*/  BRA `(.L_x_8016) ;  /* 0xfffffe5800c07947 */ /* 0x000fea000383ffff */
.L_x_7727:
[----:B0-----:R0:W1:Y:S02]  /*1e8b0*/  SYNCS.PHASECHK.TRANS64.TRYWAIT P1, [R5+URZ+0x28c50], R10 ;  /* 0x028c500a050075a7 */ /* 0x001064000802017f */
[----:B-1----:R-:W-:Y:S05]  /*1e8c0*/  @!P1 NANOSLEEP.SYNCS 0x989680 ;  /* 0x009896800000995d */ /* 0x002fea0003900000 */
[----:B------:R-:W1:Y:S02]  /*1e8d0*/  @!P1 SYNCS.PHASECHK.TRANS64 P1, [R5+URZ+0x28c50], R10 ;  /* 0x028c500a050095a7 */ /* 0x000e64000802007f */
[----:B-1----:R-:W-:Y:S05]  /*1e8e0*/  @!P1 BRA `(.L_x_7727) ;  /* 0xfffffffc00f09947 */ /* 0x002fea000383ffff */
[----:B------:R-:W-:Y:S05]  /*1e8f0*/  BRA `(.L_x_8017) ;  /* 0xfffffe68009c7947 */ /* 0x000fea000383ffff */
.L_x_7734:
[----:B-1----:R1:W2:Y:S02]  /*1e900*/  SYNCS.PHASECHK.TRANS64.TRYWAIT P2, [R21+URZ+0x28c50], R4 ;  /* 0x028c5004150075a7 */ /* 0x0022a4000804017f */
[----:B--2---:R-:W-:Y:S05]  /*1e910*/  @!P2 NANOSLEEP.SYNCS 0x989680 ;  /* 0x009896800000a95d */ /* 0x004fea0003900000 */
[----:B------:R-:W2:Y:S02]  /*1e920*/  @!P2 SYNCS.PHASECHK.TRANS64 P2, [R21+URZ+0x28c50], R4 ;  /* 0x028c50041500a5a7 */ /* 0x000ea4000804007f */
[----:B--2---:R-:W-:Y:S05]  /*1e930*/  @!P2 BRA `(.L_x_7734) ;  /* 0xfffffffc00f0a947 */ /* 0x004fea000383ffff */
[----:B------:R-:W-:Y:S05]  /*1e940*/  BRA `(.L_x_7733) ;  /* 0xfffffe7400cc7947 */ /* 0x000fea000383ffff */
.L_x_7749:
        /* <DEDUP_REMOVED lines=8> */
.L_x_8019:
[----:B------:R-:W-:Y:S05]  /*1e9d0*/  BSYNC B1 ;  /* 0x0000000000017941 */ /* 0x000fea0003800000 */
.L_x_8018:
        /* <DEDUP_REMOVED lines=8> */
.L_x_8020:
[----:B------:R-:W-:Y:S02]  /*1ea60*/  IMAD.MOV.U32 R13, RZ, RZ, R33 ;  /* 0x000000ffff0d7224 */ /* 0x000fe400078e0021 */
[----:B------:R-:W-:-:S07]  /*1ea70*/  IMAD.MOV.U32 R4, RZ, RZ, R14 ;  /* 0x000000ffff047224 */ /* 0x000fce00078e000e */
[----:B------:R-:W-:Y:S05]  /*1ea80*/  WARPSYNC.COLLECTIVE R15, `(.L_x_8021) ;  /* 0x000000000f087348 */ /* 0x000fea0003c00000 */
[----:B------:R0:W1:Y:S02]  /*1ea90*/  SHFL.IDX P6, R14, R13, R12, R11 ;  /* 0x0000000c0d0e7389 */ /* 0x00006400000c000b */
[----:B01----:R-:W-:Y:S01]  /*1eaa0*/  ENDCOLLECTIVE ;  /* 0x000000000000791b */ /* 0x003fe20003800000 */
.L_x_8021:
[----:B------:R-:W-:Y:S02]  /*1eab0*/  IMAD.MOV.U32 R13, RZ, RZ, R30 ;  /* 0x000000ffff0d7224 */ /* 0x000fe400078e001e */
[----:B------:R-:W-:-:S07]  /*1eac0*/  IMAD.MOV.U32 R0, RZ, RZ, R14 ;  /* 0x000000ffff007224 */ /* 0x000fce00078e000e */
[----:B------:R-:W-:Y:S05]  /*1ead0*/  WARPSYNC.COLLECTIVE R15, `(.L_x_8022) ;  /* 0x000000000f087348 */ /* 0x000fea0003c00000 */
[----:B------:R0:W1:Y:S02]  /*1eae0*/  SHFL.IDX P6, R14, R13, R12, R11 ;  /* 0x0000000c0d0e7389 */ /* 0x00006400000c000b */
[----:B01----:R-:W-:Y:S01]  /*1eaf0*/  ENDCOLLECTIVE ;  /* 0x000000000000791b */ /* 0x003fe20003800000 */
.L_x_8022:
[----:B------:R-:W-:Y:S01]  /*1eb00*/  IMAD.MOV.U32 R8, RZ, RZ, R14 ;  /* 0x000000ffff087224 */ /* 0x000fe200078e000e */
[----:B------:R-:W-:Y:S06]  /*1eb10*/  BRA `(.L_x_8023) ;  /* 0xfffffe9000187947 */ /* 0x000fec000383ffff */
.L_x_7752:
[----:B------:R-:W-:Y:S01]  /*1eb20*/  BSSY B1, `(.L_x_8024) ;  /* 0x0000008000017945 */ /* 0x000fe20003800000 */
[----:B------:R-:W-:Y:S02]  /*1eb30*/  IMAD.MOV.U32 R13, RZ, RZ, R32 ;  /* 0x000000ffff0d7224 */ /* 0x000fe400078e0020 */
[----:B------:R-:W-:Y:S02]  /*1eb40*/  IMAD.MOV.U32 R12, RZ, RZ, 0x1 ;  /* 0x00000001ff0c7424 */ /* 0x000fe400078e00ff */
[----:B------:R-:W-:Y:S02]  /*1eb50*/  IMAD.MOV.U32 R11, RZ, RZ, 0x1c1f ;  /* 0x00001c1fff0b7424 */ /* 0x000fe400078e00ff */
[----:B------:R-:W-:-:S07]  /*1eb60*/  IMAD.MOV.U32 R15, RZ, RZ, -0x1 ;  /* 0xffffffffff0f7424 */ /* 0x000fce00078e00ff */
[----:B0-----:R-:W-:Y:S05]  /*1eb70*/  WARPSYNC.COLLECTIVE R15, `(.L_x_8025) ;  /* 0x000000000f087348 */ /* 0x001fea0003c00000 */
[----:B------:R1:W2:Y:S02]  /*1eb80*/  SHFL.IDX P6, R14, R13, R12, R11 ;  /* 0x0000000c0d0e7389 */ /* 0x0002a400000c000b */
[----:B012---:R-:W-:Y:S01]  /*1eb90*/  ENDCOLLECTIVE ;  /* 0x000000000000791b */ /* 0x007fe20003800000 */
.L_x_8025:
[----:B------:R-:W-:Y:S05]  /*1eba0*/  BSYNC B1 ;  /* 0x0000000000017941 */ /* 0x000fea0003800000 */
.L_x_8024:
        /* <DEDUP_REMOVED lines=8> */
.L_x_8026:
[----:B------:R-:W-:Y:S02]  /*1ec30*/  IMAD.MOV.U32 R13, RZ, RZ, R33 ;  /* 0x000000ffff0d7224 */ /* 0x000fe400078e0021 */
[----:B------:R-:W-:-:S07]  /*1ec40*/  IMAD.MOV.U32 R3, RZ, RZ, R14 ;  /* 0x000000ffff037224 */ /* 0x000fce00078e000e */
[----:B------:R-:W-:Y:S05]  /*1ec50*/  WARPSYNC.COLLECTIVE R15, `(.L_x_8027) ;  /* 0x000000000f087348 */ /* 0x000fea0003c00000 */
[----:B------:R0:W1:Y:S02]  /*1ec60*/  SHFL.IDX P6, R14, R13, R12, R11 ;  /* 0x0000000c0d0e7389 */ /* 0x00006400000c000b */
[----:B01----:R-:W-:Y:S01]  /*1ec70*/  ENDCOLLECTIVE ;  /* 0x000000000000791b */ /* 0x003fe20003800000 */
.L_x_8027:
[----:B------:R-:W-:Y:S02]  /*1ec80*/  IMAD.MOV.U32 R13, RZ, RZ, R30 ;  /* 0x000000ffff0d7224 */ /* 0x000fe400078e001e */
[----:B------:R-:W-:-:S07]  /*1ec90*/  IMAD.MOV.U32 R7, RZ, RZ, R14 ;  /* 0x000000ffff077224 */ /* 0x000fce00078e000e */
[----:B------:R-:W-:Y:S05]  /*1eca0*/  WARPSYNC.COLLECTIVE R15, `(.L_x_8028) ;  /* 0x000000000f087348 */ /* 0x000fea0003c00000 */
[----:B------:R0:W1:Y:S02]  /*1ecb0*/  SHFL.IDX P6, R14, R13, R12, R11 ;  /* 0x0000000c0d0e7389 */ /* 0x00006400000c000b */
[----:B01----:R-:W-:Y:S01]  /*1ecc0*/  ENDCOLLECTIVE ;  /* 0x000000000000791b */ /* 0x003fe20003800000 */
.L_x_8028:
[----:B------:R-:W-:Y:S01]  /*1ecd0*/  IMAD.MOV.U32 R30, RZ, RZ, R14 ;  /* 0x000000ffff1e7224 */ /* 0x000fe200078e000e */
[----:B------:R-:W-:Y:S06]  /*1ece0*/  BRA `(.L_x_8029) ;  /* 0xfffffe90006c7947 */ /* 0x000fec000383ffff */
.L_x_7756:
[----:B0-----:R0:W1:Y:S02]  /*1ecf0*/  SYNCS.PHASECHK.TRANS64.TRYWAIT P0, [R2+URZ+0x28c00], R35 ;  /* 0x028c0023020075a7 */ /* 0x001064000800017f */
[----:B-1----:R-:W-:Y:S05]  /*1ed00*/  @!P0 NANOSLEEP.SYNCS 0x989680 ;  /* 0x009896800000895d */ /* 0x002fea0003900000 */
[----:B------:R-:W1:Y:S02]  /*1ed10*/  @!P0 SYNCS.PHASECHK.TRANS64 P0, [R2+URZ+0x28c00], R35 ;  /* 0x028c0023020085a7 */ /* 0x000e64000800007f */
[----:B-1----:R-:W-:Y:S05]  /*1ed20*/  @!P0 BRA `(.L_x_7756) ;  /* 0xfffffffc00f08947 */ /* 0x002fea000383ffff */
[----:B------:R-:W-:Y:S05]  /*1ed30*/  BRA `(.L_x_8030) ;  /* 0xfffffe9400587947 */ /* 0x000fea000383ffff */
.L_x_7764:
        /* <DEDUP_REMOVED lines=8> */
.L_x_8032:
[----:B------:R-:W-:Y:S05]  /*1edc0*/  BSYNC B1 ;  /* 0x0000000000017941 */ /* 0x000fea0003800000 */
.L_x_8031:
        /* <DEDUP_REMOVED lines=8> */
.L_x_8033:
[----:B------:R-:W-:Y:S02]  /*1ee50*/  IMAD.MOV.U32 R13, RZ, RZ, R9 ;  /* 0x000000ffff0d7224 */ /* 0x000fe400078e0009 */
[----:B------:R-:W-:-:S07]  /*1ee60*/  IMAD.MOV.U32 R4, RZ, RZ, R14 ;  /* 0x000000ffff047224 */ /* 0x000fce00078e000e */
[----:B------:R-:W-:Y:S05]  /*1ee70*/  WARPSYNC.COLLECTIVE R15, `(.L_x_8034) ;  /* 0x000000000f087348 */ /* 0x000fea0003c00000 */
[----:B------:R0:W1:Y:S02]  /*1ee80*/  SHFL.IDX P6, R14, R13, R12, R11 ;  /* 0x0000000c0d0e7389 */ /* 0x00006400000c000b */
[----:B01----:R-:W-:Y:S01]  /*1ee90*/  ENDCOLLECTIVE ;  /* 0x000000000000791b */ /* 0x003fe20003800000 */
.L_x_8034:
[----:B------:R-:W-:Y:S02]  /*1eea0*/  IMAD.MOV.U32 R13, RZ, RZ, R8 ;  /* 0x000000ffff0d7224 */ /* 0x000fe400078e0008 */
[----:B------:R-:W-:-:S07]  /*1eeb0*/  IMAD.MOV.U32 R7, RZ, RZ, R14 ;  /* 0x000000ffff077224 */ /* 0x000fce00078e000e */
[----:B------:R-:W-:Y:S05]  /*1eec0*/  WARPSYNC.COLLECTIVE R15, `(.L_x_8035) ;  /* 0x000000000f087348 */ /* 0x000fea0003c00000 */
[----:B------:R0:W1:Y:S02]  /*1eed0*/  SHFL.IDX P6, R14, R13, R12, R11 ;  /* 0x0000000c0d0e7389 */ /* 0x00006400000c000b */
[----:B01----:R-:W-:Y:S01]  /*1eee0*/  ENDCOLLECTIVE ;  /* 0x000000000000791b */ /* 0x003fe20003800000 */
.L_x_8035:
[----:B------:R-:W-:Y:S01]  /*1eef0*/  IMAD.MOV.U32 R6, RZ, RZ, R14 ;  /* 0x000000ffff067224 */ /* 0x000fe200078e000e */
[----:B------:R-:W-:Y:S06]  /*1ef00*/  BRA `(.L_x_8036) ;  /* 0xfffffea000ac7947 */ /* 0x000fec000383ffff */
.L_x_7767:
        /* <DEDUP_REMOVED lines=8> */
.L_x_8038:
[----:B------:R-:W-:Y:S05]  /*1ef90*/  BSYNC B1 ;  /* 0x0000000000017941 */ /* 0x000fea0003800000 */
.L_x_8037:
        /* <DEDUP_REMOVED lines=8> */
.L_x_8039:
[----:B------:R-:W-:Y:S02]  /*1f020*/  IMAD.MOV.U32 R13, RZ, RZ, R9 ;  /* 0x000000ffff0d7224 */ /* 0x000fe400078e0009 */
[----:B------:R-:W-:-:S07]  /*1f030*/  IMAD.MOV.U32 R3, RZ, RZ, R14 ;  /* 0x000000ffff037224 */ /* 0x000fce00078e000e */
[----:B------:R-:W-:Y:S05]  /*1f040*/  WARPSYNC.COLLECTIVE R15, `(.L_x_8040) ;  /* 0x000000000f087348 */ /* 0x000fea0003c00000 */
[----:B------:R0:W1:Y:S02]  /*1f050*/  SHFL.IDX P6, R14, R13, R12, R11 ;  /* 0x0000000c0d0e7389 */ /* 0x00006400000c000b */
[----:B01----:R-:W-:Y:S01]  /*1f060*/  ENDCOLLECTIVE ;  /* 0x000000000000791b */ /* 0x003fe20003800000 */
.L_x_8040:
[----:B------:R-:W-:Y:S02]  /*1f070*/  IMAD.MOV.U32 R13, RZ, RZ, R8 ;  /* 0x000000ffff0d7224 */ /* 0x000fe400078e0008 */
[----:B------:R-:W-:-:S07]  /*1f080*/  IMAD.MOV.U32 R6, RZ, RZ, R14 ;  /* 0x000000ffff067224 */ /* 0x000fce00078e000e */
[----:B------:R-:W-:Y:S05]  /*1f090*/  WARPSYNC.COLLECTIVE R15, `(.L_x_8041) ;  /* 0x000000000f087348 */ /* 0x000fea0003c00000 */
[----:B------:R0:W1:Y:S02]  /*1f0a0*/  SHFL.IDX P6, R14, R13, R12, R11 ;  /* 0x0000000c0d0e7389 */ /* 0x00006400000c000b */
[----:B01----:R-:W-:Y:S01]  /*1f0b0*/  ENDCOLLECTIVE ;  /* 0x000000000000791b */ /* 0x003fe20003800000 */
.L_x_8041:
[----:B------:R-:W-:Y:S02]  /*1f0c0*/  IMAD.MOV.U32 R12, RZ, RZ, R3 ;  /* 0x000000ffff0c7224 */ /* 0x000fe400078e0003 */
[----:B------:R-:W-:Y:S01]  /*1f0d0*/  IMAD.MOV.U32 R13, RZ, RZ, R0 ;  /* 0x000000ffff0d7224 */ /* 0x000fe200078e0000 */
[----:B------:R-:W-:Y:S06]  /*1f0e0*/  BRA `(.L_x_8042) ;  /* 0xfffffea000d47947 */ /* 0x000fec000383ffff */
.L_x_7771:
[----:B0-----:R0:W1:Y:S02]  /*1f0f0*/  SYNCS.PHASECHK.TRANS64.TRYWAIT P1, [R2+URZ+0x28c00], R33 ;  /* 0x028c0021020075a7 */ /* 0x001064000802017f */
[----:B-1----:R-:W-:Y:S05]  /*1f100*/  @!P1 NANOSLEEP.SYNCS 0x989680 ;  /* 0x009896800000995d */ /* 0x002fea0003900000 */
[----:B------:R-:W1:Y:S02]  /*1f110*/  @!P1 SYNCS.PHASECHK.TRANS64 P1, [R2+URZ+0x28c00], R33 ;  /* 0x028c0021020095a7 */ /* 0x000e64000802007f */
[----:B-1----:R-:W-:Y:S05]  /*1f120*/  @!P1 BRA `(.L_x_7771) ;  /* 0xfffffffc00f09947 */ /* 0x002fea000383ffff */
[----:B------:R-:W-:Y:S05]  /*1f130*/  BRA `(.L_x_8043) ;  /* 0xfffffea400747947 */ /* 0x000fea000383ffff */
.L_x_7777:
[----:B0-----:R0:W1:Y:S02]  /*1f140*/  SYNCS.PHASECHK.TRANS64.TRYWAIT P2, [R20+URZ+0x28c30], R21 ;  /* 0x028c3015140075a7 */ /* 0x001064000804017f */
[----:B-1----:R-:W-:Y:S05]  /*1f150*/  @!P2 NANOSLEEP.SYNCS 0x989680 ;  /* 0x009896800000a95d */ /* 0x002fea0003900000 */
[----:B------:R-:W1:Y:S02]  /*1f160*/  @!P2 SYNCS.PHASECHK.TRANS64 P2, [R20+URZ+0x28c30], R21 ;  /* 0x028c30151400a5a7 */ /* 0x000e64000804007f */
[----:B-1----:R-:W-:Y:S05]  /*1f170*/  @!P2 BRA `(.L_x_7777) ;  /* 0xfffffffc00f0a947 */ /* 0x002fea000383ffff */
[----:B------:R-:W-:Y:S05]  /*1f180*/  BRA `(.L_x_7776) ;  /* 0xfffffeb400287947 */ /* 0x000fea000383ffff */
.L_x_7782:
[----:B--2---:R2:W0:Y:S02]  /*1f190*/  SYNCS.PHASECHK.TRANS64.TRYWAIT P2, [R20+URZ+0x28c50], R21 ;  /* 0x028c5015140075a7 */ /* 0x004424000804017f */
[----:B0-----:R-:W-:Y:S05]  /*1f1a0*/  @!P2 NANOSLEEP.SYNCS 0x989680 ;  /* 0x009896800000a95d */ /* 0x001fea0003900000 */
[----:B------:R-:W0:Y:S02]  /*1f1b0*/  @!P2 SYNCS.PHASECHK.TRANS64 P2, [R20+URZ+0x28c50], R21 ;  /* 0x028c50151400a5a7 */ /* 0x000e24000804007f */
[----:B0-----:R-:W-:Y:S05]  /*1f1c0*/  @!P2 BRA `(.L_x_7782) ;  /* 0xfffffffc00f0a947 */ /* 0x001fea000383ffff */
[----:B------:R-:W-:Y:S05]  /*1f1d0*/  BRA `(.L_x_7781) ;  /* 0xfffffec400e87947 */ /* 0x000fea000383ffff */
.L_x_7789:
[----:B-1----:R1:W2:Y:S02]  /*1f1e0*/  SYNCS.PHASECHK.TRANS64.TRYWAIT P2, [R217+URZ+0x28c30], R20 ;  /* 0x028c3014d90075a7 */ /* 0x0022a4000804017f */
[----:B--2---:R-:W-:Y:S05]  /*1f1f0*/  @!P2 NANOSLEEP.SYNCS 0x989680 ;  /* 0x009896800000a95d */ /* 0x004fea0003900000 */
[----:B------:R-:W2:Y:S02]  /*1f200*/  @!P2 SYNCS.PHASECHK.TRANS64 P2, [R217+URZ+0x28c30], R20 ;  /* 0x028c3014d900a5a7 */ /* 0x000ea4000804007f */
[----:B--2---:R-:W-:Y:S05]  /*1f210*/  @!P2 BRA `(.L_x_7789) ;  /* 0xfffffffc00f0a947 */ /* 0x004fea000383ffff */
[----:B------:R-:W-:Y:S05]  /*1f220*/  BRA `(.L_x_7788) ;  /* 0xfffffecc00207947 */ /* 0x000fea000383ffff */
.L_x_7794:
[----:B--2---:R2:W3:Y:S02]  /*1f230*/  SYNCS.PHASECHK.TRANS64.TRYWAIT P2, [R217+URZ+0x28c50], R20 ;  /* 0x028c5014d90075a7 */ /* 0x0044e4000804017f */
[----:B---3--:R-:W-:Y:S05]  /*1f240*/  @!P2 NANOSLEEP.SYNCS 0x989680 ;  /* 0x009896800000a95d */ /* 0x008fea0003900000 */
[----:B------:R-:W3:Y:S02]  /*1f250*/  @!P2 SYNCS.PHASECHK.TRANS64 P2, [R217+URZ+0x28c50], R20 ;  /* 0x028c5014d900a5a7 */ /* 0x000ee4000804007f */
[----:B---3--:R-:W-:Y:S05]  /*1f260*/  @!P2 BRA `(.L_x_7794) ;  /* 0xfffffffc00f0a947 */ /* 0x008fea000383ffff */
[----:B------:R-:W-:Y:S05]  /*1f270*/  BRA `(.L_x_7793) ;  /* 0xfffffee400f87947 */ /* 0x000fea000383ffff */
.L_x_7802:
[----:B--2---:R2:W3:Y:S02]  /*1f280*/  SYNCS.PHASECHK.TRANS64.TRYWAIT P2, [R194+URZ+0x28c30], R20 ;  /* 0x028c3014c20075a7 */ /* 0x0044e4000804017f */
[----:B---3--:R-:W-:Y:S05]  /*1f290*/  @!P2 NANOSLEEP.SYNCS 0x989680 ;  /* 0x009896800000a95d */ /* 0x008fea0003900000 */
[----:B------:R-:W3:Y:S02]  /*1f2a0*/  @!P2 SYNCS.PHASECHK.TRANS64 P2, [R194+URZ+0x28c30], R20 ;  /* 0x028c3014c200a5a7 */ /* 0x000ee4000804007f */
[----:B---3--:R-:W-:Y:S05]  /*1f2b0*/  @!P2 BRA `(.L_x_7802) ;  /* 0xfffffffc00f0a947 */ /* 0x008fea000383ffff */
[----:B------:R-:W-:Y:S05]  /*1f2c0*/  BRA `(.L_x_7801) ;  /* 0xfffffeec000c7947 */ /* 0x000fea000383ffff */
.L_x_7807:
[----:B--2---:R2:W3:Y:S02]  /*1f2d0*/  SYNCS.PHASECHK.TRANS64.TRYWAIT P2, [R194+URZ+0x28c50], R20 ;  /* 0x028c5014c20075a7 */ /* 0x0044e4000804017f */
[----:B---3--:R-:W-:Y:S05]  /*1f2e0*/  @!P2 NANOSLEEP.SYNCS 0x989680 ;  /* 0x009896800000a95d */ /* 0x008fea0003900000 */
[----:B------:R-:W3:Y:S02]  /*1f2f0*/  @!P2 SYNCS.PHASECHK.TRANS64 P2, [R194+URZ+0x28c50], R20 ;  /* 0x028c5014c200a5a7 */ /* 0x000ee4000804007f */
[----:B---3--:R-:W-:Y:S05]  /*1f300*/  @!P2 BRA `(.L_x_7807) ;  /* 0xfffffffc00f0a947 */ /* 0x008fea000383ffff */
[----:B------:R-:W-:Y:S05]  /*1f310*/  BRA `(.L_x_7806) ;  /* 0xffffff0000607947 */ /* 0x000fea000383ffff */
.L_x_7842:
        /* <DEDUP_REMOVED lines=11> */
.L_x_8045:
[----:B------:R-:W-:Y:S05]  /*1f3d0*/  BSYNC B1 ;  /* 0x0000000000017941 */ /* 0x000fea0003800000 */
.L_x_8044:
[----:B------:R-:W-:Y:S05]  /*1f3e0*/  BRA `(.L_x_8046) ;  /* 0xffffff7400407947 */ /* 0x000fea000383ffff */
.L_x_7844:
[----:B------:R-:W-:Y:S01]  /*1f3f0*/  BSSY B1, `(.L_x_8047) ;  /* 0x0000006000017945 */ /* 0x000fe20003800000 */
[----:B------:R-:W-:-:S07]  /*1f400*/  IMAD.MOV.U32 R15, RZ, RZ, -0x1 ;  /* 0xffffffffff0f7424 */ /* 0x000fce00078e00ff */
[----:B0-----:R-:W-:Y:S05]  /*1f410*/  WARPSYNC.COLLECTIVE R15, `(.L_x_8048) ;  /* 0x000000000f0c7348 */ /* 0x001fea0003c00000 */
[----:B------:R-:W-:Y:S02]  /*1f420*/  ELECT P6, UR62, PT ;  /* 0x00000000003e782f */ /* 0x000fe400038c0000 */
[----:B------:R-:W-:Y:S01]  /*1f430*/  MOV R14, UR62 ;  /* 0x0000003e000e7c02 */ /* 0x000fe20008000f00 */
[----:B0-----:R-:W-:Y:S10]  /*1f440*/  ENDCOLLECTIVE ;  /* 0x000000000000791b */ /* 0x001ff40003800000 */
.L_x_8048:
[----:B------:R-:W-:Y:S05]  /*1f450*/  BSYNC B1 ;  /* 0x0000000000017941 */ /* 0x000fea0003800000 */
.L_x_8047:
[----:B------:R-:W-:Y:S05]  /*1f460*/  BRA `(.L_x_7843) ;  /* 0xffffff7400387947 */ /* 0x000fea000383ffff */
.L_x_7846:
[----:B0-----:R0:W1:Y:S02]  /*1f470*/  SYNCS.PHASECHK.TRANS64.TRYWAIT P0, [R18+URZ+0x28c20], R4 ;  /* 0x028c2004120075a7 */ /* 0x001064000800017f */
[----:B-1----:R-:W-:Y:S05]  /*1f480*/  @!P0 NANOSLEEP.SYNCS 0x989680 ;  /* 0x009896800000895d */ /* 0x002fea0003900000 */
[----:B------:R-:W1:Y:S02]  /*1f490*/  @!P0 SYNCS.PHASECHK.TRANS64 P0, [R18+URZ+0x28c20], R4 ;  /* 0x028c2004120085a7 */ /* 0x000e64000800007f */
[----:B-1----:R-:W-:Y:S05]  /*1f4a0*/  @!P0 BRA `(.L_x_7846) ;  /* 0xfffffffc00f08947 */ /* 0x002fea000383ffff */
[----:B------:R-:W-:Y:S05]  /*1f4b0*/  BRA `(.L_x_8049) ;  /* 0xffffff7400487947 */ /* 0x000fea000383ffff */
.L_x_7850:
[----:B-1----:R1:W2:Y:S02]  /*1f4c0*/  SYNCS.PHASECHK.TRANS64.TRYWAIT P0, [R5+URZ+0x28ca0], R9 ;  /* 0x028ca009050075a7 */ /* 0x0022a4000800017f */
[----:B--2---:R-:W-:Y:S05]  /*1f4d0*/  @!P0 NANOSLEEP.SYNCS 0x989680 ;  /* 0x009896800000895d */ /* 0x004fea0003900000 */
[----:B------:R-:W2:Y:S02]  /*1f4e0*/  @!P0 SYNCS.PHASECHK.TRANS64 P0, [R5+URZ+0x28ca0], R9 ;  /* 0x028ca009050085a7 */ /* 0x000ea4000800007f */
[----:B--2---:R-:W-:Y:S05]  /*1f4f0*/  @!P0 BRA `(.L_x_7850) ;  /* 0xfffffffc00f08947 */ /* 0x004fea000383ffff */
[----:B------:R-:W-:Y:S05]  /*1f500*/  BRA `(.L_x_8050) ;  /* 0xffffff7400687947 */ /* 0x000fea000383ffff */
.L_x_7855:
[----:B0-----:R0:W2:Y:S02]  /*1f510*/  SYNCS.PHASECHK.TRANS64.TRYWAIT P0, [R5+URZ+0x28cc0], R9 ;  /* 0x028cc009050075a7 */ /* 0x0010a4000800017f */
[----:B--2---:R-:W-:Y:S05]  /*1f520*/  @!P0 NANOSLEEP.SYNCS 0x989680 ;  /* 0x009896800000895d */ /* 0x004fea0003900000 */
[----:B------:R-:W2:Y:S02]  /*1f530*/  @!P0 SYNCS.PHASECHK.TRANS64 P0, [R5+URZ+0x28cc0], R9 ;  /* 0x028cc009050085a7 */ /* 0x000ea4000800007f */
[----:B--2---:R-:W-:Y:S05]  /*1f540*/  @!P0 BRA `(.L_x_7855) ;  /* 0xfffffffc00f08947 */ /* 0x004fea000383ffff */
[----:B------:R-:W-:Y:S05]  /*1f550*/  BRA `(.L_x_8051) ;  /* 0xffffff7400e87947 */ /* 0x000fea000383ffff */
.L_x_7869:
[----:B0-----:R0:W1:Y:S02]  /*1f560*/  SYNCS.PHASECHK.TRANS64.TRYWAIT P1, [R5+URZ+0x28ca0], R6 ;  /* 0x028ca006050075a7 */ /* 0x001064000802017f */
[----:B-1----:R-:W-:Y:S05]  /*1f570*/  @!P1 NANOSLEEP.SYNCS 0x989680 ;  /* 0x009896800000995d */ /* 0x002fea0003900000 */
[----:B------:R-:W1:Y:S02]  /*1f580*/  @!P1 SYNCS.PHASECHK.TRANS64 P1, [R5+URZ+0x28ca0], R6 ;  /* 0x028ca006050095a7 */ /* 0x000e64000802007f */
[----:B-1----:R-:W-:Y:S05]  /*1f590*/  @!P1 BRA `(.L_x_7869) ;  /* 0xfffffffc00f09947 */ /* 0x002fea000383ffff */
[----:B------:R-:W-:Y:S05]  /*1f5a0*/  BRA `(.L_x_8052) ;  /* 0xffffff8000687947 */ /* 0x000fea000383ffff */
.L_x_7874:
[----:B-1----:R1:W2:Y:S02]  /*1f5b0*/  SYNCS.PHASECHK.TRANS64.TRYWAIT P1, [R5+URZ+0x28cc0], R6 ;  /* 0x028cc006050075a7 */ /* 0x0022a4000802017f */
[----:B--2---:R-:W-:Y:S05]  /*1f5c0*/  @!P1 NANOSLEEP.SYNCS 0x989680 ;  /* 0x009896800000995d */ /* 0x004fea0003900000 */
[----:B------:R-:W2:Y:S02]  /*1f5d0*/  @!P1 SYNCS.PHASECHK.TRANS64 P1, [R5+URZ+0x28cc0], R6 ;  /* 0x028cc006050095a7 */ /* 0x000ea4000802007f */
[----:B--2---:R-:W-:Y:S05]  /*1f5e0*/  @!P1 BRA `(.L_x_7874) ;  /* 0xfffffffc00f09947 */ /* 0x004fea000383ffff */
[----:B------:R-:W-:Y:S05]  /*1f5f0*/  BRA `(.L_x_8053) ;  /* 0xffffff8000e47947 */ /* 0x000fea000383ffff */
.L_x_7896:
        /* <DEDUP_REMOVED lines=11> */
.L_x_8055:
[----:B------:R-:W-:Y:S05]  /*1f6b0*/  BSYNC B0 ;  /* 0x0000000000007941 */ /* 0x000fea0003800000 */
.L_x_8054:
[----:B------:R-:W-:Y:S05]  /*1f6c0*/  BRA `(.L_x_8056) ;  /* 0xffffff94008c7947 */ /* 0x000fea000383ffff */
.L_x_7898:
[----:B------:R-:W-:Y:S01]  /*1f6d0*/  BSSY B0, `(.L_x_8057) ;  /* 0x0000006000007945 */ /* 0x000fe20003800000 */
[----:B------:R-:W-:-:S07]  /*1f6e0*/  IMAD.MOV.U32 R15, RZ, RZ, -0x1 ;  /* 0xffffffffff0f7424 */ /* 0x000fce00078e00ff */
[----:B0-----:R-:W-:Y:S05]  /*1f6f0*/  WARPSYNC.COLLECTIVE R15, `(.L_x_8058) ;  /* 0x000000000f0c7348 */ /* 0x001fea0003c00000 */
[----:B------:R-:W-:Y:S02]  /*1f700*/  ELECT P6, UR62, PT ;  /* 0x00000000003e782f */ /* 0x000fe400038c0000 */
[----:B------:R-:W-:Y:S01]  /*1f710*/  MOV R14, UR62 ;  /* 0x0000003e000e7c02 */ /* 0x000fe20008000f00 */
[----:B0-----:R-:W-:Y:S10]  /*1f720*/  ENDCOLLECTIVE ;  /* 0x000000000000791b */ /* 0x001ff40003800000 */
.L_x_8058:
[----:B------:R-:W-:Y:S05]  /*1f730*/  BSYNC B0 ;  /* 0x0000000000007941 */ /* 0x000fea0003800000 */
.L_x_8057:
[----:B------:R-:W-:Y:S05]  /*1f740*/  BRA `(.L_x_8059) ;  /* 0xffffff9400907947 */ /* 0x000fea000383ffff */
.L_x_7900:
[----:B-1----:R1:W2:Y:S02]  /*1f750*/  SYNCS.PHASECHK.TRANS64.TRYWAIT P0, [R0+URZ+0x28c40], R2 ;  /* 0x028c4002000075a7 */ /* 0x0022a4000800017f */
[----:B--2---:R-:W-:Y:S05]  /*1f760*/  @!P0 NANOSLEEP.SYNCS 0x989680 ;  /* 0x009896800000895d */ /* 0x004fea0003900000 */
[----:B------:R-:W2:Y:S02]  /*1f770*/  @!P0 SYNCS.PHASECHK.TRANS64 P0, [R0+URZ+0x28c40], R2 ;  /* 0x028c4002000085a7 */ /* 0x000ea4000800007f */
[----:B--2---:R-:W-:Y:S05]  /*1f780*/  @!P0 BRA `(.L_x_7900) ;  /* 0xfffffffc00f08947 */ /* 0x004fea000383ffff */
[----:B------:R-:W-:Y:S05]  /*1f790*/  BRA `(.L_x_8060) ;  /* 0xffffff9400f47947 */ /* 0x000fea000383ffff */
.L_x_7904:
        /* <DEDUP_REMOVED lines=15> */
.L_x_8061:
[----:B------:R-:W-:Y:S02]  /*1f890*/  IMAD.MOV.U32 R13, RZ, RZ, R4 ;  /* 0x000000ffff0d7224 */ /* 0x000fe400078e0004 */
[----:B------:R-:W-:-:S07]  /*1f8a0*/  IMAD.MOV.U32 R6, RZ, RZ, R14 ;  /* 0x000000ffff067224 */ /* 0x000fce00078e000e */
[----:B------:R-:W-:Y:S05]  /*1f8b0*/  WARPSYNC.COLLECTIVE R15, `(.L_x_8062) ;  /* 0x000000000f087348 */ /* 0x000fea0003c00000 */
[----:B------:R0:W1:Y:S02]  /*1f8c0*/  SHFL.IDX P6, R14, R13, R12, R11 ;  /* 0x0000000c0d0e7389 */ /* 0x00006400000c000b */
[----:B01----:R-:W-:Y:S01]  /*1f8d0*/  ENDCOLLECTIVE ;  /* 0x000000000000791b */ /* 0x003fe20003800000 */
.L_x_8062:
[----:B------:R-:W-:Y:S02]  /*1f8e0*/  IMAD.MOV.U32 R13, RZ, RZ, R3 ;  /* 0x000000ffff0d7224 */ /* 0x000fe400078e0003 */
[----:B------:R-:W-:Y:S02]  /*1f8f0*/  IMAD.MOV.U32 R12, RZ, RZ, 0x1 ;  /* 0x00000001ff0c7424 */ /* 0x000fe400078e00ff */
[----:B------:R-:W-:-:S07]  /*1f900*/  IMAD.MOV.U32 R7, RZ, RZ, R14 ;  /* 0x000000ffff077224 */ /* 0x000fce00078e000e */
[----:B------:R-:W-:Y:S05]  /*1f910*/  WARPSYNC.COLLECTIVE R15, `(.L_x_8063) ;  /* 0x000000000f087348 */ /* 0x000fea0003c00000 */
[----:B------:R0:W1:Y:S02]  /*1f920*/  SHFL.IDX P6, R14, R13, R12, R11 ;  /* 0x0000000c0d0e7389 */ /* 0x00006400000c000b */
[----:B01----:R-:W-:Y:S01]  /*1f930*/  ENDCOLLECTIVE ;  /* 0x000000000000791b */ /* 0x003fe20003800000 */
.L_x_8063:
        /* <DEDUP_REMOVED lines=15> */
.L_x_8064:
[----:B------:R-:W-:Y:S02]  /*1fa30*/  IMAD.MOV.U32 R13, RZ, RZ, R3 ;  /* 0x000000ffff0d7224 */ /* 0x000fe400078e0003 */
[----:B------:R-:W-:Y:S02]  /*1fa40*/  IMAD.MOV.U32 R12, RZ, RZ, 0x2 ;  /* 0x00000002ff0c7424 */ /* 0x000fe400078e00ff */
[----:B------:R-:W-:-:S07]  /*1fa50*/  IMAD.MOV.U32 R5, RZ, RZ, R14 ;  /* 0x000000ffff057224 */ /* 0x000fce00078e000e */
[----:B------:R-:W-:Y:S05]  /*1fa60*/  WARPSYNC.COLLECTIVE R15, `(.L_x_8065) ;  /* 0x000000000f087348 */ /* 0x000fea0003c00000 */
[----:B------:R0:W1:Y:S02]  /*1fa70*/  SHFL.IDX P6, R14, R13, R12, R11 ;  /* 0x0000000c0d0e7389 */ /* 0x00006400000c000b */
[----:B01----:R-:W-:Y:S01]  /*1fa80*/  ENDCOLLECTIVE ;  /* 0x000000000000791b */ /* 0x003fe20003800000 */
.L_x_8065:
        /* <DEDUP_REMOVED lines=15> */
.L_x_8066:
[----:B------:R-:W-:Y:S02]  /*1fb80*/  IMAD.MOV.U32 R13, RZ, RZ, R3 ;  /* 0x000000ffff0d7224 */ /* 0x000fe400078e0003 */
[----:B------:R-:W-:Y:S02]  /*1fb90*/  IMAD.MOV.U32 R12, RZ, RZ, 0x3 ;  /* 0x00000003ff0c7424 */ /* 0x000fe400078e00ff */
[----:B------:R-:W-:-:S07]  /*1fba0*/  IMAD.MOV.U32 R5, RZ, RZ, R14 ;  /* 0x000000ffff057224 */ /* 0x000fce00078e000e */
[----:B------:R-:W-:Y:S05]  /*1fbb0*/  WARPSYNC.COLLECTIVE R15, `(.L_x_8067) ;  /* 0x000000000f087348 */ /* 0x000fea0003c00000 */
[----:B------:R0:W1:Y:S02]  /*1fbc0*/  SHFL.IDX P6, R14, R13, R12, R11 ;  /* 0x0000000c0d0e7389 */ /* 0x00006400000c000b */
[----:B01----:R-:W-:Y:S01]  /*1fbd0*/  ENDCOLLECTIVE ;  /* 0x000000000000791b */ /* 0x003fe20003800000 */
.L_x_8067:
        /* <DEDUP_REMOVED lines=13> */
.L_x_8068:
[----:B------:R-:W-:Y:S01]  /*1fcb0*/  IMAD.MOV.U32 R3, RZ, RZ, R14 ;  /* 0x000000ffff037224 */ /* 0x000fe200078e000e */
[----:B------:R-:W-:Y:S06]  /*1fcc0*/  BRA `(.L_x_8069) ;  /* 0xffffff9c00387947 */ /* 0x000fec000383ffff */
.L_x_7907:
[----:B0-----:R0:W1:Y:S02]  /*1fcd0*/  SYNCS.PHASECHK.TRANS64.TRYWAIT P0, [R18+URZ+0x28c20], R0 ;  /* 0x028c2000120075a7 */ /* 0x001064000800017f */
[----:B-1----:R-:W-:Y:S05]  /*1fce0*/  @!P0 NANOSLEEP.SYNCS 0x989680 ;  /* 0x009896800000895d */ /* 0x002fea0003900000 */
[----:B------:R-:W1:Y:S02]  /*1fcf0*/  @!P0 SYNCS.PHASECHK.TRANS64 P0, [R18+URZ+0x28c20], R0 ;  /* 0x028c2000120085a7 */ /* 0x000e64000800007f */
[----:B-1----:R-:W-:Y:S05]  /*1fd00*/  @!P0 BRA `(.L_x_7907) ;  /* 0xfffffffc00f08947 */ /* 0x002fea000383ffff */
[----:B------:R-:W-:Y:S05]  /*1fd10*/  BRA `(.L_x_8070) ;  /* 0xffffff9c00947947 */ /* 0x000fea000383ffff */
.L_x_7911:
[----:B0-----:R0:W1:Y:S02]  /*1fd20*/  SYNCS.PHASECHK.TRANS64.TRYWAIT P0, [R0+URZ+0x28c60], R2 ;  /* 0x028c6002000075a7 */ /* 0x001064000800017f */
[----:B-1----:R-:W-:Y:S05]  /*1fd30*/  @!P0 NANOSLEEP.SYNCS 0x989680 ;  /* 0x009896800000895d */ /* 0x002fea0003900000 */
[----:B------:R-:W1:Y:S02]  /*1fd40*/  @!P0 SYNCS.PHASECHK.TRANS64 P0, [R0+URZ+0x28c60], R2 ;  /* 0x028c6002000085a7 */ /* 0x000e64000800007f */
[----:B-1----:R-:W-:Y:S05]  /*1fd50*/  @!P0 BRA `(.L_x_7911) ;  /* 0xfffffffc00f08947 */ /* 0x002fea000383ffff */
[----:B------:R-:W-:Y:S05]  /*1fd60*/  BRA `(.L_x_8071) ;  /* 0xffffff9c00b87947 */ /* 0x000fea000383ffff */
.L_x_7930:
[----:B-1----:R1:W2:Y:S02]  /*1fd70*/  SYNCS.PHASECHK.TRANS64.TRYWAIT P0, [R2+URZ+0x28c40], R6 ;  /* 0x028c4006020075a7 */ /* 0x0022a4000800017f */
[----:B--2---:R-:W-:Y:S05]  /*1fd80*/  @!P0 NANOSLEEP.SYNCS 0x989680 ;  /* 0x009896800000895d */ /* 0x004fea0003900000 */
[----:B------:R-:W2:Y:S02]  /*1fd90*/  @!P0 SYNCS.PHASECHK.TRANS64 P0, [R2+URZ+0x28c40], R6 ;  /* 0x028c4006020085a7 */ /* 0x000ea4000800007f */
[----:B--2---:R-:W-:Y:S05]  /*1fda0*/  @!P0 BRA `(.L_x_7930) ;  /* 0xfffffffc00f08947 */ /* 0x004fea000383ffff */
[----:B------:R-:W-:Y:S05]  /*1fdb0*/  BRA `(.L_x_8072) ;  /* 0xffffffa800d07947 */ /* 0x000fea000383ffff */
.L_x_7935:
[----:B0-----:R0:W2:Y:S02]  /*1fdc0*/  SYNCS.PHASECHK.TRANS64.TRYWAIT P0, [R2+URZ+0x28c60], R6 ;  /* 0x028c6006020075a7 */ /* 0x0010a4000800017f */
[----:B--2---:R-:W-:Y:S05]  /*1fdd0*/  @!P0 NANOSLEEP.SYNCS 0x989680 ;  /* 0x009896800000895d */ /* 0x004fea0003900000 */
[----:B------:R-:W2:Y:S02]  /*1fde0*/  @!P0 SYNCS.PHASECHK.TRANS64 P0, [R2+URZ+0x28c60], R6 ;  /* 0x028c6006020085a7 */ /* 0x000ea4000800007f */
[----:B--2---:R-:W-:Y:S05]  /*1fdf0*/  @!P0 BRA `(.L_x_7935) ;  /* 0xfffffffc00f08947 */ /* 0x004fea000383ffff */
[----:B------:R-:W-:Y:S05]  /*1fe00*/  BRA `(.L_x_8073) ;  /* 0xffffffac00507947 */ /* 0x000fea000383ffff */
.L_x_7950:
[----:B-1----:R1:W2:Y:S02]  /*1fe10*/  SYNCS.PHASECHK.TRANS64.TRYWAIT P0, [R2+URZ+0x28c40], R3 ;  /* 0x028c4003020075a7 */ /* 0x0022a4000800017f */
[----:B--2---:R-:W-:Y:S05]  /*1fe20*/  @!P0 NANOSLEEP.SYNCS 0x989680 ;  /* 0x009896800000895d */ /* 0x004fea0003900000 */
[----:B------:R-:W2:Y:S02]  /*1fe30*/  @!P0 SYNCS.PHASECHK.TRANS64 P0, [R2+URZ+0x28c40], R3 ;  /* 0x028c4003020085a7 */ /* 0x000ea4000800007f */
[----:B--2---:R-:W-:Y:S05]  /*1fe40*/  @!P0 BRA `(.L_x_7950) ;  /* 0xfffffffc00f08947 */ /* 0x004fea000383ffff */
[----:B------:R-:W-:Y:S05]  /*1fe50*/  BRA `(.L_x_8074) ;  /* 0xffffffb800307947 */ /* 0x000fea000383ffff */
.L_x_7955:
[----:B0-----:R0:W2:Y:S02]  /*1fe60*/  SYNCS.PHASECHK.TRANS64.TRYWAIT P0, [R2+URZ+0x28c60], R3 ;  /* 0x028c6003020075a7 */ /* 0x0010a4000800017f */
[----:B--2---:R-:W-:Y:S05]  /*1fe70*/  @!P0 NANOSLEEP.SYNCS 0x989680 ;  /* 0x009896800000895d */ /* 0x004fea0003900000 */
[----:B------:R-:W2:Y:S02]  /*1fe80*/  @!P0 SYNCS.PHASECHK.TRANS64 P0, [R2+URZ+0x28c60], R3 ;  /* 0x028c6003020085a7 */ /* 0x000ea4000800007f */
[----:B--2---:R-:W-:Y:S05]  /*1fe90*/  @!P0 BRA `(.L_x_7955) ;  /* 0xfffffffc00f08947 */ /* 0x004fea000383ffff */
[----:B------:R-:W-:Y:S05]  /*1fea0*/  BRA `(.L_x_8075) ;  /* 0xffffffb800ac7947 */ /* 0x000fea000383ffff */
.L_x_7970:
[----:B-1----:R1:W2:Y:S02]  /*1feb0*/  SYNCS.PHASECHK.TRANS64.TRYWAIT P0, [R3+URZ+0x28c40], R2 ;  /* 0x028c4002030075a7 */ /* 0x0022a4000800017f */
[----:B--2---:R-:W-:Y:S05]  /*1fec0*/  @!P0 NANOSLEEP.SYNCS 0x989680 ;  /* 0x009896800000895d */ /* 0x004fea0003900000 */
[----:B------:R-:W2:Y:S02]  /*1fed0*/  @!P0 SYNCS.PHASECHK.TRANS64 P0, [R3+URZ+0x28c40], R2 ;  /* 0x028c4002030085a7 */ /* 0x000ea4000800007f */
[----:B--2---:R-:W-:Y:S05]  /*1fee0*/  @!P0 BRA `(.L_x_7970) ;  /* 0xfffffffc00f08947 */ /* 0x004fea000383ffff */
[----:B------:R-:W-:Y:S05]  /*1fef0*/  BRA `(.L_x_8076) ;  /* 0xffffffc4006c7947 */ /* 0x000fea000383ffff */
.L_x_7975:
[----:B--2---:R2:W3:Y:S02]  /*1ff00*/  SYNCS.PHASECHK.TRANS64.TRYWAIT P0, [R3+URZ+0x28c60], R2 ;  /* 0x028c6002030075a7 */ /* 0x0044e4000800017f */
[----:B---3--:R-:W-:Y:S05]  /*1ff10*/  @!P0 NANOSLEEP.SYNCS 0x989680 ;  /* 0x009896800000895d */ /* 0x008fea0003900000 */
[----:B------:R-:W3:Y:S02]  /*1ff20*/  @!P0 SYNCS.PHASECHK.TRANS64 P0, [R3+URZ+0x28c60], R2 ;  /* 0x028c6002030085a7 */ /* 0x000ee4000800007f */
[----:B---3--:R-:W-:Y:S05]  /*1ff30*/  @!P0 BRA `(.L_x_7975) ;  /* 0xfffffffc00f08947 */ /* 0x008fea000383ffff */
[----:B------:R-:W-:Y:S05]  /*1ff40*/  BRA `(.L_x_8077) ;  /* 0xffffffc400ec7947 */ /* 0x000fea000383ffff */
.L_x_7991:
        /* <DEDUP_REMOVED lines=9> */
.L_x_8079:
[----:B------:R-:W-:Y:S05]  /*1ffe0*/  BSYNC B0 ;  /* 0x0000000000007941 */ /* 0x000fea0003800000 */
.L_x_8078:
        /* <DEDUP_REMOVED lines=9> */
.L_x_8080:
        /* <DEDUP_REMOVED lines=26> */
.L_x_8081:
        /* <DEDUP_REMOVED lines=8> */
.L_x_8082:
        /* <DEDUP_REMOVED lines=8> */
.L_x_8083:
        /* <DEDUP_REMOVED lines=8> */
.L_x_8084:
        /* <DEDUP_REMOVED lines=8> */
.L_x_8085:
        /* <DEDUP_REMOVED lines=9> */
.L_x_8086:
[----:B------:R-:W-:Y:S01]  /*204b0*/  IMAD.MOV.U32 R9, RZ, RZ, R14 ;  /* 0x000000ffff097224 */ /* 0x000fe200078e000e */
[----:B------:R-:W-:Y:S06]  /*204c0*/  BRA `(.L_x_8087) ;  /* 0xffffffd0002c7947 */ /* 0x000fec000383ffff */
.L_x_7994:
        /* <DEDUP_REMOVED lines=8> */
.L_x_8089:
[----:B------:R-:W-:Y:S05]  /*20550*/  BSYNC B0 ;  /* 0x0000000000007941 */ /* 0x000fea0003800000 */
.L_x_8088:
        /* <DEDUP_REMOVED lines=10> */
.L_x_8090:
        /* <DEDUP_REMOVED lines=8> */
.L_x_8091:
        /* <DEDUP_REMOVED lines=8> */
.L_x_8092:
        /* <DEDUP_REMOVED lines=8> */
.L_x_8093:
        /* <DEDUP_REMOVED lines=9> */
.L_x_8094:
[----:B------:R-:W-:Y:S01]  /*20810*/  IMAD.MOV.U32 R9, RZ, RZ, R14 ;  /* 0x000000ffff097224 */ /* 0x000fe200078e000e */
[----:B------:R-:W-:Y:S06]  /*20820*/  BRA `(.L_x_8095) ;  /* 0xffffffd000007947 */ /* 0x000fec000383ffff */
.L_x_7996:
[----:B------:R-:W-:Y:S01]  /*20830*/  BSSY B0, `(.L_x_8096) ;  /* 0x0000006000007945 */ /* 0x000fe20003800000 */
[----:B------:R-:W-:Y:S01]  /*20840*/  PLOP3.LUT P6, PT, P6, PT, PT, 0x8, 0x0 ;  /* 0x000000000000781c */ /* 0x000fe200037ce170 */
[----:B------:R-:W-:-:S12]  /*20850*/  IMAD.MOV.U32 R15, RZ, RZ, -0x1 ;  /* 0xffffffffff0f7424 */ /* 0x000fd800078e00ff */
[----:B0-----:R-:W-:Y:S05]  /*20860*/  WARPSYNC.COLLECTIVE R15, `(.L_x_8097) ;  /* 0x000000000f087348 */ /* 0x001fea0003c00000 */
[----:B------:R-:W-:Y:S01]  /*20870*/  VOTE.ANY R14, PT, P6 ;  /* 0x00000000000e7806 */ /* 0x000fe200030e0100 */
[----:B0-----:R-:W-:Y:S06]  /*20880*/  ENDCOLLECTIVE ;  /* 0x000000000000791b */ /* 0x001fec0003800000 */
.L_x_8097:
[----:B------:R-:W-:Y:S05]  /*20890*/  BSYNC B0 ;  /* 0x0000000000007941 */ /* 0x000fea0003800000 */
.L_x_8096:
        /* <DEDUP_REMOVED lines=10> */
.L_x_8098:
[----:B------:R-:W-:Y:S02]  /*20940*/  IMAD.MOV.U32 R13, RZ, RZ, R6 ;  /* 0x000000ffff0d7224 */ /* 0x000fe400078e0006 */
[----:B------:R-:W-:-:S07]  /*20950*/  IMAD.MOV.U32 R4, RZ, RZ, R14 ;  /* 0x000000ffff047224 */ /* 0x000fce00078e000e */
[----:B------:R-:W-:Y:S05]  /*20960*/  WARPSYNC.COLLECTIVE R15, `(.L_x_8099) ;  /* 0x000000000f087348 */ /* 0x000fea0003c00000 */
[----:B------:R0:W1:Y:S02]  /*20970*/  SHFL.IDX P6, R14, R13, R12, R11 ;  /* 0x0000000c0d0e7389 */ /* 0x00006400000c000b */
[----:B01----:R-:W-:Y:S01]  /*20980*/  ENDCOLLECTIVE ;  /* 0x000000000000791b */ /* 0x003fe20003800000 */
.L_x_8099:
[----:B------:R-:W-:Y:S02]  /*20990*/  IMAD.MOV.U32 R6, RZ, RZ, R14 ;  /* 0x000000ffff067224 */ /* 0x000fe400078e000e */
[----:B------:R-:W-:-:S05]  /*209a0*/  IMAD.IADD R10, R7, 0x1, R10 ;  /* 0x00000001070a7824 */ /* 0x000fca00078e020a */
[----:B------:R0:W-:Y:S01]  /*209b0*/  STL [R1+0xc], R10 ;  /* 0x00000c0a01007387 */ /* 0x0001e20000100800 */
[----:B------:R-:W-:Y:S05]  /*209c0*/  BRA `(.L_x_8100) ;  /* 0xffffffcc00e07947 */ /* 0x000fea000383ffff */
.L_x_7998:
        /* <DEDUP_REMOVED lines=8> */
.L_x_8102:
[----:B------:R-:W-:Y:S05]  /*20a50*/  BSYNC B0 ;  /* 0x0000000000007941 */ /* 0x000fea0003800000 */
.L_x_8101:
[----:B------:R-:W-:Y:S01]  /*20a60*/  IMAD.MOV.U32 R8, RZ, RZ, R14 ;  /* 0x000000ffff087224 */ /* 0x000fe200078e000e */
[----:B------:R-:W-:Y:S06]  /*20a70*/  BRA `(.L_x_7997) ;  /* 0xffffffcc00cc7947 */ /* 0x000fec000383ffff */
.L_x_8004:
[----:B0-----:R0:W1:Y:S02]  /*20a80*/  SYNCS.PHASECHK.TRANS64.TRYWAIT P0, [R0+URZ+0x28c20], R3 ;  /* 0x028c2003000075a7 */ /* 0x001064000800017f */
[----:B-1----:R-:W-:Y:S05]  /*20a90*/  @!P0 NANOSLEEP.SYNCS 0x989680 ;  /* 0x009896800000895d */ /* 0x002fea0003900000 */
[----:B------:R-:W1:Y:S02]  /*20aa0*/  @!P0 SYNCS.PHASECHK.TRANS64 P0, [R0+URZ+0x28c20], R3 ;  /* 0x028c2003000085a7 */ /* 0x000e64000800007f */
[----:B-1----:R-:W-:Y:S05]  /*20ab0*/  @!P0 BRA `(.L_x_8004) ;  /* 0xfffffffc00f08947 */ /* 0x002fea000383ffff */
[----:B------:R-:W-:Y:S05]  /*20ac0*/  BRA `(.L_x_8103) ;  /* 0xffffffd800687947 */ /* 0x000fea000383ffff */
.L_x_8005:
        /* <DEDUP_REMOVED lines=11> */
.L_x_8105:
[----:B------:R-:W-:Y:S05]  /*20b80*/  BSYNC B0 ;  /* 0x0000000000007941 */ /* 0x000fea0003800000 */
.L_x_8104:
[----:B------:R-:W-:Y:S05]  /*20b90*/  BRA `(.L_x_8106) ;  /* 0xffffffd800507947 */ /* 0x000fea000383ffff */
.L_x_8006:
[----:B------:R-:W-:Y:S01]  /*20ba0*/  BSSY B0, `(.L_x_8107) ;  /* 0x0000006000007945 */ /* 0x000fe20003800000 */
[----:B------:R-:W-:-:S07]  /*20bb0*/  IMAD.MOV.U32 R15, RZ, RZ, -0x1 ;  /* 0xffffffffff0f7424 */ /* 0x000fce00078e00ff */
[----:B01----:R-:W-:Y:S05]  /*20bc0*/  WARPSYNC.COLLECTIVE R15, `(.L_x_8108) ;  /* 0x000000000f0c7348 */ /* 0x003fea0003c00000 */
[----:B------:R-:W-:Y:S02]  /*20bd0*/  ELECT P6, UR62, PT ;  /* 0x00000000003e782f */ /* 0x000fe400038c0000 */
[----:B------:R-:W-:Y:S01]  /*20be0*/  MOV R14, UR62 ;  /* 0x0000003e000e7c02 */ /* 0x000fe20008000f00 */
[----:B01----:R-:W-:Y:S10]  /*20bf0*/  ENDCOLLECTIVE ;  /* 0x000000000000791b */ /* 0x003ff40003800000 */
.L_x_8108:
[----:B------:R-:W-:Y:S05]  /*20c00*/  BSYNC B0 ;  /* 0x0000000000007941 */ /* 0x000fea0003800000 */
.L_x_8107:
[----:B------:R-:W-:Y:S05]  /*20c10*/  BRA `(.L_x_8109) ;  /* 0xffffffd800447947 */ /* 0x000fea000383ffff */
.L_x_8008:
[----:B0-----:R0:W1:Y:S02]  /*20c20*/  SYNCS.PHASECHK.TRANS64.TRYWAIT P0, [R6+URZ], R5 ;  /* 0x00000005060075a7 */ /* 0x001064000800017f */
[----:B-1----:R-:W-:Y:S05]  /*20c30*/  @!P0 NANOSLEEP.SYNCS 0x989680 ;  /* 0x009896800000895d */ /* 0x002fea0003900000 */
[----:B------:R-:W1:Y:S02]  /*20c40*/  @!P0 SYNCS.PHASECHK.TRANS64 P0, [R6+URZ], R5 ;  /* 0x00000005060085a7 */ /* 0x000e64000800007f */
[----:B-1----:R-:W-:Y:S05]  /*20c50*/  @!P0 BRA `(.L_x_8008) ;  /* 0xfffffffc00f08947 */ /* 0x002fea000383ffff */
[----:B------:R-:W-:Y:S05]  /*20c60*/  BRA `(.L_x_8110) ;  /* 0xffffffd800807947 */ /* 0x000fea000383ffff */
.L_x_8009:
[----:B-1----:R1:W2:Y:S02]  /*20c70*/  SYNCS.PHASECHK.TRANS64.TRYWAIT P0, [R7+URZ], R2 ;  /* 0x00000002070075a7 */ /* 0x0022a4000800017f */
[----:B--2---:R-:W-:Y:S05]  /*20c80*/  @!P0 NANOSLEEP.SYNCS 0x989680 ;  /* 0x009896800000895d */ /* 0x004fea0003900000 */
[----:B------:R-:W2:Y:S02]  /*20c90*/  @!P0 SYNCS.PHASECHK.TRANS64 P0, [R7+URZ], R2 ;  /* 0x00000002070085a7 */ /* 0x000ea4000800007f */
[----:B--2---:R-:W-:Y:S05]  /*20ca0*/  @!P0 BRA `(.L_x_8009) ;  /* 0xfffffffc00f08947 */ /* 0x004fea000383ffff */
[----:B------:R-:W-:Y:S05]  /*20cb0*/  BRA `(.L_x_8111) ;  /* 0xffffffd800747947 */ /* 0x000fea000383ffff */
.L_x_8011:
[----:B--2---:R2:W3:Y:S02]  /*20cc0*/  SYNCS.PHASECHK.TRANS64.TRYWAIT P0, [R4+URZ], R5 ;  /* 0x00000005040075a7 */ /* 0x0044e4000800017f */
[----:B---3--:R-:W-:Y:S05]  /*20cd0*/  @!P0 NANOSLEEP.SYNCS 0x989680 ;  /* 0x009896800000895d */ /* 0x008fea0003900000 */
[----:B------:R-:W3:Y:S02]  /*20ce0*/  @!P0 SYNCS.PHASECHK.TRANS64 P0, [R4+URZ], R5 ;  /* 0x00000005040085a7 */ /* 0x000ee4000800007f */
[----:B---3--:R-:W-:Y:S05]  /*20cf0*/  @!P0 BRA `(.L_x_8011) ;  /* 0xfffffffc00f08947 */ /* 0x008fea000383ffff */
[----:B------:R-:W-:Y:S05]  /*20d00*/  BRA `(.L_x_8112) ;  /* 0xffffffd8007c7947 */ /* 0x000fea000383ffff */
.L_x_8113:
        /* <DEDUP_REMOVED lines=15> */
.L_x_15011:


//--------------------- .text._ZN7cutlass13device_kernelIN5flash11enable_sm90INS1_16FlashAttnFwdSm90INS1_25CollectiveMainloopFwdSm90ILi2EN4cute5tupleIJNS5_1CILi1EEES8_S8_EEENS6_IJNS7_ILi64EEESA_SA_EEELi512ENS_10bfloat16_tEfNS_4arch4Sm90ELb1ELb0ELb0ELb1ELb0ELb0ELb1ELb0ELb0ELb1ELb1ELb0EEENS1_21CollectiveEpilogueFwdINS6_IJSA_NS7_ILi512EEESA_EEES9_SC_SE_Li256ELb1ELb1ELb1ELb0EEENS1_36VarlenDynamicPersistentTileSchedulerILi64ELi64ELi256ELi128ELb1ELb1ELb1ELb1ELb1ELb1EEEEEEEEEvNT_6ParamsE --------------------------
	.section	.text._ZN7cutlass13device_kernelIN5flash11enable_sm90INS1_16FlashAttnFwdSm90INS1_25CollectiveMainloopFwdSm90ILi2EN4cute5tupleIJNS5_1CILi1EEES8_S8_EEENS6_IJNS7_ILi64EEESA_SA_EEELi512ENS_10bfloat16_tEfNS_4arch4Sm90ELb1ELb0ELb0ELb1ELb0ELb0ELb1ELb0ELb0ELb1ELb1ELb0EEENS1_21CollectiveEpilogueFwdINS6_IJSA_NS7_ILi512EEESA_EEES9_SC_SE_Li256ELb1ELb1ELb1ELb0EEENS1_36VarlenDynamicPersistentTileSchedulerILi64ELi64ELi256ELi128ELb1ELb1ELb1ELb1ELb1ELb1EEEEEEEEEvNT_6ParamsE,"ax",@progbits
	.align	128
.text._ZN7cutlass13device_kernelIN5flash11enable_sm90INS1_16FlashAttnFwdSm90INS1_25CollectiveMainloopFwdSm90ILi2EN4cute5tupleIJNS5_1CILi1EEES8_S8_EEENS6_IJNS7_ILi64EEESA_SA_EEELi512ENS_10bfloat16_tEfNS_4arch4Sm90ELb1ELb0ELb0ELb1ELb0ELb0ELb1ELb0ELb0ELb1ELb1ELb0EEENS1_21CollectiveEpilogueFwdINS6_IJSA_NS7_ILi512EEESA_EEES9_SC_SE_Li256ELb1ELb1ELb1ELb0EEENS1_36VarlenDynamicPersistentTileSchedulerILi64ELi64ELi256ELi128ELb1ELb1ELb1ELb1ELb1ELb1EEEEEEEEEvNT_6ParamsE:
        .type           _ZN7cutlass13device_kernelIN5flash11enable_sm90INS1_16FlashAttnFwdSm90INS1_25CollectiveMainloopFwdSm90ILi2EN4cute5tupleIJNS5_1CILi1EEES8_S8_EEENS6_IJNS7_ILi64EEESA_SA_EEELi512ENS_10bfloat16_tEfNS_4arch4Sm90ELb1ELb0ELb0ELb1ELb0ELb0ELb1ELb0ELb0ELb1ELb1ELb0EEENS1_21CollectiveEpilogueFwdINS6_IJSA_NS7_ILi512EEESA_EEES9_SC_SE_Li256ELb1ELb1ELb1ELb0EEENS1_36VarlenDynamicPersistentTileSchedulerILi64ELi64ELi256ELi128ELb1ELb1ELb1ELb1ELb1ELb1EEEEEEEEEvNT_6ParamsE,@function
        .size           _ZN7cutlass13device_kernelIN5flash11enable_sm90INS1_16FlashAttnFwdSm90INS1_25CollectiveMainloopFwdSm90ILi2EN4cute5tupleIJNS5_1CILi1EEES8_S8_EEENS6_IJNS7_ILi64EEESA_SA_EEELi512ENS_10bfloat16_tEfNS_4arch4Sm90ELb1ELb0ELb0ELb1ELb0ELb0ELb1ELb0ELb0ELb1ELb1ELb0EEENS1_21CollectiveEpilogueFwdINS6_IJSA_NS7_ILi512EEESA_EEES9_SC_SE_Li256ELb1ELb1ELb1ELb0EEENS1_36VarlenDynamicPersistentTileSchedulerILi64ELi64ELi256ELi128ELb1ELb1ELb1ELb1ELb1ELb1EEEEEEEEEvNT_6ParamsE,(.L_x_15012 - _ZN7cutlass13device_kernelIN5flash11enable_sm90INS1_16FlashAttnFwdSm90INS1_25CollectiveMainloopFwdSm90ILi2EN4cute5tupleIJNS5_1CILi1EEES8_S8_EEENS6_IJNS7_ILi64EEESA_SA_EEELi512ENS_10bfloat16_tEfNS_4arch4Sm90ELb1ELb0ELb0ELb1ELb0ELb0ELb1ELb0ELb0ELb1ELb1ELb0EEENS1_21CollectiveEpilogueFwdINS6_IJSA_NS7_ILi512EEESA_EEES9_SC_SE_Li256ELb1ELb1ELb1ELb0EEENS1_36VarlenDynamicPersistentTileSchedulerILi64ELi64ELi256ELi128ELb1ELb1ELb1ELb1ELb1ELb1EEEEEEEEEvNT_6ParamsE)
        .other          _ZN7cutlass13device_kernelIN5flash11enable_sm90INS1_16FlashAttnFwdSm90INS1_25CollectiveMainloopFwdSm90ILi2EN4cute5tupleIJNS5_1CILi1EEES8_S8_EEENS6_IJNS7_ILi64EEESA_SA_EEELi512ENS_10bfloat16_tEfNS_4arch4Sm90ELb1ELb0ELb0ELb1ELb0ELb0ELb1ELb0ELb0ELb1ELb1ELb0EEENS1_21CollectiveEpilogueFwdINS6_IJSA_NS7_ILi512EEESA_EEES9_SC_SE_Li256ELb1ELb1ELb1ELb0EEENS1_36VarlenDynamicPersistentTileSchedulerILi64ELi64ELi256ELi128ELb1ELb1ELb1ELb1ELb1ELb1EEEEEEEEEvNT_6ParamsE,@"STO_CUDA_ENTRY STV_DEFAULT"
_ZN7cutlass13device_kernelIN5flash11enable_sm90INS1_16FlashAttnFwdSm90INS1_25CollectiveMainloopFwdSm90ILi2EN4cute5tupleIJNS5_1CILi1EEES8_S8_EEENS6_IJNS7_ILi64EEESA_SA_EEELi512ENS_10bfloat16_tEfNS_4arch4Sm90ELb1ELb0ELb0ELb1ELb0ELb0ELb1ELb0ELb0ELb1ELb1ELb0EEENS1_21CollectiveEpilogueFwdINS6_IJSA_NS7_ILi512EEESA_EEES9_SC_SE_Li256ELb1ELb1ELb1ELb0EEENS1_36VarlenDynamicPersistentTileSchedulerILi64ELi64ELi256ELi128ELb1ELb1ELb1ELb1ELb1ELb1EEEEEEEEEvNT_6ParamsE:
        /* <DEDUP_REMOVED lines=18> */
.L_x_8115:
[----:B------:R-:W-:Y:S05]  /*0120*/  BSYNC B0 ;  /* 0x0000000000007941 */ /* 0x000fea0003800000 */
.L_x_8114:
        /* <DEDUP_REMOVED lines=39> */
.L_x_8116:
        /* <DEDUP_REMOVED lines=22> */
.L_x_8117:
        /* <DEDUP_REMOVED lines=18> */
.L_x_8118:
        /* <DEDUP_REMOVED lines=22> */
.L_x_8119:
        /* <DEDUP_REMOVED lines=22> */
.L_x_8120:
[----:B------:R-:W-:Y:S01]  /*08e0*/  PLOP3.LUT P0, PT, PT, PT, UP0, 0x80, 0x0 ;  /* 0x000000000000781c */ /* 0x000fe20003f0f008 */
[----:B------:R-:W-:Y:S01]  /*08f0*/  UMOV UR36, 0x1 ;  /* 0x0000000100247882 */ /* 0x000fe20000000000 */
[----:B------:R-:W-:Y:S01]  /*0900*/  NOP ;  /* 0x0000000000007918 */ /* 0x000fe20000000000 */
[----:B------:R-:W-:Y:S01]  /*0910*/  USEL UR36, UR36, 0x2, !UP0 ;  /* 0x0000000224247887 */ /* 0x000fe2000c000000 */
[----:B------:R-:W-:Y:S01]  /*0920*/  ULDC.64 UR38, c[0x0][0x208] ;  /* 0x0000820000267ab9 */ /* 0x000fe20000000a00 */
[----:B0123--:R-:W-:Y:S08]  /*0930*/  BAR.SYNC.DEFER_BLOCKING 0x0 ;  /* 0x0000000000007b1d */ /* 0x00fff00000010000 */
[----:B------:R-:W-:Y:S05]  /*0940*/  @!P0 BRA `(.L_x_8121) ;  /* 0x0000011400a48947 */ /* 0x000fea0003800000 */
.L_x_8122:
        /* <DEDUP_REMOVED lines=25> */
[----:B------:R-:W-:-:S03]  /*0ae0*/  UMOV UR40, URZ ;  /* 0x0000003f00287c82 */ /* 0x000fc60008000000 */
        /* <DEDUP_REMOVED lines=8> */
[----:B------:R-:W-:Y:S01]  /*0b70*/  LEA.HI R0, R0, R7, RZ, 0x1 ;  /* 0x0000000700007211 */ /* 0x000fe200078f08ff */
[----:B------:R-:W-:Y:S01]  /*0b80*/  IMAD.IADD R3, R6, 0x1, -R3 ;  /* 0x0000000106037824 */ /* 0x000fe200078e0a03 */
[----:B------:R-:W-:Y:S01]  /*0b90*/  LOP3.LUT R13, R8, 0xfffffff8, RZ, 0xc0, !PT ;  /* 0xfffffff8080d7812 */ /* 0x000fe200078ec0ff */
[C---:B------:R-:W-:Y:S01]  /*0ba0*/  IMAD.IADD R15, R6.reuse, 0x1, -R15 ;  /* 0x00000001060f7824 */ /* 0x040fe200078e0a0f */
[----:B------:R-:W-:Y:S02]  /*0bb0*/  LOP3.LUT R11, R5, 0xffffff80, RZ, 0xc0, !PT ;  /* 0xffffff80050b7812 */ /* 0x000fe400078ec0ff */
[--C-:B------:R-:W-:Y:S01]  /*0bc0*/  SHF.R.S32.HI R4, RZ, 0x5, R2.reuse ;  /* 0x00000005ff047819 */ /* 0x100fe20000011402 */
[C---:B------:R-:W-:Y:S01]  /*0bd0*/  IMAD.IADD R13, R6.reuse, 0x1, -R13 ;  /* 0x00000001060d7824 */ /* 0x040fe200078e0a0d */
[----:B------:R-:W-:Y:S01]  /*0be0*/  SHF.R.S32.HI R9, RZ, 0x1f, R2 ;  /* 0x0000001fff097819 */ /* 0x000fe20000011402 */
[----:B------:R-:W-:Y:S01]  /*0bf0*/  IMAD.IADD R11, R6, 0x1, -R11 ;  /* 0x00000001060b7824 */ /* 0x000fe200078e0a0b */
[----:B------:R-:W-:-:S02]  /*0c00*/  LOP3.LUT R0, R0, 0x1ffffffe, RZ, 0xc0, !PT ;  /* 0x1ffffffe00007812 */ /* 0x000fc400078ec0ff */
[----:B------:R-:W-:Y:S02]  /*0c10*/  SHF.R.S32.HI R2, RZ, 0x1f, R3 ;  /* 0x0000001fff027819 */ /* 0x000fe40000011403 */
[----:B------:R-:W-:Y:S01]  /*0c20*/  LEA.HI R9, R9, R4, RZ, 0x2 ;  /* 0x0000000409097211 */ /* 0x000fe200078f10ff */
[----:B------:R-:W-:Y:S01]  /*0c30*/  IMAD.IADD R0, R7, 0x1, -R0 ;  /* 0x0000000107007824 */ /* 0x000fe200078e0a00 */
[----:B------:R-:W-:Y:S02]  /*0c40*/  LEA.HI R6, R15, R15, RZ, 0x1 ;  /* 0x0000000f0f067211 */ /* 0x000fe400078f08ff */
[----:B------:R-:W-:Y:S01]  /*0c50*/  LEA.HI R7, R2, R3, RZ, 0x3 ;  /* 0x0000000302077211 */ /* 0x000fe200078f18ff */
[----:B------:R-:W-:Y:S01]  /*0c60*/  IMAD.SHL.U32 R0, R0, 0x8, RZ ;  /* 0x0000000800007824 */ /* 0x000fe200078e00ff */
[----:B------:R-:W-:Y:S02]  /*0c70*/  SHF.R.S32.HI R230, RZ, 0x7, R5 ;  /* 0x00000007ffe67819 */ /* 0x000fe40000011405 */
[----:B------:R-:W-:-:S02]  /*0c80*/  LOP3.LUT R9, R9, 0x3ffffc, RZ, 0xc0, !PT ;  /* 0x003ffffc09097812 */ /* 0x000fc400078ec0ff */
[----:B------:R-:W-:Y:S01]  /*0c90*/  LOP3.LUT R6, R6, 0x1ffffffe, RZ, 0xc0, !PT ;  /* 0x1ffffffe06067812 */ /* 0x000fe200078ec0ff */
[----:B------:R-:W-:Y:S01]  /*0ca0*/  IMAD R10, R230, 0x100, R3 ;  /* 0x00000100e60a7824 */ /* 0x000fe200078e0203 */
[----:B------:R-:W-:Y:S01]  /*0cb0*/  SHF.R.S32.HI R2, RZ, 0x1f, R11 ;  /* 0x0000001fff027819 */ /* 0x000fe2000001140b */
[----:B------:R-:W-:Y:S01]  /*0cc0*/  IMAD.IADD R9, R4, 0x1, -R9 ;  /* 0x0000000104097824 */ /* 0x000fe200078e0a09 */
[C---:B------:R-:W-:Y:S01]  /*0cd0*/  LOP3.LUT R8, R7.reuse, 0xfffffff8, RZ, 0xc0, !PT ;  /* 0xfffffff807087812 */ /* 0x040fe200078ec0ff */
[----:B------:R-:W-:Y:S01]  /*0ce0*/  IMAD.SHL.U32 R7, R7, 0x40, RZ ;  /* 0x0000004007077824 */ /* 0x000fe200078e00ff */
[----:B------:R-:W-:Y:S01]  /*0cf0*/  LEA.HI R5, R5, R230, RZ, 0x1 ;  /* 0x000000e605057211 */ /* 0x000fe200078f08ff */
[----:B------:R-:W-:Y:S01]  /*0d00*/  IMAD.IADD R15, R15, 0x1, -R6 ;  /* 0x000000010f0f7824 */ /* 0x000fe200078e0a06 */
[CC--:B------:R-:W-:Y:S01]  /*0d10*/  LEA.HI R6, R2.reuse, R11.reuse, RZ, 0x2 ;  /* 0x0000000b02067211 */ /* 0x0c0fe200078f10ff */
[----:B------:R-:W-:Y:S01]  /*0d20*/  IMAD.IADD R8, R3, 0x1, -R8 ;  /* 0x0000000103087824 */ /* 0x000fe200078e0a08 */
[----:B------:R-:W-:Y:S01]  /*0d30*/  LEA.HI R3, R2, R11, RZ, 0x5 ;  /* 0x0000000b02037211 */ /* 0x000fe200078f28ff */
[----:B------:R-:W-:Y:S01]  /*0d40*/  IMAD R17, R9, 0x10, R10 ;  /* 0x0000001009117824 */ /* 0x000fe200078e020a */
[----:B------:R-:W-:-:S02]  /*0d50*/  LOP3.LUT R9, R7, 0x7ffffe00, RZ, 0xc0, !PT ;  /* 0x7ffffe0007097812 */ /* 0x000fc400078ec0ff */
[----:B------:R-:W-:Y:S02]  /*0d60*/  LOP3.LUT R10, R6, 0x7ffffffc, RZ, 0xc0, !PT ;  /* 0x7ffffffc060a7812 */ /* 0x000fe400078ec0ff */
[--C-:B------:R-:W-:Y:S01]  /*0d70*/  SHF.R.S32.HI R2, RZ, 0x2, R6.reuse ;  /* 0x00000002ff027819 */ /* 0x100fe20000011406 */
[----:B------:R-:W-:Y:S01]  /*0d80*/  IMAD R4, R4, 0x400, R9 ;  /* 0x0000040004047824 */ /* 0x000fe200078e0209 */
[----:B------:R-:W-:Y:S01]  /*0d90*/  SHF.R.S32.HI R7, RZ, 0x1f, R6 ;  /* 0x0000001fff077819 */ /* 0x000fe20000011406 */
[----:B------:R-:W-:Y:S01]  /*0da0*/  IMAD.SHL.U32 R6, R8, 0x40, RZ ;  /* 0x0000004008067824 */ /* 0x000fe200078e00ff */
[----:B------:R-:W-:Y:S01]  /*0db0*/  LOP3.LUT R5, R5, 0xfffffe, RZ, 0xc0, !PT ;  /* 0x00fffffe05057812 */ /* 0x000fe200078ec0ff */
[----:B------:R-:W-:Y:S01]  /*0dc0*/  IMAD.IADD R10, R11, 0x1, -R10 ;  /* 0x000000010b0a7824 */ /* 0x000fe200078e0a0a */
[----:B------:R-:W-:Y:S02]  /*0dd0*/  LEA.HI R7, R7, R2, RZ, 0x3 ;  /* 0x0000000207077211 */ /* 0x000fe400078f18ff */
[----:B------:R-:W-:Y:S01]  /*0de0*/  LOP3.LUT R9, R6, 0x1c0, RZ, 0xc0, !PT ;  /* 0x000001c006097812 */ /* 0x000fe200078ec0ff */
[----:B------:R-:W-:Y:S01]  /*0df0*/  IMAD.IADD R5, R230, 0x1, -R5 ;  /* 0x00000001e6057824 */ /* 0x000fe200078e0a05 */
[----:B------:R-:W-:Y:S01]  /*0e00*/  LOP3.LUT R7, R7, 0xfffffff8, RZ, 0xc0, !PT ;  /* 0xfffffff807077812 */ /* 0x000fe200078ec0ff */
[--C-:B------:R-:W-:Y:S01]  /*0e10*/  IMAD.U32 R6, R17, 0x40, R0.reuse ;  /* 0x0000004011067824 */ /* 0x100fe200078e0000 */
[----:B------:R-:W-:Y:S01]  /*0e20*/  LOP3.LUT R0, R9, 0x8, R0, 0xf8, !PT ;  /* 0x0000000809007812 */ /* 0x000fe200078ef800 */
[----:B------:R-:W-:Y:S01]  /*0e30*/  IMAD.SHL.U32 R11, R5, 0x100, RZ ;  /* 0x00000100050b7824 */ /* 0x000fe200078e00ff */
[----:B------:R-:W-:Y:S01]  /*0e40*/  SHF.R.U32.HI R9, RZ, 0x3, R9 ;  /* 0x00000003ff097819 */ /* 0x000fe20000011609 */
[----:B------:R-:W-:Y:S01]  /*0e50*/  IMAD.SHL.U32 R189, R10, 0x2, RZ ;  /* 0x000000020abd7824 */ /* 0x000fe200078e00ff */
[----:B------:R0:W-:Y:S01]  /*0e60*/  STL [R1+0x6c], R6 ;  /* 0x00006c0601007387 */ /* 0x0001e20000100800 */
[----:B------:R-:W-:Y:S01]  /*0e70*/  R2P PR, R8, 0x6 ;  /* 0x0000000608007804 */ /* 0x000fe20000000000 */
[----:B------:R-:W-:Y:S01]  /*0e80*/  IMAD.SHL.U32 R17, R13, 0x8, RZ ;  /* 0x000000080d117824 */ /* 0x000fe200078e00ff */
[----:B------:R-:W-:Y:S01]  /*0e90*/  LOP3.LUT R9, R0, R9, RZ, 0x3c, !PT ;  /* 0x0000000900097212 */ /* 0x000fe200078e3cff */
[----:B------:R1:W-:Y:S01]  /*0ea0*/  STL [R1+0x68], R11 ;  /* 0x0000680b01007387 */ /* 0x0003e20000100800 */
[----:B------:R-:W-:Y:S01]  /*0eb0*/  IMAD.IADD R22, R189, 0x1, R11 ;  /* 0x00000001bd167824 */ /* 0x000fe200078e020b */
[----:B------:R-:W-:Y:S01]  /*0ec0*/  SHF.R.S32.HI R3, RZ, 0x5, R3 ;  /* 0x00000005ff037819 */ /* 0x000fe20000011403 */
[----:B------:R-:W-:Y:S01]  /*0ed0*/  IMAD.IADD R18, R2, 0x1, -R7 ;  /* 0x0000000102127824 */ /* 0x000fe200078e0a07 */
[----:B------:R-:W-:Y:S01]  /*0ee0*/  SEL R185, R185, 0xffffffe0, !P1 ;  /* 0xffffffe0b9b97807 */ /* 0x000fe20004800000 */
[----:B------:R-:W-:Y:S01]  /*0ef0*/  IMAD.IADD R9, R4, 0x1, R9 ;  /* 0x0000000104097824 */ /* 0x000fe200078e0209 */
[----:B------:R-:W-:Y:S01]  /*0f00*/  SHF.R.S32.HI R0, RZ, 0x1f, R22 ;  /* 0x0000001fff007819 */ /* 0x000fe20000011416 */
[----:B------:R-:W-:-:S02]  /*0f10*/  VIADD R194, R17, 0x40 ;  /* 0x0000004011c27836 */ /* 0x000fc40000000000 */
[C---:B------:R-:W-:Y:S02]  /*0f20*/  VIADD R227, R22.reuse, 0x8 ;  /* 0x0000000816e37836 */ /* 0x040fe40000000000 */
[C---:B------:R-:W-:Y:S02]  /*0f30*/  VIADD R226, R22.reuse, 0x10 ;  /* 0x0000001016e27836 */ /* 0x040fe40000000000 */
[C---:B------:R-:W-:Y:S01]  /*0f40*/  VIADD R224, R22.reuse, 0x20 ;  /* 0x0000002016e07836 */ /* 0x040fe20000000000 */
[----:B------:R-:W-:Y:S01]  /*0f50*/  SHF.R.S32.HI R0, RZ, 0x1f, R227 ;  /* 0x0000001fff007819 */ /* 0x000fe200000114e3 */
[----:B------:R-:W-:Y:S02]  /*0f60*/  IMAD R23, R9, 0x2, R16 ;  /* 0x0000000209177824 */ /* 0x000fe400078e0210 */
[C---:B------:R-:W-:Y:S01]  /*0f70*/  VIADD R225, R22.reuse, 0x18 ;  /* 0x0000001816e17836 */ /* 0x040fe20000000000 */
[----:B------:R-:W-:Y:S01]  /*0f80*/  SHF.R.S32.HI R0, RZ, 0x1f, R224 ;  /* 0x0000001fff007819 */ /* 0x000fe200000114e0 */
[----:B------:R-:W-:-:S02]  /*0f90*/  VIADD R223, R22, 0x28 ;  /* 0x0000002816df7836 */ /* 0x000fc40000000000 */
        /* <DEDUP_REMOVED lines=61> */
[----:B0-----:R-:W-:-:S02]  /*1370*/  IMAD.MOV.U32 R6, RZ, RZ, R14 ;  /* 0x000000ffff067224 */ /* 0x001fc400078e000e */
[----:B------:R-:W-:Y:S02]  /*1380*/  IMAD.MOV.U32 R2, RZ, RZ, RZ ;  /* 0x000000ffff027224 */ /* 0x000fe400078e00ff */
[----:B------:R-:W-:Y:S02]  /*1390*/  VIADD R193, R17, 0x80 ;  /* 0x0000008011c17836 */ /* 0x000fe40000000000 */
[----:B------:R-:W-:Y:S02]  /*13a0*/  IMAD R190, R15, 0x8, R18 ;  /* 0x000000080fbe7824 */ /* 0x000fe400078e0212 */
[----:B-1----:R-:W-:-:S07]  /*13b0*/  IMAD.IADD R185, R185, 0x1, R184 ;  /* 0x00000001b9b97824 */ /* 0x002fce00078e02b8 */
.L_x_8178:
[----:B------:R-:W-:Y:S01]  /*13c0*/  ULDC.64 UR6, c[0x0][0xd88] ;  /* 0x0003620000067ab9 */ /* 0x000fe20000000a00 */
[----:B------:R-:W-:Y:S01]  /*13d0*/  ULDC.64 UR8, c[0x0][0xb10] ;  /* 0x0002c40000087ab9 */ /* 0x000fe20000000a00 */
[----:B------:R-:W-:Y:S01]  /*13e0*/  UIMAD.WIDE UR6, UR5, 0x4, UR6 ;  /* 0x00000004050678a5 */ /* 0x000fe2000f8e0206 */
[----:B0-----:R-:W0:Y:S05]  /*13f0*/  LDC R188, c[0x0][0x288] ;  /* 0x0000a200ffbc7b82 */ /* 0x001e2a0000000800 */
[----:B-1234-:R-:W-:Y:S02]  /*1400*/  IMAD.U32 R8, RZ, RZ, UR6 ;  /* 0x00000006ff087e24 */ /* 0x01efe4000f8e00ff */
[----:B------:R-:W-:Y:S01]  /*1410*/  IMAD.U32 R9, RZ, RZ, UR7 ;  /* 0x00000007ff097e24 */ /* 0x000fe2000f8e00ff */
[----:B------:R-:W-:Y:S01]  /*1420*/  ULDC.64 UR6, c[0x0][0xb20] ;  /* 0x0002c80000067ab9 */ /* 0x000fe20000000a00 */
[----:B-----5:R-:W1:Y:S03]  /*1430*/  LDC.64 R12, c[0x0][0x418] ;  /* 0x00010600ff0c7b82 */ /* 0x020e660000000a00 */
[----:B------:R-:W2:Y:S01]  /*1440*/  LDG.E R191, desc[UR38][R8.64] ;  /* 0x0000002608bf7981 */ /* 0x000ea2000c1e1900 */
[----:B------:R-:W-:Y:S01]  /*1450*/  ISETP.NE.U32.AND P1, PT, RZ, UR6, PT ;  /* 0x00000006ff007c0c */ /* 0x000fe2000bf25070 */
[----:B------:R-:W-:Y:S01]  /*1460*/  IMAD.MOV.U32 R10, RZ, RZ, RZ ;  /* 0x000000ffff0a7224 */ /* 0x000fe200078e00ff */
[----:B------:R-:W-:-:S02]  /*1470*/  ISETP.NE.U32.AND P0, PT, RZ, UR8, PT ;  /* 0x00000008ff007c0c */ /* 0x000fc4000bf05070 */
[----:B------:R-:W-:Y:S01]  /*1480*/  ISETP.NE.AND.EX P1, PT, RZ, UR7, PT, P1 ;  /* 0x00000007ff007c0c */ /* 0x000fe2000bf25310 */
[----:B------:R-:W3:Y:S01]  /*1490*/  LDC R3, c[0x0][0x424] ;  /* 0x00010900ff037b82 */ /* 0x000ee20000000800 */
[----:B------:R-:W-:-:S07]  /*14a0*/  ISETP.NE.AND.EX P0, PT, RZ, UR9, PT, P0 ;  /* 0x00000009ff007c0c */ /* 0x000fce000bf05300 */
[----:B------:R-:W4:Y:S01]  /*14b0*/  LDC R14, c[0x0][0x2f0] ;  /* 0x0000bc00ff0e7b82 */ /* 0x000f220000000800 */
[----:B--2---:R-:W-:-:S03]  /*14c0*/  SHF.R.S32.HI R196, RZ, 0x1f, R191 ;  /* 0x0000001fffc47819 */ /* 0x004fc600000114bf */
[----:B------:R-:W-:-:S04]  /*14d0*/  @P1 LEA R4, P2, R191, UR6, 0x2 ;  /* 0x00000006bf041c11 */ /* 0x000fc8000f8410ff */
[C---:B------:R-:W-:Y:S02]  /*14e0*/  @P1 LEA.HI.X R5, R191.reuse, UR7, R196, 0x2, P2 ;  /* 0x00000007bf051c11 */ /* 0x040fe400090f14c4 */
[----:B------:R-:W-:-:S03]  /*14f0*/  @P0 LEA R8, P2, R191, UR8, 0x2 ;  /* 0x00000008bf080c11 */ /* 0x000fc6000f8410ff */
[----:B------:R2:W5:Y:S01]  /*1500*/  @P1 LDG.E R10, desc[UR38][R4.64] ;  /* 0x00000026040a1981 */ /* 0x000562000c1e1900 */
[----:B------:R-:W-:Y:S01]  /*1510*/  @P0 LEA.HI.X R9, R191, UR9, R196, 0x2, P2 ;  /* 0x00000009bf090c11 */ /* 0x000fe200090f14c4 */
[----:B------:R-:W-:-:S04]  /*1520*/  ULDC.64 UR8, c[0x0][0xb18] ;  /* 0x0002c60000087ab9 */ /* 0x000fc80000000a00 */
[----:B0-----:R2:W5:Y:S01]  /*1530*/  @P0 LDG.E R188, desc[UR38][R8.64] ;  /* 0x0000002608bc0981 */ /* 0x001562000c1e1900 */
[----:B-1----:R-:W-:Y:S02]  /*1540*/  ISETP.NE.U32.AND P1, PT, R12, RZ, PT ;  /* 0x000000ff0c00720c */ /* 0x002fe40003f25070 */
[----:B------:R-:W-:Y:S02]  /*1550*/  ISETP.NE.U32.AND P2, PT, RZ, UR8, PT ;  /* 0x00000008ff007c0c */ /* 0x000fe4000bf45070 */
[C---:B------:R-:W-:Y:S02]  /*1560*/  LOP3.LUT R0, R6.reuse, 0xff000000, RZ, 0xc0, !PT ;  /* 0xff00000006007812 */ /* 0x040fe400078ec0ff */
[----:B------:R-:W-:Y:S02]  /*1570*/  ISETP.NE.AND.EX P1, PT, R13, RZ, PT, P1 ;  /* 0x000000ff0d00720c */ /* 0x000fe40003f25310 */
[----:B------:R-:W-:Y:S02]  /*1580*/  ISETP.NE.AND.EX P2, PT, RZ, UR9, PT, P2 ;  /* 0x00000009ff007c0c */ /* 0x000fe4000bf45320 */
[----:B------:R-:W-:-:S02]  /*1590*/  LOP3.LUT R192, R6, 0xffff, RZ, 0xc0, !PT ;  /* 0x0000ffff06c07812 */ /* 0x000fc400078ec0ff */
[----:B------:R-:W-:Y:S02]  /*15a0*/  LOP3.LUT R195, R6, 0xff0000, RZ, 0xc0, !PT ;  /* 0x00ff000006c37812 */ /* 0x000fe400078ec0ff */
[----:B------:R-:W-:Y:S02]  /*15b0*/  SHF.R.U32.HI R0, RZ, 0x8, R0 ;  /* 0x00000008ff007819 */ /* 0x000fe40000011600 */
[----:B---3--:R-:W-:Y:S01]  /*15c0*/  SEL R3, R3, 0x1, P1 ;  /* 0x0000000103037807 */ /* 0x008fe20000800000 */
[----:B--2-4-:R-:W-:Y:S06]  /*15d0*/  @P0 BRA `(.L_x_8123) ;  /* 0x0000000000240947 */ /* 0x014fec0003800000 */
        /* <DEDUP_REMOVED lines=9> */
.L_x_8123:
[----:B------:R-:W-:Y:S01]  /*1670*/  LEA.HI R195, R195, R0, RZ, 0x10 ;  /* 0x00000000c3c37211 */ /* 0x000fe200078f80ff */
[----:B------:R-:W-:Y:S01]  /*1680*/  IMAD R187, R3, R14, RZ ;  /* 0x0000000e03bb7224 */ /* 0x000fe200078e02ff */
[----:B------:R-:W-:Y:S06]  /*1690*/  @!P2 BRA `(.L_x_8124) ;  /* 0x000000000010a947 */ /* 0x000fec0003800000 */
[----:B------:R-:W-:-:S04]  /*16a0*/  LEA R4, P0, R191, UR8, 0x2 ;  /* 0x00000008bf047c11 */ /* 0x000fc8000f8010ff */
[----:B------:R-:W-:-:S05]  /*16b0*/  LEA.HI.X R5, R191, UR9, R196, 0x2, P0 ;  /* 0x00000009bf057c11 */ /* 0x000fca00080f14c4 */
[----:B------:R0:W5:Y:S01]  /*16c0*/  LDG.E R187, desc[UR38][R4.64] ;  /* 0x0000002604bb7981 */ /* 0x000162000c1e1900 */
[----:B------:R-:W-:Y:S05]  /*16d0*/  BRA `(.L_x_8125) ;  /* 0x0000000000247947 */ /* 0x000fea0003800000 */
.L_x_8124:
        /* <DEDUP_REMOVED lines=9> */
.L_x_8125:
[----:B------:R-:W-:Y:S01]  /*1770*/  UISETP.NE.AND UP0, UPT, UR41, 0x1, UPT ;  /* 0x000000012900788c */ /* 0x000fe2000bf05270 */
[----:B-----5:R-:W-:Y:S01]  /*1780*/  IMAD.IADD R187, R187, 0x1, -R10 ;  /* 0x00000001bbbb7824 */ /* 0x020fe200078e0a0a */
[----:B------:R-:W-:-:S03]  /*1790*/  USHF.L.U32 UR42, UR4, 0x6, URZ ;  /* 0x00000006042a7899 */ /* 0x000fc6000800063f */
[----:B------:R-:W-:Y:S01]  /*17a0*/  VIADD R0, R187, 0x3f ;  /* 0x0000003fbb007836 */ /* 0x000fe20000000000 */
[----:B------:R-:W-:-:S04]  /*17b0*/  PLOP3.LUT P0, PT, PT, PT, UP0, 0x80, 0x0 ;  /* 0x000000000000781c */ /* 0x000fc80003f0f008 */
[----:B------:R-:W-:-:S04]  /*17c0*/  SHF.R.S32.HI R3, RZ, 0x1f, R0 ;  /* 0x0000001fff037819 */ /* 0x000fc80000011400 */
[----:B------:R-:W-:-:S04]  /*17d0*/  LEA.HI R3, R3, R0, RZ, 0x6 ;  /* 0x0000000003037211 */ /* 0x000fc800078f30ff */
[----:B------:R-:W-:Y:S01]  /*17e0*/  SHF.R.S32.HI R6, RZ, 0x6, R3 ;  /* 0x00000006ff067819 */ /* 0x000fe20000011403 */
[----:B------:R-:W-:Y:S06]  /*17f0*/  @!P0 BRA `(.L_x_8126) ;  /* 0x0000001c00d88947 */ /* 0x000fec0003800000 */
[----:B------:R-:W1:Y:S01]  /*1800*/  LDC R0, c[0x0][0x448] ;  /* 0x00011200ff007b82 */ /* 0x000e620000000800 */
[----:B------:R-:W-:Y:S01]  /*1810*/  UIADD3 UR4, UR42, 0x3f, URZ ;  /* 0x0000003f2a047890 */ /* 0x000fe2000fffe03f */
[----:B------:R-:W-:Y:S02]  /*1820*/  IADD3 R187, R187, 0x40, -R188 ;  /* 0x00000040bbbb7810 */ /* 0x000fe40007ffe8bc */
[----:B------:R-:W-:Y:S02]  /*1830*/  LOP3.LUT R8, R195, 0xff, RZ, 0xc0, !PT ;  /* 0x000000ffc3087812 */ /* 0x000fe400078ec0ff */
[----:B-1----:R-:W-:Y:S01]  /*1840*/  ISETP.NE.AND P0, PT, R0, 0x1, PT ;  /* 0x000000010000780c */ /* 0x002fe20003f05270 */
[----:B------:R-:W-:-:S12]  /*1850*/  IMAD.U32 R0, RZ, RZ, UR4 ;  /* 0x00000004ff007e24 */ /* 0x000fd8000f8e00ff */
[----:B------:R-:W1:Y:S08]  /*1860*/  @P0 LDC R3, c[0x0][0x44c] ;  /* 0x00011300ff030b82 */ /* 0x000e700000000800 */
[----:B0-----:R-:W0:Y:S01]  /*1870*/  @P0 LDC R4, c[0x0][0x450] ;  /* 0x00011400ff040b82 */ /* 0x001e220000000800 */
[----:B-1----:R-:W-:-:S05]  /*1880*/  @P0 IMAD.HI.U32 R3, R3, UR4, RZ ;  /* 0x0000000403030c27 */ /* 0x002fca000f8e00ff */
[----:B0-----:R-:W-:-:S05]  /*1890*/  @P0 SHF.R.U32.HI R0, RZ, R4, R3 ;  /* 0x00000004ff000219 */ /* 0x001fca0000011603 */
[----:B------:R-:W-:-:S05]  /*18a0*/  IMAD.IADD R0, R187, 0x1, R0 ;  /* 0x00000001bb007824 */ /* 0x000fca00078e0200 */
[----:B------:R-:W-:-:S04]  /*18b0*/  SHF.R.S32.HI R3, RZ, 0x1f, R0 ;  /* 0x0000001fff037819 */ /* 0x000fc80000011400 */
[----:B------:R-:W-:-:S04]  /*18c0*/  LEA.HI R3, R3, R0, RZ, 0x6 ;  /* 0x0000000003037211 */ /* 0x000fc800078f30ff */
[----:B------:R-:W-:-:S04]  /*18d0*/  SHF.R.S32.HI R3, RZ, 0x6, R3 ;  /* 0x00000006ff037819 */ /* 0x000fc80000011403 */
[----:B------:R-:W-:Y:S01]  /*18e0*/  VIMNMX R11, R6, R3, PT ;  /* 0x00000003060b7248 */ /* 0x000fe20003fe0100 */
[----:B------:R-:W-:-:S03]  /*18f0*/  IMAD.MOV.U32 R3, RZ, RZ, RZ ;  /* 0x000000ffff037224 */ /* 0x000fc600078e00ff */
[----:B------:R-:W-:-:S13]  /*1900*/  ISETP.GE.AND P0, PT, R11, 0x1, PT ;  /* 0x000000010b00780c */ /* 0x000fda0003f06270 */
[----:B------:R-:W-:Y:S05]  /*1910*/  @!P0 BRA `(.L_x_8127) ;  /* 0x0000000000788947 */ /* 0x000fea0003800000 */
        /* <DEDUP_REMOVED lines=30> */
.L_x_8127:
        /* <DEDUP_REMOVED lines=82> */
[----:B0-----:R-:W-:-:S04]  /*2020*/  LEA.HI R4, R3, R3, RZ, 0x1 ;  /* 0x0000000303047211 */ /* 0x001fc800078f08ff */
[----:B------:R-:W-:Y:S01]  /*2030*/  LOP3.LUT R4, R4, 0x1fffe, RZ, 0xc0, !PT ;  /* 0x0001fffe04047812 */ /* 0x000fe200078ec0ff */
[----:B------:R-:W-:-:S04]  /*2040*/  WARPGROUP.ARRIVE ;  /* 0x00000000000079c5 */ /* 0x000fc80000000000 */
        /* <DEDUP_REMOVED lines=11> */
[----:B------:R-:W-:-:S02]  /*2100*/  LOP3.LUT R3, R3, 0x2000000, RZ, 0xfc, !PT ;  /* 0x0200000003037812 */ /* 0x000fc400078efcff */
[----:B-1----:R-:W-:Y:S02]  /*2110*/  LOP3.LUT R9, R9, 0x7f, RZ, 0xc0, !PT ;  /* 0x0000007f09097812 */ /* 0x002fe400078ec0ff */
[----:B------:R-:W-:Y:S01]  /*2120*/  R2UR UR12, R7 ;  /* 0x00000000070c72ca */ /* 0x000fe200000e0000 */
[----:B------:R-:W-:Y:S01]  /*2130*/  IMAD R4, R2, 0x1000, R3 ;  /* 0x0000100002047824 */ /* 0x000fe200078e0203 */
[----:B------:R-:W-:Y:S01]  /*2140*/  ISETP.NE.AND P1, PT, R9, RZ, PT ;  /* 0x000000ff0900720c */ /* 0x000fe20003f25270 */
[C---:B------:R-:W-:Y:S02]  /*2150*/  VIADD R7, R5.reuse, 0x4 ;  /* 0x0000000405077836 */ /* 0x040fe40000000000 */
[C---:B------:R-:W-:Y:S01]  /*2160*/  VIADD R6, R4.reuse, 0x80 ;  /* 0x0000008004067836 */ /* 0x040fe20000000000 */
[----:B------:R-:W-:Y:S01]  /*2170*/  R2UR UR18, R4 ;  /* 0x00000000041272ca */ /* 0x000fe200000e0000 */
[----:B------:R-:W-:Y:S01]  /*2180*/  VIADD R5, R5, 0x6 ;  /* 0x0000000605057836 */ /* 0x000fe20000000000 */
[----:B------:R-:W-:-:S02]  /*2190*/  R2UR UR8, R7 ;  /* 0x00000000070872ca */ /* 0x000fc400000e0000 */
[----:B------:R-:W-:Y:S01]  /*21a0*/  R2UR UR14, R6 ;  /* 0x00000000060e72ca */ /* 0x000fe200000e0000 */
[C---:B------:R-:W-:Y:S01]  /*21b0*/  VIADD R6, R4.reuse, 0x100 ;  /* 0x0000010004067836 */ /* 0x040fe20000000000 */
[----:B------:R-:W-:Y:S01]  /*21c0*/  R2UR UR7, R5 ;  /* 0x00000000050772ca */ /* 0x000fe200000e0000 */
[----:B------:R-:W-:-:S03]  /*21d0*/  VIADD R4, R4, 0x180 ;  /* 0x0000018004047836 */ /* 0x000fc60000000000 */
[----:B------:R-:W-:Y:S02]  /*21e0*/  R2UR UR10, R6 ;  /* 0x00000000060a72ca */ /* 0x000fe400000e0000 */
[----:B------:R-:W-:Y:S01]  /*21f0*/  R2UR UR6, R4 ;  /* 0x00000000040672ca */ /* 0x000fe200000e0000 */
[----:B------:R-:W-:Y:S01]  /*2200*/  HGMMA.64x256x16.F32.BF16 R24, gdesc[UR16].tnspB, RZ, !UPT, gsb0 ;  /* 0x43e00000101879f0 */ /* 0x000fe2000c0018ff */
[----:B------:R-:W-:-:S04]  /*2210*/  @!P1 IMAD R4, R2, 0x8, R16 ;  /* 0x0000000802049824 */ /* 0x000fc800078e0210 */
[----:B------:R-:W-:-:S05]  /*2220*/  @!P1 VIADD R4, R4, 0x38860 ;  /* 0x0003886004049836 */ /* 0x000fca0000000000 */
[----:B------:R-:W-:Y:S01]  /*2230*/  @!P1 PRMT R4, RZ, 0x654, R4 ;  /* 0x00000654ff049816 */ /* 0x000fe20000000004 */
[----:B------:R-:W-:Y:S02]  /*2240*/  WARPGROUP.DEPBAR.LE gsb0, 0x0 ;  /* 0x00008000000079c5 */ /* 0x000fe40000010000 */
[----:B------:R-:W-:-:S15]  /*2250*/  WARPGROUP.ARRIVE ;  /* 0x00000000000079c5 */ /* 0x000fde0000000000 */
[----:B------:R-:W-:Y:S03]  /*2260*/  HGMMA.64x256x16.F32.BF16 R24, gdesc[UR12].tnspB, R24, gsb0 ;  /* 0x43e000000c1879f0 */ /* 0x000fe60008001818 */
[----:B------:R-:W-:Y:S02]  /*2270*/  WARPGROUP.DEPBAR.LE gsb0, 0x0 ;  /* 0x00008000000079c5 */ /* 0x000fe40000010000 */
[----:B------:R-:W-:-:S15]  /*2280*/  WARPGROUP.ARRIVE ;  /* 0x00000000000079c5 */ /* 0x000fde0000000000 */
[----:B------:R-:W-:-:S08]  /*2290*/  NOP ;  /* 0x0000000000007918 */ /* 0x000fd00000000000 */
[----:B------:R-:W-:Y:S01]  /*22a0*/  HGMMA.64x256x16.F32.BF16 R24, gdesc[UR8].tnspB, R24, gsb0 ;  /* 0x43e00000081879f0 */ /* 0x000fe20008001818 */
[----:B------:R-:W-:-:S03]  /*22b0*/  UIADD3 UR10, UR4, -0x2, URZ ;  /* 0xfffffffe040a7890 */ /* 0x000fc6000fffe03f */
[----:B------:R-:W-:Y:S01]  /*22c0*/  UMOV UR4, UR7 ;  /* 0x0000000700047c82 */ /* 0x000fe20008000000 */
[----:B------:R-:W-:Y:S02]  /*22d0*/  UMOV UR7, 0x40000040 ;  /* 0x4000004000077882 */ /* 0x000fe40000000000 */
[----:B------:R-:W-:Y:S01]  /*22e0*/  ISETP.LE.AND P0, PT, R0, UR10, PT ;  /* 0x0000000a00007c0c */ /* 0x000fe2000bf03270 */
[----:B------:R-:W-:Y:S02]  /*22f0*/  WARPGROUP.DEPBAR.LE gsb0, 0x0 ;  /* 0x00008000000079c5 */ /* 0x000fe40000010000 */
[----:B------:R-:W-:-:S15]  /*2300*/  WARPGROUP.ARRIVE ;  /* 0x00000000000079c5 */ /* 0x000fde0000000000 */
[----:B------:R-:W-:-:S03]  /*2310*/  NOP ;  /* 0x0000000000007918 */ /* 0x000fc60000000000 */
[----:B------:R-:W-:Y:S03]  /*2320*/  HGMMA.64x256x16.F32.BF16 R24, gdesc[UR4].tnspB, R24, gsb0 ;  /* 0x43e00000041879f0 */ /* 0x000fe60008001818 */
[----:B------:R-:W-:Y:S02]  /*2330*/  WARPGROUP.DEPBAR.LE gsb0, 0x0 ;  /* 0x00008000000079c5 */ /* 0x000fe40000010000 */
[----:B------:R-:W-:Y:S06]  /*2340*/  BAR.ARV 0xf, 0x100 ;  /* 0x03c4000000007b1d */ /* 0x000fec0000002000 */
[----:B------:R0:W-:Y:S01]  /*2350*/  @!P1 SYNCS.ARRIVE.TRANS64.RED.A1T0 RZ, [R4+URZ], RZ ;  /* 0x000000ff04ff99a7 */ /* 0x0001e2000810043f */
[----:B------:R-:W-:Y:S05]  /*2360*/  @!P0 BRA `(.L_x_8129) ;  /* 0x0000000800bc8947 */ /* 0x000fea0003800000 */
[----:B------:R-:W-:-:S05]  /*2370*/  UMOV UR20, UR10 ;  /* 0x0000000a00147c82 */ /* 0x000fca0008000000 */
.L_x_8130:
[----:B------:R-:W-:Y:S01]  /*2380*/  BAR.SYNC.DEFER_BLOCKING 0xe, 0x100 ;  /* 0x0384000000007b1d */ /* 0x000fe20000010000 */
[C---:B------:R-:W-:Y:S02]  /*2390*/  IMAD R5, R2.reuse, 0x40, R18 ;  /* 0x0000004002057824 */ /* 0x040fe400078e0212 */
[----:B------:R-:W-:Y:S02]  /*23a0*/  VIADD R2, R2, 0x1 ;  /* 0x0000000102027836 */ /* 0x000fe40000000000 */
[----:B------:R-:W-:Y:S01]  /*23b0*/  IMAD R5, R5, 0x4, R16 ;  /* 0x0000000405057824 */ /* 0x000fe200078e0210 */
[----:B------:R-:W-:Y:S01]  /*23c0*/  UMOV UR19, 0x40000040 ;  /* 0x4000004000137882 */ /* 0x000fe20000000000 */
[----:B------:R-:W-:Y:S01]  /*23d0*/  UMOV UR15, 0x40000040 ;  /* 0x40000040000f7882 */ /* 0x000fe20000000000 */
[----:B------:R-:W-:Y:S01]  /*23e0*/  ISETP.NE.AND P0, PT, R2, 0x2, PT ;  /* 0x000000020200780c */ /* 0x000fe20003f05270 */
[----:B------:R-:W-:Y:S01]  /*23f0*/  UMOV UR11, 0x40000040 ;  /* 0x40000040000b7882 */ /* 0x000fe20000000000 */
[----:B------:R-:W-:-:S02]  /*2400*/  UMOV UR7, 0x40000040 ;  /* 0x4000004000077882 */ /* 0x000fc40000000000 */
[----:B------:R-:W-:Y:S01]  /*2410*/  SEL R2, R2, RZ, P0 ;  /* 0x000000ff02027207 */ /* 0x000fe20000000000 */
        /* <DEDUP_REMOVED lines=67> */
[-C--:B-1----:R-:W-:Y:S01]  /*2850*/  FMUL.FTZ R26, R26, R6.reuse ;  /* 0x000000061a1a7220 */ /* 0x082fe20000410000 */
[-C--:B------:R-:W-:Y:S01]  /*2860*/  FMUL.FTZ R27, R27, R6.reuse ;  /* 0x000000061b1b7220 */ /* 0x080fe20000410000 */
[-C--:B------:R-:W-:Y:S01]  /*2870*/  FMUL.FTZ R30, R30, R6.reuse ;  /* 0x000000061e1e7220 */ /* 0x080fe20000410000 */
[-C--:B------:R-:W-:Y:S01]  /*2880*/  FMUL.FTZ R31, R31, R6.reuse ;  /* 0x000000061f1f7220 */ /* 0x080fe20000410000 */
[----:B------:R-:W-:Y:S01]  /*2890*/  R2UR UR18, R4 ;  /* 0x00000000041272ca */ /* 0x000fe200000e0000 */
        /* <DEDUP_REMOVED lines=60> */
[----:B------:R-:W-:-:S05]  /*2c60*/  VIADD R5, R4, 0x80 ;  /* 0x0000008004057836 */ /* 0x000fca0000000000 */
[----:B------:R-:W-:Y:S01]  /*2c70*/  WARPGROUP.ARRIVE ;  /* 0x00000000000079c5 */ /* 0x000fe20000000000 */
[----:B------:R-:W-:Y:S01]  /*2c80*/  R2UR UR14, R5 ;  /* 0x00000000050e72ca */ /* 0x000fe200000e0000 */
[C---:B------:R-:W-:Y:S02]  /*2c90*/  VIADD R5, R4.reuse, 0x100 ;  /* 0x0000010004057836 */ /* 0x040fe40000000000 */
[----:B------:R-:W-:Y:S02]  /*2ca0*/  VIADD R4, R4, 0x180 ;  /* 0x0000018004047836 */ /* 0x000fe40000000000 */
[----:B------:R-:W-:Y:S01]  /*2cb0*/  HGMMA.64x256x16.F32.BF16 R24, gdesc[UR16].tnspB, R24, gsb0 ;  /* 0x43e00000101879f0 */ /* 0x000fe20008001818 */
[----:B------:R-:W-:Y:S02]  /*2cc0*/  R2UR UR10, R5 ;  /* 0x00000000050a72ca */ /* 0x000fe400000e0000 */
[----:B------:R-:W-:Y:S01]  /*2cd0*/  R2UR UR6, R4 ;  /* 0x00000000040672ca */ /* 0x000fe200000e0000 */
[----:B------:R-:W-:Y:S01]  /*2ce0*/  @!P1 IMAD R4, R2, 0x8, R16 ;  /* 0x0000000802049824 */ /* 0x000fe200078e0210 */
[----:B------:R-:W-:-:S03]  /*2cf0*/  SEL R5, RZ, 0x1, P0 ;  /* 0x00000001ff057807 */ /* 0x000fc60000000000 */
[----:B------:R-:W-:-:S05]  /*2d00*/  @!P1 VIADD R4, R4, 0x38860 ;  /* 0x0003886004049836 */ /* 0x000fca0000000000 */
[----:B------:R-:W-:Y:S01]  /*2d10*/  @!P1 PRMT R4, RZ, 0x654, R4 ;  /* 0x00000654ff049816 */ /* 0x000fe20000000004 */
[----:B------:R-:W-:Y:S02]  /*2d20*/  WARPGROUP.DEPBAR.LE gsb0, 0x0 ;  /* 0x00008000000079c5 */ /* 0x000fe40000010000 */
[----:B------:R-:W-:-:S12]  /*2d30*/  WARPGROUP.ARRIVE ;  /* 0x00000000000079c5 */ /* 0x000fd80000000000 */
        /* <DEDUP_REMOVED lines=8> */
[----:B------:R-:W-:Y:S01]  /*2dc0*/  HGMMA.64x256x16.F32.BF16 R24, gdesc[UR4].tnspB, R24, gsb0 ;  /* 0x43e00000041879f0 */ /* 0x000fe20008001818 */
[----:B------:R-:W-:Y:S01]  /*2dd0*/  UMOV UR6, UR20 ;  /* 0x0000001400067c82 */ /* 0x000fe20008000000 */
[----:B------:R-:W-:Y:S01]  /*2de0*/  R2UR UR7, R5 ;  /* 0x00000000050772ca */ /* 0x000fe200000e0000 */
[----:B------:R-:W-:Y:S01]  /*2df0*/  UIADD3 UR20, UR20, -0x1, URZ ;  /* 0xffffffff14147890 */ /* 0x000fe2000fffe03f */
[----:B------:R-:W-:-:S11]  /*2e00*/  ISETP.LT.AND P0, PT, R0, UR6, PT ;  /* 0x0000000600007c0c */ /* 0x000fd6000bf01270 */
[----:B------:R-:W-:Y:S01]  /*2e10*/  ULOP3.LUT UR37, UR37, UR7, URZ, 0x3c, !UPT ;  /* 0x0000000725257292 */ /* 0x000fe2000f8e3c3f */
[----:B------:R-:W-:Y:S02]  /*2e20*/  WARPGROUP.DEPBAR.LE gsb0, 0x0 ;  /* 0x00008000000079c5 */ /* 0x000fe40000010000 */
[----:B------:R-:W-:Y:S06]  /*2e30*/  BAR.ARV 0xf, 0x100 ;  /* 0x03c4000000007b1d */ /* 0x000fec0000002000 */
[----:B------:R1:W-:Y:S01]  /*2e40*/  @!P1 SYNCS.ARRIVE.TRANS64.RED.A1T0 RZ, [R4+URZ], RZ ;  /* 0x000000ff04ff99a7 */ /* 0x0003e2000810043f */
[----:B------:R-:W-:Y:S05]  /*2e50*/  @P0 BRA `(.L_x_8130) ;  /* 0xfffffff400480947 */ /* 0x000fea000383ffff */
.L_x_8129:
[----:B------:R-:W-:Y:S01]  /*2e60*/  BAR.SYNC.DEFER_BLOCKING 0xe, 0x100 ;  /* 0x0384000000007b1d */ /* 0x000fe20000010000 */
[C---:B------:R-:W-:Y:S01]  /*2e70*/  IMAD R3, R2.reuse, 0x40, R18 ;  /* 0x0000004002037824 */ /* 0x040fe200078e0212 */
[----:B------:R-:W-:Y:S01]  /*2e80*/  PLOP3.LUT P0, PT, PT, PT, PT, 0x8, 0x0 ;  /* 0x000000000000781c */ /* 0x000fe20003f0e170 */
[----:B------:R-:W-:Y:S02]  /*2e90*/  VIADD R2, R2, 0x1 ;  /* 0x0000000102027836 */ /* 0x000fe40000000000 */
[----:B------:R-:W-:Y:S02]  /*2ea0*/  IMAD R16, R3, 0x4, R16 ;  /* 0x0000000403107824 */ /* 0x000fe400078e0210 */
[----:B------:R-:W-:Y:S01]  /*2eb0*/  IMAD.MOV.U32 R19, RZ, RZ, RZ ;  /* 0x000000ffff137224 */ /* 0x000fe200078e00ff */
[----:B------:R-:W-:-:S04]  /*2ec0*/  ISETP.NE.AND P1, PT, R2, 0x2, PT ;  /* 0x000000020200780c */ /* 0x000fc80003f25270 */
[----:B01----:R-:W-:Y:S02]  /*2ed0*/  SEL R4, RZ, 0x1, P1 ;  /* 0x00000001ff047807 */ /* 0x003fe40000800000 */
[----:B------:R-:W-:Y:S02]  /*2ee0*/  SEL R2, R2, RZ, P1 ;  /* 0x000000ff02027207 */ /* 0x000fe40000800000 */
[----:B------:R-:W-:Y:S01]  /*2ef0*/  R2UR UR4, R4 ;  /* 0x00000000040472ca */ /* 0x000fe200000e0000 */
[----:B------:R-:W0:Y:S04]  /*2f00*/  LDS R3, [R16+0x38400] ;  /* 0x0384000010037984 */ /* 0x000e280000000800 */
[----:B------:R-:W1:Y:S08]  /*2f10*/  LDS R0, [R16+0x38420] ;  /* 0x0384200010007984 */ /* 0x000e700000000800 */
[----:B------:R-:W-:Y:S01]  /*2f20*/  ULOP3.LUT UR37, UR37, UR4, URZ, 0x3c, !UPT ;  /* 0x0000000425257292 */ /* 0x000fe2000f8e3c3f */
        /* <DEDUP_REMOVED lines=131> */
.L_x_8126:
[----:B------:R-:W1:Y:S01]  /*3760*/  LDC R0, c[0x0][0x448] ;  /* 0x00011200ff007b82 */ /* 0x000e620000000800 */
[----:B------:R-:W-:Y:S01]  /*3770*/  UIADD3 UR4, UR42, 0x3f, URZ ;  /* 0x0000003f2a047890 */ /* 0x000fe2000fffe03f */
[----:B0-----:R-:W-:Y:S02]  /*3780*/  IADD3 R5, R187, 0x40, -R188 ;  /* 0x00000040bb057810 */ /* 0x001fe40007ffe8bc */
[----:B-1----:R-:W-:-:S13]  /*3790*/  ISETP.NE.AND P0, PT, R0, 0x1, PT ;  /* 0x000000010000780c */ /* 0x002fda0003f05270 */
[----:B------:R-:W0:Y:S08]  /*37a0*/  @P0 LDC R0, c[0x0][0x44c] ;  /* 0x00011300ff000b82 */ /* 0x000e300000000800 */
[----:B------:R-:W1:Y:S01]  /*37b0*/  @P0 LDC R4, c[0x0][0x450] ;  /* 0x00011400ff040b82 */ /* 0x000e620000000800 */
[----:B0-----:R-:W-:-:S04]  /*37c0*/  @P0 IMAD.HI.U32 R3, R0, UR4, RZ ;  /* 0x0000000400030c27 */ /* 0x001fc8000f8e00ff */
[----:B------:R-:W-:Y:S01]  /*37d0*/  IMAD.U32 R0, RZ, RZ, UR4 ;  /* 0x00000004ff007e24 */ /* 0x000fe2000f8e00ff */
[----:B------:R-:W-:Y:S01]  /*37e0*/  UMOV UR4, URZ ;  /* 0x0000003f00047c82 */ /* 0x000fe20008000000 */
[----:B-1----:R-:W-:-:S05]  /*37f0*/  @P0 SHF.R.U32.HI R0, RZ, R4, R3 ;  /* 0x00000004ff000219 */ /* 0x002fca0000011603 */
[----:B------:R-:W-:-:S05]  /*3800*/  IMAD.IADD R0, R5, 0x1, R0 ;  /* 0x0000000105007824 */ /* 0x000fca00078e0200 */
[----:B------:R-:W-:-:S04]  /*3810*/  SHF.R.S32.HI R3, RZ, 0x1f, R0 ;  /* 0x0000001fff037819 */ /* 0x000fc80000011400 */
[----:B------:R-:W-:Y:S02]  /*3820*/  LEA.HI R3, R3, R0, RZ, 0x6 ;  /* 0x0000000003037211 */ /* 0x000fe400078f30ff */
[----:B------:R-:W-:Y:S02]  /*3830*/  LOP3.LUT R0, R195, 0xff, RZ, 0xc0, !PT ;  /* 0x000000ffc3007812 */ /* 0x000fe400078ec0ff */
[----:B------:R-:W-:Y:S02]  /*3840*/  SHF.R.S32.HI R3, RZ, 0x6, R3 ;  /* 0x00000006ff037819 */ /* 0x000fe40000011403 */
[----:B------:R-:W-:Y:S02]  /*3850*/  R2UR UR43, R0 ;  /* 0x00000000002b72ca */ /* 0x000fe400000e0000 */
[----:B------:R-:W-:-:S04]  /*3860*/  VIMNMX R6, R6, R3, PT ;  /* 0x0000000306067248 */ /* 0x000fc80003fe0100 */
[----:B------:R-:W-:-:S13]  /*3870*/  ISETP.GE.AND P0, PT, R6, 0x1, PT ;  /* 0x000000010600780c */ /* 0x000fda0003f06270 */
[----:B------:R-:W-:Y:S05]  /*3880*/  @!P0 BRA `(.L_x_8131) ;  /* 0x0000000000948947 */ /* 0x000fea0003800000 */
[----:B------:R-:W-:Y:S01]  /*3890*/  SHF.R.U32.HI R5, RZ, 0x10, R195 ;  /* 0x00000010ff057819 */ /* 0x000fe200000116c3 */
[----:B------:R-:W-:-:S03]  /*38a0*/  UMOV UR4, URZ ;  /* 0x0000003f00047c82 */ /* 0x000fc60008000000 */
[----:B------:R-:W-:-:S13]  /*38b0*/  ISETP.NE.AND P0, PT, R5, RZ, PT ;  /* 0x000000ff0500720c */ /* 0x000fda0003f05270 */
[----:B------:R-:W0:Y:S02]  /*38c0*/  @!P0 LDC R5, c[0x0][0xae8] ;  /* 0x0002ba00ff058b82 */ /* 0x000e240000000800 */
[-C--:B0-----:R-:W-:Y:S02]  /*38d0*/  IABS R0, R5.reuse ;  /* 0x0000000500007213 */ /* 0x081fe40000000000 */
[----:B------:R-:W-:Y:S02]  /*38e0*/  IABS R8, R5 ;  /* 0x0000000500087213 */ /* 0x000fe40000000000 */
[----:B------:R-:W-:Y:S02]  /*38f0*/  R2UR UR8, R0 ;  /* 0x00000000000872ca */ /* 0x000fe400000e0000 */
[C---:B------:R-:W-:Y:S02]  /*3900*/  IADD3 R0, R5.reuse, -0x1, R6 ;  /* 0xffffffff05007810 */ /* 0x040fe40007ffe006 */
[----:B------:R-:W-:-:S02]  /*3910*/  R2UR UR9, R5 ;  /* 0x00000000050972ca */ /* 0x000fc400000e0000 */
[----:B------:R-:W-:Y:S02]  /*3920*/  IABS R7, R0 ;  /* 0x0000000000077213 */ /* 0x000fe40000000000 */
[----:B------:R-:W-:Y:S02]  /*3930*/  LOP3.LUT R0, R0, R5, RZ, 0x3c, !PT ;  /* 0x0000000500007212 */ /* 0x000fe400078e3cff */
[----:B------:R-:W-:-:S03]  /*3940*/  R2UR UR7, R7 ;  /* 0x00000000070772ca */ /* 0x000fc600000e0000 */
[----:B------:R-:W0:Y:S04]  /*3950*/  I2F.RP R3, UR8 ;  /* 0x0000000800037d06 */ /* 0x000e280008209400 */
[----:B------:R-:W-:-:S06]  /*3960*/  UISETP.NE.AND UP1, UPT, UR9, URZ, UPT ;  /* 0x0000003f0900728c */ /* 0x000fcc000bf25270 */
[----:B------:R-:W-:Y:S01]  /*3970*/  PLOP3.LUT P0, PT, PT, PT, UP1, 0x80, 0x0 ;  /* 0x000000000000781c */ /* 0x000fe20003f0f018 */
        /* <DEDUP_REMOVED lines=16> */
[----:B------:R-:W-:Y:S01]  /*3a80*/  UISETP.GE.AND UP2, UPT, UR6, URZ, UPT ;  /* 0x0000003f0600728c */ /* 0x000fe2000bf46270 */
[----:B------:R-:W-:-:S08]  /*3a90*/  @!P0 R2UR UR6, R5 ;  /* 0x00000000050682ca */ /* 0x000fd000000e0000 */
[----:B------:R-:W-:-:S07]  /*3aa0*/  @UP0 UIADD3 UR5, UR5, 0x1, URZ ;  /* 0x0000000105050890 */ /* 0x000fce000fffe03f */
[----:B------:R-:W-:Y:S02]  /*3ab0*/  UMOV UR4, UR5 ;  /* 0x0000000500047c82 */ /* 0x000fe40008000000 */
[----:B------:R-:W-:Y:S02]  /*3ac0*/  @!UP2 UIADD3 UR4, -UR4, URZ, URZ ;  /* 0x0000003f0404a290 */ /* 0x000fe4000fffe13f */
[----:B------:R-:W-:-:S12]  /*3ad0*/  @!UP1 ULOP3.LUT UR4, URZ, UR6, URZ, 0x33, !UPT ;  /* 0x000000063f049292 */ /* 0x000fd8000f8e333f */
.L_x_8131:
[----:B------:R-:W-:Y:S02]  /*3ae0*/  UIMAD UR43, UR43, UR4, URZ ;  /* 0x000000042b2b72a4 */ /* 0x000fe4000f8e023f */
[----:B------:R-:W-:Y:S01]  /*3af0*/  IMAD.U32 R5, RZ, RZ, UR4 ;  /* 0x00000004ff057e24 */ /* 0x000fe2000f8e00ff */
[----:B------:R-:W-:Y:S01]  /*3b00*/  PLOP3.LUT P0, PT, PT, PT, PT, 0x80, 0x0 ;  /* 0x000000000000781c */ /* 0x000fe20003f0f070 */
[----:B------:R-:W-:Y:S01]  /*3b10*/  IMAD.MOV.U32 R3, RZ, RZ, RZ ;  /* 0x000000ffff037224 */ /* 0x000fe200078e00ff */
[----:B------:R-:W-:Y:S01]  /*3b20*/  CS2R R150, SRZ ;  /* 0x0000000000967805 */ /* 0x000fe2000001ff00 */
[----:B------:R-:W-:Y:S01]  /*3b30*/  IMAD.MOV.U32 R19, RZ, RZ, RZ ;  /* 0x000000ffff137224 */ /* 0x000fe200078e00ff */
        /* <DEDUP_REMOVED lines=66> */
[----:B------:R-:W0:Y:S02]  /*3f60*/  SHFL.IDX PT, R0, R230, RZ, 0x1f ;  /* 0x00001fffe6007589 */ /* 0x000e2400000e0000 */
        /* <DEDUP_REMOVED lines=27> */
.L_x_8132:
        /* <DEDUP_REMOVED lines=10> */
[----:B------:R-:W0:Y:S02]  /*41c0*/  SYNCS.PHASECHK.TRANS64.TRYWAIT P1, [R16+URZ+0x38800], R5 ;  /* 0x03880005100075a7 */ /* 0x000e24000802017f */
[----:B0-----:R-:W-:Y:S05]  /*41d0*/  @!P1 BRA `(.L_x_8133) ;  /* 0x0000016800989947 */ /* 0x001fea0003800000 */
.L_x_8327:
[----:B------:R-:W-:Y:S05]  /*41e0*/  @!P0 BRA `(.L_x_8134) ;  /* 0x0000000000048947 */ /* 0x000fea0003800000 */
[----:B------:R-:W-:Y:S01]  /*41f0*/  BPT.TRAP 0x1 ;  /* 0x000000040000795c */ /* 0x000fe20000300000 */
.L_x_8134:
[----:B------:R-:W-:Y:S02]  /*4200*/  IMAD.U32 R6, RZ, RZ, UR37 ;  /* 0x00000025ff067e24 */ /* 0x000fe4000f8e00ff */
[----:B------:R-:W-:-:S03]  /*4210*/  IMAD R9, R2, 0x8, R16 ;  /* 0x0000000802097824 */ /* 0x000fc600078e0210 */
[----:B------:R-:W-:-:S04]  /*4220*/  SHF.L.U32 R6, R6, 0x1f, RZ ;  /* 0x0000001f06067819 */ /* 0x000fc800000006ff */
[----:B------:R1:W2:Y:S01]  /*4230*/  SYNCS.PHASECHK.TRANS64.TRYWAIT P1, [R9+URZ+0x38830], R6 ;  /* 0x03883006090075a7 */ /* 0x0002a2000802017f */
[----:B------:R-:W-:Y:S05]  /*4240*/  @!P0 BRA `(.L_x_8135) ;  /* 0x0000000000048947 */ /* 0x000fea0003800000 */
[----:B------:R-:W-:Y:S01]  /*4250*/  BPT.TRAP 0x1 ;  /* 0x000000040000795c */ /* 0x000fe20000300000 */
.L_x_8135:
[----:B------:R-:W-:-:S05]  /*4260*/  VIADD R0, R16, 0x22400 ;  /* 0x0002240010007836 */ /* 0x000fca0000000000 */
[----:B------:R-:W-:-:S04]  /*4270*/  SHF.R.U32.HI R0, RZ, 0x4, R0 ;  /* 0x00000004ff007819 */ /* 0x000fc80000011600 */
[----:B------:R-:W-:Y:S01]  /*4280*/  LOP3.LUT R0, R0, 0x3fff, RZ, 0xc0, !PT ;  /* 0x00003fff00007812 */ /* 0x000fe200078ec0ff */
[----:B--2---:R-:W-:Y:S06]  /*4290*/  @P1 BRA `(.L_x_8136) ;  /* 0x0000000000081947 */ /* 0x004fec0003800000 */
[----:B------:R-:W2:Y:S02]  /*42a0*/  SYNCS.PHASECHK.TRANS64.TRYWAIT P1, [R9+URZ+0x38830], R6 ;  /* 0x03883006090075a7 */ /* 0x000ea4000802017f */
[----:B--2---:R-:W-:Y:S05]  /*42b0*/  @!P1 BRA `(.L_x_8137) ;  /* 0x0000016800749947 */ /* 0x004fea0003800000 */
.L_x_8136:
[----:B------:R-:W-:Y:S05]  /*42c0*/  WARPSYNC.ALL ;  /* 0x0000000000007948 */ /* 0x000fea0003800000 */
[----:B------:R-:W-:Y:S01]  /*42d0*/  LOP3.LUT R0, R0, 0x10000, RZ, 0xfc, !PT ;  /* 0x0001000000007812 */ /* 0x000fe200078efcff */
[----:B------:R-:W-:Y:S01]  /*42e0*/  VIADD R3, R16, 0x20400 ;  /* 0x0002040010037836 */ /* 0x000fe20000000000 */
[----:B------:R-:W-:-:S03]  /*42f0*/  WARPGROUP.ARRIVE ;  /* 0x00000000000079c5 */ /* 0x000fc60000000000 */
[----:B------:R-:W-:Y:S01]  /*4300*/  IMAD R4, R2, 0x200, R0 ;  /* 0x0000020002047824 */ /* 0x000fe200078e0200 */
[----:B------:R-:W-:Y:S01]  /*4310*/  UMOV UR11, 0x40000040 ;  /* 0x40000040000b7882 */ /* 0x000fe20000000000 */
[----:B------:R-:W-:Y:S01]  /*4320*/  UMOV UR9, 0x40000040 ;  /* 0x4000004000097882 */ /* 0x000fe20000000000 */
[----:B------:R-:W-:Y:S01]  /*4330*/  SHF.R.U32.HI R3, RZ, 0x4, R3 ;  /* 0x00000004ff037819 */ /* 0x000fe20000011603 */
[----:B------:R-:W-:Y:S01]  /*4340*/  UMOV UR15, 0x40000040 ;  /* 0x40000040000f7882 */ /* 0x000fe20000000000 */
[----:B------:R-:W-:Y:S01]  /*4350*/  R2UR UR10, R4 ;  /* 0x00000000040a72ca */ /* 0x000fe200000e0000 */
[----:B------:R-:W-:Y:S01]  /*4360*/  UMOV UR13, 0x40000040 ;  /* 0x40000040000d7882 */ /* 0x000fe20000000000 */
[----:B------:R-:W-:Y:S01]  /*4370*/  LOP3.LUT R3, R3, 0x3fff, RZ, 0xc0, !PT ;  /* 0x00003fff03037812 */ /* 0x000fe200078ec0ff */
[----:B------:R-:W-:Y:S01]  /*4380*/  UMOV UR19, 0x40000040 ;  /* 0x4000004000137882 */ /* 0x000fe20000000000 */
[----:B------:R-:W-:Y:S01]  /*4390*/  UMOV UR17, 0x40000040 ;  /* 0x4000004000117882 */ /* 0x000fe20000000000 */
[----:B------:R-:W-:Y:S01]  /*43a0*/  UMOV UR23, 0x40000040 ;  /* 0x4000004000177882 */ /* 0x000fe20000000000 */
[----:B------:R-:W-:Y:S01]  /*43b0*/  LOP3.LUT R3, R3, 0x10000, RZ, 0xfc, !PT ;  /* 0x0001000003037812 */ /* 0x000fe200078efcff */
[----:B------:R-:W-:-:S03]  /*43c0*/  UMOV UR21, 0x40000040 ;  /* 0x4000004000157882 */ /* 0x000fc60000000000 */
[C---:B------:R-:W-:Y:S01]  /*43d0*/  R2UR UR8, R3.reuse ;  /* 0x00000000030872ca */ /* 0x040fe200000e0000 */
[C---:B------:R-:W-:Y:S02]  /*43e0*/  VIADD R4, R3.reuse, 0x2 ;  /* 0x0000000203047836 */ /* 0x040fe40000000000 */
[----:B------:R-:W-:Y:S02]  /*43f0*/  UIADD3 UR14, UR10, 0x2, URZ ;  /* 0x000000020a0e7890 */ /* 0x000fe4000fffe03f */
[----:B------:R-:W-:Y:S01]  /*4400*/  UIADD3 UR18, UR10, 0x4, URZ ;  /* 0x000000040a127890 */ /* 0x000fe2000fffe03f */
[----:B------:R-:W-:Y:S01]  /*4410*/  R2UR UR12, R4 ;  /* 0x00000000040c72ca */ /* 0x000fe200000e0000 */
[C---:B------:R-:W-:Y:S01]  /*4420*/  VIADD R4, R3.reuse, 0x4 ;  /* 0x0000000403047836 */ /* 0x040fe20000000000 */
[----:B------:R-:W-:Y:S01]  /*4430*/  UIADD3 UR22, UR10, 0x6, URZ ;  /* 0x000000060a167890 */ /* 0x000fe2000fffe03f */
[----:B------:R-:W-:-:S03]  /*4440*/  VIADD R3, R3, 0x6 ;  /* 0x0000000603037836 */ /* 0x000fc60000000000 */
[----:B------:R-:W-:Y:S01]  /*4450*/  R2UR UR16, R4 ;  /* 0x00000000041072ca */ /* 0x000fe200000e0000 */
[----:B------:R-:W-:Y:S01]  /*4460*/  HGMMA.64x64x16.F32.BF16 R24, gdesc[UR8], RZ, !UPT, gsb0 ;  /* 0x00e00000081879f0 */ /* 0x000fe2000c0018ff */
[----:B------:R-:W-:Y:S02]  /*4470*/  R2UR UR20, R3 ;  /* 0x00000000031472ca */ /* 0x000fe400000e0000 */
        /* <DEDUP_REMOVED lines=10> */
[----:B------:R-:W3:Y:S02]  /*4520*/  SYNCS.PHASECHK.TRANS64.TRYWAIT P1, [R16+URZ+0x38810], R5 ;  /* 0x03881005100075a7 */ /* 0x000ee4000802017f */
[----:B---3--:R-:W-:Y:S05]  /*4530*/  @!P1 BRA `(.L_x_8138) ;  /* 0x0000016400e89947 */ /* 0x008fea0003800000 */
.L_x_8328:
[----:B------:R-:W-:Y:S05]  /*4540*/  @!P0 BRA `(.L_x_8139) ;  /* 0x0000000000048947 */ /* 0x000fea0003800000 */
[----:B------:R-:W-:Y:S01]  /*4550*/  BPT.TRAP 0x1 ;  /* 0x000000040000795c */ /* 0x000fe20000300000 */
.L_x_8139:
[----:B------:R4:W0:Y:S01]  /*4560*/  SYNCS.PHASECHK.TRANS64.TRYWAIT P1, [R9+URZ+0x38850], R6 ;  /* 0x03885006090075a7 */ /* 0x000822000802017f */
[----:B------:R-:W-:Y:S05]  /*4570*/  @!P0 BRA `(.L_x_8140) ;  /* 0x0000000000048947 */ /* 0x000fea0003800000 */
[----:B------:R-:W-:Y:S01]  /*4580*/  BPT.TRAP 0x1 ;  /* 0x000000040000795c */ /* 0x000fe20000300000 */
.L_x_8140:
[C---:B------:R-:W-:Y:S02]  /*4590*/  VIADD R3, R16.reuse, 0x400 ;  /* 0x0000040010037836 */ /* 0x040fe40000000000 */
[----:B------:R-:W-:-:S03]  /*45a0*/  VIADD R4, R16, 0x26400 ;  /* 0x0002640010047836 */ /* 0x000fc60000000000 */
[----:B------:R-:W-:Y:S02]  /*45b0*/  SHF.R.U32.HI R3, RZ, 0x4, R3 ;  /* 0x00000004ff037819 */ /* 0x000fe40000011603 */
[----:B------:R-:W-:Y:S02]  /*45c0*/  SHF.R.U32.HI R4, RZ, 0x4, R4 ;  /* 0x00000004ff047819 */ /* 0x000fe40000011604 */
[----:B------:R-:W-:Y:S02]  /*45d0*/  LOP3.LUT R3, R3, 0x3fff, RZ, 0xc0, !PT ;  /* 0x00003fff03037812 */ /* 0x000fe400078ec0ff */
[----:B------:R-:W-:Y:S02]  /*45e0*/  LOP3.LUT R4, R4, 0x3fff, RZ, 0xc0, !PT ;  /* 0x00003fff04047812 */ /* 0x000fe400078ec0ff */
[----:B------:R-:W-:Y:S02]  /*45f0*/  LOP3.LUT R3, R3, 0x10000, RZ, 0xfc, !PT ;  /* 0x0001000003037812 */ /* 0x000fe400078efcff */
[----:B------:R-:W-:-:S03]  /*4600*/  LOP3.LUT R4, R4, 0x10000, RZ, 0xfc, !PT ;  /* 0x0001000004047812 */ /* 0x000fc600078efcff */
[----:B0--3--:R-:W-:Y:S01]  /*4610*/  IMAD R5, R2, 0x1000, R3 ;  /* 0x0000100002057824 */ /* 0x009fe200078e0203 */
[----:B------:R-:W-:Y:S06]  /*4620*/  @P1 BRA `(.L_x_8141) ;  /* 0x0000000000081947 */ /* 0x000fec0003800000 */
[----:B------:R-:W0:Y:S02]  /*4630*/  SYNCS.PHASECHK.TRANS64.TRYWAIT P1, [R9+URZ+0x38850], R6 ;  /* 0x03885006090075a7 */ /* 0x000e24000802017f */
[----:B0-----:R-:W-:Y:S05]  /*4640*/  @!P1 BRA `(.L_x_8142) ;  /* 0x0000016400b89947 */ /* 0x001fea0003800000 */
.L_x_8141:
[C---:B------:R-:W-:Y:S01]  /*4650*/  R2UR UR24, R4.reuse ;  /* 0x00000000041872ca */ /* 0x040fe200000e0000 */
[----:B------:R-:W-:Y:S01]  /*4660*/  WARPGROUP.ARRIVE ;  /* 0x00000000000079c5 */ /* 0x000fe20000000000 */
[C---:B------:R-:W-:Y:S01]  /*4670*/  R2UR UR26, R5.reuse ;  /* 0x00000000051a72ca */ /* 0x040fe200000e0000 */
[----:B------:R-:W-:Y:S01]  /*4680*/  UMOV UR25, 0x40000040 ;  /* 0x4000004000197882 */ /* 0x000fe20000000000 */
[----:B------:R-:W-:Y:S01]  /*4690*/  UMOV UR27, 0x40000040 ;  /* 0x40000040001b7882 */ /* 0x000fe20000000000 */
[C---:B------:R-:W-:Y:S01]  /*46a0*/  VIADD R7, R4.reuse, 0x2 ;  /* 0x0000000204077836 */ /* 0x040fe20000000000 */
[----:B------:R-:W-:Y:S01]  /*46b0*/  UMOV UR5, 0x40000040 ;  /* 0x4000004000057882 */ /* 0x000fe20000000000 */
[----:B012-4-:R-:W-:Y:S01]  /*46c0*/  VIADD R6, R5, 0x2 ;  /* 0x0000000205067836 */ /* 0x017fe20000000000 */
[----:B------:R-:W-:Y:S01]  /*46d0*/  UMOV UR7, 0x40000040 ;  /* 0x4000004000077882 */ /* 0x000fe20000000000 */
[----:B------:R-:W0:Y:S01]  /*46e0*/  S2R R8, SR_TID.X ;  /* 0x0000000000087919 */ /* 0x000e220000002100 */
[----:B------:R-:W-:Y:S01]  /*46f0*/  R2UR UR4, R7 ;  /* 0x00000000070472ca */ /* 0x000fe200000e0000 */
[----:B------:R-:W-:Y:S01]  /*4700*/  VIADD R7, R4, 0x4 ;  /* 0x0000000404077836 */ /* 0x000fe20000000000 */
[----:B------:R-:W-:Y:S01]  /*4710*/  R2UR UR6, R6 ;  /* 0x00000000060672ca */ /* 0x000fe200000e0000 */
[C---:B------:R-:W-:Y:S01]  /*4720*/  VIADD R6, R5.reuse, 0x4 ;  /* 0x0000000405067836 */ /* 0x040fe20000000000 */
[----:B------:R-:W1:Y:S01]  /*4730*/  S2R R14, SR_TID.X ;  /* 0x00000000000e7919 */ /* 0x000e620000002100 */
[----:B------:R-:W-:Y:S01]  /*4740*/  HGMMA.64x64x16.F32.BF16 R24, gdesc[UR24], R24, gsb0 ;  /* 0x00e00000181879f0 */ /* 0x000fe20008001818 */
[----:B------:R-:W-:Y:S01]  /*4750*/  VIADD R11, R5, 0x800 ;  /* 0x00000800050b7836 */ /* 0x000fe20000000000 */
[----:B------:R-:W-:Y:S01]  /*4760*/  UMOV UR11, 0x40000040 ;  /* 0x40000040000b7882 */ /* 0x000fe20000000000 */
[----:B------:R-:W-:Y:S01]  /*4770*/  IMAD.U32 R15, RZ, RZ, UR42 ;  /* 0x0000002aff0f7e24 */ /* 0x000fe2000f8e00ff */
[----:B------:R-:W-:Y:S01]  /*4780*/  UMOV UR15, 0x40000040 ;  /* 0x40000040000f7882 */ /* 0x000fe20000000000 */
[----:B0-----:R-:W-:-:S02]  /*4790*/  SHF.R.U32.HI R8, RZ, 0x7, R8 ;  /* 0x00000007ff087819 */ /* 0x001fc40000011608 */
[----:B-1----:R-:W-:Y:S01]  /*47a0*/  LOP3.LUT R14, R14, 0x7f, RZ, 0xc0, !PT ;  /* 0x0000007f0e0e7812 */ /* 0x002fe200078ec0ff */
        /* <DEDUP_REMOVED lines=124> */
[----:B------:R-:W0:Y:S01]  /*4f70*/  SHFL.IDX PT, R6, R8, RZ, 0x1f ;  /* 0x00001fff08067589 */ /* 0x000e2200000e0000 */
[----:B------:R-:W-:Y:S01]  /*4f80*/  VIADD R7, R4, 0x800 ;  /* 0x0000080004077836 */ /* 0x000fe20000000000 */
[----:B0-----:R-:W-:-:S04]  /*4f90*/  ISETP.GT.AND P1, PT, R6, 0x7f, PT ;  /* 0x0000007f0600780c */ /* 0x001fc80003f24270 */
[----:B------:R-:W-:-:S05]  /*4fa0*/  SEL R6, RZ, 0x2, !P1 ;  /* 0x00000002ff067807 */ /* 0x000fca0004800000 */
[C---:B------:R-:W-:Y:S02]  /*4fb0*/  IMAD.IADD R8, R6.reuse, 0x1, R7 ;  /* 0x0000000106087824 */ /* 0x040fe400078e0207 */
        /* <DEDUP_REMOVED lines=12> */
[----:B------:R-:W-:Y:S02]  /*5080*/  IMAD.IADD R13, R11, 0x1, R8 ;  /* 0x000000010b0d7824 */ /* 0x000fe400078e0208 */
[--C-:B------:R-:W-:Y:S02]  /*5090*/  IMAD.IADD R7, R7, 0x1, R10.reuse ;  /* 0x0000000107077824 */ /* 0x100fe400078e020a */
        /* <DEDUP_REMOVED lines=42> */
[----:B------:R-:W-:Y:S02]  /*5340*/  IMAD.IADD R13, R8, 0x1, R11 ;  /* 0x00000001080d7824 */ /* 0x000fe400078e020b */
        /* <DEDUP_REMOVED lines=89> */
[----:B------:R-:W-:-:S02]  /*58e0*/  IMAD.IADD R10, R10, 0x1, R11 ;  /* 0x000000010a0a7824 */ /* 0x000fc400078e020b */
[----:B------:R-:W-:Y:S01]  /*58f0*/  IMAD.MOV.U32 R11, RZ, RZ, 0x40 ;  /* 0x00000040ff0b7424 */ /* 0x000fe200078e00ff */
[----:B------:R-:W-:Y:S02]  /*5900*/  WARPGROUP.DEPBAR.LE gsb0, 0x0 ;  /* 0x00008000000079c5 */ /* 0x000fe40000010000 */
[----:B------:R-:W-:-:S06]  /*5910*/  WARPGROUP.ARRIVE ;  /* 0x00000000000079c5 */ /* 0x000fcc0000000000 */
[----:B------:R-:W-:Y:S01]  /*5920*/  HGMMA.64x64x16.F32.BF16 R24, gdesc[UR4], R24, gsb0 ;  /* 0x00e00000041879f0 */ /* 0x000fe20008001818 */
[----:B------:R-:W-:Y:S01]  /*5930*/  R2UR UR4, R6 ;  /* 0x00000000060472ca */ /* 0x000fe200000e0000 */
[----:B------:R-:W-:Y:S01]  /*5940*/  UMOV UR5, 0x40000040 ;  /* 0x4000004000057882 */ /* 0x000fe20000000000 */
[----:B------:R-:W-:Y:S01]  /*5950*/  R2UR UR6, R8 ;  /* 0x00000000080672ca */ /* 0x000fe200000e0000 */
[----:B------:R-:W-:Y:S01]  /*5960*/  UMOV UR7, 0x40000040 ;  /* 0x4000004000077882 */ /* 0x000fe20000000000 */
        /* <DEDUP_REMOVED lines=9> */
[----:B------:R-:W-:Y:S01]  /*5a00*/  IMAD.MOV.U32 R7, RZ, RZ, 0x1000 ;  /* 0x00001000ff077424 */ /* 0x000fe200078e00ff */
[----:B------:R-:W0:Y:S04]  /*5a10*/  LDC R10, c[0x0][0x448] ;  /* 0x00011200ff0a7b82 */ /* 0x000e280000000800 */
[----:B------:R-:W-:-:S04]  /*5a20*/  SEL R7, R7, 0xf80, P1 ;  /* 0x00000f8007077807 */ /* 0x000fc80000800000 */
[----:B------:R-:W-:-:S04]  /*5a30*/  LOP3.LUT R7, R7, 0x1e00, RZ, 0xc0, !PT ;  /* 0x00001e0007077812 */ /* 0x000fc800078ec0ff */
[CC--:B------:R-:W-:Y:S02]  /*5a40*/  IADD3 R8, R6.reuse, R7.reuse, R4 ;  /* 0x0000000706087210 */ /* 0x0c0fe40007ffe004 */
[----:B------:R-:W-:Y:S02]  /*5a50*/  IADD3 R5, R6, R7, R5 ;  /* 0x0000000706057210 */ /* 0x000fe40007ffe005 */
[----:B0-----:R-:W-:-:S13]  /*5a60*/  ISETP.NE.AND P1, PT, R10, 0x1, PT ;  /* 0x000000010a00780c */ /* 0x001fda0003f25270 */
[----:B------:R-:W0:Y:S08]  /*5a70*/  @P1 LDC R6, c[0x0][0x44c] ;  /* 0x00011300ff061b82 */ /* 0x000e300000000800 */
[----:B------:R-:W1:Y:S08]  /*5a80*/  @P1 LDC R7, c[0x0][0x450] ;  /* 0x00011400ff071b82 */ /* 0x000e700000000800 */
[----:B------:R-:W2:Y:S01]  /*5a90*/  @P1 LDC R13, c[0x0][0x44c] ;  /* 0x00011300ff0d1b82 */ /* 0x000ea20000000800 */
[----:B------:R-:W-:-:S02]  /*5aa0*/  WARPGROUP.DEPBAR.LE gsb0, 0x0 ;  /* 0x00008000000079c5 */ /* 0x000fc40000010000 */
[----:B------:R-:W-:Y:S01]  /*5ab0*/  WARPGROUP.ARRIVE ;  /* 0x00000000000079c5 */ /* 0x000fe20000000000 */
[----:B--2---:R-:W-:-:S05]  /*5ac0*/  @P1 IMAD.HI.U32 R13, R13, UR42, RZ ;  /* 0x0000002a0d0d1c27 */ /* 0x004fca000f8e00ff */
[----:B------:R-:W-:Y:S01]  /*5ad0*/  HGMMA.64x64x16.F32.BF16 R24, gdesc[UR4], R24, gsb0 ;  /* 0x00e00000041879f0 */ /* 0x000fe20008001818 */
[----:B------:R-:W-:Y:S01]  /*5ae0*/  R2UR UR4, R8 ;  /* 0x00000000080472ca */ /* 0x000fe200000e0000 */
[----:B------:R-:W-:Y:S01]  /*5af0*/  UMOV UR5, 0x40000040 ;  /* 0x4000004000057882 */ /* 0x000fe20000000000 */
[----:B------:R-:W-:Y:S01]  /*5b00*/  R2UR UR6, R5 ;  /* 0x00000000050672ca */ /* 0x000fe200000e0000 */
[----:B------:R-:W-:Y:S01]  /*5b10*/  UMOV UR7, 0x40000040 ;  /* 0x4000004000077882 */ /* 0x000fe20000000000 */
[----:B------:R-:W-:-:S04]  /*5b20*/  VIADD R5, R190, UR42 ;  /* 0x0000002abe057c36 */ /* 0x000fc80008000000 */
[----:B0-----:R-:W-:-:S05]  /*5b30*/  @P1 IMAD.HI.U32 R6, R5, R6, RZ ;  /* 0x0000000605061227 */ /* 0x001fca00078e00ff */
[----:B-1----:R-:W-:Y:S01]  /*5b40*/  @P1 SHF.R.U32.HI R5, RZ, R7, R6 ;  /* 0x00000007ff051219 */ /* 0x002fe20000011606 */
[C---:B------:R-:W-:Y:S02]  /*5b50*/  IMAD R6, R152.reuse, -0x40, R11 ;  /* 0xffffffc098067824 */ /* 0x040fe400078e020b */
[----:B------:R-:W-:Y:S02]  /*5b60*/  VIADD R152, R152, 0xfffffffe ;  /* 0xfffffffe98987836 */ /* 0x000fe40000000000 */
[----:B------:R-:W0:Y:S01]  /*5b70*/  SHFL.IDX PT, R8, R5, RZ, 0x1c1f ;  /* 0x001c1fff05087589 */ /* 0x000e2200000e0000 */
[----:B------:R-:W-:Y:S02]  /*5b80*/  IADD3 R7, R187, 0x1, R6 ;  /* 0x00000001bb077810 */ /* 0x000fe40007ffe006 */
[----:B------:R-:W-:Y:S01]  /*5b90*/  IADD3 R6, -R189, R6, R187 ;  /* 0x00000006bd067210 */ /* 0x000fe20007ffe1bb */
[----:B------:R-:W1:Y:S01]  /*5ba0*/  SHFL.IDX PT, R5, R5, 0x1, 0x1c1f ;  /* 0x003c1f0005057f89 */ /* 0x000e6200000e0000 */
[----:B------:R-:W-:-:S04]  /*5bb0*/  IADD3 R7, -R188, R7, -R189 ;  /* 0x00000007bc077210 */ /* 0x000fc80007ffe9bd */
[----:B0-----:R-:W-:-:S04]  /*5bc0*/  VIADDMNMX R8, R8, R7, R6, PT ;  /* 0x0000000708087246 */ /* 0x001fc80003800106 */
[C---:B------:R-:W-:Y:S02]  /*5bd0*/  ISETP.GT.AND P2, PT, R8.reuse, RZ, PT ;  /* 0x000000ff0800720c */ /* 0x040fe40003f44270 */
[C---:B------:R-:W-:Y:S02]  /*5be0*/  ISETP.GT.AND P3, PT, R8.reuse, 0x1, PT ;  /* 0x000000010800780c */ /* 0x040fe40003f64270 */
[----:B------:R-:W-:Y:S02]  /*5bf0*/  ISETP.GT.AND P4, PT, R8, 0x8, PT ;  /* 0x000000080800780c */ /* 0x000fe40003f84270 */
[----:B-1----:R-:W-:Y:S01]  /*5c00*/  VIADDMNMX R7, R5, R7, R6, PT ;  /* 0x0000000705077246 */ /* 0x002fe20003800106 */
[----:B------:R-:W-:Y:S02]  /*5c10*/  WARPGROUP.DEPBAR.LE gsb0, 0x0 ;  /* 0x00008000000079c5 */ /* 0x000fe40000010000 */
[----:B------:R-:W-:-:S06]  /*5c20*/  WARPGROUP.ARRIVE ;  /* 0x00000000000079c5 */ /* 0x000fcc0000000000 */
[----:B------:R-:W-:Y:S01]  /*5c30*/  HGMMA.64x64x16.F32.BF16 R24, gdesc[UR4], R24, gsb0 ;  /* 0x00e00000041879f0 */ /* 0x000fe20008001818 */
[----:B------:R-:W-:Y:S01]  /*5c40*/  ULDC UR4, c[0x0][0xa80] ;  /* 0x0002a00000047ab9 */ /* 0x000fe20000000800 */
[----:B------:R-:W-:Y:S01]  /*5c50*/  R2UR UR6, R152 ;  /* 0x00000000980672ca */ /* 0x000fe200000e0000 */
        /* <DEDUP_REMOVED lines=116> */
[----:B0-----:R-:W-:Y:S01]  /*63a0*/  FMNMX.FTZ R7, R8, R5, !PT ;  /* 0x0000000508077209 */ /* 0x001fe20007810000 */
[--C-:B------:R-:W-:Y:S01]  /*63b0*/  FFMA.FTZ R52, R52, UR4, -R10.reuse ;  /* 0x0000000434347c23 */ /* 0x100fe2000801080a */
[----:B------:R-:W-:-:S03]  /*63c0*/  FFMA.FTZ R10, R53, UR4, -R10 ;  /* 0x00000004350a7c23 */ /* 0x000fc6000801080a */
[----:B------:R-:W0:Y:S01]  /*63d0*/  SHFL.BFLY PT, R8, R7, 0x1, 0x1f ;  /* 0x0c201f0007087f89 */ /* 0x000e2200000e0000 */
[----:B------:R-:W-:Y:S08]  /*63e0*/  MUFU.EX2 R28, R28 ;  /* 0x0000001c001c7308 */ /* 0x000ff00000000800 */
[----:B------:R-:W2:Y:S01]  /*63f0*/  MUFU.EX2 R29, R29 ;  /* 0x0000001d001d7308 */ /* 0x000ea20000000800 */
[----:B-1----:R-:W-:-:S07]  /*6400*/  F2FP.BF16.F32.PACK_AB R152, R25, R24 ;  /* 0x000000181998723e */ /* 0x002fce00000010ff */
[----:B------:R1:W-:Y:S01]  /*6410*/  MUFU.EX2 R11, R10 ;  /* 0x0000000a000b7308 */ /* 0x0003e20000000800 */
[----:B0-----:R-:W-:-:S07]  /*6420*/  FMNMX.FTZ R5, R7, R8, !PT ;  /* 0x0000000807057209 */ /* 0x001fce0007810000 */
[----:B------:R-:W-:Y:S01]  /*6430*/  MUFU.EX2 R32, R32 ;  /* 0x0000002000207308 */ /* 0x000fe20000000800 */
[----:B-1----:R-:W-:Y:S01]  /*6440*/  IMAD R10, R2, 0x1000, R19 ;  /* 0x00001000020a7824 */ /* 0x002fe200078e0213 */
[----:B--2---:R-:W-:Y:S01]  /*6450*/  F2FP.BF16.F32.PACK_AB R154, R29, R28 ;  /* 0x0000001c1d9a723e */ /* 0x004fe200000010ff */
[C---:B------:R-:W-:Y:S01]  /*6460*/  FMUL.FTZ R7, R5.reuse, UR4 ;  /* 0x0000000405077c20 */ /* 0x040fe20008410000 */
[----:B------:R-:W-:Y:S01]  /*6470*/  FSETP.NEU.FTZ.AND P2, PT, R5, -INF , PT ;  /* 0xff8000000500780b */ /* 0x000fe20003f5d000 */
[C---:B------:R-:W-:Y:S01]  /*6480*/  VIADD R12, R10.reuse, 0x80 ;  /* 0x000000800a0c7836 */ /* 0x040fe20000000000 */
[----:B------:R-:W-:Y:S02]  /*6490*/  R2UR UR10, R10 ;  /* 0x000000000a0a72ca */ /* 0x000fe400000e0000 */
[----:B------:R-:W0:Y:S01]  /*64a0*/  MUFU.EX2 R33, R33 ;  /* 0x0000002100217308 */ /* 0x000e220000000800 */
[----:B------:R-:W-:Y:S02]  /*64b0*/  FSEL R8, R7, RZ, P2 ;  /* 0x000000ff07087208 */ /* 0x000fe40001000000 */
[----:B------:R-:W-:-:S02]  /*64c0*/  ISETP.NE.AND P2, PT, R14, RZ, PT ;  /* 0x000000ff0e00720c */ /* 0x000fc40003f45270 */
[----:B------:R-:W1:Y:S01]  /*64d0*/  @P1 LDC R14, c[0x0][0x450] ;  /* 0x00011400ff0e1b82 */ /* 0x000e620000000800 */
        /* <DEDUP_REMOVED lines=9> */
[----:B------:R-:W-:Y:S01]  /*6570*/  R2UR UR14, R12 ;  /* 0x000000000c0e72ca */ /* 0x000fe200000e0000 */
[----:B------:R-:W-:-:S02]  /*6580*/  @!P2 VIADD R7, R9, 0x38840 ;  /* 0x000388400907a836 */ /* 0x000fc40000000000 */
[--C-:B------:R-:W-:Y:S01]  /*6590*/  FFMA.FTZ R42, R42, UR4, -R8.reuse ;  /* 0x000000042a2a7c23 */ /* 0x100fe20008010808 */
[--C-:B------:R-:W-:Y:S01]  /*65a0*/  FFMA.FTZ R43, R43, UR4, -R8.reuse ;  /* 0x000000042b2b7c23 */ /* 0x100fe20008010808 */
[--C-:B------:R-:W-:Y:S01]  /*65b0*/  FFMA.FTZ R46, R46, UR4, -R8.reuse ;  /* 0x000000042e2e7c23 */ /* 0x100fe20008010808 */
[----:B------:R-:W2:Y:S01]  /*65c0*/  MUFU.EX2 R27, R27 ;  /* 0x0000001b001b7308 */ /* 0x000ea20000000800 */
[----:B------:R-:W-:Y:S01]  /*65d0*/  @!P2 PRMT R7, RZ, 0x654, R7 ;  /* 0x00000654ff07a816 */ /* 0x000fe20000000007 */
[--C-:B------:R-:W-:Y:S01]  /*65e0*/  FFMA.FTZ R47, R47, UR4, -R8.reuse ;  /* 0x000000042f2f7c23 */ /* 0x100fe20008010808 */
[--C-:B------:R-:W-:Y:S01]  /*65f0*/  FFMA.FTZ R50, R50, UR4, -R8.reuse ;  /* 0x0000000432327c23 */ /* 0x100fe20008010808 */
[--C-:B------:R-:W-:Y:S01]  /*6600*/  FFMA.FTZ R51, R51, UR4, -R8.reuse ;  /* 0x0000000433337c23 */ /* 0x100fe20008010808 */
[----:B------:R3:W-:Y:S01]  /*6610*/  @!P2 SYNCS.ARRIVE.TRANS64.RED.A1T0 RZ, [R7+URZ], RZ ;  /* 0x000000ff07ffa9a7 */ /* 0x0007e2000810043f */
[--C-:B------:R-:W-:Y:S01]  /*6620*/  FFMA.FTZ R54, R54, UR4, -R8.reuse ;  /* 0x0000000436367c23 */ /* 0x100fe20008010808 */
[----:B------:R-:W-:Y:S01]  /*6630*/  FFMA.FTZ R8, R55, UR4, -R8 ;  /* 0x0000000437087c23 */ /* 0x000fe20008010808 */
[----:B------:R-:W4:Y:S01]  /*6640*/  MUFU.EX2 R30, R30 ;  /* 0x0000001e001e7308 */ /* 0x000f220000000800 */
[----:B-1----:R-:W-:Y:S01]  /*6650*/  @P1 SHF.R.U32.HI R15, RZ, R14, R13 ;  /* 0x0000000eff0f1219 */ /* 0x002fe2000001160d */
[----:B------:R-:W-:Y:S01]  /*6660*/  @!P2 VIADD R9, R9, 0x38860 ;  /* 0x000388600909a836 */ /* 0x000fe20000000000 */
[----:B0-----:R-:W-:Y:S01]  /*6670*/  F2FP.BF16.F32.PACK_AB R156, R33, R32 ;  /* 0x00000020219c723e */ /* 0x001fe200000010ff */
[----:B---3--:R-:W-:Y:S01]  /*6680*/  FADD.FTZ R7, R24, R25 ;  /* 0x0000001918077221 */ /* 0x008fe20000010000 */
[----:B------:R-:W-:-:S03]  /*6690*/  IADD3 R15, R15, R187, -R188 ;  /* 0x000000bb0f0f7210 */ /* 0x000fc60007ffe8bc */
[----:B------:R-:W0:Y:S01]  /*66a0*/  MUFU.EX2 R31, R31 ;  /* 0x0000001f001f7308 */ /* 0x000e220000000800 */
[----:B--2---:R-:W-:Y:S01]  /*66b0*/  FADD.FTZ R13, R26, R27 ;  /* 0x0000001b1a0d7221 */ /* 0x004fe20000010000 */
[----:B------:R-:W-:Y:S01]  /*66c0*/  FADD.FTZ R12, R28, R7 ;  /* 0x000000071c0c7221 */ /* 0x000fe20000010000 */
[----:B------:R-:W-:Y:S02]  /*66d0*/  F2FP.BF16.F32.PACK_AB R153, R27, R26 ;  /* 0x0000001a1b99723e */ /* 0x000fe400000010ff */
[----:B------:R-:W-:Y:S01]  /*66e0*/  R2UR UR5, R15 ;  /* 0x000000000f0572ca */ /* 0x000fe200000e0000 */
[----:B------:R-:W-:Y:S01]  /*66f0*/  FADD.FTZ R7, R29, R12 ;  /* 0x0000000c1d077221 */ /* 0x000fe20000010000 */
[----:B------:R-:W-:Y:S01]  /*6700*/  @!P2 PRMT R9, RZ, 0x654, R9 ;  /* 0x00000654ff09a816 */ /* 0x000fe20000000009 */
[----:B------:R-:W1:Y:S01]  /*6710*/  MUFU.EX2 R34, R34 ;  /* 0x0000002200227308 */ /* 0x000e620000000800 */
[----:B----4-:R-:W-:Y:S01]  /*6720*/  FADD.FTZ R14, R30, R13 ;  /* 0x0000000d1e0e7221 */ /* 0x010fe20000010000 */
[----:B------:R-:W-:-:S04]  /*6730*/  FADD.FTZ R12, R32, R7 ;  /* 0x00000007200c7221 */ /* 0x000fc80000010000 */
[----:B------:R-:W-:Y:S02]  /*6740*/  FADD.FTZ R7, R33, R12 ;  /* 0x0000000c21077221 */ /* 0x000fe40000010000 */
[----:B------:R-:W2:Y:S01]  /*6750*/  MUFU.EX2 R35, R35 ;  /* 0x0000002300237308 */ /* 0x000ea20000000800 */
[C---:B0-----:R-:W-:Y:S01]  /*6760*/  FADD.FTZ R13, R31.reuse, R14 ;  /* 0x0000000e1f0d7221 */ /* 0x041fe20000010000 */
[----:B------:R-:W-:Y:S01]  /*6770*/  F2FP.BF16.F32.PACK_AB R155, R31, R30 ;  /* 0x0000001e1f9b723e */ /* 0x000fe200000010ff */
[----:B------:R-:W-:Y:S01]  /*6780*/  BAR.SYNC.DEFER_BLOCKING 0xf, 0x100 ;  /* 0x03c4000000007b1d */ /* 0x000fe20000010000 */
[----:B------:R-:W-:-:S04]  /*6790*/  USHF.R.S32.HI UR7, URZ, 0x1f, UR5 ;  /* 0x0000001f3f077899 */ /* 0x000fc80008011405 */
[----:B------:R-:W-:Y:S01]  /*67a0*/  ULEA.HI UR7, UR7, UR5, URZ, 0x6 ;  /* 0x0000000507077291 */ /* 0x000fe2000f8f303f */
[----:B------:R-:W0:Y:S01]  /*67b0*/  MUFU.EX2 R36, R36 ;  /* 0x0000002400247308 */ /* 0x000e220000000800 */
[----:B-1----:R-:W-:Y:S02]  /*67c0*/  FADD.FTZ R14, R34, R13 ;  /* 0x0000000d220e7221 */ /* 0x002fe40000010000 */
[----:B------:R-:W-:-:S04]  /*67d0*/  USHF.R.S32.HI UR7, URZ, 0x6, UR7 ;  /* 0x000000063f077899 */ /* 0x000fc80008011407 */
[----:B------:R-:W-:Y:S01]  /*67e0*/  UISETP.LT.AND UP0, UPT, UR43, UR7, UPT ;  /* 0x000000072b00728c */ /* 0x000fe2000bf01270 */
[----:B------:R-:W1:Y:S01]  /*67f0*/  MUFU.EX2 R38, R38 ;  /* 0x0000002600267308 */ /* 0x000e620000000800 */
[C---:B--2---:R-:W-:Y:S01]  /*6800*/  FADD.FTZ R13, R35.reuse, R14 ;  /* 0x0000000e230d7221 */ /* 0x044fe20000010000 */
[----:B------:R-:W-:Y:S01]  /*6810*/  F2FP.BF16.F32.PACK_AB R157, R35, R34 ;  /* 0x00000022239d723e */ /* 0x000fe200000010ff */
[----:B------:R-:W-:-:S04]  /*6820*/  USEL UR5, UR43, UR7, !UP0 ;  /* 0x000000072b057287 */ /* 0x000fc8000c000000 */
[----:B------:R-:W-:Y:S01]  /*6830*/  UISETP.GE.AND UP0, UPT, UR6, UR5, UPT ;  /* 0x000000050600728c */ /* 0x000fe2000bf06270 */
[----:B------:R-:W2:Y:S01]  /*6840*/  MUFU.EX2 R37, R37 ;  /* 0x0000002500257308 */ /* 0x000ea20000000800 */
[----:B0-----:R-:W-:Y:S01]  /*6850*/  FADD.FTZ R12, R36, R7 ;  /* 0x00000007240c7221 */ /* 0x001fe20000010000 */
[----:B------:R0:W-:Y:S03]  /*6860*/  STSM.16.M88.4 [R23+0x36400], R152 ;  /* 0x0364009817007844 */ /* 0x0001e60000000200 */
[----:B------:R-:W-:-:S03]  /*6870*/  PLOP3.LUT P3, PT, PT, PT, UP0, 0x80, 0x0 ;  /* 0x000000000000781c */ /* 0x000fc60003f6f008 */
[----:B------:R-:W3:Y:S01]  /*6880*/  MUFU.EX2 R39, R39 ;  /* 0x0000002700277308 */ /* 0x000ee20000000800 */
[----:B-1----:R-:W-:-:S07]  /*6890*/  FADD.FTZ R14, R38, R13 ;  /* 0x0000000d260e7221 */ /* 0x002fce0000010000 */
[----:B------:R-:W1:Y:S01]  /*68a0*/  MUFU.EX2 R40, R40 ;  /* 0x0000002800287308 */ /* 0x000e620000000800 */
[C---:B--2---:R-:W-:Y:S01]  /*68b0*/  FADD.FTZ R7, R37.reuse, R12 ;  /* 0x0000000c25077221 */ /* 0x044fe20000010000 */
[----:B------:R-:W-:-:S06]  /*68c0*/  F2FP.BF16.F32.PACK_AB R158, R37, R36 ;  /* 0x00000024259e723e */ /* 0x000fcc00000010ff */
[----:B------:R-:W2:Y:S01]  /*68d0*/  MUFU.EX2 R42, R42 ;  /* 0x0000002a002a7308 */ /* 0x000ea20000000800 */
[C---:B---3--:R-:W-:Y:S01]  /*68e0*/  FADD.FTZ R13, R39.reuse, R14 ;  /* 0x0000000e270d7221 */ /* 0x048fe20000010000 */
[----:B------:R-:W-:-:S05]  /*68f0*/  F2FP.BF16.F32.PACK_AB R159, R39, R38 ;  /* 0x00000026279f723e */ /* 0x000fca00000010ff */
[----:B------:R0:W-:Y:S01]  /*6900*/  STSM.16.M88.4 [R186], R156 ;  /* 0x0000009cba007844 */ /* 0x0001e20000000200 */
        /* <DEDUP_REMOVED lines=9> */
[----:B------:R-:W-:-:S06]  /*69a0*/  F2FP.BF16.F32.PACK_AB R161, R43, R42 ;  /* 0x0000002a2ba1723e */ /* 0x000fcc00000010ff */
[----:B------:R-:W1:Y:S01]  /*69b0*/  MUFU.EX2 R45, R45 ;  /* 0x0000002d002d7308 */ /* 0x000e620000000800 */
[----:B--2---:R-:W-:-:S07]  /*69c0*/  FADD.FTZ R12, R44, R7 ;  /* 0x000000072c0c7221 */ /* 0x004fce0000010000 */
[----:B------:R-:W2:Y:S01]  /*69d0*/  MUFU.EX2 R47, R47 ;  /* 0x0000002f002f7308 */ /* 0x000ea20000000800 */
[----:B---3--:R-:W-:-:S07]  /*69e0*/  FADD.FTZ R14, R46, R13 ;  /* 0x0000000d2e0e7221 */ /* 0x008fce0000010000 */
[----:B------:R-:W3:Y:S01]  /*69f0*/  MUFU.EX2 R48, R48 ;  /* 0x0000003000307308 */ /* 0x000ee20000000800 */
[C---:B-1----:R-:W-:Y:S01]  /*6a00*/  FADD.FTZ R7, R45.reuse, R12 ;  /* 0x0000000c2d077221 */ /* 0x042fe20000010000 */
[----:B------:R-:W-:-:S06]  /*6a10*/  F2FP.BF16.F32.PACK_AB R162, R45, R44 ;  /* 0x0000002c2da2723e */ /* 0x000fcc00000010ff */
[----:B------:R-:W1:Y:S01]  /*6a20*/  MUFU.EX2 R50, R50 ;  /* 0x0000003200327308 */ /* 0x000e620000000800 */
[C---:B--2---:R-:W-:Y:S01]  /*6a30*/  FADD.FTZ R13, R47.reuse, R14 ;  /* 0x0000000e2f0d7221 */ /* 0x044fe20000010000 */
[----:B------:R-:W-:-:S05]  /*6a40*/  F2FP.BF16.F32.PACK_AB R163, R47, R46 ;  /* 0x0000002e2fa3723e */ /* 0x000fca00000010ff */
[----:B------:R0:W-:Y:S01]  /*6a50*/  STSM.16.M88.4 [R184], R160 ;  /* 0x000000a0b8007844 */ /* 0x0001e20000000200 */
[----:B------:R-:W2:Y:S01]  /*6a60*/  MUFU.EX2 R49, R49 ;  /* 0x0000003100317308 */ /* 0x000ea20000000800 */
[----:B---3--:R-:W-:-:S07]  /*6a70*/  FADD.FTZ R12, R48, R7 ;  /* 0x00000007300c7221 */ /* 0x008fce0000010000 */
[----:B------:R-:W3:Y:S01]  /*6a80*/  MUFU.EX2 R51, R51 ;  /* 0x0000003300337308 */ /* 0x000ee20000000800 */
[----:B-1----:R-:W-:-:S07]  /*6a90*/  FADD.FTZ R14, R50, R13 ;  /* 0x0000000d320e7221 */ /* 0x002fce0000010000 */
[----:B------:R-:W1:Y:S01]  /*6aa0*/  MUFU.EX2 R52, R52 ;  /* 0x0000003400347308 */ /* 0x000e620000000800 */
[C---:B--2---:R-:W-:Y:S01]  /*6ab0*/  FADD.FTZ R7, R49.reuse, R12 ;  /* 0x0000000c31077221 */ /* 0x044fe20000010000 */
[----:B------:R-:W-:-:S06]  /*6ac0*/  F2FP.BF16.F32.PACK_AB R164, R49, R48 ;  /* 0x0000003031a4723e */ /* 0x000fcc00000010ff */
[----:B------:R-:W2:Y:S01]  /*6ad0*/  MUFU.EX2 R54, R54 ;  /* 0x0000003600367308 */ /* 0x000ea20000000800 */
[C---:B---3--:R-:W-:Y:S01]  /*6ae0*/  FADD.FTZ R13, R51.reuse, R14 ;  /* 0x0000000e330d7221 */ /* 0x048fe20000010000 */
[----:B------:R-:W-:-:S06]  /*6af0*/  F2FP.BF16.F32.PACK_AB R165, R51, R50 ;  /* 0x0000003233a5723e */ /* 0x000fcc00000010ff */
[----:B------:R3:W4:Y:S01]  /*6b00*/  MUFU.EX2 R167, R8 ;  /* 0x0000000800a77308 */ /* 0x0007220000000800 */
[----:B-1----:R-:W-:Y:S01]  /*6b10*/  F2FP.BF16.F32.PACK_AB R166, R11, R52 ;  /* 0x000000340ba6723e */ /* 0x002fe200000010ff */
[----:B---3--:R-:W-:Y:S01]  /*6b20*/  FADD.FTZ R8, R52, R7 ;  /* 0x0000000734087221 */ /* 0x008fe20000010000 */
[----:B--2---:R-:W-:-:S03]  /*6b30*/  FADD.FTZ R12, R54, R13 ;  /* 0x0000000d360c7221 */ /* 0x004fc60000010000 */
[----:B------:R-:W-:Y:S01]  /*6b40*/  FADD.FTZ R7, R11, R8 ;  /* 0x000000080b077221 */ /* 0x000fe20000010000 */
[C---:B------:R-:W-:Y:S02]  /*6b50*/  VIADD R11, R10.reuse, 0x100 ;  /* 0x000001000a0b7836 */ /* 0x040fe40000000000 */
[----:B------:R-:W-:Y:S02]  /*6b60*/  VIADD R10, R10, 0x180 ;  /* 0x000001800a0a7836 */ /* 0x000fe40000000000 */
[C---:B----4-:R-:W-:Y:S01]  /*6b70*/  FADD.FTZ R8, R167.reuse, R12 ;  /* 0x0000000ca7087221 */ /* 0x050fe20000010000 */
[----:B------:R-:W-:-:S05]  /*6b80*/  F2FP.BF16.F32.PACK_AB R167, R167, R54 ;  /* 0x00000036a7a7723e */ /* 0x000fca00000010ff */
[----:B------:R0:W-:Y:S01]  /*6b90*/  STSM.16.M88.4 [R185], R164 ;  /* 0x000000a4b9007844 */ /* 0x0001e20000000200 */
[----:B------:R-:W-:-:S06]  /*6ba0*/  WARPGROUP.ARRIVE ;  /* 0x00000000000079c5 */ /* 0x000fcc0000000000 */
[----:B------:R-:W-:Y:S01]  /*6bb0*/  HGMMA.64x256x16.F32.BF16 R24, R152, gdesc[UR8].tnspB, RZ, !UPT, gsb0 ;  /* 0x43e0000898187df0 */ /* 0x000fe2000c0018ff */
[----:B------:R-:W-:Y:S01]  /*6bc0*/  R2UR UR10, R11 ;  /* 0x000000000b0a72ca */ /* 0x000fe200000e0000 */
        /* <DEDUP_REMOVED lines=27> */
[----:B------:R-:W-:Y:S01]  /*6d80*/  ULDC UR4, c[0x0][0xa80] ;  /* 0x0002a00000047ab9 */ /* 0x000fe20000000800 */
[----:B------:R-:W-:Y:S02]  /*6d90*/  IMAD.MOV.U32 R10, RZ, RZ, R6 ;  /* 0x000000ffff0a7224 */ /* 0x000fe400078e0006 */
[----:B------:R-:W-:-:S07]  /*6da0*/  IMAD.MOV.U32 R12, RZ, RZ, R2 ;  /* 0x000000ffff0c7224 */ /* 0x000fce00078e0002 */
.L_x_8152:
        /* <DEDUP_REMOVED lines=8> */
.L_x_8144:
[----:B------:R-:W-:Y:S02]  /*6e30*/  IMAD.U32 R5, RZ, RZ, UR37 ;  /* 0x00000025ff057e24 */ /* 0x000fe4000f8e00ff */
[----:B0-----:R-:W-:-:S03]  /*6e40*/  IMAD R9, R2, 0x8, R16 ;  /* 0x0000000802097824 */ /* 0x001fc600078e0210 */
[----:B------:R-:W-:-:S04]  /*6e50*/  SHF.L.U32 R5, R5, 0x1f, RZ ;  /* 0x0000001f05057819 */ /* 0x000fc800000006ff */
[----:B------:R0:W1:Y:S01]  /*6e60*/  SYNCS.PHASECHK.TRANS64.TRYWAIT P3, [R9+URZ+0x38830], R5 ;  /* 0x03883005090075a7 */ /* 0x000062000806017f */
[----:B------:R-:W-:Y:S05]  /*6e70*/  @!P0 BRA `(.L_x_8145) ;  /* 0x0000000000048947 */ /* 0x000fea0003800000 */
[----:B------:R-:W-:Y:S01]  /*6e80*/  BPT.TRAP 0x1 ;  /* 0x000000040000795c */ /* 0x000fe20000300000 */
.L_x_8145:
[----:B------:R-:W-:Y:S01]  /*6e90*/  IMAD R6, R2, 0x200, R0 ;  /* 0x0000020002067824 */ /* 0x000fe200078e0200 */
[----:B-1----:R-:W-:Y:S06]  /*6ea0*/  @P3 BRA `(.L_x_8146) ;  /* 0x0000000000083947 */ /* 0x002fec0003800000 */
[----:B------:R-:W1:Y:S02]  /*6eb0*/  SYNCS.PHASECHK.TRANS64.TRYWAIT P3, [R9+URZ+0x38830], R5 ;  /* 0x03883005090075a7 */ /* 0x000e64000806017f */
[----:B-1----:R-:W-:Y:S05]  /*6ec0*/  @!P3 BRA `(.L_x_8147) ;  /* 0x0000013c00acb947 */ /* 0x002fea0003800000 */
.L_x_8146:
[----:B------:R-:W-:Y:S01]  /*6ed0*/  R2UR UR10, R6 ;  /* 0x00000000060a72ca */ /* 0x000fe200000e0000 */
[----:B------:R-:W-:Y:S01]  /*6ee0*/  WARPGROUP.ARRIVE ;  /* 0x00000000000079c5 */ /* 0x000fe20000000000 */
[----:B------:R-:W-:Y:S01]  /*6ef0*/  UMOV UR11, 0x40000040 ;  /* 0x40000040000b7882 */ /* 0x000fe20000000000 */
[----:B------:R-:W-:Y:S01]  /*6f00*/  UMOV UR15, 0x40000040 ;  /* 0x40000040000f7882 */ /* 0x000fe20000000000 */
[----:B------:R-:W-:Y:S01]  /*6f10*/  UMOV UR19, 0x40000040 ;  /* 0x4000004000137882 */ /* 0x000fe20000000000 */
[----:B------:R-:W-:-:S08]  /*6f20*/  UMOV UR23, 0x40000040 ;  /* 0x4000004000177882 */ /* 0x000fd00000000000 */
[----:B------:R-:W-:Y:S01]  /*6f30*/  HGMMA.64x64x16.F32.BF16 R152, gdesc[UR8], RZ, !UPT, gsb0 ;  /* 0x00e00000089879f0 */ /* 0x000fe2000c0018ff */
[----:B------:R-:W-:Y:S02]  /*6f40*/  UIADD3 UR14, UR10, 0x2, URZ ;  /* 0x000000020a0e7890 */ /* 0x000fe4000fffe03f */
[----:B------:R-:W-:Y:S02]  /*6f50*/  UIADD3 UR18, UR10, 0x4, URZ ;  /* 0x000000040a127890 */ /* 0x000fe4000fffe03f */
        /* <DEDUP_REMOVED lines=13> */
.L_x_8148:
[----:B------:R2:W3:Y:S01]  /*7030*/  SYNCS.PHASECHK.TRANS64.TRYWAIT P3, [R9+URZ+0x38850], R5 ;  /* 0x03885005090075a7 */ /* 0x0004e2000806017f */
[----:B------:R-:W-:Y:S05]  /*7040*/  @!P0 BRA `(.L_x_8149) ;  /* 0x0000000000048947 */ /* 0x000fea0003800000 */
[----:B------:R-:W-:Y:S01]  /*7050*/  BPT.TRAP 0x1 ;  /* 0x000000040000795c */ /* 0x000fe20000300000 */
.L_x_8149:
[----:B---3--:R-:W-:Y:S05]  /*7060*/  @P3 BRA `(.L_x_8150) ;  /* 0x0000000000083947 */ /* 0x008fea0003800000 */
[----:B------:R-:W3:Y:S02]  /*7070*/  SYNCS.PHASECHK.TRANS64.TRYWAIT P3, [R9+URZ+0x38850], R5 ;  /* 0x03885005090075a7 */ /* 0x000ee4000806017f */
[----:B---3--:R-:W-:Y:S05]  /*7080*/  @!P3 BRA `(.L_x_8151) ;  /* 0x0000013c0050b947 */ /* 0x008fea0003800000 */
.L_x_8150:
[----:B0123--:R-:W-:Y:S01]  /*7090*/  IMAD R5, R2, 0x1000, R3 ;  /* 0x0000100002057824 */ /* 0x00ffe200078e0203 */
[----:B------:R-:W-:Y:S01]  /*70a0*/  WARPGROUP.ARRIVE ;  /* 0x00000000000079c5 */ /* 0x000fe20000000000 */
[----:B------:R-:W-:Y:S01]  /*70b0*/  UMOV UR27, 0x40000040 ;  /* 0x40000040001b7882 */ /* 0x000fe20000000000 */
[----:B------:R-:W-:Y:S01]  /*70c0*/  VIADD R6, R4, 0x2 ;  /* 0x0000000204067836 */ /* 0x000fe20000000000 */
[----:B------:R-:W-:Y:S01]  /*70d0*/  UMOV UR29, 0x40000040 ;  /* 0x40000040001d7882 */ /* 0x000fe20000000000 */
[C---:B------:R-:W-:Y:S01]  /*70e0*/  R2UR UR26, R5.reuse ;  /* 0x00000000051a72ca */ /* 0x040fe200000e0000 */
[----:B------:R-:W-:Y:S01]  /*70f0*/  UMOV UR31, 0x40000040 ;  /* 0x40000040001f7882 */ /* 0x000fe20000000000 */
[----:B------:R-:W0:Y:S01]  /*7100*/  S2R R13, SR_TID.X ;  /* 0x00000000000d7919 */ /* 0x000e220000002100 */
[----:B------:R-:W-:Y:S01]  /*7110*/  R2UR UR28, R6 ;  /* 0x00000000061c72ca */ /* 0x000fe200000e0000 */
[C---:B------:R-:W-:Y:S01]  /*7120*/  VIADD R6, R5.reuse, 0x2 ;  /* 0x0000000205067836 */ /* 0x040fe20000000000 */
[----:B------:R-:W-:Y:S01]  /*7130*/  UMOV UR7, 0xffffffc0 ;  /* 0xffffffc000077882 */ /* 0x000fe20000000000 */
[----:B------:R-:W-:Y:S01]  /*7140*/  VIADD R20, R5, 0x800 ;  /* 0x0000080005147836 */ /* 0x000fe20000000000 */
[----:B------:R-:W-:Y:S01]  /*7150*/  UIMAD UR7, UR6, UR7, 0x1 ;  /* 0x00000001060774a4 */ /* 0x000fe2000f8e0207 */
[----:B------:R-:W-:Y:S01]  /*7160*/  IMAD.MOV.U32 R15, RZ, RZ, 0x4 ;  /* 0x00000004ff0f7424 */ /* 0x000fe200078e00ff */
[----:B------:R-:W-:Y:S01]  /*7170*/  R2UR UR30, R6 ;  /* 0x00000000061e72ca */ /* 0x000fe200000e0000 */
[----:B------:R-:W-:Y:S01]  /*7180*/  VIADD R6, R4, 0x4 ;  /* 0x0000000404067836 */ /* 0x000fe20000000000 */
[----:B------:R-:W-:Y:S01]  /*7190*/  UMOV UR11, 0x40000040 ;  /* 0x40000040000b7882 */ /* 0x000fe20000000000 */
[----:B------:R-:W-:Y:S01]  /*71a0*/  UISETP.GT.AND UP0, UPT, UR6, UR5, UPT ;  /* 0x000000050600728c */ /* 0x000fe2000bf04270 */
[----:B------:R-:W-:Y:S01]  /*71b0*/  HGMMA.64x64x16.F32.BF16 R152, gdesc[UR24], R152, gsb0 ;  /* 0x00e00000189879f0 */ /* 0x000fe20008001898 */
[----:B------:R-:W-:Y:S01]  /*71c0*/  UIADD3 UR6, UR6, -0x1, URZ ;  /* 0xffffffff06067890 */ /* 0x000fe2000fffe03f */
[----:B0-----:R-:W-:Y:S01]  /*71d0*/  SHF.R.U32.HI R13, RZ, 0x7, R13 ;  /* 0x00000007ff0d7819 */ /* 0x001fe2000001160d */
[----:B------:R-:W-:-:S02]  /*71e0*/  WARPGROUP.DEPBAR.LE gsb0, 0x0 ;  /* 0x00008000000079c5 */ /* 0x000fc40000010000 */
[----:B------:R-:W-:-:S06]  /*71f0*/  WARPGROUP.ARRIVE ;  /* 0x00000000000079c5 */ /* 0x000fcc0000000000 */
[----:B------:R-:W-:Y:S01]  /*7200*/  HGMMA.64x64x16.F32.BF16 R152, gdesc[UR28], R152, gsb0 ;  /* 0x00e000001c9879f0 */ /* 0x000fe20008001898 */
[----:B------:R-:W-:Y:S01]  /*7210*/  R2UR UR28, R6 ;  /* 0x00000000061c72ca */ /* 0x000fe200000e0000 */
[----:B------:R-:W-:Y:S01]  /*7220*/  VIADD R6, R5, 0x4 ;  /* 0x0000000405067836 */ /* 0x000fe20000000000 */
[----:B------:R-:W-:Y:S01]  /*7230*/  UMOV UR29, 0x40000040 ;  /* 0x40000040001d7882 */ /* 0x000fe20000000000 */
[----:B------:R-:W-:-:S03]  /*7240*/  UMOV UR31, 0x40000040 ;  /* 0x40000040001f7882 */ /* 0x000fc60000000000 */
[----:B------:R-:W-:Y:S01]  /*7250*/  R2UR UR30, R6 ;  /* 0x00000000061e72ca */ /* 0x000fe200000e0000 */
[----:B------:R-:W-:Y:S01]  /*7260*/  VIADD R6, R4, 0x6 ;  /* 0x0000000604067836 */ /* 0x000fe20000000000 */
[----:B------:R-:W-:Y:S02]  /*7270*/  WARPGROUP.DEPBAR.LE gsb0, 0x0 ;  /* 0x00008000000079c5 */ /* 0x000fe40000010000 */
[----:B------:R-:W-:-:S09]  /*7280*/  WARPGROUP.ARRIVE ;  /* 0x00000000000079c5 */ /* 0x000fd20000000000 */
        /* <DEDUP_REMOVED lines=113> */
[----:B------:R-:W-:Y:S02]  /*79a0*/  R2UR UR30, R6 ;  /* 0x00000000061e72ca */ /* 0x000fe400000e0000 */
[----:B------:R0:W1:Y:S02]  /*79b0*/  SHFL.IDX PT, R6, R13, RZ, 0x1f ;  /* 0x00001fff0d067589 */ /* 0x00006400000e0000 */
[----:B0-----:R-:W-:Y:S01]  /*79c0*/  VIADD R13, R4, 0x800 ;  /* 0x00000800040d7836 */ /* 0x001fe20000000000 */
[----:B-1----:R-:W-:-:S04]  /*79d0*/  ISETP.GT.AND P3, PT, R6, 0x7f, PT ;  /* 0x0000007f0600780c */ /* 0x002fc80003f64270 */
[----:B------:R-:W-:-:S05]  /*79e0*/  SEL R14, RZ, 0x2, !P3 ;  /* 0x00000002ff0e7807 */ /* 0x000fca0005800000 */
[----:B------:R-:W-:Y:S01]  /*79f0*/  IMAD.IADD R6, R13, 0x1, R14 ;  /* 0x000000010d067824 */ /* 0x000fe200078e020e */
[----:B------:R-:W-:Y:S02]  /*7a00*/  WARPGROUP.DEPBAR.LE gsb0, 0x0 ;  /* 0x00008000000079c5 */ /* 0x000fe40000010000 */
[----:B------:R-:W-:-:S06]  /*7a10*/  WARPGROUP.ARRIVE ;  /* 0x00000000000079c5 */ /* 0x000fcc0000000000 */
[----:B------:R-:W-:Y:S01]  /*7a20*/  HGMMA.64x64x16.F32.BF16 R152, gdesc[UR28], R152, gsb0 ;  /* 0x00e000001c9879f0 */ /* 0x000fe20008001898 */
[----:B------:R-:W-:Y:S01]  /*7a30*/  R2UR UR28, R6 ;  /* 0x00000000061c72ca */ /* 0x000fe200000e0000 */
[----:B------:R-:W-:Y:S01]  /*7a40*/  IMAD.IADD R6, R14, 0x1, R20 ;  /* 0x000000010e067824 */ /* 0x000fe200078e0214 */
[----:B------:R-:W-:Y:S01]  /*7a50*/  UMOV UR29, 0x40000040 ;  /* 0x40000040001d7882 */ /* 0x000fe20000000000 */
[----:B------:R-:W-:-:S03]  /*7a60*/  UMOV UR31, 0x40000040 ;  /* 0x40000040001f7882 */ /* 0x000fc60000000000 */
[----:B------:R-:W-:Y:S02]  /*7a70*/  R2UR UR30, R6 ;  /* 0x00000000061e72ca */ /* 0x000fe400000e0000 */
[C---:B------:R-:W-:Y:S02]  /*7a80*/  SEL R6, R15.reuse, 0x2, P3 ;  /* 0x000000020f067807 */ /* 0x040fe40001800000 */
[----:B------:R-:W-:-:S03]  /*7a90*/  SEL R15, R15, 0x6, !P3 ;  /* 0x000000060f0f7807 */ /* 0x000fc60005800000 */
[C---:B------:R-:W-:Y:S02]  /*7aa0*/  IMAD.IADD R21, R13.reuse, 0x1, R6 ;  /* 0x000000010d157824 */ /* 0x040fe400078e0206 */
[----:B------:R-:W-:Y:S01]  /*7ab0*/  IMAD.IADD R13, R13, 0x1, R15 ;  /* 0x000000010d0d7824 */ /* 0x000fe200078e020f */
[----:B------:R-:W-:Y:S02]  /*7ac0*/  WARPGROUP.DEPBAR.LE gsb0, 0x0 ;  /* 0x00008000000079c5 */ /* 0x000fe40000010000 */
[----:B------:R-:W-:-:S06]  /*7ad0*/  WARPGROUP.ARRIVE ;  /* 0x00000000000079c5 */ /* 0x000fcc0000000000 */
[----:B------:R-:W-:Y:S01]  /*7ae0*/  HGMMA.64x64x16.F32.BF16 R152, gdesc[UR28], R152, gsb0 ;  /* 0x00e000001c9879f0 */ /* 0x000fe20008001898 */
[----:B------:R-:W-:Y:S01]  /*7af0*/  R2UR UR28, R21 ;  /* 0x00000000151c72ca */ /* 0x000fe200000e0000 */
[C---:B------:R-:W-:Y:S01]  /*7b00*/  IMAD.IADD R21, R20.reuse, 0x1, R6 ;  /* 0x0000000114157824 */ /* 0x040fe200078e0206 */
[----:B------:R-:W-:Y:S01]  /*7b10*/  UMOV UR29, 0x40000040 ;  /* 0x40000040001d7882 */ /* 0x000fe20000000000 */
[----:B------:R-:W-:Y:S01]  /*7b20*/  UMOV UR31, 0x40000040 ;  /* 0x40000040001f7882 */ /* 0x000fe20000000000 */
[----:B------:R-:W-:Y:S02]  /*7b30*/  IMAD.IADD R20, R20, 0x1, R15 ;  /* 0x0000000114147824 */ /* 0x000fe400078e020f */
[----:B------:R-:W-:Y:S01]  /*7b40*/  R2UR UR30, R21 ;  /* 0x00000000151e72ca */ /* 0x000fe200000e0000 */
[----:B------:R-:W-:Y:S02]  /*7b50*/  WARPGROUP.DEPBAR.LE gsb0, 0x0 ;  /* 0x00008000000079c5 */ /* 0x000fe40000010000 */
[----:B------:R-:W-:-:S10]  /*7b60*/  WARPGROUP.ARRIVE ;  /* 0x00000000000079c5 */ /* 0x000fd40000000000 */
        /* <DEDUP_REMOVED lines=26> */
[----:B------:R-:W-:Y:S01]  /*7d10*/  VIADD R20, R5, 0xa00 ;  /* 0x00000a0005147836 */ /* 0x000fe20000000000 */
[----:B------:R-:W-:Y:S01]  /*7d20*/  UMOV UR29, 0x40000040 ;  /* 0x40000040001d7882 */ /* 0x000fe20000000000 */
[----:B------:R-:W-:Y:S02]  /*7d30*/  UMOV UR31, 0x40000040 ;  /* 0x40000040001f7882 */ /* 0x000fe40000000000 */
[----:B------:R-:W-:-:S05]  /*7d40*/  IMAD.IADD R21, R14, 0x1, R20 ;  /* 0x000000010e157824 */ /* 0x000fca00078e0214 */
[----:B------:R-:W-:Y:S01]  /*7d50*/  R2UR UR30, R21 ;  /* 0x00000000151e72ca */ /* 0x000fe200000e0000 */
[C---:B------:R-:W-:Y:S02]  /*7d60*/  IMAD.IADD R21, R13.reuse, 0x1, R6 ;  /* 0x000000010d157824 */ /* 0x040fe400078e0206 */
[----:B------:R-:W-:Y:S01]  /*7d70*/  IMAD.IADD R13, R13, 0x1, R15 ;  /* 0x000000010d0d7824 */ /* 0x000fe200078e020f */
[----:B------:R-:W-:Y:S02]  /*7d80*/  WARPGROUP.DEPBAR.LE gsb0, 0x0 ;  /* 0x00008000000079c5 */ /* 0x000fe40000010000 */
[----:B------:R-:W-:-:S07]  /*7d90*/  WARPGROUP.ARRIVE ;  /* 0x00000000000079c5 */ /* 0x000fce0000000000 */
[----:B------:R-:W-:Y:S01]  /*7da0*/  HGMMA.64x64x16.F32.BF16 R152, gdesc[UR28], R152, gsb0 ;  /* 0x00e000001c9879f0 */ /* 0x000fe20008001898 */
[----:B------:R-:W-:Y:S01]  /*7db0*/  R2UR UR28, R21 ;  /* 0x00000000151c72ca */ /* 0x000fe200000e0000 */
[--C-:B------:R-:W-:Y:S01]  /*7dc0*/  IMAD.IADD R21, R6, 0x1, R20.reuse ;  /* 0x0000000106157824 */ /* 0x100fe200078e0214 */
        /* <DEDUP_REMOVED lines=82> */
[--C-:B------:R-:W-:Y:S02]  /*82f0*/  IMAD.IADD R6, R6, 0x1, R20.reuse ;  /* 0x0000000106067824 */ /* 0x100fe400078e0214 */
        /* <DEDUP_REMOVED lines=21> */
[----:B------:R-:W-:-:S04]  /*8450*/  LOP3.LUT R13, R13, 0x6, RZ, 0xc0, !PT ;  /* 0x000000060d0d7812 */ /* 0x000fc800078ec0ff */
[CC--:B------:R-:W-:Y:S02]  /*8460*/  IADD3 R5, R13.reuse, R6.reuse, R5 ;  /* 0x000000060d057210 */ /* 0x0c0fe40007ffe005 */
[----:B------:R-:W-:Y:S02]  /*8470*/  IADD3 R6, R13, R6, R4 ;  /* 0x000000060d067210 */ /* 0x000fe40007ffe004 */
[----:B------:R-:W0:Y:S01]  /*8480*/  @P1 LDC R13, c[0x0][0x44c] ;  /* 0x00011300ff0d1b82 */ /* 0x000e220000000800 */
[----:B------:R-:W-:Y:S02]  /*8490*/  WARPGROUP.DEPBAR.LE gsb0, 0x0 ;  /* 0x00008000000079c5 */ /* 0x000fe40000010000 */
[----:B------:R-:W-:-:S06]  /*84a0*/  WARPGROUP.ARRIVE ;  /* 0x00000000000079c5 */ /* 0x000fcc0000000000 */
[----:B------:R-:W-:Y:S01]  /*84b0*/  HGMMA.64x64x16.F32.BF16 R152, gdesc[UR28], R152, gsb0 ;  /* 0x00e000001c9879f0 */ /* 0x000fe20008001898 */
[----:B------:R-:W-:Y:S01]  /*84c0*/  R2UR UR28, R6 ;  /* 0x00000000061c72ca */ /* 0x000fe200000e0000 */
[----:B------:R-:W-:Y:S01]  /*84d0*/  UMOV UR29, 0x40000040 ;  /* 0x40000040001d7882 */ /* 0x000fe20000000000 */
[----:B------:R-:W-:Y:S01]  /*84e0*/  R2UR UR30, R5 ;  /* 0x00000000051e72ca */ /* 0x000fe200000e0000 */
[----:B------:R-:W-:Y:S01]  /*84f0*/  UMOV UR31, 0x40000040 ;  /* 0x40000040001f7882 */ /* 0x000fe20000000000 */
[----:B------:R-:W1:Y:S01]  /*8500*/  @P1 LDC R5, c[0x0][0x450] ;  /* 0x00011400ff051b82 */ /* 0x000e620000000800 */
[----:B------:R-:W-:-:S04]  /*8510*/  VIADD R6, R190, UR42 ;  /* 0x0000002abe067c36 */ /* 0x000fc80008000000 */
[----:B0-----:R-:W-:-:S05]  /*8520*/  @P1 IMAD.HI.U32 R13, R6, R13, RZ ;  /* 0x0000000d060d1227 */ /* 0x001fca00078e00ff */
[----:B-1----:R-:W-:Y:S02]  /*8530*/  @P1 SHF.R.U32.HI R6, RZ, R5, R13 ;  /* 0x00000005ff061219 */ /* 0x002fe4000001160d */
[----:B------:R-:W-:-:S03]  /*8540*/  IADD3 R5, R187, UR7, -R189 ;  /* 0x00000007bb057c10 */ /* 0x000fc6000fffe8bd */
[----:B------:R-:W0:Y:S02]  /*8550*/  SHFL.IDX PT, R13, R6, RZ, 0x1c1f ;  /* 0x001c1fff060d7589 */ /* 0x000e2400000e0000 */
[----:B------:R-:W-:-:S04]  /*8560*/  IMAD.IADD R5, R5, 0x1, -R188 ;  /* 0x0000000105057824 */ /* 0x000fc800078e0abc */
[----:B0-----:R-:W-:-:S05]  /*8570*/  IMAD.IADD R13, R5, 0x1, R13 ;  /* 0x00000001050d7824 */ /* 0x001fca00078e020d */
[C---:B------:R-:W-:Y:S02]  /*8580*/  ISETP.GT.AND P3, PT, R13.reuse, RZ, PT ;  /* 0x000000ff0d00720c */ /* 0x040fe40003f64270 */
[C---:B------:R-:W-:Y:S02]  /*8590*/  ISETP.GT.AND P4, PT, R13.reuse, 0x1, PT ;  /* 0x000000010d00780c */ /* 0x040fe40003f84270 */
[C---:B------:R-:W-:Y:S02]  /*85a0*/  ISETP.GT.AND P6, PT, R13.reuse, 0x28, PT ;  /* 0x000000280d00780c */ /* 0x040fe40003fc4270 */
        /* <DEDUP_REMOVED lines=42> */
[----:B------:R-:W-:Y:S02]  /*8850*/  ISETP.GT.AND P6, PT, R13, 0x38, PT ;  /* 0x000000380d00780c */ /* 0x000fe40003fc4270 */
[----:B------:R-:W-:Y:S02]  /*8860*/  FMNMX.FTZ R14, R177, R14, !PT ;  /* 0x0000000eb10e7209 */ /* 0x000fe40007810000 */
[----:B------:R-:W-:-:S02]  /*8870*/  FSEL R180, R180, -INF , P6 ;  /* 0xff800000b4b47808 */ /* 0x000fc40003000000 */
[----:B------:R-:W-:Y:S02]  /*8880*/  ISETP.GT.AND P5, PT, R13, 0x39, PT ;  /* 0x000000390d00780c */ /* 0x000fe40003fa4270 */
[----:B------:R-:W-:Y:S02]  /*8890*/  FMNMX.FTZ R13, R180, R14, !PT ;  /* 0x0000000eb40d7209 */ /* 0x000fe40007810000 */
[----:B------:R-:W0:Y:S01]  /*88a0*/  SHFL.IDX PT, R14, R6, 0x1, 0x1c1f ;  /* 0x003c1f00060e7f89 */ /* 0x000e2200000e0000 */
[----:B------:R-:W-:-:S04]  /*88b0*/  FSEL R181, R181, -INF , P5 ;  /* 0xff800000b5b57808 */ /* 0x000fc80002800000 */
[----:B------:R-:W-:-:S05]  /*88c0*/  FMNMX.FTZ R13, R181, R13, !PT ;  /* 0x0000000db50d7209 */ /* 0x000fca0007810000 */
[----:B------:R-:W1:Y:S01]  /*88d0*/  SHFL.BFLY PT, R6, R13, 0x2, 0x1f ;  /* 0x0c401f000d067f89 */ /* 0x000e6200000e0000 */
[----:B0-----:R-:W-:-:S05]  /*88e0*/  IMAD.IADD R5, R5, 0x1, R14 ;  /* 0x0000000105057824 */ /* 0x001fca00078e020e */
        /* <DEDUP_REMOVED lines=13> */
[C---:B------:R-:W-:Y:S02]  /*89c0*/  ISETP.GT.AND P6, PT, R5.reuse, 0x18, PT ;  /* 0x000000180500780c */ /* 0x040fe40003fc4270 */
[----:B------:R-:W-:Y:S02]  /*89d0*/  ISETP.GT.AND P3, PT, R5, 0x19, PT ;  /* 0x000000190500780c */ /* 0x000fe40003f64270 */
[----:B------:R-:W-:Y:S02]  /*89e0*/  FSEL R162, R162, -INF , P4 ;  /* 0xff800000a2a27808 */ /* 0x000fe40002000000 */
[----:B------:R-:W-:Y:S02]  /*89f0*/  FMNMX.FTZ R14, R159, R14, !PT ;  /* 0x0000000e9f0e7209 */ /* 0x000fe40007810000 */
        /* <DEDUP_REMOVED lines=9> */
[----:B------:R-:W-:Y:S02]  /*8a90*/  FSEL R171, R171, -INF , P5 ;  /* 0xff800000abab7808 */ /* 0x000fe40002800000 */
[----:B------:R-:W-:Y:S02]  /*8aa0*/  FSEL R174, R174, -INF , P6 ;  /* 0xff800000aeae7808 */ /* 0x000fe40003000000 */
[----:B------:R-:W-:Y:S02]  /*8ab0*/  FSEL R175, R175, -INF , P3 ;  /* 0xff800000afaf7808 */ /* 0x000fe40001800000 */
[----:B------:R-:W-:-:S02]  /*8ac0*/  ISETP.GT.AND P4, PT, R5, 0x30, PT ;  /* 0x000000300500780c */ /* 0x000fc40003f84270 */
[C---:B------:R-:W-:Y:S02]  /*8ad0*/  ISETP.GT.AND P5, PT, R5.reuse, 0x31, PT ;  /* 0x000000310500780c */ /* 0x040fe40003fa4270 */
[C---:B------:R-:W-:Y:S02]  /*8ae0*/  ISETP.GT.AND P6, PT, R5.reuse, 0x38, PT ;  /* 0x000000380500780c */ /* 0x040fe40003fc4270 */
[----:B------:R-:W-:Y:S02]  /*8af0*/  ISETP.GT.AND P3, PT, R5, 0x39, PT ;  /* 0x000000390500780c */ /* 0x000fe40003f64270 */
[----:B------:R-:W-:Y:S02]  /*8b00*/  FMNMX.FTZ R5, R163, R14, !PT ;  /* 0x0000000ea3057209 */ /* 0x000fe40007810000 */
[----:B------:R-:W-:Y:S02]  /*8b10*/  FSEL R178, R178, -INF , P4 ;  /* 0xff800000b2b27808 */ /* 0x000fe40002000000 */
[----:B------:R-:W-:-:S02]  /*8b20*/  FMNMX.FTZ R5, R166, R5, !PT ;  /* 0x00000005a6057209 */ /* 0x000fc40007810000 */
[----:B-1----:R-:W-:Y:S02]  /*8b30*/  FMNMX.FTZ R6, R13, R6, !PT ;  /* 0x000000060d067209 */ /* 0x002fe40007810000 */
[----:B------:R-:W-:Y:S02]  /*8b40*/  FMNMX.FTZ R5, R167, R5, !PT ;  /* 0x00000005a7057209 */ /* 0x000fe40007810000 */
[----:B------:R-:W-:Y:S01]  /*8b50*/  FSEL R179, R179, -INF , P5 ;  /* 0xff800000b3b37808 */ /* 0x000fe20002800000 */
[----:B------:R-:W0:Y:S01]  /*8b60*/  SHFL.BFLY PT, R13, R6, 0x1, 0x1f ;  /* 0x0c201f00060d7f89 */ /* 0x000e2200000e0000 */
[----:B------:R-:W-:Y:S02]  /*8b70*/  FMNMX.FTZ R5, R170, R5, !PT ;  /* 0x00000005aa057209 */ /* 0x000fe40007810000 */
[----:B------:R-:W-:Y:S02]  /*8b80*/  FSEL R182, R182, -INF , P6 ;  /* 0xff800000b6b67808 */ /* 0x000fe40003000000 */
[----:B------:R-:W-:-:S02]  /*8b90*/  FMNMX.FTZ R5, R171, R5, !PT ;  /* 0x00000005ab057209 */ /* 0x000fc40007810000 */
[----:B------:R-:W-:Y:S02]  /*8ba0*/  FSEL R229, R183, -INF , P3 ;  /* 0xff800000b7e57808 */ /* 0x000fe40001800000 */
        /* <DEDUP_REMOVED lines=9> */
[----:B------:R-:W-:Y:S01]  /*8c40*/  FSEL R228, R228, RZ, P4 ;  /* 0x000000ffe4e47208 */ /* 0x000fe20002000000 */
[----:B------:R-:W0:Y:S04]  /*8c50*/  SHFL.BFLY PT, R15, R5, 0x2, 0x1f ;  /* 0x0c401f00050f7f89 */ /* 0x000e2800000e0000 */
        /* <DEDUP_REMOVED lines=14> */
[----:B------:R-:W-:-:S03]  /*8d40*/  FFMA.FTZ R173, R181, UR4, -R228 ;  /* 0x00000004b5ad7c23 */ /* 0x000fc600080108e4 */
[----:B------:R-:W-:Y:S01]  /*8d50*/  MUFU.EX2 R152, R152 ;  /* 0x0000009800987308 */ /* 0x000fe20000000800 */
[----:B0-----:R-:W-:Y:S01]  /*8d60*/  FMNMX.FTZ R5, R5, R15, !PT ;  /* 0x0000000f05057209 */ /* 0x001fe20007810000 */
[--C-:B------:R-:W-:Y:S01]  /*8d70*/  FFMA.FTZ R15, R169, UR4, -R228.reuse ;  /* 0x00000004a90f7c23 */ /* 0x100fe200080108e4 */
[----:B------:R-:W-:-:S03]  /*8d80*/  FFMA.FTZ R169, R177, UR4, -R228 ;  /* 0x00000004b1a97c23 */ /* 0x000fc600080108e4 */
[----:B------:R-:W0:Y:S02]  /*8d90*/  SHFL.BFLY PT, R164, R5, 0x1, 0x1f ;  /* 0x0c201f0005a47f89 */ /* 0x000e2400000e0000 */
[----:B------:R-:W-:Y:S08]  /*8da0*/  MUFU.EX2 R153, R153 ;  /* 0x0000009900997308 */ /* 0x000ff00000000800 */
[----:B------:R-:W-:Y:S08]  /*8db0*/  MUFU.EX2 R156, R156 ;  /* 0x0000009c009c7308 */ /* 0x000ff00000000800 */
[----:B------:R-:W-:Y:S01]  /*8dc0*/  MUFU.EX2 R157, R157 ;  /* 0x0000009d009d7308 */ /* 0x000fe20000000800 */
[----:B0-----:R-:W-:-:S07]  /*8dd0*/  FMNMX.FTZ R5, R5, R164, !PT ;  /* 0x000000a405057209 */ /* 0x001fce0007810000 */
[----:B------:R-:W-:Y:S01]  /*8de0*/  MUFU.EX2 R161, R161 ;  /* 0x000000a100a17308 */ /* 0x000fe20000000800 */
[C---:B------:R-:W-:Y:S01]  /*8df0*/  FSETP.NEU.FTZ.AND P3, PT, R5.reuse, -INF , PT ;  /* 0xff8000000500780b */ /* 0x040fe20003f7d000 */
[----:B------:R-:W-:-:S06]  /*8e00*/  FMUL.FTZ R164, R5, UR4 ;  /* 0x0000000405a47c20 */ /* 0x000fcc0008410000 */
[----:B------:R-:W-:Y:S01]  /*8e10*/  MUFU.EX2 R160, R160 ;  /* 0x000000a000a07308 */ /* 0x000fe20000000800 */
[----:B------:R-:W-:-:S05]  /*8e20*/  FSEL R164, R164, RZ, P3 ;  /* 0x000000ffa4a47208 */ /* 0x000fca0001800000 */
[--C-:B------:R-:W-:Y:S01]  /*8e30*/  FFMA.FTZ R165, R155, UR4, -R164.reuse ;  /* 0x000000049ba57c23 */ /* 0x100fe200080108a4 */
[--C-:B------:R-:W-:Y:S01]  /*8e40*/  FFMA.FTZ R155, R158, UR4, -R164.reuse ;  /* 0x000000049e9b7c23 */ /* 0x100fe200080108a4 */
[--C-:B------:R-:W-:Y:S01]  /*8e50*/  FFMA.FTZ R158, R162, UR4, -R164.reuse ;  /* 0x00000004a29e7c23 */ /* 0x100fe200080108a4 */
[--C-:B------:R-:W-:Y:S01]  /*8e60*/  FFMA.FTZ R162, R163, UR4, -R164.reuse ;  /* 0x00000004a3a27c23 */ /* 0x100fe200080108a4 */
[--C-:B------:R-:W-:Y:S01]  /*8e70*/  FFMA.FTZ R176, R166, UR4, -R164.reuse ;  /* 0x00000004a6b07c23 */ /* 0x100fe200080108a4 */
[----:B------:R-:W-:Y:S01]  /*8e80*/  FSEL R163, R6, RZ, P4 ;  /* 0x000000ff06a37208 */ /* 0x000fe20002000000 */
[--C-:B------:R-:W-:Y:S01]  /*8e90*/  FFMA.FTZ R154, R154, UR4, -R164.reuse ;  /* 0x000000049a9a7c23 */ /* 0x100fe200080108a4 */
[----:B------:R-:W-:Y:S01]  /*8ea0*/  FSEL R166, R5, RZ, P3 ;  /* 0x000000ff05a67208 */ /* 0x000fe20001800000 */
[----:B------:R-:W-:Y:S01]  /*8eb0*/  FFMA.FTZ R177, R167, UR4, -R164 ;  /* 0x00000004a7b17c23 */ /* 0x000fe200080108a4 */
[----:B------:R-:W-:Y:S01]  /*8ec0*/  ISETP.NE.AND P3, PT, R22, RZ, PT ;  /* 0x000000ff1600720c */ /* 0x000fe20003f65270 */
[----:B------:R-:W-:Y:S01]  /*8ed0*/  FADD.FTZ R163, -R163, R10 ;  /* 0x0000000aa3a37221 */ /* 0x000fe20000010100 */
[----:B------:R-:W-:Y:S01]  /*8ee0*/  MUFU.EX2 R165, R165 ;  /* 0x000000a500a57308 */ /* 0x000fe20000000800 */
[----:B------:R-:W-:Y:S01]  /*8ef0*/  FADD.FTZ R166, -R166, R11 ;  /* 0x0000000ba6a67221 */ /* 0x000fe20000010100 */
[----:B------:R-:W-:-:S02]  /*8f00*/  @!P2 VIADD R11, R9, 0x38840 ;  /* 0x00038840090ba836 */ /* 0x000fc40000000000 */
[----:B------:R-:W-:Y:S01]  /*8f10*/  FMUL.FTZ R163, R163, UR4 ;  /* 0x00000004a3a37c20 */ /* 0x000fe20008410000 */
[--C-:B------:R-:W-:Y:S01]  /*8f20*/  FFMA.FTZ R159, R159, UR4, -R164.reuse ;  /* 0x000000049f9f7c23 */ /* 0x100fe200080108a4 */
[----:B------:R-:W-:Y:S01]  /*8f30*/  FMUL.FTZ R166, R166, UR4 ;  /* 0x00000004a6a67c20 */ /* 0x000fe20008410000 */
[--C-:B------:R-:W-:Y:S01]  /*8f40*/  FFMA.FTZ R10, R170, UR4, -R164.reuse ;  /* 0x00000004aa0a7c23 */ /* 0x100fe200080108a4 */
[----:B------:R-:W-:Y:S01]  /*8f50*/  @!P2 PRMT R11, RZ, 0x654, R11 ;  /* 0x00000654ff0ba816 */ /* 0x000fe2000000000b */
[----:B------:R-:W-:Y:S01]  /*8f60*/  MUFU.EX2 R154, R154 ;  /* 0x0000009a009a7308 */ /* 0x000fe20000000800 */
[--C-:B------:R-:W-:Y:S01]  /*8f70*/  FFMA.FTZ R179, R179, UR4, -R164.reuse ;  /* 0x00000004b3b37c23 */ /* 0x100fe200080108a4 */
[----:B------:R-:W-:Y:S01]  /*8f80*/  FFMA.FTZ R182, R182, UR4, -R164 ;  /* 0x00000004b6b67c23 */ /* 0x000fe200080108a4 */
[----:B------:R-:W-:Y:S01]  /*8f90*/  @!P3 IMAD R167, R12, 0x40, R18 ;  /* 0x000000400ca7b824 */ /* 0x000fe200078e0212 */
[----:B------:R0:W-:Y:S01]  /*8fa0*/  @!P2 SYNCS.ARRIVE.TRANS64.RED.A1T0 RZ, [R11+URZ], RZ ;  /* 0x000000ff0bffa9a7 */ /* 0x0001e2000810043f */
[--C-:B------:R-:W-:Y:S01]  /*8fb0*/  FFMA.FTZ R12, R174, UR4, -R164.reuse ;  /* 0x00000004ae0c7c23 */ /* 0x100fe200080108a4 */
[----:B------:R-:W-:Y:S01]  /*8fc0*/  FFMA.FTZ R171, R171, UR4, -R164 ;  /* 0x00000004abab7c23 */ /* 0x000fe200080108a4 */
[----:B------:R-:W-:Y:S01]  /*8fd0*/  @!P3 IMAD R167, R167, 0x4, R16 ;  /* 0x00000004a7a7b824 */ /* 0x000fe200078e0210 */
[----:B------:R-:W1:Y:S01]  /*8fe0*/  MUFU.EX2 R163, R163 ;  /* 0x000000a300a37308 */ /* 0x000e620000000800 */
[--C-:B------:R-:W-:Y:S01]  /*8ff0*/  FFMA.FTZ R175, R175, UR4, -R164.reuse ;  /* 0x00000004afaf7c23 */ /* 0x100fe200080108a4 */
[--C-:B------:R-:W-:Y:S01]  /*9000*/  FFMA.FTZ R178, R178, UR4, -R164.reuse ;  /* 0x00000004b2b27c23 */ /* 0x100fe200080108a4 */
[----:B------:R-:W-:Y:S01]  /*9010*/  FFMA.FTZ R164, R229, UR4, -R164 ;  /* 0x00000004e5a47c23 */ /* 0x000fe200080108a4 */
[----:B------:R-:W-:-:S04]  /*9020*/  @!P2 VIADD R9, R9, 0x38860 ;  /* 0x000388600909a836 */ /* 0x000fc80000000000 */
[----:B------:R-:W2:Y:S01]  /*9030*/  MUFU.EX2 R166, R166 ;  /* 0x000000a600a67308 */ /* 0x000ea20000000800 */
[----:B------:R-:W-:-:S07]  /*9040*/  @!P2 PRMT R9, RZ, 0x654, R9 ;  /* 0x00000654ff09a816 */ /* 0x000fce0000000009 */
[----:B------:R-:W3:Y:S01]  /*9050*/  MUFU.EX2 R155, R155 ;  /* 0x0000009b009b7308 */ /* 0x000ee20000000800 */
[----:B-1----:R-:W-:Y:S01]  /*9060*/  @!P3 STS [R167+0x38400], R163 ;  /* 0x038400a3a700b388 */ /* 0x002fe20000000800 */
[-C--:B------:R-:W-:Y:S01]  /*9070*/  FMUL.FTZ R24, R24, R163.reuse ;  /* 0x000000a318187220 */ /* 0x080fe20000410000 */
[-C--:B------:R-:W-:Y:S01]  /*9080*/  FMUL.FTZ R25, R25, R163.reuse ;  /* 0x000000a319197220 */ /* 0x080fe20000410000 */
[-C--:B------:R-:W-:Y:S01]  /*9090*/  FMUL.FTZ R28, R28, R163.reuse ;  /* 0x000000a31c1c7220 */ /* 0x080fe20000410000 */
[-C--:B------:R-:W-:Y:S01]  /*90a0*/  FMUL.FTZ R29, R29, R163.reuse ;  /* 0x000000a31d1d7220 */ /* 0x080fe20000410000 */
[-C--:B------:R-:W-:Y:S01]  /*90b0*/  FMUL.FTZ R32, R32, R163.reuse ;  /* 0x000000a320207220 */ /* 0x080fe20000410000 */
[-C--:B------:R-:W-:Y:S01]  /*90c0*/  FMUL.FTZ R33, R33, R163.reuse ;  /* 0x000000a321217220 */ /* 0x080fe20000410000 */
[----:B------:R-:W1:Y:S01]  /*90d0*/  MUFU.EX2 R159, R159 ;  /* 0x0000009f009f7308 */ /* 0x000e620000000800 */
[----:B--2---:R2:W-:Y:S01]  /*90e0*/  @!P3 STS [R167+0x38420], R166 ;  /* 0x038420a6a700b388 */ /* 0x0045e20000000800 */
[----:B------:R-:W-:Y:S01]  /*90f0*/  FFMA.FTZ R8, R166, R8, R154 ;  /* 0x00000008a6087223 */ /* 0x000fe2000001009a */
[-C--:B------:R-:W-:Y:S01]  /*9100*/  FMUL.FTZ R36, R36, R163.reuse ;  /* 0x000000a324247220 */ /* 0x080fe20000410000 */
[-C--:B------:R-:W-:Y:S01]  /*9110*/  FMUL.FTZ R37, R37, R163.reuse ;  /* 0x000000a325257220 */ /* 0x080fe20000410000 */
[-C--:B------:R-:W-:Y:S01]  /*9120*/  FMUL.FTZ R40, R40, R163.reuse ;  /* 0x000000a328287220 */ /* 0x080fe20000410000 */
[----:B------:R-:W-:Y:S01]  /*9130*/  FADD.FTZ R170, R165, R8 ;  /* 0x00000008a5aa7221 */ /* 0x000fe20000010000 */
[-C--:B------:R-:W-:Y:S01]  /*9140*/  FMUL.FTZ R41, R41, R163.reuse ;  /* 0x000000a329297220 */ /* 0x080fe20000410000 */
[----:B------:R-:W4:Y:S01]  /*9150*/  MUFU.EX2 R158, R158 ;  /* 0x0000009e009e7308 */ /* 0x000f220000000800 */
[----:B------:R-:W-:Y:S01]  /*9160*/  FMUL.FTZ R44, R44, R163 ;  /* 0x000000a32c2c7220 */ /* 0x000fe20000410000 */
[----:B---3--:R-:W-:Y:S01]  /*9170*/  FADD.FTZ R170, R155, R170 ;  /* 0x000000aa9baa7221 */ /* 0x008fe20000010000 */
[----:B--2---:R-:W-:Y:S01]  /*9180*/  FFMA.FTZ R167, R163, R7, R152 ;  /* 0x00000007a3a77223 */ /* 0x004fe20000010098 */
[----:B------:R-:W-:Y:S01]  /*9190*/  F2FP.BF16.F32.PACK_AB R152, R153, R152 ;  /* 0x000000989998723e */ /* 0x000fe200000010ff */
[-C--:B------:R-:W-:Y:S01]  /*91a0*/  FMUL.FTZ R45, R45, R163.reuse ;  /* 0x000000a32d2d7220 */ /* 0x080fe20000410000 */
[-C--:B------:R-:W-:Y:S01]  /*91b0*/  FMUL.FTZ R48, R48, R163.reuse ;  /* 0x000000a330307220 */ /* 0x080fe20000410000 */
[----:B------:R-:W-:Y:S01]  /*91c0*/  FADD.FTZ R167, R153, R167 ;  /* 0x000000a799a77221 */ /* 0x000fe20000010000 */
[----:B------:R-:W2:Y:S01]  /*91d0*/  MUFU.EX2 R162, R162 ;  /* 0x000000a200a27308 */ /* 0x000ea20000000800 */
[----:B-1----:R-:W-:Y:S01]  /*91e0*/  FADD.FTZ R170, R159, R170 ;  /* 0x000000aa9faa7221 */ /* 0x002fe20000010000 */
[----:B------:R-:W-:Y:S01]  /*91f0*/  F2FP.BF16.F32.PACK_AB R153, R165, R154 ;  /* 0x0000009aa599723e */ /* 0x000fe200000010ff */
[----:B------:R-:W-:Y:S01]  /*9200*/  FADD.FTZ R167, R156, R167 ;  /* 0x000000a79ca77221 */ /* 0x000fe20000010000 */
[----:B------:R-:W-:Y:S01]  /*9210*/  F2FP.BF16.F32.PACK_AB R154, R183, R156 ;  /* 0x0000009cb79a723e */ /* 0x000fe200000010ff */
[----:B------:R-:W-:Y:S01]  /*9220*/  FMUL.FTZ R49, R49, R163 ;  /* 0x000000a331317220 */ /* 0x000fe20000410000 */
[----:B------:R-:W-:Y:S01]  /*9230*/  F2FP.BF16.F32.PACK_AB R156, R161, R157 ;  /* 0x0000009da19c723e */ /* 0x000fe200000010ff */
[----:B------:R-:W-:Y:S01]  /*9240*/  FADD.FTZ R167, R183, R167 ;  /* 0x000000a7b7a77221 */ /* 0x000fe20000010000 */
[----:B------:R-:W1:Y:S01]  /*9250*/  MUFU.EX2 R13, R13 ;  /* 0x0000000d000d7308 */ /* 0x000e620000000800 */
[----:B----4-:R-:W-:Y:S01]  /*9260*/  FADD.FTZ R170, R158, R170 ;  /* 0x000000aa9eaa7221 */ /* 0x010fe20000010000 */
[----:B------:R-:W-:Y:S01]  /*9270*/  F2FP.BF16.F32.PACK_AB R155, R159, R155 ;  /* 0x0000009b9f9b723e */ /* 0x000fe200000010ff */
[----:B------:R-:W-:Y:S01]  /*9280*/  BAR.SYNC.DEFER_BLOCKING 0xf, 0x100 ;  /* 0x03c4000000007b1d */ /* 0x000fe20000010000 */
[----:B------:R-:W-:Y:S01]  /*9290*/  FADD.FTZ R167, R157, R167 ;  /* 0x000000a79da77221 */ /* 0x000fe20000010000 */
[-C--:B------:R-:W-:Y:S01]  /*92a0*/  FMUL.FTZ R52, R52, R163.reuse ;  /* 0x000000a334347220 */ /* 0x080fe20000410000 */
[-C--:B------:R-:W-:Y:S01]  /*92b0*/  FMUL.FTZ R53, R53, R163.reuse ;  /* 0x000000a335357220 */ /* 0x080fe20000410000 */
[-C--:B------:R-:W-:Y:S01]  /*92c0*/  FMUL.FTZ R56, R56, R163.reuse ;  /* 0x000000a338387220 */ /* 0x080fe20000410000 */
[-C--:B------:R-:W-:Y:S01]  /*92d0*/  FMUL.FTZ R57, R57, R163.reuse ;  /* 0x000000a339397220 */ /* 0x080fe20000410000 */
[----:B------:R-:W-:Y:S01]  /*92e0*/  MUFU.EX2 R176, R176 ;  /* 0x000000b000b07308 */ /* 0x000fe20000000800 */
        /* <DEDUP_REMOVED lines=54> */
[----:B-1----:R-:W-:Y:S01]  /*9650*/  F2FP.BF16.F32.PACK_AB R158, R13, R160 ;  /* 0x000000a00d9e723e */ /* 0x002fe200000010ff */
[----:B0-----:R0:W1:Y:S01]  /*9660*/  MUFU.EX2 R11, R171 ;  /* 0x000000ab000b7308 */ /* 0x0010620000000800 */
[----:B--2---:R-:W-:Y:S01]  /*9670*/  F2FP.BF16.F32.PACK_AB R159, R177, R176 ;  /* 0x000000b0b19f723e */ /* 0x004fe200000010ff */
[-C--:B------:R-:W-:Y:S01]  /*9680*/  FMUL.FTZ R26, R26, R166.reuse ;  /* 0x000000a61a1a7220 */ /* 0x080fe20000410000 */
[-C--:B------:R-:W-:Y:S01]  /*9690*/  FMUL.FTZ R27, R27, R166.reuse ;  /* 0x000000a61b1b7220 */ /* 0x080fe20000410000 */
[-C--:B------:R-:W-:Y:S01]  /*96a0*/  FMUL.FTZ R30, R30, R166.reuse ;  /* 0x000000a61e1e7220 */ /* 0x080fe20000410000 */
[-C--:B------:R-:W-:Y:S01]  /*96b0*/  FMUL.FTZ R31, R31, R166.reuse ;  /* 0x000000a61f1f7220 */ /* 0x080fe20000410000 */
[-C--:B------:R-:W-:Y:S01]  /*96c0*/  FMUL.FTZ R34, R34, R166.reuse ;  /* 0x000000a622227220 */ /* 0x080fe20000410000 */
[----:B------:R-:W-:Y:S01]  /*96d0*/  FMUL.FTZ R35, R35, R166 ;  /* 0x000000a623237220 */ /* 0x000fe20000410000 */
[----:B------:R-:W-:Y:S01]  /*96e0*/  MUFU.EX2 R12, R12 ;  /* 0x0000000c000c7308 */ /* 0x000fe20000000800 */
[----:B0-----:R-:W-:-:S02]  /*96f0*/  IMAD R171, R2, 0x1000, R19 ;  /* 0x0000100002ab7824 */ /* 0x001fc400078e0213 */
[-C--:B------:R-:W-:Y:S01]  /*9700*/  FMUL.FTZ R38, R38, R166.reuse ;  /* 0x000000a626267220 */ /* 0x080fe20000410000 */
[-C--:B------:R-:W-:Y:S01]  /*9710*/  FMUL.FTZ R39, R39, R166.reuse ;  /* 0x000000a627277220 */ /* 0x080fe20000410000 */
[-C--:B------:R-:W-:Y:S01]  /*9720*/  FMUL.FTZ R42, R42, R166.reuse ;  /* 0x000000a62a2a7220 */ /* 0x080fe20000410000 */
[-C--:B------:R-:W-:Y:S01]  /*9730*/  FMUL.FTZ R43, R43, R166.reuse ;  /* 0x000000a62b2b7220 */ /* 0x080fe20000410000 */
[----:B------:R-:W-:Y:S01]  /*9740*/  R2UR UR10, R171 ;  /* 0x00000000ab0a72ca */ /* 0x000fe200000e0000 */
        /* <DEDUP_REMOVED lines=10> */
[----:B0-----:R-:W-:Y:S01]  /*97f0*/  FADD.FTZ R175, R161, R167 ;  /* 0x000000a7a1af7221 */ /* 0x001fe20000010000 */
[-C--:B------:R-:W-:Y:S01]  /*9800*/  FMUL.FTZ R62, R62, R166.reuse ;  /* 0x000000a63e3e7220 */ /* 0x080fe20000410000 */
[-C--:B------:R-:W-:Y:S01]  /*9810*/  FMUL.FTZ R63, R63, R166.reuse ;  /* 0x000000a63f3f7220 */ /* 0x080fe20000410000 */
[-C--:B------:R-:W-:Y:S01]  /*9820*/  FMUL.FTZ R66, R66, R166.reuse ;  /* 0x000000a642427220 */ /* 0x080fe20000410000 */
[----:B------:R-:W-:Y:S01]  /*9830*/  FADD.FTZ R175, R160, R175 ;  /* 0x000000afa0af7221 */ /* 0x000fe20000010000 */
        /* <DEDUP_REMOVED lines=49> */
[----:B---3--:R-:W-:Y:S01]  /*9b50*/  F2FP.BF16.F32.PACK_AB R160, R15, R14 ;  /* 0x0000000e0fa0723e */ /* 0x008fe200000010ff */
[----:B------:R3:W4:Y:S01]  /*9b60*/  MUFU.EX2 R174, R164 ;  /* 0x000000a400ae7308 */ /* 0x0007220000000800 */
[----:B-1----:R-:W-:Y:S01]  /*9b70*/  F2FP.BF16.F32.PACK_AB R161, R11, R10 ;  /* 0x0000000a0ba1723e */ /* 0x002fe200000010ff */
[----:B------:R1:W-:Y:S01]  /*9b80*/  STSM.16.M88.4 [R23+0x36400], R152 ;  /* 0x0364009817007844 */ /* 0x0003e20000000200 */
[----:B------:R-:W-:Y:S01]  /*9b90*/  F2FP.BF16.F32.PACK_AB R162, R21, R20 ;  /* 0x0000001415a2723e */ /* 0x000fe200000010ff */
[----:B------:R-:W-:Y:S01]  /*9ba0*/  FADD.FTZ R170, R176, R170 ;  /* 0x000000aab0aa7221 */ /* 0x000fe20000010000 */
[----:B--2---:R-:W-:Y:S01]  /*9bb0*/  F2FP.BF16.F32.PACK_AB R163, R7, R12 ;  /* 0x0000000c07a3723e */ /* 0x004fe200000010ff */
[----:B------:R2:W-:Y:S01]  /*9bc0*/  STSM.16.M88.4 [R186], R156 ;  /* 0x0000009cba007844 */ /* 0x0005e20000000200 */
[----:B0-----:R-:W-:Y:S01]  /*9bd0*/  F2FP.BF16.F32.PACK_AB R165, R179, R8 ;  /* 0x00000008b3a5723e */ /* 0x001fe200000010ff */
[----:B------:R-:W-:Y:S01]  /*9be0*/  FADD.FTZ R175, R13, R175 ;  /* 0x000000af0daf7221 */ /* 0x000fe20000010000 */
[----:B---3--:R-:W-:Y:S01]  /*9bf0*/  F2FP.BF16.F32.PACK_AB R164, R169, R168 ;  /* 0x000000a8a9a4723e */ /* 0x008fe200000010ff */
[----:B------:R2:W-:Y:S01]  /*9c00*/  STSM.16.M88.4 [R184], R160 ;  /* 0x000000a0b8007844 */ /* 0x0005e20000000200 */
[----:B------:R-:W-:Y:S01]  /*9c10*/  F2FP.BF16.F32.PACK_AB R166, R173, R172 ;  /* 0x000000acada6723e */ /* 0x000fe200000010ff */
[----:B------:R-:W-:Y:S01]  /*9c20*/  FADD.FTZ R170, R177, R170 ;  /* 0x000000aab1aa7221 */ /* 0x000fe20000010000 */
[----:B------:R-:W-:Y:S01]  /*9c30*/  FADD.FTZ R175, R14, R175 ;  /* 0x000000af0eaf7221 */ /* 0x000fe20000010000 */
[----:B------:R-:W-:-:S02]  /*9c40*/  PLOP3.LUT P3, PT, PT, PT, UP0, 0x80, 0x0 ;  /* 0x000000000000781c */ /* 0x000fc40003f6f008 */
[----:B------:R-:W-:Y:S01]  /*9c50*/  FADD.FTZ R170, R10, R170 ;  /* 0x000000aa0aaa7221 */ /* 0x000fe20000010000 */
[----:B----4-:R-:W-:Y:S01]  /*9c60*/  F2FP.BF16.F32.PACK_AB R167, R174, R182 ;  /* 0x000000b6aea7723e */ /* 0x010fe200000010ff */
[----:B------:R-:W-:Y:S01]  /*9c70*/  FADD.FTZ R175, R15, R175 ;  /* 0x000000af0faf7221 */ /* 0x000fe20000010000 */
[----:B------:R-:W-:Y:S02]  /*9c80*/  IMAD.MOV.U32 R10, RZ, RZ, R6 ;  /* 0x000000ffff0a7224 */ /* 0x000fe400078e0006 */
[----:B------:R-:W-:Y:S01]  /*9c90*/  FADD.FTZ R11, R11, R170 ;  /* 0x000000aa0b0b7221 */ /* 0x000fe20000010000 */
[----:B------:R2:W-:Y:S01]  /*9ca0*/  STSM.16.M88.4 [R185], R164 ;  /* 0x000000a4b9007844 */ /* 0x0005e20000000200 */
[----:B------:R-:W-:Y:S01]  /*9cb0*/  WARPGROUP.ARRIVE ;  /* 0x00000000000079c5 */ /* 0x000fe20000000000 */
[----:B------:R-:W-:Y:S01]  /*9cc0*/  FADD.FTZ R20, R20, R175 ;  /* 0x000000af14147221 */ /* 0x000fe20000010000 */
[----:B------:R-:W-:Y:S01]  /*9cd0*/  FADD.FTZ R12, R12, R11 ;  /* 0x0000000b0c0c7221 */ /* 0x000fe20000010000 */
[----:B------:R-:W-:-:S02]  /*9ce0*/  IMAD.MOV.U32 R11, RZ, RZ, R5 ;  /* 0x000000ffff0b7224 */ /* 0x000fc400078e0005 */
[----:B------:R-:W-:Y:S01]  /*9cf0*/  FADD.FTZ R21, R21, R20 ;  /* 0x0000001415157221 */ /* 0x000fe20000010000 */
[----:B------:R-:W-:Y:S01]  /*9d00*/  HGMMA.64x256x16.F32.BF16 R24, R152, gdesc[UR8].tnspB, R24, gsb0 ;  /* 0x43e0000898187df0 */ /* 0x000fe20008001818 */
[----:B------:R-:W-:Y:S01]  /*9d10*/  UMOV UR11, 0x40000040 ;  /* 0x40000040000b7882 */ /* 0x000fe20000000000 */
        /* <DEDUP_REMOVED lines=10> */
[----:B------:R-:W-:Y:S02]  /*9dc0*/  WARPGROUP.DEPBAR.LE gsb0, 0x0 ;  /* 0x00008000000079c5 */ /* 0x000fe40000010000 */
[----:B-1----:R-:W-:Y:S01]  /*9dd0*/  VIADD R152, R171, 0x80 ;  /* 0x00000080ab987836 */ /* 0x002fe20000000000 */
[----:B------:R-:W-:-:S04]  /*9de0*/  WARPGROUP.ARRIVE ;  /* 0x00000000000079c5 */ /* 0x000fc80000000000 */
[----:B------:R-:W-:Y:S01]  /*9df0*/  R2UR UR10, R152 ;  /* 0x00000000980a72ca */ /* 0x000fe200000e0000 */
[C---:B------:R-:W-:Y:S02]  /*9e00*/  VIADD R152, R171.reuse, 0x100 ;  /* 0x00000100ab987836 */ /* 0x040fe40000000000 */
[----:B------:R-:W-:-:S10]  /*9e10*/  VIADD R171, R171, 0x180 ;  /* 0x00000180abab7836 */ /* 0x000fd40000000000 */
        /* <DEDUP_REMOVED lines=24> */
.L_x_8143:
[----:B------:R-:W-:-:S06]  /*9fa0*/  UISETP.GE.AND UP0, UPT, UR6, UR43, UPT ;  /* 0x0000002b0600728c */ /* 0x000fcc000bf06270 */
[----:B------:R-:W-:-:S13]  /*9fb0*/  PLOP3.LUT P1, PT, PT, PT, UP0, 0x80, 0x0 ;  /* 0x000000000000781c */ /* 0x000fda0003f2f008 */
[----:B------:R-:W-:Y:S05]  /*9fc0*/  @!P1 BRA `(.L_x_8153) ;  /* 0x0000002c00409947 */ /* 0x000fea0003800000 */
[----:B------:R-:W-:Y:S01]  /*9fd0*/  IMAD.MOV.U32 R228, RZ, RZ, R5 ;  /* 0x000000ffffe47224 */ /* 0x000fe200078e0005 */
[----:B------:R-:W-:Y:S01]  /*9fe0*/  ULDC UR4, c[0x0][0xa80] ;  /* 0x0002a00000047ab9 */ /* 0x000fe20000000800 */
[----:B------:R-:W-:Y:S02]  /*9ff0*/  IMAD.MOV.U32 R10, RZ, RZ, R6 ;  /* 0x000000ffff0a7224 */ /* 0x000fe400078e0006 */
[----:B------:R-:W-:-:S07]  /*a000*/  IMAD.MOV.U32 R187, RZ, RZ, R2 ;  /* 0x000000ffffbb7224 */ /* 0x000fce00078e0002 */
.L_x_8162:
[----:B------:R-:W-:-:S05]  /*a010*/  VIADD R2, R187, 0x1 ;  /* 0x00000001bb027836 */ /* 0x000fca0000000000 */
[----:B------:R-:W-:-:S04]  /*a020*/  ISETP.NE.AND P1, PT, R2, 0x2, PT ;  /* 0x000000020200780c */ /* 0x000fc80003f25270 */
[----:B------:R-:W-:Y:S02]  /*a030*/  SEL R5, RZ, 0x1, P1 ;  /* 0x00000001ff057807 */ /* 0x000fe40000800000 */
[----:B------:R-:W-:Y:S02]  /*a040*/  SEL R2, R2, RZ, P1 ;  /* 0x000000ff02027207 */ /* 0x000fe40000800000 */
[----:B------:R-:W-:-:S13]  /*a050*/  R2UR UR5, R5 ;  /* 0x00000000050572ca */ /* 0x000fda00000e0000 */
[----:B------:R-:W-:Y:S01]  /*a060*/  ULOP3.LUT UR37, UR37, UR5, URZ, 0x3c, !UPT ;  /* 0x0000000525257292 */ /* 0x000fe2000f8e3c3f */
[----:B----4-:R-:W-:Y:S11]  /*a070*/  @!P0 BRA `(.L_x_8154) ;  /* 0x0000000000048947 */ /* 0x010ff60003800000 */
[----:B------:R-:W-:Y:S01]  /*a080*/  BPT.TRAP 0x1 ;  /* 0x000000040000795c */ /* 0x000fe20000300000 */
.L_x_8154:
[----:B------:R-:W-:Y:S02]  /*a090*/  IMAD.U32 R5, RZ, RZ, UR37 ;  /* 0x00000025ff057e24 */ /* 0x000fe4000f8e00ff */
[----:B0-2---:R-:W-:-:S03]  /*a0a0*/  IMAD R9, R2, 0x8, R16 ;  /* 0x0000000802097824 */ /* 0x005fc600078e0210 */
[----:B------:R-:W-:-:S04]  /*a0b0*/  SHF.L.U32 R5, R5, 0x1f, RZ ;  /* 0x0000001f05057819 */ /* 0x000fc800000006ff */
[----:B------:R0:W1:Y:S01]  /*a0c0*/  SYNCS.PHASECHK.TRANS64.TRYWAIT P1, [R9+URZ+0x38830], R5 ;  /* 0x03883005090075a7 */ /* 0x000062000802017f */
[----:B------:R-:W-:Y:S05]  /*a0d0*/  @!P0 BRA `(.L_x_8155) ;  /* 0x0000000000048947 */ /* 0x000fea0003800000 */
[----:B------:R-:W-:Y:S01]  /*a0e0*/  BPT.TRAP 0x1 ;  /* 0x000000040000795c */ /* 0x000fe20000300000 */
.L_x_8155:
[----:B------:R-:W-:Y:S01]  /*a0f0*/  IMAD R6, R2, 0x200, R0 ;  /* 0x0000020002067824 */ /* 0x000fe200078e0200 */
[----:B-1----:R-:W-:Y:S06]  /*a100*/  @P1 BRA `(.L_x_8156) ;  /* 0x0000000000081947 */ /* 0x002fec0003800000 */
[----:B------:R-:W1:Y:S02]  /*a110*/  SYNCS.PHASECHK.TRANS64.TRYWAIT P1, [R9+URZ+0x38830], R5 ;  /* 0x03883005090075a7 */ /* 0x000e64000802017f */
[----:B-1----:R-:W-:Y:S05]  /*a120*/  @!P1 BRA `(.L_x_8157) ;  /* 0x0000010c003c9947 */ /* 0x002fea0003800000 */
.L_x_8156:
        /* <DEDUP_REMOVED lines=22> */
.L_x_8158:
[----:B------:R2:W3:Y:S01]  /*a290*/  SYNCS.PHASECHK.TRANS64.TRYWAIT P1, [R9+URZ+0x38850], R5 ;  /* 0x03885005090075a7 */ /* 0x0004e2000802017f */
[----:B------:R-:W-:Y:S05]  /*a2a0*/  @!P0 BRA `(.L_x_8159) ;  /* 0x0000000000048947 */ /* 0x000fea0003800000 */
[----:B------:R-:W-:Y:S01]  /*a2b0*/  BPT.TRAP 0x1 ;  /* 0x000000040000795c */ /* 0x000fe20000300000 */
.L_x_8159:
[----:B---3--:R-:W-:Y:S05]  /*a2c0*/  @P1 BRA `(.L_x_8160) ;  /* 0x0000000000081947 */ /* 0x008fea0003800000 */
[----:B------:R-:W3:Y:S02]  /*a2d0*/  SYNCS.PHASECHK.TRANS64.TRYWAIT P1, [R9+URZ+0x38850], R5 ;  /* 0x03885005090075a7 */ /* 0x000ee4000802017f */
[----:B---3--:R-:W-:Y:S05]  /*a2e0*/  @!P1 BRA `(.L_x_8161) ;  /* 0x0000010800e09947 */ /* 0x008fea0003800000 */
.L_x_8160:
        /* <DEDUP_REMOVED lines=12> */
[----:B------:R-:W-:Y:S01]  /*a3b0*/  UISETP.GT.AND UP0, UPT, UR6, UR43, UPT ;  /* 0x0000002b0600728c */ /* 0x000fe2000bf04270 */
[----:B------:R-:W-:Y:S01]  /*a3c0*/  IMAD.MOV.U32 R13, RZ, RZ, 0x4 ;  /* 0x00000004ff0d7424 */ /* 0x000fe200078e00ff */
[----:B------:R-:W-:Y:S01]  /*a3d0*/  R2UR UR30, R6 ;  /* 0x00000000061e72ca */ /* 0x000fe200000e0000 */
[----:B------:R-:W-:Y:S01]  /*a3e0*/  VIADD R6, R4, 0x4 ;  /* 0x0000000404067836 */ /* 0x000fe20000000000 */
[----:B------:R-:W-:-:S02]  /*a3f0*/  UIADD3 UR6, UR6, -0x1, URZ ;  /* 0xffffffff06067890 */ /* 0x000fc4000fffe03f */
[----:B------:R-:W-:Y:S01]  /*a400*/  HGMMA.64x64x16.F32.BF16 R152, gdesc[UR24], R152, gsb0 ;  /* 0x00e00000189879f0 */ /* 0x000fe20008001898 */
[----:B0-----:R-:W-:Y:S02]  /*a410*/  SHF.R.U32.HI R11, RZ, 0x7, R11 ;  /* 0x00000007ff0b7819 */ /* 0x001fe4000001160b */
[----:B------:R-:W-:Y:S02]  /*a420*/  WARPGROUP.DEPBAR.LE gsb0, 0x0 ;  /* 0x00008000000079c5 */ /* 0x000fe40000010000 */
        /* <DEDUP_REMOVED lines=336> */
[----:B------:R-:W-:-:S03]  /*b930*/  FMNMX.FTZ R5, R167, R5, !PT ;  /* 0x00000005a7057209 */ /* 0x000fc60007810000 */
[----:B------:R-:W-:Y:S01]  /*b940*/  FMUL.FTZ R188, R6, UR4 ;  /* 0x0000000406bc7c20 */ /* 0x000fe20008410000 */
[----:B------:R-:W-:Y:S01]  /*b950*/  FMNMX.FTZ R5, R170, R5, !PT ;  /* 0x00000005aa057209 */ /* 0x000fe20007810000 */
[----:B------:R-:W-:Y:S02]  /*b960*/  FADD.FTZ R10, -R6, R10 ;  /* 0x0000000a060a7221 */ /* 0x000fe40000010100 */
[--C-:B------:R-:W-:Y:S01]  /*b970*/  FFMA.FTZ R229, R156, UR4, -R188.reuse ;  /* 0x000000049ce57c23 */ /* 0x100fe200080108bc */
[----:B------:R-:W-:Y:S01]  /*b980*/  FMNMX.FTZ R5, R171, R5, !PT ;  /* 0x00000005ab057209 */ /* 0x000fe20007810000 */
[--C-:B------:R-:W-:Y:S01]  /*b990*/  FFMA.FTZ R156, R160, UR4, -R188.reuse ;  /* 0x00000004a09c7c23 */ /* 0x100fe200080108bc */
[--C-:B------:R-:W-:Y:S01]  /*b9a0*/  FFMA.FTZ R160, R164, UR4, -R188.reuse ;  /* 0x00000004a4a07c23 */ /* 0x100fe200080108bc */
[----:B------:R-:W-:Y:S01]  /*b9b0*/  FMUL.FTZ R10, R10, UR4 ;  /* 0x000000040a0a7c20 */ /* 0x000fe20008410000 */
[----:B------:R-:W-:Y:S01]  /*b9c0*/  FMNMX.FTZ R5, R174, R5, !PT ;  /* 0x00000005ae057209 */ /* 0x000fe20007810000 */
[--C-:B------:R-:W-:Y:S01]  /*b9d0*/  FFMA.FTZ R20, R176, UR4, -R188.reuse ;  /* 0x00000004b0147c23 */ /* 0x100fe200080108bc */
[--C-:B------:R-:W-:Y:S01]  /*b9e0*/  FFMA.FTZ R152, R152, UR4, -R188.reuse ;  /* 0x0000000498987c23 */ /* 0x100fe200080108bc */
[----:B------:R0:W1:Y:S01]  /*b9f0*/  MUFU.EX2 R12, R10 ;  /* 0x0000000a000c7308 */ /* 0x0000620000000800 */
[----:B------:R-:W-:Y:S01]  /*ba00*/  FMNMX.FTZ R5, R175, R5, !PT ;  /* 0x00000005af057209 */ /* 0x000fe20007810000 */
[--C-:B------:R-:W-:Y:S01]  /*ba10*/  FFMA.FTZ R153, R153, UR4, -R188.reuse ;  /* 0x0000000499997c23 */ /* 0x100fe200080108bc */
[--C-:B------:R-:W-:Y:S01]  /*ba20*/  FFMA.FTZ R157, R157, UR4, -R188.reuse ;  /* 0x000000049d9d7c23 */ /* 0x100fe200080108bc */
[--C-:B------:R-:W-:Y:S01]  /*ba30*/  FFMA.FTZ R161, R161, UR4, -R188.reuse ;  /* 0x00000004a1a17c23 */ /* 0x100fe200080108bc */
[----:B------:R-:W-:Y:S01]  /*ba40*/  FMNMX.FTZ R5, R178, R5, !PT ;  /* 0x00000005b2057209 */ /* 0x000fe20007810000 */
[--C-:B------:R-:W-:Y:S01]  /*ba50*/  FFMA.FTZ R14, R172, UR4, -R188.reuse ;  /* 0x00000004ac0e7c23 */ /* 0x100fe200080108bc */
[--C-:B------:R-:W-:Y:S01]  /*ba60*/  FFMA.FTZ R15, R173, UR4, -R188.reuse ;  /* 0x00000004ad0f7c23 */ /* 0x100fe200080108bc */
[----:B------:R-:W-:Y:S01]  /*ba70*/  MUFU.EX2 R152, R152 ;  /* 0x0000009800987308 */ /* 0x000fe20000000800 */
[----:B------:R-:W-:Y:S01]  /*ba80*/  FMNMX.FTZ R5, R179, R5, !PT ;  /* 0x00000005b3057209 */ /* 0x000fe20007810000 */
[--C-:B0-----:R-:W-:Y:S01]  /*ba90*/  FFMA.FTZ R10, R165, UR4, -R188.reuse ;  /* 0x00000004a50a7c23 */ /* 0x101fe200080108bc */
[--C-:B------:R-:W-:Y:S01]  /*baa0*/  FFMA.FTZ R11, R168, UR4, -R188.reuse ;  /* 0x00000004a80b7c23 */ /* 0x100fe200080108bc */
[--C-:B------:R-:W-:Y:S01]  /*bab0*/  FFMA.FTZ R21, R177, UR4, -R188.reuse ;  /* 0x00000004b1157c23 */ /* 0x100fe200080108bc */
[----:B------:R-:W-:Y:S01]  /*bac0*/  FMNMX.FTZ R5, R182, R5, !PT ;  /* 0x00000005b6057209 */ /* 0x000fe20007810000 */
[----:B------:R-:W-:-:S02]  /*bad0*/  FFMA.FTZ R168, R180, UR4, -R188 ;  /* 0x00000004b4a87c23 */ /* 0x000fc400080108bc */
[----:B------:R-:W-:Y:S01]  /*bae0*/  MUFU.EX2 R153, R153 ;  /* 0x0000009900997308 */ /* 0x000fe20000000800 */
[----:B------:R-:W-:Y:S01]  /*baf0*/  FMNMX.FTZ R5, R183, R5, !PT ;  /* 0x00000005b7057209 */ /* 0x000fe20007810000 */
[-C--:B-1----:R-:W-:Y:S01]  /*bb00*/  FMUL.FTZ R24, R24, R12.reuse ;  /* 0x0000000c18187220 */ /* 0x082fe20000410000 */
        /* <DEDUP_REMOVED lines=28> */
[--C-:B------:R-:W-:Y:S01]  /*bcd0*/  FFMA.FTZ R13, R169, UR4, -R188.reuse ;  /* 0x00000004a90d7c23 */ /* 0x100fe200080108bc */
[----:B------:R-:W-:Y:S01]  /*bce0*/  MUFU.EX2 R161, R161 ;  /* 0x000000a100a17308 */ /* 0x000fe20000000800 */
[----:B------:R-:W-:Y:S01]  /*bcf0*/  FFMA.FTZ R169, R181, UR4, -R188 ;  /* 0x00000004b5a97c23 */ /* 0x000fe200080108bc */
        /* <DEDUP_REMOVED lines=30> */
[C---:B------:R-:W-:Y:S01]  /*bee0*/  FADD.FTZ R164, -R5.reuse, R228 ;  /* 0x000000e405a47221 */ /* 0x040fe20000010100 */
[----:B------:R-:W-:Y:S01]  /*bef0*/  FMUL.FTZ R165, R5, UR4 ;  /* 0x0000000405a57c20 */ /* 0x000fe20008410000 */
[----:B------:R-:W-:Y:S01]  /*bf00*/  MUFU.EX2 R13, R13 ;  /* 0x0000000d000d7308 */ /* 0x000fe20000000800 */
[-C--:B------:R-:W-:Y:S01]  /*bf10*/  FMUL.FTZ R121, R121, R12.reuse ;  /* 0x0000000c79797220 */ /* 0x080fe20000410000 */
[----:B------:R-:W-:Y:S01]  /*bf20*/  FMUL.FTZ R164, R164, UR4 ;  /* 0x00000004a4a47c20 */ /* 0x000fe20008410000 */
[--C-:B------:R-:W-:Y:S01]  /*bf30*/  FFMA.FTZ R176, R155, UR4, -R165.reuse ;  /* 0x000000049bb07c23 */ /* 0x100fe200080108a5 */
[--C-:B------:R-:W-:Y:S01]  /*bf40*/  FFMA.FTZ R155, R158, UR4, -R165.reuse ;  /* 0x000000049e9b7c23 */ /* 0x100fe200080108a5 */
[--C-:B------:R-:W-:Y:S01]  /*bf50*/  FFMA.FTZ R158, R162, UR4, -R165.reuse ;  /* 0x00000004a29e7c23 */ /* 0x100fe200080108a5 */
[--C-:B------:R-:W-:Y:S01]  /*bf60*/  FFMA.FTZ R162, R163, UR4, -R165.reuse ;  /* 0x00000004a3a27c23 */ /* 0x100fe200080108a5 */
[--C-:B------:R-:W-:Y:S01]  /*bf70*/  FFMA.FTZ R154, R154, UR4, -R165.reuse ;  /* 0x000000049a9a7c23 */ /* 0x100fe200080108a5 */
[----:B------:R-:W-:Y:S01]  /*bf80*/  @!P2 VIADD R163, R9, 0x38840 ;  /* 0x0003884009a3a836 */ /* 0x000fe20000000000 */
[----:B------:R-:W-:Y:S01]  /*bf90*/  MUFU.EX2 R164, R164 ;  /* 0x000000a400a47308 */ /* 0x000fe20000000800 */
[--C-:B------:R-:W-:Y:S01]  /*bfa0*/  FFMA.FTZ R159, R159, UR4, -R165.reuse ;  /* 0x000000049f9f7c23 */ /* 0x100fe200080108a5 */
[--C-:B------:R-:W-:Y:S01]  /*bfb0*/  FFMA.FTZ R172, R166, UR4, -R165.reuse ;  /* 0x00000004a6ac7c23 */ /* 0x100fe200080108a5 */
[----:B------:R-:W-:Y:S01]  /*bfc0*/  FFMA.FTZ R173, R167, UR4, -R165 ;  /* 0x00000004a7ad7c23 */ /* 0x000fe200080108a5 */
[----:B------:R-:W-:Y:S01]  /*bfd0*/  @!P2 PRMT R163, RZ, 0x654, R163 ;  /* 0x00000654ffa3a816 */ /* 0x000fe200000000a3 */
[--C-:B------:R-:W-:Y:S01]  /*bfe0*/  FFMA.FTZ R170, R170, UR4, -R165.reuse ;  /* 0x00000004aaaa7c23 */ /* 0x100fe200080108a5 */
[--C-:B------:R-:W-:Y:S01]  /*bff0*/  FFMA.FTZ R171, R171, UR4, -R165.reuse ;  /* 0x00000004abab7c23 */ /* 0x100fe200080108a5 */
[--C-:B------:R-:W-:Y:S01]  /*c000*/  FFMA.FTZ R174, R174, UR4, -R165.reuse ;  /* 0x00000004aeae7c23 */ /* 0x100fe200080108a5 */
[----:B------:R-:W0:Y:S01]  /*c010*/  MUFU.EX2 R154, R154 ;  /* 0x0000009a009a7308 */ /* 0x000e220000000800 */
[----:B------:R1:W-:Y:S01]  /*c020*/  @!P2 SYNCS.ARRIVE.TRANS64.RED.A1T0 RZ, [R163+URZ], RZ ;  /* 0x000000ffa3ffa9a7 */ /* 0x0003e2000810043f */
[--C-:B------:R-:W-:Y:S01]  /*c030*/  FFMA.FTZ R179, R179, UR4, -R165.reuse ;  /* 0x00000004b3b37c23 */ /* 0x100fe200080108a5 */
[--C-:B------:R-:W-:Y:S01]  /*c040*/  FFMA.FTZ R182, R182, UR4, -R165.reuse ;  /* 0x00000004b6b67c23 */ /* 0x100fe200080108a5 */
[--C-:B------:R-:W-:Y:S01]  /*c050*/  FFMA.FTZ R175, R175, UR4, -R165.reuse ;  /* 0x00000004afaf7c23 */ /* 0x100fe200080108a5 */
[--C-:B------:R-:W-:Y:S01]  /*c060*/  FFMA.FTZ R178, R178, UR4, -R165.reuse ;  /* 0x00000004b2b27c23 */ /* 0x100fe200080108a5 */
[----:B------:R-:W-:Y:S01]  /*c070*/  FFMA.FTZ R165, R183, UR4, -R165 ;  /* 0x00000004b7a57c23 */ /* 0x000fe200080108a5 */
[----:B------:R-:W-:Y:S01]  /*c080*/  FMUL.FTZ R124, R124, R12 ;  /* 0x0000000c7c7c7220 */ /* 0x000fe20000410000 */
[----:B------:R-:W2:Y:S01]  /*c090*/  MUFU.EX2 R176, R176 ;  /* 0x000000b000b07308 */ /* 0x000ea20000000800 */
[----:B-1----:R-:W-:-:S02]  /*c0a0*/  @!P1 IMAD R163, R187, 0x40, R18 ;  /* 0x00000040bba39824 */ /* 0x002fc400078e0212 */
[-C--:B------:R-:W-:Y:S01]  /*c0b0*/  FMUL.FTZ R125, R125, R12.reuse ;  /* 0x0000000c7d7d7220 */ /* 0x080fe20000410000 */
[-C--:B------:R-:W-:Y:S01]  /*c0c0*/  FMUL.FTZ R128, R128, R12.reuse ;  /* 0x0000000c80807220 */ /* 0x080fe20000410000 */
[-C--:B------:R-:W-:Y:S01]  /*c0d0*/  FMUL.FTZ R129, R129, R12.reuse ;  /* 0x0000000c81817220 */ /* 0x080fe20000410000 */
[----:B------:R-:W-:Y:S02]  /*c0e0*/  @!P1 IMAD R163, R163, 0x4, R16 ;  /* 0x00000004a3a39824 */ /* 0x000fe400078e0210 */
[-C--:B------:R-:W-:Y:S01]  /*c0f0*/  FMUL.FTZ R132, R132, R12.reuse ;  /* 0x0000000c84847220 */ /* 0x080fe20000410000 */
[----:B------:R-:W-:Y:S01]  /*c100*/  FMUL.FTZ R133, R133, R12 ;  /* 0x0000000c85857220 */ /* 0x000fe20000410000 */
[----:B------:R-:W1:Y:S01]  /*c110*/  MUFU.EX2 R155, R155 ;  /* 0x0000009b009b7308 */ /* 0x000e620000000800 */
[----:B0-----:R-:W-:Y:S01]  /*c120*/  FFMA.FTZ R8, R164, R8, R154 ;  /* 0x00000008a4087223 */ /* 0x001fe2000001009a */
        /* <DEDUP_REMOVED lines=11> */
[----:B------:R-:W-:Y:S01]  /*c1e0*/  FMUL.FTZ R149, R149, R12 ;  /* 0x0000000c95957220 */ /* 0x000fe20000410000 */
[-C--:B------:R-:W-:Y:S01]  /*c1f0*/  FMUL.FTZ R26, R26, R164.reuse ;  /* 0x000000a41a1a7220 */ /* 0x080fe20000410000 */
[----:B------:R-:W-:Y:S01]  /*c200*/  FMUL.FTZ R27, R27, R164 ;  /* 0x000000a41b1b7220 */ /* 0x000fe20000410000 */
[----:B0-----:R-:W-:Y:S01]  /*c210*/  FFMA.FTZ R163, R12, R7, R152 ;  /* 0x000000070ca37223 */ /* 0x001fe20000010098 */
[----:B------:R-:W0:Y:S01]  /*c220*/  MUFU.EX2 R158, R158 ;  /* 0x0000009e009e7308 */ /* 0x000e220000000800 */
[----:B-1----:R-:W-:Y:S01]  /*c230*/  FADD.FTZ R166, R155, R166 ;  /* 0x000000a69ba67221 */ /* 0x002fe20000010000 */
[C---:B------:R-:W-:Y:S01]  /*c240*/  F2FP.BF16.F32.PACK_AB R152, R153.reuse, R152 ;  /* 0x000000989998723e */ /* 0x040fe200000010ff */
[----:B------:R-:W-:Y:S01]  /*c250*/  FADD.FTZ R163, R153, R163 ;  /* 0x000000a399a37221 */ /* 0x000fe20000010000 */
[----:B------:R-:W-:Y:S01]  /*c260*/  F2FP.BF16.F32.PACK_AB R153, R176, R154 ;  /* 0x0000009ab099723e */ /* 0x000fe200000010ff */
[----:B------:R-:W-:Y:S01]  /*c270*/  IMAD R176, R2, 0x1000, R19 ;  /* 0x0000100002b07824 */ /* 0x000fe200078e0213 */
[----:B------:R-:W-:Y:S01]  /*c280*/  F2FP.BF16.F32.PACK_AB R154, R157, R229 ;  /* 0x000000e59d9a723e */ /* 0x000fe200000010ff */
[----:B------:R-:W-:Y:S01]  /*c290*/  FADD.FTZ R163, R229, R163 ;  /* 0x000000a3e5a37221 */ /* 0x000fe20000010000 */
[----:B------:R-:W1:Y:S01]  /*c2a0*/  MUFU.EX2 R162, R162 ;  /* 0x000000a200a27308 */ /* 0x000e620000000800 */
[C---:B---3--:R-:W-:Y:S01]  /*c2b0*/  FADD.FTZ R166, R159.reuse, R166 ;  /* 0x000000a69fa67221 */ /* 0x048fe20000010000 */
[----:B------:R-:W-:Y:S01]  /*c2c0*/  F2FP.BF16.F32.PACK_AB R155, R159, R155 ;  /* 0x0000009b9f9b723e */ /* 0x000fe200000010ff */
[----:B------:R-:W-:Y:S01]  /*c2d0*/  BAR.SYNC.DEFER_BLOCKING 0xf, 0x100 ;  /* 0x03c4000000007b1d */ /* 0x000fe20000010000 */
[----:B------:R-:W-:Y:S01]  /*c2e0*/  FADD.FTZ R163, R157, R163 ;  /* 0x000000a39da37221 */ /* 0x000fe20000010000 */
[----:B------:R-:W-:Y:S01]  /*c2f0*/  R2UR UR10, R176 ;  /* 0x00000000b00a72ca */ /* 0x000fe200000e0000 */
[-C--:B------:R-:W-:Y:S01]  /*c300*/  FMUL.FTZ R30, R30, R164.reuse ;  /* 0x000000a41e1e7220 */ /* 0x080fe20000410000 */
[----:B------:R-:W-:Y:S01]  /*c310*/  FMUL.FTZ R31, R31, R164 ;  /* 0x000000a41f1f7220 */ /* 0x000fe20000410000 */
[----:B------:R-:W-:Y:S01]  /*c320*/  FADD.FTZ R163, R156, R163 ;  /* 0x000000a39ca37221 */ /* 0x000fe20000010000 */
[----:B------:R-:W-:Y:S01]  /*c330*/  MUFU.EX2 R172, R172 ;  /* 0x000000ac00ac7308 */ /* 0x000fe20000000800 */
[----:B0-----:R-:W-:Y:S01]  /*c340*/  FADD.FTZ R166, R158, R166 ;  /* 0x000000a69ea67221 */ /* 0x001fe20000010000 */
[C---:B------:R-:W-:Y:S01]  /*c350*/  F2FP.BF16.F32.PACK_AB R156, R161.reuse, R156 ;  /* 0x0000009ca19c723e */ /* 0x040fe200000010ff */
[----:B------:R-:W-:Y:S01]  /*c360*/  FADD.FTZ R177, R161, R163 ;  /* 0x000000a3a1b17221 */ /* 0x000fe20000010000 */
[-C--:B------:R-:W-:Y:S01]  /*c370*/  FMUL.FTZ R34, R34, R164.reuse ;  /* 0x000000a422227220 */ /* 0x080fe20000410000 */
[-C--:B------:R-:W-:Y:S01]  /*c380*/  FMUL.FTZ R35, R35, R164.reuse ;  /* 0x000000a423237220 */ /* 0x080fe20000410000 */
[----:B------:R-:W-:Y:S01]  /*c390*/  FMUL.FTZ R38, R38, R164 ;  /* 0x000000a426267220 */ /* 0x000fe20000410000 */
[----:B------:R-:W-:Y:S01]  /*c3a0*/  FADD.FTZ R177, R160, R177 ;  /* 0x000000b1a0b17221 */ /* 0x000fe20000010000 */
[----:B------:R-:W0:Y:S01]  /*c3b0*/  MUFU.EX2 R173, R173 ;  /* 0x000000ad00ad7308 */ /* 0x000e220000000800 */
[----:B-1----:R-:W-:Y:S01]  /*c3c0*/  F2FP.BF16.F32.PACK_AB R157, R162, R158 ;  /* 0x0000009ea29d723e */ /* 0x002fe200000010ff */
[----:B------:R-:W-:Y:S01]  /*c3d0*/  FMUL.FTZ R39, R39, R164 ;  /* 0x000000a427277220 */ /* 0x000fe20000410000 */
[----:B------:R-:W-:Y:S01]  /*c3e0*/  F2FP.BF16.F32.PACK_AB R158, R10, R160 ;  /* 0x000000a00a9e723e */ /* 0x000fe200000010ff */
        /* <DEDUP_REMOVED lines=65> */
[----:B------:R-:W-:Y:S01]  /*c800*/  FMUL.FTZ R151, R151, R164 ;  /* 0x000000a497977220 */ /* 0x000fe20000410000 */
[----:B------:R-:W-:Y:S01]  /*c810*/  F2FP.BF16.F32.PACK_AB R160, R13, R11 ;  /* 0x0000000b0da0723e */ /* 0x000fe200000010ff */
[----:B------:R3:W-:Y:S01]  /*c820*/  STSM.16.M88.4 [R23+0x36400], R152 ;  /* 0x0364009817007844 */ /* 0x0007e20000000200 */
[----:B------:R-:W-:Y:S01]  /*c830*/  MUFU.EX2 R168, R168 ;  /* 0x000000a800a87308 */ /* 0x000fe20000000800 */
[----:B0-----:R-:W-:Y:S01]  /*c840*/  F2FP.BF16.F32.PACK_AB R161, R171, R170 ;  /* 0x000000aaaba1723e */ /* 0x001fe200000010ff */
[----:B------:R-:W-:Y:S01]  /*c850*/  FADD.FTZ R175, R172, R175 ;  /* 0x000000afacaf7221 */ /* 0x000fe20000010000 */
[----:B------:R-:W-:Y:S01]  /*c860*/  F2FP.BF16.F32.PACK_AB R162, R15, R14 ;  /* 0x0000000e0fa2723e */ /* 0x000fe200000010ff */
[----:B------:R4:W-:Y:S01]  /*c870*/  STSM.16.M88.4 [R186], R156 ;  /* 0x0000009cba007844 */ /* 0x0009e20000000200 */
[----:B--2---:R-:W-:Y:S01]  /*c880*/  F2FP.BF16.F32.PACK_AB R163, R7, R174 ;  /* 0x000000ae07a3723e */ /* 0x004fe200000010ff */
[----:B------:R-:W-:Y:S01]  /*c890*/  FADD.FTZ R177, R10, R177 ;  /* 0x000000b10ab17221 */ /* 0x000fe20000010000 */
[----:B------:R-:W-:Y:S01]  /*c8a0*/  FADD.FTZ R175, R173, R175 ;  /* 0x000000afadaf7221 */ /* 0x000fe20000010000 */
[----:B------:R-:W0:Y:S01]  /*c8b0*/  MUFU.EX2 R169, R169 ;  /* 0x000000a900a97308 */ /* 0x000e220000000800 */
[----:B-1----:R-:W-:Y:S01]  /*c8c0*/  F2FP.BF16.F32.PACK_AB R164, R21, R20 ;  /* 0x0000001415a4723e */ /* 0x002fe200000010ff */
[----:B------:R4:W-:Y:S01]  /*c8d0*/  STSM.16.M88.4 [R184], R160 ;  /* 0x000000a0b8007844 */ /* 0x0009e20000000200 */
[----:B------:R-:W-:Y:S01]  /*c8e0*/  FADD.FTZ R177, R11, R177 ;  /* 0x000000b10bb17221 */ /* 0x000fe20000010000 */
[----:B------:R-:W-:Y:S01]  /*c8f0*/  FADD.FTZ R170, R170, R175 ;  /* 0x000000afaaaa7221 */ /* 0x000fe20000010000 */
[----:B------:R-:W-:Y:S01]  /*c900*/  PLOP3.LUT P1, PT, PT, PT, UP0, 0x80, 0x0 ;  /* 0x000000000000781c */ /* 0x000fe20003f2f008 */
[----:B------:R-:W-:-:S02]  /*c910*/  @!P2 VIADD R9, R9, 0x38860 ;  /* 0x000388600909a836 */ /* 0x000fc40000000000 */
[----:B------:R-:W-:Y:S01]  /*c920*/  FADD.FTZ R177, R13, R177 ;  /* 0x000000b10db17221 */ /* 0x000fe20000010000 */
[----:B------:R-:W-:Y:S01]  /*c930*/  MUFU.EX2 R8, R178 ;  /* 0x000000b200087308 */ /* 0x000fe20000000800 */
[----:B------:R-:W-:Y:S01]  /*c940*/  FADD.FTZ R171, R171, R170 ;  /* 0x000000aaabab7221 */ /* 0x000fe20000010000 */
[----:B------:R-:W-:Y:S02]  /*c950*/  IMAD.MOV.U32 R187, RZ, RZ, R2 ;  /* 0x000000ffffbb7224 */ /* 0x000fe400078e0002 */
[----:B------:R-:W-:Y:S01]  /*c960*/  FADD.FTZ R14, R14, R177 ;  /* 0x000000b10e0e7221 */ /* 0x000fe20000010000 */
[----:B------:R-:W-:Y:S01]  /*c970*/  @!P2 PRMT R9, RZ, 0x654, R9 ;  /* 0x00000654ff09a816 */ /* 0x000fe20000000009 */
[----:B------:R-:W-:Y:S01]  /*c980*/  FADD.FTZ R174, R174, R171 ;  /* 0x000000abaeae7221 */ /* 0x000fe20000010000 */
[----:B------:R-:W-:Y:S02]  /*c990*/  IMAD.MOV.U32 R228, RZ, RZ, R5 ;  /* 0x000000ffffe47224 */ /* 0x000fe400078e0005 */
[----:B------:R-:W-:Y:S01]  /*c9a0*/  FADD.FTZ R15, R15, R14 ;  /* 0x0000000e0f0f7221 */ /* 0x000fe20000010000 */
[----:B------:R-:W1:Y:S01]  /*c9b0*/  MUFU.EX2 R179, R179 ;  /* 0x000000b300b37308 */ /* 0x000e620000000800 */
[----:B0-----:R-:W-:Y:S01]  /*c9c0*/  F2FP.BF16.F32.PACK_AB R166, R169, R168 ;  /* 0x000000a8a9a6723e */ /* 0x001fe200000010ff */
[----:B------:R-:W-:Y:S01]  /*c9d0*/  FADD.FTZ R7, R7, R174 ;  /* 0x000000ae07077221 */ /* 0x000fe20000010000 */
[----:B------:R-:W-:Y:S01]  /*c9e0*/  FADD.FTZ R20, R20, R15 ;  /* 0x0000000f14147221 */ /* 0x000fe20000010000 */
[----:B------:R-:W-:-:S03]  /*c9f0*/  IMAD.MOV.U32 R10, RZ, RZ, R6 ;  /* 0x000000ffff0a7224 */ /* 0x000fc600078e0006 */
[----:B------:R-:W-:Y:S01]  /*ca00*/  FADD.FTZ R21, R21, R20 ;  /* 0x0000001415157221 */ /* 0x000fe20000010000 */
[----:B------:R-:W-:Y:S03]  /*ca10*/  MUFU.EX2 R182, R182 ;  /* 0x000000b600b67308 */ /* 0x000fe60000000800 */
[----:B------:R-:W-:-:S05]  /*ca20*/  FADD.FTZ R168, R168, R21 ;  /* 0x00000015a8a87221 */ /* 0x000fca0000010000 */
[----:B------:R1:W0:Y:S02]  /*ca30*/  MUFU.EX2 R12, R165 ;  /* 0x000000a5000c7308 */ /* 0x0002240000000800 */
[----:B-1----:R-:W-:Y:S01]  /*ca40*/  F2FP.BF16.F32.PACK_AB R165, R179, R8 ;  /* 0x00000008b3a5723e */ /* 0x002fe200000010ff */
[----:B------:R-:W-:Y:S01]  /*ca50*/  FADD.FTZ R8, R8, R7 ;  /* 0x0000000708087221 */ /* 0x000fe20000010000 */
[----:B------:R-:W-:-:S03]  /*ca60*/  FADD.FTZ R7, R169, R168 ;  /* 0x000000a8a9077221 */ /* 0x000fc60000010000 */
[----:B------:R-:W-:Y:S01]  /*ca70*/  FADD.FTZ R179, R179, R8 ;  /* 0x00000008b3b37221 */ /* 0x000fe20000010000 */
[----:B0-----:R-:W-:-:S03]  /*ca80*/  F2FP.BF16.F32.PACK_AB R167, R12, R182 ;  /* 0x000000b60ca7723e */ /* 0x001fc600000010ff */
[----:B------:R-:W-:Y:S02]  /*ca90*/  FADD.FTZ R179, R182, R179 ;  /* 0x000000b3b6b37221 */ /* 0x000fe40000010000 */
[----:B------:R4:W-:Y:S01]  /*caa0*/  STSM.16.M88.4 [R185], R164 ;  /* 0x000000a4b9007844 */ /* 0x0009e20000000200 */
[----:B------:R-:W-:Y:S01]  /*cab0*/  WARPGROUP.ARRIVE ;  /* 0x00000000000079c5 */ /* 0x000fe20000000000 */
[----:B------:R-:W-:-:S05]  /*cac0*/  FADD.FTZ R8, R12, R179 ;  /* 0x000000b30c087221 */ /* 0x000fca0000010000 */
[----:B------:R-:W-:Y:S01]  /*cad0*/  HGMMA.64x256x16.F32.BF16 R24, R152, gdesc[UR8].tnspB, R24, gsb0 ;  /* 0x43e0000898187df0 */ /* 0x000fe20008001818 */
[----:B------:R-:W-:Y:S02]  /*cae0*/  UMOV UR11, 0x40000040 ;  /* 0x40000040000b7882 */ /* 0x000fe40000000000 */
[----:B------:R-:W-:Y:S02]  /*caf0*/  WARPGROUP.DEPBAR.LE gsb0, 0x0 ;  /* 0x00008000000079c5 */ /* 0x000fe40000010000 */
[----:B---3--:R-:W-:Y:S01]  /*cb00*/  VIADD R152, R176, 0x80 ;  /* 0x00000080b0987836 */ /* 0x008fe20000000000 */
[----:B------:R-:W-:-:S04]  /*cb10*/  WARPGROUP.ARRIVE ;  /* 0x00000000000079c5 */ /* 0x000fc80000000000 */
[----:B------:R-:W-:Y:S01]  /*cb20*/  R2UR UR10, R152 ;  /* 0x00000000980a72ca */ /* 0x000fe200000e0000 */
[C---:B------:R-:W-:Y:S02]  /*cb30*/  VIADD R152, R176.reuse, 0x100 ;  /* 0x00000100b0987836 */ /* 0x040fe40000000000 */
[----:B------:R-:W-:-:S15]  /*cb40*/  VIADD R176, R176, 0x180 ;  /* 0x00000180b0b07836 */ /* 0x000fde0000000000 */
        /* <DEDUP_REMOVED lines=24> */
.L_x_8153:
[----:B------:R-:W1:Y:S01]  /*ccd0*/  SHFL.BFLY PT, R0, R7, 0x2, 0x1f ;  /* 0x0c401f0007007f89 */ /* 0x000e6200000e0000 */
[----:B------:R-:W-:Y:S01]  /*cce0*/  IMAD.MOV.U32 R19, RZ, RZ, -0x800000 ;  /* 0xff800000ff137424 */ /* 0x000fe200078e00ff */
[----:B------:R-:W-:Y:S08]  /*ccf0*/  BAR.ARV 0x8, 0x100 ;  /* 0x0204000000007b1d */ /* 0x000ff00000002000 */
[----:B------:R-:W-:Y:S01]  /*cd00*/  BAR.SYNC.DEFER_BLOCKING 0xf, 0x100 ;  /* 0x03c4000000007b1d */ /* 0x000fe20000010000 */
[----:B------:R-:W-:Y:S01]  /*cd10*/  ISETP.NE.AND P3, PT, R22, RZ, PT ;  /* 0x000000ff1600720c */ /* 0x000fe20003f65270 */
[----:B------:R-:W-:-:S04]  /*cd20*/  UIADD3 UR40, UR40, 0x1, URZ ;  /* 0x0000000128287890 */ /* 0x000fc8000fffe03f */
[----:B0-2-4-:R-:W0:Y:S01]  /*cd30*/  SHFL.BFLY PT, R9, R8, 0x2, 0x1f ;  /* 0x0c401f0008097f89 */ /* 0x015e2200000e0000 */
[----:B-1----:R-:W-:-:S07]  /*cd40*/  FADD.FTZ R0, R0, R7 ;  /* 0x0000000700007221 */ /* 0x002fce0000010000 */
[----:B------:R-:W-:Y:S01]  /*cd50*/  @!P3 IMAD R7, R2, 0x40, R18 ;  /* 0x000000400207b824 */ /* 0x000fe200078e0212 */
[----:B------:R-:W1:Y:S03]  /*cd60*/  SHFL.BFLY PT, R3, R0, 0x1, 0x1f ;  /* 0x0c201f0000037f89 */ /* 0x000e6600000e0000 */
[----:B------:R-:W-:Y:S02]  /*cd70*/  @!P3 IMAD R7, R7, 0x4, R16 ;  /* 0x000000040707b824 */ /* 0x000fe400078e0210 */
[----:B0-----:R-:W-:-:S05]  /*cd80*/  FADD.FTZ R9, R9, R8 ;  /* 0x0000000809097221 */ /* 0x001fca0000010000 */
[----:B------:R-:W0:Y:S01]  /*cd90*/  SHFL.BFLY PT, R4, R9, 0x1, 0x1f ;  /* 0x0c201f0009047f89 */ /* 0x000e2200000e0000 */
[----:B-1----:R-:W-:Y:S01]  /*cda0*/  FADD.FTZ R11, R0, R3 ;  /* 0x00000003000b7221 */ /* 0x002fe20000010000 */
[----:B------:R-:W-:Y:S02]  /*cdb0*/  IMAD.U32 R3, RZ, RZ, UR4 ;  /* 0x00000004ff037e24 */ /* 0x000fe4000f8e00ff */
[----:B------:R-:W-:Y:S02]  /*cdc0*/  IMAD.MOV.U32 R0, RZ, RZ, RZ ;  /* 0x000000ffff007224 */ /* 0x000fe400078e00ff */
[----:B------:R-:W-:-:S13]  /*cdd0*/  FSETP.NE.FTZ.AND P0, PT, R11, RZ, PT ;  /* 0x000000ff0b00720b */ /* 0x000fda0003f15000 */
[----:B------:R-:W1:Y:S01]  /*cde0*/  @P0 MUFU.LG2 R10, R11 ;  /* 0x0000000b000a0308 */ /* 0x000e620000000c00 */
[----:B------:R-:W-:Y:S01]  /*cdf0*/  @P0 FMUL.FTZ R3, R3, 0.69314718246459960938 ;  /* 0x3f31721803030820 */ /* 0x000fe20000410000 */
[----:B0-----:R-:W-:Y:S01]  /*ce00*/  FADD.FTZ R8, R9, R4 ;  /* 0x0000000409087221 */ /* 0x001fe20000010000 */
[----:B------:R-:W-:-:S04]  /*ce10*/  VIADD R4, R2, 0x1 ;  /* 0x0000000102047836 */ /* 0x000fc80000000000 */
[----:B------:R-:W-:Y:S02]  /*ce20*/  FSETP.NE.FTZ.AND P2, PT, R8, RZ, PT ;  /* 0x000000ff0800720b */ /* 0x000fe40003f55000 */
[----:B------:R-:W-:-:S04]  /*ce30*/  ISETP.NE.AND P1, PT, R4, 0x2, PT ;  /* 0x000000020400780c */ /* 0x000fc80003f25270 */
[----:B------:R-:W-:Y:S01]  /*ce40*/  SEL R2, RZ, 0x1, P1 ;  /* 0x00000001ff027807 */ /* 0x000fe20000800000 */
[----:B-1----:R-:W-:-:S03]  /*ce50*/  @P0 FMUL.FTZ R10, R10, 0.69314718246459960938 ;  /* 0x3f3172180a0a0820 */ /* 0x002fc60000410000 */
[----:B------:R-:W-:Y:S01]  /*ce60*/  R2UR UR5, R2 ;  /* 0x00000000020572ca */ /* 0x000fe200000e0000 */
[----:B------:R-:W-:Y:S02]  /*ce70*/  IMAD.U32 R2, RZ, RZ, UR4 ;  /* 0x00000004ff027e24 */ /* 0x000fe4000f8e00ff */
[----:B------:R-:W0:Y:S01]  /*ce80*/  @P2 MUFU.RCP R0, R8 ;  /* 0x0000000800002308 */ /* 0x000e220000001000 */
[----:B------:R-:W-:Y:S01]  /*ce90*/  @P0 FFMA.FTZ R19, R3, R6, R10 ;  /* 0x0000000603130223 */ /* 0x000fe2000001000a */
[----:B------:R-:W-:Y:S02]  /*cea0*/  IMAD.MOV.U32 R3, RZ, RZ, RZ ;  /* 0x000000ffff037224 */ /* 0x000fe400078e00ff */
[----:B------:R-:W-:-:S04]  /*ceb0*/  @P2 FMUL.FTZ R2, R2, 0.69314718246459960938 ;  /* 0x3f31721802022820 */ /* 0x000fc80000410000 */
[----:B------:R-:W1:Y:S01]  /*cec0*/  @P0 MUFU.RCP R3, R11 ;  /* 0x0000000b00030308 */ /* 0x000e620000001000 */
[----:B------:R-:W-:Y:S01]  /*ced0*/  PLOP3.LUT P0, PT, PT, PT, PT, 0x8, 0x0 ;  /* 0x000000000000781c */ /* 0x000fe20003f0e170 */
[----:B------:R-:W-:-:S06]  /*cee0*/  ULOP3.LUT UR37, UR37, UR5, URZ, 0x3c, !UPT ;  /* 0x0000000525257292 */ /* 0x000fcc000f8e3c3f */
        /* <DEDUP_REMOVED lines=75> */
[----:B0-----:R-:W-:-:S02]  /*d3a0*/  IMAD.MOV.U32 R3, RZ, RZ, -0x800000 ;  /* 0xff800000ff037424 */ /* 0x001fc400078e00ff */
[----:B------:R-:W-:Y:S01]  /*d3b0*/  @P2 FFMA.FTZ R3, R2, R5, R6 ;  /* 0x0000000502032223 */ /* 0x000fe20000010006 */
        /* <DEDUP_REMOVED lines=57> */
[----:B------:R-:W-:Y:S01]  /*d750*/  SEL R2, R4, RZ, P1 ;  /* 0x000000ff04027207 */ /* 0x000fe20000800000 */
[----:B------:R-:W-:Y:S06]  /*d760*/  BAR.ARV 0xe, 0x100 ;  /* 0x0384000000007b1d */ /* 0x000fec0000002000 */
.L_x_8128:
[----:B------:R-:W0:Y:S01]  /*d770*/  S2R R5, SR_CgaCtaId ;  /* 0x0000000000057919 */ /* 0x000e220000008800 */
[----:B------:R-:W-:Y:S01]  /*d780*/  MOV R16, 0x400 ;  /* 0x0000040000107802 */ /* 0x000fe20000000f00 */
[----:B------:R-:W-:Y:S01]  /*d790*/  BSSY B0, `(.L_x_8163) ;  /* 0x000047f000007945 */ /* 0x000fe20003800000 */
[----:B------:R-:W-:Y:S01]  /*d7a0*/  SHF.R.U32.HI R0, RZ, 0x10, R195 ;  /* 0x00000010ff007819 */ /* 0x000fe200000116c3 */
[----:B------:R-:W-:Y:S01]  /*d7b0*/  BAR.SYNC.DEFER_BLOCKING 0x5, 0x180 ;  /* 0x0146000000007b1d */ /* 0x000fe20000010000 */
[----:B0-----:R-:W-:-:S05]  /*d7c0*/  LEA R16, R5, R16, 0x18 ;  /* 0x0000001005107211 */ /* 0x001fca00078ec0ff */
[----:B------:R-:W0:Y:S02]  /*d7d0*/  LDS.128 R4, [R16+0x388d0] ;  /* 0x0388d00010047984 */ /* 0x000e240000000c00 */
[----:B0-----:R-:W-:Y:S02]  /*d7e0*/  R2UR UR4, R5 ;  /* 0x00000000050472ca */ /* 0x001fe400000e0000 */
[----:B------:R-:W-:Y:S01]  /*d7f0*/  R2UR UR5, R7 ;  /* 0x00000000070572ca */ /* 0x000fe200000e0000 */
[----:B------:R-:W-:Y:S06]  /*d800*/  BAR.ARV 0x4, 0x180 ;  /* 0x0106000000007b1d */ /* 0x000fec0000002000 */
[----:B------:R-:W-:Y:S08]  /*d810*/  @P0 BRA `(.L_x_8164) ;  /* 0x0000003800080947 */ /* 0x000ff00003800000 */
[----:B------:R-:W2:Y:S01]  /*d820*/  LDL R8, [R1+0x6c] ;  /* 0x00006c0001087983 */ /* 0x000ea20000100800 */
[----:B------:R-:W-:Y:S01]  /*d830*/  ULDC.64 UR6, c[0x0][0xd08] ;  /* 0x0003420000067ab9 */ /* 0x000fe20000000a00 */
[----:B------:R-:W0:Y:S01]  /*d840*/  S2R R7, SR_SWINHI ;  /* 0x0000000000077919 */ /* 0x000e220000002f00 */
[----:B------:R-:W-:Y:S02]  /*d850*/  MOV R4, R16 ;  /* 0x0000001000047202 */ /* 0x000fe40000000f00 */
[----:B0-----:R-:W-:Y:S01]  /*d860*/  MOV R5, R7 ;  /* 0x0000000700057202 */ /* 0x001fe20000000f00 */
[----:B------:R-:W-:Y:S02]  /*d870*/  BAR.SYNC.DEFER_BLOCKING 0x1, 0x100 ;  /* 0x0044000000007b1d */ /* 0x000fe40000010000 */
[----:B--2---:R-:W-:-:S03]  /*d880*/  IMAD.WIDE R20, R8, 0x2, R4 ;  /* 0x0000000208147825 */ /* 0x004fc600078e0204 */
[C---:B------:R-:W-:Y:S02]  /*d890*/  IADD3 R9, P6, R20.reuse, 0x6060, RZ ;  /* 0x0000606014097810 */ /* 0x040fe40007fde0ff */
[----:B------:R-:W-:Y:S02]  /*d8a0*/  IADD3 R13, P1, R20, 0x6020, RZ ;  /* 0x00006020140d7810 */ /* 0x000fe40007f3e0ff */
        /* <DEDUP_REMOVED lines=9> */
[----:B------:R-:W-:Y:S02]  /*d940*/  MOV R166, R8 ;  /* 0x0000000800a67202 */ /* 0x000fe40000000f00 */
[----:B------:R-:W-:Y:S02]  /*d950*/  LOP3.LUT R9, R20, 0x380, RZ, 0xc0, !PT ;  /* 0x0000038014097812 */ /* 0x000fe400078ec0ff */
[----:B------:R-:W-:-:S02]  /*d960*/  LOP3.LUT R10, R11, 0x380, RZ, 0xc0, !PT ;  /* 0x000003800b0a7812 */ /* 0x000fc400078ec0ff */
[----:B------:R-:W-:Y:S02]  /*d970*/  SHF.R.U64 R9, R9, 0x3, RZ ;  /* 0x0000000309097819 */ /* 0x000fe400000012ff */
[----:B------:R-:W-:Y:S02]  /*d980*/  MOV R164, R12 ;  /* 0x0000000c00a47202 */ /* 0x000fe40000000f00 */
[----:B------:R-:W-:Y:S01]  /*d990*/  LOP3.LUT R8, R9, R20, RZ, 0x3c, !PT ;  /* 0x0000001409087212 */ /* 0x000fe200078e3cff */
[----:B------:R-:W-:Y:S01]  /*d9a0*/  IMAD.MOV.U32 R9, RZ, RZ, R21 ;  /* 0x000000ffff097224 */ /* 0x000fe200078e0015 */
[----:B------:R-:W-:Y:S02]  /*d9b0*/  SHF.R.U64 R10, R10, 0x3, RZ ;  /* 0x000000030a0a7819 */ /* 0x000fe400000012ff */
[----:B------:R-:W-:Y:S02]  /*d9c0*/  IADD3 R156, P5, R20, 0x4020, RZ ;  /* 0x00004020149c7810 */ /* 0x000fe40007fbe0ff */
[----:B------:R-:W-:-:S02]  /*d9d0*/  MOV R12, R8 ;  /* 0x00000008000c7202 */ /* 0x000fc40000000f00 */
[----:B------:R-:W0:Y:S01]  /*d9e0*/  LDC R9, c[0x0][0xbd4] ;  /* 0x0002f500ff097b82 */ /* 0x000e220000000800 */
[----:B------:R-:W-:Y:S01]  /*d9f0*/  LOP3.LUT R10, R10, R11, RZ, 0x3c, !PT ;  /* 0x0000000b0a0a7212 */ /* 0x000fe200078e3cff */
[----:B------:R-:W-:Y:S01]  /*da00*/  IMAD.X R11, RZ, RZ, R21, P0 ;  /* 0x000000ffff0b7224 */ /* 0x000fe200000e0615 */
[----:B------:R-:W-:Y:S02]  /*da10*/  IADD3 R160, P0, R20, 0x2060, RZ ;  /* 0x0000206014a07810 */ /* 0x000fe40007f1e0ff */
[----:B------:R-:W-:Y:S02]  /*da20*/  LOP3.LUT R157, R156, 0x380, RZ, 0xc0, !PT ;  /* 0x000003809c9d7812 */ /* 0x000fe400078ec0ff */
[----:B------:R-:W-:Y:S02]  /*da30*/  LOP3.LUT R161, R160, 0x380, RZ, 0xc0, !PT ;  /* 0x00000380a0a17812 */ /* 0x000fe400078ec0ff */
[----:B------:R-:W-:Y:S02]  /*da40*/  MOV R165, R10 ;  /* 0x0000000a00a57202 */ /* 0x000fe40000000f00 */
[----:B------:R-:W-:-:S02]  /*da50*/  SHF.R.U64 R161, R161, 0x3, RZ ;  /* 0x00000003a1a17819 */ /* 0x000fc400000012ff */
[----:B------:R-:W-:Y:S02]  /*da60*/  IADD3 R11, P1, R20, 0x2040, RZ ;  /* 0x00002040140b7810 */ /* 0x000fe40007f3e0ff */
        /* <DEDUP_REMOVED lines=14> */
[C---:B------:R-:W-:Y:S02]  /*db50*/  IADD3 R158, P6, R20.reuse, 0x4000, RZ ;  /* 0x00004000149e7810 */ /* 0x040fe40007fde0ff */
[----:B------:R-:W-:Y:S02]  /*db60*/  MOV R157, R8 ;  /* 0x00000008009d7202 */ /* 0x000fe40000000f00 */
[----:B------:R-:W-:Y:S02]  /*db70*/  IADD3 R9, P0, R20, 0x2020, RZ ;  /* 0x0000202014097810 */ /* 0x000fe40007f1e0ff */
[----:B------:R-:W-:Y:S02]  /*db80*/  SHF.R.U64 R14, R14, 0x3, RZ ;  /* 0x000000030e0e7819 */ /* 0x000fe400000012ff */
[----:B------:R-:W-:Y:S02]  /*db90*/  LOP3.LUT R159, R158, 0x380, RZ, 0xc0, !PT ;  /* 0x000003809e9f7812 */ /* 0x000fe400078ec0ff */
[----:B------:R-:W-:-:S02]  /*dba0*/  LOP3.LUT R8, R9, 0x380, RZ, 0xc0, !PT ;  /* 0x0000038009087812 */ /* 0x000fc400078ec0ff */
[----:B------:R-:W-:Y:S01]  /*dbb0*/  LOP3.LUT R14, R14, R15, RZ, 0x3c, !PT ;  /* 0x0000000f0e0e7212 */ /* 0x000fe200078e3cff */
[--C-:B------:R-:W-:Y:S01]  /*dbc0*/  IMAD.X R15, RZ, RZ, R21.reuse, P2 ;  /* 0x000000ffff0f7224 */ /* 0x100fe200010e0615 */
[----:B------:R-:W-:Y:S02]  /*dbd0*/  SHF.R.U64 R159, R159, 0x3, RZ ;  /* 0x000000039f9f7819 */ /* 0x000fe400000012ff */
[----:B------:R-:W-:Y:S02]  /*dbe0*/  SHF.R.U64 R8, R8, 0x3, RZ ;  /* 0x0000000308087819 */ /* 0x000fe400000012ff */
[----:B------:R-:W-:Y:S01]  /*dbf0*/  LOP3.LUT R158, R159, R158, RZ, 0x3c, !PT ;  /* 0x0000009e9f9e7212 */ /* 0x000fe200078e3cff */
[--C-:B------:R-:W-:Y:S01]  /*dc00*/  IMAD.X R159, RZ, RZ, R21.reuse, P6 ;  /* 0x000000ffff9f7224 */ /* 0x100fe200030e0615 */
[----:B------:R-:W-:Y:S01]  /*dc10*/  LOP3.LUT R8, R8, R9, RZ, 0x3c, !PT ;  /* 0x0000000908087212 */ /* 0x000fe200078e3cff */
[----:B------:R-:W-:Y:S01]  /*dc20*/  IMAD.X R9, RZ, RZ, R21, P0 ;  /* 0x000000ffff097224 */ /* 0x000fe200000e0615 */
[----:B------:R-:W-:-:S02]  /*dc30*/  MOV R163, R14 ;  /* 0x0000000e00a37202 */ /* 0x000fc40000000f00 */
[----:B------:R-:W-:Y:S02]  /*dc40*/  IADD3 R14, P0, R20, 0x20, RZ ;  /* 0x00000020140e7810 */ /* 0x000fe40007f1e0ff */
[----:B------:R-:W-:Y:S02]  /*dc50*/  MOV R158, R158 ;  /* 0x0000009e009e7202 */ /* 0x000fe40000000f00 */
[----:B------:R-:W-:Y:S02]  /*dc60*/  MOV R159, R8 ;  /* 0x00000008009f7202 */ /* 0x000fe40000000f00 */
[----:B------:R-:W-:Y:S02]  /*dc70*/  LOP3.LUT R13, R14, 0x380, RZ, 0xc0, !PT ;  /* 0x000003800e0d7812 */ /* 0x000fe400078ec0ff */
[----:B------:R-:W-:Y:S02]  /*dc80*/  F2FP.BF16.F32.PACK_AB R8, R25, R24 ;  /* 0x000000181908723e */ /* 0x000fe400000010ff */
[----:B------:R-:W-:-:S02]  /*dc90*/  F2FP.BF16.F32.PACK_AB R9, R27, R26 ;  /* 0x0000001a1b09723e */ /* 0x000fc400000010ff */
[----:B------:R-:W-:Y:S02]  /*dca0*/  F2FP.BF16.F32.PACK_AB R10, R29, R28 ;  /* 0x0000001c1d0a723e */ /* 0x000fe400000010ff */
[----:B------:R-:W-:Y:S02]  /*dcb0*/  F2FP.BF16.F32.PACK_AB R11, R31, R30 ;  /* 0x0000001e1f0b723e */ /* 0x000fe400000010ff */
[----:B------:R-:W-:Y:S02]  /*dcc0*/  SHF.R.U64 R13, R13, 0x3, RZ ;  /* 0x000000030d0d7819 */ /* 0x000fe400000012ff */
[----:B------:R-:W-:Y:S01]  /*dcd0*/  F2FP.BF16.F32.PACK_AB R15, R39, R38 ;  /* 0x00000026270f723e */ /* 0x000fe200000010ff */
[----:B------:R0:W-:Y:S01]  /*dce0*/  STSM.16.M88.4 [R12], R8 ;  /* 0x000000080c007844 */ /* 0x0001e20000000200 */
[C---:B------:R-:W-:Y:S02]  /*dcf0*/  IADD3 R153, P3, R20.reuse, 0x4060, RZ ;  /* 0x0000406014997810 */ /* 0x040fe40007f7e0ff */
[----:B------:R-:W-:-:S02]  /*dd00*/  IADD3 R154, P4, R20, 0x4040, RZ ;  /* 0x00004040149a7810 */ /* 0x000fc40007f9e0ff */
[----:B------:R-:W-:Y:S02]  /*dd10*/  LOP3.LUT R152, R153, 0x380, RZ, 0xc0, !PT ;  /* 0x0000038099987812 */ /* 0x000fe400078ec0ff */
[----:B------:R-:W-:Y:S02]  /*dd20*/  LOP3.LUT R155, R154, 0x380, RZ, 0xc0, !PT ;  /* 0x000003809a9b7812 */ /* 0x000fe400078ec0ff */
[----:B------:R-:W-:Y:S02]  /*dd30*/  SHF.R.U64 R152, R152, 0x3, RZ ;  /* 0x0000000398987819 */ /* 0x000fe400000012ff */
[----:B------:R-:W-:Y:S02]  /*dd40*/  SHF.R.U64 R155, R155, 0x3, RZ ;  /* 0x000000039b9b7819 */ /* 0x000fe400000012ff */
[----:B------:R-:W-:Y:S01]  /*dd50*/  LOP3.LUT R152, R152, R153, RZ, 0x3c, !PT ;  /* 0x0000009998987212 */ /* 0x000fe200078e3cff */
[--C-:B------:R-:W-:Y:S01]  /*dd60*/  IMAD.X R153, RZ, RZ, R21.reuse, P3 ;  /* 0x000000ffff997224 */ /* 0x100fe200018e0615 */
[----:B------:R-:W-:Y:S01]  /*dd70*/  LOP3.LUT R154, R155, R154, RZ, 0x3c, !PT ;  /* 0x0000009a9b9a7212 */ /* 0x000fe200078e3cff */
[--C-:B0-----:R-:W-:Y:S01]  /*dd80*/  IMAD.X R9, RZ, RZ, R21.reuse, P0 ;  /* 0x000000ffff097224 */ /* 0x101fe200000e0615 */
[----:B------:R-:W-:Y:S01]  /*dd90*/  LOP3.LUT R8, R13, R14, RZ, 0x3c, !PT ;  /* 0x0000000e0d087212 */ /* 0x000fe200078e3cff */
[----:B------:R-:W-:Y:S01]  /*dda0*/  IMAD.X R155, RZ, RZ, R21, P4 ;  /* 0x000000ffff9b7224 */ /* 0x000fe200020e0615 */
[----:B------:R-:W-:-:S02]  /*ddb0*/  IADD3 R10, P0, R20, 0x40, RZ ;  /* 0x00000040140a7810 */ /* 0x000fc40007f1e0ff */
[----:B------:R-:W-:Y:S02]  /*ddc0*/  MOV R8, R8 ;  /* 0x0000000800087202 */ /* 0x000fe40000000f00 */
[----:B------:R-:W-:Y:S02]  /*ddd0*/  LOP3.LUT R9, R10, 0x380, RZ, 0xc0, !PT ;  /* 0x000003800a097812 */ /* 0x000fe400078ec0ff */
[----:B------:R-:W-:Y:S02]  /*dde0*/  F2FP.BF16.F32.PACK_AB R12, R33, R32 ;  /* 0x00000020210c723e */ /* 0x000fe400000010ff */
[----:B------:R-:W-:Y:S02]  /*ddf0*/  F2FP.BF16.F32.PACK_AB R13, R35, R34 ;  /* 0x00000022230d723e */ /* 0x000fe400000010ff */
[----:B------:R-:W-:Y:S02]  /*de00*/  F2FP.BF16.F32.PACK_AB R14, R37, R36 ;  /* 0x00000024250e723e */ /* 0x000fe400000010ff */
[----:B------:R-:W-:-:S02]  /*de10*/  SHF.R.U64 R9, R9, 0x3, RZ ;  /* 0x0000000309097819 */ /* 0x000fc400000012ff */
[----:B------:R-:W-:Y:S01]  /*de20*/  F2FP.BF16.F32.PACK_AB R11, R47, R46 ;  /* 0x0000002e2f0b723e */ /* 0x000fe200000010ff */
[----:B------:R0:W-:Y:S01]  /*de30*/  STSM.16.M88.4 [R8], R12 ;  /* 0x0000000c08007844 */ /* 0x0001e20000000200 */
[----:B------:R-:W-:Y:S02]  /*de40*/  MOV R7, R152 ;  /* 0x0000009800077202 */ /* 0x000fe40000000f00 */
[----:B------:R-:W-:Y:S02]  /*de50*/  MOV R162, R154 ;  /* 0x0000009a00a27202 */ /* 0x000fe40000000f00 */
[----:B------:R-:W-:Y:S02]  /*de60*/  F2FP.BF16.F32.PACK_AB R153, R67, R66 ;  /* 0x000000424399723e */ /* 0x000fe400000010ff */
[----:B------:R-:W-:Y:S02]  /*de70*/  F2FP.BF16.F32.PACK_AB R154, R69, R68 ;  /* 0x00000044459a723e */ /* 0x000fe400000010ff */
[----:B------:R-:W-:-:S02]  /*de80*/  F2FP.BF16.F32.PACK_AB R155, R71, R70 ;  /* 0x00000046479b723e */ /* 0x000fc400000010ff */
[----:B------:R-:W-:Y:S02]  /*de90*/  MOV R160, R160 ;  /* 0x000000a000a07202 */ /* 0x000fe40000000f00 */
[----:B0-----:R-:W-:Y:S01]  /*dea0*/  LOP3.LUT R8, R9, R10, RZ, 0x3c, !PT ;  /* 0x0000000a09087212 */ /* 0x001fe200078e3cff */
[----:B------:R-:W-:Y:S01]  /*deb0*/  IMAD.X R9, RZ, RZ, R21, P0 ;  /* 0x000000ffff097224 */ /* 0x000fe200000e0615 */
[----:B------:R-:W-:Y:S02]  /*dec0*/  IADD3 R14, P0, R20, 0x2000, RZ ;  /* 0x00002000140e7810 */ /* 0x000fe40007f1e0ff */
[----:B------:R-:W-:Y:S02]  /*ded0*/  F2FP.BF16.F32.PACK_AB R10, R45, R44 ;  /* 0x0000002c2d0a723e */ /* 0x000fe400000010ff */
[----:B------:R-:W-:Y:S02]  /*dee0*/  MOV R12, R8 ;  /* 0x00000008000c7202 */ /* 0x000fe40000000f00 */
[----:B------:R-:W-:-:S02]  /*def0*/  F2FP.BF16.F32.PACK_AB R8, R41, R40 ;  /* 0x000000282908723e */ /* 0x000fc400000010ff */
[----:B------:R-:W-:Y:S02]  /*df00*/  F2FP.BF16.F32.PACK_AB R9, R43, R42 ;  /* 0x0000002a2b09723e */ /* 0x000fe400000010ff */
[----:B------:R-:W-:Y:S02]  /*df10*/  LOP3.LUT R13, R14, 0x380, RZ, 0xc0, !PT ;  /* 0x000003800e0d7812 */ /* 0x000fe400078ec0ff */
[----:B------:R-:W-:Y:S01]  /*df20*/  F2FP.BF16.F32.PACK_AB R15, R63, R62 ;  /* 0x0000003e3f0f723e */ /* 0x000fe200000010ff */
[----:B------:R0:W-:Y:S01]  /*df30*/  STSM.16.M88.4 [R12], R8 ;  /* 0x000000080c007844 */ /* 0x0001e20000000200 */
[----:B------:R-:W-:Y:S02]  /*df40*/  SHF.R.U64 R13, R13, 0x3, RZ ;  /* 0x000000030d0d7819 */ /* 0x000fe400000012ff */
[----:B0-----:R-:W-:Y:S01]  /*df50*/  IADD3 R10, P1, R20, 0x60, RZ ;  /* 0x00000060140a7810 */ /* 0x001fe20007f3e0ff */
[----:B------:R-:W-:Y:S01]  /*df60*/  IMAD.X R9, RZ, RZ, R21, P0 ;  /* 0x000000ffff097224 */ /* 0x000fe200000e0615 */
[----:B------:R-:W-:-:S02]  /*df70*/  LOP3.LUT R8, R13, R14, RZ, 0x3c, !PT ;  /* 0x0000000e0d087212 */ /* 0x000fc400078e3cff */
[----:B------:R-:W-:Y:S01]  /*df80*/  LOP3.LUT R13, R10, 0x380, RZ, 0xc0, !PT ;  /* 0x000003800a0d7812 */ /* 0x000fe200078ec0ff */
[----:B------:R-:W-:Y:S01]  /*df90*/  IMAD.X R21, RZ, RZ, R21, P1 ;  /* 0x000000ffff157224 */ /* 0x000fe200008e0615 */
[----:B------:R-:W-:Y:S02]  /*dfa0*/  MOV R152, R8 ;  /* 0x0000000800987202 */ /* 0x000fe40000000f00 */
[----:B------:R-:W-:Y:S02]  /*dfb0*/  SHF.R.U64 R13, R13, 0x3, RZ ;  /* 0x000000030d0d7819 */ /* 0x000fe400000012ff */
[----:B------:R-:W-:Y:S02]  /*dfc0*/  F2FP.BF16.F32.PACK_AB R8, R49, R48 ;  /* 0x000000303108723e */ /* 0x000fe400000010ff */
[----:B------:R-:W-:Y:S02]  /*dfd0*/  LOP3.LUT R20, R13, R10, RZ, 0x3c, !PT ;  /* 0x0000000a0d147212 */ /* 0x000fe400078e3cff */
[----:B------:R-:W-:-:S02]  /*dfe0*/  F2FP.BF16.F32.PACK_AB R9, R51, R50 ;  /* 0x000000323309723e */ /* 0x000fc400000010ff */
[----:B------:R-:W-:Y:S02]  /*dff0*/  MOV R20, R20 ;  /* 0x0000001400147202 */ /* 0x000fe40000000f00 */
[----:B------:R-:W-:Y:S02]  /*e000*/  F2FP.BF16.F32.PACK_AB R10, R53, R52 ;  /* 0x00000034350a723e */ /* 0x000fe400000010ff */
[----:B------:R-:W-:Y:S02]  /*e010*/  F2FP.BF16.F32.PACK_AB R11, R55, R54 ;  /* 0x00000036370b723e */ /* 0x000fe400000010ff */
[----:B------:R-:W-:Y:S02]  /*e020*/  F2FP.BF16.F32.PACK_AB R12, R57, R56 ;  /* 0x00000038390c723e */ /* 0x000fe400000010ff */
[----:B------:R-:W-:Y:S01]  /*e030*/  F2FP.BF16.F32.PACK_AB R13, R59, R58 ;  /* 0x0000003a3b0d723e */ /* 0x000fe200000010ff */
[----:B------:R0:W-:Y:S01]  /*e040*/  STSM.16.M88.4 [R20], R8 ;  /* 0x0000000814007844 */ /* 0x0001e20000000200 */
[----:B------:R-:W-:-:S02]  /*e050*/  F2FP.BF16.F32.PACK_AB R14, R61, R60 ;  /* 0x0000003c3d0e723e */ /* 0x000fc400000010ff */
[----:B------:R-:W-:-:S03]  /*e060*/  ISETP.NE.U32.AND P0, PT, RZ, UR6, PT ;  /* 0x00000006ff007c0c */ /* 0x000fc6000bf05070 */
[----:B------:R1:W-:Y:S01]  /*e070*/  STSM.16.M88.4 [R152], R12 ;  /* 0x0000000c98007844 */ /* 0x0003e20000000200 */
[----:B------:R-:W-:Y:S02]  /*e080*/  ISETP.NE.AND.EX P0, PT, RZ, UR7, PT, P0 ;  /* 0x00000007ff007c0c */ /* 0x000fe4000bf05300 */
[----:B0-----:R-:W-:Y:S02]  /*e090*/  F2FP.BF16.F32.PACK_AB R8, R73, R72 ;  /* 0x000000484908723e */ /* 0x001fe400000010ff */
[----:B------:R-:W-:Y:S02]  /*e0a0*/  F2FP.BF16.F32.PACK_AB R9, R75, R74 ;  /* 0x0000004a4b09723e */ /* 0x000fe400000010ff */
[----:B------:R-:W-:Y:S02]  /*e0b0*/  F2FP.BF16.F32.PACK_AB R10, R77, R76 ;  /* 0x0000004c4d0a723e */ /* 0x000fe400000010ff */
[----:B-1----:R-:W-:Y:S02]  /*e0c0*/  F2FP.BF16.F32.PACK_AB R152, R65, R64 ;  /* 0x000000404198723e */ /* 0x002fe400000010ff */
[----:B------:R-:W-:-:S02]  /*e0d0*/  F2FP.BF16.F32.PACK_AB R11, R79, R78 ;  /* 0x0000004e4f0b723e */ /* 0x000fc400000010ff */
[----:B------:R-:W-:Y:S01]  /*e0e0*/  F2FP.BF16.F32.PACK_AB R12, R81, R80 ;  /* 0x00000050510c723e */ /* 0x000fe200000010ff */
[----:B------:R0:W-:Y:S01]  /*e0f0*/  STSM.16.M88.4 [R159], R152 ;  /* 0x000000989f007844 */ /* 0x0001e20000000200 */
[----:B------:R-:W-:Y:S02]  /*e100*/  F2FP.BF16.F32.PACK_AB R13, R83, R82 ;  /* 0x00000052530d723e */ /* 0x000fe400000010ff */
[----:B------:R-:W-:Y:S01]  /*e110*/  F2FP.BF16.F32.PACK_AB R14, R85, R84 ;  /* 0x00000054550e723e */ /* 0x000fe200000010ff */
[----:B------:R1:W-:Y:S01]  /*e120*/  STSM.16.M88.4 [R157], R8 ;  /* 0x000000089d007844 */ /* 0x0003e20000000200 */
        /* <DEDUP_REMOVED lines=45> */
[----:B------:R-:W-:-:S04]  /*e400*/  @P0 LEA R8, P2, R191, UR6, 0x2 ;  /* 0x00000006bf080c11 */ /* 0x000fc8000f8410ff */
[----:B------:R-:W-:Y:S01]  /*e410*/  @P0 LEA.HI.X R9, R191, UR7, R196, 0x2, P2 ;  /* 0x00000007bf090c11 */ /* 0x000fe200090f14c4 */
[----:B------:R-:W-:Y:S01]  /*e420*/  IMAD.MOV.U32 R7, RZ, RZ, RZ ;  /* 0x000000ffff077224 */ /* 0x000fe200078e00ff */
[----:B-1----:R-:W-:-:S03]  /*e430*/  ISETP.NE.U32.AND P1, PT, R10, RZ, PT ;  /* 0x000000ff0a00720c */ /* 0x002fc60003f25070 */
[----:B------:R0:W2:Y:S01]  /*e440*/  @P0 LDG.E R14, desc[UR38][R8.64] ;  /* 0x00000026080e0981 */ /* 0x0000a2000c1e1900 */
[----:B------:R-:W-:Y:S01]  /*e450*/  ISETP.NE.AND.EX P1, PT, R11, RZ, PT, P1 ;  /* 0x000000ff0b00720c */ /* 0x000fe20003f25310 */
[----:B0-----:R-:W-:-:S12]  /*e460*/  IMAD.WIDE R8, R191, 0x4, R12 ;  /* 0x00000004bf087825 */ /* 0x001fd800078e020c */
        /* <DEDUP_REMOVED lines=10> */
.L_x_8165:
[----:B------:R-:W0:Y:S01]  /*e510*/  SHFL.IDX PT, R8, R230, RZ, 0x1f ;  /* 0x00001fffe6087589 */ /* 0x000e2200000e0000 */
[----:B------:R-:W-:Y:S02]  /*e520*/  LOP3.LUT R195, R195, 0xff, RZ, 0xc0, !PT ;  /* 0x000000ffc3c37812 */ /* 0x000fe400078ec0ff */
[----:B0-----:R-:W-:Y:S02]  /*e530*/  ISETP.NE.AND P0, PT, R8, RZ, PT ;  /* 0x000000ff0800720c */ /* 0x001fe40003f05270 */
[----:B-----5:R-:W-:-:S11]  /*e540*/  SHF.R.S32.HI R8, RZ, 0x1f, R7 ;  /* 0x0000001fff087819 */ /* 0x020fd60000011407 */
[----:B------:R-:W-:Y:S05]  /*e550*/  @P0 BRA `(.L_x_8166) ;  /* 0x0000000000f40947 */ /* 0x000fea0003800000 */
[----:B------:R-:W2:Y:S01]  /*e560*/  LDL R156, [R1+0x68] ;  /* 0x00006800019c7983 */ /* 0x000ea20000100800 */
[----:B------:R-:W-:Y:S01]  /*e570*/  IMAD.MOV.U32 R20, RZ, RZ, 0xab8 ;  /* 0x00000ab8ff147424 */ /* 0x000fe200078e00ff */
[----:B------:R-:W-:Y:S01]  /*e580*/  ISETP.GT.AND P1, PT, R0, 0x1, PT ;  /* 0x000000010000780c */ /* 0x000fe20003f24270 */
[----:B------:R-:W0:Y:S01]  /*e590*/  LDC R9, c[0x0][0xce8] ;  /* 0x00033a00ff097b82 */ /* 0x000e220000000800 */
[----:B------:R-:W-:Y:S01]  /*e5a0*/  ISETP.NE.U32.AND P0, PT, R10, RZ, PT ;  /* 0x000000ff0a00720c */ /* 0x000fe20003f05070 */
[----:B------:R-:W-:Y:S01]  /*e5b0*/  VIADD R152, R190, UR42 ;  /* 0x0000002abe987c36 */ /* 0x000fe20008000000 */
[----:B------:R-:W-:Y:S02]  /*e5c0*/  SEL R20, R20, 0xa78, P1 ;  /* 0x00000a7814147807 */ /* 0x000fe40000800000 */
[----:B------:R-:W-:-:S03]  /*e5d0*/  ISETP.NE.AND.EX P0, PT, R11, RZ, PT, P0 ;  /* 0x000000ff0b00720c */ /* 0x000fc60003f05300 */
[----:B------:R-:W1:Y:S01]  /*e5e0*/  LDC.64 R12, c[0x0][R20+0x220] ;  /* 0x00008800140c7b82 */ /* 0x000e620000000a00 */
[----:B------:R-:W-:Y:S02]  /*e5f0*/  SEL R21, R191, RZ, !P0 ;  /* 0x000000ffbf157207 */ /* 0x000fe40004000000 */
[----:B------:R-:W-:-:S05]  /*e600*/  SEL R153, R196, RZ, !P0 ;  /* 0x000000ffc4997207 */ /* 0x000fca0004000000 */
[----:B------:R-:W3:Y:S01]  /*e610*/  LDC.64 R14, c[0x0][R20+0x218] ;  /* 0x00008600140e7b82 */ /* 0x000ee20000000a00 */
[----:B0-----:R-:W-:Y:S01]  /*e620*/  ISETP.NE.AND P2, PT, R9, 0x1, PT ;  /* 0x000000010900780c */ /* 0x001fe20003f45270 */
[----:B-1----:R-:W-:-:S04]  /*e630*/  IMAD R13, R13, R21, RZ ;  /* 0x000000150d0d7224 */ /* 0x002fc800078e02ff */
[C---:B------:R-:W-:Y:S02]  /*e640*/  IMAD R153, R12.reuse, R153, R13 ;  /* 0x000000990c997224 */ /* 0x040fe400078e020d */
[----:B------:R-:W-:-:S04]  /*e650*/  IMAD.WIDE.U32 R12, R12, R21, RZ ;  /* 0x000000150c0c7225 */ /* 0x000fc800078e00ff */
[-C--:B---3--:R-:W-:Y:S02]  /*e660*/  IMAD R155, R15, R192.reuse, RZ ;  /* 0x000000c00f9b7224 */ /* 0x088fe400078e02ff */
[----:B------:R-:W-:Y:S02]  /*e670*/  IMAD.IADD R13, R13, 0x1, R153 ;  /* 0x000000010d0d7824 */ /* 0x000fe400078e0299 */
[----:B------:R-:W-:Y:S01]  /*e680*/  IMAD.WIDE.U32 R14, R14, R192, RZ ;  /* 0x000000c00e0e7225 */ /* 0x000fe200078e00ff */
[----:B------:R-:W0:Y:S03]  /*e690*/  @P2 LDC R153, c[0x0][0xcec] ;  /* 0x00033b00ff992b82 */ /* 0x000e260000000800 */
[----:B------:R-:W-:Y:S01]  /*e6a0*/  IMAD.IADD R154, R15, 0x1, R155 ;  /* 0x000000010f9a7824 */ /* 0x000fe200078e029b */
[----:B------:R-:W-:-:S04]  /*e6b0*/  IADD3 R21, P0, P3, R12, R14, R7 ;  /* 0x0000000e0c157210 */ /* 0x000fc80007b1e007 */
[----:B------:R-:W1:Y:S01]  /*e6c0*/  @P2 LDC R155, c[0x0][0xcf0] ;  /* 0x00033c00ff9b2b82 */ /* 0x000e620000000800 */
[----:B------:R-:W-:Y:S02]  /*e6d0*/  IADD3.X R154, R13, R154, R8, P0, P3 ;  /* 0x0000009a0d9a7210 */ /* 0x000fe400007e6408 */
[----:B------:R-:W-:-:S05]  /*e6e0*/  SEL R13, R195, RZ, P1 ;  /* 0x000000ffc30d7207 */ /* 0x000fca0000800000 */
[----:B------:R-:W3:Y:S01]  /*e6f0*/  LDC.64 R14, c[0x0][R20+0x228] ;  /* 0x00008a00140e7b82 */ /* 0x000ee20000000a00 */
[----:B0-----:R-:W-:-:S04]  /*e700*/  @P2 IMAD.HI.U32 R12, R152, R153, RZ ;  /* 0x00000099980c2227 */ /* 0x001fc800078e00ff */
[----:B------:R-:W-:Y:S01]  /*e710*/  IMAD.MOV.U32 R153, RZ, RZ, R152 ;  /* 0x000000ffff997224 */ /* 0x000fe200078e0098 */
[----:B-1----:R-:W-:Y:S01]  /*e720*/  @P2 SHF.R.U32.HI R153, RZ, R155, R12 ;  /* 0x0000009bff992219 */ /* 0x002fe2000001160c */
[-C--:B---3--:R-:W-:Y:S02]  /*e730*/  IMAD R155, R15, R13.reuse, RZ ;  /* 0x0000000d0f9b7224 */ /* 0x088fe400078e02ff */
[----:B------:R-:W-:Y:S02]  /*e740*/  IMAD.WIDE.U32 R14, R14, R13, RZ ;  /* 0x0000000d0e0e7225 */ /* 0x000fe400078e00ff */
[----:B------:R-:W0:Y:S02]  /*e750*/  LDC.64 R12, c[0x0][0xca8] ;  /* 0x00032a00ff0c7b82 */ /* 0x000e240000000a00 */
[----:B------:R-:W-:Y:S01]  /*e760*/  IMAD.IADD R15, R15, 0x1, R155 ;  /* 0x000000010f0f7824 */ /* 0x000fe200078e029b */
[----:B------:R-:W-:Y:S01]  /*e770*/  IADD3 R14, P0, P2, R153, R21, R14 ;  /* 0x00000015990e7210 */ /* 0x000fe20007a1e00e */
[--C-:B------:R-:W-:Y:S01]  /*e780*/  IMAD.MOV R155, RZ, RZ, -R153.reuse ;  /* 0x000000ffff9b7224 */ /* 0x100fe200078e0a99 */
[----:B------:R-:W-:-:S03]  /*e790*/  SHF.R.S32.HI R153, RZ, 0x1f, R153 ;  /* 0x0000001fff997819 */ /* 0x000fc60000011499 */
[----:B------:R-:W1:Y:S01]  /*e7a0*/  LDC.64 R20, c[0x0][R20+0x210] ;  /* 0x0000840014147b82 */ /* 0x000e620000000a00 */
[----:B------:R-:W-:Y:S01]  /*e7b0*/  IMAD R155, R9, R155, R152 ;  /* 0x0000009b099b7224 */ /* 0x000fe200078e0298 */
[----:B------:R-:W-:Y:S01]  /*e7c0*/  IADD3.X R15, R153, R154, R15, P0, P2 ;  /* 0x0000009a990f7210 */ /* 0x000fe200007e440f */
[----:B------:R-:W-:Y:S02]  /*e7d0*/  IMAD R152, R9, UR6, RZ ;  /* 0x0000000609987c24 */ /* 0x000fe4000f8e02ff */
[----:B------:R-:W-:Y:S01]  /*e7e0*/  VIADD R9, R18, UR42 ;  /* 0x0000002a12097c36 */ /* 0x000fe20008000000 */
[----:B------:R-:W-:Y:S02]  /*e7f0*/  SHF.R.S32.HI R153, RZ, 0x1f, R155 ;  /* 0x0000001fff997819 */ /* 0x000fe4000001149b */
[----:B0-----:R-:W0:Y:S08]  /*e800*/  @!P1 LDC R12, c[0x0][0xc50] ;  /* 0x00031400ff0c9b82 */ /* 0x001e300000000800 */
[----:B------:R-:W3:Y:S01]  /*e810*/  @!P1 LDC R13, c[0x0][0xc54] ;  /* 0x00031500ff0d9b82 */ /* 0x000ee20000000800 */
[----:B-1----:R-:W-:-:S02]  /*e820*/  IMAD R21, R21, R155, RZ ;  /* 0x0000009b15157224 */ /* 0x002fc400078e02ff */
[----:B------:R-:W-:-:S04]  /*e830*/  IMAD.WIDE.U32 R14, R20, R155, R14 ;  /* 0x0000009b140e7225 */ /* 0x000fc800078e000e */
[----:B------:R-:W-:-:S04]  /*e840*/  IMAD R21, R20, R153, R21 ;  /* 0x0000009914157224 */ /* 0x000fc800078e0215 */
[----:B------:R-:W-:Y:S01]  /*e850*/  IMAD.IADD R15, R15, 0x1, R21 ;  /* 0x000000010f0f7824 */ /* 0x000fe200078e0215 */
[----:B0-----:R-:W-:-:S04]  /*e860*/  LEA R20, P0, R14, R12, 0x2 ;  /* 0x0000000c0e147211 */ /* 0x001fc800078010ff */
[----:B---3--:R-:W-:Y:S02]  /*e870*/  LEA.HI.X R21, R14, R13, R15, 0x2, P0 ;  /* 0x0000000d0e157211 */ /* 0x008fe400000f140f */
[----:B------:R-:W-:Y:S04]  /*e880*/  SHFL.IDX PT, R14, R20, 0x1, 0x1c1f ;  /* 0x003c1f00140e7f89 */ /* 0x000fe800000e0000 */
        /* <DEDUP_REMOVED lines=10> */
.L_x_8166:
        /* <DEDUP_REMOVED lines=24> */
[C---:B------:R-:W-:Y:S02]  /*eab0*/  IADD3 R53, P3, R4.reuse, 0x8000, RZ ;  /* 0x0000800004357810 */ /* 0x040fe40007f7e0ff */
[----:B------:R-:W-:Y:S01]  /*eac0*/  IADD3 R45, P1, R4, 0x6000, RZ ;  /* 0x00006000042d7810 */ /* 0x000fe20007f3e0ff */
[----:B------:R-:W-:Y:S01]  /*ead0*/  IMAD R8, R8, UR8, RZ ;  /* 0x0000000808087c24 */ /* 0x000fe2000f8e02ff */
[----:B------:R-:W-:Y:S01]  /*eae0*/  SHF.R.U64 R48, R48, 0x3, RZ ;  /* 0x0000000330307819 */ /* 0x000fe200000012ff */
[C---:B------:R-:W-:Y:S01]  /*eaf0*/  VIADD R97, R17.reuse, 0x140 ;  /* 0x0000014011617836 */ /* 0x040fe20000000000 */
[----:B------:R-:W-:Y:S01]  /*eb00*/  SHF.R.U64 R40, R40, 0x3, RZ ;  /* 0x0000000328287819 */ /* 0x000fe200000012ff */
[----:B------:R-:W-:Y:S01]  /*eb10*/  VIADD R93, R17, 0x180 ;  /* 0x00000180115d7836 */ /* 0x000fe20000000000 */
[----:B------:R-:W-:Y:S01]  /*eb20*/  LOP3.LUT R52, R53, 0x380, RZ, 0xc0, !PT ;  /* 0x0000038035347812 */ /* 0x000fe200078ec0ff */
[----:B------:R-:W5:Y:S01]  /*eb30*/  LD.E.128 R24, desc[UR38][R24.64] ;  /* 0x0000002618187980 */ /* 0x000f62000c101d00 */
[----:B------:R-:W-:-:S02]  /*eb40*/  IADD3 R29, P4, R4, 0x2000, RZ ;  /* 0x00002000041d7810 */ /* 0x000fc40007f9e0ff */
[C---:B------:R-:W-:Y:S02]  /*eb50*/  IADD3 R33, P5, R4.reuse, 0x3000, RZ ;  /* 0x0000300004217810 */ /* 0x040fe40007fbe0ff */
[----:B------:R-:W-:Y:S02]  /*eb60*/  IADD3 R37, P6, R4, 0x4000, RZ ;  /* 0x0000400004257810 */ /* 0x000fe40007fde0ff */
[----:B------:R-:W-:Y:S02]  /*eb70*/  LOP3.LUT R44, R45, 0x380, RZ, 0xc0, !PT ;  /* 0x000003802d2c7812 */ /* 0x000fe400078ec0ff */
[----:B------:R-:W-:Y:S01]  /*eb80*/  LOP3.LUT R48, R48, R49, RZ, 0x3c, !PT ;  /* 0x0000003130307212 */ /* 0x000fe200078e3cff */
[--C-:B------:R-:W-:Y:S01]  /*eb90*/  IMAD.X R49, RZ, RZ, R5.reuse, P2 ;  /* 0x000000ffff317224 */ /* 0x100fe200010e0605 */
[----:B------:R-:W-:Y:S01]  /*eba0*/  LOP3.LUT R40, R40, R41, RZ, 0x3c, !PT ;  /* 0x0000002928287212 */ /* 0x000fe200078e3cff */
[----:B------:R-:W-:Y:S01]  /*ebb0*/  IMAD.X R41, RZ, RZ, R5, P0 ;  /* 0x000000ffff297224 */ /* 0x000fe200000e0605 */
[----:B------:R-:W-:-:S02]  /*ebc0*/  SHF.R.U64 R52, R52, 0x3, RZ ;  /* 0x0000000334347819 */ /* 0x000fc400000012ff */
[----:B------:R-:W-:Y:S01]  /*ebd0*/  LOP3.LUT R28, R29, 0x380, RZ, 0xc0, !PT ;  /* 0x000003801d1c7812 */ /* 0x000fe200078ec0ff */
[----:B------:R-:W5:Y:S01]  /*ebe0*/  LD.E.128 R48, desc[UR38][R48.64] ;  /* 0x0000002630307980 */ /* 0x000f62000c101d00 */
[----:B------:R-:W-:Y:S02]  /*ebf0*/  LOP3.LUT R32, R33, 0x380, RZ, 0xc0, !PT ;  /* 0x0000038021207812 */ /* 0x000fe400078ec0ff */
[----:B------:R-:W-:Y:S01]  /*ec00*/  LOP3.LUT R36, R37, 0x380, RZ, 0xc0, !PT ;  /* 0x0000038025247812 */ /* 0x000fe200078ec0ff */
[----:B------:R-:W5:Y:S01]  /*ec10*/  LD.E.128 R40, desc[UR38][R40.64] ;  /* 0x0000002628287980 */ /* 0x000f62000c101d00 */
[----:B------:R-:W-:Y:S02]  /*ec20*/  IADD3 R77, P2, R4, 0xe000, RZ ;  /* 0x0000e000044d7810 */ /* 0x000fe40007f5e0ff */
[----:B------:R-:W-:Y:S02]  /*ec30*/  SHF.R.U64 R44, R44, 0x3, RZ ;  /* 0x000000032c2c7819 */ /* 0x000fe400000012ff */
[----:B------:R-:W-:-:S02]  /*ec40*/  IADD3 R69, P0, R4, 0xc000, RZ ;  /* 0x0000c00004457810 */ /* 0x000fc40007f1e0ff */
[----:B------:R-:W-:Y:S01]  /*ec50*/  LOP3.LUT R52, R52, R53, RZ, 0x3c, !PT ;  /* 0x0000003534347212 */ /* 0x000fe200078e3cff */
[--C-:B------:R-:W-:Y:S01]  /*ec60*/  IMAD.X R53, RZ, RZ, R5.reuse, P3 ;  /* 0x000000ffff357224 */ /* 0x100fe200018e0605 */
[----:B------:R-:W-:Y:S02]  /*ec70*/  SHF.R.U64 R28, R28, 0x3, RZ ;  /* 0x000000031c1c7819 */ /* 0x000fe400000012ff */
[----:B------:R-:W-:Y:S02]  /*ec80*/  SHF.R.U64 R32, R32, 0x3, RZ ;  /* 0x0000000320207819 */ /* 0x000fe400000012ff */
[----:B------:R-:W-:Y:S01]  /*ec90*/  SHF.R.U64 R36, R36, 0x3, RZ ;  /* 0x0000000324247819 */ /* 0x000fe200000012ff */
[----:B------:R-:W5:Y:S01]  /*eca0*/  LD.E.128 R52, desc[UR38][R52.64] ;  /* 0x0000002634347980 */ /* 0x000f62000c101d00 */
[----:B------:R-:W-:Y:S02]  /*ecb0*/  LOP3.LUT R76, R77, 0x380, RZ, 0xc0, !PT ;  /* 0x000003804d4c7812 */ /* 0x000fe400078ec0ff */
[----:B------:R-:W-:Y:S01]  /*ecc0*/  LOP3.LUT R44, R44, R45, RZ, 0x3c, !PT ;  /* 0x0000002d2c2c7212 */ /* 0x000fe200078e3cff */
[----:B------:R-:W-:Y:S01]  /*ecd0*/  IMAD.X R45, RZ, RZ, R5, P1 ;  /* 0x000000ffff2d7224 */ /* 0x000fe200008e0605 */
[----:B------:R-:W-:-:S02]  /*ece0*/  LOP3.LUT R68, R69, 0x380, RZ, 0xc0, !PT ;  /* 0x0000038045447812 */ /* 0x000fc400078ec0ff */
[C---:B------:R-:W-:Y:S02]  /*ecf0*/  IADD3 R11, P3, R4.reuse, 0xf000, RZ ;  /* 0x0000f000040b7810 */ /* 0x040fe40007f7e0ff */
        /* <DEDUP_REMOVED lines=8> */
[----:B------:R-:W-:Y:S01]  /*ed80*/  SHF.R.U64 R76, R76, 0x3, RZ ;  /* 0x000000034c4c7819 */ /* 0x000fe200000012ff */
[----:B------:R-:W-:Y:S01]  /*ed90*/  IMAD.X R81, RZ, RZ, R5, P3 ;  /* 0x000000ffff517224 */ /* 0x000fe200018e0605 */
[----:B------:R-:W-:Y:S01]  /*eda0*/  SHF.R.U64 R68, R68, 0x3, RZ ;  /* 0x0000000344447819 */ /* 0x000fe200000012ff */
[----:B------:R-:W5:Y:S01]  /*edb0*/  LD.E.128 R28, desc[UR38][R28.64] ;  /* 0x000000261c1c7980 */ /* 0x000f62000c101d00 */
[----:B------:R-:W-:-:S02]  /*edc0*/  LOP3.LUT R10, R11, 0x380, RZ, 0xc0, !PT ;  /* 0x000003800b0a7812 */ /* 0x000fc400078ec0ff */
[C---:B------:R-:W-:Y:S01]  /*edd0*/  IADD3 R57, P4, R4.reuse, 0x9000, RZ ;  /* 0x0000900004397810 */ /* 0x040fe20007f9e0ff */
[----:B------:R-:W5:Y:S01]  /*ede0*/  LD.E.128 R32, desc[UR38][R32.64] ;  /* 0x0000002620207980 */ /* 0x000f62000c101d00 */
[C---:B------:R-:W-:Y:S02]  /*edf0*/  IADD3 R61, P5, R4.reuse, 0xa000, RZ ;  /* 0x0000a000043d7810 */ /* 0x040fe40007fbe0ff */
[C---:B------:R-:W-:Y:S01]  /*ee00*/  IADD3 R65, P6, R4.reuse, 0xb000, RZ ;  /* 0x0000b00004417810 */ /* 0x040fe20007fde0ff */
[----:B------:R-:W5:Y:S01]  /*ee10*/  LD.E.128 R36, desc[UR38][R36.64] ;  /* 0x0000002624247980 */ /* 0x000f62000c101d00 */
[----:B------:R-:W-:Y:S02]  /*ee20*/  LOP3.LUT R13, R4, 0x380, RZ, 0xc0, !PT ;  /* 0x00000380040d7812 */ /* 0x000fe400078ec0ff */
        /* <DEDUP_REMOVED lines=11> */
[----:B------:R-:W-:Y:S02]  /*eee0*/  SHF.R.U64 R13, R13, 0x3, RZ ;  /* 0x000000030d0d7819 */ /* 0x000fe400000012ff */
[----:B-1----:R-:W-:Y:S02]  /*eef0*/  ISETP.NE.AND P2, PT, R21, 0x1, PT ;  /* 0x000000011500780c */ /* 0x002fe40003f45270 */
[----:B------:R-:W-:-:S02]  /*ef00*/  SHF.R.U64 R72, R72, 0x3, RZ ;  /* 0x0000000348487819 */ /* 0x000fc400000012ff */
[----:B------:R-:W-:Y:S02]  /*ef10*/  ISETP.GE.AND P0, PT, R194, UR7, PT ;  /* 0x00000007c2007c0c */ /* 0x000fe4000bf06270 */
[----:B------:R-:W-:Y:S01]  /*ef20*/  LOP3.LUT R80, R10, R11, RZ, 0x3c, !PT ;  /* 0x0000000b0a507212 */ /* 0x000fe200078e3cff */
[----:B------:R-:W-:Y:S01]  /*ef30*/  IMAD R11, R7, UR9, R8 ;  /* 0x00000009070b7c24 */ /* 0x000fe2000f8e0208 */
[----:B------:R-:W-:Y:S02]  /*ef40*/  SHF.R.U64 R56, R56, 0x3, RZ ;  /* 0x0000000338387819 */ /* 0x000fe400000012ff */
[----:B------:R-:W-:Y:S02]  /*ef50*/  SHF.R.U64 R60, R60, 0x3, RZ ;  /* 0x000000033c3c7819 */ /* 0x000fe400000012ff */
[----:B------:R-:W-:Y:S01]  /*ef60*/  SHF.R.U64 R64, R64, 0x3, RZ ;  /* 0x0000000340407819 */ /* 0x000fe200000012ff */
[----:B------:R-:W0:Y:S01]  /*ef70*/  @P2 LDC R85, c[0x0][0xcec] ;  /* 0x00033b00ff552b82 */ /* 0x000e220000000800 */
[----:B------:R-:W-:Y:S01]  /*ef80*/  LOP3.LUT R4, R13, R4, RZ, 0x3c, !PT ;  /* 0x000000040d047212 */ /* 0x000fe200078e3cff */
[----:B------:R-:W5:Y:S01]  /*ef90*/  LD.E.128 R80, desc[UR38][R80.64] ;  /* 0x0000002650507980 */ /* 0x000f62000c101d00 */
[----:B------:R-:W-:Y:S01]  /*efa0*/  LOP3.LUT R72, R72, R73, RZ, 0x3c, !PT ;  /* 0x0000004948487212 */ /* 0x000fe200078e3cff */
[--C-:B------:R-:W-:Y:S01]  /*efb0*/  IMAD.X R73, RZ, RZ, R5.reuse, P1 ;  /* 0x000000ffff497224 */ /* 0x100fe200008e0605 */
[----:B------:R-:W-:Y:S01]  /*efc0*/  SEL R8, RZ, 0xffffffff, P0 ;  /* 0xffffffffff087807 */ /* 0x000fe20000000000 */
[----:B------:R1:W5:Y:S01]  /*efd0*/  LD.E.128 R12, desc[UR38][R4.64] ;  /* 0x00000026040c7980 */ /* 0x000362000c101d00 */
[----:B------:R-:W-:Y:S01]  /*efe0*/  ISETP.GE.AND P1, PT, R17, UR7, PT ;  /* 0x0000000711007c0c */ /* 0x000fe2000bf26270 */
[----:B------:R-:W2:Y:S01]  /*eff0*/  @P2 LDC R87, c[0x0][0xcf0] ;  /* 0x00033c00ff572b82 */ /* 0x000ea20000000800 */
[----:B------:R-:W-:Y:S01]  /*f000*/  LOP3.LUT R56, R56, R57, RZ, 0x3c, !PT ;  /* 0x0000003938387212 */ /* 0x000fe200078e3cff */
[--C-:B------:R-:W-:Y:S01]  /*f010*/  IMAD.X R57, RZ, RZ, R5.reuse, P4 ;  /* 0x000000ffff397224 */ /* 0x100fe200020e0605 */
[----:B------:R-:W-:Y:S01]  /*f020*/  LOP3.LUT R60, R60, R61, RZ, 0x3c, !PT ;  /* 0x0000003d3c3c7212 */ /* 0x000fe200078e3cff */
[--C-:B------:R-:W-:Y:S01]  /*f030*/  IMAD.X R61, RZ, RZ, R5.reuse, P5 ;  /* 0x000000ffff3d7224 */ /* 0x100fe200028e0605 */
[----:B------:R-:W-:Y:S01]  /*f040*/  LOP3.LUT R64, R64, R65, RZ, 0x3c, !PT ;  /* 0x0000004140407212 */ /* 0x000fe200078e3cff */
[----:B------:R-:W-:Y:S01]  /*f050*/  IMAD.X R65, RZ, RZ, R5, P6 ;  /* 0x000000ffff417224 */ /* 0x000fe200030e0605 */
[----:B------:R-:W-:Y:S01]  /*f060*/  ISETP.GE.AND P0, PT, R193, UR7, PT ;  /* 0x00000007c1007c0c */ /* 0x000fe2000bf06270 */
[----:B-1----:R-:W-:Y:S01]  /*f070*/  IMAD.WIDE.U32 R4, R7, UR8, RZ ;  /* 0x0000000807047c25 */ /* 0x002fe2000f8e00ff */
[----:B------:R-:W-:Y:S01]  /*f080*/  SEL R7, RZ, 0x1, P1 ;  /* 0x00000001ff077807 */ /* 0x000fe20000800000 */
[----:B------:R-:W-:Y:S01]  /*f090*/  ULDC.64 UR8, c[0x0][0xbe8] ;  /* 0x0002fa0000087ab9 */ /* 0x000fe20000000a00 */
[----:B------:R-:W5:Y:S01]  /*f0a0*/  LD.E.128 R56, desc[UR38][R56.64] ;  /* 0x0000002638387980 */ /* 0x000f62000c101d00 */
[----:B------:R-:W-:Y:S01]  /*f0b0*/  IMAD.SHL.U32 R10, R8, 0x2, RZ ;  /* 0x00000002080a7824 */ /* 0x000fe200078e00ff */
[----:B------:R-:W-:-:S02]  /*f0c0*/  SEL R8, RZ, 0xffffffff, P0 ;  /* 0xffffffffff087807 */ /* 0x000fc40000000000 */
[----:B------:R-:W5:Y:S02]  /*f0d0*/  LD.E.128 R60, desc[UR38][R60.64] ;  /* 0x000000263c3c7980 */ /* 0x000f64000c101d00 */
[----:B------:R-:W-:Y:S01]  /*f0e0*/  LOP3.LUT R7, R10, 0x2, R7, 0xe2, !PT ;  /* 0x000000020a077812 */ /* 0x000fe200078ee207 */
[----:B------:R-:W-:Y:S01]  /*f0f0*/  IMAD.SHL.U32 R8, R8, 0x4, RZ ;  /* 0x0000000408087824 */ /* 0x000fe200078e00ff */
[----:B------:R-:W-:Y:S01]  /*f100*/  LOP3.LUT R10, R9, 0xfffffff8, RZ, 0xc0, !PT ;  /* 0xfffffff8090a7812 */ /* 0x000fe200078ec0ff */
[----:B------:R-:W-:Y:S01]  /*f110*/  IMAD.IADD R5, R5, 0x1, R11 ;  /* 0x0000000105057824 */ /* 0x000fe200078e020b */
[----:B------:R-:W5:Y:S03]  /*f120*/  LD.E.128 R64, desc[UR38][R64.64] ;  /* 0x0000002640407980 */ /* 0x000f66000c101d00 */
[----:B------:R-:W-:Y:S01]  /*f130*/  IMAD.IADD R11, R3, 0x1, -R10 ;  /* 0x00000001030b7824 */ /* 0x000fe200078e0a0a */
[----:B------:R-:W-:Y:S01]  /*f140*/  LOP3.LUT R10, R8, 0x4, R7, 0xe2, !PT ;  /* 0x00000004080a7812 */ /* 0x000fe200078ee207 */
[----:B------:R-:W-:Y:S01]  /*f150*/  VIADD R7, R17, 0xc0 ;  /* 0x000000c011077836 */ /* 0x000fe20000000000 */
[----:B------:R-:W5:Y:S01]  /*f160*/  LD.E.128 R72, desc[UR38][R72.64] ;  /* 0x0000002648487980 */ /* 0x000f62000c101d00 */
[----:B------:R-:W-:Y:S01]  /*f170*/  IMAD.WIDE.U32 R4, R192, UR8, R4 ;  /* 0x00000008c0047c25 */ /* 0x000fe2000f8e0004 */
[----:B------:R-:W-:-:S02]  /*f180*/  SHF.R.S32.HI R9, RZ, 0x1f, R191 ;  /* 0x0000001fff097819 */ /* 0x000fc400000114bf */
[----:B------:R-:W-:Y:S01]  /*f190*/  ISETP.GE.AND P1, PT, R7, UR7, PT ;  /* 0x0000000707007c0c */ /* 0x000fe2000bf26270 */
[----:B------:R-:W-:Y:S01]  /*f1a0*/  VIADD R3, R17, 0x100 ;  /* 0x0000010011037836 */ /* 0x000fe20000000000 */
[----:B------:R-:W-:Y:S01]  /*f1b0*/  @!PT LDS RZ, [RZ] ;  /* 0x00000000fffff984 */ /* 0x000fe20000000800 */
[----:B------:R-:W-:Y:S01]  /*f1c0*/  @!PT LDS RZ, [RZ] ;  /* 0x00000000fffff984 */ /* 0x000fe20000000800 */
[----:B------:R-:W-:Y:S01]  /*f1d0*/  @!PT LDS RZ, [RZ] ;  /* 0x00000000fffff984 */ /* 0x000fe20000000800 */
[----:B------:R-:W-:Y:S01]  /*f1e0*/  @!PT LDS RZ, [RZ] ;  /* 0x00000000fffff984 */ /* 0x000fe20000000800 */
[----:B------:R1:W-:Y:S06]  /*f1f0*/  MEMBAR.ALL.CTA ;  /* 0x0000000000007992 */ /* 0x0003ec0000008000 */
[----:B-1----:R-:W1:Y:S01]  /*f200*/  FENCE.VIEW.ASYNC.S ;  /* 0x00000000000073c6 */ /* 0x002e620000000000 */
[----:B------:R-:W-:Y:S01]  /*f210*/  IMAD R5, R192, UR9, R5 ;  /* 0x00000009c0057c24 */ /* 0x000fe2000f8e0205 */
[----:B------:R-:W-:Y:S01]  /*f220*/  ULDC.64 UR8, c[0x0][0xbf0] ;  /* 0x0002fc0000087ab9 */ /* 0x000fe20000000a00 */
[----:B------:R-:W-:Y:S01]  /*f230*/  IMAD R8, R11, 0x20, R0 ;  /* 0x000000200b087824 */ /* 0x000fe200078e0200 */
[----:B------:R-:W-:Y:S01]  /*f240*/  ISETP.GE.AND P0, PT, R3, UR7, PT ;  /* 0x0000000703007c0c */ /* 0x000fe2000bf06270 */
[----:B------:R-:W-:Y:S01]  /*f250*/  IMAD R20, R9, UR8, RZ ;  /* 0x0000000809147c24 */ /* 0x000fe2000f8e02ff */
[----:B------:R-:W-:Y:S01]  /*f260*/  SEL R9, RZ, 0xffffffff, P1 ;  /* 0xffffffffff097807 */ /* 0x000fe20000800000 */
[----:B------:R-:W-:Y:S01]  /*f270*/  VIADD R84, R8, UR42 ;  /* 0x0000002a08547c36 */ /* 0x000fe20008000000 */
[----:B------:R-:W-:-:S03]  /*f280*/  SEL R11, RZ, 0xffffffff, P0 ;  /* 0xffffffffff0b7807 */ /* 0x000fc60000000000 */
[----:B------:R-:W-:Y:S02]  /*f290*/  IMAD.SHL.U32 R89, R9, 0x8, RZ ;  /* 0x0000000809597824 */ /* 0x000fe400078e00ff */
[----:B0-----:R-:W-:-:S03]  /*f2a0*/  @P2 IMAD.HI.U32 R8, R84, R85, RZ ;  /* 0x0000005554082227 */ /* 0x001fc600078e00ff */
[----:B------:R-:W-:Y:S01]  /*f2b0*/  LOP3.LUT R10, R89, 0x8, R10, 0xe2, !PT ;  /* 0x00000008590a7812 */ /* 0x000fe200078ee20a */
[----:B------:R-:W-:Y:S01]  /*f2c0*/  IMAD.MOV.U32 R9, RZ, RZ, R84 ;  /* 0x000000ffff097224 */ /* 0x000fe200078e0054 */
[----:B--2---:R-:W-:Y:S01]  /*f2d0*/  @P2 SHF.R.U32.HI R9, RZ, R87, R8 ;  /* 0x00000057ff092219 */ /* 0x004fe20000011608 */
[----:B------:R-:W-:Y:S02]  /*f2e0*/  IMAD.SHL.U32 R11, R11, 0x10, RZ ;  /* 0x000000100b0b7824 */ /* 0x000fe400078e00ff */
[C---:B------:R-:W-:Y:S02]  /*f2f0*/  IMAD R19, R191.reuse, UR9, R20 ;  /* 0x00000009bf137c24 */ /* 0x040fe4000f8e0214 */
[----:B------:R-:W-:Y:S01]  /*f300*/  IMAD.WIDE.U32 R4, R191, UR8, R4 ;  /* 0x00000008bf047c25 */ /* 0x000fe2000f8e0004 */
[----:B------:R-:W-:Y:S01]  /*f310*/  LOP3.LUT R10, R11, 0x10, R10, 0xe2, !PT ;  /* 0x000000100b0a7812 */ /* 0x000fe200078ee20a */
[----:B------:R-:W-:Y:S01]  /*f320*/  ULDC.64 UR8, c[0x0][0xbe0] ;  /* 0x0002f80000087ab9 */ /* 0x000fe20000000a00 */
[----:B------:R-:W-:Y:S01]  /*f330*/  ISETP.GE.AND P0, PT, R97, UR7, PT ;  /* 0x0000000761007c0c */ /* 0x000fe2000bf06270 */
[----:B------:R-:W-:Y:S01]  /*f340*/  IMAD.IADD R5, R5, 0x1, R19 ;  /* 0x0000000105057824 */ /* 0x000fe200078e0213 */
[--C-:B------:R-:W-:Y:S01]  /*f350*/  SHF.R.S32.HI R19, RZ, 0x1f, R9.reuse ;  /* 0x0000001fff137819 */ /* 0x100fe20000011409 */
[----:B------:R-:W-:Y:S01]  /*f360*/  IMAD.MOV R11, RZ, RZ, -R9 ;  /* 0x000000ffff0b7224 */ /* 0x000fe200078e0a09 */
[----:B------:R-:W-:-:S03]  /*f370*/  SEL R8, RZ, 0xffffffff, P0 ;  /* 0xffffffffff087807 */ /* 0x000fc60000000000 */
[----:B------:R-:W-:Y:S02]  /*f380*/  IMAD R11, R21, R11, R84 ;  /* 0x0000000b150b7224 */ /* 0x000fe400078e0254 */
[----:B------:R-:W-:Y:S01]  /*f390*/  IMAD R20, R19, UR8, RZ ;  /* 0x0000000813147c24 */ /* 0x000fe2000f8e02ff */
[----:B------:R-:W-:Y:S01]  /*f3a0*/  ISETP.GE.AND P0, PT, R93, UR7, PT ;  /* 0x000000075d007c0c */ /* 0x000fe2000bf06270 */
[----:B------:R-:W-:Y:S01]  /*f3b0*/  IMAD.SHL.U32 R85, R8, 0x20, RZ ;  /* 0x0000002008557824 */ /* 0x000fe200078e00ff */
[----:B------:R-:W-:Y:S01]  /*f3c0*/  SHF.R.S32.HI R8, RZ, 0x1f, R11 ;  /* 0x0000001fff087819 */ /* 0x000fe2000001140b */
[----:B------:R-:W-:-:S04]  /*f3d0*/  IMAD.WIDE.U32 R4, R9, UR8, R4 ;  /* 0x0000000809047c25 */ /* 0x000fc8000f8e0004 */
[----:B------:R-:W-:Y:S01]  /*f3e0*/  IMAD R19, R9, UR9, R20 ;  /* 0x0000000909137c24 */ /* 0x000fe2000f8e0214 */
[----:B------:R-:W-:Y:S01]  /*f3f0*/  ULDC.64 UR8, c[0x0][0xbd8] ;  /* 0x0002f60000087ab9 */ /* 0x000fe20000000a00 */
[----:B------:R-:W-:Y:S01]  /*f400*/  LOP3.LUT R10, R85, 0x20, R10, 0xe2, !PT ;  /* 0x00000020550a7812 */ /* 0x000fe200078ee20a */
[----:B------:R-:W-:Y:S01]  /*f410*/  IMAD R8, R8, UR8, RZ ;  /* 0x0000000808087c24 */ /* 0x000fe2000f8e02ff */
[----:B------:R-:W-:Y:S01]  /*f420*/  SEL R9, RZ, 0x40, P0 ;  /* 0x00000040ff097807 */ /* 0x000fe20000000000 */
[----:B------:R-:W-:Y:S02]  /*f430*/  IMAD.IADD R5, R5, 0x1, R19 ;  /* 0x0000000105057824 */ /* 0x000fe400078e0213 */
[----:B------:R-:W-:Y:S02]  /*f440*/  IMAD R91, R21, UR6, RZ ;  /* 0x00000006155b7c24 */ /* 0x000fe4000f8e02ff */
[----:B------:R-:W-:Y:S01]  /*f450*/  VIADD R90, R0, UR42 ;  /* 0x0000002a005a7c36 */ /* 0x000fe20008000000 */
[----:B------:R-:W-:Y:S01]  /*f460*/  LOP3.LUT R19, R10, R9, RZ, 0xfc, !PT ;  /* 0x000000090a137212 */ /* 0x000fe200078efcff */
[----:B------:R-:W-:-:S02]  /*f470*/  IMAD R9, R11, UR9, R8 ;  /* 0x000000090b097c24 */ /* 0x000fc4000f8e0208 */
[----:B------:R-:W-:Y:S01]  /*f480*/  IMAD.WIDE.U32 R4, R11, UR8, R4 ;  /* 0x000000080b047c25 */ /* 0x000fe2000f8e0004 */
[----:B------:R-:W-:Y:S01]  /*f490*/  ISETP.GE.AND P1, PT, R90, R91, PT ;  /* 0x0000005b5a00720c */ /* 0x000fe20003f26270 */
[----:B------:R-:W-:Y:S02]  /*f4a0*/  ULDC.64 UR8, c[0x0][0xb80] ;  /* 0x0002e00000087ab9 */ /* 0x000fe40000000a00 */
[----:B------:R-:W-:Y:S01]  /*f4b0*/  VIADD R95, R17, 0x1c0 ;  /* 0x000001c0115f7836 */ /* 0x000fe20000000000 */
[----:B------:R-:W-:Y:S01]  /*f4c0*/  LEA R88, P2, R4, UR8, 0x1 ;  /* 0x0000000804587c11 */ /* 0x000fe2000f8408ff */
[----:B------:R-:W-:Y:S02]  /*f4d0*/  IMAD.IADD R5, R5, 0x1, R9 ;  /* 0x0000000105057824 */ /* 0x000fe400078e0209 */
[----:B------:R-:W-:Y:S01]  /*f4e0*/  VIADD R8, R16, 0x38820 ;  /* 0x0003882010087836 */ /* 0x000fe20000000000 */
[----:B------:R-:W-:Y:S02]  /*f4f0*/  ISETP.GE.AND P0, PT, R95, UR7, PT ;  /* 0x000000075f007c0c */ /* 0x000fe4000bf06270 */
[----:B------:R-:W-:-:S02]  /*f500*/  LEA.HI.X R89, R4, UR9, R5, 0x1, P2 ;  /* 0x0000000904597c11 */ /* 0x000fc400090f0c05 */
[----:B------:R-:W-:Y:S01]  /*f510*/  PRMT R8, RZ, 0x654, R8 ;  /* 0x00000654ff087816 */ /* 0x000fe20000000008 */
[----:B-1----:R0:W1:Y:S01]  /*f520*/  SHFL.IDX PT, R4, R88, RZ, 0x181f ;  /* 0x00181fff58047589 */ /* 0x00206200000e0000 */
[----:B------:R-:W-:Y:S01]  /*f530*/  SEL R0, RZ, 0x80, P0 ;  /* 0x00000080ff007807 */ /* 0x000fe20000000000 */
[----:B------:R-:W-:Y:S01]  /*f540*/  BSSY B1, `(.L_x_8168) ;  /* 0x000002b000017945 */ /* 0x000fe20003800000 */
[----:B------:R0:W-:Y:S01]  /*f550*/  SYNCS.ARRIVE.TRANS64.RED.A1T0 RZ, [R8+URZ], RZ ;  /* 0x000000ff08ff79a7 */ /* 0x0001e2000810043f */
        /* <DEDUP_REMOVED lines=11> */
[CC--:B01----:R-:W-:Y:S01]  /*f610*/  @!P1 LEA R8, P2, R194.reuse, R4.reuse, 0x1 ;  /* 0x00000004c2089211 */ /* 0x0c3fe200078408ff */
        /* <DEDUP_REMOVED lines=14> */
[----:B0-----:R-:W-:Y:S01]  /*f700*/  SHF.R.S32.HI R11, RZ, 0x1f, R93 ;  /* 0x0000001fff0b7819 */ /* 0x001fe2000001145d */
[----:B------:R3:W-:Y:S01]  /*f710*/  @!P3 ST.E.128 desc[UR38][R84.64], R44 ;  /* 0x0000002c5400b985 */ /* 0x0007e2000c101d26 */
[----:B------:R-:W-:-:S02]  /*f720*/  @!P2 LEA.HI.X R87, R3, R5, R87, 0x1, P5 ;  /* 0x000000050357a211 */ /* 0x000fc400028f0c57 */
[----:B-1----:R-:W-:Y:S02]  /*f730*/  SHF.R.S32.HI R9, RZ, 0x1f, R97 ;  /* 0x0000001fff097819 */ /* 0x002fe40000011461 */
[CC--:B------:R-:W-:Y:S01]  /*f740*/  @!P1 LEA R8, P5, R97.reuse, R4.reuse, 0x1 ;  /* 0x0000000461089211 */ /* 0x0c0fe200078a08ff */
[----:B------:R3:W-:Y:S01]  /*f750*/  @!P2 ST.E.128 desc[UR38][R86.64], R52 ;  /* 0x000000345600a985 */ /* 0x0007e2000c101d26 */
[----:B------:R-:W-:Y:S02]  /*f760*/  SHF.R.S32.HI R12, RZ, 0x1f, R95 ;  /* 0x0000001fff0c7819 */ /* 0x000fe4000001145f */
        /* <DEDUP_REMOVED lines=8> */
.L_x_8169:
[----:B------:R-:W-:Y:S05]  /*f7f0*/  BSYNC B1 ;  /* 0x0000000000017941 */ /* 0x000fea0003800000 */
.L_x_8168:
[----:B0--3--:R-:W-:Y:S01]  /*f800*/  VIADD R8, R90, 0x20 ;  /* 0x000000205a087836 */ /* 0x009fe20000000000 */
[----:B--2---:R4:W0:Y:S04]  /*f810*/  SHFL.IDX PT, R5, R89, 0x1, 0x181f ;  /* 0x00381f0059057f89 */ /* 0x00482800000e0000 */
[----:B------:R-:W-:Y:S01]  /*f820*/  ISETP.GE.AND P0, PT, R8, R91, PT ;  /* 0x0000005b0800720c */ /* 0x000fe20003f06270 */
[----:B-1----:R4:W1:-:S12]  /*f830*/  SHFL.IDX PT, R4, R88, 0x1, 0x181f ;  /* 0x00381f0058047f89 */ /* 0x00285800000e0000 */
[----:B----4-:R-:W-:Y:S05]  /*f840*/  @P0 BRA `(.L_x_8170) ;  /* 0x0000002400cc0947 */ /* 0x010fea0003800000 */
[----:B------:R-:W-:Y:S02]  /*f850*/  ISETP.GE.AND P0, PT, R17, UR7, PT ;  /* 0x0000000711007c0c */ /* 0x000fe4000bf06270 */
[----:B------:R-:W-:Y:S02]  /*f860*/  ISETP.GE.AND P4, PT, R194, UR7, PT ;  /* 0x00000007c2007c0c */ /* 0x000fe4000bf86270 */
[----:B------:R-:W-:Y:S02]  /*f870*/  ISETP.GE.AND P3, PT, R193, UR7, PT ;  /* 0x00000007c1007c0c */ /* 0x000fe4000bf66270 */
[----:B------:R-:W-:Y:S02]  /*f880*/  ISETP.GE.AND P2, PT, R7, UR7, PT ;  /* 0x0000000707007c0c */ /* 0x000fe4000bf46270 */
[----:B------:R-:W-:Y:S02]  /*f890*/  ISETP.GE.AND P1, PT, R3, UR7, PT ;  /* 0x0000000703007c0c */ /* 0x000fe4000bf26270 */
[----:B-----5:R-:W-:-:S02]  /*f8a0*/  SHF.R.S32.HI R13, RZ, 0x1f, R193 ;  /* 0x0000001fff0d7819 */ /* 0x020fc400000114c1 */
[----:B------:R-:W-:Y:S01]  /*f8b0*/  SHF.R.S32.HI R15, RZ, 0x1f, R7 ;  /* 0x0000001fff0f7819 */ /* 0x000fe20000011407 */
[----:B01----:R-:W-:Y:S02]  /*f8c0*/  @!P0 IMAD.WIDE R8, R17, 0x2, R4 ;  /* 0x0000000211088825 */ /* 0x003fe400078e0204 */
[CC--:B------:R-:W-:Y:S02]  /*f8d0*/  @!P4 LEA R10, P5, R194.reuse, R4.reuse, 0x1 ;  /* 0x00000004c20ac211 */ /* 0x0c0fe400078a08ff */
[-C--:B------:R-:W-:Y:S01]  /*f8e0*/  @!P3 LEA R12, P6, R193, R4.reuse, 0x1 ;  /* 0x00000004c10cb211 */ /* 0x080fe200078c08ff */
[----:B------:R0:W-:Y:S01]  /*f8f0*/  @!P0 ST.E.128 desc[UR38][R8.64], R24 ;  /* 0x0000001808008985 */ /* 0x0001e2000c101d26 */
[----:B------:R-:W-:Y:S02]  /*f900*/  ISETP.GE.AND P0, PT, R97, UR7, PT ;  /* 0x0000000761007c0c */ /* 0x000fe4000bf06270 */
[----:B------:R-:W-:Y:S02]  /*f910*/  @!P4 LEA.HI.X R11, R194, R5, R152, 0x1, P5 ;  /* 0x00000005c20bc211 */ /* 0x000fe400028f0c98 */
        /* <DEDUP_REMOVED lines=26> */
.L_x_8167:
[----:B------:R-:W-:Y:S01]  /*fac0*/  ULDC UR7, c[0x0][0xce8] ;  /* 0x00033a0000077ab9 */ /* 0x000fe20000000800 */
[----:B------:R-:W-:Y:S01]  /*fad0*/  ULDC.64 UR8, c[0x0][0xc08] ;  /* 0x0003020000087ab9 */ /* 0x000fe20000000a00 */
[----:B------:R-:W-:Y:S01]  /*fae0*/  UISETP.NE.AND UP0, UPT, UR7, 0x1, UPT ;  /* 0x000000010700788c */ /* 0x000fe2000bf05270 */
[----:B------:R-:W-:Y:S01]  /*faf0*/  IMAD R8, R8, UR8, RZ ;  /* 0x0000000808087c24 */ /* 0x000fe2000f8e02ff */
[----:B------:R-:W-:Y:S01]  /*fb00*/  SHF.R.S32.HI R0, RZ, 0x1f, R191 ;  /* 0x0000001fff007819 */ /* 0x000fe200000114bf */
[C---:B------:R-:W-:Y:S01]  /*fb10*/  IMAD.WIDE.U32 R4, R7.reuse, UR8, RZ ;  /* 0x0000000807047c25 */ /* 0x040fe2000f8e00ff */
[----:B------:R-:W-:Y:S01]  /*fb20*/  ULDC.64 UR10, c[0x0][0xc40] ;  /* 0x00031000000a7ab9 */ /* 0x000fe20000000a00 */
[----:B------:R-:W-:Y:S01]  /*fb30*/  UIMAD UR6, UR6, UR7, URZ ;  /* 0x00000007060672a4 */ /* 0x000fe2000f8e023f */
[----:B------:R-:W-:Y:S01]  /*fb40*/  PLOP3.LUT P0, PT, PT, PT, UP0, 0x80, 0x0 ;  /* 0x000000000000781c */ /* 0x000fe20003f0f008 */
[----:B------:R-:W-:Y:S01]  /*fb50*/  IMAD R7, R7, UR9, R8 ;  /* 0x0000000907077c24 */ /* 0x000fe2000f8e0208 */
[----:B------:R-:W-:Y:S01]  /*fb60*/  ULDC.64 UR8, c[0x0][0xc38] ;  /* 0x00030e0000087ab9 */ /* 0x000fe20000000a00 */
[----:B------:R-:W-:Y:S01]  /*fb70*/  IMAD R0, R0, UR10, RZ ;  /* 0x0000000a00007c24 */ /* 0x000fe2000f8e02ff */
[----:B------:R-:W-:Y:S01]  /*fb80*/  BSSY B1, `(.L_x_8171) ;  /* 0x00000c3000017945 */ /* 0x000fe20003800000 */
[----:B------:R-:W-:Y:S01]  /*fb90*/  IMAD.IADD R5, R5, 0x1, R7 ;  /* 0x0000000105057824 */ /* 0x000fe200078e0207 */
[----:B0-----:R-:W-:Y:S01]  /*fba0*/  SHF.R.S32.HI R19, RZ, 0x1f, R204 ;  /* 0x0000001fff137819 */ /* 0x001fe200000114cc */
[----:B------:R-:W-:Y:S01]  /*fbb0*/  VIADD R8, R190, UR42 ;  /* 0x0000002abe087c36 */ /* 0x000fe20008000000 */
[----:B------:R-:W-:Y:S01]  /*fbc0*/  SHF.R.S32.HI R152, RZ, 0x1f, R205 ;  /* 0x0000001fff987819 */ /* 0x000fe200000114cd */
[----:B------:R-:W-:Y:S01]  /*fbd0*/  IMAD.WIDE.U32 R4, R192, UR8, R4 ;  /* 0x00000008c0047c25 */ /* 0x000fe2000f8e0004 */
[----:B------:R-:W-:Y:S01]  /*fbe0*/  @UP0 ULDC UR8, c[0x0][0xcec] ;  /* 0x00033b0000080ab9 */ /* 0x000fe20000000800 */
[----:B------:R-:W-:-:S02]  /*fbf0*/  SHF.R.S32.HI R153, RZ, 0x1f, R206 ;  /* 0x0000001fff997819 */ /* 0x000fc400000114ce */
[C---:B------:R-:W-:Y:S01]  /*fc00*/  IMAD R7, R191.reuse, UR11, R0 ;  /* 0x0000000bbf077c24 */ /* 0x040fe2000f8e0200 */
[----:B------:R-:W-:Y:S01]  /*fc10*/  SHF.R.S32.HI R154, RZ, 0x1f, R207 ;  /* 0x0000001fff9a7819 */ /* 0x000fe200000114cf */
[----:B------:R-:W-:Y:S01]  /*fc20*/  @P0 IMAD.HI.U32 R0, R8, UR8, RZ ;  /* 0x0000000808000c27 */ /* 0x000fe2000f8e00ff */
[----:B------:R-:W-:Y:S01]  /*fc30*/  @UP0 ULDC UR8, c[0x0][0xcf0] ;  /* 0x00033c0000080ab9 */ /* 0x000fe20000000800 */
[----:B------:R-:W-:Y:S02]  /*fc40*/  SHF.R.S32.HI R155, RZ, 0x1f, R208 ;  /* 0x0000001fff9b7819 */ /* 0x000fe400000114d0 */
[----:B------:R-:W-:Y:S01]  /*fc50*/  IMAD R5, R192, UR9, R5 ;  /* 0x00000009c0057c24 */ /* 0x000fe2000f8e0205 */
[----:B------:R-:W-:Y:S01]  /*fc60*/  SHF.R.S32.HI R156, RZ, 0x1f, R209 ;  /* 0x0000001fff9c7819 */ /* 0x000fe200000114d1 */
[----:B------:R-:W-:Y:S01]  /*fc70*/  IMAD.MOV.U32 R3, RZ, RZ, R8 ;  /* 0x000000ffff037224 */ /* 0x000fe200078e0008 */
[----:B------:R-:W-:Y:S01]  /*fc80*/  @P0 SHF.R.U32.HI R3, RZ, UR8, R0 ;  /* 0x00000008ff030c19 */ /* 0x000fe20008011600 */
[----:B------:R-:W-:Y:S01]  /*fc90*/  IMAD.WIDE.U32 R4, R191, UR10, R4 ;  /* 0x0000000abf047c25 */ /* 0x000fe2000f8e0004 */
[----:B------:R-:W-:Y:S01]  /*fca0*/  ULDC.64 UR10, c[0x0][0xc30] ;  /* 0x00030c00000a7ab9 */ /* 0x000fe20000000a00 */
[----:B------:R-:W-:Y:S01]  /*fcb0*/  ULDC.64 UR8, c[0x0][0xc48] ;  /* 0x0003120000087ab9 */ /* 0x000fe20000000a00 */
[----:B------:R-:W-:Y:S01]  /*fcc0*/  SHF.R.S32.HI R0, RZ, 0x1f, R3 ;  /* 0x0000001fff007819 */ /* 0x000fe20000011403 */
[----:B------:R-:W-:Y:S01]  /*fcd0*/  IMAD.IADD R5, R5, 0x1, R7 ;  /* 0x0000000105057824 */ /* 0x000fe200078e0207 */
[----:B------:R-:W-:Y:S01]  /*fce0*/  SHF.R.S32.HI R157, RZ, 0x1f, R210 ;  /* 0x0000001fff9d7819 */ /* 0x000fe200000114d2 */
[----:B------:R-:W-:Y:S01]  /*fcf0*/  IMAD.MOV R7, RZ, RZ, -R3 ;  /* 0x000000ffff077224 */ /* 0x000fe200078e0a03 */
[----:B------:R-:W-:Y:S01]  /*fd00*/  SHF.R.S32.HI R158, RZ, 0x1f, R211 ;  /* 0x0000001fff9e7819 */ /* 0x000fe200000114d3 */
[----:B------:R-:W-:Y:S01]  /*fd10*/  IMAD R0, R0, UR10, RZ ;  /* 0x0000000a00007c24 */ /* 0x000fe2000f8e02ff */
[----:B------:R-:W-:Y:S01]  /*fd20*/  SHF.R.S32.HI R159, RZ, 0x1f, R212 ;  /* 0x0000001fff9f7819 */ /* 0x000fe200000114d4 */
[----:B------:R-:W-:Y:S01]  /*fd30*/  IMAD R7, R7, UR7, R8 ;  /* 0x0000000707077c24 */ /* 0x000fe2000f8e0208 */
[----:B------:R-:W-:Y:S01]  /*fd40*/  SHF.R.S32.HI R160, RZ, 0x1f, R213 ;  /* 0x0000001fffa07819 */ /* 0x000fe200000114d5 */
[----:B------:R-:W-:Y:S01]  /*fd50*/  IMAD.WIDE.U32 R4, R195, UR8, R4 ;  /* 0x00000008c3047c25 */ /* 0x000fe2000f8e0004 */
[----:B------:R-:W-:-:S02]  /*fd60*/  SHF.R.S32.HI R161, RZ, 0x1f, R214 ;  /* 0x0000001fffa17819 */ /* 0x000fc400000114d6 */
[----:B------:R-:W-:Y:S01]  /*fd70*/  SHF.R.S32.HI R162, RZ, 0x1f, R215 ;  /* 0x0000001fffa27819 */ /* 0x000fe200000114d7 */
[----:B------:R-:W-:Y:S01]  /*fd80*/  IMAD R9, R3, UR11, R0 ;  /* 0x0000000b03097c24 */ /* 0x000fe2000f8e0200 */
[----:B------:R-:W-:Y:S01]  /*fd90*/  SHF.R.S32.HI R0, RZ, 0x1f, R7 ;  /* 0x0000001fff007819 */ /* 0x000fe20000011407 */
[----:B------:R-:W-:Y:S01]  /*fda0*/  IMAD R5, R195, UR9, R5 ;  /* 0x00000009c3057c24 */ /* 0x000fe2000f8e0205 */
[----:B------:R-:W-:Y:S01]  /*fdb0*/  ULDC.64 UR8, c[0x0][0xc28] ;  /* 0x00030a0000087ab9 */ /* 0x000fe20000000a00 */
[----:B------:R-:W-:Y:S01]  /*fdc0*/  VIADD R8, R16, 0x38820 ;  /* 0x0003882010087836 */ /* 0x000fe20000000000 */
[----:B------:R-:W-:Y:S01]  /*fdd0*/  SHF.R.S32.HI R163, RZ, 0x1f, R216 ;  /* 0x0000001fffa37819 */ /* 0x000fe200000114d8 */
[----:B------:R-:W-:Y:S01]  /*fde0*/  IMAD.WIDE.U32 R4, R3, UR10, R4 ;  /* 0x0000000a03047c25 */ /* 0x000fe2000f8e0004 */
[----:B------:R-:W-:Y:S02]  /*fdf0*/  SHF.R.S32.HI R164, RZ, 0x1f, R217 ;  /* 0x0000001fffa47819 */ /* 0x000fe400000114d9 */
[----:B------:R-:W-:Y:S01]  /*fe00*/  PRMT R8, RZ, 0x654, R8 ;  /* 0x00000654ff087816 */ /* 0x000fe20000000008 */
[----:B------:R-:W-:Y:S01]  /*fe10*/  IMAD R0, R0, UR8, RZ ;  /* 0x0000000800007c24 */ /* 0x000fe2000f8e02ff */
[----:B------:R-:W-:Y:S01]  /*fe20*/  SHF.R.S32.HI R165, RZ, 0x1f, R218 ;  /* 0x0000001fffa57819 */ /* 0x000fe200000114da */
[----:B------:R-:W-:Y:S01]  /*fe30*/  IMAD.IADD R5, R5, 0x1, R9 ;  /* 0x0000000105057824 */ /* 0x000fe200078e0209 */
[----:B------:R0:W-:Y:S01]  /*fe40*/  SYNCS.ARRIVE.TRANS64.RED.A1T0 RZ, [R8+URZ], RZ ;  /* 0x000000ff08ff79a7 */ /* 0x0001e2000810043f */
        /* <DEDUP_REMOVED lines=16> */
[----:B------:R-:W-:-:S02]  /*ff50*/  SHF.R.S32.HI R14, RZ, 0x1f, R225 ;  /* 0x0000001fff0e7819 */ /* 0x000fc400000114e1 */
        /* <DEDUP_REMOVED lines=124> */
[----:B------:R-:W-:Y:S02]  /*10720*/  @!P4 LEA.HI.X R5, R200, R13, R234, 0x2, P0 ;  /* 0x0000000dc805c211 */ /* 0x000fe400000f14ea */
[----:B0-----:R-:W-:-:S03]  /*10730*/  @!P2 LEA R8, P1, R198, R12, 0x2 ;  /* 0x0000000cc608a211 */ /* 0x001fc600078210ff */
[----:B------:R0:W-:Y:S01]  /*10740*/  @!P4 ST.E.64 desc[UR38][R4.64], R136 ;  /* 0x000000880400c985 */ /* 0x0001e2000c101b26 */
[C---:B------:R-:W-:Y:S02]  /*10750*/  @!P5 LEA R12, P0, R197.reuse, R12, 0x2 ;  /* 0x0000000cc50cd211 */ /* 0x040fe400078010ff */
[-C--:B------:R-:W-:Y:S01]  /*10760*/  @!P2 LEA.HI.X R9, R198, R13.reuse, R232, 0x2, P1 ;  /* 0x0000000dc609a211 */ /* 0x080fe200008f14e8 */
[----:B------:R0:W-:Y:S01]  /*10770*/  @!P3 ST.E.64 desc[UR38][R10.64], R140 ;  /* 0x0000008c0a00b985 */ /* 0x0001e2000c101b26 */
[----:B------:R-:W-:-:S03]  /*10780*/  @!P5 LEA.HI.X R13, R197, R13, R231, 0x2, P0 ;  /* 0x0000000dc50dd211 */ /* 0x000fc600000f14e7 */
[----:B------:R0:W-:Y:S04]  /*10790*/  @!P2 ST.E.64 desc[UR38][R8.64], R144 ;  /* 0x000000900800a985 */ /* 0x0001e8000c101b26 */
[----:B------:R0:W-:Y:S02]  /*107a0*/  @!P5 ST.E.64 desc[UR38][R12.64], R148 ;  /* 0x000000940c00d985 */ /* 0x0001e4000c101b26 */
.L_x_8172:
[----:B------:R-:W-:Y:S05]  /*107b0*/  BSYNC B1 ;  /* 0x0000000000017941 */ /* 0x000fea0003800000 */
.L_x_8171:
[----:B------:R-:W-:Y:S01]  /*107c0*/  VIADD R0, R0, 0x8 ;  /* 0x0000000800007836 */ /* 0x000fe20000000000 */
[----:B------:R3:W4:Y:S04]  /*107d0*/  SHFL.IDX PT, R24, R7, 0x1, 0x1c1f ;  /* 0x003c1f0007187f89 */ /* 0x00072800000e0000 */
[----:B------:R-:W-:Y:S01]  /*107e0*/  ISETP.GE.AND P0, PT, R0, UR6, PT ;  /* 0x0000000600007c0c */ /* 0x000fe2000bf06270 */
[----:B------:R-:W0:-:S12]  /*107f0*/  SHFL.IDX PT, R3, R3, 0x1, 0x1c1f ;  /* 0x003c1f0003037f89 */ /* 0x000e1800000e0000 */
[----:B---3--:R-:W-:Y:S05]  /*10800*/  @P0 BRA `(.L_x_8170) ;  /* 0x0000001400dc0947 */ /* 0x008fea0003800000 */
[----:B------:R-:W-:Y:S02]  /*10810*/  ULDC UR6, c[0x0][0xbc8] ;  /* 0x0002f20000067ab9 */ /* 0x000fe40000000800 */
[----:B------:R-:W-:Y:S02]  /*10820*/  ISETP.GE.AND P4, PT, R22, UR6, PT ;  /* 0x0000000616007c0c */ /* 0x000fe4000bf86270 */
[----:B------:R-:W-:Y:S02]  /*10830*/  ISETP.GE.AND P2, PT, R227, UR6, PT ;  /* 0x00000006e3007c0c */ /* 0x000fe4000bf46270 */
[----:B------:R-:W-:Y:S02]  /*10840*/  ISETP.GE.AND P1, PT, R226, UR6, PT ;  /* 0x00000006e2007c0c */ /* 0x000fe4000bf26270 */
[----:B------:R-:W-:-:S07]  /*10850*/  ISETP.GE.AND P0, PT, R225, UR6, PT ;  /* 0x00000006e1007c0c */ /* 0x000fce000bf06270 */
[CC--:B01----:R-:W-:Y:S02]  /*10860*/  @!P4 LEA R12, P3, R22.reuse, R3.reuse, 0x2 ;  /* 0x00000003160cc211 */ /* 0x0c3fe400078610ff */
[-C--:B------:R-:W-:Y:S02]  /*10870*/  @!P2 LEA R4, P6, R227, R3.reuse, 0x2 ;  /* 0x00000003e304a211 */ /* 0x080fe400078c10ff */
[----:B--2-4-:R-:W-:Y:S02]  /*10880*/  @!P4 LEA.HI.X R13, R22, R24, R21, 0x2, P3 ;  /* 0x00000018160dc211 */ /* 0x014fe400018f1415 */
        /* <DEDUP_REMOVED lines=27> */
[----:B--2---:R-:W-:-:S02]  /*10a40*/  @!P1 LEA R8, P5, R220, R3, 0x2 ;  /* 0x00000003dc089211 */ /* 0x004fc400078a10ff */
        /* <DEDUP_REMOVED lines=8> */
[-C--:B---3--:R-:W-:Y:S01]  /*10ad0*/  @!P3 LEA R12, P6, R218, R3.reuse, 0x2 ;  /* 0x00000003da0cb211 */ /* 0x088fe200078c10ff */
        /* <DEDUP_REMOVED lines=11> */
[-C--:B--2---:R-:W-:Y:S01]  /*10b90*/  @!P1 LEA R8, P3, R214, R3.reuse, 0x2 ;  /* 0x00000003d6089211 */ /* 0x084fe200078610ff */
[----:B------:R0:W-:Y:S01]  /*10ba0*/  @!P5 ST.E.64 desc[UR38][R20.64], R74 ;  /* 0x0000004a1400d985 */ /* 0x0001e2000c101b26 */
[----:B------:R-:W-:Y:S02]  /*10bb0*/  @!P0 LEA.HI.X R5, R215, R24, R162, 0x2, P4 ;  /* 0x00000018d7058211 */ /* 0x000fe400020f14a2 */
[----:B------:R-:W-:Y:S02]  /*10bc0*/  ISETP.GE.AND P4, PT, R211, UR6, PT ;  /* 0x00000006d3007c0c */ /* 0x000fe4000bf86270 */
[----:B------:R-:W-:Y:S01]  /*10bd0*/  ISETP.GE.AND P5, PT, R212, UR6, PT ;  /* 0x00000006d4007c0c */ /* 0x000fe2000bfa6270 */
[----:B------:R2:W-:Y:S01]  /*10be0*/  @!P0 ST.E.64 desc[UR38][R4.64], R78 ;  /* 0x0000004e04008985 */ /* 0x0005e2000c101b26 */
[----:B---3--:R-:W-:-:S02]  /*10bf0*/  @!P2 LEA R10, P6, R213, R3, 0x2 ;  /* 0x00000003d50aa211 */ /* 0x008fc400078c10ff */
        /* <DEDUP_REMOVED lines=17> */
[-C--:B--2---:R-:W-:Y:S02]  /*10d10*/  @!P2 LEA R4, P6, R209, R3.reuse, 0x2 ;  /* 0x00000003d104a211 */ /* 0x084fe400078c10ff */
[----:B------:R-:W-:Y:S01]  /*10d20*/  ISETP.GE.AND P4, PT, R205, UR6, PT ;  /* 0x00000006cd007c0c */ /* 0x000fe2000bf86270 */
[----:B------:R2:W-:Y:S01]  /*10d30*/  @!P3 ST.E.64 desc[UR38][R20.64], R98 ;  /* 0x000000621400b985 */ /* 0x0005e2000c101b26 */
[-C--:B---3--:R-:W-:Y:S02]  /*10d40*/  @!P1 LEA R8, P3, R208, R3.reuse, 0x2 ;  /* 0x00000003d0089211 */ /* 0x088fe400078610ff */
        /* <DEDUP_REMOVED lines=13> */
[C---:B--2---:R-:W-:Y:S01]  /*10e20*/  @!P3 LEA R20, P6, R204.reuse, R3, 0x2 ;  /* 0x00000003cc14b211 */ /* 0x044fe200078c10ff */
        /* <DEDUP_REMOVED lines=11> */
[-C--:B---3--:R-:W-:Y:S01]  /*10ee0*/  @!P1 LEA R8, P6, R202, R3.reuse, 0x2 ;  /* 0x00000003ca089211 */ /* 0x088fe200078c10ff */
[----:B------:R3:W-:Y:S02]  /*10ef0*/  @!P0 ST.E.64 desc[UR38][R4.64], R126 ;  /* 0x0000007e04008985 */ /* 0x0007e4000c101b26 */
[----:B0-----:R-:W-:-:S02]  /*10f00*/  @!P4 LEA R10, P0, R201, R3, 0x2 ;  /* 0x00000003c90ac211 */ /* 0x001fc400078010ff */
[-C--:B------:R-:W-:Y:S02]  /*10f10*/  @!P1 LEA.HI.X R9, R202, R24.reuse, R236, 0x2, P6 ;  /* 0x00000018ca099211 */ /* 0x080fe400030f14ec */
[-C--:B--2---:R-:W-:Y:S02]  /*10f20*/  @!P3 LEA R12, P6, R200, R3.reuse, 0x2 ;  /* 0x00000003c80cb211 */ /* 0x084fe400078c10ff */
        /* <DEDUP_REMOVED lines=17> */
.L_x_8164:
[----:B------:R-:W0:Y:S01]  /*11040*/  LDC.64 R8, c[0x0][0xd00] ;  /* 0x00034000ff087b82 */ /* 0x000e220000000a00 */
[----:B------:R-:W-:Y:S01]  /*11050*/  ULDC.64 UR6, c[0x0][0xd08] ;  /* 0x0003420000067ab9 */ /* 0x000fe20000000a00 */
[----:B------:R-:W-:Y:S01]  /*11060*/  IMAD.MOV.U32 R3, RZ, RZ, RZ ;  /* 0x000000ffff037224 */ /* 0x000fe200078e00ff */
[----:B------:R-:W-:-:S04]  /*11070*/  ISETP.NE.U32.AND P1, PT, RZ, UR6, PT ;  /* 0x00000006ff007c0c */ /* 0x000fc8000bf25070 */
[----:B------:R-:W-:Y:S01]  /*11080*/  ISETP.NE.AND.EX P1, PT, RZ, UR7, PT, P1 ;  /* 0x00000007ff007c0c */ /* 0x000fe2000bf25310 */
[----:B------:R-:W1:Y:S01]  /*11090*/  LDC.64 R4, c[0x0][0xd00] ;  /* 0x00034000ff047b82 */ /* 0x000e620000000a00 */
[----:B0-----:R-:W-:-:S04]  /*110a0*/  ISETP.NE.U32.AND P0, PT, R8, RZ, PT ;  /* 0x000000ff0800720c */ /* 0x001fc80003f05070 */
[----:B------:R-:W-:-:S07]  /*110b0*/  ISETP.NE.AND.EX P0, PT, R9, RZ, PT, P0 ;  /* 0x000000ff0900720c */ /* 0x000fce0003f05300 */
[C---:B------:R-:W-:Y:S01]  /*110c0*/  @P1 LEA R8, P2, R191.reuse, UR6, 0x2 ;  /* 0x00000006bf081c11 */ /* 0x040fe2000f8410ff */
[----:B------:R-:W-:Y:S01]  /*110d0*/  ULDC UR6, c[0x0][0xb88] ;  /* 0x0002e20000067ab9 */ /* 0x000fe20000000800 */
[C---:B-1----:R-:W-:Y:S02]  /*110e0*/  IMAD.WIDE R4, R191.reuse, 0x4, R4 ;  /* 0x00000004bf047825 */ /* 0x042fe400078e0204 */
[----:B------:R-:W-:Y:S02]  /*110f0*/  @P1 LEA.HI.X R9, R191, UR7, R196, 0x2, P2 ;  /* 0x00000007bf091c11 */ /* 0x000fe400090f14c4 */
[----:B------:R-:W-:Y:S01]  /*11100*/  IMAD.U32 R7, RZ, RZ, UR6 ;  /* 0x00000006ff077e24 */ /* 0x000fe2000f8e00ff */
[----:B------:R0:W5:Y:S05]  /*11110*/  @P0 LDG.E R3, desc[UR38][R4.64] ;  /* 0x0000002604030981 */ /* 0x00016a000c1e1900 */
        /* <DEDUP_REMOVED lines=12> */
.L_x_8173:
[----:B------:R-:W-:Y:S01]  /*111e0*/  BSSY B1, `(.L_x_8174) ;  /* 0x0000038000017945 */ /* 0x000fe20003800000 */
[----:B------:R-:W-:Y:S02]  /*111f0*/  SEL R191, R191, RZ, !P0 ;  /* 0x000000ffbfbf7207 */ /* 0x000fe40004000000 */
[----:B------:R-:W-:Y:S02]  /*11200*/  SEL R196, R196, RZ, !P0 ;  /* 0x000000ffc4c47207 */ /* 0x000fe40004000000 */
[----:B-----5:R-:W-:Y:S01]  /*11210*/  SHF.R.S32.HI R26, RZ, 0x1f, R3 ;  /* 0x0000001fff1a7819 */ /* 0x020fe20000011403 */
[----:B------:R-:W-:Y:S06]  /*11220*/  @P3 BRA `(.L_x_8175) ;  /* 0x0000000000cc3947 */ /* 0x000fec0003800000 */
[----:B------:R-:W0:Y:S01]  /*11230*/  S2R R29, SR_TID.X ;  /* 0x00000000001d7919 */ /* 0x000e220000002100 */
[----:B------:R-:W1:Y:S01]  /*11240*/  LDC R28, c[0x0][0xce8] ;  /* 0x00033a00ff1c7b82 */ /* 0x000e620000000800 */
[----:B------:R-:W-:Y:S02]  /*11250*/  IMAD.U32 R8, RZ, RZ, UR42 ;  /* 0x0000002aff087e24 */ /* 0x000fe4000f8e00ff */
[----:B-1----:R-:W-:-:S03]  /*11260*/  IMAD R4, R7, R28, RZ ;  /* 0x0000001c07047224 */ /* 0x002fc600078e02ff */
        /* <DEDUP_REMOVED lines=47> */
.L_x_8175:
[----:B------:R-:W-:Y:S05]  /*11560*/  BSYNC B1 ;  /* 0x0000000000017941 */ /* 0x000fea0003800000 */
.L_x_8174:
[----:B------:R-:W-:Y:S05]  /*11570*/  @P2 BRA `(.L_x_8170) ;  /* 0x0000000800802947 */ /* 0x000fea0003800000 */
[----:B------:R-:W1:Y:S01]  /*11580*/  LDC R10, c[0x0][0xce8] ;  /* 0x00033a00ff0a7b82 */ /* 0x000e620000000800 */
[----:B------:R-:W-:Y:S01]  /*11590*/  ULDC.64 UR6, c[0x0][0xba0] ;  /* 0x0002e80000067ab9 */ /* 0x000fe20000000a00 */
[----:B------:R-:W-:Y:S01]  /*115a0*/  ULDC UR8, c[0x0][0xbc8] ;  /* 0x0002f20000087ab9 */ /* 0x000fe20000000800 */
[----:B------:R-:W-:Y:S01]  /*115b0*/  IMAD R0, R26, UR6, RZ ;  /* 0x000000061a007c24 */ /* 0x000fe2000f8e02ff */
[----:B------:R-:W-:Y:S01]  /*115c0*/  ISETP.GE.AND P1, PT, R194, UR8, PT ;  /* 0x00000008c2007c0c */ /* 0x000fe2000bf26270 */
[----:B0-----:R-:W-:Y:S01]  /*115d0*/  IMAD.WIDE.U32 R4, R3, UR6, RZ ;  /* 0x0000000603047c25 */ /* 0x001fe2000f8e00ff */
[----:B------:R-:W-:Y:S01]  /*115e0*/  ISETP.GE.AND P2, PT, R17, UR8, PT ;  /* 0x0000000811007c0c */ /* 0x000fe2000bf46270 */
[----:B------:R-:W-:Y:S01]  /*115f0*/  BSSY B1, `(.L_x_8176) ;  /* 0x0000074000017945 */ /* 0x000fe20003800000 */
[----:B------:R-:W-:Y:S01]  /*11600*/  SHF.R.S32.HI R36, RZ, 0x1f, R193 ;  /* 0x0000001fff247819 */ /* 0x000fe200000114c1 */
[----:B------:R-:W-:Y:S01]  /*11610*/  IMAD R3, R3, UR7, R0 ;  /* 0x0000000703037c24 */ /* 0x000fe2000f8e0200 */
[----:B------:R-:W-:Y:S01]  /*11620*/  ULDC.64 UR6, c[0x0][0xbe8] ;  /* 0x0002fa0000067ab9 */ /* 0x000fe20000000a00 */
[----:B------:R-:W-:Y:S01]  /*11630*/  SEL R0, RZ, 0x1, P2 ;  /* 0x00000001ff007807 */ /* 0x000fe20001000000 */
[----:B------:R-:W-:Y:S01]  /*11640*/  VIADD R29, R17, 0xc0 ;  /* 0x000000c0111d7836 */ /* 0x000fe20000000000 */
[----:B------:R-:W-:Y:S01]  /*11650*/  ISETP.GE.AND P2, PT, R193, UR8, PT ;  /* 0x00000008c1007c0c */ /* 0x000fe2000bf46270 */
[----:B------:R-:W-:Y:S01]  /*11660*/  IMAD.IADD R5, R5, 0x1, R3 ;  /* 0x0000000105057824 */ /* 0x000fe200078e0203 */
[----:B------:R-:W-:Y:S01]  /*11670*/  SHF.R.S32.HI R3, RZ, 0x1f, R30 ;  /* 0x0000001fff037819 */ /* 0x000fe2000001141e */
[----:B------:R-:W-:Y:S01]  /*11680*/  VIADD R27, R17, 0x100 ;  /* 0x00000100111b7836 */ /* 0x000fe20000000000 */
[----:B------:R-:W-:Y:S01]  /*11690*/  SEL R14, RZ, 0xffffffff, P2 ;  /* 0xffffffffff0e7807 */ /* 0x000fe20001000000 */
[----:B------:R-:W-:Y:S01]  /*116a0*/  IMAD.WIDE.U32 R4, R192, UR6, R4 ;  /* 0x00000006c0047c25 */ /* 0x000fe2000f8e0004 */
[----:B------:R-:W-:-:S02]  /*116b0*/  LEA.HI R8, R3, R30, RZ, 0x3 ;  /* 0x0000001e03087211 */ /* 0x000fc400078f18ff */
[----:B------:R-:W-:Y:S01]  /*116c0*/  SEL R3, RZ, 0xffffffff, P1 ;  /* 0xffffffffff037807 */ /* 0x000fe20000800000 */
[----:B------:R-:W-:Y:S01]  /*116d0*/  IMAD R5, R192, UR7, R5 ;  /* 0x00000007c0057c24 */ /* 0x000fe2000f8e0205 */
[----:B------:R-:W-:Y:S01]  /*116e0*/  LOP3.LUT R9, R8, 0xfffffff8, RZ, 0xc0, !PT ;  /* 0xfffffff808097812 */ /* 0x000fe200078ec0ff */
[----:B------:R-:W-:Y:S01]  /*116f0*/  ULDC.64 UR6, c[0x0][0xbf0] ;  /* 0x0002fc0000067ab9 */ /* 0x000fe20000000a00 */
[----:B-1----:R-:W-:Y:S01]  /*11700*/  ISETP.NE.AND P0, PT, R10, 0x1, PT ;  /* 0x000000010a00780c */ /* 0x002fe20003f05270 */
[----:B------:R-:W-:Y:S01]  /*11710*/  IMAD.SHL.U32 R15, R3, 0x2, RZ ;  /* 0x00000002030f7824 */ /* 0x000fe200078e00ff */
[----:B------:R-:W-:Y:S01]  /*11720*/  SHF.R.S32.HI R20, RZ, 0x3, R8 ;  /* 0x00000003ff147819 */ /* 0x000fe20000011408 */
[----:B------:R-:W-:Y:S01]  /*11730*/  IMAD.IADD R3, R30, 0x1, -R9 ;  /* 0x000000011e037824 */ /* 0x000fe200078e0a09 */
[----:B------:R-:W-:Y:S01]  /*11740*/  ISETP.GE.AND P1, PT, R29, UR8, PT ;  /* 0x000000081d007c0c */ /* 0x000fe2000bf26270 */
[----:B------:R-:W-:Y:S01]  /*11750*/  IMAD.WIDE.U32 R4, R191, UR6, R4 ;  /* 0x00000006bf047c25 */ /* 0x000fe2000f8e0004 */
[----:B------:R-:W-:-:S02]  /*11760*/  LOP3.LUT R12, R15, 0x2, R0, 0xe2, !PT ;  /* 0x000000020f0c7812 */ /* 0x000fc400078ee200 */
[----:B------:R-:W-:Y:S01]  /*11770*/  SHF.R.S32.HI R26, RZ, 0x1f, R29 ;  /* 0x0000001fff1a7819 */ /* 0x000fe2000001141d */
[----:B------:R-:W-:Y:S01]  /*11780*/  IMAD R3, R3, 0x20, R20 ;  /* 0x0000002003037824 */ /* 0x000fe200078e0214 */
[----:B------:R-:W-:Y:S01]  /*11790*/  SHF.R.S32.HI R34, RZ, 0x1f, R27 ;  /* 0x0000001fff227819 */ /* 0x000fe2000001141b */
[----:B------:R-:W-:Y:S01]  /*117a0*/  IMAD R0, R196, UR6, RZ ;  /* 0x00000006c4007c24 */ /* 0x000fe2000f8e02ff */
[----:B------:R-:W-:Y:S01]  /*117b0*/  SHF.R.S32.HI R37, RZ, 0x1f, R194 ;  /* 0x0000001fff257819 */ /* 0x000fe200000114c2 */
[----:B------:R-:W0:Y:S01]  /*117c0*/  @P0 LDC R11, c[0x0][0xcec] ;  /* 0x00033b00ff0b0b82 */ /* 0x000e220000000800 */
[----:B------:R-:W-:Y:S02]  /*117d0*/  VIADD R8, R3, UR42 ;  /* 0x0000002a03087c36 */ /* 0x000fe40008000000 */
[----:B------:R-:W-:Y:S01]  /*117e0*/  IMAD R9, R191, UR7, R0 ;  /* 0x00000007bf097c24 */ /* 0x000fe2000f8e0200 */
[----:B------:R-:W-:Y:S01]  /*117f0*/  ULDC.64 UR6, c[0x0][0xbe0] ;  /* 0x0002f80000067ab9 */ /* 0x000fe20000000a00 */
[----:B------:R-:W-:Y:S01]  /*11800*/  IMAD.SHL.U32 R15, R14, 0x4, RZ ;  /* 0x000000040e0f7824 */ /* 0x000fe200078e00ff */
[----:B------:R-:W-:Y:S01]  /*11810*/  SEL R14, RZ, 0xffffffff, P1 ;  /* 0xffffffffff0e7807 */ /* 0x000fe20000800000 */
[----:B------:R-:W-:Y:S01]  /*11820*/  IMAD.MOV.U32 R3, RZ, RZ, R8 ;  /* 0x000000ffff037224 */ /* 0x000fe200078e0008 */
[----:B------:R-:W1:Y:S01]  /*11830*/  @P0 LDC R13, c[0x0][0xcf0] ;  /* 0x00033c00ff0d0b82 */ /* 0x000e620000000800 */
[----:B------:R-:W-:Y:S01]  /*11840*/  IMAD.IADD R5, R5, 0x1, R9 ;  /* 0x0000000105057824 */ /* 0x000fe200078e0209 */
[----:B------:R-:W-:Y:S01]  /*11850*/  LOP3.LUT R12, R15, 0x4, R12, 0xe2, !PT ;  /* 0x000000040f0c7812 */ /* 0x000fe200078ee20c */
[----:B------:R-:W-:-:S02]  /*11860*/  VIADD R35, R17, 0x140 ;  /* 0x0000014011237836 */ /* 0x000fc40000000000 */
[----:B------:R-:W-:Y:S02]  /*11870*/  VIADD R33, R17, 0x180 ;  /* 0x0000018011217836 */ /* 0x000fe40000000000 */
[----:B------:R-:W-:Y:S01]  /*11880*/  IMAD R25, R7, R10, RZ ;  /* 0x0000000a07197224 */ /* 0x000fe200078e02ff */
[----:B------:R-:W-:Y:S01]  /*11890*/  SHF.R.S32.HI R32, RZ, 0x1f, R35 ;  /* 0x0000001fff207819 */ /* 0x000fe20000011423 */
[----:B------:R-:W-:Y:S01]  /*118a0*/  VIADD R31, R17, 0x1c0 ;  /* 0x000001c0111f7836 */ /* 0x000fe20000000000 */
[----:B------:R-:W-:-:S04]  /*118b0*/  SHF.R.S32.HI R28, RZ, 0x1f, R33 ;  /* 0x0000001fff1c7819 */ /* 0x000fc80000011421 */
[----:B------:R-:W-:Y:S01]  /*118c0*/  ISETP.GE.AND P1, PT, R31, UR8, PT ;  /* 0x000000081f007c0c */ /* 0x000fe2000bf26270 */
[----:B0-----:R-:W-:Y:S01]  /*118d0*/  @P0 IMAD.HI.U32 R0, R8, R11, RZ ;  /* 0x0000000b08000227 */ /* 0x001fe200078e00ff */
[----:B------:R-:W-:-:S03]  /*118e0*/  SHF.R.S32.HI R30, RZ, 0x1f, R31 ;  /* 0x0000001fff1e7819 */ /* 0x000fc6000001141f */
[----:B------:R-:W-:Y:S01]  /*118f0*/  IMAD.SHL.U32 R11, R14, 0x8, RZ ;  /* 0x000000080e0b7824 */ /* 0x000fe200078e00ff */
[----:B-1----:R-:W-:Y:S02]  /*11900*/  @P0 SHF.R.U32.HI R3, RZ, R13, R0 ;  /* 0x0000000dff030219 */ /* 0x002fe40000011600 */
[----:B------:R-:W-:Y:S02]  /*11910*/  ISETP.GE.AND P0, PT, R27, UR8, PT ;  /* 0x000000081b007c0c */ /* 0x000fe4000bf06270 */
[--C-:B------:R-:W-:Y:S01]  /*11920*/  SHF.R.S32.HI R0, RZ, 0x1f, R3.reuse ;  /* 0x0000001fff007819 */ /* 0x100fe20000011403 */
[----:B------:R-:W-:Y:S01]  /*11930*/  IMAD.MOV R9, RZ, RZ, -R3 ;  /* 0x000000ffff097224 */ /* 0x000fe200078e0a03 */
[----:B------:R-:W-:Y:S01]  /*11940*/  LOP3.LUT R12, R11, 0x8, R12, 0xe2, !PT ;  /* 0x000000080b0c7812 */ /* 0x000fe200078ee20c */
[----:B------:R-:W-:Y:S01]  /*11950*/  IMAD.WIDE.U32 R4, R3, UR6, R4 ;  /* 0x0000000603047c25 */ /* 0x000fe2000f8e0004 */
[----:B------:R-:W-:Y:S02]  /*11960*/  SEL R11, RZ, 0xffffffff, P0 ;  /* 0xffffffffff0b7807 */ /* 0x000fe40000000000 */
[----:B------:R-:W-:Y:S01]  /*11970*/  ISETP.GE.AND P0, PT, R35, UR8, PT ;  /* 0x0000000823007c0c */ /* 0x000fe2000bf06270 */
[----:B------:R-:W-:-:S02]  /*11980*/  IMAD R0, R0, UR6, RZ ;  /* 0x0000000600007c24 */ /* 0x000fc4000f8e02ff */
[----:B------:R-:W-:Y:S02]  /*11990*/  IMAD R9, R10, R9, R8 ;  /* 0x000000090a097224 */ /* 0x000fe400078e0208 */
[----:B------:R-:W-:Y:S02]  /*119a0*/  IMAD.SHL.U32 R13, R11, 0x10, RZ ;  /* 0x000000100b0d7824 */ /* 0x000fe400078e00ff */
[----:B------:R-:W-:Y:S01]  /*119b0*/  IMAD R11, R3, UR7, R0 ;  /* 0x00000007030b7c24 */ /* 0x000fe2000f8e0200 */
[----:B------:R-:W-:Y:S01]  /*119c0*/  SHF.R.S32.HI R0, RZ, 0x1f, R9 ;  /* 0x0000001fff007819 */ /* 0x000fe20000011409 */
[----:B------:R-:W-:Y:S01]  /*119d0*/  ULDC.64 UR6, c[0x0][0xbd8] ;  /* 0x0002f60000067ab9 */ /* 0x000fe20000000a00 */
[----:B------:R-:W-:Y:S01]  /*119e0*/  SEL R3, RZ, 0xffffffff, P0 ;  /* 0xffffffffff037807 */ /* 0x000fe20000000000 */
[----:B------:R-:W-:Y:S01]  /*119f0*/  IMAD.IADD R5, R5, 0x1, R11 ;  /* 0x0000000105057824 */ /* 0x000fe200078e020b */
[----:B------:R-:W-:Y:S01]  /*11a00*/  ISETP.GE.AND P0, PT, R33, UR8, PT ;  /* 0x0000000821007c0c */ /* 0x000fe2000bf06270 */
[----:B------:R-:W-:Y:S01]  /*11a10*/  IMAD R0, R0, UR6, RZ ;  /* 0x0000000600007c24 */ /* 0x000fe2000f8e02ff */
[----:B------:R-:W-:Y:S01]  /*11a20*/  LOP3.LUT R12, R13, 0x10, R12, 0xe2, !PT ;  /* 0x000000100d0c7812 */ /* 0x000fe200078ee20c */
[----:B------:R-:W-:-:S02]  /*11a30*/  IMAD.SHL.U32 R11, R3, 0x20, RZ ;  /* 0x00000020030b7824 */ /* 0x000fc400078e00ff */
[C---:B------:R-:W-:Y:S02]  /*11a40*/  IMAD R3, R9.reuse, UR7, R0 ;  /* 0x0000000709037c24 */ /* 0x040fe4000f8e0200 */
[----:B------:R-:W-:Y:S01]  /*11a50*/  IMAD.WIDE.U32 R4, R9, UR6, R4 ;  /* 0x0000000609047c25 */ /* 0x000fe2000f8e0004 */
[----:B------:R-:W-:Y:S01]  /*11a60*/  ULDC.64 UR6, c[0x0][0xb80] ;  /* 0x0002e00000067ab9 */ /* 0x000fe20000000a00 */
[----:B------:R-:W-:Y:S02]  /*11a70*/  SEL R9, RZ, 0x40, P0 ;  /* 0x00000040ff097807 */ /* 0x000fe40000000000 */
[----:B------:R-:W-:Y:S01]  /*11a80*/  IMAD.IADD R3, R5, 0x1, R3 ;  /* 0x0000000105037824 */ /* 0x000fe200078e0203 */
[----:B------:R-:W-:Y:S01]  /*11a90*/  LEA R19, P0, R4, UR6, 0x1 ;  /* 0x0000000604137c11 */ /* 0x000fe2000f8008ff */
[----:B------:R-:W-:Y:S01]  /*11aa0*/  VIADD R0, R20, UR42 ;  /* 0x0000002a14007c36 */ /* 0x000fe20008000000 */
[----:B------:R-:W-:Y:S02]  /*11ab0*/  LOP3.LUT R12, R11, 0x20, R12, 0xe2, !PT ;  /* 0x000000200b0c7812 */ /* 0x000fe400078ee20c */
[----:B------:R-:W-:Y:S01]  /*11ac0*/  LEA.HI.X R3, R4, UR7, R3, 0x1, P0 ;  /* 0x0000000704037c11 */ /* 0x000fe200080f0c03 */
[----:B------:R0:W1:Y:S01]  /*11ad0*/  SHFL.IDX PT, R8, R19, RZ, 0x181f ;  /* 0x00181fff13087589 */ /* 0x00006200000e0000 */
[----:B------:R-:W-:-:S02]  /*11ae0*/  ISETP.GE.AND P0, PT, R0, R25, PT ;  /* 0x000000190000720c */ /* 0x000fc40003f06270 */
[----:B------:R-:W-:Y:S02]  /*11af0*/  LOP3.LUT R24, R12, R9, RZ, 0xfc, !PT ;  /* 0x000000090c187212 */ /* 0x000fe400078efcff */
[----:B------:R-:W-:Y:S01]  /*11b00*/  SEL R5, RZ, 0x80, P1 ;  /* 0x00000080ff057807 */ /* 0x000fe20000800000 */
[----:B------:R0:W2:Y:S03]  /*11b10*/  SHFL.IDX PT, R9, R3, RZ, 0x181f ;  /* 0x00181fff03097589 */ /* 0x0000a600000e0000 */
[----:B------:R-:W-:-:S05]  /*11b20*/  LOP3.LUT R7, R24, R5, RZ, 0xfc, !PT ;  /* 0x0000000518077212 */ /* 0x000fca00078efcff */
        /* <DEDUP_REMOVED lines=32> */
.L_x_8177:
[----:B------:R-:W-:Y:S05]  /*11d30*/  BSYNC B1 ;  /* 0x0000000000017941 */ /* 0x000fea0003800000 */
.L_x_8176:
        /* <DEDUP_REMOVED lines=36> */
.L_x_8170:
[----:B------:R-:W-:Y:S05]  /*11f80*/  BSYNC B0 ;  /* 0x0000000000007941 */ /* 0x000fea0003800000 */
.L_x_8163:
[----:B------:R-:W-:Y:S02]  /*11f90*/  ULDC UR6, c[0x0][0xd3c] ;  /* 0x00034f0000067ab9 */ /* 0x000fe40000000800 */
[----:B------:R-:W-:-:S06]  /*11fa0*/  UISETP.GE.AND UP0, UPT, UR5, UR6, UPT ;  /* 0x000000060500728c */ /* 0x000fcc000bf06270 */
[----:B------:R-:W-:-:S13]  /*11fb0*/  PLOP3.LUT P0, PT, PT, PT, UP0, 0x80, 0x0 ;  /* 0x000000000000781c */ /* 0x000fda0003f0f008 */
[----:B------:R-:W-:Y:S05]  /*11fc0*/  @!P0 BRA `(.L_x_8178) ;  /* 0xfffffef000fc8947 */ /* 0x000fea000383ffff */
[----:B------:R-:W-:Y:S05]  /*11fd0*/  EXIT ;  /* 0x000000000000794d */ /* 0x000fea0003800000 */
.L_x_8121:
        /* <DEDUP_REMOVED lines=18> */
.L_x_8179:
        /* <DEDUP_REMOVED lines=43> */
.L_x_8183:
        /* <DEDUP_REMOVED lines=39> */
.L_x_8181:
        /* <DEDUP_REMOVED lines=12> */
.L_x_8184:
        /* <DEDUP_REMOVED lines=63> */
.L_x_8185:
        /* <DEDUP_REMOVED lines=61> */
.L_x_8186:
[----:B01----:R-:W-:-:S05]  /*12ea0*/  LOP3.LUT R3, RZ, R2, RZ, 0x33, !PT ;  /* 0x00000002ff037212 */ /* 0x003fca00078e33ff */
[----:B------:R-:W-:-:S05]  /*12eb0*/  IMAD.IADD R2, R4, 0x1, R3 ;  /* 0x0000000104027824 */ /* 0x000fca00078e0203 */
[----:B------:R1:W-:Y:S01]  /*12ec0*/  STL [R1+0x4], R2 ;  /* 0x0000040201007387 */ /* 0x0003e20000100800 */
[----:B------:R-:W-:Y:S05]  /*12ed0*/  BRA `(.L_x_8187) ;  /* 0x0000000000107947 */ /* 0x000fea0003800000 */
.L_x_8182:
[----:B------:R-:W-:Y:S01]  /*12ee0*/  IMAD.U32 R2, RZ, RZ, UR6 ;  /* 0x00000006ff027e24 */ /* 0x000fe2000f8e00ff */
[----:B------:R0:W-:Y:S04]  /*12ef0*/  STL [R1+0x4], RZ ;  /* 0x000004ff01007387 */ /* 0x0001e80000100800 */
[----:B------:R0:W-:Y:S04]  /*12f00*/  STL [R1+0x8], RZ ;  /* 0x000008ff01007387 */ /* 0x0001e80000100800 */
[----:B------:R0:W-:Y:S02]  /*12f10*/  STL [R1], R2 ;  /* 0x0000000201007387 */ /* 0x0001e40000100800 */
.L_x_8187:
        /* <DEDUP_REMOVED lines=10> */
.L_x_8180:
        /* <DEDUP_REMOVED lines=38> */
.L_x_8314:
[----:B--2---:R-:W2:Y:S01]  /*13220*/  LDL R0, [R1+0xc] ;  /* 0x00000c0001007983 */ /* 0x004ea20000100800 */
[----:B------:R-:W2:Y:S01]  /*13230*/  LDC.64 R2, c[0x0][0xd88] ;  /* 0x00036200ff027b82 */ /* 0x000ea20000000a00 */
[----:B------:R-:W-:Y:S05]  /*13240*/  YIELD ;  /* 0x0000000000007946 */ /* 0x000fea0003800000 */
[----:B------:R-:W-:Y:S01]  /*13250*/  ULDC.64 UR4, c[0x0][0xb20] ;  /* 0x0002c80000047ab9 */ /* 0x000fe20000000a00 */
[----:B0---4-:R-:W-:Y:S01]  /*13260*/  IMAD.MOV.U32 R6, RZ, RZ, RZ ;  /* 0x000000ffff067224 */ /* 0x011fe200078e00ff */
        /* <DEDUP_REMOVED lines=51> */
.L_x_8189:
        /* <DEDUP_REMOVED lines=18> */
.L_x_8190:
[----:B------:R-:W-:Y:S05]  /*136c0*/  @!P0 BRA `(.L_x_8191) ;  /* 0x00000000000c8947 */ /* 0x000fea0003800000 */
[----:B------:R-:W3:Y:S04]  /*136d0*/  LDG.E R6, desc[UR38][R4.64] ;  /* 0x0000002604067981 */ /* 0x000ee8000c1e1900 */
[----:B------:R-:W3:Y:S02]  /*136e0*/  LDG.E R4, desc[UR38][R4.64+0x4] ;  /* 0x0000042604047981 */ /* 0x000ee4000c1e1900 */
[----:B---3--:R-:W-:-:S07]  /*136f0*/  IMAD.IADD R6, R4, 0x1, -R6 ;  /* 0x0000000104067824 */ /* 0x008fce00078e0a06 */
.L_x_8191:
        /* <DEDUP_REMOVED lines=60> */
.L_x_8193:
[----:B------:R-:W-:Y:S05]  /*13ac0*/  BSYNC B0 ;  /* 0x0000000000007941 */ /* 0x000fea0003800000 */
.L_x_8192:
        /* <DEDUP_REMOVED lines=15> */
[----:B------:R-:W3:Y:S01]  /*13bc0*/  POPC R4, UR4 ;  /* 0x0000000400047d09 */ /* 0x000ee20008000000 */
[----:B-1----:R-:W-:-:S02]  /*13bd0*/  ISETP.EQ.U32.AND P0, PT, R0, R2, PT ;  /* 0x000000020000720c */ /* 0x002fc40003f02070 */
[----:B------:R-:W3:Y:S11]  /*13be0*/  LDC.64 R2, c[0x0][0xd60] ;  /* 0x00035800ff027b82 */ /* 0x000ef60000000a00 */
[----:B---3--:R-:W3:Y:S04]  /*13bf0*/  @P0 ATOMG.E.ADD.STRONG.GPU PT, R2, desc[UR38][R2.64], R4 ;  /* 0x00000004020209a8 */ /* 0x008ee800081ee1e6 */
[----:B---3--:R1:W3:Y:S02]  /*13c00*/  SHFL.IDX PT, R2, R2, R0, 0x1f ;  /* 0x00001f0002027589 */ /* 0x0082e400000e0000 */
[----:B-1----:R-:W1:Y:S02]  /*13c10*/  S2R R0, SR_LTMASK ;  /* 0x0000000000007919 */ /* 0x002e640000003900 */
[----:B-1----:R-:W-:-:S06]  /*13c20*/  LOP3.LUT R0, R0, UR4, RZ, 0xc0, !PT ;  /* 0x0000000400007c12 */ /* 0x002fcc000f8ec0ff */
[----:B------:R-:W3:Y:S02]  /*13c30*/  POPC R0, R0 ;  /* 0x0000000000007309 */ /* 0x000ee40000000000 */
[----:B---3--:R-:W-:-:S05]  /*13c40*/  IADD3 R0, R2, UR37, R0 ;  /* 0x0000002502007c10 */ /* 0x008fca000fffe000 */
[----:B------:R1:W-:Y:S01]  /*13c50*/  STL [R1], R0 ;  /* 0x0000000001007387 */ /* 0x0003e20000100800 */
[----:B------:R-:W-:Y:S05]  /*13c60*/  BRA `(.L_x_8196) ;  /* 0x0000005800847947 */ /* 0x000fea0003800000 */
.L_x_8195:
        /* <DEDUP_REMOVED lines=20> */
.L_x_8198:
[----:B------:R-:W-:Y:S05]  /*13db0*/  BSYNC B6 ;  /* 0x0000000000067941 */ /* 0x000fea0003800000 */
.L_x_8197:
        /* <DEDUP_REMOVED lines=20> */
.L_x_8201:
        /* <DEDUP_REMOVED lines=16> */
.L_x_8200:
[----:B------:R-:W-:Y:S05]  /*14000*/  BSYNC B6 ;  /* 0x0000000000067941 */ /* 0x000fea0003800000 */
.L_x_8199:
        /* <DEDUP_REMOVED lines=24> */
.L_x_8331:
        /* <DEDUP_REMOVED lines=9> */
.L_x_8334:
        /* <DEDUP_REMOVED lines=24> */
.L_x_8205:
[----:B------:R-:W3:Y:S04]  /*143a0*/  LDL R0, [R1+0x10] ;  /* 0x0000100001007983 */ /* 0x000ee80000100800 */
[----:B-1----:R-:W4:Y:S01]  /*143b0*/  LDL R2, [R1+0x18] ;  /* 0x0000180001027983 */ /* 0x002f220000100800 */
[----:B---3--:R-:W-:Y:S01]  /*143c0*/  IMAD R0, R0, 0x8, R18 ;  /* 0x0000000800007824 */ /* 0x008fe200078e0212 */
[----:B----4-:R-:W-:-:S04]  /*143d0*/  SHF.L.U32 R2, R2, 0x1f, RZ ;  /* 0x0000001f02027819 */ /* 0x010fc800000006ff */
[----:B------:R-:W1:Y:S02]  /*143e0*/  SYNCS.PHASECHK.TRANS64.TRYWAIT P0, [R0+URZ+0x38840], R2 ;  /* 0x03884002000075a7 */ /* 0x000e64000800017f */
[----:B-1----:R-:W-:Y:S05]  /*143f0*/  @!P0 BRA `(.L_x_8206) ;  /* 0x0000006c00048947 */ /* 0x002fea0003800000 */
.L_x_8335:
        /* <DEDUP_REMOVED lines=11> */
.L_x_8207:
        /* <DEDUP_REMOVED lines=23> */
.L_x_8203:
[----:B0-----:R-:W3:Y:S04]  /*14620*/  LDL.LU R4, [R1+0x28] ;  /* 0x0000280001047983 */ /* 0x001ee80000300800 */
[----:B------:R-:W4:Y:S04]  /*14630*/  LDL.LU R3, [R1+0x48] ;  /* 0x0000480001037983 */ /* 0x000f280000300800 */
[----:B------:R-:W5:Y:S01]  /*14640*/  LDL R2, [R1+0x2c] ;  /* 0x00002c0001027983 */ /* 0x000f620000100800 */
        /* <DEDUP_REMOVED lines=8> */
[----:B---3--:R-:W-:Y:S02]  /*146d0*/  SEL R4, R4, RZ, !P0 ;  /* 0x000000ff04047207 */ /* 0x008fe40004000000 */
[----:B----4-:R-:W-:-:S03]  /*146e0*/  SEL R3, R3, RZ, !P0 ;  /* 0x000000ff03037207 */ /* 0x010fc60004000000 */
[----:B------:R0:W-:Y:S01]  /*146f0*/  STL [R1+0x38], R4 ;  /* 0x0000380401007387 */ /* 0x0001e20000100800 */
[----:B-----5:R-:W-:-:S05]  /*14700*/  SHF.R.S32.HI R0, RZ, 0x1f, R2 ;  /* 0x0000001fff007819 */ /* 0x020fca0000011402 */
[----:B------:R0:W-:Y:S04]  /*14710*/  STL [R1+0x50], R0 ;  /* 0x0000500001007387 */ /* 0x0001e80000100800 */
[----:B------:R0:W-:Y:S01]  /*14720*/  STL [R1+0x58], R3 ;  /* 0x0000580301007387 */ /* 0x0001e20000100800 */
        /* <DEDUP_REMOVED lines=17> */
.L_x_8209:
[----:B------:R-:W-:Y:S05]  /*14840*/  BSYNC B6 ;  /* 0x0000000000067941 */ /* 0x000fea0003800000 */
.L_x_8208:
[----:B--2---:R-:W2:Y:S01]  /*14850*/  LDL R10, [R1+0x4] ;  /* 0x00000400010a7983 */ /* 0x004ea20000100800 */
[----:B------:R-:W1:Y:S01]  /*14860*/  LDC R7, c[0x0][0x448] ;  /* 0x00011200ff077b82 */ /* 0x000e620000000800 */
[----:B------:R-:W-:Y:S01]  /*14870*/  ULDC.64 UR4, c[0x0][0x298] ;  /* 0x0000a60000047ab9 */ /* 0x000fe20000000a00 */
[----:B------:R-:W-:Y:S01]  /*14880*/  ULDC.64 UR6, c[0x0][0x280] ;  /* 0x0000a00000067ab9 */ /* 0x000fe20000000a00 */
[----:B0-----:R-:W3:Y:S04]  /*14890*/  LDL R4, [R1+0x50] ;  /* 0x0000500001047983 */ /* 0x001ee80000100800 */
        /* <DEDUP_REMOVED lines=93> */
.L_x_8344:
        /* <DEDUP_REMOVED lines=12> */
.L_x_8211:
        /* <DEDUP_REMOVED lines=37> */
.L_x_8213:
[----:B------:R-:W-:Y:S05]  /*15180*/  BSYNC B6 ;  /* 0x0000000000067941 */ /* 0x000fea0003800000 */
.L_x_8212:
        /* <DEDUP_REMOVED lines=183> */
.L_x_8354:
        /* <DEDUP_REMOVED lines=30> */
.L_x_8216:
[----:B------:R-:W-:Y:S05]  /*15ee0*/  BSYNC B0 ;  /* 0x0000000000007941 */ /* 0x000fea0003800000 */
.L_x_8215:
[----:B------:R-:W-:Y:S01]  /*15ef0*/  NOP ;  /* 0x0000000000007918 */ /* 0x000fe20000000000 */
[----:B------:R-:W-:-:S13]  /*15f00*/  PLOP3.LUT P0, PT, PT, PT, PT, 0x80, 0x0 ;  /* 0x000000000000781c */ /* 0x000fda0003f0f070 */
.L_x_8217:
        /* <DEDUP_REMOVED lines=18> */
.L_x_8355:
[----:B------:R-:W-:Y:S05]  /*16030*/  BSYNC B0 ;  /* 0x0000000000007941 */ /* 0x000fea0003800000 */
.L_x_8218:
        /* <DEDUP_REMOVED lines=13> */
.L_x_8356:
[----:B------:R-:W-:Y:S05]  /*16110*/  BSYNC B1 ;  /* 0x0000000000017941 */ /* 0x000fea0003800000 */
.L_x_8222:
        /* <DEDUP_REMOVED lines=9> */
.L_x_8225:
[----:B------:R-:W-:Y:S05]  /*161b0*/  BSYNC B1 ;  /* 0x0000000000017941 */ /* 0x000fea0003800000 */
.L_x_8224:
        /* <DEDUP_REMOVED lines=13> */
.L_x_8226:
        /* <DEDUP_REMOVED lines=15> */
.L_x_8227:
        /* <DEDUP_REMOVED lines=15> */
.L_x_8228:
        /* <DEDUP_REMOVED lines=15> */
.L_x_8229:
        /* <DEDUP_REMOVED lines=15> */
.L_x_8230:
        /* <DEDUP_REMOVED lines=15> */
.L_x_8231:
        /* <DEDUP_REMOVED lines=15> */
.L_x_8232:
        /* <DEDUP_REMOVED lines=15> */
.L_x_8233:
        /* <DEDUP_REMOVED lines=10> */
.L_x_8221:
[----:B------:R-:W-:Y:S05]  /*169c0*/  BSYNC B0 ;  /* 0x0000000000007941 */ /* 0x000fea0003800000 */
.L_x_8220:
        /* <DEDUP_REMOVED lines=55> */
.L_x_8240:
        /* <DEDUP_REMOVED lines=8> */
.L_x_8357:
[----:B------:R-:W-:Y:S05]  /*16dc0*/  BSYNC B3 ;  /* 0x0000000000037941 */ /* 0x000fea0003800000 */
.L_x_8241:
        /* <DEDUP_REMOVED lines=9> */
.L_x_8244:
[----:B------:R-:W-:Y:S05]  /*16e60*/  BSYNC B3 ;  /* 0x0000000000037941 */ /* 0x000fea0003800000 */
.L_x_8243:
        /* <DEDUP_REMOVED lines=13> */
.L_x_8245:
        /* <DEDUP_REMOVED lines=13> */
.L_x_8358:
[----:B------:R-:W-:Y:S05]  /*17010*/  BSYNC B3 ;  /* 0x0000000000037941 */ /* 0x000fea0003800000 */
.L_x_8246:
        /* <DEDUP_REMOVED lines=11> */
.L_x_8249:
[----:B------:R-:W-:Y:S05]  /*170d0*/  BSYNC B3 ;  /* 0x0000000000037941 */ /* 0x000fea0003800000 */
.L_x_8248:
        /* <DEDUP_REMOVED lines=10> */
.L_x_8250:
        /* <DEDUP_REMOVED lines=15> */
.L_x_8251:
        /* <DEDUP_REMOVED lines=15> */
.L_x_8252:
        /* <DEDUP_REMOVED lines=15> */
.L_x_8253:
        /* <DEDUP_REMOVED lines=15> */
.L_x_8254:
        /* <DEDUP_REMOVED lines=15> */
.L_x_8255:
        /* <DEDUP_REMOVED lines=15> */
.L_x_8256:
        /* <DEDUP_REMOVED lines=15> */
.L_x_8257:
        /* <DEDUP_REMOVED lines=10> */
.L_x_8239:
[----:B------:R-:W-:Y:S05]  /*178b0*/  BSYNC B1 ;  /* 0x0000000000017941 */ /* 0x000fea0003800000 */
.L_x_8238:
[----:B------:R-:W2:Y:S02]  /*178c0*/  LDL.LU R5, [R1+0x40] ;  /* 0x0000400001057983 */ /* 0x000ea40000300800 */
[----:B--2---:R-:W-:-:S07]  /*178d0*/  VIADD R0, R5, 0xfffffffd ;  /* 0xfffffffd05007836 */ /* 0x004fce0000000000 */
.L_x_8237:
[----:B------:R-:W-:Y:S05]  /*178e0*/  BSYNC B2 ;  /* 0x0000000000027941 */ /* 0x000fea0003800000 */
.L_x_8236:
[----:B------:R-:W-:Y:S01]  /*178f0*/  VIADD R8, R8, 0xfffffffe ;  /* 0xfffffffe08087836 */ /* 0x000fe20000000000 */
[----:B------:R-:W-:-:S04]  /*17900*/  LOP3.LUT R4, RZ, R4, RZ, 0x33, !PT ;  /* 0x00000004ff047212 */ /* 0x000fc800078e33ff */
[----:B------:R-:W-:-:S13]  /*17910*/  ISETP.NE.AND P0, PT, R8, R4, PT ;  /* 0x000000040800720c */ /* 0x000fda0003f05270 */
[----:B------:R-:W-:Y:S05]  /*17920*/  @!P0 BRA `(.L_x_8235) ;  /* 0x0000001800e08947 */ /* 0x000fea0003800000 */
.L_x_8298:
        /* <DEDUP_REMOVED lines=35> */
.L_x_8260:
        /* <DEDUP_REMOVED lines=8> */
.L_x_8359:
[----:B------:R-:W-:Y:S05]  /*17be0*/  BSYNC B2 ;  /* 0x0000000000027941 */ /* 0x000fea0003800000 */
.L_x_8261:
        /* <DEDUP_REMOVED lines=9> */
.L_x_8264:
[----:B------:R-:W-:Y:S05]  /*17c80*/  BSYNC B2 ;  /* 0x0000000000027941 */ /* 0x000fea0003800000 */
.L_x_8263:
        /* <DEDUP_REMOVED lines=12> */
.L_x_8265:
        /* <DEDUP_REMOVED lines=13> */
.L_x_8360:
[----:B------:R-:W-:Y:S05]  /*17e20*/  BSYNC B2 ;  /* 0x0000000000027941 */ /* 0x000fea0003800000 */
.L_x_8266:
        /* <DEDUP_REMOVED lines=11> */
.L_x_8269:
[----:B------:R-:W-:Y:S05]  /*17ee0*/  BSYNC B2 ;  /* 0x0000000000027941 */ /* 0x000fea0003800000 */
.L_x_8268:
        /* <DEDUP_REMOVED lines=9> */
.L_x_8270:
        /* <DEDUP_REMOVED lines=15> */
.L_x_8271:
        /* <DEDUP_REMOVED lines=15> */
.L_x_8272:
        /* <DEDUP_REMOVED lines=15> */
.L_x_8273:
        /* <DEDUP_REMOVED lines=15> */
.L_x_8274:
        /* <DEDUP_REMOVED lines=15> */
.L_x_8275:
        /* <DEDUP_REMOVED lines=15> */
.L_x_8276:
        /* <DEDUP_REMOVED lines=15> */
.L_x_8277:
        /* <DEDUP_REMOVED lines=10> */
.L_x_8259:
[----:B------:R-:W-:Y:S05]  /*186b0*/  BSYNC B1 ;  /* 0x0000000000017941 */ /* 0x000fea0003800000 */
.L_x_8258:
        /* <DEDUP_REMOVED lines=35> */
.L_x_8280:
        /* <DEDUP_REMOVED lines=8> */
.L_x_8361:
[----:B------:R-:W-:Y:S05]  /*18970*/  BSYNC B2 ;  /* 0x0000000000027941 */ /* 0x000fea0003800000 */
.L_x_8281:
        /* <DEDUP_REMOVED lines=9> */
.L_x_8284:
[----:B------:R-:W-:Y:S05]  /*18a10*/  BSYNC B2 ;  /* 0x0000000000027941 */ /* 0x000fea0003800000 */
.L_x_8283:
        /* <DEDUP_REMOVED lines=13> */
.L_x_8285:
        /* <DEDUP_REMOVED lines=13> */
.L_x_8362:
[----:B------:R-:W-:Y:S05]  /*18bc0*/  BSYNC B2 ;  /* 0x0000000000027941 */ /* 0x000fea0003800000 */
.L_x_8286:
        /* <DEDUP_REMOVED lines=11> */
.L_x_8289:
[----:B------:R-:W-:Y:S05]  /*18c80*/  BSYNC B2 ;  /* 0x0000000000027941 */ /* 0x000fea0003800000 */
.L_x_8288:
        /* <DEDUP_REMOVED lines=10> */
.L_x_8290:
        /* <DEDUP_REMOVED lines=15> */
.L_x_8291:
        /* <DEDUP_REMOVED lines=15> */
.L_x_8292:
        /* <DEDUP_REMOVED lines=15> */
.L_x_8293:
        /* <DEDUP_REMOVED lines=15> */
.L_x_8294:
        /* <DEDUP_REMOVED lines=15> */
.L_x_8295:
        /* <DEDUP_REMOVED lines=15> */
.L_x_8296:
        /* <DEDUP_REMOVED lines=15> */
.L_x_8297:
        /* <DEDUP_REMOVED lines=10> */
.L_x_8279:
[----:B------:R-:W-:Y:S05]  /*19460*/  BSYNC B1 ;  /* 0x0000000000017941 */ /* 0x000fea0003800000 */
.L_x_8278:
[----:B------:R-:W2:Y:S01]  /*19470*/  LDL R2, [R1+0x24] ;  /* 0x0000240001027983 */ /* 0x000ea20000100800 */
[----:B------:R-:W-:Y:S01]  /*19480*/  VIADD R0, R0, 0xfffffffe ;  /* 0xfffffffe00007836 */ /* 0x000fe20000000000 */
[----:B--2---:R-:W-:-:S13]  /*19490*/  ISETP.GT.AND P0, PT, R6, R2, PT ;  /* 0x000000020600720c */ /* 0x004fda0003f04270 */
[----:B------:R-:W-:Y:S05]  /*194a0*/  @P0 BRA `(.L_x_8298) ;  /* 0xffffffe400200947 */ /* 0x000fea000383ffff */
.L_x_8235:
[----:B------:R-:W-:Y:S05]  /*194b0*/  BSYNC B0 ;  /* 0x0000000000007941 */ /* 0x000fea0003800000 */
.L_x_8234:
        /* <DEDUP_REMOVED lines=25> */
.L_x_8300:
[----:B------:R-:W-:Y:S05]  /*19650*/  BSYNC B0 ;  /* 0x0000000000007941 */ /* 0x000fea0003800000 */
.L_x_8299:
[----:B------:R-:W-:-:S05]  /*19660*/  SEL R0, R0, RZ, P0 ;  /* 0x000000ff00007207 */ /* 0x000fca0000000000 */
[----:B------:R3:W-:Y:S02]  /*19670*/  STL [R1+0x10], R0 ;  /* 0x0000100001007387 */ /* 0x0007e40000100800 */
.L_x_8196:
[----:B------:R-:W-:Y:S05]  /*19680*/  BSYNC B7 ;  /* 0x0000000000077941 */ /* 0x000fea0003800000 */
.L_x_8194:
        /* <DEDUP_REMOVED lines=8> */
[----:B0-----:R-:W0:Y:S04]  /*19710*/  LDS.128 R4, [R18+0x388d0] ;  /* 0x0388d00012047984 */ /* 0x001e280000000c00 */
[----:B0-----:R0:W-:Y:S04]  /*19720*/  STL.64 [R1], R4 ;  /* 0x0000000401007387 */ /* 0x0011e80000100a00 */
[----:B------:R0:W-:Y:S01]  /*19730*/  STL.64 [R1+0x8], R6 ;  /* 0x0000080601007387 */ /* 0x0001e20000100a00 */
[----:B------:R-:W-:Y:S06]  /*19740*/  BAR.ARV 0x4, 0x180 ;  /* 0x0106000000007b1d */ /* 0x000fec0000002000 */
[----:B------:R-:W-:Y:S05]  /*19750*/  BRA `(.L_x_8302) ;  /* 0x0000001000307947 */ /* 0x000fea0003800000 */
.L_x_8301:
[----:B------:R-:W4:Y:S01]  /*19760*/  S2R R16, SR_TID.X ;  /* 0x0000000000107919 */ /* 0x000f220000002100 */
[----:B------:R-:W-:Y:S01]  /*19770*/  UMOV UR4, 0xffffffff ;  /* 0xffffffff00047882 */ /* 0x000fe20000000000 */
[----:B----4-:R-:W-:-:S04]  /*19780*/  LOP3.LUT R16, R16, 0x1f, RZ, 0xc0, !PT ;  /* 0x0000001f10107812 */ /* 0x010fc800078ec0ff */
[----:B------:R-:W-:Y:S01]  /*19790*/  ISETP.NE.AND P0, PT, R16, 0x1f, PT ;  /* 0x0000001f1000780c */ /* 0x000fe20003f05270 */
[----:B------:R-:W-:-:S12]  /*197a0*/  BRA.DIV UR4, `(.L_x_8303) ;  /* 0x0000002a04f87947 */ /* 0x000fd8000b800000 */
[----:B-1----:R-:W0:Y:S01]  /*197b0*/  LDL.LU R3, [R1] ;  /* 0x0000000001037983 */ /* 0x002e220000300800 */
[----:B------:R-:W-:-:S03]  /*197c0*/  ULDC UR4, c[0x0][0xd3c] ;  /* 0x00034f0000047ab9 */ /* 0x000fc60000000800 */
[----:B------:R-:W3:Y:S01]  /*197d0*/  LDL R4, [R1+0xc] ;  /* 0x00000c0001047983 */ /* 0x000ee20000100800 */
[----:B0-----:R-:W-:Y:S02]  /*197e0*/  IMAD.MOV.U32 R8, RZ, RZ, R3 ;  /* 0x000000ffff087224 */ /* 0x001fe400078e0003 */
[----:B---3--:R-:W-:-:S05]  /*197f0*/  IMAD.IADD R0, R4, 0x1, R16 ;  /* 0x0000000104007824 */ /* 0x008fca00078e0210 */
        /* <DEDUP_REMOVED lines=35> */
.L_x_8372:
[----:B------:R-:W-:Y:S02]  /*19a30*/  ULDC UR4, c[0x0][0xd38] ;  /* 0x00034e0000047ab9 */ /* 0x000fe40000000800 */
[----:B------:R-:W-:-:S04]  /*19a40*/  IMAD.U32 R8, RZ, RZ, UR4 ;  /* 0x00000004ff087e24 */ /* 0x000fc8000f8e00ff */
[----:B-1----:R-:W-:-:S04]  /*19a50*/  IMAD R10, R10, R8, RZ ;  /* 0x000000080a0a7224 */ /* 0x002fc800078e02ff */
[----:B------:R-:W-:-:S05]  /*19a60*/  IMAD.IADD R4, R9, 0x1, R10 ;  /* 0x0000000109047824 */ /* 0x000fca00078e020a */
[----:B------:R-:W-:-:S13]  /*19a70*/  ISETP.GT.AND P6, PT, R4, R0, PT ;  /* 0x000000000400720c */ /* 0x000fda0003fc4270 */
[----:B------:R-:W-:Y:S05]  /*19a80*/  @P6 BRA `(.L_x_8304) ;  /* 0x0000000000ac6947 */ /* 0x000fea0003800000 */
.L_x_8307:
        /* <DEDUP_REMOVED lines=37> */
.L_x_8380:
[----:B------:R-:W-:Y:S02]  /*19ce0*/  ULDC UR4, c[0x0][0xd38] ;  /* 0x00034e0000047ab9 */ /* 0x000fe40000000800 */
[----:B------:R-:W-:-:S04]  /*19cf0*/  IMAD.U32 R8, RZ, RZ, UR4 ;  /* 0x00000004ff087e24 */ /* 0x000fc8000f8e00ff */
[----:B-1----:R-:W-:-:S04]  /*19d00*/  IMAD R10, R10, R8, RZ ;  /* 0x000000080a0a7224 */ /* 0x002fc800078e02ff */
[----:B------:R-:W-:-:S05]  /*19d10*/  IMAD.IADD R4, R10, 0x1, R4 ;  /* 0x000000010a047824 */ /* 0x000fca00078e0204 */
[----:B------:R-:W-:-:S13]  /*19d20*/  ISETP.GT.AND P6, PT, R4, R0, PT ;  /* 0x000000000400720c */ /* 0x000fda0003fc4270 */
[----:B------:R-:W-:Y:S05]  /*19d30*/  @!P6 BRA `(.L_x_8307) ;  /* 0xfffffffc0054e947 */ /* 0x000fea000383ffff */
.L_x_8304:
        /* <DEDUP_REMOVED lines=12> */
.L_x_8385:
[----:B------:R-:W-:-:S13]  /*19e00*/  ISETP.NE.AND P0, PT, R3, RZ, PT ;  /* 0x000000ff0300720c */ /* 0x000fda0003f05270 */
[----:B------:R-:W-:Y:S05]  /*19e10*/  @!P0 BRA `(.L_x_8309) ;  /* 0x0000000000148947 */ /* 0x000fea0003800000 */
[----:B------:R-:W-:Y:S01]  /*19e20*/  UMOV UR4, 0xffffffff ;  /* 0xffffffff00047882 */ /* 0x000fe20000000000 */
[----:B---3--:R-:W-:Y:S02]  /*19e30*/  VIADD R9, R9, 0xffffffff ;  /* 0xffffffff09097836 */ /* 0x008fe40000000000 */
[----:B------:R-:W-:Y:S05]  /*19e40*/  BRA.DIV UR4, `(.L_x_8310) ;  /* 0x0000002e04ec7947 */ /* 0x000fea000b800000 */
[----:B0-----:R0:W1:Y:S02]  /*19e50*/  SHFL.IDX PT, R2, R2, R9, 0x1f ;  /* 0x00001f0902027589 */ /* 0x00106400000e0000 */
.L_x_8388:
[----:B-1----:R-:W-:-:S07]  /*19e60*/  IMAD.MOV.U32 R6, RZ, RZ, R2 ;  /* 0x000000ffff067224 */ /* 0x002fce00078e0002 */
.L_x_8309:
        /* <DEDUP_REMOVED lines=62> */
.L_x_8311:
[----:B---3--:R-:W2:Y:S01]  /*1a250*/  LDL R5, [R1+0xc] ;  /* 0x00000c0001057983 */ /* 0x008ea20000100800 */
        /* <DEDUP_REMOVED lines=62> */
.L_x_8312:
[----:B------:R-:W-:-:S05]  /*1a640*/  LOP3.LUT R0, RZ, R0, RZ, 0x33, !PT ;  /* 0x00000000ff007212 */ /* 0x000fca00078e33ff */
[----:B------:R-:W-:-:S05]  /*1a650*/  IMAD.IADD R0, R4, 0x1, R0 ;  /* 0x0000000104007824 */ /* 0x000fca00078e0200 */
[----:B------:R2:W-:Y:S01]  /*1a660*/  STL [R1+0x4], R0 ;  /* 0x0000040001007387 */ /* 0x0005e20000100800 */
[----:B------:R-:W-:Y:S05]  /*1a670*/  BRA `(.L_x_8313) ;  /* 0x0000000000287947 */ /* 0x000fea0003800000 */
.L_x_8305:
        /* <DEDUP_REMOVED lines=10> */
.L_x_8313:
        /* <DEDUP_REMOVED lines=16> */
.L_x_8302:
[----:B-1-3--:R-:W3:Y:S01]  /*1a820*/  LDL R0, [R1+0xc] ;  /* 0x00000c0001007983 */ /* 0x00aee20000100800 */
[----:B------:R-:W-:Y:S02]  /*1a830*/  ULDC UR4, c[0x0][0xd3c] ;  /* 0x00034f0000047ab9 */ /* 0x000fe40000000800 */
[----:B---3--:R-:W-:-:S13]  /*1a840*/  ISETP.GE.AND P0, PT, R0, UR4, PT ;  /* 0x0000000400007c0c */ /* 0x008fda000bf06270 */
[----:B------:R-:W-:Y:S05]  /*1a850*/  @!P0 BRA `(.L_x_8314) ;  /* 0xffffff8800708947 */ /* 0x000fea000383ffff */
[----:B------:R-:W-:Y:S05]  /*1a860*/  BSYNC B8 ;  /* 0x0000000000087941 */ /* 0x000fea0003800000 */
.L_x_8188:
[----:B---3--:R-:W3:Y:S01]  /*1a870*/  LDL.LU R0, [R1+0x64] ;  /* 0x0000640001007983 */ /* 0x008ee20000300800 */
[----:B------:R-:W-:Y:S01]  /*1a880*/  BSSY B0, `(.L_x_8315) ;  /* 0x000000b000007945 */ /* 0x000fe20003800000 */
[----:B0---4-:R-:W0:Y:S01]  /*1a890*/  S2R R5, SR_CgaCtaId ;  /* 0x0000000000057919 */ /* 0x011e220000008800 */
        /* <DEDUP_REMOVED lines=9> */
.L_x_8389:
[----:B------:R-:W-:Y:S05]  /*1a930*/  BSYNC B0 ;  /* 0x0000000000007941 */ /* 0x000fea0003800000 */
.L_x_8315:
[----:B------:R-:W-:-:S03]  /*1a940*/  UMOV UR4, 0xffffffff ;  /* 0xffffffff00047882 */ /* 0x000fc60000000000 */
[----:B------:R-:W-:Y:S05]  /*1a950*/  BRA.DIV UR4, `(.L_x_8317) ;  /* 0x0000002604687947 */ /* 0x000fea000b800000 */
[----:B------:R-:W1:Y:S02]  /*1a960*/  S2R R2, SR_TID.X ;  /* 0x0000000000027919 */ /* 0x000e640000002100 */
[----:B-1----:R-:W-:-:S04]  /*1a970*/  SHF.R.U32.HI R2, RZ, 0x5, R2 ;  /* 0x00000005ff027819 */ /* 0x002fc80000011602 */
[----:B------:R-:W-:-:S05]  /*1a980*/  LOP3.LUT R2, R2, 0x3, RZ, 0xc0, !PT ;  /* 0x0000000302027812 */ /* 0x000fca00078ec0ff */
[----:B------:R1:W2:Y:S02]  /*1a990*/  SHFL.IDX PT, R14, R2, RZ, 0x1f ;  /* 0x00001fff020e7589 */ /* 0x0002a400000e0000 */
.L_x_8392:
[----:B--2---:R-:W-:Y:S01]  /*1a9a0*/  ISETP.NE.AND P0, PT, R14, RZ, PT ;  /* 0x000000ff0e00720c */ /* 0x004fe20003f05270 */
[----:B------:R-:W-:-:S12]  /*1a9b0*/  BSSY B0, `(.L_x_8318) ;  /* 0x0000027000007945 */ /* 0x000fd80003800000 */
[----:B------:R-:W-:Y:S05]  /*1a9c0*/  @P0 BRA `(.L_x_8319) ;  /* 0x0000000000940947 */ /* 0x000fea0003800000 */
[----:B------:R-:W-:-:S03]  /*1a9d0*/  UMOV UR4, 0xffffffff ;  /* 0xffffffff00047882 */ /* 0x000fc60000000000 */
[----:B------:R-:W-:Y:S05]  /*1a9e0*/  BRA.DIV UR4, `(.L_x_8320) ;  /* 0x0000002604787947 */ /* 0x000fea000b800000 */
[----:B------:R-:W-:-:S13]  /*1a9f0*/  ELECT P6, URZ, PT ;  /* 0x00000000003f782f */ /* 0x000fda00038c0000 */
.L_x_8395:
[----:B------:R-:W-:Y:S05]  /*1aa00*/  @!P6 BRA `(.L_x_8319) ;  /* 0x000000000084e947 */ /* 0x000fea0003800000 */
[----:B------:R-:W-:-:S06]  /*1aa10*/  ULOP3.LUT UR4, UR36, 0x2, URZ, 0xfc, !UPT ;  /* 0x0000000224047892 */ /* 0x000fcc000f8efc3f */
[----:B-1----:R-:W-:-:S05]  /*1aa20*/  IMAD.U32 R2, RZ, RZ, UR4 ;  /* 0x00000004ff027e24 */ /* 0x002fca000f8e00ff */
[----:B------:R-:W-:-:S13]  /*1aa30*/  ISETP.NE.AND P2, PT, R2, 0x3, PT ;  /* 0x000000030200780c */ /* 0x000fda0003f45270 */
[----:B------:R-:W-:Y:S05]  /*1aa40*/  @!P2 BRA `(.L_x_8321) ;  /* 0x000000000004a947 */ /* 0x000fea0003800000 */
[----:B------:R-:W-:Y:S01]  /*1aa50*/  BPT.TRAP 0x1 ;  /* 0x000000040000795c */ /* 0x000fe20000300000 */
.L_x_8321:
        /* <DEDUP_REMOVED lines=14> */
.L_x_8396:
[----:B------:R-:W1:Y:S02]  /*1ab40*/  SYNCS.PHASECHK.TRANS64.TRYWAIT P0, [R7+URZ], R2 ;  /* 0x00000002070075a7 */ /* 0x000e64000800017f */
[----:B-1----:R-:W-:Y:S05]  /*1ab50*/  @!P0 BRA `(.L_x_8323) ;  /* 0x0000002400508947 */ /* 0x002fea0003800000 */
.L_x_8397:
[----:B------:R-:W-:Y:S05]  /*1ab60*/  @!P2 BRA `(.L_x_8324) ;  /* 0x000000000004a947 */ /* 0x000fea0003800000 */
[----:B------:R-:W-:Y:S01]  /*1ab70*/  BPT.TRAP 0x1 ;  /* 0x000000040000795c */ /* 0x000fe20000300000 */
.L_x_8324:
[----:B------:R-:W2:Y:S01]  /*1ab80*/  LDL.LU R4, [R1+0x10] ;  /* 0x0000100001047983 */ /* 0x000ea20000300800 */
[----:B------:R-:W-:-:S04]  /*1ab90*/  VIADD R0, R0, 0x38860 ;  /* 0x0003886000007836 */ /* 0x000fc80000000000 */
[----:B--2---:R-:W-:-:S04]  /*1aba0*/  IMAD R4, R4, 0x8, R0 ;  /* 0x0000000804047824 */ /* 0x004fc800078e0200 */
[----:B------:R-:W2:Y:S02]  /*1abb0*/  SYNCS.PHASECHK.TRANS64.TRYWAIT P0, [R4+URZ], R5 ;  /* 0x00000005040075a7 */ /* 0x000ea4000800017f */
[----:B--2---:R-:W-:Y:S05]  /*1abc0*/  @!P0 BRA `(.L_x_8325) ;  /* 0x0000002400488947 */ /* 0x004fea0003800000 */
.L_x_8398:
[----:B------:R-:W-:-:S07]  /*1abd0*/  IMAD R3, R3, 0x8, R0 ;  /* 0x0000000803037824 */ /* 0x000fce00078e0200 */
.L_x_8326:
[----:B---3--:R3:W4:Y:S02]  /*1abe0*/  SYNCS.PHASECHK.TRANS64.TRYWAIT P0, [R3+URZ], R2 ;  /* 0x00000002030075a7 */ /* 0x008724000800017f */
[----:B----4-:R-:W-:Y:S05]  /*1abf0*/  @!P0 NANOSLEEP.SYNCS 0x989680 ;  /* 0x009896800000895d */ /* 0x010fea0003900000 */
[----:B------:R-:W4:Y:S02]  /*1ac00*/  @!P0 SYNCS.PHASECHK.TRANS64 P0, [R3+URZ], R2 ;  /* 0x00000002030085a7 */ /* 0x000f24000800007f */
[----:B----4-:R-:W-:Y:S05]  /*1ac10*/  @!P0 BRA `(.L_x_8326) ;  /* 0xfffffffc00f08947 */ /* 0x010fea000383ffff */
.L_x_8319:
[----:B------:R-:W-:Y:S05]  /*1ac20*/  BSYNC B0 ;  /* 0x0000000000007941 */ /* 0x000fea0003800000 */
.L_x_8318:
[----:B------:R-:W-:Y:S05]  /*1ac30*/  EXIT ;  /* 0x000000000000794d */ /* 0x000fea0003800000 */
.L_x_8133:
[----:B0-----:R0:W1:Y:S02]  /*1ac40*/  SYNCS.PHASECHK.TRANS64.TRYWAIT P1, [R16+URZ+0x38800], R5 ;  /* 0x03880005100075a7 */ /* 0x001064000802017f */
[----:B-1----:R-:W-:Y:S05]  /*1ac50*/  @!P1 NANOSLEEP.SYNCS 0x989680 ;  /* 0x009896800000995d */ /* 0x002fea0003900000 */
[----:B------:R-:W1:Y:S02]  /*1ac60*/  @!P1 SYNCS.PHASECHK.TRANS64 P1, [R16+URZ+0x38800], R5 ;  /* 0x03880005100095a7 */ /* 0x000e64000802007f */
[----:B-1----:R-:W-:Y:S05]  /*1ac70*/  @!P1 BRA `(.L_x_8133) ;  /* 0xfffffffc00f09947 */ /* 0x002fea000383ffff */
[----:B------:R-:W-:Y:S05]  /*1ac80*/  BRA `(.L_x_8327) ;  /* 0xfffffe9400547947 */ /* 0x000fea000383ffff */
.L_x_8137:
[----:B--2---:R2:W3:Y:S02]  /*1ac90*/  SYNCS.PHASECHK.TRANS64.TRYWAIT P1, [R9+URZ+0x38830], R6 ;  /* 0x03883006090075a7 */ /* 0x0044e4000802017f */
[----:B---3--:R-:W-:Y:S05]  /*1aca0*/  @!P1 NANOSLEEP.SYNCS 0x989680 ;  /* 0x009896800000995d */ /* 0x008fea0003900000 */
[----:B------:R-:W3:Y:S02]  /*1acb0*/  @!P1 SYNCS.PHASECHK.TRANS64 P1, [R9+URZ+0x38830], R6 ;  /* 0x03883006090095a7 */ /* 0x000ee4000802007f */
[----:B---3--:R-:W-:Y:S05]  /*1acc0*/  @!P1 BRA `(.L_x_8137) ;  /* 0xfffffffc00f09947 */ /* 0x008fea000383ffff */
[----:B------:R-:W-:Y:S05]  /*1acd0*/  BRA `(.L_x_8136) ;  /* 0xfffffe9400787947 */ /* 0x000fea000383ffff */
.L_x_8138:
[----:B---3--:R3:W4:Y:S02]  /*1ace0*/  SYNCS.PHASECHK.TRANS64.TRYWAIT P1, [R16+URZ+0x38810], R5 ;  /* 0x03881005100075a7 */ /* 0x008724000802017f */
[----:B----4-:R-:W-:Y:S05]  /*1acf0*/  @!P1 NANOSLEEP.SYNCS 0x989680 ;  /* 0x009896800000995d */ /* 0x010fea0003900000 */
[----:B------:R-:W4:Y:S02]  /*1ad00*/  @!P1 SYNCS.PHASECHK.TRANS64 P1, [R16+URZ+0x38810], R5 ;  /* 0x03881005100095a7 */ /* 0x000f24000802007f */
[----:B----4-:R-:W-:Y:S05]  /*1ad10*/  @!P1 BRA `(.L_x_8138) ;  /* 0xfffffffc00f09947 */ /* 0x010fea000383ffff */
[----:B------:R-:W-:Y:S05]  /*1ad20*/  BRA `(.L_x_8328) ;  /* 0xfffffe9800047947 */ /* 0x000fea000383ffff */
.L_x_8142:
[----:B0-----:R0:W3:Y:S02]  /*1ad30*/  SYNCS.PHASECHK.TRANS64.TRYWAIT P1, [R9+URZ+0x38850], R6 ;  /* 0x03885006090075a7 */ /* 0x0010e4000802017f */
[----:B---3--:R-:W-:Y:S05]  /*1ad40*/  @!P1 NANOSLEEP.SYNCS 0x989680 ;  /* 0x009896800000995d */ /* 0x008fea0003900000 */
[----:B------:R-:W3:Y:S02]  /*1ad50*/  @!P1 SYNCS.PHASECHK.TRANS64 P1, [R9+URZ+0x38850], R6 ;  /* 0x03885006090095a7 */ /* 0x000ee4000802007f */
[----:B---3--:R-:W-:Y:S05]  /*1ad60*/  @!P1 BRA `(.L_x_8142) ;  /* 0xfffffffc00f09947 */ /* 0x008fea000383ffff */
[----:B------:R-:W-:Y:S05]  /*1ad70*/  BRA `(.L_x_8141) ;  /* 0xfffffe9800347947 */ /* 0x000fea000383ffff */
.L_x_8147:
[----:B-1----:R1:W2:Y:S02]  /*1ad80*/  SYNCS.PHASECHK.TRANS64.TRYWAIT P3, [R9+URZ+0x38830], R5 ;  /* 0x03883005090075a7 */ /* 0x0022a4000806017f */
[----:B--2---:R-:W-:Y:S05]  /*1ad90*/  @!P3 NANOSLEEP.SYNCS 0x989680 ;  /* 0x009896800000b95d */ /* 0x004fea0003900000 */
[----:B------:R-:W2:Y:S02]  /*1ada0*/  @!P3 SYNCS.PHASECHK.TRANS64 P3, [R9+URZ+0x38830], R5 ;  /* 0x038830050900b5a7 */ /* 0x000ea4000806007f */
[----:B--2---:R-:W-:Y:S05]  /*1adb0*/  @!P3 BRA `(.L_x_8147) ;  /* 0xfffffffc00f0b947 */ /* 0x004fea000383ffff */
[----:B------:R-:W-:Y:S05]  /*1adc0*/  BRA `(.L_x_8146) ;  /* 0xfffffec000407947 */ /* 0x000fea000383ffff */
.L_x_8151:
[----:B---3--:R3:W4:Y:S02]  /*1add0*/  SYNCS.PHASECHK.TRANS64.TRYWAIT P3, [R9+URZ+0x38850], R5 ;  /* 0x03885005090075a7 */ /* 0x008724000806017f */
[----:B----4-:R-:W-:Y:S05]  /*1ade0*/  @!P3 NANOSLEEP.SYNCS 0x989680 ;  /* 0x009896800000b95d */ /* 0x010fea0003900000 */
[----:B------:R-:W4:Y:S02]  /*1adf0*/  @!P3 SYNCS.PHASECHK.TRANS64 P3, [R9+URZ+0x38850], R5 ;  /* 0x038850050900b5a7 */ /* 0x000f24000806007f */
[----:B----4-:R-:W-:Y:S05]  /*1ae00*/  @!P3 BRA `(.L_x_8151) ;  /* 0xfffffffc00f0b947 */ /* 0x010fea000383ffff */
[----:B------:R-:W-:Y:S05]  /*1ae10*/  BRA `(.L_x_8150) ;  /* 0xfffffec0009c7947 */ /* 0x000fea000383ffff */
.L_x_8157:
[----:B-1----:R1:W2:Y:S02]  /*1ae20*/  SYNCS.PHASECHK.TRANS64.TRYWAIT P1, [R9+URZ+0x38830], R5 ;  /* 0x03883005090075a7 */ /* 0x0022a4000802017f */
[----:B--2---:R-:W-:Y:S05]  /*1ae30*/  @!P1 NANOSLEEP.SYNCS 0x989680 ;  /* 0x009896800000995d */ /* 0x004fea0003900000 */
[----:B------:R-:W2:Y:S02]  /*1ae40*/  @!P1 SYNCS.PHASECHK.TRANS64 P1, [R9+URZ+0x38830], R5 ;  /* 0x03883005090095a7 */ /* 0x000ea4000802007f */
[----:B--2---:R-:W-:Y:S05]  /*1ae50*/  @!P1 BRA `(.L_x_8157) ;  /* 0xfffffffc00f09947 */ /* 0x004fea000383ffff */
[----:B------:R-:W-:Y:S05]  /*1ae60*/  BRA `(.L_x_8156) ;  /* 0xfffffef000b07947 */ /* 0x000fea000383ffff */
.L_x_8161:
[----:B---3--:R3:W4:Y:S02]  /*1ae70*/  SYNCS.PHASECHK.TRANS64.TRYWAIT P1, [R9+URZ+0x38850], R5 ;  /* 0x03885005090075a7 */ /* 0x008724000802017f */
[----:B----4-:R-:W-:Y:S05]  /*1ae80*/  @!P1 NANOSLEEP.SYNCS 0x989680 ;  /* 0x009896800000995d */ /* 0x010fea0003900000 */
[----:B------:R-:W4:Y:S02]  /*1ae90*/  @!P1 SYNCS.PHASECHK.TRANS64 P1, [R9+URZ+0x38850], R5 ;  /* 0x03885005090095a7 */ /* 0x000f24000802007f */
[----:B----4-:R-:W-:Y:S05]  /*1aea0*/  @!P1 BRA `(.L_x_8161) ;  /* 0xfffffffc00f09947 */ /* 0x010fea000383ffff */
[----:B------:R-:W-:Y:S05]  /*1aeb0*/  BRA `(.L_x_8160) ;  /* 0xfffffef4000c7947 */ /* 0x000fea000383ffff */
.L_x_8202:
        /* <DEDUP_REMOVED lines=11> */
.L_x_8330:
[----:B------:R-:W-:Y:S05]  /*1af70*/  BSYNC B0 ;  /* 0x0000000000007941 */ /* 0x000fea0003800000 */
.L_x_8329:
[----:B------:R-:W-:Y:S05]  /*1af80*/  BRA `(.L_x_8331) ;  /* 0xffffff9000807947 */ /* 0x000fea000383ffff */
.L_x_8204:
[----:B------:R-:W-:Y:S01]  /*1af90*/  BSSY B0, `(.L_x_8332) ;  /* 0x0000006000007945 */ /* 0x000fe20003800000 */
[----:B------:R-:W-:-:S07]  /*1afa0*/  IMAD.MOV.U32 R15, RZ, RZ, -0x1 ;  /* 0xffffffffff0f7424 */ /* 0x000fce00078e00ff */
[----:B0-2---:R-:W-:Y:S05]  /*1afb0*/  WARPSYNC.COLLECTIVE R15, `(.L_x_8333) ;  /* 0x000000000f0c7348 */ /* 0x005fea0003c00000 */
[----:B------:R-:W-:Y:S02]  /*1afc0*/  ELECT P6, UR62, PT ;  /* 0x00000000003e782f */ /* 0x000fe400038c0000 */
[----:B------:R-:W-:Y:S01]  /*1afd0*/  MOV R14, UR62 ;  /* 0x0000003e000e7c02 */ /* 0x000fe20008000f00 */
[----:B0-2---:R-:W-:Y:S10]  /*1afe0*/  ENDCOLLECTIVE ;  /* 0x000000000000791b */ /* 0x005ff40003800000 */
.L_x_8333:
[----:B------:R-:W-:Y:S05]  /*1aff0*/  BSYNC B0 ;  /* 0x0000000000007941 */ /* 0x000fea0003800000 */
.L_x_8332:
[----:B------:R-:W-:Y:S05]  /*1b000*/  BRA `(.L_x_8334) ;  /* 0xffffff9000847947 */ /* 0x000fea000383ffff */
.L_x_8206:
[----:B-1----:R1:W3:Y:S02]  /*1b010*/  SYNCS.PHASECHK.TRANS64.TRYWAIT P0, [R0+URZ+0x38840], R2 ;  /* 0x03884002000075a7 */ /* 0x0022e4000800017f */
[----:B---3--:R-:W-:Y:S05]  /*1b020*/  @!P0 NANOSLEEP.SYNCS 0x989680 ;  /* 0x009896800000895d */ /* 0x008fea0003900000 */
[----:B------:R-:W3:Y:S02]  /*1b030*/  @!P0 SYNCS.PHASECHK.TRANS64 P0, [R0+URZ+0x38840], R2 ;  /* 0x03884002000085a7 */ /* 0x000ee4000800007f */
[----:B---3--:R-:W-:Y:S05]  /*1b040*/  @!P0 BRA `(.L_x_8206) ;  /* 0xfffffffc00f08947 */ /* 0x008fea000383ffff */
[----:B------:R-:W-:Y:S05]  /*1b050*/  BRA `(.L_x_8335) ;  /* 0xffffff9000e87947 */ /* 0x000fea000383ffff */
.L_x_8210:
        /* <DEDUP_REMOVED lines=9> */
.L_x_8336:
[----:B------:R-:W-:Y:S02]  /*1b0f0*/  IMAD.MOV.U32 R13, RZ, RZ, R3 ;  /* 0x000000ffff0d7224 */ /* 0x000fe400078e0003 */
[----:B------:R-:W-:Y:S01]  /*1b100*/  IMAD.MOV.U32 R4, RZ, RZ, R14 ;  /* 0x000000ffff047224 */ /* 0x000fe200078e000e */
[----:B------:R-:W-:-:S07]  /*1b110*/  LOP3.LUT R6, R6, 0x7f, RZ, 0xc0, !PT ;  /* 0x0000007f06067812 */ /* 0x000fce00078ec0ff */
[----:B------:R-:W-:Y:S05]  /*1b120*/  WARPSYNC.COLLECTIVE R15, `(.L_x_8337) ;  /* 0x000000000f087348 */ /* 0x000fea0003c00000 */
[----:B------:R0:W1:Y:S02]  /*1b130*/  SHFL.IDX P6, R14, R13, R12, R11 ;  /* 0x0000000c0d0e7389 */ /* 0x00006400000c000b */
[----:B01----:R-:W-:Y:S01]  /*1b140*/  ENDCOLLECTIVE ;  /* 0x000000000000791b */ /* 0x003fe20003800000 */
.L_x_8337:
        /* <DEDUP_REMOVED lines=9> */
.L_x_8338:
[----:B------:R-:W-:Y:S02]  /*1b1e0*/  IMAD.MOV.U32 R13, RZ, RZ, R3 ;  /* 0x000000ffff0d7224 */ /* 0x000fe400078e0003 */
[----:B------:R-:W-:-:S07]  /*1b1f0*/  IMAD.MOV.U32 R6, RZ, RZ, R14 ;  /* 0x000000ffff067224 */ /* 0x000fce00078e000e */
[----:B------:R-:W-:Y:S05]  /*1b200*/  WARPSYNC.COLLECTIVE R15, `(.L_x_8339) ;  /* 0x000000000f087348 */ /* 0x000fea0003c00000 */
[----:B------:R0:W1:Y:S02]  /*1b210*/  SHFL.IDX P6, R14, R13, R12, R11 ;  /* 0x0000000c0d0e7389 */ /* 0x00006400000c000b */
[----:B01----:R-:W-:Y:S01]  /*1b220*/  ENDCOLLECTIVE ;  /* 0x000000000000791b */ /* 0x003fe20003800000 */
.L_x_8339:
        /* <DEDUP_REMOVED lines=22> */
.L_x_8340:
        /* <DEDUP_REMOVED lines=10> */
.L_x_8341:
        /* <DEDUP_REMOVED lines=11> */
.L_x_8342:
        /* <DEDUP_REMOVED lines=14> */
.L_x_8343:
[----:B------:R-:W-:Y:S01]  /*1b5c0*/  IMAD.MOV.U32 R3, RZ, RZ, R14 ;  /* 0x000000ffff037224 */ /* 0x000fe200078e000e */
[----:B------:R-:W-:Y:S06]  /*1b5d0*/  BRA `(.L_x_8344) ;  /* 0xffffff9800247947 */ /* 0x000fec000383ffff */
.L_x_8214:
        /* <DEDUP_REMOVED lines=26> */
.L_x_8346:
[----:B------:R-:W-:Y:S05]  /*1b780*/  BSYNC B0 ;  /* 0x0000000000007941 */ /* 0x000fea0003800000 */
.L_x_8345:
        /* <DEDUP_REMOVED lines=13> */
.L_x_8347:
        /* <DEDUP_REMOVED lines=41> */
.L_x_8348:
        /* <DEDUP_REMOVED lines=16> */
.L_x_8349:
        /* <DEDUP_REMOVED lines=29> */
.L_x_8350:
        /* <DEDUP_REMOVED lines=12> */
.L_x_8351:
        /* <DEDUP_REMOVED lines=34> */
.L_x_8352:
[----:B------:R-:W-:Y:S02]  /*1c0a0*/  IMAD.MOV.U32 R13, RZ, RZ, R0 ;  /* 0x000000ffff0d7224 */ /* 0x000fe400078e0000 */
[----:B------:R-:W-:-:S07]  /*1c0b0*/  IMAD.MOV.U32 R4, RZ, RZ, R14 ;  /* 0x000000ffff047224 */ /* 0x000fce00078e000e */
[----:B------:R-:W-:Y:S05]  /*1c0c0*/  WARPSYNC.COLLECTIVE R15, `(.L_x_8353) ;  /* 0x000000000f087348 */ /* 0x000fea0003c00000 */
[----:B------:R0:W1:Y:S02]  /*1c0d0*/  SHFL.IDX P6, R14, R13, R12, R11 ;  /* 0x0000000c0d0e7389 */ /* 0x00006400000c000b */
[----:B01----:R-:W-:Y:S01]  /*1c0e0*/  ENDCOLLECTIVE ;  /* 0x000000000000791b */ /* 0x003fe20003800000 */
.L_x_8353:
[----:B------:R-:W-:Y:S01]  /*1c0f0*/  IMAD.MOV.U32 R0, RZ, RZ, R14 ;  /* 0x000000ffff007224 */ /* 0x000fe200078e000e */
[----:B------:R-:W-:Y:S06]  /*1c100*/  BRA `(.L_x_8354) ;  /* 0xffffff9800fc7947 */ /* 0x000fec000383ffff */
.L_x_8219:
[----:B0-----:R0:W2:Y:S02]  /*1c110*/  SYNCS.PHASECHK.TRANS64.TRYWAIT P0, [R18+URZ+0x38820], R0 ;  /* 0x03882000120075a7 */ /* 0x0010a4000800017f */
[----:B--2---:R-:W-:Y:S05]  /*1c120*/  @!P0 NANOSLEEP.SYNCS 0x989680 ;  /* 0x009896800000895d */ /* 0x004fea0003900000 */
[----:B------:R-:W2:Y:S02]  /*1c130*/  @!P0 SYNCS.PHASECHK.TRANS64 P0, [R18+URZ+0x38820], R0 ;  /* 0x03882000120085a7 */ /* 0x000ea4000800007f */
[----:B--2---:R-:W-:Y:S05]  /*1c140*/  @!P0 BRA `(.L_x_8219) ;  /* 0xfffffffc00f08947 */ /* 0x004fea000383ffff */
[----:B------:R-:W-:Y:S05]  /*1c150*/  BRA `(.L_x_8355) ;  /* 0xffffff9c00b47947 */ /* 0x000fea000383ffff */
.L_x_8223:
[----:B0-----:R0:W1:Y:S02]  /*1c160*/  SYNCS.PHASECHK.TRANS64.TRYWAIT P0, [R0+URZ+0x38860], R2 ;  /* 0x03886002000075a7 */ /* 0x001064000800017f */
[----:B-1----:R-:W-:Y:S05]  /*1c170*/  @!P0 NANOSLEEP.SYNCS 0x989680 ;  /* 0x009896800000895d */ /* 0x002fea0003900000 */
[----:B------:R-:W1:Y:S02]  /*1c180*/  @!P0 SYNCS.PHASECHK.TRANS64 P0, [R0+URZ+0x38860], R2 ;  /* 0x03886002000085a7 */ /* 0x000e64000800007f */
[----:B-1----:R-:W-:Y:S05]  /*1c190*/  @!P0 BRA `(.L_x_8223) ;  /* 0xfffffffc00f08947 */ /* 0x002fea000383ffff */
[----:B------:R-:W-:Y:S05]  /*1c1a0*/  BRA `(.L_x_8356) ;  /* 0xffffff9c00d87947 */ /* 0x000fea000383ffff */
.L_x_8242:
[----:B--2---:R2:W3:Y:S02]  /*1c1b0*/  SYNCS.PHASECHK.TRANS64.TRYWAIT P0, [R3+URZ+0x38840], R2 ;  /* 0x03884002030075a7 */ /* 0x0044e4000800017f */
[----:B---3--:R-:W-:Y:S05]  /*1c1c0*/  @!P0 NANOSLEEP.SYNCS 0x989680 ;  /* 0x009896800000895d */ /* 0x008fea0003900000 */
[----:B------:R-:W3:Y:S02]  /*1c1d0*/  @!P0 SYNCS.PHASECHK.TRANS64 P0, [R3+URZ+0x38840], R2 ;  /* 0x03884002030085a7 */ /* 0x000ee4000800007f */
[----:B---3--:R-:W-:Y:S05]  /*1c1e0*/  @!P0 BRA `(.L_x_8242) ;  /* 0xfffffffc00f08947 */ /* 0x008fea000383ffff */
[----:B------:R-:W-:Y:S05]  /*1c1f0*/  BRA `(.L_x_8357) ;  /* 0xffffffa800f07947 */ /* 0x000fea000383ffff */
.L_x_8247:
[----:B0-----:R0:W1:Y:S02]  /*1c200*/  SYNCS.PHASECHK.TRANS64.TRYWAIT P0, [R3+URZ+0x38860], R2 ;  /* 0x03886002030075a7 */ /* 0x001064000800017f */
[----:B-1----:R-:W-:Y:S05]  /*1c210*/  @!P0 NANOSLEEP.SYNCS 0x989680 ;  /* 0x009896800000895d */ /* 0x002fea0003900000 */
[----:B------:R-:W1:Y:S02]  /*1c220*/  @!P0 SYNCS.PHASECHK.TRANS64 P0, [R3+URZ+0x38860], R2 ;  /* 0x03886002030085a7 */ /* 0x000e64000800007f */
[----:B-1----:R-:W-:Y:S05]  /*1c230*/  @!P0 BRA `(.L_x_8247) ;  /* 0xfffffffc00f08947 */ /* 0x002fea000383ffff */
[----:B------:R-:W-:Y:S05]  /*1c240*/  BRA `(.L_x_8358) ;  /* 0xffffffac00707947 */ /* 0x000fea000383ffff */
.L_x_8262:
[----:B-1----:R1:W2:Y:S02]  /*1c250*/  SYNCS.PHASECHK.TRANS64.TRYWAIT P0, [R4+URZ+0x38840], R2 ;  /* 0x03884002040075a7 */ /* 0x0022a4000800017f */
[----:B--2---:R-:W-:Y:S05]  /*1c260*/  @!P0 NANOSLEEP.SYNCS 0x989680 ;  /* 0x009896800000895d */ /* 0x004fea0003900000 */
[----:B------:R-:W2:Y:S02]  /*1c270*/  @!P0 SYNCS.PHASECHK.TRANS64 P0, [R4+URZ+0x38840], R2 ;  /* 0x03884002040085a7 */ /* 0x000ea4000800007f */
[----:B--2---:R-:W-:Y:S05]  /*1c280*/  @!P0 BRA `(.L_x_8262) ;  /* 0xfffffffc00f08947 */ /* 0x004fea000383ffff */
[----:B------:R-:W-:Y:S05]  /*1c290*/  BRA `(.L_x_8359) ;  /* 0xffffffb800507947 */ /* 0x000fea000383ffff */
.L_x_8267:
[----:B0-----:R0:W2:Y:S02]  /*1c2a0*/  SYNCS.PHASECHK.TRANS64.TRYWAIT P0, [R4+URZ+0x38860], R2 ;  /* 0x03886002040075a7 */ /* 0x0010a4000800017f */
[----:B--2---:R-:W-:Y:S05]  /*1c2b0*/  @!P0 NANOSLEEP.SYNCS 0x989680 ;  /* 0x009896800000895d */ /* 0x004fea0003900000 */
[----:B------:R-:W2:Y:S02]  /*1c2c0*/  @!P0 SYNCS.PHASECHK.TRANS64 P0, [R4+URZ+0x38860], R2 ;  /* 0x03886002040085a7 */ /* 0x000ea4000800007f */
[----:B--2---:R-:W-:Y:S05]  /*1c2d0*/  @!P0 BRA `(.L_x_8267) ;  /* 0xfffffffc00f08947 */ /* 0x004fea000383ffff */
[----:B------:R-:W-:Y:S05]  /*1c2e0*/  BRA `(.L_x_8360) ;  /* 0xffffffb800cc7947 */ /* 0x000fea000383ffff */
.L_x_8282:
[----:B-1----:R1:W2:Y:S02]  /*1c2f0*/  SYNCS.PHASECHK.TRANS64.TRYWAIT P0, [R4+URZ+0x38840], R2 ;  /* 0x03884002040075a7 */ /* 0x0022a4000800017f */
[----:B--2---:R-:W-:Y:S05]  /*1c300*/  @!P0 NANOSLEEP.SYNCS 0x989680 ;  /* 0x009896800000895d */ /* 0x004fea0003900000 */
[----:B------:R-:W2:Y:S02]  /*1c310*/  @!P0 SYNCS.PHASECHK.TRANS64 P0, [R4+URZ+0x38840], R2 ;  /* 0x03884002040085a7 */ /* 0x000ea4000800007f */
[----:B--2---:R-:W-:Y:S05]  /*1c320*/  @!P0 BRA `(.L_x_8282) ;  /* 0xfffffffc00f08947 */ /* 0x004fea000383ffff */
[----:B------:R-:W-:Y:S05]  /*1c330*/  BRA `(.L_x_8361) ;  /* 0xffffffc4008c7947 */ /* 0x000fea000383ffff */
.L_x_8287:
[----:B0-----:R0:W2:Y:S02]  /*1c340*/  SYNCS.PHASECHK.TRANS64.TRYWAIT P0, [R4+URZ+0x38860], R2 ;  /* 0x03886002040075a7 */ /* 0x0010a4000800017f */
[----:B--2---:R-:W-:Y:S05]  /*1c350*/  @!P0 NANOSLEEP.SYNCS 0x989680 ;  /* 0x009896800000895d */ /* 0x004fea0003900000 */
[----:B------:R-:W2:Y:S02]  /*1c360*/  @!P0 SYNCS.PHASECHK.TRANS64 P0, [R4+URZ+0x38860], R2 ;  /* 0x03886002040085a7 */ /* 0x000ea4000800007f */
[----:B--2---:R-:W-:Y:S05]  /*1c370*/  @!P0 BRA `(.L_x_8287) ;  /* 0xfffffffc00f08947 */ /* 0x004fea000383ffff */
[----:B------:R-:W-:Y:S05]  /*1c380*/  BRA `(.L_x_8362) ;  /* 0xffffffc8000c7947 */ /* 0x000fea000383ffff */
.L_x_8303:
[----:B-1----:R-:W4:Y:S01]  /*1c390*/  LDL R3, [R1] ;  /* 0x0000000001037983 */ /* 0x002f220000100800 */
        /* <DEDUP_REMOVED lines=8> */
.L_x_8364:
[----:B------:R-:W-:Y:S05]  /*1c420*/  BSYNC B0 ;  /* 0x0000000000007941 */ /* 0x000fea0003800000 */
.L_x_8363:
        /* <DEDUP_REMOVED lines=9> */
.L_x_8365:
        /* <DEDUP_REMOVED lines=25> */
.L_x_8366:
        /* <DEDUP_REMOVED lines=8> */
.L_x_8367:
        /* <DEDUP_REMOVED lines=8> */
.L_x_8368:
        /* <DEDUP_REMOVED lines=8> */
.L_x_8369:
        /* <DEDUP_REMOVED lines=8> */
.L_x_8370:
        /* <DEDUP_REMOVED lines=9> */
.L_x_8371:
[----:B------:R-:W-:Y:S01]  /*1c8e0*/  IMAD.MOV.U32 R10, RZ, RZ, R14 ;  /* 0x000000ffff0a7224 */ /* 0x000fe200078e000e */
[----:B------:R-:W-:Y:S06]  /*1c8f0*/  BRA `(.L_x_8372) ;  /* 0xffffffd0004c7947 */ /* 0x000fec000383ffff */
.L_x_8306:
        /* <DEDUP_REMOVED lines=8> */
.L_x_8374:
[----:B------:R-:W-:Y:S05]  /*1c980*/  BSYNC B0 ;  /* 0x0000000000007941 */ /* 0x000fea0003800000 */
.L_x_8373:
        /* <DEDUP_REMOVED lines=10> */
.L_x_8375:
        /* <DEDUP_REMOVED lines=8> */
.L_x_8376:
        /* <DEDUP_REMOVED lines=8> */
.L_x_8377:
        /* <DEDUP_REMOVED lines=8> */
.L_x_8378:
        /* <DEDUP_REMOVED lines=9> */
.L_x_8379:
[----:B------:R-:W-:Y:S01]  /*1cc40*/  IMAD.MOV.U32 R10, RZ, RZ, R14 ;  /* 0x000000ffff0a7224 */ /* 0x000fe200078e000e */
[----:B------:R-:W-:Y:S06]  /*1cc50*/  BRA `(.L_x_8380) ;  /* 0xffffffd000207947 */ /* 0x000fec000383ffff */
.L_x_8308:
[----:B------:R-:W-:Y:S01]  /*1cc60*/  BSSY B0, `(.L_x_8381) ;  /* 0x0000006000007945 */ /* 0x000fe20003800000 */
[----:B------:R-:W-:Y:S01]  /*1cc70*/  PLOP3.LUT P6, PT, P6, PT, PT, 0x8, 0x0 ;  /* 0x000000000000781c */ /* 0x000fe200037ce170 */
[----:B------:R-:W-:-:S12]  /*1cc80*/  IMAD.MOV.U32 R15, RZ, RZ, -0x1 ;  /* 0xffffffffff0f7424 */ /* 0x000fd800078e00ff */
[----:B0-----:R-:W-:Y:S05]  /*1cc90*/  WARPSYNC.COLLECTIVE R15, `(.L_x_8382) ;  /* 0x000000000f087348 */ /* 0x001fea0003c00000 */
[----:B------:R-:W-:Y:S01]  /*1cca0*/  VOTE.ANY R14, PT, P6 ;  /* 0x00000000000e7806 */ /* 0x000fe200030e0100 */
[----:B0-----:R-:W-:Y:S06]  /*1ccb0*/  ENDCOLLECTIVE ;  /* 0x000000000000791b */ /* 0x001fec0003800000 */
.L_x_8382:
[----:B------:R-:W-:Y:S05]  /*1ccc0*/  BSYNC B0 ;  /* 0x0000000000007941 */ /* 0x000fea0003800000 */
.L_x_8381:
        /* <DEDUP_REMOVED lines=10> */
.L_x_8383:
[----:B------:R-:W-:Y:S02]  /*1cd70*/  IMAD.MOV.U32 R13, RZ, RZ, R7 ;  /* 0x000000ffff0d7224 */ /* 0x000fe400078e0007 */
[----:B------:R-:W-:-:S07]  /*1cd80*/  IMAD.MOV.U32 R4, RZ, RZ, R14 ;  /* 0x000000ffff047224 */ /* 0x000fce00078e000e */
[----:B------:R-:W-:Y:S05]  /*1cd90*/  WARPSYNC.COLLECTIVE R15, `(.L_x_8384) ;  /* 0x000000000f087348 */ /* 0x000fea0003c00000 */
[----:B------:R0:W1:Y:S02]  /*1cda0*/  SHFL.IDX P6, R14, R13, R12, R11 ;  /* 0x0000000c0d0e7389 */ /* 0x00006400000c000b */
[----:B01----:R-:W-:Y:S01]  /*1cdb0*/  ENDCOLLECTIVE ;  /* 0x000000000000791b */ /* 0x003fe20003800000 */
.L_x_8384:
[----:B------:R-:W-:Y:S02]  /*1cdc0*/  IMAD.MOV.U32 R7, RZ, RZ, R14 ;  /* 0x000000ffff077224 */ /* 0x000fe400078e000e */
[----:B------:R-:W-:-:S05]  /*1cdd0*/  IMAD.IADD R5, R9, 0x1, R16 ;  /* 0x0000000109057824 */ /* 0x000fca00078e0210 */
[----:B------:R0:W-:Y:S01]  /*1cde0*/  STL [R1+0xc], R5 ;  /* 0x00000c0501007387 */ /* 0x0001e20000100800 */
[----:B------:R-:W-:Y:S05]  /*1cdf0*/  BRA `(.L_x_8385) ;  /* 0xffffffd000007947 */ /* 0x000fea000383ffff */
.L_x_8310:
        /* <DEDUP_REMOVED lines=8> */
.L_x_8387:
[----:B------:R-:W-:Y:S05]  /*1ce80*/  BSYNC B0 ;  /* 0x0000000000007941 */ /* 0x000fea0003800000 */
.L_x_8386:
[----:B------:R-:W-:Y:S01]  /*1ce90*/  IMAD.MOV.U32 R2, RZ, RZ, R14 ;  /* 0x000000ffff027224 */ /* 0x000fe200078e000e */
[----:B------:R-:W-:Y:S06]  /*1cea0*/  BRA `(.L_x_8388) ;  /* 0xffffffcc00ec7947 */ /* 0x000fec000383ffff */
.L_x_8316:
[----:B0-----:R0:W1:Y:S02]  /*1ceb0*/  SYNCS.PHASECHK.TRANS64.TRYWAIT P0, [R0+URZ+0x38820], R3 ;  /* 0x03882003000075a7 */ /* 0x001064000800017f */
[----:B-1----:R-:W-:Y:S05]  /*1cec0*/  @!P0 NANOSLEEP.SYNCS 0x989680 ;  /* 0x009896800000895d */ /* 0x002fea0003900000 */
[----:B------:R-:W1:Y:S02]  /*1ced0*/  @!P0 SYNCS.PHASECHK.TRANS64 P0, [R0+URZ+0x38820], R3 ;  /* 0x03882003000085a7 */ /* 0x000e64000800007f */
[----:B-1----:R-:W-:Y:S05]  /*1cee0*/  @!P0 BRA `(.L_x_8316) ;  /* 0xfffffffc00f08947 */ /* 0x002fea000383ffff */
[----:B------:R-:W-:Y:S05]  /*1cef0*/  BRA `(.L_x_8389) ;  /* 0xffffffd8008c7947 */ /* 0x000fea000383ffff */
.L_x_8317:
        /* <DEDUP_REMOVED lines=11> */
.L_x_8391:
[----:B------:R-:W-:Y:S05]  /*1cfb0*/  BSYNC B0 ;  /* 0x0000000000007941 */ /* 0x000fea0003800000 */
.L_x_8390:
[----:B------:R-:W-:Y:S05]  /*1cfc0*/  BRA `(.L_x_8392) ;  /* 0xffffffd800747947 */ /* 0x000fea000383ffff */
.L_x_8320:
[----:B------:R-:W-:Y:S01]  /*1cfd0*/  BSSY B1, `(.L_x_8393) ;  /* 0x0000006000017945 */ /* 0x000fe20003800000 */
[----:B------:R-:W-:-:S07]  /*1cfe0*/  IMAD.MOV.U32 R15, RZ, RZ, -0x1 ;  /* 0xffffffffff0f7424 */ /* 0x000fce00078e00ff */
[----:B01----:R-:W-:Y:S05]  /*1cff0*/  WARPSYNC.COLLECTIVE R15, `(.L_x_8394) ;  /* 0x000000000f0c7348 */ /* 0x003fea0003c00000 */
[----:B------:R-:W-:Y:S02]  /*1d000*/  ELECT P6, UR62, PT ;  /* 0x00000000003e782f */ /* 0x000fe400038c0000 */
[----:B------:R-:W-:Y:S01]  /*1d010*/  MOV R14, UR62 ;  /* 0x0000003e000e7c02 */ /* 0x000fe20008000f00 */
[----:B01----:R-:W-:Y:S10]  /*1d020*/  ENDCOLLECTIVE ;  /* 0x000000000000791b */ /* 0x003ff40003800000 */
.L_x_8394:
[----:B------:R-:W-:Y:S05]  /*1d030*/  BSYNC B1 ;  /* 0x0000000000017941 */ /* 0x000fea0003800000 */
.L_x_8393:
[----:B------:R-:W-:Y:S05]  /*1d040*/  BRA `(.L_x_8395) ;  /* 0xffffffd8006c7947 */ /* 0x000fea000383ffff */
.L_x_8322:
[----:B0-----:R0:W1:Y:S02]  /*1d050*/  SYNCS.PHASECHK.TRANS64.TRYWAIT P0, [R6+URZ], R5 ;  /* 0x00000005060075a7 */ /* 0x001064000800017f */
[----:B-1----:R-:W-:Y:S05]  /*1d060*/  @!P0 NANOSLEEP.SYNCS 0x989680 ;  /* 0x009896800000895d */ /* 0x002fea0003900000 */
[----:B------:R-:W1:Y:S02]  /*1d070*/  @!P0 SYNCS.PHASECHK.TRANS64 P0, [R6+URZ], R5 ;  /* 0x00000005060085a7 */ /* 0x000e64000800007f */
[----:B-1----:R-:W-:Y:S05]  /*1d080*/  @!P0 BRA `(.L_x_8322) ;  /* 0xfffffffc00f08947 */ /* 0x002fea000383ffff */
[----:B------:R-:W-:Y:S05]  /*1d090*/  BRA `(.L_x_8396) ;  /* 0xffffffd800a87947 */ /* 0x000fea000383ffff */
.L_x_8323:
[----:B-1----:R1:W2:Y:S02]  /*1d0a0*/  SYNCS.PHASECHK.TRANS64.TRYWAIT P0, [R7+URZ], R2 ;  /* 0x00000002070075a7 */ /* 0x0022a4000800017f */
[----:B--2---:R-:W-:Y:S05]  /*1d0b0*/  @!P0 NANOSLEEP.SYNCS 0x989680 ;  /* 0x009896800000895d */ /* 0x004fea0003900000 */
[----:B------:R-:W2:Y:S02]  /*1d0c0*/  @!P0 SYNCS.PHASECHK.TRANS64 P0, [R7+URZ], R2 ;  /* 0x00000002070085a7 */ /* 0x000ea4000800007f */
[----:B--2---:R-:W-:Y:S05]  /*1d0d0*/  @!P0 BRA `(.L_x_8323) ;  /* 0xfffffffc00f08947 */ /* 0x004fea000383ffff */
[----:B------:R-:W-:Y:S05]  /*1d0e0*/  BRA `(.L_x_8397) ;  /* 0xffffffd8009c7947 */ /* 0x000fea000383ffff */
.L_x_8325:
[----:B--2---:R2:W3:Y:S02]  /*1d0f0*/  SYNCS.PHASECHK.TRANS64.TRYWAIT P0, [R4+URZ], R5 ;  /* 0x00000005040075a7 */ /* 0x0044e4000800017f */
[----:B---3--:R-:W-:Y:S05]  /*1d100*/  @!P0 NANOSLEEP.SYNCS 0x989680 ;  /* 0x009896800000895d */ /* 0x008fea0003900000 */
[----:B------:R-:W3:Y:S02]  /*1d110*/  @!P0 SYNCS.PHASECHK.TRANS64 P0, [R4+URZ], R5 ;  /* 0x00000005040085a7 */ /* 0x000ee4000800007f */
[----:B---3--:R-:W-:Y:S05]  /*1d120*/  @!P0 BRA `(.L_x_8325) ;  /* 0xfffffffc00f08947 */ /* 0x008fea000383ffff */
[----:B------:R-:W-:Y:S05]  /*1d130*/  BRA `(.L_x_8398) ;  /* 0xffffffd800a47947 */ /* 0x000fea000383ffff */
.L_x_8399:
        /* <DEDUP_REMOVED lines=12> */
.L_x_15012:


//--------------------- .text._ZN7cutlass13device_kernelIN5flash11enable_sm90INS1_16FlashAttnFwdSm90INS1_25CollectiveMainloopFwdSm90ILi2EN4cute5tupleIJNS5_1CILi1EEES8_S8_EEENS6_IJNS7_ILi64EEESA_SA_EEELi512ENS_10bfloat16_tEfNS_4arch4Sm90ELb1ELb0ELb0ELb1ELb0ELb1ELb1ELb0ELb0ELb1ELb1ELb0EEENS1_21CollectiveEpilogueFwdINS6_IJSA_NS7_ILi512EEESA_EEES9_SC_SE_Li256ELb1ELb1ELb1ELb0EEENS1_36VarlenDynamicPersistentTileSchedulerILi64ELi64ELi256ELi128ELb1ELb1ELb1ELb1ELb1ELb1EEEEEEEEEvNT_6ParamsE --------------------------
	.section	.text._ZN7cutlass13device_kernelIN5flash11enable_sm90INS1_16FlashAttnFwdSm90INS1_25CollectiveMainloopFwdSm90ILi2EN4cute5tupleIJNS5_1CILi1EEES8_S8_EEENS6_IJNS7_ILi64EEESA_SA_EEELi512ENS_10bfloat16_tEfNS_4arch4Sm90ELb1ELb0ELb0ELb1ELb0ELb1ELb1ELb0ELb0ELb1ELb1ELb0EEENS1_21CollectiveEpilogueFwdINS6_IJSA_NS7_ILi512EEESA_EEES9_SC_SE_Li256ELb1ELb1ELb1ELb0EEENS1_36VarlenDynamicPersistentTileSchedulerILi64ELi64ELi256ELi128ELb1ELb1ELb1ELb1ELb1ELb1EEEEEEEEEvNT_6ParamsE,"ax",@progbits
	.align	128
.text._ZN7cutlass13device_kernelIN5flash11enable_sm90INS1_16FlashAttnFwdSm90INS1_25CollectiveMainloopFwdSm90ILi2EN4cute5tupleIJNS5_1CILi1EEES8_S8_EEENS6_IJNS7_ILi64EEESA_SA_EEELi512ENS_10bfloat16_tEfNS_4arch4Sm90ELb1ELb0ELb0ELb1ELb0ELb1ELb1ELb0ELb0ELb1ELb1ELb0EEENS1_21CollectiveEpilogueFwdINS6_IJSA_NS7_ILi512EEESA_EEES9_SC_SE_Li256ELb1ELb1ELb1ELb0EEENS1_36VarlenDynamicPersistentTileSchedulerILi64ELi64ELi256ELi128ELb1ELb1ELb1ELb1ELb1ELb1EEEEEEEEEvNT_6ParamsE:
        .type           _ZN7cutlass13device_kernelIN5flash11enable_sm90INS1_16FlashAttnFwdSm90INS1_25CollectiveMainloopFwdSm90ILi2EN4cute5tupleIJNS5_1CILi1EEES8_S8_EEENS6_IJNS7_ILi64EEESA_SA_EEELi512ENS_10bfloat16_tEfNS_4arch4Sm90ELb1ELb0ELb0ELb1ELb0ELb1ELb1ELb0ELb0ELb1ELb1ELb0EEENS1_21CollectiveEpilogueFwdINS6_IJSA_NS7_ILi512EEESA_EEES9_SC_SE_Li256ELb1ELb1ELb1ELb0EEENS1_36VarlenDynamicPersistentTileSchedulerILi64ELi64ELi256ELi128ELb1ELb1ELb1ELb1ELb1ELb1EEEEEEEEEvNT_6ParamsE,@function
        .size           _ZN7cutlass13device_kernelIN5flash11enable_sm90INS1_16FlashAttnFwdSm90INS1_25CollectiveMainloopFwdSm90ILi2EN4cute5tupleIJNS5_1CILi1EEES8_S8_EEENS6_IJNS7_ILi64EEESA_SA_EEELi512ENS_10bfloat16_tEfNS_4arch4Sm90ELb1ELb0ELb0ELb1ELb0ELb1ELb1ELb0ELb0ELb1ELb1ELb0EEENS1_21CollectiveEpilogueFwdINS6_IJSA_NS7_ILi512EEESA_EEES9_SC_SE_Li256ELb1ELb1ELb1ELb0EEENS1_36VarlenDynamicPersistentTileSchedulerILi64ELi64ELi256ELi128ELb1ELb1ELb1ELb1ELb1ELb1EEEEEEEEEvNT_6ParamsE,(.L_x_15013 - _ZN7cutlass13device_kernelIN5flash11enable_sm90INS1_16FlashAttnFwdSm90INS1_25CollectiveMainloopFwdSm90ILi2EN4cute5tupleIJNS5_1CILi1EEES8_S8_EEENS6_IJNS7_ILi64EEESA_SA_EEELi512ENS_10bfloat16_tEfNS_4arch4Sm90ELb1ELb0ELb0ELb1ELb0ELb1ELb1ELb0ELb0ELb1ELb1ELb0EEENS1_21CollectiveEpilogueFwdINS6_IJSA_NS7_ILi512EEESA_EEES9_SC_SE_Li256ELb1ELb1ELb1ELb0EEENS1_36VarlenDynamicPersistentTileSchedulerILi64ELi64ELi256ELi128ELb1ELb1ELb1ELb1ELb1ELb1EEEEEEEEEvNT_6ParamsE)
        .other          _ZN7cutlass13device_kernelIN5flash11enable_sm90INS1_16FlashAttnFwdSm90INS1_25CollectiveMainloopFwdSm90ILi2EN4cute5tupleIJNS5_1CILi1EEES8_S8_EEENS6_IJNS7_ILi64EEESA_SA_EEELi512ENS_10bfloat16_tEfNS_4arch4Sm90ELb1ELb0ELb0ELb1ELb0ELb1ELb1ELb0ELb0ELb1ELb1ELb0EEENS1_21CollectiveEpilogueFwdINS6_IJSA_NS7_ILi512EEESA_EEES9_SC_SE_Li256ELb1ELb1ELb1ELb0EEENS1_36VarlenDynamicPersistentTileSchedulerILi64ELi64ELi256ELi128ELb1ELb1ELb1ELb1ELb1ELb1EEEEEEEEEvNT_6ParamsE,@"STO_CUDA_ENTRY STV_DEFAULT"
_ZN7cutlass13device_kernelIN5flash11enable_sm90INS1_16FlashAttnFwdSm90INS1_25CollectiveMainloopFwdSm90ILi2EN4cute5tupleIJNS5_1CILi1EEES8_S8_EEENS6_IJNS7_ILi64EEESA_SA_EEELi512ENS_10bfloat16_tEfNS_4arch4Sm90ELb1ELb0ELb0ELb1ELb0ELb1ELb1ELb0ELb0ELb1ELb1ELb0EEENS1_21CollectiveEpilogueFwdINS6_IJSA_NS7_ILi512EEESA_EEES9_SC_SE_Li256ELb1ELb1ELb1ELb0EEENS1_36VarlenDynamicPersistentTileSchedulerILi64ELi64ELi256ELi128ELb1ELb1ELb1ELb1ELb1ELb1EEEEEEEEEvNT_6ParamsE:
        /* <DEDUP_REMOVED lines=24> */
.L_x_8401:
[----:B------:R-:W-:Y:S05]  /*0180*/  BSYNC B0 ;  /* 0x0000000000007941 */ /* 0x000fea0003800000 */
.L_x_8400:
        /* <DEDUP_REMOVED lines=39> */
.L_x_8402:
        /* <DEDUP_REMOVED lines=22> */
.L_x_8403:
        /* <DEDUP_REMOVED lines=18> */
.L_x_8404:
        /* <DEDUP_REMOVED lines=22> */
.L_x_8405:
        /* <DEDUP_REMOVED lines=22> */
.L_x_8406:
        /* <DEDUP_REMOVED lines=8> */
.L_x_8409:
        /* <DEDUP_REMOVED lines=34> */
[----:B------:R-:W-:Y:S01]  /*0be0*/  SHF.R.S32.HI R5, RZ, 0x1f, R5 ;  /* 0x0000001fff057819 */ /* 0x000fe20000011405 */
[C---:B------:R-:W-:Y:S01]  /*0bf0*/  IMAD.IADD R15, R6.reuse, 0x1, -R15 ;  /* 0x00000001060f7824 */ /* 0x040fe200078e0a0f */
[----:B------:R-:W-:Y:S01]  /*0c00*/  SHF.R.S32.HI R7, RZ, 0x4, R4 ;  /* 0x00000004ff077819 */ /* 0x000fe20000011404 */
[----:B------:R-:W-:Y:S01]  /*0c10*/  IMAD.IADD R3, R6, 0x1, -R3 ;  /* 0x0000000106037824 */ /* 0x000fe200078e0a03 */
[----:B------:R-:W-:Y:S01]  /*0c20*/  LOP3.LUT R9, R0, 0xffffff80, RZ, 0xc0, !PT ;  /* 0xffffff8000097812 */ /* 0x000fe200078ec0ff */
[----:B------:R-:W-:Y:S01]  /*0c30*/  IMAD.SHL.U32 R187, R15, 0x8, RZ ;  /* 0x000000080fbb7824 */ /* 0x000fe200078e00ff */
[----:B------:R-:W-:Y:S02]  /*0c40*/  LEA.HI R5, R5, R214, RZ, 0x2 ;  /* 0x000000d605057211 */ /* 0x000fe400078f10ff */
[----:B------:R-:W-:Y:S01]  /*0c50*/  LEA.HI R4, R4, R7, RZ, 0x1 ;  /* 0x0000000704047211 */ /* 0x000fe200078f08ff */
[C---:B------:R-:W-:Y:S01]  /*0c60*/  IMAD.IADD R9, R6.reuse, 0x1, -R9 ;  /* 0x0000000106097824 */ /* 0x040fe200078e0a09 */
        /* <DEDUP_REMOVED lines=18> */
[C---:B------:R-:W-:Y:S01]  /*0d90*/  LOP3.LUT R12, R10.reuse, 0xfffffff8, RZ, 0xc0, !PT ;  /* 0xfffffff80a0c7812 */ /* 0x040fe200078ec0ff */
        /* <DEDUP_REMOVED lines=31> */
[----:B------:R-:W-:Y:S01]  /*0f90*/  SHF.R.U32.HI R20, RZ, 0x3, R7 ;  /* 0x00000003ff147819 */ /* 0x000fe20000011607 */
[----:B------:R-:W-:Y:S01]  /*0fa0*/  IMAD R3, R214, 0x400, R3 ;  /* 0x00000400d6037824 */ /* 0x000fe200078e0203 */
[----:B------:R-:W-:-:S02]  /*0fb0*/  LOP3.LUT R7, R7, 0x38, R16, 0xf8, !PT ;  /* 0x0000003807077812 */ /* 0x000fc400078ef810 */
[----:B------:R-:W-:Y:S01]  /*0fc0*/  LOP3.LUT R0, R0, 0xfffffe, RZ, 0xc0, !PT ;  /* 0x00fffffe00007812 */ /* 0x000fe200078ec0ff */
[----:B------:R-:W-:Y:S01]  /*0fd0*/  IMAD.IADD R3, R3, 0x1, R4 ;  /* 0x0000000103037824 */ /* 0x000fe200078e0204 */
[----:B0-----:R-:W-:Y:S02]  /*0fe0*/  LOP3.LUT R8, R9, 0xfffffe00, RZ, 0xc0, !PT ;  /* 0xfffffe0009087812 */ /* 0x001fe400078ec0ff */
[----:B------:R-:W-:Y:S01]  /*0ff0*/  SHF.R.S32.HI R4, RZ, 0x1f, R13 ;  /* 0x0000001fff047819 */ /* 0x000fe2000001140d */
[----:B------:R-:W-:Y:S01]  /*1000*/  IMAD.IADD R0, R24, 0x1, -R0 ;  /* 0x0000000118007824 */ /* 0x000fe200078e0a00 */
[----:B------:R-:W-:Y:S01]  /*1010*/  LOP3.LUT R21, R8, R7, R20, 0xf6, !PT ;  /* 0x0000000708157212 */ /* 0x000fe200078ef614 */
[----:B------:R-:W-:Y:S01]  /*1020*/  IMAD R195, R3, 0x2, R2 ;  /* 0x0000000203c37824 */ /* 0x000fe200078e0202 */
[----:B------:R-:W-:Y:S01]  /*1030*/  LEA.HI R8, R184, R184, RZ, 0x1 ;  /* 0x000000b8b8087211 */ /* 0x000fe200078f08ff */
[----:B------:R-:W-:Y:S01]  /*1040*/  IMAD.MOV.U32 R7, RZ, RZ, R19 ;  /* 0x000000ffff077224 */ /* 0x000fe200078e0013 */
[----:B------:R-:W-:Y:S01]  /*1050*/  LEA.HI R4, R4, R23, RZ, 0x3 ;  /* 0x0000001704047211 */ /* 0x000fe200078f18ff */
[C---:B------:R-:W-:Y:S01]  /*1060*/  VIADD R212, R195.reuse, 0x36400 ;  /* 0x00036400c3d47836 */ /* 0x040fe20000000000 */
[----:B------:R-:W-:Y:S01]  /*1070*/  LOP3.LUT R9, R8, 0x1ffffffe, RZ, 0xc0, !PT ;  /* 0x1ffffffe08097812 */ /* 0x000fe200078ec0ff */
[----:B------:R-:W-:Y:S01]  /*1080*/  IMAD.SHL.U32 R8, R0, 0x100, RZ ;  /* 0x0000010000087824 */ /* 0x000fe200078e00ff */
[----:B------:R-:W-:Y:S01]  /*1090*/  LOP3.LUT R4, R4, 0xfffffff8, RZ, 0xc0, !PT ;  /* 0xfffffff804047812 */ /* 0x000fe200078ec0ff */
[----:B------:R-:W-:Y:S01]  /*10a0*/  VIADD R203, R195, 0x36440 ;  /* 0x00036440c3cb7836 */ /* 0x000fe20000000000 */
[----:B------:R-:W-:Y:S01]  /*10b0*/  SHF.R.S32.HI R6, RZ, 0x5, R6 ;  /* 0x00000005ff067819 */ /* 0x000fe20000011406 */
[----:B------:R-:W-:Y:S01]  /*10c0*/  IMAD.IADD R192, R215, 0x1, R8 ;  /* 0x00000001d7c07824 */ /* 0x000fe200078e0208 */
[----:B------:R-:W-:Y:S01]  /*10d0*/  R2P PR, R12, 0x6 ;  /* 0x000000060c007804 */ /* 0x000fe20000000000 */
[----:B------:R-:W-:Y:S01]  /*10e0*/  IMAD.IADD R189, R23, 0x1, -R4 ;  /* 0x0000000117bd7824 */ /* 0x000fe200078e0a04 */
[----:B------:R-:W-:Y:S01]  /*10f0*/  SHF.R.S32.HI R4, RZ, 0x1f, R225 ;  /* 0x0000001fff047819 */ /* 0x000fe200000114e1 */
[----:B------:R-:W-:Y:S01]  /*1100*/  IMAD R188, R6, 0x10, R11 ;  /* 0x0000001006bc7824 */ /* 0x000fe200078e020b */
[----:B------:R-:W-:Y:S01]  /*1110*/  SHF.R.S32.HI R4, RZ, 0x1f, R223 ;  /* 0x0000001fff047819 */ /* 0x000fe200000114df */
[----:B------:R-:W-:Y:S01]  /*1120*/  IMAD.IADD R9, R184, 0x1, -R9 ;  /* 0x00000001b8097824 */ /* 0x000fe200078e0a09 */
[----:B------:R-:W-:Y:S01]  /*1130*/  SHF.R.S32.HI R0, RZ, 0x1f, R228 ;  /* 0x0000001fff007819 */ /* 0x000fe200000114e4 */
[C---:B------:R-:W-:Y:S01]  /*1140*/  VIADD R36, R192.reuse, 0x8 ;  /* 0x00000008c0247836 */ /* 0x040fe20000000000 */
[----:B------:R0:W-:Y:S01]  /*1150*/  STL [R1+0x78], R8 ;  /* 0x0000780801007387 */ /* 0x0001e20000100800 */
[C---:B------:R-:W-:Y:S01]  /*1160*/  VIADD R33, R192.reuse, 0x20 ;  /* 0x00000020c0217836 */ /* 0x040fe20000000000 */
[----:B------:R-:W-:Y:S01]  /*1170*/  SHF.R.S32.HI R0, RZ, 0x1f, R224 ;  /* 0x0000001fff007819 */ /* 0x000fe200000114e0 */
[----:B------:R-:W-:Y:S01]  /*1180*/  IMAD R4, R21, 0x2, R2 ;  /* 0x0000000215047824 */ /* 0x000fe200078e0202 */
[----:B------:R-:W-:Y:S01]  /*1190*/  SHF.R.S32.HI R0, RZ, 0x1f, R222 ;  /* 0x0000001fff007819 */ /* 0x000fe200000114de */
[C---:B------:R-:W-:Y:S01]  /*11a0*/  VIADD R30, R192.reuse, 0x38 ;  /* 0x00000038c01e7836 */ /* 0x040fe20000000000 */
[----:B------:R-:W-:Y:S01]  /*11b0*/  SHF.R.S32.HI R0, RZ, 0x1f, R192 ;  /* 0x0000001fff007819 */ /* 0x000fe200000114c0 */
[C---:B------:R-:W-:Y:S01]  /*11c0*/  VIADD R27, R192.reuse, 0x50 ;  /* 0x00000050c01b7836 */ /* 0x040fe20000000000 */
[----:B------:R1:W-:Y:S01]  /*11d0*/  STL [R1+0x74], R4 ;  /* 0x0000740401007387 */ /* 0x0003e20000100800 */
[----:B------:R-:W-:Y:S01]  /*11e0*/  VIADD R24, R192, 0x68 ;  /* 0x00000068c0187836 */ /* 0x000fe20000000000 */
[----:B------:R-:W-:Y:S01]  /*11f0*/  SEL R210, R210, 0xffffffe0, !P1 ;  /* 0xffffffe0d2d27807 */ /* 0x000fe20004800000 */
[----:B------:R-:W-:Y:S01]  /*1200*/  IMAD R216, R9, 0x8, R188 ;  /* 0x0000000809d87824 */ /* 0x000fe200078e02bc */
[----:B------:R-:W-:Y:S01]  /*1210*/  SHF.R.S32.HI R9, RZ, 0x1f, R36 ;  /* 0x0000001fff097819 */ /* 0x000fe20000011424 */
[C---:B------:R-:W-:Y:S01]  /*1220*/  VIADD R15, R192.reuse, 0x80 ;  /* 0x00000080c00f7836 */ /* 0x040fe20000000000 */
[----:B------:R-:W-:Y:S01]  /*1230*/  SHF.R.S32.HI R9, RZ, 0x1f, R33 ;  /* 0x0000001fff097819 */ /* 0x000fe20000011421 */
[C---:B------:R-:W-:Y:S01]  /*1240*/  VIADD R12, R192.reuse, 0x98 ;  /* 0x00000098c00c7836 */ /* 0x040fe20000000000 */
[----:B------:R-:W-:Y:S01]  /*1250*/  SHF.R.S32.HI R9, RZ, 0x1f, R30 ;  /* 0x0000001fff097819 */ /* 0x000fe2000001141e */
[C---:B0-----:R-:W-:Y:S01]  /*1260*/  VIADD R8, R192.reuse, 0xb0 ;  /* 0x000000b0c0087836 */ /* 0x041fe20000000000 */
[----:B------:R-:W-:Y:S01]  /*1270*/  SHF.R.S32.HI R9, RZ, 0x1f, R27 ;  /* 0x0000001fff097819 */ /* 0x000fe2000001141b */
        /* <DEDUP_REMOVED lines=51> */
[----:B------:R-:W-:Y:S01]  /*15b0*/  CS2R R18, SRZ ;  /* 0x0000000000127805 */ /* 0x000fe2000001ff00 */
[----:B------:R-:W-:Y:S01]  /*15c0*/  IMAD.IADD R212, R212, 0x1, R210 ;  /* 0x00000001d4d47824 */ /* 0x000fe200078e02d2 */
[----:B------:R-:W-:Y:S01]  /*15d0*/  SHF.R.S32.HI R3, RZ, 0x1f, R232 ;  /* 0x0000001fff037819 */ /* 0x000fe200000114e8 */
[----:B------:R-:W-:Y:S01]  /*15e0*/  VIADD R191, R184, 0x10 ;  /* 0x00000010b8bf7836 */ /* 0x000fe20000000000 */
[----:B------:R-:W-:Y:S01]  /*15f0*/  SHF.R.S32.HI R0, RZ, 0x1f, R231 ;  /* 0x0000001fff007819 */ /* 0x000fe200000114e7 */
[----:B------:R-:W-:-:S07]  /*1600*/  IMAD.IADD R210, R210, 0x1, R203 ;  /* 0x00000001d2d27824 */ /* 0x000fce00078e02cb */
.L_x_8552:
[----:B01234-:R-:W0:Y:S01]  /*1610*/  LDC.64 R8, c[0x0][0xd88] ;  /* 0x00036200ff087b82 */ /* 0x01fe220000000a00 */
        /* <DEDUP_REMOVED lines=54> */
.L_x_8411:
[----:B------:R-:W-:Y:S02]  /*1980*/  IMAD.U32 R40, RZ, RZ, UR5 ;  /* 0x00000005ff287e24 */ /* 0x000fe4000f8e00ff */
[----:B------:R-:W-:Y:S01]  /*1990*/  IMAD.U32 R24, RZ, RZ, UR4 ;  /* 0x00000004ff187e24 */ /* 0x000fe2000f8e00ff */
[----:B------:R-:W-:Y:S06]  /*19a0*/  @!P2 BRA `(.L_x_8412) ;  /* 0x000000000010a947 */ /* 0x000fec0003800000 */
[----:B------:R-:W-:-:S04]  /*19b0*/  IADD3 R6, P0, R220, UR8, RZ ;  /* 0x00000008dc067c10 */ /* 0x000fc8000ff1e0ff */
[----:B------:R-:W-:-:S05]  /*19c0*/  IADD3.X R7, R221, UR9, RZ, P0, !PT ;  /* 0x00000009dd077c10 */ /* 0x000fca00087fe4ff */
[----:B------:R0:W5:Y:S01]  /*19d0*/  LDG.E R24, desc[UR42][R6.64] ;  /* 0x0000002a06187981 */ /* 0x000162000c1e1900 */
[----:B------:R-:W-:Y:S05]  /*19e0*/  BRA `(.L_x_8413) ;  /* 0x0000000000107947 */ /* 0x000fea0003800000 */
.L_x_8412:
[----:B------:R-:W-:Y:S05]  /*19f0*/  @!P0 BRA `(.L_x_8413) ;  /* 0x00000000000c8947 */ /* 0x000fea0003800000 */
[----:B------:R-:W2:Y:S04]  /*1a00*/  LDG.E R3, desc[UR42][R8.64] ;  /* 0x0000002a08037981 */ /* 0x000ea8000c1e1900 */
[----:B------:R-:W2:Y:S02]  /*1a10*/  LDG.E R24, desc[UR42][R8.64+0x4] ;  /* 0x0000042a08187981 */ /* 0x000ea4000c1e1900 */
[----:B--2---:R-:W-:-:S07]  /*1a20*/  IMAD.IADD R24, R24, 0x1, -R3 ;  /* 0x0000000118187824 */ /* 0x004fce00078e0a03 */
.L_x_8413:
        /* <DEDUP_REMOVED lines=34> */
[----:B------:R-:W-:Y:S01]  /*1c50*/  SHF.R.S32.HI R43, RZ, 0x6, R3 ;  /* 0x00000006ff2b7819 */ /* 0x000fe20000011403 */
[----:B------:R-:W-:Y:S01]  /*1c60*/  IMAD.MOV.U32 R3, RZ, RZ, RZ ;  /* 0x000000ffff037224 */ /* 0x000fe200078e00ff */
[----:B------:R-:W-:-:S04]  /*1c70*/  LEA.HI R5, R5, R4, RZ, 0x6 ;  /* 0x0000000405057211 */ /* 0x000fc800078f30ff */
[----:B------:R-:W-:-:S04]  /*1c80*/  SHF.R.S32.HI R0, RZ, 0x6, R5 ;  /* 0x00000006ff007819 */ /* 0x000fc80000011405 */
[----:B---3--:R-:W-:-:S04]  /*1c90*/  VIMNMX R9, R43, R0, PT ;  /* 0x000000002b097248 */ /* 0x008fc80003fe0100 */
        /* <DEDUP_REMOVED lines=31> */
.L_x_8415:
[----:B------:R-:W-:Y:S05]  /*1e90*/  BSYNC B0 ;  /* 0x0000000000007941 */ /* 0x000fea0003800000 */
.L_x_8414:
        /* <DEDUP_REMOVED lines=36> */
.L_x_8418:
[----:B------:R-:W-:Y:S05]  /*20e0*/  BSYNC B6 ;  /* 0x0000000000067941 */ /* 0x000fea0003800000 */
.L_x_8417:
        /* <DEDUP_REMOVED lines=20> */
.L_x_8420:
[----:B------:R-:W-:Y:S05]  /*2230*/  BSYNC B6 ;  /* 0x0000000000067941 */ /* 0x000fea0003800000 */
.L_x_8419:
[----:B------:R-:W-:Y:S01]  /*2240*/  ULDC.64 UR4, c[0x0][0xaf0] ;  /* 0x0002bc0000047ab9 */ /* 0x000fe20000000a00 */
[----:B------:R-:W-:Y:S01]  /*2250*/  IMAD.MOV.U32 R0, RZ, RZ, R219 ;  /* 0x000000ffff007224 */ /* 0x000fe200078e00db */
[----:B------:R-:W-:Y:S01]  /*2260*/  ISETP.NE.U32.AND P0, PT, RZ, UR4, PT ;  /* 0x00000004ff007c0c */ /* 0x000fe2000bf05070 */
[----:B------:R-:W0:Y:S01]  /*2270*/  LDC.64 R6, c[0x0][0x300] ;  /* 0x0000c000ff067b82 */ /* 0x000e220000000a00 */
[----:B------:R-:W-:Y:S01]  /*2280*/  IMAD.IADD R38, R25, 0x1, R24 ;  /* 0x0000000119267824 */ /* 0x000fe200078e0218 */
[----:B------:R-:W-:Y:S01]  /*2290*/  SHF.R.S32.HI R17, RZ, 0x1f, R16 ;  /* 0x0000001fff117819 */ /* 0x000fe20000011410 */
[----:B------:R-:W-:Y:S01]  /*22a0*/  ULDC.64 UR6, c[0x0][0xb00] ;  /* 0x0002c00000067ab9 */ /* 0x000fe20000000a00 */
[----:B------:R-:W-:-:S04]  /*22b0*/  ISETP.NE.AND.EX P0, PT, RZ, UR5, PT, P0 ;  /* 0x00000005ff007c0c */ /* 0x000fc8000bf05300 */
[----:B------:R-:W1:Y:S08]  /*22c0*/  LDC R15, c[0x0][0x3f4] ;  /* 0x0000fd00ff0f7b82 */ /* 0x000e700000000800 */
[----:B------:R-:W2:Y:S01]  /*22d0*/  LDC.64 R56, c[0x0][0x408] ;  /* 0x00010200ff387b82 */ /* 0x000ea20000000a00 */
[----:B------:R-:W-:-:S04]  /*22e0*/  @P0 IADD3 R4, P1, R220, UR4, RZ ;  /* 0x00000004dc040c10 */ /* 0x000fc8000ff3e0ff */
        /* <DEDUP_REMOVED lines=11> */
[----:B------:R-:W-:Y:S01]  /*23a0*/  ULDC.64 UR6, c[0x0][0x338] ;  /* 0x0000ce0000067ab9 */ /* 0x000fe20000000a00 */
[----:B---3--:R-:W3:Y:S01]  /*23b0*/  LDC.64 R4, c[0x0][0x3f8] ;  /* 0x0000fe00ff047b82 */ /* 0x008ee20000000a00 */
[----:B-1----:R-:W-:Y:S01]  /*23c0*/  ISETP.GE.AND P2, PT, R16, R15, PT ;  /* 0x0000000f1000720c */ /* 0x002fe20003f46270 */
[----:B------:R-:W-:Y:S01]  /*23d0*/  IMAD R3, R38, R7, R3 ;  /* 0x0000000726037224 */ /* 0x000fe200078e0203 */
[----:B------:R-:W-:Y:S01]  /*23e0*/  SHF.R.S32.HI R185, RZ, 0x1f, R184 ;  /* 0x0000001fffb97819 */ /* 0x000fe200000114b8 */
[----:B------:R-:W-:Y:S01]  /*23f0*/  IMAD R29, R217, UR5, R29 ;  /* 0x00000005d91d7c24 */ /* 0x000fe2000f8e021d */
[----:B------:R-:W-:Y:S01]  /*2400*/  ULDC.64 UR4, c[0x0][0x308] ;  /* 0x0000c20000047ab9 */ /* 0x000fe20000000a00 */
[----:B------:R-:W-:Y:S01]  /*2410*/  IMAD.IADD R21, R21, 0x1, R3 ;  /* 0x0000000115157824 */ /* 0x000fe200078e0203 */
[----:B------:R-:W-:Y:S01]  /*2420*/  P2R R74, PR, RZ, 0x4 ;  /* 0x00000004ff4a7803 */ /* 0x000fe20000000000 */
[----:B------:R-:W-:Y:S01]  /*2430*/  IMAD R12, R73, R6, RZ ;  /* 0x00000006490c7224 */ /* 0x000fe200078e02ff */
[----:B------:R-:W-:Y:S01]  /*2440*/  SHF.L.U64.HI R62, R6, 0x6, R7 ;  /* 0x00000006063e7819 */ /* 0x000fe20000010207 */
[----:B------:R-:W-:-:S04]  /*2450*/  IMAD.WIDE.U32 R20, R217, UR4, R20 ;  /* 0x00000004d9147c25 */ /* 0x000fc8000f8e0014 */
[----:B------:R-:W-:Y:S01]  /*2460*/  IMAD R21, R217, UR5, R21 ;  /* 0x00000005d9157c24 */ /* 0x000fe2000f8e0215 */
[----:B------:R-:W-:Y:S01]  /*2470*/  ULDC.64 UR4, c[0x0][0x310] ;  /* 0x0000c40000047ab9 */ /* 0x000fe20000000a00 */
[----:B------:R-:W-:Y:S02]  /*2480*/  IMAD R12, R23, R7, R12 ;  /* 0x00000007170c7224 */ /* 0x000fe400078e020c */
[----:B------:R-:W-:Y:S02]  /*2490*/  IMAD.SHL.U32 R58, R189, 0x40, RZ ;  /* 0x00000040bd3a7824 */ /* 0x000fe400078e00ff */
[----:B--2---:R-:W-:-:S03]  /*24a0*/  IMAD.WIDE.U32 R34, R23, R56, R184 ;  /* 0x0000003817227225 */ /* 0x004fc600078e00b8 */
[----:B------:R-:W-:Y:S01]  /*24b0*/  LOP3.LUT R58, R58, 0x1c0, RZ, 0xc0, !PT ;  /* 0x000001c03a3a7812 */ /* 0x000fe200078ec0ff */
[C---:B------:R-:W-:Y:S01]  /*24c0*/  IMAD.WIDE.U32 R36, R23.reuse, R56, R16 ;  /* 0x0000003817247225 */ /* 0x040fe200078e0010 */
[----:B---3--:R-:W-:Y:S02]  /*24d0*/  SHF.L.U64.HI R60, R4, 0x6, R5 ;  /* 0x00000006043c7819 */ /* 0x008fe40000010205 */
        /* <DEDUP_REMOVED lines=9> */
[----:B----4-:R-:W-:-:S04]  /*2570*/  SHF.R.S32.HI R3, RZ, 0x1f, R0 ;  /* 0x0000001fff037819 */ /* 0x010fc80000011400 */
[----:B------:R-:W-:Y:S02]  /*2580*/  SEL R8, R3, RZ, !P0 ;  /* 0x000000ff03087207 */ /* 0x000fe40004000000 */
[----:B------:R-:W-:-:S03]  /*2590*/  SEL R3, R0, RZ, !P0 ;  /* 0x000000ff00037207 */ /* 0x000fc60004000000 */
[----:B------:R-:W-:Y:S02]  /*25a0*/  IMAD R0, R8, UR4, RZ ;  /* 0x0000000408007c24 */ /* 0x000fe4000f8e02ff */
[C---:B------:R-:W-:Y:S01]  /*25b0*/  IMAD.WIDE.U32 R20, R3.reuse, UR4, R20 ;  /* 0x0000000403147c25 */ /* 0x040fe2000f8e0014 */
[----:B------:R-:W-:Y:S02]  /*25c0*/  ULDC UR4, c[0x0][0x2f4] ;  /* 0x0000bd0000047ab9 */ /* 0x000fe40000000800 */
[----:B------:R-:W-:Y:S01]  /*25d0*/  ISETP.GE.AND P4, PT, R16, UR4, PT ;  /* 0x0000000410007c0c */ /* 0x000fe2000bf86270 */
[----:B------:R-:W-:Y:S01]  /*25e0*/  IMAD R65, R3, UR5, R0 ;  /* 0x0000000503417c24 */ /* 0x000fe2000f8e0200 */
[----:B------:R-:W-:Y:S01]  /*25f0*/  ISETP.GE.AND P3, PT, R55, UR4, PT ;  /* 0x0000000437007c0c */ /* 0x000fe2000bf66270 */
[----:B------:R-:W-:Y:S02]  /*2600*/  IMAD R0, R8, UR6, RZ ;  /* 0x0000000608007c24 */ /* 0x000fe4000f8e02ff */
[----:B------:R-:W-:-:S04]  /*2610*/  IMAD.WIDE.U32 R8, R23, R6, R16 ;  /* 0x0000000617087225 */ /* 0x000fc800078e0010 */
[----:B------:R-:W-:Y:S01]  /*2620*/  IMAD.WIDE.U32 R28, R3, UR6, R28 ;  /* 0x00000006031c7c25 */ /* 0x000fe2000f8e001c */
[----:B------:R-:W-:-:S03]  /*2630*/  IADD3 R72, P0, R20, R8, RZ ;  /* 0x0000000814487210 */ /* 0x000fc60007f1e0ff */
[----:B------:R-:W-:Y:S01]  /*2640*/  IMAD R13, R3, UR7, R0 ;  /* 0x00000007030d7c24 */ /* 0x000fe2000f8e0200 */
[----:B------:R-:W-:Y:S01]  /*2650*/  SEL R3, R15, RZ, P2 ;  /* 0x000000ff0f037207 */ /* 0x000fe20001000000 */
[----:B------:R-:W-:Y:S02]  /*2660*/  IMAD R0, R73, R4, RZ ;  /* 0x0000000449007224 */ /* 0x000fe400078e02ff */
[----:B------:R-:W-:Y:S02]  /*2670*/  IMAD.IADD R65, R21, 0x1, R65 ;  /* 0x0000000115417824 */ /* 0x000fe400078e0241 */
[----:B------:R-:W-:Y:S02]  /*2680*/  IMAD R11, R23, R5, R0 ;  /* 0x00000005170b7224 */ /* 0x000fe400078e0200 */
[----:B------:R-:W-:Y:S01]  /*2690*/  IMAD R0, R73, R56, RZ ;  /* 0x0000003849007224 */ /* 0x000fe200078e02ff */
[----:B------:R-:W-:Y:S01]  /*26a0*/  IADD3.X R64, R65, R9, R12, P0, !PT ;  /* 0x0000000941407210 */ /* 0x000fe200007fe40c */
[----:B------:R-:W-:Y:S01]  /*26b0*/  IMAD.IADD R3, R16, 0x1, R3 ;  /* 0x0000000110037824 */ /* 0x000fe200078e0203 */
[C---:B------:R-:W-:Y:S01]  /*26c0*/  IADD3 R38, P0, R23.reuse, R38, RZ ;  /* 0x0000002617267210 */ /* 0x040fe20007f1e0ff */
[----:B------:R-:W-:-:S02]  /*26d0*/  IMAD R9, R23, R57, R0 ;  /* 0x0000003917097224 */ /* 0x000fc400078e0200 */
[----:B------:R-:W-:Y:S01]  /*26e0*/  IMAD.IADD R31, R31, 0x1, R11 ;  /* 0x000000011f1f7824 */ /* 0x000fe200078e020b */
[----:B------:R-:W-:Y:S01]  /*26f0*/  SHF.R.S32.HI R0, RZ, 0x1f, R3 ;  /* 0x0000001fff007819 */ /* 0x000fe20000011403 */
[----:B------:R-:W-:Y:S02]  /*2700*/  IMAD.IADD R35, R35, 0x1, R9 ;  /* 0x0000000123237824 */ /* 0x000fe400078e0209 */
        /* <DEDUP_REMOVED lines=28> */
.L_x_8450:
        /* <DEDUP_REMOVED lines=58> */
.L_x_8425:
[----:B------:R-:W-:Y:S05]  /*2c70*/  BSYNC B1 ;  /* 0x0000000000017941 */ /* 0x000fea0003800000 */
.L_x_8424:
        /* <DEDUP_REMOVED lines=20> */
.L_x_8426:
[----:B------:R-:W-:Y:S01]  /*2dc0*/  IMAD R75, R22, 0x8, R2 ;  /* 0x00000008164b7824 */ /* 0x000fe200078e0202 */
[----:B------:R-:W-:Y:S01]  /*2dd0*/  SHF.L.U32 R76, R186, 0x1f, RZ ;  /* 0x0000001fba4c7819 */ /* 0x000fe200000006ff */
[----:B------:R-:W-:Y:S03]  /*2de0*/  BSSY B1, `(.L_x_8427) ;  /* 0x0000003000017945 */ /* 0x000fe60003800000 */
[----:B------:R-:W0:Y:S02]  /*2df0*/  SYNCS.PHASECHK.TRANS64.TRYWAIT P5, [R75+URZ+0x38890], R76 ;  /* 0x0388904c4b0075a7 */ /* 0x000e2400080a017f */
[----:B0-----:R-:W-:Y:S05]  /*2e00*/  @!P5 BRA `(.L_x_8428) ;  /* 0x0000021000a0d947 */ /* 0x001fea0003800000 */
.L_x_8747:
[----:B------:R-:W-:Y:S05]  /*2e10*/  BSYNC B1 ;  /* 0x0000000000017941 */ /* 0x000fea0003800000 */
.L_x_8427:
        /* <DEDUP_REMOVED lines=53> */
.L_x_8433:
[----:B------:R-:W-:Y:S05]  /*3170*/  BSYNC B2 ;  /* 0x0000000000027941 */ /* 0x000fea0003800000 */
.L_x_8432:
[----:B--2---:R1:W-:Y:S02]  /*3180*/  STG.E.128 desc[UR42][R12.64], R4 ;  /* 0x000000040c007986 */ /* 0x0043e4000c101d2a */
.L_x_8431:
[----:B------:R-:W-:Y:S05]  /*3190*/  BSYNC B1 ;  /* 0x0000000000017941 */ /* 0x000fea0003800000 */
.L_x_8430:
        /* <DEDUP_REMOVED lines=56> */
.L_x_8435:
[----:B------:R-:W-:Y:S05]  /*3520*/  BSYNC B1 ;  /* 0x0000000000017941 */ /* 0x000fea0003800000 */
.L_x_8434:
[----:B-1----:R2:W-:Y:S01]  /*3530*/  STG.E.128 desc[UR42][R12.64+0x40], R4 ;  /* 0x000040040c007986 */ /* 0x0025e2000c101d2a */
[----:B------:R-:W-:Y:S05]  /*3540*/  BRA `(.L_x_8429) ;  /* 0x0000000c00507947 */ /* 0x000fea0003800000 */
.L_x_8423:
        /* <DEDUP_REMOVED lines=44> */
.L_x_8436:
[----:B------:R-:W-:Y:S01]  /*3810*/  IMAD R75, R22, 0x8, R2 ;  /* 0x00000008164b7824 */ /* 0x000fe200078e0202 */
[----:B------:R-:W-:Y:S01]  /*3820*/  SHF.L.U32 R76, R186, 0x1f, RZ ;  /* 0x0000001fba4c7819 */ /* 0x000fe200000006ff */
[----:B------:R-:W0:Y:S01]  /*3830*/  LDC R77, c[0x0][0x2f4] ;  /* 0x0000bd00ff4d7b82 */ /* 0x000e220000000800 */
[----:B------:R-:W-:Y:S02]  /*3840*/  BSSY B1, `(.L_x_8437) ;  /* 0x0000003000017945 */ /* 0x000fe40003800000 */
[----:B------:R-:W1:Y:S02]  /*3850*/  SYNCS.PHASECHK.TRANS64.TRYWAIT P5, [R75+URZ+0x38890], R76 ;  /* 0x0388904c4b0075a7 */ /* 0x000e6400080a017f */
[----:B-1----:R-:W-:Y:S05]  /*3860*/  @!P5 BRA `(.L_x_8438) ;  /* 0x00000208001cd947 */ /* 0x002fea0003800000 */
.L_x_8748:
[----:B------:R-:W-:Y:S05]  /*3870*/  BSYNC B1 ;  /* 0x0000000000017941 */ /* 0x000fea0003800000 */
.L_x_8437:
        /* <DEDUP_REMOVED lines=125> */
.L_x_8440:
[----:B------:R-:W-:Y:S05]  /*4050*/  BSYNC B1 ;  /* 0x0000000000017941 */ /* 0x000fea0003800000 */
.L_x_8439:
        /* <DEDUP_REMOVED lines=10> */
.L_x_8422:
[----:B------:R-:W-:-:S06]  /*4100*/  UISETP.NE.AND UP0, UPT, UR37, 0x3, UPT ;  /* 0x000000032500788c */ /* 0x000fcc000bf05270 */
[----:B------:R-:W-:-:S13]  /*4110*/  PLOP3.LUT P0, PT, PT, PT, UP0, 0x80, 0x0 ;  /* 0x000000000000781c */ /* 0x000fda0003f0f008 */
[----:B------:R-:W-:Y:S05]  /*4120*/  @!P0 BRA `(.L_x_8441) ;  /* 0x0000000000048947 */ /* 0x000fea0003800000 */
[----:B------:R-:W-:Y:S01]  /*4130*/  BPT.TRAP 0x1 ;  /* 0x000000040000795c */ /* 0x000fe20000300000 */
.L_x_8441:
        /* <DEDUP_REMOVED lines=8> */
.L_x_8749:
[----:B------:R-:W-:Y:S05]  /*41c0*/  BSYNC B1 ;  /* 0x0000000000017941 */ /* 0x000fea0003800000 */
.L_x_8442:
        /* <DEDUP_REMOVED lines=12> */
.L_x_8429:
[----:B------:R-:W-:Y:S05]  /*4290*/  BSYNC B0 ;  /* 0x0000000000007941 */ /* 0x000fea0003800000 */
.L_x_8421:
        /* <DEDUP_REMOVED lines=17> */
.L_x_8445:
[----:B------:R-:W-:Y:S05]  /*43b0*/  BSYNC B0 ;  /* 0x0000000000007941 */ /* 0x000fea0003800000 */
.L_x_8444:
[----:B------:R-:W2:Y:S01]  /*43c0*/  SYNCS.PHASECHK.TRANS64.TRYWAIT P0, [R75+URZ+0x388b0], R76 ;  /* 0x0388b04c4b0075a7 */ /* 0x000ea2000800017f */
[----:B------:R-:W-:Y:S04]  /*43d0*/  BSSY B0, `(.L_x_8446) ;  /* 0x0000002000007945 */ /* 0x000fe80003800000 */
[----:B--2---:R-:W-:Y:S05]  /*43e0*/  @!P0 BRA `(.L_x_8447) ;  /* 0x000001fc00648947 */ /* 0x004fea0003800000 */
.L_x_8750:
[----:B------:R-:W-:Y:S05]  /*43f0*/  BSYNC B0 ;  /* 0x0000000000007941 */ /* 0x000fea0003800000 */
.L_x_8446:
        /* <DEDUP_REMOVED lines=82> */
.L_x_8449:
[----:B------:R-:W-:Y:S05]  /*4920*/  BSYNC B0 ;  /* 0x0000000000007941 */ /* 0x000fea0003800000 */
.L_x_8448:
        /* <DEDUP_REMOVED lines=17> */
.L_x_8416:
[----:B------:R-:W-:Y:S04]  /*4a40*/  BSSY B0, `(.L_x_8451) ;  /* 0x0000004000007945 */ /* 0x000fe80003800000 */
[----:B------:R-:W-:Y:S05]  /*4a50*/  @P0 BRA `(.L_x_8452) ;  /* 0x0000000000080947 */ /* 0x000fea0003800000 */
[----:B------:R-:W1:Y:S02]  /*4a60*/  FENCE.VIEW.ASYNC.G ;  /* 0x00000000000073c6 */ /* 0x000e640000000100 */
[----:B-1----:R-:W-:Y:S06]  /*4a70*/  BAR.ARV 0xc, 0x180 ;  /* 0x0306000000007b1d */ /* 0x002fec0000002000 */
.L_x_8452:
[----:B------:R-:W-:Y:S05]  /*4a80*/  BSYNC B0 ;  /* 0x0000000000007941 */ /* 0x000fea0003800000 */
.L_x_8451:
[----:B------:R-:W-:Y:S01]  /*4a90*/  UISETP.NE.AND UP0, UPT, UR38, 0x1, UPT ;  /* 0x000000012600788c */ /* 0x000fe2000bf05270 */
[----:B------:R-:W-:Y:S05]  /*4aa0*/  BSSY B7, `(.L_x_8453) ;  /* 0x0000ff2000077945 */ /* 0x000fea0003800000 */
[----:B------:R-:W-:-:S13]  /*4ab0*/  PLOP3.LUT P0, PT, PT, PT, UP0, 0x80, 0x0 ;  /* 0x000000000000781c */ /* 0x000fda0003f0f008 */
[----:B------:R-:W-:Y:S05]  /*4ac0*/  @!P0 BRA `(.L_x_8454) ;  /* 0x0000002000188947 */ /* 0x000fea0003800000 */
[----:B------:R-:W1:Y:S01]  /*4ad0*/  LDC R0, c[0x0][0x448] ;  /* 0x00011200ff007b82 */ /* 0x000e620000000800 */
[----:B------:R-:W-:Y:S01]  /*4ae0*/  VIADD R3, R194, 0x3f ;  /* 0x0000003fc2037836 */ /* 0x000fe20000000000 */
[----:B------:R-:W-:Y:S01]  /*4af0*/  BSSY B0, `(.L_x_8455) ;  /* 0x000002a000007945 */ /* 0x000fe20003800000 */
[----:B-1----:R-:W-:-:S13]  /*4b00*/  ISETP.NE.AND P0, PT, R0, 0x1, PT ;  /* 0x000000010000780c */ /* 0x002fda0003f05270 */
[----:B------:R-:W1:Y:S08]  /*4b10*/  @P0 LDC R0, c[0x0][0x44c] ;  /* 0x00011300ff000b82 */ /* 0x000e700000000800 */
[----:B------:R-:W2:Y:S01]  /*4b20*/  @P0 LDC R5, c[0x0][0x450] ;  /* 0x00011400ff050b82 */ /* 0x000ea20000000800 */
[----:B-1----:R-:W-:-:S05]  /*4b30*/  @P0 IMAD.HI.U32 R0, R3, R0, RZ ;  /* 0x0000000003000227 */ /* 0x002fca00078e00ff */
[----:B--2---:R-:W-:Y:S01]  /*4b40*/  @P0 SHF.R.U32.HI R3, RZ, R5, R0 ;  /* 0x00000005ff030219 */ /* 0x004fe20000011600 */
[----:B------:R-:W-:-:S04]  /*4b50*/  IMAD.MOV.U32 R5, RZ, RZ, RZ ;  /* 0x000000ffff057224 */ /* 0x000fc800078e00ff */
        /* <DEDUP_REMOVED lines=35> */
.L_x_8456:
[----:B------:R-:W-:Y:S05]  /*4d90*/  BSYNC B0 ;  /* 0x0000000000007941 */ /* 0x000fea0003800000 */
.L_x_8455:
        /* <DEDUP_REMOVED lines=144> */
.L_x_8460:
        /* <DEDUP_REMOVED lines=185> */
.L_x_8459:
[----:B------:R-:W-:Y:S05]  /*6230*/  BSYNC B0 ;  /* 0x0000000000007941 */ /* 0x000fea0003800000 */
.L_x_8458:
        /* <DEDUP_REMOVED lines=143> */
.L_x_8454:
        /* <DEDUP_REMOVED lines=45> */
.L_x_8462:
[----:B------:R-:W-:Y:S05]  /*6e00*/  BSYNC B0 ;  /* 0x0000000000007941 */ /* 0x000fea0003800000 */
.L_x_8461:
        /* <DEDUP_REMOVED lines=101> */
.L_x_8464:
[----:B------:R-:W-:Y:S05]  /*7460*/  BSYNC B6 ;  /* 0x0000000000067941 */ /* 0x000fea0003800000 */
.L_x_8463:
        /* <DEDUP_REMOVED lines=12> */
.L_x_8468:
[----:B-1----:R1:W2:Y:S02]  /*7530*/  SYNCS.PHASECHK.TRANS64.TRYWAIT P0, [R2+URZ+0x38800], R3 ;  /* 0x03880003020075a7 */ /* 0x0022a4000800017f */
[----:B--2---:R-:W-:Y:S05]  /*7540*/  @!P0 NANOSLEEP.SYNCS 0x989680 ;  /* 0x009896800000895d */ /* 0x004fea0003900000 */
[----:B------:R-:W2:Y:S02]  /*7550*/  @!P0 SYNCS.PHASECHK.TRANS64 P0, [R2+URZ+0x38800], R3 ;  /* 0x03880003020085a7 */ /* 0x000ea4000800007f */
[----:B--2---:R-:W-:Y:S05]  /*7560*/  @!P0 BRA `(.L_x_8468) ;  /* 0xfffffffc00f08947 */ /* 0x004fea000383ffff */
.L_x_8467:
[----:B------:R-:W-:Y:S05]  /*7570*/  BSYNC B0 ;  /* 0x0000000000007941 */ /* 0x000fea0003800000 */
.L_x_8466:
[----:B------:R-:W-:Y:S05]  /*7580*/  BRA `(.L_x_8469) ;  /* 0x0000002c00907947 */ /* 0x000fea0003800000 */
.L_x_8465:
        /* <DEDUP_REMOVED lines=31> */
.L_x_8471:
[----:B------:R-:W-:Y:S05]  /*7780*/  BSYNC B6 ;  /* 0x0000000000067941 */ /* 0x000fea0003800000 */
.L_x_8470:
        /* <DEDUP_REMOVED lines=45> */
.L_x_8756:
        /* <DEDUP_REMOVED lines=29> */
.L_x_8476:
[----:B------:R-:W-:Y:S05]  /*7c30*/  BSYNC B1 ;  /* 0x0000000000017941 */ /* 0x000fea0003800000 */
.L_x_8475:
        /* <DEDUP_REMOVED lines=10> */
[----:B------:R-:W-:-:S02]  /*7ce0*/  IMAD.MOV.U32 R4, RZ, RZ, R28 ;  /* 0x000000ffff047224 */ /* 0x000fc400078e001c */
        /* <DEDUP_REMOVED lines=8> */
.L_x_8762:
        /* <DEDUP_REMOVED lines=23> */
[----:B------:R-:W-:-:S03]  /*7ee0*/  CS2R R14, SRZ ;  /* 0x00000000000e7805 */ /* 0x000fc6000001ff00 */
[-C--:B0-----:R-:W-:Y:S02]  /*7ef0*/  @!P3 IADD3 R4, P0, R6, R9.reuse, RZ ;  /* 0x000000090604b210 */ /* 0x081fe40007f1e0ff */
[----:B------:R-:W-:Y:S01]  /*7f00*/  @!P3 IADD3 R6, P1, R30, R9, RZ ;  /* 0x000000091e06b210 */ /* 0x000fe20007f3e0ff */
[----:B----4-:R-:W-:Y:S02]  /*7f10*/  IMAD.MOV.U32 R9, RZ, RZ, R7 ;  /* 0x000000ffff097224 */ /* 0x010fe400078e0007 */
        /* <DEDUP_REMOVED lines=8> */
.L_x_8479:
[----:B------:R-:W-:Y:S05]  /*7fa0*/  BSYNC B1 ;  /* 0x0000000000017941 */ /* 0x000fea0003800000 */
.L_x_8478:
[----:B------:R-:W0:Y:S01]  /*7fb0*/  SYNCS.PHASECHK.TRANS64.TRYWAIT P0, [R2+URZ+0x38800], R37 ;  /* 0x03880025020075a7 */ /* 0x000e22000800017f */
[----:B--2---:R-:W-:Y:S01]  /*7fc0*/  LOP3.LUT R3, R32, 0x1c0, RZ, 0xc0, !PT ;  /* 0x000001c020037812 */ /* 0x004fe200078ec0ff */
[----:B-1---5:R-:W-:Y:S01]  /*7fd0*/  IMAD.MOV.U32 R5, RZ, RZ, R8 ;  /* 0x000000ffff057224 */ /* 0x022fe200078e0008 */
[----:B------:R-:W-:Y:S01]  /*7fe0*/  VIADDMNMX R32, R35, -R194, 0x40, PT ;  /* 0x0000004023207446 */ /* 0x000fe200038009c2 */
[----:B----4-:R-:W-:Y:S01]  /*7ff0*/  IMAD.MOV.U32 R7, RZ, RZ, R10 ;  /* 0x000000ffff077224 */ /* 0x010fe200078e000a */
[----:B------:R-:W-:Y:S01]  /*8000*/  LOP3.LUT R4, R3, 0x18, R16, 0xf8, !PT ;  /* 0x0000001803047812 */ /* 0x000fe200078ef810 */
[----:B---3--:R-:W-:Y:S01]  /*8010*/  IMAD.MOV.U32 R6, RZ, RZ, R13 ;  /* 0x000000ffff067224 */ /* 0x008fe200078e000d */
        /* <DEDUP_REMOVED lines=14> */
[----:B0-----:R-:W-:Y:S01]  /*8100*/  IMAD R30, R3, 0x2, R2 ;  /* 0x00000002031e7824 */ /* 0x001fe200078e0202 */
[----:B------:R-:W-:Y:S02]  /*8110*/  PRMT R35, R4, 0x7610, R35 ;  /* 0x0000761004237816 */ /* 0x000fe40000000023 */
[----:B------:R-:W-:Y:S01]  /*8120*/  PRMT R48, R5, 0x7610, R48 ;  /* 0x0000761005307816 */ /* 0x000fe20000000030 */
[----:B------:R-:W-:-:S02]  /*8130*/  IMAD.MOV.U32 R5, RZ, RZ, R15 ;  /* 0x000000ffff057224 */ /* 0x000fc400078e000f */
[C---:B------:R-:W-:Y:S02]  /*8140*/  VIADD R4, R30.reuse, 0x20400 ;  /* 0x000204001e047836 */ /* 0x040fe40000000000 */
[----:B------:R-:W-:Y:S01]  /*8150*/  VIADD R3, R30, 0x20440 ;  /* 0x000204401e037836 */ /* 0x000fe20000000000 */
[----:B------:R-:W-:Y:S06]  /*8160*/  @!P0 BRA `(.L_x_8481) ;  /* 0x000001c400008947 */ /* 0x000fec0003800000 */
.L_x_8763:
[----:B------:R-:W-:Y:S05]  /*8170*/  BSYNC B1 ;  /* 0x0000000000017941 */ /* 0x000fea0003800000 */
.L_x_8480:
        /* <DEDUP_REMOVED lines=11> */
[----:B0-----:R-:W-:Y:S02]  /*8230*/  SHF.R.U32.HI R37, RZ, 0x10, R27 ;  /* 0x00000010ff257819 */ /* 0x001fe4000001161b */
[----:B------:R-:W-:Y:S02]  /*8240*/  SHF.R.U64 R39, R28, 0x10, R29 ;  /* 0x000000101c277819 */ /* 0x000fe4000000121d */
        /* <DEDUP_REMOVED lines=42> */
.L_x_8485:
[----:B------:R-:W-:Y:S05]  /*84f0*/  BSYNC B2 ;  /* 0x0000000000027941 */ /* 0x000fea0003800000 */
.L_x_8484:
[----:B------:R-:W-:Y:S05]  /*8500*/  @P1 BRA `(.L_x_8483) ;  /* 0x0000000000b81947 */ /* 0x000fea0003800000 */
[----:B-1----:R-:W1:Y:S01]  /*8510*/  LDS.128 R4, [R3] ;  /* 0x0000000003047984 */ /* 0x002e620000000c00 */
[----:B------:R-:W-:Y:S02]  /*8520*/  SHF.R.U32.HI R36, RZ, 0x10, R21 ;  /* 0x00000010ff247819 */ /* 0x000fe40000011615 */
[----:B------:R-:W-:Y:S02]  /*8530*/  SHF.R.U32.HI R27, RZ, 0x10, R25 ;  /* 0x00000010ff1b7819 */ /* 0x000fe40000011619 */
[----:B------:R-:W-:Y:S02]  /*8540*/  PRMT R36, R46, 0x5432, R36 ;  /* 0x000054322e247816 */ /* 0x000fe40000000024 */
[----:B------:R-:W-:Y:S02]  /*8550*/  PRMT R27, R44, 0x5410, R27 ;  /* 0x000054102c1b7816 */ /* 0x000fe4000000001b */
[----:B------:R-:W-:Y:S01]  /*8560*/  SHF.R.U64 R29, R20, 0x10, R21 ;  /* 0x00000010141d7819 */ /* 0x000fe20000001215 */
[----:B0-----:R-:W-:Y:S01]  /*8570*/  IMAD.U32 R37, R36, 0x10000, RZ ;  /* 0x0001000024257824 */ /* 0x001fe200078e00ff */
        /* <DEDUP_REMOVED lines=39> */
.L_x_8483:
[----:B------:R-:W-:Y:S05]  /*87f0*/  BSYNC B1 ;  /* 0x0000000000017941 */ /* 0x000fea0003800000 */
.L_x_8482:
        /* <DEDUP_REMOVED lines=54> */
.L_x_8488:
[----:B------:R-:W-:Y:S05]  /*8b60*/  BSYNC B1 ;  /* 0x0000000000017941 */ /* 0x000fea0003800000 */
.L_x_8487:
        /* <DEDUP_REMOVED lines=46> */
[----:B------:R3:W-:Y:S01]  /*8e50*/  STS.128 [R3+0x1000], R4 ;  /* 0x0010000403007388 */ /* 0x0007e20000000c00 */
[----:B------:R-:W-:Y:S05]  /*8e60*/  BRA `(.L_x_8486) ;  /* 0x0000001400347947 */ /* 0x000fea0003800000 */
.L_x_8473:
        /* <DEDUP_REMOVED lines=34> */
.L_x_8769:
        /* <DEDUP_REMOVED lines=15> */
.L_x_8491:
[----:B------:R-:W-:Y:S05]  /*9180*/  BSYNC B1 ;  /* 0x0000000000017941 */ /* 0x000fea0003800000 */
.L_x_8490:
[----:B-12--5:R-:W-:Y:S01]  /*9190*/  IMAD.MOV.U32 R4, RZ, RZ, R28 ;  /* 0x000000ffff047224 */ /* 0x026fe200078e001c */
[----:B------:R-:W-:Y:S01]  /*91a0*/  UMOV UR4, 0xffffffff ;  /* 0xffffffff00047882 */ /* 0x000fe20000000000 */
[----:B------:R-:W-:Y:S02]  /*91b0*/  IMAD.MOV.U32 R5, RZ, RZ, R29 ;  /* 0x000000ffff057224 */ /* 0x000fe400078e001d */
[----:B----4-:R-:W-:Y:S02]  /*91c0*/  IMAD.MOV.U32 R6, RZ, RZ, R30 ;  /* 0x000000ffff067224 */ /* 0x010fe400078e001e */
[----:B---3--:R-:W-:Y:S01]  /*91d0*/  IMAD.MOV.U32 R7, RZ, RZ, R31 ;  /* 0x000000ffff077224 */ /* 0x008fe200078e001f */
[----:B------:R-:W-:Y:S01]  /*91e0*/  PRMT R39, R4, 0x5410, R5 ;  /* 0x0000541004277816 */ /* 0x000fe20000000005 */
[----:B------:R-:W-:Y:S02]  /*91f0*/  IMAD.MOV.U32 R4, RZ, RZ, R24 ;  /* 0x000000ffff047224 */ /* 0x000fe400078e0018 */
[----:B------:R-:W-:Y:S01]  /*9200*/  IMAD.MOV.U32 R5, RZ, RZ, R25 ;  /* 0x000000ffff057224 */ /* 0x000fe200078e0019 */
[----:B------:R-:W-:Y:S01]  /*9210*/  PRMT R41, R7, 0x5410, R6 ;  /* 0x0000541007297816 */ /* 0x000fe20000000006 */
[----:B------:R-:W-:-:S02]  /*9220*/  IMAD.MOV.U32 R6, RZ, RZ, R26 ;  /* 0x000000ffff067224 */ /* 0x000fc400078e001a */
[----:B------:R-:W-:Y:S01]  /*9230*/  IMAD.MOV.U32 R7, RZ, RZ, R27 ;  /* 0x000000ffff077224 */ /* 0x000fe200078e001b */
[----:B------:R-:W-:Y:S02]  /*9240*/  PRMT R50, R50, 0x5410, R5 ;  /* 0x0000541032327816 */ /* 0x000fe40000000005 */
[----:B------:R-:W-:Y:S02]  /*9250*/  PRMT R47, R6, 0x5410, R4 ;  /* 0x00005410062f7816 */ /* 0x000fe40000000004 */
[----:B------:R-:W-:Y:S02]  /*9260*/  CS2R R4, SRZ ;  /* 0x0000000000047805 */ /* 0x000fe4000001ff00 */
        /* <DEDUP_REMOVED lines=8> */
.L_x_8775:
        /* <DEDUP_REMOVED lines=23> */
.L_x_8494:
[----:B------:R-:W-:Y:S05]  /*9460*/  BSYNC B1 ;  /* 0x0000000000017941 */ /* 0x000fea0003800000 */
.L_x_8493:
        /* <DEDUP_REMOVED lines=19> */
[----:B------:R-:W-:-:S02]  /*95a0*/  PRMT R52, R12, 0x7610, R52 ;  /* 0x000076100c347816 */ /* 0x000fc40000000034 */
[----:B------:R-:W-:Y:S01]  /*95b0*/  PRMT R53, R15, 0x7610, R53 ;  /* 0x000076100f357816 */ /* 0x000fe20000000035 */
[----:B--2---:R-:W-:Y:S06]  /*95c0*/  @!P1 BRA `(.L_x_8496) ;  /* 0x000001b000e89947 */ /* 0x004fec0003800000 */
.L_x_8776:
[----:B------:R-:W-:Y:S05]  /*95d0*/  BSYNC B1 ;  /* 0x0000000000017941 */ /* 0x000fea0003800000 */
.L_x_8495:
[----:B------:R-:W-:Y:S04]  /*95e0*/  BSSY B1, `(.L_x_8497) ;  /* 0x000006a000017945 */ /* 0x000fe80003800000 */
[----:B------:R-:W-:Y:S05]  /*95f0*/  @P2 BRA `(.L_x_8498) ;  /* 0x0000000400a02947 */ /* 0x000fea0003800000 */
[----:B------:R-:W-:Y:S01]  /*9600*/  IMAD.SHL.U32 R12, R189, 0x40, RZ ;  /* 0x00000040bd0c7824 */ /* 0x000fe200078e00ff */
[----:B------:R-:W-:Y:S01]  /*9610*/  SHF.R.U64 R45, R28, 0x10, R29 ;  /* 0x000000101c2d7819 */ /* 0x000fe2000000121d */
[----:B------:R-:W-:Y:S01]  /*9620*/  IMAD.IADD R14, R16, 0x1, R3 ;  /* 0x00000001100e7824 */ /* 0x000fe200078e0203 */
[----:B------:R-:W-:Y:S02]  /*9630*/  SHF.R.U64 R40, R24, 0x10, R25 ;  /* 0x0000001018287819 */ /* 0x000fe40000001219 */
[----:B------:R-:W-:Y:S02]  /*9640*/  LOP3.LUT R15, R12, 0x1c0, RZ, 0xc0, !PT ;  /* 0x000001c00c0f7812 */ /* 0x000fe400078ec0ff */
[----:B------:R-:W-:Y:S02]  /*9650*/  SHF.R.U64 R43, R26, 0x10, R27 ;  /* 0x000000101a2b7819 */ /* 0x000fe4000000121b */
[----:B0-----:R-:W-:Y:S02]  /*9660*/  SHF.R.U32.HI R33, RZ, 0x3, R15 ;  /* 0x00000003ff217819 */ /* 0x001fe4000001160f */
[----:B------:R-:W-:-:S02]  /*9670*/  LOP3.LUT R14, R15, 0x38, R14, 0xf8, !PT ;  /* 0x000000380f0e7812 */ /* 0x000fc400078ef80e */
[----:B------:R-:W-:Y:S02]  /*9680*/  LOP3.LUT R12, R15, 0x38, R16, 0xf8, !PT ;  /* 0x000000380f0c7812 */ /* 0x000fe400078ef810 */
[-C--:B------:R-:W-:Y:S02]  /*9690*/  LOP3.LUT R15, R14, R33.reuse, RZ, 0x3c, !PT ;  /* 0x000000210e0f7212 */ /* 0x080fe400078e3cff */
[----:B------:R-:W-:Y:S02]  /*96a0*/  LOP3.LUT R13, R12, R33, RZ, 0x3c, !PT ;  /* 0x000000210c0d7212 */ /* 0x000fe400078e3cff */
[----:B------:R-:W-:Y:S01]  /*96b0*/  PRMT R45, R39, 0x5410, R45 ;  /* 0x00005410272d7816 */ /* 0x000fe2000000002d */
[----:B------:R-:W-:Y:S01]  /*96c0*/  IMAD R33, R214, 0x200, R15 ;  /* 0x00000200d6217824 */ /* 0x000fe200078e020f */
[----:B------:R-:W-:Y:S01]  /*96d0*/  SHF.R.U64 R48, R30, 0x10, R31 ;  /* 0x000000101e307819 */ /* 0x000fe2000000121f */
[----:B------:R-:W-:Y:S01]  /*96e0*/  IMAD R13, R214, 0x200, R13 ;  /* 0x00000200d60d7824 */ /* 0x000fe200078e020d */
[----:B------:R-:W-:Y:S01]  /*96f0*/  SHF.R.U32.HI R49, RZ, 0x10, R31 ;  /* 0x00000010ff317819 */ /* 0x000fe2000001161f */
[----:B------:R-:W-:Y:S01]  /*9700*/  IMAD R38, R33, 0x2, R2 ;  /* 0x0000000221267824 */ /* 0x000fe200078e0202 */
[----:B------:R-:W-:Y:S01]  /*9710*/  PRMT R40, R47, 0x5432, R40 ;  /* 0x000054322f287816 */ /* 0x000fe20000000028 */
[----:B------:R-:W-:Y:S01]  /*9720*/  IMAD R37, R13, 0x2, R2 ;  /* 0x000000020d257824 */ /* 0x000fe200078e0202 */
[----:B------:R-:W-:-:S02]  /*9730*/  SHF.R.U32.HI R44, RZ, 0x10, R27 ;  /* 0x00000010ff2c7819 */ /* 0x000fc4000001161b */
[----:B------:R-:W0:Y:S01]  /*9740*/  LDS.128 R32, [R38+0x20400] ;  /* 0x0204000026207984 */ /* 0x000e220000000c00 */
[----:B------:R-:W-:Y:S02]  /*9750*/  SHF.R.U32.HI R46, RZ, 0x10, R29 ;  /* 0x00000010ff2e7819 */ /* 0x000fe4000001161d */
[----:B------:R-:W-:Y:S01]  /*9760*/  PRMT R43, R47, 0x5410, R43 ;  /* 0x000054102f2b7816 */ /* 0x000fe2000000002b */
[----:B------:R-:W1:Y:S01]  /*9770*/  LDS.128 R12, [R37+0x20400] ;  /* 0x02040000250c7984 */ /* 0x000e620000000c00 */
[----:B------:R-:W-:Y:S01]  /*9780*/  PRMT R48, R41, 0x5432, R48 ;  /* 0x0000543229307816 */ /* 0x000fe20000000030 */
[----:B------:R-:W-:Y:S01]  /*9790*/  IMAD.U32 R47, R45, 0x10000, RZ ;  /* 0x000100002d2f7824 */ /* 0x000fe200078e00ff */
[----:B------:R-:W-:Y:S01]  /*97a0*/  PRMT R49, R41, 0x5410, R49 ;  /* 0x0000541029317816 */ /* 0x000fe20000000031 */
[----:B------:R-:W-:Y:S01]  /*97b0*/  IMAD.U32 R41, R40, 0x10000, RZ ;  /* 0x0001000028297824 */ /* 0x000fe200078e00ff */
[----:B------:R-:W-:Y:S02]  /*97c0*/  SHF.R.U32.HI R42, RZ, 0x10, R25 ;  /* 0x00000010ff2a7819 */ /* 0x000fe40000011619 */
[----:B------:R-:W-:-:S02]  /*97d0*/  PRMT R44, R51, 0x5432, R44 ;  /* 0x00005432332c7816 */ /* 0x000fc4000000002c */
[----:B------:R-:W-:Y:S02]  /*97e0*/  PRMT R46, R39, 0x5432, R46 ;  /* 0x00005432272e7816 */ /* 0x000fe4000000002e */
[----:B------:R-:W-:Y:S02]  /*97f0*/  LOP3.LUT R45, R45, 0xffff0000, RZ, 0xc0, !PT ;  /* 0xffff00002d2d7812 */ /* 0x000fe400078ec0ff */
[----:B------:R-:W-:Y:S02]  /*9800*/  PRMT R42, R50, 0x5432, R42 ;  /* 0x00005432322a7816 */ /* 0x000fe4000000002a */
[----:B------:R-:W-:Y:S01]  /*9810*/  LOP3.LUT R40, R40, 0xffff0000, RZ, 0xc0, !PT ;  /* 0xffff000028287812 */ /* 0x000fe200078ec0ff */
        /* <DEDUP_REMOVED lines=12> */
[C---:B------:R-:W-:Y:S01]  /*98e0*/  FFMA.FTZ R51, R24.reuse, R41, -R51 ;  /* 0x0000002918337223 */ /* 0x040fe20000010833 */
[C---:B------:R-:W-:Y:S01]  /*98f0*/  FMUL.FTZ R41, R29.reuse, R45 ;  /* 0x0000002d1d297220 */ /* 0x040fe20000410000 */
[----:B------:R-:W-:Y:S01]  /*9900*/  FFMA.FTZ R35, R24, R47, R35 ;  /* 0x0000002f18237223 */ /* 0x000fe20000010023 */
[----:B------:R-:W-:Y:S02]  /*9910*/  IMAD.U32 R28, R46, 0x10000, RZ ;  /* 0x000100002e1c7824 */ /* 0x000fe400078e00ff */
[----:B------:R-:W-:Y:S01]  /*9920*/  FMUL.FTZ R29, R29, R40 ;  /* 0x000000281d1d7220 */ /* 0x000fe20000410000 */
[----:B------:R-:W-:-:S02]  /*9930*/  IMAD.U32 R24, R42, 0x10000, RZ ;  /* 0x000100002a187824 */ /* 0x000fc400078e00ff */
[----:B------:R-:W-:Y:S01]  /*9940*/  FFMA.FTZ R40, R12, R40, -R41 ;  /* 0x000000280c287223 */ /* 0x000fe20000010829 */
[----:B------:R-:W-:Y:S02]  /*9950*/  IMAD.U32 R25, R13, 0x10000, RZ ;  /* 0x000100000d197824 */ /* 0x000fe400078e00ff */
[----:B------:R-:W-:Y:S01]  /*9960*/  FMUL.FTZ R50, R30, R28 ;  /* 0x0000001c1e327220 */ /* 0x000fe20000410000 */
[----:B------:R-:W-:Y:S01]  /*9970*/  LOP3.LUT R46, R46, 0xffff0000, RZ, 0xc0, !PT ;  /* 0xffff00002e2e7812 */ /* 0x000fe200078ec0ff */
[-C--:B------:R-:W-:Y:S01]  /*9980*/  FMUL.FTZ R41, R30, R24.reuse ;  /* 0x000000181e297220 */ /* 0x080fe20000410000 */
[----:B------:R-:W-:Y:S01]  /*9990*/  LOP3.LUT R42, R42, 0xffff0000, RZ, 0xc0, !PT ;  /* 0xffff00002a2a7812 */ /* 0x000fe200078ec0ff */
[----:B------:R-:W-:Y:S01]  /*99a0*/  FFMA.FTZ R50, R25, R24, -R50 ;  /* 0x0000001819327223 */ /* 0x000fe20000010832 */
[----:B------:R-:W-:Y:S01]  /*99b0*/  LOP3.LUT R13, R13, 0xffff0000, RZ, 0xc0, !PT ;  /* 0xffff00000d0d7812 */ /* 0x000fe200078ec0ff */
[----:B------:R-:W-:Y:S01]  /*99c0*/  FFMA.FTZ R41, R25, R28, R41 ;  /* 0x0000001c19297223 */ /* 0x000fe20000010029 */
[----:B------:R-:W-:Y:S01]  /*99d0*/  FMUL.FTZ R24, R32, R46 ;  /* 0x0000002e20187220 */ /* 0x000fe20000410000 */
[----:B------:R-:W-:-:S02]  /*99e0*/  IMAD.U32 R25, R48, 0x10000, RZ ;  /* 0x0001000030197824 */ /* 0x000fc400078e00ff */
[----:B------:R-:W-:Y:S01]  /*99f0*/  FFMA.FTZ R30, R12, R45, R29 ;  /* 0x0000002d0c1e7223 */ /* 0x000fe2000001001d */
[-C--:B------:R-:W-:Y:S01]  /*9a00*/  FMUL.FTZ R32, R32, R42.reuse ;  /* 0x0000002a20207220 */ /* 0x080fe20000410000 */
[----:B------:R-:W-:Y:S02]  /*9a10*/  IMAD.U32 R26, R14, 0x10000, RZ ;  /* 0x000100000e1a7824 */ /* 0x000fe400078e00ff */
[----:B------:R-:W-:Y:S01]  /*9a20*/  FFMA.FTZ R29, R13, R42, -R24 ;  /* 0x0000002a0d1d7223 */ /* 0x000fe20000010818 */
[----:B------:R-:W-:Y:S02]  /*9a30*/  IMAD.U32 R12, R43, 0x10000, RZ ;  /* 0x000100002b0c7824 */ /* 0x000fe400078e00ff */
[----:B------:R-:W-:Y:S01]  /*9a40*/  FMUL.FTZ R45, R31, R25 ;  /* 0x000000191f2d7220 */ /* 0x000fe20000410000 */
[----:B------:R-:W-:Y:S02]  /*9a50*/  IMAD.U32 R28, R49, 0x10000, RZ ;  /* 0x00010000311c7824 */ /* 0x000fe400078e00ff */
[----:B------:R-:W-:Y:S01]  /*9a60*/  FFMA.FTZ R32, R13, R46, R32 ;  /* 0x0000002e0d207223 */ /* 0x000fe20000010020 */
[----:B------:R-:W-:-:S02]  /*9a70*/  IMAD.U32 R24, R44, 0x10000, RZ ;  /* 0x000100002c187824 */ /* 0x000fc400078e00ff */
[----:B------:R-:W-:Y:S01]  /*9a80*/  FMUL.FTZ R42, R31, R12 ;  /* 0x0000000c1f2a7220 */ /* 0x000fe20000410000 */
[----:B------:R-:W-:Y:S02]  /*9a90*/  IMAD.U32 R27, R15, 0x10000, RZ ;  /* 0x000100000f1b7824 */ /* 0x000fe400078e00ff */
[C---:B------:R-:W-:Y:S01]  /*9aa0*/  FMUL.FTZ R46, R39.reuse, R28 ;  /* 0x0000001c272e7220 */ /* 0x040fe20000410000 */
[----:B------:R-:W-:Y:S01]  /*9ab0*/  FFMA.FTZ R45, R26, R12, -R45 ;  /* 0x0000000c1a2d7223 */ /* 0x000fe2000001082d */
[-C--:B------:R-:W-:Y:S01]  /*9ac0*/  FMUL.FTZ R12, R39, R24.reuse ;  /* 0x00000018270c7220 */ /* 0x080fe20000410000 */
[----:B------:R-:W-:Y:S01]  /*9ad0*/  LOP3.LUT R48, R48, 0xffff0000, RZ, 0xc0, !PT ;  /* 0xffff000030307812 */ /* 0x000fe200078ec0ff */
[----:B------:R-:W-:Y:S01]  /*9ae0*/  FFMA.FTZ R46, R27, R24, -R46 ;  /* 0x000000181b2e7223 */ /* 0x000fe2000001082e */
        /* <DEDUP_REMOVED lines=8> */
[----:B------:R-:W-:Y:S01]  /*9b70*/  LOP3.LUT R15, R15, 0xffff0000, RZ, 0xc0, !PT ;  /* 0xffff00000f0f7812 */ /* 0x000fe200078ec0ff */
[----:B------:R-:W-:Y:S01]  /*9b80*/  FMUL.FTZ R34, R34, R44 ;  /* 0x0000002c22227220 */ /* 0x000fe20000410000 */
[----:B------:R-:W-:Y:S01]  /*9b90*/  FFMA.FTZ R26, R26, R25, R42 ;  /* 0x000000191a1a7223 */ /* 0x000fe2000001002a */
        /* <DEDUP_REMOVED lines=14> */
.L_x_8498:
[----:B------:R-:W-:Y:S05]  /*9c80*/  BSYNC B1 ;  /* 0x0000000000017941 */ /* 0x000fea0003800000 */
.L_x_8497:
        /* <DEDUP_REMOVED lines=16> */
[----:B------:R-:W-:Y:S01]  /*9d90*/  SHF.R.U32.HI R34, RZ, 0x10, R5 ;  /* 0x00000010ff227819 */ /* 0x000fe20000011605 */
[----:B------:R-:W-:Y:S01]  /*9da0*/  IMAD.IADD R3, R12, 0x1, R3 ;  /* 0x000000010c037824 */ /* 0x000fe200078e0203 */
[----:B------:R-:W-:Y:S01]  /*9db0*/  PRMT R28, R55, 0x5432, R28 ;  /* 0x00005432371c7816 */ /* 0x000fe2000000001c */
[----:B0-----:R-:W-:Y:S01]  /*9dc0*/  IMAD.U32 R33, R32, 0x10000, RZ ;  /* 0x0001000020217824 */ /* 0x001fe200078e00ff */
[--C-:B------:R-:W-:Y:S01]  /*9dd0*/  SHF.R.U64 R30, R10, 0x10, R11.reuse ;  /* 0x000000100a1e7819 */ /* 0x100fe2000000120b */
[----:B------:R-:W-:Y:S01]  /*9de0*/  IMAD R3, R3, 0x2, R2 ;  /* 0x0000000203037824 */ /* 0x000fe200078e0202 */
[----:B------:R-:W-:-:S02]  /*9df0*/  SHF.R.U32.HI R31, RZ, 0x10, R11 ;  /* 0x00000010ff1f7819 */ /* 0x000fc4000001160b */
[----:B------:R-:W-:Y:S02]  /*9e00*/  SHF.R.U64 R35, R6, 0x10, R7 ;  /* 0x0000001006237819 */ /* 0x000fe40000001207 */
[----:B------:R-:W0:Y:S01]  /*9e10*/  LDS.128 R24, [R3+0x20400] ;  /* 0x0204000003187984 */ /* 0x000e220000000c00 */
[----:B------:R-:W-:Y:S02]  /*9e20*/  SHF.R.U32.HI R29, RZ, 0x10, R9 ;  /* 0x00000010ff1d7819 */ /* 0x000fe40000011609 */
[----:B------:R-:W-:Y:S02]  /*9e30*/  SHF.R.U32.HI R36, RZ, 0x10, R7 ;  /* 0x00000010ff247819 */ /* 0x000fe40000011607 */
[----:B------:R-:W-:Y:S02]  /*9e40*/  PRMT R34, R53, 0x5432, R34 ;  /* 0x0000543235227816 */ /* 0x000fe40000000022 */
[C---:B------:R-:W-:Y:S02]  /*9e50*/  PRMT R30, R21.reuse, 0x5432, R30 ;  /* 0x00005432151e7816 */ /* 0x040fe4000000001e */
[----:B------:R-:W-:-:S02]  /*9e60*/  PRMT R31, R21, 0x5410, R31 ;  /* 0x00005410151f7816 */ /* 0x000fc4000000001f */
[----:B------:R-:W-:Y:S02]  /*9e70*/  PRMT R29, R53, 0x5410, R29 ;  /* 0x00005410351d7816 */ /* 0x000fe4000000001d */
[----:B------:R-:W-:Y:S02]  /*9e80*/  PRMT R36, R54, 0x5432, R36 ;  /* 0x0000543236247816 */ /* 0x000fe40000000024 */
[----:B------:R-:W-:Y:S02]  /*9e90*/  LOP3.LUT R32, R32, 0xffff0000, RZ, 0xc0, !PT ;  /* 0xffff000020207812 */ /* 0x000fe400078ec0ff */
[----:B------:R-:W-:Y:S01]  /*9ea0*/  PRMT R35, R52, 0x5410, R35 ;  /* 0x0000541034237816 */ /* 0x000fe20000000023 */
[----:B------:R-:W-:Y:S02]  /*9eb0*/  IMAD.U32 R38, R36, 0x10000, RZ ;  /* 0x0001000024267824 */ /* 0x000fe400078e00ff */
[C---:B0-----:R-:W-:Y:S01]  /*9ec0*/  IMAD.U32 R10, R24.reuse, 0x10000, RZ ;  /* 0x00010000180a7824 */ /* 0x041fe200078e00ff */
[----:B------:R-:W-:Y:S01]  /*9ed0*/  LOP3.LUT R11, R24, 0xffff0000, RZ, 0xc0, !PT ;  /* 0xffff0000180b7812 */ /* 0x000fe200078ec0ff */
[----:B------:R-:W-:Y:S01]  /*9ee0*/  IMAD.U32 R21, R27, 0x10000, RZ ;  /* 0x000100001b157824 */ /* 0x000fe200078e00ff */
[----:B------:R-:W-:Y:S01]  /*9ef0*/  LOP3.LUT R24, R25, 0xffff0000, RZ, 0xc0, !PT ;  /* 0xffff000019187812 */ /* 0x000fe200078ec0ff */
[----:B------:R-:W-:Y:S01]  /*9f00*/  FMUL.FTZ R37, R10, R33 ;  /* 0x000000210a257220 */ /* 0x000fe20000410000 */
[----:B------:R-:W-:Y:S01]  /*9f10*/  LOP3.LUT R20, R26, 0xffff0000, RZ, 0xc0, !PT ;  /* 0xffff00001a147812 */ /* 0x000fe200078ec0ff */
[----:B--2---:R-:W0:Y:S02]  /*9f20*/  LDS.128 R12, [R40+0x20400] ;  /* 0x02040000280c7984 */ /* 0x004e240000000c00 */
        /* <DEDUP_REMOVED lines=8> */
[C---:B------:R-:W-:Y:S01]  /*9fb0*/  IMAD.U32 R25, R28.reuse, 0x10000, RZ ;  /* 0x000100001c197824 */ /* 0x040fe200078e00ff */
[----:B------:R-:W-:Y:S01]  /*9fc0*/  LOP3.LUT R28, R28, 0xffff0000, RZ, 0xc0, !PT ;  /* 0xffff00001c1c7812 */ /* 0x000fe200078ec0ff */
[----:B------:R-:W-:-:S02]  /*9fd0*/  IMAD.U32 R9, R15, 0x10000, RZ ;  /* 0x000100000f097824 */ /* 0x000fc400078e00ff */
[----:B------:R-:W-:Y:S01]  /*9fe0*/  IMAD.U32 R15, R26, 0x10000, RZ ;  /* 0x000100001a0f7824 */ /* 0x000fe200078e00ff */
[----:B------:R-:W-:Y:S01]  /*9ff0*/  LOP3.LUT R26, R27, 0xffff0000, RZ, 0xc0, !PT ;  /* 0xffff00001b1a7812 */ /* 0x000fe200078ec0ff */
[----:B------:R-:W-:Y:S02]  /*a000*/  IMAD.U32 R27, R34, 0x10000, RZ ;  /* 0x00010000221b7824 */ /* 0x000fe400078e00ff */
[-C--:B------:R-:W-:Y:S01]  /*a010*/  FMUL.FTZ R39, R10, R25.reuse ;  /* 0x000000190a277220 */ /* 0x080fe20000410000 */
[C---:B------:R-:W-:Y:S01]  /*a020*/  FFMA.FTZ R37, R4.reuse, R25, -R37 ;  /* 0x0000001904257223 */ /* 0x040fe20000010825 */
[----:B------:R-:W-:Y:S02]  /*a030*/  IMAD.U32 R10, R29, 0x10000, RZ ;  /* 0x000100001d0a7824 */ /* 0x000fe400078e00ff */
[----:B------:R-:W-:Y:S01]  /*a040*/  FMUL.FTZ R25, R13, R27 ;  /* 0x0000001b0d197220 */ /* 0x000fe20000410000 */
[----:B------:R-:W-:Y:S01]  /*a050*/  FFMA.FTZ R39, R4, R33, R39 ;  /* 0x0000002104277223 */ /* 0x000fe20000010027 */
[----:B------:R-:W-:-:S02]  /*a060*/  IMAD.U32 R4, R31, 0x10000, RZ ;  /* 0x000100001f047824 */ /* 0x000fc400078e00ff */
[-C--:B------:R-:W-:Y:S01]  /*a070*/  FMUL.FTZ R13, R13, R10.reuse ;  /* 0x0000000a0d0d7220 */ /* 0x080fe20000410000 */
[C---:B------:R-:W-:Y:S01]  /*a080*/  FFMA.FTZ R25, R6.reuse, R10, -R25 ;  /* 0x0000000a06197223 */ /* 0x040fe20000010819 */
[C---:B------:R-:W-:Y:S01]  /*a090*/  FMUL.FTZ R10, R21.reuse, R38 ;  /* 0x00000026150a7220 */ /* 0x040fe20000410000 */
[-C--:B------:R-:W-:Y:S01]  /*a0a0*/  FMUL.FTZ R33, R21, R4.reuse ;  /* 0x0000000415217220 */ /* 0x080fe20000410000 */
[----:B------:R-:W-:Y:S01]  /*a0b0*/  LOP3.LUT R29, R29, 0xffff0000, RZ, 0xc0, !PT ;  /* 0xffff00001d1d7812 */ /* 0x000fe200078ec0ff */
[----:B------:R-:W-:Y:S01]  /*a0c0*/  FFMA.FTZ R13, R6, R27, R13 ;  /* 0x0000001b060d7223 */ /* 0x000fe2000001000d */
[C---:B------:R-:W-:Y:S01]  /*a0d0*/  FFMA.FTZ R21, R9.reuse, R4, -R10 ;  /* 0x0000000409157223 */ /* 0x040fe2000001080a */
[----:B------:R-:W-:Y:S01]  /*a0e0*/  FFMA.FTZ R33, R9, R38, R33 ;  /* 0x0000002609217223 */ /* 0x000fe20000010021 */
[----:B------:R-:W-:Y:S01]  /*a0f0*/  LOP3.LUT R9, R34, 0xffff0000, RZ, 0xc0, !PT ;  /* 0xffff000022097812 */ /* 0x000fe200078ec0ff */
[C---:B------:R-:W-:Y:S01]  /*a100*/  FMUL.FTZ R4, R11.reuse, R32 ;  /* 0x000000200b047220 */ /* 0x040fe20000410000 */
[----:B------:R-:W-:Y:S01]  /*a110*/  FMUL.FTZ R10, R11, R28 ;  /* 0x0000001c0b0a7220 */ /* 0x000fe20000410000 */
[----:B------:R-:W-:Y:S01]  /*a120*/  FMUL.FTZ R34, R24, R29 ;  /* 0x0000001d18227220 */ /* 0x000fe20000410000 */
[----:B------:R-:W-:-:S02]  /*a130*/  IMAD.U32 R6, R35, 0x10000, RZ ;  /* 0x0001000023067824 */ /* 0x000fc400078e00ff */
[C---:B------:R-:W-:Y:S01]  /*a140*/  FFMA.FTZ R28, R5.reuse, R28, -R4 ;  /* 0x0000001c051c7223 */ /* 0x040fe20000010804 */
[-C--:B------:R-:W-:Y:S01]  /*a150*/  FMUL.FTZ R11, R24, R9.reuse ;  /* 0x00000009180b7220 */ /* 0x080fe20000410000 */
[----:B------:R-:W-:Y:S02]  /*a160*/  IMAD.U32 R4, R30, 0x10000, RZ ;  /* 0x000100001e047824 */ /* 0x000fe400078e00ff */
[----:B------:R-:W-:Y:S01]  /*a170*/  FFMA.FTZ R10, R5, R32, R10 ;  /* 0x00000020050a7223 */ /* 0x000fe2000001000a */
[C---:B------:R-:W-:Y:S01]  /*a180*/  FFMA.FTZ R34, R12.reuse, R9, R34 ;  /* 0x000000090c227223 */ /* 0x040fe20000010022 */
[----:B------:R-:W-:Y:S01]  /*a190*/  FFMA.FTZ R24, R12, R29, -R11 ;  /* 0x0000001d0c187223 */ /* 0x000fe2000001080b */
[C---:B------:R-:W-:Y:S01]  /*a1a0*/  FMUL.FTZ R32, R15.reuse, R6 ;  /* 0x000000060f207220 */ /* 0x040fe20000410000 */
[-C--:B------:R-:W-:Y:S01]  /*a1b0*/  FMUL.FTZ R12, R15, R4.reuse ;  /* 0x000000040f0c7220 */ /* 0x080fe20000410000 */
[----:B------:R-:W-:Y:S02]  /*a1c0*/  LOP3.LUT R35, R35, 0xffff0000, RZ, 0xc0, !PT ;  /* 0xffff000023237812 */ /* 0x000fe400078ec0ff */
[----:B------:R-:W-:Y:S01]  /*a1d0*/  LOP3.LUT R5, R30, 0xffff0000, RZ, 0xc0, !PT ;  /* 0xffff00001e057812 */ /* 0x000fe200078ec0ff */
[C---:B------:R-:W-:Y:S01]  /*a1e0*/  FFMA.FTZ R32, R7.reuse, R4, -R32 ;  /* 0x0000000407207223 */ /* 0x040fe20000010820 */
        /* <DEDUP_REMOVED lines=21> */
.L_x_8486:
[----:B------:R-:W-:Y:S05]  /*a340*/  BSYNC B0 ;  /* 0x0000000000007941 */ /* 0x000fea0003800000 */
.L_x_8472:
        /* <DEDUP_REMOVED lines=8> */
.L_x_8469:
[----:B0123--:R-:W-:-:S05]  /*a3d0*/  IMAD.U32 R3, RZ, RZ, UR37 ;  /* 0x00000025ff037e24 */ /* 0x00ffca000f8e00ff */
[----:B------:R-:W-:-:S13]  /*a3e0*/  ISETP.NE.AND P0, PT, R3, 0x3, PT ;  /* 0x000000030300780c */ /* 0x000fda0003f05270 */
[----:B------:R-:W-:Y:S05]  /*a3f0*/  @!P0 BRA `(.L_x_8499) ;  /* 0x0000000000048947 */ /* 0x000fea0003800000 */
[----:B------:R-:W-:Y:S01]  /*a400*/  BPT.TRAP 0x1 ;  /* 0x000000040000795c */ /* 0x000fe20000300000 */
.L_x_8499:
[----:B------:R-:W-:Y:S01]  /*a410*/  IMAD R169, R18, 0x8, R2 ;  /* 0x0000000812a97824 */ /* 0x000fe200078e0202 */
[----:B------:R-:W-:-:S04]  /*a420*/  SHF.L.U32 R20, R19, 0x1f, RZ ;  /* 0x0000001f13147819 */ /* 0x000fc800000006ff */
[----:B------:R0:W1:Y:S01]  /*a430*/  SYNCS.PHASECHK.TRANS64.TRYWAIT P1, [R169+URZ+0x38830], R20 ;  /* 0x03883014a90075a7 */ /* 0x000062000802017f */
[----:B------:R-:W-:Y:S05]  /*a440*/  @!P0 BRA `(.L_x_8500) ;  /* 0x0000000000048947 */ /* 0x000fea0003800000 */
[----:B------:R-:W-:Y:S01]  /*a450*/  BPT.TRAP 0x1 ;  /* 0x000000040000795c */ /* 0x000fe20000300000 */
.L_x_8500:
        /* <DEDUP_REMOVED lines=10> */
.L_x_8501:
        /* <DEDUP_REMOVED lines=13> */
[----:B------:R-:W-:Y:S01]  /*a5d0*/  SHF.L.U32 R3, R0, 0x1f, RZ ;  /* 0x0000001f00037819 */ /* 0x000fe200000006ff */
[----:B------:R-:W-:Y:S01]  /*a5e0*/  IMAD.MOV.U32 R9, RZ, RZ, 0x40000040 ;  /* 0x40000040ff097424 */ /* 0x000fe200078e00ff */
[----:B------:R-:W-:Y:S01]  /*a5f0*/  BSSY B0, `(.L_x_8503) ;  /* 0x0000022000007945 */ /* 0x000fe20003800000 */
[----:B------:R-:W-:-:S02]  /*a600*/  VIADD R10, R4, 0x4 ;  /* 0x00000004040a7836 */ /* 0x000fc40000000000 */
[----:B------:R-:W-:Y:S02]  /*a610*/  IMAD.MOV.U32 R11, RZ, RZ, 0x40000040 ;  /* 0x40000040ff0b7424 */ /* 0x000fe400078e00ff */
[----:B------:R-:W-:-:S04]  /*a620*/  IMAD.MOV.U32 R7, RZ, RZ, 0x40000040 ;  /* 0x40000040ff077424 */ /* 0x000fc800078e00ff */
[----:B------:R-:W-:Y:S01]  /*a630*/  HGMMA.64x64x16.F32.BF16 R24, gdesc[UR4], RZ, !UPT, gsb0 ;  /* 0x00e00000041879f0 */ /* 0x000fe2000c0018ff */
[----:B------:R-:W-:Y:S02]  /*a640*/  R2UR UR4, R12 ;  /* 0x000000000c0472ca */ /* 0x000fe400000e0000 */
[----:B------:R-:W-:Y:S02]  /*a650*/  R2UR UR5, R13 ;  /* 0x000000000d0572ca */ /* 0x000fe400000e0000 */
[----:B------:R-:W-:Y:S01]  /*a660*/  R2UR UR6, R8 ;  /* 0x00000000080672ca */ /* 0x000fe200000e0000 */
[C---:B------:R-:W-:Y:S01]  /*a670*/  VIADD R8, R6.reuse, 0x4 ;  /* 0x0000000406087836 */ /* 0x040fe20000000000 */
[----:B------:R-:W-:Y:S01]  /*a680*/  R2UR UR7, R9 ;  /* 0x00000000090772ca */ /* 0x000fe200000e0000 */
[----:B------:R-:W-:Y:S02]  /*a690*/  IMAD.MOV.U32 R9, RZ, RZ, 0x40000040 ;  /* 0x40000040ff097424 */ /* 0x000fe400078e00ff */
[----:B------:R-:W-:Y:S01]  /*a6a0*/  VIADD R6, R6, 0x6 ;  /* 0x0000000606067836 */ /* 0x000fe20000000000 */
[----:B------:R-:W-:-:S02]  /*a6b0*/  WARPGROUP.DEPBAR.LE gsb0, 0x0 ;  /* 0x00008000000079c5 */ /* 0x000fc40000010000 */
        /* <DEDUP_REMOVED lines=19> */
[----:B------:R-:W2:Y:S02]  /*a7f0*/  SYNCS.PHASECHK.TRANS64.TRYWAIT P1, [R2+URZ+0x38810], R3 ;  /* 0x03881003020075a7 */ /* 0x000ea4000802017f */
[----:B--2---:R-:W-:Y:S05]  /*a800*/  @!P1 BRA `(.L_x_8504) ;  /* 0x000001a000809947 */ /* 0x004fea0003800000 */
.L_x_8777:
[----:B------:R-:W-:Y:S05]  /*a810*/  BSYNC B0 ;  /* 0x0000000000007941 */ /* 0x000fea0003800000 */
.L_x_8503:
[----:B------:R-:W-:Y:S05]  /*a820*/  @!P0 BRA `(.L_x_8505) ;  /* 0x0000000000048947 */ /* 0x000fea0003800000 */
[----:B------:R-:W-:Y:S01]  /*a830*/  BPT.TRAP 0x1 ;  /* 0x000000040000795c */ /* 0x000fe20000300000 */
.L_x_8505:
[----:B------:R3:W4:Y:S01]  /*a840*/  SYNCS.PHASECHK.TRANS64.TRYWAIT P2, [R169+URZ+0x38850], R20 ;  /* 0x03885014a90075a7 */ /* 0x000722000804017f */
[----:B------:R-:W-:Y:S05]  /*a850*/  @!P0 BRA `(.L_x_8506) ;  /* 0x0000000000048947 */ /* 0x000fea0003800000 */
[----:B------:R-:W-:Y:S01]  /*a860*/  BPT.TRAP 0x1 ;  /* 0x000000040000795c */ /* 0x000fe20000300000 */
.L_x_8506:
[----:B--2---:R-:W2:Y:S01]  /*a870*/  S2R R3, SR_TID.X ;  /* 0x0000000000037919 */ /* 0x004ea20000002100 */
[----:B------:R-:W-:Y:S01]  /*a880*/  VIADD R0, R2, 0x400 ;  /* 0x0000040002007836 */ /* 0x000fe20000000000 */
[----:B------:R-:W-:Y:S04]  /*a890*/  BSSY B0, `(.L_x_8507) ;  /* 0x0000008000007945 */ /* 0x000fe80003800000 */
[----:B------:R-:W-:-:S04]  /*a8a0*/  SHF.R.U32.HI R0, RZ, 0x4, R0 ;  /* 0x00000004ff007819 */ /* 0x000fc80000011600 */
[----:B------:R-:W-:Y:S02]  /*a8b0*/  LOP3.LUT R0, R0, 0x3fff, RZ, 0xc0, !PT ;  /* 0x00003fff00007812 */ /* 0x000fe400078ec0ff */
[----:B--2---:R-:W-:-:S04]  /*a8c0*/  LOP3.LUT R3, R3, 0x7f, RZ, 0xc0, !PT ;  /* 0x0000007f03037812 */ /* 0x004fc800078ec0ff */
[----:B------:R-:W-:Y:S01]  /*a8d0*/  ISETP.NE.AND P1, PT, R3, RZ, PT ;  /* 0x000000ff0300720c */ /* 0x000fe20003f25270 */
[----:B----4-:R-:W-:-:S12]  /*a8e0*/  @P2 BRA `(.L_x_8508) ;  /* 0x0000000000082947 */ /* 0x010fd80003800000 */
[----:B------:R-:W2:Y:S02]  /*a8f0*/  SYNCS.PHASECHK.TRANS64.TRYWAIT P2, [R169+URZ+0x38850], R20 ;  /* 0x03885014a90075a7 */ /* 0x000ea4000804017f */
[----:B--2---:R-:W-:Y:S05]  /*a900*/  @!P2 BRA `(.L_x_8509) ;  /* 0x000001a00054a947 */ /* 0x004fea0003800000 */
.L_x_8508:
[----:B------:R-:W-:Y:S05]  /*a910*/  BSYNC B0 ;  /* 0x0000000000007941 */ /* 0x000fea0003800000 */
.L_x_8507:
[----:B------:R-:W-:Y:S05]  /*a920*/  WARPSYNC.ALL ;  /* 0x0000000000007948 */ /* 0x000fea0003800000 */
[----:B------:R-:W-:Y:S01]  /*a930*/  LOP3.LUT R15, R0, 0x10000, RZ, 0xfc, !PT ;  /* 0x00010000000f7812 */ /* 0x000fe200078efcff */
[----:B------:R-:W-:Y:S01]  /*a940*/  VIADD R0, R2, 0x26400 ;  /* 0x0002640002007836 */ /* 0x000fe20000000000 */
[----:B------:R-:W-:-:S03]  /*a950*/  WARPGROUP.ARRIVE ;  /* 0x00000000000079c5 */ /* 0x000fc60000000000 */
[----:B0123--:R-:W-:-:S03]  /*a960*/  IMAD R20, R18, 0x1000, R15 ;  /* 0x0000100012147824 */ /* 0x00ffc600078e020f */
[----:B------:R-:W0:Y:S01]  /*a970*/  S2R R3, SR_TID.X ;  /* 0x0000000000037919 */ /* 0x000e220000002100 */
        /* <DEDUP_REMOVED lines=14> */
[C---:B------:R-:W-:Y:S01]  /*aa60*/  VIADD R58, R6.reuse, 0x2 ;  /* 0x00000002063a7836 */ /* 0x040fe20000000000 */
[----:B------:R-:W-:Y:S01]  /*aa70*/  ULDC UR39, c[0x0][0xa80] ;  /* 0x0002a00000277ab9 */ /* 0x000fe20000000800 */
[----:B------:R-:W-:Y:S01]  /*aa80*/  VIADD R60, R6, 0x800 ;  /* 0x00000800063c7836 */ /* 0x000fe20000000000 */
[----:B------:R-:W-:Y:S01]  /*aa90*/  ULDC UR40, c[0x0][0xa80] ;  /* 0x0002a00000287ab9 */ /* 0x000fe20000000800 */
[----:B------:R-:W-:Y:S01]  /*aaa0*/  IMAD.MOV.U32 R172, RZ, RZ, R194 ;  /* 0x000000ffffac7224 */ /* 0x000fe200078e00c2 */
[----:B------:R-:W-:Y:S01]  /*aab0*/  BSSY B0, `(.L_x_8510) ;  /* 0x000061e000007945 */ /* 0x000fe20003800000 */
[----:B------:R-:W-:-:S02]  /*aac0*/  IMAD R170, R18, 0x1000, R190 ;  /* 0x0000100012aa7824 */ /* 0x000fc400078e02be */
[----:B------:R-:W-:-:S04]  /*aad0*/  IMAD.MOV.U32 R171, RZ, RZ, 0x40000040 ;  /* 0x40000040ffab7424 */ /* 0x000fc800078e00ff */
        /* <DEDUP_REMOVED lines=10> */
[----:B------:R-:W0:Y:S02]  /*ab80*/  SHFL.IDX PT, R0, R3, RZ, 0x1f ;  /* 0x00001fff03007589 */ /* 0x000e2400000e0000 */
[----:B0-----:R-:W-:-:S04]  /*ab90*/  ISETP.GT.AND P2, PT, R0, 0x7f, PT ;  /* 0x0000007f0000780c */ /* 0x001fc80003f44270 */
        /* <DEDUP_REMOVED lines=341> */
[----:B------:R-:W-:Y:S02]  /*c0f0*/  R2UR UR6, R56 ;  /* 0x00000000380672ca */ /* 0x000fe400000e0000 */
[----:B------:R-:W-:Y:S01]  /*c100*/  R2UR UR7, R57 ;  /* 0x00000000390772ca */ /* 0x000fe200000e0000 */
[----:B------:R-:W-:Y:S01]  /*c110*/  IMAD.MOV.U32 R57, RZ, RZ, 0x40000040 ;  /* 0x40000040ff397424 */ /* 0x000fe200078e00ff */
[----:B------:R-:W-:Y:S01]  /*c120*/  R2UR UR4, R58 ;  /* 0x000000003a0472ca */ /* 0x000fe200000e0000 */
[----:B------:R-:W-:Y:S01]  /*c130*/  IMAD.MOV.U32 R58, RZ, RZ, 0x40 ;  /* 0x00000040ff3a7424 */ /* 0x000fe200078e00ff */
[----:B------:R-:W-:Y:S02]  /*c140*/  R2UR UR5, R59 ;  /* 0x000000003b0572ca */ /* 0x000fe400000e0000 */
[----:B------:R-:W0:Y:S02]  /*c150*/  LDC R59, c[0x0][0x448] ;  /* 0x00011200ff3b7b82 */ /* 0x000e240000000800 */
[----:B------:R-:W-:-:S04]  /*c160*/  SEL R0, R58, 0x3e, P2 ;  /* 0x0000003e3a007807 */ /* 0x000fc80001000000 */
[----:B------:R-:W-:Y:S01]  /*c170*/  LOP3.LUT R21, R0, 0x6, RZ, 0xc0, !PT ;  /* 0x0000000600157812 */ /* 0x000fe200078ec0ff */
[----:B------:R-:W-:-:S03]  /*c180*/  IMAD.IADD R0, R216, 0x1, R194 ;  /* 0x00000001d8007824 */ /* 0x000fc600078e02c2 */
[CC--:B------:R-:W-:Y:S02]  /*c190*/  IADD3 R56, R21.reuse, R3.reuse, R6 ;  /* 0x0000000315387210 */ /* 0x0c0fe40007ffe006 */
[----:B------:R-:W-:Y:S01]  /*c1a0*/  IADD3 R20, R21, R3, R20 ;  /* 0x0000000315147210 */ /* 0x000fe20007ffe014 */
[----:B------:R-:W-:Y:S01]  /*c1b0*/  IMAD.MOV.U32 R21, RZ, RZ, 0x40000040 ;  /* 0x40000040ff157424 */ /* 0x000fe200078e00ff */
[----:B0-----:R-:W-:-:S13]  /*c1c0*/  ISETP.NE.AND P2, PT, R59, 0x1, PT ;  /* 0x000000013b00780c */ /* 0x001fda0003f45270 */
[----:B------:R-:W0:Y:S02]  /*c1d0*/  @P2 LDC R3, c[0x0][0x44c] ;  /* 0x00011300ff032b82 */ /* 0x000e240000000800 */
[----:B0-----:R-:W-:Y:S01]  /*c1e0*/  @P2 IMAD.HI.U32 R3, R0, R3, RZ ;  /* 0x0000000300032227 */ /* 0x001fe200078e00ff */
[----:B------:R-:W-:Y:S02]  /*c1f0*/  WARPGROUP.DEPBAR.LE gsb0, 0x0 ;  /* 0x00008000000079c5 */ /* 0x000fe40000010000 */
[----:B------:R-:W-:-:S06]  /*c200*/  WARPGROUP.ARRIVE ;  /* 0x00000000000079c5 */ /* 0x000fcc0000000000 */
[----:B------:R-:W-:Y:S01]  /*c210*/  HGMMA.64x64x16.F32.BF16 R24, gdesc[UR4], R24, gsb0 ;  /* 0x00e00000041879f0 */ /* 0x000fe20008001818 */
[----:B------:R-:W-:Y:S02]  /*c220*/  R2UR UR4, R56 ;  /* 0x00000000380472ca */ /* 0x000fe400000e0000 */
[----:B------:R-:W-:Y:S02]  /*c230*/  R2UR UR5, R57 ;  /* 0x00000000390572ca */ /* 0x000fe400000e0000 */
[----:B------:R-:W-:Y:S02]  /*c240*/  R2UR UR6, R20 ;  /* 0x00000000140672ca */ /* 0x000fe400000e0000 */
[----:B------:R-:W-:Y:S01]  /*c250*/  R2UR UR7, R21 ;  /* 0x00000000150772ca */ /* 0x000fe200000e0000 */
[----:B------:R-:W0:Y:S02]  /*c260*/  @P2 LDC R20, c[0x0][0x450] ;  /* 0x00011400ff142b82 */ /* 0x000e240000000800 */
[----:B0-----:R-:W-:Y:S01]  /*c270*/  @P2 SHF.R.U32.HI R0, RZ, R20, R3 ;  /* 0x00000014ff002219 */ /* 0x001fe20000011603 */
[----:B------:R-:W-:-:S02]  /*c280*/  IMAD R20, R201, -0x40, R58 ;  /* 0xffffffc0c9147824 */ /* 0x000fc400078e023a */
        /* <DEDUP_REMOVED lines=9> */
[----:B------:R-:W-:Y:S01]  /*c320*/  ISETP.GT.AND P5, PT, R21, 0x8, PT ;  /* 0x000000081500780c */ /* 0x000fe20003fa4270 */
[----:B------:R-:W-:Y:S02]  /*c330*/  WARPGROUP.DEPBAR.LE gsb0, 0x0 ;  /* 0x00008000000079c5 */ /* 0x000fe40000010000 */
[----:B------:R-:W-:-:S06]  /*c340*/  WARPGROUP.ARRIVE ;  /* 0x00000000000079c5 */ /* 0x000fcc0000000000 */
[----:B------:R-:W-:Y:S01]  /*c350*/  HGMMA.64x64x16.F32.BF16 R24, gdesc[UR4], R24, gsb0 ;  /* 0x00e00000041879f0 */ /* 0x000fe20008001818 */
[----:B------:R-:W-:Y:S01]  /*c360*/  ULDC UR4, c[0x0][0xa80] ;  /* 0x0002a00000047ab9 */ /* 0x000fe20000000800 */
[----:B------:R-:W-:Y:S02]  /*c370*/  R2UR UR6, R170 ;  /* 0x00000000aa0672ca */ /* 0x000fe400000e0000 */
[----:B------:R-:W-:Y:S01]  /*c380*/  R2UR UR7, R171 ;  /* 0x00000000ab0772ca */ /* 0x000fe200000e0000 */
[----:B------:R-:W-:Y:S01]  /*c390*/  IMAD.MOV.U32 R171, RZ, RZ, 0x40000040 ;  /* 0x40000040ffab7424 */ /* 0x000fe200078e00ff */
[----:B------:R-:W-:Y:S02]  /*c3a0*/  WARPGROUP.DEPBAR.LE gsb0, 0x0 ;  /* 0x00008000000079c5 */ /* 0x000fe40000010000 */
[----:B------:R-:W-:Y:S02]  /*c3b0*/  FSEL R64, R24, -INF , P3 ;  /* 0xff80000018407808 */ /* 0x000fe40001800000 */
[----:B------:R-:W-:-:S02]  /*c3c0*/  FSEL R25, R25, -INF , P4 ;  /* 0xff80000019197808 */ /* 0x000fc40002000000 */
[C---:B------:R-:W-:Y:S02]  /*c3d0*/  ISETP.GT.AND P3, PT, R21.reuse, 0x9, PT ;  /* 0x000000091500780c */ /* 0x040fe40003f64270 */
[----:B------:R-:W-:Y:S02]  /*c3e0*/  FSEL R66, R28, -INF , P5 ;  /* 0xff8000001c427808 */ /* 0x000fe40002800000 */
[----:B------:R-:W-:Y:S02]  /*c3f0*/  FMNMX.FTZ R57, R64, R25, !PT ;  /* 0x0000001940397209 */ /* 0x000fe40007810000 */
[----:B------:R-:W-:Y:S02]  /*c400*/  ISETP.GT.AND P4, PT, R21, 0x10, PT ;  /* 0x000000101500780c */ /* 0x000fe40003f84270 */
[----:B------:R-:W-:Y:S02]  /*c410*/  FSEL R68, R29, -INF , P3 ;  /* 0xff8000001d447808 */ /* 0x000fe40001800000 */
[----:B------:R-:W-:-:S02]  /*c420*/  FMNMX.FTZ R57, R66, R57, !PT ;  /* 0x0000003942397209 */ /* 0x000fc40007810000 */
        /* <DEDUP_REMOVED lines=35> */
[----:B-1----:R-:W-:-:S02]  /*c660*/  VIADDMNMX R21, R0, R62, R3, PT ;  /* 0x0000003e00157246 */ /* 0x002fc40003800103 */
[----:B------:R-:W-:Y:S02]  /*c670*/  FMNMX.FTZ R57, R60, R57, !PT ;  /* 0x000000393c397209 */ /* 0x000fe40007810000 */
[C---:B------:R-:W-:Y:S02]  /*c680*/  ISETP.GT.AND P3, PT, R21.reuse, RZ, PT ;  /* 0x000000ff1500720c */ /* 0x040fe40003f64270 */
[C---:B------:R-:W-:Y:S01]  /*c690*/  ISETP.GT.AND P4, PT, R21.reuse, 0x1, PT ;  /* 0x000000011500780c */ /* 0x040fe20003f84270 */
[----:B------:R-:W0:Y:S01]  /*c6a0*/  SHFL.BFLY PT, R70, R57, 0x2, 0x1f ;  /* 0x0c401f0039467f89 */ /* 0x000e2200000e0000 */
[----:B------:R-:W-:Y:S02]  /*c6b0*/  ISETP.GT.AND P5, PT, R21, 0x8, PT ;  /* 0x000000081500780c */ /* 0x000fe40003fa4270 */
[----:B------:R-:W-:Y:S02]  /*c6c0*/  FSEL R41, R27, -INF , P4 ;  /* 0xff8000001b297808 */ /* 0x000fe40002000000 */
[----:B------:R-:W-:-:S02]  /*c6d0*/  FSEL R72, R30, -INF , P5 ;  /* 0xff8000001e487808 */ /* 0x000fc40002800000 */
[C---:B------:R-:W-:Y:S02]  /*c6e0*/  ISETP.GT.AND P4, PT, R21.reuse, 0x10, PT ;  /* 0x000000101500780c */ /* 0x040fe40003f84270 */
[C---:B------:R-:W-:Y:S02]  /*c6f0*/  ISETP.GT.AND P5, PT, R21.reuse, 0x21, PT ;  /* 0x000000211500780c */ /* 0x040fe40003fa4270 */
[----:B------:R-:W-:Y:S02]  /*c700*/  FSEL R34, R34, -INF , P4 ;  /* 0xff80000022227808 */ /* 0x000fe40002000000 */
[----:B------:R-:W-:-:S04]  /*c710*/  ISETP.GT.AND P4, PT, R21, 0x18, PT ;  /* 0x000000181500780c */ /* 0x000fc80003f84270 */
[----:B------:R-:W-:Y:S02]  /*c720*/  FSEL R74, R38, -INF , P4 ;  /* 0xff800000264a7808 */ /* 0x000fe40002000000 */
[----:B------:R-:W-:Y:S02]  /*c730*/  ISETP.GT.AND P4, PT, R21, 0x20, PT ;  /* 0x000000201500780c */ /* 0x000fe40003f84270 */
[----:B------:R-:W-:Y:S02]  /*c740*/  FSEL R38, R43, -INF , P5 ;  /* 0xff8000002b267808 */ /* 0x000fe40002800000 */
[----:B------:R-:W1:Y:S01]  /*c750*/  @P2 LDC R43, c[0x0][0x44c] ;  /* 0x00011300ff2b2b82 */ /* 0x000e620000000800 */
[----:B0-----:R-:W-:Y:S02]  /*c760*/  FMNMX.FTZ R29, R57, R70, !PT ;  /* 0x00000046391d7209 */ /* 0x001fe40007810000 */
[----:B------:R-:W-:Y:S02]  /*c770*/  FSEL R70, R26, -INF , P3 ;  /* 0xff8000001a467808 */ /* 0x000fe40001800000 */
        /* <DEDUP_REMOVED lines=12> */
[----:B------:R-:W-:Y:S01]  /*c840*/  FMNMX.FTZ R27, R74, R3, !PT ;  /* 0x000000034a1b7209 */ /* 0x000fe20007810000 */
[----:B------:R-:W-:Y:S01]  /*c850*/  IMAD.U32 R3, RZ, RZ, UR4 ;  /* 0x00000004ff037e24 */ /* 0x000fe2000f8e00ff */
[----:B------:R-:W-:Y:S02]  /*c860*/  ISETP.GT.AND P3, PT, R21, 0x29, PT ;  /* 0x000000291500780c */ /* 0x000fe40003f64270 */
[----:B0-----:R-:W-:-:S02]  /*c870*/  FMNMX.FTZ R0, R29, R62, !PT ;  /* 0x0000003e1d007209 */ /* 0x001fc40007810000 */
[----:B------:R-:W-:Y:S02]  /*c880*/  FSEL R62, R42, -INF , P4 ;  /* 0xff8000002a3e7808 */ /* 0x000fe40002000000 */
[----:B------:R-:W-:Y:S01]  /*c890*/  FMNMX.FTZ R27, R76, R27, !PT ;  /* 0x0000001b4c1b7209 */ /* 0x000fe20007810000 */
[----:B------:R-:W-:Y:S01]  /*c8a0*/  FMUL.FTZ R29, R0, R3 ;  /* 0x00000003001d7220 */ /* 0x000fe20000410000 */
[----:B------:R-:W-:Y:S02]  /*c8b0*/  ISETP.GT.AND P4, PT, R21, 0x28, PT ;  /* 0x000000281500780c */ /* 0x000fe40003f84270 */
[----:B------:R-:W-:Y:S02]  /*c8c0*/  FMNMX.FTZ R27, R62, R27, !PT ;  /* 0x0000001b3e1b7209 */ /* 0x000fe40007810000 */
[----:B------:R-:W-:Y:S02]  /*c8d0*/  FSEL R46, R46, -INF , P4 ;  /* 0xff8000002e2e7808 */ /* 0x000fe40002000000 */
[----:B------:R-:W-:-:S02]  /*c8e0*/  FMNMX.FTZ R27, R38, R27, !PT ;  /* 0x0000001b261b7209 */ /* 0x000fc40007810000 */
[----:B------:R-:W-:Y:S02]  /*c8f0*/  FSETP.NEU.FTZ.AND P5, PT, R0, -INF , PT ;  /* 0xff8000000000780b */ /* 0x000fe40003fbd000 */
[----:B------:R-:W-:Y:S02]  /*c900*/  ISETP.GT.AND P4, PT, R21, 0x30, PT ;  /* 0x000000301500780c */ /* 0x000fe40003f84270 */
[----:B------:R-:W-:Y:S02]  /*c910*/  FSEL R42, R47, -INF , P3 ;  /* 0xff8000002f2a7808 */ /* 0x000fe40001800000 */
[----:B------:R-:W-:Y:S01]  /*c920*/  FMNMX.FTZ R27, R46, R27, !PT ;  /* 0x0000001b2e1b7209 */ /* 0x000fe20007810000 */
[----:B------:R-:W0:Y:S01]  /*c930*/  @P2 LDC R47, c[0x0][0x450] ;  /* 0x00011400ff2f2b82 */ /* 0x000e220000000800 */
[----:B------:R-:W-:Y:S02]  /*c940*/  FSEL R39, R29, RZ, P5 ;  /* 0x000000ff1d277208 */ /* 0x000fe40002800000 */
[----:B------:R-:W-:-:S02]  /*c950*/  ISETP.GT.AND P3, PT, R21, 0x31, PT ;  /* 0x000000311500780c */ /* 0x000fc40003f64270 */
[----:B------:R-:W-:Y:S01]  /*c960*/  FSEL R50, R50, -INF , P4 ;  /* 0xff80000032327808 */ /* 0x000fe20002000000 */
[--C-:B-----5:R-:W-:Y:S01]  /*c970*/  FFMA.FTZ R152, R64, R3, -R39.reuse ;  /* 0x0000000340987223 */ /* 0x120fe20000010827 */
        /* <DEDUP_REMOVED lines=13> */
[----:B-1----:R-:W-:Y:S01]  /*ca50*/  @P2 IMAD.HI.U32 R24, R194, R43, RZ ;  /* 0x0000002bc2182227 */ /* 0x002fe200078e00ff */
[----:B------:R-:W-:Y:S01]  /*ca60*/  FSEL R78, R55, -INF , P3 ;  /* 0xff800000374e7808 */ /* 0x000fe20001800000 */
[----:B------:R-:W1:Y:S01]  /*ca70*/  MUFU.EX2 R25, R25 ;  /* 0x0000001900197308 */ /* 0x000e620000000800 */
[----:B------:R-:W-:Y:S01]  /*ca80*/  FMNMX.FTZ R27, R54, R27, !PT ;  /* 0x0000001b361b7209 */ /* 0x000fe20007810000 */
[--C-:B------:R-:W-:Y:S01]  /*ca90*/  FFMA.FTZ R158, R36, R3, -R39.reuse ;  /* 0x00000003249e7223 */ /* 0x100fe20000010827 */
[----:B0-----:R-:W-:Y:S01]  /*caa0*/  @P2 SHF.R.U32.HI R172, RZ, R47, R24 ;  /* 0x0000002fffac2219 */ /* 0x001fe20000011618 */
[--C-:B------:R-:W-:Y:S01]  /*cab0*/  FFMA.FTZ R29, R28, R3, -R39.reuse ;  /* 0x000000031c1d7223 */ /* 0x100fe20000010827 */
[----:B------:R-:W-:Y:S01]  /*cac0*/  FMNMX.FTZ R21, R78, R27, !PT ;  /* 0x0000001b4e157209 */ /* 0x000fe20007810000 */
[-CC-:B------:R-:W-:Y:S01]  /*cad0*/  FFMA.FTZ R27, R68, R3.reuse, -R39.reuse ;  /* 0x00000003441b7223 */ /* 0x180fe20000010827 */
[-CC-:B------:R-:W-:Y:S01]  /*cae0*/  FFMA.FTZ R160, R40, R3.reuse, -R39.reuse ;  /* 0x0000000328a07223 */ /* 0x180fe20000010827 */
[----:B------:R-:W0:Y:S01]  /*caf0*/  MUFU.EX2 R154, R154 ;  /* 0x0000009a009a7308 */ /* 0x000e220000000800 */
[-CC-:B------:R-:W-:Y:S01]  /*cb00*/  FFMA.FTZ R162, R44, R3.reuse, -R39.reuse ;  /* 0x000000032ca27223 */ /* 0x180fe20000010827 */
[----:B------:R-:W2:Y:S01]  /*cb10*/  SHFL.BFLY PT, R66, R21, 0x2, 0x1f ;  /* 0x0c401f0015427f89 */ /* 0x000ea200000e0000 */
[-CC-:B------:R-:W-:Y:S01]  /*cb20*/  FFMA.FTZ R35, R56, R3.reuse, -R39.reuse ;  /* 0x0000000338237223 */ /* 0x180fe20000010827 */
[-CC-:B------:R-:W-:Y:S01]  /*cb30*/  FFMA.FTZ R164, R48, R3.reuse, -R39.reuse ;  /* 0x0000000330a47223 */ /* 0x180fe20000010827 */
[-CC-:B------:R-:W-:Y:S01]  /*cb40*/  FFMA.FTZ R37, R58, R3.reuse, -R39.reuse ;  /* 0x000000033a257223 */ /* 0x180fe20000010827 */
[-CC-:B------:R-:W-:Y:S01]  /*cb50*/  FFMA.FTZ R166, R52, R3.reuse, -R39.reuse ;  /* 0x0000000334a67223 */ /* 0x180fe20000010827 */
[----:B------:R-:W-:Y:S01]  /*cb60*/  FFMA.FTZ R39, R60, R3, -R39 ;  /* 0x000000033c277223 */ /* 0x000fe20000010827 */
[----:B------:R-:W3:Y:S01]  /*cb70*/  MUFU.EX2 R27, R27 ;  /* 0x0000001b001b7308 */ /* 0x000ee20000000800 */
[----:B-1----:R-:W-:Y:S01]  /*cb80*/  FADD.FTZ R43, R152, R25 ;  /* 0x00000019982b7221 */ /* 0x002fe20000010000 */
[----:B------:R-:W-:-:S06]  /*cb90*/  F2FP.BF16.F32.PACK_AB R152, R25, R152 ;  /* 0x000000981998723e */ /* 0x000fcc00000010ff */
[----:B------:R-:W-:Y:S08]  /*cba0*/  MUFU.EX2 R156, R156 ;  /* 0x0000009c009c7308 */ /* 0x000ff00000000800 */
[----:B------:R-:W-:Y:S01]  /*cbb0*/  MUFU.EX2 R31, R31 ;  /* 0x0000001f001f7308 */ /* 0x000fe20000000800 */
[----:B--2---:R-:W-:-:S05]  /*cbc0*/  FMNMX.FTZ R66, R21, R66, !PT ;  /* 0x0000004215427209 */ /* 0x004fca0007810000 */
[----:B------:R-:W1:Y:S02]  /*cbd0*/  SHFL.BFLY PT, R21, R66, 0x1, 0x1f ;  /* 0x0c201f0042157f89 */ /* 0x000e6400000e0000 */
[----:B------:R-:W-:Y:S08]  /*cbe0*/  MUFU.EX2 R158, R158 ;  /* 0x0000009e009e7308 */ /* 0x000ff00000000800 */
[----:B------:R-:W-:Y:S08]  /*cbf0*/  MUFU.EX2 R29, R29 ;  /* 0x0000001d001d7308 */ /* 0x000ff00000000800 */
[----:B------:R-:W-:Y:S01]  /*cc00*/  MUFU.EX2 R160, R160 ;  /* 0x000000a000a07308 */ /* 0x000fe20000000800 */
[----:B-1----:R-:W-:-:S07]  /*cc10*/  FMNMX.FTZ R168, R66, R21, !PT ;  /* 0x0000001542a87209 */ /* 0x002fce0007810000 */
[----:B------:R-:W-:Y:S01]  /*cc20*/  MUFU.EX2 R33, R33 ;  /* 0x0000002100217308 */ /* 0x000fe20000000800 */
[C---:B------:R-:W-:Y:S01]  /*cc30*/  FSETP.NEU.FTZ.AND P3, PT, R168.reuse, -INF , PT ;  /* 0xff800000a800780b */ /* 0x040fe20003f7d000 */
[----:B------:R-:W-:-:S06]  /*cc40*/  FMUL.FTZ R20, R168, R3 ;  /* 0x00000003a8147220 */ /* 0x000fcc0000410000 */
[----:B------:R-:W-:Y:S01]  /*cc50*/  MUFU.EX2 R162, R162 ;  /* 0x000000a200a27308 */ /* 0x000fe20000000800 */
[----:B------:R-:W-:Y:S01]  /*cc60*/  FSEL R21, R20, RZ, P3 ;  /* 0x000000ff14157208 */ /* 0x000fe20001800000 */
[C---:B------:R-:W-:Y:S02]  /*cc70*/  @!P1 VIADD R20, R169.reuse, 0x38840 ;  /* 0x00038840a9149836 */ /* 0x040fe40000000000 */
[----:B------:R-:W-:Y:S02]  /*cc80*/  @!P1 VIADD R169, R169, 0x38860 ;  /* 0x00038860a9a99836 */ /* 0x000fe40000000000 */
        /* <DEDUP_REMOVED lines=8> */
[----:B------:R-:W-:Y:S01]  /*cd10*/  @!P1 PRMT R20, RZ, 0x654, R20 ;  /* 0x00000654ff149816 */ /* 0x000fe20000000014 */
[-CC-:B------:R-:W-:Y:S01]  /*cd20*/  FFMA.FTZ R76, R76, R3.reuse, -R21.reuse ;  /* 0x000000034c4c7223 */ /* 0x180fe20000010815 */
[-CC-:B------:R-:W-:Y:S01]  /*cd30*/  FFMA.FTZ R62, R62, R3.reuse, -R21.reuse ;  /* 0x000000033e3e7223 */ /* 0x180fe20000010815 */
[-CC-:B------:R-:W-:Y:S01]  /*cd40*/  FFMA.FTZ R38, R38, R3.reuse, -R21.reuse ;  /* 0x0000000326267223 */ /* 0x180fe20000010815 */
[----:B------:R0:W-:Y:S01]  /*cd50*/  @!P1 SYNCS.ARRIVE.TRANS64.RED.A1T0 RZ, [R20+URZ], RZ ;  /* 0x000000ff14ff99a7 */ /* 0x0001e2000810043f */
[-CC-:B------:R-:W-:Y:S01]  /*cd60*/  FFMA.FTZ R46, R46, R3.reuse, -R21.reuse ;  /* 0x000000032e2e7223 */ /* 0x180fe20000010815 */
[----:B------:R-:W1:Y:S01]  /*cd70*/  MUFU.EX2 R41, R41 ;  /* 0x0000002900297308 */ /* 0x000e620000000800 */
[-CC-:B------:R-:W-:Y:S01]  /*cd80*/  FFMA.FTZ R42, R42, R3.reuse, -R21.reuse ;  /* 0x000000032a2a7223 */ /* 0x180fe20000010815 */
[-CC-:B------:R-:W-:Y:S01]  /*cd90*/  FFMA.FTZ R50, R50, R3.reuse, -R21.reuse ;  /* 0x0000000332327223 */ /* 0x180fe20000010815 */
[-CC-:B------:R-:W-:Y:S01]  /*cda0*/  FFMA.FTZ R64, R64, R3.reuse, -R21.reuse ;  /* 0x0000000340407223 */ /* 0x180fe20000010815 */
[-CC-:B------:R-:W-:Y:S01]  /*cdb0*/  FFMA.FTZ R54, R54, R3.reuse, -R21.reuse ;  /* 0x0000000336367223 */ /* 0x180fe20000010815 */
[----:B------:R-:W-:Y:S01]  /*cdc0*/  FFMA.FTZ R78, R78, R3, -R21 ;  /* 0x000000034e4e7223 */ /* 0x000fe20000010815 */
[----:B0-----:R-:W-:Y:S01]  /*cdd0*/  FADD.FTZ R20, R154, R43 ;  /* 0x0000002b9a147221 */ /* 0x001fe20000010000 */
[C---:B---3--:R-:W-:Y:S01]  /*cde0*/  F2FP.BF16.F32.PACK_AB R154, R27.reuse, R154 ;  /* 0x0000009a1b9a723e */ /* 0x048fe200000010ff */
[----:B------:R-:W0:Y:S01]  /*cdf0*/  MUFU.EX2 R72, R72 ;  /* 0x0000004800487308 */ /* 0x000e220000000800 */
[----:B------:R-:W-:Y:S01]  /*ce00*/  @!P1 PRMT R169, RZ, 0x654, R169 ;  /* 0x00000654ffa99816 */ /* 0x000fe200000000a9 */
[----:B------:R-:W-:Y:S01]  /*ce10*/  FADD.FTZ R21, R27, R20 ;  /* 0x000000141b157221 */ /* 0x000fe20000010000 */
[----:B------:R-:W-:-:S05]  /*ce20*/  VIADD R20, R170, 0x80 ;  /* 0x00000080aa147836 */ /* 0x000fca0000000000 */
[----:B------:R-:W2:Y:S01]  /*ce30*/  MUFU.EX2 R155, R26 ;  /* 0x0000001a009b7308 */ /* 0x000ea20000000800 */
[----:B-1----:R-:W-:Y:S01]  /*ce40*/  FADD.FTZ R45, R70, R41 ;  /* 0x00000029462d7221 */ /* 0x002fe20000010000 */
[----:B------:R-:W-:Y:S02]  /*ce50*/  R2UR UR10, R20 ;  /* 0x00000000140a72ca */ /* 0x000fe400000e0000 */
[----:B------:R-:W-:-:S04]  /*ce60*/  F2FP.BF16.F32.PACK_AB R153, R41, R70 ;  /* 0x000000462999723e */ /* 0x000fc800000010ff */
[----:B------:R-:W1:Y:S01]  /*ce70*/  MUFU.EX2 R34, R34 ;  /* 0x0000002200227308 */ /* 0x000e620000000800 */
[----:B0-----:R-:W-:-:S07]  /*ce80*/  FADD.FTZ R24, R72, R45 ;  /* 0x0000002d48187221 */ /* 0x001fce0000010000 */
[----:B------:R-:W0:Y:S01]  /*ce90*/  MUFU.EX2 R157, R30 ;  /* 0x0000001e009d7308 */ /* 0x000e220000000800 */
[C---:B--2---:R-:W-:Y:S01]  /*cea0*/  FADD.FTZ R43, R155.reuse, R24 ;  /* 0x000000189b2b7221 */ /* 0x044fe20000010000 */
[----:B------:R-:W-:Y:S01]  /*ceb0*/  FADD.FTZ R24, R156, R21 ;  /* 0x000000159c187221 */ /* 0x000fe20000010000 */
[----:B------:R-:W-:Y:S01]  /*cec0*/  IMAD.MOV.U32 R21, RZ, RZ, 0x40000040 ;  /* 0x40000040ff157424 */ /* 0x000fe200078e00ff */
[----:B------:R-:W-:Y:S01]  /*ced0*/  F2FP.BF16.F32.PACK_AB R155, R155, R72 ;  /* 0x000000489b9b723e */ /* 0x000fe200000010ff */
[----:B------:R-:W-:Y:S01]  /*cee0*/  BAR.SYNC.DEFER_BLOCKING 0xf, 0x100 ;  /* 0x03c4000000007b1d */ /* 0x000fe20000010000 */
[----:B------:R-:W-:Y:S02]  /*cef0*/  F2FP.BF16.F32.PACK_AB R156, R31, R156 ;  /* 0x0000009c1f9c723e */ /* 0x000fe400000010ff */
[----:B------:R-:W-:Y:S01]  /*cf00*/  R2UR UR11, R21 ;  /* 0x00000000150b72ca */ /* 0x000fe200000e0000 */
[----:B-1----:R-:W-:Y:S01]  /*cf10*/  FADD.FTZ R26, R34, R43 ;  /* 0x0000002b221a7221 */ /* 0x002fe20000010000 */
[----:B------:R-:W-:Y:S01]  /*cf20*/  FADD.FTZ R43, R31, R24 ;  /* 0x000000181f2b7221 */ /* 0x000fe20000010000 */
[----:B------:R-:W1:Y:S03]  /*cf30*/  MUFU.EX2 R74, R74 ;  /* 0x0000004a004a7308 */ /* 0x000e660000000800 */
[----:B------:R-:W-:Y:S01]  /*cf40*/  FADD.FTZ R24, R158, R43 ;  /* 0x0000002b9e187221 */ /* 0x000fe20000010000 */
[----:B------:R-:W-:Y:S01]  /*cf50*/  F2FP.BF16.F32.PACK_AB R158, R29, R158 ;  /* 0x0000009e1d9e723e */ /* 0x000fe200000010ff */
[----:B0-----:R-:W-:-:S02]  /*cf60*/  FADD.FTZ R45, R157, R26 ;  /* 0x0000001a9d2d7221 */ /* 0x001fc40000010000 */
[----:B------:R-:W-:Y:S01]  /*cf70*/  FADD.FTZ R21, R29, R24 ;  /* 0x000000181d157221 */ /* 0x000fe20000010000 */
[----:B------:R-:W0:Y:S01]  /*cf80*/  MUFU.EX2 R159, R76 ;  /* 0x0000004c009f7308 */ /* 0x000e220000000800 */
[----:B------:R-:W-:-:S07]  /*cf90*/  F2FP.BF16.F32.PACK_AB R157, R157, R34 ;  /* 0x000000229d9d723e */ /* 0x000fce00000010ff */
[----:B------:R-:W2:Y:S01]  /*cfa0*/  MUFU.EX2 R62, R62 ;  /* 0x0000003e003e7308 */ /* 0x000ea20000000800 */
[----:B-1----:R-:W-:Y:S01]  /*cfb0*/  FADD.FTZ R20, R74, R45 ;  /* 0x0000002d4a147221 */ /* 0x002fe20000010000 */
[----:B------:R1:W-:Y:S06]  /*cfc0*/  STSM.16.M88.4 [R195+0x36400], R152 ;  /* 0x03640098c3007844 */ /* 0x0003ec0000000200 */
[----:B------:R-:W3:Y:S01]  /*cfd0*/  MUFU.EX2 R161, R38 ;  /* 0x0000002600a17308 */ /* 0x000ee20000000800 */
[C---:B0-----:R-:W-:Y:S01]  /*cfe0*/  FADD.FTZ R25, R159.reuse, R20 ;  /* 0x000000149f197221 */ /* 0x041fe20000010000 */
[----:B------:R-:W-:Y:S01]  /*cff0*/  FADD.FTZ R20, R160, R21 ;  /* 0x00000015a0147221 */ /* 0x000fe20000010000 */
[----:B------:R-:W-:-:S02]  /*d000*/  F2FP.BF16.F32.PACK_AB R159, R159, R74 ;  /* 0x0000004a9f9f723e */ /* 0x000fc400000010ff */
[C---:B------:R-:W-:Y:S01]  /*d010*/  F2FP.BF16.F32.PACK_AB R160, R33.reuse, R160 ;  /* 0x000000a021a0723e */ /* 0x040fe200000010ff */
[----:B------:R-:W-:Y:S02]  /*d020*/  FADD.FTZ R21, R33, R20 ;  /* 0x0000001421157221 */ /* 0x000fe40000010000 */
[----:B------:R-:W0:Y:S01]  /*d030*/  MUFU.EX2 R46, R46 ;  /* 0x0000002e002e7308 */ /* 0x000e220000000800 */
[----:B--2---:R-:W-:Y:S01]  /*d040*/  FADD.FTZ R24, R62, R25 ;  /* 0x000000193e187221 */ /* 0x004fe20000010000 */
[----:B------:R-:W-:Y:S01]  /*d050*/  FADD.FTZ R20, R162, R21 ;  /* 0x00000015a2147221 */ /* 0x000fe20000010000 */
[----:B------:R2:W-:Y:S05]  /*d060*/  STSM.16.M88.4 [R212], R156 ;  /* 0x0000009cd4007844 */ /* 0x0005ea0000000200 */
[----:B------:R-:W4:Y:S01]  /*d070*/  MUFU.EX2 R163, R42 ;  /* 0x0000002a00a37308 */ /* 0x000f220000000800 */
[C---:B---3--:R-:W-:Y:S01]  /*d080*/  FADD.FTZ R25, R161.reuse, R24 ;  /* 0x00000018a1197221 */ /* 0x048fe20000010000 */
[----:B------:R-:W-:-:S06]  /*d090*/  F2FP.BF16.F32.PACK_AB R161, R161, R62 ;  /* 0x0000003ea1a1723e */ /* 0x000fcc00000010ff */
[----:B------:R-:W3:Y:S01]  /*d0a0*/  MUFU.EX2 R35, R35 ;  /* 0x0000002300237308 */ /* 0x000ee20000000800 */
[----:B0-----:R-:W-:-:S07]  /*d0b0*/  FADD.FTZ R24, R46, R25 ;  /* 0x000000192e187221 */ /* 0x001fce0000010000 */
[----:B------:R-:W0:Y:S01]  /*d0c0*/  MUFU.EX2 R50, R50 ;  /* 0x0000003200327308 */ /* 0x000e220000000800 */
[C---:B----4-:R-:W-:Y:S01]  /*d0d0*/  FADD.FTZ R25, R163.reuse, R24 ;  /* 0x00000018a3197221 */ /* 0x050fe20000010000 */
[----:B------:R-:W-:-:S06]  /*d0e0*/  F2FP.BF16.F32.PACK_AB R163, R163, R46 ;  /* 0x0000002ea3a3723e */ /* 0x000fcc00000010ff */
[----:B------:R-:W4:Y:S01]  /*d0f0*/  MUFU.EX2 R164, R164 ;  /* 0x000000a400a47308 */ /* 0x000f220000000800 */
[C---:B---3--:R-:W-:Y:S01]  /*d100*/  FADD.FTZ R21, R35.reuse, R20 ;  /* 0x0000001423157221 */ /* 0x048fe20000010000 */
[----:B------:R-:W-:-:S05]  /*d110*/  F2FP.BF16.F32.PACK_AB R162, R35, R162 ;  /* 0x000000a223a2723e */ /* 0x000fca00000010ff */
[----:B------:R2:W-:Y:S01]  /*d120*/  STSM.16.M88.4 [R203], R160 ;  /* 0x000000a0cb007844 */ /* 0x0005e20000000200 */
[----:B------:R-:W3:Y:S01]  /*d130*/  MUFU.EX2 R165, R64 ;  /* 0x0000004000a57308 */ /* 0x000ee20000000800 */
[----:B0-----:R-:W-:-:S07]  /*d140*/  FADD.FTZ R24, R50, R25 ;  /* 0x0000001932187221 */ /* 0x001fce0000010000 */
[----:B------:R-:W0:Y:S01]  /*d150*/  MUFU.EX2 R37, R37 ;  /* 0x0000002500257308 */ /* 0x000e220000000800 */
[----:B----4-:R-:W-:-:S07]  /*d160*/  FADD.FTZ R20, R164, R21 ;  /* 0x00000015a4147221 */ /* 0x010fce0000010000 */
[----:B------:R-:W4:Y:S01]  /*d170*/  MUFU.EX2 R54, R54 ;  /* 0x0000003600367308 */ /* 0x000f220000000800 */
[C---:B---3--:R-:W-:Y:S01]  /*d180*/  FADD.FTZ R25, R165.reuse, R24 ;  /* 0x00000018a5197221 */ /* 0x048fe20000010000 */
[----:B------:R-:W-:-:S06]  /*d190*/  F2FP.BF16.F32.PACK_AB R165, R165, R50 ;  /* 0x00000032a5a5723e */ /* 0x000fcc00000010ff */
[----:B------:R-:W3:Y:S01]  /*d1a0*/  MUFU.EX2 R166, R166 ;  /* 0x000000a600a67308 */ /* 0x000ee20000000800 */
[C---:B0-----:R-:W-:Y:S01]  /*d1b0*/  FADD.FTZ R21, R37.reuse, R20 ;  /* 0x0000001425157221 */ /* 0x041fe20000010000 */
[----:B------:R-:W-:-:S06]  /*d1c0*/  F2FP.BF16.F32.PACK_AB R164, R37, R164 ;  /* 0x000000a425a4723e */ /* 0x000fcc00000010ff */
[----:B------:R-:W0:Y:S01]  /*d1d0*/  MUFU.EX2 R167, R78 ;  /* 0x0000004e00a77308 */ /* 0x000e220000000800 */
[----:B----4-:R-:W-:-:S07]  /*d1e0*/  FADD.FTZ R24, R54, R25 ;  /* 0x0000001936187221 */ /* 0x010fce0000010000 */
[----:B------:R-:W4:Y:S01]  /*d1f0*/  MUFU.EX2 R39, R39 ;  /* 0x0000002700277308 */ /* 0x000f220000000800 */
[----:B---3--:R-:W-:Y:S01]  /*d200*/  FADD.FTZ R20, R166, R21 ;  /* 0x00000015a6147221 */ /* 0x008fe20000010000 */
[C---:B0-----:R-:W-:Y:S01]  /*d210*/  FADD.FTZ R21, R167.reuse, R24 ;  /* 0x00000018a7157221 */ /* 0x041fe20000010000 */
[----:B------:R-:W-:Y:S02]  /*d220*/  F2FP.BF16.F32.PACK_AB R167, R167, R54 ;  /* 0x00000036a7a7723e */ /* 0x000fe400000010ff */
[C---:B----4-:R-:W-:Y:S01]  /*d230*/  F2FP.BF16.F32.PACK_AB R166, R39.reuse, R166 ;  /* 0x000000a627a6723e */ /* 0x050fe200000010ff */
[----:B------:R-:W-:-:S04]  /*d240*/  FADD.FTZ R20, R39, R20 ;  /* 0x0000001427147221 */ /* 0x000fc80000010000 */
[----:B------:R2:W-:Y:S01]  /*d250*/  STSM.16.M88.4 [R210], R164 ;  /* 0x000000a4d2007844 */ /* 0x0005e20000000200 */
[----:B------:R-:W-:-:S06]  /*d260*/  WARPGROUP.ARRIVE ;  /* 0x00000000000079c5 */ /* 0x000fcc0000000000 */
[----:B------:R-:W-:Y:S03]  /*d270*/  HGMMA.64x256x16.F32.BF16 R24, R152, gdesc[UR4].tnspB, RZ, !UPT, gsb0 ;  /* 0x43e0000498187df0 */ /* 0x000fe6000c0018ff */
[----:B------:R-:W-:Y:S02]  /*d280*/  WARPGROUP.DEPBAR.LE gsb0, 0x0 ;  /* 0x00008000000079c5 */ /* 0x000fe40000010000 */
[----:B------:R-:W-:Y:S01]  /*d290*/  WARPGROUP.ARRIVE ;  /* 0x00000000000079c5 */ /* 0x000fe20000000000 */
[C---:B-1----:R-:W-:Y:S02]  /*d2a0*/  VIADD R152, R170.reuse, 0x100 ;  /* 0x00000100aa987836 */ /* 0x042fe40000000000 */
[----:B------:R-:W-:Y:S02]  /*d2b0*/  IMAD.MOV.U32 R153, RZ, RZ, 0x40000040 ;  /* 0x40000040ff997424 */ /* 0x000fe400078e00ff */
[----:B------:R-:W-:-:S15]  /*d2c0*/  VIADD R170, R170, 0x180 ;  /* 0x00000180aaaa7836 */ /* 0x000fde0000000000 */
[----:B------:R-:W-:-:S03]  /*d2d0*/  NOP ;  /* 0x0000000000007918 */ /* 0x000fc60000000000 */
[----:B------:R-:W-:Y:S01]  /*d2e0*/  HGMMA.64x256x16.F32.BF16 R24, R156, gdesc[UR8].tnspB, R24, gsb0 ;  /* 0x43e000089c187df0 */ /* 0x000fe20008001818 */
[----:B------:R-:W-:Y:S02]  /*d2f0*/  R2UR UR6, R152 ;  /* 0x00000000980672ca */ /* 0x000fe400000e0000 */
[----:B------:R-:W-:Y:S02]  /*d300*/  R2UR UR7, R153 ;  /* 0x00000000990772ca */ /* 0x000fe400000e0000 */
[----:B------:R-:W-:-:S04]  /*d310*/  IADD3 R152, R172, R211, -R193 ;  /* 0x000000d3ac987210 */ /* 0x000fc80007ffe8c1 */
[----:B------:R-:W-:-:S04]  /*d320*/  SHF.R.S32.HI R153, RZ, 0x1f, R152 ;  /* 0x0000001fff997819 */ /* 0x000fc80000011498 */
[----:B------:R-:W-:-:S04]  /*d330*/  LEA.HI R153, R153, R152, RZ, 0x6 ;  /* 0x0000009899997211 */ /* 0x000fc800078f30ff */
[----:B------:R-:W-:-:S04]  /*d340*/  SHF.R.S32.HI R153, RZ, 0x6, R153 ;  /* 0x00000006ff997819 */ /* 0x000fc80000011499 */
[----:B------:R-:W-:-:S04]  /*d350*/  VIMNMX R198, R213, R153, !PT ;  /* 0x00000099d5c67248 */ /* 0x000fc80007fe0100 */
[----:B------:R-:W-:Y:S01]  /*d360*/  ISETP.GE.AND P3, PT, R201, R198, PT ;  /* 0x000000c6c900720c */ /* 0x000fe20003f66270 */
[----:B------:R-:W-:Y:S02]  /*d370*/  WARPGROUP.DEPBAR.LE gsb0, 0x0 ;  /* 0x00008000000079c5 */ /* 0x000fe40000010000 */
[----:B------:R-:W-:-:S06]  /*d380*/  WARPGROUP.ARRIVE ;  /* 0x00000000000079c5 */ /* 0x000fcc0000000000 */
        /* <DEDUP_REMOVED lines=21> */
[----:B------:R-:W-:Y:S02]  /*d4e0*/  IMAD.MOV.U32 R199, RZ, RZ, R0 ;  /* 0x000000ffffc77224 */ /* 0x000fe400078e0000 */
[----:B------:R-:W-:-:S07]  /*d4f0*/  IMAD.MOV.U32 R201, RZ, RZ, R18 ;  /* 0x000000ffffc97224 */ /* 0x000fce00078e0012 */
.L_x_8523:
[----:B------:R-:W-:-:S05]  /*d500*/  VIADD R18, R201, 0x1 ;  /* 0x00000001c9127836 */ /* 0x000fca0000000000 */
[----:B------:R-:W-:-:S04]  /*d510*/  ISETP.NE.AND P3, PT, R18, 0x2, PT ;  /* 0x000000021200780c */ /* 0x000fc80003f65270 */
[----:B------:R-:W-:Y:S02]  /*d520*/  SEL R0, RZ, 0x1, P3 ;  /* 0x00000001ff007807 */ /* 0x000fe40001800000 */
[----:B------:R-:W-:Y:S02]  /*d530*/  SEL R18, R18, RZ, P3 ;  /* 0x000000ff12127207 */ /* 0x000fe40001800000 */
[----:B------:R-:W-:Y:S01]  /*d540*/  LOP3.LUT R19, R19, R0, RZ, 0x3c, !PT ;  /* 0x0000000013137212 */ /* 0x000fe200078e3cff */
[----:B0-----:R-:W-:Y:S06]  /*d550*/  @!P0 BRA `(.L_x_8513) ;  /* 0x0000000000048947 */ /* 0x001fec0003800000 */
[----:B------:R-:W-:Y:S01]  /*d560*/  BPT.TRAP 0x1 ;  /* 0x000000040000795c */ /* 0x000fe20000300000 */
.L_x_8513:
[----:B------:R-:W-:Y:S01]  /*d570*/  IMAD R197, R18, 0x8, R2 ;  /* 0x0000000812c57824 */ /* 0x000fe200078e0202 */
[----:B------:R-:W-:-:S04]  /*d580*/  SHF.L.U32 R0, R19, 0x1f, RZ ;  /* 0x0000001f13007819 */ /* 0x000fc800000006ff */
[----:B------:R0:W1:Y:S01]  /*d590*/  SYNCS.PHASECHK.TRANS64.TRYWAIT P3, [R197+URZ+0x38830], R0 ;  /* 0x03883000c50075a7 */ /* 0x000062000806017f */
[----:B------:R-:W-:Y:S05]  /*d5a0*/  @!P0 BRA `(.L_x_8514) ;  /* 0x0000000000048947 */ /* 0x000fea0003800000 */
[----:B------:R-:W-:Y:S01]  /*d5b0*/  BPT.TRAP 0x1 ;  /* 0x000000040000795c */ /* 0x000fe20000300000 */
.L_x_8514:
[----:B------:R-:W-:Y:S01]  /*d5c0*/  BSSY B2, `(.L_x_8515) ;  /* 0x0000006000027945 */ /* 0x000fe20003800000 */
[----:B--2---:R-:W-:Y:S02]  /*d5d0*/  IMAD R156, R18, 0x200, R14 ;  /* 0x00000200129c7824 */ /* 0x004fe400078e020e */
[----:B------:R-:W-:Y:S01]  /*d5e0*/  IMAD.MOV.U32 R157, RZ, RZ, 0x40000040 ;  /* 0x40000040ff9d7424 */ /* 0x000fe200078e00ff */
[----:B-1----:R-:W-:Y:S06]  /*d5f0*/  @P3 BRA `(.L_x_8516) ;  /* 0x0000000000083947 */ /* 0x002fec0003800000 */
[----:B------:R-:W1:Y:S02]  /*d600*/  SYNCS.PHASECHK.TRANS64.TRYWAIT P3, [R197+URZ+0x38830], R0 ;  /* 0x03883000c50075a7 */ /* 0x000e64000806017f */
[----:B-1----:R-:W-:Y:S05]  /*d610*/  @!P3 BRA `(.L_x_8517) ;  /* 0x000001740024b947 */ /* 0x002fea0003800000 */
.L_x_8516:
[----:B------:R-:W-:Y:S05]  /*d620*/  BSYNC B2 ;  /* 0x0000000000027941 */ /* 0x000fea0003800000 */
.L_x_8515:
        /* <DEDUP_REMOVED lines=36> */
.L_x_8518:
[----:B------:R2:W3:Y:S01]  /*d870*/  SYNCS.PHASECHK.TRANS64.TRYWAIT P3, [R197+URZ+0x38850], R0 ;  /* 0x03885000c50075a7 */ /* 0x0004e2000806017f */
[----:B------:R-:W-:Y:S05]  /*d880*/  @!P0 BRA `(.L_x_8519) ;  /* 0x0000000000048947 */ /* 0x000fea0003800000 */
[----:B------:R-:W-:Y:S01]  /*d890*/  BPT.TRAP 0x1 ;  /* 0x000000040000795c */ /* 0x000fe20000300000 */
.L_x_8519:
[----:B------:R-:W-:Y:S04]  /*d8a0*/  BSSY B2, `(.L_x_8520) ;  /* 0x0000004000027945 */ /* 0x000fe80003800000 */
[----:B---3--:R-:W-:Y:S05]  /*d8b0*/  @P3 BRA `(.L_x_8521) ;  /* 0x0000000000083947 */ /* 0x008fea0003800000 */
[----:B------:R-:W3:Y:S02]  /*d8c0*/  SYNCS.PHASECHK.TRANS64.TRYWAIT P3, [R197+URZ+0x38850], R0 ;  /* 0x03885000c50075a7 */ /* 0x000ee4000806017f */
[----:B---3--:R-:W-:Y:S05]  /*d8d0*/  @!P3 BRA `(.L_x_8522) ;  /* 0x000001700088b947 */ /* 0x008fea0003800000 */
.L_x_8521:
[----:B------:R-:W-:Y:S05]  /*d8e0*/  BSYNC B2 ;  /* 0x0000000000027941 */ /* 0x000fea0003800000 */
.L_x_8520:
        /* <DEDUP_REMOVED lines=12> */
[----:B------:R-:W-:-:S05]  /*d9b0*/  IMAD.MOV.U32 R209, RZ, RZ, 0xa00 ;  /* 0x00000a00ffd17424 */ /* 0x000fca00078e00ff */
        /* <DEDUP_REMOVED lines=9> */
[----:B----4-:R-:W-:-:S05]  /*da50*/  SHF.R.U32.HI R3, RZ, 0x7, R3 ;  /* 0x00000007ff037819 */ /* 0x010fca0000011603 */
[----:B0123--:R0:W1:Y:S02]  /*da60*/  SHFL.IDX PT, R0, R3, RZ, 0x1f ;  /* 0x00001fff03007589 */ /* 0x00f06400000e0000 */
[----:B0-----:R-:W-:Y:S01]  /*da70*/  IMAD.MOV.U32 R3, RZ, RZ, 0x4 ;  /* 0x00000004ff037424 */ /* 0x001fe200078e00ff */
[----:B-1----:R-:W-:-:S04]  /*da80*/  ISETP.GT.AND P3, PT, R0, 0x7f, PT ;  /* 0x0000007f0000780c */ /* 0x002fc80003f64270 */
        /* <DEDUP_REMOVED lines=311> */
[----:B------:R-:W-:Y:S02]  /*ee00*/  IMAD.MOV.U32 R209, RZ, RZ, 0x40000040 ;  /* 0x40000040ffd17424 */ /* 0x000fe400078e00ff */
[----:B------:R-:W-:Y:S01]  /*ee10*/  IMAD.IADD R206, R0, 0x1, R208 ;  /* 0x0000000100ce7824 */ /* 0x000fe200078e02d0 */
[----:B------:R-:W-:-:S02]  /*ee20*/  WARPGROUP.DEPBAR.LE gsb0, 0x0 ;  /* 0x00008000000079c5 */ /* 0x000fc40000010000 */
[----:B------:R-:W-:-:S07]  /*ee30*/  WARPGROUP.ARRIVE ;  /* 0x00000000000079c5 */ /* 0x000fce0000000000 */
[----:B------:R-:W-:Y:S01]  /*ee40*/  HGMMA.64x64x16.F32.BF16 R152, gdesc[UR4], R152, gsb0 ;  /* 0x00e00000049879f0 */ /* 0x000fe20008001898 */
[----:B------:R-:W-:Y:S01]  /*ee50*/  R2UR UR6, R206 ;  /* 0x00000000ce0672ca */ /* 0x000fe200000e0000 */
[----:B------:R-:W-:Y:S01]  /*ee60*/  IMAD.IADD R206, R205, 0x1, R0 ;  /* 0x00000001cdce7824 */ /* 0x000fe200078e0200 */
[----:B------:R-:W-:Y:S01]  /*ee70*/  R2UR UR7, R207 ;  /* 0x00000000cf0772ca */ /* 0x000fe200000e0000 */
[----:B------:R-:W-:Y:S02]  /*ee80*/  IMAD.MOV.U32 R207, RZ, RZ, 0x40000040 ;  /* 0x40000040ffcf7424 */ /* 0x000fe400078e00ff */
[----:B------:R-:W-:Y:S01]  /*ee90*/  IMAD.MOV.U32 R0, RZ, RZ, 0x1000 ;  /* 0x00001000ff007424 */ /* 0x000fe200078e00ff */
[----:B------:R-:W-:Y:S01]  /*eea0*/  R2UR UR4, R206 ;  /* 0x00000000ce0472ca */ /* 0x000fe200000e0000 */
[----:B------:R-:W-:Y:S01]  /*eeb0*/  IMAD.IADD R206, R205, 0x1, R202 ;  /* 0x00000001cdce7824 */ /* 0x000fe200078e02ca */
[----:B------:R-:W-:Y:S01]  /*eec0*/  R2UR UR5, R207 ;  /* 0x00000000cf0572ca */ /* 0x000fe200000e0000 */
[----:B------:R-:W-:Y:S01]  /*eed0*/  IMAD.MOV.U32 R207, RZ, RZ, 0x40000040 ;  /* 0x40000040ffcf7424 */ /* 0x000fe200078e00ff */
[----:B------:R-:W-:-:S04]  /*eee0*/  SEL R0, R0, 0xf80, P3 ;  /* 0x00000f8000007807 */ /* 0x000fc80001800000 */
[----:B------:R-:W-:Y:S01]  /*eef0*/  LOP3.LUT R0, R0, 0x1e00, RZ, 0xc0, !PT ;  /* 0x00001e0000007812 */ /* 0x000fe200078ec0ff */
[----:B------:R-:W-:Y:S02]  /*ef00*/  WARPGROUP.DEPBAR.LE gsb0, 0x0 ;  /* 0x00008000000079c5 */ /* 0x000fe40000010000 */
[----:B------:R-:W-:-:S06]  /*ef10*/  WARPGROUP.ARRIVE ;  /* 0x00000000000079c5 */ /* 0x000fcc0000000000 */
[----:B------:R-:W-:Y:S01]  /*ef20*/  HGMMA.64x64x16.F32.BF16 R152, gdesc[UR4], R152, gsb0 ;  /* 0x00e00000049879f0 */ /* 0x000fe20008001898 */
[----:B------:R-:W-:Y:S01]  /*ef30*/  R2UR UR4, R206 ;  /* 0x00000000ce0472ca */ /* 0x000fe200000e0000 */
[--C-:B------:R-:W-:Y:S01]  /*ef40*/  IMAD.IADD R206, R202, 0x1, R208.reuse ;  /* 0x00000001cace7824 */ /* 0x100fe200078e02d0 */
[----:B------:R-:W-:Y:S01]  /*ef50*/  R2UR UR5, R207 ;  /* 0x00000000cf0572ca */ /* 0x000fe200000e0000 */
[----:B------:R-:W-:Y:S01]  /*ef60*/  IMAD.MOV.U32 R207, RZ, RZ, 0x40000040 ;  /* 0x40000040ffcf7424 */ /* 0x000fe200078e00ff */
[----:B------:R-:W0:Y:S01]  /*ef70*/  @P2 LDC R202, c[0x0][0x44c] ;  /* 0x00011300ffca2b82 */ /* 0x000e220000000800 */
[----:B------:R-:W-:Y:S01]  /*ef80*/  IMAD.IADD R208, R3, 0x1, R208 ;  /* 0x0000000103d07824 */ /* 0x000fe200078e02d0 */
[----:B------:R-:W-:Y:S01]  /*ef90*/  R2UR UR6, R206 ;  /* 0x00000000ce0672ca */ /* 0x000fe200000e0000 */
[----:B------:R-:W-:Y:S01]  /*efa0*/  IMAD.IADD R206, R205, 0x1, R3 ;  /* 0x00000001cdce7824 */ /* 0x000fe200078e0203 */
[----:B------:R-:W-:Y:S01]  /*efb0*/  R2UR UR7, R207 ;  /* 0x00000000cf0772ca */ /* 0x000fe200000e0000 */
[----:B------:R-:W-:-:S02]  /*efc0*/  IMAD.MOV.U32 R207, RZ, RZ, 0x40000040 ;  /* 0x40000040ffcf7424 */ /* 0x000fc400078e00ff */
[----:B------:R-:W-:Y:S02]  /*efd0*/  IMAD.MOV.U32 R205, RZ, RZ, 0x40 ;  /* 0x00000040ffcd7424 */ /* 0x000fe400078e00ff */
[----:B------:R-:W-:-:S03]  /*efe0*/  IMAD.IADD R3, R216, 0x1, R194 ;  /* 0x00000001d8037824 */ /* 0x000fc600078e02c2 */
[----:B------:R-:W-:-:S04]  /*eff0*/  SEL R205, R205, 0x3e, P3 ;  /* 0x0000003ecdcd7807 */ /* 0x000fc80001800000 */
[----:B------:R-:W-:-:S04]  /*f000*/  LOP3.LUT R205, R205, 0x6, RZ, 0xc0, !PT ;  /* 0x00000006cdcd7812 */ /* 0x000fc800078ec0ff */
[----:B------:R-:W-:Y:S01]  /*f010*/  IADD3 R204, R205, R0, R204 ;  /* 0x00000000cdcc7210 */ /* 0x000fe20007ffe0cc */
[----:B0-----:R-:W-:Y:S01]  /*f020*/  @P2 IMAD.HI.U32 R202, R3, R202, RZ ;  /* 0x000000ca03ca2227 */ /* 0x001fe200078e00ff */
        /* <DEDUP_REMOVED lines=10> */
[----:B------:R-:W0:Y:S02]  /*f0d0*/  @P2 LDC R0, c[0x0][0x450] ;  /* 0x00011400ff002b82 */ /* 0x000e240000000800 */
[----:B0-----:R-:W-:Y:S01]  /*f0e0*/  @P2 SHF.R.U32.HI R3, RZ, R0, R202 ;  /* 0x00000000ff032219 */ /* 0x001fe200000116ca */
[----:B------:R-:W-:-:S04]  /*f0f0*/  IMAD.MOV.U32 R0, RZ, RZ, -0x40 ;  /* 0xffffffc0ff007424 */ /* 0x000fc800078e00ff */
[----:B------:R-:W-:-:S05]  /*f100*/  IMAD R0, R196, R0, 0x1 ;  /* 0x00000001c4007424 */ /* 0x000fca00078e0200 */
[----:B------:R-:W-:-:S05]  /*f110*/  IADD3 R0, R211, R0, -R215 ;  /* 0x00000000d3007210 */ /* 0x000fca0007ffe8d7 */
[----:B------:R-:W-:Y:S01]  /*f120*/  IMAD.IADD R0, R0, 0x1, -R193 ;  /* 0x0000000100007824 */ /* 0x000fe200078e0ac1 */
[----:B------:R-:W-:Y:S02]  /*f130*/  WARPGROUP.DEPBAR.LE gsb0, 0x0 ;  /* 0x00008000000079c5 */ /* 0x000fe40000010000 */
[----:B------:R-:W-:-:S06]  /*f140*/  WARPGROUP.ARRIVE ;  /* 0x00000000000079c5 */ /* 0x000fcc0000000000 */
[----:B------:R-:W-:Y:S01]  /*f150*/  HGMMA.64x64x16.F32.BF16 R152, gdesc[UR4], R152, gsb0 ;  /* 0x00e00000049879f0 */ /* 0x000fe20008001898 */
[----:B------:R-:W-:Y:S02]  /*f160*/  R2UR UR4, R206 ;  /* 0x00000000ce0472ca */ /* 0x000fe400000e0000 */
[----:B------:R-:W-:Y:S02]  /*f170*/  R2UR UR5, R207 ;  /* 0x00000000cf0572ca */ /* 0x000fe400000e0000 */
[----:B------:R-:W-:Y:S02]  /*f180*/  R2UR UR6, R204 ;  /* 0x00000000cc0672ca */ /* 0x000fe400000e0000 */
[----:B------:R-:W-:Y:S02]  /*f190*/  R2UR UR7, R205 ;  /* 0x00000000cd0772ca */ /* 0x000fe400000e0000 */
[----:B------:R-:W0:Y:S02]  /*f1a0*/  SHFL.IDX PT, R205, R3, RZ, 0x1c1f ;  /* 0x001c1fff03cd7589 */ /* 0x000e2400000e0000 */
        /* <DEDUP_REMOVED lines=40> */
[----:B------:R-:W-:Y:S01]  /*f430*/  FMNMX.FTZ R172, R202, R172, !PT ;  /* 0x000000accaac7209 */ /* 0x000fe20007810000 */
[----:B------:R-:W0:Y:S01]  /*f440*/  SHFL.IDX PT, R173, R3, 0x1, 0x1c1f ;  /* 0x003c1f0003ad7f89 */ /* 0x000e2200000e0000 */
        /* <DEDUP_REMOVED lines=10> */
[----:B------:R-:W-:Y:S01]  /*f4f0*/  FMNMX.FTZ R172, R180, R172, !PT ;  /* 0x000000acb4ac7209 */ /* 0x000fe20007810000 */
[----:B0-----:R-:W-:-:S03]  /*f500*/  IMAD.IADD R0, R0, 0x1, R173 ;  /* 0x0000000100007824 */ /* 0x001fc600078e02ad */
[----:B------:R-:W-:Y:S01]  /*f510*/  FMNMX.FTZ R205, R181, R172, !PT ;  /* 0x000000acb5cd7209 */ /* 0x000fe20007810000 */
[----:B------:R-:W-:Y:S02]  /*f520*/  IMAD.MOV.U32 R173, RZ, RZ, 0x40000040 ;  /* 0x40000040ffad7424 */ /* 0x000fe400078e00ff */
[----:B------:R-:W-:Y:S01]  /*f530*/  IMAD R172, R18, 0x1000, R190 ;  /* 0x0000100012ac7824 */ /* 0x000fe200078e02be */
[C---:B------:R-:W-:Y:S01]  /*f540*/  ISETP.GT.AND P4, PT, R0.reuse, RZ, PT ;  /* 0x000000ff0000720c */ /* 0x040fe20003f84270 */
[----:B------:R-:W0:Y:S01]  /*f550*/  SHFL.BFLY PT, R3, R205, 0x2, 0x1f ;  /* 0x0c401f00cd037f89 */ /* 0x000e2200000e0000 */
[----:B------:R-:W-:Y:S02]  /*f560*/  ISETP.GT.AND P5, PT, R0, 0x1, PT ;  /* 0x000000010000780c */ /* 0x000fe40003fa4270 */
[----:B------:R-:W-:Y:S02]  /*f570*/  FSEL R154, R154, -INF , P4 ;  /* 0xff8000009a9a7808 */ /* 0x000fe40002000000 */
[----:B------:R-:W-:-:S02]  /*f580*/  ISETP.GT.AND P4, PT, R0, 0x10, PT ;  /* 0x000000100000780c */ /* 0x000fc40003f84270 */
[----:B------:R-:W-:Y:S02]  /*f590*/  ISETP.GT.AND P6, PT, R0, 0x8, PT ;  /* 0x000000080000780c */ /* 0x000fe40003fc4270 */
[----:B------:R-:W-:Y:S02]  /*f5a0*/  FSEL R162, R162, -INF , P4 ;  /* 0xff800000a2a27808 */ /* 0x000fe40002000000 */
[----:B------:R-:W-:Y:S02]  /*f5b0*/  ISETP.GT.AND P4, PT, R0, 0x20, PT ;  /* 0x000000200000780c */ /* 0x000fe40003f84270 */
[----:B------:R-:W-:Y:S02]  /*f5c0*/  FSEL R155, R155, -INF , P5 ;  /* 0xff8000009b9b7808 */ /* 0x000fe40002800000 */
[----:B------:R-:W-:Y:S02]  /*f5d0*/  FMNMX.FTZ R206, R154, R200, !PT ;  /* 0x000000c89ace7209 */ /* 0x000fe40007810000 */
[----:B------:R-:W-:-:S02]  /*f5e0*/  ISETP.GT.AND P3, PT, R0, 0x9, PT ;  /* 0x000000090000780c */ /* 0x000fc40003f64270 */
[----:B------:R-:W-:Y:S02]  /*f5f0*/  FSEL R158, R158, -INF , P6 ;  /* 0xff8000009e9e7808 */ /* 0x000fe40003000000 */
[----:B------:R-:W-:Y:S02]  /*f600*/  FSEL R159, R159, -INF , P3 ;  /* 0xff8000009f9f7808 */ /* 0x000fe40001800000 */
[----:B------:R-:W-:Y:S02]  /*f610*/  ISETP.GT.AND P5, PT, R0, 0x11, PT ;  /* 0x000000110000780c */ /* 0x000fe40003fa4270 */
[----:B0-----:R-:W-:Y:S02]  /*f620*/  FMNMX.FTZ R3, R205, R3, !PT ;  /* 0x00000003cd037209 */ /* 0x001fe40007810000 */
        /* <DEDUP_REMOVED lines=10> */
[----:B------:R-:W-:Y:S02]  /*f6d0*/  FSEL R167, R167, -INF , P3 ;  /* 0xff800000a7a77808 */ /* 0x000fe40001800000 */
[----:B------:R-:W-:Y:S02]  /*f6e0*/  FMNMX.FTZ R170, R166, R170, !PT ;  /* 0x000000aaa6aa7209 */ /* 0x000fe40007810000 */
[----:B------:R-:W-:Y:S02]  /*f6f0*/  ISETP.GT.AND P5, PT, R0, 0x21, PT ;  /* 0x000000210000780c */ /* 0x000fe40003fa4270 */
        /* <DEDUP_REMOVED lines=13> */
[----:B------:R-:W-:Y:S02]  /*f7d0*/  R2UR UR7, R173 ;  /* 0x00000000ad0772ca */ /* 0x000fe400000e0000 */
[C---:B------:R-:W-:Y:S01]  /*f7e0*/  ISETP.GT.AND P6, PT, R0.reuse, 0x38, PT ;  /* 0x000000380000780c */ /* 0x040fe20003fc4270 */
[----:B------:R-:W0:Y:S01]  /*f7f0*/  SHFL.BFLY PT, R173, R3, 0x1, 0x1f ;  /* 0x0c201f0003ad7f89 */ /* 0x000e2200000e0000 */
[----:B------:R-:W-:Y:S02]  /*f800*/  FSEL R226, R179, -INF , P5 ;  /* 0xff800000b3e27808 */ /* 0x000fe40002800000 */
[----:B------:R-:W-:Y:S02]  /*f810*/  FMNMX.FTZ R170, R209, R170, !PT ;  /* 0x000000aad1aa7209 */ /* 0x000fe40007810000 */
[----:B------:R-:W-:Y:S02]  /*f820*/  ISETP.GT.AND P3, PT, R0, 0x39, PT ;  /* 0x000000390000780c */ /* 0x000fe40003f64270 */
[----:B------:R-:W-:-:S02]  /*f830*/  FSEL R227, R182, -INF , P6 ;  /* 0xff800000b6e37808 */ /* 0x000fc40003000000 */
[----:B------:R-:W-:Y:S02]  /*f840*/  FMNMX.FTZ R170, R226, R170, !PT ;  /* 0x000000aae2aa7209 */ /* 0x000fe40007810000 */
[----:B------:R-:W-:Y:S02]  /*f850*/  FSEL R183, R183, -INF , P3 ;  /* 0xff800000b7b77808 */ /* 0x000fe40001800000 */
[----:B------:R-:W-:Y:S02]  /*f860*/  FMNMX.FTZ R170, R227, R170, !PT ;  /* 0x000000aae3aa7209 */ /* 0x000fe40007810000 */
[----:B------:R-:W-:Y:S02]  /*f870*/  R2UR UR6, R172 ;  /* 0x00000000ac0672ca */ /* 0x000fe400000e0000 */
[----:B------:R-:W-:-:S05]  /*f880*/  FMNMX.FTZ R174, R183, R170, !PT ;  /* 0x000000aab7ae7209 */ /* 0x000fca0007810000 */
[----:B------:R-:W1:Y:S01]  /*f890*/  SHFL.BFLY PT, R175, R174, 0x2, 0x1f ;  /* 0x0c401f00aeaf7f89 */ /* 0x000e6200000e0000 */
[----:B0-----:R-:W-:Y:S01]  /*f8a0*/  FMNMX.FTZ R0, R3, R173, !PT ;  /* 0x000000ad03007209 */ /* 0x001fe20007810000 */
[----:B------:R-:W-:-:S03]  /*f8b0*/  IMAD.U32 R3, RZ, RZ, UR40 ;  /* 0x00000028ff037e24 */ /* 0x000fc6000f8e00ff */
[C---:B------:R-:W-:Y:S01]  /*f8c0*/  FSETP.NEU.FTZ.AND P4, PT, R0.reuse, -INF , PT ;  /* 0xff8000000000780b */ /* 0x040fe20003f9d000 */
[----:B------:R-:W-:-:S05]  /*f8d0*/  FMUL.FTZ R178, R0, R3 ;  /* 0x0000000300b27220 */ /* 0x000fca0000410000 */
[----:B------:R-:W-:-:S05]  /*f8e0*/  FSEL R178, R178, RZ, P4 ;  /* 0x000000ffb2b27208 */ /* 0x000fca0002000000 */
[-CC-:B------:R-:W-:Y:S01]  /*f8f0*/  FFMA.FTZ R173, R168, R3.reuse, -R178.reuse ;  /* 0x00000003a8ad7223 */ /* 0x180fe200000108b2 */
[-CC-:B------:R-:W-:Y:S01]  /*f900*/  FFMA.FTZ R182, R157, R3.reuse, -R178.reuse ;  /* 0x000000039db67223 */ /* 0x180fe200000108b2 */
[-CC-:B------:R-:W-:Y:S01]  /*f910*/  FFMA.FTZ R157, R160, R3.reuse, -R178.reuse ;  /* 0x00000003a09d7223 */ /* 0x180fe200000108b2 */
[-CC-:B------:R-:W-:Y:S01]  /*f920*/  FFMA.FTZ R160, R161, R3.reuse, -R178.reuse ;  /* 0x00000003a1a07223 */ /* 0x180fe200000108b2 */
[-CC-:B------:R-:W-:Y:S01]  /*f930*/  FFMA.FTZ R170, R164, R3.reuse, -R178.reuse ;  /* 0x00000003a4aa7223 */ /* 0x180fe200000108b2 */
[-CC-:B------:R-:W-:Y:S01]  /*f940*/  FFMA.FTZ R171, R165, R3.reuse, -R178.reuse ;  /* 0x00000003a5ab7223 */ /* 0x180fe200000108b2 */
[--C-:B------:R-:W-:Y:S01]  /*f950*/  FFMA.FTZ R152, R152, R3, -R178.reuse ;  /* 0x0000000398987223 */ /* 0x100fe200000108b2 */
[----:B-1----:R-:W-:Y:S01]  /*f960*/  FMNMX.FTZ R168, R174, R175, !PT ;  /* 0x000000afaea87209 */ /* 0x002fe20007810000 */
[-CC-:B------:R-:W-:Y:S01]  /*f970*/  FFMA.FTZ R153, R153, R3.reuse, -R178.reuse ;  /* 0x0000000399997223 */ /* 0x180fe200000108b2 */
[-CC-:B------:R-:W-:Y:S01]  /*f980*/  FFMA.FTZ R180, R180, R3.reuse, -R178.reuse ;  /* 0x00000003b4b47223 */ /* 0x180fe200000108b2 */
[-CC-:B------:R-:W-:Y:S01]  /*f990*/  FFMA.FTZ R156, R156, R3.reuse, -R178.reuse ;  /* 0x000000039c9c7223 */ /* 0x180fe200000108b2 */
[-CC-:B------:R-:W-:Y:S01]  /*f9a0*/  FFMA.FTZ R169, R169, R3.reuse, -R178.reuse ;  /* 0x00000003a9a97223 */ /* 0x180fe200000108b2 */
[----:B------:R-:W0:Y:S01]  /*f9b0*/  SHFL.BFLY PT, R161, R168, 0x1, 0x1f ;  /* 0x0c201f00a8a17f89 */ /* 0x000e2200000e0000 */
[----:B------:R-:W-:Y:S01]  /*f9c0*/  MUFU.EX2 R152, R152 ;  /* 0x0000009800987308 */ /* 0x000fe20000000800 */
[-CC-:B------:R-:W-:Y:S01]  /*f9d0*/  FFMA.FTZ R174, R202, R3.reuse, -R178.reuse ;  /* 0x00000003caae7223 */ /* 0x180fe200000108b2 */
[-CC-:B------:R-:W-:Y:S01]  /*f9e0*/  FFMA.FTZ R175, R204, R3.reuse, -R178.reuse ;  /* 0x00000003ccaf7223 */ /* 0x180fe200000108b2 */
[-CC-:B------:R-:W-:Y:S01]  /*f9f0*/  FFMA.FTZ R176, R176, R3.reuse, -R178.reuse ;  /* 0x00000003b0b07223 */ /* 0x180fe200000108b2 */
[-CC-:B------:R-:W-:Y:S01]  /*fa00*/  FFMA.FTZ R177, R177, R3.reuse, -R178.reuse ;  /* 0x00000003b1b17223 */ /* 0x180fe200000108b2 */
[----:B------:R-:W-:-:S03]  /*fa10*/  FFMA.FTZ R179, R181, R3, -R178 ;  /* 0x00000003b5b37223 */ /* 0x000fc600000108b2 */
[----:B------:R1:W-:Y:S08]  /*fa20*/  MUFU.EX2 R178, R180 ;  /* 0x000000b400b27308 */ /* 0x0003f00000000800 */
[----:B------:R-:W-:Y:S01]  /*fa30*/  MUFU.EX2 R153, R153 ;  /* 0x0000009900997308 */ /* 0x000fe20000000800 */
[----:B0-----:R-:W-:-:S07]  /*fa40*/  FMNMX.FTZ R168, R168, R161, !PT ;  /* 0x000000a1a8a87209 */ /* 0x001fce0007810000 */
[----:B------:R-:W-:Y:S01]  /*fa50*/  MUFU.EX2 R156, R156 ;  /* 0x0000009c009c7308 */ /* 0x000fe20000000800 */
[C---:B------:R-:W-:Y:S01]  /*fa60*/  FSETP.NEU.FTZ.AND P3, PT, R168.reuse, -INF , PT ;  /* 0xff800000a800780b */ /* 0x040fe20003f7d000 */
[----:B------:R-:W-:-:S03]  /*fa70*/  FMUL.FTZ R161, R168, R3 ;  /* 0x00000003a8a17220 */ /* 0x000fc60000410000 */
[----:B------:R-:W-:-:S03]  /*fa80*/  FSEL R165, R168, RZ, P3 ;  /* 0x000000ffa8a57208 */ /* 0x000fc60001800000 */
[----:B------:R-:W-:Y:S01]  /*fa90*/  MUFU.EX2 R182, R182 ;  /* 0x000000b600b67308 */ /* 0x000fe20000000800 */
[----:B------:R-:W-:Y:S02]  /*faa0*/  FSEL R161, R161, RZ, P3 ;  /* 0x000000ffa1a17208 */ /* 0x000fe40001800000 */
[----:B------:R-:W-:Y:S01]  /*fab0*/  ISETP.NE.AND P3, PT, R192, RZ, PT ;  /* 0x000000ffc000720c */ /* 0x000fe20003f65270 */
[----:B------:R-:W-:Y:S02]  /*fac0*/  FADD.FTZ R165, -R165, R200 ;  /* 0x000000c8a5a57221 */ /* 0x000fe40000010100 */
[-CC-:B------:R-:W-:Y:S01]  /*fad0*/  FFMA.FTZ R164, R155, R3.reuse, -R161.reuse ;  /* 0x000000039ba47223 */ /* 0x180fe200000108a1 */
[-CC-:B------:R-:W-:Y:S01]  /*fae0*/  FFMA.FTZ R155, R158, R3.reuse, -R161.reuse ;  /* 0x000000039e9b7223 */ /* 0x180fe200000108a1 */
[-CC-:B------:R-:W-:Y:S01]  /*faf0*/  FFMA.FTZ R158, R162, R3.reuse, -R161.reuse ;  /* 0x00000003a29e7223 */ /* 0x180fe200000108a1 */
[-CC-:B------:R-:W-:Y:S01]  /*fb00*/  FFMA.FTZ R162, R163, R3.reuse, -R161.reuse ;  /* 0x00000003a3a27223 */ /* 0x180fe200000108a1 */
[----:B------:R-:W-:Y:S01]  /*fb10*/  FSEL R163, R0, RZ, P4 ;  /* 0x000000ff00a37208 */ /* 0x000fe20002000000 */
[-C--:B------:R-:W-:Y:S01]  /*fb20*/  FMUL.FTZ R165, R165, R3.reuse ;  /* 0x00000003a5a57220 */ /* 0x080fe20000410000 */
[-CC-:B------:R-:W-:Y:S01]  /*fb30*/  FFMA.FTZ R154, R154, R3.reuse, -R161.reuse ;  /* 0x000000039a9a7223 */ /* 0x180fe200000108a1 */
[----:B-1----:R-:W-:Y:S01]  /*fb40*/  FFMA.FTZ R180, R166, R3, -R161 ;  /* 0x00000003a6b47223 */ /* 0x002fe200000108a1 */
[----:B------:R-:W-:-:S02]  /*fb50*/  @!P1 VIADD R166, R197, 0x38840 ;  /* 0x00038840c5a69836 */ /* 0x000fc40000000000 */
[----:B------:R-:W-:Y:S01]  /*fb60*/  FADD.FTZ R163, -R163, R199 ;  /* 0x000000c7a3a37221 */ /* 0x000fe20000010100 */
[----:B------:R-:W-:Y:S01]  /*fb70*/  MUFU.EX2 R164, R164 ;  /* 0x000000a400a47308 */ /* 0x000fe20000000800 */
[-CC-:B------:R-:W-:Y:S01]  /*fb80*/  FFMA.FTZ R159, R159, R3.reuse, -R161.reuse ;  /* 0x000000039f9f7223 */ /* 0x180fe200000108a1 */
[-CC-:B------:R-:W-:Y:S01]  /*fb90*/  FFMA.FTZ R181, R167, R3.reuse, -R161.reuse ;  /* 0x00000003a7b57223 */ /* 0x180fe200000108a1 */
[-C--:B------:R-:W-:Y:S01]  /*fba0*/  FMUL.FTZ R163, R163, R3.reuse ;  /* 0x00000003a3a37220 */ /* 0x080fe20000410000 */
[----:B------:R-:W-:Y:S01]  /*fbb0*/  @!P1 PRMT R166, RZ, 0x654, R166 ;  /* 0x00000654ffa69816 */ /* 0x000fe200000000a6 */
[-CC-:B------:R-:W-:Y:S01]  /*fbc0*/  FFMA.FTZ R199, R205, R3.reuse, -R161.reuse ;  /* 0x00000003cdc77223 */ /* 0x180fe200000108a1 */
[-CC-:B------:R-:W-:Y:S01]  /*fbd0*/  FFMA.FTZ R200, R206, R3.reuse, -R161.reuse ;  /* 0x00000003cec87223 */ /* 0x180fe200000108a1 */
[-CC-:B------:R-:W-:Y:S01]  /*fbe0*/  FFMA.FTZ R202, R209, R3.reuse, -R161.reuse ;  /* 0x00000003d1ca7223 */ /* 0x180fe200000108a1 */
[----:B------:R-:W0:Y:S01]  /*fbf0*/  MUFU.EX2 R165, R165 ;  /* 0x000000a500a57308 */ /* 0x000e220000000800 */
[----:B------:R1:W-:Y:S01]  /*fc00*/  @!P1 SYNCS.ARRIVE.TRANS64.RED.A1T0 RZ, [R166+URZ], RZ ;  /* 0x000000ffa6ff99a7 */ /* 0x0003e2000810043f */
[-CC-:B------:R-:W-:Y:S01]  /*fc10*/  FFMA.FTZ R206, R227, R3.reuse, -R161.reuse ;  /* 0x00000003e3ce7223 */ /* 0x180fe200000108a1 */
[-CC-:B------:R-:W-:Y:S01]  /*fc20*/  FFMA.FTZ R208, R208, R3.reuse, -R161.reuse ;  /* 0x00000003d0d07223 */ /* 0x180fe200000108a1 */
[----:B------:R-:W-:Y:S01]  /*fc30*/  FFMA.FTZ R226, R226, R3, -R161 ;  /* 0x00000003e2e27223 */ /* 0x000fe200000108a1 */
[----:B------:R-:W-:-:S03]  /*fc40*/  @!P1 VIADD R197, R197, 0x38860 ;  /* 0x00038860c5c59836 */ /* 0x000fc60000000000 */
[----:B------:R-:W2:Y:S01]  /*fc50*/  MUFU.EX2 R163, R163 ;  /* 0x000000a300a37308 */ /* 0x000ea20000000800 */
[----:B-1----:R-:W-:Y:S02]  /*fc60*/  @!P3 IMAD R166, R201, 0x40, R188 ;  /* 0x00000040c9a6b824 */ /* 0x002fe400078e02bc */
[-CC-:B------:R-:W-:Y:S01]  /*fc70*/  FFMA.FTZ R201, R207, R3.reuse, -R161.reuse ;  /* 0x00000003cfc97223 */ /* 0x180fe200000108a1 */
[----:B------:R-:W-:Y:S01]  /*fc80*/  FFMA.FTZ R207, R183, R3, -R161 ;  /* 0x00000003b7cf7223 */ /* 0x000fe200000108a1 */
[----:B------:R-:W-:Y:S01]  /*fc90*/  @!P1 PRMT R197, RZ, 0x654, R197 ;  /* 0x00000654ffc59816 */ /* 0x000fe200000000c5 */
[----:B------:R-:W-:Y:S02]  /*fca0*/  @!P3 IMAD R166, R166, 0x4, R2 ;  /* 0x00000004a6a6b824 */ /* 0x000fe400078e0202 */
[----:B------:R-:W1:Y:S01]  /*fcb0*/  MUFU.EX2 R154, R154 ;  /* 0x0000009a009a7308 */ /* 0x000e620000000800 */
[-C--:B0-----:R-:W-:Y:S02]  /*fcc0*/  FMUL.FTZ R26, R26, R165.reuse ;  /* 0x000000a51a1a7220 */ /* 0x081fe40000410000 */
[----:B------:R-:W-:Y:S01]  /*fcd0*/  @!P3 STS [R166+0x38420], R165 ;  /* 0x038420a5a600b388 */ /* 0x000fe20000000800 */
[-C--:B------:R-:W-:Y:S01]  /*fce0*/  FMUL.FTZ R27, R27, R165.reuse ;  /* 0x000000a51b1b7220 */ /* 0x080fe20000410000 */
[-C--:B------:R-:W-:Y:S01]  /*fcf0*/  FMUL.FTZ R30, R30, R165.reuse ;  /* 0x000000a51e1e7220 */ /* 0x080fe20000410000 */
[-C--:B------:R-:W-:Y:S01]  /*fd00*/  FMUL.FTZ R31, R31, R165.reuse ;  /* 0x000000a51f1f7220 */ /* 0x080fe20000410000 */
[-C--:B------:R-:W-:Y:S01]  /*fd10*/  FMUL.FTZ R34, R34, R165.reuse ;  /* 0x000000a522227220 */ /* 0x080fe20000410000 */
[----:B------:R-:W-:Y:S01]  /*fd20*/  FMUL.FTZ R35, R35, R165 ;  /* 0x000000a523237220 */ /* 0x000fe20000410000 */
[----:B------:R-:W0:Y:S01]  /*fd30*/  MUFU.EX2 R155, R155 ;  /* 0x0000009b009b7308 */ /* 0x000e220000000800 */
[----:B--2---:R-:W-:Y:S01]  /*fd40*/  FFMA.FTZ R20, R163, R20, R152 ;  /* 0x00000014a3147223 */ /* 0x004fe20000010098 */
[----:B------:R2:W-:Y:S01]  /*fd50*/  @!P3 STS [R166+0x38400], R163 ;  /* 0x038400a3a600b388 */ /* 0x0005e20000000800 */
[C---:B------:R-:W-:Y:S01]  /*fd60*/  F2FP.BF16.F32.PACK_AB R152, R153.reuse, R152 ;  /* 0x000000989998723e */ /* 0x040fe200000010ff */
[-C--:B------:R-:W-:Y:S01]  /*fd70*/  FMUL.FTZ R24, R24, R163.reuse ;  /* 0x000000a318187220 */ /* 0x080fe20000410000 */
[----:B------:R-:W-:Y:S01]  /*fd80*/  FADD.FTZ R20, R153, R20 ;  /* 0x0000001499147221 */ /* 0x000fe20000010000 */
[-C--:B------:R-:W-:Y:S01]  /*fd90*/  FMUL.FTZ R25, R25, R163.reuse ;  /* 0x000000a319197220 */ /* 0x080fe20000410000 */
[----:B------:R-:W-:Y:S01]  /*fda0*/  FMUL.FTZ R28, R28, R163 ;  /* 0x000000a31c1c7220 */ /* 0x000fe20000410000 */
[----:B------:R-:W3:Y:S01]  /*fdb0*/  MUFU.EX2 R159, R159 ;  /* 0x0000009f009f7308 */ /* 0x000ee20000000800 */
[----:B-1----:R-:W-:Y:S01]  /*fdc0*/  FFMA.FTZ R21, R165, R21, R154 ;  /* 0x00000015a5157223 */ /* 0x002fe2000001009a */
[----:B------:R-:W-:Y:S01]  /*fdd0*/  FADD.FTZ R20, R156, R20 ;  /* 0x000000149c147221 */ /* 0x000fe20000010000 */
[C---:B------:R-:W-:Y:S01]  /*fde0*/  F2FP.BF16.F32.PACK_AB R153, R164.reuse, R154 ;  /* 0x0000009aa499723e */ /* 0x040fe200000010ff */
[-C--:B------:R-:W-:Y:S01]  /*fdf0*/  FMUL.FTZ R29, R29, R163.reuse ;  /* 0x000000a31d1d7220 */ /* 0x080fe20000410000 */
[----:B------:R-:W-:Y:S01]  /*fe00*/  FADD.FTZ R21, R164, R21 ;  /* 0x00000015a4157221 */ /* 0x000fe20000010000 */
[C---:B------:R-:W-:Y:S01]  /*fe10*/  FADD.FTZ R20, R182.reuse, R20 ;  /* 0x00000014b6147221 */ /* 0x040fe20000010000 */
[----:B------:R-:W-:Y:S01]  /*fe20*/  F2FP.BF16.F32.PACK_AB R154, R182, R156 ;  /* 0x0000009cb69a723e */ /* 0x000fe200000010ff */
[----:B------:R-:W1:Y:S01]  /*fe30*/  MUFU.EX2 R157, R157 ;  /* 0x0000009d009d7308 */ /* 0x000e620000000800 */
        /* <DEDUP_REMOVED lines=10> */
[----:B------:R-:W-:Y:S01]  /*fee0*/  BAR.SYNC.DEFER_BLOCKING 0xf, 0x100 ;  /* 0x03c4000000007b1d */ /* 0x000fe20000010000 */
        /* <DEDUP_REMOVED lines=22> */
[C---:B---3--:R-:W-:Y:S01]  /*10050*/  F2FP.BF16.F32.PACK_AB R156, R160.reuse, R157 ;  /* 0x0000009da09c723e */ /* 0x048fe200000010ff */
[----:B------:R-:W-:Y:S01]  /*10060*/  FADD.FTZ R204, R160, R20 ;  /* 0x00000014a0cc7221 */ /* 0x000fe20000010000 */
[-C--:B------:R-:W-:Y:S01]  /*10070*/  FMUL.FTZ R77, R77, R163.reuse ;  /* 0x000000a34d4d7220 */ /* 0x080fe20000410000 */
[-C--:B------:R-:W-:Y:S01]  /*10080*/  FMUL.FTZ R80, R80, R163.reuse ;  /* 0x000000a350507220 */ /* 0x080fe20000410000 */
[-C--:B------:R-:W-:Y:S01]  /*10090*/  FMUL.FTZ R81, R81, R163.reuse ;  /* 0x000000a351517220 */ /* 0x080fe20000410000 */
[-C--:B------:R-:W-:Y:S01]  /*100a0*/  FMUL.FTZ R84, R84, R163.reuse ;  /* 0x000000a354547220 */ /* 0x080fe20000410000 */
[-C--:B------:R-:W-:Y:S01]  /*100b0*/  FMUL.FTZ R85, R85, R163.reuse ;  /* 0x000000a355557220 */ /* 0x080fe20000410000 */
[----:B------:R-:W0:Y:S01]  /*100c0*/  MUFU.EX2 R171, R171 ;  /* 0x000000ab00ab7308 */ /* 0x000e220000000800 */
[C---:B-1----:R-:W-:Y:S01]  /*100d0*/  F2FP.BF16.F32.PACK_AB R157, R162.reuse, R158 ;  /* 0x0000009ea29d723e */ /* 0x042fe200000010ff */
        /* <DEDUP_REMOVED lines=36> */
[----:B------:R-:W-:Y:S01]  /*10320*/  FMUL.FTZ R149, R149, R163 ;  /* 0x000000a395957220 */ /* 0x000fe20000410000 */
[----:B0-----:R-:W-:Y:S01]  /*10330*/  F2FP.BF16.F32.PACK_AB R158, R171, R170 ;  /* 0x000000aaab9e723e */ /* 0x001fe200000010ff */
        /* <DEDUP_REMOVED lines=67> */
[----:B------:R-:W-:Y:S01]  /*10770*/  FMUL.FTZ R151, R151, R165 ;  /* 0x000000a597977220 */ /* 0x000fe20000410000 */
[----:B---3--:R-:W-:Y:S01]  /*10780*/  F2FP.BF16.F32.PACK_AB R160, R169, R173 ;  /* 0x000000ada9a0723e */ /* 0x008fe200000010ff */
[----:B------:R3:W-:Y:S01]  /*10790*/  STSM.16.M88.4 [R195+0x36400], R152 ;  /* 0x03640098c3007844 */ /* 0x0007e20000000200 */
[----:B0-----:R-:W-:Y:S01]  /*107a0*/  F2FP.BF16.F32.PACK_AB R161, R200, R199 ;  /* 0x000000c7c8a1723e */ /* 0x001fe200000010ff */
[----:B------:R-:W-:Y:S01]  /*107b0*/  VIADD R20, R172, 0x80 ;  /* 0x00000080ac147836 */ /* 0x000fe20000000000 */
[----:B------:R-:W-:Y:S01]  /*107c0*/  MUFU.EX2 R202, R202 ;  /* 0x000000ca00ca7308 */ /* 0x000fe20000000800 */
[----:B------:R-:W-:Y:S01]  /*107d0*/  F2FP.BF16.F32.PACK_AB R162, R175, R174 ;  /* 0x000000aeafa2723e */ /* 0x000fe200000010ff */
[----:B------:R0:W-:Y:S01]  /*107e0*/  STSM.16.M88.4 [R212], R156 ;  /* 0x0000009cd4007844 */ /* 0x0001e20000000200 */
[----:B--2---:R-:W-:Y:S01]  /*107f0*/  F2FP.BF16.F32.PACK_AB R163, R183, R201 ;  /* 0x000000c9b7a3723e */ /* 0x004fe200000010ff */
[----:B------:R-:W-:Y:S01]  /*10800*/  IMAD.MOV.U32 R21, RZ, RZ, 0x40000040 ;  /* 0x40000040ff157424 */ /* 0x000fe200078e00ff */
[----:B-1----:R-:W-:Y:S01]  /*10810*/  F2FP.BF16.F32.PACK_AB R164, R177, R176 ;  /* 0x000000b0b1a4723e */ /* 0x002fe200000010ff */
[----:B------:R-:W-:Y:S01]  /*10820*/  FADD.FTZ R204, R170, R204 ;  /* 0x000000ccaacc7221 */ /* 0x000fe20000010000 */
[----:B------:R-:W-:Y:S01]  /*10830*/  FADD.FTZ R205, R180, R205 ;  /* 0x000000cdb4cd7221 */ /* 0x000fe20000010000 */
[----:B------:R-:W1:Y:S01]  /*10840*/  MUFU.EX2 R182, R226 ;  /* 0x000000e200b67308 */ /* 0x000e620000000800 */
[----:B----4-:R-:W-:Y:S01]  /*10850*/  F2FP.BF16.F32.PACK_AB R166, R179, R178 ;  /* 0x000000b2b3a6723e */ /* 0x010fe200000010ff */
[----:B------:R0:W-:Y:S01]  /*10860*/  STSM.16.M88.4 [R203], R160 ;  /* 0x000000a0cb007844 */ /* 0x0001e20000000200 */
[----:B------:R-:W-:Y:S01]  /*10870*/  FADD.FTZ R204, R171, R204 ;  /* 0x000000ccabcc7221 */ /* 0x000fe20000010000 */
[----:B------:R-:W-:Y:S01]  /*10880*/  FADD.FTZ R205, R181, R205 ;  /* 0x000000cdb5cd7221 */ /* 0x000fe20000010000 */
[----:B------:R-:W-:-:S02]  /*10890*/  ISETP.GT.AND P3, PT, R196, R198, PT ;  /* 0x000000c6c400720c */ /* 0x000fc40003f64270 */
[----:B------:R-:W-:Y:S01]  /*108a0*/  FADD.FTZ R204, R173, R204 ;  /* 0x000000ccadcc7221 */ /* 0x000fe20000010000 */
[----:B------:R-:W-:Y:S01]  /*108b0*/  MUFU.EX2 R206, R206 ;  /* 0x000000ce00ce7308 */ /* 0x000fe20000000800 */
[----:B------:R-:W-:Y:S01]  /*108c0*/  FADD.FTZ R205, R199, R205 ;  /* 0x000000cdc7cd7221 */ /* 0x000fe20000010000 */
[----:B------:R-:W-:Y:S02]  /*108d0*/  IMAD.MOV.U32 R199, RZ, RZ, R0 ;  /* 0x000000ffffc77224 */ /* 0x000fe400078e0000 */
[----:B------:R-:W-:Y:S01]  /*108e0*/  FADD.FTZ R204, R169, R204 ;  /* 0x000000cca9cc7221 */ /* 0x000fe20000010000 */
[----:B------:R-:W-:Y:S01]  /*108f0*/  FADD.FTZ R205, R200, R205 ;  /* 0x000000cdc8cd7221 */ /* 0x000fe20000010000 */
[----:B------:R-:W-:Y:S02]  /*10900*/  IMAD.MOV.U32 R200, RZ, RZ, R168 ;  /* 0x000000ffffc87224 */ /* 0x000fe400078e00a8 */
[----:B------:R-:W-:Y:S01]  /*10910*/  FADD.FTZ R204, R174, R204 ;  /* 0x000000ccaecc7221 */ /* 0x000fe20000010000 */
[----:B------:R-:W2:Y:S01]  /*10920*/  MUFU.EX2 R207, R207 ;  /* 0x000000cf00cf7308 */ /* 0x000ea20000000800 */
[----:B-1----:R-:W-:Y:S01]  /*10930*/  F2FP.BF16.F32.PACK_AB R165, R182, R202 ;  /* 0x000000cab6a5723e */ /* 0x002fe200000010ff */
[----:B------:R-:W-:Y:S01]  /*10940*/  FADD.FTZ R205, R201, R205 ;  /* 0x000000cdc9cd7221 */ /* 0x000fe20000010000 */
[----:B------:R-:W-:Y:S01]  /*10950*/  FADD.FTZ R204, R175, R204 ;  /* 0x000000ccafcc7221 */ /* 0x000fe20000010000 */
[----:B------:R-:W-:-:S02]  /*10960*/  IMAD.MOV.U32 R201, RZ, RZ, R18 ;  /* 0x000000ffffc97224 */ /* 0x000fc400078e0012 */
[----:B------:R-:W-:Y:S01]  /*10970*/  FADD.FTZ R205, R183, R205 ;  /* 0x000000cdb7cd7221 */ /* 0x000fe20000010000 */
[----:B------:R-:W-:-:S03]  /*10980*/  FADD.FTZ R204, R176, R204 ;  /* 0x000000ccb0cc7221 */ /* 0x000fc60000010000 */
[----:B------:R-:W-:Y:S01]  /*10990*/  FADD.FTZ R205, R202, R205 ;  /* 0x000000cdcacd7221 */ /* 0x000fe20000010000 */
[----:B------:R-:W-:-:S03]  /*109a0*/  FADD.FTZ R204, R177, R204 ;  /* 0x000000ccb1cc7221 */ /* 0x000fc60000010000 */
[----:B------:R-:W-:Y:S01]  /*109b0*/  FADD.FTZ R205, R182, R205 ;  /* 0x000000cdb6cd7221 */ /* 0x000fe20000010000 */
[----:B------:R-:W-:Y:S01]  /*109c0*/  FADD.FTZ R204, R178, R204 ;  /* 0x000000ccb2cc7221 */ /* 0x000fe20000010000 */
[----:B--2---:R-:W-:Y:S02]  /*109d0*/  F2FP.BF16.F32.PACK_AB R167, R207, R206 ;  /* 0x000000cecfa7723e */ /* 0x004fe400000010ff */
[----:B------:R-:W-:-:S03]  /*109e0*/  FADD.FTZ R205, R206, R205 ;  /* 0x000000cdcecd7221 */ /* 0x000fc60000010000 */
[----:B------:R0:W-:Y:S01]  /*109f0*/  STSM.16.M88.4 [R210], R164 ;  /* 0x000000a4d2007844 */ /* 0x0001e20000000200 */
[----:B------:R-:W-:-:S06]  /*10a00*/  WARPGROUP.ARRIVE ;  /* 0x00000000000079c5 */ /* 0x000fcc0000000000 */
[----:B------:R-:W-:Y:S01]  /*10a10*/  HGMMA.64x256x16.F32.BF16 R24, R152, gdesc[UR4].tnspB, R24, gsb0 ;  /* 0x43e0000498187df0 */ /* 0x000fe20008001818 */
[----:B------:R-:W-:Y:S01]  /*10a20*/  R2UR UR6, R20 ;  /* 0x00000000140672ca */ /* 0x000fe200000e0000 */
[----:B------:R-:W-:Y:S01]  /*10a30*/  VIADD R20, R172, 0x100 ;  /* 0x00000100ac147836 */ /* 0x000fe20000000000 */
[----:B------:R-:W-:Y:S01]  /*10a40*/  R2UR UR7, R21 ;  /* 0x00000000150772ca */ /* 0x000fe200000e0000 */
[----:B------:R-:W-:Y:S01]  /*10a50*/  IMAD.MOV.U32 R21, RZ, RZ, 0x40000040 ;  /* 0x40000040ff157424 */ /* 0x000fe200078e00ff */
[----:B------:R-:W-:Y:S02]  /*10a60*/  WARPGROUP.DEPBAR.LE gsb0, 0x0 ;  /* 0x00008000000079c5 */ /* 0x000fe40000010000 */
[----:B------:R-:W-:Y:S01]  /*10a70*/  WARPGROUP.ARRIVE ;  /* 0x00000000000079c5 */ /* 0x000fe20000000000 */
[----:B---3--:R-:W-:-:S04]  /*10a80*/  VIADD R152, R196, 0xffffffff ;  /* 0xffffffffc4987836 */ /* 0x008fc80000000000 */
[----:B------:R-:W-:-:S15]  /*10a90*/  IMAD.MOV.U32 R196, RZ, RZ, R152 ;  /* 0x000000ffffc47224 */ /* 0x000fde00078e0098 */
[----:B------:R-:W-:-:S01]  /*10aa0*/  NOP ;  /* 0x0000000000007918 */ /* 0x000fc20000000000 */
        /* <DEDUP_REMOVED lines=9> */
[----:B------:R-:W-:Y:S01]  /*10b40*/  R2UR UR6, R20 ;  /* 0x00000000140672ca */ /* 0x000fe200000e0000 */
[----:B------:R-:W-:Y:S01]  /*10b50*/  FADD.FTZ R20, R179, R204 ;  /* 0x000000ccb3147221 */ /* 0x000fe20000010000 */
[----:B------:R-:W-:Y:S01]  /*10b60*/  R2UR UR7, R21 ;  /* 0x00000000150772ca */ /* 0x000fe200000e0000 */
[----:B------:R-:W-:Y:S01]  /*10b70*/  FADD.FTZ R21, R207, R205 ;  /* 0x000000cdcf157221 */ /* 0x000fe20000010000 */
        /* <DEDUP_REMOVED lines=15> */
[----:B------:R-:W-:Y:S05]  /*10c70*/  BSYNC B1 ;  /* 0x0000000000017941 */ /* 0x000fea0003800000 */
.L_x_8512:
[----:B------:R-:W-:-:S07]  /*10c80*/  IMAD.MOV.U32 R201, RZ, RZ, R152 ;  /* 0x000000ffffc97224 */ /* 0x000fce00078e0098 */
.L_x_8511:
[----:B------:R-:W-:Y:S05]  /*10c90*/  BSYNC B0 ;  /* 0x0000000000007941 */ /* 0x000fea0003800000 */
.L_x_8510:
[----:B------:R-:W-:Y:S01]  /*10ca0*/  ISETP.GE.AND P2, PT, R201, R213, PT ;  /* 0x000000d5c900720c */ /* 0x000fe20003f46270 */
[----:B------:R-:W-:-:S12]  /*10cb0*/  BSSY B0, `(.L_x_8524) ;  /* 0x0000329000007945 */ /* 0x000fd80003800000 */
[----:B------:R-:W-:Y:S05]  /*10cc0*/  @!P2 BRA `(.L_x_8525) ;  /* 0x00000030009ca947 */ /* 0x000fea0003800000 */
[----:B------:R-:W-:Y:S02]  /*10cd0*/  IMAD.MOV.U32 R200, RZ, RZ, R168 ;  /* 0x000000ffffc87224 */ /* 0x000fe400078e00a8 */
[----:B------:R-:W-:Y:S02]  /*10ce0*/  IMAD.MOV.U32 R198, RZ, RZ, R0 ;  /* 0x000000ffffc67224 */ /* 0x000fe400078e0000 */
[----:B------:R-:W-:-:S07]  /*10cf0*/  IMAD.MOV.U32 R199, RZ, RZ, R18 ;  /* 0x000000ffffc77224 */ /* 0x000fce00078e0012 */
.L_x_8536:
[----:B------:R-:W-:-:S05]  /*10d00*/  VIADD R18, R199, 0x1 ;  /* 0x00000001c7127836 */ /* 0x000fca0000000000 */
[----:B------:R-:W-:-:S04]  /*10d10*/  ISETP.NE.AND P2, PT, R18, 0x2, PT ;  /* 0x000000021200780c */ /* 0x000fc80003f45270 */
[----:B------:R-:W-:Y:S02]  /*10d20*/  SEL R0, RZ, 0x1, P2 ;  /* 0x00000001ff007807 */ /* 0x000fe40001000000 */
[----:B------:R-:W-:Y:S02]  /*10d30*/  SEL R18, R18, RZ, P2 ;  /* 0x000000ff12127207 */ /* 0x000fe40001000000 */
[----:B------:R-:W-:Y:S01]  /*10d40*/  LOP3.LUT R19, R19, R0, RZ, 0x3c, !PT ;  /* 0x0000000013137212 */ /* 0x000fe200078e3cff */
[----:B---3--:R-:W-:Y:S06]  /*10d50*/  @!P0 BRA `(.L_x_8526) ;  /* 0x0000000000048947 */ /* 0x008fec0003800000 */
[----:B------:R-:W-:Y:S01]  /*10d60*/  BPT.TRAP 0x1 ;  /* 0x000000040000795c */ /* 0x000fe20000300000 */
.L_x_8526:
[----:B------:R-:W-:Y:S01]  /*10d70*/  IMAD R193, R18, 0x8, R2 ;  /* 0x0000000812c17824 */ /* 0x000fe200078e0202 */
[----:B------:R-:W-:-:S04]  /*10d80*/  SHF.L.U32 R0, R19, 0x1f, RZ ;  /* 0x0000001f13007819 */ /* 0x000fc800000006ff */
[----:B------:R1:W3:Y:S01]  /*10d90*/  SYNCS.PHASECHK.TRANS64.TRYWAIT P2, [R193+URZ+0x38830], R0 ;  /* 0x03883000c10075a7 */ /* 0x0002e2000804017f */
[----:B------:R-:W-:Y:S05]  /*10da0*/  @!P0 BRA `(.L_x_8527) ;  /* 0x0000000000048947 */ /* 0x000fea0003800000 */
[----:B------:R-:W-:Y:S01]  /*10db0*/  BPT.TRAP 0x1 ;  /* 0x000000040000795c */ /* 0x000fe20000300000 */
.L_x_8527:
[----:B------:R-:W-:Y:S01]  /*10dc0*/  BSSY B1, `(.L_x_8528) ;  /* 0x0000006000017945 */ /* 0x000fe20003800000 */
[----:B0-2---:R-:W-:Y:S02]  /*10dd0*/  IMAD R156, R18, 0x200, R14 ;  /* 0x00000200129c7824 */ /* 0x005fe400078e020e */
[----:B------:R-:W-:Y:S01]  /*10de0*/  IMAD.MOV.U32 R157, RZ, RZ, 0x40000040 ;  /* 0x40000040ff9d7424 */ /* 0x000fe200078e00ff */
[----:B---3--:R-:W-:Y:S06]  /*10df0*/  @P2 BRA `(.L_x_8529) ;  /* 0x0000000000082947 */ /* 0x008fec0003800000 */
[----:B------:R-:W0:Y:S02]  /*10e00*/  SYNCS.PHASECHK.TRANS64.TRYWAIT P2, [R193+URZ+0x38830], R0 ;  /* 0x03883000c10075a7 */ /* 0x000e24000804017f */
[----:B0-----:R-:W-:Y:S05]  /*10e10*/  @!P2 BRA `(.L_x_8530) ;  /* 0x0000013c004ca947 */ /* 0x001fea0003800000 */
.L_x_8529:
[----:B------:R-:W-:Y:S05]  /*10e20*/  BSYNC B1 ;  /* 0x0000000000017941 */ /* 0x000fea0003800000 */
.L_x_8528:
        /* <DEDUP_REMOVED lines=36> */
.L_x_8531:
[----:B------:R2:W3:Y:S01]  /*11070*/  SYNCS.PHASECHK.TRANS64.TRYWAIT P2, [R193+URZ+0x38850], R0 ;  /* 0x03885000c10075a7 */ /* 0x0004e2000804017f */
[----:B------:R-:W-:Y:S05]  /*11080*/  @!P0 BRA `(.L_x_8532) ;  /* 0x0000000000048947 */ /* 0x000fea0003800000 */
[----:B------:R-:W-:Y:S01]  /*11090*/  BPT.TRAP 0x1 ;  /* 0x000000040000795c */ /* 0x000fe20000300000 */
.L_x_8532:
[----:B------:R-:W-:Y:S04]  /*110a0*/  BSSY B1, `(.L_x_8533) ;  /* 0x0000004000017945 */ /* 0x000fe80003800000 */
[----:B---3--:R-:W-:Y:S05]  /*110b0*/  @P2 BRA `(.L_x_8534) ;  /* 0x0000000000082947 */ /* 0x008fea0003800000 */
[----:B------:R-:W3:Y:S02]  /*110c0*/  SYNCS.PHASECHK.TRANS64.TRYWAIT P2, [R193+URZ+0x38850], R0 ;  /* 0x03885000c10075a7 */ /* 0x000ee4000804017f */
[----:B---3--:R-:W-:Y:S05]  /*110d0*/  @!P2 BRA `(.L_x_8535) ;  /* 0x0000013800b0a947 */ /* 0x008fea0003800000 */
.L_x_8534:
[----:B------:R-:W-:Y:S05]  /*110e0*/  BSYNC B1 ;  /* 0x0000000000017941 */ /* 0x000fea0003800000 */
.L_x_8533:
        /* <DEDUP_REMOVED lines=14> */
[----:B------:R-:W-:Y:S01]  /*111d0*/  IMAD.MOV.U32 R209, RZ, RZ, 0xa00 ;  /* 0x00000a00ffd17424 */ /* 0x000fe200078e00ff */
        /* <DEDUP_REMOVED lines=182> */
[C---:B------:R-:W-:Y:S02]  /*11d40*/  SEL R196, R3.reuse, 0x2, P2 ;  /* 0x0000000203c47807 */ /* 0x040fe40001000000 */
[----:B------:R-:W-:-:S03]  /*11d50*/  SEL R3, R3, 0x6, !P2 ;  /* 0x0000000603037807 */ /* 0x000fc60005000000 */
[----:B------:R-:W-:Y:S01]  /*11d60*/  IMAD.IADD R206, R202, 0x1, R196 ;  /* 0x00000001cace7824 */ /* 0x000fe200078e02c4 */
        /* <DEDUP_REMOVED lines=115> */
[----:B------:R-:W-:Y:S01]  /*124a0*/  IMAD.MOV.U32 R197, RZ, RZ, 0x40000040 ;  /* 0x40000040ffc57424 */ /* 0x000fe200078e00ff */
        /* <DEDUP_REMOVED lines=35> */
[----:B------:R-:W-:Y:S01]  /*126e0*/  SEL R0, R0, 0xf80, P2 ;  /* 0x00000f8000007807 */ /* 0x000fe20001000000 */
[----:B------:R-:W-:-:S03]  /*126f0*/  IMAD.IADD R196, R196, 0x1, R202 ;  /* 0x00000001c4c47824 */ /* 0x000fc600078e02ca */
        /* <DEDUP_REMOVED lines=75> */
[----:B------:R-:W-:Y:S01]  /*12bb0*/  SHFL.BFLY PT, R207, R206, 0x2, 0x1f ;  /* 0x0c401f00cecf7f89 */ /* 0x000fe200000e0000 */
[----:B0-----:R-:W-:-:S05]  /*12bc0*/  FMNMX.FTZ R0, R0, R3, !PT ;  /* 0x0000000300007209 */ /* 0x001fca0007810000 */
        /* <DEDUP_REMOVED lines=18> */
[--C-:B0-----:R-:W-:Y:S01]  /*12cf0*/  FFMA.FTZ R198, R168, R3, -R204.reuse ;  /* 0x00000003a8c67223 */ /* 0x101fe200000108cc */
[----:B------:R-:W-:Y:S01]  /*12d00*/  FMNMX.FTZ R168, R206, R207, !PT ;  /* 0x000000cfcea87209 */ /* 0x000fe20007810000 */
[-CC-:B------:R-:W-:Y:S01]  /*12d10*/  FFMA.FTZ R173, R173, R3.reuse, -R204.reuse ;  /* 0x00000003adad7223 */ /* 0x180fe200000108cc */
[-CC-:B------:R-:W-:Y:S01]  /*12d20*/  FFMA.FTZ R176, R176, R3.reuse, -R204.reuse ;  /* 0x00000003b0b07223 */ /* 0x180fe200000108cc */
[-CC-:B------:R-:W-:Y:S01]  /*12d30*/  FFMA.FTZ R177, R177, R3.reuse, -R204.reuse ;  /* 0x00000003b1b17223 */ /* 0x180fe200000108cc */
[-CC-:B------:R-:W-:Y:S01]  /*12d40*/  FFMA.FTZ R180, R180, R3.reuse, -R204.reuse ;  /* 0x00000003b4b47223 */ /* 0x180fe200000108cc */
[----:B------:R-:W0:Y:S01]  /*12d50*/  SHFL.BFLY PT, R164, R168, 0x1, 0x1f ;  /* 0x0c201f00a8a47f89 */ /* 0x000e2200000e0000 */
[----:B------:R-:W3:Y:S01]  /*12d60*/  MUFU.EX2 R153, R153 ;  /* 0x0000009900997308 */ /* 0x000ee20000000800 */
[-C--:B------:R-:W-:Y:S01]  /*12d70*/  FFMA.FTZ R181, R181, R3.reuse, -R204 ;  /* 0x00000003b5b57223 */ /* 0x080fe200000108cc */
[-C--:B-1----:R-:W-:Y:S01]  /*12d80*/  FMUL.FTZ R24, R24, R202.reuse ;  /* 0x000000ca18187220 */ /* 0x082fe20000410000 */
[-C--:B------:R-:W-:Y:S01]  /*12d90*/  FMUL.FTZ R25, R25, R202.reuse ;  /* 0x000000ca19197220 */ /* 0x080fe20000410000 */
[-C--:B------:R-:W-:Y:S01]  /*12da0*/  FMUL.FTZ R28, R28, R202.reuse ;  /* 0x000000ca1c1c7220 */ /* 0x080fe20000410000 */
[-C--:B------:R-:W-:Y:S01]  /*12db0*/  FMUL.FTZ R29, R29, R202.reuse ;  /* 0x000000ca1d1d7220 */ /* 0x080fe20000410000 */
[-C--:B------:R-:W-:Y:S01]  /*12dc0*/  FMUL.FTZ R32, R32, R202.reuse ;  /* 0x000000ca20207220 */ /* 0x080fe20000410000 */
[----:B------:R-:W-:Y:S01]  /*12dd0*/  FMUL.FTZ R33, R33, R202 ;  /* 0x000000ca21217220 */ /* 0x000fe20000410000 */
[----:B------:R-:W1:Y:S01]  /*12de0*/  MUFU.EX2 R205, R205 ;  /* 0x000000cd00cd7308 */ /* 0x000e620000000800 */
[----:B--2---:R-:W-:Y:S01]  /*12df0*/  FFMA.FTZ R20, R202, R20, R152 ;  /* 0x00000014ca147223 */ /* 0x004fe20000010098 */
        /* <DEDUP_REMOVED lines=12> */
[----:B------:R-:W-:Y:S01]  /*12ec0*/  FMUL.FTZ R53, R53, R202 ;  /* 0x000000ca35357220 */ /* 0x000fe20000410000 */
[----:B0-----:R-:W-:Y:S01]  /*12ed0*/  FMNMX.FTZ R168, R168, R164, !PT ;  /* 0x000000a4a8a87209 */ /* 0x001fe20007810000 */
[----:B------:R-:W-:Y:S01]  /*12ee0*/  MUFU.EX2 R156, R156 ;  /* 0x0000009c009c7308 */ /* 0x000fe20000000800 */
[----:B-1----:R-:W-:Y:S01]  /*12ef0*/  FADD.FTZ R20, R205, R20 ;  /* 0x00000014cd147221 */ /* 0x002fe20000010000 */
[-C--:B------:R-:W-:Y:S01]  /*12f00*/  FMUL.FTZ R56, R56, R202.reuse ;  /* 0x000000ca38387220 */ /* 0x080fe20000410000 */
        /* <DEDUP_REMOVED lines=17> */
[-C--:B------:R-:W-:Y:S01]  /*13020*/  FFMA.FTZ R170, R170, R3.reuse, -R206 ;  /* 0x00000003aaaa7223 */ /* 0x080fe200000108ce */
[----:B------:R-:W-:Y:S01]  /*13030*/  @!P1 PRMT R162, RZ, 0x654, R162 ;  /* 0x00000654ffa29816 */ /* 0x000fe200000000a2 */
[----:B------:R-:W1:Y:S01]  /*13040*/  MUFU.EX2 R154, R154 ;  /* 0x0000009a009a7308 */ /* 0x000e620000000800 */
[----:B------:R-:W-:Y:S02]  /*13050*/  @!P2 IMAD R163, R163, 0x4, R2 ;  /* 0x00000004a3a3a824 */ /* 0x000fe400078e0202 */
[-CC-:B------:R-:W-:Y:S01]  /*13060*/  FFMA.FTZ R171, R171, R3.reuse, -R206.reuse ;  /* 0x00000003abab7223 */ /* 0x180fe200000108ce */
[----:B------:R3:W-:Y:S01]  /*13070*/  @!P1 SYNCS.ARRIVE.TRANS64.RED.A1T0 RZ, [R162+URZ], RZ ;  /* 0x000000ffa2ff99a7 */ /* 0x0007e2000810043f */
[-CC-:B------:R-:W-:Y:S01]  /*13080*/  FFMA.FTZ R174, R174, R3.reuse, -R206.reuse ;  /* 0x00000003aeae7223 */ /* 0x180fe200000108ce */
[-CC-:B------:R-:W-:Y:S01]  /*13090*/  FFMA.FTZ R175, R175, R3.reuse, -R206.reuse ;  /* 0x00000003afaf7223 */ /* 0x180fe200000108ce */
[-CC-:B------:R-:W-:Y:S01]  /*130a0*/  FFMA.FTZ R178, R178, R3.reuse, -R206.reuse ;  /* 0x00000003b2b27223 */ /* 0x180fe200000108ce */
[-CC-:B------:R-:W-:Y:S01]  /*130b0*/  FFMA.FTZ R179, R179, R3.reuse, -R206.reuse ;  /* 0x00000003b3b37223 */ /* 0x180fe200000108ce */
[----:B------:R-:W4:Y:S01]  /*130c0*/  MUFU.EX2 R207, R207 ;  /* 0x000000cf00cf7308 */ /* 0x000f220000000800 */
[-CC-:B------:R-:W-:Y:S01]  /*130d0*/  FFMA.FTZ R199, R183, R3.reuse, -R206.reuse ;  /* 0x00000003b7c77223 */ /* 0x180fe200000108ce */
[----:B------:R5:W-:Y:S01]  /*130e0*/  @!P2 STS [R163+0x38400], R202 ;  /* 0x038400caa300a388 */ /* 0x000be20000000800 */
[----:B---3--:R-:W-:Y:S01]  /*130f0*/  FFMA.FTZ R162, R182, R3, -R206 ;  /* 0x00000003b6a27223 */ /* 0x008fe200000108ce */
[----:B--2---:R-:W-:Y:S01]  /*13100*/  FADD.FTZ R20, R157, R20 ;  /* 0x000000149d147221 */ /* 0x004fe20000010000 */
[-C--:B------:R-:W-:Y:S01]  /*13110*/  FMUL.FTZ R64, R64, R202.reuse ;  /* 0x000000ca40407220 */ /* 0x080fe20000410000 */
[----:B0-----:R0:W-:Y:S01]  /*13120*/  @!P2 STS [R163+0x38420], R164 ;  /* 0x038420a4a300a388 */ /* 0x0011e20000000800 */
[-C--:B------:R-:W-:Y:S01]  /*13130*/  FMUL.FTZ R65, R65, R202.reuse ;  /* 0x000000ca41417220 */ /* 0x080fe20000410000 */
[----:B------:R-:W2:Y:S01]  /*13140*/  MUFU.EX2 R155, R155 ;  /* 0x0000009b009b7308 */ /* 0x000ea20000000800 */
[----:B-1----:R-:W-:Y:S01]  /*13150*/  FFMA.FTZ R21, R164, R21, R154 ;  /* 0x00000015a4157223 */ /* 0x002fe2000001009a */
[----:B------:R-:W-:Y:S01]  /*13160*/  FADD.FTZ R20, R156, R20 ;  /* 0x000000149c147221 */ /* 0x000fe20000010000 */
[-C--:B------:R-:W-:Y:S01]  /*13170*/  FMUL.FTZ R68, R68, R202.reuse ;  /* 0x000000ca44447220 */ /* 0x080fe20000410000 */
[-C--:B------:R-:W-:Y:S01]  /*13180*/  FMUL.FTZ R69, R69, R202.reuse ;  /* 0x000000ca45457220 */ /* 0x080fe20000410000 */
[-C--:B------:R-:W-:Y:S01]  /*13190*/  FMUL.FTZ R72, R72, R202.reuse ;  /* 0x000000ca48487220 */ /* 0x080fe20000410000 */
[-C--:B------:R-:W-:Y:S01]  /*131a0*/  FMUL.FTZ R73, R73, R202.reuse ;  /* 0x000000ca49497220 */ /* 0x080fe20000410000 */
[----:B------:R-:W-:Y:S01]  /*131b0*/  FMUL.FTZ R76, R76, R202 ;  /* 0x000000ca4c4c7220 */ /* 0x000fe20000410000 */
[----:B------:R-:W1:Y:S01]  /*131c0*/  MUFU.EX2 R165, R165 ;  /* 0x000000a500a57308 */ /* 0x000e620000000800 */
        /* <DEDUP_REMOVED lines=18> */
[----:B------:R-:W-:Y:S01]  /*132f0*/  BAR.SYNC.DEFER_BLOCKING 0xf, 0x100 ;  /* 0x03c4000000007b1d */ /* 0x000fe20000010000 */
        /* <DEDUP_REMOVED lines=35> */
[----:B------:R-:W-:Y:S01]  /*13530*/  F2FP.BF16.F32.PACK_AB R156, R161, R156 ;  /* 0x0000009ca19c723e */ /* 0x000fe200000010ff */
[----:B-----5:R-:W-:Y:S01]  /*13540*/  FADD.FTZ R202, R160, R20 ;  /* 0x00000014a0ca7221 */ /* 0x020fe20000010000 */
[----:B------:R-:W1:Y:S01]  /*13550*/  MUFU.EX2 R204, R204 ;  /* 0x000000cc00cc7308 */ /* 0x000e620000000800 */
[----:B--2---:R-:W-:Y:S01]  /*13560*/  F2FP.BF16.F32.PACK_AB R158, R197, R160 ;  /* 0x000000a0c59e723e */ /* 0x004fe200000010ff */
        /* <DEDUP_REMOVED lines=74> */
[----:B--2---:R-:W-:Y:S01]  /*13a10*/  F2FP.BF16.F32.PACK_AB R160, R169, R198 ;  /* 0x000000c6a9a0723e */ /* 0x004fe200000010ff */
[----:B------:R2:W-:Y:S01]  /*13a20*/  STSM.16.M88.4 [R195+0x36400], R152 ;  /* 0x03640098c3007844 */ /* 0x0005e20000000200 */
[----:B-1----:R-:W-:Y:S01]  /*13a30*/  F2FP.BF16.F32.PACK_AB R161, R171, R170 ;  /* 0x000000aaaba1723e */ /* 0x002fe200000010ff */
[----:B------:R-:W-:Y:S01]  /*13a40*/  VIADD R20, R196, 0x80 ;  /* 0x00000080c4147836 */ /* 0x000fe20000000000 */
[----:B------:R-:W1:Y:S01]  /*13a50*/  MUFU.EX2 R177, R177 ;  /* 0x000000b100b17308 */ /* 0x000e620000000800 */
[----:B0-----:R-:W-:Y:S01]  /*13a60*/  F2FP.BF16.F32.PACK_AB R163, R175, R174 ;  /* 0x000000aeafa3723e */ /* 0x001fe200000010ff */
[----:B------:R3:W-:Y:S01]  /*13a70*/  STSM.16.M88.4 [R212], R156 ;  /* 0x0000009cd4007844 */ /* 0x0007e20000000200 */
[----:B------:R-:W-:-:S02]  /*13a80*/  IMAD.MOV.U32 R21, RZ, RZ, 0x40000040 ;  /* 0x40000040ff157424 */ /* 0x000fc400078e00ff */
[----:B------:R-:W-:Y:S01]  /*13a90*/  FADD.FTZ R182, R200, R182 ;  /* 0x000000b6c8b67221 */ /* 0x000fe20000010000 */
[----:B------:R-:W-:Y:S01]  /*13aa0*/  FADD.FTZ R202, R197, R202 ;  /* 0x000000cac5ca7221 */ /* 0x000fe20000010000 */
[----:B------:R-:W-:Y:S01]  /*13ab0*/  ISETP.GT.AND P2, PT, R201, R213, PT ;  /* 0x000000d5c900720c */ /* 0x000fe20003f44270 */
[----:B------:R-:W-:Y:S01]  /*13ac0*/  @!P1 VIADD R193, R193, 0x38860 ;  /* 0x00038860c1c19836 */ /* 0x000fe20000000000 */
[----:B------:R-:W-:Y:S01]  /*13ad0*/  MUFU.EX2 R180, R180 ;  /* 0x000000b400b47308 */ /* 0x000fe20000000800 */
[----:B------:R-:W-:Y:S01]  /*13ae0*/  FADD.FTZ R182, R204, R182 ;  /* 0x000000b6ccb67221 */ /* 0x000fe20000010000 */
[----:B------:R-:W-:Y:S01]  /*13af0*/  FADD.FTZ R202, R198, R202 ;  /* 0x000000cac6ca7221 */ /* 0x000fe20000010000 */
[----:B------:R-:W-:Y:S01]  /*13b00*/  IMAD.MOV.U32 R200, RZ, RZ, R168 ;  /* 0x000000ffffc87224 */ /* 0x000fe200078e00a8 */
[----:B------:R-:W-:Y:S01]  /*13b10*/  @!P1 PRMT R193, RZ, 0x654, R193 ;  /* 0x00000654ffc19816 */ /* 0x000fe200000000c1 */
[----:B------:R-:W-:Y:S01]  /*13b20*/  FADD.FTZ R182, R170, R182 ;  /* 0x000000b6aab67221 */ /* 0x000fe20000010000 */
[----:B------:R-:W-:Y:S01]  /*13b30*/  FADD.FTZ R202, R169, R202 ;  /* 0x000000caa9ca7221 */ /* 0x000fe20000010000 */
[----:B------:R-:W-:Y:S01]  /*13b40*/  IMAD.MOV.U32 R198, RZ, RZ, R0 ;  /* 0x000000ffffc67224 */ /* 0x000fe200078e0000 */
[----:B------:R-:W0:Y:S01]  /*13b50*/  MUFU.EX2 R181, R181 ;  /* 0x000000b500b57308 */ /* 0x000e220000000800 */
[----:B-1----:R-:W-:Y:S01]  /*13b60*/  F2FP.BF16.F32.PACK_AB R164, R177, R176 ;  /* 0x000000b0b1a4723e */ /* 0x002fe200000010ff */
[----:B------:R-:W-:Y:S01]  /*13b70*/  FADD.FTZ R182, R171, R182 ;  /* 0x000000b6abb67221 */ /* 0x000fe20000010000 */
[----:B------:R-:W-:-:S03]  /*13b80*/  FADD.FTZ R202, R172, R202 ;  /* 0x000000caacca7221 */ /* 0x000fc60000010000 */
[----:B------:R-:W-:Y:S01]  /*13b90*/  FADD.FTZ R182, R174, R182 ;  /* 0x000000b6aeb67221 */ /* 0x000fe20000010000 */
[----:B------:R-:W-:Y:S01]  /*13ba0*/  FADD.FTZ R202, R173, R202 ;  /* 0x000000caadca7221 */ /* 0x000fe20000010000 */
[----:B------:R-:W1:Y:S02]  /*13bb0*/  MUFU.EX2 R178, R178 ;  /* 0x000000b200b27308 */ /* 0x000e640000000800 */
[----:B------:R-:W-:Y:S01]  /*13bc0*/  FADD.FTZ R182, R175, R182 ;  /* 0x000000b6afb67221 */ /* 0x000fe20000010000 */
[----:B------:R-:W-:-:S04]  /*13bd0*/  FADD.FTZ R202, R176, R202 ;  /* 0x000000cab0ca7221 */ /* 0x000fc80000010000 */
[----:B------:R-:W-:Y:S01]  /*13be0*/  FADD.FTZ R202, R177, R202 ;  /* 0x000000cab1ca7221 */ /* 0x000fe20000010000 */
[----:B------:R-:W4:Y:S01]  /*13bf0*/  MUFU.EX2 R179, R179 ;  /* 0x000000b300b37308 */ /* 0x000f220000000800 */
[----:B0-----:R-:W-:Y:S02]  /*13c00*/  F2FP.BF16.F32.PACK_AB R166, R181, R180 ;  /* 0x000000b4b5a6723e */ /* 0x001fe400000010ff */
[----:B------:R-:W-:-:S05]  /*13c10*/  FADD.FTZ R202, R180, R202 ;  /* 0x000000cab4ca7221 */ /* 0x000fca0000010000 */
[----:B------:R0:W5:Y:S01]  /*13c20*/  MUFU.EX2 R183, R162 ;  /* 0x000000a200b77308 */ /* 0x0001620000000800 */
[----:B-1----:R-:W-:-:S07]  /*13c30*/  FADD.FTZ R182, R178, R182 ;  /* 0x000000b6b2b67221 */ /* 0x002fce0000010000 */
[----:B------:R-:W1:Y:S01]  /*13c40*/  MUFU.EX2 R199, R199 ;  /* 0x000000c700c77308 */ /* 0x000e620000000800 */
[----:B0-----:R-:W-:Y:S01]  /*13c50*/  F2FP.BF16.F32.PACK_AB R162, R173, R172 ;  /* 0x000000acada2723e */ /* 0x001fe200000010ff */
[C---:B----4-:R-:W-:Y:S01]  /*13c60*/  FADD.FTZ R182, R179.reuse, R182 ;  /* 0x000000b6b3b67221 */ /* 0x050fe20000010000 */
[----:B------:R-:W-:-:S03]  /*13c70*/  F2FP.BF16.F32.PACK_AB R165, R179, R178 ;  /* 0x000000b2b3a5723e */ /* 0x000fc600000010ff */
[----:B------:R3:W-:Y:S01]  /*13c80*/  STSM.16.M88.4 [R203], R160 ;  /* 0x000000a0cb007844 */ /* 0x0007e20000000200 */
[----:B-----5:R-:W-:Y:S01]  /*13c90*/  FADD.FTZ R182, R183, R182 ;  /* 0x000000b6b7b67221 */ /* 0x020fe20000010000 */
[----:B-1----:R-:W-:-:S05]  /*13ca0*/  F2FP.BF16.F32.PACK_AB R167, R199, R183 ;  /* 0x000000b7c7a7723e */ /* 0x002fca00000010ff */
        /* <DEDUP_REMOVED lines=9> */
[----:B--2---:R-:W-:-:S04]  /*13d40*/  VIADD R152, R201, 0xffffffff ;  /* 0xffffffffc9987836 */ /* 0x004fc80000000000 */
        /* <DEDUP_REMOVED lines=15> */
[----:B------:R-:W-:Y:S01]  /*13e40*/  IMAD.MOV.U32 R199, RZ, RZ, R18 ;  /* 0x000000ffffc77224 */ /* 0x000fe200078e0012 */
[----:B------:R-:W-:Y:S02]  /*13e50*/  WARPGROUP.DEPBAR.LE gsb0, 0x0 ;  /* 0x00008000000079c5 */ /* 0x000fe40000010000 */
[----:B------:R-:W-:-:S15]  /*13e60*/  WARPGROUP.ARRIVE ;  /* 0x00000000000079c5 */ /* 0x000fde0000000000 */
[----:B------:R-:W-:-:S05]  /*13e70*/  NOP ;  /* 0x0000000000007918 */ /* 0x000fca0000000000 */
        /* <DEDUP_REMOVED lines=12> */
.L_x_8525:
[----:B------:R-:W-:Y:S05]  /*13f40*/  BSYNC B0 ;  /* 0x0000000000007941 */ /* 0x000fea0003800000 */
.L_x_8524:
[----:B------:R-:W1:Y:S01]  /*13f50*/  SHFL.BFLY PT, R4, R20, 0x2, 0x1f ;  /* 0x0c401f0014047f89 */ /* 0x000e6200000e0000 */
[----:B------:R-:W-:Y:S02]  /*13f60*/  IMAD.MOV.U32 R154, RZ, RZ, -0x800000 ;  /* 0xff800000ff9a7424 */ /* 0x000fe400078e00ff */
[----:B------:R-:W-:Y:S01]  /*13f70*/  VIADD R229, R229, 0x1 ;  /* 0x00000001e5e57836 */ /* 0x000fe20000000000 */
[----:B------:R-:W-:Y:S08]  /*13f80*/  BAR.ARV 0x8, 0x100 ;  /* 0x0204000000007b1d */ /* 0x000ff00000002000 */
[----:B------:R-:W-:Y:S01]  /*13f90*/  BAR.SYNC.DEFER_BLOCKING 0xf, 0x100 ;  /* 0x03c4000000007b1d */ /* 0x000fe20000010000 */
[----:B-1----:R-:W-:-:S05]  /*13fa0*/  FADD.FTZ R4, R4, R20 ;  /* 0x0000001404047221 */ /* 0x002fca0000010000 */
[----:B------:R-:W1:Y:S02]  /*13fb0*/  SHFL.BFLY PT, R5, R4, 0x1, 0x1f ;  /* 0x0c201f0004057f89 */ /* 0x000e6400000e0000 */
[----:B-1----:R-:W-:Y:S01]  /*13fc0*/  FADD.FTZ R5, R4, R5 ;  /* 0x0000000504057221 */ /* 0x002fe20000010000 */
[----:B------:R-:W-:-:S04]  /*13fd0*/  IMAD.MOV.U32 R4, RZ, RZ, RZ ;  /* 0x000000ffff047224 */ /* 0x000fc800078e00ff */
[----:B------:R-:W-:-:S13]  /*13fe0*/  FSETP.NE.FTZ.AND P0, PT, R5, RZ, PT ;  /* 0x000000ff0500720b */ /* 0x000fda0003f15000 */
        /* <DEDUP_REMOVED lines=14> */
[----:B------:R-:W-:Y:S01]  /*140d0*/  FMUL.FTZ R44, R44, R4 ;  /* 0x000000042c2c7220 */ /* 0x000fe20000410000 */
[----:B------:R-:W-:Y:S01]  /*140e0*/  @P0 FFMA.FTZ R154, R6, R0, R5 ;  /* 0x00000000069a0223 */ /* 0x000fe20000010005 */
        /* <DEDUP_REMOVED lines=25> */
[----:B-1----:R-:W-:Y:S01]  /*14280*/  FADD.FTZ R0, R0, R21 ;  /* 0x0000001500007221 */ /* 0x002fe20000010000 */
        /* <DEDUP_REMOVED lines=31> */
[----:B------:R-:W-:Y:S01]  /*14480*/  FMUL.FTZ R149, R149, R4 ;  /* 0x0000000495957220 */ /* 0x000fe20000410000 */
[----:B------:R-:W-:-:S13]  /*14490*/  FSETP.NE.FTZ.AND P0, PT, R5, RZ, PT ;  /* 0x000000ff0500720b */ /* 0x000fda0003f15000 */
[----:B------:R-:W1:Y:S08]  /*144a0*/  @P0 MUFU.LG2 R6, R5 ;  /* 0x0000000500060308 */ /* 0x000e700000000c00 */
[----:B------:R4:W5:Y:S02]  /*144b0*/  @P0 MUFU.RCP R0, R5 ;  /* 0x0000000500000308 */ /* 0x0009640000001000 */
[----:B----4-:R-:W-:Y:S01]  /*144c0*/  @P0 FMUL.FTZ R5, R3, 0.69314718246459960938 ;  /* 0x3f31721803050820 */ /* 0x010fe20000410000 */
[----:B-1----:R-:W-:Y:S01]  /*144d0*/  @P0 FMUL.FTZ R6, R6, 0.69314718246459960938 ;  /* 0x3f31721806060820 */ /* 0x002fe20000410000 */
[----:B------:R-:W-:-:S03]  /*144e0*/  IMAD.MOV.U32 R3, RZ, RZ, -0x800000 ;  /* 0xff800000ff037424 */ /* 0x000fc600078e00ff */
[----:B------:R-:W-:Y:S01]  /*144f0*/  @P0 FFMA.FTZ R3, R5, R168, R6 ;  /* 0x000000a805030223 */ /* 0x000fe20000010006 */
[----:B------:R-:W-:Y:S01]  /*14500*/  ISETP.NE.AND P0, PT, R192, RZ, PT ;  /* 0x000000ffc000720c */ /* 0x000fe20003f05270 */
[-C--:B-----5:R-:W-:Y:S01]  /*14510*/  FMUL.FTZ R26, R26, R0.reuse ;  /* 0x000000001a1a7220 */ /* 0x0a0fe20000410000 */
        /* <DEDUP_REMOVED lines=10> */
[C---:B------:R-:W-:Y:S02]  /*145c0*/  @!P0 IMAD R5, R18.reuse, 0x40, R188 ;  /* 0x0000004012058824 */ /* 0x040fe400078e02bc */
        /* <DEDUP_REMOVED lines=63> */
.L_x_8457:
[----:B------:R-:W-:Y:S05]  /*149c0*/  BSYNC B7 ;  /* 0x0000000000077941 */ /* 0x000fea0003800000 */
.L_x_8453:
[----:B------:R-:W4:Y:S08]  /*149d0*/  S2UR UR5, SR_CgaCtaId ;  /* 0x00000000000579c3 */ /* 0x000f300000008800 */
[----:B------:R-:W-:Y:S06]  /*149e0*/  BAR.SYNC.DEFER_BLOCKING 0x5, 0x180 ;  /* 0x0146000000007b1d */ /* 0x000fec0000010000 */
[----:B------:R-:W-:Y:S01]  /*149f0*/  UMOV UR4, 0x400 ;  /* 0x0000040000047882 */ /* 0x000fe20000000000 */
[----:B------:R-:W-:Y:S01]  /*14a00*/  BSSY B0, `(.L_x_8537) ;  /* 0x00004a7000007945 */ /* 0x000fe20003800000 */
[----:B----4-:R-:W-:-:S06]  /*14a10*/  ULEA UR4, UR5, UR4, 0x18 ;  /* 0x0000000405047291 */ /* 0x010fcc000f8ec03f */
[----:B------:R-:W-:-:S05]  /*14a20*/  IMAD.U32 R2, RZ, RZ, UR4 ;  /* 0x00000004ff027e24 */ /* 0x000fca000f8e00ff */
[----:B01----:R0:W1:Y:S01]  /*14a30*/  LDS.128 R4, [R2+0x388d0] ;  /* 0x0388d00002047984 */ /* 0x0030620000000c00 */
[----:B------:R-:W-:Y:S06]  /*14a40*/  BAR.ARV 0x4, 0x180 ;  /* 0x0106000000007b1d */ /* 0x000fec0000002000 */
[----:B------:R-:W-:Y:S05]  /*14a50*/  @P0 BRA `(.L_x_8538) ;  /* 0x0000003800c40947 */ /* 0x000fea0003800000 */
[----:B------:R-:W4:Y:S01]  /*14a60*/  LDL R8, [R1+0x7c] ;  /* 0x00007c0001087983 */ /* 0x000f220000100800 */
[----:B------:R-:W-:Y:S01]  /*14a70*/  F2FP.BF16.F32.PACK_AB R10, R29, R28 ;  /* 0x0000001c1d0a723e */ /* 0x000fe200000010ff */
[----:B------:R-:W-:Y:S01]  /*14a80*/  ULDC.64 UR6, c[0x0][0xd00] ;  /* 0x0003400000067ab9 */ /* 0x000fe20000000a00 */
[----:B------:R-:W-:Y:S01]  /*14a90*/  F2FP.BF16.F32.PACK_AB R11, R31, R30 ;  /* 0x0000001e1f0b723e */ /* 0x000fe200000010ff */
[----:B------:R-:W2:Y:S01]  /*14aa0*/  S2R R0, SR_SWINHI ;  /* 0x0000000000007919 */ /* 0x000ea20000002f00 */
[----:B------:R-:W-:Y:S01]  /*14ab0*/  F2FP.BF16.F32.PACK_AB R12, R33, R32 ;  /* 0x00000020210c723e */ /* 0x000fe200000010ff */
[----:B------:R-:W-:Y:S01]  /*14ac0*/  ULDC.64 UR4, c[0x0][0xd08] ;  /* 0x0003420000047ab9 */ /* 0x000fe20000000a00 */
[----:B------:R-:W-:Y:S02]  /*14ad0*/  F2FP.BF16.F32.PACK_AB R13, R35, R34 ;  /* 0x00000022230d723e */ /* 0x000fe400000010ff */
[----:B------:R-:W-:Y:S02]  /*14ae0*/  F2FP.BF16.F32.PACK_AB R14, R37, R36 ;  /* 0x00000024250e723e */ /* 0x000fe400000010ff */
[----:B------:R-:W-:-:S02]  /*14af0*/  F2FP.BF16.F32.PACK_AB R15, R39, R38 ;  /* 0x00000026270f723e */ /* 0x000fc400000010ff */
[----:B------:R-:W-:Y:S02]  /*14b00*/  MOV R20, R2 ;  /* 0x0000000200147202 */ /* 0x000fe40000000f00 */
[----:B--2---:R-:W-:Y:S01]  /*14b10*/  MOV R21, R0 ;  /* 0x0000000000157202 */ /* 0x004fe20000000f00 */
        /* <DEDUP_REMOVED lines=10> */
[----:B--2---:R-:W-:Y:S02]  /*14bc0*/  IADD3 R8, P0, R152, 0x20, RZ ;  /* 0x0000002098087810 */ /* 0x004fe40007f1e0ff */
        /* <DEDUP_REMOVED lines=8> */
[----:B--2---:R-:W-:Y:S02]  /*14c50*/  IADD3 R8, P0, R152, 0x40, RZ ;  /* 0x0000004098087810 */ /* 0x004fe40007f1e0ff */
        /* <DEDUP_REMOVED lines=140> */
[----:B-1----:R-:W-:Y:S02]  /*15520*/  MOV R4, R8 ;  /* 0x0000000800047202 */ /* 0x002fe40000000f00 */
        /* <DEDUP_REMOVED lines=27> */
[----:B-1----:R-:W2:Y:S02]  /*156e0*/  LDG.E R8, desc[UR42][R8.64+0x4] ;  /* 0x0000042a08087981 */ /* 0x002ea4000c1e1900 */
[----:B--2---:R-:W-:-:S07]  /*156f0*/  IMAD.IADD R4, R8, 0x1, -R4 ;  /* 0x0000000108047824 */ /* 0x004fce00078e0a04 */
.L_x_8539:
[----:B-1----:R-:W2:Y:S01]  /*15700*/  LDL R8, [R1+0x64] ;  /* 0x0000640001087983 */ /* 0x002ea20000100800 */
[----:B------:R-:W-:Y:S01]  /*15710*/  ISETP.NE.AND P1, PT, R218, RZ, PT ;  /* 0x000000ffda00720c */ /* 0x000fe20003f25270 */
[----:B------:R-:W-:-:S03]  /*15720*/  ULDC UR4, c[0x0][0xbd4] ;  /* 0x0002f50000047ab9 */ /* 0x000fc60000000800 */
[----:B------:R-:W-:Y:S01]  /*15730*/  SEL R218, R218, UR4, P1 ;  /* 0x00000004dada7c07 */ /* 0x000fe20008800000 */
[----:B--2---:R-:W1:Y:S02]  /*15740*/  SHFL.IDX PT, R8, R8, RZ, 0x1f ;  /* 0x00001fff08087589 */ /* 0x004e6400000e0000 */
[----:B-1----:R-:W-:Y:S02]  /*15750*/  ISETP.NE.AND P0, PT, R8, RZ, PT ;  /* 0x000000ff0800720c */ /* 0x002fe40003f05270 */
[----:B-----5:R-:W-:-:S11]  /*15760*/  SHF.R.S32.HI R8, RZ, 0x1f, R0 ;  /* 0x0000001fff087819 */ /* 0x020fd60000011400 */
[----:B------:R-:W-:Y:S05]  /*15770*/  @P0 BRA `(.L_x_8540) ;  /* 0x0000000000f80947 */ /* 0x000fea0003800000 */
[----:B------:R-:W2:Y:S01]  /*15780*/  LDL.LU R14, [R1+0x60] ;  /* 0x00006000010e7983 */ /* 0x000ea20000300800 */
[----:B------:R-:W-:Y:S01]  /*15790*/  IMAD.MOV.U32 R9, RZ, RZ, 0xab8 ;  /* 0x00000ab8ff097424 */ /* 0x000fe200078e00ff */
[----:B------:R-:W-:Y:S01]  /*157a0*/  ISETP.GT.AND P1, PT, R218, 0x1, PT ;  /* 0x00000001da00780c */ /* 0x000fe20003f24270 */
[----:B---3--:R-:W1:Y:S01]  /*157b0*/  LDC R156, c[0x0][0xce8] ;  /* 0x00033a00ff9c7b82 */ /* 0x008e620000000800 */
[----:B------:R-:W3:Y:S01]  /*157c0*/  LDL R157, [R1+0x78] ;  /* 0x00007800019d7983 */ /* 0x000ee20000100800 */
[----:B------:R-:W-:Y:S02]  /*157d0*/  ISETP.NE.U32.AND P0, PT, RZ, UR6, PT ;  /* 0x00000006ff007c0c */ /* 0x000fe4000bf05070 */
[----:B------:R-:W-:Y:S02]  /*157e0*/  SEL R9, R9, 0xa78, P1 ;  /* 0x00000a7809097807 */ /* 0x000fe40000800000 */
[----:B------:R-:W-:Y:S02]  /*157f0*/  ISETP.NE.AND.EX P0, PT, RZ, UR7, PT, P0 ;  /* 0x00000007ff007c0c */ /* 0x000fe4000bf05300 */
[----:B------:R-:W4:Y:S02]  /*15800*/  LDC.64 R12, c[0x0][R9+0x220] ;  /* 0x00008800090c7b82 */ /* 0x000f240000000a00 */
[----:B------:R-:W-:-:S06]  /*15810*/  SEL R15, R219, RZ, !P0 ;  /* 0x000000ffdb0f7207 */ /* 0x000fcc0004000000 */
[----:B------:R-:W5:Y:S01]  /*15820*/  LDC.64 R10, c[0x0][R9+0x218] ;  /* 0x00008600090a7b82 */ /* 0x000f620000000a00 */
[----:B------:R-:W-:Y:S02]  /*15830*/  IMAD.IADD R153, R216, 0x1, R194 ;  /* 0x00000001d8997824 */ /* 0x000fe400078e02c2 */
[----:B----4-:R-:W-:Y:S01]  /*15840*/  IMAD R13, R13, R15, RZ ;  /* 0x0000000f0d0d7224 */ /* 0x010fe200078e02ff */
[----:B------:R-:W-:Y:S02]  /*15850*/  SEL R155, R230, RZ, P1 ;  /* 0x000000ffe69b7207 */ /* 0x000fe40000800000 */
[----:B--2---:R-:W-:Y:S02]  /*15860*/  SEL R14, R14, RZ, !P0 ;  /* 0x000000ff0e0e7207 */ /* 0x004fe40004000000 */
[----:B-1----:R-:W-:-:S03]  /*15870*/  ISETP.NE.AND P0, PT, R156, 0x1, PT ;  /* 0x000000019c00780c */ /* 0x002fc60003f05270 */
[C---:B------:R-:W-:Y:S02]  /*15880*/  IMAD R14, R12.reuse, R14, R13 ;  /* 0x0000000e0c0e7224 */ /* 0x040fe400078e020d */
[----:B------:R-:W-:-:S04]  /*15890*/  IMAD.WIDE.U32 R12, R12, R15, RZ ;  /* 0x0000000f0c0c7225 */ /* 0x000fc800078e00ff */
[-C--:B-----5:R-:W-:Y:S02]  /*158a0*/  IMAD R15, R11, R217.reuse, RZ ;  /* 0x000000d90b0f7224 */ /* 0x0a0fe400078e02ff */
[----:B------:R-:W-:-:S04]  /*158b0*/  IMAD.WIDE.U32 R10, R10, R217, RZ ;  /* 0x000000d90a0a7225 */ /* 0x000fc800078e00ff */
[----:B------:R-:W-:Y:S02]  /*158c0*/  IMAD.IADD R15, R11, 0x1, R15 ;  /* 0x000000010b0f7824 */ /* 0x000fe400078e020f */
[----:B------:R-:W1:Y:S01]  /*158d0*/  @P0 LDC R11, c[0x0][0xcec] ;  /* 0x00033b00ff0b0b82 */ /* 0x000e620000000800 */
[----:B------:R-:W-:-:S07]  /*158e0*/  IADD3 R152, P2, P3, R12, R10, R0 ;  /* 0x0000000a0c987210 */ /* 0x000fce0007b5e000 */
[----:B------:R-:W2:Y:S01]  /*158f0*/  @P0 LDC R10, c[0x0][0xcf0] ;  /* 0x00033c00ff0a0b82 */ /* 0x000ea20000000800 */
[----:B------:R-:W-:-:S05]  /*15900*/  IMAD.IADD R14, R13, 0x1, R14 ;  /* 0x000000010d0e7824 */ /* 0x000fca00078e020e */
[----:B------:R-:W-:Y:S01]  /*15910*/  IADD3.X R14, R14, R15, R8, P2, P3 ;  /* 0x0000000f0e0e7210 */ /* 0x000fe200017e6408 */
[----:B------:R-:W-:Y:S02]  /*15920*/  IMAD.MOV.U32 R15, RZ, RZ, R153 ;  /* 0x000000ffff0f7224 */ /* 0x000fe400078e0099 */
[----:B-1----:R-:W-:-:S05]  /*15930*/  @P0 IMAD.HI.U32 R11, R153, R11, RZ ;  /* 0x0000000b990b0227 */ /* 0x002fca00078e00ff */
[----:B--2---:R-:W-:Y:S02]  /*15940*/  @P0 SHF.R.U32.HI R15, RZ, R10, R11 ;  /* 0x0000000aff0f0219 */ /* 0x004fe4000001160b */
[----:B------:R-:W1:Y:S02]  /*15950*/  LDC.64 R10, c[0x0][R9+0x228] ;  /* 0x00008a00090a7b82 */ /* 0x000e640000000a00 */
[----:B-1----:R-:W-:-:S04]  /*15960*/  IMAD.WIDE.U32 R12, R10, R155, RZ ;  /* 0x0000009b0a0c7225 */ /* 0x002fc800078e00ff */
[----:B------:R-:W-:-:S04]  /*15970*/  IMAD R10, R11, R155, RZ ;  /* 0x0000009b0b0a7224 */ /* 0x000fc800078e02ff */
[----:B------:R-:W-:Y:S02]  /*15980*/  IMAD.IADD R13, R13, 0x1, R10 ;  /* 0x000000010d0d7824 */ /* 0x000fe400078e020a */
[----:B------:R1:W2:Y:S01]  /*15990*/  LDC.64 R10, c[0x0][R9+0x210] ;  /* 0x00008400090a7b82 */ /* 0x0002a20000000a00 */
[----:B------:R-:W-:Y:S01]  /*159a0*/  IADD3 R12, P0, P2, R15, R152, R12 ;  /* 0x000000980f0c7210 */ /* 0x000fe20007a1e00c */
[--C-:B------:R-:W-:Y:S01]  /*159b0*/  IMAD.MOV R152, RZ, RZ, -R15.reuse ;  /* 0x000000ffff987224 */ /* 0x100fe200078e0a0f */
[----:B------:R-:W-:-:S03]  /*159c0*/  SHF.R.S32.HI R15, RZ, 0x1f, R15 ;  /* 0x0000001fff0f7819 */ /* 0x000fc6000001140f */
[----:B------:R-:W-:Y:S01]  /*159d0*/  IMAD R152, R156, R152, R153 ;  /* 0x000000989c987224 */ /* 0x000fe200078e0299 */
[----:B------:R-:W-:-:S04]  /*159e0*/  IADD3.X R13, R15, R14, R13, P0, P2 ;  /* 0x0000000e0f0d7210 */ /* 0x000fc800007e440d */
[----:B-1----:R-:W-:Y:S01]  /*159f0*/  SHF.R.S32.HI R9, RZ, 0x1f, R152 ;  /* 0x0000001fff097819 */ /* 0x002fe20000011498 */
[-C--:B--2---:R-:W-:Y:S02]  /*15a00*/  IMAD R11, R11, R152.reuse, RZ ;  /* 0x000000980b0b7224 */ /* 0x084fe400078e02ff */
[----:B------:R-:W-:-:S04]  /*15a10*/  IMAD.WIDE.U32 R12, R10, R152, R12 ;  /* 0x000000980a0c7225 */ /* 0x000fc800078e000c */
[----:B------:R-:W-:Y:S02]  /*15a20*/  IMAD R9, R10, R9, R11 ;  /* 0x000000090a097224 */ /* 0x000fe400078e020b */
[----:B------:R-:W1:Y:S08]  /*15a30*/  LDC.64 R10, c[0x0][0xca8] ;  /* 0x00032a00ff0a7b82 */ /* 0x000e700000000a00 */
[----:B-1----:R-:W1:Y:S08]  /*15a40*/  @!P1 LDC R10, c[0x0][0xc50] ;  /* 0x00031400ff0a9b82 */ /* 0x002e700000000800 */
[----:B------:R-:W2:Y:S01]  /*15a50*/  @!P1 LDC R11, c[0x0][0xc54] ;  /* 0x00031500ff0b9b82 */ /* 0x000ea20000000800 */
[----:B------:R-:W-:-:S02]  /*15a60*/  IMAD.IADD R9, R13, 0x1, R9 ;  /* 0x000000010d097824 */ /* 0x000fc400078e0209 */
[----:B------:R-:W-:Y:S01]  /*15a70*/  IMAD.IADD R14, R188, 0x1, R194 ;  /* 0x00000001bc0e7824 */ /* 0x000fe200078e02c2 */
[----:B-1----:R-:W-:Y:S01]  /*15a80*/  LEA R13, P0, R12, R10, 0x2 ;  /* 0x0000000a0c0d7211 */ /* 0x002fe200078010ff */
[----:B---3--:R-:W-:-:S03]  /*15a90*/  IMAD.MOV R10, RZ, RZ, -R157 ;  /* 0x000000ffff0a7224 */ /* 0x008fc600078e0a9d */
[----:B--2---:R-:W-:Y:S02]  /*15aa0*/  LEA.HI.X R9, R12, R11, R9, 0x2, P0 ;  /* 0x0000000b0c097211 */ /* 0x004fe400000f1409 */
[----:B------:R-:W-:Y:S01]  /*15ab0*/  ISETP.NE.AND P0, PT, R215, R10, PT ;  /* 0x0000000ad700720c */ /* 0x000fe20003f05270 */
[----:B------:R-:W-:Y:S04]  /*15ac0*/  SHFL.IDX PT, R12, R13, 0x1, 0x1c1f ;  /* 0x003c1f000d0c7f89 */ /* 0x000fe800000e0000 */
[----:B------:R-:W-:Y:S04]  /*15ad0*/  SHFL.IDX PT, R10, R13, RZ, 0x1c1f ;  /* 0x001c1fff0d0a7589 */ /* 0x000fe800000e0000 */
        /* <DEDUP_REMOVED lines=8> */
.L_x_8540:
[----:B------:R-:W-:Y:S02]  /*15b60*/  ISETP.GT.AND P1, PT, R218, 0x1, PT ;  /* 0x00000001da00780c */ /* 0x000fe40003f24270 */
[----:B------:R-:W-:-:S04]  /*15b70*/  ISETP.NE.U32.AND P0, PT, RZ, UR6, PT ;  /* 0x00000006ff007c0c */ /* 0x000fc8000bf05070 */
[----:B------:R-:W-:-:S04]  /*15b80*/  ISETP.NE.AND.EX P0, PT, RZ, UR7, PT, P0 ;  /* 0x00000007ff007c0c */ /* 0x000fc8000bf05300 */
[----:B------:R-:W-:-:S03]  /*15b90*/  SEL R219, R219, RZ, !P0 ;  /* 0x000000ffdbdb7207 */ /* 0x000fc60004000000 */
[----:B------:R-:W-:Y:S06]  /*15ba0*/  @P1 BRA `(.L_x_8541) ;  /* 0x0000001000381947 */ /* 0x000fec0003800000 */
[----:B-1----:R-:W1:Y:S01]  /*15bb0*/  S2R R10, SR_TID.X ;  /* 0x00000000000a7919 */ /* 0x002e620000002100 */
[----:B------:R-:W2:Y:S01]  /*15bc0*/  LDC R87, c[0x0][0xce8] ;  /* 0x00033a00ff577b82 */ /* 0x000ea20000000800 */
        /* <DEDUP_REMOVED lines=17> */
[----:B------:R-:W-:Y:S01]  /*15ce0*/  IADD3 R45, P1, R20, 0x6000, RZ ;  /* 0x00006000142d7810 */ /* 0x000fe20007f3e0ff */
[----:B--2---:R-:W-:Y:S01]  /*15cf0*/  IMAD R90, R4, R87, RZ ;  /* 0x00000057045a7224 */ /* 0x004fe200078e02ff */
[----:B------:R-:W-:Y:S01]  /*15d00*/  IADD3 R49, P2, R20, 0x7000, RZ ;  /* 0x0000700014317810 */ /* 0x000fe20007f5e0ff */
[----:B------:R-:W5:Y:S01]  /*15d10*/  LD.E.128 R24, desc[UR42][R24.64] ;  /* 0x0000002a18187980 */ /* 0x000f62000c101d00 */
        /* <DEDUP_REMOVED lines=75> */
[----:B------:R-:W-:Y:S01]  /*161d0*/  ISETP.NE.AND P3, PT, R87, 0x1, PT ;  /* 0x000000015700780c */ /* 0x000fe20003f65270 */
[C---:B------:R-:W-:Y:S01]  /*161e0*/  IMAD R21, R0.reuse, UR5, R9 ;  /* 0x0000000500157c24 */ /* 0x040fe2000f8e0209 */
[----:B------:R-:W-:Y:S01]  /*161f0*/  LOP3.LUT R11, R11, 0xfffffff8, RZ, 0xc0, !PT ;  /* 0xfffffff80b0b7812 */ /* 0x000fe200078ec0ff */
[----:B------:R-:W-:Y:S01]  /*16200*/  IMAD.WIDE.U32 R8, R0, UR4, RZ ;  /* 0x0000000400087c25 */ /* 0x000fe2000f8e00ff */
[----:B------:R-:W-:Y:S01]  /*16210*/  ULDC.64 UR4, c[0x0][0xbe8] ;  /* 0x0002fa0000047ab9 */ /* 0x000fe20000000a00 */
[----:B------:R-:W1:Y:S01]  /*16220*/  LDC R0, c[0x0][0xbc8] ;  /* 0x0002f200ff007b82 */ /* 0x000e620000000800 */
[----:B------:R-:W5:Y:S01]  /*16230*/  LD.E.128 R12, desc[UR42][R12.64] ;  /* 0x0000002a0c0c7980 */ /* 0x000f62000c101d00 */
[----:B------:R-:W-:-:S03]  /*16240*/  IMAD.IADD R9, R9, 0x1, R21 ;  /* 0x0000000109097824 */ /* 0x000fc600078e0215 */
[----:B------:R-:W5:Y:S03]  /*16250*/  LD.E.128 R56, desc[UR42][R56.64] ;  /* 0x0000002a38387980 */ /* 0x000f66000c101d00 */
[----:B------:R-:W2:Y:S01]  /*16260*/  @P3 LDC R89, c[0x0][0xcec] ;  /* 0x00033b00ff593b82 */ /* 0x000ea20000000800 */
[C---:B------:R-:W-:Y:S01]  /*16270*/  IMAD.WIDE.U32 R8, R217.reuse, UR4, R8 ;  /* 0x00000004d9087c25 */ /* 0x040fe2000f8e0008 */
[----:B------:R-:W5:Y:S03]  /*16280*/  LD.E.128 R60, desc[UR42][R60.64] ;  /* 0x0000002a3c3c7980 */ /* 0x000f66000c101d00 */
[----:B------:R-:W-:Y:S01]  /*16290*/  IMAD.IADD R20, R10, 0x1, -R11 ;  /* 0x000000010a147824 */ /* 0x000fe200078e0a0b */
[----:B------:R-:W5:Y:S02]  /*162a0*/  LD.E.128 R64, desc[UR42][R64.64] ;  /* 0x0000002a40407980 */ /* 0x000f64000c101d00 */
[----:B------:R-:W4:Y:S01]  /*162b0*/  @P3 LDC R91, c[0x0][0xcf0] ;  /* 0x00033c00ff5b3b82 */ /* 0x000f220000000800 */
[----:B------:R-:W-:Y:S01]  /*162c0*/  SHF.R.S32.HI R10, RZ, 0x1f, R219 ;  /* 0x0000001fff0a7819 */ /* 0x000fe200000114db */
[----:B------:R-:W-:Y:S01]  /*162d0*/  IMAD R9, R217, UR5, R9 ;  /* 0x00000005d9097c24 */ /* 0x000fe2000f8e0209 */
[----:B------:R-:W-:Y:S01]  /*162e0*/  ULDC.64 UR4, c[0x0][0xbf0] ;  /* 0x0002fc0000047ab9 */ /* 0x000fe20000000a00 */
[----:B------:R-:W5:Y:S02]  /*162f0*/  LD.E.128 R68, desc[UR42][R68.64] ;  /* 0x0000002a44447980 */ /* 0x000f64000c101d00 */
[----:B------:R-:W-:Y:S01]  /*16300*/  IMAD R10, R10, UR4, RZ ;  /* 0x000000040a0a7c24 */ /* 0x000fe2000f8e02ff */
[-C--:B-1----:R-:W-:Y:S01]  /*16310*/  ISETP.GE.AND P1, PT, R228, R0.reuse, PT ;  /* 0x00000000e400720c */ /* 0x082fe20003f26270 */
[----:B------:R-:W-:Y:S01]  /*16320*/  IMAD R11, R20, 0x20, R3 ;  /* 0x00000020140b7824 */ /* 0x000fe200078e0203 */
[----:B------:R-:W5:Y:S01]  /*16330*/  LD.E.128 R72, desc[UR42][R72.64] ;  /* 0x0000002a48487980 */ /* 0x000f62000c101d00 */
[----:B------:R-:W-:Y:S01]  /*16340*/  IMAD R85, R219, UR5, R10 ;  /* 0x00000005db557c24 */ /* 0x000fe2000f8e020a */
[----:B------:R-:W-:Y:S01]  /*16350*/  SEL R10, RZ, 0xffffffff, P1 ;  /* 0xffffffffff0a7807 */ /* 0x000fe20000800000 */
[----:B------:R-:W-:Y:S01]  /*16360*/  IMAD.IADD R3, R3, 0x1, R194 ;  /* 0x0000000103037824 */ /* 0x000fe200078e02c2 */
[-C--:B------:R-:W-:Y:S01]  /*16370*/  ISETP.GE.AND P0, PT, R225, R0.reuse, PT ;  /* 0x00000000e100720c */ /* 0x080fe20003f06270 */
[----:B------:R-:W-:Y:S01]  /*16380*/  IMAD.IADD R194, R194, 0x1, R11 ;  /* 0x00000001c2c27824 */ /* 0x000fe200078e020b */
[----:B------:R-:W5:Y:S01]  /*16390*/  LD.E.128 R76, desc[UR42][R76.64] ;  /* 0x0000002a4c4c7980 */ /* 0x000f62000c101d00 */
[----:B------:R-:W-:Y:S01]  /*163a0*/  IMAD.SHL.U32 R93, R10, 0x2, RZ ;  /* 0x000000020a5d7824 */ /* 0x000fe200078e00ff */
[----:B------:R-:W-:Y:S01]  /*163b0*/  SEL R21, RZ, 0xffffffff, P0 ;  /* 0xffffffffff157807 */ /* 0x000fe20000000000 */
[----:B--2---:R-:W-:Y:S01]  /*163c0*/  @P3 IMAD.HI.U32 R10, R194, R89, RZ ;  /* 0x00000059c20a3227 */ /* 0x004fe200078e00ff */
[-C--:B------:R-:W-:Y:S01]  /*163d0*/  ISETP.GE.AND P2, PT, R187, R0.reuse, PT ;  /* 0x00000000bb00720c */ /* 0x080fe20003f46270 */
[----:B------:R-:W5:Y:S01]  /*163e0*/  LD.E.128 R80, desc[UR42][R80.64] ;  /* 0x0000002a50507980 */ /* 0x000f62000c101d00 */
[-C--:B------:R-:W-:Y:S01]  /*163f0*/  ISETP.GE.AND P0, PT, R224, R0.reuse, PT ;  /* 0x00000000e000720c */ /* 0x080fe20003f06270 */
        /* <DEDUP_REMOVED lines=9> */
[-C--:B------:R-:W-:Y:S01]  /*16490*/  ISETP.GE.AND P0, PT, R223, R0.reuse, PT ;  /* 0x00000000df00720c */ /* 0x080fe20003f06270 */
[----:B------:R-:W-:Y:S01]  /*164a0*/  IMAD.SHL.U32 R85, R10, 0x8, RZ ;  /* 0x000000080a557824 */ /* 0x000fe200078e00ff */
[--C-:B------:R-:W-:Y:S01]  /*164b0*/  SHF.R.S32.HI R10, RZ, 0x1f, R11.reuse ;  /* 0x0000001fff0a7819 */ /* 0x100fe2000001140b */
[----:B------:R-:W-:Y:S01]  /*164c0*/  @!PT LDS RZ, [RZ] ;  /* 0x00000000fffff984 */ /* 0x000fe20000000800 */
[----:B------:R-:W-:Y:S01]  /*164d0*/  @!PT LDS RZ, [RZ] ;  /* 0x00000000fffff984 */ /* 0x000fe20000000800 */
[----:B------:R-:W-:Y:S01]  /*164e0*/  @!PT LDS RZ, [RZ] ;  /* 0x00000000fffff984 */ /* 0x000fe20000000800 */
[----:B------:R-:W-:Y:S01]  /*164f0*/  @!PT LDS RZ, [RZ] ;  /* 0x00000000fffff984 */ /* 0x000fe20000000800 */
[----:B------:R1:W-:Y:S06]  /*16500*/  MEMBAR.ALL.CTA ;  /* 0x0000000000007992 */ /* 0x0003ec0000008000 */
[----:B-1----:R-:W1:Y:S01]  /*16510*/  FENCE.VIEW.ASYNC.S ;  /* 0x00000000000073c6 */ /* 0x002e620000000000 */
        /* <DEDUP_REMOVED lines=9> */
[----:B------:R-:W-:-:S04]  /*165b0*/  IMAD.WIDE.U32 R8, R11, UR4, R8 ;  /* 0x000000040b087c25 */ /* 0x000fc8000f8e0008 */
        /* <DEDUP_REMOVED lines=33> */
[----:B---3--:R-:W-:Y:S01]  /*167d0*/  SHF.R.S32.HI R156, RZ, 0x1f, R228 ;  /* 0x0000001fff9c7819 */ /* 0x008fe200000114e4 */
[----:B--2---:R-:W-:Y:S06]  /*167e0*/  @P1 BRA `(.L_x_8543) ;  /* 0x0000000000841947 */ /* 0x004fec0003800000 */
        /* <DEDUP_REMOVED lines=33> */
.L_x_8543:
[----:B------:R-:W-:Y:S05]  /*16a00*/  BSYNC B1 ;  /* 0x0000000000017941 */ /* 0x000fea0003800000 */
.L_x_8542:
[----:B------:R-:W-:Y:S01]  /*16a10*/  VIADD R3, R3, 0x20 ;  /* 0x0000002003037836 */ /* 0x000fe20000000000 */
[----:B-1-3--:R1:W2:Y:S04]  /*16a20*/  SHFL.IDX PT, R9, R88, 0x1, 0x181f ;  /* 0x00381f0058097f89 */ /* 0x00a2a800000e0000 */
[----:B------:R-:W-:Y:S01]  /*16a30*/  ISETP.GE.AND P0, PT, R3, R90, PT ;  /* 0x0000005a0300720c */ /* 0x000fe20003f06270 */
[----:B----4-:R1:W3:-:S12]  /*16a40*/  SHFL.IDX PT, R8, R87, 0x1, 0x181f ;  /* 0x00381f0057087f89 */ /* 0x0102d800000e0000 */
[----:B-1----:R-:W-:Y:S05]  /*16a50*/  @P0 BRA `(.L_x_8544) ;  /* 0x0000002800840947 */ /* 0x002fea0003800000 */
[-C--:B------:R-:W-:Y:S02]  /*16a60*/  ISETP.GE.AND P5, PT, R228, R0.reuse, PT ;  /* 0x00000000e400720c */ /* 0x080fe40003fa6270 */
[-C--:B------:R-:W-:Y:S02]  /*16a70*/  ISETP.GE.AND P6, PT, R187, R0.reuse, PT ;  /* 0x00000000bb00720c */ /* 0x080fe40003fc6270 */
[-C--:B------:R-:W-:Y:S02]  /*16a80*/  ISETP.GE.AND P4, PT, R225, R0.reuse, PT ;  /* 0x00000000e100720c */ /* 0x080fe40003f86270 */
[-C--:B------:R-:W-:Y:S02]  /*16a90*/  ISETP.GE.AND P2, PT, R223, R0.reuse, PT ;  /* 0x00000000df00720c */ /* 0x080fe40003f46270 */
[----:B------:R-:W-:Y:S02]  /*16aa0*/  ISETP.GE.AND P3, PT, R224, R0, PT ;  /* 0x00000000e000720c */ /* 0x000fe40003f66270 */
[----:B------:R-:W-:-:S03]  /*16ab0*/  LOP3.LUT P0, RZ, R86, 0x40, RZ, 0xc0, !PT ;  /* 0x0000004056ff7812 */ /* 0x000fc6000780c0ff */
[C---:B---3-5:R-:W-:Y:S02]  /*16ac0*/  @!P5 LEA R12, P1, R228.reuse, R8, 0x1 ;  /* 0x00000008e40cd211 */ /* 0x068fe400078208ff */
[----:B--2---:R-:W-:Y:S02]  /*16ad0*/  @!P6 IMAD.WIDE R10, R187, 0x2, R8 ;  /* 0x00000002bb0ae825 */ /* 0x004fe400078e0208 */
[----:B------:R-:W-:Y:S02]  /*16ae0*/  @!P5 LEA.HI.X R13, R228, R9, R156, 0x1, P1 ;  /* 0x00000009e40dd211 */ /* 0x000fe400008f0c9c */
[----:B------:R-:W-:Y:S01]  /*16af0*/  ISETP.GE.AND P1, PT, R222, R0, PT ;  /* 0x00000000de00720c */ /* 0x000fe20003f26270 */
[----:B------:R1:W-:Y:S01]  /*16b00*/  @!P6 ST.E.128 desc[UR42][R10.64], R24 ;  /* 0x000000180a00e985 */ /* 0x0003e2000c101d2a */
[----:B------:R-:W-:-:S03]  /*16b10*/  SHF.R.S32.HI R0, RZ, 0x1f, R89 ;  /* 0x0000001fff007819 */ /* 0x000fc60000011459 */
        /* <DEDUP_REMOVED lines=23> */
.L_x_8541:
        /* <DEDUP_REMOVED lines=15> */
[----:B---3--:R-:W-:Y:S01]  /*16d80*/  SHF.R.S32.HI R156, RZ, 0x1f, R235 ;  /* 0x0000001fff9c7819 */ /* 0x008fe200000114eb */
[----:B------:R-:W-:Y:S01]  /*16d90*/  IMAD.MOV.U32 R3, RZ, RZ, R11 ;  /* 0x000000ffff037224 */ /* 0x000fe200078e000b */
[----:B------:R-:W-:Y:S01]  /*16da0*/  SHF.R.S32.HI R157, RZ, 0x1f, R236 ;  /* 0x0000001fff9d7819 */ /* 0x000fe200000114ec */
[----:B------:R-:W-:Y:S01]  /*16db0*/  IMAD.WIDE.U32 R8, R217, UR4, R8 ;  /* 0x00000004d9087c25 */ /* 0x000fe2000f8e0008 */
[----:B------:R-:W-:-:S03]  /*16dc0*/  SHF.R.S32.HI R158, RZ, 0x1f, R237 ;  /* 0x0000001fff9e7819 */ /* 0x000fc600000114ed */
[----:B------:R-:W-:Y:S01]  /*16dd0*/  IMAD R9, R217, UR5, R9 ;  /* 0x00000005d9097c24 */ /* 0x000fe2000f8e0209 */
[----:B-1----:R-:W-:Y:S01]  /*16de0*/  ISETP.NE.AND P0, PT, R10, 0x1, PT ;  /* 0x000000010a00780c */ /* 0x002fe20003f05270 */
[----:B------:R-:W-:Y:S01]  /*16df0*/  ULDC.64 UR4, c[0x0][0xc40] ;  /* 0x0003100000047ab9 */ /* 0x000fe20000000a00 */
[----:B------:R-:W-:Y:S02]  /*16e00*/  IMAD R4, R4, R10, RZ ;  /* 0x0000000a04047224 */ /* 0x000fe400078e02ff */
[----:B------:R-:W-:Y:S02]  /*16e10*/  IMAD R0, R0, UR4, RZ ;  /* 0x0000000400007c24 */ /* 0x000fe4000f8e02ff */
[----:B------:R-:W-:-:S04]  /*16e20*/  IMAD.WIDE.U32 R8, R219, UR4, R8 ;  /* 0x00000004db087c25 */ /* 0x000fc8000f8e0008 */
[----:B------:R-:W-:Y:S01]  /*16e30*/  IMAD R0, R219, UR5, R0 ;  /* 0x00000005db007c24 */ /* 0x000fe2000f8e0200 */
[----:B------:R-:W-:Y:S01]  /*16e40*/  ULDC.64 UR4, c[0x0][0xc48] ;  /* 0x0003120000047ab9 */ /* 0x000fe20000000a00 */
[C---:B------:R-:W-:Y:S01]  /*16e50*/  VIADD R160, R192.reuse, 0xc0 ;  /* 0x000000c0c0a07836 */ /* 0x040fe20000000000 */
[----:B------:R-:W1:Y:S01]  /*16e60*/  @P0 LDC R12, c[0x0][0xcec] ;  /* 0x00033b00ff0c0b82 */ /* 0x000e620000000800 */
[----:B------:R-:W-:Y:S01]  /*16e70*/  IMAD.IADD R9, R9, 0x1, R0 ;  /* 0x0000000109097824 */ /* 0x000fe200078e0200 */
[----:B------:R-:W-:Y:S01]  /*16e80*/  SHF.R.S32.HI R219, RZ, 0x1f, R192 ;  /* 0x0000001fffdb7819 */ /* 0x000fe200000114c0 */
[----:B------:R-:W-:Y:S01]  /*16e90*/  VIADD R162, R192, 0xb8 ;  /* 0x000000b8c0a27836 */ /* 0x000fe20000000000 */
[----:B------:R-:W-:Y:S01]  /*16ea0*/  SHF.R.S32.HI R160, RZ, 0x1f, R160 ;  /* 0x0000001fffa07819 */ /* 0x000fe200000114a0 */
[----:B------:R-:W-:-:S03]  /*16eb0*/  IMAD.WIDE.U32 R8, R230, UR4, R8 ;  /* 0x00000004e6087c25 */ /* 0x000fc6000f8e0008 */
[----:B------:R-:W2:Y:S01]  /*16ec0*/  @P0 LDC R0, c[0x0][0xcf0] ;  /* 0x00033c00ff000b82 */ /* 0x000ea20000000800 */
[----:B------:R-:W-:Y:S01]  /*16ed0*/  IMAD R9, R230, UR5, R9 ;  /* 0x00000005e6097c24 */ /* 0x000fe2000f8e0209 */
[----:B------:R-:W-:Y:S01]  /*16ee0*/  ULDC.64 UR4, c[0x0][0xc30] ;  /* 0x00030c0000047ab9 */ /* 0x000fe20000000a00 */
[C---:B------:R-:W-:Y:S01]  /*16ef0*/  VIADD R164, R192.reuse, 0xb0 ;  /* 0x000000b0c0a47836 */ /* 0x040fe20000000000 */
[----:B------:R-:W-:Y:S01]  /*16f00*/  SHF.R.S32.HI R162, RZ, 0x1f, R162 ;  /* 0x0000001fffa27819 */ /* 0x000fe200000114a2 */
        /* <DEDUP_REMOVED lines=16> */
[----:B--2---:R-:W-:Y:S01]  /*17010*/  @P0 SHF.R.U32.HI R3, RZ, R0, R12 ;  /* 0x00000000ff030219 */ /* 0x004fe2000001160c */
        /* <DEDUP_REMOVED lines=11> */
[----:B------:R-:W-:Y:S02]  /*170d0*/  VIADD R198, R192, 0x50 ;  /* 0x00000050c0c67836 */ /* 0x000fe40000000000 */
[----:B------:R-:W-:Y:S01]  /*170e0*/  IMAD R10, R10, UR4, RZ ;  /* 0x000000040a0a7c24 */ /* 0x000fe2000f8e02ff */
[----:B------:R-:W-:Y:S01]  /*170f0*/  SHF.R.S32.HI R196, RZ, 0x1f, R196 ;  /* 0x0000001fffc47819 */ /* 0x000fe200000114c4 */
[C---:B------:R-:W-:Y:S01]  /*17100*/  VIADD R200, R192.reuse, 0x48 ;  /* 0x00000048c0c87836 */ /* 0x040fe20000000000 */
        /* <DEDUP_REMOVED lines=13> */
[----:B------:R-:W-:Y:S01]  /*171e0*/  LEA R0, P0, R8, UR4, 0x2 ;  /* 0x0000000408007c11 */ /* 0x000fe2000f8010ff */
[----:B------:R-:W-:Y:S02]  /*171f0*/  IMAD.IADD R3, R9, 0x1, R3 ;  /* 0x0000000109037824 */ /* 0x000fe400078e0203 */
[C---:B------:R-:W-:Y:S01]  /*17200*/  VIADD R207, R192.reuse, 0x30 ;  /* 0x00000030c0cf7836 */ /* 0x040fe20000000000 */
[----:B------:R-:W-:Y:S01]  /*17210*/  SHF.R.S32.HI R205, RZ, 0x1f, R205 ;  /* 0x0000001fffcd7819 */ /* 0x000fe200000114cd */
[----:B------:R-:W-:Y:S01]  /*17220*/  VIADD R209, R192, 0x28 ;  /* 0x00000028c0d17836 */ /* 0x000fe20000000000 */
[----:B------:R-:W-:Y:S01]  /*17230*/  LEA.HI.X R3, R8, UR5, R3, 0x2, P0 ;  /* 0x0000000508037c11 */ /* 0x000fe200080f1403 */
[----:B------:R-:W-:Y:S01]  /*17240*/  VIADD R8, R2, 0x38820 ;  /* 0x0003882002087836 */ /* 0x000fe20000000000 */
[----:B------:R-:W-:Y:S01]  /*17250*/  ISETP.GE.AND P0, PT, R194, R4, PT ;  /* 0x00000004c200720c */ /* 0x000fe20003f06270 */
[C---:B------:R-:W-:Y:S01]  /*17260*/  VIADD R213, R192.reuse, 0x20 ;  /* 0x00000020c0d57836 */ /* 0x040fe20000000000 */
[----:B------:R1:W2:Y:S01]  /*17270*/  SHFL.IDX PT, R15, R0, RZ, 0x1c1f ;  /* 0x001c1fff000f7589 */ /* 0x0002a200000e0000 */
[C---:B------:R-:W-:Y:S01]  /*17280*/  VIADD R220, R192.reuse, 0x18 ;  /* 0x00000018c0dc7836 */ /* 0x040fe20000000000 */
[----:B------:R-:W-:Y:S01]  /*17290*/  PRMT R8, RZ, 0x654, R8 ;  /* 0x00000654ff087816 */ /* 0x000fe20000000008 */
[C---:B------:R-:W-:Y:S01]  /*172a0*/  VIADD R226, R192.reuse, 0x10 ;  /* 0x00000010c0e27836 */ /* 0x040fe20000000000 */
[----:B------:R1:W3:Y:S01]  /*172b0*/  SHFL.IDX PT, R14, R3, RZ, 0x1c1f ;  /* 0x001c1fff030e7589 */ /* 0x0002e200000e0000 */
[C---:B------:R-:W-:Y:S01]  /*172c0*/  VIADD R217, R192.reuse, 0x8 ;  /* 0x00000008c0d97836 */ /* 0x040fe20000000000 */
[----:B------:R1:W-:Y:S01]  /*172d0*/  SYNCS.ARRIVE.TRANS64.RED.A1T0 RZ, [R8+URZ], RZ ;  /* 0x000000ff08ff79a7 */ /* 0x0003e2000810043f */
        /* <DEDUP_REMOVED lines=29> */
[----:B------:R-:W-:Y:S01]  /*174b0*/  VIADD R227, R192, 0x8 ;  /* 0x00000008c0e37836 */ /* 0x000fe20000000000 */
[----:B-123--:R-:W-:Y:S06]  /*174c0*/  @P0 BRA `(.L_x_8546) ;  /* 0x0000000800040947 */ /* 0x00efec0003800000 */
        /* <DEDUP_REMOVED lines=129> */
.L_x_8546:
[----:B------:R-:W-:Y:S05]  /*17ce0*/  BSYNC B1 ;  /* 0x0000000000017941 */ /* 0x000fea0003800000 */
.L_x_8545:
[----:B-1----:R-:W-:Y:S01]  /*17cf0*/  VIADD R9, R194, 0x8 ;  /* 0x00000008c2097836 */ /* 0x002fe20000000000 */
[----:B------:R-:W1:Y:S04]  /*17d00*/  SHFL.IDX PT, R3, R3, 0x1, 0x1c1f ;  /* 0x003c1f0003037f89 */ /* 0x000e6800000e0000 */
[----:B------:R-:W-:Y:S01]  /*17d10*/  ISETP.GE.AND P0, PT, R9, R4, PT ;  /* 0x000000040900720c */ /* 0x000fe20003f06270 */
[----:B------:R-:W2:-:S12]  /*17d20*/  SHFL.IDX PT, R0, R0, 0x1, 0x1c1f ;  /* 0x003c1f0000007f89 */ /* 0x000e9800000e0000 */
[----:B------:R-:W-:Y:S05]  /*17d30*/  @P0 BRA `(.L_x_8544) ;  /* 0x0000001400cc0947 */ /* 0x000fea0003800000 */
[----:B------:R-:W-:Y:S02]  /*17d40*/  ULDC UR4, c[0x0][0xbc8] ;  /* 0x0002f20000047ab9 */ /* 0x000fe40000000800 */
[----:B------:R-:W-:Y:S02]  /*17d50*/  ISETP.GE.AND P4, PT, R192, UR4, PT ;  /* 0x00000004c0007c0c */ /* 0x000fe4000bf86270 */
[----:B------:R-:W-:Y:S02]  /*17d60*/  ISETP.GE.AND P2, PT, R227, UR4, PT ;  /* 0x00000004e3007c0c */ /* 0x000fe4000bf46270 */
[----:B------:R-:W-:Y:S02]  /*17d70*/  ISETP.GE.AND P1, PT, R221, UR4, PT ;  /* 0x00000004dd007c0c */ /* 0x000fe4000bf26270 */
[----:B------:R-:W-:-:S07]  /*17d80*/  ISETP.GE.AND P0, PT, R218, UR4, PT ;  /* 0x00000004da007c0c */ /* 0x000fce000bf06270 */
[----:B--2---:R-:W-:-:S04]  /*17d90*/  @!P4 LEA R8, P3, R192, R0, 0x2 ;  /* 0x00000000c008c211 */ /* 0x004fc800078610ff */
[-C--:B-1----:R-:W-:Y:S02]  /*17da0*/  @!P4 LEA.HI.X R9, R192, R3.reuse, R219, 0x2, P3 ;  /* 0x00000003c009c211 */ /* 0x082fe400018f14db */
[----:B------:R-:W-:Y:S02]  /*17db0*/  ISETP.GE.AND P3, PT, R211, UR4, PT ;  /* 0x00000004d3007c0c */ /* 0x000fe4000bf66270 */
[C---:B------:R-:W-:Y:S01]  /*17dc0*/  @!P1 LEA R10, P5, R221.reuse, R0, 0x2 ;  /* 0x00000000dd0a9211 */ /* 0x040fe200078a10ff */
        /* <DEDUP_REMOVED lines=12> */
[CC--:B-1----:R-:W-:Y:S02]  /*17e90*/  @!P3 LEA R8, P1, R211.reuse, R0.reuse, 0x2 ;  /* 0x00000000d308b211 */ /* 0x0c2fe400078210ff */
[----:B--2---:R-:W-:Y:S02]  /*17ea0*/  @!P4 LEA R10, P2, R208, R0, 0x2 ;  /* 0x00000000d00ac211 */ /* 0x004fe400078410ff */
[----:B------:R-:W-:-:S02]  /*17eb0*/  @!P3 LEA.HI.X R9, R211, R3, R213, 0x2, P1 ;  /* 0x00000003d309b211 */ /* 0x000fc400008f14d5 */
[----:B------:R-:W-:Y:S02]  /*17ec0*/  ISETP.GE.AND P1, PT, R201, UR4, PT ;  /* 0x00000004c9007c0c */ /* 0x000fe4000bf26270 */
[-C--:B------:R-:W-:Y:S01]  /*17ed0*/  @!P4 LEA.HI.X R11, R208, R3.reuse, R209, 0x2, P2 ;  /* 0x00000003d00bc211 */ /* 0x080fe200010f14d1 */
        /* <DEDUP_REMOVED lines=21> */
[-C--:B--2---:R-:W-:Y:S02]  /*18030*/  @!P4 LEA R10, P2, R193, R0.reuse, 0x2 ;  /* 0x00000000c10ac211 */ /* 0x084fe400078410ff */
        /* <DEDUP_REMOVED lines=29> */
[----:B---3--:R-:W-:Y:S01]  /*18210*/  @!P3 LEA R12, P6, R171, R0, 0x2 ;  /* 0x00000000ab0cb211 */ /* 0x008fe200078c10ff */
[----:B------:R2:W-:Y:S01]  /*18220*/  @!P4 ST.E.64 desc[UR42][R10.64], R94 ;  /* 0x0000005e0a00c985 */ /* 0x0005e2000c101b2a */
[----:B------:R-:W-:Y:S02]  /*18230*/  ISETP.GE.AND P4, PT, R161, UR4, PT ;  /* 0x00000004a1007c0c */ /* 0x000fe4000bf86270 */
[----:B------:R-:W-:-:S02]  /*18240*/  @!P3 LEA.HI.X R13, R171, R3, R172, 0x2, P6 ;  /* 0x00000003ab0db211 */ /* 0x000fc400030f14ac */
[----:B------:R-:W-:-:S03]  /*18250*/  @!P2 LEA R14, P6, R169, R0, 0x2 ;  /* 0x00000000a90ea211 */ /* 0x000fc600078c10ff */
[----:B------:R3:W-:Y:S01]  /*18260*/  @!P3 ST.E.64 desc[UR42][R12.64], R98 ;  /* 0x000000620c00b985 */ /* 0x0007e2000c101b2a */
[-C--:B------:R-:W-:Y:S02]  /*18270*/  @!P1 LEA R20, P3, R167, R0.reuse, 0x2 ;  /* 0x00000000a7149211 */ /* 0x080fe400078610ff */
[-C--:B------:R-:W-:Y:S02]  /*18280*/  @!P2 LEA.HI.X R15, R169, R3.reuse, R170, 0x2, P6 ;  /* 0x00000003a90fa211 */ /* 0x080fe400030f14aa */
[-C--:B------:R-:W-:Y:S02]  /*18290*/  @!P0 LEA R24, P6, R165, R0.reuse, 0x2 ;  /* 0x00000000a5188211 */ /* 0x080fe400078c10ff */
[-C--:B------:R-:W-:Y:S01]  /*182a0*/  @!P1 LEA.HI.X R21, R167, R3.reuse, R168, 0x2, P3 ;  /* 0x00000003a7159211 */ /* 0x080fe200018f14a8 */
[----:B------:R4:W-:Y:S01]  /*182b0*/  @!P2 ST.E.64 desc[UR42][R14.64], R102 ;  /* 0x000000660e00a985 */ /* 0x0009e2000c101b2a */
[----:B------:R-:W-:Y:S02]  /*182c0*/  ISETP.GE.AND P3, PT, R159, UR4, PT ;  /* 0x000000049f007c0c */ /* 0x000fe4000bf66270 */
[----:B------:R-:W-:Y:S01]  /*182d0*/  @!P0 LEA.HI.X R25, R165, R3, R166, 0x2, P6 ;  /* 0x00000003a5198211 */ /* 0x000fe200030f14a6 */
[----:B------:R5:W-:Y:S01]  /*182e0*/  @!P1 ST.E.64 desc[UR42][R20.64], R106 ;  /* 0x0000006a14009985 */ /* 0x000be2000c101b2a */
[----:B-1----:R-:W-:-:S02]  /*182f0*/  @!P5 LEA R8, P1, R163, R0, 0x2 ;  /* 0x00000000a308d211 */ /* 0x002fc400078210ff */
[-C--:B--2---:R-:W-:Y:S01]  /*18300*/  @!P4 LEA R10, P2, R161, R0.reuse, 0x2 ;  /* 0x00000000a10ac211 */ /* 0x084fe200078410ff */
[----:B------:R-:W-:Y:S01]  /*18310*/  @!P0 ST.E.64 desc[UR42][R24.64], R110 ;  /* 0x0000006e18008985 */ /* 0x000fe2000c101b2a */
[----:B------:R-:W-:Y:S02]  /*18320*/  ISETP.GE.AND P0, PT, R237, UR4, PT ;  /* 0x00000004ed007c0c */ /* 0x000fe4000bf06270 */
[-C--:B------:R-:W-:Y:S02]  /*18330*/  @!P5 LEA.HI.X R9, R163, R3.reuse, R164, 0x2, P1 ;  /* 0x00000003a309d211 */ /* 0x080fe400008f14a4 */
[----:B------:R-:W-:Y:S02]  /*18340*/  ISETP.GE.AND P1, PT, R236, UR4, PT ;  /* 0x00000004ec007c0c */ /* 0x000fe4000bf26270 */
[----:B---3--:R-:W-:Y:S01]  /*18350*/  @!P3 LEA R12, P6, R159, R0, 0x2 ;  /* 0x000000009f0cb211 */ /* 0x008fe200078c10ff */
[----:B------:R1:W-:Y:S01]  /*18360*/  @!P5 ST.E.64 desc[UR42][R8.64], R114 ;  /* 0x000000720800d985 */ /* 0x0003e2000c101b2a */
[----:B------:R-:W-:-:S02]  /*18370*/  @!P4 LEA.HI.X R11, R161, R3, R162, 0x2, P2 ;  /* 0x00000003a10bc211 */ /* 0x000fc400010f14a2 */
[-C--:B------:R-:W-:Y:S02]  /*18380*/  @!P3 LEA.HI.X R13, R159, R3.reuse, R160, 0x2, P6 ;  /* 0x000000039f0db211 */ /* 0x080fe400030f14a0 */
[----:B------:R-:W-:Y:S01]  /*18390*/  ISETP.GE.AND P2, PT, R233, UR4, PT ;  /* 0x00000004e9007c0c */ /* 0x000fe2000bf46270 */
[----:B------:R2:W-:Y:S01]  /*183a0*/  @!P4 ST.E.64 desc[UR42][R10.64], R118 ;  /* 0x000000760a00c985 */ /* 0x0005e2000c101b2a */
[----:B------:R-:W-:Y:S02]  /*183b0*/  ISETP.GE.AND P4, PT, R235, UR4, PT ;  /* 0x00000004eb007c0c */ /* 0x000fe4000bf86270 */
[C---:B----4-:R-:W-:Y:S01]  /*183c0*/  @!P0 LEA R14, P5, R237.reuse, R0, 0x2 ;  /* 0x00000000ed0e8211 */ /* 0x050fe200078a10ff */
[----:B------:R3:W-:Y:S01]  /*183d0*/  @!P3 ST.E.64 desc[UR42][R12.64], R122 ;  /* 0x0000007a0c00b985 */ /* 0x0007e2000c101b2a */
[----:B------:R-:W-:Y:S02]  /*183e0*/  ISETP.GE.AND P3, PT, R234, UR4, PT ;  /* 0x00000004ea007c0c */ /* 0x000fe4000bf66270 */
[----:B------:R-:W-:-:S02]  /*183f0*/  @!P0 LEA.HI.X R15, R237, R3, R158, 0x2, P5 ;  /* 0x00000003ed0f8211 */ /* 0x000fc400028f149e */
[----:B------:R-:W-:Y:S02]  /*18400*/  ISETP.GE.AND P5, PT, R232, UR4, PT ;  /* 0x00000004e8007c0c */ /* 0x000fe4000bfa6270 */
[CC--:B-----5:R-:W-:Y:S01]  /*18410*/  @!P1 LEA R20, P6, R236.reuse, R0.reuse, 0x2 ;  /* 0x00000000ec149211 */ /* 0x0e0fe200078c10ff */
[----:B------:R4:W-:Y:S02]  /*18420*/  @!P0 ST.E.64 desc[UR42][R14.64], R126 ;  /* 0x0000007e0e008985 */ /* 0x0009e4000c101b2a */
        /* <DEDUP_REMOVED lines=20> */
.L_x_8538:
        /* <DEDUP_REMOVED lines=26> */
.L_x_8547:
[----:B------:R-:W2:Y:S01]  /*18710*/  LDL.LU R4, [R1+0x60] ;  /* 0x0000600001047983 */ /* 0x000ea20000300800 */
[----:B------:R-:W-:Y:S01]  /*18720*/  BSSY B1, `(.L_x_8548) ;  /* 0x0000036000017945 */ /* 0x000fe20003800000 */
[----:B------:R-:W-:Y:S02]  /*18730*/  SEL R219, R219, RZ, !P0 ;  /* 0x000000ffdbdb7207 */ /* 0x000fe40004000000 */
[----:B-----5:R-:W-:Y:S02]  /*18740*/  SHF.R.S32.HI R28, RZ, 0x1f, R3 ;  /* 0x0000001fff1c7819 */ /* 0x020fe40000011403 */
[----:B--2---:R-:W-:Y:S01]  /*18750*/  SEL R30, R4, RZ, !P0 ;  /* 0x000000ff041e7207 */ /* 0x004fe20004000000 */
        /* <DEDUP_REMOVED lines=41> */
[-C--:B---3--:R-:W-:Y:S01]  /*189f0*/  IMAD R4, R11, R15.reuse, RZ ;  /* 0x0000000f0b047224 */ /* 0x088fe200078e02ff */
[----:B------:R-:W-:Y:S01]  /*18a00*/  SHF.R.S32.HI R21, RZ, 0x1f, R15 ;  /* 0x0000001fff157819 */ /* 0x000fe2000001140f */
[----:B------:R-:W-:Y:S02]  /*18a10*/  IMAD.MOV.U32 R11, RZ, RZ, -0x800000 ;  /* 0xff800000ff0b7424 */ /* 0x000fe400078e00ff */
[----:B------:R-:W-:-:S04]  /*18a20*/  IMAD.WIDE.U32 R12, R10, R15, R12 ;  /* 0x0000000f0a0c7225 */ /* 0x000fc800078e000c */
[----:B------:R-:W-:Y:S01]  /*18a30*/  IMAD R21, R10, R21, R4 ;  /* 0x000000150a157224 */ /* 0x000fe200078e0204 */
[----:B0-----:R-:W-:-:S03]  /*18a40*/  LEA R8, P0, R12, R8, 0x2 ;  /* 0x000000080c087211 */ /* 0x001fc600078010ff */
[----:B------:R-:W-:-:S05]  /*18a50*/  IMAD.IADD R4, R13, 0x1, R21 ;  /* 0x000000010d047824 */ /* 0x000fca00078e0215 */
[----:B-1----:R-:W-:-:S05]  /*18a60*/  LEA.HI.X R9, R12, R9, R4, 0x2, P0 ;  /* 0x000000090c097211 */ /* 0x002fca00000f1404 */
[----:B------:R1:W-:Y:S02]  /*18a70*/  STG.E desc[UR42][R8.64], R11 ;  /* 0x0000000b08007986 */ /* 0x0003e4000c10192a */
.L_x_8549:
[----:B------:R-:W-:Y:S05]  /*18a80*/  BSYNC B1 ;  /* 0x0000000000017941 */ /* 0x000fea0003800000 */
.L_x_8548:
[----:B------:R-:W-:Y:S05]  /*18a90*/  @P2 BRA `(.L_x_8544) ;  /* 0x0000000800742947 */ /* 0x000fea0003800000 */
[----:B------:R-:W2:Y:S01]  /*18aa0*/  LDC R13, c[0x0][0xce8] ;  /* 0x00033a00ff0d7b82 */ /* 0x000ea20000000800 */
        /* <DEDUP_REMOVED lines=10> */
[----:B------:R-:W-:Y:S01]  /*18b50*/  VIADD R33, R187, 0x180 ;  /* 0x00000180bb217836 */ /* 0x000fe20000000000 */
        /* <DEDUP_REMOVED lines=14> */
[----:B------:R-:W-:Y:S01]  /*18c40*/  IMAD R29, R0, R13, RZ ;  /* 0x0000000d001d7224 */ /* 0x000fe200078e02ff */
[----:B------:R-:W-:Y:S01]  /*18c50*/  SHF.R.S32.HI R32, RZ, 0x1f, R33 ;  /* 0x0000001fff207819 */ /* 0x000fe20000011421 */
[----:B------:R-:W-:Y:S02]  /*18c60*/  IMAD.IADD R10, R194, 0x1, R11 ;  /* 0x00000001c20a7824 */ /* 0x000fe400078e020b */
[----:B------:R-:W-:Y:S01]  /*18c70*/  IMAD R3, R30, UR4, RZ ;  /* 0x000000041e037c24 */ /* 0x000fe2000f8e02ff */
[-C--:B-1----:R-:W-:Y:S01]  /*18c80*/  ISETP.GE.AND P1, PT, R228, R26.reuse, PT ;  /* 0x0000001ae400720c */ /* 0x082fe20003f26270 */
[----:B------:R-:W-:Y:S01]  /*18c90*/  IMAD.WIDE.U32 R8, R219, UR4, R8 ;  /* 0x00000004db087c25 */ /* 0x000fe2000f8e0008 */
[----:B------:R-:W-:-:S02]  /*18ca0*/  ISETP.GE.AND P2, PT, R187, R26, PT ;  /* 0x0000001abb00720c */ /* 0x000fc40003f46270 */
[----:B------:R-:W-:Y:S01]  /*18cb0*/  SHF.R.S32.HI R30, RZ, 0x1f, R31 ;  /* 0x0000001fff1e7819 */ /* 0x000fe2000001141f */
        /* <DEDUP_REMOVED lines=8> */
[----:B------:R-:W2:Y:S01]  /*18d40*/  @P0 LDC R21, c[0x0][0xcf0] ;  /* 0x00033c00ff150b82 */ /* 0x000ea20000000800 */
[----:B-1----:R-:W-:-:S05]  /*18d50*/  @P0 IMAD.HI.U32 R4, R10, R15, RZ ;  /* 0x0000000f0a040227 */ /* 0x002fca00078e00ff */
        /* <DEDUP_REMOVED lines=38> */
[----:B------:R-:W-:Y:S02]  /*18fc0*/  LOP3.LUT R27, R0, R11, RZ, 0xfc, !PT ;  /* 0x0000000b001b7212 */ /* 0x000fe400078efcff */
[----:B------:R-:W-:Y:S02]  /*18fd0*/  LEA.HI.X R3, R8, UR5, R3, 0x1, P1 ;  /* 0x0000000508037c11 */ /* 0x000fe400088f0c03 */
[----:B------:R-:W-:Y:S01]  /*18fe0*/  SEL R0, RZ, 0x80, P2 ;  /* 0x00000080ff007807 */ /* 0x000fe20001000000 */
[----:B------:R1:W2:Y:S03]  /*18ff0*/  SHFL.IDX PT, R8, R4, RZ, 0x181f ;  /* 0x00181fff04087589 */ /* 0x0002a600000e0000 */
[----:B------:R-:W-:Y:S01]  /*19000*/  LOP3.LUT R28, R27, R0, RZ, 0xfc, !PT ;  /* 0x000000001b1c7212 */ /* 0x000fe200078efcff */
        /* <DEDUP_REMOVED lines=33> */
.L_x_8551:
[----:B------:R-:W-:Y:S05]  /*19220*/  BSYNC B1 ;  /* 0x0000000000017941 */ /* 0x000fea0003800000 */
.L_x_8550:
        /* <DEDUP_REMOVED lines=10> */
[C---:B--2---:R-:W-:Y:S02]  /*192d0*/  @!P5 LEA R12, P3, R228.reuse, R8, 0x1 ;  /* 0x00000008e40cd211 */ /* 0x044fe400078608ff */
[----:B0-----:R-:W-:Y:S02]  /*192e0*/  @!P4 IMAD.WIDE R10, R187, 0x2, R8 ;  /* 0x00000002bb0ac825 */ /* 0x001fe400078e0208 */
[----:B------:R-:W-:Y:S02]  /*192f0*/  @!P5 LEA.HI.X R13, R228, R9, R38, 0x1, P3 ;  /* 0x00000009e40dd211 */ /* 0x000fe400018f0c26 */
[----:B------:R-:W-:Y:S01]  /*19300*/  ISETP.GE.AND P3, PT, R223, R26, PT ;  /* 0x0000001adf00720c */ /* 0x000fe20003f66270 */
        /* <DEDUP_REMOVED lines=22> */
.L_x_8544:
[----:B------:R-:W-:Y:S05]  /*19470*/  BSYNC B0 ;  /* 0x0000000000007941 */ /* 0x000fea0003800000 */
.L_x_8537:
[----:B------:R-:W-:Y:S02]  /*19480*/  ULDC UR4, c[0x0][0xd3c] ;  /* 0x00034f0000047ab9 */ /* 0x000fe40000000800 */
[----:B------:R-:W-:-:S13]  /*19490*/  ISETP.GE.AND P0, PT, R7, UR4, PT ;  /* 0x0000000407007c0c */ /* 0x000fda000bf06270 */
[----:B------:R-:W-:Y:S05]  /*194a0*/  @!P0 BRA `(.L_x_8552) ;  /* 0xfffffe8000588947 */ /* 0x000fea000383ffff */
[----:B------:R-:W-:Y:S05]  /*194b0*/  BRA `(.L_x_8410) ;  /* 0x000000a800ec7947 */ /* 0x000fea0003800000 */
.L_x_8408:
        /* <DEDUP_REMOVED lines=18> */
.L_x_8553:
        /* <DEDUP_REMOVED lines=43> */
.L_x_8557:
        /* <DEDUP_REMOVED lines=39> */
.L_x_8555:
        /* <DEDUP_REMOVED lines=12> */
.L_x_8558:
        /* <DEDUP_REMOVED lines=63> */
.L_x_8559:
        /* <DEDUP_REMOVED lines=61> */
.L_x_8560:
[----:B01----:R-:W-:-:S05]  /*1a380*/  LOP3.LUT R3, RZ, R2, RZ, 0x33, !PT ;  /* 0x00000002ff037212 */ /* 0x003fca00078e33ff */
[----:B------:R-:W-:-:S05]  /*1a390*/  IMAD.IADD R2, R4, 0x1, R3 ;  /* 0x0000000104027824 */ /* 0x000fca00078e0203 */
[----:B------:R1:W-:Y:S01]  /*1a3a0*/  STL [R1+0x4], R2 ;  /* 0x0000040201007387 */ /* 0x0003e20000100800 */
[----:B------:R-:W-:Y:S05]  /*1a3b0*/  BRA `(.L_x_8561) ;  /* 0x0000000000107947 */ /* 0x000fea0003800000 */
.L_x_8556:
[----:B------:R-:W-:Y:S01]  /*1a3c0*/  IMAD.U32 R2, RZ, RZ, UR6 ;  /* 0x00000006ff027e24 */ /* 0x000fe2000f8e00ff */
[----:B------:R0:W-:Y:S04]  /*1a3d0*/  STL [R1+0x4], RZ ;  /* 0x000004ff01007387 */ /* 0x0001e80000100800 */
[----:B------:R0:W-:Y:S04]  /*1a3e0*/  STL [R1+0x8], RZ ;  /* 0x000008ff01007387 */ /* 0x0001e80000100800 */
[----:B------:R0:W-:Y:S02]  /*1a3f0*/  STL [R1], R2 ;  /* 0x0000000201007387 */ /* 0x0001e40000100800 */
.L_x_8561:
        /* <DEDUP_REMOVED lines=10> */
.L_x_8554:
        /* <DEDUP_REMOVED lines=40> */
.L_x_8736:
[----:B--2---:R-:W2:Y:S01]  /*1a720*/  LDL R0, [R1+0xc] ;  /* 0x00000c0001007983 */ /* 0x004ea20000100800 */
[----:B-1----:R-:W2:Y:S01]  /*1a730*/  LDC.64 R2, c[0x0][0xd88] ;  /* 0x00036200ff027b82 */ /* 0x002ea20000000a00 */
[----:B------:R-:W-:Y:S05]  /*1a740*/  YIELD ;  /* 0x0000000000007946 */ /* 0x000fea0003800000 */
[----:B------:R-:W-:Y:S01]  /*1a750*/  ULDC.64 UR4, c[0x0][0xb20] ;  /* 0x0002c80000047ab9 */ /* 0x000fe20000000a00 */
[----:B0-----:R-:W-:Y:S02]  /*1a760*/  CS2R R8, SRZ ;  /* 0x0000000000087805 */ /* 0x001fe4000001ff00 */
        /* <DEDUP_REMOVED lines=27> */
[----:B------:R-:W-:Y:S02]  /*1a920*/  IADD3.X R3, R15, UR5, RZ, P4, !PT ;  /* 0x000000050f037c10 */ /* 0x000fe4000a7fe4ff */
        /* <DEDUP_REMOVED lines=32> */
.L_x_8563:
        /* <DEDUP_REMOVED lines=17> */
.L_x_8564:
[----:B------:R-:W-:Y:S05]  /*1ac40*/  @!P0 BRA `(.L_x_8565) ;  /* 0x00000000000c8947 */ /* 0x000fea0003800000 */
[----:B------:R-:W2:Y:S04]  /*1ac50*/  LDG.E R8, desc[UR42][R6.64] ;  /* 0x0000002a06087981 */ /* 0x000ea8000c1e1900 */
[----:B------:R-:W2:Y:S02]  /*1ac60*/  LDG.E R6, desc[UR42][R6.64+0x4] ;  /* 0x0000042a06067981 */ /* 0x000ea4000c1e1900 */
[----:B--2---:R-:W-:-:S07]  /*1ac70*/  IMAD.IADD R8, R6, 0x1, -R8 ;  /* 0x0000000106087824 */ /* 0x004fce00078e0a08 */
.L_x_8565:
        /* <DEDUP_REMOVED lines=60> */
.L_x_8567:
[----:B------:R-:W-:Y:S05]  /*1b040*/  BSYNC B0 ;  /* 0x0000000000007941 */ /* 0x000fea0003800000 */
.L_x_8566:
        /* <DEDUP_REMOVED lines=24> */
.L_x_8780:
[----:B-1----:R-:W-:Y:S02]  /*1b1d0*/  ISETP.NE.AND P0, PT, R14, RZ, PT ;  /* 0x000000ff0e00720c */ /* 0x002fe40003f05270 */
[----:B------:R-:W-:-:S11]  /*1b1e0*/  PLOP3.LUT P6, PT, PT, PT, PT, 0x8, 0x0 ;  /* 0x000000000000781c */ /* 0x000fd60003fce170 */
[----:B------:R-:W-:Y:S05]  /*1b1f0*/  @P0 BRA `(.L_x_8571) ;  /* 0x00000000000c0947 */ /* 0x000fea0003800000 */
[----:B------:R-:W-:-:S03]  /*1b200*/  UMOV UR4, 0xffffffff ;  /* 0xffffffff00047882 */ /* 0x000fc60000000000 */
[----:B------:R-:W-:Y:S05]  /*1b210*/  BRA.DIV UR4, `(.L_x_8572) ;  /* 0x0000009a04a87947 */ /* 0x000fea000b800000 */
[----:B------:R-:W-:-:S13]  /*1b220*/  ELECT P6, URZ, PT ;  /* 0x00000000003f782f */ /* 0x000fda00038c0000 */
.L_x_8571:
        /* <DEDUP_REMOVED lines=9> */
.L_x_8783:
[----:B------:R-:W-:Y:S05]  /*1b2c0*/  BSYNC B1 ;  /* 0x0000000000017941 */ /* 0x000fea0003800000 */
.L_x_8573:
        /* <DEDUP_REMOVED lines=12> */
.L_x_8784:
[----:B------:R-:W-:Y:S05]  /*1b390*/  BSYNC B2 ;  /* 0x0000000000027941 */ /* 0x000fea0003800000 */
.L_x_8577:
        /* <DEDUP_REMOVED lines=9> */
.L_x_8580:
[----:B------:R-:W-:Y:S05]  /*1b430*/  BSYNC B2 ;  /* 0x0000000000027941 */ /* 0x000fea0003800000 */
.L_x_8579:
        /* <DEDUP_REMOVED lines=13> */
.L_x_8581:
        /* <DEDUP_REMOVED lines=13> */
.L_x_8785:
[----:B------:R-:W-:Y:S05]  /*1b5e0*/  BSYNC B2 ;  /* 0x0000000000027941 */ /* 0x000fea0003800000 */
.L_x_8582:
        /* <DEDUP_REMOVED lines=11> */
.L_x_8585:
[----:B------:R-:W-:Y:S05]  /*1b6a0*/  BSYNC B2 ;  /* 0x0000000000027941 */ /* 0x000fea0003800000 */
.L_x_8584:
        /* <DEDUP_REMOVED lines=10> */
.L_x_8586:
        /* <DEDUP_REMOVED lines=15> */
.L_x_8587:
        /* <DEDUP_REMOVED lines=15> */
.L_x_8588:
        /* <DEDUP_REMOVED lines=15> */
.L_x_8589:
        /* <DEDUP_REMOVED lines=15> */
.L_x_8590:
        /* <DEDUP_REMOVED lines=15> */
.L_x_8591:
        /* <DEDUP_REMOVED lines=15> */
.L_x_8592:
        /* <DEDUP_REMOVED lines=15> */
.L_x_8593:
        /* <DEDUP_REMOVED lines=10> */
.L_x_8576:
[----:B------:R-:W-:Y:S05]  /*1be80*/  BSYNC B1 ;  /* 0x0000000000017941 */ /* 0x000fea0003800000 */
.L_x_8575:
        /* <DEDUP_REMOVED lines=13> */
.L_x_8613:
        /* <DEDUP_REMOVED lines=13> */
.L_x_8786:
[----:B------:R-:W-:Y:S05]  /*1c030*/  BSYNC B2 ;  /* 0x0000000000027941 */ /* 0x000fea0003800000 */
.L_x_8596:
        /* <DEDUP_REMOVED lines=9> */
.L_x_8599:
[----:B------:R-:W-:Y:S05]  /*1c0d0*/  BSYNC B2 ;  /* 0x0000000000027941 */ /* 0x000fea0003800000 */
.L_x_8598:
        /* <DEDUP_REMOVED lines=12> */
.L_x_8600:
        /* <DEDUP_REMOVED lines=13> */
.L_x_8787:
[----:B------:R-:W-:Y:S05]  /*1c270*/  BSYNC B2 ;  /* 0x0000000000027941 */ /* 0x000fea0003800000 */
.L_x_8601:
        /* <DEDUP_REMOVED lines=11> */
.L_x_8604:
[----:B------:R-:W-:Y:S05]  /*1c330*/  BSYNC B2 ;  /* 0x0000000000027941 */ /* 0x000fea0003800000 */
.L_x_8603:
        /* <DEDUP_REMOVED lines=10> */
.L_x_8605:
        /* <DEDUP_REMOVED lines=15> */
.L_x_8606:
        /* <DEDUP_REMOVED lines=15> */
.L_x_8607:
        /* <DEDUP_REMOVED lines=15> */
.L_x_8608:
        /* <DEDUP_REMOVED lines=15> */
.L_x_8609:
        /* <DEDUP_REMOVED lines=15> */
.L_x_8610:
        /* <DEDUP_REMOVED lines=15> */
.L_x_8611:
        /* <DEDUP_REMOVED lines=15> */
.L_x_8612:
        /* <DEDUP_REMOVED lines=10> */
.L_x_8595:
[----:B------:R-:W-:Y:S05]  /*1cb10*/  BSYNC B1 ;  /* 0x0000000000017941 */ /* 0x000fea0003800000 */
.L_x_8594:
        /* <DEDUP_REMOVED lines=12> */
.L_x_8569:
[----:B------:R-:W-:Y:S05]  /*1cbe0*/  BSYNC B0 ;  /* 0x0000000000007941 */ /* 0x000fea0003800000 */
.L_x_8568:
        /* <DEDUP_REMOVED lines=49> */
.L_x_8615:
[----:B------:R-:W-:Y:S05]  /*1cf00*/  BSYNC B0 ;  /* 0x0000000000007941 */ /* 0x000fea0003800000 */
.L_x_8614:
        /* <DEDUP_REMOVED lines=19> */
[----:B-1----:R-:W2:Y:S04]  /*1d040*/  @P0 ATOMG.E.ADD.STRONG.GPU PT, R2, desc[UR42][R4.64], R2 ;  /* 0x00000002040209a8 */ /* 0x002ea800081ee1ea */
[----:B--2---:R0:W1:Y:S02]  /*1d050*/  SHFL.IDX PT, R2, R2, R0, 0x1f ;  /* 0x00001f0002027589 */ /* 0x00406400000e0000 */
[----:B0-----:R-:W0:Y:S02]  /*1d060*/  S2R R0, SR_LTMASK ;  /* 0x0000000000007919 */ /* 0x001e240000003900 */
[----:B0-----:R-:W-:-:S06]  /*1d070*/  LOP3.LUT R0, R0, UR4, RZ, 0xc0, !PT ;  /* 0x0000000400007c12 */ /* 0x001fcc000f8ec0ff */
[----:B------:R-:W1:Y:S02]  /*1d080*/  POPC R0, R0 ;  /* 0x0000000000007309 */ /* 0x000e640000000000 */
[----:B-1----:R-:W-:-:S05]  /*1d090*/  IADD3 R0, R2, UR37, R0 ;  /* 0x0000002502007c10 */ /* 0x002fca000fffe000 */
[----:B------:R4:W-:Y:S01]  /*1d0a0*/  STL [R1], R0 ;  /* 0x0000000001007387 */ /* 0x0009e20000100800 */
[----:B------:R-:W-:Y:S05]  /*1d0b0*/  BRA `(.L_x_8618) ;  /* 0x0000005800847947 */ /* 0x000fea0003800000 */
.L_x_8617:
        /* <DEDUP_REMOVED lines=20> */
.L_x_8620:
[----:B------:R-:W-:Y:S05]  /*1d200*/  BSYNC B6 ;  /* 0x0000000000067941 */ /* 0x000fea0003800000 */
.L_x_8619:
        /* <DEDUP_REMOVED lines=20> */
.L_x_8623:
        /* <DEDUP_REMOVED lines=16> */
.L_x_8622:
[----:B------:R-:W-:Y:S05]  /*1d450*/  BSYNC B6 ;  /* 0x0000000000067941 */ /* 0x000fea0003800000 */
.L_x_8621:
        /* <DEDUP_REMOVED lines=24> */
.L_x_8790:
        /* <DEDUP_REMOVED lines=9> */
.L_x_8793:
        /* <DEDUP_REMOVED lines=24> */
.L_x_8627:
[----:B------:R-:W2:Y:S04]  /*1d7f0*/  LDL R0, [R1+0x10] ;  /* 0x0000100001007983 */ /* 0x000ea80000100800 */
[----:B-1----:R-:W3:Y:S01]  /*1d800*/  LDL R2, [R1+0x1c] ;  /* 0x00001c0001027983 */ /* 0x002ee20000100800 */
[----:B--2---:R-:W-:Y:S01]  /*1d810*/  IMAD R0, R0, 0x8, R18 ;  /* 0x0000000800007824 */ /* 0x004fe200078e0212 */
[----:B---3--:R-:W-:-:S04]  /*1d820*/  SHF.L.U32 R2, R2, 0x1f, RZ ;  /* 0x0000001f02027819 */ /* 0x008fc800000006ff */
[----:B------:R-:W1:Y:S02]  /*1d830*/  SYNCS.PHASECHK.TRANS64.TRYWAIT P0, [R0+URZ+0x38840], R2 ;  /* 0x03884002000075a7 */ /* 0x000e64000800017f */
[----:B-1----:R-:W-:Y:S05]  /*1d840*/  @!P0 BRA `(.L_x_8628) ;  /* 0x0000007400f48947 */ /* 0x002fea0003800000 */
.L_x_8794:
        /* <DEDUP_REMOVED lines=11> */
.L_x_8629:
        /* <DEDUP_REMOVED lines=23> */
.L_x_8625:
[----:B0-----:R-:W2:Y:S04]  /*1da70*/  LDL.LU R4, [R1+0x30] ;  /* 0x0000300001047983 */ /* 0x001ea80000300800 */
        /* <DEDUP_REMOVED lines=33> */
.L_x_8631:
[----:B------:R-:W-:Y:S05]  /*1dc90*/  BSYNC B6 ;  /* 0x0000000000067941 */ /* 0x000fea0003800000 */
.L_x_8630:
        /* <DEDUP_REMOVED lines=98> */
.L_x_8803:
        /* <DEDUP_REMOVED lines=12> */
.L_x_8633:
        /* <DEDUP_REMOVED lines=37> */
.L_x_8635:
[----:B------:R-:W-:Y:S05]  /*1e5d0*/  BSYNC B6 ;  /* 0x0000000000067941 */ /* 0x000fea0003800000 */
.L_x_8634:
        /* <DEDUP_REMOVED lines=183> */
.L_x_8813:
        /* <DEDUP_REMOVED lines=30> */
.L_x_8638:
[----:B------:R-:W-:Y:S05]  /*1f330*/  BSYNC B0 ;  /* 0x0000000000007941 */ /* 0x000fea0003800000 */
.L_x_8637:
[----:B------:R-:W-:Y:S01]  /*1f340*/  NOP ;  /* 0x0000000000007918 */ /* 0x000fe20000000000 */
[----:B------:R-:W-:-:S13]  /*1f350*/  PLOP3.LUT P0, PT, PT, PT, PT, 0x80, 0x0 ;  /* 0x000000000000781c */ /* 0x000fda0003f0f070 */
.L_x_8639:
        /* <DEDUP_REMOVED lines=18> */
.L_x_8814:
[----:B------:R-:W-:Y:S05]  /*1f480*/  BSYNC B0 ;  /* 0x0000000000007941 */ /* 0x000fea0003800000 */
.L_x_8640:
        /* <DEDUP_REMOVED lines=13> */
.L_x_8815:
[----:B------:R-:W-:Y:S05]  /*1f560*/  BSYNC B1 ;  /* 0x0000000000017941 */ /* 0x000fea0003800000 */
.L_x_8644:
        /* <DEDUP_REMOVED lines=9> */
.L_x_8647:
[----:B------:R-:W-:Y:S05]  /*1f600*/  BSYNC B1 ;  /* 0x0000000000017941 */ /* 0x000fea0003800000 */
.L_x_8646:
        /* <DEDUP_REMOVED lines=13> */
.L_x_8648:
        /* <DEDUP_REMOVED lines=15> */
.L_x_8649:
        /* <DEDUP_REMOVED lines=15> */
.L_x_8650:
        /* <DEDUP_REMOVED lines=15> */
.L_x_8651:
        /* <DEDUP_REMOVED lines=15> */
.L_x_8652:
        /* <DEDUP_REMOVED lines=15> */
.L_x_8653:
        /* <DEDUP_REMOVED lines=15> */
.L_x_8654:
        /* <DEDUP_REMOVED lines=15> */
.L_x_8655:
        /* <DEDUP_REMOVED lines=10> */
.L_x_8643:
[----:B------:R-:W-:Y:S05]  /*1fe10*/  BSYNC B0 ;  /* 0x0000000000007941 */ /* 0x000fea0003800000 */
.L_x_8642:
        /* <DEDUP_REMOVED lines=55> */
.L_x_8662:
        /* <DEDUP_REMOVED lines=8> */
.L_x_8816:
[----:B------:R-:W-:Y:S05]  /*20210*/  BSYNC B3 ;  /* 0x0000000000037941 */ /* 0x000fea0003800000 */
.L_x_8663:
        /* <DEDUP_REMOVED lines=9> */
.L_x_8666:
[----:B------:R-:W-:Y:S05]  /*202b0*/  BSYNC B3 ;  /* 0x0000000000037941 */ /* 0x000fea0003800000 */
.L_x_8665:
        /* <DEDUP_REMOVED lines=13> */
.L_x_8667:
        /* <DEDUP_REMOVED lines=13> */
.L_x_8817:
[----:B------:R-:W-:Y:S05]  /*20460*/  BSYNC B3 ;  /* 0x0000000000037941 */ /* 0x000fea0003800000 */
.L_x_8668:
        /* <DEDUP_REMOVED lines=11> */
.L_x_8671:
[----:B------:R-:W-:Y:S05]  /*20520*/  BSYNC B3 ;  /* 0x0000000000037941 */ /* 0x000fea0003800000 */
.L_x_8670:
        /* <DEDUP_REMOVED lines=10> */
.L_x_8672:
        /* <DEDUP_REMOVED lines=15> */
.L_x_8673:
        /* <DEDUP_REMOVED lines=15> */
.L_x_8674:
        /* <DEDUP_REMOVED lines=15> */
.L_x_8675:
        /* <DEDUP_REMOVED lines=15> */
.L_x_8676:
        /* <DEDUP_REMOVED lines=15> */
.L_x_8677:
        /* <DEDUP_REMOVED lines=15> */
.L_x_8678:
        /* <DEDUP_REMOVED lines=15> */
.L_x_8679:
        /* <DEDUP_REMOVED lines=10> */
.L_x_8661:
[----:B------:R-:W-:Y:S05]  /*20d00*/  BSYNC B1 ;  /* 0x0000000000017941 */ /* 0x000fea0003800000 */
.L_x_8660:
[----:B------:R-:W2:Y:S02]  /*20d10*/  LDL.LU R5, [R1+0x4c] ;  /* 0x00004c0001057983 */ /* 0x000ea40000300800 */
[----:B--2---:R-:W-:-:S07]  /*20d20*/  VIADD R0, R5, 0xfffffffd ;  /* 0xfffffffd05007836 */ /* 0x004fce0000000000 */
.L_x_8659:
[----:B------:R-:W-:Y:S05]  /*20d30*/  BSYNC B2 ;  /* 0x0000000000027941 */ /* 0x000fea0003800000 */
.L_x_8658:
[----:B------:R-:W-:Y:S01]  /*20d40*/  VIADD R8, R8, 0xfffffffe ;  /* 0xfffffffe08087836 */ /* 0x000fe20000000000 */
[----:B------:R-:W-:-:S04]  /*20d50*/  LOP3.LUT R4, RZ, R4, RZ, 0x33, !PT ;  /* 0x00000004ff047212 */ /* 0x000fc800078e33ff */
[----:B------:R-:W-:-:S13]  /*20d60*/  ISETP.NE.AND P0, PT, R8, R4, PT ;  /* 0x000000040800720c */ /* 0x000fda0003f05270 */
[----:B------:R-:W-:Y:S05]  /*20d70*/  @!P0 BRA `(.L_x_8657) ;  /* 0x0000001800e08947 */ /* 0x000fea0003800000 */
.L_x_8720:
        /* <DEDUP_REMOVED lines=35> */
.L_x_8682:
        /* <DEDUP_REMOVED lines=8> */
.L_x_8818:
[----:B------:R-:W-:Y:S05]  /*21030*/  BSYNC B2 ;  /* 0x0000000000027941 */ /* 0x000fea0003800000 */
.L_x_8683:
        /* <DEDUP_REMOVED lines=9> */
.L_x_8686:
[----:B------:R-:W-:Y:S05]  /*210d0*/  BSYNC B2 ;  /* 0x0000000000027941 */ /* 0x000fea0003800000 */
.L_x_8685:
        /* <DEDUP_REMOVED lines=12> */
.L_x_8687:
        /* <DEDUP_REMOVED lines=13> */
.L_x_8819:
[----:B------:R-:W-:Y:S05]  /*21270*/  BSYNC B2 ;  /* 0x0000000000027941 */ /* 0x000fea0003800000 */
.L_x_8688:
        /* <DEDUP_REMOVED lines=11> */
.L_x_8691:
[----:B------:R-:W-:Y:S05]  /*21330*/  BSYNC B2 ;  /* 0x0000000000027941 */ /* 0x000fea0003800000 */
.L_x_8690:
        /* <DEDUP_REMOVED lines=9> */
.L_x_8692:
        /* <DEDUP_REMOVED lines=15> */
.L_x_8693:
        /* <DEDUP_REMOVED lines=15> */
.L_x_8694:
        /* <DEDUP_REMOVED lines=15> */
.L_x_8695:
        /* <DEDUP_REMOVED lines=15> */
.L_x_8696:
        /* <DEDUP_REMOVED lines=15> */
.L_x_8697:
        /* <DEDUP_REMOVED lines=15> */
.L_x_8698:
        /* <DEDUP_REMOVED lines=15> */
.L_x_8699:
        /* <DEDUP_REMOVED lines=10> */
.L_x_8681:
[----:B------:R-:W-:Y:S05]  /*21b00*/  BSYNC B1 ;  /* 0x0000000000017941 */ /* 0x000fea0003800000 */
.L_x_8680:
        /* <DEDUP_REMOVED lines=35> */
.L_x_8702:
        /* <DEDUP_REMOVED lines=8> */
.L_x_8820:
[----:B------:R-:W-:Y:S05]  /*21dc0*/  BSYNC B2 ;  /* 0x0000000000027941 */ /* 0x000fea0003800000 */
.L_x_8703:
        /* <DEDUP_REMOVED lines=9> */
.L_x_8706:
[----:B------:R-:W-:Y:S05]  /*21e60*/  BSYNC B2 ;  /* 0x0000000000027941 */ /* 0x000fea0003800000 */
.L_x_8705:
        /* <DEDUP_REMOVED lines=13> */
.L_x_8707:
        /* <DEDUP_REMOVED lines=13> */
.L_x_8821:
[----:B------:R-:W-:Y:S05]  /*22010*/  BSYNC B2 ;  /* 0x0000000000027941 */ /* 0x000fea0003800000 */
.L_x_8708:
        /* <DEDUP_REMOVED lines=11> */
.L_x_8711:
[----:B------:R-:W-:Y:S05]  /*220d0*/  BSYNC B2 ;  /* 0x0000000000027941 */ /* 0x000fea0003800000 */
.L_x_8710:
        /* <DEDUP_REMOVED lines=10> */
.L_x_8712:
        /* <DEDUP_REMOVED lines=15> */
.L_x_8713:
        /* <DEDUP_REMOVED lines=15> */
.L_x_8714:
        /* <DEDUP_REMOVED lines=15> */
.L_x_8715:
        /* <DEDUP_REMOVED lines=15> */
.L_x_8716:
        /* <DEDUP_REMOVED lines=15> */
.L_x_8717:
        /* <DEDUP_REMOVED lines=15> */
.L_x_8718:
        /* <DEDUP_REMOVED lines=15> */
.L_x_8719:
        /* <DEDUP_REMOVED lines=10> */
.L_x_8701:
[----:B------:R-:W-:Y:S05]  /*228b0*/  BSYNC B1 ;  /* 0x0000000000017941 */ /* 0x000fea0003800000 */
.L_x_8700:
[----:B------:R-:W2:Y:S01]  /*228c0*/  LDL R5, [R1+0x2c] ;  /* 0x00002c0001057983 */ /* 0x000ea20000100800 */
[----:B------:R-:W-:Y:S01]  /*228d0*/  VIADD R0, R0, 0xfffffffe ;  /* 0xfffffffe00007836 */ /* 0x000fe20000000000 */
[----:B--2---:R-:W-:-:S13]  /*228e0*/  ISETP.GT.AND P0, PT, R6, R5, PT ;  /* 0x000000050600720c */ /* 0x004fda0003f04270 */
[----:B------:R-:W-:Y:S05]  /*228f0*/  @P0 BRA `(.L_x_8720) ;  /* 0xffffffe400200947 */ /* 0x000fea000383ffff */
.L_x_8657:
[----:B------:R-:W-:Y:S05]  /*22900*/  BSYNC B0 ;  /* 0x0000000000007941 */ /* 0x000fea0003800000 */
.L_x_8656:
        /* <DEDUP_REMOVED lines=25> */
.L_x_8722:
[----:B------:R-:W-:Y:S05]  /*22aa0*/  BSYNC B0 ;  /* 0x0000000000007941 */ /* 0x000fea0003800000 */
.L_x_8721:
[----:B------:R-:W-:-:S05]  /*22ab0*/  SEL R0, R0, RZ, P0 ;  /* 0x000000ff00007207 */ /* 0x000fca0000000000 */
[----:B------:R3:W-:Y:S02]  /*22ac0*/  STL [R1+0x10], R0 ;  /* 0x0000100001007387 */ /* 0x0007e40000100800 */
.L_x_8618:
[----:B------:R-:W-:Y:S05]  /*22ad0*/  BSYNC B7 ;  /* 0x0000000000077941 */ /* 0x000fea0003800000 */
.L_x_8616:
        /* <DEDUP_REMOVED lines=13> */
.L_x_8723:
[----:B------:R-:W5:Y:S01]  /*22bb0*/  S2R R16, SR_TID.X ;  /* 0x0000000000107919 */ /* 0x000f620000002100 */
[----:B------:R-:W-:Y:S01]  /*22bc0*/  UMOV UR4, 0xffffffff ;  /* 0xffffffff00047882 */ /* 0x000fe20000000000 */
[----:B-----5:R-:W-:-:S04]  /*22bd0*/  LOP3.LUT R16, R16, 0x1f, RZ, 0xc0, !PT ;  /* 0x0000001f10107812 */ /* 0x020fc800078ec0ff */
[----:B------:R-:W-:Y:S01]  /*22be0*/  ISETP.NE.AND P0, PT, R16, 0x1f, PT ;  /* 0x0000001f1000780c */ /* 0x000fe20003f05270 */
[----:B------:R-:W-:-:S12]  /*22bf0*/  BRA.DIV UR4, `(.L_x_8725) ;  /* 0x0000003604e87947 */ /* 0x000fd8000b800000 */
[----:B--2---:R-:W0:Y:S01]  /*22c00*/  LDL.LU R2, [R1] ;  /* 0x0000000001027983 */ /* 0x004e220000300800 */
[----:B------:R-:W-:-:S03]  /*22c10*/  ULDC UR4, c[0x0][0xd3c] ;  /* 0x00034f0000047ab9 */ /* 0x000fc60000000800 */
[----:B-1----:R-:W3:Y:S01]  /*22c20*/  LDL R3, [R1+0xc] ;  /* 0x00000c0001037983 */ /* 0x002ee20000100800 */
[----:B0-----:R-:W-:Y:S02]  /*22c30*/  IMAD.MOV.U32 R10, RZ, RZ, R2 ;  /* 0x000000ffff0a7224 */ /* 0x001fe400078e0002 */
[----:B---34-:R-:W-:-:S05]  /*22c40*/  IMAD.IADD R0, R3, 0x1, R16 ;  /* 0x0000000103007824 */ /* 0x018fca00078e0210 */
        /* <DEDUP_REMOVED lines=36> */
.L_x_8831:
[----:B------:R-:W-:Y:S02]  /*22e90*/  ULDC UR4, c[0x0][0xd38] ;  /* 0x00034e0000047ab9 */ /* 0x000fe40000000800 */
[----:B------:R-:W-:-:S04]  /*22ea0*/  IMAD.U32 R2, RZ, RZ, UR4 ;  /* 0x00000004ff027e24 */ /* 0x000fc8000f8e00ff */
[----:B-1----:R-:W-:-:S04]  /*22eb0*/  IMAD R9, R9, R2, RZ ;  /* 0x0000000209097224 */ /* 0x002fc800078e02ff */
[----:B------:R-:W-:-:S05]  /*22ec0*/  IMAD.IADD R4, R4, 0x1, R9 ;  /* 0x0000000104047824 */ /* 0x000fca00078e0209 */
[----:B------:R-:W-:-:S13]  /*22ed0*/  ISETP.GT.AND P6, PT, R4, R5, PT ;  /* 0x000000050400720c */ /* 0x000fda0003fc4270 */
[----:B------:R-:W-:Y:S05]  /*22ee0*/  @P6 BRA `(.L_x_8726) ;  /* 0x0000000000ac6947 */ /* 0x000fea0003800000 */
.L_x_8729:
        /* <DEDUP_REMOVED lines=37> */
.L_x_8839:
[----:B------:R-:W-:Y:S02]  /*23140*/  ULDC UR4, c[0x0][0xd38] ;  /* 0x00034e0000047ab9 */ /* 0x000fe40000000800 */
[----:B------:R-:W-:-:S04]  /*23150*/  IMAD.U32 R2, RZ, RZ, UR4 ;  /* 0x00000004ff027e24 */ /* 0x000fc8000f8e00ff */
[----:B-1----:R-:W-:-:S04]  /*23160*/  IMAD R9, R9, R2, RZ ;  /* 0x0000000209097224 */ /* 0x002fc800078e02ff */
[----:B------:R-:W-:-:S05]  /*23170*/  IMAD.IADD R4, R9, 0x1, R4 ;  /* 0x0000000109047824 */ /* 0x000fca00078e0204 */
[----:B------:R-:W-:-:S13]  /*23180*/  ISETP.GT.AND P6, PT, R4, R5, PT ;  /* 0x000000050400720c */ /* 0x000fda0003fc4270 */
[----:B------:R-:W-:Y:S05]  /*23190*/  @!P6 BRA `(.L_x_8729) ;  /* 0xfffffffc0054e947 */ /* 0x000fea000383ffff */
.L_x_8726:
        /* <DEDUP_REMOVED lines=12> */
.L_x_8844:
[----:B------:R-:W-:-:S13]  /*23260*/  ISETP.NE.AND P0, PT, R3, RZ, PT ;  /* 0x000000ff0300720c */ /* 0x000fda0003f05270 */
[----:B------:R-:W-:Y:S05]  /*23270*/  @!P0 BRA `(.L_x_8731) ;  /* 0x0000000000148947 */ /* 0x000fea0003800000 */
[----:B------:R-:W-:Y:S01]  /*23280*/  UMOV UR4, 0xffffffff ;  /* 0xffffffff00047882 */ /* 0x000fe20000000000 */
[----:B-1----:R-:W-:Y:S02]  /*23290*/  VIADD R4, R4, 0xffffffff ;  /* 0xffffffff04047836 */ /* 0x002fe40000000000 */
[----:B------:R-:W-:Y:S05]  /*232a0*/  BRA.DIV UR4, `(.L_x_8732) ;  /* 0x0000003a04dc7947 */ /* 0x000fea000b800000 */
[----:B------:R1:W2:Y:S02]  /*232b0*/  SHFL.IDX PT, R4, R7, R4, 0x1f ;  /* 0x00001f0407047589 */ /* 0x0002a400000e0000 */
.L_x_8847:
[----:B--2---:R-:W-:-:S07]  /*232c0*/  IMAD.MOV.U32 R8, RZ, RZ, R4 ;  /* 0x000000ffff087224 */ /* 0x004fce00078e0004 */
.L_x_8731:
        /* <DEDUP_REMOVED lines=62> */
.L_x_8733:
[----:B0-----:R-:W2:Y:S01]  /*236b0*/  LDL R3, [R1+0xc] ;  /* 0x00000c0001037983 */ /* 0x001ea20000100800 */
[----:B------:R-:W2:Y:S02]  /*236c0*/  LDC.64 R4, c[0x0][0xd90] ;  /* 0x00036400ff047b82 */ /* 0x000ea40000000a00 */
        /* <DEDUP_REMOVED lines=61> */
.L_x_8734:
[----:B------:R-:W-:-:S05]  /*23aa0*/  LOP3.LUT R7, RZ, R7, RZ, 0x33, !PT ;  /* 0x00000007ff077212 */ /* 0x000fca00078e33ff */
[----:B------:R-:W-:-:S05]  /*23ab0*/  IMAD.IADD R0, R0, 0x1, R7 ;  /* 0x0000000100007824 */ /* 0x000fca00078e0207 */
[----:B------:R2:W-:Y:S01]  /*23ac0*/  STL [R1+0x4], R0 ;  /* 0x0000040001007387 */ /* 0x0005e20000100800 */
[----:B------:R-:W-:Y:S05]  /*23ad0*/  BRA `(.L_x_8735) ;  /* 0x0000000000287947 */ /* 0x000fea0003800000 */
.L_x_8727:
        /* <DEDUP_REMOVED lines=10> */
.L_x_8735:
        /* <DEDUP_REMOVED lines=16> */
.L_x_8724:
[----:B---34-:R-:W3:Y:S01]  /*23c80*/  LDL R0, [R1+0xc] ;  /* 0x00000c0001007983 */ /* 0x018ee20000100800 */
[----:B------:R-:W-:Y:S02]  /*23c90*/  ULDC UR4, c[0x0][0xd3c] ;  /* 0x00034f0000047ab9 */ /* 0x000fe40000000800 */
[----:B---3--:R-:W-:-:S13]  /*23ca0*/  ISETP.GE.AND P0, PT, R0, UR4, PT ;  /* 0x0000000400007c0c */ /* 0x008fda000bf06270 */
[----:B------:R-:W-:Y:S05]  /*23cb0*/  @!P0 BRA `(.L_x_8736) ;  /* 0xffffff6800988947 */ /* 0x000fea000383ffff */
[----:B------:R-:W-:Y:S05]  /*23cc0*/  BSYNC B8 ;  /* 0x0000000000087941 */ /* 0x000fea0003800000 */
.L_x_8562:
        /* <DEDUP_REMOVED lines=12> */
.L_x_8848:
[----:B------:R-:W-:Y:S05]  /*23d90*/  BSYNC B0 ;  /* 0x0000000000007941 */ /* 0x000fea0003800000 */
.L_x_8737:
[----:B------:R-:W-:-:S03]  /*23da0*/  UMOV UR4, 0xffffffff ;  /* 0xffffffff00047882 */ /* 0x000fc60000000000 */
[----:B------:R-:W-:Y:S05]  /*23db0*/  BRA.DIV UR4, `(.L_x_8739) ;  /* 0x0000003204587947 */ /* 0x000fea000b800000 */
[----:B------:R-:W1:Y:S02]  /*23dc0*/  S2R R2, SR_TID.X ;  /* 0x0000000000027919 */ /* 0x000e640000002100 */
[----:B-1----:R-:W-:-:S04]  /*23dd0*/  SHF.R.U32.HI R2, RZ, 0x5, R2 ;  /* 0x00000005ff027819 */ /* 0x002fc80000011602 */
[----:B------:R-:W-:-:S05]  /*23de0*/  LOP3.LUT R2, R2, 0x3, RZ, 0xc0, !PT ;  /* 0x0000000302027812 */ /* 0x000fca00078ec0ff */
[----:B------:R1:W2:Y:S02]  /*23df0*/  SHFL.IDX PT, R14, R2, RZ, 0x1f ;  /* 0x00001fff020e7589 */ /* 0x0002a400000e0000 */
.L_x_8851:
[----:B--2---:R-:W-:-:S13]  /*23e00*/  ISETP.NE.AND P0, PT, R14, RZ, PT ;  /* 0x000000ff0e00720c */ /* 0x004fda0003f05270 */
[----:B------:R-:W-:Y:S05]  /*23e10*/  @P0 BRA `(.L_x_8410) ;  /* 0x0000000000940947 */ /* 0x000fea0003800000 */
[----:B------:R-:W-:-:S03]  /*23e20*/  UMOV UR4, 0xffffffff ;  /* 0xffffffff00047882 */ /* 0x000fc60000000000 */
[----:B------:R-:W-:Y:S05]  /*23e30*/  BRA.DIV UR4, `(.L_x_8740) ;  /* 0x00000032046c7947 */ /* 0x000fea000b800000 */
[----:B------:R-:W-:-:S13]  /*23e40*/  ELECT P6, URZ, PT ;  /* 0x00000000003f782f */ /* 0x000fda00038c0000 */
.L_x_8854:
[----:B------:R-:W-:Y:S05]  /*23e50*/  @!P6 BRA `(.L_x_8410) ;  /* 0x000000000084e947 */ /* 0x000fea0003800000 */
[----:B------:R-:W-:-:S06]  /*23e60*/  ULOP3.LUT UR4, UR36, 0x2, URZ, 0xfc, !UPT ;  /* 0x0000000224047892 */ /* 0x000fcc000f8efc3f */
[----:B-1----:R-:W-:-:S05]  /*23e70*/  IMAD.U32 R2, RZ, RZ, UR4 ;  /* 0x00000004ff027e24 */ /* 0x002fca000f8e00ff */
[----:B------:R-:W-:-:S13]  /*23e80*/  ISETP.NE.AND P2, PT, R2, 0x3, PT ;  /* 0x000000030200780c */ /* 0x000fda0003f45270 */
[----:B------:R-:W-:Y:S05]  /*23e90*/  @!P2 BRA `(.L_x_8741) ;  /* 0x000000000004a947 */ /* 0x000fea0003800000 */
[----:B------:R-:W-:Y:S01]  /*23ea0*/  BPT.TRAP 0x1 ;  /* 0x000000040000795c */ /* 0x000fe20000300000 */
.L_x_8741:
        /* <DEDUP_REMOVED lines=14> */
.L_x_8855:
[----:B------:R-:W1:Y:S02]  /*23f90*/  SYNCS.PHASECHK.TRANS64.TRYWAIT P0, [R7+URZ], R2 ;  /* 0x00000002070075a7 */ /* 0x000e64000800017f */
[----:B-1----:R-:W-:Y:S05]  /*23fa0*/  @!P0 BRA `(.L_x_8743) ;  /* 0x0000003000448947 */ /* 0x002fea0003800000 */
.L_x_8856:
[----:B------:R-:W-:Y:S05]  /*23fb0*/  @!P2 BRA `(.L_x_8744) ;  /* 0x000000000004a947 */ /* 0x000fea0003800000 */
[----:B------:R-:W-:Y:S01]  /*23fc0*/  BPT.TRAP 0x1 ;  /* 0x000000040000795c */ /* 0x000fe20000300000 */
.L_x_8744:
[----:B------:R-:W2:Y:S01]  /*23fd0*/  LDL.LU R4, [R1+0x10] ;  /* 0x0000100001047983 */ /* 0x000ea20000300800 */
[----:B------:R-:W-:-:S04]  /*23fe0*/  VIADD R0, R0, 0x38860 ;  /* 0x0003886000007836 */ /* 0x000fc80000000000 */
[----:B--2---:R-:W-:-:S04]  /*23ff0*/  IMAD R4, R4, 0x8, R0 ;  /* 0x0000000804047824 */ /* 0x004fc800078e0200 */
[----:B------:R-:W2:Y:S02]  /*24000*/  SYNCS.PHASECHK.TRANS64.TRYWAIT P0, [R4+URZ], R5 ;  /* 0x00000005040075a7 */ /* 0x000ea4000800017f */
[----:B--2---:R-:W-:Y:S05]  /*24010*/  @!P0 BRA `(.L_x_8745) ;  /* 0x00000030003c8947 */ /* 0x004fea0003800000 */
.L_x_8857:
[----:B------:R-:W-:-:S07]  /*24020*/  IMAD R3, R3, 0x8, R0 ;  /* 0x0000000803037824 */ /* 0x000fce00078e0200 */
.L_x_8746:
[----:B---3--:R3:W4:Y:S02]  /*24030*/  SYNCS.PHASECHK.TRANS64.TRYWAIT P0, [R3+URZ], R2 ;  /* 0x00000002030075a7 */ /* 0x008724000800017f */
[----:B----4-:R-:W-:Y:S05]  /*24040*/  @!P0 NANOSLEEP.SYNCS 0x989680 ;  /* 0x009896800000895d */ /* 0x010fea0003900000 */
[----:B------:R-:W4:Y:S02]  /*24050*/  @!P0 SYNCS.PHASECHK.TRANS64 P0, [R3+URZ], R2 ;  /* 0x00000002030085a7 */ /* 0x000f24000800007f */
[----:B----4-:R-:W-:Y:S05]  /*24060*/  @!P0 BRA `(.L_x_8746) ;  /* 0xfffffffc00f08947 */ /* 0x010fea000383ffff */
.L_x_8410:
[----:B------:R-:W-:Y:S05]  /*24070*/  BSYNC B9 ;  /* 0x0000000000097941 */ /* 0x000fea0003800000 */
.L_x_8407:
[----:B------:R-:W-:Y:S05]  /*24080*/  EXIT ;  /* 0x000000000000794d */ /* 0x000fea0003800000 */
.L_x_8428:
[----:B0-----:R0:W1:Y:S02]  /*24090*/  SYNCS.PHASECHK.TRANS64.TRYWAIT P5, [R75+URZ+0x38890], R76 ;  /* 0x0388904c4b0075a7 */ /* 0x00106400080a017f */
[----:B-1----:R-:W-:Y:S05]  /*240a0*/  @!P5 NANOSLEEP.SYNCS 0x989680 ;  /* 0x009896800000d95d */ /* 0x002fea0003900000 */
[----:B------:R-:W1:Y:S02]  /*240b0*/  @!P5 SYNCS.PHASECHK.TRANS64 P5, [R75+URZ+0x38890], R76 ;  /* 0x0388904c4b00d5a7 */ /* 0x000e6400080a007f */
[----:B-1----:R-:W-:Y:S05]  /*240c0*/  @!P5 BRA `(.L_x_8428) ;  /* 0xfffffffc00f0d947 */ /* 0x002fea000383ffff */
[----:B------:R-:W-:Y:S05]  /*240d0*/  BRA `(.L_x_8747) ;  /* 0xfffffdec004c7947 */ /* 0x000fea000383ffff */
.L_x_8438:
[----:B-1----:R1:W2:Y:S02]  /*240e0*/  SYNCS.PHASECHK.TRANS64.TRYWAIT P5, [R75+URZ+0x38890], R76 ;  /* 0x0388904c4b0075a7 */ /* 0x0022a400080a017f */
[----:B--2---:R-:W-:Y:S05]  /*240f0*/  @!P5 NANOSLEEP.SYNCS 0x989680 ;  /* 0x009896800000d95d */ /* 0x004fea0003900000 */
[----:B------:R-:W2:Y:S02]  /*24100*/  @!P5 SYNCS.PHASECHK.TRANS64 P5, [R75+URZ+0x38890], R76 ;  /* 0x0388904c4b00d5a7 */ /* 0x000ea400080a007f */
[----:B--2---:R-:W-:Y:S05]  /*24110*/  @!P5 BRA `(.L_x_8438) ;  /* 0xfffffffc00f0d947 */ /* 0x004fea000383ffff */
[----:B------:R-:W-:Y:S05]  /*24120*/  BRA `(.L_x_8748) ;  /* 0xfffffdf400d07947 */ /* 0x000fea000383ffff */
.L_x_8443:
[----:B0-----:R0:W1:Y:S02]  /*24130*/  SYNCS.PHASECHK.TRANS64.TRYWAIT P5, [R75+URZ+0x38890], R76 ;  /* 0x0388904c4b0075a7 */ /* 0x00106400080a017f */
[----:B-1----:R-:W-:Y:S05]  /*24140*/  @!P5 NANOSLEEP.SYNCS 0x989680 ;  /* 0x009896800000d95d */ /* 0x002fea0003900000 */
[----:B------:R-:W1:Y:S02]  /*24150*/  @!P5 SYNCS.PHASECHK.TRANS64 P5, [R75+URZ+0x38890], R76 ;  /* 0x0388904c4b00d5a7 */ /* 0x000e6400080a007f */
[----:B-1----:R-:W-:Y:S05]  /*24160*/  @!P5 BRA `(.L_x_8443) ;  /* 0xfffffffc00f0d947 */ /* 0x002fea000383ffff */
[----:B------:R-:W-:Y:S05]  /*24170*/  BRA `(.L_x_8749) ;  /* 0xfffffe0000107947 */ /* 0x000fea000383ffff */
.L_x_8447:
[----:B--2---:R2:W0:Y:S02]  /*24180*/  SYNCS.PHASECHK.TRANS64.TRYWAIT P0, [R75+URZ+0x388b0], R76 ;  /* 0x0388b04c4b0075a7 */ /* 0x004424000800017f */
[----:B0-----:R-:W-:Y:S05]  /*24190*/  @!P0 NANOSLEEP.SYNCS 0x989680 ;  /* 0x009896800000895d */ /* 0x001fea0003900000 */
[----:B------:R-:W0:Y:S02]  /*241a0*/  @!P0 SYNCS.PHASECHK.TRANS64 P0, [R75+URZ+0x388b0], R76 ;  /* 0x0388b04c4b0085a7 */ /* 0x000e24000800007f */
[----:B0-----:R-:W-:Y:S05]  /*241b0*/  @!P0 BRA `(.L_x_8447) ;  /* 0xfffffffc00f08947 */ /* 0x001fea000383ffff */
[----:B------:R-:W-:Y:S05]  /*241c0*/  BRA `(.L_x_8750) ;  /* 0xfffffe0000887947 */ /* 0x000fea000383ffff */
.L_x_8474:
        /* <DEDUP_REMOVED lines=8> */
.L_x_8752:
[----:B------:R-:W-:Y:S05]  /*24250*/  BSYNC B1 ;  /* 0x0000000000017941 */ /* 0x000fea0003800000 */
.L_x_8751:
        /* <DEDUP_REMOVED lines=8> */
.L_x_8753:
[----:B------:R-:W-:Y:S02]  /*242e0*/  IMAD.MOV.U32 R13, RZ, RZ, R33 ;  /* 0x000000ffff0d7224 */ /* 0x000fe400078e0021 */
[----:B------:R-:W-:-:S07]  /*242f0*/  IMAD.MOV.U32 R4, RZ, RZ, R14 ;  /* 0x000000ffff047224 */ /* 0x000fce00078e000e */
[----:B------:R-:W-:Y:S05]  /*24300*/  WARPSYNC.COLLECTIVE R15, `(.L_x_8754) ;  /* 0x000000000f087348 */ /* 0x000fea0003c00000 */
[----:B------:R0:W1:Y:S02]  /*24310*/  SHFL.IDX P6, R14, R13, R12, R11 ;  /* 0x0000000c0d0e7389 */ /* 0x00006400000c000b */
[----:B01----:R-:W-:Y:S01]  /*24320*/  ENDCOLLECTIVE ;  /* 0x000000000000791b */ /* 0x003fe20003800000 */
.L_x_8754:
[----:B------:R-:W-:Y:S02]  /*24330*/  IMAD.MOV.U32 R13, RZ, RZ, R30 ;  /* 0x000000ffff0d7224 */ /* 0x000fe400078e001e */
[----:B------:R-:W-:-:S07]  /*24340*/  IMAD.MOV.U32 R0, RZ, RZ, R14 ;  /* 0x000000ffff007224 */ /* 0x000fce00078e000e */
[----:B------:R-:W-:Y:S05]  /*24350*/  WARPSYNC.COLLECTIVE R15, `(.L_x_8755) ;  /* 0x000000000f087348 */ /* 0x000fea0003c00000 */
[----:B------:R0:W1:Y:S02]  /*24360*/  SHFL.IDX P6, R14, R13, R12, R11 ;  /* 0x0000000c0d0e7389 */ /* 0x00006400000c000b */
[----:B01----:R-:W-:Y:S01]  /*24370*/  ENDCOLLECTIVE ;  /* 0x000000000000791b */ /* 0x003fe20003800000 */
.L_x_8755:
[----:B------:R-:W-:Y:S01]  /*24380*/  IMAD.MOV.U32 R8, RZ, RZ, R14 ;  /* 0x000000ffff087224 */ /* 0x000fe200078e000e */
[----:B------:R-:W-:Y:S06]  /*24390*/  BRA `(.L_x_8756) ;  /* 0xfffffe3400b07947 */ /* 0x000fec000383ffff */
.L_x_8477:
        /* <DEDUP_REMOVED lines=8> */
.L_x_8758:
[----:B------:R-:W-:Y:S05]  /*24420*/  BSYNC B1 ;  /* 0x0000000000017941 */ /* 0x000fea0003800000 */
.L_x_8757:
        /* <DEDUP_REMOVED lines=8> */
.L_x_8759:
[----:B------:R-:W-:Y:S02]  /*244b0*/  IMAD.MOV.U32 R13, RZ, RZ, R33 ;  /* 0x000000ffff0d7224 */ /* 0x000fe400078e0021 */
[----:B------:R-:W-:-:S07]  /*244c0*/  IMAD.MOV.U32 R6, RZ, RZ, R14 ;  /* 0x000000ffff067224 */ /* 0x000fce00078e000e */
[----:B------:R-:W-:Y:S05]  /*244d0*/  WARPSYNC.COLLECTIVE R15, `(.L_x_8760) ;  /* 0x000000000f087348 */ /* 0x000fea0003c00000 */
[----:B------:R0:W1:Y:S02]  /*244e0*/  SHFL.IDX P6, R14, R13, R12, R11 ;  /* 0x0000000c0d0e7389 */ /* 0x00006400000c000b */
[----:B01----:R-:W-:Y:S01]  /*244f0*/  ENDCOLLECTIVE ;  /* 0x000000000000791b */ /* 0x003fe20003800000 */
.L_x_8760:
[----:B------:R-:W-:Y:S02]  /*24500*/  IMAD.MOV.U32 R13, RZ, RZ, R30 ;  /* 0x000000ffff0d7224 */ /* 0x000fe400078e001e */
[----:B------:R-:W-:-:S07]  /*24510*/  IMAD.MOV.U32 R7, RZ, RZ, R14 ;  /* 0x000000ffff077224 */ /* 0x000fce00078e000e */
[----:B------:R-:W-:Y:S05]  /*24520*/  WARPSYNC.COLLECTIVE R15, `(.L_x_8761) ;  /* 0x000000000f087348 */ /* 0x000fea0003c00000 */
[----:B------:R0:W1:Y:S02]  /*24530*/  SHFL.IDX P6, R14, R13, R12, R11 ;  /* 0x0000000c0d0e7389 */ /* 0x00006400000c000b */
[----:B01----:R-:W-:Y:S01]  /*24540*/  ENDCOLLECTIVE ;  /* 0x000000000000791b */ /* 0x003fe20003800000 */
.L_x_8761:
[----:B------:R-:W-:Y:S01]  /*24550*/  IMAD.MOV.U32 R30, RZ, RZ, R14 ;  /* 0x000000ffff1e7224 */ /* 0x000fe200078e000e */
[----:B------:R-:W-:Y:S06]  /*24560*/  BRA `(.L_x_8762) ;  /* 0xfffffe3800007947 */ /* 0x000fec000383ffff */
.L_x_8481:
[----:B0-----:R0:W1:Y:S02]  /*24570*/  SYNCS.PHASECHK.TRANS64.TRYWAIT P0, [R2+URZ+0x38800], R37 ;  /* 0x03880025020075a7 */ /* 0x001064000800017f */
[----:B-1----:R-:W-:Y:S05]  /*24580*/  @!P0 NANOSLEEP.SYNCS 0x989680 ;  /* 0x009896800000895d */ /* 0x002fea0003900000 */
[----:B------:R-:W1:Y:S02]  /*24590*/  @!P0 SYNCS.PHASECHK.TRANS64 P0, [R2+URZ+0x38800], R37 ;  /* 0x03880025020085a7 */ /* 0x000e64000800007f */
[----:B-1----:R-:W-:Y:S05]  /*245a0*/  @!P0 BRA `(.L_x_8481) ;  /* 0xfffffffc00f08947 */ /* 0x002fea000383ffff */
[----:B------:R-:W-:Y:S05]  /*245b0*/  BRA `(.L_x_8763) ;  /* 0xfffffe3800ec7947 */ /* 0x000fea000383ffff */
.L_x_8489:
        /* <DEDUP_REMOVED lines=8> */
.L_x_8765:
[----:B------:R-:W-:Y:S05]  /*24640*/  BSYNC B1 ;  /* 0x0000000000017941 */ /* 0x000fea0003800000 */
.L_x_8764:
        /* <DEDUP_REMOVED lines=8> */
.L_x_8766:
[----:B------:R-:W-:Y:S02]  /*246d0*/  IMAD.MOV.U32 R13, RZ, RZ, R9 ;  /* 0x000000ffff0d7224 */ /* 0x000fe400078e0009 */
[----:B------:R-:W-:-:S07]  /*246e0*/  IMAD.MOV.U32 R4, RZ, RZ, R14 ;  /* 0x000000ffff047224 */ /* 0x000fce00078e000e */
[----:B------:R-:W-:Y:S05]  /*246f0*/  WARPSYNC.COLLECTIVE R15, `(.L_x_8767) ;  /* 0x000000000f087348 */ /* 0x000fea0003c00000 */
[----:B------:R0:W1:Y:S02]  /*24700*/  SHFL.IDX P6, R14, R13, R12, R11 ;  /* 0x0000000c0d0e7389 */ /* 0x00006400000c000b */
[----:B01----:R-:W-:Y:S01]  /*24710*/  ENDCOLLECTIVE ;  /* 0x000000000000791b */ /* 0x003fe20003800000 */
.L_x_8767:
[----:B------:R-:W-:Y:S02]  /*24720*/  IMAD.MOV.U32 R13, RZ, RZ, R8 ;  /* 0x000000ffff0d7224 */ /* 0x000fe400078e0008 */
[----:B------:R-:W-:-:S07]  /*24730*/  IMAD.MOV.U32 R7, RZ, RZ, R14 ;  /* 0x000000ffff077224 */ /* 0x000fce00078e000e */
[----:B------:R-:W-:Y:S05]  /*24740*/  WARPSYNC.COLLECTIVE R15, `(.L_x_8768) ;  /* 0x000000000f087348 */ /* 0x000fea0003c00000 */
[----:B------:R0:W1:Y:S02]  /*24750*/  SHFL.IDX P6, R14, R13, R12, R11 ;  /* 0x0000000c0d0e7389 */ /* 0x00006400000c000b */
[----:B01----:R-:W-:Y:S01]  /*24760*/  ENDCOLLECTIVE ;  /* 0x000000000000791b */ /* 0x003fe20003800000 */
.L_x_8768:
[----:B------:R-:W-:Y:S01]  /*24770*/  IMAD.MOV.U32 R6, RZ, RZ, R14 ;  /* 0x000000ffff067224 */ /* 0x000fe200078e000e */
[----:B------:R-:W-:Y:S06]  /*24780*/  BRA `(.L_x_8769) ;  /* 0xfffffe4800407947 */ /* 0x000fec000383ffff */
.L_x_8492:
        /* <DEDUP_REMOVED lines=8> */
.L_x_8771:
[----:B------:R-:W-:Y:S05]  /*24810*/  BSYNC B1 ;  /* 0x0000000000017941 */ /* 0x000fea0003800000 */
.L_x_8770:
        /* <DEDUP_REMOVED lines=8> */
.L_x_8772:
[----:B------:R-:W-:Y:S02]  /*248a0*/  IMAD.MOV.U32 R13, RZ, RZ, R9 ;  /* 0x000000ffff0d7224 */ /* 0x000fe400078e0009 */
[----:B------:R-:W-:-:S07]  /*248b0*/  IMAD.MOV.U32 R3, RZ, RZ, R14 ;  /* 0x000000ffff037224 */ /* 0x000fce00078e000e */
[----:B------:R-:W-:Y:S05]  /*248c0*/  WARPSYNC.COLLECTIVE R15, `(.L_x_8773) ;  /* 0x000000000f087348 */ /* 0x000fea0003c00000 */
[----:B------:R0:W1:Y:S02]  /*248d0*/  SHFL.IDX P6, R14, R13, R12, R11 ;  /* 0x0000000c0d0e7389 */ /* 0x00006400000c000b */
[----:B01----:R-:W-:Y:S01]  /*248e0*/  ENDCOLLECTIVE ;  /* 0x000000000000791b */ /* 0x003fe20003800000 */
.L_x_8773:
[----:B------:R-:W-:Y:S02]  /*248f0*/  IMAD.MOV.U32 R13, RZ, RZ, R8 ;  /* 0x000000ffff0d7224 */ /* 0x000fe400078e0008 */
[----:B------:R-:W-:-:S07]  /*24900*/  IMAD.MOV.U32 R6, RZ, RZ, R14 ;  /* 0x000000ffff067224 */ /* 0x000fce00078e000e */
[----:B------:R-:W-:Y:S05]  /*24910*/  WARPSYNC.COLLECTIVE R15, `(.L_x_8774) ;  /* 0x000000000f087348 */ /* 0x000fea0003c00000 */
[----:B------:R0:W1:Y:S02]  /*24920*/  SHFL.IDX P6, R14, R13, R12, R11 ;  /* 0x0000000c0d0e7389 */ /* 0x00006400000c000b */
[----:B01----:R-:W-:Y:S01]  /*24930*/  ENDCOLLECTIVE ;  /* 0x000000000000791b */ /* 0x003fe20003800000 */
.L_x_8774:
[----:B------:R-:W-:Y:S02]  /*24940*/  IMAD.MOV.U32 R12, RZ, RZ, R3 ;  /* 0x000000ffff0c7224 */ /* 0x000fe400078e0003 */
[----:B------:R-:W-:Y:S01]  /*24950*/  IMAD.MOV.U32 R13, RZ, RZ, R0 ;  /* 0x000000ffff0d7224 */ /* 0x000fe200078e0000 */
[----:B------:R-:W-:Y:S06]  /*24960*/  BRA `(.L_x_8775) ;  /* 0xfffffe4800607947 */ /* 0x000fec000383ffff */
.L_x_8496:
[----:B0-----:R0:W1:Y:S02]  /*24970*/  SYNCS.PHASECHK.TRANS64.TRYWAIT P1, [R2+URZ+0x38800], R33 ;  /* 0x03880021020075a7 */ /* 0x001064000802017f */
[----:B-1----:R-:W-:Y:S05]  /*24980*/  @!P1 NANOSLEEP.SYNCS 0x989680 ;  /* 0x009896800000995d */ /* 0x002fea0003900000 */
[----:B------:R-:W1:Y:S02]  /*24990*/  @!P1 SYNCS.PHASECHK.TRANS64 P1, [R2+URZ+0x38800], R33 ;  /* 0x03880021020095a7 */ /* 0x000e64000802007f */
[----:B-1----:R-:W-:Y:S05]  /*249a0*/  @!P1 BRA `(.L_x_8496) ;  /* 0xfffffffc00f09947 */ /* 0x002fea000383ffff */
[----:B------:R-:W-:Y:S05]  /*249b0*/  BRA `(.L_x_8776) ;  /* 0xfffffe4c00047947 */ /* 0x000fea000383ffff */
.L_x_8502:
[----:B-1----:R1:W2:Y:S02]  /*249c0*/  SYNCS.PHASECHK.TRANS64.TRYWAIT P1, [R169+URZ+0x38830], R20 ;  /* 0x03883014a90075a7 */ /* 0x0022a4000802017f */
[----:B--2---:R-:W-:Y:S05]  /*249d0*/  @!P1 NANOSLEEP.SYNCS 0x989680 ;  /* 0x009896800000995d */ /* 0x004fea0003900000 */
[----:B------:R-:W2:Y:S02]  /*249e0*/  @!P1 SYNCS.PHASECHK.TRANS64 P1, [R169+URZ+0x38830], R20 ;  /* 0x03883014a90095a7 */ /* 0x000ea4000802007f */
[----:B--2---:R-:W-:Y:S05]  /*249f0*/  @!P1 BRA `(.L_x_8502) ;  /* 0xfffffffc00f09947 */ /* 0x004fea000383ffff */
[----:B------:R-:W-:Y:S05]  /*24a00*/  BRA `(.L_x_8501) ;  /* 0xfffffe5800bc7947 */ /* 0x000fea000383ffff */
.L_x_8504:
[----:B--2---:R2:W3:Y:S02]  /*24a10*/  SYNCS.PHASECHK.TRANS64.TRYWAIT P1, [R2+URZ+0x38810], R3 ;  /* 0x03881003020075a7 */ /* 0x0044e4000802017f */
[----:B---3--:R-:W-:Y:S05]  /*24a20*/  @!P1 NANOSLEEP.SYNCS 0x989680 ;  /* 0x009896800000995d */ /* 0x008fea0003900000 */
[----:B------:R-:W3:Y:S02]  /*24a30*/  @!P1 SYNCS.PHASECHK.TRANS64 P1, [R2+URZ+0x38810], R3 ;  /* 0x03881003020095a7 */ /* 0x000ee4000802007f */
[----:B---3--:R-:W-:Y:S05]  /*24a40*/  @!P1 BRA `(.L_x_8504) ;  /* 0xfffffffc00f09947 */ /* 0x008fea000383ffff */
[----:B------:R-:W-:Y:S05]  /*24a50*/  BRA `(.L_x_8777) ;  /* 0xfffffe5c006c7947 */ /* 0x000fea000383ffff */
.L_x_8509:
[----:B--2---:R2:W4:Y:S02]  /*24a60*/  SYNCS.PHASECHK.TRANS64.TRYWAIT P2, [R169+URZ+0x38850], R20 ;  /* 0x03885014a90075a7 */ /* 0x004524000804017f */
[----:B----4-:R-:W-:Y:S05]  /*24a70*/  @!P2 NANOSLEEP.SYNCS 0x989680 ;  /* 0x009896800000a95d */ /* 0x010fea0003900000 */
[----:B------:R-:W4:Y:S02]  /*24a80*/  @!P2 SYNCS.PHASECHK.TRANS64 P2, [R169+URZ+0x38850], R20 ;  /* 0x03885014a900a5a7 */ /* 0x000f24000804007f */
[----:B----4-:R-:W-:Y:S05]  /*24a90*/  @!P2 BRA `(.L_x_8509) ;  /* 0xfffffffc00f0a947 */ /* 0x010fea000383ffff */
[----:B------:R-:W-:Y:S05]  /*24aa0*/  BRA `(.L_x_8508) ;  /* 0xfffffe5c00987947 */ /* 0x000fea000383ffff */
.L_x_8517:
[----:B-1----:R1:W2:Y:S02]  /*24ab0*/  SYNCS.PHASECHK.TRANS64.TRYWAIT P3, [R197+URZ+0x38830], R0 ;  /* 0x03883000c50075a7 */ /* 0x0022a4000806017f */
[----:B--2---:R-:W-:Y:S05]  /*24ac0*/  @!P3 NANOSLEEP.SYNCS 0x989680 ;  /* 0x009896800000b95d */ /* 0x004fea0003900000 */
[----:B------:R-:W2:Y:S02]  /*24ad0*/  @!P3 SYNCS.PHASECHK.TRANS64 P3, [R197+URZ+0x38830], R0 ;  /* 0x03883000c500b5a7 */ /* 0x000ea4000806007f */
[----:B--2---:R-:W-:Y:S05]  /*24ae0*/  @!P3 BRA `(.L_x_8517) ;  /* 0xfffffffc00f0b947 */ /* 0x004fea000383ffff */
[----:B------:R-:W-:Y:S05]  /*24af0*/  BRA `(.L_x_8516) ;  /* 0xfffffe8800c87947 */ /* 0x000fea000383ffff */
.L_x_8522:
[----:B---3--:R3:W4:Y:S02]  /*24b00*/  SYNCS.PHASECHK.TRANS64.TRYWAIT P3, [R197+URZ+0x38850], R0 ;  /* 0x03885000c50075a7 */ /* 0x008724000806017f */
[----:B----4-:R-:W-:Y:S05]  /*24b10*/  @!P3 NANOSLEEP.SYNCS 0x989680 ;  /* 0x009896800000b95d */ /* 0x010fea0003900000 */
[----:B------:R-:W4:Y:S02]  /*24b20*/  @!P3 SYNCS.PHASECHK.TRANS64 P3, [R197+URZ+0x38850], R0 ;  /* 0x03885000c500b5a7 */ /* 0x000f24000806007f */
[----:B----4-:R-:W-:Y:S05]  /*24b30*/  @!P3 BRA `(.L_x_8522) ;  /* 0xfffffffc00f0b947 */ /* 0x010fea000383ffff */
[----:B------:R-:W-:Y:S05]  /*24b40*/  BRA `(.L_x_8521) ;  /* 0xfffffe8c00647947 */ /* 0x000fea000383ffff */
.L_x_8530:
[----:B0-----:R0:W2:Y:S02]  /*24b50*/  SYNCS.PHASECHK.TRANS64.TRYWAIT P2, [R193+URZ+0x38830], R0 ;  /* 0x03883000c10075a7 */ /* 0x0010a4000804017f */
[----:B--2---:R-:W-:Y:S05]  /*24b60*/  @!P2 NANOSLEEP.SYNCS 0x989680 ;  /* 0x009896800000a95d */ /* 0x004fea0003900000 */
[----:B------:R-:W2:Y:S02]  /*24b70*/  @!P2 SYNCS.PHASECHK.TRANS64 P2, [R193+URZ+0x38830], R0 ;  /* 0x03883000c100a5a7 */ /* 0x000ea4000804007f */
[----:B--2---:R-:W-:Y:S05]  /*24b80*/  @!P2 BRA `(.L_x_8530) ;  /* 0xfffffffc00f0a947 */ /* 0x004fea000383ffff */
[----:B------:R-:W-:Y:S05]  /*24b90*/  BRA `(.L_x_8529) ;  /* 0xfffffec000a07947 */ /* 0x000fea000383ffff */
.L_x_8535:
[----:B---3--:R3:W4:Y:S02]  /*24ba0*/  SYNCS.PHASECHK.TRANS64.TRYWAIT P2, [R193+URZ+0x38850], R0 ;  /* 0x03885000c10075a7 */ /* 0x008724000804017f */
[----:B----4-:R-:W-:Y:S05]  /*24bb0*/  @!P2 NANOSLEEP.SYNCS 0x989680 ;  /* 0x009896800000a95d */ /* 0x010fea0003900000 */
[----:B------:R-:W4:Y:S02]  /*24bc0*/  @!P2 SYNCS.PHASECHK.TRANS64 P2, [R193+URZ+0x38850], R0 ;  /* 0x03885000c100a5a7 */ /* 0x000f24000804007f */
[----:B----4-:R-:W-:Y:S05]  /*24bd0*/  @!P2 BRA `(.L_x_8535) ;  /* 0xfffffffc00f0a947 */ /* 0x010fea000383ffff */
[----:B------:R-:W-:Y:S05]  /*24be0*/  BRA `(.L_x_8534) ;  /* 0xfffffec4003c7947 */ /* 0x000fea000383ffff */
.L_x_8570:
        /* <DEDUP_REMOVED lines=11> */
.L_x_8779:
[----:B------:R-:W-:Y:S05]  /*24ca0*/  BSYNC B1 ;  /* 0x0000000000017941 */ /* 0x000fea0003800000 */
.L_x_8778:
[----:B------:R-:W-:Y:S05]  /*24cb0*/  BRA `(.L_x_8780) ;  /* 0xffffff6400447947 */ /* 0x000fea000383ffff */
.L_x_8572:
[----:B------:R-:W-:Y:S01]  /*24cc0*/  BSSY B1, `(.L_x_8781) ;  /* 0x0000006000017945 */ /* 0x000fe20003800000 */
[----:B------:R-:W-:-:S07]  /*24cd0*/  IMAD.MOV.U32 R15, RZ, RZ, -0x1 ;  /* 0xffffffffff0f7424 */ /* 0x000fce00078e00ff */
[----:B0-----:R-:W-:Y:S05]  /*24ce0*/  WARPSYNC.COLLECTIVE R15, `(.L_x_8782) ;  /* 0x000000000f0c7348 */ /* 0x001fea0003c00000 */
[----:B------:R-:W-:Y:S02]  /*24cf0*/  ELECT P6, UR62, PT ;  /* 0x00000000003e782f */ /* 0x000fe400038c0000 */
[----:B------:R-:W-:Y:S01]  /*24d00*/  MOV R14, UR62 ;  /* 0x0000003e000e7c02 */ /* 0x000fe20008000f00 */
[----:B0-----:R-:W-:Y:S10]  /*24d10*/  ENDCOLLECTIVE ;  /* 0x000000000000791b */ /* 0x001ff40003800000 */
.L_x_8782:
[----:B------:R-:W-:Y:S05]  /*24d20*/  BSYNC B1 ;  /* 0x0000000000017941 */ /* 0x000fea0003800000 */
.L_x_8781:
[----:B------:R-:W-:Y:S05]  /*24d30*/  BRA `(.L_x_8571) ;  /* 0xffffff64003c7947 */ /* 0x000fea000383ffff */
.L_x_8574:
[----:B0-----:R0:W1:Y:S02]  /*24d40*/  SYNCS.PHASECHK.TRANS64.TRYWAIT P0, [R18+URZ+0x38820], R3 ;  /* 0x03882003120075a7 */ /* 0x001064000800017f */
[----:B-1----:R-:W-:Y:S05]  /*24d50*/  @!P0 NANOSLEEP.SYNCS 0x989680 ;  /* 0x009896800000895d */ /* 0x002fea0003900000 */
[----:B------:R-:W1:Y:S02]  /*24d60*/  @!P0 SYNCS.PHASECHK.TRANS64 P0, [R18+URZ+0x38820], R3 ;  /* 0x03882003120085a7 */ /* 0x000e64000800007f */
[----:B-1----:R-:W-:Y:S05]  /*24d70*/  @!P0 BRA `(.L_x_8574) ;  /* 0xfffffffc00f08947 */ /* 0x002fea000383ffff */
[----:B------:R-:W-:Y:S05]  /*24d80*/  BRA `(.L_x_8783) ;  /* 0xffffff64004c7947 */ /* 0x000fea000383ffff */
.L_x_8578:
[----:B-1----:R1:W2:Y:S02]  /*24d90*/  SYNCS.PHASECHK.TRANS64.TRYWAIT P0, [R4+URZ+0x388a0], R8 ;  /* 0x0388a008040075a7 */ /* 0x0022a4000800017f */
[----:B--2---:R-:W-:Y:S05]  /*24da0*/  @!P0 NANOSLEEP.SYNCS 0x989680 ;  /* 0x009896800000895d */ /* 0x004fea0003900000 */
[----:B------:R-:W2:Y:S02]  /*24db0*/  @!P0 SYNCS.PHASECHK.TRANS64 P0, [R4+URZ+0x388a0], R8 ;  /* 0x0388a008040085a7 */ /* 0x000ea4000800007f */
[----:B--2---:R-:W-:Y:S05]  /*24dc0*/  @!P0 BRA `(.L_x_8578) ;  /* 0xfffffffc00f08947 */ /* 0x004fea000383ffff */
[----:B------:R-:W-:Y:S05]  /*24dd0*/  BRA `(.L_x_8784) ;  /* 0xffffff64006c7947 */ /* 0x000fea000383ffff */
.L_x_8583:
[----:B0-----:R0:W2:Y:S02]  /*24de0*/  SYNCS.PHASECHK.TRANS64.TRYWAIT P0, [R4+URZ+0x388c0], R8 ;  /* 0x0388c008040075a7 */ /* 0x0010a4000800017f */
[----:B--2---:R-:W-:Y:S05]  /*24df0*/  @!P0 NANOSLEEP.SYNCS 0x989680 ;  /* 0x009896800000895d */ /* 0x004fea0003900000 */
[----:B------:R-:W2:Y:S02]  /*24e00*/  @!P0 SYNCS.PHASECHK.TRANS64 P0, [R4+URZ+0x388c0], R8 ;  /* 0x0388c008040085a7 */ /* 0x000ea4000800007f */
[----:B--2---:R-:W-:Y:S05]  /*24e10*/  @!P0 BRA `(.L_x_8583) ;  /* 0xfffffffc00f08947 */ /* 0x004fea000383ffff */
[----:B------:R-:W-:Y:S05]  /*24e20*/  BRA `(.L_x_8785) ;  /* 0xffffff6400ec7947 */ /* 0x000fea000383ffff */
.L_x_8597:
[----:B0-----:R0:W1:Y:S02]  /*24e30*/  SYNCS.PHASECHK.TRANS64.TRYWAIT P1, [R4+URZ+0x388a0], R5 ;  /* 0x0388a005040075a7 */ /* 0x001064000802017f */
[----:B-1----:R-:W-:Y:S05]  /*24e40*/  @!P1 NANOSLEEP.SYNCS 0x989680 ;  /* 0x009896800000995d */ /* 0x002fea0003900000 */
[----:B------:R-:W1:Y:S02]  /*24e50*/  @!P1 SYNCS.PHASECHK.TRANS64 P1, [R4+URZ+0x388a0], R5 ;  /* 0x0388a005040095a7 */ /* 0x000e64000802007f */
[----:B-1----:R-:W-:Y:S05]  /*24e60*/  @!P1 BRA `(.L_x_8597) ;  /* 0xfffffffc00f09947 */ /* 0x002fea000383ffff */
[----:B------:R-:W-:Y:S05]  /*24e70*/  BRA `(.L_x_8786) ;  /* 0xffffff70006c7947 */ /* 0x000fea000383ffff */
.L_x_8602:
[----:B-1----:R1:W2:Y:S02]  /*24e80*/  SYNCS.PHASECHK.TRANS64.TRYWAIT P1, [R4+URZ+0x388c0], R5 ;  /* 0x0388c005040075a7 */ /* 0x0022a4000802017f */
[----:B--2---:R-:W-:Y:S05]  /*24e90*/  @!P1 NANOSLEEP.SYNCS 0x989680 ;  /* 0x009896800000995d */ /* 0x004fea0003900000 */
[----:B------:R-:W2:Y:S02]  /*24ea0*/  @!P1 SYNCS.PHASECHK.TRANS64 P1, [R4+URZ+0x388c0], R5 ;  /* 0x0388c005040095a7 */ /* 0x000ea4000802007f */
[----:B--2---:R-:W-:Y:S05]  /*24eb0*/  @!P1 BRA `(.L_x_8602) ;  /* 0xfffffffc00f09947 */ /* 0x004fea000383ffff */
[----:B------:R-:W-:Y:S05]  /*24ec0*/  BRA `(.L_x_8787) ;  /* 0xffffff7000e87947 */ /* 0x000fea000383ffff */
.L_x_8624:
        /* <DEDUP_REMOVED lines=11> */
.L_x_8789:
[----:B------:R-:W-:Y:S05]  /*24f80*/  BSYNC B0 ;  /* 0x0000000000007941 */ /* 0x000fea0003800000 */
.L_x_8788:
[----:B------:R-:W-:Y:S05]  /*24f90*/  BRA `(.L_x_8790) ;  /* 0xffffff8400907947 */ /* 0x000fea000383ffff */
.L_x_8626:
[----:B------:R-:W-:Y:S01]  /*24fa0*/  BSSY B0, `(.L_x_8791) ;  /* 0x0000006000007945 */ /* 0x000fe20003800000 */
[----:B------:R-:W-:-:S07]  /*24fb0*/  IMAD.MOV.U32 R15, RZ, RZ, -0x1 ;  /* 0xffffffffff0f7424 */ /* 0x000fce00078e00ff */
[----:B0-----:R-:W-:Y:S05]  /*24fc0*/  WARPSYNC.COLLECTIVE R15, `(.L_x_8792) ;  /* 0x000000000f0c7348 */ /* 0x001fea0003c00000 */
[----:B------:R-:W-:Y:S02]  /*24fd0*/  ELECT P6, UR62, PT ;  /* 0x00000000003e782f */ /* 0x000fe400038c0000 */
[----:B------:R-:W-:Y:S01]  /*24fe0*/  MOV R14, UR62 ;  /* 0x0000003e000e7c02 */ /* 0x000fe20008000f00 */
[----:B0-----:R-:W-:Y:S10]  /*24ff0*/  ENDCOLLECTIVE ;  /* 0x000000000000791b */ /* 0x001ff40003800000 */
.L_x_8792:
[----:B------:R-:W-:Y:S05]  /*25000*/  BSYNC B0 ;  /* 0x0000000000007941 */ /* 0x000fea0003800000 */
.L_x_8791:
[----:B------:R-:W-:Y:S05]  /*25010*/  BRA `(.L_x_8793) ;  /* 0xffffff8400947947 */ /* 0x000fea000383ffff */
.L_x_8628:
[----:B-1----:R1:W2:Y:S02]  /*25020*/  SYNCS.PHASECHK.TRANS64.TRYWAIT P0, [R0+URZ+0x38840], R2 ;  /* 0x03884002000075a7 */ /* 0x0022a4000800017f */
[----:B--2---:R-:W-:Y:S05]  /*25030*/  @!P0 NANOSLEEP.SYNCS 0x989680 ;  /* 0x009896800000895d */ /* 0x004fea0003900000 */
[----:B------:R-:W2:Y:S02]  /*25040*/  @!P0 SYNCS.PHASECHK.TRANS64 P0, [R0+URZ+0x38840], R2 ;  /* 0x03884002000085a7 */ /* 0x000ea4000800007f */
[----:B--2---:R-:W-:Y:S05]  /*25050*/  @!P0 BRA `(.L_x_8628) ;  /* 0xfffffffc00f08947 */ /* 0x004fea000383ffff */
[----:B------:R-:W-:Y:S05]  /*25060*/  BRA `(.L_x_8794) ;  /* 0xffffff8400f87947 */ /* 0x000fea000383ffff */
.L_x_8632:
        /* <DEDUP_REMOVED lines=9> */
.L_x_8795:
[----:B------:R-:W-:Y:S02]  /*25100*/  IMAD.MOV.U32 R13, RZ, RZ, R3 ;  /* 0x000000ffff0d7224 */ /* 0x000fe400078e0003 */
[----:B------:R-:W-:Y:S01]  /*25110*/  IMAD.MOV.U32 R4, RZ, RZ, R14 ;  /* 0x000000ffff047224 */ /* 0x000fe200078e000e */
[----:B------:R-:W-:-:S07]  /*25120*/  LOP3.LUT R6, R6, 0x7f, RZ, 0xc0, !PT ;  /* 0x0000007f06067812 */ /* 0x000fce00078ec0ff */
[----:B------:R-:W-:Y:S05]  /*25130*/  WARPSYNC.COLLECTIVE R15, `(.L_x_8796) ;  /* 0x000000000f087348 */ /* 0x000fea0003c00000 */
[----:B------:R0:W1:Y:S02]  /*25140*/  SHFL.IDX P6, R14, R13, R12, R11 ;  /* 0x0000000c0d0e7389 */ /* 0x00006400000c000b */
[----:B01----:R-:W-:Y:S01]  /*25150*/  ENDCOLLECTIVE ;  /* 0x000000000000791b */ /* 0x003fe20003800000 */
.L_x_8796:
        /* <DEDUP_REMOVED lines=9> */
.L_x_8797:
[----:B------:R-:W-:Y:S02]  /*251f0*/  IMAD.MOV.U32 R13, RZ, RZ, R3 ;  /* 0x000000ffff0d7224 */ /* 0x000fe400078e0003 */
[----:B------:R-:W-:-:S07]  /*25200*/  IMAD.MOV.U32 R6, RZ, RZ, R14 ;  /* 0x000000ffff067224 */ /* 0x000fce00078e000e */
[----:B------:R-:W-:Y:S05]  /*25210*/  WARPSYNC.COLLECTIVE R15, `(.L_x_8798) ;  /* 0x000000000f087348 */ /* 0x000fea0003c00000 */
[----:B------:R0:W1:Y:S02]  /*25220*/  SHFL.IDX P6, R14, R13, R12, R11 ;  /* 0x0000000c0d0e7389 */ /* 0x00006400000c000b */
[----:B01----:R-:W-:Y:S01]  /*25230*/  ENDCOLLECTIVE ;  /* 0x000000000000791b */ /* 0x003fe20003800000 */
.L_x_8798:
        /* <DEDUP_REMOVED lines=22> */
.L_x_8799:
        /* <DEDUP_REMOVED lines=10> */
.L_x_8800:
        /* <DEDUP_REMOVED lines=11> */
.L_x_8801:
        /* <DEDUP_REMOVED lines=14> */
.L_x_8802:
[----:B------:R-:W-:Y:S01]  /*255d0*/  IMAD.MOV.U32 R3, RZ, RZ, R14 ;  /* 0x000000ffff037224 */ /* 0x000fe200078e000e */
[----:B------:R-:W-:Y:S06]  /*255e0*/  BRA `(.L_x_8803) ;  /* 0xffffff8c00347947 */ /* 0x000fec000383ffff */
.L_x_8636:
        /* <DEDUP_REMOVED lines=26> */
.L_x_8805:
[----:B------:R-:W-:Y:S05]  /*25790*/  BSYNC B0 ;  /* 0x0000000000007941 */ /* 0x000fea0003800000 */
.L_x_8804:
        /* <DEDUP_REMOVED lines=13> */
.L_x_8806:
        /* <DEDUP_REMOVED lines=40> */
.L_x_8807:
        /* <DEDUP_REMOVED lines=17> */
.L_x_8808:
        /* <DEDUP_REMOVED lines=29> */
.L_x_8809:
        /* <DEDUP_REMOVED lines=12> */
.L_x_8810:
        /* <DEDUP_REMOVED lines=34> */
.L_x_8811:
[----:B------:R-:W-:Y:S02]  /*260b0*/  IMAD.MOV.U32 R13, RZ, RZ, R0 ;  /* 0x000000ffff0d7224 */ /* 0x000fe400078e0000 */
[----:B------:R-:W-:-:S07]  /*260c0*/  IMAD.MOV.U32 R4, RZ, RZ, R14 ;  /* 0x000000ffff047224 */ /* 0x000fce00078e000e */
[----:B------:R-:W-:Y:S05]  /*260d0*/  WARPSYNC.COLLECTIVE R15, `(.L_x_8812) ;  /* 0x000000000f087348 */ /* 0x000fea0003c00000 */
[----:B------:R0:W1:Y:S02]  /*260e0*/  SHFL.IDX P6, R14, R13, R12, R11 ;  /* 0x0000000c0d0e7389 */ /* 0x00006400000c000b */
[----:B01----:R-:W-:Y:S01]  /*260f0*/  ENDCOLLECTIVE ;  /* 0x000000000000791b */ /* 0x003fe20003800000 */
.L_x_8812:
[----:B------:R-:W-:Y:S01]  /*26100*/  IMAD.MOV.U32 R0, RZ, RZ, R14 ;  /* 0x000000ffff007224 */ /* 0x000fe200078e000e */
[----:B------:R-:W-:Y:S06]  /*26110*/  BRA `(.L_x_8813) ;  /* 0xffffff90000c7947 */ /* 0x000fec000383ffff */
.L_x_8641:
[----:B0-----:R0:W2:Y:S02]  /*26120*/  SYNCS.PHASECHK.TRANS64.TRYWAIT P0, [R18+URZ+0x38820], R0 ;  /* 0x03882000120075a7 */ /* 0x0010a4000800017f */
[----:B--2---:R-:W-:Y:S05]  /*26130*/  @!P0 NANOSLEEP.SYNCS 0x989680 ;  /* 0x009896800000895d */ /* 0x004fea0003900000 */
[----:B------:R-:W2:Y:S02]  /*26140*/  @!P0 SYNCS.PHASECHK.TRANS64 P0, [R18+URZ+0x38820], R0 ;  /* 0x03882000120085a7 */ /* 0x000ea4000800007f */
[----:B--2---:R-:W-:Y:S05]  /*26150*/  @!P0 BRA `(.L_x_8641) ;  /* 0xfffffffc00f08947 */ /* 0x004fea000383ffff */
[----:B------:R-:W-:Y:S05]  /*26160*/  BRA `(.L_x_8814) ;  /* 0xffffff9000c47947 */ /* 0x000fea000383ffff */
.L_x_8645:
[----:B0-----:R0:W1:Y:S02]  /*26170*/  SYNCS.PHASECHK.TRANS64.TRYWAIT P0, [R0+URZ+0x38860], R2 ;  /* 0x03886002000075a7 */ /* 0x001064000800017f */
[----:B-1----:R-:W-:Y:S05]  /*26180*/  @!P0 NANOSLEEP.SYNCS 0x989680 ;  /* 0x009896800000895d */ /* 0x002fea0003900000 */
[----:B------:R-:W1:Y:S02]  /*26190*/  @!P0 SYNCS.PHASECHK.TRANS64 P0, [R0+URZ+0x38860], R2 ;  /* 0x03886002000085a7 */ /* 0x000e64000800007f */
[----:B-1----:R-:W-:Y:S05]  /*261a0*/  @!P0 BRA `(.L_x_8645) ;  /* 0xfffffffc00f08947 */ /* 0x002fea000383ffff */
[----:B------:R-:W-:Y:S05]  /*261b0*/  BRA `(.L_x_8815) ;  /* 0xffffff9000e87947 */ /* 0x000fea000383ffff */
.L_x_8664:
[----:B-1----:R1:W2:Y:S02]  /*261c0*/  SYNCS.PHASECHK.TRANS64.TRYWAIT P0, [R2+URZ+0x38840], R6 ;  /* 0x03884006020075a7 */ /* 0x0022a4000800017f */
[----:B--2---:R-:W-:Y:S05]  /*261d0*/  @!P0 NANOSLEEP.SYNCS 0x989680 ;  /* 0x009896800000895d */ /* 0x004fea0003900000 */
[----:B------:R-:W2:Y:S02]  /*261e0*/  @!P0 SYNCS.PHASECHK.TRANS64 P0, [R2+URZ+0x38840], R6 ;  /* 0x03884006020085a7 */ /* 0x000ea4000800007f */
[----:B--2---:R-:W-:Y:S05]  /*261f0*/  @!P0 BRA `(.L_x_8664) ;  /* 0xfffffffc00f08947 */ /* 0x004fea000383ffff */
[----:B------:R-:W-:Y:S05]  /*26200*/  BRA `(.L_x_8816) ;  /* 0xffffffa000007947 */ /* 0x000fea000383ffff */
.L_x_8669:
[----:B0-----:R0:W2:Y:S02]  /*26210*/  SYNCS.PHASECHK.TRANS64.TRYWAIT P0, [R2+URZ+0x38860], R6 ;  /* 0x03886006020075a7 */ /* 0x0010a4000800017f */
[----:B--2---:R-:W-:Y:S05]  /*26220*/  @!P0 NANOSLEEP.SYNCS 0x989680 ;  /* 0x009896800000895d */ /* 0x004fea0003900000 */
[----:B------:R-:W2:Y:S02]  /*26230*/  @!P0 SYNCS.PHASECHK.TRANS64 P0, [R2+URZ+0x38860], R6 ;  /* 0x03886006020085a7 */ /* 0x000ea4000800007f */
[----:B--2---:R-:W-:Y:S05]  /*26240*/  @!P0 BRA `(.L_x_8669) ;  /* 0xfffffffc00f08947 */ /* 0x004fea000383ffff */
[----:B------:R-:W-:Y:S05]  /*26250*/  BRA `(.L_x_8817) ;  /* 0xffffffa000807947 */ /* 0x000fea000383ffff */
.L_x_8684:
[----:B-1----:R1:W2:Y:S02]  /*26260*/  SYNCS.PHASECHK.TRANS64.TRYWAIT P0, [R3+URZ+0x38840], R2 ;  /* 0x03884002030075a7 */ /* 0x0022a4000800017f */
[----:B--2---:R-:W-:Y:S05]  /*26270*/  @!P0 NANOSLEEP.SYNCS 0x989680 ;  /* 0x009896800000895d */ /* 0x004fea0003900000 */
[----:B------:R-:W2:Y:S02]  /*26280*/  @!P0 SYNCS.PHASECHK.TRANS64 P0, [R3+URZ+0x38840], R2 ;  /* 0x03884002030085a7 */ /* 0x000ea4000800007f */
[----:B--2---:R-:W-:Y:S05]  /*26290*/  @!P0 BRA `(.L_x_8684) ;  /* 0xfffffffc00f08947 */ /* 0x004fea000383ffff */
[----:B------:R-:W-:Y:S05]  /*262a0*/  BRA `(.L_x_8818) ;  /* 0xffffffac00607947 */ /* 0x000fea000383ffff */
.L_x_8689:
[----:B0-----:R0:W2:Y:S02]  /*262b0*/  SYNCS.PHASECHK.TRANS64.TRYWAIT P0, [R3+URZ+0x38860], R2 ;  /* 0x03886002030075a7 */ /* 0x0010a4000800017f */
[----:B--2---:R-:W-:Y:S05]  /*262c0*/  @!P0 NANOSLEEP.SYNCS 0x989680 ;  /* 0x009896800000895d */ /* 0x004fea0003900000 */
[----:B------:R-:W2:Y:S02]  /*262d0*/  @!P0 SYNCS.PHASECHK.TRANS64 P0, [R3+URZ+0x38860], R2 ;  /* 0x03886002030085a7 */ /* 0x000ea4000800007f */
[----:B--2---:R-:W-:Y:S05]  /*262e0*/  @!P0 BRA `(.L_x_8689) ;  /* 0xfffffffc00f08947 */ /* 0x004fea000383ffff */
[----:B------:R-:W-:Y:S05]  /*262f0*/  BRA `(.L_x_8819) ;  /* 0xffffffac00dc7947 */ /* 0x000fea000383ffff */
.L_x_8704:
[----:B-1----:R1:W2:Y:S02]  /*26300*/  SYNCS.PHASECHK.TRANS64.TRYWAIT P0, [R3+URZ+0x38840], R2 ;  /* 0x03884002030075a7 */ /* 0x0022a4000800017f */
[----:B--2---:R-:W-:Y:S05]  /*26310*/  @!P0 NANOSLEEP.SYNCS 0x989680 ;  /* 0x009896800000895d */ /* 0x004fea0003900000 */
[----:B------:R-:W2:Y:S02]  /*26320*/  @!P0 SYNCS.PHASECHK.TRANS64 P0, [R3+URZ+0x38840], R2 ;  /* 0x03884002030085a7 */ /* 0x000ea4000800007f */
[----:B--2---:R-:W-:Y:S05]  /*26330*/  @!P0 BRA `(.L_x_8704) ;  /* 0xfffffffc00f08947 */ /* 0x004fea000383ffff */
[----:B------:R-:W-:Y:S05]  /*26340*/  BRA `(.L_x_8820) ;  /* 0xffffffb8009c7947 */ /* 0x000fea000383ffff */
.L_x_8709:
[----:B--2---:R2:W3:Y:S02]  /*26350*/  SYNCS.PHASECHK.TRANS64.TRYWAIT P0, [R3+URZ+0x38860], R2 ;  /* 0x03886002030075a7 */ /* 0x0044e4000800017f */
[----:B---3--:R-:W-:Y:S05]  /*26360*/  @!P0 NANOSLEEP.SYNCS 0x989680 ;  /* 0x009896800000895d */ /* 0x008fea0003900000 */
[----:B------:R-:W3:Y:S02]  /*26370*/  @!P0 SYNCS.PHASECHK.TRANS64 P0, [R3+URZ+0x38860], R2 ;  /* 0x03886002030085a7 */ /* 0x000ee4000800007f */
[----:B---3--:R-:W-:Y:S05]  /*26380*/  @!P0 BRA `(.L_x_8709) ;  /* 0xfffffffc00f08947 */ /* 0x008fea000383ffff */
[----:B------:R-:W-:Y:S05]  /*26390*/  BRA `(.L_x_8821) ;  /* 0xffffffbc001c7947 */ /* 0x000fea000383ffff */
.L_x_8725:
[----:B--2---:R-:W2:Y:S01]  /*263a0*/  LDL R2, [R1] ;  /* 0x0000000001027983 */ /* 0x004ea20000100800 */
[----:B------:R-:W-:Y:S01]  /*263b0*/  BSSY B0, `(.L_x_8822) ;  /* 0x0000008000007945 */ /* 0x000fe20003800000 */
[----:B------:R-:W-:Y:S02]  /*263c0*/  IMAD.MOV.U32 R12, RZ, RZ, RZ ;  /* 0x000000ffff0c7224 */ /* 0x000fe400078e00ff */
[----:B------:R-:W-:Y:S02]  /*263d0*/  IMAD.MOV.U32 R11, RZ, RZ, 0x1f ;  /* 0x0000001fff0b7424 */ /* 0x000fe400078e00ff */
[----:B------:R-:W-:Y:S02]  /*263e0*/  IMAD.MOV.U32 R15, RZ, RZ, -0x1 ;  /* 0xffffffffff0f7424 */ /* 0x000fe400078e00ff */
[----:B--2---:R-:W-:-:S07]  /*263f0*/  IMAD.MOV.U32 R13, RZ, RZ, R2 ;  /* 0x000000ffff0d7224 */ /* 0x004fce00078e0002 */
[----:B01-34-:R-:W-:Y:S05]  /*26400*/  WARPSYNC.COLLECTIVE R15, `(.L_x_8823) ;  /* 0x000000000f087348 */ /* 0x01bfea0003c00000 */
[----:B------:R2:W0:Y:S02]  /*26410*/  SHFL.IDX P6, R14, R13, R12, R11 ;  /* 0x0000000c0d0e7389 */ /* 0x00042400000c000b */
[----:B01234-:R-:W-:Y:S01]  /*26420*/  ENDCOLLECTIVE ;  /* 0x000000000000791b */ /* 0x01ffe20003800000 */
.L_x_8823:
[----:B------:R-:W-:Y:S05]  /*26430*/  BSYNC B0 ;  /* 0x0000000000007941 */ /* 0x000fea0003800000 */
.L_x_8822:
        /* <DEDUP_REMOVED lines=9> */
.L_x_8824:
        /* <DEDUP_REMOVED lines=26> */
.L_x_8825:
        /* <DEDUP_REMOVED lines=8> */
.L_x_8826:
        /* <DEDUP_REMOVED lines=8> */
.L_x_8827:
        /* <DEDUP_REMOVED lines=8> */
.L_x_8828:
        /* <DEDUP_REMOVED lines=8> */
.L_x_8829:
        /* <DEDUP_REMOVED lines=9> */
.L_x_8830:
[----:B------:R-:W-:Y:S01]  /*26900*/  IMAD.MOV.U32 R9, RZ, RZ, R14 ;  /* 0x000000ffff097224 */ /* 0x000fe200078e000e */
[----:B------:R-:W-:Y:S06]  /*26910*/  BRA `(.L_x_8831) ;  /* 0xffffffc4005c7947 */ /* 0x000fec000383ffff */
.L_x_8728:
        /* <DEDUP_REMOVED lines=8> */
.L_x_8833:
[----:B------:R-:W-:Y:S05]  /*269a0*/  BSYNC B0 ;  /* 0x0000000000007941 */ /* 0x000fea0003800000 */
.L_x_8832:
        /* <DEDUP_REMOVED lines=10> */
.L_x_8834:
        /* <DEDUP_REMOVED lines=8> */
.L_x_8835:
        /* <DEDUP_REMOVED lines=8> */
.L_x_8836:
        /* <DEDUP_REMOVED lines=8> */
.L_x_8837:
        /* <DEDUP_REMOVED lines=9> */
.L_x_8838:
[----:B------:R-:W-:Y:S01]  /*26c60*/  IMAD.MOV.U32 R9, RZ, RZ, R14 ;  /* 0x000000ffff097224 */ /* 0x000fe200078e000e */
[----:B------:R-:W-:Y:S06]  /*26c70*/  BRA `(.L_x_8839) ;  /* 0xffffffc400307947 */ /* 0x000fec000383ffff */
.L_x_8730:
[----:B------:R-:W-:Y:S01]  /*26c80*/  BSSY B0, `(.L_x_8840) ;  /* 0x0000006000007945 */ /* 0x000fe20003800000 */
[----:B------:R-:W-:Y:S01]  /*26c90*/  PLOP3.LUT P6, PT, P6, PT, PT, 0x8, 0x0 ;  /* 0x000000000000781c */ /* 0x000fe200037ce170 */
[----:B------:R-:W-:-:S12]  /*26ca0*/  IMAD.MOV.U32 R15, RZ, RZ, -0x1 ;  /* 0xffffffffff0f7424 */ /* 0x000fd800078e00ff */
[----:B0-----:R-:W-:Y:S05]  /*26cb0*/  WARPSYNC.COLLECTIVE R15, `(.L_x_8841) ;  /* 0x000000000f087348 */ /* 0x001fea0003c00000 */
[----:B------:R-:W-:Y:S01]  /*26cc0*/  VOTE.ANY R14, PT, P6 ;  /* 0x00000000000e7806 */ /* 0x000fe200030e0100 */
[----:B0-----:R-:W-:Y:S06]  /*26cd0*/  ENDCOLLECTIVE ;  /* 0x000000000000791b */ /* 0x001fec0003800000 */
.L_x_8841:
[----:B------:R-:W-:Y:S05]  /*26ce0*/  BSYNC B0 ;  /* 0x0000000000007941 */ /* 0x000fea0003800000 */
.L_x_8840:
        /* <DEDUP_REMOVED lines=10> */
.L_x_8842:
[----:B------:R-:W-:Y:S02]  /*26d90*/  IMAD.MOV.U32 R13, RZ, RZ, R6 ;  /* 0x000000ffff0d7224 */ /* 0x000fe400078e0006 */
[----:B------:R-:W-:-:S07]  /*26da0*/  IMAD.MOV.U32 R0, RZ, RZ, R14 ;  /* 0x000000ffff007224 */ /* 0x000fce00078e000e */
[----:B------:R-:W-:Y:S05]  /*26db0*/  WARPSYNC.COLLECTIVE R15, `(.L_x_8843) ;  /* 0x000000000f087348 */ /* 0x000fea0003c00000 */
[----:B------:R0:W1:Y:S02]  /*26dc0*/  SHFL.IDX P6, R14, R13, R12, R11 ;  /* 0x0000000c0d0e7389 */ /* 0x00006400000c000b */
[----:B01----:R-:W-:Y:S01]  /*26dd0*/  ENDCOLLECTIVE ;  /* 0x000000000000791b */ /* 0x003fe20003800000 */
.L_x_8843:
[----:B------:R-:W-:Y:S02]  /*26de0*/  IMAD.MOV.U32 R6, RZ, RZ, R14 ;  /* 0x000000ffff067224 */ /* 0x000fe400078e000e */
[----:B------:R-:W-:-:S05]  /*26df0*/  IMAD.IADD R10, R4, 0x1, R10 ;  /* 0x00000001040a7824 */ /* 0x000fca00078e020a */
[----:B------:R0:W-:Y:S01]  /*26e00*/  STL [R1+0xc], R10 ;  /* 0x00000c0a01007387 */ /* 0x0001e20000100800 */
[----:B------:R-:W-:Y:S05]  /*26e10*/  BRA `(.L_x_8844) ;  /* 0xffffffc400107947 */ /* 0x000fea000383ffff */
.L_x_8732:
        /* <DEDUP_REMOVED lines=8> */
.L_x_8846:
[----:B------:R-:W-:Y:S05]  /*26ea0*/  BSYNC B0 ;  /* 0x0000000000007941 */ /* 0x000fea0003800000 */
.L_x_8845:
[----:B------:R-:W-:Y:S01]  /*26eb0*/  IMAD.MOV.U32 R4, RZ, RZ, R14 ;  /* 0x000000ffff047224 */ /* 0x000fe200078e000e */
[----:B------:R-:W-:Y:S06]  /*26ec0*/  BRA `(.L_x_8847) ;  /* 0xffffffc000fc7947 */ /* 0x000fec000383ffff */
.L_x_8738:
[----:B0-----:R0:W1:Y:S02]  /*26ed0*/  SYNCS.PHASECHK.TRANS64.TRYWAIT P0, [R0+URZ+0x38820], R3 ;  /* 0x03882003000075a7 */ /* 0x001064000800017f */
[----:B-1----:R-:W-:Y:S05]  /*26ee0*/  @!P0 NANOSLEEP.SYNCS 0x989680 ;  /* 0x009896800000895d */ /* 0x002fea0003900000 */
[----:B------:R-:W1:Y:S02]  /*26ef0*/  @!P0 SYNCS.PHASECHK.TRANS64 P0, [R0+URZ+0x38820], R3 ;  /* 0x03882003000085a7 */ /* 0x000e64000800007f */
[----:B-1----:R-:W-:Y:S05]  /*26f00*/  @!P0 BRA `(.L_x_8738) ;  /* 0xfffffffc00f08947 */ /* 0x002fea000383ffff */
[----:B------:R-:W-:Y:S05]  /*26f10*/  BRA `(.L_x_8848) ;  /* 0xffffffcc009c7947 */ /* 0x000fea000383ffff */
.L_x_8739:
        /* <DEDUP_REMOVED lines=11> */
.L_x_8850:
[----:B------:R-:W-:Y:S05]  /*26fd0*/  BSYNC B0 ;  /* 0x0000000000007941 */ /* 0x000fea0003800000 */
.L_x_8849:
[----:B------:R-:W-:Y:S05]  /*26fe0*/  BRA `(.L_x_8851) ;  /* 0xffffffcc00847947 */ /* 0x000fea000383ffff */
.L_x_8740:
[----:B------:R-:W-:Y:S01]  /*26ff0*/  BSSY B0, `(.L_x_8852) ;  /* 0x0000006000007945 */ /* 0x000fe20003800000 */
[----:B------:R-:W-:-:S07]  /*27000*/  IMAD.MOV.U32 R15, RZ, RZ, -0x1 ;  /* 0xffffffffff0f7424 */ /* 0x000fce00078e00ff */
[----:B01----:R-:W-:Y:S05]  /*27010*/  WARPSYNC.COLLECTIVE R15, `(.L_x_8853) ;  /* 0x000000000f0c7348 */ /* 0x003fea0003c00000 */
[----:B------:R-:W-:Y:S02]  /*27020*/  ELECT P6, UR62, PT ;  /* 0x00000000003e782f */ /* 0x000fe400038c0000 */
[----:B------:R-:W-:Y:S01]  /*27030*/  MOV R14, UR62 ;  /* 0x0000003e000e7c02 */ /* 0x000fe20008000f00 */
[----:B01----:R-:W-:Y:S10]  /*27040*/  ENDCOLLECTIVE ;  /* 0x000000000000791b */ /* 0x003ff40003800000 */
.L_x_8853:
[----:B------:R-:W-:Y:S05]  /*27050*/  BSYNC B0 ;  /* 0x0000000000007941 */ /* 0x000fea0003800000 */
.L_x_8852:
[----:B------:R-:W-:Y:S05]  /*27060*/  BRA `(.L_x_8854) ;  /* 0xffffffcc00787947 */ /* 0x000fea000383ffff */
.L_x_8742:
[----:B0-----:R0:W1:Y:S02]  /*27070*/  SYNCS.PHASECHK.TRANS64.TRYWAIT P0, [R6+URZ], R5 ;  /* 0x00000005060075a7 */ /* 0x001064000800017f */
[----:B-1----:R-:W-:Y:S05]  /*27080*/  @!P0 NANOSLEEP.SYNCS 0x989680 ;  /* 0x009896800000895d */ /* 0x002fea0003900000 */
[----:B------:R-:W1:Y:S02]  /*27090*/  @!P0 SYNCS.PHASECHK.TRANS64 P0, [R6+URZ], R5 ;  /* 0x00000005060085a7 */ /* 0x000e64000800007f */
[----:B-1----:R-:W-:Y:S05]  /*270a0*/  @!P0 BRA `(.L_x_8742) ;  /* 0xfffffffc00f08947 */ /* 0x002fea000383ffff */
[----:B------:R-:W-:Y:S05]  /*270b0*/  BRA `(.L_x_8855) ;  /* 0xffffffcc00b47947 */ /* 0x000fea000383ffff */
.L_x_8743:
[----:B-1----:R1:W2:Y:S02]  /*270c0*/  SYNCS.PHASECHK.TRANS64.TRYWAIT P0, [R7+URZ], R2 ;  /* 0x00000002070075a7 */ /* 0x0022a4000800017f */
[----:B--2---:R-:W-:Y:S05]  /*270d0*/  @!P0 NANOSLEEP.SYNCS 0x989680 ;  /* 0x009896800000895d */ /* 0x004fea0003900000 */
[----:B------:R-:W2:Y:S02]  /*270e0*/  @!P0 SYNCS.PHASECHK.TRANS64 P0, [R7+URZ], R2 ;  /* 0x00000002070085a7 */ /* 0x000ea4000800007f */
[----:B--2---:R-:W-:Y:S05]  /*270f0*/  @!P0 BRA `(.L_x_8743) ;  /* 0xfffffffc00f08947 */ /* 0x004fea000383ffff */
[----:B------:R-:W-:Y:S05]  /*27100*/  BRA `(.L_x_8856) ;  /* 0xffffffcc00a87947 */ /* 0x000fea000383ffff */
.L_x_8745:
[----:B--2---:R2:W3:Y:S02]  /*27110*/  SYNCS.PHASECHK.TRANS64.TRYWAIT P0, [R4+URZ], R5 ;  /* 0x00000005040075a7 */ /* 0x0044e4000800017f */
[----:B---3--:R-:W-:Y:S05]  /*27120*/  @!P0 NANOSLEEP.SYNCS 0x989680 ;  /* 0x009896800000895d */ /* 0x008fea0003900000 */
[----:B------:R-:W3:Y:S02]  /*27130*/  @!P0 SYNCS.PHASECHK.TRANS64 P0, [R4+URZ], R5 ;  /* 0x00000005040085a7 */ /* 0x000ee4000800007f */
[----:B---3--:R-:W-:Y:S05]  /*27140*/  @!P0 BRA `(.L_x_8745) ;  /* 0xfffffffc00f08947 */ /* 0x008fea000383ffff */
[----:B------:R-:W-:Y:S05]  /*27150*/  BRA `(.L_x_8857) ;  /* 0xffffffcc00b07947 */ /* 0x000fea000383ffff */
.L_x_8858:
        /* <DEDUP_REMOVED lines=10> */
.L_x_15013:


//--------------------- .text._ZN7cutlass13device_kernelIN5flash11enable_sm90INS1_16FlashAttnFwdSm90INS1_25CollectiveMainloopFwdSm90ILi2EN4cute5tupleIJNS5_1CILi1EEES8_S8_EEENS6_IJNS7_ILi128EEENS7_ILi96EEENS7_ILi64EEEEEELi256ENS_10bfloat16_tEfNS_4arch4Sm90ELb0ELb0ELb0ELb0ELb0ELb0ELb0ELb1ELb0ELb1ELb1ELb0EEENS1_21CollectiveEpilogueFwdINS6_IJSA_NS7_ILi256EEESB_EEES9_SE_SG_Li256ELb0ELb1ELb1ELb0EEENS1_19SingleTileSchedulerILb0ELb1ELb1ELi128EEEEEEEEEvNT_6ParamsE --------------------------
	.section	.text._ZN7cutlass13device_kernelIN5flash11enable_sm90INS1_16FlashAttnFwdSm90INS1_25CollectiveMainloopFwdSm90ILi2EN4cute5tupleIJNS5_1CILi1EEES8_S8_EEENS6_IJNS7_ILi128EEENS7_ILi96EEENS7_ILi64EEEEEELi256ENS_10bfloat16_tEfNS_4arch4Sm90ELb0ELb0ELb0ELb0ELb0ELb0ELb0ELb1ELb0ELb1ELb1ELb0EEENS1_21CollectiveEpilogueFwdINS6_IJSA_NS7_ILi256EEESB_EEES9_SE_SG_Li256ELb0ELb1ELb1ELb0EEENS1_19SingleTileSchedulerILb0ELb1ELb1ELi128EEEEEEEEEvNT_6ParamsE,"ax",@progbits
	.align	128
.text._ZN7cutlass13device_kernelIN5flash11enable_sm90INS1_16FlashAttnFwdSm90INS1_25CollectiveMainloopFwdSm90ILi2EN4cute5tupleIJNS5_1CILi1EEES8_S8_EEENS6_IJNS7_ILi128EEENS7_ILi96EEENS7_ILi64EEEEEELi256ENS_10bfloat16_tEfNS_4arch4Sm90ELb0ELb0ELb0ELb0ELb0ELb0ELb0ELb1ELb0ELb1ELb1ELb0EEENS1_21CollectiveEpilogueFwdINS6_IJSA_NS7_ILi256EEESB_EEES9_SE_SG_Li256ELb0ELb1ELb1ELb0EEENS1_19SingleTileSchedulerILb0ELb1ELb1ELi128EEEEEEEEEvNT_6ParamsE:
        .type           _ZN7cutlass13device_kernelIN5flash11enable_sm90INS1_16FlashAttnFwdSm90INS1_25CollectiveMainloopFwdSm90ILi2EN4cute5tupleIJNS5_1CILi1EEES8_S8_EEENS6_IJNS7_ILi128EEENS7_ILi96EEENS7_ILi64EEEEEELi256ENS_10bfloat16_tEfNS_4arch4Sm90ELb0ELb0ELb0ELb0ELb0ELb0ELb0ELb1ELb0ELb1ELb1ELb0EEENS1_21CollectiveEpilogueFwdINS6_IJSA_NS7_ILi256EEESB_EEES9_SE_SG_Li256ELb0ELb1ELb1ELb0EEENS1_19SingleTileSchedulerILb0ELb1ELb1ELi128EEEEEEEEEvNT_6ParamsE,@function
        .size           _ZN7cutlass13device_kernelIN5flash11enable_sm90INS1_16FlashAttnFwdSm90INS1_25CollectiveMainloopFwdSm90ILi2EN4cute5tupleIJNS5_1CILi1EEES8_S8_EEENS6_IJNS7_ILi128EEENS7_ILi96EEENS7_ILi64EEEEEELi256ENS_10bfloat16_tEfNS_4arch4Sm90ELb0ELb0ELb0ELb0ELb0ELb0ELb0ELb1ELb0ELb1ELb1ELb0EEENS1_21CollectiveEpilogueFwdINS6_IJSA_NS7_ILi256EEESB_EEES9_SE_SG_Li256ELb0ELb1ELb1ELb0EEENS1_19SingleTileSchedulerILb0ELb1ELb1ELi128EEEEEEEEEvNT_6ParamsE,(.L_x_15014 - _ZN7cutlass13device_kernelIN5flash11enable_sm90INS1_16FlashAttnFwdSm90INS1_25CollectiveMainloopFwdSm90ILi2EN4cute5tupleIJNS5_1CILi1EEES8_S8_EEENS6_IJNS7_ILi128EEENS7_ILi96EEENS7_ILi64EEEEEELi256ENS_10bfloat16_tEfNS_4arch4Sm90ELb0ELb0ELb0ELb0ELb0ELb0ELb0ELb1ELb0ELb1ELb1ELb0EEENS1_21CollectiveEpilogueFwdINS6_IJSA_NS7_ILi256EEESB_EEES9_SE_SG_Li256ELb0ELb1ELb1ELb0EEENS1_19SingleTileSchedulerILb0ELb1ELb1ELi128EEEEEEEEEvNT_6ParamsE)
        .other          _ZN7cutlass13device_kernelIN5flash11enable_sm90INS1_16FlashAttnFwdSm90INS1_25CollectiveMainloopFwdSm90ILi2EN4cute5tupleIJNS5_1CILi1EEES8_S8_EEENS6_IJNS7_ILi128EEENS7_ILi96EEENS7_ILi64EEEEEELi256ENS_10bfloat16_tEfNS_4arch4Sm90ELb0ELb0ELb0ELb0ELb0ELb0ELb0ELb1ELb0ELb1ELb1ELb0EEENS1_21CollectiveEpilogueFwdINS6_IJSA_NS7_ILi256EEESB_EEES9_SE_SG_Li256ELb0ELb1ELb1ELb0EEENS1_19SingleTileSchedulerILb0ELb1ELb1ELi128EEEEEEEEEvNT_6ParamsE,@"STO_CUDA_ENTRY STV_DEFAULT"
_ZN7cutlass13device_kernelIN5flash11enable_sm90INS1_16FlashAttnFwdSm90INS1_25CollectiveMainloopFwdSm90ILi2EN4cute5tupleIJNS5_1CILi1EEES8_S8_EEENS6_IJNS7_ILi128EEENS7_ILi96EEENS7_ILi64EEEEEELi256ENS_10bfloat16_tEfNS_4arch4Sm90ELb0ELb0ELb0ELb0ELb0ELb0ELb0ELb1ELb0ELb1ELb1ELb0EEENS1_21CollectiveEpilogueFwdINS6_IJSA_NS7_ILi256EEESB_EEES9_SE_SG_Li256ELb0ELb1ELb1ELb0EEENS1_19SingleTileSchedulerILb0ELb1ELb1ELi128EEEEEEEEEvNT_6ParamsE:
        /* <DEDUP_REMOVED lines=18> */
.L_x_8860:
[----:B------:R-:W-:Y:S05]  /*0120*/  BSYNC B0 ;  /* 0x0000000000007941 */ /* 0x000fea0003800000 */
.L_x_8859:
        /* <DEDUP_REMOVED lines=41> */
.L_x_8861:
        /* <DEDUP_REMOVED lines=22> */
.L_x_8862:
        /* <DEDUP_REMOVED lines=18> */
.L_x_8863:
        /* <DEDUP_REMOVED lines=22> */
.L_x_8864:
        /* <DEDUP_REMOVED lines=22> */
.L_x_8865:
        /* <DEDUP_REMOVED lines=8> */
.L_x_8868:
[----:B------:R-:W-:-:S08]  /*0980*/  NOP ;  /* 0x0000000000007918 */ /* 0x000fd00000000000 */
[----:B------:R-:W0:Y:S02]  /*0990*/  USETMAXREG.TRY_ALLOC.CTAPOOL UP0, 0xf0 ;  /* 0x000000f0000079c8 */ /* 0x000e240008000600 */
[----:B0-----:R-:W-:-:S13]  /*09a0*/  PLOP3.LUT P0, PT, PT, PT, UP0, 0x80, 0x0 ;  /* 0x000000000000781c */ /* 0x001fda0003f0f008 */
[----:B------:R-:W-:Y:S05]  /*09b0*/  @!P0 BRA `(.L_x_8868) ;  /* 0xfffffffc00f08947 */ /* 0x000fea000383ffff */
[----:B------:R-:W0:Y:S01]  /*09c0*/  S2UR UR6, SR_CTAID.Y ;  /* 0x00000000000679c3 */ /* 0x000e220000002600 */
[----:B------:R-:W-:-:S07]  /*09d0*/  ULDC UR7, c[0x0][0xc50] ;  /* 0x0003140000077ab9 */ /* 0x000fce0000000800 */
[----:B------:R-:W-:Y:S08]  /*09e0*/  BAR.ARV 0x8, 0x180 ;  /* 0x0206000000007b1d */ /* 0x000ff00000002000 */
[----:B------:R-:W1:Y:S01]  /*09f0*/  S2UR UR8, SR_CTAID.Z ;  /* 0x00000000000879c3 */ /* 0x000e620000002700 */
[----:B------:R-:W-:Y:S01]  /*0a00*/  ISETP.NE.AND P0, PT, R2, 0x1, PT ;  /* 0x000000010200780c */ /* 0x000fe20003f05270 */
[----:B------:R-:W-:-:S11]  /*0a10*/  UISETP.NE.AND UP0, UPT, UR7, 0x1, UPT ;  /* 0x000000010700788c */ /* 0x000fd6000bf05270 */
[----:B------:R-:W-:Y:S01]  /*0a20*/  @UP0 ULDC UR4, c[0x0][0xc54] ;  /* 0x0003150000040ab9 */ /* 0x000fe20000000800 */
[----:B------:R-:W-:Y:S06]  /*0a30*/  @!P0 BAR.ARV 0x9, 0x100 ;  /* 0x0244000000008b1d */ /* 0x000fec0000002000 */
[----:B0-----:R-:W-:Y:S01]  /*0a40*/  UIMAD.WIDE.U32 UR4, UR6, UR4, URZ ;  /* 0x00000004060472a5 */ /* 0x001fe2000f8e003f */
[----:B------:R-:W-:Y:S01]  /*0a50*/  @UP0 ULDC UR9, c[0x0][0xc58] ;  /* 0x0003160000090ab9 */ /* 0x000fe20000000800 */
[----:B------:R-:W-:Y:S01]  /*0a60*/  UMOV UR36, UR6 ;  /* 0x0000000600247c82 */ /* 0x000fe20008000000 */
[----:B-1----:R-:W-:Y:S01]  /*0a70*/  ISETP.LE.AND P0, PT, RZ, UR8, PT ;  /* 0x00000008ff007c0c */ /* 0x002fe2000bf03270 */
[----:B------:R-:W-:-:S04]  /*0a80*/  @UP0 USHF.R.U32.HI UR36, URZ, UR9, UR5 ;  /* 0x000000093f240299 */ /* 0x000fc80008011605 */
[----:B------:R-:W-:-:S04]  /*0a90*/  UIADD3 UR4, -UR36, URZ, URZ ;  /* 0x0000003f24047290 */ /* 0x000fc8000fffe13f */
[----:B------:R-:W-:-:S04]  /*0aa0*/  UIMAD UR7, UR7, UR4, UR6 ;  /* 0x00000004070772a4 */ /* 0x000fc8000f8e0206 */
[----:B------:R-:W-:Y:S08]  /*0ab0*/  @!P0 BRA `(.L_x_8869) ;  /* 0x000000ac00188947 */ /* 0x000ff00003800000 */
[----:B------:R-:W-:Y:S01]  /*0ac0*/  ULDC.64 UR4, c[0x0][0x418] ;  /* 0x0001060000047ab9 */ /* 0x000fe20000000a00 */
[----:B------:R-:W-:Y:S01]  /*0ad0*/  ULDC UR39, c[0x0][0x424] ;  /* 0x0001090000277ab9 */ /* 0x000fe20000000800 */
[----:B------:R-:W-:Y:S02]  /*0ae0*/  UISETP.NE.U32.AND UP0, UPT, UR4, URZ, UPT ;  /* 0x0000003f0400728c */ /* 0x000fe4000bf05070 */
        /* <DEDUP_REMOVED lines=8> */
[----:B------:R-:W-:-:S04]  /*0b70*/  UIMAD.WIDE UR4, UR4, 0x2aaaaaab, URZ ;  /* 0x2aaaaaab040478a5 */ /* 0x000fc8000f8e023f */
[----:B------:R-:W-:-:S03]  /*0b80*/  USHF.R.U32.HI UR6, URZ, 0x1f, UR5 ;  /* 0x0000001f3f067899 */ /* 0x000fc60008011605 */
[----:B------:R-:W-:Y:S01]  /*0b90*/  UMOV UR4, URZ ;  /* 0x0000003f00047c82 */ /* 0x000fe20008000000 */
[----:B------:R-:W-:-:S04]  /*0ba0*/  ULEA.HI.SX32 UR6, UR5, UR6, 0x1c ;  /* 0x0000000605067291 */ /* 0x000fc8000f8fe23f */
[----:B------:R-:W-:Y:S08]  /*0bb0*/  @!P0 BRA `(.L_x_8870) ;  /* 0x0000000000908947 */ /* 0x000ff00003800000 */
        /* <DEDUP_REMOVED lines=36> */
.L_x_8870:
[----:B------:R-:W-:Y:S01]  /*0e00*/  UIMAD UR37, UR37, UR4, URZ ;  /* 0x00000004252572a4 */ /* 0x000fe2000f8e023f */
[----:B------:R-:W-:Y:S01]  /*0e10*/  IMAD.U32 R0, RZ, RZ, UR6 ;  /* 0x00000006ff007e24 */ /* 0x000fe2000f8e00ff */
[----:B------:R-:W0:Y:S01]  /*0e20*/  S2R R4, SR_TID.X ;  /* 0x0000000000047919 */ /* 0x000e220000002100 */
[----:B------:R-:W-:Y:S01]  /*0e30*/  IMAD.U32 R3, RZ, RZ, UR4 ;  /* 0x00000004ff037e24 */ /* 0x000fe2000f8e00ff */
[----:B------:R-:W-:Y:S01]  /*0e40*/  PLOP3.LUT P0, PT, PT, PT, PT, 0x80, 0x0 ;  /* 0x000000000000781c */ /* 0x000fe20003f0f070 */
[----:B------:R-:W-:Y:S01]  /*0e50*/  IMAD.MOV.U32 R6, RZ, RZ, RZ ;  /* 0x000000ffff067224 */ /* 0x000fe200078e00ff */
[----:B------:R-:W-:Y:S02]  /*0e60*/  MOV R5, RZ ;  /* 0x000000ff00057202 */ /* 0x000fe40000000f00 */
        /* <DEDUP_REMOVED lines=104> */
.L_x_8872:
[----:B------:R-:W-:Y:S01]  /*14f0*/  SHF.L.U32 R8, RZ, 0x1f, RZ ;  /* 0x0000001fff087819 */ /* 0x000fe200000006ff */
[----:B------:R-:W-:-:S03]  /*1500*/  VIADD R0, R2, 0x8 ;  /* 0x0000000802007836 */ /* 0x000fc60000000000 */
[----:B------:R-:W0:Y:S02]  /*1510*/  SYNCS.PHASECHK.TRANS64.TRYWAIT P0, [UR38+0x22800], R8 ;  /* 0x02280008ff0075a7 */ /* 0x000e240008000166 */
[----:B0-----:R-:W-:Y:S05]  /*1520*/  @!P0 BRA `(.L_x_8873) ;  /* 0x000000a000848947 */ /* 0x001fea0003800000 */
.L_x_8979:
[----:B------:R-:W-:Y:S05]  /*1530*/  WARPSYNC.ALL ;  /* 0x0000000000007948 */ /* 0x000fea0003800000 */
[----:B------:R-:W-:Y:S01]  /*1540*/  ULOP3.LUT UR4, UR42, 0x1, URZ, 0xfc, !UPT ;  /* 0x000000012a047892 */ /* 0x000fe2000f8efc3f */
[----:B------:R1:W-:Y:S03]  /*1550*/  BAR.SYNC.DEFER_BLOCKING R0, 0x100 ;  /* 0x000400000000751d */ /* 0x0003e60000010000 */
[----:B------:R-:W-:-:S06]  /*1560*/  UISETP.NE.AND UP0, UPT, UR4, 0x3, UPT ;  /* 0x000000030400788c */ /* 0x000fcc000bf05270 */
[----:B------:R-:W-:-:S13]  /*1570*/  PLOP3.LUT P0, PT, PT, PT, UP0, 0x80, 0x0 ;  /* 0x000000000000781c */ /* 0x000fda0003f0f008 */
[----:B-1----:R-:W-:Y:S05]  /*1580*/  @!P0 BRA `(.L_x_8874) ;  /* 0x0000000000048947 */ /* 0x002fea0003800000 */
[----:B------:R-:W-:Y:S01]  /*1590*/  BPT.TRAP 0x1 ;  /* 0x000000040000795c */ /* 0x000fe20000300000 */
.L_x_8874:
[----:B------:R1:W2:Y:S01]  /*15a0*/  SYNCS.PHASECHK.TRANS64.TRYWAIT P1, [UR38+0x22830], R8 ;  /* 0x02283008ff0075a7 */ /* 0x0002a20008020166 */
[----:B------:R-:W-:Y:S05]  /*15b0*/  @!P0 BRA `(.L_x_8875) ;  /* 0x0000000000048947 */ /* 0x000fea0003800000 */
[----:B------:R-:W-:Y:S01]  /*15c0*/  BPT.TRAP 0x1 ;  /* 0x000000040000795c */ /* 0x000fe20000300000 */
.L_x_8875:
[----:B--2---:R-:W-:Y:S05]  /*15d0*/  @P1 BRA `(.L_x_8876) ;  /* 0x0000000000081947 */ /* 0x004fea0003800000 */
[----:B------:R-:W2:Y:S02]  /*15e0*/  SYNCS.PHASECHK.TRANS64.TRYWAIT P1, [UR38+0x22830], R8 ;  /* 0x02283008ff0075a7 */ /* 0x000ea40008020166 */
[----:B--2---:R-:W-:Y:S05]  /*15f0*/  @!P1 BRA `(.L_x_8877) ;  /* 0x000000a000689947 */ /* 0x004fea0003800000 */
.L_x_8876:
[----:B------:R-:W-:Y:S01]  /*1600*/  UIADD3 UR4, UR38, 0x1c400, URZ ;  /* 0x0001c40026047890 */ /* 0x000fe2000fffe03f */
[----:B------:R-:W-:Y:S01]  /*1610*/  WARPGROUP.ARRIVE ;  /* 0x00000000000079c5 */ /* 0x000fe20000000000 */
[----:B------:R-:W-:Y:S01]  /*1620*/  ULOP3.LUT UR8, UR41, 0x10000, URZ, 0xfc, !UPT ;  /* 0x0001000029087892 */ /* 0x000fe2000f8efc3f */
[----:B------:R-:W-:Y:S01]  /*1630*/  LOP3.LUT R17, R17, 0xffffff80, RZ, 0xc0, !PT ;  /* 0xffffff8011117812 */ /* 0x000fe200078ec0ff */
[----:B------:R-:W-:Y:S01]  /*1640*/  USHF.R.U32.HI UR4, URZ, 0x4, UR4 ;  /* 0x000000043f047899 */ /* 0x000fe20008011604 */
[----:B------:R-:W-:Y:S01]  /*1650*/  P2R R5, PR, RZ, 0x1 ;  /* 0x00000001ff057803 */ /* 0x000fe20000000000 */
[----:B------:R-:W-:Y:S01]  /*1660*/  UMOV UR9, 0x40000040 ;  /* 0x4000004000097882 */ /* 0x000fe20000000000 */
[----:B------:R-:W-:Y:S01]  /*1670*/  UMOV UR7, 0x40000040 ;  /* 0x4000004000077882 */ /* 0x000fe20000000000 */
[----:B------:R-:W-:Y:S01]  /*1680*/  ULOP3.LUT UR4, UR4, 0x3fff, URZ, 0xc0, !UPT ;  /* 0x00003fff04047892 */ /* 0x000fe2000f8ec03f */
[----:B------:R-:W-:Y:S01]  /*1690*/  IADD3 R17, R16, -R17, RZ ;  /* 0x8000001110117210 */ /* 0x000fe20007ffe0ff */
[----:B------:R-:W-:Y:S01]  /*16a0*/  UMOV UR5, UR9 ;  /* 0x0000000900057c82 */ /* 0x000fe20008000000 */
[----:B------:R-:W-:Y:S01]  /*16b0*/  UIADD3 UR12, UR8, 0x2, URZ ;  /* 0x00000002080c7890 */ /* 0x000fe2000fffe03f */
[----:B------:R-:W2:Y:S01]  /*16c0*/  S2R R12, SR_TID.X ;  /* 0x00000000000c7919 */ /* 0x000ea20000002100 */
[----:B------:R-:W-:Y:S01]  /*16d0*/  ULOP3.LUT UR6, UR4, 0x10000, URZ, 0xfc, !UPT ;  /* 0x0001000004067892 */ /* 0x000fe2000f8efc3f */
[----:B------:R-:W-:Y:S01]  /*16e0*/  SHF.R.S32.HI R4, RZ, 0x1f, R17 ;  /* 0x0000001fff047819 */ /* 0x000fe20000011411 */
[----:B------:R-:W-:Y:S01]  /*16f0*/  UMOV UR13, 0x40000040 ;  /* 0x40000040000d7882 */ /* 0x000fe20000000000 */
[----:B------:R-:W-:Y:S01]  /*1700*/  UMOV UR4, UR8 ;  /* 0x0000000800047c82 */ /* 0x000fe20008000000 */
[----:B------:R-:W-:Y:S01]  /*1710*/  UIADD3 UR14, UR6, 0x2, URZ ;  /* 0x00000002060e7890 */ /* 0x000fe2000fffe03f */
[----:B------:R-:W-:Y:S01]  /*1720*/  LEA.HI R4, R4, R17, RZ, 0x2 ;  /* 0x0000001104047211 */ /* 0x000fe200078f10ff */
[----:B------:R-:W-:Y:S01]  /*1730*/  UMOV UR15, 0x40000040 ;  /* 0x40000040000f7882 */ /* 0x000fe20000000000 */
[----:B------:R-:W-:-:S02]  /*1740*/  UIADD3 UR16, UR8, 0x4, URZ ;  /* 0x0000000408107890 */ /* 0x000fc4000fffe03f */
[----:B------:R-:W-:Y:S01]  /*1750*/  HGMMA.64x96x16.F32.BF16 R24, gdesc[UR4], RZ, !UPT, gsb0 ;  /* 0x01600000041879f0 */ /* 0x000fe2000c0018ff */
[----:B------:R-:W-:Y:S01]  /*1760*/  UIADD3 UR18, UR6, 0x4, URZ ;  /* 0x0000000406127890 */ /* 0x000fe2000fffe03f */
[----:B------:R-:W-:Y:S01]  /*1770*/  LOP3.LUT R4, R4, 0x7ffffffc, RZ, 0xc0, !PT ;  /* 0x7ffffffc04047812 */ /* 0x000fe200078ec0ff */
[----:B------:R-:W-:Y:S01]  /*1780*/  UMOV UR17, 0x40000040 ;  /* 0x4000004000117882 */ /* 0x000fe20000000000 */
[----:B------:R-:W-:Y:S01]  /*1790*/  UMOV UR19, 0x40000040 ;  /* 0x4000004000137882 */ /* 0x000fe20000000000 */
[----:B------:R-:W-:Y:S02]  /*17a0*/  UIADD3 UR20, UR8, 0x6, URZ ;  /* 0x0000000608147890 */ /* 0x000fe4000fffe03f */
[----:B------:R-:W-:Y:S01]  /*17b0*/  UIADD3 UR22, UR6, 0x6, URZ ;  /* 0x0000000606167890 */ /* 0x000fe2000fffe03f */
[----:B------:R-:W-:Y:S01]  /*17c0*/  IMAD.IADD R4, R17, 0x1, -R4 ;  /* 0x0000000111047824 */ /* 0x000fe200078e0a04 */
[----:B------:R-:W-:Y:S01]  /*17d0*/  UMOV UR21, 0x40000040 ;  /* 0x4000004000157882 */ /* 0x000fe20000000000 */
[----:B------:R-:W-:Y:S01]  /*17e0*/  UMOV UR23, 0x40000040 ;  /* 0x4000004000177882 */ /* 0x000fe20000000000 */
[----:B------:R-:W-:Y:S01]  /*17f0*/  UIMAD UR39, UR40, -0x60, UR39 ;  /* 0xffffffa0282778a4 */ /* 0x000fe2000f8e0227 */
[----:B------:R-:W-:-:S03]  /*1800*/  ULDC UR7, c[0x0][0x988] ;  /* 0x0002620000077ab9 */ /* 0x000fc60000000800 */
[----:B------:R-:W-:-:S06]  /*1810*/  UIADD3 UR39, UR39, 0x60, URZ ;  /* 0x0000006027277890 */ /* 0x000fcc000fffe03f */
[----:B0-----:R-:W-:Y:S01]  /*1820*/  IMAD.U32 R3, RZ, RZ, UR39 ;  /* 0x00000027ff037e24 */ /* 0x001fe2000f8e00ff */
[----:B--2---:R-:W-:-:S03]  /*1830*/  LOP3.LUT R12, R12, 0x7f, RZ, 0xc0, !PT ;  /* 0x0000007f0c0c7812 */ /* 0x004fc600078ec0ff */
[----:B------:R-:W-:-:S05]  /*1840*/  IMAD R4, R4, -0x2, R3 ;  /* 0xfffffffe04047824 */ /* 0x000fca00078e0203 */
        /* <DEDUP_REMOVED lines=105> */
[----:B------:R-:W-:Y:S02]  /*1ee0*/  FSEL R71, R71, -INF , P1 ;  /* 0xff80000047477808 */ /* 0x000fe40000800000 */
[----:B0-----:R-:W-:-:S05]  /*1ef0*/  FMNMX.FTZ R7, R6, R3, !PT ;  /* 0x0000000306077209 */ /* 0x001fca0007810000 */
[----:B------:R-:W0:Y:S02]  /*1f00*/  SHFL.BFLY PT, R4, R7, 0x1, 0x1f ;  /* 0x0c201f0007047f89 */ /* 0x000e2400000e0000 */
[----:B0-----:R-:W-:Y:S02]  /*1f10*/  FMNMX.FTZ R3, R7, R4, !PT ;  /* 0x0000000407037209 */ /* 0x001fe40007810000 */
[----:B------:R-:W-:-:S05]  /*1f20*/  IADD3 R7, -R2, 0xb, RZ ;  /* 0x0000000b02077810 */ /* 0x000fca0007ffe1ff */
[----:B------:R0:W-:Y:S06]  /*1f30*/  BAR.ARV R7, 0x100 ;  /* 0x000400070000751d */ /* 0x0001ec0000002000 */
[C---:B------:R-:W-:Y:S01]  /*1f40*/  FMUL.FTZ R4, R3.reuse, UR7 ;  /* 0x0000000703047c20 */ /* 0x040fe20008410000 */
[----:B------:R-:W-:-:S04]  /*1f50*/  FSETP.NEU.FTZ.AND P0, PT, R3, -INF , PT ;  /* 0xff8000000300780b */ /* 0x000fc80003f1d000 */
[----:B------:R-:W-:Y:S02]  /*1f60*/  FSEL R9, R4, RZ, P0 ;  /* 0x000000ff04097208 */ /* 0x000fe40000000000 */
[----:B------:R-:W-:Y:S02]  /*1f70*/  ISETP.NE.AND P0, PT, R5, RZ, PT ;  /* 0x000000ff0500720c */ /* 0x000fe40003f05270 */
        /* <DEDUP_REMOVED lines=15> */
[----:B------:R-:W2:Y:S01]  /*2070*/  MUFU.EX2 R25, R25 ;  /* 0x0000001900197308 */ /* 0x000ea20000000800 */
        /* <DEDUP_REMOVED lines=15> */
[----:B------:R-:W3:Y:S01]  /*2170*/  MUFU.EX2 R29, R29 ;  /* 0x0000001d001d7308 */ /* 0x000ee20000000800 */
[----:B------:R-:W-:Y:S01]  /*2180*/  FMNMX.FTZ R5, R43, R4, !PT ;  /* 0x000000042b057209 */ /* 0x000fe20007810000 */
[--C-:B------:R-:W-:Y:S01]  /*2190*/  FFMA.FTZ R64, R64, UR7, -R9.reuse ;  /* 0x0000000740407c23 */ /* 0x100fe20008010809 */
[--C-:B------:R-:W-:Y:S01]  /*21a0*/  FFMA.FTZ R65, R65, UR7, -R9.reuse ;  /* 0x0000000741417c23 */ /* 0x100fe20008010809 */
[--C-:B------:R-:W-:Y:S01]  /*21b0*/  FFMA.FTZ R68, R68, UR7, -R9.reuse ;  /* 0x0000000744447c23 */ /* 0x100fe20008010809 */
[----:B------:R-:W-:Y:S01]  /*21c0*/  FMNMX.FTZ R4, R46, R5, !PT ;  /* 0x000000052e047209 */ /* 0x000fe20007810000 */
[----:B------:R-:W-:Y:S01]  /*21d0*/  FFMA.FTZ R9, R69, UR7, -R9 ;  /* 0x0000000745097c23 */ /* 0x000fe20008010809 */
[----:B--2---:R-:W-:Y:S01]  /*21e0*/  F2FP.BF16.F32.PACK_AB R152, R25, R24 ;  /* 0x000000181998723e */ /* 0x004fe200000010ff */
[----:B------:R-:W-:Y:S01]  /*21f0*/  MUFU.EX2 R32, R32 ;  /* 0x0000002000207308 */ /* 0x000fe20000000800 */
[----:B------:R-:W-:-:S04]  /*2200*/  FMNMX.FTZ R5, R47, R4, !PT ;  /* 0x000000042f057209 */ /* 0x000fc80007810000 */
[----:B------:R-:W-:-:S03]  /*2210*/  FMNMX.FTZ R4, R50, R5, !PT ;  /* 0x0000000532047209 */ /* 0x000fc60007810000 */
[----:B------:R-:W2:Y:S01]  /*2220*/  MUFU.EX2 R33, R33 ;  /* 0x0000002100217308 */ /* 0x000ea20000000800 */
[----:B------:R-:W-:Y:S02]  /*2230*/  FMNMX.FTZ R5, R51, R4, !PT ;  /* 0x0000000433057209 */ /* 0x000fe40007810000 */
[----:B---3--:R-:W-:Y:S02]  /*2240*/  F2FP.BF16.F32.PACK_AB R154, R29, R28 ;  /* 0x0000001c1d9a723e */ /* 0x008fe400000010ff */
[----:B------:R-:W-:-:S03]  /*2250*/  FMNMX.FTZ R4, R54, R5, !PT ;  /* 0x0000000536047209 */ /* 0x000fc60007810000 */
[----:B------:R-:W-:Y:S01]  /*2260*/  MUFU.EX2 R36, R36 ;  /* 0x0000002400247308 */ /* 0x000fe20000000800 */
[----:B------:R-:W-:-:S04]  /*2270*/  FMNMX.FTZ R5, R55, R4, !PT ;  /* 0x0000000437057209 */ /* 0x000fc80007810000 */
[----:B------:R-:W-:-:S03]  /*2280*/  FMNMX.FTZ R4, R58, R5, !PT ;  /* 0x000000053a047209 */ /* 0x000fc60007810000 */
[----:B------:R-:W3:Y:S01]  /*2290*/  MUFU.EX2 R37, R37 ;  /* 0x0000002500257308 */ /* 0x000ee20000000800 */
[----:B------:R-:W-:Y:S02]  /*22a0*/  FMNMX.FTZ R5, R59, R4, !PT ;  /* 0x000000043b057209 */ /* 0x000fe40007810000 */
[----:B--2---:R-:W-:Y:S02]  /*22b0*/  F2FP.BF16.F32.PACK_AB R156, R33, R32 ;  /* 0x00000020219c723e */ /* 0x004fe400000010ff */
[----:B------:R-:W-:-:S03]  /*22c0*/  FMNMX.FTZ R4, R62, R5, !PT ;  /* 0x000000053e047209 */ /* 0x000fc60007810000 */
        /* <DEDUP_REMOVED lines=8> */
[----:B------:R-:W-:-:S05]  /*2350*/  FMNMX.FTZ R4, R71, R4, !PT ;  /* 0x0000000447047209 */ /* 0x000fca0007810000 */
[----:B------:R-:W3:Y:S02]  /*2360*/  SHFL.BFLY PT, R5, R4, 0x2, 0x1f ;  /* 0x0c401f0004057f89 */ /* 0x000ee400000e0000 */
[----:B------:R-:W-:Y:S01]  /*2370*/  MUFU.EX2 R44, R44 ;  /* 0x0000002c002c7308 */ /* 0x000fe20000000800 */
[----:B--2---:R-:W-:-:S07]  /*2380*/  F2FP.BF16.F32.PACK_AB R160, R41, R40 ;  /* 0x0000002829a0723e */ /* 0x004fce00000010ff */
[----:B------:R-:W2:Y:S08]  /*2390*/  MUFU.EX2 R45, R45 ;  /* 0x0000002d002d7308 */ /* 0x000eb00000000800 */
[----:B------:R-:W-:Y:S01]  /*23a0*/  MUFU.EX2 R48, R48 ;  /* 0x0000003000307308 */ /* 0x000fe20000000800 */
[----:B---3--:R-:W-:-:S07]  /*23b0*/  FMNMX.FTZ R5, R4, R5, !PT ;  /* 0x0000000504057209 */ /* 0x008fce0007810000 */
[----:B------:R-:W3:Y:S01]  /*23c0*/  MUFU.EX2 R49, R49 ;  /* 0x0000003100317308 */ /* 0x000ee20000000800 */
[----:B--2---:R-:W-:Y:S01]  /*23d0*/  F2FP.BF16.F32.PACK_AB R162, R45, R44 ;  /* 0x0000002c2da2723e */ /* 0x004fe200000010ff */
[----:B------:R-:W2:Y:S06]  /*23e0*/  SHFL.BFLY PT, R4, R5, 0x1, 0x1f ;  /* 0x0c201f0005047f89 */ /* 0x000eac00000e0000 */
[----:B------:R-:W-:Y:S08]  /*23f0*/  MUFU.EX2 R52, R52 ;  /* 0x0000003400347308 */ /* 0x000ff00000000800 */
[----:B------:R-:W4:Y:S01]  /*2400*/  MUFU.EX2 R53, R53 ;  /* 0x0000003500357308 */ /* 0x000f220000000800 */
[----:B---3--:R-:W-:-:S07]  /*2410*/  F2FP.BF16.F32.PACK_AB R164, R49, R48 ;  /* 0x0000003031a4723e */ /* 0x008fce00000010ff */
[----:B------:R-:W-:Y:S01]  /*2420*/  MUFU.EX2 R56, R56 ;  /* 0x0000003800387308 */ /* 0x000fe20000000800 */
[----:B--2---:R-:W-:-:S04]  /*2430*/  FMNMX.FTZ R4, R5, R4, !PT ;  /* 0x0000000405047209 */ /* 0x004fc80007810000 */
[C---:B------:R-:W-:Y:S01]  /*2440*/  FSETP.NEU.FTZ.AND P1, PT, R4.reuse, -INF , PT ;  /* 0xff8000000400780b */ /* 0x040fe20003f3d000 */
[----:B------:R-:W-:Y:S02]  /*2450*/  FMUL.FTZ R5, R4, UR7 ;  /* 0x0000000704057c20 */ /* 0x000fe40008410000 */
[----:B------:R-:W-:Y:S01]  /*2460*/  MUFU.EX2 R57, R57 ;  /* 0x0000003900397308 */ /* 0x000fe20000000800 */
[----:B----4-:R-:W-:Y:S02]  /*2470*/  F2FP.BF16.F32.PACK_AB R166, R53, R52 ;  /* 0x0000003435a6723e */ /* 0x010fe400000010ff */
[----:B------:R-:W-:Y:S01]  /*2480*/  FSEL R6, R5, RZ, P1 ;  /* 0x000000ff05067208 */ /* 0x000fe20000800000 */
[----:B------:R-:W-:Y:S01]  /*2490*/  FADD.FTZ R5, R24, R25 ;  /* 0x0000001918057221 */ /* 0x000fe20000010000 */
[----:B------:R-:W-:-:S03]  /*24a0*/  ISETP.NE.AND P1, PT, R12, RZ, PT ;  /* 0x000000ff0c00720c */ /* 0x000fc60003f25270 */
[----:B------:R-:W-:Y:S01]  /*24b0*/  MUFU.EX2 R60, R60 ;  /* 0x0000003c003c7308 */ /* 0x000fe20000000800 */
[--C-:B------:R-:W-:Y:S01]  /*24c0*/  FFMA.FTZ R26, R26, UR7, -R6.reuse ;  /* 0x000000071a1a7c23 */ /* 0x100fe20008010806 */
[--C-:B------:R-:W-:Y:S01]  /*24d0*/  FFMA.FTZ R27, R27, UR7, -R6.reuse ;  /* 0x000000071b1b7c23 */ /* 0x100fe20008010806 */
[--C-:B------:R-:W-:Y:S01]  /*24e0*/  FFMA.FTZ R30, R30, UR7, -R6.reuse ;  /* 0x000000071e1e7c23 */ /* 0x100fe20008010806 */
[--C-:B------:R-:W-:Y:S01]  /*24f0*/  FFMA.FTZ R31, R31, UR7, -R6.reuse ;  /* 0x000000071f1f7c23 */ /* 0x100fe20008010806 */
[--C-:B------:R-:W-:Y:S01]  /*2500*/  FFMA.FTZ R34, R34, UR7, -R6.reuse ;  /* 0x0000000722227c23 */ /* 0x100fe20008010806 */
[----:B------:R-:W-:Y:S01]  /*2510*/  FADD.FTZ R10, R28, R5 ;  /* 0x000000051c0a7221 */ /* 0x000fe20000010000 */
[--C-:B------:R-:W-:Y:S01]  /*2520*/  FFMA.FTZ R35, R35, UR7, -R6.reuse ;  /* 0x0000000723237c23 */ /* 0x100fe20008010806 */
[----:B------:R-:W-:Y:S01]  /*2530*/  MUFU.EX2 R26, R26 ;  /* 0x0000001a001a7308 */ /* 0x000fe20000000800 */
[----:B------:R-:W-:Y:S01]  /*2540*/  FFMA.FTZ R38, R38, UR7, -R6 ;  /* 0x0000000726267c23 */ /* 0x000fe20008010806 */
[----:B------:R-:W-:Y:S01]  /*2550*/  FADD.FTZ R5, R29, R10 ;  /* 0x0000000a1d057221 */ /* 0x000fe20000010000 */
[--C-:B------:R-:W-:Y:S01]  /*2560*/  FFMA.FTZ R39, R39, UR7, -R6.reuse ;  /* 0x0000000727277c23 */ /* 0x100fe20008010806 */
[--C-:B------:R-:W-:Y:S01]  /*2570*/  FFMA.FTZ R42, R42, UR7, -R6.reuse ;  /* 0x000000072a2a7c23 */ /* 0x100fe20008010806 */
[--C-:B------:R-:W-:Y:S01]  /*2580*/  FFMA.FTZ R43, R43, UR7, -R6.reuse ;  /* 0x000000072b2b7c23 */ /* 0x100fe20008010806 */
[----:B------:R-:W-:Y:S01]  /*2590*/  FADD.FTZ R10, R32, R5 ;  /* 0x00000005200a7221 */ /* 0x000fe20000010000 */
[--C-:B------:R-:W-:Y:S01]  /*25a0*/  FFMA.FTZ R46, R46, UR7, -R6.reuse ;  /* 0x000000072e2e7c23 */ /* 0x100fe20008010806 */
[----:B------:R-:W2:Y:S01]  /*25b0*/  MUFU.EX2 R27, R27 ;  /* 0x0000001b001b7308 */ /* 0x000ea20000000800 */
[----:B------:R-:W-:Y:S01]  /*25c0*/  FFMA.FTZ R47, R47, UR7, -R6 ;  /* 0x000000072f2f7c23 */ /* 0x000fe20008010806 */
[----:B------:R-:W-:Y:S01]  /*25d0*/  FADD.FTZ R9, R33, R10 ;  /* 0x0000000a21097221 */ /* 0x000fe20000010000 */
[--C-:B------:R-:W-:Y:S01]  /*25e0*/  FFMA.FTZ R50, R50, UR7, -R6.reuse ;  /* 0x0000000732327c23 */ /* 0x100fe20008010806 */
[--C-:B------:R-:W-:Y:S01]  /*25f0*/  FFMA.FTZ R51, R51, UR7, -R6.reuse ;  /* 0x0000000733337c23 */ /* 0x100fe20008010806 */
[--C-:B------:R-:W-:Y:S01]  /*2600*/  FFMA.FTZ R54, R54, UR7, -R6.reuse ;  /* 0x0000000736367c23 */ /* 0x100fe20008010806 */
[----:B------:R-:W-:Y:S01]  /*2610*/  FADD.FTZ R12, R36, R9 ;  /* 0x00000009240c7221 */ /* 0x000fe20000010000 */
[----:B------:R-:W-:Y:S01]  /*2620*/  IMAD.U32 R9, RZ, RZ, UR38 ;  /* 0x00000026ff097e24 */ /* 0x000fe2000f8e00ff */
[----:B------:R-:W3:Y:S01]  /*2630*/  MUFU.EX2 R30, R30 ;  /* 0x0000001e001e7308 */ /* 0x000ee20000000800 */
[----:B------:R-:W-:Y:S01]  /*2640*/  FFMA.FTZ R55, R55, UR7, -R6 ;  /* 0x0000000737377c23 */ /* 0x000fe20008010806 */
[----:B------:R-:W-:Y:S01]  /*2650*/  FADD.FTZ R15, R37, R12 ;  /* 0x0000000c250f7221 */ /* 0x000fe20000010000 */
[--C-:B------:R-:W-:Y:S01]  /*2660*/  FFMA.FTZ R58, R58, UR7, -R6.reuse ;  /* 0x000000073a3a7c23 */ /* 0x100fe20008010806 */
[--C-:B------:R-:W-:Y:S01]  /*2670*/  FFMA.FTZ R59, R59, UR7, -R6.reuse ;  /* 0x000000073b3b7c23 */ /* 0x100fe20008010806 */
[--C-:B------:R-:W-:Y:S01]  /*2680*/  FFMA.FTZ R62, R62, UR7, -R6.reuse ;  /* 0x000000073e3e7c23 */ /* 0x100fe20008010806 */
[----:B------:R-:W-:Y:S01]  /*2690*/  FADD.FTZ R12, R40, R15 ;  /* 0x0000000f280c7221 */ /* 0x000fe20000010000 */
[----:B------:R-:W-:Y:S01]  /*26a0*/  FFMA.FTZ R63, R63, UR7, -R6 ;  /* 0x000000073f3f7c23 */ /* 0x000fe20008010806 */
[----:B------:R-:W4:Y:S01]  /*26b0*/  MUFU.EX2 R31, R31 ;  /* 0x0000001f001f7308 */ /* 0x000f220000000800 */
[----:B--2---:R-:W-:Y:S01]  /*26c0*/  FADD.FTZ R5, R26, R27 ;  /* 0x0000001b1a057221 */ /* 0x004fe20000010000 */
[----:B------:R-:W-:Y:S01]  /*26d0*/  FADD.FTZ R15, R41, R12 ;  /* 0x0000000c290f7221 */ /* 0x000fe20000010000 */
[--C-:B------:R-:W-:Y:S01]  /*26e0*/  FFMA.FTZ R66, R66, UR7, -R6.reuse ;  /* 0x0000000742427c23 */ /* 0x100fe20008010806 */
[--C-:B------:R-:W-:Y:S01]  /*26f0*/  FFMA.FTZ R67, R67, UR7, -R6.reuse ;  /* 0x0000000743437c23 */ /* 0x100fe20008010806 */
[--C-:B------:R-:W-:Y:S01]  /*2700*/  FFMA.FTZ R70, R70, UR7, -R6.reuse ;  /* 0x0000000746467c23 */ /* 0x100fe20008010806 */
[----:B------:R-:W-:Y:S01]  /*2710*/  FADD.FTZ R12, R44, R15 ;  /* 0x0000000f2c0c7221 */ /* 0x000fe20000010000 */
[----:B------:R-:W-:Y:S01]  /*2720*/  FFMA.FTZ R6, R71, UR7, -R6 ;  /* 0x0000000747067c23 */ /* 0x000fe20008010806 */
[----:B------:R-:W2:Y:S01]  /*2730*/  MUFU.EX2 R34, R34 ;  /* 0x0000002200227308 */ /* 0x000ea20000000800 */
[----:B---3--:R-:W-:Y:S01]  /*2740*/  FADD.FTZ R10, R30, R5 ;  /* 0x000000051e0a7221 */ /* 0x008fe20000010000 */
[----:B------:R-:W-:-:S02]  /*2750*/  @!P1 VIADD R5, R9, 0x22840 ;  /* 0x0002284009059836 */ /* 0x000fc40000000000 */
[----:B------:R-:W-:Y:S01]  /*2760*/  FADD.FTZ R15, R45, R12 ;  /* 0x0000000c2d0f7221 */ /* 0x000fe20000010000 */
[----:B------:R-:W-:Y:S02]  /*2770*/  F2FP.BF16.F32.PACK_AB R168, R57, R56 ;  /* 0x0000003839a8723e */ /* 0x000fe400000010ff */
[----:B------:R-:W-:Y:S01]  /*2780*/  F2FP.BF16.F32.PACK_AB R153, R27, R26 ;  /* 0x0000001a1b99723e */ /* 0x000fe200000010ff */
[----:B------:R-:W-:Y:S01]  /*2790*/  FADD.FTZ R12, R48, R15 ;  /* 0x0000000f300c7221 */ /* 0x000fe20000010000 */
[----:B------:R-:W3:Y:S01]  /*27a0*/  MUFU.EX2 R35, R35 ;  /* 0x0000002300237308 */ /* 0x000ee20000000800 */
[C---:B----4-:R-:W-:Y:S01]  /*27b0*/  FADD.FTZ R13, R31.reuse, R10 ;  /* 0x0000000a1f0d7221 */ /* 0x050fe20000010000 */
[----:B------:R-:W-:Y:S02]  /*27c0*/  @!P1 PRMT R5, RZ, 0x654, R5 ;  /* 0x00000654ff059816 */ /* 0x000fe40000000005 */
[----:B------:R-:W-:Y:S02]  /*27d0*/  F2FP.BF16.F32.PACK_AB R155, R31, R30 ;  /* 0x0000001e1f9b723e */ /* 0x000fe400000010ff */
[----:B------:R4:W-:Y:S02]  /*27e0*/  @!P1 SYNCS.ARRIVE.TRANS64.RED.A1T0 RZ, [R5+URZ], RZ ;  /* 0x000000ff05ff99a7 */ /* 0x0009e4000810043f */
[----:B------:R-:W5:Y:S01]  /*27f0*/  MUFU.EX2 R38, R38 ;  /* 0x0000002600267308 */ /* 0x000f620000000800 */
[----:B--2---:R-:W-:-:S07]  /*2800*/  FADD.FTZ R10, R34, R13 ;  /* 0x0000000d220a7221 */ /* 0x004fce0000010000 */
[----:B------:R-:W2:Y:S01]  /*2810*/  MUFU.EX2 R39, R39 ;  /* 0x0000002700277308 */ /* 0x000ea20000000800 */
[C---:B---3--:R-:W-:Y:S01]  /*2820*/  FADD.FTZ R13, R35.reuse, R10 ;  /* 0x0000000a230d7221 */ /* 0x048fe20000010000 */
[----:B------:R-:W-:-:S06]  /*2830*/  F2FP.BF16.F32.PACK_AB R157, R35, R34 ;  /* 0x00000022239d723e */ /* 0x000fcc00000010ff */
[----:B------:R-:W3:Y:S01]  /*2840*/  MUFU.EX2 R42, R42 ;  /* 0x0000002a002a7308 */ /* 0x000ee20000000800 */
[----:B-----5:R-:W-:-:S07]  /*2850*/  FADD.FTZ R10, R38, R13 ;  /* 0x0000000d260a7221 */ /* 0x020fce0000010000 */
[----:B------:R-:W4:Y:S01]  /*2860*/  MUFU.EX2 R43, R43 ;  /* 0x0000002b002b7308 */ /* 0x000f220000000800 */
[C---:B--2---:R-:W-:Y:S01]  /*2870*/  FADD.FTZ R13, R39.reuse, R10 ;  /* 0x0000000a270d7221 */ /* 0x044fe20000010000 */
[----:B------:R-:W-:-:S06]  /*2880*/  F2FP.BF16.F32.PACK_AB R159, R39, R38 ;  /* 0x00000026279f723e */ /* 0x000fcc00000010ff */
[----:B------:R-:W2:Y:S01]  /*2890*/  MUFU.EX2 R46, R46 ;  /* 0x0000002e002e7308 */ /* 0x000ea20000000800 */
[----:B---3--:R-:W-:Y:S01]  /*28a0*/  FADD.FTZ R10, R42, R13 ;  /* 0x0000000d2a0a7221 */ /* 0x008fe20000010000 */
[----:B------:R-:W-:-:S04]  /*28b0*/  FADD.FTZ R13, R49, R12 ;  /* 0x0000000c310d7221 */ /* 0x000fc80000010000 */
[----:B------:R-:W-:Y:S02]  /*28c0*/  FADD.FTZ R12, R52, R13 ;  /* 0x0000000d340c7221 */ /* 0x000fe40000010000 */
[----:B------:R-:W3:Y:S01]  /*28d0*/  MUFU.EX2 R47, R47 ;  /* 0x0000002f002f7308 */ /* 0x000ee20000000800 */
[----:B----4-:R-:W-:Y:S01]  /*28e0*/  FADD.FTZ R5, R43, R10 ;  /* 0x0000000a2b057221 */ /* 0x010fe20000010000 */
[----:B------:R-:W-:Y:S01]  /*28f0*/  FADD.FTZ R13, R53, R12 ;  /* 0x0000000c350d7221 */ /* 0x000fe20000010000 */
[----:B------:R-:W-:-:S03]  /*2900*/  F2FP.BF16.F32.PACK_AB R161, R43, R42 ;  /* 0x0000002a2ba1723e */ /* 0x000fc600000010ff */
[----:B------:R-:W-:Y:S02]  /*2910*/  FADD.FTZ R12, R56, R13 ;  /* 0x0000000d380c7221 */ /* 0x000fe40000010000 */
[----:B------:R-:W4:Y:S01]  /*2920*/  MUFU.EX2 R50, R50 ;  /* 0x0000003200327308 */ /* 0x000f220000000800 */
[----:B--2---:R-:W-:Y:S01]  /*2930*/  FADD.FTZ R10, R46, R5 ;  /* 0x000000052e0a7221 */ /* 0x004fe20000010000 */
[----:B------:R-:W-:-:S04]  /*2940*/  FADD.FTZ R13, R57, R12 ;  /* 0x0000000c390d7221 */ /* 0x000fc80000010000 */
[----:B------:R-:W-:Y:S02]  /*2950*/  FADD.FTZ R12, R60, R13 ;  /* 0x0000000d3c0c7221 */ /* 0x000fe40000010000 */
[----:B------:R-:W2:Y:S01]  /*2960*/  MUFU.EX2 R51, R51 ;  /* 0x0000003300337308 */ /* 0x000ea20000000800 */
[C---:B---3--:R-:W-:Y:S01]  /*2970*/  FADD.FTZ R5, R47.reuse, R10 ;  /* 0x0000000a2f057221 */ /* 0x048fe20000010000 */
[----:B------:R-:W-:-:S06]  /*2980*/  F2FP.BF16.F32.PACK_AB R163, R47, R46 ;  /* 0x0000002e2fa3723e */ /* 0x000fcc00000010ff */
[----:B------:R-:W3:Y:S01]  /*2990*/  MUFU.EX2 R54, R54 ;  /* 0x0000003600367308 */ /* 0x000ee20000000800 */
[----:B----4-:R-:W-:-:S07]  /*29a0*/  FADD.FTZ R10, R50, R5 ;  /* 0x00000005320a7221 */ /* 0x010fce0000010000 */
[----:B------:R-:W4:Y:S01]  /*29b0*/  MUFU.EX2 R55, R55 ;  /* 0x0000003700377308 */ /* 0x000f220000000800 */
[C---:B--2---:R-:W-:Y:S01]  /*29c0*/  FADD.FTZ R5, R51.reuse, R10 ;  /* 0x0000000a33057221 */ /* 0x044fe20000010000 */
[----:B------:R-:W-:-:S06]  /*29d0*/  F2FP.BF16.F32.PACK_AB R165, R51, R50 ;  /* 0x0000003233a5723e */ /* 0x000fcc00000010ff */
[----:B------:R-:W2:Y:S01]  /*29e0*/  MUFU.EX2 R61, R61 ;  /* 0x0000003d003d7308 */ /* 0x000ea20000000800 */
[----:B---3--:R-:W-:-:S07]  /*29f0*/  FADD.FTZ R10, R54, R5 ;  /* 0x00000005360a7221 */ /* 0x008fce0000010000 */
[----:B------:R-:W3:Y:S01]  /*2a00*/  MUFU.EX2 R58, R58 ;  /* 0x0000003a003a7308 */ /* 0x000ee20000000800 */
[C---:B----4-:R-:W-:Y:S01]  /*2a10*/  FADD.FTZ R5, R55.reuse, R10 ;  /* 0x0000000a37057221 */ /* 0x050fe20000010000 */
[----:B------:R-:W-:-:S06]  /*2a20*/  F2FP.BF16.F32.PACK_AB R167, R55, R54 ;  /* 0x0000003637a7723e */ /* 0x000fcc00000010ff */
[----:B------:R-:W4:Y:S01]  /*2a30*/  MUFU.EX2 R64, R64 ;  /* 0x0000004000407308 */ /* 0x000f220000000800 */
[C---:B--2---:R-:W-:Y:S01]  /*2a40*/  FADD.FTZ R13, R61.reuse, R12 ;  /* 0x0000000c3d0d7221 */ /* 0x044fe20000010000 */
[----:B------:R-:W-:-:S06]  /*2a50*/  F2FP.BF16.F32.PACK_AB R170, R61, R60 ;  /* 0x0000003c3daa723e */ /* 0x000fcc00000010ff */
[----:B------:R-:W2:Y:S01]  /*2a60*/  MUFU.EX2 R59, R59 ;  /* 0x0000003b003b7308 */ /* 0x000ea20000000800 */
[----:B---3--:R-:W-:-:S07]  /*2a70*/  FADD.FTZ R10, R58, R5 ;  /* 0x000000053a0a7221 */ /* 0x008fce0000010000 */
[----:B------:R-:W3:Y:S01]  /*2a80*/  MUFU.EX2 R65, R65 ;  /* 0x0000004100417308 */ /* 0x000ee20000000800 */
[----:B----4-:R-:W-:-:S07]  /*2a90*/  FADD.FTZ R12, R64, R13 ;  /* 0x0000000d400c7221 */ /* 0x010fce0000010000 */
[----:B------:R-:W4:Y:S01]  /*2aa0*/  MUFU.EX2 R62, R62 ;  /* 0x0000003e003e7308 */ /* 0x000f220000000800 */
[C---:B--2---:R-:W-:Y:S01]  /*2ab0*/  FADD.FTZ R5, R59.reuse, R10 ;  /* 0x0000000a3b057221 */ /* 0x044fe20000010000 */
[----:B------:R-:W-:-:S06]  /*2ac0*/  F2FP.BF16.F32.PACK_AB R169, R59, R58 ;  /* 0x0000003a3ba9723e */ /* 0x000fcc00000010ff */
[----:B------:R-:W2:Y:S01]  /*2ad0*/  MUFU.EX2 R68, R68 ;  /* 0x0000004400447308 */ /* 0x000ea20000000800 */
[C---:B---3--:R-:W-:Y:S01]  /*2ae0*/  FADD.FTZ R13, R65.reuse, R12 ;  /* 0x0000000c410d7221 */ /* 0x048fe20000010000 */
[----:B------:R-:W-:-:S06]  /*2af0*/  F2FP.BF16.F32.PACK_AB R172, R65, R64 ;  /* 0x0000004041ac723e */ /* 0x000fcc00000010ff */
[----:B------:R-:W3:Y:S01]  /*2b00*/  MUFU.EX2 R63, R63 ;  /* 0x0000003f003f7308 */ /* 0x000ee20000000800 */
[----:B----4-:R-:W-:-:S07]  /*2b10*/  FADD.FTZ R10, R62, R5 ;  /* 0x000000053e0a7221 */ /* 0x010fce0000010000 */
[----:B------:R-:W4:Y:S01]  /*2b20*/  MUFU.EX2 R66, R66 ;  /* 0x0000004200427308 */ /* 0x000f220000000800 */
[----:B--2---:R-:W-:Y:S01]  /*2b30*/  FADD.FTZ R12, R68, R13 ;  /* 0x0000000d440c7221 */ /* 0x004fe20000010000 */
[----:B------:R-:W-:-:S03]  /*2b40*/  F2FP.BF16.F32.PACK_AB R174, R11, R68 ;  /* 0x000000440bae723e */ /* 0x000fc600000010ff */
[----:B------:R-:W-:-:S03]  /*2b50*/  FADD.FTZ R5, R11, R12 ;  /* 0x0000000c0b057221 */ /* 0x000fc60000010000 */
[----:B------:R-:W2:Y:S01]  /*2b60*/  MUFU.EX2 R67, R67 ;  /* 0x0000004300437308 */ /* 0x000ea20000000800 */
[C---:B---3--:R-:W-:Y:S01]  /*2b70*/  FADD.FTZ R13, R63.reuse, R10 ;  /* 0x0000000a3f0d7221 */ /* 0x048fe20000010000 */
[----:B------:R-:W-:-:S06]  /*2b80*/  F2FP.BF16.F32.PACK_AB R171, R63, R62 ;  /* 0x0000003e3fab723e */ /* 0x000fcc00000010ff */
[----:B------:R-:W3:Y:S01]  /*2b90*/  MUFU.EX2 R70, R70 ;  /* 0x0000004600467308 */ /* 0x000ee20000000800 */
[----:B----4-:R-:W-:-:S07]  /*2ba0*/  FADD.FTZ R10, R66, R13 ;  /* 0x0000000d420a7221 */ /* 0x010fce0000010000 */
[----:B------:R3:W4:Y:S01]  /*2bb0*/  MUFU.EX2 R175, R6 ;  /* 0x0000000600af7308 */ /* 0x0007220000000800 */
[C---:B--2---:R-:W-:Y:S01]  /*2bc0*/  FADD.FTZ R11, R67.reuse, R10 ;  /* 0x0000000a430b7221 */ /* 0x044fe20000010000 */
[----:B------:R-:W-:-:S03]  /*2bd0*/  F2FP.BF16.F32.PACK_AB R173, R67, R66 ;  /* 0x0000004243ad723e */ /* 0x000fc600000010ff */
[----:B---3--:R-:W-:-:S04]  /*2be0*/  FADD.FTZ R6, R70, R11 ;  /* 0x0000000b46067221 */ /* 0x008fc80000010000 */
[C---:B----4-:R-:W-:Y:S01]  /*2bf0*/  FADD.FTZ R6, R175.reuse, R6 ;  /* 0x00000006af067221 */ /* 0x050fe20000010000 */
[----:B------:R-:W-:Y:S01]  /*2c00*/  F2FP.BF16.F32.PACK_AB R175, R175, R70 ;  /* 0x00000046afaf723e */ /* 0x000fe200000010ff */
[----:B0-----:R-:W-:Y:S06]  /*2c10*/  @!P0 BRA `(.L_x_8878) ;  /* 0x0000000000048947 */ /* 0x001fec0003800000 */
[----:B------:R-:W-:Y:S01]  /*2c20*/  BPT.TRAP 0x1 ;  /* 0x000000040000795c */ /* 0x000fe20000300000 */
.L_x_8878:
[----:B------:R0:W2:Y:S01]  /*2c30*/  SYNCS.PHASECHK.TRANS64.TRYWAIT P2, [UR38+0x22850], R8 ;  /* 0x02285008ff0075a7 */ /* 0x0000a20008040166 */
[----:B------:R-:W-:Y:S05]  /*2c40*/  @!P0 BRA `(.L_x_8879) ;  /* 0x0000000000048947 */ /* 0x000fea0003800000 */
[----:B------:R-:W-:Y:S01]  /*2c50*/  BPT.TRAP 0x1 ;  /* 0x000000040000795c */ /* 0x000fe20000300000 */
.L_x_8879:
[----:B--2---:R-:W-:Y:S05]  /*2c60*/  @P2 BRA `(.L_x_8880) ;  /* 0x0000000000082947 */ /* 0x004fea0003800000 */
[----:B------:R-:W2:Y:S02]  /*2c70*/  SYNCS.PHASECHK.TRANS64.TRYWAIT P2, [UR38+0x22850], R8 ;  /* 0x02285008ff0075a7 */ /* 0x000ea40008040166 */
[----:B--2---:R-:W-:Y:S05]  /*2c80*/  @!P2 BRA `(.L_x_8881) ;  /* 0x0000008800dca947 */ /* 0x004fea0003800000 */
.L_x_8880:
[----:B------:R3:W-:Y:S01]  /*2c90*/  BAR.SYNC.DEFER_BLOCKING R0, 0x100 ;  /* 0x000400000000751d */ /* 0x0007e20000010000 */
[----:B------:R-:W-:Y:S01]  /*2ca0*/  UIADD3 UR4, UR38, 0x400, URZ ;  /* 0x0000040026047890 */ /* 0x000fe2000fffe03f */
[----:B--2---:R-:W-:Y:S01]  /*2cb0*/  @!P1 VIADD R9, R9, 0x22860 ;  /* 0x0002286009099836 */ /* 0x004fe20000000000 */
[----:B------:R-:W-:Y:S02]  /*2cc0*/  UIADD3 UR40, UR40, -0x2, URZ ;  /* 0xfffffffe28287890 */ /* 0x000fe4000fffe03f */
[----:B------:R-:W-:Y:S01]  /*2cd0*/  USHF.R.U32.HI UR4, URZ, 0x4, UR4 ;  /* 0x000000043f047899 */ /* 0x000fe20008011604 */
[----:B------:R-:W-:Y:S01]  /*2ce0*/  UMOV UR11, 0x40000040 ;  /* 0x40000040000b7882 */ /* 0x000fe20000000000 */
[----:B------:R-:W-:Y:S01]  /*2cf0*/  UISETP.GE.AND UP0, UPT, UR40, UR37, UPT ;  /* 0x000000252800728c */ /* 0x000fe2000bf06270 */
[----:B------:R-:W-:Y:S01]  /*2d00*/  @!P1 PRMT R9, RZ, 0x654, R9 ;  /* 0x00000654ff099816 */ /* 0x000fe20000000009 */
[----:B------:R-:W-:-:S04]  /*2d10*/  ULOP3.LUT UR4, UR4, 0x3fff, URZ, 0xc0, !UPT ;  /* 0x00003fff04047892 */ /* 0x000fc8000f8ec03f */
[----:B------:R-:W-:Y:S01]  /*2d20*/  ULOP3.LUT UR24, UR4, 0x3000000, URZ, 0xfc, !UPT ;  /* 0x0300000004187892 */ /* 0x000fe2000f8efc3f */
[----:B------:R-:W-:-:S03]  /*2d30*/  PLOP3.LUT P2, PT, PT, PT, UP0, 0x80, 0x0 ;  /* 0x000000000000781c */ /* 0x000fc60003f4f008 */
[----:B------:R-:W-:-:S03]  /*2d40*/  UIADD3 UR4, UR24, 0x80, URZ ;  /* 0x0000008018047890 */ /* 0x000fc6000fffe03f */
[----:B------:R-:W-:Y:S01]  /*2d50*/  UMOV UR10, UR24 ;  /* 0x00000018000a7c82 */ /* 0x000fe20008000000 */
[----:B------:R-:W-:-:S06]  /*2d60*/  WARPGROUP.ARRIVE ;  /* 0x00000000000079c5 */ /* 0x000fcc0000000000 */
[----:B------:R-:W-:Y:S01]  /*2d70*/  HGMMA.64x256x16.F32.BF16 R24, R152, gdesc[UR8].tnspB, RZ, !UPT, gsb0 ;  /* 0x43e0000898187df0 */ /* 0x000fe2000c0018ff */
        /* <DEDUP_REMOVED lines=35> */
[----:B------:R3:W-:Y:S01]  /*2fb0*/  @!P1 SYNCS.ARRIVE.TRANS64.RED.A1T0 RZ, [R9+URZ], RZ ;  /* 0x000000ff09ff99a7 */ /* 0x0007e2000810043f */
[----:B------:R-:W-:Y:S05]  /*2fc0*/  @!P2 BRA `(.L_x_8882) ;  /* 0x0000001c0044a947 */ /* 0x000fea0003800000 */
[----:B------:R-:W-:Y:S01]  /*2fd0*/  IMAD.MOV.U32 R13, RZ, RZ, R4 ;  /* 0x000000ffff0d7224 */ /* 0x000fe200078e0004 */
[----:B------:R-:W-:Y:S01]  /*2fe0*/  UMOV UR4, URZ ;  /* 0x0000003f00047c82 */ /* 0x000fe20008000000 */
[----:B01----:R-:W-:Y:S01]  /*2ff0*/  IMAD.MOV.U32 R8, RZ, RZ, R3 ;  /* 0x000000ffff087224 */ /* 0x003fe200078e0003 */
[----:B------:R-:W-:Y:S01]  /*3000*/  UMOV UR5, URZ ;  /* 0x0000003f00057c82 */ /* 0x000fe20008000000 */
[----:B------:R-:W-:-:S05]  /*3010*/  ULDC UR7, c[0x0][0x988] ;  /* 0x0002620000077ab9 */ /* 0x000fca0000000800 */
.L_x_8891:
        /* <DEDUP_REMOVED lines=8> */
[----:B--2---:R-:W-:Y:S11]  /*30a0*/  @!P0 BRA `(.L_x_8883) ;  /* 0x0000000000048947 */ /* 0x004ff60003800000 */
[----:B------:R-:W-:Y:S01]  /*30b0*/  BPT.TRAP 0x1 ;  /* 0x000000040000795c */ /* 0x000fe20000300000 */
.L_x_8883:
[----:B------:R-:W-:Y:S01]  /*30c0*/  IMAD.U32 R3, RZ, RZ, UR4 ;  /* 0x00000004ff037e24 */ /* 0x000fe2000f8e00ff */
[----:B------:R-:W-:-:S04]  /*30d0*/  ULEA UR26, UR5, UR38, 0x3 ;  /* 0x00000026051a7291 */ /* 0x000fc8000f8e183f */
[----:B------:R-:W-:-:S04]  /*30e0*/  SHF.L.U32 R3, R3, 0x1f, RZ ;  /* 0x0000001f03037819 */ /* 0x000fc800000006ff */
[----:B------:R-:W-:-:S13]  /*30f0*/  R2UR UR25, R3 ;  /* 0x00000000031972ca */ /* 0x000fda00000e0000 */
[----:B------:R-:W-:-:S04]  /*3100*/  IMAD.U32 R3, RZ, RZ, UR25 ;  /* 0x00000019ff037e24 */ /* 0x000fc8000f8e00ff */
[----:B------:R0:W1:Y:S01]  /*3110*/  SYNCS.PHASECHK.TRANS64.TRYWAIT P3, [UR26+0x22830], R3 ;  /* 0x02283003ff0075a7 */ /* 0x000062000806015a */
[----:B------:R-:W-:Y:S05]  /*3120*/  @!P0 BRA `(.L_x_8884) ;  /* 0x0000000000048947 */ /* 0x000fea0003800000 */
[----:B------:R-:W-:Y:S01]  /*3130*/  BPT.TRAP 0x1 ;  /* 0x000000040000795c */ /* 0x000fe20000300000 */
.L_x_8884:
[----:B-1----:R-:W-:Y:S05]  /*3140*/  @P3 BRA `(.L_x_8885) ;  /* 0x00000000000c3947 */ /* 0x002fea0003800000 */
[----:B0-----:R-:W-:-:S04]  /*3150*/  MOV R3, UR25 ;  /* 0x0000001900037c02 */ /* 0x001fc80008000f00 */
[----:B------:R-:W0:Y:S02]  /*3160*/  SYNCS.PHASECHK.TRANS64.TRYWAIT P3, [UR26+0x22830], R3 ;  /* 0x02283003ff0075a7 */ /* 0x000e24000806015a */
[----:B0-----:R-:W-:Y:S05]  /*3170*/  @!P3 BRA `(.L_x_8886) ;  /* 0x0000008400b4b947 */ /* 0x001fea0003800000 */
.L_x_8885:
[----:B------:R-:W-:Y:S01]  /*3180*/  UIMAD UR10, UR5, 0x300, UR6 ;  /* 0x00000300050a78a4 */ /* 0x000fe2000f8e0206 */
[----:B------:R-:W-:Y:S01]  /*3190*/  WARPGROUP.ARRIVE ;  /* 0x00000000000079c5 */ /* 0x000fe20000000000 */
[----:B------:R-:W-:Y:S01]  /*31a0*/  UMOV UR11, 0x40000040 ;  /* 0x40000040000b7882 */ /* 0x000fe20000000000 */
[----:B------:R-:W-:Y:S01]  /*31b0*/  UMOV UR15, 0x40000040 ;  /* 0x40000040000f7882 */ /* 0x000fe20000000000 */
[----:B------:R-:W-:Y:S02]  /*31c0*/  UIADD3 UR14, UR10, 0x2, URZ ;  /* 0x000000020a0e7890 */ /* 0x000fe4000fffe03f */
[----:B------:R-:W-:Y:S01]  /*31d0*/  UIADD3 UR18, UR10, 0x4, URZ ;  /* 0x000000040a127890 */ /* 0x000fe2000fffe03f */
[----:B------:R-:W-:Y:S02]  /*31e0*/  UMOV UR19, 0x40000040 ;  /* 0x4000004000137882 */ /* 0x000fe40000000000 */
[----:B------:R-:W-:Y:S01]  /*31f0*/  HGMMA.64x96x16.F32.BF16 R152, gdesc[UR8], RZ, !UPT, gsb0 ;  /* 0x01600000089879f0 */ /* 0x000fe2000c0018ff */
[----:B------:R-:W-:Y:S01]  /*3200*/  UIADD3 UR22, UR10, 0x6, URZ ;  /* 0x000000060a167890 */ /* 0x000fe2000fffe03f */
[----:B------:R-:W-:Y:S01]  /*3210*/  UMOV UR23, 0x40000040 ;  /* 0x4000004000177882 */ /* 0x000fe20000000000 */
        /* <DEDUP_REMOVED lines=10> */
[----:B0-----:R-:W-:-:S04]  /*32c0*/  FMNMX.FTZ R4, R152, R8, !PT ;  /* 0x0000000898047209 */ /* 0x001fc80007810000 */
        /* <DEDUP_REMOVED lines=22> */
[----:B---3--:R-:W-:-:S05]  /*3430*/  FMNMX.FTZ R9, R197, R4, !PT ;  /* 0x00000004c5097209 */ /* 0x008fca0007810000 */
[----:B------:R-:W0:Y:S02]  /*3440*/  SHFL.BFLY PT, R4, R9, 0x2, 0x1f ;  /* 0x0c401f0009047f89 */ /* 0x000e2400000e0000 */
[----:B0-----:R-:W-:-:S05]  /*3450*/  FMNMX.FTZ R10, R9, R4, !PT ;  /* 0x00000004090a7209 */ /* 0x001fca0007810000 */
[----:B------:R-:W0:Y:S02]  /*3460*/  SHFL.BFLY PT, R3, R10, 0x1, 0x1f ;  /* 0x0c201f000a037f89 */ /* 0x000e2400000e0000 */
[----:B0-----:R-:W-:-:S05]  /*3470*/  FMNMX.FTZ R3, R10, R3, !PT ;  /* 0x000000030a037209 */ /* 0x001fca0007810000 */
[C---:B------:R-:W-:Y:S01]  /*3480*/  FADD.FTZ R4, -R3.reuse, R8 ;  /* 0x0000000803047221 */ /* 0x040fe20000010100 */
[----:B------:R-:W-:-:S03]  /*3490*/  FMUL.FTZ R7, R3, UR7 ;  /* 0x0000000703077c20 */ /* 0x000fc60008410000 */
[----:B------:R-:W-:Y:S01]  /*34a0*/  FMUL.FTZ R8, R4, UR7 ;  /* 0x0000000704087c20 */ /* 0x000fe20008410000 */
[----:B------:R-:W-:Y:S01]  /*34b0*/  FMNMX.FTZ R4, R154, R13, !PT ;  /* 0x0000000d9a047209 */ /* 0x000fe20007810000 */
[--C-:B------:R-:W-:Y:S01]  /*34c0*/  FFMA.FTZ R12, R152, UR7, -R7.reuse ;  /* 0x00000007980c7c23 */ /* 0x100fe20008010807 */
[--C-:B------:R-:W-:Y:S01]  /*34d0*/  FFMA.FTZ R10, R156, UR7, -R7.reuse ;  /* 0x000000079c0a7c23 */ /* 0x100fe20008010807 */
[--C-:B------:R-:W-:Y:S01]  /*34e0*/  FFMA.FTZ R156, R160, UR7, -R7.reuse ;  /* 0x00000007a09c7c23 */ /* 0x100fe20008010807 */
[----:B------:R-:W-:Y:S01]  /*34f0*/  FMNMX.FTZ R11, R155, R4, !PT ;  /* 0x000000049b0b7209 */ /* 0x000fe20007810000 */
[----:B------:R0:W-:Y:S01]  /*3500*/  MUFU.EX2 R9, R12 ;  /* 0x0000000c00097308 */ /* 0x0001e20000000800 */
        /* <DEDUP_REMOVED lines=8> */
[--C-:B0-----:R-:W-:Y:S01]  /*3590*/  FFMA.FTZ R12, R164, UR7, -R7.reuse ;  /* 0x00000007a40c7c23 */ /* 0x101fe20008010807 */
        /* <DEDUP_REMOVED lines=8> */
[----:B------:R-:W0:Y:S01]  /*3620*/  MUFU.EX2 R8, R8 ;  /* 0x0000000800087308 */ /* 0x000e220000000800 */
[----:B------:R-:W-:Y:S01]  /*3630*/  FMNMX.FTZ R4, R166, R11, !PT ;  /* 0x0000000ba6047209 */ /* 0x000fe20007810000 */
[----:B------:R-:W-:-:S03]  /*3640*/  FFMA.FTZ R11, R157, UR7, -R7 ;  /* 0x000000079d0b7c23 */ /* 0x000fc60008010807 */
[----:B------:R-:W-:-:S03]  /*3650*/  FMNMX.FTZ R15, R167, R4, !PT ;  /* 0x00000004a70f7209 */ /* 0x000fc60007810000 */
[----:B------:R-:W1:Y:S01]  /*3660*/  MUFU.EX2 R152, R152 ;  /* 0x0000009800987308 */ /* 0x000e620000000800 */
[----:B------:R-:W-:-:S04]  /*3670*/  FMNMX.FTZ R4, R170, R15, !PT ;  /* 0x0000000faa047209 */ /* 0x000fc80007810000 */
[----:B------:R-:W-:-:S03]  /*3680*/  FMNMX.FTZ R15, R171, R4, !PT ;  /* 0x00000004ab0f7209 */ /* 0x000fc60007810000 */
[----:B------:R-:W-:Y:S01]  /*3690*/  MUFU.EX2 R10, R10 ;  /* 0x0000000a000a7308 */ /* 0x000fe20000000800 */
[----:B------:R-:W-:Y:S01]  /*36a0*/  FMNMX.FTZ R4, R174, R15, !PT ;  /* 0x0000000fae047209 */ /* 0x000fe20007810000 */
[--C-:B------:R-:W-:Y:S01]  /*36b0*/  FFMA.FTZ R15, R161, UR7, -R7.reuse ;  /* 0x00000007a10f7c23 */ /* 0x100fe20008010807 */
[----:B------:R-:W-:Y:S01]  /*36c0*/  FFMA.FTZ R161, R189, UR7, -R7 ;  /* 0x00000007bda17c23 */ /* 0x000fe20008010807 */
[----:B0-----:R-:W-:Y:S01]  /*36d0*/  FFMA.FTZ R5, R8, R5, R9 ;  /* 0x0000000508057223 */ /* 0x001fe20000010009 */
[----:B------:R-:W-:Y:S01]  /*36e0*/  FMNMX.FTZ R17, R175, R4, !PT ;  /* 0x00000004af117209 */ /* 0x000fe20007810000 */
[-C--:B------:R-:W-:Y:S01]  /*36f0*/  FMUL.FTZ R24, R24, R8.reuse ;  /* 0x0000000818187220 */ /* 0x080fe20000410000 */
[-C--:B------:R-:W-:Y:S01]  /*3700*/  FMUL.FTZ R25, R25, R8.reuse ;  /* 0x0000000819197220 */ /* 0x080fe20000410000 */
[----:B------:R-:W-:Y:S01]  /*3710*/  MUFU.EX2 R11, R11 ;  /* 0x0000000b000b7308 */ /* 0x000fe20000000800 */
[----:B------:R-:W-:Y:S01]  /*3720*/  FMNMX.FTZ R4, R178, R17, !PT ;  /* 0x00000011b2047209 */ /* 0x000fe20007810000 */
[C---:B-1----:R-:W-:Y:S01]  /*3730*/  FADD.FTZ R5, R152.reuse, R5 ;  /* 0x0000000598057221 */ /* 0x042fe20000010000 */
[----:B------:R-:W-:Y:S01]  /*3740*/  F2FP.BF16.F32.PACK_AB R152, R152, R9 ;  /* 0x000000099898723e */ /* 0x000fe200000010ff */
[----:B------:R-:W-:Y:S01]  /*3750*/  FMUL.FTZ R28, R28, R8 ;  /* 0x000000081c1c7220 */ /* 0x000fe20000410000 */
[----:B------:R-:W-:Y:S01]  /*3760*/  FMNMX.FTZ R17, R179, R4, !PT ;  /* 0x00000004b3117209 */ /* 0x000fe20007810000 */
[-C--:B------:R-:W-:Y:S01]  /*3770*/  FMUL.FTZ R29, R29, R8.reuse ;  /* 0x000000081d1d7220 */ /* 0x080fe20000410000 */
[-C--:B------:R-:W-:Y:S01]  /*3780*/  FMUL.FTZ R32, R32, R8.reuse ;  /* 0x0000000820207220 */ /* 0x080fe20000410000 */
[----:B------:R-:W-:Y:S01]  /*3790*/  MUFU.EX2 R156, R156 ;  /* 0x0000009c009c7308 */ /* 0x000fe20000000800 */
[----:B------:R-:W-:Y:S01]  /*37a0*/  FMNMX.FTZ R4, R182, R17, !PT ;  /* 0x00000011b6047209 */ /* 0x000fe20007810000 */
[--C-:B------:R-:W-:Y:S01]  /*37b0*/  FFMA.FTZ R17, R165, UR7, -R7.reuse ;  /* 0x00000007a5117c23 */ /* 0x100fe20008010807 */
[--C-:B------:R-:W-:Y:S01]  /*37c0*/  FFMA.FTZ R165, R193, UR7, -R7.reuse ;  /* 0x00000007c1a57c23 */ /* 0x100fe20008010807 */
[----:B------:R-:W-:Y:S01]  /*37d0*/  FMUL.FTZ R33, R33, R8 ;  /* 0x0000000821217220 */ /* 0x000fe20000410000 */
[----:B------:R-:W-:Y:S01]  /*37e0*/  FMNMX.FTZ R19, R183, R4, !PT ;  /* 0x00000004b7137209 */ /* 0x000fe20007810000 */
[-C--:B------:R-:W-:Y:S01]  /*37f0*/  FMUL.FTZ R36, R36, R8.reuse ;  /* 0x0000000824247220 */ /* 0x080fe20000410000 */
[-C--:B------:R-:W-:Y:S01]  /*3800*/  FMUL.FTZ R37, R37, R8.reuse ;  /* 0x0000000825257220 */ /* 0x080fe20000410000 */
        /* <DEDUP_REMOVED lines=9> */
[----:B------:R-:W-:Y:S01]  /*38a0*/  FMNMX.FTZ R4, R190, R19, !PT ;  /* 0x00000013be047209 */ /* 0x000fe20007810000 */
[--C-:B------:R-:W-:Y:S01]  /*38b0*/  FFMA.FTZ R19, R169, UR7, -R7.reuse ;  /* 0x00000007a9137c23 */ /* 0x100fe20008010807 */
[-C--:B------:R-:W-:Y:S01]  /*38c0*/  FMUL.FTZ R49, R49, R8.reuse ;  /* 0x0000000831317220 */ /* 0x080fe20000410000 */
        /* <DEDUP_REMOVED lines=46> */
[----:B0-----:R-:W-:Y:S01]  /*3bb0*/  FMNMX.FTZ R20, R4, R157, !PT ;  /* 0x0000009d04147209 */ /* 0x001fe20007810000 */
[----:B------:R-:W-:Y:S01]  /*3bc0*/  FFMA.FTZ R157, R185, UR7, -R7 ;  /* 0x00000007b99d7c23 */ /* 0x000fe20008010807 */
        /* <DEDUP_REMOVED lines=21> */
[----:B0-----:R-:W-:-:S07]  /*3d20*/  FMNMX.FTZ R4, R20, R169, !PT ;  /* 0x000000a914047209 */ /* 0x001fce0007810000 */
[----:B------:R-:W-:Y:S01]  /*3d30*/  MUFU.EX2 R168, R168 ;  /* 0x000000a800a87308 */ /* 0x000fe20000000800 */
[C---:B------:R-:W-:Y:S01]  /*3d40*/  FMUL.FTZ R185, R4.reuse, UR7 ;  /* 0x0000000704b97c20 */ /* 0x040fe20008410000 */
[----:B------:R-:W-:-:S03]  /*3d50*/  FADD.FTZ R7, -R4, R13 ;  /* 0x0000000d04077221 */ /* 0x000fc60000010100 */
[--C-:B------:R-:W-:Y:S01]  /*3d60*/  FFMA.FTZ R22, R154, UR7, -R185.reuse ;  /* 0x000000079a167c23 */ /* 0x100fe200080108b9 */
[----:B------:R-:W-:Y:S01]  /*3d70*/  FMUL.FTZ R7, R7, UR7 ;  /* 0x0000000707077c20 */ /* 0x000fe20008410000 */
[--C-:B------:R-:W-:Y:S01]  /*3d80*/  FFMA.FTZ R155, R155, UR7, -R185.reuse ;  /* 0x000000079b9b7c23 */ /* 0x100fe200080108b9 */
[--C-:B------:R-:W-:Y:S01]  /*3d90*/  FFMA.FTZ R173, R158, UR7, -R185.reuse ;  /* 0x000000079ead7c23 */ /* 0x100fe200080108b9 */
[--C-:B------:R-:W-:Y:S01]  /*3da0*/  FFMA.FTZ R176, R159, UR7, -R185.reuse ;  /* 0x000000079fb07c23 */ /* 0x100fe200080108b9 */
[----:B------:R0:W-:Y:S01]  /*3db0*/  MUFU.EX2 R169, R7 ;  /* 0x0000000700a97308 */ /* 0x0001e20000000800 */
[--C-:B------:R-:W-:Y:S01]  /*3dc0*/  FFMA.FTZ R192, R175, UR7, -R185.reuse ;  /* 0x00000007afc07c23 */ /* 0x100fe200080108b9 */
[--C-:B------:R-:W-:Y:S01]  /*3dd0*/  FFMA.FTZ R175, R178, UR7, -R185.reuse ;  /* 0x00000007b2af7c23 */ /* 0x100fe200080108b9 */
[--C-:B------:R-:W-:Y:S01]  /*3de0*/  FFMA.FTZ R159, R162, UR7, -R185.reuse ;  /* 0x00000007a29f7c23 */ /* 0x100fe200080108b9 */
[----:B------:R-:W-:Y:S01]  /*3df0*/  FFMA.FTZ R178, R179, UR7, -R185 ;  /* 0x00000007b3b27c23 */ /* 0x000fe200080108b9 */
[----:B------:R-:W-:-:S02]  /*3e00*/  IMAD.U32 R179, RZ, RZ, UR26 ;  /* 0x0000001affb37e24 */ /* 0x000fc4000f8e00ff */
[--C-:B------:R-:W-:Y:S01]  /*3e10*/  FFMA.FTZ R180, R163, UR7, -R185.reuse ;  /* 0x00000007a3b47c23 */ /* 0x100fe200080108b9 */
[--C-:B------:R-:W-:Y:S01]  /*3e20*/  FFMA.FTZ R163, R166, UR7, -R185.reuse ;  /* 0x00000007a6a37c23 */ /* 0x100fe200080108b9 */
[----:B------:R-:W1:Y:S01]  /*3e30*/  MUFU.EX2 R22, R22 ;  /* 0x0000001600167308 */ /* 0x000e620000000800 */
[----:B------:R-:W-:Y:S01]  /*3e40*/  @!P1 VIADD R154, R179, 0x22840 ;  /* 0x00022840b39a9836 */ /* 0x000fe20000000000 */
[----:B0-----:R-:W-:Y:S01]  /*3e50*/  IADD3 R7, -R2, 0xb, RZ ;  /* 0x0000000b02077810 */ /* 0x001fe20007ffe1ff */
[--C-:B------:R-:W-:Y:S01]  /*3e60*/  FFMA.FTZ R184, R167, UR7, -R185.reuse ;  /* 0x00000007a7b87c23 */ /* 0x100fe200080108b9 */
[--C-:B------:R-:W-:Y:S01]  /*3e70*/  FFMA.FTZ R167, R170, UR7, -R185.reuse ;  /* 0x00000007aaa77c23 */ /* 0x100fe200080108b9 */
[--C-:B------:R-:W-:Y:S01]  /*3e80*/  FFMA.FTZ R188, R171, UR7, -R185.reuse ;  /* 0x00000007abbc7c23 */ /* 0x100fe200080108b9 */
[----:B------:R-:W-:Y:S01]  /*3e90*/  @!P1 PRMT R154, RZ, 0x654, R154 ;  /* 0x00000654ff9a9816 */ /* 0x000fe2000000009a */
[----:B------:R0:W-:Y:S06]  /*3ea0*/  BAR.ARV R7, 0x100 ;  /* 0x000400070000751d */ /* 0x0001ec0000002000 */
[----:B------:R-:W2:Y:S01]  /*3eb0*/  MUFU.EX2 R155, R155 ;  /* 0x0000009b009b7308 */ /* 0x000ea20000000800 */
[----:B------:R3:W-:Y:S01]  /*3ec0*/  @!P1 SYNCS.ARRIVE.TRANS64.RED.A1T0 RZ, [R154+URZ], RZ ;  /* 0x000000ff9aff99a7 */ /* 0x0007e2000810043f */
[--C-:B------:R-:W-:Y:S01]  /*3ed0*/  FFMA.FTZ R171, R174, UR7, -R185.reuse ;  /* 0x00000007aeab7c23 */ /* 0x100fe200080108b9 */
[--C-:B------:R-:W-:Y:S01]  /*3ee0*/  FFMA.FTZ R177, R182, UR7, -R185.reuse ;  /* 0x00000007b6b17c23 */ /* 0x100fe200080108b9 */
[----:B-1----:R-:W-:Y:S01]  /*3ef0*/  FFMA.FTZ R6, R169, R6, R22 ;  /* 0x00000006a9067223 */ /* 0x002fe20000010016 */
[--C-:B------:R-:W-:Y:S01]  /*3f00*/  FFMA.FTZ R182, R183, UR7, -R185.reuse ;  /* 0x00000007b7b67c23 */ /* 0x100fe200080108b9 */
[--C-:B------:R-:W-:Y:S01]  /*3f10*/  FFMA.FTZ R181, R186, UR7, -R185.reuse ;  /* 0x00000007bab57c23 */ /* 0x100fe200080108b9 */
[----:B------:R-:W-:Y:S01]  /*3f20*/  FFMA.FTZ R186, R187, UR7, -R185 ;  /* 0x00000007bbba7c23 */ /* 0x000fe200080108b9 */
[----:B------:R-:W1:Y:S01]  /*3f30*/  MUFU.EX2 R173, R173 ;  /* 0x000000ad00ad7308 */ /* 0x000e620000000800 */
[----:B---3--:R-:W-:Y:S01]  /*3f40*/  FADD.FTZ R154, R10, R5 ;  /* 0x000000050a9a7221 */ /* 0x008fe20000010000 */
[--C-:B------:R-:W-:Y:S01]  /*3f50*/  FFMA.FTZ R183, R190, UR7, -R185.reuse ;  /* 0x00000007beb77c23 */ /* 0x100fe200080108b9 */
[--C-:B------:R-:W-:Y:S01]  /*3f60*/  FFMA.FTZ R190, R191, UR7, -R185.reuse ;  /* 0x00000007bfbe7c23 */ /* 0x100fe200080108b9 */
[--C-:B------:R-:W-:Y:S01]  /*3f70*/  FFMA.FTZ R194, R194, UR7, -R185.reuse ;  /* 0x00000007c2c27c23 */ /* 0x100fe200080108b9 */
[----:B------:R-:W-:Y:S01]  /*3f80*/  FADD.FTZ R5, R11, R154 ;  /* 0x0000009a0b057221 */ /* 0x000fe20000010000 */
[--C-:B------:R-:W-:Y:S01]  /*3f90*/  FFMA.FTZ R195, R195, UR7, -R185.reuse ;  /* 0x00000007c3c37c23 */ /* 0x100fe200080108b9 */
[----:B------:R-:W-:Y:S01]  /*3fa0*/  FFMA.FTZ R198, R198, UR7, -R185 ;  /* 0x00000007c6c67c23 */ /* 0x000fe200080108b9 */
[----:B------:R-:W3:Y:S01]  /*3fb0*/  MUFU.EX2 R176, R176 ;  /* 0x000000b000b07308 */ /* 0x000ee20000000800 */
[----:B--2---:R-:W-:Y:S01]  /*3fc0*/  FADD.FTZ R6, R155, R6 ;  /* 0x000000069b067221 */ /* 0x004fe20000010000 */
[----:B------:R-:W-:Y:S01]  /*3fd0*/  FADD.FTZ R154, R156, R5 ;  /* 0x000000059c9a7221 */ /* 0x000fe20000010000 */
[----:B------:R-:W-:Y:S01]  /*3fe0*/  FFMA.FTZ R199, R199, UR7, -R185 ;  /* 0x00000007c7c77c23 */ /* 0x000fe200080108b9 */
[----:B------:R-:W-:Y:S01]  /*3ff0*/  F2FP.BF16.F32.PACK_AB R166, R153, R16 ;  /* 0x0000001099a6723e */ /* 0x000fe200000010ff */
[-C--:B------:R-:W-:Y:S01]  /*4000*/  FMUL.FTZ R26, R26, R169.reuse ;  /* 0x000000a91a1a7220 */ /* 0x080fe20000410000 */
[----:B------:R-:W-:Y:S01]  /*4010*/  FADD.FTZ R5, R15, R154 ;  /* 0x0000009a0f057221 */ /* 0x000fe20000010000 */
[-C--:B------:R-:W-:Y:S01]  /*4020*/  FMUL.FTZ R27, R27, R169.reuse ;  /* 0x000000a91b1b7220 */ /* 0x080fe20000410000 */
[----:B------:R-:W2:Y:S01]  /*4030*/  MUFU.EX2 R159, R159 ;  /* 0x0000009f009f7308 */ /* 0x000ea20000000800 */
[----:B-1----:R-:W-:Y:S01]  /*4040*/  FADD.FTZ R9, R173, R6 ;  /* 0x00000006ad097221 */ /* 0x002fe20000010000 */
[----:B------:R-:W-:Y:S01]  /*4050*/  FADD.FTZ R154, R12, R5 ;  /* 0x000000050c9a7221 */ /* 0x000fe20000010000 */
[-C--:B------:R-:W-:Y:S01]  /*4060*/  FMUL.FTZ R30, R30, R169.reuse ;  /* 0x000000a91e1e7220 */ /* 0x080fe20000410000 */
[-C--:B------:R-:W-:Y:S01]  /*4070*/  FMUL.FTZ R31, R31, R169.reuse ;  /* 0x000000a91f1f7220 */ /* 0x080fe20000410000 */
[-C--:B------:R-:W-:Y:S01]  /*4080*/  FMUL.FTZ R34, R34, R169.reuse ;  /* 0x000000a922227220 */ /* 0x080fe20000410000 */
[----:B------:R-:W-:Y:S01]  /*4090*/  FADD.FTZ R5, R17, R154 ;  /* 0x0000009a11057221 */ /* 0x000fe20000010000 */
[-C--:B------:R-:W-:Y:S01]  /*40a0*/  FMUL.FTZ R35, R35, R169.reuse ;  /* 0x000000a923237220 */ /* 0x080fe20000410000 */
[----:B------:R-:W1:Y:S01]  /*40b0*/  MUFU.EX2 R180, R180 ;  /* 0x000000b400b47308 */ /* 0x000e620000000800 */
        /* <DEDUP_REMOVED lines=8> */
[----:B--2---:R-:W-:Y:S01]  /*4140*/  FADD.FTZ R9, R159, R6 ;  /* 0x000000069f097221 */ /* 0x004fe20000010000 */
[----:B------:R-:W-:Y:S01]  /*4150*/  FADD.FTZ R154, R14, R5 ;  /* 0x000000050e9a7221 */ /* 0x000fe20000010000 */
[-C--:B------:R-:W-:Y:S01]  /*4160*/  FMUL.FTZ R46, R46, R169.reuse ;  /* 0x000000a92e2e7220 */ /* 0x080fe20000410000 */
[-C--:B------:R-:W-:Y:S01]  /*4170*/  FMUL.FTZ R47, R47, R169.reuse ;  /* 0x000000a92f2f7220 */ /* 0x080fe20000410000 */
        /* <DEDUP_REMOVED lines=18> */
[----:B------:R-:W-:Y:S01]  /*42a0*/  F2FP.BF16.F32.PACK_AB R153, R155, R22 ;  /* 0x000000169b99723e */ /* 0x000fe200000010ff */
[----:B------:R-:W3:Y:S01]  /*42b0*/  MUFU.EX2 R188, R188 ;  /* 0x000000bc00bc7308 */ /* 0x000ee20000000800 */
[----:B--2---:R-:W-:Y:S01]  /*42c0*/  FADD.FTZ R6, R184, R9 ;  /* 0x00000009b8067221 */ /* 0x004fe20000010000 */
[----:B------:R-:W-:Y:S01]  /*42d0*/  FADD.FTZ R154, R168, R5 ;  /* 0x00000005a89a7221 */ /* 0x000fe20000010000 */
        /* <DEDUP_REMOVED lines=56> */
[----:B------:R-:W-:Y:S01]  /*4660*/  FMUL.FTZ R151, R151, R169 ;  /* 0x000000a997977220 */ /* 0x000fe20000410000 */
[----:B------:R-:W-:-:S02]  /*4670*/  F2FP.BF16.F32.PACK_AB R155, R176, R173 ;  /* 0x000000adb09b723e */ /* 0x000fc400000010ff */
[----:B------:R-:W-:Y:S02]  /*4680*/  F2FP.BF16.F32.PACK_AB R156, R15, R156 ;  /* 0x0000009c0f9c723e */ /* 0x000fe400000010ff */
[----:B------:R-:W1:Y:S01]  /*4690*/  MUFU.EX2 R157, R157 ;  /* 0x0000009d009d7308 */ /* 0x000e620000000800 */
[----:B---3--:R-:W-:Y:S01]  /*46a0*/  FADD.FTZ R6, R182, R9 ;  /* 0x00000009b6067221 */ /* 0x008fe20000010000 */
[----:B------:R-:W-:Y:S02]  /*46b0*/  F2FP.BF16.F32.PACK_AB R158, R17, R12 ;  /* 0x0000000c119e723e */ /* 0x000fe400000010ff */
[----:B------:R-:W-:Y:S02]  /*46c0*/  F2FP.BF16.F32.PACK_AB R160, R19, R160 ;  /* 0x000000a013a0723e */ /* 0x000fe400000010ff */
[----:B------:R-:W-:Y:S02]  /*46d0*/  F2FP.BF16.F32.PACK_AB R162, R21, R14 ;  /* 0x0000000e15a2723e */ /* 0x000fe400000010ff */
[----:B------:R-:W3:Y:S01]  /*46e0*/  MUFU.EX2 R186, R186 ;  /* 0x000000ba00ba7308 */ /* 0x000ee20000000800 */
[----:B--2---:R-:W-:Y:S01]  /*46f0*/  FADD.FTZ R9, R181, R6 ;  /* 0x00000006b5097221 */ /* 0x004fe20000010000 */
[----:B------:R-:W-:-:S06]  /*4700*/  F2FP.BF16.F32.PACK_AB R164, R23, R164 ;  /* 0x000000a417a4723e */ /* 0x000fcc00000010ff */
[----:B------:R-:W2:Y:S01]  /*4710*/  MUFU.EX2 R18, R18 ;  /* 0x0000001200127308 */ /* 0x000ea20000000800 */
[C---:B-1----:R-:W-:Y:S01]  /*4720*/  FADD.FTZ R5, R157.reuse, R154 ;  /* 0x0000009a9d057221 */ /* 0x042fe20000010000 */
[----:B------:R-:W-:Y:S02]  /*4730*/  F2FP.BF16.F32.PACK_AB R168, R157, R168 ;  /* 0x000000a89da8723e */ /* 0x000fe400000010ff */
[----:B------:R-:W-:Y:S02]  /*4740*/  F2FP.BF16.F32.PACK_AB R157, R180, R159 ;  /* 0x0000009fb49d723e */ /* 0x000fe400000010ff */
[----:B------:R-:W-:Y:S02]  /*4750*/  F2FP.BF16.F32.PACK_AB R159, R184, R163 ;  /* 0x000000a3b89f723e */ /* 0x000fe400000010ff */
[----:B------:R-:W1:Y:S01]  /*4760*/  MUFU.EX2 R183, R183 ;  /* 0x000000b700b77308 */ /* 0x000e620000000800 */
[----:B---3--:R-:W-:Y:S01]  /*4770*/  FADD.FTZ R6, R186, R9 ;  /* 0x00000009ba067221 */ /* 0x008fe20000010000 */
[----:B------:R-:W-:-:S02]  /*4780*/  F2FP.BF16.F32.PACK_AB R163, R192, R171 ;  /* 0x000000abc0a3723e */ /* 0x000fc400000010ff */
[----:B------:R-:W-:-:S04]  /*4790*/  F2FP.BF16.F32.PACK_AB R169, R186, R181 ;  /* 0x000000b5baa9723e */ /* 0x000fc800000010ff */
[----:B------:R-:W3:Y:S01]  /*47a0*/  MUFU.EX2 R161, R161 ;  /* 0x000000a100a17308 */ /* 0x000ee20000000800 */
[----:B--2---:R-:W-:-:S07]  /*47b0*/  FADD.FTZ R154, R18, R5 ;  /* 0x00000005129a7221 */ /* 0x004fce0000010000 */
[----:B------:R-:W2:Y:S01]  /*47c0*/  MUFU.EX2 R190, R190 ;  /* 0x000000be00be7308 */ /* 0x000ea20000000800 */
[----:B-1----:R-:W-:-:S07]  /*47d0*/  FADD.FTZ R9, R183, R6 ;  /* 0x00000006b7097221 */ /* 0x002fce0000010000 */
[----:B------:R-:W1:Y:S01]  /*47e0*/  MUFU.EX2 R172, R172 ;  /* 0x000000ac00ac7308 */ /* 0x000e620000000800 */
[----:B---3--:R-:W-:Y:S01]  /*47f0*/  FADD.FTZ R5, R161, R154 ;  /* 0x0000009aa1057221 */ /* 0x008fe20000010000 */
[----:B------:R-:W-:Y:S02]  /*4800*/  F2FP.BF16.F32.PACK_AB R154, R11, R10 ;  /* 0x0000000a0b9a723e */ /* 0x000fe400000010ff */
[----:B------:R-:W-:Y:S02]  /*4810*/  F2FP.BF16.F32.PACK_AB R170, R161, R18 ;  /* 0x00000012a1aa723e */ /* 0x000fe400000010ff */
[----:B------:R-:W-:Y:S02]  /*4820*/  F2FP.BF16.F32.PACK_AB R161, R188, R167 ;  /* 0x000000a7bca1723e */ /* 0x000fe400000010ff */
[----:B------:R-:W3:Y:S01]  /*4830*/  MUFU.EX2 R185, R194 ;  /* 0x000000c200b97308 */ /* 0x000ee20000000800 */
[----:B--2---:R-:W-:Y:S01]  /*4840*/  FADD.FTZ R6, R190, R9 ;  /* 0x00000009be067221 */ /* 0x004fe20000010000 */
[----:B------:R-:W-:-:S02]  /*4850*/  F2FP.BF16.F32.PACK_AB R167, R182, R177 ;  /* 0x000000b1b6a7723e */ /* 0x000fc400000010ff */
[----:B------:R-:W-:-:S04]  /*4860*/  F2FP.BF16.F32.PACK_AB R171, R190, R183 ;  /* 0x000000b7beab723e */ /* 0x000fc800000010ff */
[----:B------:R-:W2:Y:S01]  /*4870*/  MUFU.EX2 R165, R165 ;  /* 0x000000a500a57308 */ /* 0x000ea20000000800 */
[----:B-1----:R-:W-:-:S07]  /*4880*/  FADD.FTZ R10, R172, R5 ;  /* 0x00000005ac0a7221 */ /* 0x002fce0000010000 */
[----:B------:R-:W1:Y:S01]  /*4890*/  MUFU.EX2 R8, R195 ;  /* 0x000000c300087308 */ /* 0x000e620000000800 */
[----:B---3--:R-:W-:-:S07]  /*48a0*/  FADD.FTZ R9, R185, R6 ;  /* 0x00000006b9097221 */ /* 0x008fce0000010000 */
[----:B------:R-:W3:Y:S01]  /*48b0*/  MUFU.EX2 R20, R196 ;  /* 0x000000c400147308 */ /* 0x000ee20000000800 */
[C---:B--2---:R-:W-:Y:S01]  /*48c0*/  FADD.FTZ R5, R165.reuse, R10 ;  /* 0x0000000aa5057221 */ /* 0x044fe20000010000 */
[----:B------:R-:W-:Y:S02]  /*48d0*/  F2FP.BF16.F32.PACK_AB R172, R165, R172 ;  /* 0x000000aca5ac723e */ /* 0x000fe400000010ff */
[----:B------:R-:W-:-:S04]  /*48e0*/  F2FP.BF16.F32.PACK_AB R165, R178, R175 ;  /* 0x000000afb2a5723e */ /* 0x000fc800000010ff */
[----:B------:R-:W2:Y:S01]  /*48f0*/  MUFU.EX2 R198, R198 ;  /* 0x000000c600c67308 */ /* 0x000ea20000000800 */
[C---:B-1----:R-:W-:Y:S01]  /*4900*/  FADD.FTZ R9, R8.reuse, R9 ;  /* 0x0000000908097221 */ /* 0x042fe20000010000 */
[----:B------:R-:W-:-:S06]  /*4910*/  F2FP.BF16.F32.PACK_AB R173, R8, R185 ;  /* 0x000000b908ad723e */ /* 0x000fcc00000010ff */
[----:B------:R-:W1:Y:S01]  /*4920*/  MUFU.EX2 R13, R197 ;  /* 0x000000c5000d7308 */ /* 0x000e620000000800 */
[----:B---3--:R-:W-:-:S07]  /*4930*/  FADD.FTZ R10, R20, R5 ;  /* 0x00000005140a7221 */ /* 0x008fce0000010000 */
[----:B------:R-:W3:Y:S01]  /*4940*/  MUFU.EX2 R199, R199 ;  /* 0x000000c700c77308 */ /* 0x000ee20000000800 */
[----:B--2---:R-:W-:Y:S01]  /*4950*/  FADD.FTZ R6, R198, R9 ;  /* 0x00000009c6067221 */ /* 0x004fe20000010000 */
[C---:B-1----:R-:W-:Y:S01]  /*4960*/  FADD.FTZ R5, R13.reuse, R10 ;  /* 0x0000000a0d057221 */ /* 0x042fe20000010000 */
[----:B------:R-:W-:Y:S02]  /*4970*/  F2FP.BF16.F32.PACK_AB R174, R13, R20 ;  /* 0x000000140dae723e */ /* 0x000fe400000010ff */
[C---:B---3--:R-:W-:Y:S01]  /*4980*/  FADD.FTZ R6, R199.reuse, R6 ;  /* 0x00000006c7067221 */ /* 0x048fe20000010000 */
[----:B------:R-:W-:Y:S01]  /*4990*/  F2FP.BF16.F32.PACK_AB R175, R199, R198 ;  /* 0x000000c6c7af723e */ /* 0x000fe200000010ff */
[----:B0-----:R-:W-:Y:S06]  /*49a0*/  @!P0 BRA `(.L_x_8887) ;  /* 0x0000000000048947 */ /* 0x001fec0003800000 */
[----:B------:R-:W-:Y:S01]  /*49b0*/  BPT.TRAP 0x1 ;  /* 0x000000040000795c */ /* 0x000fe20000300000 */
.L_x_8887:
[----:B------:R-:W-:-:S04]  /*49c0*/  IMAD.U32 R8, RZ, RZ, UR25 ;  /* 0x00000019ff087e24 */ /* 0x000fc8000f8e00ff */
[----:B------:R0:W1:Y:S01]  /*49d0*/  SYNCS.PHASECHK.TRANS64.TRYWAIT P3, [UR26+0x22850], R8 ;  /* 0x02285008ff0075a7 */ /* 0x000062000806015a */
[----:B------:R-:W-:Y:S05]  /*49e0*/  @!P0 BRA `(.L_x_8888) ;  /* 0x0000000000048947 */ /* 0x000fea0003800000 */
[----:B------:R-:W-:Y:S01]  /*49f0*/  BPT.TRAP 0x1 ;  /* 0x000000040000795c */ /* 0x000fe20000300000 */
.L_x_8888:
[----:B-1----:R-:W-:Y:S05]  /*4a00*/  @P3 BRA `(.L_x_8889) ;  /* 0x00000000000c3947 */ /* 0x002fea0003800000 */
[----:B0-----:R-:W-:-:S04]  /*4a10*/  IMAD.U32 R8, RZ, RZ, UR25 ;  /* 0x00000019ff087e24 */ /* 0x001fc8000f8e00ff */
[----:B------:R-:W0:Y:S02]  /*4a20*/  SYNCS.PHASECHK.TRANS64.TRYWAIT P3, [UR26+0x22850], R8 ;  /* 0x02285008ff0075a7 */ /* 0x000e24000806015a */
[----:B0-----:R-:W-:Y:S05]  /*4a30*/  @!P3 BRA `(.L_x_8890) ;  /* 0x0000006c00a0b947 */ /* 0x001fea0003800000 */
.L_x_8889:
[----:B------:R2:W-:Y:S01]  /*4a40*/  BAR.SYNC.DEFER_BLOCKING R0, 0x100 ;  /* 0x000400000000751d */ /* 0x0005e20000010000 */
[----:B------:R-:W-:Y:S01]  /*4a50*/  UIMAD UR10, UR5, 0xc00, UR24 ;  /* 0x00000c00050a78a4 */ /* 0x000fe2000f8e0218 */
[----:B0-----:R-:W-:Y:S02]  /*4a60*/  @!P1 VIADD R179, R179, 0x22860 ;  /* 0x00022860b3b39836 */ /* 0x001fe40000000000 */
[----:B------:R-:W-:Y:S01]  /*4a70*/  IMAD.MOV.U32 R13, RZ, RZ, R4 ;  /* 0x000000ffff0d7224 */ /* 0x000fe200078e0004 */
[----:B------:R-:W-:Y:S01]  /*4a80*/  UIADD3 UR14, UR10, 0x80, URZ ;  /* 0x000000800a0e7890 */ /* 0x000fe2000fffe03f */
[----:B------:R-:W-:Y:S01]  /*4a90*/  IMAD.MOV.U32 R8, RZ, RZ, R3 ;  /* 0x000000ffff087224 */ /* 0x000fe200078e0003 */
[----:B------:R-:W-:Y:S01]  /*4aa0*/  UMOV UR11, 0x40000040 ;  /* 0x40000040000b7882 */ /* 0x000fe20000000000 */
[----:B------:R-:W-:Y:S01]  /*4ab0*/  UMOV UR15, 0x40000040 ;  /* 0x40000040000f7882 */ /* 0x000fe20000000000 */
[----:B------:R-:W-:Y:S01]  /*4ac0*/  @!P1 PRMT R179, RZ, 0x654, R179 ;  /* 0x00000654ffb39816 */ /* 0x000fe200000000b3 */
        /* <DEDUP_REMOVED lines=31> */
[----:B------:R2:W-:Y:S01]  /*4cc0*/  @!P1 SYNCS.ARRIVE.TRANS64.RED.A1T0 RZ, [R179+URZ], RZ ;  /* 0x000000ffb3ff99a7 */ /* 0x0005e2000810043f */
[----:B------:R-:W-:Y:S05]  /*4cd0*/  @P2 BRA `(.L_x_8891) ;  /* 0xffffffe000d02947 */ /* 0x000fea000383ffff */
.L_x_8882:
[----:B--23--:R-:W2:Y:S01]  /*4ce0*/  SHFL.BFLY PT, R0, R5, 0x2, 0x1f ;  /* 0x0c401f0005007f89 */ /* 0x00cea200000e0000 */
[----:B01----:R-:W-:Y:S01]  /*4cf0*/  IMAD.MOV.U32 R8, RZ, RZ, RZ ;  /* 0x000000ffff087224 */ /* 0x003fe200078e00ff */
[----:B------:R0:W-:Y:S08]  /*4d00*/  BAR.ARV R7, 0x100 ;  /* 0x000400070000751d */ /* 0x0001f00000002000 */
[----:B------:R-:W-:Y:S06]  /*4d10*/  BAR.ARV 0x8, 0x180 ;  /* 0x0206000000007b1d */ /* 0x000fec0000002000 */
[----:B------:R-:W-:Y:S01]  /*4d20*/  PLOP3.LUT P0, PT, PT, PT, PT, 0x8, 0x0 ;  /* 0x000000000000781c */ /* 0x000fe20003f0e170 */
[----:B------:R-:W1:Y:S01]  /*4d30*/  SHFL.BFLY PT, R11, R6, 0x2, 0x1f ;  /* 0x0c401f00060b7f89 */ /* 0x000e6200000e0000 */
[----:B--2---:R-:W-:Y:S01]  /*4d40*/  FADD.FTZ R2, R0, R5 ;  /* 0x0000000500027221 */ /* 0x004fe20000010000 */
[----:B------:R-:W-:-:S04]  /*4d50*/  IMAD.MOV.U32 R5, RZ, RZ, -0x800000 ;  /* 0xff800000ff057424 */ /* 0x000fc800078e00ff */
[----:B------:R-:W2:Y:S01]  /*4d60*/  SHFL.BFLY PT, R9, R2, 0x1, 0x1f ;  /* 0x0c201f0002097f89 */ /* 0x000ea200000e0000 */
[----:B-1----:R-:W-:Y:S01]  /*4d70*/  FADD.FTZ R11, R11, R6 ;  /* 0x000000060b0b7221 */ /* 0x002fe20000010000 */
[----:B------:R-:W-:-:S04]  /*4d80*/  MOV R6, 0xff800000 ;  /* 0xff80000000067802 */ /* 0x000fc80000000f00 */
[----:B------:R-:W1:Y:S01]  /*4d90*/  SHFL.BFLY PT, R0, R11, 0x1, 0x1f ;  /* 0x0c201f000b007f89 */ /* 0x000e6200000e0000 */
[----:B--2---:R-:W-:Y:S01]  /*4da0*/  FADD.FTZ R12, R2, R9 ;  /* 0x00000009020c7221 */ /* 0x004fe20000010000 */
[----:B------:R-:W-:-:S04]  /*4db0*/  IMAD.U32 R2, RZ, RZ, UR7 ;  /* 0x00000007ff027e24 */ /* 0x000fc8000f8e00ff */
[----:B------:R-:W-:-:S13]  /*4dc0*/  FSETP.NE.FTZ.AND P1, PT, R12, RZ, PT ;  /* 0x000000ff0c00720b */ /* 0x000fda0003f35000 */
[----:B------:R-:W2:Y:S01]  /*4dd0*/  @P1 MUFU.RCP R8, R12 ;  /* 0x0000000c00081308 */ /* 0x000ea20000001000 */
[----:B------:R-:W-:Y:S01]  /*4de0*/  @P1 FMUL.FTZ R2, R2, 0.69314718246459960938 ;  /* 0x3f31721802021820 */ /* 0x000fe20000410000 */
[----:B-1----:R-:W-:Y:S01]  /*4df0*/  FADD.FTZ R13, R11, R0 ;  /* 0x000000000b0d7221 */ /* 0x002fe20000010000 */
[----:B------:R-:W-:-:S04]  /*4e00*/  IMAD.MOV.U32 R0, RZ, RZ, RZ ;  /* 0x000000ffff007224 */ /* 0x000fc800078e00ff */
[----:B------:R-:W-:Y:S01]  /*4e10*/  FSETP.NE.FTZ.AND P2, PT, R13, RZ, PT ;  /* 0x000000ff0d00720b */ /* 0x000fe20003f55000 */
[----:B------:R-:W1:Y:S01]  /*4e20*/  @P1 MUFU.LG2 R9, R12 ;  /* 0x0000000c00091308 */ /* 0x000e620000000c00 */
[-C--:B--2---:R-:W-:Y:S01]  /*4e30*/  FMUL.FTZ R24, R24, R8.reuse ;  /* 0x0000000818187220 */ /* 0x084fe20000410000 */
[-C--:B------:R-:W-:Y:S01]  /*4e40*/  FMUL.FTZ R25, R25, R8.reuse ;  /* 0x0000000819197220 */ /* 0x080fe20000410000 */
[----:B------:R-:W-:-:S09]  /*4e50*/  FMUL.FTZ R28, R28, R8 ;  /* 0x000000081c1c7220 */ /* 0x000fd20000410000 */
[----:B------:R-:W0:Y:S01]  /*4e60*/  @P2 MUFU.LG2 R10, R13 ;  /* 0x0000000d000a2308 */ /* 0x000e220000000c00 */
[-C--:B------:R-:W-:Y:S01]  /*4e70*/  FMUL.FTZ R29, R29, R8.reuse ;  /* 0x000000081d1d7220 */ /* 0x080fe20000410000 */
[-C--:B------:R-:W-:Y:S01]  /*4e80*/  FMUL.FTZ R32, R32, R8.reuse ;  /* 0x0000000820207220 */ /* 0x080fe20000410000 */
[-C--:B------:R-:W-:Y:S01]  /*4e90*/  FMUL.FTZ R33, R33, R8.reuse ;  /* 0x0000000821217220 */ /* 0x080fe20000410000 */
[-C--:B------:R-:W-:Y:S01]  /*4ea0*/  FMUL.FTZ R36, R36, R8.reuse ;  /* 0x0000000824247220 */ /* 0x080fe20000410000 */
[-C--:B------:R-:W-:Y:S01]  /*4eb0*/  FMUL.FTZ R37, R37, R8.reuse ;  /* 0x0000000825257220 */ /* 0x080fe20000410000 */
[-C--:B------:R-:W-:Y:S01]  /*4ec0*/  FMUL.FTZ R40, R40, R8.reuse ;  /* 0x0000000828287220 */ /* 0x080fe20000410000 */
[-C--:B------:R-:W-:Y:S01]  /*4ed0*/  FMUL.FTZ R41, R41, R8.reuse ;  /* 0x0000000829297220 */ /* 0x080fe20000410000 */
[----:B------:R-:W2:Y:S01]  /*4ee0*/  @P2 MUFU.RCP R0, R13 ;  /* 0x0000000d00002308 */ /* 0x000ea20000001000 */
        /* <DEDUP_REMOVED lines=54> */
[----:B------:R-:W-:-:S02]  /*5250*/  IMAD.U32 R8, RZ, RZ, UR7 ;  /* 0x00000007ff087e24 */ /* 0x000fc4000f8e00ff */
[----:B-1----:R-:W-:Y:S01]  /*5260*/  @P1 FMUL.FTZ R9, R9, 0.69314718246459960938 ;  /* 0x3f31721809091820 */ /* 0x002fe20000410000 */
[----:B0-----:R-:W-:Y:S01]  /*5270*/  @P2 FMUL.FTZ R7, R10, 0.69314718246459960938 ;  /* 0x3f3172180a072820 */ /* 0x001fe20000410000 */
[-C--:B--2---:R-:W-:Y:S01]  /*5280*/  FMUL.FTZ R26, R26, R0.reuse ;  /* 0x000000001a1a7220 */ /* 0x084fe20000410000 */
        /* <DEDUP_REMOVED lines=65> */
[----:B------:R-:W-:-:S07]  /*56a0*/  @P2 FFMA.FTZ R5, R8, R4, R7 ;  /* 0x0000000408052223 */ /* 0x000fce0000010007 */
.L_x_8871:
[----:B------:R-:W-:Y:S05]  /*56b0*/  @P0 BRA `(.L_x_8892) ;  /* 0x00000020004c0947 */ /* 0x000fea0003800000 */
[----:B------:R-:W0:Y:S01]  /*56c0*/  S2R R0, SR_TID.X ;  /* 0x0000000000007919 */ /* 0x000e220000002100 */
[----:B------:R-:W1:Y:S01]  /*56d0*/  LDC R8, c[0x0][0xbe8] ;  /* 0x0002fa00ff087b82 */ /* 0x000e620000000800 */
[----:B------:R-:W-:Y:S01]  /*56e0*/  USHF.R.S32.HI UR7, URZ, 0x1f, UR36 ;  /* 0x0000001f3f077899 */ /* 0x000fe20008011424 */
[----:B------:R-:W-:Y:S01]  /*56f0*/  BSSY B0, `(.L_x_8893) ;  /* 0x000014b000007945 */ /* 0x000fe20003800000 */
[----:B------:R-:W2:Y:S01]  /*5700*/  S2R R16, SR_CTAID.X ;  /* 0x0000000000107919 */ /* 0x000ea20000002500 */
[----:B------:R-:W-:Y:S02]  /*5710*/  ULDC.64 UR8, c[0x0][0xbd0] ;  /* 0x0002f40000087ab9 */ /* 0x000fe40000000a00 */
[----:B------:R-:W-:Y:S02]  /*5720*/  UIMAD UR6, UR7, UR8, URZ ;  /* 0x00000008070672a4 */ /* 0x000fe4000f8e023f */
[----:B------:R-:W3:Y:S01]  /*5730*/  S2UR UR12, SR_CTAID.Z ;  /* 0x00000000000c79c3 */ /* 0x000ee20000002700 */
[----:B------:R-:W-:-:S02]  /*5740*/  UIMAD.WIDE.U32 UR4, UR36, UR8, URZ ;  /* 0x00000008240472a5 */ /* 0x000fc4000f8e003f */
[----:B------:R-:W-:-:S03]  /*5750*/  UIMAD UR6, UR36, UR9, UR6 ;  /* 0x00000009240672a4 */ /* 0x000fc6000f8e0206 */
[----:B------:R-:W-:Y:S01]  /*5760*/  ULDC.64 UR8, c[0x0][0xb38] ;  /* 0x0002ce0000087ab9 */ /* 0x000fe20000000a00 */
[----:B------:R-:W-:Y:S01]  /*5770*/  UIADD3 UR6, UR5, UR6, URZ ;  /* 0x0000000605067290 */ /* 0x000fe2000fffe03f */
[----:B------:R-:W4:Y:S01]  /*5780*/  LDC.64 R18, c[0x0][0xbd8] ;  /* 0x0002f600ff127b82 */ /* 0x000f220000000a00 */
[----:B------:R-:W-:-:S07]  /*5790*/  UIMAD UR7, UR7, UR8, URZ ;  /* 0x00000008070772a4 */ /* 0x000fce000f8e023f */
[----:B------:R-:W-:Y:S01]  /*57a0*/  BAR.SYNC.DEFER_BLOCKING 0x1, 0x100 ;  /* 0x0044000000007b1d */ /* 0x000fe20000010000 */
[----:B-1----:R-:W-:-:S07]  /*57b0*/  ISETP.NE.AND P0, PT, R8, 0x1, PT ;  /* 0x000000010800780c */ /* 0x002fce0003f05270 */
[----:B------:R-:W1:Y:S01]  /*57c0*/  S2UR UR11, SR_CTAID.Y ;  /* 0x00000000000b79c3 */ /* 0x000e620000002600 */
[----:B0-----:R-:W-:Y:S01]  /*57d0*/  VIADD R14, R0, 0xffffff80 ;  /* 0xffffff80000e7836 */ /* 0x001fe20000000000 */
[----:B---3--:R-:W-:-:S06]  /*57e0*/  USHF.R.S32.HI UR10, URZ, 0x1f, UR12 ;  /* 0x0000001f3f0a7899 */ /* 0x008fcc000801140c */
[----:B------:R-:W1:Y:S01]  /*57f0*/  LDC R23, c[0x0][0xc50] ;  /* 0x00031400ff177b82 */ /* 0x000e620000000800 */
[----:B------:R-:W-:-:S04]  /*5800*/  SHF.R.S32.HI R7, RZ, 0x1f, R14 ;  /* 0x0000001fff077819 */ /* 0x000fc8000001140e */
[----:B------:R-:W-:-:S03]  /*5810*/  LEA.HI R2, R7, R14, RZ, 0x7 ;  /* 0x0000000e07027211 */ /* 0x000fc600078f38ff */
[----:B------:R-:W0:Y:S01]  /*5820*/  LDC.64 R20, c[0x0][0xb40] ;  /* 0x0002d000ff147b82 */ /* 0x000e220000000a00 */
[----:B------:R-:W-:Y:S02]  /*5830*/  LEA.HI R7, R7, R14, RZ, 0x2 ;  /* 0x0000000e07077211 */ /* 0x000fe400078f10ff */
[----:B------:R-:W-:Y:S02]  /*5840*/  LOP3.LUT R3, R2, 0xffffff80, RZ, 0xc0, !PT ;  /* 0xffffff8002037812 */ /* 0x000fe400078ec0ff */
[----:B------:R-:W-:Y:S02]  /*5850*/  SHF.R.S32.HI R9, RZ, 0x7, R2 ;  /* 0x00000007ff097819 */ /* 0x000fe40000011402 */
[----:B------:R-:W-:Y:S01]  /*5860*/  LOP3.LUT R7, R7, 0xfffffffc, RZ, 0xc0, !PT ;  /* 0xfffffffc07077812 */ /* 0x000fe200078ec0ff */
[----:B------:R-:W-:Y:S01]  /*5870*/  IMAD.IADD R0, R14, 0x1, -R3 ;  /* 0x000000010e007824 */ /* 0x000fe200078e0a03 */
[----:B------:R-:W-:Y:S01]  /*5880*/  LEA.HI R2, R2, R9, RZ, 0x1 ;  /* 0x0000000902027211 */ /* 0x000fe200078f08ff */
[----:B------:R-:W3:Y:S02]  /*5890*/  @P0 LDC R17, c[0x0][0xbf0] ;  /* 0x0002fc00ff110b82 */ /* 0x000ee40000000800 */
[----:B------:R-:W-:Y:S01]  /*58a0*/  IMAD.IADD R7, R14, 0x1, -R7 ;  /* 0x000000010e077824 */ /* 0x000fe200078e0a07 */
[----:B------:R-:W-:-:S02]  /*58b0*/  SHF.R.S32.HI R11, RZ, 0x1f, R0 ;  /* 0x0000001fff0b7819 */ /* 0x000fc40000011400 */
[----:B------:R-:W-:Y:S02]  /*58c0*/  LOP3.LUT R2, R2, 0x3fffffe, RZ, 0xc0, !PT ;  /* 0x03fffffe02027812 */ /* 0x000fe400078ec0ff */
[----:B------:R-:W-:Y:S01]  /*58d0*/  LEA.HI R10, R11, R0, RZ, 0x2 ;  /* 0x000000000b0a7211 */ /* 0x000fe200078f10ff */
[----:B------:R-:W5:Y:S03]  /*58e0*/  @P0 LDC R14, c[0x0][0xbec] ;  /* 0x0002fb00ff0e0b82 */ /* 0x000f660000000800 */
[--C-:B------:R-:W-:Y:S02]  /*58f0*/  SHF.R.S32.HI R3, RZ, 0x2, R10.reuse ;  /* 0x00000002ff037819 */ /* 0x100fe4000001140a */
[----:B------:R-:W-:-:S03]  /*5900*/  SHF.R.S32.HI R4, RZ, 0x1f, R10 ;  /* 0x0000001fff047819 */ /* 0x000fc6000001140a */
[----:B------:R-:W3:Y:S01]  /*5910*/  @P0 LDC R22, c[0x0][0xbec] ;  /* 0x0002fb00ff160b82 */ /* 0x000ee20000000800 */
[----:B------:R-:W-:-:S04]  /*5920*/  LEA.HI R4, R4, R3, RZ, 0x3 ;  /* 0x0000000304047211 */ /* 0x000fc800078f18ff */
[----:B------:R-:W-:Y:S01]  /*5930*/  LOP3.LUT R12, R4, 0xfffffff8, RZ, 0xc0, !PT ;  /* 0xfffffff8040c7812 */ /* 0x000fe200078ec0ff */
[----:B------:R-:W-:Y:S01]  /*5940*/  IMAD.IADD R4, R9, 0x1, -R2 ;  /* 0x0000000109047824 */ /* 0x000fe200078e0a02 */
[----:B------:R-:W-:Y:S01]  /*5950*/  LEA.HI R9, R7, R7, RZ, 0x1 ;  /* 0x0000000707097211 */ /* 0x000fe200078f08ff */
[----:B------:R-:W3:Y:S01]  /*5960*/  @P0 LDC R153, c[0x0][0xbf0] ;  /* 0x0002fc00ff990b82 */ /* 0x000ee20000000800 */
[----:B------:R-:W-:Y:S01]  /*5970*/  LEA.HI R2, R11, R0, RZ, 0x5 ;  /* 0x000000000b027211 */ /* 0x000fe200078f28ff */
[----:B------:R-:W-:Y:S01]  /*5980*/  IMAD.IADD R3, R3, 0x1, -R12 ;  /* 0x0000000103037824 */ /* 0x000fe200078e0a0c */
[----:B------:R-:W-:Y:S02]  /*5990*/  LOP3.LUT R12, R9, 0x1ffffffe, RZ, 0xc0, !PT ;  /* 0x1ffffffe090c7812 */ /* 0x000fe400078ec0ff */
[----:B------:R-:W-:-:S03]  /*59a0*/  SHF.R.S32.HI R2, RZ, 0x5, R2 ;  /* 0x00000005ff027819 */ /* 0x000fc60000011402 */
[----:B------:R-:W-:Y:S02]  /*59b0*/  IMAD.IADD R12, R7, 0x1, -R12 ;  /* 0x00000001070c7824 */ /* 0x000fe400078e0a0c */
[----:B------:R-:W-:Y:S01]  /*59c0*/  IMAD R7, R2, 0x10, R3 ;  /* 0x0000001002077824 */ /* 0x000fe200078e0203 */
[----:B------:R-:W-:Y:S01]  /*59d0*/  MOV R3, UR5 ;  /* 0x0000000500037c02 */ /* 0x000fe20008000f00 */
[----:B------:R-:W-:Y:S01]  /*59e0*/  IMAD.U32 R2, RZ, RZ, UR4 ;  /* 0x00000004ff027e24 */ /* 0x000fe2000f8e00ff */
[----:B------:R-:W-:Y:S01]  /*59f0*/  UIMAD.WIDE.U32 UR4, UR36, UR8, URZ ;  /* 0x00000008240472a5 */ /* 0x000fe2000f8e003f */
[----:B------:R-:W-:Y:S02]  /*5a00*/  IMAD R9, R4, 0x40, R7 ;  /* 0x0000004004097824 */ /* 0x000fe400078e0207 */
[----:B------:R-:W-:Y:S01]  /*5a10*/  IMAD.U32 R3, RZ, RZ, UR6 ;  /* 0x00000006ff037e24 */ /* 0x000fe2000f8e00ff */
[----:B------:R-:W-:Y:S01]  /*5a20*/  UIMAD UR6, UR36, UR9, UR7 ;  /* 0x00000009240672a4 */ /* 0x000fe2000f8e0207 */
[----:B------:R-:W-:-:S02]  /*5a30*/  IMAD R12, R12, 0x8, R9 ;  /* 0x000000080c0c7824 */ /* 0x000fc400078e0209 */
[----:B----4-:R-:W-:Y:S01]  /*5a40*/  IMAD R4, R18, UR10, RZ ;  /* 0x0000000a12047c24 */ /* 0x010fe2000f8e02ff */
[----:B------:R-:W-:Y:S01]  /*5a50*/  UIADD3 UR6, UR5, UR6, URZ ;  /* 0x0000000605067290 */ /* 0x000fe2000fffe03f */
[----:B--2---:R-:W-:Y:S01]  /*5a60*/  IMAD R7, R16, 0x80, R12 ;  /* 0x0000008010077824 */ /* 0x004fe200078e020c */
[----:B------:R-:W-:Y:S01]  /*5a70*/  ULDC.64 UR8, c[0x0][0xb28] ;  /* 0x0002ca0000087ab9 */ /* 0x000fe20000000a00 */
[----:B------:R-:W-:-:S04]  /*5a80*/  IMAD.WIDE.U32 R2, R18, UR12, R2 ;  /* 0x0000000c12027c25 */ /* 0x000fc8000f8e0002 */
[----:B------:R-:W-:Y:S02]  /*5a90*/  IMAD R18, RZ, RZ, -UR36 ;  /* 0x80000024ff127e24 */ /* 0x000fe4000f8e02ff */
[----:B------:R-:W-:Y:S02]  /*5aa0*/  IMAD R15, R19, UR12, R4 ;  /* 0x0000000c130f7c24 */ /* 0x000fe4000f8e0204 */
[----:B-----5:R-:W-:-:S04]  /*5ab0*/  @P0 IMAD.HI.U32 R4, R7, R14, RZ ;  /* 0x0000000e07040227 */ /* 0x020fc800078e00ff */
[----:B------:R-:W-:Y:S02]  /*5ac0*/  IMAD.U32 R13, RZ, RZ, UR5 ;  /* 0x00000005ff0d7e24 */ /* 0x000fe4000f8e00ff */
[C---:B0-----:R-:W-:Y:S02]  /*5ad0*/  IMAD R14, R20.reuse, UR10, RZ ;  /* 0x0000000a140e7c24 */ /* 0x041fe4000f8e02ff */
[----:B-1----:R-:W-:Y:S02]  /*5ae0*/  IMAD R23, R23, R18, UR11 ;  /* 0x0000000b17177e24 */ /* 0x002fe4000f8e0212 */
[----:B------:R-:W-:Y:S01]  /*5af0*/  IMAD.U32 R12, RZ, RZ, UR4 ;  /* 0x00000004ff0c7e24 */ /* 0x000fe2000f8e00ff */
[----:B------:R-:W-:Y:S01]  /*5b00*/  ULDC.64 UR4, c[0x0][0xbe0] ;  /* 0x0002f80000047ab9 */ /* 0x000fe20000000a00 */
[----:B------:R-:W-:Y:S01]  /*5b10*/  IMAD.U32 R13, RZ, RZ, UR6 ;  /* 0x00000006ff0d7e24 */ /* 0x000fe2000f8e00ff */
[----:B------:R-:W-:Y:S01]  /*5b20*/  ULDC.64 UR6, c[0x0][0xb48] ;  /* 0x0002d20000067ab9 */ /* 0x000fe20000000a00 */
[----:B------:R-:W-:Y:S01]  /*5b30*/  IMAD.MOV.U32 R11, RZ, RZ, R7 ;  /* 0x000000ffff0b7224 */ /* 0x000fe200078e0007 */
[----:B---3--:R-:W-:Y:S01]  /*5b40*/  @P0 SHF.R.U32.HI R11, RZ, R17, R4 ;  /* 0x00000011ff0b0219 */ /* 0x008fe20000011604 */
[----:B------:R-:W-:Y:S01]  /*5b50*/  IMAD R17, R21, UR12, R14 ;  /* 0x0000000c15117c24 */ /* 0x000fe2000f8e020e */
[----:B------:R-:W-:Y:S01]  /*5b60*/  SHF.R.S32.HI R14, RZ, 0x1f, R23 ;  /* 0x0000001fff0e7819 */ /* 0x000fe20000011417 */
[----:B------:R-:W-:-:S04]  /*5b70*/  IMAD.WIDE.U32 R12, R20, UR12, R12 ;  /* 0x0000000c140c7c25 */ /* 0x000fc8000f8e000c */
[----:B------:R-:W-:Y:S01]  /*5b80*/  IMAD.IADD R3, R3, 0x1, R15 ;  /* 0x0000000103037824 */ /* 0x000fe200078e020f */
[----:B------:R-:W-:Y:S01]  /*5b90*/  MOV R15, R7 ;  /* 0x00000007000f7202 */ /* 0x000fe20000000f00 */
[----:B------:R-:W-:-:S04]  /*5ba0*/  @P0 IMAD.HI.U32 R22, R7, R22, RZ ;  /* 0x0000001607160227 */ /* 0x000fc800078e00ff */
[----:B------:R-:W-:Y:S01]  /*5bb0*/  IMAD.IADD R13, R13, 0x1, R17 ;  /* 0x000000010d0d7824 */ /* 0x000fe200078e0211 */
[----:B------:R-:W-:Y:S01]  /*5bc0*/  @P0 SHF.R.U32.HI R15, RZ, R153, R22 ;  /* 0x00000099ff0f0219 */ /* 0x000fe20000011616 */
[C---:B------:R-:W-:Y:S02]  /*5bd0*/  IMAD R4, R14.reuse, UR4, RZ ;  /* 0x000000040e047c24 */ /* 0x040fe4000f8e02ff */
[----:B------:R-:W-:Y:S02]  /*5be0*/  IMAD R17, R14, UR6, RZ ;  /* 0x000000060e117c24 */ /* 0x000fe4000f8e02ff */
[----:B------:R-:W-:-:S04]  /*5bf0*/  IMAD.WIDE.U32 R2, R23, UR4, R2 ;  /* 0x0000000417027c25 */ /* 0x000fc8000f8e0002 */
[----:B------:R-:W-:Y:S01]  /*5c00*/  IMAD R14, R23, UR5, R4 ;  /* 0x00000005170e7c24 */ /* 0x000fe2000f8e0204 */
[----:B------:R-:W-:Y:S01]  /*5c10*/  IADD3 R2, P0, R11, R2, RZ ;  /* 0x000000020b027210 */ /* 0x000fe20007f1e0ff */
[----:B------:R-:W-:Y:S01]  /*5c20*/  IMAD R19, R23, UR7, R17 ;  /* 0x0000000717137c24 */ /* 0x000fe2000f8e0211 */
[--C-:B------:R-:W-:Y:S01]  /*5c30*/  SHF.R.S32.HI R17, RZ, 0x1f, R11.reuse ;  /* 0x0000001fff117819 */ /* 0x100fe2000001140b */
[----:B------:R-:W-:Y:S01]  /*5c40*/  IMAD.MOV R11, RZ, RZ, -R11 ;  /* 0x000000ffff0b7224 */ /* 0x000fe200078e0a0b */
[--C-:B------:R-:W-:Y:S01]  /*5c50*/  SHF.R.S32.HI R4, RZ, 0x1f, R15.reuse ;  /* 0x0000001fff047819 */ /* 0x100fe2000001140f */
[----:B------:R-:W-:Y:S01]  /*5c60*/  ULDC.64 UR4, c[0x0][0xb30] ;  /* 0x0002cc0000047ab9 */ /* 0x000fe20000000a00 */
[----:B------:R-:W-:Y:S01]  /*5c70*/  IMAD.MOV R18, RZ, RZ, -R15 ;  /* 0x000000ffff127224 */ /* 0x000fe200078e0a0f */
[----:B------:R-:W-:Y:S01]  /*5c80*/  IADD3.X R3, R17, R3, R14, P0, !PT ;  /* 0x0000000311037210 */ /* 0x000fe200007fe40e */
[----:B------:R-:W-:Y:S02]  /*5c90*/  IMAD R11, R8, R11, R7 ;  /* 0x0000000b080b7224 */ /* 0x000fe400078e0207 */
[----:B------:R-:W-:-:S02]  /*5ca0*/  IMAD R4, R4, UR4, RZ ;  /* 0x0000000404047c24 */ /* 0x000fc4000f8e02ff */
[----:B------:R-:W-:Y:S01]  /*5cb0*/  IMAD.WIDE.U32 R12, R23, UR6, R12 ;  /* 0x00000006170c7c25 */ /* 0x000fe2000f8e000c */
[----:B------:R-:W-:-:S03]  /*5cc0*/  ULDC.64 UR6, c[0x0][0xbc8] ;  /* 0x0002f20000067ab9 */ /* 0x000fc60000000a00 */
[----:B------:R-:W-:Y:S02]  /*5cd0*/  IMAD R7, R8, R18, R7 ;  /* 0x0000001208077224 */ /* 0x000fe400078e0207 */
[----:B------:R-:W-:Y:S01]  /*5ce0*/  IMAD R17, R15, UR5, R4 ;  /* 0x000000050f117c24 */ /* 0x000fe2000f8e0204 */
[----:B------:R-:W-:Y:S01]  /*5cf0*/  SHF.R.S32.HI R4, RZ, 0x1f, R11 ;  /* 0x0000001fff047819 */ /* 0x000fe2000001140b */
[----:B------:R-:W-:Y:S01]  /*5d00*/  IMAD.IADD R13, R13, 0x1, R19 ;  /* 0x000000010d0d7824 */ /* 0x000fe200078e0213 */
[----:B------:R-:W-:Y:S01]  /*5d10*/  SHF.R.S32.HI R14, RZ, 0x1f, R7 ;  /* 0x0000001fff0e7819 */ /* 0x000fe20000011407 */
[----:B------:R-:W0:Y:S01]  /*5d20*/  S2UR UR5, SR_CgaCtaId ;  /* 0x00000000000579c3 */ /* 0x000e220000008800 */
[----:B------:R-:W-:-:S04]  /*5d30*/  IMAD.WIDE.U32 R2, R11, UR6, R2 ;  /* 0x000000060b027c25 */ /* 0x000fc8000f8e0002 */
[----:B------:R-:W-:Y:S01]  /*5d40*/  IMAD.WIDE.U32 R12, R15, UR4, R12 ;  /* 0x000000040f0c7c25 */ /* 0x000fe2000f8e000c */
[----:B------:R-:W-:-:S03]  /*5d50*/  UMOV UR4, 0x400 ;  /* 0x0000040000047882 */ /* 0x000fc60000000000 */
[----:B------:R-:W-:Y:S02]  /*5d60*/  IMAD R4, R4, UR6, RZ ;  /* 0x0000000604047c24 */ /* 0x000fe4000f8e02ff */
[----:B------:R-:W-:Y:S02]  /*5d70*/  IMAD.IADD R13, R13, 0x1, R17 ;  /* 0x000000010d0d7824 */ /* 0x000fe400078e0211 */
[----:B------:R-:W-:Y:S02]  /*5d80*/  IMAD R14, R14, UR8, RZ ;  /* 0x000000080e0e7c24 */ /* 0x000fe4000f8e02ff */
[----:B------:R-:W-:Y:S01]  /*5d90*/  IMAD R15, R11, UR7, R4 ;  /* 0x000000070b0f7c24 */ /* 0x000fe2000f8e0204 */
[----:B------:R-:W-:Y:S01]  /*5da0*/  ULDC.64 UR6, c[0x0][0xba8] ;  /* 0x0002ea0000067ab9 */ /* 0x000fe20000000a00 */
[C---:B------:R-:W-:Y:S01]  /*5db0*/  IMAD R11, R7.reuse, UR9, R14 ;  /* 0x00000009070b7c24 */ /* 0x040fe2000f8e020e */
[----:B------:R-:W-:Y:S01]  /*5dc0*/  LEA R17, P0, R2, UR6, 0x2 ;  /* 0x0000000602117c11 */ /* 0x000fe2000f8010ff */
[----:B------:R-:W-:Y:S01]  /*5dd0*/  IMAD.WIDE.U32 R12, R7, UR8, R12 ;  /* 0x00000008070c7c25 */ /* 0x000fe2000f8e000c */
[----:B------:R-:W-:Y:S01]  /*5de0*/  ULDC.64 UR8, c[0x0][0xb00] ;  /* 0x0002c00000087ab9 */ /* 0x000fe20000000a00 */
[----:B------:R-:W-:-:S02]  /*5df0*/  ULDC UR6, c[0x0][0xa88] ;  /* 0x0002a20000067ab9 */ /* 0x000fc40000000800 */
[----:B------:R-:W-:Y:S01]  /*5e00*/  IMAD.IADD R3, R3, 0x1, R15 ;  /* 0x0000000103037824 */ /* 0x000fe200078e020f */
[----:B------:R-:W-:Y:S01]  /*5e10*/  LEA R4, P1, R12, UR8, 0x2 ;  /* 0x000000080c047c11 */ /* 0x000fe2000f8210ff */
[----:B------:R-:W-:Y:S01]  /*5e20*/  IMAD.IADD R7, R13, 0x1, R11 ;  /* 0x000000010d077824 */ /* 0x000fe200078e020b */
[----:B------:R-:W-:Y:S01]  /*5e30*/  SHFL.IDX PT, R14, R17, 0x1, 0x1c1f ;  /* 0x003c1f00110e7f89 */ /* 0x000fe200000e0000 */
[----:B------:R-:W-:Y:S01]  /*5e40*/  IMAD R11, R16, 0x80, R9 ;  /* 0x00000080100b7824 */ /* 0x000fe200078e0209 */
[----:B------:R-:W-:Y:S01]  /*5e50*/  LEA.HI.X R18, R2, UR7, R3, 0x2, P0 ;  /* 0x0000000702127c11 */ /* 0x000fe200080f1403 */
[----:B0-----:R-:W-:Y:S01]  /*5e60*/  ULEA UR4, UR5, UR4, 0x18 ;  /* 0x0000000405047291 */ /* 0x001fe2000f8ec03f */
[----:B------:R-:W-:Y:S01]  /*5e70*/  LEA.HI.X R7, R12, UR9, R7, 0x2, P1 ;  /* 0x000000090c077c11 */ /* 0x000fe200088f1407 */
[----:B------:R-:W-:Y:S01]  /*5e80*/  IMAD R8, R8, UR6, RZ ;  /* 0x0000000608087c24 */ /* 0x000fe2000f8e02ff */
[----:B------:R0:W-:Y:S01]  /*5e90*/  SHFL.IDX PT, R12, R17, RZ, 0x1c1f ;  /* 0x001c1fff110c7589 */ /* 0x0001e200000e0000 */
[----:B------:R-:W-:Y:S01]  /*5ea0*/  LOP3.LUT P0, RZ, R0, 0x3, RZ, 0xc0, !PT ;  /* 0x0000000300ff7812 */ /* 0x000fe2000780c0ff */
[C---:B------:R-:W-:Y:S01]  /*5eb0*/  VIADD R9, R11.reuse, 0x8 ;  /* 0x000000080b097836 */ /* 0x040fe20000000000 */
[----:B------:R-:W-:Y:S01]  /*5ec0*/  UIADD3 UR4, UR4, 0x22820, URZ ;  /* 0x0002282004047890 */ /* 0x000fe2000fffe03f */
[----:B------:R-:W1:Y:S01]  /*5ed0*/  SHFL.IDX PT, R13, R18, RZ, 0x1c1f ;  /* 0x001c1fff120d7589 */ /* 0x000e6200000e0000 */
[----:B------:R-:W-:-:S02]  /*5ee0*/  ISETP.GE.OR P1, PT, R11, R8, P0 ;  /* 0x000000080b00720c */ /* 0x000fc40000726670 */
[-C--:B------:R-:W-:Y:S01]  /*5ef0*/  ISETP.GE.OR P0, PT, R9, R8.reuse, P0 ;  /* 0x000000080900720c */ /* 0x080fe20000706670 */
[----:B------:R-:W2:Y:S01]  /*5f00*/  SHFL.IDX PT, R15, R18, 0x1, 0x1c1f ;  /* 0x003c1f00120f7f89 */ /* 0x000ea200000e0000 */
[----:B------:R-:W-:Y:S01]  /*5f10*/  UPRMT UR4, URZ, 0x654, UR4 ;  /* 0x000006543f047896 */ /* 0x000fe20008000004 */
[----:B------:R-:W-:Y:S02]  /*5f20*/  ISETP.GE.AND P2, PT, R11, R8, PT ;  /* 0x000000080b00720c */ /* 0x000fe40003f46270 */
[----:B0-----:R-:W-:Y:S01]  /*5f30*/  LOP3.LUT R17, R10, 0x7ffffffc, RZ, 0xc0, !PT ;  /* 0x7ffffffc0a117812 */ /* 0x001fe200078ec0ff */
[----:B------:R0:W3:Y:S04]  /*5f40*/  SHFL.IDX PT, R2, R4, RZ, 0x1c1f ;  /* 0x001c1fff04027589 */ /* 0x0000e800000e0000 */
[----:B------:R-:W-:Y:S01]  /*5f50*/  IMAD.IADD R0, R0, 0x1, -R17 ;  /* 0x0000000100007824 */ /* 0x000fe200078e0a11 */
[----:B------:R-:W-:Y:S01]  /*5f60*/  SYNCS.ARRIVE.TRANS64.RED.A1T0 RZ, [UR4], RZ ;  /* 0x000000ffffff79a7 */ /* 0x000fe20008100404 */
[----:B------:R0:W4:Y:S03]  /*5f70*/  SHFL.IDX PT, R3, R7, RZ, 0x1c1f ;  /* 0x001c1fff07037589 */ /* 0x00012600000e0000 */
[----:B------:R-:W-:Y:S01]  /*5f80*/  SHF.L.U32 R0, R0, 0x1, RZ ;  /* 0x0000000100007819 */ /* 0x000fe200000006ff */
[----:B-1----:R0:W-:Y:S04]  /*5f90*/  @!P1 ST.E desc[UR44][R12.64], R6 ;  /* 0x000000060c009985 */ /* 0x0021e8000c10192c */
[----:B--2---:R0:W-:Y:S01]  /*5fa0*/  @!P0 ST.E desc[UR44][R14.64], R5 ;  /* 0x000000050e008985 */ /* 0x0041e2000c10192c */
[----:B------:R-:W-:Y:S05]  /*5fb0*/  @P2 BRA `(.L_x_8894) ;  /* 0x0000000800f82947 */ /* 0x000fea0003800000 */
[C---:B0-----:R-:W-:Y:S01]  /*5fc0*/  VIADD R5, R0.reuse, 0x8 ;  /* 0x0000000800057836 */ /* 0x041fe20000000000 */
[----:B------:R-:W-:Y:S01]  /*5fd0*/  ULDC UR4, c[0x0][0xac8] ;  /* 0x0002b20000047ab9 */ /* 0x000fe20000000800 */
[C---:B------:R-:W-:Y:S01]  /*5fe0*/  VIADD R6, R0.reuse, 0x10 ;  /* 0x0000001000067836 */ /* 0x040fe20000000000 */
[C---:B------:R-:W-:Y:S01]  /*5ff0*/  ISETP.GE.AND P2, PT, R0.reuse, UR4, PT ;  /* 0x0000000400007c0c */ /* 0x040fe2000bf46270 */
[C---:B------:R-:W-:Y:S01]  /*6000*/  VIADD R10, R0.reuse, 0x18 ;  /* 0x00000018000a7836 */ /* 0x040fe20000000000 */
[----:B------:R-:W-:Y:S01]  /*6010*/  ISETP.GE.AND P3, PT, R5, UR4, PT ;  /* 0x0000000405007c0c */ /* 0x000fe2000bf66270 */
[----:B------:R-:W-:Y:S01]  /*6020*/  VIADD R18, R0, 0x20 ;  /* 0x0000002000127836 */ /* 0x000fe20000000000 */
[----:B------:R-:W-:Y:S01]  /*6030*/  ISETP.GE.AND P4, PT, R6, UR4, PT ;  /* 0x0000000406007c0c */ /* 0x000fe2000bf86270 */
[----:B------:R-:W-:Y:S01]  /*6040*/  VIADD R19, R0, 0x28 ;  /* 0x0000002800137836 */ /* 0x000fe20000000000 */
[----:B------:R-:W-:Y:S01]  /*6050*/  ISETP.GE.AND P5, PT, R10, UR4, PT ;  /* 0x000000040a007c0c */ /* 0x000fe2000bfa6270 */
[----:B------:R-:W-:Y:S01]  /*6060*/  VIADD R20, R0, 0x40 ;  /* 0x0000004000147836 */ /* 0x000fe20000000000 */
[----:B------:R-:W-:Y:S01]  /*6070*/  ISETP.GE.AND P0, PT, R18, UR4, PT ;  /* 0x0000000412007c0c */ /* 0x000fe2000bf06270 */
[C---:B------:R-:W-:Y:S01]  /*6080*/  VIADD R21, R0.reuse, 0x48 ;  /* 0x0000004800157836 */ /* 0x040fe20000000000 */
[----:B------:R-:W-:Y:S01]  /*6090*/  ISETP.GE.AND P1, PT, R19, UR4, PT ;  /* 0x0000000413007c0c */ /* 0x000fe2000bf26270 */
[C---:B------:R-:W-:Y:S01]  /*60a0*/  VIADD R22, R0.reuse, 0x50 ;  /* 0x0000005000167836 */ /* 0x040fe20000000000 */
[----:B------:R-:W-:-:S03]  /*60b0*/  IADD3 R23, R0, 0x58, RZ ;  /* 0x0000005800177810 */ /* 0x000fc60007ffe0ff */
[----:B------:R-:W-:Y:S02]  /*60c0*/  @!P3 LEA.HI R5, R5, R5, RZ, 0x1 ;  /* 0x000000050505b211 */ /* 0x000fe400078f08ff */
[----:B------:R-:W-:Y:S02]  /*60d0*/  @!P4 LEA.HI R6, R6, R6, RZ, 0x1 ;  /* 0x000000060606c211 */ /* 0x000fe400078f08ff */
[----:B------:R-:W-:Y:S02]  /*60e0*/  @!P5 LEA.HI R10, R10, R10, RZ, 0x1 ;  /* 0x0000000a0a0ad211 */ /* 0x000fe400078f08ff */
[----:B------:R-:W-:Y:S02]  /*60f0*/  @!P3 LOP3.LUT R5, R5, 0xfffffffe, RZ, 0xc0, !PT ;  /* 0xfffffffe0505b812 */ /* 0x000fe400078ec0ff */
[----:B------:R-:W-:Y:S01]  /*6100*/  @!P4 LOP3.LUT R15, R6, 0xfffffffe, RZ, 0xc0, !PT ;  /* 0xfffffffe060fc812 */ /* 0x000fe200078ec0ff */
[----:B------:R-:W-:Y:S01]  /*6110*/  VIADD R6, R0, 0x38 ;  /* 0x0000003800067836 */ /* 0x000fe20000000000 */
[----:B------:R-:W-:Y:S01]  /*6120*/  @!P5 LOP3.LUT R17, R10, 0xfffffffe, RZ, 0xc0, !PT ;  /* 0xfffffffe0a11d812 */ /* 0x000fe200078ec0ff */
[----:B---34-:R-:W-:Y:S01]  /*6130*/  @!P2 IMAD.WIDE R10, R0, 0x4, R2 ;  /* 0x00000004000aa825 */ /* 0x018fe200078e0202 */
[----:B------:R-:W-:-:S02]  /*6140*/  ISETP.GE.AND P6, PT, R22, UR4, PT ;  /* 0x0000000416007c0c */ /* 0x000fc4000bfc6270 */
[----:B------:R-:W-:Y:S01]  /*6150*/  @!P0 LEA.HI R18, R18, R18, RZ, 0x1 ;  /* 0x0000001212128211 */ /* 0x000fe200078f08ff */
[--C-:B------:R-:W-:Y:S01]  /*6160*/  @!P3 IMAD.WIDE R12, R5, 0x4, R2.reuse ;  /* 0x00000004050cb825 */ /* 0x100fe200078e0202 */
[----:B------:R0:W-:Y:S01]  /*6170*/  @!P2 ST.E.64 desc[UR44][R10.64], R24 ;  /* 0x000000180a00a985 */ /* 0x0001e2000c101b2c */
[----:B------:R-:W-:Y:S02]  /*6180*/  @!P1 LEA.HI R19, R19, R19, RZ, 0x1 ;  /* 0x0000001313139211 */ /* 0x000fe400078f08ff */
[----:B------:R-:W-:Y:S01]  /*6190*/  VIADD R5, R0, 0x30 ;  /* 0x0000003000057836 */ /* 0x000fe20000000000 */
[----:B------:R1:W-:Y:S01]  /*61a0*/  @!P3 ST.E.64 desc[UR44][R12.64], R28 ;  /* 0x0000001c0c00b985 */ /* 0x0003e2000c101b2c */
[--C-:B------:R-:W-:Y:S01]  /*61b0*/  @!P4 IMAD.WIDE R14, R15, 0x4, R2.reuse ;  /* 0x000000040f0ec825 */ /* 0x100fe200078e0202 */
[----:B------:R-:W-:Y:S02]  /*61c0*/  ISETP.GE.AND P3, PT, R6, UR4, PT ;  /* 0x0000000406007c0c */ /* 0x000fe4000bf66270 */
[----:B------:R-:W-:Y:S01]  /*61d0*/  ISETP.GE.AND P2, PT, R5, UR4, PT ;  /* 0x0000000405007c0c */ /* 0x000fe2000bf46270 */
[----:B------:R-:W-:Y:S01]  /*61e0*/  @!P5 IMAD.WIDE R16, R17, 0x4, R2 ;  /* 0x000000041110d825 */ /* 0x000fe200078e0202 */
[----:B------:R2:W-:Y:S01]  /*61f0*/  @!P4 ST.E.64 desc[UR44][R14.64], R32 ;  /* 0x000000200e00c985 */ /* 0x0005e2000c101b2c */
[----:B------:R-:W-:-:S02]  /*6200*/  ISETP.GE.AND P4, PT, R20, UR4, PT ;  /* 0x0000000414007c0c */ /* 0x000fc4000bf86270 */
[----:B------:R-:W-:Y:S01]  /*6210*/  @!P6 LEA.HI R22, R22, R22, RZ, 0x1 ;  /* 0x000000161616e211 */ /* 0x000fe200078f08ff */
[----:B------:R3:W-:Y:S01]  /*6220*/  @!P5 ST.E.64 desc[UR44][R16.64], R36 ;  /* 0x000000241000d985 */ /* 0x0007e2000c101b2c */
[----:B------:R-:W-:Y:S01]  /*6230*/  ISETP.GE.AND P5, PT, R21, UR4, PT ;  /* 0x0000000415007c0c */ /* 0x000fe2000bfa6270 */
[----:B0-----:R-:W-:Y:S01]  /*6240*/  VIADD R24, R0, 0x60 ;  /* 0x0000006000187836 */ /* 0x001fe20000000000 */
[----:B------:R-:W-:Y:S02]  /*6250*/  @!P0 LOP3.LUT R11, R18, 0xfffffffe, RZ, 0xc0, !PT ;  /* 0xfffffffe120b8812 */ /* 0x000fe400078ec0ff */
[----:B-1----:R-:W-:Y:S02]  /*6260*/  @!P1 LOP3.LUT R13, R19, 0xfffffffe, RZ, 0xc0, !PT ;  /* 0xfffffffe130d9812 */ /* 0x002fe400078ec0ff */
[----:B------:R-:W-:Y:S01]  /*6270*/  @!P2 LEA.HI R5, R5, R5, RZ, 0x1 ;  /* 0x000000050505a211 */ /* 0x000fe200078f08ff */
[----:B------:R-:W-:Y:S01]  /*6280*/  @!P0 IMAD.WIDE R10, R11, 0x4, R2 ;  /* 0x000000040b0a8825 */ /* 0x000fe200078e0202 */
[----:B------:R-:W-:-:S02]  /*6290*/  @!P3 LEA.HI R6, R6, R6, RZ, 0x1 ;  /* 0x000000060606b211 */ /* 0x000fc400078f08ff */
[----:B------:R-:W-:Y:S01]  /*62a0*/  @!P4 LEA.HI R20, R20, R20, RZ, 0x1 ;  /* 0x000000141414c211 */ /* 0x000fe200078f08ff */
[----:B------:R-:W-:Y:S01]  /*62b0*/  @!P1 IMAD.WIDE R12, R13, 0x4, R2 ;  /* 0x000000040d0c9825 */ /* 0x000fe200078e0202 */
[----:B------:R-:W-:Y:S01]  /*62c0*/  @!P2 LOP3.LUT R5, R5, 0xfffffffe, RZ, 0xc0, !PT ;  /* 0xfffffffe0505a812 */ /* 0x000fe200078ec0ff */
[----:B------:R0:W-:Y:S01]  /*62d0*/  @!P0 ST.E.64 desc[UR44][R10.64], R40 ;  /* 0x000000280a008985 */ /* 0x0001e2000c101b2c */
[----:B------:R-:W-:Y:S02]  /*62e0*/  @!P5 LEA.HI R21, R21, R21, RZ, 0x1 ;  /* 0x000000151515d211 */ /* 0x000fe400078f08ff */
[----:B--2---:R-:W-:Y:S01]  /*62f0*/  @!P3 LOP3.LUT R15, R6, 0xfffffffe, RZ, 0xc0, !PT ;  /* 0xfffffffe060fb812 */ /* 0x004fe200078ec0ff */
[----:B------:R1:W-:Y:S01]  /*6300*/  @!P1 ST.E.64 desc[UR44][R12.64], R44 ;  /* 0x0000002c0c009985 */ /* 0x0003e2000c101b2c */
[----:B---3--:R-:W-:Y:S01]  /*6310*/  @!P4 LOP3.LUT R17, R20, 0xfffffffe, RZ, 0xc0, !PT ;  /* 0xfffffffe1411c812 */ /* 0x008fe200078ec0ff */
[C---:B------:R-:W-:Y:S01]  /*6320*/  VIADD R6, R0.reuse, 0x70 ;  /* 0x0000007000067836 */ /* 0x040fe20000000000 */
[----:B------:R-:W-:Y:S01]  /*6330*/  @!P5 LOP3.LUT R21, R21, 0xfffffffe, RZ, 0xc0, !PT ;  /* 0xfffffffe1515d812 */ /* 0x000fe200078ec0ff */
[----:B------:R-:W-:Y:S01]  /*6340*/  VIADD R20, R0, 0x78 ;  /* 0x0000007800147836 */ /* 0x000fe20000000000 */
[----:B------:R-:W-:Y:S01]  /*6350*/  @!P6 LOP3.LUT R19, R22, 0xfffffffe, RZ, 0xc0, !PT ;  /* 0xfffffffe1613e812 */ /* 0x000fe200078ec0ff */
[----:B------:R-:W-:Y:S01]  /*6360*/  VIADD R22, R0, 0x88 ;  /* 0x0000008800167836 */ /* 0x000fe20000000000 */
[----:B------:R-:W-:-:S02]  /*6370*/  ISETP.GE.AND P1, PT, R23, UR4, PT ;  /* 0x0000000417007c0c */ /* 0x000fc4000bf26270 */
[----:B------:R-:W-:Y:S01]  /*6380*/  ISETP.GE.AND P0, PT, R24, UR4, PT ;  /* 0x0000000418007c0c */ /* 0x000fe2000bf06270 */
[----:B0-----:R-:W-:-:S04]  /*6390*/  @!P2 IMAD.WIDE R10, R5, 0x4, R2 ;  /* 0x00000004050aa825 */ /* 0x001fc800078e0202 */
        /* <DEDUP_REMOVED lines=8> */
[----:B------:R-:W-:Y:S01]  /*6420*/  VIADD R5, R0, 0x68 ;  /* 0x0000006800057836 */ /* 0x000fe20000000000 */
[----:B------:R3:W-:Y:S01]  /*6430*/  @!P5 ST.E.64 desc[UR44][R16.64], R60 ;  /* 0x0000003c1000d985 */ /* 0x0007e2000c101b2c */
[----:B------:R-:W-:Y:S01]  /*6440*/  @!P6 IMAD.WIDE R18, R19, 0x4, R2 ;  /* 0x000000041312e825 */ /* 0x000fe200078e0202 */
[----:B------:R-:W-:Y:S02]  /*6450*/  ISETP.GE.AND P5, PT, R20, UR4, PT ;  /* 0x0000000414007c0c */ /* 0x000fe4000bfa6270 */
[----:B------:R-:W-:Y:S01]  /*6460*/  ISETP.GE.AND P2, PT, R5, UR4, PT ;  /* 0x0000000405007c0c */ /* 0x000fe2000bf46270 */
[----:B------:R-:W-:Y:S01]  /*6470*/  VIADD R21, R0, 0x80 ;  /* 0x0000008000157836 */ /* 0x000fe20000000000 */
[----:B------:R4:W-:Y:S01]  /*6480*/  @!P6 ST.E.64 desc[UR44][R18.64], R64 ;  /* 0x000000401200e985 */ /* 0x0009e2000c101b2c */
[----:B------:R-:W-:Y:S02]  /*6490*/  ISETP.GE.AND P6, PT, R6, UR4, PT ;  /* 0x0000000406007c0c */ /* 0x000fe4000bfc6270 */
[----:B------:R-:W-:-:S02]  /*64a0*/  @!P0 LEA.HI R24, R24, R24, RZ, 0x1 ;  /* 0x0000001818188211 */ /* 0x000fc400078f08ff */
[----:B------:R-:W-:Y:S02]  /*64b0*/  ISETP.GE.AND P4, PT, R21, UR4, PT ;  /* 0x0000000415007c0c */ /* 0x000fe4000bf86270 */
        /* <DEDUP_REMOVED lines=9> */
[----:B------:R-:W-:Y:S01]  /*6550*/  @!P2 LOP3.LUT R5, R5, 0xfffffffe, RZ, 0xc0, !PT ;  /* 0xfffffffe0505a812 */ /* 0x000fe200078ec0ff */
[----:B------:R0:W-:Y:S01]  /*6560*/  @!P1 ST.E.64 desc[UR44][R10.64], R68 ;  /* 0x000000440a009985 */ /* 0x0001e2000c101b2c */
[----:B------:R-:W-:-:S02]  /*6570*/  @!P4 LEA.HI R21, R21, R21, RZ, 0x1 ;  /* 0x000000151515c211 */ /* 0x000fc400078f08ff */
[----:B------:R-:W-:Y:S01]  /*6580*/  @!P3 LEA.HI R22, R22, R22, RZ, 0x1 ;  /* 0x000000161616b211 */ /* 0x000fe200078f08ff */
[----:B------:R1:W-:Y:S01]  /*6590*/  @!P0 ST.E.64 desc[UR44][R12.64], R72 ;  /* 0x000000480c008985 */ /* 0x0003e2000c101b2c */
[----:B--2---:R-:W-:Y:S01]  /*65a0*/  @!P6 LOP3.LUT R15, R6, 0xfffffffe, RZ, 0xc0, !PT ;  /* 0xfffffffe060fe812 */ /* 0x004fe200078ec0ff */
[----:B------:R-:W-:Y:S01]  /*65b0*/  VIADD R6, R0, 0xa8 ;  /* 0x000000a800067836 */ /* 0x000fe20000000000 */
[----:B---3--:R-:W-:Y:S02]  /*65c0*/  @!P5 LOP3.LUT R17, R20, 0xfffffffe, RZ, 0xc0, !PT ;  /* 0xfffffffe1411d812 */ /* 0x008fe400078ec0ff */
[----:B------:R-:W-:Y:S02]  /*65d0*/  @!P4 LOP3.LUT R21, R21, 0xfffffffe, RZ, 0xc0, !PT ;  /* 0xfffffffe1515c812 */ /* 0x000fe400078ec0ff */
[----:B----4-:R-:W-:Y:S01]  /*65e0*/  @!P3 LOP3.LUT R19, R22, 0xfffffffe, RZ, 0xc0, !PT ;  /* 0xfffffffe1613b812 */ /* 0x010fe200078ec0ff */
[----:B------:R-:W-:Y:S01]  /*65f0*/  VIADD R22, R0, 0xc0 ;  /* 0x000000c000167836 */ /* 0x000fe20000000000 */
[----:B------:R-:W-:Y:S01]  /*6600*/  ISETP.GE.AND P0, PT, R23, UR4, PT ;  /* 0x0000000417007c0c */ /* 0x000fe2000bf06270 */
[----:B0-----:R-:W-:Y:S01]  /*6610*/  @!P2 IMAD.WIDE R10, R5, 0x4, R2 ;  /* 0x00000004050aa825 */ /* 0x001fe200078e0202 */
[----:B------:R-:W-:-:S02]  /*6620*/  ISETP.GE.AND P1, PT, R24, UR4, PT ;  /* 0x0000000418007c0c */ /* 0x000fc4000bf26270 */
[C---:B------:R-:W-:Y:S01]  /*6630*/  IADD3 R20, R0.reuse, 0xb0, RZ ;  /* 0x000000b000147810 */ /* 0x040fe20007ffe0ff */
[----:B------:R-:W-:Y:S01]  /*6640*/  VIADD R5, R0, 0xa0 ;  /* 0x000000a000057836 */ /* 0x000fe20000000000 */
[----:B------:R0:W-:Y:S01]  /*6650*/  @!P2 ST.E.64 desc[UR44][R10.64], R76 ;  /* 0x0000004c0a00a985 */ /* 0x0001e2000c101b2c */
[----:B-1----:R-:W-:-:S03]  /*6660*/  @!P6 IMAD.WIDE R12, R15, 0x4, R2 ;  /* 0x000000040f0ce825 */ /* 0x002fc600078e0202 */
[----:B------:R-:W-:Y:S01]  /*6670*/  ISETP.GE.AND P2, PT, R5, UR4, PT ;  /* 0x0000000405007c0c */ /* 0x000fe2000bf46270 */
        /* <DEDUP_REMOVED lines=9> */
[----:B------:R-:W-:Y:S01]  /*6710*/  VIADD R21, R0, 0xb8 ;  /* 0x000000b800157836 */ /* 0x000fe20000000000 */
[----:B------:R4:W-:Y:S01]  /*6720*/  @!P3 ST.E.64 desc[UR44][R18.64], R92 ;  /* 0x0000005c1200b985 */ /* 0x0009e2000c101b2c */
[----:B------:R-:W-:Y:S02]  /*6730*/  ISETP.GE.AND P3, PT, R6, UR4, PT ;  /* 0x0000000406007c0c */ /* 0x000fe4000bf66270 */
[----:B------:R-:W-:Y:S02]  /*6740*/  @!P1 LEA.HI R24, R24, R24, RZ, 0x1 ;  /* 0x0000001818189211 */ /* 0x000fe400078f08ff */
[----:B------:R-:W-:Y:S02]  /*6750*/  ISETP.GE.AND P5, PT, R21, UR4, PT ;  /* 0x0000000415007c0c */ /* 0x000fe4000bfa6270 */
[----:B------:R-:W-:Y:S02]  /*6760*/  @!P2 LEA.HI R5, R5, R5, RZ, 0x1 ;  /* 0x000000050505a211 */ /* 0x000fe400078f08ff */
[----:B0-----:R-:W-:-:S02]  /*6770*/  @!P0 LOP3.LUT R11, R23, 0xfffffffe, RZ, 0xc0, !PT ;  /* 0xfffffffe170b8812 */ /* 0x001fc400078ec0ff */
[----:B-1----:R-:W-:Y:S02]  /*6780*/  @!P1 LOP3.LUT R13, R24, 0xfffffffe, RZ, 0xc0, !PT ;  /* 0xfffffffe180d9812 */ /* 0x002fe400078ec0ff */
[----:B------:R-:W-:Y:S01]  /*6790*/  @!P2 LOP3.LUT R5, R5, 0xfffffffe, RZ, 0xc0, !PT ;  /* 0xfffffffe0505a812 */ /* 0x000fe200078ec0ff */
[--C-:B------:R-:W-:Y:S01]  /*67a0*/  @!P0 IMAD.WIDE R10, R11, 0x4, R2.reuse ;  /* 0x000000040b0a8825 */ /* 0x100fe200078e0202 */
[----:B------:R-:W-:Y:S02]  /*67b0*/  @!P3 LEA.HI R6, R6, R6, RZ, 0x1 ;  /* 0x000000060606b211 */ /* 0x000fe400078f08ff */
[----:B------:R-:W-:Y:S01]  /*67c0*/  @!P4 LEA.HI R20, R20, R20, RZ, 0x1 ;  /* 0x000000141414c211 */ /* 0x000fe200078f08ff */
[--C-:B------:R-:W-:Y:S01]  /*67d0*/  @!P1 IMAD.WIDE R12, R13, 0x4, R2.reuse ;  /* 0x000000040d0c9825 */ /* 0x100fe200078e0202 */
[----:B------:R-:W-:Y:S01]  /*67e0*/  @!P6 LEA.HI R22, R22, R22, RZ, 0x1 ;  /* 0x000000161616e211 */ /* 0x000fe200078f08ff */
[----:B------:R0:W-:Y:S01]  /*67f0*/  @!P0 ST.E.64 desc[UR44][R10.64], R96 ;  /* 0x000000600a008985 */ /* 0x0001e2000c101b2c */
[----:B------:R-:W-:Y:S01]  /*6800*/  @!P5 LEA.HI R21, R21, R21, RZ, 0x1 ;  /* 0x000000151515d211 */ /* 0x000fe200078f08ff */
[--C-:B--2---:R-:W-:Y:S01]  /*6810*/  @!P2 IMAD.WIDE R14, R5, 0x4, R2.reuse ;  /* 0x00000004050ea825 */ /* 0x104fe200078e0202 */
[----:B---3--:R-:W-:Y:S01]  /*6820*/  @!P3 LOP3.LUT R17, R6, 0xfffffffe, RZ, 0xc0, !PT ;  /* 0xfffffffe0611b812 */ /* 0x008fe200078ec0ff */
[----:B------:R1:W-:Y:S01]  /*6830*/  @!P1 ST.E.64 desc[UR44][R12.64], R100 ;  /* 0x000000640c009985 */ /* 0x0003e2000c101b2c */
[----:B----4-:R-:W-:Y:S01]  /*6840*/  @!P4 LOP3.LUT R19, R20, 0xfffffffe, RZ, 0xc0, !PT ;  /* 0xfffffffe1413c812 */ /* 0x010fe200078ec0ff */
[----:B------:R-:W-:Y:S01]  /*6850*/  VIADD R6, R0, 0xd0 ;  /* 0x000000d000067836 */ /* 0x000fe20000000000 */
[----:B------:R-:W-:Y:S01]  /*6860*/  @!P6 LOP3.LUT R5, R22, 0xfffffffe, RZ, 0xc0, !PT ;  /* 0xfffffffe1605e812 */ /* 0x000fe200078ec0ff */
[----:B------:R2:W-:Y:S01]  /*6870*/  @!P2 ST.E.64 desc[UR44][R14.64], R104 ;  /* 0x000000680e00a985 */ /* 0x0005e2000c101b2c */
[----:B------:R-:W-:Y:S01]  /*6880*/  @!P5 LOP3.LUT R21, R21, 0xfffffffe, RZ, 0xc0, !PT ;  /* 0xfffffffe1515d812 */ /* 0x000fe200078ec0ff */
[----:B------:R-:W-:Y:S01]  /*6890*/  VIADD R20, R0, 0xd8 ;  /* 0x000000d800147836 */ /* 0x000fe20000000000 */
[----:B------:R-:W-:Y:S01]  /*68a0*/  ISETP.GE.AND P1, PT, R6, UR4, PT ;  /* 0x0000000406007c0c */ /* 0x000fe2000bf26270 */
[----:B0-----:R-:W-:-:S03]  /*68b0*/  @!P3 IMAD.WIDE R10, R17, 0x4, R2 ;  /* 0x00000004110ab825 */ /* 0x001fc600078e0202 */
[----:B------:R-:W-:Y:S01]  /*68c0*/  ISETP.GE.AND P2, PT, R20, UR4, PT ;  /* 0x0000000414007c0c */ /* 0x000fe2000bf46270 */
[--C-:B-1----:R-:W-:Y:S01]  /*68d0*/  @!P4 IMAD.WIDE R12, R19, 0x4, R2.reuse ;  /* 0x00000004130cc825 */ /* 0x102fe200078e0202 */
[----:B------:R0:W-:Y:S03]  /*68e0*/  @!P3 ST.E.64 desc[UR44][R10.64], R108 ;  /* 0x0000006c0a00b985 */ /* 0x0001e6000c101b2c */
[----:B------:R-:W-:Y:S01]  /*68f0*/  @!P6 IMAD.WIDE R18, R5, 0x4, R2 ;  /* 0x000000040512e825 */ /* 0x000fe200078e0202 */
[----:B------:R1:W-:Y:S03]  /*6900*/  @!P4 ST.E.64 desc[UR44][R12.64], R112 ;  /* 0x000000700c00c985 */ /* 0x0003e6000c101b2c */
[----:B------:R-:W-:Y:S01]  /*6910*/  @!P1 LEA.HI R6, R6, R6, RZ, 0x1 ;  /* 0x0000000606069211 */ /* 0x000fe200078f08ff */
[----:B------:R-:W-:-:S02]  /*6920*/  VIADD R5, R0, 0xc8 ;  /* 0x000000c800057836 */ /* 0x000fc40000000000 */
[----:B------:R-:W-:Y:S01]  /*6930*/  @!P5 IMAD.WIDE R16, R21, 0x4, R2 ;  /* 0x000000041510d825 */ /* 0x000fe200078e0202 */
[----:B------:R-:W-:Y:S02]  /*6940*/  @!P2 LEA.HI R20, R20, R20, RZ, 0x1 ;  /* 0x000000141414a211 */ /* 0x000fe400078f08ff */
[----:B------:R-:W-:Y:S01]  /*6950*/  ISETP.GE.AND P0, PT, R5, UR4, PT ;  /* 0x0000000405007c0c */ /* 0x000fe2000bf06270 */
[C---:B------:R-:W-:Y:S01]  /*6960*/  VIADD R21, R0.reuse, 0xe0 ;  /* 0x000000e000157836 */ /* 0x040fe20000000000 */
[----:B------:R3:W-:Y:S01]  /*6970*/  @!P5 ST.E.64 desc[UR44][R16.64], R116 ;  /* 0x000000741000d985 */ /* 0x0007e2000c101b2c */
[C---:B--2---:R-:W-:Y:S02]  /*6980*/  VIADD R14, R0.reuse, 0xe8 ;  /* 0x000000e8000e7836 */ /* 0x044fe40000000000 */
[C---:B------:R-:W-:Y:S01]  /*6990*/  VIADD R15, R0.reuse, 0xf0 ;  /* 0x000000f0000f7836 */ /* 0x040fe20000000000 */
[----:B------:R2:W-:Y:S01]  /*69a0*/  @!P6 ST.E.64 desc[UR44][R18.64], R120 ;  /* 0x000000781200e985 */ /* 0x0005e2000c101b2c */
[----:B0-----:R-:W-:Y:S01]  /*69b0*/  VIADD R11, R0, 0xf8 ;  /* 0x000000f8000b7836 */ /* 0x001fe20000000000 */
[----:B------:R-:W-:-:S02]  /*69c0*/  ISETP.GE.AND P3, PT, R21, UR4, PT ;  /* 0x0000000415007c0c */ /* 0x000fc4000bf66270 */
[----:B------:R-:W-:Y:S02]  /*69d0*/  ISETP.GE.AND P4, PT, R14, UR4, PT ;  /* 0x000000040e007c0c */ /* 0x000fe4000bf86270 */
[----:B------:R-:W-:Y:S02]  /*69e0*/  ISETP.GE.AND P5, PT, R15, UR4, PT ;  /* 0x000000040f007c0c */ /* 0x000fe4000bfa6270 */
[----:B------:R-:W-:Y:S02]  /*69f0*/  ISETP.GE.AND P6, PT, R11, UR4, PT ;  /* 0x000000040b007c0c */ /* 0x000fe4000bfc6270 */
[----:B------:R-:W-:Y:S02]  /*6a00*/  @!P0 LEA.HI R5, R5, R5, RZ, 0x1 ;  /* 0x0000000505058211 */ /* 0x000fe400078f08ff */
[----:B-1----:R-:W-:Y:S02]  /*6a10*/  @!P1 LOP3.LUT R13, R6, 0xfffffffe, RZ, 0xc0, !PT ;  /* 0xfffffffe060d9812 */ /* 0x002fe400078ec0ff */
[----:B------:R-:W-:-:S02]  /*6a20*/  @!P0 LOP3.LUT R5, R5, 0xfffffffe, RZ, 0xc0, !PT ;  /* 0xfffffffe05058812 */ /* 0x000fc400078ec0ff */
[----:B------:R-:W-:Y:S01]  /*6a30*/  @!P3 LEA.HI R21, R21, R21, RZ, 0x1 ;  /* 0x000000151515b211 */ /* 0x000fe200078f08ff */
[----:B------:R-:W-:Y:S01]  /*6a40*/  @!P1 IMAD.WIDE R12, R13, 0x4, R2 ;  /* 0x000000040d0c9825 */ /* 0x000fe200078e0202 */
[----:B------:R-:W-:Y:S02]  /*6a50*/  @!P4 LEA.HI R14, R14, R14, RZ, 0x1 ;  /* 0x0000000e0e0ec211 */ /* 0x000fe400078f08ff */
[----:B------:R-:W-:Y:S02]  /*6a60*/  @!P5 LEA.HI R10, R15, R15, RZ, 0x1 ;  /* 0x0000000f0f0ad211 */ /* 0x000fe400078f08ff */
[----:B------:R-:W-:Y:S02]  /*6a70*/  @!P6 LEA.HI R11, R11, R11, RZ, 0x1 ;  /* 0x0000000b0b0be211 */ /* 0x000fe400078f08ff */
[----:B------:R-:W-:Y:S02]  /*6a80*/  @!P2 LOP3.LUT R15, R20, 0xfffffffe, RZ, 0xc0, !PT ;  /* 0xfffffffe140fa812 */ /* 0x000fe400078ec0ff */
[----:B---3--:R-:W-:-:S02]  /*6a90*/  @!P3 LOP3.LUT R17, R21, 0xfffffffe, RZ, 0xc0, !PT ;  /* 0xfffffffe1511b812 */ /* 0x008fc400078ec0ff */
[----:B--2---:R-:W-:Y:S01]  /*6aa0*/  @!P4 LOP3.LUT R19, R14, 0xfffffffe, RZ, 0xc0, !PT ;  /* 0xfffffffe0e13c812 */ /* 0x004fe200078ec0ff */
        /* <DEDUP_REMOVED lines=13> */
[----:B------:R1:W-:Y:S04]  /*6b80*/  @!P5 ST.E.64 desc[UR44][R20.64], R144 ;  /* 0x000000901400d985 */ /* 0x0003e8000c101b2c */
[----:B------:R1:W-:Y:S02]  /*6b90*/  @!P6 ST.E.64 desc[UR44][R2.64], R148 ;  /* 0x000000940200e985 */ /* 0x0003e4000c101b2c */
.L_x_8894:
[----:B------:R-:W-:Y:S05]  /*6ba0*/  BSYNC B0 ;  /* 0x0000000000007941 */ /* 0x000fea0003800000 */
.L_x_8893:
[----:B------:R-:W-:Y:S01]  /*6bb0*/  ISETP.GE.AND P0, PT, R9, R8, PT ;  /* 0x000000080900720c */ /* 0x000fe20003f06270 */
[----:B-1--4-:R1:W2:Y:S04]  /*6bc0*/  SHFL.IDX PT, R3, R7, 0x1, 0x1c1f ;  /* 0x003c1f0007037f89 */ /* 0x0122a800000e0000 */
[----:B---3--:R1:W3:Y:S08]  /*6bd0*/  SHFL.IDX PT, R2, R4, 0x1, 0x1c1f ;  /* 0x003c1f0004027f89 */ /* 0x0082f000000e0000 */
[----:B-1----:R-:W-:Y:S05]  /*6be0*/  @P0 BRA `(.L_x_8869) ;  /* 0x0000004800cc0947 */ /* 0x002fea0003800000 */
[C---:B0-----:R-:W-:Y:S01]  /*6bf0*/  VIADD R4, R0.reuse, 0x8 ;  /* 0x0000000800047836 */ /* 0x041fe20000000000 */
[C---:B------:R-:W-:Y:S01]  /*6c00*/  IADD3 R5, R0.reuse, 0x10, RZ ;  /* 0x0000001000057810 */ /* 0x040fe20007ffe0ff */
[----:B------:R-:W-:Y:S01]  /*6c10*/  ULDC UR4, c[0x0][0xac8] ;  /* 0x0002b20000047ab9 */ /* 0x000fe20000000800 */
[C---:B------:R-:W-:Y:S01]  /*6c20*/  VIADD R10, R0.reuse, 0x18 ;  /* 0x00000018000a7836 */ /* 0x040fe20000000000 */
[C---:B------:R-:W-:Y:S01]  /*6c30*/  ISETP.GE.AND P0, PT, R0.reuse, UR4, PT ;  /* 0x0000000400007c0c */ /* 0x040fe2000bf06270 */
[----:B------:R-:W-:Y:S01]  /*6c40*/  VIADD R11, R0, 0x20 ;  /* 0x00000020000b7836 */ /* 0x000fe20000000000 */
        /* <DEDUP_REMOVED lines=8> */
[C---:B------:R-:W-:Y:S02]  /*6cd0*/  VIADD R16, R0.reuse, 0x48 ;  /* 0x0000004800107836 */ /* 0x040fe40000000000 */
[C---:B------:R-:W-:Y:S01]  /*6ce0*/  VIADD R18, R0.reuse, 0x50 ;  /* 0x0000005000127836 */ /* 0x040fe20000000000 */
[----:B------:R-:W-:Y:S01]  /*6cf0*/  ISETP.GE.AND P3, PT, R15, UR4, PT ;  /* 0x000000040f007c0c */ /* 0x000fe2000bf66270 */
[----:B------:R-:W-:Y:S01]  /*6d00*/  VIADD R19, R0, 0x58 ;  /* 0x0000005800137836 */ /* 0x000fe20000000000 */
[----:B------:R-:W-:Y:S01]  /*6d10*/  @!P1 LEA.HI R4, R4, R4, RZ, 0x1 ;  /* 0x0000000404049211 */ /* 0x000fe200078f08ff */
[----:B------:R-:W-:Y:S01]  /*6d20*/  VIADD R20, R0, 0x80 ;  /* 0x0000008000147836 */ /* 0x000fe20000000000 */
[----:B------:R-:W-:Y:S02]  /*6d30*/  @!P2 LEA.HI R5, R5, R5, RZ, 0x1 ;  /* 0x000000050505a211 */ /* 0x000fe400078f08ff */
[----:B------:R-:W-:Y:S02]  /*6d40*/  @!P1 LOP3.LUT R7, R4, 0xfffffffe, RZ, 0xc0, !PT ;  /* 0xfffffffe04079812 */ /* 0x000fe400078ec0ff */
[----:B------:R-:W-:Y:S01]  /*6d50*/  @!P2 LOP3.LUT R9, R5, 0xfffffffe, RZ, 0xc0, !PT ;  /* 0xfffffffe0509a812 */ /* 0x000fe200078ec0ff */
[----:B--23--:R-:W-:Y:S01]  /*6d60*/  @!P0 IMAD.WIDE R4, R0, 0x4, R2 ;  /* 0x0000000400048825 */ /* 0x00cfe200078e0202 */
[----:B------:R-:W-:-:S02]  /*6d70*/  ISETP.GE.AND P4, PT, R16, UR4, PT ;  /* 0x0000000410007c0c */ /* 0x000fc4000bf86270 */
[----:B------:R-:W-:Y:S01]  /*6d80*/  @!P5 LEA.HI R10, R10, R10, RZ, 0x1 ;  /* 0x0000000a0a0ad211 */ /* 0x000fe200078f08ff */
        /* <DEDUP_REMOVED lines=18> */
[----:B--2---:R-:W-:Y:S01]  /*6eb0*/  @!P0 LOP3.LUT R9, R12, 0xfffffffe, RZ, 0xc0, !PT ;  /* 0xfffffffe0c098812 */ /* 0x004fe200078ec0ff */
[----:B------:R0:W-:Y:S01]  /*6ec0*/  @!P5 ST.E.64 desc[UR44][R4.64], R38 ;  /* 0x000000260400d985 */ /* 0x0001e2000c101b2c */
[----:B------:R-:W-:Y:S02]  /*6ed0*/  @!P1 LOP3.LUT R13, R13, 0xfffffffe, RZ, 0xc0, !PT ;  /* 0xfffffffe0d0d9812 */ /* 0x000fe400078ec0ff */
[----:B------:R-:W-:Y:S01]  /*6ee0*/  @!P2 LOP3.LUT R11, R14, 0xfffffffe, RZ, 0xc0, !PT ;  /* 0xfffffffe0e0ba812 */ /* 0x000fe200078ec0ff */
[----:B------:R1:W-:Y:S01]  /*6ef0*/  @!P6 ST.E.64 desc[UR44][R6.64], R42 ;  /* 0x0000002a0600e985 */ /* 0x0003e2000c101b2c */
        /* <DEDUP_REMOVED lines=83> */
[C---:B------:R-:W-:Y:S01]  /*7430*/  VIADD R16, R0.reuse, 0xe0 ;  /* 0x000000e000107836 */ /* 0x040fe20000000000 */
[----:B------:R-:W-:Y:S02]  /*7440*/  @!P2 LOP3.LUT R17, R17, 0xfffffffe, RZ, 0xc0, !PT ;  /* 0xfffffffe1111a812 */ /* 0x000fe400078ec0ff */
[----:B------:R-:W-:Y:S02]  /*7450*/  IADD3 R18, R0, 0xc0, RZ ;  /* 0x000000c000127810 */ /* 0x000fe40007ffe0ff */
[----:B----4-:R-:W-:Y:S01]  /*7460*/  @!P1 LOP3.LUT R13, R20, 0xfffffffe, RZ, 0xc0, !PT ;  /* 0xfffffffe140d9812 */ /* 0x010fe200078ec0ff */
[----:B0-----:R-:W-:Y:S01]  /*7470*/  @!P0 IMAD.WIDE R4, R9, 0x4, R2 ;  /* 0x0000000409048825 */ /* 0x001fe200078e0202 */
[----:B------:R-:W-:-:S02]  /*7480*/  ISETP.GE.AND P5, PT, R18, UR4, PT ;  /* 0x0000000412007c0c */ /* 0x000fc4000bfa6270 */
        /* <DEDUP_REMOVED lines=16> */
[C---:B------:R-:W-:Y:S01]  /*7590*/  VIADD R20, R0.reuse, 0xf0 ;  /* 0x000000f000147836 */ /* 0x040fe20000000000 */
[----:B------:R-:W-:Y:S01]  /*75a0*/  ISETP.GE.AND P1, PT, R15, UR4, PT ;  /* 0x000000040f007c0c */ /* 0x000fe2000bf26270 */
[----:B------:R-:W-:Y:S01]  /*75b0*/  VIADD R0, R0, 0xf8 ;  /* 0x000000f800007836 */ /* 0x000fe20000000000 */
[----:B------:R-:W-:-:S02]  /*75c0*/  ISETP.GE.AND P3, PT, R17, UR4, PT ;  /* 0x0000000411007c0c */ /* 0x000fc4000bf66270 */
[----:B------:R-:W-:Y:S02]  /*75d0*/  ISETP.GE.AND P4, PT, R20, UR4, PT ;  /* 0x0000000414007c0c */ /* 0x000fe4000bf86270 */
        /* <DEDUP_REMOVED lines=33> */
.L_x_8892:
        /* <DEDUP_REMOVED lines=19> */
[----:B------:R-:W1:Y:S01]  /*7920*/  LDC.64 R10, c[0x0][0xbd8] ;  /* 0x0002f600ff0a7b82 */ /* 0x000e620000000a00 */
[----:B------:R-:W-:-:S04]  /*7930*/  UIMAD UR6, UR36, UR9, UR6 ;  /* 0x00000009240672a4 */ /* 0x000fc8000f8e0206 */
[----:B------:R-:W-:Y:S02]  /*7940*/  UIADD3 UR6, UR5, UR6, URZ ;  /* 0x0000000605067290 */ /* 0x000fe4000fffe03f */
[----:B------:R-:W-:Y:S01]  /*7950*/  IMAD.U32 R3, RZ, RZ, UR5 ;  /* 0x00000005ff037e24 */ /* 0x000fe2000f8e00ff */
[----:B------:R-:W2:Y:S01]  /*7960*/  @P0 LDC R7, c[0x0][0xbec] ;  /* 0x0002fb00ff070b82 */ /* 0x000ea20000000800 */
[----:B------:R-:W-:Y:S01]  /*7970*/  IMAD.U32 R2, RZ, RZ, UR4 ;  /* 0x00000004ff027e24 */ /* 0x000fe2000f8e00ff */
[----:B------:R-:W-:Y:S01]  /*7980*/  ULDC.64 UR4, c[0x0][0xbe0] ;  /* 0x0002f80000047ab9 */ /* 0x000fe20000000a00 */
[----:B------:R-:W-:-:S05]  /*7990*/  IMAD.U32 R3, RZ, RZ, UR6 ;  /* 0x00000006ff037e24 */ /* 0x000fca000f8e00ff */
[----:B------:R-:W3:Y:S01]  /*79a0*/  @P0 LDC R9, c[0x0][0xbf0] ;  /* 0x0002fc00ff090b82 */ /* 0x000ee20000000800 */
[----:B0-----:R-:W-:-:S07]  /*79b0*/  USHF.R.S32.HI UR8, URZ, 0x1f, UR7 ;  /* 0x0000001f3f087899 */ /* 0x001fce0008011407 */
[----:B------:R-:W0:Y:S01]  /*79c0*/  S2UR UR10, SR_CTAID.Y ;  /* 0x00000000000a79c3 */ /* 0x000e220000002600 */
[C---:B-1----:R-:W-:Y:S02]  /*79d0*/  IMAD R12, R10.reuse, UR8, RZ ;  /* 0x000000080a0c7c24 */ /* 0x042fe4000f8e02ff */
[----:B------:R-:W-:-:S04]  /*79e0*/  IMAD.WIDE.U32 R2, R10, UR7, R2 ;  /* 0x000000070a027c25 */ /* 0x000fc8000f8e0002 */
[----:B------:R-:W-:Y:S01]  /*79f0*/  IMAD R11, R11, UR7, R12 ;  /* 0x000000070b0b7c24 */ /* 0x000fe2000f8e020c */
[----:B------:R-:W0:Y:S01]  /*7a00*/  LDC R8, c[0x0][0xc50] ;  /* 0x00031400ff087b82 */ /* 0x000e220000000800 */
[----:B--2---:R-:W-:-:S04]  /*7a10*/  @P0 IMAD.HI.U32 R4, R0, R7, RZ ;  /* 0x0000000700040227 */ /* 0x004fc800078e00ff */
[----:B------:R-:W-:Y:S02]  /*7a20*/  IMAD R7, RZ, RZ, -UR36 ;  /* 0x80000024ff077e24 */ /* 0x000fe4000f8e02ff */
[----:B------:R-:W-:Y:S01]  /*7a30*/  IMAD.IADD R3, R11, 0x1, R3 ;  /* 0x000000010b037824 */ /* 0x000fe200078e0203 */
[----:B---3--:R-:W-:Y:S01]  /*7a40*/  @P0 SHF.R.U32.HI R5, RZ, R9, R4 ;  /* 0x00000009ff050219 */ /* 0x008fe20000011604 */
[----:B0-----:R-:W-:-:S04]  /*7a50*/  IMAD R9, R8, R7, UR10 ;  /* 0x0000000a08097e24 */ /* 0x001fc8000f8e0207 */
        /* <DEDUP_REMOVED lines=21> */
.L_x_8867:
        /* <DEDUP_REMOVED lines=18> */
.L_x_8895:
[----:B------:R-:W-:Y:S01]  /*7cd0*/  ULDC UR7, c[0x0][0xc50] ;  /* 0x0003140000077ab9 */ /* 0x000fe20000000800 */
[----:B------:R-:W-:Y:S01]  /*7ce0*/  UMOV UR36, UR6 ;  /* 0x0000000600247c82 */ /* 0x000fe20008000000 */
[----:B------:R-:W-:-:S11]  /*7cf0*/  UISETP.NE.AND UP0, UPT, UR7, 0x1, UPT ;  /* 0x000000010700788c */ /* 0x000fd6000bf05270 */
[----:B------:R-:W-:Y:S01]  /*7d00*/  @UP0 ULDC UR4, c[0x0][0xc54] ;  /* 0x0003150000040ab9 */ /* 0x000fe20000000800 */
[----:B------:R-:W-:Y:S01]  /*7d10*/  @UP0 ULDC UR8, c[0x0][0xc58] ;  /* 0x0003160000080ab9 */ /* 0x000fe20000000800 */
[----:B------:R-:W-:-:S04]  /*7d20*/  UIMAD.WIDE.U32 UR4, UR6, UR4, URZ ;  /* 0x00000004060472a5 */ /* 0x000fc8000f8e003f */
[----:B------:R-:W-:-:S12]  /*7d30*/  @UP0 USHF.R.U32.HI UR36, URZ, UR8, UR5 ;  /* 0x000000083f240299 */ /* 0x000fd80008011605 */
.L_x_8896:
[----:B------:R-:W-:Y:S01]  /*7d40*/  ISETP.GE.AND P0, PT, R17, RZ, PT ;  /* 0x000000ff1100720c */ /* 0x000fe20003f06270 */
[----:B------:R-:W-:Y:S01]  /*7d50*/  UIADD3 UR4, -UR36, URZ, URZ ;  /* 0x0000003f24047290 */ /* 0x000fe2000fffe13f */
[----:B------:R-:W-:Y:S01]  /*7d60*/  IMAD.MOV.U32 R0, RZ, RZ, 0x1 ;  /* 0x00000001ff007424 */ /* 0x000fe200078e00ff */
[----:B------:R-:W-:Y:S01]  /*7d70*/  MOV R9, 0x1 ;  /* 0x0000000100097802 */ /* 0x000fe20000000f00 */
[----:B------:R-:W-:Y:S01]  /*7d80*/  IMAD.MOV.U32 R6, RZ, RZ, RZ ;  /* 0x000000ffff067224 */ /* 0x000fe200078e00ff */
[----:B------:R-:W-:-:S08]  /*7d90*/  UIMAD UR6, UR7, UR4, UR6 ;  /* 0x00000004070672a4 */ /* 0x000fd0000f8e0206 */
[----:B------:R-:W-:Y:S05]  /*7da0*/  @!P0 BRA `(.L_x_8897) ;  /* 0x00000034009c8947 */ /* 0x000fea0003800000 */
[----:B------:R-:W-:Y:S01]  /*7db0*/  ULDC.64 UR4, c[0x0][0x418] ;  /* 0x0001060000047ab9 */ /* 0x000fe20000000a00 */
[----:B------:R-:W-:Y:S02]  /*7dc0*/  ULOP3.LUT UR41, UR6, 0xffff, URZ, 0xc0, !UPT ;  /* 0x0000ffff06297892 */ /* 0x000fe4000f8ec03f */
[----:B------:R-:W-:Y:S01]  /*7dd0*/  UISETP.NE.U32.AND UP0, UPT, UR4, URZ, UPT ;  /* 0x0000003f0400728c */ /* 0x000fe2000bf05070 */
[----:B------:R-:W-:Y:S02]  /*7de0*/  UMOV UR43, URZ ;  /* 0x0000003f002b7c82 */ /* 0x000fe40008000000 */
[----:B------:R-:W-:Y:S01]  /*7df0*/  ULDC UR4, c[0x0][0x424] ;  /* 0x0001090000047ab9 */ /* 0x000fe20000000800 */
[----:B------:R-:W-:-:S03]  /*7e00*/  UISETP.NE.AND.EX UP0, UPT, UR5, URZ, UPT, UP0 ;  /* 0x0000003f0500728c */ /* 0x000fc6000bf05300 */
[----:B------:R-:W-:Y:S01]  /*7e10*/  ULDC UR5, c[0x0][0x2f0] ;  /* 0x0000bc0000057ab9 */ /* 0x000fe20000000800 */
[----:B------:R-:W-:-:S04]  /*7e20*/  USEL UR4, UR4, 0x1, UP0 ;  /* 0x0000000104047887 */ /* 0x000fc80008000000 */
[----:B------:R-:W-:-:S04]  /*7e30*/  UIMAD UR4, UR4, UR5, URZ ;  /* 0x00000005040472a4 */ /* 0x000fc8000f8e023f */
[----:B------:R-:W-:Y:S02]  /*7e40*/  UISETP.GE.AND UP0, UPT, UR4, 0x1, UPT ;  /* 0x000000010400788c */ /* 0x000fe4000bf06270 */
[----:B------:R-:W-:-:S04]  /*7e50*/  UIADD3 UR5, UR4, 0x5f, URZ ;  /* 0x0000005f04057890 */ /* 0x000fc8000fffe03f */
[----:B------:R-:W-:Y:S01]  /*7e60*/  PLOP3.LUT P0, PT, PT, PT, UP0, 0x80, 0x0 ;  /* 0x000000000000781c */ /* 0x000fe20003f0f008 */
[----:B------:R-:W-:-:S04]  /*7e70*/  UIMAD.WIDE UR4, UR5, 0x2aaaaaab, URZ ;  /* 0x2aaaaaab050478a5 */ /* 0x000fc8000f8e023f */
[----:B------:R-:W-:-:S04]  /*7e80*/  USHF.R.U32.HI UR39, URZ, 0x1f, UR5 ;  /* 0x0000001f3f277899 */ /* 0x000fc80008011605 */
        /* <DEDUP_REMOVED lines=38> */
.L_x_8898:
        /* <DEDUP_REMOVED lines=20> */
[----:B------:R-:W-:Y:S01]  /*8230*/  MOV R4, UR6 ;  /* 0x0000000600047c02 */ /* 0x000fe20008000f00 */
[----:B------:R-:W-:Y:S01]  /*8240*/  IMAD.U32 R5, RZ, RZ, UR7 ;  /* 0x00000007ff057e24 */ /* 0x000fe2000f8e00ff */
        /* <DEDUP_REMOVED lines=10> */
.L_x_8899:
        /* <DEDUP_REMOVED lines=20> */
.L_x_8901:
        /* <DEDUP_REMOVED lines=15> */
.L_x_8900:
        /* <DEDUP_REMOVED lines=17> */
.L_x_8981:
        /* <DEDUP_REMOVED lines=8> */
.L_x_8984:
[----:B------:R-:W-:Y:S05]  /*86b0*/  @!P6 BRA `(.L_x_8903) ;  /* 0x0000000000d4e947 */ /* 0x000fea0003800000 */
[----:B------:R-:W-:Y:S01]  /*86c0*/  IMAD.MOV.U32 R16, RZ, RZ, R17 ;  /* 0x000000ffff107224 */ /* 0x000fe200078e0011 */
[----:B------:R-:W-:Y:S06]  /*86d0*/  @!P1 BRA `(.L_x_8905) ;  /* 0x0000000000509947 */ /* 0x000fec0003800000 */
[----:B------:R-:W-:Y:S01]  /*86e0*/  IMAD.MOV.U32 R9, RZ, RZ, R0 ;  /* 0x000000ffff097224 */ /* 0x000fe200078e0000 */
[----:B------:R-:W-:Y:S01]  /*86f0*/  ULDC.64 UR4, c[0x0][0x428] ;  /* 0x00010a0000047ab9 */ /* 0x000fe20000000a00 */
[----:B------:R-:W0:Y:S01]  /*8700*/  LDC R0, c[0x0][0x43c] ;  /* 0x00010f00ff007b82 */ /* 0x000e220000000800 */
[----:B------:R-:W-:Y:S02]  /*8710*/  IMAD R8, R18, UR4, RZ ;  /* 0x0000000412087c24 */ /* 0x000fe4000f8e02ff */
[----:B------:R-:W-:Y:S02]  /*8720*/  MOV R6, R9 ;  /* 0x0000000900067202 */ /* 0x000fe40000000f00 */
        /* <DEDUP_REMOVED lines=15> */
.L_x_8905:
[----:B------:R-:W-:Y:S01]  /*8820*/  IMAD.MOV.U32 R0, RZ, RZ, 0x1 ;  /* 0x00000001ff007424 */ /* 0x000fe200078e00ff */
[----:B0-----:R-:W0:Y:S04]  /*8830*/  S2R R9, SR_TID.X ;  /* 0x0000000000097919 */ /* 0x001e280000002100 */
[----:B------:R-:W-:-:S04]  /*8840*/  SHF.L.U32 R0, R0, 0x1f, RZ ;  /* 0x0000001f00007819 */ /* 0x000fc800000006ff */
[----:B------:R-:W1:Y:S01]  /*8850*/  SYNCS.PHASECHK.TRANS64.TRYWAIT P0, [UR38+0x22840], R0 ;  /* 0x02284000ff0075a7 */ /* 0x000e620008000166 */
[----:B0-----:R-:W-:-:S04]  /*8860*/  LOP3.LUT R2, R9, 0x7f, RZ, 0xc0, !PT ;  /* 0x0000007f09027812 */ /* 0x001fc800078ec0ff */
[----:B------:R-:W-:Y:S01]  /*8870*/  ISETP.NE.AND P1, PT, R2, RZ, PT ;  /* 0x000000ff0200720c */ /* 0x000fe20003f25270 */
[----:B-1----:R-:W-:-:S12]  /*8880*/  @!P0 BRA `(.L_x_8906) ;  /* 0x0000003000648947 */ /* 0x002fd80003800000 */
.L_x_8985:
[----:B------:R-:W-:Y:S05]  /*8890*/  @P1 BRA `(.L_x_8907) ;  /* 0x0000000000181947 */ /* 0x000fea0003800000 */
[----:B------:R-:W1:Y:S01]  /*88a0*/  S2R R2, SR_TID.X ;  /* 0x0000000000027919 */ /* 0x000e620000002100 */
[----:B0-----:R-:W-:-:S04]  /*88b0*/  IMAD.MOV.U32 R0, RZ, RZ, 0x3000 ;  /* 0x00003000ff007424 */ /* 0x001fc800078e00ff */
[----:B------:R2:W-:Y:S01]  /*88c0*/  SYNCS.ARRIVE.TRANS64 RZ, [UR38+0x22830], R0 ;  /* 0x02283000ffff79a7 */ /* 0x0005e20008000026 */
[----:B-1----:R-:W-:-:S13]  /*88d0*/  LOP3.LUT P0, RZ, R2, 0x1f, RZ, 0xc0, !PT ;  /* 0x0000001f02ff7812 */ /* 0x002fda000780c0ff */
[----:B--2---:R-:W-:Y:S05]  /*88e0*/  @!P0 BRA `(.L_x_8907) ;  /* 0x0000000000048947 */ /* 0x004fea0003800000 */
[----:B------:R-:W-:Y:S01]  /*88f0*/  BPT.TRAP 0x1 ;  /* 0x000000040000795c */ /* 0x000fe20000300000 */
.L_x_8907:
        /* <DEDUP_REMOVED lines=14> */
[----:B------:R-:W-:-:S09]  /*89e0*/  UIMAD UR11, UR11, 0x60, URZ ;  /* 0x000000600b0b78a4 */ /* 0x000fd2000f8e023f */
[----:B------:R0:W-:Y:S02]  /*89f0*/  UTMALDG.4D [UR8], [UR4], desc[UR6] ;  /* 0x00000608040075b4 */ /* 0x0001e40008019000 */
[----:B0-----:R-:W-:Y:S01]  /*8a00*/  NOP ;  /* 0x0000000000007918 */ /* 0x001fe20000000000 */
.L_x_8903:
        /* <DEDUP_REMOVED lines=22> */
.L_x_8908:
        /* <DEDUP_REMOVED lines=28> */
[----:B------:R-:W-:Y:S02]  /*8d30*/  IMAD.IADD R3, R3, 0x1, R9 ;  /* 0x0000000103037824 */ /* 0x000fe400078e0209 */
[----:B------:R-:W-:Y:S02]  /*8d40*/  IMAD.MOV R9, RZ, RZ, -R5 ;  /* 0x000000ffff097224 */ /* 0x000fe400078e0a05 */
[----:B------:R-:W-:-:S02]  /*8d50*/  IMAD R6, R6, UR4, RZ ;  /* 0x0000000406067c24 */ /* 0x000fc4000f8e02ff */
[----:B------:R-:W-:Y:S02]  /*8d60*/  IMAD R0, R4, R9, R0 ;  /* 0x0000000904007224 */ /* 0x000fe400078e0200 */
[C---:B------:R-:W-:Y:S02]  /*8d70*/  IMAD R9, R5.reuse, UR5, R6 ;  /* 0x0000000505097c24 */ /* 0x040fe4000f8e0206 */
[----:B------:R-:W-:Y:S01]  /*8d80*/  IMAD.WIDE.U32 R2, R5, UR4, R2 ;  /* 0x0000000405027c25 */ /* 0x000fe2000f8e0002 */
[----:B------:R-:W-:Y:S01]  /*8d90*/  SHF.R.S32.HI R5, RZ, 0x1f, R0 ;  /* 0x0000001fff057819 */ /* 0x000fe20000011400 */
[----:B------:R-:W-:Y:S02]  /*8da0*/  ULDC.64 UR4, c[0x0][0x2c8] ;  /* 0x0000b20000047ab9 */ /* 0x000fe40000000a00 */
[----:B------:R-:W-:Y:S01]  /*8db0*/  IMAD.SHL.U32 R6, R11, 0x8, RZ ;  /* 0x000000080b067824 */ /* 0x000fe200078e00ff */
[----:B------:R-:W-:Y:S01]  /*8dc0*/  IADD3 R3, R3, R9, RZ ;  /* 0x0000000903037210 */ /* 0x000fe20007ffe0ff */
[----:B------:R-:W-:-:S04]  /*8dd0*/  IMAD R5, R5, UR4, RZ ;  /* 0x0000000405057c24 */ /* 0x000fc8000f8e02ff */
[C---:B------:R-:W-:Y:S02]  /*8de0*/  IMAD R5, R0.reuse, UR5, R5 ;  /* 0x0000000500057c24 */ /* 0x040fe4000f8e0205 */
[----:B------:R-:W-:Y:S01]  /*8df0*/  IMAD.WIDE.U32 R2, R0, UR4, R2 ;  /* 0x0000000400027c25 */ /* 0x000fe2000f8e0002 */
[----:B------:R-:W-:-:S03]  /*8e00*/  ULDC.64 UR4, c[0x0][0x280] ;  /* 0x0000a00000047ab9 */ /* 0x000fc60000000a00 */
[----:B------:R-:W-:Y:S01]  /*8e10*/  IMAD.IADD R5, R3, 0x1, R5 ;  /* 0x0000000103057824 */ /* 0x000fe200078e0205 */
[----:B------:R-:W-:Y:S01]  /*8e20*/  LEA R0, P0, R2, UR4, 0x1 ;  /* 0x0000000402007c11 */ /* 0x000fe2000f8008ff */
[----:B------:R-:W-:-:S03]  /*8e30*/  ULDC UR4, c[0x0][0x2b8] ;  /* 0x0000ae0000047ab9 */ /* 0x000fc60000000800 */
        /* <DEDUP_REMOVED lines=22> */
[----:B------:R-:W-:Y:S01]  /*8fa0*/  ISETP.GE.AND P1, PT, R11, R4, PT ;  /* 0x000000040b00720c */ /* 0x000fe20003f26270 */
[----:B------:R-:W-:-:S02]  /*8fb0*/  VIADD R11, R7, 0x30 ;  /* 0x00000030070b7836 */ /* 0x000fc40000000000 */
[----:B-1----:R-:W1:Y:S01]  /*8fc0*/  SHFL.IDX PT, R2, R5, 0x1, 0x181f ;  /* 0x00381f0005027f89 */ /* 0x002e6200000e0000 */
[----:B------:R-:W-:-:S09]  /*8fd0*/  IADD3 R9, R7, 0x20, RZ ;  /* 0x0000002007097810 */ /* 0x000fd20007ffe0ff */
[----:B------:R-:W-:Y:S02]  /*8fe0*/  @!P1 LEA R21, R6, UR38, 0x1 ;  /* 0x0000002606159c11 */ /* 0x000fe4000f8e08ff */
[----:B0-----:R-:W-:-:S05]  /*8ff0*/  @!P1 LEA R14, P2, R8, R14, 0x1 ;  /* 0x0000000e080e9211 */ /* 0x001fca00078408ff */
[----:B-1----:R-:W-:Y:S02]  /*9000*/  @!P1 IMAD.X R3, RZ, RZ, R2, P2 ;  /* 0x000000ffff039224 */ /* 0x002fe400010e0602 */
[----:B------:R-:W-:Y:S02]  /*9010*/  @!P1 IMAD.MOV.U32 R2, RZ, RZ, R14 ;  /* 0x000000ffff029224 */ /* 0x000fe400078e000e */
[----:B------:R-:W0:Y:S04]  /*9020*/  SHFL.IDX PT, R14, R0, 0x2, 0x181f ;  /* 0x00581f00000e7f89 */ /* 0x000e2800000e0000 */
[----:B------:R1:W-:Y:S01]  /*9030*/  @!P1 LDGSTS.E.BYPASS.LTC128B.128 [R21+0x18c00], desc[UR44][R2.64], !P0 ;  /* 0x18c0000002159fae */ /* 0x0003e2000c101d6c */
[----:B------:R-:W-:-:S03]  /*9040*/  ISETP.GE.AND P1, PT, R9, R4, PT ;  /* 0x000000040900720c */ /* 0x000fc60003f26270 */
[----:B-1----:R-:W1:Y:S10]  /*9050*/  SHFL.IDX PT, R2, R5, 0x2, 0x181f ;  /* 0x00581f0005027f89 */ /* 0x002e7400000e0000 */
[----:B------:R-:W-:-:S02]  /*9060*/  @!P1 LEA R9, R6, UR38, 0x1 ;  /* 0x0000002606099c11 */ /* 0x000fc4000f8e08ff */
        /* <DEDUP_REMOVED lines=8> */
[----:B------:R-:W-:-:S09]  /*90f0*/  VIADD R9, R7, 0x40 ;  /* 0x0000004007097836 */ /* 0x000fd20000000000 */
        /* <DEDUP_REMOVED lines=18> */
[----:B0-----:R-:W-:-:S04]  /*9220*/  @!P1 LEA R14, P2, R8, R14, 0x1 ;  /* 0x0000000e080e9211 */ /* 0x001fc800078408ff */
[----:B-1----:R-:W-:Y:S01]  /*9230*/  @!P1 IADD3.X R3, RZ, R2, RZ, P2, !PT ;  /* 0x00000002ff039210 */ /* 0x002fe200017fe4ff */
[----:B------:R-:W-:Y:S02]  /*9240*/  @!P1 IMAD.MOV.U32 R2, RZ, RZ, R14 ;  /* 0x000000ffff029224 */ /* 0x000fe400078e000e */
        /* <DEDUP_REMOVED lines=11> */
.L_x_9002:
[----:B------:R-:W-:-:S05]  /*9300*/  VIADD R7, R7, 0x70 ;  /* 0x0000007007077836 */ /* 0x000fca0000000000 */
[----:B------:R-:W-:Y:S01]  /*9310*/  ISETP.GE.AND P1, PT, R7, R4, PT ;  /* 0x000000040700720c */ /* 0x000fe20003f26270 */
[----:B------:R-:W-:-:S05]  /*9320*/  IMAD.MOV.U32 R4, RZ, RZ, 0x1 ;  /* 0x00000001ff047424 */ /* 0x000fca00078e00ff */
[----:B------:R-:W-:-:S07]  /*9330*/  SHF.L.U32 R4, R4, 0x1f, RZ ;  /* 0x0000001f04047819 */ /* 0x000fce00000006ff */
[----:B01----:R-:W-:-:S05]  /*9340*/  @!P1 LEA R2, P2, R8, R14, 0x1 ;  /* 0x0000000e08029211 */ /* 0x003fca00078408ff */
[----:B------:R-:W-:Y:S01]  /*9350*/  @!P1 IMAD.X R3, RZ, RZ, R5, P2 ;  /* 0x000000ffff039224 */ /* 0x000fe200010e0605 */
[----:B------:R-:W-:-:S05]  /*9360*/  @!P1 LEA R5, R6, UR38, 0x1 ;  /* 0x0000002606059c11 */ /* 0x000fca000f8e08ff */
        /* <DEDUP_REMOVED lines=11> */
.L_x_9003:
        /* <DEDUP_REMOVED lines=9> */
.L_x_9004:
        /* <DEDUP_REMOVED lines=8> */
.L_x_8915:
[----:B------:R-:W-:Y:S05]  /*9530*/  BSYNC B1 ;  /* 0x0000000000017941 */ /* 0x000fea0003800000 */
.L_x_8914:
        /* <DEDUP_REMOVED lines=10> */
[----:B--2---:R-:W-:-:S08]  /*95e0*/  IMAD R2, R2, 0x60, RZ ;  /* 0x0000006002027824 */ /* 0x004fd000078e02ff */
.L_x_8916:
        /* <DEDUP_REMOVED lines=13> */
.L_x_8917:
        /* <DEDUP_REMOVED lines=13> */
.L_x_8918:
        /* <DEDUP_REMOVED lines=13> */
.L_x_8919:
        /* <DEDUP_REMOVED lines=8> */
.L_x_8912:
[----:B------:R-:W-:Y:S05]  /*98e0*/  BSYNC B0 ;  /* 0x0000000000007941 */ /* 0x000fea0003800000 */
.L_x_8911:
        /* <DEDUP_REMOVED lines=30> */
.L_x_8953:
[----:B------:R-:W-:Y:S01]  /*9ad0*/  ISETP.NE.AND P0, PT, R19, RZ, PT ;  /* 0x000000ff1300720c */ /* 0x000fe20003f05270 */
[----:B------:R-:W-:Y:S01]  /*9ae0*/  VIADD R8, R8, 0xfffffffe ;  /* 0xfffffffe08087836 */ /* 0x000fe20000000000 */
[----:B------:R-:W-:Y:S04]  /*9af0*/  BSSY B1, `(.L_x_8921) ;  /* 0x0000082000017945 */ /* 0x000fe80003800000 */
[----:B------:R-:W-:-:S07]  /*9b00*/  ISETP.NE.AND P1, PT, R8, RZ, PT ;  /* 0x000000ff0800720c */ /* 0x000fce0003f25270 */
[----:B------:R-:W-:Y:S06]  /*9b10*/  @!P0 BRA `(.L_x_8922) ;  /* 0x0000000400fc8947 */ /* 0x000fec0003800000 */
        /* <DEDUP_REMOVED lines=23> */
.L_x_8923:
[----:B------:R-:W1:Y:S01]  /*9c90*/  S2R R2, SR_TID.X ;  /* 0x0000000000027919 */ /* 0x000e620000002100 */
[----:B------:R-:W-:Y:S01]  /*9ca0*/  BSSY B2, `(.L_x_8924) ;  /* 0x0000006000027945 */ /* 0x000fe20003800000 */
[----:B-1----:R-:W-:Y:S02]  /*9cb0*/  LOP3.LUT R3, R2, 0x7f, RZ, 0xc0, !PT ;  /* 0x0000007f02037812 */ /* 0x002fe400078ec0ff */
[----:B------:R-:W-:Y:S02]  /*9cc0*/  SHF.L.U32 R2, R0, 0x1f, RZ ;  /* 0x0000001f00027819 */ /* 0x000fe400000006ff */
[----:B------:R-:W-:Y:S02]  /*9cd0*/  ISETP.NE.AND P2, PT, R3, RZ, PT ;  /* 0x000000ff0300720c */ /* 0x000fe40003f45270 */
[----:B------:R-:W1:Y:S02]  /*9ce0*/  SYNCS.PHASECHK.TRANS64.TRYWAIT P0, [UR38+0x22848], R2 ;  /* 0x02284802ff0075a7 */ /* 0x000e640008000166 */
[----:B-1----:R-:W-:Y:S09]  /*9cf0*/  @!P0 BRA `(.L_x_8925) ;  /* 0x0000002400fc8947 */ /* 0x002ff20003800000 */
.L_x_9005:
[----:B------:R-:W-:Y:S05]  /*9d00*/  BSYNC B2 ;  /* 0x0000000000027941 */ /* 0x000fea0003800000 */
.L_x_8924:
[----:B------:R-:W-:Y:S04]  /*9d10*/  BSSY B2, `(.L_x_8926) ;  /* 0x0000007000027945 */ /* 0x000fe80003800000 */
[----:B------:R-:W-:Y:S05]  /*9d20*/  @P2 BRA `(.L_x_8927) ;  /* 0x0000000000142947 */ /* 0x000fea0003800000 */
[----:B------:R-:W-:Y:S01]  /*9d30*/  ISETP.NE.AND P0, PT, R10, RZ, PT ;  /* 0x000000ff0a00720c */ /* 0x000fe20003f05270 */
[----:B-1----:R-:W-:-:S04]  /*9d40*/  IMAD.MOV.U32 R3, RZ, RZ, 0x3000 ;  /* 0x00003000ff037424 */ /* 0x002fc800078e00ff */
[----:B------:R2:W-:Y:S08]  /*9d50*/  SYNCS.ARRIVE.TRANS64 RZ, [UR38+0x22838], R3 ;  /* 0x02283803ffff79a7 */ /* 0x0005f00008000026 */
[----:B--2---:R-:W-:Y:S05]  /*9d60*/  @!P0 BRA `(.L_x_8927) ;  /* 0x0000000000048947 */ /* 0x004fea0003800000 */
[----:B------:R-:W-:Y:S01]  /*9d70*/  BPT.TRAP 0x1 ;  /* 0x000000040000795c */ /* 0x000fe20000300000 */
.L_x_8927:
[----:B------:R-:W-:Y:S05]  /*9d80*/  BSYNC B2 ;  /* 0x0000000000027941 */ /* 0x000fea0003800000 */
.L_x_8926:
[----:B0-----:R-:W-:Y:S01]  /*9d90*/  IMAD.MOV.U32 R4, RZ, RZ, RZ ;  /* 0x000000ffff047224 */ /* 0x001fe200078e00ff */
[----:B------:R-:W-:Y:S01]  /*9da0*/  ULDC.64 UR4, c[0x0][0x198] ;  /* 0x0000660000047ab9 */ /* 0x000fe20000000a00 */
[----:B------:R-:W-:Y:S01]  /*9db0*/  PLOP3.LUT P0, PT, PT, PT, PT, 0x80, 0x0 ;  /* 0x000000000000781c */ /* 0x000fe20003f0f070 */
[----:B------:R-:W-:Y:S01]  /*9dc0*/  UIADD3 UR4, UP0, UR4, 0x370, URZ ;  /* 0x0000037004047890 */ /* 0x000fe2000ff1e03f */
[----:B------:R-:W-:Y:S01]  /*9dd0*/  IMAD R5, R13, 0x60, RZ ;  /* 0x000000600d057824 */ /* 0x000fe200078e02ff */
[----:B------:R-:W-:Y:S01]  /*9de0*/  R2UR UR34, R4 ;  /* 0x00000000042272ca */ /* 0x000fe200000e0000 */
[----:B------:R-:W-:Y:S02]  /*9df0*/  UIADD3 UR32, UR38, 0x1f400, URZ ;  /* 0x0001f40026207890 */ /* 0x000fe4000fffe03f */
[----:B------:R-:W-:Y:S02]  /*9e00*/  UIADD3 UR33, UR38, 0x22838, URZ ;  /* 0x0002283826217890 */ /* 0x000fe4000fffe03f */
[----:B------:R-:W-:Y:S01]  /*9e10*/  UIADD3.X UR5, URZ, UR5, URZ, UP0, !UPT ;  /* 0x000000053f057290 */ /* 0x000fe200087fe43f */
[----:B------:R-:W-:Y:S01]  /*9e20*/  UMOV UR6, 0x0 ;  /* 0x0000000000067882 */ /* 0x000fe20000000000 */
[----:B------:R-:W-:-:S10]  /*9e30*/  UMOV UR7, 0x14f00000 ;  /* 0x14f0000000077882 */ /* 0x000fd40000000000 */
.L_x_8928:
        /* <DEDUP_REMOVED lines=10> */
.L_x_9006:
[----:B------:R-:W-:Y:S05]  /*9ee0*/  BSYNC B2 ;  /* 0x0000000000027941 */ /* 0x000fea0003800000 */
.L_x_8929:
        /* <DEDUP_REMOVED lines=9> */
.L_x_8932:
[----:B------:R-:W-:Y:S05]  /*9f80*/  BSYNC B2 ;  /* 0x0000000000027941 */ /* 0x000fea0003800000 */
.L_x_8931:
        /* <DEDUP_REMOVED lines=9> */
.L_x_8933:
        /* <DEDUP_REMOVED lines=13> */
.L_x_8934:
        /* <DEDUP_REMOVED lines=13> */
.L_x_8935:
        /* <DEDUP_REMOVED lines=13> */
.L_x_8936:
        /* <DEDUP_REMOVED lines=8> */
.L_x_8922:
[----:B------:R-:W-:Y:S05]  /*a310*/  BSYNC B1 ;  /* 0x0000000000017941 */ /* 0x000fea0003800000 */
.L_x_8921:
[----:B------:R-:W-:Y:S01]  /*a320*/  ISETP.NE.AND P3, PT, R19, RZ, PT ;  /* 0x000000ff1300720c */ /* 0x000fe20003f65270 */
[----:B------:R-:W-:Y:S01]  /*a330*/  BSSY B1, `(.L_x_8937) ;  /* 0x0000083000017945 */ /* 0x000fe20003800000 */
[----:B------:R-:W-:-:S11]  /*a340*/  LOP3.LUT R0, R0, 0x1, RZ, 0x3c, !PT ;  /* 0x0000000100007812 */ /* 0x000fd600078e3cff */
[----:B------:R-:W-:Y:S05]  /*a350*/  @!P3 BRA `(.L_x_8938) ;  /* 0x000000080000b947 */ /* 0x000fea0003800000 */
[----:B------:R-:W2:Y:S01]  /*a360*/  LDL R2, [R1] ;  /* 0x0000000001027983 */ /* 0x000ea20000100800 */
[----:B------:R-:W-:Y:S02]  /*a370*/  IADD3 R12, R7, -0x1, RZ ;  /* 0xffffffff070c7810 */ /* 0x000fe40007ffe0ff */
        /* <DEDUP_REMOVED lines=21> */
.L_x_8939:
[----:B------:R-:W1:Y:S01]  /*a4d0*/  S2R R2, SR_TID.X ;  /* 0x0000000000027919 */ /* 0x000e620000002100 */
[----:B------:R-:W-:Y:S01]  /*a4e0*/  BSSY B2, `(.L_x_8940) ;  /* 0x0000006000027945 */ /* 0x000fe20003800000 */
[----:B-1----:R-:W-:Y:S02]  /*a4f0*/  LOP3.LUT R3, R2, 0x7f, RZ, 0xc0, !PT ;  /* 0x0000007f02037812 */ /* 0x002fe400078ec0ff */
[----:B------:R-:W-:Y:S02]  /*a500*/  SHF.L.U32 R2, R0, 0x1f, RZ ;  /* 0x0000001f00027819 */ /* 0x000fe400000006ff */
[----:B------:R-:W-:Y:S02]  /*a510*/  ISETP.NE.AND P2, PT, R3, RZ, PT ;  /* 0x000000ff0300720c */ /* 0x000fe40003f45270 */
[----:B------:R-:W1:Y:S02]  /*a520*/  SYNCS.PHASECHK.TRANS64.TRYWAIT P0, [UR38+0x22840], R2 ;  /* 0x02284002ff0075a7 */ /* 0x000e640008000166 */
[----:B-1----:R-:W-:Y:S09]  /*a530*/  @!P0 BRA `(.L_x_8941) ;  /* 0x00000020001c8947 */ /* 0x002ff20003800000 */
.L_x_9007:
[----:B------:R-:W-:Y:S05]  /*a540*/  BSYNC B2 ;  /* 0x0000000000027941 */ /* 0x000fea0003800000 */
.L_x_8940:
[----:B------:R-:W-:Y:S04]  /*a550*/  BSSY B2, `(.L_x_8942) ;  /* 0x0000007000027945 */ /* 0x000fe80003800000 */
[----:B------:R-:W-:Y:S05]  /*a560*/  @P2 BRA `(.L_x_8943) ;  /* 0x0000000000142947 */ /* 0x000fea0003800000 */
[----:B------:R-:W-:Y:S01]  /*a570*/  ISETP.NE.AND P0, PT, R10, RZ, PT ;  /* 0x000000ff0a00720c */ /* 0x000fe20003f05270 */
[----:B-1----:R-:W-:-:S04]  /*a580*/  IMAD.MOV.U32 R3, RZ, RZ, 0x3000 ;  /* 0x00003000ff037424 */ /* 0x002fc800078e00ff */
[----:B------:R2:W-:Y:S08]  /*a590*/  SYNCS.ARRIVE.TRANS64 RZ, [UR38+0x22830], R3 ;  /* 0x02283003ffff79a7 */ /* 0x0005f00008000026 */
[----:B--2---:R-:W-:Y:S05]  /*a5a0*/  @!P0 BRA `(.L_x_8943) ;  /* 0x0000000000048947 */ /* 0x004fea0003800000 */
[----:B------:R-:W-:Y:S01]  /*a5b0*/  BPT.TRAP 0x1 ;  /* 0x000000040000795c */ /* 0x000fe20000300000 */
.L_x_8943:
[----:B------:R-:W-:Y:S05]  /*a5c0*/  BSYNC B2 ;  /* 0x0000000000027941 */ /* 0x000fea0003800000 */
.L_x_8942:
        /* <DEDUP_REMOVED lines=11> */
.L_x_8944:
        /* <DEDUP_REMOVED lines=11> */
.L_x_9008:
[----:B------:R-:W-:Y:S05]  /*a730*/  BSYNC B2 ;  /* 0x0000000000027941 */ /* 0x000fea0003800000 */
.L_x_8945:
        /* <DEDUP_REMOVED lines=9> */
.L_x_8948:
[----:B------:R-:W-:Y:S05]  /*a7d0*/  BSYNC B2 ;  /* 0x0000000000027941 */ /* 0x000fea0003800000 */
.L_x_8947:
        /* <DEDUP_REMOVED lines=9> */
.L_x_8949:
        /* <DEDUP_REMOVED lines=13> */
.L_x_8950:
        /* <DEDUP_REMOVED lines=13> */
.L_x_8951:
        /* <DEDUP_REMOVED lines=13> */
.L_x_8952:
        /* <DEDUP_REMOVED lines=8> */
.L_x_8938:
[----:B------:R-:W-:Y:S05]  /*ab60*/  BSYNC B1 ;  /* 0x0000000000017941 */ /* 0x000fea0003800000 */
.L_x_8937:
[----:B------:R-:W-:Y:S01]  /*ab70*/  IADD3 R7, R7, -0x2, RZ ;  /* 0xfffffffe07077810 */ /* 0x000fe20007ffe0ff */
[----:B------:R-:W-:Y:S06]  /*ab80*/  @P1 BRA `(.L_x_8953) ;  /* 0xffffffec00d01947 */ /* 0x000fec000383ffff */
[----:B------:R-:W-:Y:S05]  /*ab90*/  BSYNC B0 ;  /* 0x0000000000007941 */ /* 0x000fea0003800000 */
.L_x_8920:
        /* <DEDUP_REMOVED lines=27> */
.L_x_8956:
[----:B------:R-:W1:Y:S01]  /*ad50*/  S2R R2, SR_TID.X ;  /* 0x0000000000027919 */ /* 0x000e620000002100 */
[----:B------:R-:W-:Y:S01]  /*ad60*/  BSSY B1, `(.L_x_8957) ;  /* 0x0000006000017945 */ /* 0x000fe20003800000 */
[----:B-1----:R-:W-:Y:S02]  /*ad70*/  LOP3.LUT R3, R2, 0x7f, RZ, 0xc0, !PT ;  /* 0x0000007f02037812 */ /* 0x002fe400078ec0ff */
[----:B------:R-:W-:Y:S02]  /*ad80*/  SHF.L.U32 R2, R0, 0x1f, RZ ;  /* 0x0000001f00027819 */ /* 0x000fe400000006ff */
[----:B------:R-:W-:Y:S02]  /*ad90*/  ISETP.NE.AND P1, PT, R3, RZ, PT ;  /* 0x000000ff0300720c */ /* 0x000fe40003f25270 */
[----:B------:R-:W1:Y:S02]  /*ada0*/  SYNCS.PHASECHK.TRANS64.TRYWAIT P0, [UR38+0x22848], R2 ;  /* 0x02284802ff0075a7 */ /* 0x000e640008000166 */
[----:B-1----:R-:W-:Y:S09]  /*adb0*/  @!P0 BRA `(.L_x_8958) ;  /* 0x00000018002c8947 */ /* 0x002ff20003800000 */
.L_x_9009:
[----:B------:R-:W-:Y:S05]  /*adc0*/  BSYNC B1 ;  /* 0x0000000000017941 */ /* 0x000fea0003800000 */
.L_x_8957:
[----:B------:R-:W-:Y:S04]  /*add0*/  BSSY B1, `(.L_x_8959) ;  /* 0x0000007000017945 */ /* 0x000fe80003800000 */
[----:B------:R-:W-:Y:S05]  /*ade0*/  @P1 BRA `(.L_x_8960) ;  /* 0x0000000000141947 */ /* 0x000fea0003800000 */
[----:B------:R-:W-:Y:S01]  /*adf0*/  ISETP.NE.AND P0, PT, R10, RZ, PT ;  /* 0x000000ff0a00720c */ /* 0x000fe20003f05270 */
[----:B-1----:R-:W-:-:S04]  /*ae00*/  IMAD.MOV.U32 R3, RZ, RZ, 0x3000 ;  /* 0x00003000ff037424 */ /* 0x002fc800078e00ff */
[----:B------:R2:W-:Y:S08]  /*ae10*/  SYNCS.ARRIVE.TRANS64 RZ, [UR38+0x22838], R3 ;  /* 0x02283803ffff79a7 */ /* 0x0005f00008000026 */
[----:B--2---:R-:W-:Y:S05]  /*ae20*/  @!P0 BRA `(.L_x_8960) ;  /* 0x0000000000048947 */ /* 0x004fea0003800000 */
[----:B------:R-:W-:Y:S01]  /*ae30*/  BPT.TRAP 0x1 ;  /* 0x000000040000795c */ /* 0x000fe20000300000 */
.L_x_8960:
[----:B------:R-:W-:Y:S05]  /*ae40*/  BSYNC B1 ;  /* 0x0000000000017941 */ /* 0x000fea0003800000 */
.L_x_8959:
[----:B------:R-:W-:Y:S01]  /*ae50*/  IMAD.MOV.U32 R4, RZ, RZ, RZ ;  /* 0x000000ffff047224 */ /* 0x000fe200078e00ff */
        /* <DEDUP_REMOVED lines=10> */
.L_x_8961:
[----:B------:R-:W-:-:S13]  /*af00*/  @P0 ELECT P2, URZ, PT ;  /* 0x00000000003f082f */ /* 0x000fda0003840000 */
[----:B-----5:R-:W-:Y:S01]  /*af10*/  @P2 R2UR UR13, R16 ;  /* 0x00000000100d22ca */ /* 0x020fe200000e0000 */
[----:B------:R-:W-:Y:S01]  /*af20*/  UMOV UR12, UR36 ;  /* 0x00000024000c7c82 */ /* 0x000fe20008000000 */
[----:B------:R-:W-:Y:S02]  /*af30*/  @P2 R2UR UR11, R7 ;  /* 0x00000000070b22ca */ /* 0x000fe400000e0000 */
[----:B------:R-:W-:Y:S02]  /*af40*/  @P2 PLOP3.LUT P0, PT, P2, PT, PT, 0x8, 0x0 ;  /* 0x000000000000281c */ /* 0x000fe4000170e170 */
[----:B------:R-:W-:-:S09]  /*af50*/  PLOP3.LUT P2, PT, PT, PT, PT, 0x8, 0x0 ;  /* 0x000000000000781c */ /* 0x000fd20003f4e170 */
[----:B------:R2:W-:Y:S02]  /*af60*/  UTMALDG.4D [UR8], [UR4], desc[UR6] ;  /* 0x00000608040075b4 */ /* 0x0005e40008019000 */
[----:B--2---:R-:W-:Y:S05]  /*af70*/  @P0 BRA.U.ANY `(.L_x_8961) ;  /* 0xfffffffd00e00947 */ /* 0x004fea000393ffff */
[----:B------:R-:W2:Y:S01]  /*af80*/  SYNCS.PHASECHK.TRANS64.TRYWAIT P0, [UR38+0x22868], R2 ;  /* 0x02286802ff0075a7 */ /* 0x000ea20008000166 */
[----:B------:R-:W-:Y:S04]  /*af90*/  BSSY B1, `(.L_x_8962) ;  /* 0x0000002000017945 */ /* 0x000fe80003800000 */
[----:B--2---:R-:W-:Y:S05]  /*afa0*/  @!P0 BRA `(.L_x_8963) ;  /* 0x0000001400c88947 */ /* 0x004fea0003800000 */
.L_x_9010:
[----:B------:R-:W-:Y:S05]  /*afb0*/  BSYNC B1 ;  /* 0x0000000000017941 */ /* 0x000fea0003800000 */
.L_x_8962:
        /* <DEDUP_REMOVED lines=9> */
.L_x_8965:
[----:B------:R-:W-:Y:S05]  /*b050*/  BSYNC B1 ;  /* 0x0000000000017941 */ /* 0x000fea0003800000 */
.L_x_8964:
        /* <DEDUP_REMOVED lines=9> */
.L_x_8966:
        /* <DEDUP_REMOVED lines=13> */
.L_x_8967:
        /* <DEDUP_REMOVED lines=13> */
.L_x_8968:
        /* <DEDUP_REMOVED lines=13> */
.L_x_8969:
        /* <DEDUP_REMOVED lines=8> */
.L_x_8955:
[----:B------:R-:W-:Y:S05]  /*b3e0*/  BSYNC B0 ;  /* 0x0000000000007941 */ /* 0x000fea0003800000 */
.L_x_8954:
[----:B------:R-:W-:Y:S01]  /*b3f0*/  LOP3.LUT R0, R0, 0x1, RZ, 0x3c, !PT ;  /* 0x0000000100007812 */ /* 0x000fe200078e3cff */
[----:B------:R-:W-:Y:S01]  /*b400*/  IMAD.MOV.U32 R9, RZ, RZ, RZ ;  /* 0x000000ffff097224 */ /* 0x000fe200078e00ff */
[----:B------:R-:W-:-:S07]  /*b410*/  MOV R6, RZ ;  /* 0x000000ff00067202 */ /* 0x000fce0000000f00 */
.L_x_8897:
[----:B------:R-:W1:Y:S01]  /*b420*/  S2R R3, SR_CgaCtaId ;  /* 0x0000000000037919 */ /* 0x000e620000008800 */
[----:B------:R-:W-:Y:S02]  /*b430*/  MOV R2, 0x400 ;  /* 0x0000040000027802 */ /* 0x000fe40000000f00 */
[----:B------:R-:W-:Y:S02]  /*b440*/  SHF.L.U32 R9, R9, 0x1f, RZ ;  /* 0x0000001f09097819 */ /* 0x000fe400000006ff */
[----:B-1----:R-:W-:-:S04]  /*b450*/  LEA R2, R3, R2, 0x18 ;  /* 0x0000000203027211 */ /* 0x002fc800078ec0ff */
[----:B------:R-:W1:Y:S02]  /*b460*/  SYNCS.PHASECHK.TRANS64.TRYWAIT P0, [R2+URZ+0x22820], R9 ;  /* 0x02282009020075a7 */ /* 0x000e64000800017f */
[----:B-1----:R-:W-:Y:S05]  /*b470*/  @!P0 BRA `(.L_x_8970) ;  /* 0x0000001000ac8947 */ /* 0x002fea0003800000 */
.L_x_9011:
[----:B------:R-:W-:-:S03]  /*b480*/  UMOV UR4, 0xffffffff ;  /* 0xffffffff00047882 */ /* 0x000fc60000000000 */
[----:B------:R-:W-:Y:S05]  /*b490*/  BRA.DIV UR4, `(.L_x_8971) ;  /* 0x0000001204b87947 */ /* 0x000fea000b800000 */
[----:B------:R-:W2:Y:S02]  /*b4a0*/  S2R R3, SR_TID.X ;  /* 0x0000000000037919 */ /* 0x000ea40000002100 */
[----:B--2---:R-:W-:-:S04]  /*b4b0*/  SHF.R.U32.HI R3, RZ, 0x5, R3 ;  /* 0x00000005ff037819 */ /* 0x004fc80000011603 */
[----:B------:R-:W-:-:S05]  /*b4c0*/  LOP3.LUT R3, R3, 0x3, RZ, 0xc0, !PT ;  /* 0x0000000303037812 */ /* 0x000fca00078ec0ff */
[----:B------:R2:W3:Y:S02]  /*b4d0*/  SHFL.IDX PT, R14, R3, RZ, 0x1f ;  /* 0x00001fff030e7589 */ /* 0x0004e400000e0000 */
.L_x_9014:
[----:B---3--:R-:W-:-:S13]  /*b4e0*/  ISETP.NE.AND P0, PT, R14, RZ, PT ;  /* 0x000000ff0e00720c */ /* 0x008fda0003f05270 */
[----:B------:R-:W-:Y:S05]  /*b4f0*/  @P0 BRA `(.L_x_8869) ;  /* 0x0000000000880947 */ /* 0x000fea0003800000 */
[----:B------:R-:W-:-:S03]  /*b500*/  UMOV UR4, 0xffffffff ;  /* 0xffffffff00047882 */ /* 0x000fc60000000000 */
[----:B------:R-:W-:Y:S05]  /*b510*/  BRA.DIV UR4, `(.L_x_8972) ;  /* 0x0000001204cc7947 */ /* 0x000fea000b800000 */
[----:B------:R-:W-:-:S13]  /*b520*/  ELECT P6, URZ, PT ;  /* 0x00000000003f782f */ /* 0x000fda00038c0000 */
.L_x_9017:
[----:B------:R-:W-:Y:S05]  /*b530*/  @!P6 BRA `(.L_x_8869) ;  /* 0x000000000078e947 */ /* 0x000fea0003800000 */
[----:B------:R-:W-:-:S06]  /*b540*/  ULOP3.LUT UR4, UR42, 0x2, URZ, 0xfc, !UPT ;  /* 0x000000022a047892 */ /* 0x000fcc000f8efc3f */
[----:B--2---:R-:W-:-:S05]  /*b550*/  IMAD.U32 R3, RZ, RZ, UR4 ;  /* 0x00000004ff037e24 */ /* 0x004fca000f8e00ff */
[----:B------:R-:W-:-:S13]  /*b560*/  ISETP.NE.AND P2, PT, R3, 0x3, PT ;  /* 0x000000030300780c */ /* 0x000fda0003f45270 */
[----:B------:R-:W-:Y:S05]  /*b570*/  @!P2 BRA `(.L_x_8973) ;  /* 0x000000000004a947 */ /* 0x000fea0003800000 */
[----:B------:R-:W-:Y:S01]  /*b580*/  BPT.TRAP 0x1 ;  /* 0x000000040000795c */ /* 0x000fe20000300000 */
.L_x_8973:
        /* <DEDUP_REMOVED lines=12> */
.L_x_9018:
[----:B------:R-:W3:Y:S02]  /*b650*/  SYNCS.PHASECHK.TRANS64.TRYWAIT P0, [R5+URZ], R0 ;  /* 0x00000000050075a7 */ /* 0x000ee4000800017f */
[----:B---3--:R-:W-:Y:S05]  /*b660*/  @!P0 BRA `(.L_x_8975) ;  /* 0x0000001000ac8947 */ /* 0x008fea0003800000 */
.L_x_9019:
[----:B------:R-:W-:Y:S05]  /*b670*/  @!P2 BRA `(.L_x_8976) ;  /* 0x000000000004a947 */ /* 0x000fea0003800000 */
[----:B------:R-:W-:Y:S01]  /*b680*/  BPT.TRAP 0x1 ;  /* 0x000000040000795c */ /* 0x000fe20000300000 */
.L_x_8976:
[----:B-1----:R-:W-:-:S04]  /*b690*/  VIADD R2, R2, 0x22860 ;  /* 0x0002286002027836 */ /* 0x002fc80000000000 */
[----:B---3--:R-:W-:-:S04]  /*b6a0*/  IMAD R5, R6, 0x8, R2 ;  /* 0x0000000806057824 */ /* 0x008fc800078e0202 */
[----:B------:R-:W1:Y:S02]  /*b6b0*/  SYNCS.PHASECHK.TRANS64.TRYWAIT P0, [R5+URZ], R4 ;  /* 0x00000004050075a7 */ /* 0x000e64000800017f */
[----:B-1----:R-:W-:Y:S05]  /*b6c0*/  @!P0 BRA `(.L_x_8977) ;  /* 0x0000001000a88947 */ /* 0x002fea0003800000 */
.L_x_9020:
[----:B------:R-:W-:-:S07]  /*b6d0*/  IMAD R3, R3, 0x8, R2 ;  /* 0x0000000803037824 */ /* 0x000fce00078e0202 */
.L_x_8978:
[----:B---3--:R3:W4:Y:S02]  /*b6e0*/  SYNCS.PHASECHK.TRANS64.TRYWAIT P0, [R3+URZ], R0 ;  /* 0x00000000030075a7 */ /* 0x008724000800017f */
[----:B----4-:R-:W-:Y:S05]  /*b6f0*/  @!P0 NANOSLEEP.SYNCS 0x989680 ;  /* 0x009896800000895d */ /* 0x010fea0003900000 */
[----:B------:R-:W4:Y:S02]  /*b700*/  @!P0 SYNCS.PHASECHK.TRANS64 P0, [R3+URZ], R0 ;  /* 0x00000000030085a7 */ /* 0x000f24000800007f */
[----:B----4-:R-:W-:Y:S05]  /*b710*/  @!P0 BRA `(.L_x_8978) ;  /* 0xfffffffc00f08947 */ /* 0x010fea000383ffff */
.L_x_8869:
[----:B------:R-:W-:Y:S05]  /*b720*/  BSYNC B6 ;  /* 0x0000000000067941 */ /* 0x000fea0003800000 */
.L_x_8866:
[----:B------:R-:W-:Y:S05]  /*b730*/  EXIT ;  /* 0x000000000000794d */ /* 0x000fea0003800000 */
.L_x_8873:
[----:B0-----:R-:W-:-:S04]  /*b740*/  MOV R3, UR38 ;  /* 0x0000002600037c02 */ /* 0x001fc80008000f00 */
[----:B------:R0:W1:Y:S03]  /*b750*/  SYNCS.PHASECHK.TRANS64.TRYWAIT P0, [R3+URZ+0x22800], R8 ;  /* 0x02280008030075a7 */ /* 0x000066000800017f */
[----:B-1----:R-:W-:Y:S05]  /*b760*/  @!P0 NANOSLEEP.SYNCS 0x989680 ;  /* 0x009896800000895d */ /* 0x002fea0003900000 */
[----:B------:R-:W1:Y:S02]  /*b770*/  @!P0 SYNCS.PHASECHK.TRANS64 P0, [R3+URZ+0x22800], R8 ;  /* 0x02280008030085a7 */ /* 0x000e64000800007f */
[----:B-1----:R-:W-:Y:S05]  /*b780*/  @!P0 BRA `(.L_x_8873) ;  /* 0xfffffffc00ec8947 */ /* 0x002fea000383ffff */
[----:B------:R-:W-:Y:S05]  /*b790*/  BRA `(.L_x_8979) ;  /* 0xffffff5c00647947 */ /* 0x000fea000383ffff */
.L_x_8877:
[----:B0-----:R-:W-:-:S04]  /*b7a0*/  IMAD.U32 R3, RZ, RZ, UR38 ;  /* 0x00000026ff037e24 */ /* 0x001fc8000f8e00ff */
[----:B------:R0:W2:Y:S03]  /*b7b0*/  SYNCS.PHASECHK.TRANS64.TRYWAIT P1, [R3+URZ+0x22830], R8 ;  /* 0x02283008030075a7 */ /* 0x0000a6000802017f */
[----:B--2---:R-:W-:Y:S05]  /*b7c0*/  @!P1 NANOSLEEP.SYNCS 0x989680 ;  /* 0x009896800000995d */ /* 0x004fea0003900000 */
[----:B------:R-:W2:Y:S02]  /*b7d0*/  @!P1 SYNCS.PHASECHK.TRANS64 P1, [R3+URZ+0x22830], R8 ;  /* 0x02283008030095a7 */ /* 0x000ea4000802007f */
[----:B--2---:R-:W-:Y:S05]  /*b7e0*/  @!P1 BRA `(.L_x_8877) ;  /* 0xfffffffc00ec9947 */ /* 0x004fea000383ffff */
[----:B------:R-:W-:Y:S05]  /*b7f0*/  BRA `(.L_x_8876) ;  /* 0xffffff5c00807947 */ /* 0x000fea000383ffff */
.L_x_8881:
[----:B--2---:R2:W3:Y:S02]  /*b800*/  SYNCS.PHASECHK.TRANS64.TRYWAIT P2, [R9+URZ+0x22850], R8 ;  /* 0x02285008090075a7 */ /* 0x0044e4000804017f */
[----:B---3--:R-:W-:Y:S05]  /*b810*/  @!P2 NANOSLEEP.SYNCS 0x989680 ;  /* 0x009896800000a95d */ /* 0x008fea0003900000 */
[----:B------:R-:W3:Y:S02]  /*b820*/  @!P2 SYNCS.PHASECHK.TRANS64 P2, [R9+URZ+0x22850], R8 ;  /* 0x022850080900a5a7 */ /* 0x000ee4000804007f */
[----:B---3--:R-:W-:Y:S05]  /*b830*/  @!P2 BRA `(.L_x_8881) ;  /* 0xfffffffc00f0a947 */ /* 0x008fea000383ffff */
[----:B------:R-:W-:Y:S05]  /*b840*/  BRA `(.L_x_8880) ;  /* 0xffffff7400107947 */ /* 0x000fea000383ffff */
.L_x_8886:
[----:B0-----:R-:W-:Y:S02]  /*b850*/  IMAD.U32 R3, RZ, RZ, UR26 ;  /* 0x0000001aff037e24 */ /* 0x001fe4000f8e00ff */
[----:B------:R-:W-:-:S04]  /*b860*/  IMAD.U32 R4, RZ, RZ, UR25 ;  /* 0x00000019ff047e24 */ /* 0x000fc8000f8e00ff */
[----:B------:R0:W1:Y:S03]  /*b870*/  SYNCS.PHASECHK.TRANS64.TRYWAIT P3, [R3+URZ+0x22830], R4 ;  /* 0x02283004030075a7 */ /* 0x000066000806017f */
[----:B-1----:R-:W-:Y:S05]  /*b880*/  @!P3 NANOSLEEP.SYNCS 0x989680 ;  /* 0x009896800000b95d */ /* 0x002fea0003900000 */
[----:B------:R-:W1:Y:S02]  /*b890*/  @!P3 SYNCS.PHASECHK.TRANS64 P3, [R3+URZ+0x22830], R4 ;  /* 0x022830040300b5a7 */ /* 0x000e64000806007f */
[----:B-1----:R-:W-:Y:S05]  /*b8a0*/  @!P3 BRA `(.L_x_8886) ;  /* 0xfffffffc00e8b947 */ /* 0x002fea000383ffff */
[----:B------:R-:W-:Y:S05]  /*b8b0*/  BRA `(.L_x_8885) ;  /* 0xffffff7800307947 */ /* 0x000fea000383ffff */
.L_x_8890:
[----:B0-----:R-:W-:-:S04]  /*b8c0*/  IMAD.U32 R8, RZ, RZ, UR25 ;  /* 0x00000019ff087e24 */ /* 0x001fc8000f8e00ff */
[----:B------:R0:W1:Y:S03]  /*b8d0*/  SYNCS.PHASECHK.TRANS64.TRYWAIT P3, [R179+URZ+0x22850], R8 ;  /* 0x02285008b30075a7 */ /* 0x000066000806017f */
[----:B-1----:R-:W-:Y:S05]  /*b8e0*/  @!P3 NANOSLEEP.SYNCS 0x989680 ;  /* 0x009896800000b95d */ /* 0x002fea0003900000 */
[----:B------:R-:W1:Y:S02]  /*b8f0*/  @!P3 SYNCS.PHASECHK.TRANS64 P3, [R179+URZ+0x22850], R8 ;  /* 0x02285008b300b5a7 */ /* 0x000e64000806007f */
[----:B-1----:R-:W-:Y:S05]  /*b900*/  @!P3 BRA `(.L_x_8890) ;  /* 0xfffffffc00ecb947 */ /* 0x002fea000383ffff */
[----:B------:R-:W-:Y:S05]  /*b910*/  BRA `(.L_x_8889) ;  /* 0xffffff9000487947 */ /* 0x000fea000383ffff */
.L_x_8902:
[----:B------:R-:W-:Y:S02]  /*b920*/  IMAD.MOV.U32 R13, RZ, RZ, R19 ;  /* 0x000000ffff0d7224 */ /* 0x000fe400078e0013 */
[----:B------:R-:W-:Y:S02]  /*b930*/  IMAD.MOV.U32 R12, RZ, RZ, RZ ;  /* 0x000000ffff0c7224 */ /* 0x000fe400078e00ff */
[----:B------:R-:W-:Y:S02]  /*b940*/  IMAD.MOV.U32 R11, RZ, RZ, 0x1f ;  /* 0x0000001fff0b7424 */ /* 0x000fe400078e00ff */
[----:B------:R-:W-:-:S07]  /*b950*/  IMAD.MOV.U32 R15, RZ, RZ, -0x1 ;  /* 0xffffffffff0f7424 */ /* 0x000fce00078e00ff */
[----:B------:R-:W-:Y:S05]  /*b960*/  WARPSYNC.COLLECTIVE R15, `(.L_x_8980) ;  /* 0x000000000f087348 */ /* 0x000fea0003c00000 */
[----:B------:R0:W1:Y:S02]  /*b970*/  SHFL.IDX P6, R14, R13, R12, R11 ;  /* 0x0000000c0d0e7389 */ /* 0x00006400000c000b */
[----:B01----:R-:W-:Y:S01]  /*b980*/  ENDCOLLECTIVE ;  /* 0x000000000000791b */ /* 0x003fe20003800000 */
.L_x_8980:
[----:B------:R-:W-:Y:S05]  /*b990*/  BRA `(.L_x_8981) ;  /* 0xffffffcc00247947 */ /* 0x000fea000383ffff */
.L_x_8904:
[----:B------:R-:W-:Y:S01]  /*b9a0*/  BSSY B0, `(.L_x_8982) ;  /* 0x0000006000007945 */ /* 0x000fe20003800000 */
[----:B------:R-:W-:-:S07]  /*b9b0*/  IMAD.MOV.U32 R15, RZ, RZ, -0x1 ;  /* 0xffffffffff0f7424 */ /* 0x000fce00078e00ff */
[----:B------:R-:W-:Y:S05]  /*b9c0*/  WARPSYNC.COLLECTIVE R15, `(.L_x_8983) ;  /* 0x000000000f0c7348 */ /* 0x000fea0003c00000 */
[----:B------:R-:W-:Y:S02]  /*b9d0*/  ELECT P6, UR62, PT ;  /* 0x00000000003e782f */ /* 0x000fe400038c0000 */
[----:B------:R-:W-:Y:S01]  /*b9e0*/  MOV R14, UR62 ;  /* 0x0000003e000e7c02 */ /* 0x000fe20008000f00 */
[----:B------:R-:W-:Y:S10]  /*b9f0*/  ENDCOLLECTIVE ;  /* 0x000000000000791b */ /* 0x000ff40003800000 */
.L_x_8983:
[----:B------:R-:W-:Y:S05]  /*ba00*/  BSYNC B0 ;  /* 0x0000000000007941 */ /* 0x000fea0003800000 */
.L_x_8982:
[----:B------:R-:W-:Y:S05]  /*ba10*/  BRA `(.L_x_8984) ;  /* 0xffffffcc00247947 */ /* 0x000fea000383ffff */
.L_x_8906:
[----:B0-----:R-:W-:-:S04]  /*ba20*/  MOV R3, UR38 ;  /* 0x0000002600037c02 */ /* 0x001fc80008000f00 */
[----:B------:R0:W1:Y:S03]  /*ba30*/  SYNCS.PHASECHK.TRANS64.TRYWAIT P0, [R3+URZ+0x22840], R0 ;  /* 0x02284000030075a7 */ /* 0x000066000800017f */
[----:B-1----:R-:W-:Y:S05]  /*ba40*/  @!P0 NANOSLEEP.SYNCS 0x989680 ;  /* 0x009896800000895d */ /* 0x002fea0003900000 */
[----:B------:R-:W1:Y:S02]  /*ba50*/  @!P0 SYNCS.PHASECHK.TRANS64 P0, [R3+URZ+0x22840], R0 ;  /* 0x02284000030085a7 */ /* 0x000e64000800007f */
[----:B-1----:R-:W-:Y:S05]  /*ba60*/  @!P0 BRA `(.L_x_8906) ;  /* 0xfffffffc00ec8947 */ /* 0x002fea000383ffff */
[----:B------:R-:W-:Y:S05]  /*ba70*/  BRA `(.L_x_8985) ;  /* 0xffffffcc00847947 */ /* 0x000fea000383ffff */
.L_x_8909:
        /* <DEDUP_REMOVED lines=8> */
.L_x_8986:
[----:B------:R-:W-:Y:S01]  /*bb00*/  IADD3 R21, R7, 0x10, RZ ;  /* 0x0000001007157810 */ /* 0x000fe20007ffe0ff */
[----:B------:R-:W-:Y:S02]  /*bb10*/  IMAD.MOV.U32 R13, RZ, RZ, R0 ;  /* 0x000000ffff0d7224 */ /* 0x000fe400078e0000 */
[----:B------:R-:W-:-:S07]  /*bb20*/  IMAD.MOV.U32 R2, RZ, RZ, R14 ;  /* 0x000000ffff027224 */ /* 0x000fce00078e000e */
[----:B------:R-:W-:Y:S05]  /*bb30*/  WARPSYNC.COLLECTIVE R15, `(.L_x_8987) ;  /* 0x000000000f087348 */ /* 0x000fea0003c00000 */
[----:B------:R0:W1:Y:S02]  /*bb40*/  SHFL.IDX P6, R14, R13, R12, R11 ;  /* 0x0000000c0d0e7389 */ /* 0x00006400000c000b */
[----:B01----:R-:W-:Y:S01]  /*bb50*/  ENDCOLLECTIVE ;  /* 0x000000000000791b */ /* 0x003fe20003800000 */
.L_x_8987:
        /* <DEDUP_REMOVED lines=12> */
.L_x_8988:
[----:B------:R-:W-:Y:S01]  /*bc20*/  @!PT LDS RZ, [RZ] ;  /* 0x00000000fffff984 */ /* 0x000fe20000000800 */
[----:B------:R-:W-:Y:S01]  /*bc30*/  @!PT LDS RZ, [RZ] ;  /* 0x00000000fffff984 */ /* 0x000fe20000000800 */
[----:B------:R-:W-:Y:S01]  /*bc40*/  @!PT LDS RZ, [RZ] ;  /* 0x00000000fffff984 */ /* 0x000fe20000000800 */
[----:B------:R0:W-:Y:S01]  /*bc50*/  @!P1 LDGSTS.E.BYPASS.LTC128B.128 [R9+0x18400], desc[UR44][R2.64], !P0 ;  /* 0x1840000002099fae */ /* 0x0001e2000c101d6c */
[----:B------:R-:W-:Y:S01]  /*bc60*/  ISETP.GE.AND P1, PT, R21, R4, PT ;  /* 0x000000041500720c */ /* 0x000fe20003f26270 */
[----:B------:R-:W-:Y:S02]  /*bc70*/  IMAD.MOV.U32 R13, RZ, RZ, R0 ;  /* 0x000000ffff0d7224 */ /* 0x000fe400078e0000 */
[----:B0-----:R-:W-:-:S10]  /*bc80*/  VIADD R9, R7, 0x20 ;  /* 0x0000002007097836 */ /* 0x001fd40000000000 */
[----:B------:R-:W-:Y:S01]  /*bc90*/  @!P1 LEA R21, R6, UR38, 0x1 ;  /* 0x0000002606159c11 */ /* 0x000fe2000f8e08ff */
[----:B------:R-:W-:-:S07]  /*bca0*/  IMAD.MOV.U32 R2, RZ, RZ, R14 ;  /* 0x000000ffff027224 */ /* 0x000fce00078e000e */
[----:B------:R-:W-:Y:S05]  /*bcb0*/  WARPSYNC.COLLECTIVE R15, `(.L_x_8989) ;  /* 0x000000000f087348 */ /* 0x000fea0003c00000 */
[----:B------:R0:W1:Y:S02]  /*bcc0*/  SHFL.IDX P6, R14, R13, R12, R11 ;  /* 0x0000000c0d0e7389 */ /* 0x00006400000c000b */
[----:B01----:R-:W-:Y:S01]  /*bcd0*/  ENDCOLLECTIVE ;  /* 0x000000000000791b */ /* 0x003fe20003800000 */
.L_x_8989:
        /* <DEDUP_REMOVED lines=8> */
.L_x_8990:
[----:B------:R-:W-:Y:S01]  /*bd60*/  @!PT LDS RZ, [RZ] ;  /* 0x00000000fffff984 */ /* 0x000fe20000000800 */
[----:B------:R-:W-:Y:S01]  /*bd70*/  @!PT LDS RZ, [RZ] ;  /* 0x00000000fffff984 */ /* 0x000fe20000000800 */
[----:B------:R-:W-:Y:S01]  /*bd80*/  @!PT LDS RZ, [RZ] ;  /* 0x00000000fffff984 */ /* 0x000fe20000000800 */
[----:B------:R0:W-:Y:S01]  /*bd90*/  @!P1 LDGSTS.E.BYPASS.LTC128B.128 [R21+0x18c00], desc[UR44][R2.64], !P0 ;  /* 0x18c0000002159fae */ /* 0x0001e2000c101d6c */
[----:B------:R-:W-:Y:S01]  /*bda0*/  ISETP.GE.AND P1, PT, R9, R4, PT ;  /* 0x000000040900720c */ /* 0x000fe20003f26270 */
[----:B------:R-:W-:Y:S02]  /*bdb0*/  IMAD.MOV.U32 R13, RZ, RZ, R0 ;  /* 0x000000ffff0d7224 */ /* 0x000fe400078e0000 */
[----:B0-----:R-:W-:-:S10]  /*bdc0*/  VIADD R21, R7, 0x30 ;  /* 0x0000003007157836 */ /* 0x001fd40000000000 */
[----:B------:R-:W-:Y:S02]  /*bdd0*/  @!P1 LEA R9, R6, UR38, 0x1 ;  /* 0x0000002606099c11 */ /* 0x000fe4000f8e08ff */
[----:B------:R-:W-:-:S07]  /*bde0*/  MOV R2, R14 ;  /* 0x0000000e00027202 */ /* 0x000fce0000000f00 */
[----:B------:R-:W-:Y:S05]  /*bdf0*/  WARPSYNC.COLLECTIVE R15, `(.L_x_8991) ;  /* 0x000000000f087348 */ /* 0x000fea0003c00000 */
[----:B------:R0:W1:Y:S02]  /*be00*/  SHFL.IDX P6, R14, R13, R12, R11 ;  /* 0x0000000c0d0e7389 */ /* 0x00006400000c000b */
[----:B01----:R-:W-:Y:S01]  /*be10*/  ENDCOLLECTIVE ;  /* 0x000000000000791b */ /* 0x003fe20003800000 */
.L_x_8991:
        /* <DEDUP_REMOVED lines=8> */
.L_x_8992:
        /* <DEDUP_REMOVED lines=12> */
.L_x_8993:
[----:B------:R-:W-:Y:S02]  /*bf60*/  IMAD.MOV.U32 R13, RZ, RZ, R5 ;  /* 0x000000ffff0d7224 */ /* 0x000fe400078e0005 */
[----:B------:R-:W-:Y:S01]  /*bf70*/  IMAD.MOV.U32 R12, RZ, RZ, 0x4 ;  /* 0x00000004ff0c7424 */ /* 0x000fe200078e00ff */
[----:B------:R-:W-:-:S05]  /*bf80*/  @!P1 LEA R14, P2, R8, R14, 0x1 ;  /* 0x0000000e080e9211 */ /* 0x000fca00078408ff */
[----:B------:R-:W-:Y:S01]  /*bf90*/  @!P1 IMAD.X R3, RZ, RZ, R2, P2 ;  /* 0x000000ffff039224 */ /* 0x000fe200010e0602 */
[----:B------:R-:W-:-:S07]  /*bfa0*/  @!P1 MOV R2, R14 ;  /* 0x0000000e00029202 */ /* 0x000fce0000000f00 */
[----:B------:R-:W-:Y:S05]  /*bfb0*/  WARPSYNC.COLLECTIVE R15, `(.L_x_8994) ;  /* 0x000000000f087348 */ /* 0x000fea0003c00000 */
[----:B------:R0:W1:Y:S02]  /*bfc0*/  SHFL.IDX P6, R14, R13, R12, R11 ;  /* 0x0000000c0d0e7389 */ /* 0x00006400000c000b */
[----:B01----:R-:W-:Y:S01]  /*bfd0*/  ENDCOLLECTIVE ;  /* 0x000000000000791b */ /* 0x003fe20003800000 */
.L_x_8994:
        /* <DEDUP_REMOVED lines=12> */
.L_x_8995:
[----:B------:R-:W-:Y:S01]  /*c0a0*/  IMAD.MOV.U32 R13, RZ, RZ, R5 ;  /* 0x000000ffff0d7224 */ /* 0x000fe200078e0005 */
[----:B------:R-:W-:Y:S02]  /*c0b0*/  MOV R12, 0x5 ;  /* 0x00000005000c7802 */ /* 0x000fe40000000f00 */
[----:B------:R-:W-:-:S05]  /*c0c0*/  @!P1 LEA R14, P2, R8, R14, 0x1 ;  /* 0x0000000e080e9211 */ /* 0x000fca00078408ff */
[----:B------:R-:W-:Y:S02]  /*c0d0*/  @!P1 IMAD.X R3, RZ, RZ, R2, P2 ;  /* 0x000000ffff039224 */ /* 0x000fe400010e0602 */
[----:B------:R-:W-:-:S07]  /*c0e0*/  @!P1 IMAD.MOV.U32 R2, RZ, RZ, R14 ;  /* 0x000000ffff029224 */ /* 0x000fce00078e000e */
[----:B------:R-:W-:Y:S05]  /*c0f0*/  WARPSYNC.COLLECTIVE R15, `(.L_x_8996) ;  /* 0x000000000f087348 */ /* 0x000fea0003c00000 */
[----:B------:R0:W1:Y:S02]  /*c100*/  SHFL.IDX P6, R14, R13, R12, R11 ;  /* 0x0000000c0d0e7389 */ /* 0x00006400000c000b */
[----:B01----:R-:W-:Y:S01]  /*c110*/  ENDCOLLECTIVE ;  /* 0x000000000000791b */ /* 0x003fe20003800000 */
.L_x_8996:
        /* <DEDUP_REMOVED lines=11> */
.L_x_8997:
        /* <DEDUP_REMOVED lines=8> */
.L_x_8998:
[----:B------:R-:W-:Y:S01]  /*c250*/  @!PT LDS RZ, [RZ] ;  /* 0x00000000fffff984 */ /* 0x000fe20000000800 */
[----:B------:R-:W-:Y:S01]  /*c260*/  @!PT LDS RZ, [RZ] ;  /* 0x00000000fffff984 */ /* 0x000fe20000000800 */
[----:B------:R-:W-:Y:S01]  /*c270*/  @!PT LDS RZ, [RZ] ;  /* 0x00000000fffff984 */ /* 0x000fe20000000800 */
[----:B------:R0:W-:Y:S01]  /*c280*/  @!P1 LDGSTS.E.BYPASS.LTC128B.128 [R21+0x1ac00], desc[UR44][R2.64], !P0 ;  /* 0x1ac0000002159fae */ /* 0x0001e2000c101d6c */
[----:B------:R-:W-:Y:S02]  /*c290*/  IMAD.MOV.U32 R13, RZ, RZ, R0 ;  /* 0x000000ffff0d7224 */ /* 0x000fe400078e0000 */
[----:B0-----:R-:W-:-:S05]  /*c2a0*/  VIADD R3, R7, 0x60 ;  /* 0x0000006007037836 */ /* 0x001fca0000000000 */
[----:B------:R-:W-:Y:S01]  /*c2b0*/  ISETP.GE.AND P1, PT, R3, R4, PT ;  /* 0x000000040300720c */ /* 0x000fe20003f26270 */
[----:B------:R-:W-:-:S12]  /*c2c0*/  IMAD.MOV.U32 R2, RZ, RZ, R14 ;  /* 0x000000ffff027224 */ /* 0x000fd800078e000e */
[----:B------:R-:W-:Y:S05]  /*c2d0*/  WARPSYNC.COLLECTIVE R15, `(.L_x_8999) ;  /* 0x000000000f087348 */ /* 0x000fea0003c00000 */
[----:B------:R0:W1:Y:S02]  /*c2e0*/  SHFL.IDX P6, R14, R13, R12, R11 ;  /* 0x0000000c0d0e7389 */ /* 0x00006400000c000b */
[----:B01----:R-:W-:Y:S01]  /*c2f0*/  ENDCOLLECTIVE ;  /* 0x000000000000791b */ /* 0x003fe20003800000 */
.L_x_8999:
[----:B------:R-:W-:Y:S01]  /*c300*/  @!P1 LEA R9, R6, UR38, 0x1 ;  /* 0x0000002606099c11 */ /* 0x000fe2000f8e08ff */
        /* <DEDUP_REMOVED lines=8> */
.L_x_9000:
[----:B------:R-:W-:Y:S01]  /*c390*/  @!PT LDS RZ, [RZ] ;  /* 0x00000000fffff984 */ /* 0x000fe20000000800 */
[----:B------:R-:W-:Y:S01]  /*c3a0*/  @!PT LDS RZ, [RZ] ;  /* 0x00000000fffff984 */ /* 0x000fe20000000800 */
[----:B------:R-:W-:Y:S01]  /*c3b0*/  @!PT LDS RZ, [RZ] ;  /* 0x00000000fffff984 */ /* 0x000fe20000000800 */
[----:B------:R0:W-:Y:S01]  /*c3c0*/  @!P1 LDGSTS.E.BYPASS.LTC128B.128 [R9+0x1b400], desc[UR44][R2.64], !P0 ;  /* 0x1b40000002099fae */ /* 0x0001e2000c101d6c */
[----:B------:R-:W-:Y:S02]  /*c3d0*/  IMAD.MOV.U32 R13, RZ, RZ, R0 ;  /* 0x000000ffff0d7224 */ /* 0x000fe400078e0000 */
[----:B------:R-:W-:-:S07]  /*c3e0*/  IMAD.MOV.U32 R5, RZ, RZ, R14 ;  /* 0x000000ffff057224 */ /* 0x000fce00078e000e */
[----:B0-----:R-:W-:Y:S05]  /*c3f0*/  WARPSYNC.COLLECTIVE R15, `(.L_x_9001) ;  /* 0x000000000f087348 */ /* 0x001fea0003c00000 */
[----:B------:R1:W2:Y:S02]  /*c400*/  SHFL.IDX P6, R14, R13, R12, R11 ;  /* 0x0000000c0d0e7389 */ /* 0x0002a400000c000b */
[----:B012---:R-:W-:Y:S01]  /*c410*/  ENDCOLLECTIVE ;  /* 0x000000000000791b */ /* 0x007fe20003800000 */
.L_x_9001:
[----:B------:R-:W-:Y:S05]  /*c420*/  BRA `(.L_x_9002) ;  /* 0xffffffcc00b47947 */ /* 0x000fea000383ffff */
.L_x_8910:
[----:B0-----:R-:W-:-:S04]  /*c430*/  IMAD.U32 R3, RZ, RZ, UR38 ;  /* 0x00000026ff037e24 */ /* 0x001fc8000f8e00ff */
[----:B------:R0:W1:Y:S03]  /*c440*/  SYNCS.PHASECHK.TRANS64.TRYWAIT P0, [R3+URZ+0x22820], R4 ;  /* 0x02282004030075a7 */ /* 0x000066000800017f */
[----:B-1----:R-:W-:Y:S05]  /*c450*/  @!P0 NANOSLEEP.SYNCS 0x989680 ;  /* 0x009896800000895d */ /* 0x002fea0003900000 */
[----:B------:R-:W1:Y:S02]  /*c460*/  @!P0 SYNCS.PHASECHK.TRANS64 P0, [R3+URZ+0x22820], R4 ;  /* 0x02282004030085a7 */ /* 0x000e64000800007f */
[----:B-1----:R-:W-:Y:S05]  /*c470*/  @!P0 BRA `(.L_x_8910) ;  /* 0xfffffffc00ec8947 */ /* 0x002fea000383ffff */
[----:B------:R-:W-:Y:S05]  /*c480*/  BRA `(.L_x_9003) ;  /* 0xffffffcc00e47947 */ /* 0x000fea000383ffff */
.L_x_8913:
[----:B0-----:R-:W-:-:S04]  /*c490*/  IMAD.U32 R3, RZ, RZ, UR38 ;  /* 0x00000026ff037e24 */ /* 0x001fc8000f8e00ff */
[----:B------:R0:W1:Y:S03]  /*c4a0*/  SYNCS.PHASECHK.TRANS64.TRYWAIT P0, [R3+URZ+0x22860], R4 ;  /* 0x02286004030075a7 */ /* 0x000066000800017f */
[----:B-1----:R-:W-:Y:S05]  /*c4b0*/  @!P0 NANOSLEEP.SYNCS 0x989680 ;  /* 0x009896800000895d */ /* 0x002fea0003900000 */
[----:B------:R-:W1:Y:S02]  /*c4c0*/  @!P0 SYNCS.PHASECHK.TRANS64 P0, [R3+URZ+0x22860], R4 ;  /* 0x02286004030085a7 */ /* 0x000e64000800007f */
[----:B-1----:R-:W-:Y:S05]  /*c4d0*/  @!P0 BRA `(.L_x_8913) ;  /* 0xfffffffc00ec8947 */ /* 0x002fea000383ffff */
[----:B------:R-:W-:Y:S05]  /*c4e0*/  BRA `(.L_x_9004) ;  /* 0xffffffcc00f07947 */ /* 0x000fea000383ffff */
.L_x_8925:
[----:B-1----:R-:W-:-:S04]  /*c4f0*/  IMAD.U32 R3, RZ, RZ, UR38 ;  /* 0x00000026ff037e24 */ /* 0x002fc8000f8e00ff */
[----:B------:R1:W2:Y:S03]  /*c500*/  SYNCS.PHASECHK.TRANS64.TRYWAIT P0, [R3+URZ+0x22848], R2 ;  /* 0x02284802030075a7 */ /* 0x0002a6000800017f */
[----:B--2---:R-:W-:Y:S05]  /*c510*/  @!P0 NANOSLEEP.SYNCS 0x989680 ;  /* 0x009896800000895d */ /* 0x004fea0003900000 */
[----:B------:R-:W2:Y:S02]  /*c520*/  @!P0 SYNCS.PHASECHK.TRANS64 P0, [R3+URZ+0x22848], R2 ;  /* 0x02284802030085a7 */ /* 0x000ea4000800007f */
[----:B--2---:R-:W-:Y:S05]  /*c530*/  @!P0 BRA `(.L_x_8925) ;  /* 0xfffffffc00ec8947 */ /* 0x004fea000383ffff */
[----:B------:R-:W-:Y:S05]  /*c540*/  BRA `(.L_x_9005) ;  /* 0xffffffd400ec7947 */ /* 0x000fea000383ffff */
.L_x_8930:
[----:B01----:R-:W-:-:S04]  /*c550*/  IMAD.U32 R3, RZ, RZ, UR38 ;  /* 0x00000026ff037e24 */ /* 0x003fc8000f8e00ff */
[----:B------:R0:W1:Y:S03]  /*c560*/  SYNCS.PHASECHK.TRANS64.TRYWAIT P0, [R3+URZ+0x22868], R2 ;  /* 0x02286802030075a7 */ /* 0x000066000800017f */
[----:B-1----:R-:W-:Y:S05]  /*c570*/  @!P0 NANOSLEEP.SYNCS 0x989680 ;  /* 0x009896800000895d */ /* 0x002fea0003900000 */
[----:B------:R-:W1:Y:S02]  /*c580*/  @!P0 SYNCS.PHASECHK.TRANS64 P0, [R3+URZ+0x22868], R2 ;  /* 0x02286802030085a7 */ /* 0x000e64000800007f */
[----:B-1----:R-:W-:Y:S05]  /*c590*/  @!P0 BRA `(.L_x_8930) ;  /* 0xfffffffc00ec8947 */ /* 0x002fea000383ffff */
[----:B------:R-:W-:Y:S05]  /*c5a0*/  BRA `(.L_x_9006) ;  /* 0xffffffd8004c7947 */ /* 0x000fea000383ffff */
.L_x_8941:
[----:B-1----:R-:W-:-:S04]  /*c5b0*/  MOV R3, UR38 ;  /* 0x0000002600037c02 */ /* 0x002fc80008000f00 */
[----:B------:R1:W2:Y:S03]  /*c5c0*/  SYNCS.PHASECHK.TRANS64.TRYWAIT P0, [R3+URZ+0x22840], R2 ;  /* 0x02284002030075a7 */ /* 0x0002a6000800017f */
[----:B--2---:R-:W-:Y:S05]  /*c5d0*/  @!P0 NANOSLEEP.SYNCS 0x989680 ;  /* 0x009896800000895d */ /* 0x004fea0003900000 */
[----:B------:R-:W2:Y:S02]  /*c5e0*/  @!P0 SYNCS.PHASECHK.TRANS64 P0, [R3+URZ+0x22840], R2 ;  /* 0x02284002030085a7 */ /* 0x000ea4000800007f */
[----:B--2---:R-:W-:Y:S05]  /*c5f0*/  @!P0 BRA `(.L_x_8941) ;  /* 0xfffffffc00ec8947 */ /* 0x004fea000383ffff */
[----:B------:R-:W-:Y:S05]  /*c600*/  BRA `(.L_x_9007) ;  /* 0xffffffdc00cc7947 */ /* 0x000fea000383ffff */
.L_x_8946:
[----:B01----:R-:W-:-:S04]  /*c610*/  IMAD.U32 R3, RZ, RZ, UR38 ;  /* 0x00000026ff037e24 */ /* 0x003fc8000f8e00ff */
[----:B------:R0:W1:Y:S03]  /*c620*/  SYNCS.PHASECHK.TRANS64.TRYWAIT P0, [R3+URZ+0x22860], R2 ;  /* 0x02286002030075a7 */ /* 0x000066000800017f */
[----:B-1----:R-:W-:Y:S05]  /*c630*/  @!P0 NANOSLEEP.SYNCS 0x989680 ;  /* 0x009896800000895d */ /* 0x002fea0003900000 */
[----:B------:R-:W1:Y:S02]  /*c640*/  @!P0 SYNCS.PHASECHK.TRANS64 P0, [R3+URZ+0x22860], R2 ;  /* 0x02286002030085a7 */ /* 0x000e64000800007f */
[----:B-1----:R-:W-:Y:S05]  /*c650*/  @!P0 BRA `(.L_x_8946) ;  /* 0xfffffffc00ec8947 */ /* 0x002fea000383ffff */
[----:B------:R-:W-:Y:S05]  /*c660*/  BRA `(.L_x_9008) ;  /* 0xffffffe000307947 */ /* 0x000fea000383ffff */
.L_x_8958:
[----:B-1----:R-:W-:-:S04]  /*c670*/  IMAD.U32 R3, RZ, RZ, UR38 ;  /* 0x00000026ff037e24 */ /* 0x002fc8000f8e00ff */
[----:B------:R1:W2:Y:S03]  /*c680*/  SYNCS.PHASECHK.TRANS64.TRYWAIT P0, [R3+URZ+0x22848], R2 ;  /* 0x02284802030075a7 */ /* 0x0002a6000800017f */
[----:B--2---:R-:W-:Y:S05]  /*c690*/  @!P0 NANOSLEEP.SYNCS 0x989680 ;  /* 0x009896800000895d */ /* 0x004fea0003900000 */
[----:B------:R-:W2:Y:S02]  /*c6a0*/  @!P0 SYNCS.PHASECHK.TRANS64 P0, [R3+URZ+0x22848], R2 ;  /* 0x02284802030085a7 */ /* 0x000ea4000800007f */
[----:B--2---:R-:W-:Y:S05]  /*c6b0*/  @!P0 BRA `(.L_x_8958) ;  /* 0xfffffffc00ec8947 */ /* 0x004fea000383ffff */
[----:B------:R-:W-:Y:S05]  /*c6c0*/  BRA `(.L_x_9009) ;  /* 0xffffffe400bc7947 */ /* 0x000fea000383ffff */
.L_x_8963:
[----:B-1----:R-:W-:-:S04]  /*c6d0*/  IMAD.U32 R3, RZ, RZ, UR38 ;  /* 0x00000026ff037e24 */ /* 0x002fc8000f8e00ff */
[----:B------:R1:W2:Y:S03]  /*c6e0*/  SYNCS.PHASECHK.TRANS64.TRYWAIT P0, [R3+URZ+0x22868], R2 ;  /* 0x02286802030075a7 */ /* 0x0002a6000800017f */
[----:B--2---:R-:W-:Y:S05]  /*c6f0*/  @!P0 NANOSLEEP.SYNCS 0x989680 ;  /* 0x009896800000895d */ /* 0x004fea0003900000 */
[----:B------:R-:W2:Y:S02]  /*c700*/  @!P0 SYNCS.PHASECHK.TRANS64 P0, [R3+URZ+0x22868], R2 ;  /* 0x02286802030085a7 */ /* 0x000ea4000800007f */
[----:B--2---:R-:W-:Y:S05]  /*c710*/  @!P0 BRA `(.L_x_8963) ;  /* 0xfffffffc00ec8947 */ /* 0x004fea000383ffff */
[----:B------:R-:W-:Y:S05]  /*c720*/  BRA `(.L_x_9010) ;  /* 0xffffffe800207947 */ /* 0x000fea000383ffff */
.L_x_8970:
[----:B-1----:R1:W2:Y:S02]  /*c730*/  SYNCS.PHASECHK.TRANS64.TRYWAIT P0, [R2+URZ+0x22820], R9 ;  /* 0x02282009020075a7 */ /* 0x0022a4000800017f */
[----:B--2---:R-:W-:Y:S05]  /*c740*/  @!P0 NANOSLEEP.SYNCS 0x989680 ;  /* 0x009896800000895d */ /* 0x004fea0003900000 */
[----:B------:R-:W2:Y:S02]  /*c750*/  @!P0 SYNCS.PHASECHK.TRANS64 P0, [R2+URZ+0x22820], R9 ;  /* 0x02282009020085a7 */ /* 0x000ea4000800007f */
[----:B--2---:R-:W-:Y:S05]  /*c760*/  @!P0 BRA `(.L_x_8970) ;  /* 0xfffffffc00f08947 */ /* 0x004fea000383ffff */
[----:B------:R-:W-:Y:S05]  /*c770*/  BRA `(.L_x_9011) ;  /* 0xffffffec00407947 */ /* 0x000fea000383ffff */
.L_x_8971:
[----:B------:R-:W2:Y:S01]  /*c780*/  S2R R3, SR_TID.X ;  /* 0x0000000000037919 */ /* 0x000ea20000002100 */
[----:B------:R-:W-:Y:S01]  /*c790*/  BSSY B0, `(.L_x_9012) ;  /* 0x000000a000007945 */ /* 0x000fe20003800000 */
[----:B------:R-:W-:Y:S02]  /*c7a0*/  IMAD.MOV.U32 R12, RZ, RZ, RZ ;  /* 0x000000ffff0c7224 */ /* 0x000fe400078e00ff */
[----:B------:R-:W-:Y:S02]  /*c7b0*/  IMAD.MOV.U32 R11, RZ, RZ, 0x1f ;  /* 0x0000001fff0b7424 */ /* 0x000fe400078e00ff */
[----:B------:R-:W-:Y:S01]  /*c7c0*/  IMAD.MOV.U32 R15, RZ, RZ, -0x1 ;  /* 0xffffffffff0f7424 */ /* 0x000fe200078e00ff */
[----:B--2---:R-:W-:-:S04]  /*c7d0*/  SHF.R.U32.HI R3, RZ, 0x5, R3 ;  /* 0x00000005ff037819 */ /* 0x004fc80000011603 */
[----:B------:R-:W-:-:S05]  /*c7e0*/  LOP3.LUT R3, R3, 0x3, RZ, 0xc0, !PT ;  /* 0x0000000303037812 */ /* 0x000fca00078ec0ff */
[----:B------:R-:W-:-:S07]  /*c7f0*/  IMAD.MOV.U32 R13, RZ, RZ, R3 ;  /* 0x000000ffff0d7224 */ /* 0x000fce00078e0003 */
[----:B01----:R-:W-:Y:S05]  /*c800*/  WARPSYNC.COLLECTIVE R15, `(.L_x_9013) ;  /* 0x000000000f087348 */ /* 0x003fea0003c00000 */
[----:B------:R2:W3:Y:S02]  /*c810*/  SHFL.IDX P6, R14, R13, R12, R11 ;  /* 0x0000000c0d0e7389 */ /* 0x0004e400000c000b */
[----:B0123--:R-:W-:Y:S01]  /*c820*/  ENDCOLLECTIVE ;  /* 0x000000000000791b */ /* 0x00ffe20003800000 */
.L_x_9013:
[----:B------:R-:W-:Y:S05]  /*c830*/  BSYNC B0 ;  /* 0x0000000000007941 */ /* 0x000fea0003800000 */
.L_x_9012:
[----:B------:R-:W-:Y:S05]  /*c840*/  BRA `(.L_x_9014) ;  /* 0xffffffec00247947 */ /* 0x000fea000383ffff */
.L_x_8972:
[----:B------:R-:W-:Y:S01]  /*c850*/  BSSY B0, `(.L_x_9015) ;  /* 0x0000006000007945 */ /* 0x000fe20003800000 */
[----:B------:R-:W-:-:S07]  /*c860*/  IMAD.MOV.U32 R15, RZ, RZ, -0x1 ;  /* 0xffffffffff0f7424 */ /* 0x000fce00078e00ff */
[----:B012---:R-:W-:Y:S05]  /*c870*/  WARPSYNC.COLLECTIVE R15, `(.L_x_9016) ;  /* 0x000000000f0c7348 */ /* 0x007fea0003c00000 */
[----:B------:R-:W-:Y:S02]  /*c880*/  ELECT P6, UR62, PT ;  /* 0x00000000003e782f */ /* 0x000fe400038c0000 */
[----:B------:R-:W-:Y:S01]  /*c890*/  MOV R14, UR62 ;  /* 0x0000003e000e7c02 */ /* 0x000fe20008000f00 */
[----:B012---:R-:W-:Y:S10]  /*c8a0*/  ENDCOLLECTIVE ;  /* 0x000000000000791b */ /* 0x007ff40003800000 */
.L_x_9016:
[----:B------:R-:W-:Y:S05]  /*c8b0*/  BSYNC B0 ;  /* 0x0000000000007941 */ /* 0x000fea0003800000 */
.L_x_9015:
[----:B------:R-:W-:Y:S05]  /*c8c0*/  BRA `(.L_x_9017) ;  /* 0xffffffec00187947 */ /* 0x000fea000383ffff */
.L_x_8974:
[----:B--2---:R2:W3:Y:S02]  /*c8d0*/  SYNCS.PHASECHK.TRANS64.TRYWAIT P0, [R7+URZ], R4 ;  /* 0x00000004070075a7 */ /* 0x0044e4000800017f */
[----:B---3--:R-:W-:Y:S05]  /*c8e0*/  @!P0 NANOSLEEP.SYNCS 0x989680 ;  /* 0x009896800000895d */ /* 0x008fea0003900000 */
[----:B------:R-:W3:Y:S02]  /*c8f0*/  @!P0 SYNCS.PHASECHK.TRANS64 P0, [R7+URZ], R4 ;  /* 0x00000004070085a7 */ /* 0x000ee4000800007f */
[----:B---3--:R-:W-:Y:S05]  /*c900*/  @!P0 BRA `(.L_x_8974) ;  /* 0xfffffffc00f08947 */ /* 0x008fea000383ffff */
[----:B------:R-:W-:Y:S05]  /*c910*/  BRA `(.L_x_9018) ;  /* 0xffffffec004c7947 */ /* 0x000fea000383ffff */
.L_x_8975:
[----:B---3--:R3:W4:Y:S02]  /*c920*/  SYNCS.PHASECHK.TRANS64.TRYWAIT P0, [R5+URZ], R0 ;  /* 0x00000000050075a7 */ /* 0x008724000800017f */
[----:B----4-:R-:W-:Y:S05]  /*c930*/  @!P0 NANOSLEEP.SYNCS 0x989680 ;  /* 0x009896800000895d */ /* 0x010fea0003900000 */
[----:B------:R-:W4:Y:S02]  /*c940*/  @!P0 SYNCS.PHASECHK.TRANS64 P0, [R5+URZ], R0 ;  /* 0x00000000050085a7 */ /* 0x000f24000800007f */
[----:B----4-:R-:W-:Y:S05]  /*c950*/  @!P0 BRA `(.L_x_8975) ;  /* 0xfffffffc00f08947 */ /* 0x010fea000383ffff */
[----:B------:R-:W-:Y:S05]  /*c960*/  BRA `(.L_x_9019) ;  /* 0xffffffec00407947 */ /* 0x000fea000383ffff */
.L_x_8977:
[----:B-1----:R1:W3:Y:S02]  /*c970*/  SYNCS.PHASECHK.TRANS64.TRYWAIT P0, [R5+URZ], R4 ;  /* 0x00000004050075a7 */ /* 0x0022e4000800017f */
[----:B---3--:R-:W-:Y:S05]  /*c980*/  @!P0 NANOSLEEP.SYNCS 0x989680 ;  /* 0x009896800000895d */ /* 0x008fea0003900000 */
[----:B------:R-:W3:Y:S02]  /*c990*/  @!P0 SYNCS.PHASECHK.TRANS64 P0, [R5+URZ], R4 ;  /* 0x00000004050085a7 */ /* 0x000ee4000800007f */
[----:B---3--:R-:W-:Y:S05]  /*c9a0*/  @!P0 BRA `(.L_x_8977) ;  /* 0xfffffffc00f08947 */ /* 0x008fea000383ffff */
[----:B------:R-:W-:Y:S05]  /*c9b0*/  BRA `(.L_x_9020) ;  /* 0xffffffec00447947 */ /* 0x000fea000383ffff */
.L_x_9021:
        /* <DEDUP_REMOVED lines=12> */
.L_x_15014:


//--------------------- .text._ZN7cutlass13device_kernelIN5flash11enable_sm90INS1_16FlashAttnFwdSm90INS1_25CollectiveMainloopFwdSm90ILi2EN4cute5tupleIJNS5_1CILi1EEES8_S8_EEENS6_IJNS7_ILi128EEENS7_ILi96EEENS7_ILi64EEEEEELi256ENS_10bfloat16_tEfNS_4arch4Sm90ELb0ELb0ELb0ELb0ELb0ELb0ELb1ELb1ELb0ELb1ELb1ELb0EEENS1_21CollectiveEpilogueFwdINS6_IJSA_NS7_ILi256EEESB_EEES9_SE_SG_Li256ELb0ELb1ELb1ELb0EEENS1_19SingleTileSchedulerILb0ELb1ELb1ELi128EEEEEEEEEvNT_6ParamsE --------------------------
	.section	.text._ZN7cutlass13device_kernelIN5flash11enable_sm90INS1_16FlashAttnFwdSm90INS1_25CollectiveMainloopFwdSm90ILi2EN4cute5tupleIJNS5_1CILi1EEES8_S8_EEENS6_IJNS7_ILi128EEENS7_ILi96EEENS7_ILi64EEEEEELi256ENS_10bfloat16_tEfNS_4arch4Sm90ELb0ELb0ELb0ELb0ELb0ELb0ELb1ELb1ELb0ELb1ELb1ELb0EEENS1_21CollectiveEpilogueFwdINS6_IJSA_NS7_ILi256EEESB_EEES9_SE_SG_Li256ELb0ELb1ELb1ELb0EEENS1_19SingleTileSchedulerILb0ELb1ELb1ELi128EEEEEEEEEvNT_6ParamsE,"ax",@progbits
	.align	128
.text._ZN7cutlass13device_kernelIN5flash11enable_sm90INS1_16FlashAttnFwdSm90INS1_25CollectiveMainloopFwdSm90ILi2EN4cute5tupleIJNS5_1CILi1EEES8_S8_EEENS6_IJNS7_ILi128EEENS7_ILi96EEENS7_ILi64EEEEEELi256ENS_10bfloat16_tEfNS_4arch4Sm90ELb0ELb0ELb0ELb0ELb0ELb0ELb1ELb1ELb0ELb1ELb1ELb0EEENS1_21CollectiveEpilogueFwdINS6_IJSA_NS7_ILi256EEESB_EEES9_SE_SG_Li256ELb0ELb1ELb1ELb0EEENS1_19SingleTileSchedulerILb0ELb1ELb1ELi128EEEEEEEEEvNT_6ParamsE:
        .type           _ZN7cutlass13device_kernelIN5flash11enable_sm90INS1_16FlashAttnFwdSm90INS1_25CollectiveMainloopFwdSm90ILi2EN4cute5tupleIJNS5_1CILi1EEES8_S8_EEENS6_IJNS7_ILi128EEENS7_ILi96EEENS7_ILi64EEEEEELi256ENS_10bfloat16_tEfNS_4arch4Sm90ELb0ELb0ELb0ELb0ELb0ELb0ELb1ELb1ELb0ELb1ELb1ELb0EEENS1_21CollectiveEpilogueFwdINS6_IJSA_NS7_ILi256EEESB_EEES9_SE_SG_Li256ELb0ELb1ELb1ELb0EEENS1_19SingleTileSchedulerILb0ELb1ELb1ELi128EEEEEEEEEvNT_6ParamsE,@function
        .size           _ZN7cutlass13device_kernelIN5flash11enable_sm90INS1_16FlashAttnFwdSm90INS1_25CollectiveMainloopFwdSm90ILi2EN4cute5tupleIJNS5_1CILi1EEES8_S8_EEENS6_IJNS7_ILi128EEENS7_ILi96EEENS7_ILi64EEEEEELi256ENS_10bfloat16_tEfNS_4arch4Sm90ELb0ELb0ELb0ELb0ELb0ELb0ELb1ELb1ELb0ELb1ELb1ELb0EEENS1_21CollectiveEpilogueFwdINS6_IJSA_NS7_ILi256EEESB_EEES9_SE_SG_Li256ELb0ELb1ELb1ELb0EEENS1_19SingleTileSchedulerILb0ELb1ELb1ELi128EEEEEEEEEvNT_6ParamsE,(.L_x_15015 - _ZN7cutlass13device_kernelIN5flash11enable_sm90INS1_16FlashAttnFwdSm90INS1_25CollectiveMainloopFwdSm90ILi2EN4cute5tupleIJNS5_1CILi1EEES8_S8_EEENS6_IJNS7_ILi128EEENS7_ILi96EEENS7_ILi64EEEEEELi256ENS_10bfloat16_tEfNS_4arch4Sm90ELb0ELb0ELb0ELb0ELb0ELb0ELb1ELb1ELb0ELb1ELb1ELb0EEENS1_21CollectiveEpilogueFwdINS6_IJSA_NS7_ILi256EEESB_EEES9_SE_SG_Li256ELb0ELb1ELb1ELb0EEENS1_19SingleTileSchedulerILb0ELb1ELb1ELi128EEEEEEEEEvNT_6ParamsE)
        .other          _ZN7cutlass13device_kernelIN5flash11enable_sm90INS1_16FlashAttnFwdSm90INS1_25CollectiveMainloopFwdSm90ILi2EN4cute5tupleIJNS5_1CILi1EEES8_S8_EEENS6_IJNS7_ILi128EEENS7_ILi96EEENS7_ILi64EEEEEELi256ENS_10bfloat16_tEfNS_4arch4Sm90ELb0ELb0ELb0ELb0ELb0ELb0ELb1ELb1ELb0ELb1ELb1ELb0EEENS1_21CollectiveEpilogueFwdINS6_IJSA_NS7_ILi256EEESB_EEES9_SE_SG_Li256ELb0ELb1ELb1ELb0EEENS1_19SingleTileSchedulerILb0ELb1ELb1ELi128EEEEEEEEEvNT_6ParamsE,@"STO_CUDA_ENTRY STV_DEFAULT"
_ZN7cutlass13device_kernelIN5flash11enable_sm90INS1_16FlashAttnFwdSm90INS1_25CollectiveMainloopFwdSm90ILi2EN4cute5tupleIJNS5_1CILi1EEES8_S8_EEENS6_IJNS7_ILi128EEENS7_ILi96EEENS7_ILi64EEEEEELi256ENS_10bfloat16_tEfNS_4arch4Sm90ELb0ELb0ELb0ELb0ELb0ELb0ELb1ELb1ELb0ELb1ELb1ELb0EEENS1_21CollectiveEpilogueFwdINS6_IJSA_NS7_ILi256EEESB_EEES9_SE_SG_Li256ELb0ELb1ELb1ELb0EEENS1_19SingleTileSchedulerILb0ELb1ELb1ELi128EEEEEEEEEvNT_6ParamsE:
        /* <DEDUP_REMOVED lines=18> */
.L_x_9023:
[----:B------:R-:W-:Y:S05]  /*0120*/  BSYNC B0 ;  /* 0x0000000000007941 */ /* 0x000fea0003800000 */
.L_x_9022:
        /* <DEDUP_REMOVED lines=43> */
.L_x_9024:
        /* <DEDUP_REMOVED lines=22> */
.L_x_9025:
        /* <DEDUP_REMOVED lines=18> */
.L_x_9026:
        /* <DEDUP_REMOVED lines=22> */
.L_x_9027:
        /* <DEDUP_REMOVED lines=22> */
.L_x_9028:
        /* <DEDUP_REMOVED lines=9> */
.L_x_9031:
[----:B------:R-:W-:-:S08]  /*09b0*/  NOP ;  /* 0x0000000000007918 */ /* 0x000fd00000000000 */
[----:B------:R-:W1:Y:S02]  /*09c0*/  USETMAXREG.TRY_ALLOC.CTAPOOL UP0, 0xf0 ;  /* 0x000000f0000079c8 */ /* 0x000e640008000600 */
[----:B-1----:R-:W-:-:S13]  /*09d0*/  PLOP3.LUT P0, PT, PT, PT, UP0, 0x80, 0x0 ;  /* 0x000000000000781c */ /* 0x002fda0003f0f008 */
[----:B------:R-:W-:Y:S05]  /*09e0*/  @!P0 BRA `(.L_x_9031) ;  /* 0xfffffffc00f08947 */ /* 0x000fea000383ffff */
[----:B------:R-:W1:Y:S01]  /*09f0*/  S2UR UR6, SR_CTAID.Y ;  /* 0x00000000000679c3 */ /* 0x000e620000002600 */
[----:B------:R-:W-:-:S07]  /*0a00*/  ULDC UR7, c[0x0][0xd50] ;  /* 0x0003540000077ab9 */ /* 0x000fce0000000800 */
[----:B------:R-:W-:Y:S08]  /*0a10*/  BAR.ARV 0x8, 0x180 ;  /* 0x0206000000007b1d */ /* 0x000ff00000002000 */
[----:B------:R-:W2:Y:S01]  /*0a20*/  S2UR UR8, SR_CTAID.Z ;  /* 0x00000000000879c3 */ /* 0x000ea20000002700 */
[----:B------:R-:W-:Y:S01]  /*0a30*/  ISETP.NE.AND P0, PT, R19, 0x1, PT ;  /* 0x000000011300780c */ /* 0x000fe20003f05270 */
[----:B------:R-:W-:-:S11]  /*0a40*/  UISETP.NE.AND UP0, UPT, UR7, 0x1, UPT ;  /* 0x000000010700788c */ /* 0x000fd6000bf05270 */
[----:B------:R-:W-:Y:S01]  /*0a50*/  @UP0 ULDC UR4, c[0x0][0xd54] ;  /* 0x0003550000040ab9 */ /* 0x000fe20000000800 */
[----:B------:R-:W-:Y:S06]  /*0a60*/  @!P0 BAR.ARV 0x9, 0x100 ;  /* 0x0244000000008b1d */ /* 0x000fec0000002000 */
[----:B-1----:R-:W-:Y:S01]  /*0a70*/  UIMAD.WIDE.U32 UR4, UR6, UR4, URZ ;  /* 0x00000004060472a5 */ /* 0x002fe2000f8e003f */
[----:B------:R-:W-:Y:S01]  /*0a80*/  @UP0 ULDC UR9, c[0x0][0xd58] ;  /* 0x0003560000090ab9 */ /* 0x000fe20000000800 */
[----:B------:R-:W-:Y:S01]  /*0a90*/  UMOV UR10, UR6 ;  /* 0x00000006000a7c82 */ /* 0x000fe20008000000 */
[----:B--2---:R-:W-:Y:S01]  /*0aa0*/  ISETP.LE.AND P0, PT, RZ, UR8, PT ;  /* 0x00000008ff007c0c */ /* 0x004fe2000bf03270 */
[----:B------:R-:W-:-:S04]  /*0ab0*/  @UP0 USHF.R.U32.HI UR10, URZ, UR9, UR5 ;  /* 0x000000093f0a0299 */ /* 0x000fc80008011605 */
[----:B------:R-:W-:Y:S02]  /*0ac0*/  UIADD3 UR4, -UR10, URZ, URZ ;  /* 0x0000003f0a047290 */ /* 0x000fe4000fffe13f */
[----:B------:R-:W-:Y:S02]  /*0ad0*/  IMAD.U32 R18, RZ, RZ, UR10 ;  /* 0x0000000aff127e24 */ /* 0x000fe4000f8e00ff */
        /* <DEDUP_REMOVED lines=54> */
.L_x_9033:
[----:B------:R-:W-:Y:S01]  /*0e40*/  UIMAD UR5, UR9, UR4, URZ ;  /* 0x00000004090572a4 */ /* 0x000fe2000f8e023f */
[----:B------:R-:W-:Y:S01]  /*0e50*/  IMAD.U32 R0, RZ, RZ, UR6 ;  /* 0x00000006ff007e24 */ /* 0x000fe2000f8e00ff */
[----:B0-----:R-:W0:Y:S01]  /*0e60*/  S2R R2, SR_TID.X ;  /* 0x0000000000027919 */ /* 0x001e220000002100 */
[----:B------:R-:W-:Y:S01]  /*0e70*/  IMAD.U32 R3, RZ, RZ, UR4 ;  /* 0x00000004ff037e24 */ /* 0x000fe2000f8e00ff */
[----:B------:R-:W-:Y:S02]  /*0e80*/  PLOP3.LUT P0, PT, PT, PT, PT, 0x80, 0x0 ;  /* 0x000000000000781c */ /* 0x000fe40003f0f070 */
[----:B------:R-:W-:Y:S01]  /*0e90*/  CS2R R150, SRZ ;  /* 0x0000000000967805 */ /* 0x000fe2000001ff00 */
[----:B------:R-:W-:Y:S01]  /*0ea0*/  IMAD.U32 R17, RZ, RZ, UR5 ;  /* 0x00000005ff117e24 */ /* 0x000fe2000f8e00ff */
        /* <DEDUP_REMOVED lines=77> */
[----:B------:R-:W-:Y:S02]  /*1380*/  UIADD3 UR6, UR7, 0x18400, URZ ;  /* 0x0001840007067890 */ /* 0x000fe4000fffe03f */
[----:B------:R-:W-:Y:S02]  /*1390*/  IMAD.U32 R16, RZ, RZ, UR7 ;  /* 0x00000007ff107e24 */ /* 0x000fe4000f8e00ff */
[----:B------:R-:W-:Y:S01]  /*13a0*/  ULOP3.LUT UP0, URZ, UR6, 0x1bf, URZ, 0xc0, !UPT ;  /* 0x000001bf063f7892 */ /* 0x000fe2000f80c03f */
[----:B-1----:R-:W-:-:S05]  /*13b0*/  R2UR UR4, R0 ;  /* 0x00000000000472ca */ /* 0x002fca00000e0000 */
[----:B------:R-:W-:-:S08]  /*13c0*/  PLOP3.LUT P0, PT, PT, PT, UP0, 0x80, 0x0 ;  /* 0x000000000000781c */ /* 0x000fd00003f0f008 */
[----:B------:R-:W-:-:S04]  /*13d0*/  ULEA.HI UR5, UR4, UR4, URZ, 0x1 ;  /* 0x0000000404057291 */ /* 0x000fc8000f8f083f */
[----:B------:R-:W-:-:S04]  /*13e0*/  ULOP3.LUT UR5, UR5, 0xffffe, URZ, 0xc0, !UPT ;  /* 0x000ffffe05057892 */ /* 0x000fc8000f8ec03f */
[----:B------:R-:W-:Y:S01]  /*13f0*/  UIADD3 UR36, UR4, -UR5, URZ ;  /* 0x8000000504247290 */ /* 0x000fe2000fffe03f */
        /* <DEDUP_REMOVED lines=17> */
.L_x_9035:
[----:B------:R-:W-:Y:S01]  /*1510*/  R2UR UR4, R16 ;  /* 0x00000000100472ca */ /* 0x000fe200000e0000 */
[----:B------:R-:W-:Y:S01]  /*1520*/  VIADD R15, R19, 0x8 ;  /* 0x00000008130f7836 */ /* 0x000fe20000000000 */
[----:B------:R-:W-:-:S11]  /*1530*/  SHF.L.U32 R10, RZ, 0x1f, RZ ;  /* 0x0000001fff0a7819 */ /* 0x000fd600000006ff */
[----:B------:R-:W0:Y:S02]  /*1540*/  SYNCS.PHASECHK.TRANS64.TRYWAIT P0, [UR4+0x32400], R10 ;  /* 0x0324000aff0075a7 */ /* 0x000e240008000144 */
[----:B0-----:R-:W-:Y:S05]  /*1550*/  @!P0 BRA `(.L_x_9036) ;  /* 0x000000c000f48947 */ /* 0x001fea0003800000 */
.L_x_9147:
[----:B------:R-:W-:Y:S05]  /*1560*/  WARPSYNC.ALL ;  /* 0x0000000000007948 */ /* 0x000fea0003800000 */
[----:B------:R-:W2:Y:S01]  /*1570*/  LDL R0, [R1+0x30] ;  /* 0x0000300001007983 */ /* 0x000ea20000100800 */
[----:B------:R1:W-:Y:S01]  /*1580*/  BAR.SYNC.DEFER_BLOCKING R15, 0x100 ;  /* 0x0004000f0000751d */ /* 0x0003e20000010000 */
[----:B--2---:R-:W-:-:S13]  /*1590*/  R2UR UR4, R0 ;  /* 0x00000000000472ca */ /* 0x004fda00000e0000 */
[----:B------:R-:W-:-:S04]  /*15a0*/  ULOP3.LUT UR4, UR4, 0x1, URZ, 0xfc, !UPT ;  /* 0x0000000104047892 */ /* 0x000fc8000f8efc3f */
[----:B------:R-:W-:-:S06]  /*15b0*/  UISETP.NE.AND UP0, UPT, UR4, 0x3, UPT ;  /* 0x000000030400788c */ /* 0x000fcc000bf05270 */
[----:B------:R-:W-:-:S13]  /*15c0*/  PLOP3.LUT P0, PT, PT, PT, UP0, 0x80, 0x0 ;  /* 0x000000000000781c */ /* 0x000fda0003f0f008 */
[----:B-1----:R-:W-:Y:S05]  /*15d0*/  @!P0 BRA `(.L_x_9037) ;  /* 0x0000000000048947 */ /* 0x002fea0003800000 */
[----:B------:R-:W-:Y:S01]  /*15e0*/  BPT.TRAP 0x1 ;  /* 0x000000040000795c */ /* 0x000fe20000300000 */
.L_x_9037:
[----:B------:R-:W-:-:S13]  /*15f0*/  R2UR UR4, R16 ;  /* 0x00000000100472ca */ /* 0x000fda00000e0000 */
[----:B------:R1:W2:Y:S01]  /*1600*/  SYNCS.PHASECHK.TRANS64.TRYWAIT P1, [UR4+0x32430], R10 ;  /* 0x0324300aff0075a7 */ /* 0x0002a20008020144 */
[----:B------:R-:W-:Y:S05]  /*1610*/  @!P0 BRA `(.L_x_9038) ;  /* 0x0000000000048947 */ /* 0x000fea0003800000 */
[----:B------:R-:W-:Y:S01]  /*1620*/  BPT.TRAP 0x1 ;  /* 0x000000040000795c */ /* 0x000fe20000300000 */
.L_x_9038:
[----:B--2---:R-:W-:Y:S05]  /*1630*/  @P1 BRA `(.L_x_9039) ;  /* 0x00000000000c1947 */ /* 0x004fea0003800000 */
[----:B------:R-:W-:-:S13]  /*1640*/  R2UR UR4, R16 ;  /* 0x00000000100472ca */ /* 0x000fda00000e0000 */
[----:B------:R-:W2:Y:S02]  /*1650*/  SYNCS.PHASECHK.TRANS64.TRYWAIT P1, [UR4+0x32430], R10 ;  /* 0x0324300aff0075a7 */ /* 0x000ea40008020144 */
[----:B--2---:R-:W-:Y:S05]  /*1660*/  @!P1 BRA `(.L_x_9040) ;  /* 0x000000c000cc9947 */ /* 0x004fea0003800000 */
.L_x_9039:
[----:B------:R-:W-:Y:S01]  /*1670*/  R2UR UR9, R16 ;  /* 0x00000000100972ca */ /* 0x000fe200000e0000 */
[----:B------:R-:W-:Y:S01]  /*1680*/  WARPGROUP.ARRIVE ;  /* 0x00000000000079c5 */ /* 0x000fe20000000000 */
[----:B------:R-:W-:Y:S01]  /*1690*/  UMOV UR7, 0x40000040 ;  /* 0x4000004000077882 */ /* 0x000fe20000000000 */
[----:B------:R-:W-:Y:S01]  /*16a0*/  UMOV UR13, 0x40000040 ;  /* 0x40000040000d7882 */ /* 0x000fe20000000000 */
[----:B0-----:R-:W-:Y:S02]  /*16b0*/  IMAD.U32 R3, RZ, RZ, UR7 ;  /* 0x00000007ff037e24 */ /* 0x001fe4000f8e00ff */
[----:B------:R-:W-:-:S07]  /*16c0*/  IMAD.U32 R5, RZ, RZ, UR13 ;  /* 0x0000000dff057e24 */ /* 0x000fce000f8e00ff */
[----:B------:R-:W-:Y:S02]  /*16d0*/  ULEA UR36, UR36, UR9, 0xd ;  /* 0x0000000924247291 */ /* 0x000fe4000f8e683f */
[----:B------:R-:W-:Y:S02]  /*16e0*/  UIADD3 UR5, UR9, 0x1c400, URZ ;  /* 0x0001c40009057890 */ /* 0x000fe4000fffe03f */
[----:B------:R-:W-:Y:S02]  /*16f0*/  UIADD3 UR4, UR36, 0x18400, URZ ;  /* 0x0001840024047890 */ /* 0x000fe4000fffe03f */
[----:B------:R-:W-:Y:S02]  /*1700*/  USHF.R.U32.HI UR5, URZ, 0x4, UR5 ;  /* 0x000000043f057899 */ /* 0x000fe40008011605 */
[----:B------:R-:W-:Y:S02]  /*1710*/  USHF.R.U32.HI UR4, URZ, 0x4, UR4 ;  /* 0x000000043f047899 */ /* 0x000fe40008011604 */
[----:B------:R-:W-:-:S02]  /*1720*/  ULOP3.LUT UR5, UR5, 0x3fff, URZ, 0xc0, !UPT ;  /* 0x00003fff05057892 */ /* 0x000fc4000f8ec03f */
[----:B------:R-:W-:Y:S02]  /*1730*/  ULOP3.LUT UR4, UR4, 0x3fff, URZ, 0xc0, !UPT ;  /* 0x00003fff04047892 */ /* 0x000fe4000f8ec03f */
[----:B------:R-:W-:Y:S02]  /*1740*/  ULOP3.LUT UR10, UR5, 0x10000, URZ, 0xfc, !UPT ;  /* 0x00010000050a7892 */ /* 0x000fe4000f8efc3f */
[----:B------:R-:W-:Y:S01]  /*1750*/  ULOP3.LUT UR8, UR4, 0x10000, URZ, 0xfc, !UPT ;  /* 0x0001000004087892 */ /* 0x000fe2000f8efc3f */
[----:B------:R-:W-:-:S03]  /*1760*/  UMOV UR5, UR7 ;  /* 0x0000000700057c82 */ /* 0x000fc60008000000 */
[----:B------:R-:W-:-:S03]  /*1770*/  IMAD.U32 R0, RZ, RZ, UR10 ;  /* 0x0000000aff007e24 */ /* 0x000fc6000f8e00ff */
[----:B------:R-:W-:Y:S02]  /*1780*/  UMOV UR6, UR8 ;  /* 0x0000000800067c82 */ /* 0x000fe40008000000 */
[----:B------:R-:W-:Y:S01]  /*1790*/  IMAD.U32 R2, RZ, RZ, UR6 ;  /* 0x00000006ff027e24 */ /* 0x000fe2000f8e00ff */
[----:B------:R-:W-:Y:S01]  /*17a0*/  UMOV UR4, UR6 ;  /* 0x0000000600047c82 */ /* 0x000fe20008000000 */
[----:B------:R-:W-:Y:S02]  /*17b0*/  UMOV UR6, UR10 ;  /* 0x0000000a00067c82 */ /* 0x000fe40008000000 */
[----:B------:R-:W-:Y:S01]  /*17c0*/  HGMMA.64x96x16.F32.BF16 R24, gdesc[UR4], RZ, !UPT, gsb0 ;  /* 0x01600000041879f0 */ /* 0x000fe2000c0018ff */
[----:B------:R-:W-:Y:S02]  /*17d0*/  UIADD3 UR4, UR8, 0x2, URZ ;  /* 0x0000000208047890 */ /* 0x000fe4000fffe03f */
[----:B------:R-:W-:Y:S01]  /*17e0*/  UIADD3 UR6, UR10, 0x2, URZ ;  /* 0x000000020a067890 */ /* 0x000fe2000fffe03f */
[----:B------:R-:W-:Y:S01]  /*17f0*/  UMOV UR5, UR13 ;  /* 0x0000000d00057c82 */ /* 0x000fe20008000000 */
[----:B------:R-:W-:Y:S01]  /*1800*/  UMOV UR7, 0x40000040 ;  /* 0x4000004000077882 */ /* 0x000fe20000000000 */
[----:B------:R-:W-:-:S02]  /*1810*/  UMOV UR13, 0x40000040 ;  /* 0x40000040000d7882 */ /* 0x000fc40000000000 */
[----:B------:R-:W-:Y:S01]  /*1820*/  UMOV UR12, UR4 ;  /* 0x00000004000c7c82 */ /* 0x000fe20008000000 */
[----:B------:R-:W-:Y:S01]  /*1830*/  IMAD.U32 R7, RZ, RZ, UR13 ;  /* 0x0000000dff077e24 */ /* 0x000fe2000f8e00ff */
[----:B------:R-:W-:Y:S01]  /*1840*/  UMOV UR4, UR12 ;  /* 0x0000000c00047c82 */ /* 0x000fe20008000000 */
[----:B------:R-:W-:Y:S01]  /*1850*/  IMAD.U32 R4, RZ, RZ, UR12 ;  /* 0x0000000cff047e24 */ /* 0x000fe2000f8e00ff */
[----:B------:R-:W-:Y:S02]  /*1860*/  WARPGROUP.DEPBAR.LE gsb0, 0x0 ;  /* 0x00008000000079c5 */ /* 0x000fe40000010000 */
[----:B------:R-:W-:-:S06]  /*1870*/  WARPGROUP.ARRIVE ;  /* 0x00000000000079c5 */ /* 0x000fcc0000000000 */
[----:B------:R-:W-:Y:S01]  /*1880*/  HGMMA.64x96x16.F32.BF16 R24, gdesc[UR4], R24, gsb0 ;  /* 0x01600000041879f0 */ /* 0x000fe20008001818 */
[----:B------:R-:W-:Y:S02]  /*1890*/  UIADD3 UR4, UR8, 0x4, URZ ;  /* 0x0000000408047890 */ /* 0x000fe4000fffe03f */
[----:B------:R-:W-:Y:S01]  /*18a0*/  UIADD3 UR6, UR10, 0x4, URZ ;  /* 0x000000040a067890 */ /* 0x000fe2000fffe03f */
[----:B------:R-:W-:Y:S01]  /*18b0*/  UMOV UR5, UR13 ;  /* 0x0000000d00057c82 */ /* 0x000fe20008000000 */
[----:B------:R-:W-:-:S03]  /*18c0*/  UMOV UR7, 0x40000040 ;  /* 0x4000004000077882 */ /* 0x000fc60000000000 */
[----:B------:R-:W-:Y:S02]  /*18d0*/  UMOV UR12, UR4 ;  /* 0x00000004000c7c82 */ /* 0x000fe40008000000 */
[----:B------:R-:W-:Y:S01]  /*18e0*/  UMOV UR4, UR12 ;  /* 0x0000000c00047c82 */ /* 0x000fe20008000000 */
[----:B------:R-:W-:Y:S01]  /*18f0*/  IMAD.U32 R6, RZ, RZ, UR12 ;  /* 0x0000000cff067e24 */ /* 0x000fe2000f8e00ff */
[----:B------:R-:W-:Y:S02]  /*1900*/  WARPGROUP.DEPBAR.LE gsb0, 0x0 ;  /* 0x00008000000079c5 */ /* 0x000fe40000010000 */
[----:B------:R-:W-:-:S06]  /*1910*/  WARPGROUP.ARRIVE ;  /* 0x00000000000079c5 */ /* 0x000fcc0000000000 */
[----:B------:R-:W-:Y:S01]  /*1920*/  HGMMA.64x96x16.F32.BF16 R24, gdesc[UR4], R24, gsb0 ;  /* 0x01600000041879f0 */ /* 0x000fe20008001818 */
[----:B------:R-:W-:Y:S02]  /*1930*/  UIADD3 UR4, UR8, 0x6, URZ ;  /* 0x0000000608047890 */ /* 0x000fe4000fffe03f */
[----:B------:R-:W-:Y:S01]  /*1940*/  UIADD3 UR6, UR10, 0x6, URZ ;  /* 0x000000060a067890 */ /* 0x000fe2000fffe03f */
[----:B------:R-:W-:Y:S01]  /*1950*/  UMOV UR5, 0x40000040 ;  /* 0x4000004000057882 */ /* 0x000fe20000000000 */
[----:B------:R-:W-:Y:S02]  /*1960*/  UMOV UR7, 0x40000040 ;  /* 0x4000004000077882 */ /* 0x000fe40000000000 */
[----:B------:R-:W-:Y:S02]  /*1970*/  IMAD.U32 R8, RZ, RZ, UR4 ;  /* 0x00000004ff087e24 */ /* 0x000fe4000f8e00ff */
[----:B------:R-:W-:Y:S01]  /*1980*/  IMAD.U32 R9, RZ, RZ, UR5 ;  /* 0x00000005ff097e24 */ /* 0x000fe2000f8e00ff */
[----:B------:R-:W-:-:S02]  /*1990*/  WARPGROUP.DEPBAR.LE gsb0, 0x0 ;  /* 0x00008000000079c5 */ /* 0x000fc40000010000 */
[----:B------:R-:W-:-:S06]  /*19a0*/  WARPGROUP.ARRIVE ;  /* 0x00000000000079c5 */ /* 0x000fcc0000000000 */
[----:B------:R-:W-:Y:S03]  /*19b0*/  HGMMA.64x96x16.F32.BF16 R24, gdesc[UR4], R24, gsb0 ;  /* 0x01600000041879f0 */ /* 0x000fe60008001818 */
[----:B------:R-:W-:Y:S02]  /*19c0*/  WARPGROUP.DEPBAR.LE gsb0, 0x0 ;  /* 0x00008000000079c5 */ /* 0x000fe40000010000 */
[----:B------:R-:W0:Y:S02]  /*19d0*/  SYNCS.PHASECHK.TRANS64.TRYWAIT P1, [UR9+0x32410], R10 ;  /* 0x0324100aff0075a7 */ /* 0x000e240008020149 */
[----:B0-----:R-:W-:Y:S05]  /*19e0*/  @!P1 BRA `(.L_x_9041) ;  /* 0x000000c000089947 */ /* 0x001fea0003800000 */
.L_x_9148:
[----:B------:R-:W-:Y:S05]  /*19f0*/  @!P0 BRA `(.L_x_9042) ;  /* 0x0000000000048947 */ /* 0x000fea0003800000 */
[----:B------:R-:W-:Y:S01]  /*1a00*/  BPT.TRAP 0x1 ;  /* 0x000000040000795c */ /* 0x000fe20000300000 */
.L_x_9042:
[----:B------:R-:W-:-:S13]  /*1a10*/  R2UR UR4, R16 ;  /* 0x00000000100472ca */ /* 0x000fda00000e0000 */
[----:B------:R2:W3:Y:S01]  /*1a20*/  SYNCS.PHASECHK.TRANS64.TRYWAIT P1, [UR4+0x32450], R10 ;  /* 0x0324500aff0075a7 */ /* 0x0004e20008020144 */
[----:B------:R-:W-:Y:S05]  /*1a30*/  @!P0 BRA `(.L_x_9043) ;  /* 0x0000000000048947 */ /* 0x000fea0003800000 */
[----:B------:R-:W-:Y:S01]  /*1a40*/  BPT.TRAP 0x1 ;  /* 0x000000040000795c */ /* 0x000fe20000300000 */
.L_x_9043:
[----:B---3--:R-:W-:Y:S05]  /*1a50*/  @P1 BRA `(.L_x_9044) ;  /* 0x00000000000c1947 */ /* 0x008fea0003800000 */
[----:B------:R-:W-:-:S13]  /*1a60*/  R2UR UR4, R16 ;  /* 0x00000000100472ca */ /* 0x000fda00000e0000 */
[----:B------:R-:W3:Y:S02]  /*1a70*/  SYNCS.PHASECHK.TRANS64.TRYWAIT P1, [UR4+0x32450], R10 ;  /* 0x0324500aff0075a7 */ /* 0x000ee40008020144 */
[----:B---3--:R-:W-:Y:S05]  /*1a80*/  @!P1 BRA `(.L_x_9045) ;  /* 0x000000bc00fc9947 */ /* 0x008fea0003800000 */
.L_x_9044:
[----:B------:R-:W-:Y:S01]  /*1a90*/  R2UR UR57, R16 ;  /* 0x00000000103972ca */ /* 0x000fe200000e0000 */
[----:B------:R-:W-:Y:S01]  /*1aa0*/  UIADD3 UR36, UR36, 0x22400, URZ ;  /* 0x0002240024247890 */ /* 0x000fe2000fffe03f */
[----:B------:R-:W-:Y:S01]  /*1ab0*/  WARPGROUP.ARRIVE ;  /* 0x00000000000079c5 */ /* 0x000fe20000000000 */
[----:B------:R-:W-:Y:S01]  /*1ac0*/  UMOV UR9, 0x40000040 ;  /* 0x4000004000097882 */ /* 0x000fe20000000000 */
[----:B------:R-:W-:Y:S01]  /*1ad0*/  UMOV UR11, 0x40000040 ;  /* 0x40000040000b7882 */ /* 0x000fe20000000000 */
[----:B------:R-:W-:Y:S01]  /*1ae0*/  USHF.R.U32.HI UR36, URZ, 0x4, UR36 ;  /* 0x000000043f247899 */ /* 0x000fe20008011624 */
[----:B0-----:R-:W-:Y:S01]  /*1af0*/  IMAD.U32 R11, RZ, RZ, UR9 ;  /* 0x00000009ff0b7e24 */ /* 0x001fe2000f8e00ff */
[----:B------:R-:W-:Y:S01]  /*1b00*/  UMOV UR13, 0x40000040 ;  /* 0x40000040000d7882 */ /* 0x000fe20000000000 */
[----:B------:R-:W-:Y:S01]  /*1b10*/  UMOV UR5, 0x40000040 ;  /* 0x4000004000057882 */ /* 0x000fe20000000000 */
[----:B------:R-:W-:Y:S01]  /*1b20*/  ULOP3.LUT UR6, UR36, 0x3fff, URZ, 0xc0, !UPT ;  /* 0x00003fff24067892 */ /* 0x000fe2000f8ec03f */
[----:B------:R-:W-:Y:S01]  /*1b30*/  IMAD.U32 R13, RZ, RZ, UR13 ;  /* 0x0000000dff0d7e24 */ /* 0x000fe2000f8e00ff */
[----:B------:R-:W-:Y:S01]  /*1b40*/  UMOV UR15, 0x40000040 ;  /* 0x40000040000f7882 */ /* 0x000fe20000000000 */
[----:B------:R-:W-:Y:S01]  /*1b50*/  UMOV UR17, 0x40000040 ;  /* 0x4000004000117882 */ /* 0x000fe20000000000 */
[----:B------:R-:W-:Y:S01]  /*1b60*/  UIADD3 UR4, UR57, 0x400, URZ ;  /* 0x0000040039047890 */ /* 0x000fe2000fffe03f */
[----:B------:R-:W-:Y:S01]  /*1b70*/  LOP3.LUT R23, R23, 0xffffff80, RZ, 0xc0, !PT ;  /* 0xffffff8017177812 */ /* 0x000fe200078ec0ff */
[----:B------:R-:W-:Y:S01]  /*1b80*/  ULOP3.LUT UR6, UR6, 0x10000, URZ, 0xfc, !UPT ;  /* 0x0001000006067892 */ /* 0x000fe2000f8efc3f */
[----:B------:R-:W0:Y:S01]  /*1b90*/  S2R R72, SR_TID.X ;  /* 0x0000000000487919 */ /* 0x000e220000002100 */
[----:B------:R-:W-:-:S02]  /*1ba0*/  USHF.R.U32.HI UR4, URZ, 0x4, UR4 ;  /* 0x000000043f047899 */ /* 0x000fc40008011604 */
[----:B------:R-:W-:Y:S01]  /*1bb0*/  UIADD3 UR16, UR6, 0x402, URZ ;  /* 0x0000040206107890 */ /* 0x000fe2000fffe03f */
[----:B------:R-:W-:Y:S01]  /*1bc0*/  IMAD.IADD R23, R22, 0x1, -R23 ;  /* 0x0000000116177824 */ /* 0x000fe200078e0a17 */
[----:B------:R-:W-:Y:S01]  /*1bd0*/  ULOP3.LUT UR7, UR4, 0x3fff, URZ, 0xc0, !UPT ;  /* 0x00003fff04077892 */ /* 0x000fe2000f8ec03f */
[----:B------:R-:W-:Y:S01]  /*1be0*/  UMOV UR8, UR6 ;  /* 0x0000000600087c82 */ /* 0x000fe20008000000 */
[----:B------:R-:W-:Y:S01]  /*1bf0*/  UIADD3 UR4, UR6, 0x2, URZ ;  /* 0x0000000206047890 */ /* 0x000fe2000fffe03f */
[----:B-12---:R-:W-:Y:S01]  /*1c00*/  IMAD.U32 R10, RZ, RZ, UR8 ;  /* 0x00000008ff0a7e24 */ /* 0x006fe2000f8e00ff */
[----:B------:R-:W-:Y:S01]  /*1c10*/  ULOP3.LUT UR58, UR7, 0x10000, URZ, 0xfc, !UPT ;  /* 0x00010000073a7892 */ /* 0x000fe2000f8efc3f */
[----:B------:R-:W-:Y:S01]  /*1c20*/  SHF.R.S32.HI R20, RZ, 0x1f, R23 ;  /* 0x0000001fff147819 */ /* 0x000fe20000011417 */
[----:B------:R-:W-:Y:S01]  /*1c30*/  UMOV UR19, 0x40000040 ;  /* 0x4000004000137882 */ /* 0x000fe20000000000 */
[----:B------:R-:W-:Y:S02]  /*1c40*/  UIADD3 UR20, UR6, 0x404, URZ ;  /* 0x0000040406147890 */ /* 0x000fe4000fffe03f */
[----:B------:R-:W-:Y:S01]  /*1c50*/  UMOV UR12, UR4 ;  /* 0x00000004000c7c82 */ /* 0x000fe20008000000 */
[----:B------:R-:W-:Y:S01]  /*1c60*/  UIADD3 UR4, UR6, 0x4, URZ ;  /* 0x0000000406047890 */ /* 0x000fe2000fffe03f */
[----:B------:R-:W-:Y:S01]  /*1c70*/  IMAD.U32 R12, RZ, RZ, UR12 ;  /* 0x0000000cff0c7e24 */ /* 0x000fe2000f8e00ff */
[----:B------:R-:W-:Y:S01]  /*1c80*/  UMOV UR10, UR58 ;  /* 0x0000003a000a7c82 */ /* 0x000fe20008000000 */
[----:B------:R-:W-:Y:S01]  /*1c90*/  UIADD3 UR14, UR58, 0x300, URZ ;  /* 0x000003003a0e7890 */ /* 0x000fe2000fffe03f */
[----:B------:R-:W-:Y:S01]  /*1ca0*/  HGMMA.64x96x16.F32.BF16 R24, gdesc[UR8], R24, gsb0 ;  /* 0x01600000081879f0 */ /* 0x000fe20008001818 */
[----:B------:R-:W-:-:S02]  /*1cb0*/  UIADD3 UR10, UR58, 0x2, URZ ;  /* 0x000000023a0a7890 */ /* 0x000fc4000fffe03f */
[----:B------:R-:W-:Y:S01]  /*1cc0*/  IMAD.U32 R14, RZ, RZ, UR58 ;  /* 0x0000003aff0e7e24 */ /* 0x000fe2000f8e00ff */
[----:B------:R-:W-:Y:S01]  /*1cd0*/  UMOV UR8, UR12 ;  /* 0x0000000c00087c82 */ /* 0x000fe20008000000 */
[----:B------:R-:W-:Y:S01]  /*1ce0*/  UMOV UR9, UR13 ;  /* 0x0000000d00097c82 */ /* 0x000fe20008000000 */
[----:B------:R-:W-:Y:S01]  /*1cf0*/  UMOV UR11, 0x40000040 ;  /* 0x40000040000b7882 */ /* 0x000fe20000000000 */
[----:B------:R-:W-:Y:S01]  /*1d00*/  UIADD3 UR12, UR6, 0x400, URZ ;  /* 0x00000400060c7890 */ /* 0x000fe2000fffe03f */
[----:B------:R-:W-:Y:S01]  /*1d10*/  LEA.HI R20, R20, R23, RZ, 0x2 ;  /* 0x0000001714147211 */ /* 0x000fe200078f10ff */
[----:B------:R-:W-:Y:S01]  /*1d20*/  UMOV UR13, 0x40000040 ;  /* 0x40000040000d7882 */ /* 0x000fe20000000000 */
[----:B------:R-:W-:Y:S02]  /*1d30*/  UIADD3 UR18, UR58, 0x302, URZ ;  /* 0x000003023a127890 */ /* 0x000fe4000fffe03f */
[----:B------:R-:W-:Y:S01]  /*1d40*/  UIADD3 UR22, UR58, 0x304, URZ ;  /* 0x000003043a167890 */ /* 0x000fe2000fffe03f */
[----:B------:R-:W-:Y:S01]  /*1d50*/  LOP3.LUT R20, R20, 0x7ffffffc, RZ, 0xc0, !PT ;  /* 0x7ffffffc14147812 */ /* 0x000fe200078ec0ff */
[----:B------:R-:W-:Y:S01]  /*1d60*/  UMOV UR21, 0x40000040 ;  /* 0x4000004000157882 */ /* 0x000fe20000000000 */
[----:B------:R-:W-:Y:S01]  /*1d70*/  UMOV UR23, 0x40000040 ;  /* 0x4000004000177882 */ /* 0x000fe20000000000 */
[----:B------:R-:W-:Y:S01]  /*1d80*/  UIADD3 UR24, UR6, 0x406, URZ ;  /* 0x0000040606187890 */ /* 0x000fe2000fffe03f */
[----:B0-----:R-:W-:Y:S01]  /*1d90*/  LOP3.LUT R72, R72, 0x7f, RZ, 0xc0, !PT ;  /* 0x0000007f48487812 */ /* 0x001fe200078ec0ff */
[----:B------:R-:W-:Y:S01]  /*1da0*/  UIADD3 UR26, UR58, 0x306, URZ ;  /* 0x000003063a1a7890 */ /* 0x000fe2000fffe03f */
[----:B------:R-:W-:Y:S01]  /*1db0*/  IMAD.IADD R20, R23, 0x1, -R20 ;  /* 0x0000000117147824 */ /* 0x000fe200078e0a14 */
        /* <DEDUP_REMOVED lines=30> */
[----:B------:R-:W-:Y:S01]  /*1fa0*/  UIADD3 UR56, UR6, 0xc06, URZ ;  /* 0x00000c0606387890 */ /* 0x000fe2000fffe03f */
[----:B------:R-:W-:Y:S01]  /*1fb0*/  UMOV UR59, 0x40000040 ;  /* 0x40000040003b7882 */ /* 0x000fe20000000000 */
[----:B------:R-:W-:Y:S02]  /*1fc0*/  UIMAD UR61, UR60, -0x60, UR61 ;  /* 0xffffffa03c3d78a4 */ /* 0x000fe4000f8e023d */
[----:B------:R-:W-:Y:S02]  /*1fd0*/  ULOP3.LUT UR7, UR7, 0x3000000, URZ, 0xfc, !UPT ;  /* 0x0300000007077892 */ /* 0x000fe4000f8efc3f */
[----:B------:R-:W-:Y:S02]  /*1fe0*/  UIADD3 UR61, UR61, 0x60, URZ ;  /* 0x000000603d3d7890 */ /* 0x000fe4000fffe03f */
[----:B------:R-:W-:-:S02]  /*1ff0*/  UIADD3 UR60, UR60, -0x2, URZ ;  /* 0xfffffffe3c3c7890 */ /* 0x000fc4000fffe03f */
[----:B------:R-:W-:Y:S02]  /*2000*/  IMAD.U32 R206, RZ, RZ, UR7 ;  /* 0x00000007ffce7e24 */ /* 0x000fe4000f8e00ff */
[----:B------:R-:W-:-:S04]  /*2010*/  IMAD.U32 R21, RZ, RZ, UR61 ;  /* 0x0000003dff157e24 */ /* 0x000fc8000f8e00ff */
        /* <DEDUP_REMOVED lines=9> */
[----:B------:R-:W-:Y:S01]  /*20b0*/  HGMMA.64x96x16.F32.BF16 R24, gdesc[UR8], R24, gsb0 ;  /* 0x01600000081879f0 */ /* 0x000fe20008001818 */
[----:B------:R-:W-:Y:S01]  /*20c0*/  UIADD3 UR10, UR58, 0x4, URZ ;  /* 0x000000043a0a7890 */ /* 0x000fe2000fffe03f */
[----:B------:R-:W-:Y:S01]  /*20d0*/  UMOV UR8, UR4 ;  /* 0x0000000400087c82 */ /* 0x000fe20008000000 */
[----:B------:R-:W-:Y:S01]  /*20e0*/  UMOV UR9, UR5 ;  /* 0x0000000500097c82 */ /* 0x000fe20008000000 */
[----:B------:R-:W-:Y:S01]  /*20f0*/  UMOV UR11, 0x40000040 ;  /* 0x40000040000b7882 */ /* 0x000fe20000000000 */
[----:B------:R-:W-:Y:S02]  /*2100*/  WARPGROUP.DEPBAR.LE gsb0, 0x0 ;  /* 0x00008000000079c5 */ /* 0x000fe40000010000 */
[----:B------:R-:W-:-:S06]  /*2110*/  WARPGROUP.ARRIVE ;  /* 0x00000000000079c5 */ /* 0x000fcc0000000000 */
[----:B------:R-:W-:Y:S01]  /*2120*/  HGMMA.64x96x16.F32.BF16 R24, gdesc[UR8], R24, gsb0 ;  /* 0x01600000081879f0 */ /* 0x000fe20008001818 */
[----:B------:R-:W-:Y:S02]  /*2130*/  UIADD3 UR8, UR6, 0x6, URZ ;  /* 0x0000000606087890 */ /* 0x000fe4000fffe03f */
[----:B------:R-:W-:Y:S01]  /*2140*/  UIADD3 UR10, UR58, 0x6, URZ ;  /* 0x000000063a0a7890 */ /* 0x000fe2000fffe03f */
[----:B------:R-:W-:Y:S01]  /*2150*/  UMOV UR9, 0x40000040 ;  /* 0x4000004000097882 */ /* 0x000fe20000000000 */
[----:B------:R-:W-:Y:S01]  /*2160*/  UMOV UR11, 0x40000040 ;  /* 0x40000040000b7882 */ /* 0x000fe20000000000 */
[----:B------:R-:W-:Y:S01]  /*2170*/  UIADD3 UR58, UR58, 0x906, URZ ;  /* 0x000009063a3a7890 */ /* 0x000fe2000fffe03f */
[----:B------:R-:W-:Y:S01]  /*2180*/  ULDC UR6, c[0x0][0xa80] ;  /* 0x0002a00000067ab9 */ /* 0x000fe20000000800 */
[----:B------:R-:W-:Y:S02]  /*2190*/  WARPGROUP.DEPBAR.LE gsb0, 0x0 ;  /* 0x00008000000079c5 */ /* 0x000fe40000010000 */
[----:B------:R-:W-:-:S06]  /*21a0*/  WARPGROUP.ARRIVE ;  /* 0x00000000000079c5 */ /* 0x000fcc0000000000 */
[----:B------:R-:W-:Y:S01]  /*21b0*/  HGMMA.64x96x16.F32.BF16 R24, gdesc[UR8], R24, gsb0 ;  /* 0x01600000081879f0 */ /* 0x000fe20008001818 */
[----:B------:R-:W-:Y:S01]  /*21c0*/  UMOV UR11, UR57 ;  /* 0x00000039000b7c82 */ /* 0x000fe20008000000 */
[----:B------:R-:W-:Y:S01]  /*21d0*/  UMOV UR57, 0x40000040 ;  /* 0x4000004000397882 */ /* 0x000fe20000000000 */
[----:B------:R-:W-:Y:S01]  /*21e0*/  IMAD.U32 R198, RZ, RZ, UR11 ;  /* 0x0000000bffc67e24 */ /* 0x000fe2000f8e00ff */
[----:B------:R-:W-:Y:S01]  /*21f0*/  UMOV UR10, UR7 ;  /* 0x00000007000a7c82 */ /* 0x000fe20008000000 */
[----:B------:R-:W-:Y:S01]  /*2200*/  UMOV UR11, 0x40000040 ;  /* 0x40000040000b7882 */ /* 0x000fe20000000000 */
        /* <DEDUP_REMOVED lines=42> */
[----:B------:R-:W-:Y:S02]  /*24b0*/  FSEL R26, R29, -INF , P5 ;  /* 0xff8000001d1a7808 */ /* 0x000fe40002800000 */
[----:B------:R-:W-:Y:S02]  /*24c0*/  FMNMX.FTZ R21, R28, R21, !PT ;  /* 0x000000151c157209 */ /* 0x000fe40007810000 */
[----:B------:R-:W-:Y:S02]  /*24d0*/  FSEL R156, R32, -INF , P4 ;  /* 0xff800000209c7808 */ /* 0x000fe40002000000 */
[----:B------:R-:W-:Y:S02]  /*24e0*/  FMNMX.FTZ R21, R26, R21, !PT ;  /* 0x000000151a157209 */ /* 0x000fe40007810000 */
[----:B------:R-:W-:-:S02]  /*24f0*/  ISETP.GT.AND P2, PT, R20, 0x18, PT ;  /* 0x000000181400780c */ /* 0x000fc40003f44270 */
[----:B------:R-:W-:Y:S02]  /*2500*/  FSEL R158, R33, -INF , P3 ;  /* 0xff800000219e7808 */ /* 0x000fe40001800000 */
[----:B------:R-:W-:Y:S02]  /*2510*/  FMNMX.FTZ R21, R156, R21, !PT ;  /* 0x000000159c157209 */ /* 0x000fe40007810000 */
[----:B------:R-:W-:Y:S02]  /*2520*/  FSEL R27, R27, -INF , P1 ;  /* 0xff8000001b1b7808 */ /* 0x000fe40000800000 */
[----:B------:R-:W-:Y:S02]  /*2530*/  ISETP.GT.AND P1, PT, R20, 0x19, PT ;  /* 0x000000191400780c */ /* 0x000fe40003f24270 */
[----:B------:R-:W-:Y:S02]  /*2540*/  FSEL R25, R30, -INF , P6 ;  /* 0xff8000001e197808 */ /* 0x000fe40003000000 */
[----:B------:R-:W-:-:S02]  /*2550*/  FSEL R161, R36, -INF , P2 ;  /* 0xff80000024a17808 */ /* 0x000fc40001000000 */
[----:B------:R-:W-:Y:S02]  /*2560*/  FMNMX.FTZ R32, R158, R21, !PT ;  /* 0x000000159e207209 */ /* 0x000fe40007810000 */
        /* <DEDUP_REMOVED lines=29> */
[----:B------:R-:W-:Y:S02]  /*2740*/  FSEL R160, R42, -INF , P6 ;  /* 0xff8000002aa07808 */ /* 0x000fe40003000000 */
        /* <DEDUP_REMOVED lines=11> */
[C---:B------:R-:W-:Y:S02]  /*2800*/  ISETP.GT.AND P4, PT, R20.reuse, 0x40, PT ;  /* 0x000000401400780c */ /* 0x040fe40003f84270 */
        /* <DEDUP_REMOVED lines=14> */
[----:B------:R-:W-:Y:S02]  /*28f0*/  FSEL R176, R54, -INF , P6 ;  /* 0xff80000036b07808 */ /* 0x000fe40003000000 */
[----:B------:R-:W-:Y:S02]  /*2900*/  ISETP.GT.AND P6, PT, R20, 0x49, PT ;  /* 0x000000491400780c */ /* 0x000fe40003fc4270 */
        /* <DEDUP_REMOVED lines=13> */
[----:B------:R-:W-:Y:S02]  /*29e0*/  FSEL R187, R59, -INF , P3 ;  /* 0xff8000003bbb7808 */ /* 0x000fe40001800000 */
[C---:B------:R-:W-:Y:S02]  /*29f0*/  ISETP.GT.AND P4, PT, R20.reuse, 0x58, PT ;  /* 0x000000581400780c */ /* 0x040fe40003f84270 */
        /* <DEDUP_REMOVED lines=16> */
[----:B------:R-:W-:Y:S02]  /*2b00*/  FSEL R201, R70, -INF , P4 ;  /* 0xff80000046c97808 */ /* 0x000fe40002000000 */
[----:B------:R-:W-:Y:S02]  /*2b10*/  FMNMX.FTZ R20, R200, R21, !PT ;  /* 0x00000015c8147209 */ /* 0x000fe40007810000 */
[----:B------:R-:W-:Y:S02]  /*2b20*/  FMNMX.FTZ R29, R188, R29, !PT ;  /* 0x0000001dbc1d7209 */ /* 0x000fe40007810000 */
[----:B------:R-:W-:Y:S02]  /*2b30*/  FSEL R205, R71, -INF , P3 ;  /* 0xff80000047cd7808 */ /* 0x000fe40001800000 */
[----:B------:R-:W-:Y:S01]  /*2b40*/  FMNMX.FTZ R20, R201, R20, !PT ;  /* 0x00000014c9147209 */ /* 0x000fe20007810000 */
[----:B------:R-:W0:Y:S03]  /*2b50*/  SHFL.BFLY PT, R30, R29, 0x2, 0x1f ;  /* 0x0c401f001d1e7f89 */ /* 0x000e2600000e0000 */
[----:B------:R-:W-:-:S05]  /*2b60*/  FMNMX.FTZ R21, R205, R20, !PT ;  /* 0x00000014cd157209 */ /* 0x000fca0007810000 */
[----:B------:R-:W1:Y:S01]  /*2b70*/  SHFL.BFLY PT, R20, R21, 0x2, 0x1f ;  /* 0x0c401f0015147f89 */ /* 0x000e6200000e0000 */
[----:B0-----:R-:W-:-:S05]  /*2b80*/  FMNMX.FTZ R30, R29, R30, !PT ;  /* 0x0000001e1d1e7209 */ /* 0x001fca0007810000 */
[----:B------:R-:W0:Y:S01]  /*2b90*/  SHFL.BFLY PT, R33, R30, 0x1, 0x1f ;  /* 0x0c201f001e217f89 */ /* 0x000e2200000e0000 */
[----:B-1----:R-:W-:-:S05]  /*2ba0*/  FMNMX.FTZ R29, R21, R20, !PT ;  /* 0x00000014151d7209 */ /* 0x002fca0007810000 */
[----:B------:R-:W1:Y:S01]  /*2bb0*/  SHFL.BFLY PT, R32, R29, 0x1, 0x1f ;  /* 0x0c201f001d207f89 */ /* 0x000e6200000e0000 */
[----:B0-----:R-:W-:-:S04]  /*2bc0*/  FMNMX.FTZ R20, R30, R33, !PT ;  /* 0x000000211e147209 */ /* 0x001fc80007810000 */
[C---:B------:R-:W-:Y:S01]  /*2bd0*/  FSETP.NEU.FTZ.AND P1, PT, R20.reuse, -INF , PT ;  /* 0xff8000001400780b */ /* 0x040fe20003f3d000 */
[----:B------:R-:W-:Y:S01]  /*2be0*/  FMUL.FTZ R203, R20, UR6 ;  /* 0x0000000614cb7c20 */ /* 0x000fe20008410000 */
[----:B-1----:R-:W-:-:S04]  /*2bf0*/  FMNMX.FTZ R21, R29, R32, !PT ;  /* 0x000000201d157209 */ /* 0x002fc80007810000 */
[----:B------:R-:W-:Y:S02]  /*2c00*/  FSEL R203, R203, RZ, P1 ;  /* 0x000000ffcbcb7208 */ /* 0x000fe40000800000 */
[C---:B------:R-:W-:Y:S01]  /*2c10*/  FSETP.NEU.FTZ.AND P1, PT, R21.reuse, -INF , PT ;  /* 0xff8000001500780b */ /* 0x040fe20003f3d000 */
[----:B------:R-:W-:Y:S02]  /*2c20*/  FMUL.FTZ R204, R21, UR6 ;  /* 0x0000000615cc7c20 */ /* 0x000fe40008410000 */
[--C-:B------:R-:W-:Y:S01]  /*2c30*/  FFMA.FTZ R190, R24, UR6, -R203.reuse ;  /* 0x0000000618be7c23 */ /* 0x100fe200080108cb */
[--C-:B------:R-:W-:Y:S01]  /*2c40*/  FFMA.FTZ R189, R22, UR6, -R203.reuse ;  /* 0x0000000616bd7c23 */ /* 0x100fe200080108cb */
[----:B------:R-:W-:Y:S01]  /*2c50*/  IADD3 R22, -R19, 0xb, RZ ;  /* 0x0000000b13167810 */ /* 0x000fe20007ffe1ff */
[--C-:B------:R-:W-:Y:S01]  /*2c60*/  FFMA.FTZ R192, R28, UR6, -R203.reuse ;  /* 0x000000061cc07c23 */ /* 0x100fe200080108cb */
[----:B------:R-:W-:Y:S01]  /*2c70*/  FSEL R204, R204, RZ, P1 ;  /* 0x000000ffcccc7208 */ /* 0x000fe20000800000 */
[--C-:B------:R-:W-:Y:S01]  /*2c80*/  FFMA.FTZ R193, R26, UR6, -R203.reuse ;  /* 0x000000061ac17c23 */ /* 0x100fe200080108cb */
[----:B------:R-:W-:Y:S01]  /*2c90*/  ISETP.NE.AND P1, PT, R72, RZ, PT ;  /* 0x000000ff4800720c */ /* 0x000fe20003f25270 */
        /* <DEDUP_REMOVED lines=10> */
[----:B------:R-:W-:Y:S01]  /*2d40*/  FFMA.FTZ R161, R165, UR6, -R203 ;  /* 0x00000006a5a17c23 */ /* 0x000fe200080108cb */
[----:B------:R-:W-:Y:S01]  /*2d50*/  FFMA.FTZ R23, R23, UR6, -R204 ;  /* 0x0000000617177c23 */ /* 0x000fe200080108cc */
[----:B------:R-:W-:-:S02]  /*2d60*/  @!P1 VIADD R24, R198, 0x32440 ;  /* 0x00032440c6189836 */ /* 0x000fc40000000000 */
[--C-:B------:R-:W-:Y:S01]  /*2d70*/  FFMA.FTZ R157, R159, UR6, -R204.reuse ;  /* 0x000000069f9d7c23 */ /* 0x100fe200080108cc */
[----:B------:R-:W-:Y:S01]  /*2d80*/  FFMA.FTZ R210, R163, UR6, -R204 ;  /* 0x00000006a3d27c23 */ /* 0x000fe200080108cc */
[--C-:B------:R-:W-:Y:S01]  /*2d90*/  FFMA.FTZ R159, R162, UR6, -R203.reuse ;  /* 0x00000006a29f7c23 */ /* 0x100fe200080108cb */
[----:B------:R-:W-:Y:S01]  /*2da0*/  MUFU.EX2 R192, R192 ;  /* 0x000000c000c07308 */ /* 0x000fe20000000800 */
[----:B------:R-:W-:Y:S01]  /*2db0*/  @!P1 PRMT R24, RZ, 0x654, R24 ;  /* 0x00000654ff189816 */ /* 0x000fe20000000018 */
[----:B------:R1:W-:Y:S06]  /*2dc0*/  BAR.ARV R22, 0x100 ;  /* 0x000400160000751d */ /* 0x0003ec0000002000 */
[----:B------:R2:W-:Y:S01]  /*2dd0*/  @!P1 SYNCS.ARRIVE.TRANS64.RED.A1T0 RZ, [R24+URZ], RZ ;  /* 0x000000ff18ff99a7 */ /* 0x0005e2000810043f */
[----:B------:R-:W3:Y:S01]  /*2de0*/  MUFU.EX2 R193, R193 ;  /* 0x000000c100c17308 */ /* 0x000ee20000000800 */
[----:B0-----:R-:W-:Y:S01]  /*2df0*/  F2FP.BF16.F32.PACK_AB R152, R189, R190 ;  /* 0x000000bebd98723e */ /* 0x001fe200000010ff */
        /* <DEDUP_REMOVED lines=15> */
[----:B---3--:R-:W-:Y:S01]  /*2ef0*/  F2FP.BF16.F32.PACK_AB R154, R193, R192 ;  /* 0x000000c0c19a723e */ /* 0x008fe200000010ff */
        /* <DEDUP_REMOVED lines=15> */
[----:B0-----:R-:W-:Y:S01]  /*2ff0*/  F2FP.BF16.F32.PACK_AB R153, R196, R191 ;  /* 0x000000bfc499723e */ /* 0x001fe200000010ff */
[--C-:B------:R-:W-:Y:S01]  /*3000*/  FFMA.FTZ R188, R197, UR6, -R204.reuse ;  /* 0x00000006c5bc7c23 */ /* 0x100fe200080108cc */
[--C-:B------:R-:W-:Y:S01]  /*3010*/  FFMA.FTZ R197, R200, UR6, -R204.reuse ;  /* 0x00000006c8c57c23 */ /* 0x100fe200080108cc */
[----:B------:R-:W-:Y:S01]  /*3020*/  FFMA.FTZ R179, R179, UR6, -R203 ;  /* 0x00000006b3b37c23 */ /* 0x000fe200080108cb */
[--C-:B------:R-:W-:Y:S01]  /*3030*/  FFMA.FTZ R199, R201, UR6, -R204.reuse ;  /* 0x00000006c9c77c23 */ /* 0x100fe200080108cc */
[----:B------:R-:W-:Y:S01]  /*3040*/  FFMA.FTZ R200, R205, UR6, -R204 ;  /* 0x00000006cdc87c23 */ /* 0x000fe200080108cc */
[----:B------:R-:W-:Y:S01]  /*3050*/  FADD.FTZ R189, R190, R189 ;  /* 0x000000bdbebd7221 */ /* 0x000fe20000010000 */
[----:B------:R-:W-:Y:S01]  /*3060*/  MUFU.EX2 R156, R156 ;  /* 0x0000009c009c7308 */ /* 0x000fe20000000800 */
[----:B------:R-:W-:Y:S01]  /*3070*/  FADD.FTZ R191, R191, R196 ;  /* 0x000000c4bfbf7221 */ /* 0x000fe20000010000 */
[----:B------:R-:W-:-:S02]  /*3080*/  @!P1 VIADD R198, R198, 0x32460 ;  /* 0x00032460c6c69836 */ /* 0x000fc40000000000 */
[----:B------:R-:W-:-:S04]  /*3090*/  FADD.FTZ R192, R192, R189 ;  /* 0x000000bdc0c07221 */ /* 0x000fc80000010000 */
[----:B------:R-:W-:Y:S01]  /*30a0*/  FADD.FTZ R193, R193, R192 ;  /* 0x000000c0c1c17221 */ /* 0x000fe20000010000 */
[----:B------:R-:W0:Y:S01]  /*30b0*/  MUFU.EX2 R207, R207 ;  /* 0x000000cf00cf7308 */ /* 0x000e220000000800 */
[----:B---3--:R-:W-:Y:S01]  /*30c0*/  F2FP.BF16.F32.PACK_AB R155, R195, R194 ;  /* 0x000000c2c39b723e */ /* 0x008fe200000010ff */
[----:B------:R1:W-:Y:S01]  /*30d0*/  BAR.SYNC.DEFER_BLOCKING R15, 0x100 ;  /* 0x0004000f0000751d */ /* 0x0003e20000010000 */
[----:B------:R-:W-:Y:S01]  /*30e0*/  FADD.FTZ R194, R194, R191 ;  /* 0x000000bfc2c27221 */ /* 0x000fe20000010000 */
[----:B------:R-:W-:-:S03]  /*30f0*/  @!P1 PRMT R198, RZ, 0x654, R198 ;  /* 0x00000654ffc69816 */ /* 0x000fc600000000c6 */
[----:B------:R-:W-:Y:S01]  /*3100*/  FADD.FTZ R194, R195, R194 ;  /* 0x000000c2c3c27221 */ /* 0x000fe20000010000 */
[----:B------:R-:W-:Y:S08]  /*3110*/  MUFU.EX2 R158, R158 ;  /* 0x0000009e009e7308 */ /* 0x000ff00000000800 */
[----:B------:R-:W-:Y:S08]  /*3120*/  MUFU.EX2 R161, R161 ;  /* 0x000000a100a17308 */ /* 0x000ff00000000800 */
[----:B------:R-:W-:Y:S01]  /*3130*/  MUFU.EX2 R23, R23 ;  /* 0x0000001700177308 */ /* 0x000fe20000000800 */
[----:B--2---:R-:W-:-:S06]  /*3140*/  WARPGROUP.ARRIVE ;  /* 0x00000000000079c5 */ /* 0x004fcc0000000000 */
[----:B------:R-:W-:Y:S01]  /*3150*/  HGMMA.64x256x16.F32.BF16 R24, R152, gdesc[UR8].tnspB, RZ, !UPT, gsb0 ;  /* 0x43e0000898187df0 */ /* 0x000fe2000c0018ff */
[----:B------:R-:W2:Y:S01]  /*3160*/  MUFU.EX2 R208, R208 ;  /* 0x000000d000d07308 */ /* 0x000ea20000000800 */
[----:B------:R-:W-:Y:S01]  /*3170*/  UIADD3 UR10, UR7, 0x80, URZ ;  /* 0x00000080070a7890 */ /* 0x000fe2000fffe03f */
[----:B------:R-:W-:-:S06]  /*3180*/  UMOV UR11, 0x40000040 ;  /* 0x40000040000b7882 */ /* 0x000fcc0000000000 */
[----:B------:R-:W-:Y:S08]  /*3190*/  MUFU.EX2 R157, R157 ;  /* 0x0000009d009d7308 */ /* 0x000ff00000000800 */
[----:B------:R-:W3:Y:S08]  /*31a0*/  MUFU.EX2 R210, R210 ;  /* 0x000000d200d27308 */ /* 0x000ef00000000800 */
[----:B------:R-:W-:Y:S08]  /*31b0*/  MUFU.EX2 R159, R159 ;  /* 0x0000009f009f7308 */ /* 0x000ff00000000800 */
[----:B------:R-:W4:Y:S08]  /*31c0*/  MUFU.EX2 R162, R162 ;  /* 0x000000a200a27308 */ /* 0x000f300000000800 */
[----:B------:R-:W-:Y:S08]  /*31d0*/  MUFU.EX2 R163, R163 ;  /* 0x000000a300a37308 */ /* 0x000ff00000000800 */
[----:B------:R-:W-:Y:S08]  /*31e0*/  MUFU.EX2 R166, R166 ;  /* 0x000000a600a67308 */ /* 0x000ff00000000800 */
[----:B------:R-:W-:Y:S08]  /*31f0*/  MUFU.EX2 R160, R160 ;  /* 0x000000a000a07308 */ /* 0x000ff00000000800 */
[----:B------:R-:W5:Y:S08]  /*3200*/  MUFU.EX2 R165, R165 ;  /* 0x000000a500a57308 */ /* 0x000f700000000800 */
[----:B------:R-:W-:Y:S08]  /*3210*/  MUFU.EX2 R164, R164 ;  /* 0x000000a400a47308 */ /* 0x000ff00000000800 */
[----:B------:R-:W1:Y:S08]  /*3220*/  MUFU.EX2 R167, R167 ;  /* 0x000000a700a77308 */ /* 0x000e700000000800 */
[----:B------:R-:W-:Y:S08]  /*3230*/  MUFU.EX2 R169, R169 ;  /* 0x000000a900a97308 */ /* 0x000ff00000000800 */
[----:B------:R-:W1:Y:S08]  /*3240*/  MUFU.EX2 R170, R170 ;  /* 0x000000aa00aa7308 */ /* 0x000e700000000800 */
[----:B------:R-:W-:Y:S08]  /*3250*/  MUFU.EX2 R171, R171 ;  /* 0x000000ab00ab7308 */ /* 0x000ff00000000800 */
[----:B------:R-:W-:Y:S08]  /*3260*/  MUFU.EX2 R174, R174 ;  /* 0x000000ae00ae7308 */ /* 0x000ff00000000800 */
[----:B------:R-:W-:Y:S08]  /*3270*/  MUFU.EX2 R168, R168 ;  /* 0x000000a800a87308 */ /* 0x000ff00000000800 */
[----:B------:R-:W1:Y:S08]  /*3280*/  MUFU.EX2 R173, R173 ;  /* 0x000000ad00ad7308 */ /* 0x000e700000000800 */
        /* <DEDUP_REMOVED lines=16> */
[----:B------:R-:W-:Y:S01]  /*3390*/  MUFU.EX2 R199, R199 ;  /* 0x000000c700c77308 */ /* 0x000fe20000000800 */
[----:B------:R-:W-:-:S02]  /*33a0*/  WARPGROUP.DEPBAR.LE gsb0, 0x0 ;  /* 0x00008000000079c5 */ /* 0x000fc40000010000 */
[----:B0-----:R-:W-:-:S05]  /*33b0*/  F2FP.BF16.F32.PACK_AB R152, R207, R156 ;  /* 0x0000009ccf98723e */ /* 0x001fca00000010ff */
[----:B------:R-:W0:Y:S01]  /*33c0*/  MUFU.EX2 R200, R200 ;  /* 0x000000c800c87308 */ /* 0x000e220000000800 */
[----:B--2---:R-:W-:Y:S01]  /*33d0*/  F2FP.BF16.F32.PACK_AB R153, R208, R23 ;  /* 0x00000017d099723e */ /* 0x004fe200000010ff */
[----:B------:R-:W-:Y:S01]  /*33e0*/  FADD.FTZ R156, R156, R193 ;  /* 0x000000c19c9c7221 */ /* 0x000fe20000010000 */
[----:B------:R-:W-:Y:S01]  /*33f0*/  F2FP.BF16.F32.PACK_AB R154, R161, R158 ;  /* 0x0000009ea19a723e */ /* 0x000fe200000010ff */
[----:B------:R-:W-:Y:S01]  /*3400*/  FADD.FTZ R23, R23, R194 ;  /* 0x000000c217177221 */ /* 0x000fe20000010000 */
[----:B---3--:R-:W-:Y:S01]  /*3410*/  F2FP.BF16.F32.PACK_AB R155, R210, R157 ;  /* 0x0000009dd29b723e */ /* 0x008fe200000010ff */
[----:B------:R-:W-:Y:S02]  /*3420*/  FADD.FTZ R207, R207, R156 ;  /* 0x0000009ccfcf7221 */ /* 0x000fe40000010000 */
[----:B------:R-:W-:Y:S01]  /*3430*/  FADD.FTZ R208, R208, R23 ;  /* 0x00000017d0d07221 */ /* 0x000fe20000010000 */
[----:B------:R-:W-:Y:S01]  /*3440*/  WARPGROUP.ARRIVE ;  /* 0x00000000000079c5 */ /* 0x000fe20000000000 */
[----:B------:R-:W-:-:S02]  /*3450*/  FADD.FTZ R158, R158, R207 ;  /* 0x000000cf9e9e7221 */ /* 0x000fc40000010000 */
[----:B------:R-:W-:Y:S02]  /*3460*/  FADD.FTZ R157, R157, R208 ;  /* 0x000000d09d9d7221 */ /* 0x000fe40000010000 */
[----:B------:R-:W-:Y:S01]  /*3470*/  FADD.FTZ R158, R161, R158 ;  /* 0x0000009ea19e7221 */ /* 0x000fe20000010000 */
[----:B------:R-:W-:Y:S01]  /*3480*/  HGMMA.64x256x16.F32.BF16 R24, R152, gdesc[UR8].tnspB, R24, gsb0 ;  /* 0x43e0000898187df0 */ /* 0x000fe20008001818 */
[----:B------:R-:W-:Y:S01]  /*3490*/  UIADD3 UR10, UR7, 0x100, URZ ;  /* 0x00000100070a7890 */ /* 0x000fe2000fffe03f */
[----:B------:R-:W-:Y:S01]  /*34a0*/  FADD.FTZ R157, R210, R157 ;  /* 0x0000009dd29d7221 */ /* 0x000fe20000010000 */
[----:B------:R-:W-:Y:S01]  /*34b0*/  UMOV UR11, 0x40000040 ;  /* 0x40000040000b7882 */ /* 0x000fe20000000000 */
[----:B------:R-:W-:Y:S02]  /*34c0*/  WARPGROUP.DEPBAR.LE gsb0, 0x0 ;  /* 0x00008000000079c5 */ /* 0x000fe40000010000 */
[----:B----4-:R-:W-:Y:S01]  /*34d0*/  F2FP.BF16.F32.PACK_AB R152, R162, R159 ;  /* 0x0000009fa298723e */ /* 0x010fe200000010ff */
[----:B------:R-:W-:Y:S01]  /*34e0*/  FADD.FTZ R159, R159, R158 ;  /* 0x0000009e9f9f7221 */ /* 0x000fe20000010000 */
[----:B-----5:R-:W-:Y:S01]  /*34f0*/  F2FP.BF16.F32.PACK_AB R153, R165, R160 ;  /* 0x000000a0a599723e */ /* 0x020fe200000010ff */
[----:B------:R-:W-:Y:S01]  /*3500*/  FADD.FTZ R160, R160, R157 ;  /* 0x0000009da0a07221 */ /* 0x000fe20000010000 */
[----:B------:R-:W-:Y:S01]  /*3510*/  F2FP.BF16.F32.PACK_AB R154, R166, R163 ;  /* 0x000000a3a69a723e */ /* 0x000fe200000010ff */
[----:B------:R-:W-:Y:S01]  /*3520*/  FADD.FTZ R162, R162, R159 ;  /* 0x0000009fa2a27221 */ /* 0x000fe20000010000 */
[----:B-1----:R-:W-:Y:S01]  /*3530*/  F2FP.BF16.F32.PACK_AB R155, R167, R164 ;  /* 0x000000a4a79b723e */ /* 0x002fe200000010ff */
[----:B------:R-:W-:-:S02]  /*3540*/  FADD.FTZ R165, R165, R160 ;  /* 0x000000a0a5a57221 */ /* 0x000fc40000010000 */
[----:B------:R-:W-:Y:S01]  /*3550*/  FADD.FTZ R163, R163, R162 ;  /* 0x000000a2a3a37221 */ /* 0x000fe20000010000 */
[----:B------:R-:W-:Y:S01]  /*3560*/  WARPGROUP.ARRIVE ;  /* 0x00000000000079c5 */ /* 0x000fe20000000000 */
[----:B------:R-:W-:Y:S02]  /*3570*/  FADD.FTZ R164, R164, R165 ;  /* 0x000000a5a4a47221 */ /* 0x000fe40000010000 */
[----:B------:R-:W-:Y:S02]  /*3580*/  FADD.FTZ R166, R166, R163 ;  /* 0x000000a3a6a67221 */ /* 0x000fe40000010000 */
[----:B------:R-:W-:-:S07]  /*3590*/  FADD.FTZ R167, R167, R164 ;  /* 0x000000a4a7a77221 */ /* 0x000fce0000010000 */
[----:B------:R-:W-:Y:S01]  /*35a0*/  HGMMA.64x256x16.F32.BF16 R24, R152, gdesc[UR8].tnspB, R24, gsb0 ;  /* 0x43e0000898187df0 */ /* 0x000fe20008001818 */
[----:B------:R-:W-:Y:S01]  /*35b0*/  UIADD3 UR10, UR7, 0x180, URZ ;  /* 0x00000180070a7890 */ /* 0x000fe2000fffe03f */
[----:B------:R-:W-:Y:S01]  /*35c0*/  UMOV UR11, 0x40000040 ;  /* 0x40000040000b7882 */ /* 0x000fe20000000000 */
[----:B------:R-:W-:Y:S02]  /*35d0*/  WARPGROUP.DEPBAR.LE gsb0, 0x0 ;  /* 0x00008000000079c5 */ /* 0x000fe40000010000 */
[----:B------:R-:W-:Y:S01]  /*35e0*/  F2FP.BF16.F32.PACK_AB R152, R170, R169 ;  /* 0x000000a9aa98723e */ /* 0x000fe200000010ff */
[----:B------:R-:W-:Y:S01]  /*35f0*/  FADD.FTZ R169, R169, R166 ;  /* 0x000000a6a9a97221 */ /* 0x000fe20000010000 */
[----:B------:R-:W-:Y:S01]  /*3600*/  F2FP.BF16.F32.PACK_AB R153, R173, R168 ;  /* 0x000000a8ad99723e */ /* 0x000fe200000010ff */
[----:B------:R-:W-:Y:S01]  /*3610*/  FADD.FTZ R168, R168, R167 ;  /* 0x000000a7a8a87221 */ /* 0x000fe20000010000 */
[----:B------:R-:W-:Y:S01]  /*3620*/  F2FP.BF16.F32.PACK_AB R154, R174, R171 ;  /* 0x000000abae9a723e */ /* 0x000fe200000010ff */
[----:B------:R-:W-:Y:S01]  /*3630*/  FADD.FTZ R170, R170, R169 ;  /* 0x000000a9aaaa7221 */ /* 0x000fe20000010000 */
[----:B------:R-:W-:Y:S01]  /*3640*/  F2FP.BF16.F32.PACK_AB R155, R177, R172 ;  /* 0x000000acb19b723e */ /* 0x000fe200000010ff */
[----:B------:R-:W-:-:S02]  /*3650*/  FADD.FTZ R173, R173, R168 ;  /* 0x000000a8adad7221 */ /* 0x000fc40000010000 */
[----:B------:R-:W-:Y:S01]  /*3660*/  FADD.FTZ R171, R171, R170 ;  /* 0x000000aaabab7221 */ /* 0x000fe20000010000 */
[----:B------:R-:W-:Y:S01]  /*3670*/  WARPGROUP.ARRIVE ;  /* 0x00000000000079c5 */ /* 0x000fe20000000000 */
[----:B------:R-:W-:Y:S02]  /*3680*/  FADD.FTZ R172, R172, R173 ;  /* 0x000000adacac7221 */ /* 0x000fe40000010000 */
[----:B------:R-:W-:Y:S02]  /*3690*/  FADD.FTZ R174, R174, R171 ;  /* 0x000000abaeae7221 */ /* 0x000fe40000010000 */
[----:B------:R-:W-:-:S08]  /*36a0*/  FADD.FTZ R177, R177, R172 ;  /* 0x000000acb1b17221 */ /* 0x000fd00000010000 */
        /* <DEDUP_REMOVED lines=19> */
[----:B------:R-:W-:Y:S01]  /*37e0*/  R2UR UR7, R17 ;  /* 0x00000000110772ca */ /* 0x000fe200000e0000 */
[----:B------:R-:W-:-:S12]  /*37f0*/  UMOV UR11, 0x40000040 ;  /* 0x40000040000b7882 */ /* 0x000fd80000000000 */
[----:B------:R-:W-:-:S06]  /*3800*/  UISETP.GE.AND UP0, UPT, UR60, UR7, UPT ;  /* 0x000000073c00728c */ /* 0x000fcc000bf06270 */
[----:B------:R-:W-:Y:S01]  /*3810*/  PLOP3.LUT P2, PT, PT, PT, UP0, 0x80, 0x0 ;  /* 0x000000000000781c */ /* 0x000fe20003f4f008 */
[----:B------:R-:W-:Y:S02]  /*3820*/  WARPGROUP.DEPBAR.LE gsb0, 0x0 ;  /* 0x00008000000079c5 */ /* 0x000fe40000010000 */
[----:B------:R-:W-:Y:S01]  /*3830*/  F2FP.BF16.F32.PACK_AB R152, R184, R179 ;  /* 0x000000b3b898723e */ /* 0x000fe200000010ff */
[----:B------:R-:W-:Y:S01]  /*3840*/  FADD.FTZ R179, R179, R178 ;  /* 0x000000b2b3b37221 */ /* 0x000fe20000010000 */
[C---:B------:R-:W-:Y:S01]  /*3850*/  F2FP.BF16.F32.PACK_AB R153, R197.reuse, R188 ;  /* 0x000000bcc599723e */ /* 0x040fe200000010ff */
[----:B------:R-:W-:Y:S01]  /*3860*/  FADD.FTZ R188, R188, R187 ;  /* 0x000000bbbcbc7221 */ /* 0x000fe20000010000 */
[----:B------:R-:W-:Y:S01]  /*3870*/  F2FP.BF16.F32.PACK_AB R154, R186, R183 ;  /* 0x000000b7ba9a723e */ /* 0x000fe200000010ff */
[----:B------:R-:W-:Y:S01]  /*3880*/  FADD.FTZ R184, R184, R179 ;  /* 0x000000b3b8b87221 */ /* 0x000fe20000010000 */
[----:B0-----:R-:W-:Y:S01]  /*3890*/  F2FP.BF16.F32.PACK_AB R155, R200, R199 ;  /* 0x000000c7c89b723e */ /* 0x001fe200000010ff */
[----:B------:R-:W-:-:S02]  /*38a0*/  FADD.FTZ R188, R197, R188 ;  /* 0x000000bcc5bc7221 */ /* 0x000fc40000010000 */
[----:B------:R-:W-:Y:S01]  /*38b0*/  FADD.FTZ R23, R183, R184 ;  /* 0x000000b8b7177221 */ /* 0x000fe20000010000 */
[----:B------:R-:W-:Y:S01]  /*38c0*/  WARPGROUP.ARRIVE ;  /* 0x00000000000079c5 */ /* 0x000fe20000000000 */
[----:B------:R-:W-:Y:S02]  /*38d0*/  FADD.FTZ R199, R199, R188 ;  /* 0x000000bcc7c77221 */ /* 0x000fe40000010000 */
[----:B------:R-:W-:Y:S02]  /*38e0*/  FADD.FTZ R23, R186, R23 ;  /* 0x00000017ba177221 */ /* 0x000fe40000010000 */
[----:B------:R-:W-:Y:S01]  /*38f0*/  FADD.FTZ R201, R200, R199 ;  /* 0x000000c7c8c97221 */ /* 0x000fe20000010000 */
[----:B------:R-:W-:Y:S03]  /*3900*/  HGMMA.64x256x16.F32.BF16 R24, R152, gdesc[UR8].tnspB, R24, gsb0 ;  /* 0x43e0000898187df0 */ /* 0x000fe60008001818 */
[----:B------:R-:W-:-:S02]  /*3910*/  WARPGROUP.DEPBAR.LE gsb0, 0x0 ;  /* 0x00008000000079c5 */ /* 0x000fc40000010000 */
[----:B------:R0:W-:Y:S01]  /*3920*/  @!P1 SYNCS.ARRIVE.TRANS64.RED.A1T0 RZ, [R198+URZ], RZ ;  /* 0x000000ffc6ff99a7 */ /* 0x0001e2000810043f */
[----:B------:R-:W-:Y:S05]  /*3930*/  @!P2 BRA `(.L_x_9046) ;  /* 0x000000240038a947 */ /* 0x000fea0003800000 */
[----:B------:R-:W-:Y:S01]  /*3940*/  UMOV UR6, URZ ;  /* 0x0000003f00067c82 */ /* 0x000fe20008000000 */
[----:B------:R-:W-:Y:S02]  /*3950*/  IMAD.MOV.U32 R204, RZ, RZ, R21 ;  /* 0x000000ffffcc7224 */ /* 0x000fe400078e0015 */
[----:B------:R-:W-:Y:S02]  /*3960*/  IMAD.MOV.U32 R203, RZ, RZ, R20 ;  /* 0x000000ffffcb7224 */ /* 0x000fe400078e0014 */
[----:B------:R-:W-:Y:S02]  /*3970*/  IMAD.U32 R210, RZ, RZ, UR6 ;  /* 0x00000006ffd27e24 */ /* 0x000fe4000f8e00ff */
[----:B------:R-:W-:Y:S01]  /*3980*/  IMAD.U32 R209, RZ, RZ, UR60 ;  /* 0x0000003cffd17e24 */ /* 0x000fe2000f8e00ff */
[----:B------:R-:W-:-:S06]  /*3990*/  UMOV UR60, URZ ;  /* 0x0000003f003c7c82 */ /* 0x000fcc0008000000 */
.L_x_9055:
[----:B------:R-:W-:Y:S01]  /*39a0*/  R2UR UR6, R209 ;  /* 0x00000000d10672ca */ /* 0x000fe200000e0000 */
[----:B------:R-:W-:Y:S01]  /*39b0*/  UIADD3 UR60, UR60, 0x1, URZ ;  /* 0x000000013c3c7890 */ /* 0x000fe2000fffe03f */
[----:B------:R-:W-:Y:S02]  /*39c0*/  R2UR UR7, R210 ;  /* 0x00000000d20772ca */ /* 0x000fe400000e0000 */
[----:B------:R-:W-:Y:S01]  /*39d0*/  R2UR UR10, R17 ;  /* 0x00000000110a72ca */ /* 0x000fe200000e0000 */
[----:B------:R-:W-:-:S04]  /*39e0*/  UISETP.NE.AND UP0, UPT, UR60, 0x2, UPT ;  /* 0x000000023c00788c */ /* 0x000fc8000bf05270 */
[----:B------:R-:W-:-:S04]  /*39f0*/  USEL UR60, UR60, URZ, UP0 ;  /* 0x0000003f3c3c7287 */ /* 0x000fc80008000000 */
[----:B------:R-:W-:Y:S01]  /*3a00*/  IMAD.U32 R20, RZ, RZ, UR6 ;  /* 0x00000006ff147e24 */ /* 0x000fe2000f8e00ff */
[----:B------:R-:W-:-:S04]  /*3a10*/  UIADD3 UR6, UR6, -0x1, URZ ;  /* 0xffffffff06067890 */ /* 0x000fc8000fffe03f */
[----:B------:R-:W-:Y:S02]  /*3a20*/  ISETP.GT.AND P2, PT, R20, UR10, PT ;  /* 0x0000000a14007c0c */ /* 0x000fe4000bf44270 */
[----:B------:R-:W-:Y:S01]  /*3a30*/  IMAD.U32 R209, RZ, RZ, UR6 ;  /* 0x00000006ffd17e24 */ /* 0x000fe2000f8e00ff */
[----:B------:R-:W-:-:S04]  /*3a40*/  USEL UR6, URZ, 0x1, UP0 ;  /* 0x000000013f067887 */ /* 0x000fc80008000000 */
[----:B------:R-:W-:-:S06]  /*3a50*/  ULOP3.LUT UR7, UR7, UR6, URZ, 0x3c, !UPT ;  /* 0x0000000607077292 */ /* 0x000fcc000f8e3c3f */
[----:B------:R-:W-:Y:S01]  /*3a60*/  IMAD.U32 R210, RZ, RZ, UR7 ;  /* 0x00000007ffd27e24 */ /* 0x000fe2000f8e00ff */
[----:B-1----:R-:W-:Y:S06]  /*3a70*/  @!P0 BRA `(.L_x_9047) ;  /* 0x0000000000048947 */ /* 0x002fec0003800000 */
[----:B------:R-:W-:Y:S01]  /*3a80*/  BPT.TRAP 0x1 ;  /* 0x000000040000795c */ /* 0x000fe20000300000 */
.L_x_9047:
[----:B------:R-:W-:Y:S02]  /*3a90*/  R2UR UR7, R16 ;  /* 0x00000000100772ca */ /* 0x000fe400000e0000 */
[----:B------:R-:W-:-:S11]  /*3aa0*/  R2UR UR6, R210 ;  /* 0x00000000d20672ca */ /* 0x000fd600000e0000 */
[----:B------:R-:W-:Y:S02]  /*3ab0*/  ULEA UR61, UR60, UR7, 0x3 ;  /* 0x000000073c3d7291 */ /* 0x000fe4000f8e183f */
[----:B------:R-:W-:-:S05]  /*3ac0*/  IMAD.U32 R20, RZ, RZ, UR6 ;  /* 0x00000006ff147e24 */ /* 0x000fca000f8e00ff */
[----:B------:R-:W-:-:S04]  /*3ad0*/  SHF.L.U32 R20, R20, 0x1f, RZ ;  /* 0x0000001f14147819 */ /* 0x000fc800000006ff */
[----:B------:R1:W2:Y:S01]  /*3ae0*/  SYNCS.PHASECHK.TRANS64.TRYWAIT P3, [UR61+0x32430], R20 ;  /* 0x03243014ff0075a7 */ /* 0x0002a2000806017d */
[----:B------:R-:W-:Y:S05]  /*3af0*/  @!P0 BRA `(.L_x_9048) ;  /* 0x0000000000048947 */ /* 0x000fea0003800000 */
[----:B------:R-:W-:Y:S01]  /*3b00*/  BPT.TRAP 0x1 ;  /* 0x000000040000795c */ /* 0x000fe20000300000 */
.L_x_9048:
[----:B--2---:R-:W-:Y:S05]  /*3b10*/  @P3 BRA `(.L_x_9049) ;  /* 0x0000000000083947 */ /* 0x004fea0003800000 */
[----:B------:R-:W2:Y:S02]  /*3b20*/  SYNCS.PHASECHK.TRANS64.TRYWAIT P3, [UR61+0x32430], R20 ;  /* 0x03243014ff0075a7 */ /* 0x000ea4000806017d */
[----:B--2---:R-:W-:Y:S05]  /*3b30*/  @!P3 BRA `(.L_x_9050) ;  /* 0x0000009c00ecb947 */ /* 0x004fea0003800000 */
.L_x_9049:
[----:B------:R-:W-:Y:S01]  /*3b40*/  R2UR UR6, R0 ;  /* 0x00000000000672ca */ /* 0x000fe200000e0000 */
[----:B0-----:R-:W-:Y:S01]  /*3b50*/  WARPGROUP.ARRIVE ;  /* 0x00000000000079c5 */ /* 0x001fe20000000000 */
[----:B--2---:R-:W-:Y:S01]  /*3b60*/  MOV R21, UR21 ;  /* 0x0000001500157c02 */ /* 0x004fe20008000f00 */
        /* <DEDUP_REMOVED lines=9> */
[----:B------:R-:W-:Y:S01]  /*3c00*/  UIMAD UR6, UR60, 0x300, UR6 ;  /* 0x000003003c0678a4 */ /* 0x000fe2000f8e0206 */
[----:B------:R-:W-:Y:S02]  /*3c10*/  R2UR UR16, R4 ;  /* 0x00000000041072ca */ /* 0x000fe400000e0000 */
[----:B------:R-:W-:Y:S01]  /*3c20*/  R2UR UR17, R5 ;  /* 0x00000000051172ca */ /* 0x000fe200000e0000 */
[----:B------:R-:W-:Y:S01]  /*3c30*/  UIADD3 UR7, UR6, 0x2, URZ ;  /* 0x0000000206077890 */ /* 0x000fe2000fffe03f */
[----:B------:R-:W-:Y:S02]  /*3c40*/  MOV R205, UR13 ;  /* 0x0000000d00cd7c02 */ /* 0x000fe40008000f00 */
[----:B------:R-:W-:Y:S01]  /*3c50*/  UMOV UR22, UR6 ;  /* 0x0000000600167c82 */ /* 0x000fe20008000000 */
[----:B------:R-:W-:Y:S01]  /*3c60*/  MOV R207, UR12 ;  /* 0x0000000c00cf7c02 */ /* 0x000fe20008000f00 */
[----:B------:R-:W-:Y:S01]  /*3c70*/  HGMMA.64x96x16.F32.BF16 R152, gdesc[UR20], RZ, !UPT, gsb0 ;  /* 0x01600000149879f0 */ /* 0x000fe2000c0018ff */
[----:B------:R-:W-:Y:S01]  /*3c80*/  R2UR UR12, R6 ;  /* 0x00000000060c72ca */ /* 0x000fe200000e0000 */
[----:B------:R-:W-:Y:S01]  /*3c90*/  UMOV UR18, UR7 ;  /* 0x0000000700127c82 */ /* 0x000fe20008000000 */
[----:B------:R-:W-:Y:S01]  /*3ca0*/  R2UR UR13, R7 ;  /* 0x00000000070d72ca */ /* 0x000fe200000e0000 */
[----:B------:R-:W-:Y:S01]  /*3cb0*/  UIADD3 UR7, UR6, 0x4, URZ ;  /* 0x0000000406077890 */ /* 0x000fe2000fffe03f */
[----:B------:R-:W-:Y:S01]  /*3cc0*/  MOV R208, UR9 ;  /* 0x0000000900d07c02 */ /* 0x000fe20008000f00 */
[----:B------:R-:W-:Y:S01]  /*3cd0*/  UIADD3 UR6, UR6, 0x6, URZ ;  /* 0x0000000606067890 */ /* 0x000fe2000fffe03f */
[----:B------:R-:W-:-:S02]  /*3ce0*/  MOV R211, UR8 ;  /* 0x0000000800d37c02 */ /* 0x000fc40008000f00 */
[----:B------:R-:W-:Y:S02]  /*3cf0*/  R2UR UR8, R8 ;  /* 0x00000000080872ca */ /* 0x000fe400000e0000 */
[----:B------:R-:W-:Y:S01]  /*3d00*/  UMOV UR14, UR7 ;  /* 0x00000007000e7c82 */ /* 0x000fe20008000000 */
[----:B------:R-:W-:Y:S01]  /*3d10*/  R2UR UR9, R9 ;  /* 0x00000000090972ca */ /* 0x000fe200000e0000 */
[----:B------:R-:W-:Y:S01]  /*3d20*/  UMOV UR10, UR6 ;  /* 0x00000006000a7c82 */ /* 0x000fe20008000000 */
        /* <DEDUP_REMOVED lines=18> */
[----:B------:R-:W-:-:S12]  /*3e50*/  @!P0 BRA `(.L_x_9051) ;  /* 0x0000000000048947 */ /* 0x000fd80003800000 */
[----:B------:R-:W-:Y:S01]  /*3e60*/  BPT.TRAP 0x1 ;  /* 0x000000040000795c */ /* 0x000fe20000300000 */
.L_x_9051:
[----:B------:R0:W2:Y:S01]  /*3e70*/  SYNCS.PHASECHK.TRANS64.TRYWAIT P3, [UR61+0x32450], R20 ;  /* 0x03245014ff0075a7 */ /* 0x0000a2000806017d */
[----:B------:R-:W-:Y:S05]  /*3e80*/  @!P0 BRA `(.L_x_9052) ;  /* 0x0000000000048947 */ /* 0x000fea0003800000 */
[----:B------:R-:W-:Y:S01]  /*3e90*/  BPT.TRAP 0x1 ;  /* 0x000000040000795c */ /* 0x000fe20000300000 */
.L_x_9052:
[----:B--2---:R-:W-:Y:S05]  /*3ea0*/  @P3 BRA `(.L_x_9053) ;  /* 0x0000000000083947 */ /* 0x004fea0003800000 */
[----:B------:R-:W2:Y:S02]  /*3eb0*/  SYNCS.PHASECHK.TRANS64.TRYWAIT P3, [UR61+0x32450], R20 ;  /* 0x03245014ff0075a7 */ /* 0x000ea4000806017d */
[----:B--2---:R-:W-:Y:S05]  /*3ec0*/  @!P3 BRA `(.L_x_9054) ;  /* 0x0000009c0020b947 */ /* 0x004fea0003800000 */
.L_x_9053:
[----:B------:R-:W-:Y:S01]  /*3ed0*/  R2UR UR6, R14 ;  /* 0x000000000e0672ca */ /* 0x000fe200000e0000 */
[----:B------:R-:W-:Y:S01]  /*3ee0*/  WARPGROUP.ARRIVE ;  /* 0x00000000000079c5 */ /* 0x000fe20000000000 */
[----:B012---:R-:W-:Y:S01]  /*3ef0*/  MOV R20, UR49 ;  /* 0x0000003100147c02 */ /* 0x007fe20008000f00 */
[----:B------:R-:W-:Y:S01]  /*3f00*/  UMOV UR51, 0x40000040 ;  /* 0x4000004000337882 */ /* 0x000fe20000000000 */
[----:B------:R-:W-:Y:S01]  /*3f10*/  MOV R21, UR48 ;  /* 0x0000003000157c02 */ /* 0x000fe20008000f00 */
        /* <DEDUP_REMOVED lines=8> */
[----:B------:R-:W-:Y:S01]  /*3fa0*/  UIMAD UR58, UR60, 0xc00, UR6 ;  /* 0x00000c003c3a78a4 */ /* 0x000fe2000f8e0206 */
[----:B------:R-:W-:Y:S01]  /*3fb0*/  R2UR UR52, R12 ;  /* 0x000000000c3472ca */ /* 0x000fe200000e0000 */
[----:B------:R-:W-:Y:S01]  /*3fc0*/  UMOV UR19, 0x40000040 ;  /* 0x4000004000137882 */ /* 0x000fe20000000000 */
[----:B------:R-:W-:Y:S01]  /*3fd0*/  R2UR UR53, R13 ;  /* 0x000000000d3572ca */ /* 0x000fe200000e0000 */
[----:B------:R-:W-:Y:S01]  /*3fe0*/  UIADD3 UR6, UR58, 0x2, URZ ;  /* 0x000000023a067890 */ /* 0x000fe2000fffe03f */
[----:B------:R-:W-:Y:S01]  /*3ff0*/  IMAD.U32 R211, RZ, RZ, UR61 ;  /* 0x0000003dffd37e24 */ /* 0x000fe2000f8e00ff */
[----:B------:R-:W-:-:S02]  /*4000*/  UIADD3 UR10, UR58, 0x6, URZ ;  /* 0x000000063a0a7890 */ /* 0x000fc4000fffe03f */
[----:B------:R-:W-:Y:S01]  /*4010*/  UMOV UR50, UR58 ;  /* 0x0000003a00327c82 */ /* 0x000fe20008000000 */
[----:B------:R-:W-:Y:S01]  /*4020*/  UIADD3 UR14, UR58, 0x300, URZ ;  /* 0x000003003a0e7890 */ /* 0x000fe2000fffe03f */
[----:B------:R-:W-:Y:S01]  /*4030*/  HGMMA.64x96x16.F32.BF16 R152, gdesc[UR48], R152, gsb0 ;  /* 0x01600000309879f0 */ /* 0x000fe20008001898 */
[----:B------:R-:W-:Y:S01]  /*4040*/  UMOV UR54, UR6 ;  /* 0x0000000600367c82 */ /* 0x000fe20008000000 */
[----:B------:R-:W-:Y:S01]  /*4050*/  UIADD3 UR6, UR58, 0x4, URZ ;  /* 0x000000043a067890 */ /* 0x000fe2000fffe03f */
[----:B------:R-:W-:Y:S01]  /*4060*/  R2UR UR49, R20 ;  /* 0x00000000143172ca */ /* 0x000fe200000e0000 */
[----:B------:R-:W-:Y:S01]  /*4070*/  UIADD3 UR18, UR58, 0x302, URZ ;  /* 0x000003023a127890 */ /* 0x000fe2000fffe03f */
[----:B------:R-:W-:Y:S01]  /*4080*/  R2UR UR48, R21 ;  /* 0x00000000153072ca */ /* 0x000fe200000e0000 */
[----:B------:R-:W-:Y:S01]  /*4090*/  UIADD3 UR22, UR58, 0x304, URZ ;  /* 0x000003043a167890 */ /* 0x000fe2000fffe03f */
[----:B------:R-:W-:Y:S01]  /*40a0*/  UMOV UR23, 0x40000040 ;  /* 0x4000004000177882 */ /* 0x000fe20000000000 */
        /* <DEDUP_REMOVED lines=14> */
[----:B------:R-:W-:Y:S01]  /*4190*/  UMOV UR59, 0x40000040 ;  /* 0x40000040003b7882 */ /* 0x000fe20000000000 */
[----:B------:R-:W-:-:S02]  /*41a0*/  WARPGROUP.DEPBAR.LE gsb0, 0x0 ;  /* 0x00008000000079c5 */ /* 0x000fc40000010000 */
[----:B------:R-:W-:-:S06]  /*41b0*/  WARPGROUP.ARRIVE ;  /* 0x00000000000079c5 */ /* 0x000fcc0000000000 */
[----:B------:R-:W-:Y:S01]  /*41c0*/  HGMMA.64x96x16.F32.BF16 R152, gdesc[UR52], R152, gsb0 ;  /* 0x01600000349879f0 */ /* 0x000fe20008001898 */
[----:B------:R-:W-:Y:S01]  /*41d0*/  R2UR UR53, R22 ;  /* 0x00000000163572ca */ /* 0x000fe200000e0000 */
[----:B------:R-:W-:Y:S01]  /*41e0*/  UIADD3 UR54, UR58, 0x904, URZ ;  /* 0x000009043a367890 */ /* 0x000fe2000fffe03f */
[----:B------:R-:W-:Y:S01]  /*41f0*/  R2UR UR52, R200 ;  /* 0x00000000c83472ca */ /* 0x000fe200000e0000 */
[----:B------:R-:W-:Y:S01]  /*4200*/  UMOV UR55, 0x40000040 ;  /* 0x4000004000377882 */ /* 0x000fe20000000000 */
[----:B------:R-:W-:Y:S01]  /*4210*/  UIADD3 UR58, UR58, 0x906, URZ ;  /* 0x000009063a3a7890 */ /* 0x000fe2000fffe03f */
[----:B------:R-:W-:Y:S02]  /*4220*/  WARPGROUP.DEPBAR.LE gsb0, 0x0 ;  /* 0x00008000000079c5 */ /* 0x000fe40000010000 */
[----:B------:R-:W-:-:S06]  /*4230*/  WARPGROUP.ARRIVE ;  /* 0x00000000000079c5 */ /* 0x000fcc0000000000 */
[----:B------:R-:W-:Y:S01]  /*4240*/  HGMMA.64x96x16.F32.BF16 R152, gdesc[UR4], R152, gsb0 ;  /* 0x01600000049879f0 */ /* 0x000fe20008001898 */
[----:B------:R-:W-:Y:S01]  /*4250*/  ULDC UR6, c[0x0][0xa80] ;  /* 0x0002a00000067ab9 */ /* 0x000fe20000000800 */
[----:B------:R-:W-:-:S13]  /*4260*/  R2UR UR7, R206 ;  /* 0x00000000ce0772ca */ /* 0x000fda00000e0000 */
[----:B------:R-:W-:Y:S01]  /*4270*/  UIMAD UR7, UR60, 0xc00, UR7 ;  /* 0x00000c003c0778a4 */ /* 0x000fe2000f8e0207 */
[----:B------:R-:W-:Y:S02]  /*4280*/  WARPGROUP.DEPBAR.LE gsb0, 0x0 ;  /* 0x00008000000079c5 */ /* 0x000fe40000010000 */
[----:B------:R-:W-:-:S06]  /*4290*/  WARPGROUP.ARRIVE ;  /* 0x00000000000079c5 */ /* 0x000fcc0000000000 */
[----:B------:R-:W-:Y:S01]  /*42a0*/  HGMMA.64x96x16.F32.BF16 R152, gdesc[UR8], R152, gsb0 ;  /* 0x01600000089879f0 */ /* 0x000fe20008001898 */
        /* <DEDUP_REMOVED lines=81> */
[----:B------:R-:W-:-:S03]  /*47c0*/  FMNMX.FTZ R20, R190, R21, !PT ;  /* 0x00000015be147209 */ /* 0x000fc60007810000 */
[----:B------:R-:W0:Y:S01]  /*47d0*/  SHFL.BFLY PT, R205, R22, 0x2, 0x1f ;  /* 0x0c401f0016cd7f89 */ /* 0x000e2200000e0000 */
[----:B------:R-:W-:-:S04]  /*47e0*/  FMNMX.FTZ R21, R191, R20, !PT ;  /* 0x00000014bf157209 */ /* 0x000fc80007810000 */
[----:B------:R-:W-:-:S04]  /*47f0*/  FMNMX.FTZ R20, R194, R21, !PT ;  /* 0x00000015c2147209 */ /* 0x000fc80007810000 */
[----:B------:R-:W-:-:S04]  /*4800*/  FMNMX.FTZ R21, R195, R20, !PT ;  /* 0x00000014c3157209 */ /* 0x000fc80007810000 */
[----:B------:R-:W-:-:S04]  /*4810*/  FMNMX.FTZ R20, R198, R21, !PT ;  /* 0x00000015c6147209 */ /* 0x000fc80007810000 */
[----:B------:R-:W-:-:S05]  /*4820*/  FMNMX.FTZ R21, R199, R20, !PT ;  /* 0x00000014c7157209 */ /* 0x000fca0007810000 */
[----:B------:R-:W1:Y:S01]  /*4830*/  SHFL.BFLY PT, R20, R21, 0x2, 0x1f ;  /* 0x0c401f0015147f89 */ /* 0x000e6200000e0000 */
[----:B0-----:R-:W-:-:S05]  /*4840*/  FMNMX.FTZ R202, R22, R205, !PT ;  /* 0x000000cd16ca7209 */ /* 0x001fca0007810000 */
[----:B------:R-:W0:Y:S01]  /*4850*/  SHFL.BFLY PT, R205, R202, 0x1, 0x1f ;  /* 0x0c201f00cacd7f89 */ /* 0x000e2200000e0000 */
[----:B-1----:R-:W-:-:S05]  /*4860*/  FMNMX.FTZ R207, R21, R20, !PT ;  /* 0x0000001415cf7209 */ /* 0x002fca0007810000 */
[----:B------:R-:W1:Y:S01]  /*4870*/  SHFL.BFLY PT, R22, R207, 0x1, 0x1f ;  /* 0x0c201f00cf167f89 */ /* 0x000e6200000e0000 */
[----:B0-----:R-:W-:-:S05]  /*4880*/  FMNMX.FTZ R20, R202, R205, !PT ;  /* 0x000000cdca147209 */ /* 0x001fca0007810000 */
[C---:B------:R-:W-:Y:S01]  /*4890*/  FMUL.FTZ R205, R20.reuse, UR6 ;  /* 0x0000000614cd7c20 */ /* 0x040fe20008410000 */
[----:B------:R-:W-:-:S03]  /*48a0*/  FADD.FTZ R200, -R20, R203 ;  /* 0x000000cb14c87221 */ /* 0x000fc60000010100 */
[--C-:B------:R-:W-:Y:S01]  /*48b0*/  FFMA.FTZ R203, R152, UR6, -R205.reuse ;  /* 0x0000000698cb7c23 */ /* 0x100fe200080108cd */
[----:B------:R-:W-:Y:S02]  /*48c0*/  @!P1 VIADD R152, R211, 0x32440 ;  /* 0x00032440d3989836 */ /* 0x000fe40000000000 */
[----:B------:R-:W-:Y:S01]  /*48d0*/  FMUL.FTZ R200, R200, UR6 ;  /* 0x00000006c8c87c20 */ /* 0x000fe20008410000 */
[--C-:B------:R-:W-:Y:S01]  /*48e0*/  FFMA.FTZ R202, R153, UR6, -R205.reuse ;  /* 0x0000000699ca7c23 */ /* 0x100fe200080108cd */
[--C-:B------:R-:W-:Y:S01]  /*48f0*/  FFMA.FTZ R156, R156, UR6, -R205.reuse ;  /* 0x000000069c9c7c23 */ /* 0x100fe200080108cd */
[--C-:B------:R-:W-:Y:S01]  /*4900*/  FFMA.FTZ R157, R157, UR6, -R205.reuse ;  /* 0x000000069d9d7c23 */ /* 0x100fe200080108cd */
[----:B------:R-:W-:Y:S01]  /*4910*/  @!P1 PRMT R152, RZ, 0x654, R152 ;  /* 0x00000654ff989816 */ /* 0x000fe20000000098 */
[----:B------:R-:W-:Y:S01]  /*4920*/  MUFU.EX2 R203, R203 ;  /* 0x000000cb00cb7308 */ /* 0x000fe20000000800 */
[--C-:B------:R-:W-:Y:S01]  /*4930*/  FFMA.FTZ R160, R160, UR6, -R205.reuse ;  /* 0x00000006a0a07c23 */ /* 0x100fe200080108cd */
[--C-:B------:R-:W-:Y:S01]  /*4940*/  FFMA.FTZ R161, R161, UR6, -R205.reuse ;  /* 0x00000006a1a17c23 */ /* 0x100fe200080108cd */
[--C-:B------:R-:W-:Y:S01]  /*4950*/  FFMA.FTZ R164, R164, UR6, -R205.reuse ;  /* 0x00000006a4a47c23 */ /* 0x100fe200080108cd */
[--C-:B------:R-:W-:Y:S01]  /*4960*/  FFMA.FTZ R165, R165, UR6, -R205.reuse ;  /* 0x00000006a5a57c23 */ /* 0x100fe200080108cd */
[--C-:B------:R-:W-:Y:S01]  /*4970*/  FFMA.FTZ R168, R168, UR6, -R205.reuse ;  /* 0x00000006a8a87c23 */ /* 0x100fe200080108cd */
[----:B-1----:R-:W-:Y:S01]  /*4980*/  FMNMX.FTZ R21, R207, R22, !PT ;  /* 0x00000016cf157209 */ /* 0x002fe20007810000 */
[--C-:B------:R-:W-:Y:S01]  /*4990*/  FFMA.FTZ R169, R169, UR6, -R205.reuse ;  /* 0x00000006a9a97c23 */ /* 0x100fe200080108cd */
[----:B------:R-:W0:Y:S01]  /*49a0*/  MUFU.EX2 R200, R200 ;  /* 0x000000c800c87308 */ /* 0x000e220000000800 */
[--C-:B------:R-:W-:Y:S01]  /*49b0*/  FFMA.FTZ R172, R172, UR6, -R205.reuse ;  /* 0x00000006acac7c23 */ /* 0x100fe200080108cd */
[--C-:B------:R-:W-:Y:S01]  /*49c0*/  FFMA.FTZ R173, R173, UR6, -R205.reuse ;  /* 0x00000006adad7c23 */ /* 0x100fe200080108cd */
[C---:B------:R-:W-:Y:S01]  /*49d0*/  FADD.FTZ R22, -R21.reuse, R204 ;  /* 0x000000cc15167221 */ /* 0x040fe20000010100 */
[----:B------:R-:W-:Y:S01]  /*49e0*/  FMUL.FTZ R212, R21, UR6 ;  /* 0x0000000615d47c20 */ /* 0x000fe20008410000 */
[--C-:B------:R-:W-:Y:S01]  /*49f0*/  FFMA.FTZ R176, R176, UR6, -R205.reuse ;  /* 0x00000006b0b07c23 */ /* 0x100fe200080108cd */
[--C-:B------:R-:W-:Y:S01]  /*4a00*/  FFMA.FTZ R177, R177, UR6, -R205.reuse ;  /* 0x00000006b1b17c23 */ /* 0x100fe200080108cd */
[----:B------:R-:W-:Y:S01]  /*4a10*/  FMUL.FTZ R204, R22, UR6 ;  /* 0x0000000616cc7c20 */ /* 0x000fe20008410000 */
[----:B------:R-:W-:Y:S01]  /*4a20*/  IADD3 R22, -R19, 0xb, RZ ;  /* 0x0000000b13167810 */ /* 0x000fe20007ffe1ff */
[--C-:B------:R-:W-:Y:S01]  /*4a30*/  FFMA.FTZ R207, R154, UR6, -R212.reuse ;  /* 0x000000069acf7c23 */ /* 0x100fe200080108d4 */
[--C-:B------:R-:W-:Y:S01]  /*4a40*/  FFMA.FTZ R208, R155, UR6, -R212.reuse ;  /* 0x000000069bd07c23 */ /* 0x100fe200080108d4 */
[--C-:B------:R-:W-:Y:S01]  /*4a50*/  FFMA.FTZ R158, R158, UR6, -R212.reuse ;  /* 0x000000069e9e7c23 */ /* 0x100fe200080108d4 */
[--C-:B------:R-:W-:Y:S01]  /*4a60*/  FFMA.FTZ R159, R159, UR6, -R212.reuse ;  /* 0x000000069f9f7c23 */ /* 0x100fe200080108d4 */
[----:B------:R1:W-:Y:S06]  /*4a70*/  BAR.ARV R22, 0x100 ;  /* 0x000400160000751d */ /* 0x0003ec0000002000 */
[----:B------:R2:W-:Y:S01]  /*4a80*/  @!P1 SYNCS.ARRIVE.TRANS64.RED.A1T0 RZ, [R152+URZ], RZ ;  /* 0x000000ff98ff99a7 */ /* 0x0005e2000810043f */
[----:B------:R-:W3:Y:S01]  /*4a90*/  MUFU.EX2 R204, R204 ;  /* 0x000000cc00cc7308 */ /* 0x000ee20000000800 */
[-C--:B0-----:R-:W-:Y:S01]  /*4aa0*/  FMUL.FTZ R24, R24, R200.reuse ;  /* 0x000000c818187220 */ /* 0x081fe20000410000 */
        /* <DEDUP_REMOVED lines=134> */
[----:B--2---:R-:W-:Y:S01]  /*5310*/  F2FP.BF16.F32.PACK_AB R152, R202, R203 ;  /* 0x000000cbca98723e */ /* 0x004fe200000010ff */
[--C-:B------:R-:W-:Y:S01]  /*5320*/  FFMA.FTZ R162, R162, UR6, -R212.reuse ;  /* 0x00000006a2a27c23 */ /* 0x100fe200080108d4 */
[----:B0-----:R-:W-:Y:S01]  /*5330*/  F2FP.BF16.F32.PACK_AB R154, R157, R156 ;  /* 0x0000009c9d9a723e */ /* 0x001fe200000010ff */
[--C-:B------:R-:W-:Y:S01]  /*5340*/  FFMA.FTZ R163, R163, UR6, -R212.reuse ;  /* 0x00000006a3a37c23 */ /* 0x100fe200080108d4 */
[----:B----4-:R-:W-:Y:S01]  /*5350*/  F2FP.BF16.F32.PACK_AB R153, R208, R207 ;  /* 0x000000cfd099723e */ /* 0x010fe200000010ff */
[--C-:B------:R-:W-:Y:S01]  /*5360*/  FFMA.FTZ R166, R166, UR6, -R212.reuse ;  /* 0x00000006a6a67c23 */ /* 0x100fe200080108d4 */
[----:B-----5:R-:W-:Y:S01]  /*5370*/  F2FP.BF16.F32.PACK_AB R155, R159, R158 ;  /* 0x0000009e9f9b723e */ /* 0x020fe200000010ff */
[----:B------:R1:W-:Y:S01]  /*5380*/  BAR.SYNC.DEFER_BLOCKING R15, 0x100 ;  /* 0x0004000f0000751d */ /* 0x0003e20000010000 */
        /* <DEDUP_REMOVED lines=23> */
[----:B------:R-:W-:Y:S01]  /*5500*/  WARPGROUP.ARRIVE ;  /* 0x00000000000079c5 */ /* 0x000fe20000000000 */
[--C-:B------:R-:W-:Y:S01]  /*5510*/  FFMA.FTZ R193, R193, UR6, -R205.reuse ;  /* 0x00000006c1c17c23 */ /* 0x100fe200080108cd */
[--C-:B------:R-:W-:Y:S01]  /*5520*/  FFMA.FTZ R196, R196, UR6, -R205.reuse ;  /* 0x00000006c4c47c23 */ /* 0x100fe200080108cd */
[----:B------:R-:W-:Y:S01]  /*5530*/  FFMA.FTZ R197, R197, UR6, -R205 ;  /* 0x00000006c5c57c23 */ /* 0x000fe200080108cd */
[--C-:B------:R-:W-:Y:S01]  /*5540*/  FFMA.FTZ R194, R194, UR6, -R212.reuse ;  /* 0x00000006c2c27c23 */ /* 0x100fe200080108d4 */
[--C-:B------:R-:W-:Y:S01]  /*5550*/  FFMA.FTZ R195, R195, UR6, -R212.reuse ;  /* 0x00000006c3c37c23 */ /* 0x100fe200080108d4 */
[----:B------:R-:W-:Y:S01]  /*5560*/  HGMMA.64x256x16.F32.BF16 R24, R152, gdesc[UR8].tnspB, R24, gsb0 ;  /* 0x43e0000898187df0 */ /* 0x000fe20008001818 */
[----:B------:R-:W-:Y:S01]  /*5570*/  MUFU.EX2 R165, R165 ;  /* 0x000000a500a57308 */ /* 0x000fe20000000800 */
[----:B------:R-:W-:Y:S01]  /*5580*/  UIADD3 UR10, UR7, 0x80, URZ ;  /* 0x00000080070a7890 */ /* 0x000fe2000fffe03f */
[--C-:B------:R-:W-:Y:S01]  /*5590*/  FFMA.FTZ R198, R198, UR6, -R212.reuse ;  /* 0x00000006c6c67c23 */ /* 0x100fe200080108d4 */
[----:B------:R-:W-:Y:S01]  /*55a0*/  UMOV UR11, 0x40000040 ;  /* 0x40000040000b7882 */ /* 0x000fe20000000000 */
[----:B------:R-:W-:Y:S01]  /*55b0*/  FFMA.FTZ R199, R199, UR6, -R212 ;  /* 0x00000006c7c77c23 */ /* 0x000fe200080108d4 */
[----:B------:R-:W-:Y:S01]  /*55c0*/  FFMA.FTZ R23, R200, R23, R203 ;  /* 0x00000017c8177223 */ /* 0x000fe200000100cb */
[----:B------:R-:W-:Y:S01]  /*55d0*/  FFMA.FTZ R201, R204, R201, R207 ;  /* 0x000000c9ccc97223 */ /* 0x000fe200000100cf */
        /* <DEDUP_REMOVED lines=9> */
[----:B------:R-:W2:Y:S01]  /*5670*/  MUFU.EX2 R163, R163 ;  /* 0x000000a300a37308 */ /* 0x000ea20000000800 */
[----:B------:R-:W-:Y:S01]  /*5680*/  FADD.FTZ R157, R157, R156 ;  /* 0x0000009c9d9d7221 */ /* 0x000fe20000010000 */
[----:B------:R-:W-:-:S06]  /*5690*/  FADD.FTZ R159, R159, R158 ;  /* 0x0000009e9f9f7221 */ /* 0x000fcc0000010000 */
        /* <DEDUP_REMOVED lines=40> */
[----:B------:R-:W-:Y:S01]  /*5920*/  MUFU.EX2 R198, R198 ;  /* 0x000000c600c67308 */ /* 0x000fe20000000800 */
[----:B------:R-:W-:Y:S01]  /*5930*/  WARPGROUP.ARRIVE ;  /* 0x00000000000079c5 */ /* 0x000fe20000000000 */
[----:B------:R-:W-:Y:S01]  /*5940*/  FADD.FTZ R163, R163, R162 ;  /* 0x000000a2a3a37221 */ /* 0x000fe20000010000 */
[----:B------:R-:W-:-:S03]  /*5950*/  FADD.FTZ R164, R164, R161 ;  /* 0x000000a1a4a47221 */ /* 0x000fc60000010000 */
[----:B------:R-:W-:Y:S01]  /*5960*/  FADD.FTZ R166, R166, R163 ;  /* 0x000000a3a6a67221 */ /* 0x000fe20000010000 */
[----:B------:R-:W-:Y:S01]  /*5970*/  HGMMA.64x256x16.F32.BF16 R24, R152, gdesc[UR8].tnspB, R24, gsb0 ;  /* 0x43e0000898187df0 */ /* 0x000fe20008001818 */
[----:B------:R-:W-:Y:S01]  /*5980*/  UIADD3 UR10, UR7, 0x100, URZ ;  /* 0x00000100070a7890 */ /* 0x000fe2000fffe03f */
[----:B------:R-:W2:Y:S01]  /*5990*/  MUFU.EX2 R199, R199 ;  /* 0x000000c700c77308 */ /* 0x000ea20000000800 */
[----:B------:R-:W-:Y:S01]  /*59a0*/  UMOV UR11, 0x40000040 ;  /* 0x40000040000b7882 */ /* 0x000fe20000000000 */
[----:B------:R-:W-:Y:S01]  /*59b0*/  FADD.FTZ R165, R165, R164 ;  /* 0x000000a4a5a57221 */ /* 0x000fe20000010000 */
[----:B------:R-:W-:Y:S01]  /*59c0*/  FADD.FTZ R167, R167, R166 ;  /* 0x000000a6a7a77221 */ /* 0x000fe20000010000 */
        /* <DEDUP_REMOVED lines=13> */
[----:B------:R-:W-:-:S05]  /*5aa0*/  FADD.FTZ R175, R175, R174 ;  /* 0x000000aeafaf7221 */ /* 0x000fca0000010000 */
        /* <DEDUP_REMOVED lines=40> */
[----:B0-----:R-:W-:Y:S01]  /*5d30*/  F2FP.BF16.F32.PACK_AB R153, R195, R194 ;  /* 0x000000c2c399723e */ /* 0x001fe200000010ff */
[----:B------:R-:W-:Y:S01]  /*5d40*/  FADD.FTZ R194, R194, R191 ;  /* 0x000000bfc2c27221 */ /* 0x000fe20000010000 */
[----:B------:R-:W-:Y:S01]  /*5d50*/  F2FP.BF16.F32.PACK_AB R154, R197, R196 ;  /* 0x000000c4c59a723e */ /* 0x000fe200000010ff */
[----:B------:R-:W-:Y:S01]  /*5d60*/  FADD.FTZ R193, R193, R192 ;  /* 0x000000c0c1c17221 */ /* 0x000fe20000010000 */
[----:B--2---:R-:W-:Y:S01]  /*5d70*/  F2FP.BF16.F32.PACK_AB R155, R199, R198 ;  /* 0x000000c6c79b723e */ /* 0x004fe200000010ff */
[----:B------:R-:W-:-:S02]  /*5d80*/  FADD.FTZ R195, R195, R194 ;  /* 0x000000c2c3c37221 */ /* 0x000fc40000010000 */
[----:B------:R-:W-:Y:S01]  /*5d90*/  FADD.FTZ R196, R196, R193 ;  /* 0x000000c1c4c47221 */ /* 0x000fe20000010000 */
[----:B------:R-:W-:Y:S01]  /*5da0*/  WARPGROUP.ARRIVE ;  /* 0x00000000000079c5 */ /* 0x000fe20000000000 */
[----:B------:R-:W-:Y:S02]  /*5db0*/  FADD.FTZ R198, R198, R195 ;  /* 0x000000c3c6c67221 */ /* 0x000fe40000010000 */
[----:B------:R-:W-:Y:S02]  /*5dc0*/  FADD.FTZ R23, R197, R196 ;  /* 0x000000c4c5177221 */ /* 0x000fe40000010000 */
[----:B------:R-:W-:-:S08]  /*5dd0*/  FADD.FTZ R201, R199, R198 ;  /* 0x000000c6c7c97221 */ /* 0x000fd00000010000 */
[----:B------:R-:W-:Y:S03]  /*5de0*/  HGMMA.64x256x16.F32.BF16 R24, R152, gdesc[UR8].tnspB, R24, gsb0 ;  /* 0x43e0000898187df0 */ /* 0x000fe60008001818 */
[----:B------:R-:W-:Y:S02]  /*5df0*/  WARPGROUP.DEPBAR.LE gsb0, 0x0 ;  /* 0x00008000000079c5 */ /* 0x000fe40000010000 */
[----:B------:R1:W-:Y:S01]  /*5e00*/  @!P1 SYNCS.ARRIVE.TRANS64.RED.A1T0 RZ, [R211+URZ], RZ ;  /* 0x000000ffd3ff99a7 */ /* 0x0003e2000810043f */
[----:B------:R-:W-:Y:S05]  /*5e10*/  @P2 BRA `(.L_x_9055) ;  /* 0xffffffd800e02947 */ /* 0x000fea000383ffff */
.L_x_9046:
[----:B------:R-:W2:Y:S01]  /*5e20*/  SHFL.BFLY PT, R0, R23, 0x2, 0x1f ;  /* 0x0c401f0017007f89 */ /* 0x000ea200000e0000 */
[----:B------:R3:W-:Y:S08]  /*5e30*/  BAR.ARV R22, 0x100 ;  /* 0x000400160000751d */ /* 0x0007f00000002000 */
[----:B------:R-:W-:Y:S06]  /*5e40*/  BAR.ARV 0x8, 0x180 ;  /* 0x0206000000007b1d */ /* 0x000fec0000002000 */
[----:B------:R-:W-:Y:S01]  /*5e50*/  PLOP3.LUT P0, PT, PT, PT, PT, 0x8, 0x0 ;  /* 0x000000000000781c */ /* 0x000fe20003f0e170 */
[----:B------:R-:W4:Y:S01]  /*5e60*/  SHFL.BFLY PT, R4, R201, 0x2, 0x1f ;  /* 0x0c401f00c9047f89 */ /* 0x000f2200000e0000 */
[----:B--2---:R-:W-:Y:S01]  /*5e70*/  FADD.FTZ R2, R0, R23 ;  /* 0x0000001700027221 */ /* 0x004fe20000010000 */
[----:B------:R-:W-:-:S04]  /*5e80*/  IMAD.MOV.U32 R0, RZ, RZ, RZ ;  /* 0x000000ffff007224 */ /* 0x000fc800078e00ff */
[----:B------:R-:W2:Y:S01]  /*5e90*/  SHFL.BFLY PT, R3, R2, 0x1, 0x1f ;  /* 0x0c201f0002037f89 */ /* 0x000ea200000e0000 */
[----:B----4-:R-:W-:-:S05]  /*5ea0*/  FADD.FTZ R4, R4, R201 ;  /* 0x000000c904047221 */ /* 0x010fca0000010000 */
[----:B------:R-:W4:Y:S01]  /*5eb0*/  SHFL.BFLY PT, R5, R4, 0x1, 0x1f ;  /* 0x0c201f0004057f89 */ /* 0x000f2200000e0000 */
[----:B--2---:R-:W-:Y:S01]  /*5ec0*/  FADD.FTZ R7, R2, R3 ;  /* 0x0000000302077221 */ /* 0x004fe20000010000 */
[----:B------:R-:W-:Y:S02]  /*5ed0*/  IMAD.MOV.U32 R3, RZ, RZ, RZ ;  /* 0x000000ffff037224 */ /* 0x000fe400078e00ff */
[----:B------:R-:W-:Y:S02]  /*5ee0*/  IMAD.MOV.U32 R2, RZ, RZ, -0x800000 ;  /* 0xff800000ff027424 */ /* 0x000fe400078e00ff */
[----:B------:R-:W-:-:S13]  /*5ef0*/  FSETP.NE.FTZ.AND P1, PT, R7, RZ, PT ;  /* 0x000000ff0700720b */ /* 0x000fda0003f35000 */
[----:B------:R-:W2:Y:S01]  /*5f00*/  @P1 MUFU.LG2 R6, R7 ;  /* 0x0000000700061308 */ /* 0x000ea20000000c00 */
[----:B----4-:R-:W-:-:S05]  /*5f10*/  FADD.FTZ R5, R4, R5 ;  /* 0x0000000504057221 */ /* 0x010fca0000010000 */
[----:B------:R-:W-:Y:S02]  /*5f20*/  FSETP.NE.FTZ.AND P2, PT, R5, RZ, PT ;  /* 0x000000ff0500720b */ /* 0x000fe40003f55000 */
[----:B------:R4:W5:Y:S02]  /*5f30*/  @P1 MUFU.RCP R3, R7 ;  /* 0x0000000700031308 */ /* 0x0009640000001000 */
[----:B----4-:R-:W-:Y:S02]  /*5f40*/  IMAD.U32 R7, RZ, RZ, UR6 ;  /* 0x00000006ff077e24 */ /* 0x010fe4000f8e00ff */
[----:B--2---:R-:W-:-:S07]  /*5f50*/  @P1 FMUL.FTZ R6, R6, 0.69314718246459960938 ;  /* 0x3f31721806061820 */ /* 0x004fce0000410000 */
[----:B------:R-:W2:Y:S01]  /*5f60*/  @P2 MUFU.LG2 R4, R5 ;  /* 0x0000000500042308 */ /* 0x000ea20000000c00 */
[----:B------:R-:W-:Y:S01]  /*5f70*/  @P2 FMUL.FTZ R7, R7, 0.69314718246459960938 ;  /* 0x3f31721807072820 */ /* 0x000fe20000410000 */
[-C--:B-----5:R-:W-:Y:S01]  /*5f80*/  FMUL.FTZ R24, R24, R3.reuse ;  /* 0x0000000318187220 */ /* 0x0a0fe20000410000 */
[-C--:B------:R-:W-:Y:S01]  /*5f90*/  FMUL.FTZ R25, R25, R3.reuse ;  /* 0x0000000319197220 */ /* 0x080fe20000410000 */
[----:B------:R-:W-:-:S04]  /*5fa0*/  FMUL.FTZ R28, R28, R3 ;  /* 0x000000031c1c7220 */ /* 0x000fc80000410000 */
[----:B------:R4:W5:Y:S01]  /*5fb0*/  @P2 MUFU.RCP R0, R5 ;  /* 0x0000000500002308 */ /* 0x0009620000001000 */
        /* <DEDUP_REMOVED lines=8> */
[----:B----4-:R-:W-:Y:S02]  /*6040*/  IMAD.U32 R5, RZ, RZ, UR6 ;  /* 0x00000006ff057e24 */ /* 0x010fe4000f8e00ff */
[----:B--2---:R-:W-:Y:S01]  /*6050*/  @P2 FMUL.FTZ R4, R4, 0.69314718246459960938 ;  /* 0x3f31721804042820 */ /* 0x004fe20000410000 */
        /* <DEDUP_REMOVED lines=120> */
[----:B---3--:R-:W-:-:S07]  /*67e0*/  @P2 FFMA.FTZ R2, R7, R21, R4 ;  /* 0x0000001507022223 */ /* 0x008fce0000010004 */
.L_x_9034:
[----:B------:R-:W-:Y:S05]  /*67f0*/  @P0 BRA `(.L_x_9056) ;  /* 0x0000002000600947 */ /* 0x000fea0003800000 */
[----:B------:R-:W2:Y:S01]  /*6800*/  S2R R0, SR_TID.X ;  /* 0x0000000000007919 */ /* 0x000ea20000002100 */
[----:B------:R-:W3:Y:S01]  /*6810*/  LDC R8, c[0x0][0xce8] ;  /* 0x00033a00ff087b82 */ /* 0x000ee20000000800 */
[----:B------:R-:W-:Y:S01]  /*6820*/  R2UR UR13, R18 ;  /* 0x00000000120d72ca */ /* 0x000fe200000e0000 */
[----:B------:R-:W-:Y:S01]  /*6830*/  ULDC.64 UR8, c[0x0][0xcd0] ;  /* 0x0003340000087ab9 */ /* 0x000fe20000000a00 */
[----:B------:R-:W4:Y:S01]  /*6840*/  S2R R16, SR_CTAID.X ;  /* 0x0000000000107919 */ /* 0x000f220000002500 */
[----:B------:R-:W-:Y:S01]  /*6850*/  ULDC.64 UR14, c[0x0][0x208] ;  /* 0x00008200000e7ab9 */ /* 0x000fe20000000a00 */
[----:B------:R-:W-:Y:S03]  /*6860*/  BSSY B0, `(.L_x_9057) ;  /* 0x000014b000007945 */ /* 0x000fe60003800000 */
[----:B------:R-:W5:Y:S06]  /*6870*/  S2UR UR12, SR_CTAID.Z ;  /* 0x00000000000c79c3 */ /* 0x000f6c0000002700 */
[----:B------:R-:W-:-:S02]  /*6880*/  USHF.R.S32.HI UR7, URZ, 0x1f, UR13 ;  /* 0x0000001f3f077899 */ /* 0x000fc4000801140d */
[----:B------:R-:W-:Y:S01]  /*6890*/  IMAD R19, RZ, RZ, -UR13 ;  /* 0x8000000dff137e24 */ /* 0x000fe2000f8e02ff */
[----:B------:R-:W0:Y:S01]  /*68a0*/  LDC.64 R20, c[0x0][0xcd8] ;  /* 0x00033600ff147b82 */ /* 0x000e220000000a00 */
[----:B------:R-:W-:Y:S02]  /*68b0*/  UIMAD.WIDE.U32 UR4, UR13, UR8, URZ ;  /* 0x000000080d0472a5 */ /* 0x000fe4000f8e003f */
[----:B------:R-:W-:-:S04]  /*68c0*/  UIMAD UR6, UR7, UR8, URZ ;  /* 0x00000008070672a4 */ /* 0x000fc8000f8e023f */
[----:B------:R-:W-:Y:S01]  /*68d0*/  UIMAD UR6, UR13, UR9, UR6 ;  /* 0x000000090d0672a4 */ /* 0x000fe2000f8e0206 */
[----:B---3--:R-:W-:Y:S01]  /*68e0*/  ISETP.NE.AND P0, PT, R8, 0x1, PT ;  /* 0x000000010800780c */ /* 0x008fe20003f05270 */
[----:B------:R-:W3:Y:S01]  /*68f0*/  S2UR UR11, SR_CTAID.Y ;  /* 0x00000000000b79c3 */ /* 0x000ee20000002600 */
[----:B------:R-:W-:Y:S01]  /*6900*/  ULDC.64 UR8, c[0x0][0xc38] ;  /* 0x00030e0000087ab9 */ /* 0x000fe20000000a00 */
[----:B------:R-:W-:Y:S02]  /*6910*/  UIADD3 UR6, UR5, UR6, URZ ;  /* 0x0000000605067290 */ /* 0x000fe4000fffe03f */
[----:B------:R-:W-:Y:S01]  /*6920*/  UIMAD UR7, UR7, UR8, URZ ;  /* 0x00000008070772a4 */ /* 0x000fe2000f8e023f */
[----:B--2---:R-:W-:Y:S01]  /*6930*/  VIADD R14, R0, 0xffffff80 ;  /* 0xffffff80000e7836 */ /* 0x004fe20000000000 */
[----:B-----5:R-:W-:Y:S02]  /*6940*/  USHF.R.S32.HI UR10, URZ, 0x1f, UR12 ;  /* 0x0000001f3f0a7899 */ /* 0x020fe4000801140c */
[----:B------:R-:W3:Y:S02]  /*6950*/  LDC R152, c[0x0][0xd50] ;  /* 0x00035400ff987b82 */ /* 0x000ee40000000800 */
[----:B------:R-:W-:-:S04]  /*6960*/  SHF.R.S32.HI R7, RZ, 0x1f, R14 ;  /* 0x0000001fff077819 */ /* 0x000fc8000001140e */
[CC--:B------:R-:W-:Y:S02]  /*6970*/  LEA.HI R4, R7.reuse, R14.reuse, RZ, 0x7 ;  /* 0x0000000e07047211 */ /* 0x0c0fe400078f38ff */
[----:B------:R-:W2:Y:S01]  /*6980*/  LDC.64 R22, c[0x0][0xc40] ;  /* 0x00031000ff167b82 */ /* 0x000ea20000000a00 */
[----:B------:R-:W-:Y:S02]  /*6990*/  LEA.HI R7, R7, R14, RZ, 0x2 ;  /* 0x0000000e07077211 */ /* 0x000fe400078f10ff */
[----:B------:R-:W-:Y:S02]  /*69a0*/  LOP3.LUT R5, R4, 0xffffff80, RZ, 0xc0, !PT ;  /* 0xffffff8004057812 */ /* 0x000fe400078ec0ff */
[----:B------:R-:W-:Y:S02]  /*69b0*/  SHF.R.S32.HI R9, RZ, 0x7, R4 ;  /* 0x00000007ff097819 */ /* 0x000fe40000011404 */
[----:B------:R-:W-:Y:S01]  /*69c0*/  LOP3.LUT R7, R7, 0xfffffffc, RZ, 0xc0, !PT ;  /* 0xfffffffc07077812 */ /* 0x000fe200078ec0ff */
[----:B------:R-:W-:Y:S01]  /*69d0*/  IMAD.IADD R0, R14, 0x1, -R5 ;  /* 0x000000010e007824 */ /* 0x000fe200078e0a05 */
[----:B------:R-:W-:Y:S01]  /*69e0*/  LEA.HI R4, R4, R9, RZ, 0x1 ;  /* 0x0000000904047211 */ /* 0x000fe200078f08ff */
[----:B------:R-:W5:Y:S02]  /*69f0*/  @P0 LDC R17, c[0x0][0xcf0] ;  /* 0x00033c00ff110b82 */ /* 0x000f640000000800 */
[----:B------:R-:W-:Y:S01]  /*6a00*/  IMAD.IADD R7, R14, 0x1, -R7 ;  /* 0x000000010e077824 */ /* 0x000fe200078e0a07 */
[----:B------:R-:W-:-:S02]  /*6a10*/  SHF.R.S32.HI R11, RZ, 0x1f, R0 ;  /* 0x0000001fff0b7819 */ /* 0x000fc40000011400 */
[----:B------:R-:W-:Y:S02]  /*6a20*/  LOP3.LUT R4, R4, 0x3fffffe, RZ, 0xc0, !PT ;  /* 0x03fffffe04047812 */ /* 0x000fe400078ec0ff */
[----:B------:R-:W-:Y:S01]  /*6a30*/  LEA.HI R10, R11, R0, RZ, 0x2 ;  /* 0x000000000b0a7211 */ /* 0x000fe200078f10ff */
[----:B------:R-:W1:Y:S03]  /*6a40*/  @P0 LDC R14, c[0x0][0xcec] ;  /* 0x00033b00ff0e0b82 */ /* 0x000e660000000800 */
[--C-:B------:R-:W-:Y:S02]  /*6a50*/  SHF.R.S32.HI R5, RZ, 0x2, R10.reuse ;  /* 0x00000002ff057819 */ /* 0x100fe4000001140a */
[----:B------:R-:W-:-:S03]  /*6a60*/  SHF.R.S32.HI R6, RZ, 0x1f, R10 ;  /* 0x0000001fff067819 */ /* 0x000fc6000001140a */
[----:B------:R-:W5:Y:S01]  /*6a70*/  @P0 LDC R154, c[0x0][0xcec] ;  /* 0x00033b00ff9a0b82 */ /* 0x000f620000000800 */
[----:B------:R-:W-:-:S04]  /*6a80*/  LEA.HI R6, R6, R5, RZ, 0x3 ;  /* 0x0000000506067211 */ /* 0x000fc800078f18ff */
[----:B------:R-:W-:Y:S01]  /*6a90*/  LOP3.LUT R12, R6, 0xfffffff8, RZ, 0xc0, !PT ;  /* 0xfffffff8060c7812 */ /* 0x000fe200078ec0ff */
[----:B------:R-:W-:Y:S01]  /*6aa0*/  IMAD.IADD R6, R9, 0x1, -R4 ;  /* 0x0000000109067824 */ /* 0x000fe200078e0a04 */
[----:B------:R-:W-:Y:S01]  /*6ab0*/  LEA.HI R9, R7, R7, RZ, 0x1 ;  /* 0x0000000707097211 */ /* 0x000fe200078f08ff */
[----:B------:R-:W5:Y:S01]  /*6ac0*/  @P0 LDC R153, c[0x0][0xcf0] ;  /* 0x00033c00ff990b82 */ /* 0x000f620000000800 */
[----:B------:R-:W-:Y:S01]  /*6ad0*/  LEA.HI R4, R11, R0, RZ, 0x5 ;  /* 0x000000000b047211 */ /* 0x000fe200078f28ff */
[----:B------:R-:W-:Y:S01]  /*6ae0*/  IMAD.IADD R5, R5, 0x1, -R12 ;  /* 0x0000000105057824 */ /* 0x000fe200078e0a0c */
[----:B------:R-:W-:Y:S02]  /*6af0*/  LOP3.LUT R12, R9, 0x1ffffffe, RZ, 0xc0, !PT ;  /* 0x1ffffffe090c7812 */ /* 0x000fe400078ec0ff */
[----:B------:R-:W-:-:S03]  /*6b00*/  SHF.R.S32.HI R4, RZ, 0x5, R4 ;  /* 0x00000005ff047819 */ /* 0x000fc60000011404 */
[----:B------:R-:W-:Y:S02]  /*6b10*/  IMAD.IADD R12, R7, 0x1, -R12 ;  /* 0x00000001070c7824 */ /* 0x000fe400078e0a0c */
[----:B------:R-:W-:Y:S02]  /*6b20*/  IMAD R7, R4, 0x10, R5 ;  /* 0x0000001004077824 */ /* 0x000fe400078e0205 */
[----:B------:R-:W-:Y:S02]  /*6b30*/  IMAD.U32 R5, RZ, RZ, UR5 ;  /* 0x00000005ff057e24 */ /* 0x000fe4000f8e00ff */
[----:B------:R-:W-:Y:S02]  /*6b40*/  IMAD R9, R6, 0x40, R7 ;  /* 0x0000004006097824 */ /* 0x000fe400078e0207 */
[----:B------:R-:W-:Y:S01]  /*6b50*/  IMAD.U32 R4, RZ, RZ, UR4 ;  /* 0x00000004ff047e24 */ /* 0x000fe2000f8e00ff */
[----:B------:R-:W-:Y:S01]  /*6b60*/  UIMAD.WIDE.U32 UR4, UR13, UR8, URZ ;  /* 0x000000080d0472a5 */ /* 0x000fe2000f8e003f */
[----:B------:R-:W-:Y:S01]  /*6b70*/  IMAD.U32 R5, RZ, RZ, UR6 ;  /* 0x00000006ff057e24 */ /* 0x000fe2000f8e00ff */
[----:B------:R-:W-:Y:S01]  /*6b80*/  UIMAD UR6, UR13, UR9, UR7 ;  /* 0x000000090d0672a4 */ /* 0x000fe2000f8e0207 */
[----:B------:R-:W-:-:S02]  /*6b90*/  IMAD R12, R12, 0x8, R9 ;  /* 0x000000080c0c7824 */ /* 0x000fc400078e0209 */
[----:B0-----:R-:W-:Y:S01]  /*6ba0*/  IMAD R6, R20, UR10, RZ ;  /* 0x0000000a14067c24 */ /* 0x001fe2000f8e02ff */
[----:B------:R-:W-:Y:S01]  /*6bb0*/  UIADD3 UR6, UR5, UR6, URZ ;  /* 0x0000000605067290 */ /* 0x000fe2000fffe03f */
[----:B----4-:R-:W-:Y:S01]  /*6bc0*/  IMAD R11, R16, 0x80, R12 ;  /* 0x00000080100b7824 */ /* 0x010fe200078e020c */
[----:B------:R-:W-:Y:S01]  /*6bd0*/  ULDC.64 UR8, c[0x0][0xc28] ;  /* 0x00030a0000087ab9 */ /* 0x000fe20000000a00 */
[----:B------:R-:W-:Y:S02]  /*6be0*/  IMAD R15, R21, UR12, R6 ;  /* 0x0000000c150f7c24 */ /* 0x000fe4000f8e0206 */
[----:B-1----:R-:W-:-:S04]  /*6bf0*/  @P0 IMAD.HI.U32 R12, R11, R14, RZ ;  /* 0x0000000e0b0c0227 */ /* 0x002fc800078e00ff */
[----:B------:R-:W-:Y:S02]  /*6c00*/  IMAD.U32 R7, RZ, RZ, UR5 ;  /* 0x00000005ff077e24 */ /* 0x000fe4000f8e00ff */
[----:B--2---:R-:W-:Y:S02]  /*6c10*/  IMAD R14, R22, UR10, RZ ;  /* 0x0000000a160e7c24 */ /* 0x004fe4000f8e02ff */
[----:B---3--:R-:W-:Y:S02]  /*6c20*/  IMAD R21, R152, R19, UR11 ;  /* 0x0000000b98157e24 */ /* 0x008fe4000f8e0213 */
[----:B------:R-:W-:Y:S01]  /*6c30*/  IMAD.U32 R6, RZ, RZ, UR4 ;  /* 0x00000004ff067e24 */ /* 0x000fe2000f8e00ff */
[----:B------:R-:W-:Y:S01]  /*6c40*/  ULDC.64 UR4, c[0x0][0xce0] ;  /* 0x0003380000047ab9 */ /* 0x000fe20000000a00 */
[----:B------:R-:W-:Y:S01]  /*6c50*/  IMAD.U32 R7, RZ, RZ, UR6 ;  /* 0x00000006ff077e24 */ /* 0x000fe2000f8e00ff */
[----:B------:R-:W-:Y:S01]  /*6c60*/  ULDC.64 UR6, c[0x0][0xc48] ;  /* 0x0003120000067ab9 */ /* 0x000fe20000000a00 */
[----:B------:R-:W-:-:S04]  /*6c70*/  IMAD.WIDE.U32 R4, R20, UR12, R4 ;  /* 0x0000000c14047c25 */ /* 0x000fc8000f8e0004 */
[----:B------:R-:W-:Y:S01]  /*6c80*/  IMAD.MOV.U32 R13, RZ, RZ, R11 ;  /* 0x000000ffff0d7224 */ /* 0x000fe200078e000b */
[----:B-----5:R-:W-:Y:S01]  /*6c90*/  @P0 SHF.R.U32.HI R13, RZ, R17, R12 ;  /* 0x00000011ff0d0219 */ /* 0x020fe2000001160c */
[----:B------:R-:W-:Y:S01]  /*6ca0*/  IMAD R17, R23, UR12, R14 ;  /* 0x0000000c17117c24 */ /* 0x000fe2000f8e020e */
[----:B------:R-:W-:Y:S01]  /*6cb0*/  SHF.R.S32.HI R14, RZ, 0x1f, R21 ;  /* 0x0000001fff0e7819 */ /* 0x000fe20000011415 */
[----:B------:R-:W-:-:S04]  /*6cc0*/  IMAD.WIDE.U32 R6, R22, UR12, R6 ;  /* 0x0000000c16067c25 */ /* 0x000fc8000f8e0006 */
[----:B------:R-:W-:Y:S02]  /*6cd0*/  IMAD.IADD R5, R5, 0x1, R15 ;  /* 0x0000000105057824 */ /* 0x000fe400078e020f */
[----:B------:R-:W-:-:S04]  /*6ce0*/  @P0 IMAD.HI.U32 R154, R11, R154, RZ ;  /* 0x0000009a0b9a0227 */ /* 0x000fc800078e00ff */
[----:B------:R-:W-:Y:S02]  /*6cf0*/  IMAD.IADD R7, R7, 0x1, R17 ;  /* 0x0000000107077824 */ /* 0x000fe400078e0211 */
[----:B------:R-:W-:Y:S01]  /*6d00*/  IMAD.MOV.U32 R15, RZ, RZ, R11 ;  /* 0x000000ffff0f7224 */ /* 0x000fe200078e000b */
[----:B------:R-:W-:Y:S01]  /*6d10*/  @P0 SHF.R.U32.HI R15, RZ, R153, R154 ;  /* 0x00000099ff0f0219 */ /* 0x000fe2000001169a */
[C---:B------:R-:W-:Y:S02]  /*6d20*/  IMAD R12, R14.reuse, UR4, RZ ;  /* 0x000000040e0c7c24 */ /* 0x040fe4000f8e02ff */
[----:B------:R-:W-:Y:S02]  /*6d30*/  IMAD R17, R14, UR6, RZ ;  /* 0x000000060e117c24 */ /* 0x000fe4000f8e02ff */
[----:B------:R-:W-:-:S04]  /*6d40*/  IMAD.WIDE.U32 R4, R21, UR4, R4 ;  /* 0x0000000415047c25 */ /* 0x000fc8000f8e0004 */
[C---:B------:R-:W-:Y:S01]  /*6d50*/  IMAD R14, R21.reuse, UR5, R12 ;  /* 0x00000005150e7c24 */ /* 0x040fe2000f8e020c */
[----:B------:R-:W-:Y:S01]  /*6d60*/  BAR.SYNC.DEFER_BLOCKING 0x1, 0x100 ;  /* 0x0044000000007b1d */ /* 0x000fe20000010000 */
[----:B------:R-:W-:Y:S01]  /*6d70*/  IMAD R19, R21, UR7, R17 ;  /* 0x0000000715137c24 */ /* 0x000fe2000f8e0211 */
[----:B------:R-:W-:Y:S01]  /*6d80*/  SHF.R.S32.HI R17, RZ, 0x1f, R13 ;  /* 0x0000001fff117819 */ /* 0x000fe2000001140d */
[----:B------:R-:W-:Y:S01]  /*6d90*/  IMAD.MOV R20, RZ, RZ, -R15 ;  /* 0x000000ffff147224 */ /* 0x000fe200078e0a0f */
[----:B------:R-:W-:Y:S01]  /*6da0*/  IADD3 R4, P0, R13, R4, RZ ;  /* 0x000000040d047210 */ /* 0x000fe20007f1e0ff */
[----:B------:R-:W-:Y:S01]  /*6db0*/  IMAD.MOV R13, RZ, RZ, -R13 ;  /* 0x000000ffff0d7224 */ /* 0x000fe200078e0a0d */
[----:B------:R-:W-:Y:S01]  /*6dc0*/  SHF.R.S32.HI R12, RZ, 0x1f, R15 ;  /* 0x0000001fff0c7819 */ /* 0x000fe2000001140f */
[----:B------:R-:W-:Y:S01]  /*6dd0*/  ULDC.64 UR4, c[0x0][0xc30] ;  /* 0x00030c0000047ab9 */ /* 0x000fe20000000a00 */
[----:B------:R-:W-:Y:S01]  /*6de0*/  IMAD.WIDE.U32 R6, R21, UR6, R6 ;  /* 0x0000000615067c25 */ /* 0x000fe2000f8e0006 */
[----:B------:R-:W-:Y:S01]  /*6df0*/  IADD3.X R5, R17, R5, R14, P0, !PT ;  /* 0x0000000511057210 */ /* 0x000fe200007fe40e */
[----:B------:R-:W-:-:S02]  /*6e00*/  ULDC.64 UR6, c[0x0][0xcc8] ;  /* 0x0003320000067ab9 */ /* 0x000fc40000000a00 */
[----:B------:R-:W-:Y:S02]  /*6e10*/  IMAD R12, R12, UR4, RZ ;  /* 0x000000040c0c7c24 */ /* 0x000fe4000f8e02ff */
[C-C-:B------:R-:W-:Y:S02]  /*6e20*/  IMAD R13, R8.reuse, R13, R11.reuse ;  /* 0x0000000d080d7224 */ /* 0x140fe400078e020b */
        /* <DEDUP_REMOVED lines=28> */
[----:B------:R-:W-:Y:S01]  /*6ff0*/  SHFL.IDX PT, R12, R19, RZ, 0x1c1f ;  /* 0x001c1fff130c7589 */ /* 0x000fe200000e0000 */
[----:B------:R-:W-:Y:S01]  /*7000*/  LOP3.LUT P0, RZ, R0, 0x3, RZ, 0xc0, !PT ;  /* 0x0000000300ff7812 */ /* 0x000fe2000780c0ff */
[C---:B------:R-:W-:Y:S01]  /*7010*/  VIADD R9, R11.reuse, 0x8 ;  /* 0x000000080b097836 */ /* 0x040fe20000000000 */
[----:B------:R-:W-:Y:S01]  /*7020*/  UIADD3 UR4, UR4, 0x32420, URZ ;  /* 0x0003242004047890 */ /* 0x000fe2000fffe03f */
[----:B------:R-:W0:Y:S01]  /*7030*/  SHFL.IDX PT, R13, R17, RZ, 0x1c1f ;  /* 0x001c1fff110d7589 */ /* 0x000e2200000e0000 */
[----:B------:R-:W-:-:S02]  /*7040*/  ISETP.GE.OR P1, PT, R11, R8, P0 ;  /* 0x000000080b00720c */ /* 0x000fc40000726670 */
[-C--:B------:R-:W-:Y:S01]  /*7050*/  ISETP.GE.OR P0, PT, R9, R8.reuse, P0 ;  /* 0x000000080900720c */ /* 0x080fe20000706670 */
[----:B------:R1:W2:Y:S01]  /*7060*/  SHFL.IDX PT, R15, R17, 0x1, 0x1c1f ;  /* 0x003c1f00110f7f89 */ /* 0x0002a200000e0000 */
[----:B------:R-:W-:Y:S01]  /*7070*/  ISETP.GE.AND P2, PT, R11, R8, PT ;  /* 0x000000080b00720c */ /* 0x000fe20003f46270 */
[----:B------:R-:W-:Y:S02]  /*7080*/  UPRMT UR4, URZ, 0x654, UR4 ;  /* 0x000006543f047896 */ /* 0x000fe40008000004 */
[----:B------:R3:W4:Y:S01]  /*7090*/  SHFL.IDX PT, R4, R6, RZ, 0x1c1f ;  /* 0x001c1fff06047589 */ /* 0x00072200000e0000 */
[----:B-1----:R-:W-:-:S03]  /*70a0*/  LOP3.LUT R17, R10, 0x7ffffffc, RZ, 0xc0, !PT ;  /* 0x7ffffffc0a117812 */ /* 0x002fc600078ec0ff */
[----:B------:R3:W1:Y:S03]  /*70b0*/  SHFL.IDX PT, R5, R7, RZ, 0x1c1f ;  /* 0x001c1fff07057589 */ /* 0x00066600000e0000 */
[----:B------:R-:W-:Y:S01]  /*70c0*/  SYNCS.ARRIVE.TRANS64.RED.A1T0 RZ, [UR4], RZ ;  /* 0x000000ffffff79a7 */ /* 0x000fe20008100404 */
[----:B------:R-:W-:-:S04]  /*70d0*/  IMAD.IADD R0, R0, 0x1, -R17 ;  /* 0x0000000100007824 */ /* 0x000fc800078e0a11 */
[----:B------:R-:W-:Y:S01]  /*70e0*/  IMAD.SHL.U32 R0, R0, 0x2, RZ ;  /* 0x0000000200007824 */ /* 0x000fe200078e00ff */
[----:B0-----:R3:W-:Y:S04]  /*70f0*/  @!P1 ST.E desc[UR14][R12.64], R3 ;  /* 0x000000030c009985 */ /* 0x0017e8000c10190e */
[----:B--2---:R3:W-:Y:S01]  /*7100*/  @!P0 ST.E desc[UR14][R14.64], R2 ;  /* 0x000000020e008985 */ /* 0x0047e2000c10190e */
[----:B------:R-:W-:Y:S05]  /*7110*/  @P2 BRA `(.L_x_9058) ;  /* 0x0000000800fc2947 */ /* 0x000fea0003800000 */
[C---:B---3--:R-:W-:Y:S01]  /*7120*/  VIADD R2, R0.reuse, 0x8 ;  /* 0x0000000800027836 */ /* 0x048fe20000000000 */
        /* <DEDUP_REMOVED lines=9> */
[----:B------:R-:W-:Y:S01]  /*71c0*/  VIADD R19, R0, 0x30 ;  /* 0x0000003000137836 */ /* 0x000fe20000000000 */
[----:B------:R-:W-:Y:S01]  /*71d0*/  ISETP.GE.AND P0, PT, R16, UR4, PT ;  /* 0x0000000410007c0c */ /* 0x000fe2000bf06270 */
[C---:B------:R-:W-:Y:S01]  /*71e0*/  VIADD R20, R0.reuse, 0x38 ;  /* 0x0000003800147836 */ /* 0x040fe20000000000 */
[----:B------:R-:W-:Y:S01]  /*71f0*/  ISETP.GE.AND P1, PT, R17, UR4, PT ;  /* 0x0000000411007c0c */ /* 0x000fe2000bf26270 */
[----:B------:R-:W-:Y:S01]  /*7200*/  ULDC.64 UR6, c[0x0][0x208] ;  /* 0x0000820000067ab9 */ /* 0x000fe20000000a00 */
[----:B------:R-:W-:-:S02]  /*7210*/  VIADD R21, R0, 0x40 ;  /* 0x0000004000157836 */ /* 0x000fc40000000000 */
[----:B------:R-:W-:Y:S01]  /*7220*/  VIADD R22, R0, 0x48 ;  /* 0x0000004800167836 */ /* 0x000fe20000000000 */
[----:B------:R-:W-:Y:S01]  /*7230*/  @!P3 LEA.HI R2, R2, R2, RZ, 0x1 ;  /* 0x000000020202b211 */ /* 0x000fe200078f08ff */
[----:B------:R-:W-:Y:S01]  /*7240*/  VIADD R23, R0, 0x50 ;  /* 0x0000005000177836 */ /* 0x000fe20000000000 */
[----:B------:R-:W-:Y:S02]  /*7250*/  @!P4 LEA.HI R3, R3, R3, RZ, 0x1 ;  /* 0x000000030303c211 */ /* 0x000fe400078f08ff */
[----:B------:R-:W-:Y:S02]  /*7260*/  @!P5 LEA.HI R10, R10, R10, RZ, 0x1 ;  /* 0x0000000a0a0ad211 */ /* 0x000fe400078f08ff */
[----:B------:R-:W-:Y:S02]  /*7270*/  @!P3 LOP3.LUT R11, R2, 0xfffffffe, RZ, 0xc0, !PT ;  /* 0xfffffffe020bb812 */ /* 0x000fe400078ec0ff */
[----:B------:R-:W-:Y:S01]  /*7280*/  @!P4 LOP3.LUT R13, R3, 0xfffffffe, RZ, 0xc0, !PT ;  /* 0xfffffffe030dc812 */ /* 0x000fe200078ec0ff */
[----:B-1--4-:R-:W-:Y:S01]  /*7290*/  @!P2 IMAD.WIDE R2, R0, 0x4, R4 ;  /* 0x000000040002a825 */ /* 0x012fe200078e0204 */
        /* <DEDUP_REMOVED lines=14> */
[C---:B0-----:R-:W-:Y:S01]  /*7380*/  VIADD R24, R0.reuse, 0x58 ;  /* 0x0000005800187836 */ /* 0x041fe20000000000 */
[----:B------:R-:W-:Y:S01]  /*7390*/  @!P1 LEA.HI R17, R17, R17, RZ, 0x1 ;  /* 0x0000001111119211 */ /* 0x000fe200078f08ff */
[----:B------:R-:W-:Y:S01]  /*73a0*/  VIADD R25, R0, 0x60 ;  /* 0x0000006000197836 */ /* 0x000fe20000000000 */
        /* <DEDUP_REMOVED lines=10> */
[----:B------:R-:W-:Y:S01]  /*7450*/  @!P2 LOP3.LUT R19, R19, 0xfffffffe, RZ, 0xc0, !PT ;  /* 0xfffffffe1313a812 */ /* 0x000fe200078ec0ff */
[----:B------:R1:W-:Y:S01]  /*7460*/  @!P1 ST.E.64 desc[UR6][R10.64], R44 ;  /* 0x0000002c0a009985 */ /* 0x0003e2000c101b06 */
[----:B--2---:R-:W-:Y:S01]  /*7470*/  @!P3 LOP3.LUT R13, R20, 0xfffffffe, RZ, 0xc0, !PT ;  /* 0xfffffffe140db812 */ /* 0x004fe200078ec0ff */
[----:B------:R-:W-:Y:S01]  /*7480*/  VIADD R20, R0, 0x70 ;  /* 0x0000007000147836 */ /* 0x000fe20000000000 */
[----:B------:R-:W-:-:S02]  /*7490*/  @!P4 LOP3.LUT R21, R21, 0xfffffffe, RZ, 0xc0, !PT ;  /* 0xfffffffe1515c812 */ /* 0x000fc400078ec0ff */
[----:B---3--:R-:W-:Y:S01]  /*74a0*/  @!P5 LOP3.LUT R15, R22, 0xfffffffe, RZ, 0xc0, !PT ;  /* 0xfffffffe160fd812 */ /* 0x008fe200078ec0ff */
[C---:B------:R-:W-:Y:S01]  /*74b0*/  VIADD R22, R0.reuse, 0x80 ;  /* 0x0000008000167836 */ /* 0x040fe20000000000 */
[----:B------:R-:W-:Y:S01]  /*74c0*/  @!P6 LOP3.LUT R17, R23, 0xfffffffe, RZ, 0xc0, !PT ;  /* 0xfffffffe1711e812 */ /* 0x000fe200078ec0ff */
        /* <DEDUP_REMOVED lines=34> */
[----:B------:R-:W-:Y:S01]  /*76f0*/  @!P2 LOP3.LUT R19, R19, 0xfffffffe, RZ, 0xc0, !PT ;  /* 0xfffffffe1313a812 */ /* 0x000fe200078ec0ff */
[----:B------:R1:W-:Y:S01]  /*7700*/  @!P0 ST.E.64 desc[UR6][R10.64], R72 ;  /* 0x000000480a008985 */ /* 0x0003e2000c101b06 */
[----:B--2---:R-:W-:Y:S01]  /*7710*/  @!P6 LOP3.LUT R13, R20, 0xfffffffe, RZ, 0xc0, !PT ;  /* 0xfffffffe140de812 */ /* 0x004fe200078ec0ff */
[----:B------:R-:W-:Y:S01]  /*7720*/  VIADD R20, R0, 0xa8 ;  /* 0x000000a800147836 */ /* 0x000fe20000000000 */
[----:B------:R-:W-:Y:S02]  /*7730*/  @!P5 LOP3.LUT R21, R21, 0xfffffffe, RZ, 0xc0, !PT ;  /* 0xfffffffe1515d812 */ /* 0x000fe400078ec0ff */
[----:B---3--:R-:W-:Y:S01]  /*7740*/  @!P4 LOP3.LUT R15, R22, 0xfffffffe, RZ, 0xc0, !PT ;  /* 0xfffffffe160fc812 */ /* 0x008fe200078ec0ff */
[C---:B------:R-:W-:Y:S01]  /*7750*/  VIADD R22, R0.reuse, 0xb8 ;  /* 0x000000b800167836 */ /* 0x040fe20000000000 */
        /* <DEDUP_REMOVED lines=29> */
[--C-:B------:R-:W-:Y:S01]  /*7930*/  @!P1 IMAD.WIDE R10, R11, 0x4, R4.reuse ;  /* 0x000000040b0a9825 */ /* 0x100fe200078e0204 */
[----:B------:R-:W-:Y:S01]  /*7940*/  @!P4 LEA.HI R21, R21, R21, RZ, 0x1 ;  /* 0x000000151515c211 */ /* 0x000fe200078f08ff */
[----:B------:R0:W-:Y:S01]  /*7950*/  @!P0 ST.E.64 desc[UR6][R2.64], R96 ;  /* 0x0000006002008985 */ /* 0x0001e2000c101b06 */
[----:B--2---:R-:W-:Y:S01]  /*7960*/  @!P2 LOP3.LUT R13, R19, 0xfffffffe, RZ, 0xc0, !PT ;  /* 0xfffffffe130da812 */ /* 0x004fe200078ec0ff */
[----:B------:R-:W-:Y:S01]  /*7970*/  VIADD R19, R0, 0xc8 ;  /* 0x000000c800137836 */ /* 0x000fe20000000000 */
[----:B---3--:R-:W-:Y:S01]  /*7980*/  @!P3 LOP3.LUT R15, R20, 0xfffffffe, RZ, 0xc0, !PT ;  /* 0xfffffffe140fb812 */ /* 0x008fe200078ec0ff */
[----:B------:R1:W-:Y:S01]  /*7990*/  @!P1 ST.E.64 desc[UR6][R10.64], R100 ;  /* 0x000000640a009985 */ /* 0x0003e2000c101b06 */
[----:B------:R-:W-:Y:S01]  /*79a0*/  @!P6 LEA.HI R23, R23, R23, RZ, 0x1 ;  /* 0x000000171717e211 */ /* 0x000fe200078f08ff */
[----:B------:R-:W-:Y:S01]  /*79b0*/  @!P2 IMAD.WIDE R12, R13, 0x4, R4 ;  /* 0x000000040d0ca825 */ /* 0x000fe200078e0204 */
[----:B------:R-:W-:-:S02]  /*79c0*/  @!P4 LOP3.LUT R21, R21, 0xfffffffe, RZ, 0xc0, !PT ;  /* 0xfffffffe1515c812 */ /* 0x000fc400078ec0ff */
[----:B----4-:R-:W-:Y:S01]  /*79d0*/  @!P5 LOP3.LUT R17, R22, 0xfffffffe, RZ, 0xc0, !PT ;  /* 0xfffffffe1611d812 */ /* 0x010fe200078ec0ff */
[C---:B------:R-:W-:Y:S01]  /*79e0*/  VIADD R20, R0.reuse, 0xd0 ;  /* 0x000000d000147836 */ /* 0x040fe20000000000 */
[----:B------:R-:W-:Y:S01]  /*79f0*/  @!P6 LOP3.LUT R23, R23, 0xfffffffe, RZ, 0xc0, !PT ;  /* 0xfffffffe1717e812 */ /* 0x000fe200078ec0ff */
[----:B------:R2:W-:Y:S01]  /*7a00*/  @!P2 ST.E.64 desc[UR6][R12.64], R104 ;  /* 0x000000680c00a985 */ /* 0x0005e2000c101b06 */
        /* <DEDUP_REMOVED lines=14> */
[----:B--2---:R-:W-:Y:S01]  /*7af0*/  VIADD R12, R0, 0xe8 ;  /* 0x000000e8000c7836 */ /* 0x004fe20000000000 */
        /* <DEDUP_REMOVED lines=8> */
[----:B-1----:R-:W-:Y:S02]  /*7b80*/  @!P1 LOP3.LUT R11, R20, 0xfffffffe, RZ, 0xc0, !PT ;  /* 0xfffffffe140b9812 */ /* 0x002fe400078ec0ff */
[----:B---3--:R-:W-:Y:S02]  /*7b90*/  @!P3 LOP3.LUT R15, R22, 0xfffffffe, RZ, 0xc0, !PT ;  /* 0xfffffffe160fb812 */ /* 0x008fe400078ec0ff */
[----:B------:R-:W-:Y:S02]  /*7ba0*/  @!P2 LEA.HI R21, R21, R21, RZ, 0x1 ;  /* 0x000000151515a211 */ /* 0x000fe400078f08ff */
[----:B------:R-:W-:Y:S01]  /*7bb0*/  @!P4 LEA.HI R12, R12, R12, RZ, 0x1 ;  /* 0x0000000c0c0cc211 */ /* 0x000fe200078f08ff */
[----:B------:R-:W-:Y:S01]  /*7bc0*/  @!P3 IMAD.WIDE R14, R15, 0x4, R4 ;  /* 0x000000040f0eb825 */ /* 0x000fe200078e0204 */
[----:B------:R-:W-:-:S02]  /*7bd0*/  @!P6 LEA.HI R10, R3, R3, RZ, 0x1 ;  /* 0x00000003030ae211 */ /* 0x000fc400078f08ff */
[----:B------:R-:W-:Y:S02]  /*7be0*/  @!P5 LEA.HI R2, R13, R13, RZ, 0x1 ;  /* 0x0000000d0d02d211 */ /* 0x000fe400078f08ff */
[----:B------:R-:W-:Y:S02]  /*7bf0*/  @!P0 LOP3.LUT R3, R19, 0xfffffffe, RZ, 0xc0, !PT ;  /* 0xfffffffe13038812 */ /* 0x000fe400078ec0ff */
[----:B------:R-:W-:Y:S02]  /*7c00*/  @!P2 LOP3.LUT R13, R21, 0xfffffffe, RZ, 0xc0, !PT ;  /* 0xfffffffe150da812 */ /* 0x000fe400078ec0ff */
[----:B----4-:R-:W-:Y:S02]  /*7c10*/  @!P4 LOP3.LUT R17, R12, 0xfffffffe, RZ, 0xc0, !PT ;  /* 0xfffffffe0c11c812 */ /* 0x010fe400078ec0ff */
        /* <DEDUP_REMOVED lines=15> */
.L_x_9058:
[----:B------:R-:W-:Y:S05]  /*7d10*/  BSYNC B0 ;  /* 0x0000000000007941 */ /* 0x000fea0003800000 */
.L_x_9057:
[----:B------:R-:W-:Y:S01]  /*7d20*/  ISETP.GE.AND P0, PT, R9, R8, PT ;  /* 0x000000080900720c */ /* 0x000fe20003f06270 */
[----:B0--3--:R2:W3:Y:S04]  /*7d30*/  SHFL.IDX PT, R3, R7, 0x1, 0x1c1f ;  /* 0x003c1f0007037f89 */ /* 0x0094e800000e0000 */
[----:B------:R2:W0:Y:S08]  /*7d40*/  SHFL.IDX PT, R2, R6, 0x1, 0x1c1f ;  /* 0x003c1f0006027f89 */ /* 0x00043000000e0000 */
[----:B--2---:R-:W-:Y:S05]  /*7d50*/  @P0 BRA `(.L_x_9032) ;  /* 0x0000005800ec0947 */ /* 0x004fea0003800000 */
[C---:B----4-:R-:W-:Y:S01]  /*7d60*/  VIADD R4, R0.reuse, 0x8 ;  /* 0x0000000800047836 */ /* 0x050fe20000000000 */
[----:B------:R-:W-:Y:S01]  /*7d70*/  ULDC UR4, c[0x0][0xbc8] ;  /* 0x0002f20000047ab9 */ /* 0x000fe20000000800 */
[C---:B-1----:R-:W-:Y:S01]  /*7d80*/  VIADD R5, R0.reuse, 0x10 ;  /* 0x0000001000057836 */ /* 0x042fe20000000000 */
        /* <DEDUP_REMOVED lines=11> */
[C---:B------:R-:W-:Y:S02]  /*7e40*/  VIADD R15, R0.reuse, 0x40 ;  /* 0x00000040000f7836 */ /* 0x040fe40000000000 */
[----:B------:R-:W-:Y:S01]  /*7e50*/  VIADD R16, R0, 0x48 ;  /* 0x0000004800107836 */ /* 0x000fe20000000000 */
[----:B------:R-:W-:Y:S01]  /*7e60*/  @!P1 LEA.HI R4, R4, R4, RZ, 0x1 ;  /* 0x0000000404049211 */ /* 0x000fe200078f08ff */
[C---:B------:R-:W-:Y:S01]  /*7e70*/  VIADD R19, R0.reuse, 0x50 ;  /* 0x0000005000137836 */ /* 0x040fe20000000000 */
[----:B------:R-:W-:Y:S01]  /*7e80*/  @!P2 LEA.HI R5, R5, R5, RZ, 0x1 ;  /* 0x000000050505a211 */ /* 0x000fe200078f08ff */
[----:B------:R-:W-:Y:S01]  /*7e90*/  VIADD R20, R0, 0x58 ;  /* 0x0000005800147836 */ /* 0x000fe20000000000 */
[----:B------:R-:W-:Y:S01]  /*7ea0*/  @!P1 LOP3.LUT R7, R4, 0xfffffffe, RZ, 0xc0, !PT ;  /* 0xfffffffe04079812 */ /* 0x000fe200078ec0ff */
[C---:B------:R-:W-:Y:S01]  /*7eb0*/  VIADD R21, R0.reuse, 0x80 ;  /* 0x0000008000157836 */ /* 0x040fe20000000000 */
[----:B------:R-:W-:Y:S01]  /*7ec0*/  @!P2 LOP3.LUT R9, R5, 0xfffffffe, RZ, 0xc0, !PT ;  /* 0xfffffffe0509a812 */ /* 0x000fe200078ec0ff */
[----:B0--3--:R-:W-:Y:S01]  /*7ed0*/  @!P0 IMAD.WIDE R4, R0, 0x4, R2 ;  /* 0x0000000400048825 */ /* 0x009fe200078e0202 */
        /* <DEDUP_REMOVED lines=89> */
[C---:B------:R-:W-:Y:S01]  /*8470*/  VIADD R17, R0.reuse, 0xb0 ;  /* 0x000000b000117836 */ /* 0x040fe20000000000 */
        /* <DEDUP_REMOVED lines=40> */
[----:B------:R-:W-:Y:S01]  /*8700*/  VIADD R17, R0, 0xe8 ;  /* 0x000000e800117836 */ /* 0x000fe20000000000 */
        /* <DEDUP_REMOVED lines=35> */
[----:B--2---:R-:W-:-:S05]  /*8940*/  LOP3.LUT R5, R0, 0xfffffffe, RZ, 0xc0, !PT ;  /* 0xfffffffe00057812 */ /* 0x004fca00078ec0ff */
[----:B------:R-:W-:-:S05]  /*8950*/  IMAD.WIDE R2, R5, 0x4, R2 ;  /* 0x0000000405027825 */ /* 0x000fca00078e0202 */
[----:B------:R0:W-:Y:S01]  /*8960*/  ST.E.64 desc[UR4][R2.64], R150 ;  /* 0x0000009602007985 */ /* 0x0001e2000c101b04 */
[----:B------:R-:W-:Y:S05]  /*8970*/  BRA `(.L_x_9032) ;  /* 0x0000004c00e47947 */ /* 0x000fea0003800000 */
.L_x_9056:
[----:B------:R-:W2:Y:S02]  /*8980*/  S2R R0, SR_TID.X ;  /* 0x0000000000007919 */ /* 0x000ea40000002100 */
[----:B--2---:R-:W-:-:S05]  /*8990*/  VIADD R2, R0, 0xffffff80 ;  /* 0xffffff8000027836 */ /* 0x004fca0000000000 */
[----:B------:R-:W-:-:S13]  /*89a0*/  ISETP.GT.AND P0, PT, R2, 0x7f, PT ;  /* 0x0000007f0200780c */ /* 0x000fda0003f04270 */
[----:B------:R-:W-:Y:S05]  /*89b0*/  @P0 BRA `(.L_x_9032) ;  /* 0x0000004c00d40947 */ /* 0x000fea0003800000 */
[----:B------:R-:W2:Y:S01]  /*89c0*/  S2R R3, SR_CTAID.X ;  /* 0x0000000000037919 */ /* 0x000ea20000002500 */
[----:B------:R-:W3:Y:S01]  /*89d0*/  LDC R6, c[0x0][0xce8] ;  /* 0x00033a00ff067b82 */ /* 0x000ee20000000800 */
[----:B------:R-:W-:Y:S01]  /*89e0*/  ULDC UR4, c[0x0][0xb88] ;  /* 0x0002e20000047ab9 */ /* 0x000fe20000000800 */
[----:B--2---:R-:W-:Y:S02]  /*89f0*/  IMAD R0, R3, 0x80, R0 ;  /* 0x0000008003007824 */ /* 0x004fe400078e0200 */
[----:B---3--:R-:W-:Y:S02]  /*8a00*/  IMAD R3, R6, UR4, RZ ;  /* 0x0000000406037c24 */ /* 0x008fe4000f8e02ff */
[----:B------:R-:W-:-:S05]  /*8a10*/  VIADD R0, R0, 0xffffff80 ;  /* 0xffffff8000007836 */ /* 0x000fca0000000000 */
[----:B------:R-:W-:-:S13]  /*8a20*/  ISETP.GE.AND P0, PT, R0, R3, PT ;  /* 0x000000030000720c */ /* 0x000fda0003f06270 */
[----:B------:R-:W-:Y:S05]  /*8a30*/  @P0 BRA `(.L_x_9032) ;  /* 0x0000004c00b40947 */ /* 0x000fea0003800000 */
[----:B------:R-:W-:Y:S01]  /*8a40*/  ISETP.NE.AND P0, PT, R6, 0x1, PT ;  /* 0x000000010600780c */ /* 0x000fe20003f05270 */
[----:B------:R-:W2:Y:S01]  /*8a50*/  S2UR UR7, SR_CTAID.Z ;  /* 0x00000000000779c3 */ /* 0x000ea20000002700 */
[----:B------:R-:W-:Y:S01]  /*8a60*/  R2UR UR11, R18 ;  /* 0x00000000120b72ca */ /* 0x000fe200000e0000 */
[----:B------:R-:W-:Y:S01]  /*8a70*/  ULDC.64 UR8, c[0x0][0xcd0] ;  /* 0x0003340000087ab9 */ /* 0x000fe20000000a00 */
[----:B------:R-:W-:Y:S01]  /*8a80*/  IMAD.MOV.U32 R5, RZ, RZ, R0 ;  /* 0x000000ffff057224 */ /* 0x000fe200078e0000 */
[----:B------:R-:W-:-:S04]  /*8a90*/  ULDC.64 UR12, c[0x0][0x208] ;  /* 0x00008200000c7ab9 */ /* 0x000fc80000000a00 */
[----:B------:R-:W3:Y:S06]  /*8aa0*/  LDC.64 R10, c[0x0][0xcd8] ;  /* 0x00033600ff0a7b82 */ /* 0x000eec0000000a00 */
[----:B------:R-:W-:Y:S02]  /*8ab0*/  USHF.R.S32.HI UR6, URZ, 0x1f, UR11 ;  /* 0x0000001f3f067899 */ /* 0x000fe4000801140b */
[----:B------:R-:W4:Y:S01]  /*8ac0*/  @P0 LDC R7, c[0x0][0xcec] ;  /* 0x00033b00ff070b82 */ /* 0x000f220000000800 */
[----:B------:R-:W-:Y:S02]  /*8ad0*/  UIMAD.WIDE.U32 UR4, UR11, UR8, URZ ;  /* 0x000000080b0472a5 */ /* 0x000fe4000f8e003f */
[----:B------:R-:W-:-:S04]  /*8ae0*/  UIMAD UR6, UR6, UR8, URZ ;  /* 0x00000008060672a4 */ /* 0x000fc8000f8e023f */
[----:B------:R-:W-:Y:S01]  /*8af0*/  UIMAD UR6, UR11, UR9, UR6 ;  /* 0x000000090b0672a4 */ /* 0x000fe2000f8e0206 */
[----:B------:R-:W5:Y:S01]  /*8b00*/  @P0 LDC R9, c[0x0][0xcf0] ;  /* 0x00033c00ff090b82 */ /* 0x000f620000000800 */
[----:B--2---:R-:W-:Y:S01]  /*8b10*/  USHF.R.S32.HI UR8, URZ, 0x1f, UR7 ;  /* 0x0000001f3f087899 */ /* 0x004fe20008011407 */
[----:B------:R-:W-:Y:S01]  /*8b20*/  IMAD.U32 R3, RZ, RZ, UR5 ;  /* 0x00000005ff037e24 */ /* 0x000fe2000f8e00ff */
[----:B------:R-:W-:Y:S01]  /*8b30*/  UIADD3 UR6, UR5, UR6, URZ ;  /* 0x0000000605067290 */ /* 0x000fe2000fffe03f */
[----:B------:R-:W-:Y:S02]  /*8b40*/  IMAD.U32 R2, RZ, RZ, UR4 ;  /* 0x00000004ff027e24 */ /* 0x000fe4000f8e00ff */
[----:B------:R-:W-:Y:S02]  /*8b50*/  ULDC.64 UR4, c[0x0][0xce0] ;  /* 0x0003380000047ab9 */ /* 0x000fe40000000a00 */
[----:B------:R-:W2:Y:S01]  /*8b60*/  S2UR UR10, SR_CTAID.Y ;  /* 0x00000000000a79c3 */ /* 0x000ea20000002600 */
[----:B------:R-:W-:-:S02]  /*8b70*/  IMAD.U32 R3, RZ, RZ, UR6 ;  /* 0x00000006ff037e24 */ /* 0x000fc4000f8e00ff */
[C---:B---3--:R-:W-:Y:S02]  /*8b80*/  IMAD R12, R10.reuse, UR8, RZ ;  /* 0x000000080a0c7c24 */ /* 0x048fe4000f8e02ff */
[----:B------:R-:W-:-:S03]  /*8b90*/  IMAD.WIDE.U32 R2, R10, UR7, R2 ;  /* 0x000000070a027c25 */ /* 0x000fc6000f8e0002 */
[----:B------:R-:W2:Y:S01]  /*8ba0*/  LDC R8, c[0x0][0xd50] ;  /* 0x00035400ff087b82 */ /* 0x000ea20000000800 */
[----:B----4-:R-:W-:-:S04]  /*8bb0*/  @P0 IMAD.HI.U32 R4, R0, R7, RZ ;  /* 0x0000000700040227 */ /* 0x010fc800078e00ff */
[----:B------:R-:W-:Y:S02]  /*8bc0*/  IMAD R7, RZ, RZ, -UR11 ;  /* 0x8000000bff077e24 */ /* 0x000fe4000f8e02ff */
[----:B------:R-:W-:Y:S01]  /*8bd0*/  IMAD R11, R11, UR7, R12 ;  /* 0x000000070b0b7c24 */ /* 0x000fe2000f8e020c */
[----:B-----5:R-:W-:-:S03]  /*8be0*/  @P0 SHF.R.U32.HI R5, RZ, R9, R4 ;  /* 0x00000009ff050219 */ /* 0x020fc60000011604 */
[----:B------:R-:W-:Y:S02]  /*8bf0*/  IMAD.IADD R3, R11, 0x1, R3 ;  /* 0x000000010b037824 */ /* 0x000fe400078e0203 */
[----:B--2---:R-:W-:Y:S02]  /*8c00*/  IMAD R9, R8, R7, UR10 ;  /* 0x0000000a08097e24 */ /* 0x004fe4000f8e0207 */
        /* <DEDUP_REMOVED lines=21> */
.L_x_9030:
        /* <DEDUP_REMOVED lines=18> */
.L_x_9059:
[----:B------:R-:W-:Y:S01]  /*8e80*/  ULDC UR7, c[0x0][0xd50] ;  /* 0x0003540000077ab9 */ /* 0x000fe20000000800 */
[----:B------:R-:W-:Y:S01]  /*8e90*/  UMOV UR36, UR6 ;  /* 0x0000000600247c82 */ /* 0x000fe20008000000 */
[----:B------:R-:W-:-:S11]  /*8ea0*/  UISETP.NE.AND UP0, UPT, UR7, 0x1, UPT ;  /* 0x000000010700788c */ /* 0x000fd6000bf05270 */
[----:B------:R-:W-:Y:S01]  /*8eb0*/  @UP0 ULDC UR4, c[0x0][0xd54] ;  /* 0x0003550000040ab9 */ /* 0x000fe20000000800 */
[----:B------:R-:W-:Y:S01]  /*8ec0*/  @UP0 ULDC UR8, c[0x0][0xd58] ;  /* 0x0003560000080ab9 */ /* 0x000fe20000000800 */
[----:B------:R-:W-:-:S04]  /*8ed0*/  UIMAD.WIDE.U32 UR4, UR6, UR4, URZ ;  /* 0x00000004060472a5 */ /* 0x000fc8000f8e003f */
[----:B------:R-:W-:-:S12]  /*8ee0*/  @UP0 USHF.R.U32.HI UR36, URZ, UR8, UR5 ;  /* 0x000000083f240299 */ /* 0x000fd80008011605 */
.L_x_9060:
        /* <DEDUP_REMOVED lines=59> */
.L_x_9062:
[----:B------:R-:W-:Y:S01]  /*92a0*/  UIMAD UR39, UR44, UR42, URZ ;  /* 0x0000002a2c2772a4 */ /* 0x000fe2000f8e023f */
[----:B------:R-:W-:Y:S02]  /*92b0*/  IMAD.U32 R2, RZ, RZ, UR41 ;  /* 0x00000029ff027e24 */ /* 0x000fe4000f8e00ff */
[----:B------:R-:W-:Y:S02]  /*92c0*/  IMAD.MOV.U32 R6, RZ, RZ, RZ ;  /* 0x000000ffff067224 */ /* 0x000fe400078e00ff */
[----:B------:R-:W-:Y:S02]  /*92d0*/  IMAD.MOV.U32 R7, RZ, RZ, 0x1 ;  /* 0x00000001ff077424 */ /* 0x000fe400078e00ff */
[----:B------:R-:W-:-:S05]  /*92e0*/  IMAD.U32 R3, RZ, RZ, UR39 ;  /* 0x00000027ff037e24 */ /* 0x000fca000f8e00ff */
[----:B------:R-:W-:-:S04]  /*92f0*/  VIADDMNMX R2, R3, UR42, R2, PT ;  /* 0x0000002a03027c46 */ /* 0x000fc8000b800102 */
[----:B------:R-:W-:-:S13]  /*9300*/  R2UR UR40, R2 ;  /* 0x00000000022872ca */ /* 0x000fda00000e0000 */
[----:B------:R-:W-:-:S06]  /*9310*/  UISETP.GT.AND UP0, UPT, UR40, UR39, UPT ;  /* 0x000000272800728c */ /* 0x000fcc000bf04270 */
[----:B------:R-:W-:-:S13]  /*9320*/  PLOP3.LUT P0, PT, PT, PT, UP0, 0x80, 0x0 ;  /* 0x000000000000781c */ /* 0x000fda0003f0f008 */
[----:B------:R-:W-:Y:S05]  /*9330*/  @!P0 BRA `(.L_x_9061) ;  /* 0x0000004000ac8947 */ /* 0x000fea0003800000 */
        /* <DEDUP_REMOVED lines=23> */
.L_x_9063:
        /* <DEDUP_REMOVED lines=20> */
.L_x_9065:
        /* <DEDUP_REMOVED lines=15> */
.L_x_9064:
        /* <DEDUP_REMOVED lines=14> */
[----:B------:R-:W-:Y:S01]  /*97c0*/  IMAD.U32 R0, RZ, RZ, UR40 ;  /* 0x00000028ff007e24 */ /* 0x000fe2000f8e00ff */
[----:B------:R-:W0:Y:S01]  /*97d0*/  S2R R16, SR_TID.X ;  /* 0x0000000000107919 */ /* 0x000e220000002100 */
[----:B------:R-:W-:Y:S02]  /*97e0*/  ISETP.NE.AND.EX P1, PT, R5, RZ, PT, P0 ;  /* 0x000000ff0500720c */ /* 0x000fe40003f25300 */
[----:B------:R-:W-:Y:S01]  /*97f0*/  LOP3.LUT R17, R17, 0xfffffffe, RZ, 0xc0, !PT ;  /* 0xfffffffe11117812 */ /* 0x000fe200078ec0ff */
[----:B------:R-:W-:-:S10]  /*9800*/  VIADD R0, R0, 0xffffffff ;  /* 0xffffffff00007836 */ /* 0x000fd40000000000 */
[----:B------:R-:W-:Y:S02]  /*9810*/  @P1 LOP3.LUT R17, R17, 0x1, RZ, 0xfc, !PT ;  /* 0x0000000111111812 */ /* 0x000fe400078efcff */
[----:B0-----:R-:W-:-:S04]  /*9820*/  SHF.R.U32.HI R6, RZ, 0x5, R16 ;  /* 0x00000005ff067819 */ /* 0x001fc80000011610 */
[----:B------:R-:W-:Y:S02]  /*9830*/  LOP3.LUT R6, R6, 0x3, RZ, 0xc0, !PT ;  /* 0x0000000306067812 */ /* 0x000fe400078ec0ff */
[----:B--2---:R-:W-:Y:S02]  /*9840*/  SHF.R.S32.HI R19, RZ, 0x1f, R18 ;  /* 0x0000001fff137819 */ /* 0x004fe40000011412 */
[----:B------:R-:W-:Y:S01]  /*9850*/  SEL R16, R18, RZ, !P1 ;  /* 0x000000ff12107207 */ /* 0x000fe20004800000 */
[----:B------:R-:W-:Y:S06]  /*9860*/  BRA.DIV UR4, `(.L_x_9066) ;  /* 0x0000004204d07947 */ /* 0x000fec000b800000 */
[----:B------:R0:W1:Y:S02]  /*9870*/  SHFL.IDX PT, R14, R6, RZ, 0x1f ;  /* 0x00001fff060e7589 */ /* 0x00006400000e0000 */
.L_x_9150:
        /* <DEDUP_REMOVED lines=9> */
.L_x_9153:
        /* <DEDUP_REMOVED lines=24> */
.L_x_9069:
[----:B------:R-:W-:Y:S01]  /*9a90*/  IMAD.MOV.U32 R0, RZ, RZ, 0x1 ;  /* 0x00000001ff007424 */ /* 0x000fe200078e00ff */
[----:B01----:R-:W0:Y:S04]  /*9aa0*/  S2R R6, SR_TID.X ;  /* 0x0000000000067919 */ /* 0x003e280000002100 */
[----:B------:R-:W-:-:S04]  /*9ab0*/  SHF.L.U32 R0, R0, 0x1f, RZ ;  /* 0x0000001f00007819 */ /* 0x000fc800000006ff */
[----:B------:R-:W1:Y:S01]  /*9ac0*/  SYNCS.PHASECHK.TRANS64.TRYWAIT P0, [UR38+0x32440], R0 ;  /* 0x03244000ff0075a7 */ /* 0x000e620008000166 */
[----:B0-----:R-:W-:-:S04]  /*9ad0*/  LOP3.LUT R2, R6, 0x7f, RZ, 0xc0, !PT ;  /* 0x0000007f06027812 */ /* 0x001fc800078ec0ff */
[----:B------:R-:W-:Y:S01]  /*9ae0*/  ISETP.NE.AND P1, PT, R2, RZ, PT ;  /* 0x000000ff0200720c */ /* 0x000fe20003f25270 */
[----:B-1----:R-:W-:-:S12]  /*9af0*/  @!P0 BRA `(.L_x_9070) ;  /* 0x00000040006c8947 */ /* 0x002fd80003800000 */
.L_x_9154:
[----:B------:R-:W-:Y:S05]  /*9b00*/  @P1 BRA `(.L_x_9071) ;  /* 0x0000000000181947 */ /* 0x000fea0003800000 */
[----:B------:R-:W1:Y:S01]  /*9b10*/  S2R R2, SR_TID.X ;  /* 0x0000000000027919 */ /* 0x000e620000002100 */
[----:B0-----:R-:W-:-:S04]  /*9b20*/  IMAD.MOV.U32 R0, RZ, RZ, 0x3000 ;  /* 0x00003000ff007424 */ /* 0x001fc800078e00ff */
[----:B------:R2:W-:Y:S01]  /*9b30*/  SYNCS.ARRIVE.TRANS64 RZ, [UR38+0x32430], R0 ;  /* 0x03243000ffff79a7 */ /* 0x0005e20008000026 */
[----:B-1----:R-:W-:-:S13]  /*9b40*/  LOP3.LUT P0, RZ, R2, 0x1f, RZ, 0xc0, !PT ;  /* 0x0000001f02ff7812 */ /* 0x002fda000780c0ff */
[----:B--2---:R-:W-:Y:S05]  /*9b50*/  @!P0 BRA `(.L_x_9071) ;  /* 0x0000000000048947 */ /* 0x004fea0003800000 */
[----:B------:R-:W-:Y:S01]  /*9b60*/  BPT.TRAP 0x1 ;  /* 0x000000040000795c */ /* 0x000fe20000300000 */
.L_x_9071:
        /* <DEDUP_REMOVED lines=15> */
[----:B------:R-:W-:-:S09]  /*9c60*/  UIMAD UR11, UR11, 0x60, URZ ;  /* 0x000000600b0b78a4 */ /* 0x000fd2000f8e023f */
[----:B------:R1:W-:Y:S02]  /*9c70*/  UTMALDG.4D [UR8], [UR4], desc[UR6] ;  /* 0x00000608040075b4 */ /* 0x0003e40008019000 */
[----:B-1----:R-:W-:Y:S01]  /*9c80*/  NOP ;  /* 0x0000000000007918 */ /* 0x002fe20000000000 */
.L_x_9067:
        /* <DEDUP_REMOVED lines=24> */
.L_x_9072:
        /* <DEDUP_REMOVED lines=54> */
[----:B------:R-:W-:-:S05]  /*a170*/  LOP3.LUT R10, R5, 0x200, R2, 0xf8, !PT ;  /* 0x00000200050a7812 */ /* 0x000fca00078ef802 */
[----:B------:R0:W-:Y:S01]  /*a180*/  STL [R1], R10 ;  /* 0x0000000a01007387 */ /* 0x0001e20000100800 */
[----:B------:R-:W-:Y:S05]  /*a190*/  BRA.DIV UR4, `(.L_x_9073) ;  /* 0x0000003a04dc7947 */ /* 0x000fea000b800000 */
[----:B------:R-:W1:Y:S01]  /*a1a0*/  S2R R4, SR_CTAID.X ;  /* 0x0000000000047919 */ /* 0x000e620000002500 */
[----:B------:R-:W-:Y:S01]  /*a1b0*/  ULDC UR4, c[0x0][0x288] ;  /* 0x0000a20000047ab9 */ /* 0x000fe20000000800 */
[----:B------:R-:W-:Y:S01]  /*a1c0*/  ULDC.64 UR6, c[0x0][0x208] ;  /* 0x0000820000067ab9 */ /* 0x000fe20000000a00 */
[----:B------:R-:W-:Y:S01]  /*a1d0*/  IMAD R2, R7, UR4, RZ ;  /* 0x0000000407027c24 */ /* 0x000fe2000f8e02ff */
[----:B------:R-:W2:Y:S01]  /*a1e0*/  S2R R8, SR_TID.X ;  /* 0x0000000000087919 */ /* 0x000ea20000002100 */
[----:B------:R-:W3:Y:S04]  /*a1f0*/  SHFL.IDX PT, R5, R0, RZ, 0x181f ;  /* 0x00181fff00057589 */ /* 0x000ee800000e0000 */
[----:B------:R-:W-:Y:S04]  /*a200*/  SHFL.IDX PT, R7, R0, 0x1, 0x181f ;  /* 0x00381f0000077f89 */ /* 0x000fe800000e0000 */
[----:B------:R-:W-:Y:S01]  /*a210*/  SHFL.IDX PT, R14, R0, 0x2, 0x181f ;  /* 0x00581f00000e7f89 */ /* 0x000fe200000e0000 */
[----:B-1----:R-:W-:-:S03]  /*a220*/  IMAD R12, R4, 0x80, R6 ;  /* 0x00000080040c7824 */ /* 0x002fc600078e0206 */
[----:B------:R-:W1:Y:S01]  /*a230*/  SHFL.IDX PT, R4, R3, RZ, 0x181f ;  /* 0x00181fff03047589 */ /* 0x000e6200000e0000 */
[----:B--2---:R-:W-:Y:S01]  /*a240*/  IMAD.SHL.U32 R11, R8, 0x8, RZ ;  /* 0x00000008080b7824 */ /* 0x004fe200078e00ff */
[CC--:B------:R-:W-:Y:S02]  /*a250*/  ISETP.GE.AND P1, PT, R12.reuse, R2.reuse, PT ;  /* 0x000000020c00720c */ /* 0x0c0fe40003f26270 */
[----:B------:R-:W2:Y:S01]  /*a260*/  SHFL.IDX PT, R6, R3, 0x1, 0x181f ;  /* 0x00381f0003067f89 */ /* 0x000ea200000e0000 */
[C---:B------:R-:W-:Y:S01]  /*a270*/  VIADD R8, R12.reuse, 0x10 ;  /* 0x000000100c087836 */ /* 0x040fe20000000000 */
[----:B------:R-:W-:Y:S02]  /*a280*/  LOP3.LUT R11, R11, 0x38, RZ, 0xc0, !PT ;  /* 0x000000380b0b7812 */ /* 0x000fe400078ec0ff */
[----:B------:R-:W-:Y:S01]  /*a290*/  STL [R1+0x4], R12 ;  /* 0x0000040c01007387 */ /* 0x000fe20000100800 */
[----:B------:R-:W-:Y:S01]  /*a2a0*/  VIADD R13, R12, 0x20 ;  /* 0x000000200c0d7836 */ /* 0x000fe20000000000 */
[----:B------:R-:W-:-:S02]  /*a2b0*/  ISETP.GE.AND P2, PT, R8, R2, PT ;  /* 0x000000020800720c */ /* 0x000fc40003f46270 */
[----:B------:R4:W-:Y:S03]  /*a2c0*/  STL [R1+0xc], R8 ;  /* 0x00000c0801007387 */ /* 0x0009e60000100800 */
[----:B---3--:R-:W-:Y:S01]  /*a2d0*/  @!P1 LEA R5, P3, R11, R5, 0x1 ;  /* 0x000000050b059211 */ /* 0x008fe200078608ff */
[----:B------:R-:W-:Y:S01]  /*a2e0*/  STL [R1+0x10], R13 ;  /* 0x0000100d01007387 */ /* 0x000fe20000100800 */
[----:B----4-:R-:W-:-:S03]  /*a2f0*/  @!P1 LEA R8, R10, UR38, 0x1 ;  /* 0x000000260a089c11 */ /* 0x010fc6000f8e08ff */
[----:B-1----:R-:W-:-:S03]  /*a300*/  @!P1 IMAD.X R4, RZ, RZ, R4, P3 ;  /* 0x000000ffff049224 */ /* 0x002fc600018e0604 */
[----:B------:R-:W-:Y:S02]  /*a310*/  @!P2 LEA R9, R10, UR38, 0x1 ;  /* 0x000000260a09ac11 */ /* 0x000fe4000f8e08ff */
[----:B------:R-:W-:-:S04]  /*a320*/  @!P1 LOP3.LUT R5, R5, R4, RZ, 0x3c, !PT ;  /* 0x0000000405059212 */ /* 0x000fc800078e3cff */
[----:B------:R-:W-:-:S04]  /*a330*/  @!P1 LOP3.LUT R4, R5, R4, RZ, 0x3c, !PT ;  /* 0x0000000405049212 */ /* 0x000fc800078e3cff */
[----:B------:R-:W-:-:S05]  /*a340*/  @!P1 LOP3.LUT R5, R5, R4, RZ, 0x3c, !PT ;  /* 0x0000000405059212 */ /* 0x000fca00078e3cff */
[----:B------:R1:W-:Y:S02]  /*a350*/  @!P1 LDGSTS.E.BYPASS.LTC128B.128 [R8+0x18400], desc[UR6][R4.64], !P0 ;  /* 0x1840000004089fae */ /* 0x0003e4000c101d46 */
[----:B-1----:R-:W-:Y:S01]  /*a360*/  @!P2 LEA R4, P1, R11, R7, 0x1 ;  /* 0x000000070b04a211 */ /* 0x002fe200078208ff */
[----:B------:R-:W-:-:S04]  /*a370*/  VIADD R8, R12, 0x30 ;  /* 0x000000300c087836 */ /* 0x000fc80000000000 */
[----:B--2---:R-:W-:Y:S01]  /*a380*/  @!P2 IMAD.X R5, RZ, RZ, R6, P1 ;  /* 0x000000ffff05a224 */ /* 0x004fe200008e0606 */
[----:B------:R-:W-:Y:S01]  /*a390*/  ISETP.GE.AND P1, PT, R13, R2, PT ;  /* 0x000000020d00720c */ /* 0x000fe20003f26270 */
[----:B------:R-:W-:Y:S04]  /*a3a0*/  STL [R1+0x14], R8 ;  /* 0x0000140801007387 */ /* 0x000fe80000100800 */
[----:B------:R1:W-:Y:S08]  /*a3b0*/  @!P2 LDGSTS.E.BYPASS.LTC128B.128 [R9+0x18c00], desc[UR6][R4.64], !P0 ;  /* 0x18c000000409afae */ /* 0x0003f0000c101d46 */
[----:B------:R-:W-:-:S02]  /*a3c0*/  @!P1 LEA R6, P2, R11, R14, 0x1 ;  /* 0x0000000e0b069211 */ /* 0x000fc400078408ff */
[----:B------:R-:W-:Y:S01]  /*a3d0*/  @!P1 LEA R7, R10, UR38, 0x1 ;  /* 0x000000260a079c11 */ /* 0x000fe2000f8e08ff */
[----:B------:R-:W-:Y:S04]  /*a3e0*/  SHFL.IDX PT, R14, R0, 0x3, 0x181f ;  /* 0x00781f00000e7f89 */ /* 0x000fe800000e0000 */
[----:B-1----:R-:W1:Y:S02]  /*a3f0*/  SHFL.IDX PT, R4, R3, 0x2, 0x181f ;  /* 0x00581f0003047f89 */ /* 0x002e6400000e0000 */
[----:B-1----:R-:W-:Y:S02]  /*a400*/  @!P1 IMAD.X R5, RZ, RZ, R4, P2 ;  /* 0x000000ffff059224 */ /* 0x002fe400010e0604 */
[----:B------:R-:W-:-:S05]  /*a410*/  @!P1 IMAD.MOV.U32 R4, RZ, RZ, R6 ;  /* 0x000000ffff049224 */ /* 0x000fca00078e0006 */
[----:B------:R1:W-:Y:S01]  /*a420*/  @!P1 LDGSTS.E.BYPASS.LTC128B.128 [R7+0x19400], desc[UR6][R4.64], !P0 ;  /* 0x1940000004079fae */ /* 0x0003e2000c101d46 */
[----:B------:R-:W-:-:S03]  /*a430*/  ISETP.GE.AND P1, PT, R8, R2, PT ;  /* 0x000000020800720c */ /* 0x000fc60003f26270 */
[----:B-1----:R-:W1:Y:S01]  /*a440*/  SHFL.IDX PT, R4, R3, 0x3, 0x181f ;  /* 0x00781f0003047f89 */ /* 0x002e6200000e0000 */
[----:B------:R-:W-:-:S09]  /*a450*/  VIADD R7, R12, 0x40 ;  /* 0x000000400c077836 */ /* 0x000fd20000000000 */
[----:B------:R-:W-:Y:S02]  /*a460*/  @!P1 LEA R5, P2, R11, R14, 0x1 ;  /* 0x0000000e0b059211 */ /* 0x000fe400078408ff */
[----:B------:R-:W-:Y:S01]  /*a470*/  @!P1 LEA R6, R10, UR38, 0x1 ;  /* 0x000000260a069c11 */ /* 0x000fe2000f8e08ff */
[----:B------:R2:W-:Y:S02]  /*a480*/  STL [R1+0x18], R7 ;  /* 0x0000180701007387 */ /* 0x0005e40000100800 */
[----:B-1----:R-:W-:-:S05]  /*a490*/  @!P1 IMAD.X R4, RZ, RZ, R4, P2 ;  /* 0x000000ffff049224 */ /* 0x002fca00010e0604 */
[----:B------:R-:W-:-:S04]  /*a4a0*/  @!P1 LOP3.LUT R5, R5, R4, RZ, 0x3c, !PT ;  /* 0x0000000405059212 */ /* 0x000fc800078e3cff */
[----:B------:R-:W-:-:S04]  /*a4b0*/  @!P1 LOP3.LUT R4, R5, R4, RZ, 0x3c, !PT ;  /* 0x0000000405049212 */ /* 0x000fc800078e3cff */
[----:B------:R-:W-:-:S05]  /*a4c0*/  @!P1 LOP3.LUT R5, R5, R4, RZ, 0x3c, !PT ;  /* 0x0000000405059212 */ /* 0x000fca00078e3cff */
[----:B------:R1:W-:Y:S01]  /*a4d0*/  @!P1 LDGSTS.E.BYPASS.LTC128B.128 [R6+0x19c00], desc[UR6][R4.64], !P0 ;  /* 0x19c0000004069fae */ /* 0x0003e2000c101d46 */
[----:B------:R-:W-:Y:S01]  /*a4e0*/  ISETP.GE.AND P1, PT, R7, R2, PT ;  /* 0x000000020700720c */ /* 0x000fe20003f26270 */
[----:B--2---:R-:W-:-:S05]  /*a4f0*/  VIADD R7, R12, 0x50 ;  /* 0x000000500c077836 */ /* 0x004fca0000000000 */
[----:B------:R-:W-:Y:S04]  /*a500*/  STL [R1+0x1c], R7 ;  /* 0x00001c0701007387 */ /* 0x000fe80000100800 */
[----:B-1----:R-:W1:Y:S03]  /*a510*/  SHFL.IDX PT, R5, R0, 0x4, 0x181f ;  /* 0x00981f0000057f89 */ /* 0x002e6600000e0000 */
[----:B------:R-:W-:Y:S01]  /*a520*/  @!P1 LEA R6, R10, UR38, 0x1 ;  /* 0x000000260a069c11 */ /* 0x000fe2000f8e08ff */
[----:B------:R-:W2:Y:S01]  /*a530*/  SHFL.IDX PT, R4, R3, 0x4, 0x181f ;  /* 0x00981f0003047f89 */ /* 0x000ea200000e0000 */
[----:B-1----:R-:W-:-:S05]  /*a540*/  @!P1 LEA R5, P2, R11, R5, 0x1 ;  /* 0x000000050b059211 */ /* 0x002fca00078408ff */
[----:B--2---:R-:W-:-:S05]  /*a550*/  @!P1 IMAD.X R4, RZ, RZ, R4, P2 ;  /* 0x000000ffff049224 */ /* 0x004fca00010e0604 */
[----:B------:R-:W-:-:S04]  /*a560*/  @!P1 LOP3.LUT R5, R5, R4, RZ, 0x3c, !PT ;  /* 0x0000000405059212 */ /* 0x000fc800078e3cff */
[----:B------:R-:W-:-:S04]  /*a570*/  @!P1 LOP3.LUT R4, R5, R4, RZ, 0x3c, !PT ;  /* 0x0000000405049212 */ /* 0x000fc800078e3cff */
[----:B------:R-:W-:-:S05]  /*a580*/  @!P1 LOP3.LUT R5, R5, R4, RZ, 0x3c, !PT ;  /* 0x0000000405059212 */ /* 0x000fca00078e3cff */
[----:B------:R1:W-:Y:S01]  /*a590*/  @!P1 LDGSTS.E.BYPASS.LTC128B.128 [R6+0x1a400], desc[UR6][R4.64], !P0 ;  /* 0x1a40000004069fae */ /* 0x0003e2000c101d46 */
[----:B------:R-:W-:Y:S01]  /*a5a0*/  ISETP.GE.AND P1, PT, R7, R2, PT ;  /* 0x000000020700720c */ /* 0x000fe20003f26270 */
[----:B------:R-:W-:-:S05]  /*a5b0*/  VIADD R7, R12, 0x60 ;  /* 0x000000600c077836 */ /* 0x000fca0000000000 */
        /* <DEDUP_REMOVED lines=10> */
[----:B------:R-:W-:-:S03]  /*a660*/  ISETP.GE.AND P1, PT, R7, R2, PT ;  /* 0x000000020700720c */ /* 0x000fc60003f26270 */
[----:B-1----:R-:W1:Y:S10]  /*a670*/  SHFL.IDX PT, R5, R0, 0x6, 0x181f ;  /* 0x00d81f0000057f89 */ /* 0x002e7400000e0000 */
[----:B------:R-:W-:Y:S01]  /*a680*/  @!P1 LEA R6, R10, UR38, 0x1 ;  /* 0x000000260a069c11 */ /* 0x000fe2000f8e08ff */
[----:B------:R-:W2:Y:S04]  /*a690*/  SHFL.IDX PT, R4, R3, 0x6, 0x181f ;  /* 0x00d81f0003047f89 */ /* 0x000ea800000e0000 */
[----:B------:R-:W3:Y:S04]  /*a6a0*/  SHFL.IDX PT, R3, R3, 0x7, 0x181f ;  /* 0x00f81f0003037f89 */ /* 0x000ee800000e0000 */
[----:B------:R-:W4:Y:S01]  /*a6b0*/  SHFL.IDX PT, R0, R0, 0x7, 0x181f ;  /* 0x00f81f0000007f89 */ /* 0x000f2200000e0000 */
[----:B-1----:R-:W-:-:S05]  /*a6c0*/  @!P1 LEA R5, P2, R11, R5, 0x1 ;  /* 0x000000050b059211 */ /* 0x002fca00078408ff */
[----:B--2---:R-:W-:-:S05]  /*a6d0*/  @!P1 IMAD.X R4, RZ, RZ, R4, P2 ;  /* 0x000000ffff049224 */ /* 0x004fca00010e0604 */
[----:B------:R-:W-:-:S04]  /*a6e0*/  @!P1 LOP3.LUT R5, R5, R4, RZ, 0x3c, !PT ;  /* 0x0000000405059212 */ /* 0x000fc800078e3cff */
[----:B------:R-:W-:-:S04]  /*a6f0*/  @!P1 LOP3.LUT R4, R5, R4, RZ, 0x3c, !PT ;  /* 0x0000000405049212 */ /* 0x000fc800078e3cff */
[----:B------:R-:W-:-:S05]  /*a700*/  @!P1 LOP3.LUT R5, R5, R4, RZ, 0x3c, !PT ;  /* 0x0000000405059212 */ /* 0x000fca00078e3cff */
[----:B---34-:R1:W-:Y:S02]  /*a710*/  @!P1 LDGSTS.E.BYPASS.LTC128B.128 [R6+0x1b400], desc[UR6][R4.64], !P0 ;  /* 0x1b40000004069fae */ /* 0x0183e4000c101d46 */
.L_x_9171:
[----:B-1----:R-:W2:Y:S01]  /*a720*/  LDL R5, [R1+0x4] ;  /* 0x0000040001057983 */ /* 0x002ea20000100800 */
[----:B------:R-:W-:Y:S01]  /*a730*/  ULDC.64 UR4, c[0x0][0x208] ;  /* 0x0000820000047ab9 */ /* 0x000fe20000000a00 */
[----:B------:R-:W1:Y:S02]  /*a740*/  S2R R4, SR_TID.X ;  /* 0x0000000000047919 */ /* 0x000e640000002100 */
[----:B-1----:R-:W-:-:S05]  /*a750*/  IMAD.SHL.U32 R4, R4, 0x8, RZ ;  /* 0x0000000804047824 */ /* 0x002fca00078e00ff */
        /* <DEDUP_REMOVED lines=14> */
[----:B--2---:R-:W2:Y:S01]  /*a840*/  LDC.64 R2, c[0x0][0x3d8] ;  /* 0x0000f600ff027b82 */ /* 0x004ea20000000a00 */
[----:B------:R-:W-:Y:S01]  /*a850*/  NOP ;  /* 0x0000000000007918 */ /* 0x000fe20000000000 */
[C---:B--2---:R-:W-:Y:S01]  /*a860*/  IMAD R0, R2.reuse, UR43, RZ ;  /* 0x0000002b02007c24 */ /* 0x044fe2000f8e02ff */
[----:B------:R-:W-:Y:S01]  /*a870*/  UIADD3 UR4, UR38, 0x22400, URZ ;  /* 0x0002240026047890 */ /* 0x000fe2000fffe03f */
[----:B-1----:R-:W-:Y:S01]  /*a880*/  IMAD.WIDE.U32 R4, R2, UR36, RZ ;  /* 0x0000002402047c25 */ /* 0x002fe2000f8e00ff */
        /* <DEDUP_REMOVED lines=17> */
[----:B0-----:R-:W-:Y:S02]  /*a9a0*/  IMAD.U32 R10, RZ, RZ, UR4 ;  /* 0x00000004ff0a7e24 */ /* 0x001fe4000f8e00ff */
[----:B------:R-:W-:Y:S02]  /*a9b0*/  IMAD.U32 R11, RZ, RZ, UR5 ;  /* 0x00000005ff0b7e24 */ /* 0x000fe4000f8e00ff */
[----:B------:R-:W-:Y:S02]  /*a9c0*/  IMAD.MOV.U32 R8, RZ, RZ, 0x70 ;  /* 0x00000070ff087424 */ /* 0x000fe400078e00ff */
[----:B------:R-:W-:Y:S02]  /*a9d0*/  IMAD.MOV.U32 R12, RZ, RZ, 0x1 ;  /* 0x00000001ff0c7424 */ /* 0x000fe400078e00ff */
[----:B------:R-:W-:-:S07]  /*a9e0*/  IMAD.MOV.U32 R13, RZ, RZ, RZ ;  /* 0x000000ffff0d7224 */ /* 0x000fce00078e00ff */
[----:B------:R-:W-:-:S07]  /*a9f0*/  LEPC R20, `(.L_x_9074) ;  /* 0x000000001014794e */ /* 0x000fce0000000000 */
[----:B-1----:R-:W-:Y:S05]  /*aa00*/  CALL.ABS.NOINC R2 ;  /* 0x0000000002007343 */ /* 0x002fea0003c00000 */
.L_x_9074:
[----:B-1----:R-:W2:Y:S01]  /*aa10*/  LDL.LU.64 R4, [R1+0x28] ;  /* 0x0000280001047983 */ /* 0x002ea20000300a00 */
[----:B------:R-:W1:Y:S01]  /*aa20*/  LDC R6, c[0x0][0x448] ;  /* 0x00011200ff067b82 */ /* 0x000e620000000800 */
[----:B------:R-:W-:Y:S02]  /*aa30*/  ULDC.64 UR8, c[0x0][0x3e0] ;  /* 0x0000f80000087ab9 */ /* 0x000fe40000000a00 */
[----:B------:R-:W3:Y:S01]  /*aa40*/  LDL.LU R2, [R1+0x34] ;  /* 0x0000340001027983 */ /* 0x000ee20000300800 */
[----:B------:R-:W-:Y:S01]  /*aa50*/  UIMAD UR6, UR46, UR8, URZ ;  /* 0x000000082e0672a4 */ /* 0x000fe2000f8e023f */
[----:B------:R-:W4:Y:S03]  /*aa60*/  S2R R3, SR_TID.X ;  /* 0x0000000000037919 */ /* 0x000f260000002100 */
[----:B------:R-:W-:Y:S01]  /*aa70*/  UIMAD UR6, UR45, UR9, UR6 ;  /* 0x000000092d0672a4 */ /* 0x000fe2000f8e0206 */
[----:B-1----:R-:W-:-:S02]  /*aa80*/  ISETP.NE.AND P0, PT, R6, 0x1, PT ;  /* 0x000000010600780c */ /* 0x002fc40003f05270 */
[C---:B----4-:R-:W-:Y:S01]  /*aa90*/  LOP3.LUT R0, R3.reuse, 0x7f, RZ, 0xc0, !PT ;  /* 0x0000007f03007812 */ /* 0x050fe200078ec0ff */
[----:B------:R-:W-:-:S10]  /*aaa0*/  IMAD.SHL.U32 R15, R3, 0x10, RZ ;  /* 0x00000010030f7824 */ /* 0x000fd400078e00ff */
[----:B------:R-:W1:Y:S01]  /*aab0*/  @P0 LDC R3, c[0x0][0x44c] ;  /* 0x00011300ff030b82 */ /* 0x000e620000000800 */
[----:B--2---:R-:W-:Y:S02]  /*aac0*/  R2UR UR5, R5 ;  /* 0x00000000050572ca */ /* 0x004fe400000e0000 */
[----:B------:R-:W-:Y:S01]  /*aad0*/  R2UR UR4, R4 ;  /* 0x00000000040472ca */ /* 0x000fe200000e0000 */
[----:B------:R-:W2:Y:S01]  /*aae0*/  S2R R5, SR_TID.X ;  /* 0x0000000000057919 */ /* 0x000ea20000002100 */
[----:B---3--:R-:W-:Y:S02]  /*aaf0*/  R2UR UR5, R2 ;  /* 0x00000000020572ca */ /* 0x008fe400000e0000 */
[----:B------:R-:W-:Y:S01]  /*ab00*/  SHF.R.U32.HI R4, RZ, 0x3, R0 ;  /* 0x00000003ff047819 */ /* 0x000fe20000011600 */
[----:B------:R-:W3:Y:S01]  /*ab10*/  S2R R2, SR_CTAID.X ;  /* 0x0000000000027919 */ /* 0x000ee20000002500 */
[----:B------:R-:W4:Y:S02]  /*ab20*/  @P0 LDC R0, c[0x0][0x450] ;  /* 0x00011400ff000b82 */ /* 0x000f240000000800 */
[----:B------:R-:W-:-:S07]  /*ab30*/  LOP3.LUT R4, R4, 0x70, R15, 0xf8, !PT ;  /* 0x0000007004047812 */ /* 0x000fce00078ef80f */
[----:B------:R-:W-:-:S03]  /*ab40*/  UIMAD.WIDE.U32 UR4, UR45, UR8, UR4 ;  /* 0x000000082d0472a5 */ /* 0x000fc6000f8e0004 */
[----:B------:R-:W-:Y:S01]  /*ab50*/  ULDC.64 UR8, c[0x0][0x3d0] ;  /* 0x0000f40000087ab9 */ /* 0x000fe20000000a00 */
[----:B------:R-:W-:Y:S01]  /*ab60*/  UIADD3 UR5, UR5, UR6, URZ ;  /* 0x0000000605057290 */ /* 0x000fe2000fffe03f */
[----:B--2---:R-:W-:Y:S02]  /*ab70*/  IMAD.SHL.U32 R8, R5, 0x8, RZ ;  /* 0x0000000805087824 */ /* 0x004fe400078e00ff */
[----:B---3--:R-:W-:-:S03]  /*ab80*/  IMAD R4, R2, 0x80, R4 ;  /* 0x0000008002047824 */ /* 0x008fc600078e0204 */
[----:B------:R-:W-:Y:S01]  /*ab90*/  LOP3.LUT R8, R8, 0x38, RZ, 0xc0, !PT ;  /* 0x0000003808087812 */ /* 0x000fe200078ec0ff */
[----:B-1----:R-:W-:-:S04]  /*aba0*/  @P0 IMAD.HI.U32 R3, R4, R3, RZ ;  /* 0x0000000304030227 */ /* 0x002fc800078e00ff */
[----:B------:R-:W-:Y:S01]  /*abb0*/  IMAD.MOV.U32 R2, RZ, RZ, R4 ;  /* 0x000000ffff027224 */ /* 0x000fe200078e0004 */
[----:B----4-:R-:W-:Y:S01]  /*abc0*/  @P0 SHF.R.U32.HI R2, RZ, R0, R3 ;  /* 0x00000000ff020219 */ /* 0x010fe20000011603 */
[----:B------:R-:W-:-:S04]  /*abd0*/  IMAD.U32 R3, RZ, RZ, UR8 ;  /* 0x00000008ff037e24 */ /* 0x000fc8000f8e00ff */
[----:B------:R-:W-:-:S04]  /*abe0*/  IMAD.MOV R0, RZ, RZ, -R2 ;  /* 0x000000ffff007224 */ /* 0x000fc800078e0a02 */
[----:B------:R-:W-:Y:S01]  /*abf0*/  IMAD R0, R6, R0, R4 ;  /* 0x0000000006007224 */ /* 0x000fe200078e0204 */
[----:B------:R-:W-:-:S05]  /*ac00*/  SHF.R.S32.HI R4, RZ, 0x1f, R2 ;  /* 0x0000001fff047819 */ /* 0x000fca0000011402 */
[----:B------:R-:W-:-:S04]  /*ac10*/  IMAD R4, R4, UR8, RZ ;  /* 0x0000000804047c24 */ /* 0x000fc8000f8e02ff */
[C---:B------:R-:W-:Y:S02]  /*ac20*/  IMAD R4, R2.reuse, UR9, R4 ;  /* 0x0000000902047c24 */ /* 0x040fe4000f8e0204 */
[----:B------:R-:W-:Y:S01]  /*ac30*/  IMAD.WIDE.U32 R2, R2, R3, UR4 ;  /* 0x0000000402027e25 */ /* 0x000fe2000f8e0003 */
[----:B------:R-:W-:-:S03]  /*ac40*/  ULDC.64 UR4, c[0x0][0x3c8] ;  /* 0x0000f20000047ab9 */ /* 0x000fc60000000a00 */
[----:B------:R-:W-:Y:S01]  /*ac50*/  IMAD.IADD R3, R3, 0x1, R4 ;  /* 0x0000000103037824 */ /* 0x000fe200078e0204 */
[----:B------:R-:W-:Y:S01]  /*ac60*/  SHF.R.S32.HI R4, RZ, 0x1f, R0 ;  /* 0x0000001fff047819 */ /* 0x000fe20000011400 */
[----:B------:R-:W-:-:S04]  /*ac70*/  IMAD.WIDE.U32 R2, R0, UR4, R2 ;  /* 0x0000000400027c25 */ /* 0x000fc8000f8e0002 */
[----:B------:R-:W-:-:S04]  /*ac80*/  IMAD R4, R4, UR4, RZ ;  /* 0x0000000404047c24 */ /* 0x000fc8000f8e02ff */
[----:B------:R-:W-:Y:S01]  /*ac90*/  IMAD R4, R0, UR5, R4 ;  /* 0x0000000500047c24 */ /* 0x000fe2000f8e0204 */
[----:B------:R-:W-:Y:S01]  /*aca0*/  ULDC.64 UR4, c[0x0][0x390] ;  /* 0x0000e40000047ab9 */ /* 0x000fe20000000a00 */
[----:B------:R-:W-:Y:S02]  /*acb0*/  LOP3.LUT R0, R8, 0x40, RZ, 0xfc, !PT ;  /* 0x0000004008007812 */ /* 0x000fe400078efcff */
[----:B------:R-:W-:Y:S01]  /*acc0*/  IMAD.IADD R4, R3, 0x1, R4 ;  /* 0x0000000103047824 */ /* 0x000fe200078e0204 */
[----:B------:R-:W-:Y:S01]  /*acd0*/  LEA R5, P0, R2, UR4, 0x1 ;  /* 0x0000000402057c11 */ /* 0x000fe2000f8008ff */
[----:B------:R-:W-:Y:S02]  /*ace0*/  ULDC UR4, c[0x0][0x3b8] ;  /* 0x0000ee0000047ab9 */ /* 0x000fe40000000800 */
[----:B------:R-:W-:Y:S02]  /*acf0*/  ISETP.GE.AND P3, PT, R8, UR4, PT ;  /* 0x0000000408007c0c */ /* 0x000fe4000bf66270 */
[----:B------:R-:W-:-:S02]  /*ad00*/  LEA.HI.X R4, R2, UR5, R4, 0x1, P0 ;  /* 0x0000000502047c11 */ /* 0x000fc400080f0c04 */
[----:B------:R-:W-:Y:S02]  /*ad10*/  ISETP.GE.AND P0, PT, R0, UR4, PT ;  /* 0x0000000400007c0c */ /* 0x000fe4000bf06270 */
[----:B------:R-:W-:-:S04]  /*ad20*/  LOP3.LUT R0, R8, 0x80, RZ, 0xfc, !PT ;  /* 0x0000008008007812 */ /* 0x000fc800078efcff */
[----:B------:R-:W-:Y:S02]  /*ad30*/  ISETP.GE.AND P1, PT, R0, UR4, PT ;  /* 0x0000000400007c0c */ /* 0x000fe4000bf26270 */
[----:B------:R-:W-:-:S04]  /*ad40*/  LOP3.LUT R0, R8, 0xc0, RZ, 0xfc, !PT ;  /* 0x000000c008007812 */ /* 0x000fc800078efcff */
[----:B------:R-:W-:Y:S01]  /*ad50*/  ISETP.GE.AND P2, PT, R0, UR4, PT ;  /* 0x0000000400007c0c */ /* 0x000fe2000bf46270 */
[----:B------:R-:W-:-:S03]  /*ad60*/  UMOV UR4, 0xffffffff ;  /* 0xffffffff00047882 */ /* 0x000fc60000000000 */
[----:B------:R-:W-:Y:S09]  /*ad70*/  BRA.DIV UR4, `(.L_x_9075) ;  /* 0x0000003a04dc7947 */ /* 0x000ff2000b800000 */
[----:B------:R-:W2:Y:S01]  /*ad80*/  LDL.LU R3, [R1+0x4] ;  /* 0x0000040001037983 */ /* 0x000ea20000300800 */
[----:B------:R-:W-:-:S03]  /*ad90*/  ULDC UR4, c[0x0][0x288] ;  /* 0x0000a20000047ab9 */ /* 0x000fc60000000800 */
[----:B------:R-:W3:Y:S01]  /*ada0*/  LDL.LU R2, [R1+0xc] ;  /* 0x00000c0001027983 */ /* 0x000ee20000300800 */
[----:B------:R-:W-:-:S03]  /*adb0*/  IMAD R0, R6, UR4, RZ ;  /* 0x0000000406007c24 */ /* 0x000fc6000f8e02ff */
[----:B------:R-:W4:Y:S01]  /*adc0*/  LDL.LU R13, [R1+0x10] ;  /* 0x00001000010d7983 */ /* 0x000f220000300800 */
[----:B0-----:R-:W0:Y:S01]  /*add0*/  S2R R10, SR_TID.X ;  /* 0x00000000000a7919 */ /* 0x001e220000002100 */
[----:B------:R-:W1:Y:S02]  /*ade0*/  S2R R7, SR_TID.X ;  /* 0x0000000000077919 */ /* 0x000e640000002100 */
[----:B------:R-:W5:Y:S01]  /*adf0*/  LDL.LU R8, [R1+0x14] ;  /* 0x0000140001087983 */ /* 0x000f620000300800 */
[----:B0-----:R-:W-:Y:S01]  /*ae00*/  LOP3.LUT R10, R10, 0x7f, RZ, 0xc0, !PT ;  /* 0x0000007f0a0a7812 */ /* 0x001fe200078ec0ff */
[----:B-1----:R-:W-:-:S04]  /*ae10*/  IMAD.SHL.U32 R12, R7, 0x8, RZ ;  /* 0x00000008070c7824 */ /* 0x002fc800078e00ff */
[----:B------:R-:W-:Y:S02]  /*ae20*/  IMAD.SHL.U32 R11, R10, 0x8, RZ ;  /* 0x000000080a0b7824 */ /* 0x000fe400078e00ff */
[----:B------:R-:W-:Y:S01]  /*ae30*/  IMAD.SHL.U32 R10, R7, 0x8, RZ ;  /* 0x00000008070a7824 */ /* 0x000fe200078e00ff */
[----:B------:R-:W-:-:S04]  /*ae40*/  LOP3.LUT R12, R12, 0x38, RZ, 0xc0, !PT ;  /* 0x000000380c0c7812 */ /* 0x000fc800078ec0ff */
[----:B------:R-:W-:-:S04]  /*ae50*/  LOP3.LUT R10, R10, 0x1f8, RZ, 0xc0, !PT ;  /* 0x000001f80a0a7812 */ /* 0x000fc800078ec0ff */
[----:B------:R-:W-:Y:S02]  /*ae60*/  LOP3.LUT R10, R10, 0x38, R7, 0x78, !PT ;  /* 0x000000380a0a7812 */ /* 0x000fe400078e7807 */
[----:B------:R-:W5:Y:S02]  /*ae70*/  LDL.LU R7, [R1+0x18] ;  /* 0x0000180001077983 */ /* 0x000f640000300800 */
[----:B------:R-:W-:Y:S01]  /*ae80*/  LOP3.LUT R10, R10, 0x200, R11, 0xf8, !PT ;  /* 0x000002000a0a7812 */ /* 0x000fe200078ef80b */
[----:B------:R-:W-:Y:S01]  /*ae90*/  ULDC.64 UR6, c[0x0][0x208] ;  /* 0x0000820000067ab9 */ /* 0x000fe20000000a00 */
[----:B------:R-:W-:Y:S04]  /*aea0*/  SHFL.IDX PT, R6, R4, 0x1, 0x181f ;  /* 0x00381f0004067f89 */ /* 0x000fe800000e0000 */
[----:B------:R-:W5:Y:S01]  /*aeb0*/  LDL.LU R15, [R1+0x1c] ;  /* 0x00001c00010f7983 */ /* 0x000f620000300800 */
[----:B--2---:R-:W-:-:S03]  /*aec0*/  ISETP.GE.AND P5, PT, R3, R0, PT ;  /* 0x000000000300720c */ /* 0x004fc60003fa6270 */
[----:B------:R-:W0:Y:S01]  /*aed0*/  SHFL.IDX PT, R3, R5, RZ, 0x181f ;  /* 0x00181fff05037589 */ /* 0x000e2200000e0000 */
[----:B---3--:R-:W-:-:S03]  /*aee0*/  ISETP.GE.AND P4, PT, R2, R0, PT ;  /* 0x000000000200720c */ /* 0x008fc60003f86270 */
[----:B------:R-:W1:Y:S06]  /*aef0*/  SHFL.IDX PT, R2, R4, RZ, 0x181f ;  /* 0x00181fff04027589 */ /* 0x000e6c00000e0000 */
[----:B0-----:R-:W-:-:S05]  /*af00*/  @!P5 LEA R3, P6, R12, R3, 0x1 ;  /* 0x000000030c03d211 */ /* 0x001fca00078c08ff */
[----:B-1----:R-:W-:-:S05]  /*af10*/  @!P5 IMAD.X R2, RZ, RZ, R2, P6 ;  /* 0x000000ffff02d224 */ /* 0x002fca00030e0602 */
[----:B------:R-:W-:-:S04]  /*af20*/  @!P5 LOP3.LUT R3, R3, R2, RZ, 0x3c, !PT ;  /* 0x000000020303d212 */ /* 0x000fc800078e3cff */
[C---:B------:R-:W-:Y:S02]  /*af30*/  @!P5 LOP3.LUT R2, R3.reuse, R2, RZ, 0x3c, !PT ;  /* 0x000000020302d212 */ /* 0x040fe400078e3cff */
[----:B------:R-:W-:Y:S02]  /*af40*/  @!P5 LEA R21, R10, UR38, 0x1 ;  /* 0x000000260a15dc11 */ /* 0x000fe4000f8e08ff */
[----:B------:R-:W-:-:S05]  /*af50*/  @!P5 LOP3.LUT R3, R3, R2, RZ, 0x3c, !PT ;  /* 0x000000020303d212 */ /* 0x000fca00078e3cff */
[----:B------:R-:W-:Y:S04]  /*af60*/  @!P5 LDGSTS.E.BYPASS.LTC128B.128 [R21+0x22400], desc[UR6][R2.64], !P3 ;  /* 0x224000000215dfae */ /* 0x000fe8000d901d46 */
[----:B------:R-:W-:Y:S04]  /*af70*/  @!P5 LDGSTS.E.BYPASS.LTC128B.128 [R21+0x26400], desc[UR6][R2.64+0x80], !P0 ;  /* 0x264000800215dfae */ /* 0x000fe8000c101d46 */
[----:B------:R-:W-:Y:S04]  /*af80*/  @!P5 LDGSTS.E.BYPASS.LTC128B.128 [R21+0x2a400], desc[UR6][R2.64+0x100], !P1 ;  /* 0x2a4001000215dfae */ /* 0x000fe8000c901d46 */
[----:B------:R0:W-:Y:S04]  /*af90*/  @!P5 LDGSTS.E.BYPASS.LTC128B.128 [R21+0x2e400], desc[UR6][R2.64+0x180], !P2 ;  /* 0x2e4001800215dfae */ /* 0x0001e8000d101d46 */
[----:B0-----:R-:W0:Y:S01]  /*afa0*/  SHFL.IDX PT, R2, R5, 0x1, 0x181f ;  /* 0x00381f0005027f89 */ /* 0x001e2200000e0000 */
[----:B------:R-:W-:-:S02]  /*afb0*/  @!P4 LEA R9, R10, UR38, 0x1 ;  /* 0x000000260a09cc11 */ /* 0x000fc4000f8e08ff */
[----:B0-----:R-:W-:-:S05]  /*afc0*/  @!P4 LEA R2, P6, R12, R2, 0x1 ;  /* 0x000000020c02c211 */ /* 0x001fca00078c08ff */
[----:B------:R-:W-:-:S05]  /*afd0*/  @!P4 IMAD.X R3, RZ, RZ, R6, P6 ;  /* 0x000000ffff03c224 */ /* 0x000fca00030e0606 */
[----:B------:R-:W-:Y:S04]  /*afe0*/  @!P4 LDGSTS.E.BYPASS.LTC128B.128 [R9+0x22c00], desc[UR6][R2.64], !P3 ;  /* 0x22c000000209cfae */ /* 0x000fe8000d901d46 */
[----:B------:R-:W-:Y:S04]  /*aff0*/  @!P4 LDGSTS.E.BYPASS.LTC128B.128 [R9+0x26c00], desc[UR6][R2.64+0x80], !P0 ;  /* 0x26c000800209cfae */ /* 0x000fe8000c101d46 */
[----:B------:R-:W-:Y:S04]  /*b000*/  @!P4 LDGSTS.E.BYPASS.LTC128B.128 [R9+0x2ac00], desc[UR6][R2.64+0x100], !P1 ;  /* 0x2ac001000209cfae */ /* 0x000fe8000c901d46 */
[----:B------:R0:W-:Y:S01]  /*b010*/  @!P4 LDGSTS.E.BYPASS.LTC128B.128 [R9+0x2ec00], desc[UR6][R2.64+0x180], !P2 ;  /* 0x2ec001800209cfae */ /* 0x0001e2000d101d46 */
[----:B----4-:R-:W-:-:S03]  /*b020*/  ISETP.GE.AND P4, PT, R13, R0, PT ;  /* 0x000000000d00720c */ /* 0x010fc60003f86270 */
[----:B------:R-:W2:Y:S04]  /*b030*/  LDL.LU R13, [R1+0x20] ;  /* 0x00002000010d7983 */ /* 0x000ea80000300800 */
[----:B0-----:R-:W0:Y:S04]  /*b040*/  SHFL.IDX PT, R2, R5, 0x2, 0x181f ;  /* 0x00581f0005027f89 */ /* 0x001e2800000e0000 */
[----:B------:R-:W1:Y:S02]  /*b050*/  SHFL.IDX PT, R6, R4, 0x2, 0x181f ;  /* 0x00581f0004067f89 */ /* 0x000e6400000e0000 */
[----:B------:R-:W-:-:S02]  /*b060*/  @!P4 LEA R21, R10, UR38, 0x1 ;  /* 0x000000260a15cc11 */ /* 0x000fc4000f8e08ff */
[----:B------:R-:W3:Y:S01]  /*b070*/  SHFL.IDX PT, R14, R5, 0x3, 0x181f ;  /* 0x00781f00050e7f89 */ /* 0x000ee200000e0000 */
[----:B0-----:R-:W-:-:S05]  /*b080*/  @!P4 LEA R2, P6, R12, R2, 0x1 ;  /* 0x000000020c02c211 */ /* 0x001fca00078c08ff */
[----:B-1----:R-:W-:Y:S02]  /*b090*/  @!P4 IMAD.X R3, RZ, RZ, R6, P6 ;  /* 0x000000ffff03c224 */ /* 0x002fe400030e0606 */
[----:B------:R-:W0:Y:S04]  /*b0a0*/  SHFL.IDX PT, R6, R4, 0x3, 0x181f ;  /* 0x00781f0004067f89 */ /* 0x000e2800000e0000 */
[----:B------:R-:W-:Y:S04]  /*b0b0*/  @!P4 LDGSTS.E.BYPASS.LTC128B.128 [R21+0x23400], desc[UR6][R2.64], !P3 ;  /* 0x234000000215cfae */ /* 0x000fe8000d901d46 */
[----:B------:R-:W-:Y:S04]  /*b0c0*/  @!P4 LDGSTS.E.BYPASS.LTC128B.128 [R21+0x27400], desc[UR6][R2.64+0x80], !P0 ;  /* 0x274000800215cfae */ /* 0x000fe8000c101d46 */
[----:B------:R-:W-:Y:S04]  /*b0d0*/  @!P4 LDGSTS.E.BYPASS.LTC128B.128 [R21+0x2b400], desc[UR6][R2.64+0x100], !P1 ;  /* 0x2b4001000215cfae */ /* 0x000fe8000c901d46 */
[----:B------:R3:W-:Y:S01]  /*b0e0*/  @!P4 LDGSTS.E.BYPASS.LTC128B.128 [R21+0x2f400], desc[UR6][R2.64+0x180], !P2 ;  /* 0x2f4001800215cfae */ /* 0x0007e2000d101d46 */
[----:B-----5:R-:W-:-:S13]  /*b0f0*/  ISETP.GE.AND P4, PT, R8, R0, PT ;  /* 0x000000000800720c */ /* 0x020fda0003f86270 */
[----:B---3--:R-:W-:Y:S02]  /*b100*/  @!P4 LEA R2, P6, R12, R14, 0x1 ;  /* 0x0000000e0c02c211 */ /* 0x008fe400078c08ff */
[----:B------:R-:W1:Y:S01]  /*b110*/  SHFL.IDX PT, R14, R5, 0x4, 0x181f ;  /* 0x00981f00050e7f89 */ /* 0x000e6200000e0000 */
[----:B------:R-:W-:Y:S02]  /*b120*/  @!P4 LEA R9, R10, UR38, 0x1 ;  /* 0x000000260a09cc11 */ /* 0x000fe4000f8e08ff */
[----:B0-----:R-:W-:Y:S02]  /*b130*/  @!P4 IMAD.X R3, RZ, RZ, R6, P6 ;  /* 0x000000ffff03c224 */ /* 0x001fe400030e0606 */
[----:B------:R-:W0:Y:S04]  /*b140*/  SHFL.IDX PT, R6, R4, 0x4, 0x181f ;  /* 0x00981f0004067f89 */ /* 0x000e2800000e0000 */
[----:B------:R-:W-:Y:S04]  /*b150*/  @!P4 LDGSTS.E.BYPASS.LTC128B.128 [R9+0x23c00], desc[UR6][R2.64], !P3 ;  /* 0x23c000000209cfae */ /* 0x000fe8000d901d46 */
[----:B------:R-:W-:Y:S04]  /*b160*/  @!P4 LDGSTS.E.BYPASS.LTC128B.128 [R9+0x27c00], desc[UR6][R2.64+0x80], !P0 ;  /* 0x27c000800209cfae */ /* 0x000fe8000c101d46 */
[----:B------:R-:W-:Y:S04]  /*b170*/  @!P4 LDGSTS.E.BYPASS.LTC128B.128 [R9+0x2bc00], desc[UR6][R2.64+0x100], !P1 ;  /* 0x2bc001000209cfae */ /* 0x000fe8000c901d46 */
[----:B------:R3:W-:Y:S01]  /*b180*/  @!P4 LDGSTS.E.BYPASS.LTC128B.128 [R9+0x2fc00], desc[UR6][R2.64+0x180], !P2 ;  /* 0x2fc001800209cfae */ /* 0x0007e2000d101d46 */
[----:B------:R-:W-:-:S13]  /*b190*/  ISETP.GE.AND P4, PT, R7, R0, PT ;  /* 0x000000000700720c */ /* 0x000fda0003f86270 */
[----:B-1----:R-:W-:Y:S02]  /*b1a0*/  @!P4 LEA R8, P6, R12, R14, 0x1 ;  /* 0x0000000e0c08c211 */ /* 0x002fe400078c08ff */
[----:B------:R-:W1:Y:S03]  /*b1b0*/  SHFL.IDX PT, R14, R5, 0x5, 0x181f ;  /* 0x00b81f00050e7f89 */ /* 0x000e6600000e0000 */
[----:B0-----:R-:W-:Y:S01]  /*b1c0*/  @!P4 IMAD.X R21, RZ, RZ, R6, P6 ;  /* 0x000000ffff15c224 */ /* 0x001fe200030e0606 */
[----:B------:R-:W-:Y:S01]  /*b1d0*/  @!P4 LEA R7, R10, UR38, 0x1 ;  /* 0x000000260a07cc11 */ /* 0x000fe2000f8e08ff */
[----:B---3--:R-:W-:Y:S02]  /*b1e0*/  @!P4 IMAD.MOV.U32 R2, RZ, RZ, R8 ;  /* 0x000000ffff02c224 */ /* 0x008fe400078e0008 */
[----:B------:R-:W-:Y:S01]  /*b1f0*/  @!P4 IMAD.MOV.U32 R3, RZ, RZ, R21 ;  /* 0x000000ffff03c224 */ /* 0x000fe200078e0015 */
[----:B------:R-:W0:Y:S04]  /*b200*/  SHFL.IDX PT, R6, R4, 0x5, 0x181f ;  /* 0x00b81f0004067f89 */ /* 0x000e2800000e0000 */
[----:B------:R-:W-:Y:S04]  /*b210*/  @!P4 LDGSTS.E.BYPASS.LTC128B.128 [R7+0x24400], desc[UR6][R2.64], !P3 ;  /* 0x244000000207cfae */ /* 0x000fe8000d901d46 */
[----:B------:R-:W-:Y:S04]  /*b220*/  @!P4 LDGSTS.E.BYPASS.LTC128B.128 [R7+0x28400], desc[UR6][R2.64+0x80], !P0 ;  /* 0x284000800207cfae */ /* 0x000fe8000c101d46 */
[----:B------:R-:W-:Y:S04]  /*b230*/  @!P4 LDGSTS.E.BYPASS.LTC128B.128 [R7+0x2c400], desc[UR6][R2.64+0x100], !P1 ;  /* 0x2c4001000207cfae */ /* 0x000fe8000c901d46 */
[----:B------:R3:W-:Y:S01]  /*b240*/  @!P4 LDGSTS.E.BYPASS.LTC128B.128 [R7+0x30400], desc[UR6][R2.64+0x180], !P2 ;  /* 0x304001800207cfae */ /* 0x0007e2000d101d46 */
[----:B------:R-:W-:-:S13]  /*b250*/  ISETP.GE.AND P4, PT, R15, R0, PT ;  /* 0x000000000f00720c */ /* 0x000fda0003f86270 */
[----:B-1----:R-:W-:-:S05]  /*b260*/  @!P4 LEA R14, P6, R12, R14, 0x1 ;  /* 0x0000000e0c0ec211 */ /* 0x002fca00078c08ff */
[----:B0-----:R-:W-:Y:S02]  /*b270*/  @!P4 IMAD.X R9, RZ, RZ, R6, P6 ;  /* 0x000000ffff09c224 */ /* 0x001fe400030e0606 */
[----:B---3--:R-:W-:Y:S02]  /*b280*/  @!P4 IMAD.MOV.U32 R2, RZ, RZ, R14 ;  /* 0x000000ffff02c224 */ /* 0x008fe400078e000e */
[----:B------:R-:W0:Y:S01]  /*b290*/  SHFL.IDX PT, R14, R5, 0x6, 0x181f ;  /* 0x00d81f00050e7f89 */ /* 0x000e2200000e0000 */
[----:B------:R-:W-:Y:S01]  /*b2a0*/  @!P4 LEA R21, R10, UR38, 0x1 ;  /* 0x000000260a15cc11 */ /* 0x000fe2000f8e08ff */
[----:B------:R-:W-:Y:S02]  /*b2b0*/  @!P4 IMAD.MOV.U32 R3, RZ, RZ, R9 ;  /* 0x000000ffff03c224 */ /* 0x000fe400078e0009 */
[----:B------:R-:W1:Y:S04]  /*b2c0*/  SHFL.IDX PT, R6, R4, 0x6, 0x181f ;  /* 0x00d81f0004067f89 */ /* 0x000e6800000e0000 */
[----:B------:R-:W-:Y:S04]  /*b2d0*/  @!P4 LDGSTS.E.BYPASS.LTC128B.128 [R21+0x24c00], desc[UR6][R2.64], !P3 ;  /* 0x24c000000215cfae */ /* 0x000fe8000d901d46 */
[----:B------:R-:W-:Y:S04]  /*b2e0*/  @!P4 LDGSTS.E.BYPASS.LTC128B.128 [R21+0x28c00], desc[UR6][R2.64+0x80], !P0 ;  /* 0x28c000800215cfae */ /* 0x000fe8000c101d46 */
[----:B------:R-:W-:Y:S04]  /*b2f0*/  @!P4 LDGSTS.E.BYPASS.LTC128B.128 [R21+0x2cc00], desc[UR6][R2.64+0x100], !P1 ;  /* 0x2cc001000215cfae */ /* 0x000fe8000c901d46 */
[----:B------:R3:W-:Y:S01]  /*b300*/  @!P4 LDGSTS.E.BYPASS.LTC128B.128 [R21+0x30c00], desc[UR6][R2.64+0x180], !P2 ;  /* 0x30c001800215cfae */ /* 0x0007e2000d101d46 */
[----:B--2---:R-:W-:-:S13]  /*b310*/  ISETP.GE.AND P4, PT, R13, R0, PT ;  /* 0x000000000d00720c */ /* 0x004fda0003f86270 */
[----:B0-----:R-:W-:-:S05]  /*b320*/  @!P4 LEA R14, P6, R12, R14, 0x1 ;  /* 0x0000000e0c0ec211 */ /* 0x001fca00078c08ff */
[----:B-1----:R-:W-:Y:S01]  /*b330*/  @!P4 IMAD.X R7, RZ, RZ, R6, P6 ;  /* 0x000000ffff07c224 */ /* 0x002fe200030e0606 */
[----:B------:R-:W-:Y:S01]  /*b340*/  @!P4 LEA R9, R10, UR38, 0x1 ;  /* 0x000000260a09cc11 */ /* 0x000fe2000f8e08ff */
[----:B---3--:R-:W-:Y:S02]  /*b350*/  @!P4 IMAD.MOV.U32 R2, RZ, RZ, R14 ;  /* 0x000000ffff02c224 */ /* 0x008fe400078e000e */
[----:B------:R-:W-:Y:S01]  /*b360*/  @!P4 IMAD.MOV.U32 R3, RZ, RZ, R7 ;  /* 0x000000ffff03c224 */ /* 0x000fe200078e0007 */
[----:B------:R0:W1:Y:S04]  /*b370*/  SHFL.IDX PT, R6, R4, 0x7, 0x181f ;  /* 0x00f81f0004067f89 */ /* 0x00006800000e0000 */
[----:B------:R0:W-:Y:S04]  /*b380*/  @!P4 LDGSTS.E.BYPASS.LTC128B.128 [R9+0x25400], desc[UR6][R2.64], !P3 ;  /* 0x254000000209cfae */ /* 0x0001e8000d901d46 */
[----:B------:R0:W-:Y:S04]  /*b390*/  @!P4 LDGSTS.E.BYPASS.LTC128B.128 [R9+0x29400], desc[UR6][R2.64+0x80], !P0 ;  /* 0x294000800209cfae */ /* 0x0001e8000c101d46 */
[----:B------:R0:W-:Y:S04]  /*b3a0*/  @!P4 LDGSTS.E.BYPASS.LTC128B.128 [R9+0x2d400], desc[UR6][R2.64+0x100], !P1 ;  /* 0x2d4001000209cfae */ /* 0x0001e8000c901d46 */
[----:B------:R0:W-:Y:S04]  /*b3b0*/  @!P4 LDGSTS.E.BYPASS.LTC128B.128 [R9+0x31400], desc[UR6][R2.64+0x180], !P2 ;  /* 0x314001800209cfae */ /* 0x0001e8000d101d46 */
[----:B------:R0:W2:Y:S02]  /*b3c0*/  SHFL.IDX PT, R14, R5, 0x7, 0x181f ;  /* 0x00f81f00050e7f89 */ /* 0x0000a400000e0000 */
.L_x_9189:
[----:B------:R-:W3:Y:S01]  /*b3d0*/  LDL.LU R10, [R1+0x24] ;  /* 0x00002400010a7983 */ /* 0x000ee20000300800 */
[----:B------:R-:W-:Y:S01]  /*b3e0*/  BSSY B0, `(.L_x_9076) ;  /* 0x0000018000007945 */ /* 0x000fe20003800000 */
[----:B---3--:R-:W-:-:S13]  /*b3f0*/  ISETP.GE.AND P4, PT, R10, R0, PT ;  /* 0x000000000a00720c */ /* 0x008fda0003f86270 */
[----:B------:R-:W-:Y:S05]  /*b400*/  @P4 BRA `(.L_x_9077) ;  /* 0x0000000000544947 */ /* 0x000fea0003800000 */
[----:B------:R-:W3:Y:S01]  /*b410*/  S2R R10, SR_TID.X ;  /* 0x00000000000a7919 */ /* 0x000ee20000002100 */
[----:B------:R-:W-:Y:S01]  /*b420*/  ULDC.64 UR4, c[0x0][0x208] ;  /* 0x0000820000047ab9 */ /* 0x000fe20000000a00 */
[----:B0-----:R-:W0:Y:S01]  /*b430*/  S2R R3, SR_TID.X ;  /* 0x0000000000037919 */ /* 0x001e220000002100 */
[----:B---3--:R-:W-:Y:S01]  /*b440*/  LOP3.LUT R10, R10, 0x7f, RZ, 0xc0, !PT ;  /* 0x0000007f0a0a7812 */ /* 0x008fe200078ec0ff */
[----:B0-----:R-:W-:-:S04]  /*b450*/  IMAD.SHL.U32 R2, R3, 0x8, RZ ;  /* 0x0000000803027824 */ /* 0x001fc800078e00ff */
[----:B------:R-:W-:Y:S02]  /*b460*/  IMAD.SHL.U32 R4, R10, 0x8, RZ ;  /* 0x000000080a047824 */ /* 0x000fe400078e00ff */
[----:B------:R-:W-:Y:S01]  /*b470*/  IMAD.SHL.U32 R10, R3, 0x8, RZ ;  /* 0x00000008030a7824 */ /* 0x000fe200078e00ff */
[----:B------:R-:W-:-:S04]  /*b480*/  LOP3.LUT R2, R2, 0x38, RZ, 0xc0, !PT ;  /* 0x0000003802027812 */ /* 0x000fc800078ec0ff */
[----:B------:R-:W-:Y:S02]  /*b490*/  LOP3.LUT R10, R10, 0x1f8, RZ, 0xc0, !PT ;  /* 0x000001f80a0a7812 */ /* 0x000fe400078ec0ff */
[----:B--2---:R-:W-:Y:S02]  /*b4a0*/  LEA R2, P4, R2, R14, 0x1 ;  /* 0x0000000e02027211 */ /* 0x004fe400078808ff */
[----:B------:R-:W-:-:S03]  /*b4b0*/  LOP3.LUT R10, R10, 0x38, R3, 0x78, !PT ;  /* 0x000000380a0a7812 */ /* 0x000fc600078e7803 */
[----:B-1----:R-:W-:Y:S01]  /*b4c0*/  IMAD.X R3, RZ, RZ, R6, P4 ;  /* 0x000000ffff037224 */ /* 0x002fe200020e0606 */
[----:B------:R-:W-:-:S04]  /*b4d0*/  LOP3.LUT R10, R10, 0x200, R4, 0xf8, !PT ;  /* 0x000002000a0a7812 */ /* 0x000fc800078ef804 */
[----:B------:R-:W-:-:S05]  /*b4e0*/  LEA R5, R10, UR38, 0x1 ;  /* 0x000000260a057c11 */ /* 0x000fca000f8e08ff */
[----:B------:R-:W-:Y:S01]  /*b4f0*/  @!PT LDS RZ, [RZ] ;  /* 0x00000000fffff984 */ /* 0x000fe20000000800 */
[----:B------:R-:W-:Y:S01]  /*b500*/  @!PT LDS RZ, [RZ] ;  /* 0x00000000fffff984 */ /* 0x000fe20000000800 */
[----:B------:R-:W-:Y:S01]  /*b510*/  @!PT LDS RZ, [RZ] ;  /* 0x00000000fffff984 */ /* 0x000fe20000000800 */
[----:B------:R3:W-:Y:S04]  /*b520*/  LDGSTS.E.BYPASS.LTC128B.128 [R5+0x25c00], desc[UR4][R2.64], !P3 ;  /* 0x25c0000002057fae */ /* 0x0007e8000d901d44 */
[----:B------:R3:W-:Y:S04]  /*b530*/  LDGSTS.E.BYPASS.LTC128B.128 [R5+0x29c00], desc[UR4][R2.64+0x80], !P0 ;  /* 0x29c0008002057fae */ /* 0x0007e8000c101d44 */
[----:B------:R3:W-:Y:S04]  /*b540*/  LDGSTS.E.BYPASS.LTC128B.128 [R5+0x2dc00], desc[UR4][R2.64+0x100], !P1 ;  /* 0x2dc0010002057fae */ /* 0x0007e8000c901d44 */
[----:B------:R3:W-:Y:S02]  /*b550*/  LDGSTS.E.BYPASS.LTC128B.128 [R5+0x31c00], desc[UR4][R2.64+0x180], !P2 ;  /* 0x31c0018002057fae */ /* 0x0007e4000d101d44 */
.L_x_9077:
[----:B------:R-:W-:Y:S05]  /*b560*/  BSYNC B0 ;  /* 0x0000000000007941 */ /* 0x000fea0003800000 */
.L_x_9076:
[----:B------:R-:W-:Y:S01]  /*b570*/  NOP ;  /* 0x0000000000007918 */ /* 0x000fe20000000000 */
[----:B------:R-:W-:Y:S01]  /*b580*/  SYNCS.ARRIVE.TRANS64.RED.A0T1 RZ, [UR38+0x32410], RZ ;  /* 0x032410ffffff79a7 */ /* 0x000fe20008200426 */
[----:B0--3--:R-:W-:Y:S01]  /*b590*/  IMAD.MOV.U32 R2, RZ, RZ, 0x1 ;  /* 0x00000001ff027424 */ /* 0x009fe200078e00ff */
[----:B------:R-:W-:Y:S04]  /*b5a0*/  ARRIVES.LDGSTSBAR.64.TRANSCNT [UR38+0x32410] ;  /* 0x03241000ff0079b0 */ /* 0x000fe80008000aa6 */
[----:B------:R-:W-:Y:S01]  /*b5b0*/  SHF.L.U32 R2, R2, 0x1f, RZ ;  /* 0x0000001f02027819 */ /* 0x000fe200000006ff */
[----:B------:R-:W-:Y:S01]  /*b5c0*/  NOP ;  /* 0x0000000000007918 */ /* 0x000fe20000000000 */
[----:B------:R-:W-:Y:S02]  /*b5d0*/  SYNCS.ARRIVE.TRANS64.A1T0 RZ, [UR38+0x32410], RZ ;  /* 0x032410ffffff79a7 */ /* 0x000fe40008100026 */
[----:B------:R-:W0:Y:S02]  /*b5e0*/  SYNCS.PHASECHK.TRANS64.TRYWAIT P0, [UR38+0x32420], R2 ;  /* 0x03242002ff0075a7 */ /* 0x000e240008000166 */
[----:B0-----:R-:W-:Y:S05]  /*b5f0*/  @!P0 BRA `(.L_x_9078) ;  /* 0x0000004000208947 */ /* 0x001fea0003800000 */
.L_x_9190:
        /* <DEDUP_REMOVED lines=9> */
.L_x_9191:
        /* <DEDUP_REMOVED lines=8> */
.L_x_9083:
[----:B------:R-:W-:Y:S05]  /*b710*/  BSYNC B1 ;  /* 0x0000000000017941 */ /* 0x000fea0003800000 */
.L_x_9082:
        /* <DEDUP_REMOVED lines=10> */
[----:B---3--:R-:W-:-:S08]  /*b7c0*/  IMAD R2, R2, 0x60, RZ ;  /* 0x0000006002027824 */ /* 0x008fd000078e02ff */
.L_x_9084:
        /* <DEDUP_REMOVED lines=13> */
.L_x_9085:
        /* <DEDUP_REMOVED lines=13> */
.L_x_9086:
        /* <DEDUP_REMOVED lines=13> */
.L_x_9087:
        /* <DEDUP_REMOVED lines=8> */
.L_x_9080:
[----:B------:R-:W-:Y:S05]  /*bac0*/  BSYNC B0 ;  /* 0x0000000000007941 */ /* 0x000fea0003800000 */
.L_x_9079:
[----:B------:R-:W-:Y:S01]  /*bad0*/  UIADD3 UR6, UR40, -0x2, URZ ;  /* 0xfffffffe28067890 */ /* 0x000fe2000fffe03f */
[----:B------:R-:W-:Y:S02]  /*bae0*/  IMAD.MOV.U32 R7, RZ, RZ, RZ ;  /* 0x000000ffff077224 */ /* 0x000fe400078e00ff */
[----:B-1----:R-:W-:Y:S01]  /*baf0*/  IMAD.MOV.U32 R6, RZ, RZ, 0x1 ;  /* 0x00000001ff067424 */ /* 0x002fe200078e00ff */
[----:B------:R-:W-:-:S06]  /*bb00*/  UISETP.GE.AND UP0, UPT, UR6, UR39, UPT ;  /* 0x000000270600728c */ /* 0x000fcc000bf06270 */
[----:B------:R-:W-:-:S13]  /*bb10*/  PLOP3.LUT P0, PT, PT, PT, UP0, 0x80, 0x0 ;  /* 0x000000000000781c */ /* 0x000fda0003f0f008 */
[----:B------:R-:W-:Y:S05]  /*bb20*/  @!P0 BRA `(.L_x_9061) ;  /* 0x0000001800b08947 */ /* 0x000fea0003800000 */
[----:B------:R-:W-:Y:S01]  /*bb30*/  UIADD3 UR4, UR44, 0x1, URZ ;  /* 0x000000012c047890 */ /* 0x000fe2000fffe03f */
[----:B------:R-:W-:Y:S01]  /*bb40*/  LOP3.LUT R0, RZ, UR39, RZ, 0x33, !PT ;  /* 0x00000027ff007c12 */ /* 0x000fe2000f8e33ff */
[----:B------:R-:W1:Y:S01]  /*bb50*/  S2R R4, SR_TID.X ;  /* 0x0000000000047919 */ /* 0x000e620000002100 */
[----:B------:R-:W-:Y:S01]  /*bb60*/  IMAD.U32 R8, RZ, RZ, UR6 ;  /* 0x00000006ff087e24 */ /* 0x000fe2000f8e00ff */
[----:B------:R-:W-:Y:S01]  /*bb70*/  UIMAD UR4, UR4, UR42, URZ ;  /* 0x0000002a040472a4 */ /* 0x000fe2000f8e023f */
[----:B------:R-:W-:-:S03]  /*bb80*/  IMAD.MOV.U32 R6, RZ, RZ, 0x1 ;  /* 0x00000001ff067424 */ /* 0x000fc600078e00ff */
[----:B------:R-:W-:-:S04]  /*bb90*/  UISETP.LT.AND UP0, UPT, UR41, UR4, UPT ;  /* 0x000000042900728c */ /* 0x000fc8000bf01270 */
[----:B------:R-:W-:-:S06]  /*bba0*/  USEL UR4, UR41, UR4, UP0 ;  /* 0x0000000429047287 */ /* 0x000fcc0008000000 */
[----:B0-----:R-:W-:-:S05]  /*bbb0*/  IMAD R3, RZ, RZ, -UR4 ;  /* 0x80000004ff037e24 */ /* 0x001fca000f8e02ff */
[----:B------:R-:W-:-:S04]  /*bbc0*/  VIADDMNMX R0, R3, 0x1, R0, !PT ;  /* 0x0000000103007846 */ /* 0x000fc80007800100 */
[----:B------:R-:W-:Y:S02]  /*bbd0*/  R2UR UR5, R0 ;  /* 0x00000000000572ca */ /* 0x000fe400000e0000 */
[----:B------:R-:W-:Y:S02]  /*bbe0*/  LOP3.LUT R0, RZ, UR4, RZ, 0x33, !PT ;  /* 0x00000004ff007c12 */ /* 0x000fe4000f8e33ff */
[----:B-1----:R-:W-:-:S09]  /*bbf0*/  LOP3.LUT R10, R4, 0x1f, RZ, 0xc0, !PT ;  /* 0x0000001f040a7812 */ /* 0x002fd200078ec0ff */
        /* <DEDUP_REMOVED lines=12> */
.L_x_9121:
        /* <DEDUP_REMOVED lines=28> */
.L_x_9091:
[----:B------:R-:W1:Y:S01]  /*be80*/  S2R R2, SR_TID.X ;  /* 0x0000000000027919 */ /* 0x000e620000002100 */
[----:B------:R-:W-:Y:S01]  /*be90*/  BSSY B2, `(.L_x_9092) ;  /* 0x0000006000027945 */ /* 0x000fe20003800000 */
[----:B-1----:R-:W-:Y:S02]  /*bea0*/  LOP3.LUT R3, R2, 0x7f, RZ, 0xc0, !PT ;  /* 0x0000007f02037812 */ /* 0x002fe400078ec0ff */
[----:B------:R-:W-:Y:S02]  /*beb0*/  SHF.L.U32 R2, R0, 0x1f, RZ ;  /* 0x0000001f00027819 */ /* 0x000fe400000006ff */
[----:B------:R-:W-:Y:S02]  /*bec0*/  ISETP.NE.AND P2, PT, R3, RZ, PT ;  /* 0x000000ff0300720c */ /* 0x000fe40003f45270 */
[----:B------:R-:W1:Y:S02]  /*bed0*/  SYNCS.PHASECHK.TRANS64.TRYWAIT P0, [UR38+0x32448], R2 ;  /* 0x03244802ff0075a7 */ /* 0x000e640008000166 */
[----:B-1----:R-:W-:Y:S09]  /*bee0*/  @!P0 BRA `(.L_x_9093) ;  /* 0x0000003800148947 */ /* 0x002ff20003800000 */
.L_x_9192:
[----:B------:R-:W-:Y:S05]  /*bef0*/  BSYNC B2 ;  /* 0x0000000000027941 */ /* 0x000fea0003800000 */
.L_x_9092:
[----:B------:R-:W-:Y:S04]  /*bf00*/  BSSY B2, `(.L_x_9094) ;  /* 0x0000007000027945 */ /* 0x000fe80003800000 */
[----:B------:R-:W-:Y:S05]  /*bf10*/  @P2 BRA `(.L_x_9095) ;  /* 0x0000000000142947 */ /* 0x000fea0003800000 */
[----:B------:R-:W-:Y:S01]  /*bf20*/  ISETP.NE.AND P0, PT, R10, RZ, PT ;  /* 0x000000ff0a00720c */ /* 0x000fe20003f05270 */
[----:B-1----:R-:W-:-:S04]  /*bf30*/  IMAD.MOV.U32 R3, RZ, RZ, 0x3000 ;  /* 0x00003000ff037424 */ /* 0x002fc800078e00ff */
[----:B------:R3:W-:Y:S08]  /*bf40*/  SYNCS.ARRIVE.TRANS64 RZ, [UR38+0x32438], R3 ;  /* 0x03243803ffff79a7 */ /* 0x0007f00008000026 */
[----:B---3--:R-:W-:Y:S05]  /*bf50*/  @!P0 BRA `(.L_x_9095) ;  /* 0x0000000000048947 */ /* 0x008fea0003800000 */
[----:B------:R-:W-:Y:S01]  /*bf60*/  BPT.TRAP 0x1 ;  /* 0x000000040000795c */ /* 0x000fe20000300000 */
.L_x_9095:
[----:B------:R-:W-:Y:S05]  /*bf70*/  BSYNC B2 ;  /* 0x0000000000027941 */ /* 0x000fea0003800000 */
.L_x_9094:
        /* <DEDUP_REMOVED lines=11> */
.L_x_9096:
        /* <DEDUP_REMOVED lines=10> */
.L_x_9193:
[----:B------:R-:W-:Y:S05]  /*c0d0*/  BSYNC B2 ;  /* 0x0000000000027941 */ /* 0x000fea0003800000 */
.L_x_9097:
        /* <DEDUP_REMOVED lines=9> */
.L_x_9100:
[----:B------:R-:W-:Y:S05]  /*c170*/  BSYNC B2 ;  /* 0x0000000000027941 */ /* 0x000fea0003800000 */
.L_x_9099:
        /* <DEDUP_REMOVED lines=9> */
.L_x_9101:
        /* <DEDUP_REMOVED lines=13> */
.L_x_9102:
        /* <DEDUP_REMOVED lines=13> */
.L_x_9103:
        /* <DEDUP_REMOVED lines=13> */
.L_x_9104:
        /* <DEDUP_REMOVED lines=8> */
.L_x_9090:
[----:B------:R-:W-:Y:S05]  /*c500*/  BSYNC B1 ;  /* 0x0000000000017941 */ /* 0x000fea0003800000 */
.L_x_9089:
        /* <DEDUP_REMOVED lines=27> */
.L_x_9107:
[----:B------:R-:W1:Y:S01]  /*c6c0*/  S2R R2, SR_TID.X ;  /* 0x0000000000027919 */ /* 0x000e620000002100 */
[----:B------:R-:W-:Y:S01]  /*c6d0*/  BSSY B2, `(.L_x_9108) ;  /* 0x0000006000027945 */ /* 0x000fe20003800000 */
[----:B-1----:R-:W-:Y:S02]  /*c6e0*/  LOP3.LUT R3, R2, 0x7f, RZ, 0xc0, !PT ;  /* 0x0000007f02037812 */ /* 0x002fe400078ec0ff */
[----:B------:R-:W-:Y:S02]  /*c6f0*/  SHF.L.U32 R2, R0, 0x1f, RZ ;  /* 0x0000001f00027819 */ /* 0x000fe400000006ff */
[----:B------:R-:W-:Y:S02]  /*c700*/  ISETP.NE.AND P2, PT, R3, RZ, PT ;  /* 0x000000ff0300720c */ /* 0x000fe40003f45270 */
[----:B------:R-:W1:Y:S02]  /*c710*/  SYNCS.PHASECHK.TRANS64.TRYWAIT P0, [UR38+0x32440], R2 ;  /* 0x03244002ff0075a7 */ /* 0x000e640008000166 */
[----:B-1----:R-:W-:Y:S09]  /*c720*/  @!P0 BRA `(.L_x_9109) ;  /* 0x0000003000348947 */ /* 0x002ff20003800000 */
.L_x_9194:
[----:B------:R-:W-:Y:S05]  /*c730*/  BSYNC B2 ;  /* 0x0000000000027941 */ /* 0x000fea0003800000 */
.L_x_9108:
[----:B------:R-:W-:Y:S04]  /*c740*/  BSSY B2, `(.L_x_9110) ;  /* 0x0000007000027945 */ /* 0x000fe80003800000 */
[----:B------:R-:W-:Y:S05]  /*c750*/  @P2 BRA `(.L_x_9111) ;  /* 0x0000000000142947 */ /* 0x000fea0003800000 */
[----:B------:R-:W-:Y:S01]  /*c760*/  ISETP.NE.AND P0, PT, R10, RZ, PT ;  /* 0x000000ff0a00720c */ /* 0x000fe20003f05270 */
[----:B-1----:R-:W-:-:S04]  /*c770*/  IMAD.MOV.U32 R3, RZ, RZ, 0x3000 ;  /* 0x00003000ff037424 */ /* 0x002fc800078e00ff */
[----:B------:R3:W-:Y:S08]  /*c780*/  SYNCS.ARRIVE.TRANS64 RZ, [UR38+0x32430], R3 ;  /* 0x03243003ffff79a7 */ /* 0x0007f00008000026 */
[----:B---3--:R-:W-:Y:S05]  /*c790*/  @!P0 BRA `(.L_x_9111) ;  /* 0x0000000000048947 */ /* 0x008fea0003800000 */
[----:B------:R-:W-:Y:S01]  /*c7a0*/  BPT.TRAP 0x1 ;  /* 0x000000040000795c */ /* 0x000fe20000300000 */
.L_x_9111:
[----:B------:R-:W-:Y:S05]  /*c7b0*/  BSYNC B2 ;  /* 0x0000000000027941 */ /* 0x000fea0003800000 */
.L_x_9110:
        /* <DEDUP_REMOVED lines=11> */
.L_x_9112:
        /* <DEDUP_REMOVED lines=11> */
.L_x_9195:
[----:B------:R-:W-:Y:S05]  /*c920*/  BSYNC B2 ;  /* 0x0000000000027941 */ /* 0x000fea0003800000 */
.L_x_9113:
        /* <DEDUP_REMOVED lines=9> */
.L_x_9116:
[----:B------:R-:W-:Y:S05]  /*c9c0*/  BSYNC B2 ;  /* 0x0000000000027941 */ /* 0x000fea0003800000 */
.L_x_9115:
        /* <DEDUP_REMOVED lines=9> */
.L_x_9117:
        /* <DEDUP_REMOVED lines=13> */
.L_x_9118:
        /* <DEDUP_REMOVED lines=13> */
.L_x_9119:
        /* <DEDUP_REMOVED lines=13> */
.L_x_9120:
        /* <DEDUP_REMOVED lines=8> */
.L_x_9106:
[----:B------:R-:W-:Y:S05]  /*cd50*/  BSYNC B1 ;  /* 0x0000000000017941 */ /* 0x000fea0003800000 */
.L_x_9105:
[----:B------:R-:W-:Y:S01]  /*cd60*/  VIADD R8, R8, 0xfffffffe ;  /* 0xfffffffe08087836 */ /* 0x000fe20000000000 */
[----:B------:R-:W-:Y:S06]  /*cd70*/  @P1 BRA `(.L_x_9121) ;  /* 0xffffffec00d01947 */ /* 0x000fec000383ffff */
[----:B------:R-:W-:Y:S05]  /*cd80*/  BSYNC B0 ;  /* 0x0000000000007941 */ /* 0x000fea0003800000 */
.L_x_9088:
        /* <DEDUP_REMOVED lines=26> */
.L_x_9124:
[----:B------:R-:W1:Y:S01]  /*cf30*/  S2R R2, SR_TID.X ;  /* 0x0000000000027919 */ /* 0x000e620000002100 */
[----:B------:R-:W-:Y:S01]  /*cf40*/  BSSY B1, `(.L_x_9125) ;  /* 0x0000006000017945 */ /* 0x000fe20003800000 */
[----:B-1----:R-:W-:Y:S02]  /*cf50*/  LOP3.LUT R3, R2, 0x7f, RZ, 0xc0, !PT ;  /* 0x0000007f02037812 */ /* 0x002fe400078ec0ff */
[----:B------:R-:W-:Y:S02]  /*cf60*/  SHF.L.U32 R2, R0, 0x1f, RZ ;  /* 0x0000001f00027819 */ /* 0x000fe400000006ff */
[----:B------:R-:W-:Y:S02]  /*cf70*/  ISETP.NE.AND P1, PT, R3, RZ, PT ;  /* 0x000000ff0300720c */ /* 0x000fe40003f25270 */
[----:B------:R-:W1:Y:S02]  /*cf80*/  SYNCS.PHASECHK.TRANS64.TRYWAIT P0, [UR38+0x32448], R2 ;  /* 0x03244802ff0075a7 */ /* 0x000e640008000166 */
[----:B-1----:R-:W-:Y:S09]  /*cf90*/  @!P0 BRA `(.L_x_9126) ;  /* 0x0000002800488947 */ /* 0x002ff20003800000 */
.L_x_9196:
[----:B------:R-:W-:Y:S05]  /*cfa0*/  BSYNC B1 ;  /* 0x0000000000017941 */ /* 0x000fea0003800000 */
.L_x_9125:
[----:B------:R-:W-:Y:S04]  /*cfb0*/  BSSY B1, `(.L_x_9127) ;  /* 0x0000007000017945 */ /* 0x000fe80003800000 */
[----:B------:R-:W-:Y:S05]  /*cfc0*/  @P1 BRA `(.L_x_9128) ;  /* 0x0000000000141947 */ /* 0x000fea0003800000 */
[----:B------:R-:W-:Y:S01]  /*cfd0*/  ISETP.NE.AND P0, PT, R10, RZ, PT ;  /* 0x000000ff0a00720c */ /* 0x000fe20003f05270 */
[----:B-1----:R-:W-:-:S04]  /*cfe0*/  IMAD.MOV.U32 R3, RZ, RZ, 0x3000 ;  /* 0x00003000ff037424 */ /* 0x002fc800078e00ff */
[----:B------:R3:W-:Y:S08]  /*cff0*/  SYNCS.ARRIVE.TRANS64 RZ, [UR38+0x32438], R3 ;  /* 0x03243803ffff79a7 */ /* 0x0007f00008000026 */
[----:B---3--:R-:W-:Y:S05]  /*d000*/  @!P0 BRA `(.L_x_9128) ;  /* 0x0000000000048947 */ /* 0x008fea0003800000 */
[----:B------:R-:W-:Y:S01]  /*d010*/  BPT.TRAP 0x1 ;  /* 0x000000040000795c */ /* 0x000fe20000300000 */
.L_x_9128:
[----:B------:R-:W-:Y:S05]  /*d020*/  BSYNC B1 ;  /* 0x0000000000017941 */ /* 0x000fea0003800000 */
.L_x_9127:
        /* <DEDUP_REMOVED lines=11> */
.L_x_9129:
        /* <DEDUP_REMOVED lines=11> */
.L_x_9197:
[----:B------:R-:W-:Y:S05]  /*d190*/  BSYNC B1 ;  /* 0x0000000000017941 */ /* 0x000fea0003800000 */
.L_x_9130:
        /* <DEDUP_REMOVED lines=9> */
.L_x_9133:
[----:B------:R-:W-:Y:S05]  /*d230*/  BSYNC B1 ;  /* 0x0000000000017941 */ /* 0x000fea0003800000 */
.L_x_9132:
        /* <DEDUP_REMOVED lines=9> */
.L_x_9134:
        /* <DEDUP_REMOVED lines=13> */
.L_x_9135:
        /* <DEDUP_REMOVED lines=13> */
.L_x_9136:
        /* <DEDUP_REMOVED lines=13> */
.L_x_9137:
        /* <DEDUP_REMOVED lines=8> */
.L_x_9123:
[----:B------:R-:W-:Y:S05]  /*d5c0*/  BSYNC B0 ;  /* 0x0000000000007941 */ /* 0x000fea0003800000 */
.L_x_9122:
[----:B------:R-:W-:Y:S02]  /*d5d0*/  LOP3.LUT R0, R0, 0x1, RZ, 0x3c, !PT ;  /* 0x0000000100007812 */ /* 0x000fe400078e3cff */
[----:B------:R-:W-:-:S07]  /*d5e0*/  CS2R R6, SRZ ;  /* 0x0000000000067805 */ /* 0x000fce000001ff00 */
.L_x_9061:
[----:B0-----:R-:W0:Y:S01]  /*d5f0*/  S2R R3, SR_CgaCtaId ;  /* 0x0000000000037919 */ /* 0x001e220000008800 */
[----:B------:R-:W-:Y:S02]  /*d600*/  MOV R2, 0x400 ;  /* 0x0000040000027802 */ /* 0x000fe40000000f00 */
[----:B------:R-:W-:Y:S02]  /*d610*/  SHF.L.U32 R7, R7, 0x1f, RZ ;  /* 0x0000001f07077819 */ /* 0x000fe400000006ff */
[----:B0-----:R-:W-:-:S04]  /*d620*/  LEA R2, R3, R2, 0x18 ;  /* 0x0000000203027211 */ /* 0x001fc800078ec0ff */
[----:B------:R-:W0:Y:S02]  /*d630*/  SYNCS.PHASECHK.TRANS64.TRYWAIT P0, [R2+URZ+0x32420], R7 ;  /* 0x03242007020075a7 */ /* 0x000e24000800017f */
[----:B0-----:R-:W-:Y:S05]  /*d640*/  @!P0 BRA `(.L_x_9138) ;  /* 0x0000002000cc8947 */ /* 0x001fea0003800000 */
.L_x_9198:
[----:B------:R-:W-:-:S03]  /*d650*/  UMOV UR4, 0xffffffff ;  /* 0xffffffff00047882 */ /* 0x000fc60000000000 */
[----:B------:R-:W-:Y:S05]  /*d660*/  BRA.DIV UR4, `(.L_x_9139) ;  /* 0x0000002204d87947 */ /* 0x000fea000b800000 */
[----:B------:R-:W1:Y:S02]  /*d670*/  S2R R3, SR_TID.X ;  /* 0x0000000000037919 */ /* 0x000e640000002100 */
[----:B-1----:R-:W-:-:S04]  /*d680*/  SHF.R.U32.HI R3, RZ, 0x5, R3 ;  /* 0x00000005ff037819 */ /* 0x002fc80000011603 */
[----:B------:R-:W-:-:S05]  /*d690*/  LOP3.LUT R3, R3, 0x3, RZ, 0xc0, !PT ;  /* 0x0000000303037812 */ /* 0x000fca00078ec0ff */
[----:B--2---:R1:W2:Y:S02]  /*d6a0*/  SHFL.IDX PT, R14, R3, RZ, 0x1f ;  /* 0x00001fff030e7589 */ /* 0x0042a400000e0000 */
.L_x_9201:
[----:B--2---:R-:W-:-:S13]  /*d6b0*/  ISETP.NE.AND P0, PT, R14, RZ, PT ;  /* 0x000000ff0e00720c */ /* 0x004fda0003f05270 */
[----:B------:R-:W-:Y:S05]  /*d6c0*/  @P0 BRA `(.L_x_9032) ;  /* 0x0000000000900947 */ /* 0x000fea0003800000 */
[----:B------:R-:W-:-:S03]  /*d6d0*/  UMOV UR4, 0xffffffff ;  /* 0xffffffff00047882 */ /* 0x000fc60000000000 */
[----:B------:R-:W-:Y:S05]  /*d6e0*/  BRA.DIV UR4, `(.L_x_9140) ;  /* 0x0000002204ec7947 */ /* 0x000fea000b800000 */
[----:B------:R-:W-:-:S13]  /*d6f0*/  ELECT P6, URZ, PT ;  /* 0x00000000003f782f */ /* 0x000fda00038c0000 */
.L_x_9204:
        /* <DEDUP_REMOVED lines=8> */
.L_x_9141:
[----:B------:R-:W-:Y:S01]  /*d780*/  VIADD R8, R2, 0x32440 ;  /* 0x0003244002087836 */ /* 0x000fe20000000000 */
[----:B------:R-:W-:Y:S01]  /*d790*/  SHF.L.U32 R4, R0, 0x1f, RZ ;  /* 0x0000001f00047819 */ /* 0x000fe200000006ff */
[C---:B------:R-:W-:Y:S02]  /*d7a0*/  VIADD R3, R6.reuse, 0x1 ;  /* 0x0000000106037836 */ /* 0x040fe40000000000 */
[----:B0-----:R-:W-:-:S03]  /*d7b0*/  IMAD R7, R6, 0x8, R8 ;  /* 0x0000000806077824 */ /* 0x001fc600078e0208 */
        /* <DEDUP_REMOVED lines=8> */
.L_x_9205:
[----:B------:R-:W1:Y:S02]  /*d840*/  SYNCS.PHASECHK.TRANS64.TRYWAIT P0, [R5+URZ], R0 ;  /* 0x00000000050075a7 */ /* 0x000e64000800017f */
[----:B-1----:R-:W-:Y:S05]  /*d850*/  @!P0 BRA `(.L_x_9143) ;  /* 0x0000002000c48947 */ /* 0x002fea0003800000 */
.L_x_9206:
[----:B------:R-:W-:Y:S05]  /*d860*/  @!P2 BRA `(.L_x_9144) ;  /* 0x000000000004a947 */ /* 0x000fea0003800000 */
[----:B------:R-:W-:Y:S01]  /*d870*/  BPT.TRAP 0x1 ;  /* 0x000000040000795c */ /* 0x000fe20000300000 */
.L_x_9144:
[----:B------:R-:W-:-:S04]  /*d880*/  VIADD R2, R2, 0x32460 ;  /* 0x0003246002027836 */ /* 0x000fc80000000000 */
[----:B-1----:R-:W-:-:S04]  /*d890*/  IMAD R5, R6, 0x8, R2 ;  /* 0x0000000806057824 */ /* 0x002fc800078e0202 */
[----:B------:R-:W1:Y:S02]  /*d8a0*/  SYNCS.PHASECHK.TRANS64.TRYWAIT P0, [R5+URZ], R4 ;  /* 0x00000004050075a7 */ /* 0x000e64000800017f */
[----:B-1----:R-:W-:Y:S05]  /*d8b0*/  @!P0 BRA `(.L_x_9145) ;  /* 0x0000002000c08947 */ /* 0x002fea0003800000 */
.L_x_9207:
[----:B------:R-:W-:-:S07]  /*d8c0*/  IMAD R3, R3, 0x8, R2 ;  /* 0x0000000803037824 */ /* 0x000fce00078e0202 */
.L_x_9146:
[----:B--2---:R2:W3:Y:S02]  /*d8d0*/  SYNCS.PHASECHK.TRANS64.TRYWAIT P0, [R3+URZ], R0 ;  /* 0x00000000030075a7 */ /* 0x0044e4000800017f */
[----:B---3--:R-:W-:Y:S05]  /*d8e0*/  @!P0 NANOSLEEP.SYNCS 0x989680 ;  /* 0x009896800000895d */ /* 0x008fea0003900000 */
[----:B------:R-:W3:Y:S02]  /*d8f0*/  @!P0 SYNCS.PHASECHK.TRANS64 P0, [R3+URZ], R0 ;  /* 0x00000000030085a7 */ /* 0x000ee4000800007f */
[----:B---3--:R-:W-:Y:S05]  /*d900*/  @!P0 BRA `(.L_x_9146) ;  /* 0xfffffffc00f08947 */ /* 0x008fea000383ffff */
.L_x_9032:
[----:B------:R-:W-:Y:S05]  /*d910*/  BSYNC B6 ;  /* 0x0000000000067941 */ /* 0x000fea0003800000 */
.L_x_9029:
[----:B------:R-:W-:Y:S05]  /*d920*/  EXIT ;  /* 0x000000000000794d */ /* 0x000fea0003800000 */
.L_x_9036:
[----:B------:R-:W-:-:S13]  /*d930*/  R2UR UR4, R16 ;  /* 0x00000000100472ca */ /* 0x000fda00000e0000 */
[----:B0-----:R-:W-:-:S04]  /*d940*/  IMAD.U32 R3, RZ, RZ, UR4 ;  /* 0x00000004ff037e24 */ /* 0x001fc8000f8e00ff */
[----:B------:R0:W1:Y:S03]  /*d950*/  SYNCS.PHASECHK.TRANS64.TRYWAIT P0, [R3+URZ+0x32400], R10 ;  /* 0x0324000a030075a7 */ /* 0x000066000800017f */
[----:B-1----:R-:W-:Y:S05]  /*d960*/  @!P0 NANOSLEEP.SYNCS 0x989680 ;  /* 0x009896800000895d */ /* 0x002fea0003900000 */
[----:B------:R-:W1:Y:S02]  /*d970*/  @!P0 SYNCS.PHASECHK.TRANS64 P0, [R3+URZ+0x32400], R10 ;  /* 0x0324000a030085a7 */ /* 0x000e64000800007f */
[----:B-1----:R-:W-:Y:S05]  /*d980*/  @!P0 BRA `(.L_x_9036) ;  /* 0xfffffffc00e88947 */ /* 0x002fea000383ffff */
[----:B------:R-:W-:Y:S05]  /*d990*/  BRA `(.L_x_9147) ;  /* 0xffffff3800f07947 */ /* 0x000fea000383ffff */
.L_x_9040:
[----:B------:R-:W-:-:S13]  /*d9a0*/  R2UR UR4, R16 ;  /* 0x00000000100472ca */ /* 0x000fda00000e0000 */
[----:B0-----:R-:W-:-:S04]  /*d9b0*/  IMAD.U32 R3, RZ, RZ, UR4 ;  /* 0x00000004ff037e24 */ /* 0x001fc8000f8e00ff */
[----:B------:R0:W2:Y:S03]  /*d9c0*/  SYNCS.PHASECHK.TRANS64.TRYWAIT P1, [R3+URZ+0x32430], R10 ;  /* 0x0324300a030075a7 */ /* 0x0000a6000802017f */
[----:B--2---:R-:W-:Y:S05]  /*d9d0*/  @!P1 NANOSLEEP.SYNCS 0x989680 ;  /* 0x009896800000995d */ /* 0x004fea0003900000 */
[----:B------:R-:W2:Y:S02]  /*d9e0*/  @!P1 SYNCS.PHASECHK.TRANS64 P1, [R3+URZ+0x32430], R10 ;  /* 0x0324300a030095a7 */ /* 0x000ea4000802007f */
[----:B--2---:R-:W-:Y:S05]  /*d9f0*/  @!P1 BRA `(.L_x_9040) ;  /* 0xfffffffc00e89947 */ /* 0x004fea000383ffff */
[----:B------:R-:W-:Y:S05]  /*da00*/  BRA `(.L_x_9039) ;  /* 0xffffff3c00187947 */ /* 0x000fea000383ffff */
.L_x_9041:
[----:B------:R-:W-:-:S13]  /*da10*/  R2UR UR4, R16 ;  /* 0x00000000100472ca */ /* 0x000fda00000e0000 */
[----:B0-----:R-:W-:-:S04]  /*da20*/  IMAD.U32 R11, RZ, RZ, UR4 ;  /* 0x00000004ff0b7e24 */ /* 0x001fc8000f8e00ff */
[----:B------:R0:W2:Y:S03]  /*da30*/  SYNCS.PHASECHK.TRANS64.TRYWAIT P1, [R11+URZ+0x32410], R10 ;  /* 0x0324100a0b0075a7 */ /* 0x0000a6000802017f */
[----:B--2---:R-:W-:Y:S05]  /*da40*/  @!P1 NANOSLEEP.SYNCS 0x989680 ;  /* 0x009896800000995d */ /* 0x004fea0003900000 */
[----:B------:R-:W2:Y:S02]  /*da50*/  @!P1 SYNCS.PHASECHK.TRANS64 P1, [R11+URZ+0x32410], R10 ;  /* 0x0324100a0b0095a7 */ /* 0x000ea4000802007f */
[----:B--2---:R-:W-:Y:S05]  /*da60*/  @!P1 BRA `(.L_x_9041) ;  /* 0xfffffffc00e89947 */ /* 0x004fea000383ffff */
[----:B------:R-:W-:Y:S05]  /*da70*/  BRA `(.L_x_9148) ;  /* 0xffffff3c00dc7947 */ /* 0x000fea000383ffff */
.L_x_9045:
[----:B------:R-:W-:-:S13]  /*da80*/  R2UR UR4, R16 ;  /* 0x00000000100472ca */ /* 0x000fda00000e0000 */
[----:B0-----:R-:W-:-:S04]  /*da90*/  IMAD.U32 R11, RZ, RZ, UR4 ;  /* 0x00000004ff0b7e24 */ /* 0x001fc8000f8e00ff */
[----:B------:R0:W3:Y:S03]  /*daa0*/  SYNCS.PHASECHK.TRANS64.TRYWAIT P1, [R11+URZ+0x32450], R10 ;  /* 0x0324500a0b0075a7 */ /* 0x0000e6000802017f */
[----:B---3--:R-:W-:Y:S05]  /*dab0*/  @!P1 NANOSLEEP.SYNCS 0x989680 ;  /* 0x009896800000995d */ /* 0x008fea0003900000 */
[----:B------:R-:W3:Y:S02]  /*dac0*/  @!P1 SYNCS.PHASECHK.TRANS64 P1, [R11+URZ+0x32450], R10 ;  /* 0x0324500a0b0095a7 */ /* 0x000ee4000802007f */
[----:B---3--:R-:W-:Y:S05]  /*dad0*/  @!P1 BRA `(.L_x_9045) ;  /* 0xfffffffc00e89947 */ /* 0x008fea000383ffff */
[----:B------:R-:W-:Y:S05]  /*dae0*/  BRA `(.L_x_9044) ;  /* 0xffffff3c00e87947 */ /* 0x000fea000383ffff */
.L_x_9050:
[----:B--2---:R-:W-:-:S04]  /*daf0*/  IMAD.U32 R21, RZ, RZ, UR61 ;  /* 0x0000003dff157e24 */ /* 0x004fc8000f8e00ff */
[----:B------:R2:W3:Y:S03]  /*db00*/  SYNCS.PHASECHK.TRANS64.TRYWAIT P3, [R21+URZ+0x32430], R20 ;  /* 0x03243014150075a7 */ /* 0x0004e6000806017f */
[----:B---3--:R-:W-:Y:S05]  /*db10*/  @!P3 NANOSLEEP.SYNCS 0x989680 ;  /* 0x009896800000b95d */ /* 0x008fea0003900000 */
[----:B------:R-:W3:Y:S02]  /*db20*/  @!P3 SYNCS.PHASECHK.TRANS64 P3, [R21+URZ+0x32430], R20 ;  /* 0x032430141500b5a7 */ /* 0x000ee4000806007f */
[----:B---3--:R-:W-:Y:S05]  /*db30*/  @!P3 BRA `(.L_x_9050) ;  /* 0xfffffffc00ecb947 */ /* 0x008fea000383ffff */
[----:B------:R-:W-:Y:S05]  /*db40*/  BRA `(.L_x_9049) ;  /* 0xffffff5c00fc7947 */ /* 0x000fea000383ffff */
.L_x_9054:
[----:B--2---:R-:W-:-:S04]  /*db50*/  IMAD.U32 R21, RZ, RZ, UR61 ;  /* 0x0000003dff157e24 */ /* 0x004fc8000f8e00ff */
[----:B------:R2:W3:Y:S03]  /*db60*/  SYNCS.PHASECHK.TRANS64.TRYWAIT P3, [R21+URZ+0x32450], R20 ;  /* 0x03245014150075a7 */ /* 0x0004e6000806017f */
[----:B---3--:R-:W-:Y:S05]  /*db70*/  @!P3 NANOSLEEP.SYNCS 0x989680 ;  /* 0x009896800000b95d */ /* 0x008fea0003900000 */
[----:B------:R-:W3:Y:S02]  /*db80*/  @!P3 SYNCS.PHASECHK.TRANS64 P3, [R21+URZ+0x32450], R20 ;  /* 0x032450141500b5a7 */ /* 0x000ee4000806007f */
[----:B---3--:R-:W-:Y:S05]  /*db90*/  @!P3 BRA `(.L_x_9054) ;  /* 0xfffffffc00ecb947 */ /* 0x008fea000383ffff */
[----:B------:R-:W-:Y:S05]  /*dba0*/  BRA `(.L_x_9053) ;  /* 0xffffff6000c87947 */ /* 0x000fea000383ffff */
.L_x_9066:
[----:B------:R-:W-:Y:S02]  /*dbb0*/  IMAD.MOV.U32 R13, RZ, RZ, R6 ;  /* 0x000000ffff0d7224 */ /* 0x000fe400078e0006 */
[----:B------:R-:W-:Y:S02]  /*dbc0*/  IMAD.MOV.U32 R12, RZ, RZ, RZ ;  /* 0x000000ffff0c7224 */ /* 0x000fe400078e00ff */
[----:B------:R-:W-:Y:S02]  /*dbd0*/  IMAD.MOV.U32 R11, RZ, RZ, 0x1f ;  /* 0x0000001fff0b7424 */ /* 0x000fe400078e00ff */
[----:B------:R-:W-:-:S07]  /*dbe0*/  IMAD.MOV.U32 R15, RZ, RZ, -0x1 ;  /* 0xffffffffff0f7424 */ /* 0x000fce00078e00ff */
[----:B------:R-:W-:Y:S05]  /*dbf0*/  WARPSYNC.COLLECTIVE R15, `(.L_x_9149) ;  /* 0x000000000f087348 */ /* 0x000fea0003c00000 */
[----:B------:R0:W1:Y:S02]  /*dc00*/  SHFL.IDX P6, R14, R13, R12, R11 ;  /* 0x0000000c0d0e7389 */ /* 0x00006400000c000b */
[----:B01----:R-:W-:Y:S01]  /*dc10*/  ENDCOLLECTIVE ;  /* 0x000000000000791b */ /* 0x003fe20003800000 */
.L_x_9149:
[----:B------:R-:W-:Y:S05]  /*dc20*/  BRA `(.L_x_9150) ;  /* 0xffffffbc00147947 */ /* 0x000fea000383ffff */
.L_x_9068:
[----:B------:R-:W-:Y:S01]  /*dc30*/  BSSY B0, `(.L_x_9151) ;  /* 0x0000006000007945 */ /* 0x000fe20003800000 */
[----:B------:R-:W-:-:S07]  /*dc40*/  IMAD.MOV.U32 R15, RZ, RZ, -0x1 ;  /* 0xffffffffff0f7424 */ /* 0x000fce00078e00ff */
[----:B0-----:R-:W-:Y:S05]  /*dc50*/  WARPSYNC.COLLECTIVE R15, `(.L_x_9152) ;  /* 0x000000000f0c7348 */ /* 0x001fea0003c00000 */
[----:B------:R-:W-:Y:S02]  /*dc60*/  ELECT P6, UR62, PT ;  /* 0x00000000003e782f */ /* 0x000fe400038c0000 */
[----:B------:R-:W-:Y:S01]  /*dc70*/  MOV R14, UR62 ;  /* 0x0000003e000e7c02 */ /* 0x000fe20008000f00 */
[----:B0-----:R-:W-:Y:S10]  /*dc80*/  ENDCOLLECTIVE ;  /* 0x000000000000791b */ /* 0x001ff40003800000 */
.L_x_9152:
[----:B------:R-:W-:Y:S05]  /*dc90*/  BSYNC B0 ;  /* 0x0000000000007941 */ /* 0x000fea0003800000 */
.L_x_9151:
[----:B------:R-:W-:Y:S05]  /*dca0*/  BRA `(.L_x_9153) ;  /* 0xffffffbc00187947 */ /* 0x000fea000383ffff */
.L_x_9070:
[----:B0-----:R-:W-:-:S04]  /*dcb0*/  IMAD.U32 R3, RZ, RZ, UR38 ;  /* 0x00000026ff037e24 */ /* 0x001fc8000f8e00ff */
[----:B------:R0:W1:Y:S03]  /*dcc0*/  SYNCS.PHASECHK.TRANS64.TRYWAIT P0, [R3+URZ+0x32440], R0 ;  /* 0x03244000030075a7 */ /* 0x000066000800017f */
[----:B-1----:R-:W-:Y:S05]  /*dcd0*/  @!P0 NANOSLEEP.SYNCS 0x989680 ;  /* 0x009896800000895d */ /* 0x002fea0003900000 */
[----:B------:R-:W1:Y:S02]  /*dce0*/  @!P0 SYNCS.PHASECHK.TRANS64 P0, [R3+URZ+0x32440], R0 ;  /* 0x03244000030085a7 */ /* 0x000e64000800007f */
[----:B-1----:R-:W-:Y:S05]  /*dcf0*/  @!P0 BRA `(.L_x_9070) ;  /* 0xfffffffc00ec8947 */ /* 0x002fea000383ffff */
[----:B------:R-:W-:Y:S05]  /*dd00*/  BRA `(.L_x_9154) ;  /* 0xffffffbc007c7947 */ /* 0x000fea000383ffff */
.L_x_9073:
[----:B------:R-:W-:Y:S02]  /*dd10*/  IMAD R6, R12, 0x80, R6 ;  /* 0x000000800c067824 */ /* 0x000fe400078e0206 */
[----:B------:R-:W-:Y:S02]  /*dd20*/  IMAD.MOV.U32 R13, RZ, RZ, R3 ;  /* 0x000000ffff0d7224 */ /* 0x000fe400078e0003 */
[----:B------:R-:W-:Y:S01]  /*dd30*/  IMAD.MOV.U32 R12, RZ, RZ, RZ ;  /* 0x000000ffff0c7224 */ /* 0x000fe200078e00ff */
[----:B------:R1:W-:Y:S01]  /*dd40*/  STL [R1+0x4], R6 ;  /* 0x0000040601007387 */ /* 0x0003e20000100800 */
[----:B------:R-:W-:Y:S02]  /*dd50*/  IMAD.MOV.U32 R11, RZ, RZ, 0x181f ;  /* 0x0000181fff0b7424 */ /* 0x000fe400078e00ff */
[----:B------:R-:W-:-:S07]  /*dd60*/  IMAD.MOV.U32 R15, RZ, RZ, -0x1 ;  /* 0xffffffffff0f7424 */ /* 0x000fce00078e00ff */
[----:B01----:R-:W-:Y:S05]  /*dd70*/  WARPSYNC.COLLECTIVE R15, `(.L_x_9155) ;  /* 0x000000000f087348 */ /* 0x003fea0003c00000 */
[----:B------:R2:W3:Y:S02]  /*dd80*/  SHFL.IDX P6, R14, R13, R12, R11 ;  /* 0x0000000c0d0e7389 */ /* 0x0004e400000c000b */
[----:B0123--:R-:W-:Y:S01]  /*dd90*/  ENDCOLLECTIVE ;  /* 0x000000000000791b */ /* 0x00ffe20003800000 */
.L_x_9155:
[----:B------:R-:W-:Y:S02]  /*dda0*/  IMAD.MOV.U32 R13, RZ, RZ, R0 ;  /* 0x000000ffff0d7224 */ /* 0x000fe400078e0000 */
[----:B------:R-:W-:-:S07]  /*ddb0*/  IMAD.MOV.U32 R4, RZ, RZ, R14 ;  /* 0x000000ffff047224 */ /* 0x000fce00078e000e */
[----:B------:R-:W-:Y:S05]  /*ddc0*/  WARPSYNC.COLLECTIVE R15, `(.L_x_9156) ;  /* 0x000000000f087348 */ /* 0x000fea0003c00000 */
[----:B------:R0:W1:Y:S02]  /*ddd0*/  SHFL.IDX P6, R14, R13, R12, R11 ;  /* 0x0000000c0d0e7389 */ /* 0x00006400000c000b */
[----:B01----:R-:W-:Y:S01]  /*dde0*/  ENDCOLLECTIVE ;  /* 0x000000000000791b */ /* 0x003fe20003800000 */
.L_x_9156:
[----:B------:R-:W-:Y:S01]  /*ddf0*/  ULDC UR4, c[0x0][0x288] ;  /* 0x0000a20000047ab9 */ /* 0x000fe20000000800 */
[----:B------:R-:W-:Y:S01]  /*de00*/  ULDC.64 UR6, c[0x0][0x208] ;  /* 0x0000820000067ab9 */ /* 0x000fe20000000a00 */
[----:B------:R-:W-:Y:S02]  /*de10*/  IMAD R2, R7, UR4, RZ ;  /* 0x0000000407027c24 */ /* 0x000fe4000f8e02ff */
[----:B------:R-:W-:-:S05]  /*de20*/  IMAD.MOV.U32 R7, RZ, RZ, R6 ;  /* 0x000000ffff077224 */ /* 0x000fca00078e0006 */
[----:B------:R-:W-:Y:S01]  /*de30*/  ISETP.GE.AND P1, PT, R7, R2, PT ;  /* 0x000000020700720c */ /* 0x000fe20003f26270 */
[----:B------:R-:W-:Y:S02]  /*de40*/  IMAD.MOV.U32 R13, RZ, RZ, R3 ;  /* 0x000000ffff0d7224 */ /* 0x000fe400078e0003 */
[----:B------:R-:W-:Y:S02]  /*de50*/  IMAD.MOV.U32 R12, RZ, RZ, 0x1 ;  /* 0x00000001ff0c7424 */ /* 0x000fe400078e00ff */
[----:B------:R-:W-:-:S08]  /*de60*/  IMAD.MOV.U32 R5, RZ, RZ, R14 ;  /* 0x000000ffff057224 */ /* 0x000fd000078e000e */
        /* <DEDUP_REMOVED lines=13> */
.L_x_9157:
[----:B------:R-:W-:-:S05]  /*df40*/  IMAD.SHL.U32 R8, R9, 0x8, RZ ;  /* 0x0000000809087824 */ /* 0x000fca00078e00ff */
[----:B------:R-:W-:Y:S01]  /*df50*/  LOP3.LUT R8, R8, 0x38, RZ, 0xc0, !PT ;  /* 0x0000003808087812 */ /* 0x000fe200078ec0ff */
[----:B------:R-:W-:Y:S02]  /*df60*/  IMAD.MOV.U32 R13, RZ, RZ, R0 ;  /* 0x000000ffff0d7224 */ /* 0x000fe400078e0000 */
[----:B------:R-:W-:-:S07]  /*df70*/  IMAD.MOV.U32 R6, RZ, RZ, R14 ;  /* 0x000000ffff067224 */ /* 0x000fce00078e000e */
[----:B------:R-:W-:Y:S05]  /*df80*/  WARPSYNC.COLLECTIVE R15, `(.L_x_9158) ;  /* 0x000000000f087348 */ /* 0x000fea0003c00000 */
[----:B------:R0:W1:Y:S02]  /*df90*/  SHFL.IDX P6, R14, R13, R12, R11 ;  /* 0x0000000c0d0e7389 */ /* 0x00006400000c000b */
[----:B01----:R-:W-:Y:S01]  /*dfa0*/  ENDCOLLECTIVE ;  /* 0x000000000000791b */ /* 0x003fe20003800000 */
.L_x_9158:
[----:B------:R-:W-:Y:S01]  /*dfb0*/  ULDC.64 UR4, c[0x0][0x208] ;  /* 0x0000820000047ab9 */ /* 0x000fe20000000a00 */
[----:B------:R-:W-:Y:S02]  /*dfc0*/  IMAD.MOV.U32 R15, RZ, RZ, R7 ;  /* 0x000000ffff0f7224 */ /* 0x000fe400078e0007 */
[----:B------:R-:W-:Y:S02]  /*dfd0*/  IMAD.MOV.U32 R13, RZ, RZ, R3 ;  /* 0x000000ffff0d7224 */ /* 0x000fe400078e0003 */
[----:B------:R-:W-:Y:S02]  /*dfe0*/  VIADD R4, R15, 0x10 ;  /* 0x000000100f047836 */ /* 0x000fe40000000000 */
[----:B------:R-:W-:-:S03]  /*dff0*/  IMAD.MOV.U32 R12, RZ, RZ, 0x2 ;  /* 0x00000002ff0c7424 */ /* 0x000fc600078e00ff */
[----:B------:R-:W-:Y:S01]  /*e000*/  ISETP.GE.AND P2, PT, R4, R2, PT ;  /* 0x000000020400720c */ /* 0x000fe20003f46270 */
[----:B------:R-:W-:Y:S01]  /*e010*/  IMAD.MOV.U32 R7, RZ, RZ, R14 ;  /* 0x000000ffff077224 */ /* 0x000fe200078e000e */
[----:B------:R0:W-:Y:S11]  /*e020*/  STL [R1+0xc], R4 ;  /* 0x00000c0401007387 */ /* 0x0001f60000100800 */
[----:B0-----:R-:W-:-:S02]  /*e030*/  @!P2 LEA R4, P1, R8, R7, 0x1 ;  /* 0x000000070804a211 */ /* 0x001fc400078208ff */
[----:B------:R-:W-:-:S03]  /*e040*/  @!P2 LEA R9, R10, UR38, 0x1 ;  /* 0x000000260a09ac11 */ /* 0x000fc6000f8e08ff */
[----:B------:R-:W-:-:S05]  /*e050*/  @!P2 IMAD.X R5, RZ, RZ, R6, P1 ;  /* 0x000000ffff05a224 */ /* 0x000fca00008e0606 */
[----:B------:R-:W-:Y:S01]  /*e060*/  @!PT LDS RZ, [RZ] ;  /* 0x00000000fffff984 */ /* 0x000fe20000000800 */
[----:B------:R-:W-:Y:S01]  /*e070*/  @!PT LDS RZ, [RZ] ;  /* 0x00000000fffff984 */ /* 0x000fe20000000800 */
[----:B------:R-:W-:Y:S01]  /*e080*/  @!PT LDS RZ, [RZ] ;  /* 0x00000000fffff984 */ /* 0x000fe20000000800 */
[----:B------:R0:W-:Y:S02]  /*e090*/  @!P2 LDGSTS.E.BYPASS.LTC128B.128 [R9+0x18c00], desc[UR4][R4.64], !P0 ;  /* 0x18c000000409afae */ /* 0x0001e4000c101d44 */
[----:B0-----:R-:W-:Y:S02]  /*e0a0*/  IMAD.MOV.U32 R9, RZ, RZ, R15 ;  /* 0x000000ffff097224 */ /* 0x001fe400078e000f */
[----:B------:R-:W-:Y:S02]  /*e0b0*/  IMAD.MOV.U32 R15, RZ, RZ, -0x1 ;  /* 0xffffffffff0f7424 */ /* 0x000fe400078e00ff */
[----:B------:R-:W-:-:S07]  /*e0c0*/  VIADD R5, R9, 0x20 ;  /* 0x0000002009057836 */ /* 0x000fce0000000000 */
[----:B------:R-:W-:Y:S05]  /*e0d0*/  WARPSYNC.COLLECTIVE R15, `(.L_x_9159) ;  /* 0x000000000f087348 */ /* 0x000fea0003c00000 */
[----:B------:R0:W1:Y:S02]  /*e0e0*/  SHFL.IDX P6, R14, R13, R12, R11 ;  /* 0x0000000c0d0e7389 */ /* 0x00006400000c000b */
[----:B01----:R-:W-:Y:S01]  /*e0f0*/  ENDCOLLECTIVE ;  /* 0x000000000000791b */ /* 0x003fe20003800000 */
.L_x_9159:
[----:B------:R-:W-:Y:S01]  /*e100*/  ISETP.GE.AND P1, PT, R5, R2, PT ;  /* 0x000000020500720c */ /* 0x000fe20003f26270 */
[----:B------:R0:W-:Y:S01]  /*e110*/  STL [R1+0x10], R5 ;  /* 0x0000100501007387 */ /* 0x0001e20000100800 */
[----:B------:R-:W-:-:S11]  /*e120*/  IMAD.MOV.U32 R13, RZ, RZ, R0 ;  /* 0x000000ffff0d7224 */ /* 0x000fd600078e0000 */
[----:B------:R-:W-:Y:S01]  /*e130*/  @!P1 LEA R7, R10, UR38, 0x1 ;  /* 0x000000260a079c11 */ /* 0x000fe2000f8e08ff */
[----:B0-----:R-:W-:-:S07]  /*e140*/  IMAD.MOV.U32 R4, RZ, RZ, R14 ;  /* 0x000000ffff047224 */ /* 0x001fce00078e000e */
[----:B------:R-:W-:Y:S05]  /*e150*/  WARPSYNC.COLLECTIVE R15, `(.L_x_9160) ;  /* 0x000000000f087348 */ /* 0x000fea0003c00000 */
[----:B------:R0:W1:Y:S02]  /*e160*/  SHFL.IDX P6, R14, R13, R12, R11 ;  /* 0x0000000c0d0e7389 */ /* 0x00006400000c000b */
[----:B01----:R-:W-:Y:S01]  /*e170*/  ENDCOLLECTIVE ;  /* 0x000000000000791b */ /* 0x003fe20003800000 */
.L_x_9160:
[----:B------:R-:W-:Y:S01]  /*e180*/  ULDC.64 UR4, c[0x0][0x208] ;  /* 0x0000820000047ab9 */ /* 0x000fe20000000a00 */
[----:B------:R-:W-:Y:S02]  /*e190*/  IMAD.MOV.U32 R13, RZ, RZ, R3 ;  /* 0x000000ffff0d7224 */ /* 0x000fe400078e0003 */
[----:B------:R-:W-:Y:S01]  /*e1a0*/  IMAD.MOV.U32 R12, RZ, RZ, 0x3 ;  /* 0x00000003ff0c7424 */ /* 0x000fe200078e00ff */
[----:B------:R-:W-:-:S05]  /*e1b0*/  @!P1 LEA R6, P2, R8, R14, 0x1 ;  /* 0x0000000e08069211 */ /* 0x000fca00078408ff */
[----:B------:R-:W-:Y:S02]  /*e1c0*/  @!P1 IMAD.X R5, RZ, RZ, R4, P2 ;  /* 0x000000ffff059224 */ /* 0x000fe400010e0604 */
[----:B------:R-:W-:Y:S02]  /*e1d0*/  @!P1 IMAD.MOV.U32 R4, RZ, RZ, R6 ;  /* 0x000000ffff049224 */ /* 0x000fe400078e0006 */
[----:B------:R-:W-:-:S03]  /*e1e0*/  VIADD R6, R9, 0x30 ;  /* 0x0000003009067836 */ /* 0x000fc60000000000 */
[----:B------:R-:W-:Y:S01]  /*e1f0*/  @!PT LDS RZ, [RZ] ;  /* 0x00000000fffff984 */ /* 0x000fe20000000800 */
[----:B------:R-:W-:Y:S01]  /*e200*/  @!PT LDS RZ, [RZ] ;  /* 0x00000000fffff984 */ /* 0x000fe20000000800 */
[----:B------:R-:W-:Y:S01]  /*e210*/  @!PT LDS RZ, [RZ] ;  /* 0x00000000fffff984 */ /* 0x000fe20000000800 */
[----:B------:R0:W-:Y:S02]  /*e220*/  @!P1 LDGSTS.E.BYPASS.LTC128B.128 [R7+0x19400], desc[UR4][R4.64], !P0 ;  /* 0x1940000004079fae */ /* 0x0001e4000c101d44 */
[----:B------:R-:W-:-:S13]  /*e230*/  ISETP.GE.AND P1, PT, R6, R2, PT ;  /* 0x000000020600720c */ /* 0x000fda0003f26270 */
[----:B0-----:R-:W-:Y:S05]  /*e240*/  WARPSYNC.COLLECTIVE R15, `(.L_x_9161) ;  /* 0x000000000f087348 */ /* 0x001fea0003c00000 */
[----:B------:R1:W2:Y:S02]  /*e250*/  SHFL.IDX P6, R14, R13, R12, R11 ;  /* 0x0000000c0d0e7389 */ /* 0x0002a400000c000b */
[----:B012---:R-:W-:Y:S01]  /*e260*/  ENDCOLLECTIVE ;  /* 0x000000000000791b */ /* 0x007fe20003800000 */
.L_x_9161:
[----:B------:R0:W-:Y:S01]  /*e270*/  STL [R1+0x14], R6 ;  /* 0x0000140601007387 */ /* 0x0001e20000100800 */
[----:B------:R-:W-:-:S05]  /*e280*/  VIADD R7, R9, 0x40 ;  /* 0x0000004009077836 */ /* 0x000fca0000000000 */
[----:B------:R1:W-:Y:S01]  /*e290*/  STL [R1+0x18], R7 ;  /* 0x0000180701007387 */ /* 0x0003e20000100800 */
[----:B------:R-:W-:Y:S01]  /*e2a0*/  IMAD.MOV.U32 R13, RZ, RZ, R0 ;  /* 0x000000ffff0d7224 */ /* 0x000fe200078e0000 */
[----:B0-----:R-:W-:Y:S01]  /*e2b0*/  @!P1 LEA R6, R10, UR38, 0x1 ;  /* 0x000000260a069c11 */ /* 0x001fe2000f8e08ff */
[----:B------:R-:W-:-:S07]  /*e2c0*/  IMAD.MOV.U32 R4, RZ, RZ, R14 ;  /* 0x000000ffff047224 */ /* 0x000fce00078e000e */
[----:B-1----:R-:W-:Y:S05]  /*e2d0*/  WARPSYNC.COLLECTIVE R15, `(.L_x_9162) ;  /* 0x000000000f087348 */ /* 0x002fea0003c00000 */
[----:B------:R0:W2:Y:S02]  /*e2e0*/  SHFL.IDX P6, R14, R13, R12, R11 ;  /* 0x0000000c0d0e7389 */ /* 0x0000a400000c000b */
[----:B012---:R-:W-:Y:S01]  /*e2f0*/  ENDCOLLECTIVE ;  /* 0x000000000000791b */ /* 0x007fe20003800000 */
.L_x_9162:
        /* <DEDUP_REMOVED lines=13> */
[----:B------:R-:W-:-:S12]  /*e3d0*/  VIADD R7, R9, 0x50 ;  /* 0x0000005009077836 */ /* 0x000fd80000000000 */
[----:B0-----:R-:W-:Y:S05]  /*e3e0*/  WARPSYNC.COLLECTIVE R15, `(.L_x_9163) ;  /* 0x000000000f087348 */ /* 0x001fea0003c00000 */
[----:B------:R1:W2:Y:S02]  /*e3f0*/  SHFL.IDX P6, R14, R13, R12, R11 ;  /* 0x0000000c0d0e7389 */ /* 0x0002a400000c000b */
[----:B012---:R-:W-:Y:S01]  /*e400*/  ENDCOLLECTIVE ;  /* 0x000000000000791b */ /* 0x007fe20003800000 */
.L_x_9163:
[----:B------:R0:W-:Y:S01]  /*e410*/  STL [R1+0x1c], R7 ;  /* 0x00001c0701007387 */ /* 0x0001e20000100800 */
[----:B------:R-:W-:Y:S01]  /*e420*/  @!P1 LEA R6, R10, UR38, 0x1 ;  /* 0x000000260a069c11 */ /* 0x000fe2000f8e08ff */
[----:B------:R-:W-:Y:S02]  /*e430*/  IMAD.MOV.U32 R13, RZ, RZ, R0 ;  /* 0x000000ffff0d7224 */ /* 0x000fe400078e0000 */
[----:B------:R-:W-:-:S07]  /*e440*/  IMAD.MOV.U32 R4, RZ, RZ, R14 ;  /* 0x000000ffff047224 */ /* 0x000fce00078e000e */
[----:B0-----:R-:W-:Y:S05]  /*e450*/  WARPSYNC.COLLECTIVE R15, `(.L_x_9164) ;  /* 0x000000000f087348 */ /* 0x001fea0003c00000 */
[----:B------:R1:W2:Y:S02]  /*e460*/  SHFL.IDX P6, R14, R13, R12, R11 ;  /* 0x0000000c0d0e7389 */ /* 0x0002a400000c000b */
[----:B012---:R-:W-:Y:S01]  /*e470*/  ENDCOLLECTIVE ;  /* 0x000000000000791b */ /* 0x007fe20003800000 */
.L_x_9164:
        /* <DEDUP_REMOVED lines=18> */
.L_x_9165:
[----:B------:R0:W-:Y:S01]  /*e5a0*/  STL [R1+0x20], R7 ;  /* 0x0000200701007387 */ /* 0x0001e20000100800 */
[----:B------:R-:W-:Y:S01]  /*e5b0*/  @!P1 LEA R6, R10, UR38, 0x1 ;  /* 0x000000260a069c11 */ /* 0x000fe2000f8e08ff */
[----:B------:R-:W-:Y:S02]  /*e5c0*/  IMAD.MOV.U32 R13, RZ, RZ, R0 ;  /* 0x000000ffff0d7224 */ /* 0x000fe400078e0000 */
[----:B------:R-:W-:-:S07]  /*e5d0*/  IMAD.MOV.U32 R4, RZ, RZ, R14 ;  /* 0x000000ffff047224 */ /* 0x000fce00078e000e */
[----:B0-----:R-:W-:Y:S05]  /*e5e0*/  WARPSYNC.COLLECTIVE R15, `(.L_x_9166) ;  /* 0x000000000f087348 */ /* 0x001fea0003c00000 */
[----:B------:R1:W2:Y:S02]  /*e5f0*/  SHFL.IDX P6, R14, R13, R12, R11 ;  /* 0x0000000c0d0e7389 */ /* 0x0002a400000c000b */
[----:B012---:R-:W-:Y:S01]  /*e600*/  ENDCOLLECTIVE ;  /* 0x000000000000791b */ /* 0x007fe20003800000 */
.L_x_9166:
        /* <DEDUP_REMOVED lines=17> */
.L_x_9167:
[----:B------:R-:W-:Y:S01]  /*e720*/  @!P1 LEA R6, R10, UR38, 0x1 ;  /* 0x000000260a069c11 */ /* 0x000fe2000f8e08ff */
[----:B------:R-:W-:Y:S02]  /*e730*/  IMAD.MOV.U32 R13, RZ, RZ, R0 ;  /* 0x000000ffff0d7224 */ /* 0x000fe400078e0000 */
[----:B------:R-:W-:-:S07]  /*e740*/  IMAD.MOV.U32 R4, RZ, RZ, R14 ;  /* 0x000000ffff047224 */ /* 0x000fce00078e000e */
[----:B------:R-:W-:Y:S05]  /*e750*/  WARPSYNC.COLLECTIVE R15, `(.L_x_9168) ;  /* 0x000000000f087348 */ /* 0x000fea0003c00000 */
[----:B------:R0:W1:Y:S02]  /*e760*/  SHFL.IDX P6, R14, R13, R12, R11 ;  /* 0x0000000c0d0e7389 */ /* 0x00006400000c000b */
[----:B01----:R-:W-:Y:S01]  /*e770*/  ENDCOLLECTIVE ;  /* 0x000000000000791b */ /* 0x003fe20003800000 */
.L_x_9168:
        /* <DEDUP_REMOVED lines=16> */
.L_x_9169:
[----:B------:R-:W-:Y:S02]  /*e880*/  IMAD.MOV.U32 R13, RZ, RZ, R0 ;  /* 0x000000ffff0d7224 */ /* 0x000fe400078e0000 */
[----:B------:R-:W-:-:S07]  /*e890*/  IMAD.MOV.U32 R3, RZ, RZ, R14 ;  /* 0x000000ffff037224 */ /* 0x000fce00078e000e */
[----:B------:R-:W-:Y:S05]  /*e8a0*/  WARPSYNC.COLLECTIVE R15, `(.L_x_9170) ;  /* 0x000000000f087348 */ /* 0x000fea0003c00000 */
[----:B------:R0:W1:Y:S02]  /*e8b0*/  SHFL.IDX P6, R14, R13, R12, R11 ;  /* 0x0000000c0d0e7389 */ /* 0x00006400000c000b */
[----:B01----:R-:W-:Y:S01]  /*e8c0*/  ENDCOLLECTIVE ;  /* 0x000000000000791b */ /* 0x003fe20003800000 */
.L_x_9170:
[----:B------:R-:W-:Y:S01]  /*e8d0*/  IMAD.MOV.U32 R0, RZ, RZ, R14 ;  /* 0x000000ffff007224 */ /* 0x000fe200078e000e */
[----:B------:R-:W-:Y:S06]  /*e8e0*/  BRA `(.L_x_9171) ;  /* 0xffffffbc008c7947 */ /* 0x000fec000383ffff */
.L_x_9075:
[----:B------:R-:W-:Y:S01]  /*e8f0*/  BSSY B0, `(.L_x_9172) ;  /* 0x0000008000007945 */ /* 0x000fe20003800000 */
[----:B------:R-:W-:Y:S02]  /*e900*/  IMAD.MOV.U32 R13, RZ, RZ, R4 ;  /* 0x000000ffff0d7224 */ /* 0x000fe400078e0004 */
[----:B------:R-:W-:Y:S02]  /*e910*/  IMAD.MOV.U32 R12, RZ, RZ, RZ ;  /* 0x000000ffff0c7224 */ /* 0x000fe400078e00ff */
[----:B------:R-:W-:Y:S02]  /*e920*/  IMAD.MOV.U32 R11, RZ, RZ, 0x181f ;  /* 0x0000181fff0b7424 */ /* 0x000fe400078e00ff */
[----:B------:R-:W-:-:S07]  /*e930*/  IMAD.MOV.U32 R15, RZ, RZ, -0x1 ;  /* 0xffffffffff0f7424 */ /* 0x000fce00078e00ff */
[----:B0-----:R-:W-:Y:S05]  /*e940*/  WARPSYNC.COLLECTIVE R15, `(.L_x_9173) ;  /* 0x000000000f087348 */ /* 0x001fea0003c00000 */
[----:B------:R1:W2:Y:S02]  /*e950*/  SHFL.IDX P6, R14, R13, R12, R11 ;  /* 0x0000000c0d0e7389 */ /* 0x0002a400000c000b */
[----:B012---:R-:W-:Y:S01]  /*e960*/  ENDCOLLECTIVE ;  /* 0x000000000000791b */ /* 0x007fe20003800000 */
.L_x_9173:
[----:B------:R-:W-:Y:S05]  /*e970*/  BSYNC B0 ;  /* 0x0000000000007941 */ /* 0x000fea0003800000 */
.L_x_9172:
[----:B------:R-:W-:Y:S01]  /*e980*/  IMAD.MOV.U32 R13, RZ, RZ, R5 ;  /* 0x000000ffff0d7224 */ /* 0x000fe200078e0005 */
[----:B------:R0:W5:Y:S01]  /*e990*/  LDL.LU R9, [R1+0x1c] ;  /* 0x00001c0001097983 */ /* 0x0001620000300800 */
[----:B------:R-:W-:Y:S02]  /*e9a0*/  IMAD.MOV.U32 R12, RZ, RZ, RZ ;  /* 0x000000ffff0c7224 */ /* 0x000fe400078e00ff */
[----:B------:R-:W-:Y:S01]  /*e9b0*/  IMAD.MOV.U32 R11, RZ, RZ, 0x181f ;  /* 0x0000181fff0b7424 */ /* 0x000fe200078e00ff */
[----:B------:R0:W5:Y:S01]  /*e9c0*/  LDL.LU R7, [R1+0x20] ;  /* 0x0000200001077983 */ /* 0x0001620000300800 */
[----:B------:R-:W-:Y:S02]  /*e9d0*/  IMAD.MOV.U32 R15, RZ, RZ, -0x1 ;  /* 0xffffffffff0f7424 */ /* 0x000fe400078e00ff */
[----:B------:R-:W-:Y:S01]  /*e9e0*/  IMAD.MOV.U32 R2, RZ, RZ, R14 ;  /* 0x000000ffff027224 */ /* 0x000fe200078e000e */
[----:B------:R0:W5:Y:S06]  /*e9f0*/  LDL R10, [R1] ;  /* 0x00000000010a7983 */ /* 0x00016c0000100800 */
[----:B0----5:R-:W-:Y:S05]  /*ea00*/  WARPSYNC.COLLECTIVE R15, `(.L_x_9174) ;  /* 0x000000000f087348 */ /* 0x021fea0003c00000 */
[----:B------:R1:W2:Y:S02]  /*ea10*/  SHFL.IDX P6, R14, R13, R12, R11 ;  /* 0x0000000c0d0e7389 */ /* 0x0002a400000c000b */
[----:B012--5:R-:W-:Y:S01]  /*ea20*/  ENDCOLLECTIVE ;  /* 0x000000000000791b */ /* 0x027fe20003800000 */
.L_x_9174:
[----:B------:R-:W-:Y:S01]  /*ea30*/  ULDC UR4, c[0x0][0x288] ;  /* 0x0000a20000047ab9 */ /* 0x000fe20000000800 */
[----:B------:R-:W2:Y:S04]  /*ea40*/  LDL.LU R13, [R1+0xc] ;  /* 0x00000c00010d7983 */ /* 0x000ea80000300800 */
[----:B------:R-:W3:Y:S04]  /*ea50*/  LDL.LU R12, [R1+0x10] ;  /* 0x00001000010c7983 */ /* 0x000ee80000300800 */
[----:B------:R-:W4:Y:S04]  /*ea60*/  LDL.LU R11, [R1+0x14] ;  /* 0x00001400010b7983 */ /* 0x000f280000300800 */
[----:B------:R-:W5:Y:S01]  /*ea70*/  LDL.LU R15, [R1+0x18] ;  /* 0x00001800010f7983 */ /* 0x000f620000300800 */
[----:B------:R-:W-:-:S03]  /*ea80*/  IMAD.MOV.U32 R3, RZ, RZ, R14 ;  /* 0x000000ffff037224 */ /* 0x000fc600078e000e */
[----:B------:R-:W5:Y:S01]  /*ea90*/  LDL.LU R14, [R1+0x4] ;  /* 0x00000400010e7983 */ /* 0x000f620000300800 */
[----:B------:R-:W-:Y:S01]  /*eaa0*/  IMAD R0, R6, UR4, RZ ;  /* 0x0000000406007c24 */ /* 0x000fe2000f8e02ff */
[----:B------:R-:W-:Y:S01]  /*eab0*/  LOP3.LUT R17, R17, 0xffffffbf, RZ, 0xc0, !PT ;  /* 0xffffffbf11117812 */ /* 0x000fe200078ec0ff */
[----:B------:R-:W-:-:S03]  /*eac0*/  ULDC.64 UR6, c[0x0][0x208] ;  /* 0x0000820000067ab9 */ /* 0x000fc60000000a00 */
[-C--:B--2---:R-:W-:Y:S01]  /*ead0*/  ISETP.GE.AND P6, PT, R13, R0.reuse, PT ;  /* 0x000000000d00720c */ /* 0x084fe20003fc6270 */
[----:B------:R-:W-:Y:S01]  /*eae0*/  IMAD.MOV.U32 R13, RZ, RZ, R4 ;  /* 0x000000ffff0d7224 */ /* 0x000fe200078e0004 */
[----:B---3--:R-:W-:Y:S01]  /*eaf0*/  ISETP.GE.AND P5, PT, R12, R0, PT ;  /* 0x000000000c00720c */ /* 0x008fe20003fa6270 */
[----:B------:R-:W-:-:S10]  /*eb00*/  IMAD.MOV.U32 R12, RZ, RZ, 0x1 ;  /* 0x00000001ff0c7424 */ /* 0x000fd400078e00ff */
[----:B------:R-:W-:Y:S02]  /*eb10*/  @P6 LOP3.LUT R17, R17, 0x40, RZ, 0xfc, !PT ;  /* 0x0000004011116812 */ /* 0x000fe400078efcff */
[-C--:B----4-:R-:W-:Y:S01]  /*eb20*/  ISETP.GE.AND P6, PT, R11, R0.reuse, PT ;  /* 0x000000000b00720c */ /* 0x090fe20003fc6270 */
[----:B------:R-:W-:Y:S01]  /*eb30*/  IMAD.MOV.U32 R11, RZ, RZ, 0x181f ;  /* 0x0000181fff0b7424 */ /* 0x000fe200078e00ff */
[----:B------:R-:W-:Y:S02]  /*eb40*/  LOP3.LUT R17, R17, 0xffffffdf, RZ, 0xc0, !PT ;  /* 0xffffffdf11117812 */ /* 0x000fe400078ec0ff */
[-C--:B-----5:R-:W-:Y:S02]  /*eb50*/  ISETP.GE.AND P4, PT, R14, R0.reuse, PT ;  /* 0x000000000e00720c */ /* 0x0a0fe40003f86270 */
[----:B------:R-:W-:Y:S02]  /*eb60*/  @P5 LOP3.LUT R17, R17, 0x20, RZ, 0xfc, !PT ;  /* 0x0000002011115812 */ /* 0x000fe400078efcff */
[----:B------:R-:W-:Y:S01]  /*eb70*/  ISETP.GE.AND P5, PT, R15, R0, PT ;  /* 0x000000000f00720c */ /* 0x000fe20003fa6270 */
[----:B------:R-:W-:Y:S01]  /*eb80*/  IMAD.MOV.U32 R15, RZ, RZ, -0x1 ;  /* 0xffffffffff0f7424 */ /* 0x000fe200078e00ff */
[----:B------:R-:W-:-:S04]  /*eb90*/  LOP3.LUT R17, R17, 0xffffffef, RZ, 0xc0, !PT ;  /* 0xffffffef11117812 */ /* 0x000fc800078ec0ff */
[----:B------:R-:W-:Y:S02]  /*eba0*/  @P6 LOP3.LUT R17, R17, 0x10, RZ, 0xfc, !PT ;  /* 0x0000001011116812 */ /* 0x000fe400078efcff */
[-C--:B------:R-:W-:Y:S02]  /*ebb0*/  ISETP.GE.AND P6, PT, R9, R0.reuse, PT ;  /* 0x000000000900720c */ /* 0x080fe40003fc6270 */
[----:B------:R-:W-:Y:S02]  /*ebc0*/  LOP3.LUT R17, R17, 0xfffffff7, RZ, 0xc0, !PT ;  /* 0xfffffff711117812 */ /* 0x000fe400078ec0ff */
[----:B------:R-:W-:Y:S02]  /*ebd0*/  @!P4 LEA R21, R10, UR38, 0x1 ;  /* 0x000000260a15cc11 */ /* 0x000fe4000f8e08ff */
[----:B------:R-:W-:Y:S02]  /*ebe0*/  @P5 LOP3.LUT R17, R17, 0x8, RZ, 0xfc, !PT ;  /* 0x0000000811115812 */ /* 0x000fe400078efcff */
[----:B------:R-:W-:-:S02]  /*ebf0*/  ISETP.GE.AND P5, PT, R7, R0, PT ;  /* 0x000000000700720c */ /* 0x000fc40003fa6270 */
[----:B------:R-:W-:Y:S02]  /*ec00*/  LOP3.LUT R17, R17, 0xfffffffb, RZ, 0xc0, !PT ;  /* 0xfffffffb11117812 */ /* 0x000fe400078ec0ff */
[----:B------:R-:W-:Y:S02]  /*ec10*/  P2R R7, PR, RZ, 0x20 ;  /* 0x00000020ff077803 */ /* 0x000fe40000000000 */
[----:B------:R-:W-:Y:S02]  /*ec20*/  @P6 LOP3.LUT R17, R17, 0x4, RZ, 0xfc, !PT ;  /* 0x0000000411116812 */ /* 0x000fe400078efcff */
[----:B------:R-:W-:Y:S02]  /*ec30*/  @!P4 LEA R3, P6, R8, R3, 0x1 ;  /* 0x000000030803c211 */ /* 0x000fe400078c08ff */
[----:B------:R-:W-:-:S03]  /*ec40*/  LOP3.LUT P5, RZ, R17, 0x20, RZ, 0xc0, !PT ;  /* 0x0000002011ff7812 */ /* 0x000fc600078ac0ff */
        /* <DEDUP_REMOVED lines=9> */
[----:B------:R0:W-:Y:S04]  /*ece0*/  @!P4 LDGSTS.E.BYPASS.LTC128B.128 [R21+0x2a400], desc[UR6][R2.64+0x100], !P1 ;  /* 0x2a4001000215cfae */ /* 0x0001e8000c901d46 */
[----:B------:R0:W-:Y:S01]  /*ecf0*/  @!P4 LDGSTS.E.BYPASS.LTC128B.128 [R21+0x2e400], desc[UR6][R2.64+0x180], !P2 ;  /* 0x2e4001800215cfae */ /* 0x0001e2000d101d46 */
[----:B------:R-:W-:-:S13]  /*ed00*/  LOP3.LUT P4, RZ, R17, 0x40, RZ, 0xc0, !PT ;  /* 0x0000004011ff7812 */ /* 0x000fda000788c0ff */
[----:B0-----:R-:W-:Y:S05]  /*ed10*/  WARPSYNC.COLLECTIVE R15, `(.L_x_9175) ;  /* 0x000000000f087348 */ /* 0x001fea0003c00000 */
[----:B------:R1:W2:Y:S02]  /*ed20*/  SHFL.IDX P6, R14, R13, R12, R11 ;  /* 0x0000000c0d0e7389 */ /* 0x0002a400000c000b */
[----:B012---:R-:W-:Y:S01]  /*ed30*/  ENDCOLLECTIVE ;  /* 0x000000000000791b */ /* 0x007fe20003800000 */
.L_x_9175:
[C---:B------:R-:W-:Y:S02]  /*ed40*/  @!P5 LEA R21, R10.reuse, UR38, 0x1 ;  /* 0x000000260a15dc11 */ /* 0x040fe4000f8e08ff */
[----:B------:R-:W-:Y:S01]  /*ed50*/  @!P4 LEA R9, R10, UR38, 0x1 ;  /* 0x000000260a09cc11 */ /* 0x000fe2000f8e08ff */
[----:B------:R-:W-:Y:S02]  /*ed60*/  IMAD.MOV.U32 R13, RZ, RZ, R5 ;  /* 0x000000ffff0d7224 */ /* 0x000fe400078e0005 */
[----:B------:R-:W-:-:S07]  /*ed70*/  IMAD.MOV.U32 R6, RZ, RZ, R14 ;  /* 0x000000ffff067224 */ /* 0x000fce00078e000e */
[----:B------:R-:W-:Y:S05]  /*ed80*/  WARPSYNC.COLLECTIVE R15, `(.L_x_9176) ;  /* 0x000000000f087348 */ /* 0x000fea0003c00000 */
[----:B------:R0:W1:Y:S02]  /*ed90*/  SHFL.IDX P6, R14, R13, R12, R11 ;  /* 0x0000000c0d0e7389 */ /* 0x00006400000c000b */
[----:B01----:R-:W-:Y:S01]  /*eda0*/  ENDCOLLECTIVE ;  /* 0x000000000000791b */ /* 0x003fe20003800000 */
.L_x_9176:
[----:B------:R-:W-:Y:S01]  /*edb0*/  ULDC.64 UR4, c[0x0][0x208] ;  /* 0x0000820000047ab9 */ /* 0x000fe20000000a00 */
[----:B------:R-:W-:Y:S02]  /*edc0*/  IMAD.MOV.U32 R13, RZ, RZ, R4 ;  /* 0x000000ffff0d7224 */ /* 0x000fe400078e0004 */
[----:B------:R-:W-:Y:S02]  /*edd0*/  IMAD.MOV.U32 R12, RZ, RZ, 0x2 ;  /* 0x00000002ff0c7424 */ /* 0x000fe400078e00ff */
[----:B------:R-:W-:-:S05]  /*ede0*/  IMAD.MOV.U32 R2, RZ, RZ, R14 ;  /* 0x000000ffff027224 */ /* 0x000fca00078e000e */
[----:B------:R-:W-:-:S05]  /*edf0*/  @!P4 LEA R2, P6, R8, R2, 0x1 ;  /* 0x000000020802c211 */ /* 0x000fca00078c08ff */
[----:B------:R-:W-:-:S05]  /*ee00*/  @!P4 IMAD.X R3, RZ, RZ, R6, P6 ;  /* 0x000000ffff03c224 */ /* 0x000fca00030e0606 */
        /* <DEDUP_REMOVED lines=11> */
.L_x_9177:
[----:B------:R-:W-:Y:S01]  /*eec0*/  @!P4 LEA R9, R10, UR38, 0x1 ;  /* 0x000000260a09cc11 */ /* 0x000fe2000f8e08ff */
[----:B------:R-:W-:Y:S02]  /*eed0*/  IMAD.MOV.U32 R13, RZ, RZ, R5 ;  /* 0x000000ffff0d7224 */ /* 0x000fe400078e0005 */
[----:B------:R-:W-:-:S07]  /*eee0*/  IMAD.MOV.U32 R6, RZ, RZ, R14 ;  /* 0x000000ffff067224 */ /* 0x000fce00078e000e */
[----:B------:R-:W-:Y:S05]  /*eef0*/  WARPSYNC.COLLECTIVE R15, `(.L_x_9178) ;  /* 0x000000000f087348 */ /* 0x000fea0003c00000 */
[----:B------:R0:W1:Y:S02]  /*ef00*/  SHFL.IDX P6, R14, R13, R12, R11 ;  /* 0x0000000c0d0e7389 */ /* 0x00006400000c000b */
[----:B01----:R-:W-:Y:S01]  /*ef10*/  ENDCOLLECTIVE ;  /* 0x000000000000791b */ /* 0x003fe20003800000 */
.L_x_9178:
        /* <DEDUP_REMOVED lines=17> */
.L_x_9179:
[----:B------:R-:W-:Y:S02]  /*f030*/  IMAD.MOV.U32 R13, RZ, RZ, R5 ;  /* 0x000000ffff0d7224 */ /* 0x000fe400078e0005 */
[----:B------:R-:W-:-:S07]  /*f040*/  IMAD.MOV.U32 R6, RZ, RZ, R14 ;  /* 0x000000ffff067224 */ /* 0x000fce00078e000e */
[----:B------:R-:W-:Y:S05]  /*f050*/  WARPSYNC.COLLECTIVE R15, `(.L_x_9180) ;  /* 0x000000000f087348 */ /* 0x000fea0003c00000 */
[----:B------:R0:W1:Y:S02]  /*f060*/  SHFL.IDX P6, R14, R13, R12, R11 ;  /* 0x0000000c0d0e7389 */ /* 0x00006400000c000b */
[----:B01----:R-:W-:Y:S01]  /*f070*/  ENDCOLLECTIVE ;  /* 0x000000000000791b */ /* 0x003fe20003800000 */
.L_x_9180:
[----:B------:R-:W-:Y:S01]  /*f080*/  ULDC.64 UR4, c[0x0][0x208] ;  /* 0x0000820000047ab9 */ /* 0x000fe20000000a00 */
[----:B------:R-:W-:Y:S02]  /*f090*/  IMAD.MOV.U32 R13, RZ, RZ, R4 ;  /* 0x000000ffff0d7224 */ /* 0x000fe400078e0004 */
[----:B------:R-:W-:Y:S01]  /*f0a0*/  IMAD.MOV.U32 R12, RZ, RZ, 0x4 ;  /* 0x00000004ff0c7424 */ /* 0x000fe200078e00ff */
        /* <DEDUP_REMOVED lines=13> */
.L_x_9181:
[----:B------:R-:W0:Y:S01]  /*f180*/  S2R R9, SR_TID.X ;  /* 0x0000000000097919 */ /* 0x000e220000002100 */
[----:B------:R-:W-:Y:S02]  /*f190*/  IMAD.MOV.U32 R13, RZ, RZ, R5 ;  /* 0x000000ffff0d7224 */ /* 0x000fe400078e0005 */
[----:B------:R-:W-:-:S07]  /*f1a0*/  IMAD.MOV.U32 R6, RZ, RZ, R14 ;  /* 0x000000ffff067224 */ /* 0x000fce00078e000e */
[----:B0-----:R-:W-:Y:S05]  /*f1b0*/  WARPSYNC.COLLECTIVE R15, `(.L_x_9182) ;  /* 0x000000000f087348 */ /* 0x001fea0003c00000 */
[----:B------:R1:W2:Y:S02]  /*f1c0*/  SHFL.IDX P6, R14, R13, R12, R11 ;  /* 0x0000000c0d0e7389 */ /* 0x0002a400000c000b */
[----:B012---:R-:W-:Y:S01]  /*f1d0*/  ENDCOLLECTIVE ;  /* 0x000000000000791b */ /* 0x007fe20003800000 */
.L_x_9182:
[----:B------:R-:W-:Y:S01]  /*f1e0*/  ULDC.64 UR4, c[0x0][0x208] ;  /* 0x0000820000047ab9 */ /* 0x000fe20000000a00 */
[----:B------:R-:W-:Y:S02]  /*f1f0*/  IMAD.MOV.U32 R13, RZ, RZ, R4 ;  /* 0x000000ffff0d7224 */ /* 0x000fe400078e0004 */
[----:B------:R-:W-:Y:S01]  /*f200*/  IMAD.MOV.U32 R12, RZ, RZ, 0x5 ;  /* 0x00000005ff0c7424 */ /* 0x000fe200078e00ff */
[----:B------:R-:W-:-:S05]  /*f210*/  @!P5 LEA R8, P6, R8, R14, 0x1 ;  /* 0x0000000e0808d211 */ /* 0x000fca00078c08ff */
[----:B------:R-:W-:Y:S01]  /*f220*/  @!P5 IMAD.X R21, RZ, RZ, R6, P6 ;  /* 0x000000ffff15d224 */ /* 0x000fe200030e0606 */
[----:B------:R-:W-:Y:S02]  /*f230*/  LOP3.LUT P6, RZ, R17, 0x8, RZ, 0xc0, !PT ;  /* 0x0000000811ff7812 */ /* 0x000fe400078cc0ff */
[----:B------:R-:W-:-:S11]  /*f240*/  ISETP.NE.AND P5, PT, R7, RZ, PT ;  /* 0x000000ff0700720c */ /* 0x000fd60003fa5270 */
[C---:B------:R-:W-:Y:S01]  /*f250*/  @!P6 LEA R7, R10.reuse, UR38, 0x1 ;  /* 0x000000260a07ec11 */ /* 0x040fe2000f8e08ff */
[----:B------:R-:W-:Y:S02]  /*f260*/  @!P6 IMAD.MOV.U32 R2, RZ, RZ, R8 ;  /* 0x000000ffff02e224 */ /* 0x000fe400078e0008 */
[----:B------:R-:W-:Y:S01]  /*f270*/  @!P6 IMAD.MOV.U32 R3, RZ, RZ, R21 ;  /* 0x000000ffff03e224 */ /* 0x000fe200078e0015 */
[----:B------:R-:W-:Y:S01]  /*f280*/  @!P4 LEA R21, R10, UR38, 0x1 ;  /* 0x000000260a15cc11 */ /* 0x000fe2000f8e08ff */
[----:B------:R-:W-:-:S03]  /*f290*/  IMAD.SHL.U32 R8, R9, 0x8, RZ ;  /* 0x0000000809087824 */ /* 0x000fc600078e00ff */
[----:B------:R-:W-:Y:S01]  /*f2a0*/  @!PT LDS RZ, [RZ] ;  /* 0x00000000fffff984 */ /* 0x000fe20000000800 */
[----:B------:R-:W-:Y:S01]  /*f2b0*/  @!PT LDS RZ, [RZ] ;  /* 0x00000000fffff984 */ /* 0x000fe20000000800 */
[----:B------:R-:W-:Y:S01]  /*f2c0*/  @!PT LDS RZ, [RZ] ;  /* 0x00000000fffff984 */ /* 0x000fe20000000800 */
[----:B------:R0:W-:Y:S02]  /*f2d0*/  @!P6 LDGSTS.E.BYPASS.LTC128B.128 [R7+0x24400], desc[UR4][R2.64], !P3 ;  /* 0x244000000207efae */ /* 0x0001e4000d901d44 */
[----:B------:R-:W-:Y:S02]  /*f2e0*/  LOP3.LUT R8, R8, 0x38, RZ, 0xc0, !PT ;  /* 0x0000003808087812 */ /* 0x000fe400078ec0ff */
[----:B------:R0:W-:Y:S04]  /*f2f0*/  @!P6 LDGSTS.E.BYPASS.LTC128B.128 [R7+0x28400], desc[UR4][R2.64+0x80], !P0 ;  /* 0x284000800207efae */ /* 0x0001e8000c101d44 */
[----:B------:R0:W-:Y:S04]  /*f300*/  @!P6 LDGSTS.E.BYPASS.LTC128B.128 [R7+0x2c400], desc[UR4][R2.64+0x100], !P1 ;  /* 0x2c4001000207efae */ /* 0x0001e8000c901d44 */
[----:B------:R0:W-:Y:S02]  /*f310*/  @!P6 LDGSTS.E.BYPASS.LTC128B.128 [R7+0x30400], desc[UR4][R2.64+0x180], !P2 ;  /* 0x304001800207efae */ /* 0x0001e4000d101d44 */
[----:B0-----:R-:W-:Y:S05]  /*f320*/  WARPSYNC.COLLECTIVE R15, `(.L_x_9183) ;  /* 0x000000000f087348 */ /* 0x001fea0003c00000 */
[----:B------:R1:W2:Y:S02]  /*f330*/  SHFL.IDX P6, R14, R13, R12, R11 ;  /* 0x0000000c0d0e7389 */ /* 0x0002a400000c000b */
[----:B012---:R-:W-:Y:S01]  /*f340*/  ENDCOLLECTIVE ;  /* 0x000000000000791b */ /* 0x007fe20003800000 */
.L_x_9183:
[----:B------:R-:W-:Y:S02]  /*f350*/  IMAD.MOV.U32 R13, RZ, RZ, R5 ;  /* 0x000000ffff0d7224 */ /* 0x000fe400078e0005 */
[----:B------:R-:W-:-:S07]  /*f360*/  IMAD.MOV.U32 R6, RZ, RZ, R14 ;  /* 0x000000ffff067224 */ /* 0x000fce00078e000e */
[----:B------:R-:W-:Y:S05]  /*f370*/  WARPSYNC.COLLECTIVE R15, `(.L_x_9184) ;  /* 0x000000000f087348 */ /* 0x000fea0003c00000 */
[----:B------:R0:W1:Y:S02]  /*f380*/  SHFL.IDX P6, R14, R13, R12, R11 ;  /* 0x0000000c0d0e7389 */ /* 0x00006400000c000b */
[----:B01----:R-:W-:Y:S01]  /*f390*/  ENDCOLLECTIVE ;  /* 0x000000000000791b */ /* 0x003fe20003800000 */
.L_x_9184:
[----:B------:R-:W-:Y:S01]  /*f3a0*/  ULDC.64 UR4, c[0x0][0x208] ;  /* 0x0000820000047ab9 */ /* 0x000fe20000000a00 */
[----:B------:R-:W-:Y:S02]  /*f3b0*/  IMAD.MOV.U32 R13, RZ, RZ, R4 ;  /* 0x000000ffff0d7224 */ /* 0x000fe400078e0004 */
[----:B------:R-:W-:Y:S01]  /*f3c0*/  IMAD.MOV.U32 R12, RZ, RZ, 0x6 ;  /* 0x00000006ff0c7424 */ /* 0x000fe200078e00ff */
[----:B------:R-:W-:-:S05]  /*f3d0*/  @!P4 LEA R14, P6, R8, R14, 0x1 ;  /* 0x0000000e080ec211 */ /* 0x000fca00078c08ff */
[----:B------:R-:W-:Y:S02]  /*f3e0*/  @!P4 IMAD.X R9, RZ, RZ, R6, P6 ;  /* 0x000000ffff09c224 */ /* 0x000fe400030e0606 */
[----:B------:R-:W-:Y:S02]  /*f3f0*/  @!P4 IMAD.MOV.U32 R2, RZ, RZ, R14 ;  /* 0x000000ffff02c224 */ /* 0x000fe400078e000e */
[----:B------:R-:W-:Y:S01]  /*f400*/  @!P4 IMAD.MOV.U32 R3, RZ, RZ, R9 ;  /* 0x000000ffff03c224 */ /* 0x000fe200078e0009 */
[----:B------:R-:W-:-:S04]  /*f410*/  @!P5 LEA R9, R10, UR38, 0x1 ;  /* 0x000000260a09dc11 */ /* 0x000fc8000f8e08ff */
[----:B------:R-:W-:Y:S01]  /*f420*/  @!PT LDS RZ, [RZ] ;  /* 0x00000000fffff984 */ /* 0x000fe20000000800 */
[----:B------:R-:W-:Y:S01]  /*f430*/  @!PT LDS RZ, [RZ] ;  /* 0x00000000fffff984 */ /* 0x000fe20000000800 */
[----:B------:R-:W-:Y:S01]  /*f440*/  @!PT LDS RZ, [RZ] ;  /* 0x00000000fffff984 */ /* 0x000fe20000000800 */
[----:B------:R0:W-:Y:S04]  /*f450*/  @!P4 LDGSTS.E.BYPASS.LTC128B.128 [R21+0x24c00], desc[UR4][R2.64], !P3 ;  /* 0x24c000000215cfae */ /* 0x0001e8000d901d44 */
[----:B------:R0:W-:Y:S04]  /*f460*/  @!P4 LDGSTS.E.BYPASS.LTC128B.128 [R21+0x28c00], desc[UR4][R2.64+0x80], !P0 ;  /* 0x28c000800215cfae */ /* 0x0001e8000c101d44 */
[----:B------:R0:W-:Y:S04]  /*f470*/  @!P4 LDGSTS.E.BYPASS.LTC128B.128 [R21+0x2cc00], desc[UR4][R2.64+0x100], !P1 ;  /* 0x2cc001000215cfae */ /* 0x0001e8000c901d44 */
[----:B------:R0:W-:Y:S02]  /*f480*/  @!P4 LDGSTS.E.BYPASS.LTC128B.128 [R21+0x30c00], desc[UR4][R2.64+0x180], !P2 ;  /* 0x30c001800215cfae */ /* 0x0001e4000d101d44 */
[----:B0-----:R-:W-:Y:S05]  /*f490*/  WARPSYNC.COLLECTIVE R15, `(.L_x_9185) ;  /* 0x000000000f087348 */ /* 0x001fea0003c00000 */
[----:B------:R1:W2:Y:S02]  /*f4a0*/  SHFL.IDX P6, R14, R13, R12, R11 ;  /* 0x0000000c0d0e7389 */ /* 0x0002a400000c000b */
[----:B012---:R-:W-:Y:S01]  /*f4b0*/  ENDCOLLECTIVE ;  /* 0x000000000000791b */ /* 0x007fe20003800000 */
.L_x_9185:
[----:B------:R-:W-:Y:S02]  /*f4c0*/  IMAD.MOV.U32 R13, RZ, RZ, R5 ;  /* 0x000000ffff0d7224 */ /* 0x000fe400078e0005 */
[----:B------:R-:W-:-:S07]  /*f4d0*/  IMAD.MOV.U32 R6, RZ, RZ, R14 ;  /* 0x000000ffff067224 */ /* 0x000fce00078e000e */
[----:B------:R-:W-:Y:S05]  /*f4e0*/  WARPSYNC.COLLECTIVE R15, `(.L_x_9186) ;  /* 0x000000000f087348 */ /* 0x000fea0003c00000 */
[----:B------:R0:W1:Y:S02]  /*f4f0*/  SHFL.IDX P6, R14, R13, R12, R11 ;  /* 0x0000000c0d0e7389 */ /* 0x00006400000c000b */
[----:B01----:R-:W-:Y:S01]  /*f500*/  ENDCOLLECTIVE ;  /* 0x000000000000791b */ /* 0x003fe20003800000 */
.L_x_9186:
[----:B------:R-:W-:Y:S01]  /*f510*/  ULDC.64 UR4, c[0x0][0x208] ;  /* 0x0000820000047ab9 */ /* 0x000fe20000000a00 */
[----:B------:R-:W-:Y:S02]  /*f520*/  IMAD.MOV.U32 R13, RZ, RZ, R4 ;  /* 0x000000ffff0d7224 */ /* 0x000fe400078e0004 */
[----:B------:R-:W-:Y:S01]  /*f530*/  IMAD.MOV.U32 R12, RZ, RZ, 0x7 ;  /* 0x00000007ff0c7424 */ /* 0x000fe200078e00ff */
[----:B------:R-:W-:-:S05]  /*f540*/  @!P5 LEA R14, P6, R8, R14, 0x1 ;  /* 0x0000000e080ed211 */ /* 0x000fca00078c08ff */
[----:B------:R-:W-:Y:S02]  /*f550*/  @!P5 IMAD.X R7, RZ, RZ, R6, P6 ;  /* 0x000000ffff07d224 */ /* 0x000fe400030e0606 */
[----:B------:R-:W-:Y:S02]  /*f560*/  @!P5 IMAD.MOV.U32 R2, RZ, RZ, R14 ;  /* 0x000000ffff02d224 */ /* 0x000fe400078e000e */
[----:B------:R-:W-:-:S05]  /*f570*/  @!P5 IMAD.MOV.U32 R3, RZ, RZ, R7 ;  /* 0x000000ffff03d224 */ /* 0x000fca00078e0007 */
        /* <DEDUP_REMOVED lines=10> */
.L_x_9187:
[----:B------:R-:W-:Y:S02]  /*f620*/  IMAD.MOV.U32 R13, RZ, RZ, R5 ;  /* 0x000000ffff0d7224 */ /* 0x000fe400078e0005 */
[----:B------:R-:W-:-:S07]  /*f630*/  IMAD.MOV.U32 R6, RZ, RZ, R14 ;  /* 0x000000ffff067224 */ /* 0x000fce00078e000e */
[----:B------:R-:W-:Y:S05]  /*f640*/  WARPSYNC.COLLECTIVE R15, `(.L_x_9188) ;  /* 0x000000000f087348 */ /* 0x000fea0003c00000 */
[----:B------:R0:W1:Y:S02]  /*f650*/  SHFL.IDX P6, R14, R13, R12, R11 ;  /* 0x0000000c0d0e7389 */ /* 0x00006400000c000b */
[----:B01----:R-:W-:Y:S01]  /*f660*/  ENDCOLLECTIVE ;  /* 0x000000000000791b */ /* 0x003fe20003800000 */
.L_x_9188:
[----:B------:R-:W-:Y:S05]  /*f670*/  BRA `(.L_x_9189) ;  /* 0xffffffbc00547947 */ /* 0x000fea000383ffff */
.L_x_9078:
[----:B0-----:R-:W-:-:S04]  /*f680*/  IMAD.U32 R3, RZ, RZ, UR38 ;  /* 0x00000026ff037e24 */ /* 0x001fc8000f8e00ff */
[----:B------:R0:W3:Y:S03]  /*f690*/  SYNCS.PHASECHK.TRANS64.TRYWAIT P0, [R3+URZ+0x32420], R2 ;  /* 0x03242002030075a7 */ /* 0x0000e6000800017f */
[----:B---3--:R-:W-:Y:S05]  /*f6a0*/  @!P0 NANOSLEEP.SYNCS 0x989680 ;  /* 0x009896800000895d */ /* 0x008fea0003900000 */
[----:B------:R-:W3:Y:S02]  /*f6b0*/  @!P0 SYNCS.PHASECHK.TRANS64 P0, [R3+URZ+0x32420], R2 ;  /* 0x03242002030085a7 */ /* 0x000ee4000800007f */
[----:B---3--:R-:W-:Y:S05]  /*f6c0*/  @!P0 BRA `(.L_x_9078) ;  /* 0xfffffffc00ec8947 */ /* 0x008fea000383ffff */
[----:B------:R-:W-:Y:S05]  /*f6d0*/  BRA `(.L_x_9190) ;  /* 0xffffffbc00c87947 */ /* 0x000fea000383ffff */
.L_x_9081:
[----:B0-----:R-:W-:-:S04]  /*f6e0*/  IMAD.U32 R3, RZ, RZ, UR38 ;  /* 0x00000026ff037e24 */ /* 0x001fc8000f8e00ff */
[----:B------:R0:W3:Y:S03]  /*f6f0*/  SYNCS.PHASECHK.TRANS64.TRYWAIT P0, [R3+URZ+0x32460], R2 ;  /* 0x03246002030075a7 */ /* 0x0000e6000800017f */
[----:B---3--:R-:W-:Y:S05]  /*f700*/  @!P0 NANOSLEEP.SYNCS 0x989680 ;  /* 0x009896800000895d */ /* 0x008fea0003900000 */
[----:B------:R-:W3:Y:S02]  /*f710*/  @!P0 SYNCS.PHASECHK.TRANS64 P0, [R3+URZ+0x32460], R2 ;  /* 0x03246002030085a7 */ /* 0x000ee4000800007f */
[----:B---3--:R-:W-:Y:S05]  /*f720*/  @!P0 BRA `(.L_x_9081) ;  /* 0xfffffffc00ec8947 */ /* 0x008fea000383ffff */
[----:B------:R-:W-:Y:S05]  /*f730*/  BRA `(.L_x_9191) ;  /* 0xffffffbc00d47947 */ /* 0x000fea000383ffff */
.L_x_9093:
[----:B-1----:R-:W-:-:S04]  /*f740*/  IMAD.U32 R3, RZ, RZ, UR38 ;  /* 0x00000026ff037e24 */ /* 0x002fc8000f8e00ff */
[----:B------:R1:W3:Y:S03]  /*f750*/  SYNCS.PHASECHK.TRANS64.TRYWAIT P0, [R3+URZ+0x32448], R2 ;  /* 0x03244802030075a7 */ /* 0x0002e6000800017f */
[----:B---3--:R-:W-:Y:S05]  /*f760*/  @!P0 NANOSLEEP.SYNCS 0x989680 ;  /* 0x009896800000895d */ /* 0x008fea0003900000 */
[----:B------:R-:W3:Y:S02]  /*f770*/  @!P0 SYNCS.PHASECHK.TRANS64 P0, [R3+URZ+0x32448], R2 ;  /* 0x03244802030085a7 */ /* 0x000ee4000800007f */
[----:B---3--:R-:W-:Y:S05]  /*f780*/  @!P0 BRA `(.L_x_9093) ;  /* 0xfffffffc00ec8947 */ /* 0x008fea000383ffff */
[----:B------:R-:W-:Y:S05]  /*f790*/  BRA `(.L_x_9192) ;  /* 0xffffffc400d47947 */ /* 0x000fea000383ffff */
.L_x_9098:
[----:B01----:R-:W-:-:S04]  /*f7a0*/  IMAD.U32 R3, RZ, RZ, UR38 ;  /* 0x00000026ff037e24 */ /* 0x003fc8000f8e00ff */
[----:B------:R0:W1:Y:S03]  /*f7b0*/  SYNCS.PHASECHK.TRANS64.TRYWAIT P0, [R3+URZ+0x32468], R2 ;  /* 0x03246802030075a7 */ /* 0x000066000800017f */
[----:B-1----:R-:W-:Y:S05]  /*f7c0*/  @!P0 NANOSLEEP.SYNCS 0x989680 ;  /* 0x009896800000895d */ /* 0x002fea0003900000 */
[----:B------:R-:W1:Y:S02]  /*f7d0*/  @!P0 SYNCS.PHASECHK.TRANS64 P0, [R3+URZ+0x32468], R2 ;  /* 0x03246802030085a7 */ /* 0x000e64000800007f */
[----:B-1----:R-:W-:Y:S05]  /*f7e0*/  @!P0 BRA `(.L_x_9098) ;  /* 0xfffffffc00ec8947 */ /* 0x002fea000383ffff */
[----:B------:R-:W-:Y:S05]  /*f7f0*/  BRA `(.L_x_9193) ;  /* 0xffffffc800347947 */ /* 0x000fea000383ffff */
.L_x_9109:
[----:B-1----:R-:W-:-:S04]  /*f800*/  IMAD.U32 R3, RZ, RZ, UR38 ;  /* 0x00000026ff037e24 */ /* 0x002fc8000f8e00ff */
[----:B------:R1:W3:Y:S03]  /*f810*/  SYNCS.PHASECHK.TRANS64.TRYWAIT P0, [R3+URZ+0x32440], R2 ;  /* 0x03244002030075a7 */ /* 0x0002e6000800017f */
[----:B---3--:R-:W-:Y:S05]  /*f820*/  @!P0 NANOSLEEP.SYNCS 0x989680 ;  /* 0x009896800000895d */ /* 0x008fea0003900000 */
[----:B------:R-:W3:Y:S02]  /*f830*/  @!P0 SYNCS.PHASECHK.TRANS64 P0, [R3+URZ+0x32440], R2 ;  /* 0x03244002030085a7 */ /* 0x000ee4000800007f */
[----:B---3--:R-:W-:Y:S05]  /*f840*/  @!P0 BRA `(.L_x_9109) ;  /* 0xfffffffc00ec8947 */ /* 0x008fea000383ffff */
[----:B------:R-:W-:Y:S05]  /*f850*/  BRA `(.L_x_9194) ;  /* 0xffffffcc00b47947 */ /* 0x000fea000383ffff */
.L_x_9114:
[----:B01----:R-:W-:-:S04]  /*f860*/  IMAD.U32 R3, RZ, RZ, UR38 ;  /* 0x00000026ff037e24 */ /* 0x003fc8000f8e00ff */
[----:B------:R0:W1:Y:S03]  /*f870*/  SYNCS.PHASECHK.TRANS64.TRYWAIT P0, [R3+URZ+0x32460], R2 ;  /* 0x03246002030075a7 */ /* 0x000066000800017f */
[----:B-1----:R-:W-:Y:S05]  /*f880*/  @!P0 NANOSLEEP.SYNCS 0x989680 ;  /* 0x009896800000895d */ /* 0x002fea0003900000 */
[----:B------:R-:W1:Y:S02]  /*f890*/  @!P0 SYNCS.PHASECHK.TRANS64 P0, [R3+URZ+0x32460], R2 ;  /* 0x03246002030085a7 */ /* 0x000e64000800007f */
[----:B-1----:R-:W-:Y:S05]  /*f8a0*/  @!P0 BRA `(.L_x_9114) ;  /* 0xfffffffc00ec8947 */ /* 0x002fea000383ffff */
[----:B------:R-:W-:Y:S05]  /*f8b0*/  BRA `(.L_x_9195) ;  /* 0xffffffd000187947 */ /* 0x000fea000383ffff */
.L_x_9126:
[----:B-1----:R-:W-:-:S04]  /*f8c0*/  IMAD.U32 R3, RZ, RZ, UR38 ;  /* 0x00000026ff037e24 */ /* 0x002fc8000f8e00ff */
[----:B------:R1:W3:Y:S03]  /*f8d0*/  SYNCS.PHASECHK.TRANS64.TRYWAIT P0, [R3+URZ+0x32448], R2 ;  /* 0x03244802030075a7 */ /* 0x0002e6000800017f */
[----:B---3--:R-:W-:Y:S05]  /*f8e0*/  @!P0 NANOSLEEP.SYNCS 0x989680 ;  /* 0x009896800000895d */ /* 0x008fea0003900000 */
[----:B------:R-:W3:Y:S02]  /*f8f0*/  @!P0 SYNCS.PHASECHK.TRANS64 P0, [R3+URZ+0x32448], R2 ;  /* 0x03244802030085a7 */ /* 0x000ee4000800007f */
[----:B---3--:R-:W-:Y:S05]  /*f900*/  @!P0 BRA `(.L_x_9126) ;  /* 0xfffffffc00ec8947 */ /* 0x008fea000383ffff */
[----:B------:R-:W-:Y:S05]  /*f910*/  BRA `(.L_x_9196) ;  /* 0xffffffd400a07947 */ /* 0x000fea000383ffff */
.L_x_9131:
[----:B-1----:R-:W-:-:S04]  /*f920*/  IMAD.U32 R3, RZ, RZ, UR38 ;  /* 0x00000026ff037e24 */ /* 0x002fc8000f8e00ff */
[----:B------:R1:W3:Y:S03]  /*f930*/  SYNCS.PHASECHK.TRANS64.TRYWAIT P0, [R3+URZ+0x32468], R2 ;  /* 0x03246802030075a7 */ /* 0x0002e6000800017f */
[----:B---3--:R-:W-:Y:S05]  /*f940*/  @!P0 NANOSLEEP.SYNCS 0x989680 ;  /* 0x009896800000895d */ /* 0x008fea0003900000 */
[----:B------:R-:W3:Y:S02]  /*f950*/  @!P0 SYNCS.PHASECHK.TRANS64 P0, [R3+URZ+0x32468], R2 ;  /* 0x03246802030085a7 */ /* 0x000ee4000800007f */
[----:B---3--:R-:W-:Y:S05]  /*f960*/  @!P0 BRA `(.L_x_9131) ;  /* 0xfffffffc00ec8947 */ /* 0x008fea000383ffff */
[----:B------:R-:W-:Y:S05]  /*f970*/  BRA `(.L_x_9197) ;  /* 0xffffffd800047947 */ /* 0x000fea000383ffff */
.L_x_9138:
[----:B0-----:R0:W1:Y:S02]  /*f980*/  SYNCS.PHASECHK.TRANS64.TRYWAIT P0, [R2+URZ+0x32420], R7 ;  /* 0x03242007020075a7 */ /* 0x001064000800017f */
[----:B-1----:R-:W-:Y:S05]  /*f990*/  @!P0 NANOSLEEP.SYNCS 0x989680 ;  /* 0x009896800000895d */ /* 0x002fea0003900000 */
[----:B------:R-:W1:Y:S02]  /*f9a0*/  @!P0 SYNCS.PHASECHK.TRANS64 P0, [R2+URZ+0x32420], R7 ;  /* 0x03242007020085a7 */ /* 0x000e64000800007f */
[----:B-1----:R-:W-:Y:S05]  /*f9b0*/  @!P0 BRA `(.L_x_9138) ;  /* 0xfffffffc00f08947 */ /* 0x002fea000383ffff */
[----:B------:R-:W-:Y:S05]  /*f9c0*/  BRA `(.L_x_9198) ;  /* 0xffffffdc00207947 */ /* 0x000fea000383ffff */
.L_x_9139:
        /* <DEDUP_REMOVED lines=9> */
[----:B--2---:R1:W2:Y:S02]  /*fa60*/  SHFL.IDX P6, R14, R13, R12, R11 ;  /* 0x0000000c0d0e7389 */ /* 0x0042a400000c000b */
[----:B012---:R-:W-:Y:S01]  /*fa70*/  ENDCOLLECTIVE ;  /* 0x000000000000791b */ /* 0x007fe20003800000 */
.L_x_9200:
[----:B------:R-:W-:Y:S05]  /*fa80*/  BSYNC B0 ;  /* 0x0000000000007941 */ /* 0x000fea0003800000 */
.L_x_9199:
[----:B------:R-:W-:Y:S05]  /*fa90*/  BRA `(.L_x_9201) ;  /* 0xffffffdc00047947 */ /* 0x000fea000383ffff */
.L_x_9140:
[----:B------:R-:W-:Y:S01]  /*faa0*/  BSSY B0, `(.L_x_9202) ;  /* 0x0000006000007945 */ /* 0x000fe20003800000 */
[----:B------:R-:W-:-:S07]  /*fab0*/  IMAD.MOV.U32 R15, RZ, RZ, -0x1 ;  /* 0xffffffffff0f7424 */ /* 0x000fce00078e00ff */
[----:B01----:R-:W-:Y:S05]  /*fac0*/  WARPSYNC.COLLECTIVE R15, `(.L_x_9203) ;  /* 0x000000000f0c7348 */ /* 0x003fea0003c00000 */
[----:B------:R-:W-:Y:S02]  /*fad0*/  ELECT P6, UR62, PT ;  /* 0x00000000003e782f */ /* 0x000fe400038c0000 */
[----:B------:R-:W-:Y:S01]  /*fae0*/  MOV R14, UR62 ;  /* 0x0000003e000e7c02 */ /* 0x000fe20008000f00 */
[----:B01----:R-:W-:Y:S10]  /*faf0*/  ENDCOLLECTIVE ;  /* 0x000000000000791b */ /* 0x003ff40003800000 */
.L_x_9203:
[----:B------:R-:W-:Y:S05]  /*fb00*/  BSYNC B0 ;  /* 0x0000000000007941 */ /* 0x000fea0003800000 */
.L_x_9202:
[----:B------:R-:W-:Y:S05]  /*fb10*/  BRA `(.L_x_9204) ;  /* 0xffffffd800f87947 */ /* 0x000fea000383ffff */
.L_x_9142:
[----:B0-----:R0:W1:Y:S02]  /*fb20*/  SYNCS.PHASECHK.TRANS64.TRYWAIT P0, [R7+URZ], R4 ;  /* 0x00000004070075a7 */ /* 0x001064000800017f */
[----:B-1----:R-:W-:Y:S05]  /*fb30*/  @!P0 NANOSLEEP.SYNCS 0x989680 ;  /* 0x009896800000895d */ /* 0x002fea0003900000 */
[----:B------:R-:W1:Y:S02]  /*fb40*/  @!P0 SYNCS.PHASECHK.TRANS64 P0, [R7+URZ], R4 ;  /* 0x00000004070085a7 */ /* 0x000e64000800007f */
[----:B-1----:R-:W-:Y:S05]  /*fb50*/  @!P0 BRA `(.L_x_9142) ;  /* 0xfffffffc00f08947 */ /* 0x002fea000383ffff */
[----:B------:R-:W-:Y:S05]  /*fb60*/  BRA `(.L_x_9205) ;  /* 0xffffffdc00347947 */ /* 0x000fea000383ffff */
.L_x_9143:
[----:B-1----:R1:W2:Y:S02]  /*fb70*/  SYNCS.PHASECHK.TRANS64.TRYWAIT P0, [R5+URZ], R0 ;  /* 0x00000000050075a7 */ /* 0x0022a4000800017f */
[----:B--2---:R-:W-:Y:S05]  /*fb80*/  @!P0 NANOSLEEP.SYNCS 0x989680 ;  /* 0x009896800000895d */ /* 0x004fea0003900000 */
[----:B------:R-:W2:Y:S02]  /*fb90*/  @!P0 SYNCS.PHASECHK.TRANS64 P0, [R5+URZ], R0 ;  /* 0x00000000050085a7 */ /* 0x000ea4000800007f */
[----:B--2---:R-:W-:Y:S05]  /*fba0*/  @!P0 BRA `(.L_x_9143) ;  /* 0xfffffffc00f08947 */ /* 0x004fea000383ffff */
[----:B------:R-:W-:Y:S05]  /*fbb0*/  BRA `(.L_x_9206) ;  /* 0xffffffdc00287947 */ /* 0x000fea000383ffff */
.L_x_9145:
[----:B-1----:R1:W2:Y:S02]  /*fbc0*/  SYNCS.PHASECHK.TRANS64.TRYWAIT P0, [R5+URZ], R4 ;  /* 0x00000004050075a7 */ /* 0x0022a4000800017f */
[----:B--2---:R-:W-:Y:S05]  /*fbd0*/  @!P0 NANOSLEEP.SYNCS 0x989680 ;  /* 0x009896800000895d */ /* 0x004fea0003900000 */
[----:B------:R-:W2:Y:S02]  /*fbe0*/  @!P0 SYNCS.PHASECHK.TRANS64 P0, [R5+URZ], R4 ;  /* 0x00000004050085a7 */ /* 0x000ea4000800007f */
[----:B--2---:R-:W-:Y:S05]  /*fbf0*/  @!P0 BRA `(.L_x_9145) ;  /* 0xfffffffc00f08947 */ /* 0x004fea000383ffff */
[----:B------:R-:W-:Y:S05]  /*fc00*/  BRA `(.L_x_9207) ;  /* 0xffffffdc002c7947 */ /* 0x000fea000383ffff */
.L_x_9208:
        /* <DEDUP_REMOVED lines=15> */
.L_x_15015:


//--------------------- .text._ZN7cutlass13device_kernelIN5flash11enable_sm90INS1_16FlashAttnFwdSm90INS1_25CollectiveMainloopFwdSm90ILi2EN4cute5tupleIJNS5_1CILi1EEES8_S8_EEENS6_IJNS7_ILi128EEENS7_ILi96EEENS7_ILi64EEEEEELi256ENS_10bfloat16_tEfNS_4arch4Sm90ELb0ELb0ELb0ELb1ELb0ELb0ELb0ELb1ELb0ELb1ELb1ELb0EEENS1_21CollectiveEpilogueFwdINS6_IJSA_NS7_ILi256EEESB_EEES9_SE_SG_Li256ELb1ELb1ELb1ELb0EEENS1_36VarlenDynamicPersistentTileSchedulerILi128ELi96ELi256ELi128ELb1ELb1ELb1ELb0ELb1ELb1EEEEEEEEEvNT_6ParamsE --------------------------
	.section	.text._ZN7cutlass13device_kernelIN5flash11enable_sm90INS1_16FlashAttnFwdSm90INS1_25CollectiveMainloopFwdSm90ILi2EN4cute5tupleIJNS5_1CILi1EEES8_S8_EEENS6_IJNS7_ILi128EEENS7_ILi96EEENS7_ILi64EEEEEELi256ENS_10bfloat16_tEfNS_4arch4Sm90ELb0ELb0ELb0ELb1ELb0ELb0ELb0ELb1ELb0ELb1ELb1ELb0EEENS1_21CollectiveEpilogueFwdINS6_IJSA_NS7_ILi256EEESB_EEES9_SE_SG_Li256ELb1ELb1ELb1ELb0EEENS1_36VarlenDynamicPersistentTileSchedulerILi128ELi96ELi256ELi128ELb1ELb1ELb1ELb0ELb1ELb1EEEEEEEEEvNT_6ParamsE,"ax",@progbits
	.align	128
.text._ZN7cutlass13device_kernelIN5flash11enable_sm90INS1_16FlashAttnFwdSm90INS1_25CollectiveMainloopFwdSm90ILi2EN4cute5tupleIJNS5_1CILi1EEES8_S8_EEENS6_IJNS7_ILi128EEENS7_ILi96EEENS7_ILi64EEEEEELi256ENS_10bfloat16_tEfNS_4arch4Sm90ELb0ELb0ELb0ELb1ELb0ELb0ELb0ELb1ELb0ELb1ELb1ELb0EEENS1_21CollectiveEpilogueFwdINS6_IJSA_NS7_ILi256EEESB_EEES9_SE_SG_Li256ELb1ELb1ELb1ELb0EEENS1_36VarlenDynamicPersistentTileSchedulerILi128ELi96ELi256ELi128ELb1ELb1ELb1ELb0ELb1ELb1EEEEEEEEEvNT_6ParamsE:
        .type           _ZN7cutlass13device_kernelIN5flash11enable_sm90INS1_16FlashAttnFwdSm90INS1_25CollectiveMainloopFwdSm90ILi2EN4cute5tupleIJNS5_1CILi1EEES8_S8_EEENS6_IJNS7_ILi128EEENS7_ILi96EEENS7_ILi64EEEEEELi256ENS_10bfloat16_tEfNS_4arch4Sm90ELb0ELb0ELb0ELb1ELb0ELb0ELb0ELb1ELb0ELb1ELb1ELb0EEENS1_21CollectiveEpilogueFwdINS6_IJSA_NS7_ILi256EEESB_EEES9_SE_SG_Li256ELb1ELb1ELb1ELb0EEENS1_36VarlenDynamicPersistentTileSchedulerILi128ELi96ELi256ELi128ELb1ELb1ELb1ELb0ELb1ELb1EEEEEEEEEvNT_6ParamsE,@function
        .size           _ZN7cutlass13device_kernelIN5flash11enable_sm90INS1_16FlashAttnFwdSm90INS1_25CollectiveMainloopFwdSm90ILi2EN4cute5tupleIJNS5_1CILi1EEES8_S8_EEENS6_IJNS7_ILi128EEENS7_ILi96EEENS7_ILi64EEEEEELi256ENS_10bfloat16_tEfNS_4arch4Sm90ELb0ELb0ELb0ELb1ELb0ELb0ELb0ELb1ELb0ELb1ELb1ELb0EEENS1_21CollectiveEpilogueFwdINS6_IJSA_NS7_ILi256EEESB_EEES9_SE_SG_Li256ELb1ELb1ELb1ELb0EEENS1_36VarlenDynamicPersistentTileSchedulerILi128ELi96ELi256ELi128ELb1ELb1ELb1ELb0ELb1ELb1EEEEEEEEEvNT_6ParamsE,(.L_x_15016 - _ZN7cutlass13device_kernelIN5flash11enable_sm90INS1_16FlashAttnFwdSm90INS1_25CollectiveMainloopFwdSm90ILi2EN4cute5tupleIJNS5_1CILi1EEES8_S8_EEENS6_IJNS7_ILi128EEENS7_ILi96EEENS7_ILi64EEEEEELi256ENS_10bfloat16_tEfNS_4arch4Sm90ELb0ELb0ELb0ELb1ELb0ELb0ELb0ELb1ELb0ELb1ELb1ELb0EEENS1_21CollectiveEpilogueFwdINS6_IJSA_NS7_ILi256EEESB_EEES9_SE_SG_Li256ELb1ELb1ELb1ELb0EEENS1_36VarlenDynamicPersistentTileSchedulerILi128ELi96ELi256ELi128ELb1ELb1ELb1ELb0ELb1ELb1EEEEEEEEEvNT_6ParamsE)
        .other          _ZN7cutlass13device_kernelIN5flash11enable_sm90INS1_16FlashAttnFwdSm90INS1_25CollectiveMainloopFwdSm90ILi2EN4cute5tupleIJNS5_1CILi1EEES8_S8_EEENS6_IJNS7_ILi128EEENS7_ILi96EEENS7_ILi64EEEEEELi256ENS_10bfloat16_tEfNS_4arch4Sm90ELb0ELb0ELb0ELb1ELb0ELb0ELb0ELb1ELb0ELb1ELb1ELb0EEENS1_21CollectiveEpilogueFwdINS6_IJSA_NS7_ILi256EEESB_EEES9_SE_SG_Li256ELb1ELb1ELb1ELb0EEENS1_36VarlenDynamicPersistentTileSchedulerILi128ELi96ELi256ELi128ELb1ELb1ELb1ELb0ELb1ELb1EEEEEEEEEvNT_6ParamsE,@"STO_CUDA_ENTRY STV_DEFAULT"
_ZN7cutlass13device_kernelIN5flash11enable_sm90INS1_16FlashAttnFwdSm90INS1_25CollectiveMainloopFwdSm90ILi2EN4cute5tupleIJNS5_1CILi1EEES8_S8_EEENS6_IJNS7_ILi128EEENS7_ILi96EEENS7_ILi64EEEEEELi256ENS_10bfloat16_tEfNS_4arch4Sm90ELb0ELb0ELb0ELb1ELb0ELb0ELb0ELb1ELb0ELb1ELb1ELb0EEENS1_21CollectiveEpilogueFwdINS6_IJSA_NS7_ILi256EEESB_EEES9_SE_SG_Li256ELb1ELb1ELb1ELb0EEENS1_36VarlenDynamicPersistentTileSchedulerILi128ELi96ELi256ELi128ELb1ELb1ELb1ELb0ELb1ELb1EEEEEEEEEvNT_6ParamsE:
        /* <DEDUP_REMOVED lines=18> */
.L_x_9210:
[----:B------:R-:W-:Y:S05]  /*0120*/  BSYNC B0 ;  /* 0x0000000000007941 */ /* 0x000fea0003800000 */
.L_x_9209:
        /* <DEDUP_REMOVED lines=41> */
.L_x_9211:
        /* <DEDUP_REMOVED lines=22> */
.L_x_9212:
        /* <DEDUP_REMOVED lines=18> */
.L_x_9213:
        /* <DEDUP_REMOVED lines=22> */
.L_x_9214:
        /* <DEDUP_REMOVED lines=22> */
.L_x_9215:
[----:B------:R-:W-:Y:S01]  /*0900*/  PLOP3.LUT P0, PT, PT, PT, UP0, 0x80, 0x0 ;  /* 0x000000000000781c */ /* 0x000fe20003f0f008 */
[----:B------:R-:W-:Y:S01]  /*0910*/  UMOV UR36, 0x1 ;  /* 0x0000000100247882 */ /* 0x000fe20000000000 */
[----:B------:R-:W-:Y:S01]  /*0920*/  NOP ;  /* 0x0000000000007918 */ /* 0x000fe20000000000 */
[----:B------:R-:W-:Y:S01]  /*0930*/  USEL UR36, UR36, 0x2, !UP0 ;  /* 0x0000000224247887 */ /* 0x000fe2000c000000 */
[----:B------:R-:W-:Y:S01]  /*0940*/  ULDC.64 UR40, c[0x0][0x208] ;  /* 0x0000820000287ab9 */ /* 0x000fe20000000a00 */
[----:B012-4-:R-:W-:Y:S08]  /*0950*/  BAR.SYNC.DEFER_BLOCKING 0x0 ;  /* 0x0000000000007b1d */ /* 0x017ff00000010000 */
[----:B------:R-:W-:Y:S05]  /*0960*/  @!P0 BRA `(.L_x_9216) ;  /* 0x0000009c00f08947 */ /* 0x000fea0003800000 */
.L_x_9217:
[----:B------:R-:W-:-:S08]  /*0970*/  NOP ;  /* 0x0000000000007918 */ /* 0x000fd00000000000 */
[----:B------:R-:W0:Y:S02]  /*0980*/  USETMAXREG.TRY_ALLOC.CTAPOOL UP0, 0xf0 ;  /* 0x000000f0000079c8 */ /* 0x000e240008000600 */
[----:B0-----:R-:W-:-:S13]  /*0990*/  PLOP3.LUT P0, PT, PT, PT, UP0, 0x80, 0x0 ;  /* 0x000000000000781c */ /* 0x001fda0003f0f008 */
[----:B------:R-:W-:Y:S05]  /*09a0*/  @!P0 BRA `(.L_x_9217) ;  /* 0xfffffffc00f08947 */ /* 0x000fea000383ffff */
[----:B------:R-:W-:Y:S01]  /*09b0*/  SHF.R.U32.HI R0, RZ, 0x7, R6 ;  /* 0x00000007ff007819 */ /* 0x000fe20000011606 */
[----:B------:R-:W0:Y:S08]  /*09c0*/  S2UR UR5, SR_CgaCtaId ;  /* 0x00000000000579c3 */ /* 0x000e300000008800 */
[----:B------:R-:W-:Y:S06]  /*09d0*/  BAR.ARV 0x8, 0x180 ;  /* 0x0206000000007b1d */ /* 0x000fec0000002000 */
[----:B------:R-:W-:Y:S01]  /*09e0*/  ISETP.NE.AND P0, PT, R0, 0x1, PT ;  /* 0x000000010000780c */ /* 0x000fe20003f05270 */
[----:B------:R-:W-:-:S12]  /*09f0*/  UMOV UR4, 0x400 ;  /* 0x0000040000047882 */ /* 0x000fd80000000000 */
[----:B------:R-:W-:Y:S06]  /*0a00*/  @!P0 BAR.ARV 0x9, 0x100 ;  /* 0x0244000000008b1d */ /* 0x000fec0000002000 */
[----:B0-----:R-:W-:Y:S02]  /*0a10*/  ULEA UR4, UR5, UR4, 0x18 ;  /* 0x0000000405047291 */ /* 0x001fe4000f8ec03f */
[----:B------:R-:W-:Y:S07]  /*0a20*/  BAR.SYNC.DEFER_BLOCKING 0x5, 0x180 ;  /* 0x0146000000007b1d */ /* 0x000fee0000010000 */
[----:B------:R-:W0:Y:S01]  /*0a30*/  LDS.128 R8, [UR4+0x228d0] ;  /* 0x0228d004ff087984 */ /* 0x000e220008000c00 */
[----:B------:R-:W-:Y:S01]  /*0a40*/  ULDC UR4, c[0x0][0xc3c] ;  /* 0x00030f0000047ab9 */ /* 0x000fe20000000800 */
[----:B------:R-:W-:Y:S06]  /*0a50*/  BAR.ARV 0x4, 0x180 ;  /* 0x0106000000007b1d */ /* 0x000fec0000002000 */
[----:B0-----:R-:W-:-:S13]  /*0a60*/  ISETP.GE.AND P0, PT, R11, UR4, PT ;  /* 0x000000040b007c0c */ /* 0x001fda000bf06270 */
[----:B------:R-:W-:Y:S05]  /*0a70*/  @P0 EXIT ;  /* 0x000000000000094d */ /* 0x000fea0003800000 */
[----:B------:R-:W-:Y:S01]  /*0a80*/  VIADD R6, R6, 0xffffff80 ;  /* 0xffffff8006067836 */ /* 0x000fe20000000000 */
[----:B------:R-:W-:Y:S01]  /*0a90*/  R2UR UR5, R9 ;  /* 0x00000000090572ca */ /* 0x000fe200000e0000 */
[----:B------:R-:W-:Y:S01]  /*0aa0*/  ULOP3.LUT UR49, UR36, 0x1, URZ, 0xfc, !UPT ;  /* 0x0000000124317892 */ /* 0x000fe2000f8efc3f */
        /* <DEDUP_REMOVED lines=8> */
[----:B------:R-:W-:Y:S02]  /*0b30*/  LOP3.LUT R5, R0, 0xffffff80, RZ, 0xc0, !PT ;  /* 0xffffff8000057812 */ /* 0x000fe400078ec0ff */
[CC--:B------:R-:W-:Y:S01]  /*0b40*/  LEA.HI R4, R3.reuse, R6.reuse, RZ, 0x2 ;  /* 0x0000000603047211 */ /* 0x0c0fe200078f10ff */
[----:B------:R-:W-:Y:S01]  /*0b50*/  IMAD.SHL.U32 R7, R2, 0x20, RZ ;  /* 0x0000002002077824 */ /* 0x000fe200078e00ff */
[----:B------:R-:W-:Y:S01]  /*0b60*/  LEA.HI R3, R3, R6, RZ, 0x4 ;  /* 0x0000000603037211 */ /* 0x000fe200078f20ff */
[----:B------:R-:W-:Y:S01]  /*0b70*/  IMAD.IADD R226, R6, 0x1, -R5 ;  /* 0x0000000106e27824 */ /* 0x000fe200078e0a05 */
[----:B------:R-:W-:Y:S02]  /*0b80*/  LOP3.LUT R13, R4, 0xfffffffc, RZ, 0xc0, !PT ;  /* 0xfffffffc040d7812 */ /* 0x000fe400078ec0ff */
[----:B------:R-:W-:Y:S02]  /*0b90*/  SHF.R.S32.HI R2, RZ, 0x4, R3 ;  /* 0x00000004ff027819 */ /* 0x000fe40000011403 */
[----:B------:R-:W-:Y:S01]  /*0ba0*/  SHF.R.S32.HI R9, RZ, 0x1f, R226 ;  /* 0x0000001fff097819 */ /* 0x000fe200000114e2 */
[----:B------:R-:W-:Y:S01]  /*0bb0*/  IMAD.IADD R13, R6, 0x1, -R13 ;  /* 0x00000001060d7824 */ /* 0x000fe200078e0a0d */
[----:B------:R-:W-:-:S02]  /*0bc0*/  LOP3.LUT R5, R3, 0x3fffff0, RZ, 0xc0, !PT ;  /* 0x03fffff003057812 */ /* 0x000fc400078ec0ff */
[----:B------:R-:W-:Y:S02]  /*0bd0*/  LEA.HI R8, R9, R226, RZ, 0x2 ;  /* 0x000000e209087211 */ /* 0x000fe400078f10ff */
[----:B------:R-:W-:Y:S01]  /*0be0*/  LEA.HI R4, R3, R2, RZ, 0x1 ;  /* 0x0000000203047211 */ /* 0x000fe200078f08ff */
[----:B------:R-:W-:Y:S01]  /*0bf0*/  IMAD.IADD R5, R6, 0x1, -R5 ;  /* 0x0000000106057824 */ /* 0x000fe200078e0a05 */
[--C-:B------:R-:W-:Y:S02]  /*0c00*/  SHF.R.S32.HI R10, RZ, 0x2, R8.reuse ;  /* 0x00000002ff0a7819 */ /* 0x100fe40000011408 */
[----:B------:R-:W-:Y:S02]  /*0c10*/  SHF.R.S32.HI R11, RZ, 0x1f, R8 ;  /* 0x0000001fff0b7819 */ /* 0x000fe40000011408 */
[----:B------:R-:W-:Y:S02]  /*0c20*/  SHF.R.S32.HI R3, RZ, 0x7, R0 ;  /* 0x00000007ff037819 */ /* 0x000fe40000011400 */
[----:B------:R-:W-:-:S02]  /*0c30*/  LEA.HI R11, R11, R10, RZ, 0x3 ;  /* 0x0000000a0b0b7211 */ /* 0x000fc400078f18ff */
[----:B------:R-:W-:Y:S02]  /*0c40*/  LOP3.LUT R6, R7, 0xfffffc00, RZ, 0xc0, !PT ;  /* 0xfffffc0007067812 */ /* 0x000fe400078ec0ff */
[----:B------:R-:W-:Y:S02]  /*0c50*/  LOP3.LUT R7, R4, 0x1ffffffe, RZ, 0xc0, !PT ;  /* 0x1ffffffe04077812 */ /* 0x000fe400078ec0ff */
[----:B------:R-:W-:Y:S01]  /*0c60*/  LOP3.LUT R11, R11, 0xfffffff8, RZ, 0xc0, !PT ;  /* 0xfffffff80b0b7812 */ /* 0x000fe200078ec0ff */
[----:B------:R-:W-:Y:S01]  /*0c70*/  IMAD R6, R5, 0x40, R6 ;  /* 0x0000004005067824 */ /* 0x000fe200078e0206 */
[----:B------:R-:W-:Y:S01]  /*0c80*/  LEA.HI R0, R0, R3, RZ, 0x1 ;  /* 0x0000000300007211 */ /* 0x000fe200078f08ff */
[----:B------:R-:W-:Y:S01]  /*0c90*/  IMAD.IADD R7, R2, 0x1, -R7 ;  /* 0x0000000102077824 */ /* 0x000fe200078e0a07 */
[----:B------:R-:W-:Y:S01]  /*0ca0*/  LEA.HI R9, R9, R226, RZ, 0x5 ;  /* 0x000000e209097211 */ /* 0x000fe200078f28ff */
[----:B------:R-:W-:Y:S01]  /*0cb0*/  IMAD.IADD R10, R10, 0x1, -R11 ;  /* 0x000000010a0a7824 */ /* 0x000fe200078e0a0b */
[----:B------:R-:W-:-:S02]  /*0cc0*/  LOP3.LUT R0, R0, 0x3fffffe, RZ, 0xc0, !PT ;  /* 0x03fffffe00007812 */ /* 0x000fc400078ec0ff */
[----:B------:R-:W-:Y:S02]  /*0cd0*/  SHF.R.S32.HI R9, RZ, 0x5, R9 ;  /* 0x00000005ff097819 */ /* 0x000fe40000011409 */
[----:B------:R-:W-:Y:S01]  /*0ce0*/  LEA.HI R2, R13, R13, RZ, 0x1 ;  /* 0x0000000d0d027211 */ /* 0x000fe200078f08ff */
[----:B------:R-:W-:Y:S01]  /*0cf0*/  IMAD.IADD R0, R3, 0x1, -R0 ;  /* 0x0000000103007824 */ /* 0x000fe200078e0a00 */
[----:B------:R-:W-:Y:S01]  /*0d00*/  LOP3.LUT R5, R8, 0x7ffffffc, RZ, 0xc0, !PT ;  /* 0x7ffffffc08057812 */ /* 0x000fe200078ec0ff */
[----:B------:R-:W-:Y:S01]  /*0d10*/  IMAD R9, R9, 0x10, R10 ;  /* 0x0000001009097824 */ /* 0x000fe200078e020a */
[----:B------:R-:W-:Y:S01]  /*0d20*/  LOP3.LUT R2, R2, 0x1ffffffe, RZ, 0xc0, !PT ;  /* 0x1ffffffe02027812 */ /* 0x000fe200078ec0ff */
[----:B------:R-:W-:Y:S02]  /*0d30*/  IMAD R3, R7, 0x8, R6 ;  /* 0x0000000807037824 */ /* 0x000fe400078e0206 */
[----:B------:R-:W-:Y:S02]  /*0d40*/  IMAD R0, R0, 0x40, R9 ;  /* 0x0000004000007824 */ /* 0x000fe400078e0209 */
[----:B------:R-:W-:Y:S01]  /*0d50*/  IMAD.IADD R13, R13, 0x1, -R2 ;  /* 0x000000010d0d7824 */ /* 0x000fe200078e0a02 */
[----:B------:R0:W-:Y:S01]  /*0d60*/  STL [R1+0x48], R3 ;  /* 0x0000480301007387 */ /* 0x0001e20000100800 */
[----:B------:R-:W-:-:S03]  /*0d70*/  IMAD.IADD R5, R226, 0x1, -R5 ;  /* 0x00000001e2057824 */ /* 0x000fc600078e0a05 */
[----:B------:R1:W-:Y:S01]  /*0d80*/  STL [R1+0x40], R0 ;  /* 0x0000400001007387 */ /* 0x0003e20000100800 */
[----:B------:R-:W-:-:S04]  /*0d90*/  IMAD.SHL.U32 R2, R5, 0x2, RZ ;  /* 0x0000000205027824 */ /* 0x000fc800078e00ff */
[C---:B------:R-:W-:Y:S02]  /*0da0*/  VIADD R225, R2.reuse, 0x8 ;  /* 0x0000000802e17836 */ /* 0x040fe40000000000 */
[C---:B------:R-:W-:Y:S02]  /*0db0*/  VIADD R224, R2.reuse, 0x10 ;  /* 0x0000001002e07836 */ /* 0x040fe40000000000 */
[C---:B------:R-:W-:Y:S01]  /*0dc0*/  VIADD R223, R2.reuse, 0x18 ;  /* 0x0000001802df7836 */ /* 0x040fe20000000000 */
[----:B0-----:R-:W-:Y:S01]  /*0dd0*/  SHF.R.S32.HI R3, RZ, 0x1f, R225 ;  /* 0x0000001fff037819 */ /* 0x001fe200000114e1 */
[----:B-1----:R-:W-:Y:S01]  /*0de0*/  IMAD R0, R13, 0x8, R0 ;  /* 0x000000080d007824 */ /* 0x002fe200078e0200 */
[----:B------:R-:W-:Y:S01]  /*0df0*/  SHF.R.S32.HI R5, RZ, 0x1f, R224 ;  /* 0x0000001fff057819 */ /* 0x000fe200000114e0 */
        /* <DEDUP_REMOVED lines=49> */
[----:B------:R-:W-:-:S02]  /*1110*/  SHF.R.S32.HI R228, RZ, 0x1f, R18 ;  /* 0x0000001fffe47819 */ /* 0x000fc40000011412 */
[----:B0-----:R-:W-:-:S07]  /*1120*/  SHF.R.S32.HI R227, RZ, 0x1f, R17 ;  /* 0x0000001fffe37819 */ /* 0x001fce0000011411 */
.L_x_9263:
[----:B------:R-:W-:Y:S01]  /*1130*/  ULDC.64 UR8, c[0x0][0xc88] ;  /* 0x0003220000087ab9 */ /* 0x000fe20000000a00 */
[----:B------:R-:W-:Y:S01]  /*1140*/  ULDC.64 UR10, c[0x0][0xa20] ;  /* 0x00028800000a7ab9 */ /* 0x000fe20000000a00 */
[----:B------:R-:W-:Y:S01]  /*1150*/  UIMAD.WIDE UR8, UR7, 0x4, UR8 ;  /* 0x00000004070878a5 */ /* 0x000fe2000f8e0208 */
[----:B------:R-:W-:-:S05]  /*1160*/  ULDC UR4, c[0x0][0x424] ;  /* 0x0001090000047ab9 */ /* 0x000fca0000000800 */
[----:B012---:R-:W-:Y:S02]  /*1170*/  IMAD.U32 R4, RZ, RZ, UR8 ;  /* 0x00000008ff047e24 */ /* 0x007fe4000f8e00ff */
[----:B---3--:R-:W-:Y:S01]  /*1180*/  IMAD.U32 R5, RZ, RZ, UR9 ;  /* 0x00000009ff057e24 */ /* 0x008fe2000f8e00ff */
[----:B------:R-:W-:-:S04]  /*1190*/  ULDC.64 UR8, c[0x0][0xa28] ;  /* 0x00028a0000087ab9 */ /* 0x000fc80000000a00 */
[----:B------:R-:W2:Y:S01]  /*11a0*/  LDG.E R4, desc[UR40][R4.64] ;  /* 0x0000002804047981 */ /* 0x000ea2000c1e1900 */
[----:B------:R-:W-:Y:S02]  /*11b0*/  UISETP.NE.U32.AND UP0, UPT, UR8, URZ, UPT ;  /* 0x0000003f0800728c */ /* 0x000fe4000bf05070 */
        /* <DEDUP_REMOVED lines=14> */
[----:B----4-:R-:W-:-:S03]  /*12a0*/  IMAD.U32 R6, RZ, RZ, UR10 ;  /* 0x0000000aff067e24 */ /* 0x010fc6000f8e00ff */
[----:B------:R-:W-:Y:S01]  /*12b0*/  IMAD.U32 R7, RZ, RZ, UR11 ;  /* 0x0000000bff077e24 */ /* 0x000fe2000f8e00ff */
[----:B------:R-:W2:Y:S04]  /*12c0*/  @P0 LDG.E R4, desc[UR40][R4.64] ;  /* 0x0000002804040981 */ /* 0x000ea8000c1e1900 */
[----:B------:R-:W3:Y:S01]  /*12d0*/  @P1 LDG.E R6, desc[UR40][R6.64] ;  /* 0x0000002806061981 */ /* 0x000ee2000c1e1900 */
[----:B------:R-:W-:Y:S01]  /*12e0*/  UISETP.NE.U32.AND UP0, UPT, UR8, URZ, UPT ;  /* 0x0000003f0800728c */ /* 0x000fe2000bf05070 */
[----:B------:R-:W-:Y:S01]  /*12f0*/  UMOV UR44, UR5 ;  /* 0x00000005002c7c82 */ /* 0x000fe20008000000 */
[----:B------:R-:W-:Y:S02]  /*1300*/  ULDC UR5, c[0x0][0x2f0] ;  /* 0x0000bc0000057ab9 */ /* 0x000fe40000000800 */
[----:B------:R-:W-:Y:S01]  /*1310*/  UISETP.NE.AND.EX UP0, UPT, UR9, URZ, UPT, UP0 ;  /* 0x0000003f0900728c */ /* 0x000fe2000bf05300 */
[----:B------:R-:W-:Y:S01]  /*1320*/  UMOV UR51, URZ ;  /* 0x0000003f00337c82 */ /* 0x000fe20008000000 */
[----:B------:R-:W-:-:S02]  /*1330*/  ULOP3.LUT UR43, UR6, 0xffff, URZ, 0xc0, !UPT ;  /* 0x0000ffff062b7892 */ /* 0x000fc4000f8ec03f */
[----:B------:R-:W-:Y:S02]  /*1340*/  USEL UR4, UR4, 0x1, UP0 ;  /* 0x0000000104047887 */ /* 0x000fe40008000000 */
[----:B------:R-:W-:Y:S02]  /*1350*/  ULOP3.LUT UR7, UR6, 0xff0000, URZ, 0xc0, !UPT ;  /* 0x00ff000006077892 */ /* 0x000fe4000f8ec03f */
[----:B------:R-:W-:Y:S02]  /*1360*/  UIMAD UR4, UR4, UR5, URZ ;  /* 0x00000005040472a4 */ /* 0x000fe4000f8e023f */
[----:B------:R-:W-:Y:S01]  /*1370*/  ULOP3.LUT UR6, UR6, 0xff000000, URZ, 0xc0, !UPT ;  /* 0xff00000006067892 */ /* 0x000fe2000f8ec03f */
[----:B--2---:R-:W-:-:S04]  /*1380*/  @P0 R2UR UR51, R4 ;  /* 0x00000000043302ca */ /* 0x004fc800000e0000 */
        /* <DEDUP_REMOVED lines=15> */
.L_x_9218:
[----:B------:R-:W-:Y:S02]  /*1480*/  UIADD3 UR51, -UR51, UR4, URZ ;  /* 0x0000000433337290 */ /* 0x000fe4000fffe13f */
[----:B------:R-:W-:Y:S02]  /*1490*/  USHF.R.U32.HI UR6, URZ, 0x8, UR6 ;  /* 0x000000083f067899 */ /* 0x000fe40008011606 */
[----:B------:R-:W-:Y:S02]  /*14a0*/  UISETP.GE.AND UP0, UPT, UR51, 0x1, UPT ;  /* 0x000000013300788c */ /* 0x000fe4000bf06270 */
[----:B------:R-:W-:Y:S02]  /*14b0*/  UIADD3 UR4, UR51, 0x5f, URZ ;  /* 0x0000005f33047890 */ /* 0x000fe4000fffe03f */
[----:B------:R-:W-:Y:S02]  /*14c0*/  ULEA.HI UR7, UR7, UR6, URZ, 0x10 ;  /* 0x0000000607077291 */ /* 0x000fe4000f8f803f */
[----:B------:R-:W-:Y:S01]  /*14d0*/  PLOP3.LUT P0, PT, PT, PT, UP0, 0x80, 0x0 ;  /* 0x000000000000781c */ /* 0x000fe20003f0f008 */
[----:B------:R-:W-:-:S02]  /*14e0*/  UIMAD.WIDE UR4, UR4, 0x2aaaaaab, URZ ;  /* 0x2aaaaaab040478a5 */ /* 0x000fc4000f8e023f */
[----:B------:R-:W-:Y:S02]  /*14f0*/  ULOP3.LUT UR42, UR7, 0xff, URZ, 0xc0, !UPT ;  /* 0x000000ff072a7892 */ /* 0x000fe4000f8ec03f */
[----:B------:R-:W-:Y:S02]  /*1500*/  USHF.R.U32.HI UR6, URZ, 0x1f, UR5 ;  /* 0x0000001f3f067899 */ /* 0x000fe40008011605 */
[----:B------:R-:W-:Y:S01]  /*1510*/  USHF.R.U32.HI UR39, URZ, 0x10, UR7 ;  /* 0x000000103f277899 */ /* 0x000fe20008011607 */
[----:B------:R-:W-:Y:S01]  /*1520*/  UMOV UR4, URZ ;  /* 0x0000003f00047c82 */ /* 0x000fe20008000000 */
[----:B------:R-:W-:-:S04]  /*1530*/  ULEA.HI.SX32 UR9, UR5, UR6, 0x1c ;  /* 0x0000000605097291 */ /* 0x000fc8000f8fe23f */
[----:B------:R-:W-:Y:S08]  /*1540*/  @!P0 BRA `(.L_x_9219) ;  /* 0x0000000000908947 */ /* 0x000ff00003800000 */
[----:B------:R-:W-:Y:S01]  /*1550*/  UISETP.NE.AND UP0, UPT, UR39, URZ, UPT ;  /* 0x0000003f2700728c */ /* 0x000fe2000bf05270 */
[----:B------:R-:W-:-:S03]  /*1560*/  ULDC UR4, c[0x0][0x9f0] ;  /* 0x00027c0000047ab9 */ /* 0x000fc60000000800 */
[----:B------:R-:W-:-:S03]  /*1570*/  USEL UR10, UR39, UR4, UP0 ;  /* 0x00000004270a7287 */ /* 0x000fc60008000000 */
[----:B------:R-:W-:Y:S01]  /*1580*/  UMOV UR4, URZ ;  /* 0x0000003f00047c82 */ /* 0x000fe20008000000 */
[----:B------:R-:W-:Y:S02]  /*1590*/  UIADD3 UR6, UR9, -0x1, UR10 ;  /* 0xffffffff09067890 */ /* 0x000fe4000fffe00a */
[----:B------:R-:W-:-:S04]  /*15a0*/  IMAD.U32 R4, RZ, RZ, UR10 ;  /* 0x0000000aff047e24 */ /* 0x000fc8000f8e00ff */
[----:B------:R-:W-:Y:S01]  /*15b0*/  IMAD.U32 R5, RZ, RZ, UR6 ;  /* 0x00000006ff057e24 */ /* 0x000fe2000f8e00ff */
[-C--:B------:R-:W-:Y:S01]  /*15c0*/  IABS R0, R4.reuse ;  /* 0x0000000400007213 */ /* 0x080fe20000000000 */
[----:B------:R-:W-:Y:S01]  /*15d0*/  ULOP3.LUT UR6, UR6, UR10, URZ, 0x3c, !UPT ;  /* 0x0000000a06067292 */ /* 0x000fe2000f8e3c3f */
[----:B------:R-:W-:Y:S02]  /*15e0*/  IABS R6, R4 ;  /* 0x0000000400067213 */ /* 0x000fe40000000000 */
        /* <DEDUP_REMOVED lines=26> */
.L_x_9219:
[----:B------:R-:W-:Y:S01]  /*1790*/  UIMAD UR38, UR42, UR4, URZ ;  /* 0x000000042a2672a4 */ /* 0x000fe2000f8e023f */
        /* <DEDUP_REMOVED lines=74> */
[----:B------:R-:W0:Y:S01]  /*1c40*/  S2R R0, SR_TID.X ;  /* 0x0000000000007919 */ /* 0x000e220000002100 */
[----:B------:R-:W1:Y:S01]  /*1c50*/  S2UR UR7, SR_CgaCtaId ;  /* 0x00000000000779c3 */ /* 0x000e620000008800 */
[----:B------:R-:W-:Y:S02]  /*1c60*/  UMOV UR6, 0x400 ;  /* 0x0000040000067882 */ /* 0x000fe40000000000 */
[----:B-1----:R-:W-:-:S04]  /*1c70*/  ULEA UR6, UR7, UR6, 0x18 ;  /* 0x0000000607067291 */ /* 0x002fc8000f8ec03f */
[----:B------:R-:W-:Y:S01]  /*1c80*/  UIADD3 UR6, UR6, 0x18400, URZ ;  /* 0x0001840006067890 */ /* 0x000fe2000fffe03f */
[----:B0-----:R-:W-:-:S03]  /*1c90*/  VIADD R0, R0, 0xffffff80 ;  /* 0xffffff8000007836 */ /* 0x001fc60000000000 */
[----:B------:R-:W-:Y:S02]  /*1ca0*/  ULOP3.LUT UP0, URZ, UR6, 0x1bf, URZ, 0xc0, !UPT ;  /* 0x000001bf063f7892 */ /* 0x000fe4000f80c03f */
[----:B------:R-:W-:-:S04]  /*1cb0*/  SHF.R.S32.HI R3, RZ, 0x1f, R0 ;  /* 0x0000001fff037819 */ /* 0x000fc80000011400 */
[----:B------:R-:W-:Y:S02]  /*1cc0*/  PLOP3.LUT P0, PT, PT, PT, UP0, 0x80, 0x0 ;  /* 0x000000000000781c */ /* 0x000fe40003f0f008 */
[----:B------:R-:W-:-:S04]  /*1cd0*/  LEA.HI R3, R3, R0, RZ, 0x7 ;  /* 0x0000000003037211 */ /* 0x000fc800078f38ff */
[----:B------:R-:W-:-:S06]  /*1ce0*/  SHF.R.S32.HI R3, RZ, 0x7, R3 ;  /* 0x00000007ff037819 */ /* 0x000fcc0000011403 */
[----:B------:R-:W0:Y:S02]  /*1cf0*/  SHFL.IDX PT, R3, R3, RZ, 0x1f ;  /* 0x00001fff03037589 */ /* 0x000e2400000e0000 */
[----:B0-----:R-:W-:-:S13]  /*1d00*/  R2UR UR4, R3 ;  /* 0x00000000030472ca */ /* 0x001fda00000e0000 */
        /* <DEDUP_REMOVED lines=23> */
.L_x_9221:
[----:B------:R-:W0:Y:S01]  /*1e80*/  S2R R3, SR_CgaCtaId ;  /* 0x0000000000037919 */ /* 0x000e220000008800 */
[----:B------:R-:W-:Y:S01]  /*1e90*/  ULEA.HI UR4, UR48, UR48, URZ, 0x1 ;  /* 0x0000003030047291 */ /* 0x000fe2000f8f083f */
[----:B------:R-:W-:Y:S01]  /*1ea0*/  MOV R6, 0x400 ;  /* 0x0000040000067802 */ /* 0x000fe20000000f00 */
[----:B------:R-:W1:Y:S02]  /*1eb0*/  S2R R20, SR_TID.X ;  /* 0x0000000000147919 */ /* 0x000e640000002100 */
[----:B------:R-:W-:-:S04]  /*1ec0*/  ULOP3.LUT UR4, UR4, 0xfffffffe, URZ, 0xc0, !UPT ;  /* 0xfffffffe04047892 */ /* 0x000fc8000f8ec03f */
[----:B------:R-:W-:-:S06]  /*1ed0*/  UIADD3 UR4, UR48, -UR4, URZ ;  /* 0x8000000430047290 */ /* 0x000fcc000fffe03f */
[----:B------:R-:W-:Y:S01]  /*1ee0*/  IMAD.U32 R0, RZ, RZ, UR4 ;  /* 0x00000004ff007e24 */ /* 0x000fe2000f8e00ff */
[----:B0-----:R-:W-:-:S04]  /*1ef0*/  LEA R6, R3, R6, 0x18 ;  /* 0x0000000603067211 */ /* 0x001fc800078ec0ff */
[----:B------:R-:W-:Y:S02]  /*1f00*/  SHF.L.U32 R3, R0, 0x1f, RZ ;  /* 0x0000001f00037819 */ /* 0x000fe400000006ff */
[----:B-1----:R-:W-:Y:S02]  /*1f10*/  SHF.R.U32.HI R20, RZ, 0x7, R20 ;  /* 0x00000007ff147819 */ /* 0x002fe40000011614 */
[----:B------:R-:W0:Y:S03]  /*1f20*/  SYNCS.PHASECHK.TRANS64.TRYWAIT P0, [R6+URZ+0x22800], R3 ;  /* 0x02280003060075a7 */ /* 0x000e26000800017f */
[----:B------:R-:W-:Y:S01]  /*1f30*/  VIADD R7, R20, 0x8 ;  /* 0x0000000814077836 */ /* 0x000fe20000000000 */
[----:B0-----:R-:W-:Y:S06]  /*1f40*/  @!P0 BRA `(.L_x_9222) ;  /* 0x000000ec00ac8947 */ /* 0x001fec0003800000 */
.L_x_9386:
[----:B------:R-:W-:Y:S01]  /*1f50*/  IMAD.U32 R0, RZ, RZ, UR49 ;  /* 0x00000031ff007e24 */ /* 0x000fe2000f8e00ff */
[----:B------:R-:W-:Y:S05]  /*1f60*/  WARPSYNC.ALL ;  /* 0x0000000000007948 */ /* 0x000fea0003800000 */
[----:B------:R1:W-:Y:S01]  /*1f70*/  BAR.SYNC.DEFER_BLOCKING R7, 0x100 ;  /* 0x000400070000751d */ /* 0x0003e20000010000 */
[----:B------:R-:W-:-:S13]  /*1f80*/  ISETP.NE.AND P0, PT, R0, 0x3, PT ;  /* 0x000000030000780c */ /* 0x000fda0003f05270 */
[----:B-1----:R-:W-:Y:S05]  /*1f90*/  @!P0 BRA `(.L_x_9223) ;  /* 0x0000000000048947 */ /* 0x002fea0003800000 */
[----:B------:R-:W-:Y:S01]  /*1fa0*/  BPT.TRAP 0x1 ;  /* 0x000000040000795c */ /* 0x000fe20000300000 */
.L_x_9223:
[----:B------:R-:W-:Y:S01]  /*1fb0*/  R2UR UR22, R6 ;  /* 0x00000000061672ca */ /* 0x000fe200000e0000 */
[----:B------:R-:W-:-:S05]  /*1fc0*/  IMAD.U32 R8, RZ, RZ, UR47 ;  /* 0x0000002fff087e24 */ /* 0x000fca000f8e00ff */
[----:B------:R-:W-:-:S07]  /*1fd0*/  SHF.L.U32 R8, R8, 0x1f, RZ ;  /* 0x0000001f08087819 */ /* 0x000fce00000006ff */
[----:B------:R-:W-:-:S09]  /*1fe0*/  ULEA UR22, UR37, UR22, 0x3 ;  /* 0x0000001625167291 */ /* 0x000fd2000f8e183f */
[----:B------:R1:W2:Y:S01]  /*1ff0*/  SYNCS.PHASECHK.TRANS64.TRYWAIT P1, [UR22+0x22830], R8 ;  /* 0x02283008ff0075a7 */ /* 0x0002a20008020156 */
[----:B------:R-:W-:Y:S05]  /*2000*/  @!P0 BRA `(.L_x_9224) ;  /* 0x0000000000048947 */ /* 0x000fea0003800000 */
[----:B------:R-:W-:Y:S01]  /*2010*/  BPT.TRAP 0x1 ;  /* 0x000000040000795c */ /* 0x000fe20000300000 */
.L_x_9224:
[----:B--2---:R-:W-:Y:S05]  /*2020*/  @P1 BRA `(.L_x_9225) ;  /* 0x0000000000081947 */ /* 0x004fea0003800000 */
[----:B------:R-:W2:Y:S02]  /*2030*/  SYNCS.PHASECHK.TRANS64.TRYWAIT P1, [UR22+0x22830], R8 ;  /* 0x02283008ff0075a7 */ /* 0x000ea40008020156 */
[----:B--2---:R-:W-:Y:S05]  /*2040*/  @!P1 BRA `(.L_x_9226) ;  /* 0x000000ec00809947 */ /* 0x004fea0003800000 */
.L_x_9225:
[----:B------:R-:W-:Y:S01]  /*2050*/  R2UR UR4, R6 ;  /* 0x00000000060472ca */ /* 0x000fe200000e0000 */
[----:B------:R-:W-:Y:S01]  /*2060*/  ULOP3.LUT UR16, UR52, 0x10000, URZ, 0xfc, !UPT ;  /* 0x0001000034107892 */ /* 0x000fe2000f8efc3f */
[----:B------:R-:W-:Y:S01]  /*2070*/  WARPGROUP.ARRIVE ;  /* 0x00000000000079c5 */ /* 0x000fe20000000000 */
[----:B------:R-:W-:Y:S01]  /*2080*/  UMOV UR17, 0x40000040 ;  /* 0x4000004000117882 */ /* 0x000fe20000000000 */
[----:B------:R-:W-:Y:S01]  /*2090*/  UMOV UR19, 0x40000040 ;  /* 0x4000004000137882 */ /* 0x000fe20000000000 */
[----:B------:R-:W-:Y:S01]  /*20a0*/  UMOV UR5, 0x40000040 ;  /* 0x4000004000057882 */ /* 0x000fe20000000000 */
[----:B------:R-:W-:Y:S01]  /*20b0*/  UMOV UR7, 0x40000040 ;  /* 0x4000004000077882 */ /* 0x000fe20000000000 */
[----:B------:R-:W-:Y:S01]  /*20c0*/  UIADD3 UR8, UR16, 0x4, URZ ;  /* 0x0000000410087890 */ /* 0x000fe2000fffe03f */
[----:B------:R-:W-:Y:S01]  /*20d0*/  P2R R10, PR, RZ, 0x1 ;  /* 0x00000001ff0a7803 */ /* 0x000fe20000000000 */
[----:B------:R-:W-:Y:S01]  /*20e0*/  UMOV UR9, 0x40000040 ;  /* 0x4000004000097882 */ /* 0x000fe20000000000 */
[----:B------:R-:W-:Y:S01]  /*20f0*/  UMOV UR11, 0x40000040 ;  /* 0x40000040000b7882 */ /* 0x000fe20000000000 */
[----:B------:R-:W-:Y:S01]  /*2100*/  UIADD3 UR12, UR16, 0x6, URZ ;  /* 0x00000006100c7890 */ /* 0x000fe2000fffe03f */
[----:B------:R-:W2:Y:S01]  /*2110*/  S2R R20, SR_TID.X ;  /* 0x0000000000147919 */ /* 0x000ea20000002100 */
[----:B------:R-:W-:Y:S01]  /*2120*/  UIADD3 UR4, UR4, 0x1c400, URZ ;  /* 0x0001c40004047890 */ /* 0x000fe2000fffe03f */
[----:B------:R-:W-:Y:S01]  /*2130*/  UMOV UR13, 0x40000040 ;  /* 0x40000040000d7882 */ /* 0x000fe20000000000 */
[----:B------:R-:W-:-:S02]  /*2140*/  UMOV UR15, 0x40000040 ;  /* 0x40000040000f7882 */ /* 0x000fc40000000000 */
[----:B------:R-:W-:Y:S01]  /*2150*/  USHF.R.U32.HI UR4, URZ, 0x4, UR4 ;  /* 0x000000043f047899 */ /* 0x000fe20008011604 */
[----:B------:R-:W3:Y:S01]  /*2160*/  S2R R72, SR_TID.X ;  /* 0x0000000000487919 */ /* 0x000ee20000002100 */
[----:B------:R-:W-:Y:S02]  /*2170*/  UIMAD UR51, UR50, -0x60, UR51 ;  /* 0xffffffa0323378a4 */ /* 0x000fe4000f8e0233 */
[----:B------:R-:W-:-:S04]  /*2180*/  ULOP3.LUT UR4, UR4, 0x3fff, URZ, 0xc0, !UPT ;  /* 0x00003fff04047892 */ /* 0x000fc8000f8ec03f */
[----:B------:R-:W-:Y:S01]  /*2190*/  ULOP3.LUT UR20, UR4, 0x10000, URZ, 0xfc, !UPT ;  /* 0x0001000004147892 */ /* 0x000fe2000f8efc3f */
[----:B0-----:R-:W-:Y:S01]  /*21a0*/  IMAD.U32 R3, RZ, RZ, UR51 ;  /* 0x00000033ff037e24 */ /* 0x001fe2000f8e00ff */
[----:B------:R-:W-:Y:S02]  /*21b0*/  UIADD3 UR4, UR16, 0x2, URZ ;  /* 0x0000000210047890 */ /* 0x000fe4000fffe03f */
[----:B------:R-:W-:Y:S02]  /*21c0*/  UIMAD UR18, UR37, 0x300, UR20 ;  /* 0x00000300251278a4 */ /* 0x000fe4000f8e0214 */
[----:B------:R-:W-:Y:S02]  /*21d0*/  IADD3 R0, -R2, 0x60, R3 ;  /* 0x0000006002007810 */ /* 0x000fe40007ffe103 */
[----:B------:R-:W-:Y:S02]  /*21e0*/  UIADD3 UR6, UR18, 0x2, URZ ;  /* 0x0000000212067890 */ /* 0x000fe4000fffe03f */
[----:B------:R-:W-:Y:S01]  /*21f0*/  UIADD3 UR10, UR18, 0x4, URZ ;  /* 0x00000004120a7890 */ /* 0x000fe2000fffe03f */
[----:B------:R-:W-:Y:S01]  /*2200*/  ISETP.GT.AND P6, PT, R0, RZ, PT ;  /* 0x000000ff0000720c */ /* 0x000fe20003fc4270 */
[----:B------:R-:W-:-:S02]  /*2210*/  UIADD3 UR14, UR18, 0x6, URZ ;  /* 0x00000006120e7890 */ /* 0x000fc4000fffe03f */
[----:B------:R-:W-:Y:S01]  /*2220*/  HGMMA.64x96x16.F32.BF16 R24, gdesc[UR16], RZ, !UPT, gsb0 ;  /* 0x01600000101879f0 */ /* 0x000fe2000c0018ff */
[C---:B------:R-:W-:Y:S02]  /*2230*/  ISETP.GT.AND P5, PT, R0.reuse, 0x1, PT ;  /* 0x000000010000780c */ /* 0x040fe40003fa4270 */
[C---:B------:R-:W-:Y:S02]  /*2240*/  ISETP.GT.AND P4, PT, R0.reuse, 0x8, PT ;  /* 0x000000080000780c */ /* 0x040fe40003f84270 */
[C---:B------:R-:W-:Y:S02]  /*2250*/  ISETP.GT.AND P3, PT, R0.reuse, 0x9, PT ;  /* 0x000000090000780c */ /* 0x040fe40003f64270 */
[C---:B------:R-:W-:Y:S02]  /*2260*/  ISETP.GT.AND P2, PT, R0.reuse, 0x10, PT ;  /* 0x000000100000780c */ /* 0x040fe40003f44270 */
[----:B------:R-:W-:Y:S02]  /*2270*/  ISETP.GT.AND P1, PT, R0, 0x11, PT ;  /* 0x000000110000780c */ /* 0x000fe40003f24270 */
[----:B--2---:R-:W-:-:S02]  /*2280*/  LOP3.LUT R20, R20, 0x7f, RZ, 0xc0, !PT ;  /* 0x0000007f14147812 */ /* 0x004fc400078ec0ff */
[----:B---3--:R-:W-:Y:S01]  /*2290*/  SHF.R.U32.HI R72, RZ, 0x7, R72 ;  /* 0x00000007ff487819 */ /* 0x008fe20000011648 */
[----:B------:R-:W-:Y:S02]  /*22a0*/  WARPGROUP.DEPBAR.LE gsb0, 0x0 ;  /* 0x00008000000079c5 */ /* 0x000fe40000010000 */
[----:B------:R-:W-:-:S06]  /*22b0*/  WARPGROUP.ARRIVE ;  /* 0x00000000000079c5 */ /* 0x000fcc0000000000 */
[----:B------:R-:W-:Y:S03]  /*22c0*/  HGMMA.64x96x16.F32.BF16 R24, gdesc[UR4], R24, gsb0 ;  /* 0x01600000041879f0 */ /* 0x000fe60008001818 */
[----:B------:R-:W-:Y:S02]  /*22d0*/  WARPGROUP.DEPBAR.LE gsb0, 0x0 ;  /* 0x00008000000079c5 */ /* 0x000fe40000010000 */
[----:B------:R-:W-:-:S06]  /*22e0*/  WARPGROUP.ARRIVE ;  /* 0x00000000000079c5 */ /* 0x000fcc0000000000 */
[----:B------:R-:W-:Y:S01]  /*22f0*/  HGMMA.64x96x16.F32.BF16 R24, gdesc[UR8], R24, gsb0 ;  /* 0x01600000081879f0 */ /* 0x000fe20008001818 */
[----:B------:R-:W-:Y:S02]  /*2300*/  ULDC UR10, c[0x0][0x988] ;  /* 0x00026200000a7ab9 */ /* 0x000fe40000000800 */
        /* <DEDUP_REMOVED lines=96> */
[----:B0-----:R-:W-:-:S04]  /*2910*/  FMNMX.FTZ R0, R9, R0, !PT ;  /* 0x0000000009007209 */ /* 0x001fc80007810000 */
[C---:B------:R-:W-:Y:S01]  /*2920*/  FSETP.NEU.FTZ.AND P0, PT, R0.reuse, -INF , PT ;  /* 0xff8000000000780b */ /* 0x040fe20003f1d000 */
[----:B------:R-:W-:-:S05]  /*2930*/  FMUL.FTZ R3, R0, UR10 ;  /* 0x0000000a00037c20 */ /* 0x000fca0008410000 */
[----:B------:R-:W-:Y:S02]  /*2940*/  FSEL R12, R3, RZ, P0 ;  /* 0x000000ff030c7208 */ /* 0x000fe40000000000 */
[----:B------:R-:W-:Y:S02]  /*2950*/  FMNMX.FTZ R3, R26, R27, !PT ;  /* 0x0000001b1a037209 */ /* 0x000fe40007810000 */
[----:B------:R-:W-:Y:S01]  /*2960*/  ISETP.NE.AND P0, PT, R10, RZ, PT ;  /* 0x000000ff0a00720c */ /* 0x000fe20003f05270 */
        /* <DEDUP_REMOVED lines=31> */
[----:B0-----:R-:W-:Y:S01]  /*2b60*/  FADD.FTZ R21, R200, R5 ;  /* 0x00000005c8157221 */ /* 0x001fe20000010000 */
[--C-:B------:R-:W-:Y:S01]  /*2b70*/  FFMA.FTZ R61, R61, UR10, -R12.reuse ;  /* 0x0000000a3d3d7c23 */ /* 0x100fe2000801080c */
[----:B------:R-:W-:Y:S01]  /*2b80*/  FMNMX.FTZ R4, R46, R3, !PT ;  /* 0x000000032e047209 */ /* 0x000fe20007810000 */
[--C-:B------:R-:W-:Y:S01]  /*2b90*/  FFMA.FTZ R64, R64, UR10, -R12.reuse ;  /* 0x0000000a40407c23 */ /* 0x100fe2000801080c */
[--C-:B------:R-:W-:Y:S01]  /*2ba0*/  FFMA.FTZ R65, R65, UR10, -R12.reuse ;  /* 0x0000000a41417c23 */ /* 0x100fe2000801080c */
[--C-:B------:R-:W-:Y:S01]  /*2bb0*/  FFMA.FTZ R68, R68, UR10, -R12.reuse ;  /* 0x0000000a44447c23 */ /* 0x100fe2000801080c */
[----:B------:R-:W-:Y:S01]  /*2bc0*/  FMNMX.FTZ R3, R47, R4, !PT ;  /* 0x000000042f037209 */ /* 0x000fe20007810000 */
[----:B------:R-:W-:Y:S01]  /*2bd0*/  MUFU.EX2 R152, R152 ;  /* 0x0000009800987308 */ /* 0x000fe20000000800 */
[----:B------:R-:W-:Y:S01]  /*2be0*/  FFMA.FTZ R12, R69, UR10, -R12 ;  /* 0x0000000a450c7c23 */ /* 0x000fe2000801080c */
[----:B------:R-:W-:-:S02]  /*2bf0*/  F2FP.BF16.F32.PACK_AB R200, R5, R200 ;  /* 0x000000c805c8723e */ /* 0x000fc400000010ff */
        /* <DEDUP_REMOVED lines=20> */
[----:B------:R-:W2:Y:S08]  /*2d40*/  MUFU.EX2 R45, R45 ;  /* 0x0000002d002d7308 */ /* 0x000eb00000000800 */
[----:B------:R-:W-:Y:S01]  /*2d50*/  MUFU.EX2 R48, R48 ;  /* 0x0000003000307308 */ /* 0x000fe20000000800 */
[----:B0-----:R-:W-:-:S07]  /*2d60*/  FMNMX.FTZ R10, R4, R3, !PT ;  /* 0x00000003040a7209 */ /* 0x001fce0007810000 */
[----:B------:R-:W0:Y:S01]  /*2d70*/  MUFU.EX2 R49, R49 ;  /* 0x0000003100317308 */ /* 0x000e220000000800 */
[----:B------:R-:W3:Y:S01]  /*2d80*/  SHFL.BFLY PT, R3, R10, 0x1, 0x1f ;  /* 0x0c201f000a037f89 */ /* 0x000ee200000e0000 */
[----:B--2---:R-:W-:-:S06]  /*2d90*/  F2FP.BF16.F32.PACK_AB R158, R45, R44 ;  /* 0x0000002c2d9e723e */ /* 0x004fcc00000010ff */
[----:B------:R-:W-:Y:S08]  /*2da0*/  MUFU.EX2 R52, R52 ;  /* 0x0000003400347308 */ /* 0x000ff00000000800 */
[----:B------:R-:W2:Y:S01]  /*2db0*/  MUFU.EX2 R53, R53 ;  /* 0x0000003500357308 */ /* 0x000ea20000000800 */
[----:B0-----:R-:W-:-:S07]  /*2dc0*/  F2FP.BF16.F32.PACK_AB R160, R49, R48 ;  /* 0x0000003031a0723e */ /* 0x001fce00000010ff */
[----:B------:R-:W-:Y:S01]  /*2dd0*/  MUFU.EX2 R56, R56 ;  /* 0x0000003800387308 */ /* 0x000fe20000000800 */
[----:B---3--:R-:W-:Y:S02]  /*2de0*/  FMNMX.FTZ R3, R10, R3, !PT ;  /* 0x000000030a037209 */ /* 0x008fe40007810000 */
[----:B------:R-:W-:Y:S02]  /*2df0*/  IADD3 R10, -R72, 0xb, RZ ;  /* 0x0000000b480a7810 */ /* 0x000fe40007ffe1ff */
[C---:B------:R-:W-:Y:S01]  /*2e00*/  FSETP.NEU.FTZ.AND P1, PT, R3.reuse, -INF , PT ;  /* 0xff8000000300780b */ /* 0x040fe20003f3d000 */
[----:B------:R-:W-:Y:S02]  /*2e10*/  FMUL.FTZ R4, R3, UR10 ;  /* 0x0000000a03047c20 */ /* 0x000fe40008410000 */
[----:B------:R-:W-:Y:S01]  /*2e20*/  MUFU.EX2 R57, R57 ;  /* 0x0000003900397308 */ /* 0x000fe20000000800 */
[----:B--2---:R-:W-:Y:S02]  /*2e30*/  F2FP.BF16.F32.PACK_AB R162, R53, R52 ;  /* 0x0000003435a2723e */ /* 0x004fe400000010ff */
[----:B------:R-:W-:Y:S01]  /*2e40*/  FSEL R14, R4, RZ, P1 ;  /* 0x000000ff040e7208 */ /* 0x000fe20000800000 */
[----:B------:R-:W-:Y:S01]  /*2e50*/  FADD.FTZ R4, R202, R21 ;  /* 0x00000015ca047221 */ /* 0x000fe20000010000 */
[----:B------:R-:W-:Y:S01]  /*2e60*/  ISETP.NE.AND P1, PT, R20, RZ, PT ;  /* 0x000000ff1400720c */ /* 0x000fe20003f25270 */
[----:B------:R-:W-:Y:S01]  /*2e70*/  IMAD.U32 R20, RZ, RZ, UR22 ;  /* 0x00000016ff147e24 */ /* 0x000fe2000f8e00ff */
[----:B------:R-:W-:Y:S01]  /*2e80*/  F2FP.BF16.F32.PACK_AB R202, R9, R202 ;  /* 0x000000ca09ca723e */ /* 0x000fe200000010ff */
[--C-:B------:R-:W-:Y:S01]  /*2e90*/  FFMA.FTZ R26, R26, UR10, -R14.reuse ;  /* 0x0000000a1a1a7c23 */ /* 0x100fe2000801080e */
[--C-:B------:R-:W-:Y:S01]  /*2ea0*/  FFMA.FTZ R27, R27, UR10, -R14.reuse ;  /* 0x0000000a1b1b7c23 */ /* 0x100fe2000801080e */
[--C-:B------:R-:W-:Y:S01]  /*2eb0*/  FFMA.FTZ R30, R30, UR10, -R14.reuse ;  /* 0x0000000a1e1e7c23 */ /* 0x100fe2000801080e */
[--C-:B------:R-:W-:Y:S01]  /*2ec0*/  FFMA.FTZ R31, R31, UR10, -R14.reuse ;  /* 0x0000000a1f1f7c23 */ /* 0x100fe2000801080e */
[--C-:B------:R-:W-:Y:S01]  /*2ed0*/  FFMA.FTZ R34, R34, UR10, -R14.reuse ;  /* 0x0000000a22227c23 */ /* 0x100fe2000801080e */
[----:B------:R-:W-:Y:S01]  /*2ee0*/  FFMA.FTZ R35, R35, UR10, -R14 ;  /* 0x0000000a23237c23 */ /* 0x000fe2000801080e */
[----:B------:R-:W-:Y:S01]  /*2ef0*/  MUFU.EX2 R26, R26 ;  /* 0x0000001a001a7308 */ /* 0x000fe20000000800 */
[----:B------:R-:W-:Y:S01]  /*2f00*/  FADD.FTZ R21, R9, R4 ;  /* 0x0000000409157221 */ /* 0x000fe20000010000 */
[--C-:B------:R-:W-:Y:S01]  /*2f10*/  FFMA.FTZ R38, R38, UR10, -R14.reuse ;  /* 0x0000000a26267c23 */ /* 0x100fe2000801080e */
[--C-:B------:R-:W-:Y:S01]  /*2f20*/  FFMA.FTZ R39, R39, UR10, -R14.reuse ;  /* 0x0000000a27277c23 */ /* 0x100fe2000801080e */
[--C-:B------:R-:W-:Y:S01]  /*2f30*/  FFMA.FTZ R42, R42, UR10, -R14.reuse ;  /* 0x0000000a2a2a7c23 */ /* 0x100fe2000801080e */
[----:B------:R-:W-:Y:S01]  /*2f40*/  FADD.FTZ R4, R152, R21 ;  /* 0x0000001598047221 */ /* 0x000fe20000010000 */
[--C-:B------:R-:W-:Y:S01]  /*2f50*/  FFMA.FTZ R43, R43, UR10, -R14.reuse ;  /* 0x0000000a2b2b7c23 */ /* 0x100fe2000801080e */
[----:B------:R-:W-:Y:S01]  /*2f60*/  FFMA.FTZ R46, R46, UR10, -R14 ;  /* 0x0000000a2e2e7c23 */ /* 0x000fe2000801080e */
[----:B------:R-:W0:Y:S01]  /*2f70*/  MUFU.EX2 R27, R27 ;  /* 0x0000001b001b7308 */ /* 0x000e220000000800 */
[----:B------:R-:W-:Y:S01]  /*2f80*/  FADD.FTZ R25, R11, R4 ;  /* 0x000000040b197221 */ /* 0x000fe20000010000 */
[--C-:B------:R-:W-:Y:S01]  /*2f90*/  FFMA.FTZ R47, R47, UR10, -R14.reuse ;  /* 0x0000000a2f2f7c23 */ /* 0x100fe2000801080e */
[--C-:B------:R-:W-:Y:S01]  /*2fa0*/  FFMA.FTZ R50, R50, UR10, -R14.reuse ;  /* 0x0000000a32327c23 */ /* 0x100fe2000801080e */
[--C-:B------:R-:W-:Y:S01]  /*2fb0*/  FFMA.FTZ R51, R51, UR10, -R14.reuse ;  /* 0x0000000a33337c23 */ /* 0x100fe2000801080e */
[----:B------:R-:W-:Y:S01]  /*2fc0*/  FADD.FTZ R12, R154, R25 ;  /* 0x000000199a0c7221 */ /* 0x000fe20000010000 */
[--C-:B------:R-:W-:Y:S01]  /*2fd0*/  FFMA.FTZ R54, R54, UR10, -R14.reuse ;  /* 0x0000000a36367c23 */ /* 0x100fe2000801080e */
[----:B------:R-:W-:Y:S01]  /*2fe0*/  FFMA.FTZ R55, R55, UR10, -R14 ;  /* 0x0000000a37377c23 */ /* 0x000fe2000801080e */
[----:B------:R-:W2:Y:S01]  /*2ff0*/  MUFU.EX2 R30, R30 ;  /* 0x0000001e001e7308 */ /* 0x000ea20000000800 */
[----:B------:R-:W-:Y:S01]  /*3000*/  FADD.FTZ R25, R13, R12 ;  /* 0x0000000c0d197221 */ /* 0x000fe20000010000 */
[--C-:B------:R-:W-:Y:S01]  /*3010*/  FFMA.FTZ R58, R58, UR10, -R14.reuse ;  /* 0x0000000a3a3a7c23 */ /* 0x100fe2000801080e */
[--C-:B------:R-:W-:Y:S01]  /*3020*/  FFMA.FTZ R59, R59, UR10, -R14.reuse ;  /* 0x0000000a3b3b7c23 */ /* 0x100fe2000801080e */
[--C-:B------:R-:W-:Y:S01]  /*3030*/  FFMA.FTZ R62, R62, UR10, -R14.reuse ;  /* 0x0000000a3e3e7c23 */ /* 0x100fe2000801080e */
[--C-:B------:R-:W-:Y:S01]  /*3040*/  FFMA.FTZ R63, R63, UR10, -R14.reuse ;  /* 0x0000000a3f3f7c23 */ /* 0x100fe2000801080e */
[--C-:B------:R-:W-:Y:S01]  /*3050*/  FFMA.FTZ R66, R66, UR10, -R14.reuse ;  /* 0x0000000a42427c23 */ /* 0x100fe2000801080e */
[--C-:B------:R-:W-:Y:S01]  /*3060*/  FFMA.FTZ R67, R67, UR10, -R14.reuse ;  /* 0x0000000a43437c23 */ /* 0x100fe2000801080e */
[----:B------:R-:W3:Y:S01]  /*3070*/  MUFU.EX2 R31, R31 ;  /* 0x0000001f001f7308 */ /* 0x000ee20000000800 */
[----:B0-----:R-:W-:Y:S01]  /*3080*/  FADD.FTZ R21, R26, R27 ;  /* 0x0000001b1a157221 */ /* 0x001fe20000010000 */
[--C-:B------:R-:W-:Y:S01]  /*3090*/  FFMA.FTZ R70, R70, UR10, -R14.reuse ;  /* 0x0000000a46467c23 */ /* 0x100fe2000801080e */
[----:B------:R-:W-:Y:S01]  /*30a0*/  FFMA.FTZ R14, R71, UR10, -R14 ;  /* 0x0000000a470e7c23 */ /* 0x000fe2000801080e */
[----:B------:R-:W-:-:S02]  /*30b0*/  F2FP.BF16.F32.PACK_AB R152, R11, R152 ;  /* 0x000000980b98723e */ /* 0x000fc400000010ff */
[----:B------:R-:W-:Y:S02]  /*30c0*/  F2FP.BF16.F32.PACK_AB R154, R13, R154 ;  /* 0x0000009a0d9a723e */ /* 0x000fe400000010ff */
[----:B------:R-:W0:Y:S01]  /*30d0*/  MUFU.EX2 R34, R34 ;  /* 0x0000002200227308 */ /* 0x000e220000000800 */
[----:B--2---:R-:W-:Y:S01]  /*30e0*/  FADD.FTZ R4, R30, R21 ;  /* 0x000000151e047221 */ /* 0x004fe20000010000 */
[----:B------:R-:W-:Y:S02]  /*30f0*/  F2FP.BF16.F32.PACK_AB R164, R57, R56 ;  /* 0x0000003839a4723e */ /* 0x000fe400000010ff */
[----:B------:R-:W-:-:S04]  /*3100*/  F2FP.BF16.F32.PACK_AB R201, R27, R26 ;  /* 0x0000001a1bc9723e */ /* 0x000fc800000010ff */
[----:B------:R-:W2:Y:S01]  /*3110*/  MUFU.EX2 R35, R35 ;  /* 0x0000002300237308 */ /* 0x000ea20000000800 */
[----:B---3--:R-:W-:Y:S01]  /*3120*/  FADD.FTZ R21, R31, R4 ;  /* 0x000000041f157221 */ /* 0x008fe20000010000 */
[----:B------:R-:W-:Y:S02]  /*3130*/  @!P1 VIADD R4, R20, 0x22840 ;  /* 0x0002284014049836 */ /* 0x000fe40000000000 */
[----:B------:R-:W-:Y:S01]  /*3140*/  FADD.FTZ R20, R156, R25 ;  /* 0x000000199c147221 */ /* 0x000fe20000010000 */
[----:B------:R-:W-:Y:S02]  /*3150*/  F2FP.BF16.F32.PACK_AB R156, R41, R156 ;  /* 0x0000009c299c723e */ /* 0x000fe400000010ff */
[----:B------:R-:W-:Y:S01]  /*3160*/  F2FP.BF16.F32.PACK_AB R203, R31, R30 ;  /* 0x0000001e1fcb723e */ /* 0x000fe200000010ff */
[----:B------:R-:W-:Y:S01]  /*3170*/  FADD.FTZ R25, R41, R20 ;  /* 0x0000001429197221 */ /* 0x000fe20000010000 */
[----:B------:R-:W3:Y:S01]  /*3180*/  MUFU.EX2 R38, R38 ;  /* 0x0000002600267308 */ /* 0x000ee20000000800 */
[----:B0-----:R-:W-:Y:S01]  /*3190*/  FADD.FTZ R12, R34, R21 ;  /* 0x00000015220c7221 */ /* 0x001fe20000010000 */
[----:B------:R-:W-:Y:S01]  /*31a0*/  @!P1 PRMT R4, RZ, 0x654, R4 ;  /* 0x00000654ff049816 */ /* 0x000fe20000000004 */
[----:B------:R-:W-:Y:S01]  /*31b0*/  FADD.FTZ R20, R44, R25 ;  /* 0x000000192c147221 */ /* 0x000fe20000010000 */
[----:B------:R0:W-:Y:S06]  /*31c0*/  BAR.ARV R10, 0x100 ;  /* 0x0004000a0000751d */ /* 0x0001ec0000002000 */
[----:B------:R-:W4:Y:S01]  /*31d0*/  MUFU.EX2 R39, R39 ;  /* 0x0000002700277308 */ /* 0x000f220000000800 */
[----:B--2---:R-:W-:Y:S01]  /*31e0*/  FADD.FTZ R21, R35, R12 ;  /* 0x0000000c23157221 */ /* 0x004fe20000010000 */
[----:B------:R-:W-:Y:S01]  /*31f0*/  FADD.FTZ R25, R45, R20 ;  /* 0x000000142d197221 */ /* 0x000fe20000010000 */
[----:B------:R2:W-:Y:S01]  /*3200*/  @!P1 SYNCS.ARRIVE.TRANS64.RED.A1T0 RZ, [R4+URZ], RZ ;  /* 0x000000ff04ff99a7 */ /* 0x0005e2000810043f */
[----:B------:R-:W-:Y:S01]  /*3210*/  F2FP.BF16.F32.PACK_AB R153, R35, R34 ;  /* 0x000000222399723e */ /* 0x000fe200000010ff */
[----:B---3--:R-:W-:-:S03]  /*3220*/  FADD.FTZ R12, R38, R21 ;  /* 0x00000015260c7221 */ /* 0x008fc60000010000 */
[----:B------:R-:W2:Y:S08]  /*3230*/  MUFU.EX2 R42, R42 ;  /* 0x0000002a002a7308 */ /* 0x000eb00000000800 */
[----:B------:R-:W3:Y:S01]  /*3240*/  MUFU.EX2 R43, R43 ;  /* 0x0000002b002b7308 */ /* 0x000ee20000000800 */
[C---:B----4-:R-:W-:Y:S01]  /*3250*/  FADD.FTZ R21, R39.reuse, R12 ;  /* 0x0000000c27157221 */ /* 0x050fe20000010000 */
        /* <DEDUP_REMOVED lines=9> */
[----:B------:R-:W-:Y:S01]  /*32f0*/  FADD.FTZ R12, R56, R25 ;  /* 0x00000019380c7221 */ /* 0x000fe20000010000 */
[----:B------:R-:W-:-:S03]  /*3300*/  F2FP.BF16.F32.PACK_AB R157, R43, R42 ;  /* 0x0000002a2b9d723e */ /* 0x000fc600000010ff */
[----:B------:R-:W-:Y:S02]  /*3310*/  FADD.FTZ R9, R57, R12 ;  /* 0x0000000c39097221 */ /* 0x000fe40000010000 */
        /* <DEDUP_REMOVED lines=11> */
[----:B--2---:R-:W-:-:S07]  /*33d0*/  FADD.FTZ R4, R54, R5 ;  /* 0x0000000536047221 */ /* 0x004fce0000010000 */
        /* <DEDUP_REMOVED lines=22> */
[----:B------:R-:W-:-:S06]  /*3540*/  F2FP.BF16.F32.PACK_AB R170, R15, R68 ;  /* 0x000000440faa723e */ /* 0x000fcc00000010ff */
[----:B------:R-:W2:Y:S01]  /*3550*/  MUFU.EX2 R67, R67 ;  /* 0x0000004300437308 */ /* 0x000ea20000000800 */
[----:B---3--:R-:W-:Y:S01]  /*3560*/  FADD.FTZ R5, R63, R4 ;  /* 0x000000043f057221 */ /* 0x008fe20000010000 */
[----:B------:R-:W-:Y:S01]  /*3570*/  FADD.FTZ R4, R15, R12 ;  /* 0x0000000c0f047221 */ /* 0x000fe20000010000 */
[----:B------:R-:W-:-:S05]  /*3580*/  F2FP.BF16.F32.PACK_AB R167, R63, R62 ;  /* 0x0000003e3fa7723e */ /* 0x000fca00000010ff */
[----:B------:R-:W3:Y:S01]  /*3590*/  MUFU.EX2 R70, R70 ;  /* 0x0000004600467308 */ /* 0x000ee20000000800 */
[----:B----4-:R-:W-:-:S07]  /*35a0*/  FADD.FTZ R12, R66, R5 ;  /* 0x00000005420c7221 */ /* 0x010fce0000010000 */
[----:B------:R-:W4:Y:S01]  /*35b0*/  MUFU.EX2 R171, R14 ;  /* 0x0000000e00ab7308 */ /* 0x000f220000000800 */
[C---:B--2---:R-:W-:Y:S01]  /*35c0*/  FADD.FTZ R5, R67.reuse, R12 ;  /* 0x0000000c43057221 */ /* 0x044fe20000010000 */
[----:B------:R-:W-:-:S03]  /*35d0*/  F2FP.BF16.F32.PACK_AB R169, R67, R66 ;  /* 0x0000004243a9723e */ /* 0x000fc600000010ff */
[----:B---3--:R-:W-:-:S04]  /*35e0*/  FADD.FTZ R12, R70, R5 ;  /* 0x00000005460c7221 */ /* 0x008fc80000010000 */
[C---:B----4-:R-:W-:Y:S01]  /*35f0*/  FADD.FTZ R5, R171.reuse, R12 ;  /* 0x0000000cab057221 */ /* 0x050fe20000010000 */
[----:B------:R-:W-:Y:S01]  /*3600*/  F2FP.BF16.F32.PACK_AB R171, R171, R70 ;  /* 0x00000046abab723e */ /* 0x000fe200000010ff */
[----:B0-----:R-:W-:Y:S06]  /*3610*/  @!P0 BRA `(.L_x_9227) ;  /* 0x0000000000048947 */ /* 0x001fec0003800000 */
[----:B------:R-:W-:Y:S01]  /*3620*/  BPT.TRAP 0x1 ;  /* 0x000000040000795c */ /* 0x000fe20000300000 */
.L_x_9227:
[----:B------:R0:W2:Y:S01]  /*3630*/  SYNCS.PHASECHK.TRANS64.TRYWAIT P2, [UR22+0x22850], R8 ;  /* 0x02285008ff0075a7 */ /* 0x0000a20008040156 */
[----:B------:R-:W-:Y:S05]  /*3640*/  @!P0 BRA `(.L_x_9228) ;  /* 0x0000000000048947 */ /* 0x000fea0003800000 */
[----:B------:R-:W-:Y:S01]  /*3650*/  BPT.TRAP 0x1 ;  /* 0x000000040000795c */ /* 0x000fe20000300000 */
.L_x_9228:
[----:B--2---:R-:W-:Y:S05]  /*3660*/  @P2 BRA `(.L_x_9229) ;  /* 0x0000000000082947 */ /* 0x004fea0003800000 */
[----:B------:R-:W2:Y:S02]  /*3670*/  SYNCS.PHASECHK.TRANS64.TRYWAIT P2, [UR22+0x22850], R8 ;  /* 0x02285008ff0075a7 */ /* 0x000ea40008040156 */
[----:B--2---:R-:W-:Y:S05]  /*3680*/  @!P2 BRA `(.L_x_9230) ;  /* 0x000000d80008a947 */ /* 0x004fea0003800000 */
.L_x_9229:
[----:B------:R-:W-:Y:S01]  /*3690*/  R2UR UR6, R6 ;  /* 0x00000000060672ca */ /* 0x000fe200000e0000 */
[----:B------:R3:W-:Y:S06]  /*36a0*/  BAR.SYNC.DEFER_BLOCKING R7, 0x100 ;  /* 0x000400070000751d */ /* 0x0007ec0000010000 */
[----:B------:R-:W-:Y:S01]  /*36b0*/  UMOV UR7, 0x40000040 ;  /* 0x4000004000077882 */ /* 0x000fe20000000000 */
[----:B------:R-:W-:-:S05]  /*36c0*/  VOTEU.ALL UP0, P1 ;  /* 0x00000000003f7886 */ /* 0x000fca0000800000 */
[----:B------:R-:W-:Y:S02]  /*36d0*/  UIADD3 UR6, UR6, 0x400, URZ ;  /* 0x0000040006067890 */ /* 0x000fe4000fffe03f */
[----:B------:R-:W-:Y:S02]  /*36e0*/  @!UP0 UIADD3 UR22, UR22, 0x22860, URZ ;  /* 0x0002286016168890 */ /* 0x000fe4000fffe03f */
[----:B------:R-:W-:Y:S02]  /*36f0*/  USHF.R.U32.HI UR6, URZ, 0x4, UR6 ;  /* 0x000000043f067899 */ /* 0x000fe40008011606 */
[----:B------:R-:W-:Y:S02]  /*3700*/  @!UP0 UPRMT UR22, URZ, 0x654, UR22 ;  /* 0x000006543f168896 */ /* 0x000fe40008000016 */
[----:B------:R-:W-:-:S04]  /*3710*/  ULOP3.LUT UR6, UR6, 0x3fff, URZ, 0xc0, !UPT ;  /* 0x00003fff06067892 */ /* 0x000fc8000f8ec03f */
[----:B------:R-:W-:Y:S01]  /*3720*/  ULOP3.LUT UR21, UR6, 0x3000000, URZ, 0xfc, !UPT ;  /* 0x0300000006157892 */ /* 0x000fe2000f8efc3f */
[----:B------:R-:W-:-:S03]  /*3730*/  WARPGROUP.ARRIVE ;  /* 0x00000000000079c5 */ /* 0x000fc60000000000 */
[----:B------:R-:W-:-:S07]  /*3740*/  UIMAD UR11, UR37, 0xc00, UR21 ;  /* 0x00000c00250b78a4 */ /* 0x000fce000f8e0215 */
[----:B------:R-:W-:Y:S02]  /*3750*/  UMOV UR6, UR11 ;  /* 0x0000000b00067c82 */ /* 0x000fe40008000000 */
[----:B------:R-:W-:Y:S01]  /*3760*/  HGMMA.64x256x16.F32.BF16 R24, R200, gdesc[UR4].tnspB, RZ, !UPT, gsb0 ;  /* 0x43e00004c8187df0 */ /* 0x000fe2000c0018ff */
        /* <DEDUP_REMOVED lines=31> */
[----:B------:R-:W-:Y:S01]  /*3960*/  @!P1 SYNCS.ARRIVE.TRANS64.RED.A1T0 RZ, [UR22], RZ ;  /* 0x000000ffffff99a7 */ /* 0x000fe20008100416 */
[----:B------:R-:W-:-:S04]  /*3970*/  UIADD3 UR22, UR50, -0x2, URZ ;  /* 0xfffffffe32167890 */ /* 0x000fc8000fffe03f */
[----:B------:R-:W-:-:S06]  /*3980*/  UISETP.GE.AND UP0, UPT, UR22, UR38, UPT ;  /* 0x000000261600728c */ /* 0x000fcc000bf06270 */
[----:B------:R-:W-:-:S13]  /*3990*/  PLOP3.LUT P2, PT, PT, PT, UP0, 0x80, 0x0 ;  /* 0x000000000000781c */ /* 0x000fda0003f4f008 */
[----:B---3--:R-:W-:Y:S05]  /*39a0*/  @!P2 BRA `(.L_x_9231) ;  /* 0x0000001c0054a947 */ /* 0x008fea0003800000 */
[----:B------:R-:W-:Y:S01]  /*39b0*/  IMAD.MOV.U32 R7, RZ, RZ, R3 ;  /* 0x000000ffff077224 */ /* 0x000fe200078e0003 */
[----:B------:R-:W-:Y:S01]  /*39c0*/  ULDC UR23, c[0x0][0x988] ;  /* 0x0002620000177ab9 */ /* 0x000fe20000000800 */
[----:B012---:R-:W-:-:S07]  /*39d0*/  IMAD.MOV.U32 R8, RZ, RZ, R0 ;  /* 0x000000ffff087224 */ /* 0x007fce00078e0000 */
.L_x_9240:
        /* <DEDUP_REMOVED lines=10> */
.L_x_9232:
[----:B------:R-:W0:Y:S01]  /*3a80*/  S2UR UR7, SR_CgaCtaId ;  /* 0x00000000000779c3 */ /* 0x000e220000008800 */
[----:B------:R-:W-:Y:S01]  /*3a90*/  UMOV UR6, 0x400 ;  /* 0x0000040000067882 */ /* 0x000fe20000000000 */
[----:B------:R-:W-:-:S05]  /*3aa0*/  IMAD.U32 R6, RZ, RZ, UR47 ;  /* 0x0000002fff067e24 */ /* 0x000fca000f8e00ff */
[----:B------:R-:W-:Y:S01]  /*3ab0*/  SHF.L.U32 R6, R6, 0x1f, RZ ;  /* 0x0000001f06067819 */ /* 0x000fe200000006ff */
[----:B0-----:R-:W-:-:S04]  /*3ac0*/  ULEA UR6, UR7, UR6, 0x18 ;  /* 0x0000000607067291 */ /* 0x001fc8000f8ec03f */
[----:B------:R-:W-:-:S09]  /*3ad0*/  ULEA UR24, UR37, UR6, 0x3 ;  /* 0x0000000625187291 */ /* 0x000fd2000f8e183f */
[----:B------:R0:W1:Y:S01]  /*3ae0*/  SYNCS.PHASECHK.TRANS64.TRYWAIT P2, [UR24+0x22830], R6 ;  /* 0x02283006ff0075a7 */ /* 0x0000620008040158 */
[----:B------:R-:W-:Y:S05]  /*3af0*/  @!P0 BRA `(.L_x_9233) ;  /* 0x0000000000048947 */ /* 0x000fea0003800000 */
[----:B------:R-:W-:Y:S01]  /*3b00*/  BPT.TRAP 0x1 ;  /* 0x000000040000795c */ /* 0x000fe20000300000 */
.L_x_9233:
[----:B-1----:R-:W-:Y:S05]  /*3b10*/  @P2 BRA `(.L_x_9234) ;  /* 0x0000000000082947 */ /* 0x002fea0003800000 */
[----:B------:R-:W1:Y:S02]  /*3b20*/  SYNCS.PHASECHK.TRANS64.TRYWAIT P2, [UR24+0x22830], R6 ;  /* 0x02283006ff0075a7 */ /* 0x000e640008040158 */
[----:B-1----:R-:W-:Y:S05]  /*3b30*/  @!P2 BRA `(.L_x_9235) ;  /* 0x000000d000f4a947 */ /* 0x002fea0003800000 */
.L_x_9234:
[----:B------:R-:W-:Y:S01]  /*3b40*/  UIMAD UR18, UR37, 0x300, UR20 ;  /* 0x00000300251278a4 */ /* 0x000fe2000f8e0214 */
[----:B------:R-:W-:Y:S01]  /*3b50*/  WARPGROUP.ARRIVE ;  /* 0x00000000000079c5 */ /* 0x000fe20000000000 */
[----:B------:R-:W-:Y:S01]  /*3b60*/  UMOV UR19, 0x40000040 ;  /* 0x4000004000137882 */ /* 0x000fe20000000000 */
[----:B------:R-:W-:Y:S01]  /*3b70*/  UMOV UR7, 0x40000040 ;  /* 0x4000004000077882 */ /* 0x000fe20000000000 */
[----:B------:R-:W-:-:S03]  /*3b80*/  UIADD3 UR6, UR18, 0x2, URZ ;  /* 0x0000000212067890 */ /* 0x000fc6000fffe03f */
[----:B------:R-:W2:Y:S01]  /*3b90*/  S2R R10, SR_TID.X ;  /* 0x00000000000a7919 */ /* 0x000ea20000002100 */
[----:B------:R-:W-:Y:S01]  /*3ba0*/  UIADD3 UR10, UR18, 0x4, URZ ;  /* 0x00000004120a7890 */ /* 0x000fe2000fffe03f */
[----:B------:R-:W-:Y:S01]  /*3bb0*/  UMOV UR11, 0x40000040 ;  /* 0x40000040000b7882 */ /* 0x000fe20000000000 */
[----:B------:R-:W-:Y:S01]  /*3bc0*/  HGMMA.64x96x16.F32.BF16 R152, gdesc[UR16], RZ, !UPT, gsb0 ;  /* 0x01600000109879f0 */ /* 0x000fe2000c0018ff */
[----:B------:R-:W-:Y:S01]  /*3bd0*/  UIADD3 UR14, UR18, 0x6, URZ ;  /* 0x00000006120e7890 */ /* 0x000fe2000fffe03f */
[----:B------:R-:W-:Y:S01]  /*3be0*/  UMOV UR15, 0x40000040 ;  /* 0x40000040000f7882 */ /* 0x000fe20000000000 */
[----:B--2---:R-:W-:-:S04]  /*3bf0*/  SHF.R.U32.HI R10, RZ, 0x7, R10 ;  /* 0x00000007ff0a7819 */ /* 0x004fc8000001160a */
[----:B------:R-:W-:Y:S01]  /*3c00*/  IADD3 R10, -R10, 0xb, RZ ;  /* 0x0000000b0a0a7810 */ /* 0x000fe20007ffe1ff */
[----:B------:R-:W-:Y:S02]  /*3c10*/  WARPGROUP.DEPBAR.LE gsb0, 0x0 ;  /* 0x00008000000079c5 */ /* 0x000fe40000010000 */
[----:B------:R-:W-:-:S06]  /*3c20*/  WARPGROUP.ARRIVE ;  /* 0x00000000000079c5 */ /* 0x000fcc0000000000 */
[----:B------:R-:W-:Y:S03]  /*3c30*/  HGMMA.64x96x16.F32.BF16 R152, gdesc[UR4], R152, gsb0 ;  /* 0x01600000049879f0 */ /* 0x000fe60008001898 */
[----:B------:R-:W-:Y:S02]  /*3c40*/  WARPGROUP.DEPBAR.LE gsb0, 0x0 ;  /* 0x00008000000079c5 */ /* 0x000fe40000010000 */
[----:B------:R-:W-:-:S06]  /*3c50*/  WARPGROUP.ARRIVE ;  /* 0x00000000000079c5 */ /* 0x000fcc0000000000 */
[----:B------:R-:W-:Y:S01]  /*3c60*/  HGMMA.64x96x16.F32.BF16 R152, gdesc[UR8], R152, gsb0 ;  /* 0x01600000089879f0 */ /* 0x000fe20008001898 */
[----:B------:R-:W-:Y:S02]  /*3c70*/  UMOV UR10, UR23 ;  /* 0x00000017000a7c82 */ /* 0x000fe40008000000 */
        /* <DEDUP_REMOVED lines=66> */
[----:B------:R-:W2:Y:S02]  /*40a0*/  MUFU.EX2 R153, R153 ;  /* 0x0000009900997308 */ /* 0x000ea40000000800 */
[----:B------:R-:W-:-:S04]  /*40b0*/  FMNMX.FTZ R3, R163, R3, !PT ;  /* 0x00000003a3037209 */ /* 0x000fc80007810000 */
[----:B------:R-:W-:Y:S02]  /*40c0*/  FMNMX.FTZ R3, R166, R3, !PT ;  /* 0x00000003a6037209 */ /* 0x000fe40007810000 */
[----:B------:R-:W3:Y:S01]  /*40d0*/  MUFU.EX2 R156, R156 ;  /* 0x0000009c009c7308 */ /* 0x000ee20000000800 */
[-C--:B-1----:R-:W-:Y:S01]  /*40e0*/  FMUL.FTZ R24, R24, R8.reuse ;  /* 0x0000000818187220 */ /* 0x082fe20000410000 */
        /* <DEDUP_REMOVED lines=80> */
[----:B------:R-:W-:Y:S01]  /*45f0*/  FFMA.FTZ R4, R8, R4, R152 ;  /* 0x0000000408047223 */ /* 0x000fe20000010098 */
[----:B------:R-:W1:Y:S01]  /*4600*/  MUFU.EX2 R157, R157 ;  /* 0x0000009d009d7308 */ /* 0x000e620000000800 */
[----:B------:R-:W4:Y:S01]  /*4610*/  SHFL.BFLY PT, R8, R3, 0x2, 0x1f ;  /* 0x0c401f0003087f89 */ /* 0x000f2200000e0000 */
[C---:B--2---:R-:W-:Y:S01]  /*4620*/  F2FP.BF16.F32.PACK_AB R200, R153.reuse, R152 ;  /* 0x0000009899c8723e */ /* 0x044fe200000010ff */
[----:B------:R-:W-:-:S04]  /*4630*/  FADD.FTZ R4, R153, R4 ;  /* 0x0000000499047221 */ /* 0x000fc80000010000 */
[----:B---3--:R-:W-:Y:S01]  /*4640*/  FADD.FTZ R4, R156, R4 ;  /* 0x000000049c047221 */ /* 0x008fe20000010000 */
[----:B------:R-:W2:Y:S08]  /*4650*/  MUFU.EX2 R152, R160 ;  /* 0x000000a000987308 */ /* 0x000eb00000000800 */
[----:B------:R-:W3:Y:S01]  /*4660*/  MUFU.EX2 R161, R161 ;  /* 0x000000a100a17308 */ /* 0x000ee20000000800 */
[C---:B-1----:R-:W-:Y:S01]  /*4670*/  FADD.FTZ R4, R157.reuse, R4 ;  /* 0x000000049d047221 */ /* 0x042fe20000010000 */
[----:B------:R-:W-:-:S06]  /*4680*/  F2FP.BF16.F32.PACK_AB R202, R157, R156 ;  /* 0x0000009c9dca723e */ /* 0x000fcc00000010ff */
[----:B------:R-:W1:Y:S01]  /*4690*/  MUFU.EX2 R164, R164 ;  /* 0x000000a400a47308 */ /* 0x000e620000000800 */
[----:B----4-:R-:W-:Y:S01]  /*46a0*/  FMNMX.FTZ R3, R3, R8, !PT ;  /* 0x0000000803037209 */ /* 0x010fe20007810000 */
[----:B--2---:R-:W-:-:S04]  /*46b0*/  FADD.FTZ R4, R152, R4 ;  /* 0x0000000498047221 */ /* 0x004fc80000010000 */
[----:B------:R-:W2:Y:S02]  /*46c0*/  SHFL.BFLY PT, R8, R3, 0x1, 0x1f ;  /* 0x0c201f0003087f89 */ /* 0x000ea400000e0000 */
[----:B------:R-:W4:Y:S01]  /*46d0*/  MUFU.EX2 R165, R165 ;  /* 0x000000a500a57308 */ /* 0x000f220000000800 */
[C---:B---3--:R-:W-:Y:S01]  /*46e0*/  FADD.FTZ R4, R161.reuse, R4 ;  /* 0x00000004a1047221 */ /* 0x048fe20000010000 */
[----:B------:R-:W-:-:S06]  /*46f0*/  F2FP.BF16.F32.PACK_AB R152, R161, R152 ;  /* 0x00000098a198723e */ /* 0x000fcc00000010ff */
[----:B------:R-:W3:Y:S01]  /*4700*/  MUFU.EX2 R156, R168 ;  /* 0x000000a8009c7308 */ /* 0x000ee20000000800 */
[----:B-1----:R-:W-:-:S07]  /*4710*/  FADD.FTZ R4, R164, R4 ;  /* 0x00000004a4047221 */ /* 0x002fce0000010000 */
[----:B------:R-:W1:Y:S01]  /*4720*/  MUFU.EX2 R169, R169 ;  /* 0x000000a900a97308 */ /* 0x000e620000000800 */
[----:B----4-:R-:W-:Y:S01]  /*4730*/  FADD.FTZ R4, R165, R4 ;  /* 0x00000004a5047221 */ /* 0x010fe20000010000 */
[----:B--2---:R-:W-:-:S06]  /*4740*/  FMNMX.FTZ R3, R3, R8, !PT ;  /* 0x0000000803037209 */ /* 0x004fcc0007810000 */
[----:B------:R-:W2:Y:S01]  /*4750*/  MUFU.EX2 R172, R172 ;  /* 0x000000ac00ac7308 */ /* 0x000ea20000000800 */
[----:B---3--:R-:W-:Y:S01]  /*4760*/  FADD.FTZ R4, R156, R4 ;  /* 0x000000049c047221 */ /* 0x008fe20000010000 */
        /* <DEDUP_REMOVED lines=19> */
[----:B------:R-:W-:Y:S01]  /*48a0*/  FFMA.FTZ R182, R182, UR10, -R8 ;  /* 0x0000000ab6b67c23 */ /* 0x000fe20008010808 */
[----:B-1----:R-:W-:Y:S01]  /*48b0*/  FADD.FTZ R4, R169, R4 ;  /* 0x00000004a9047221 */ /* 0x002fe20000010000 */
[--C-:B------:R-:W-:Y:S01]  /*48c0*/  FFMA.FTZ R183, R183, UR10, -R8.reuse ;  /* 0x0000000ab7b77c23 */ /* 0x100fe20008010808 */
[----:B------:R-:W-:Y:S01]  /*48d0*/  FFMA.FTZ R186, R186, UR10, -R8 ;  /* 0x0000000ababa7c23 */ /* 0x000fe20008010808 */
[----:B------:R1:W-:Y:S01]  /*48e0*/  MUFU.EX2 R157, R9 ;  /* 0x00000009009d7308 */ /* 0x0003e20000000800 */
[----:B--2---:R-:W-:Y:S01]  /*48f0*/  FADD.FTZ R4, R172, R4 ;  /* 0x00000004ac047221 */ /* 0x004fe20000010000 */
[--C-:B------:R-:W-:Y:S01]  /*4900*/  FFMA.FTZ R187, R187, UR10, -R8.reuse ;  /* 0x0000000abbbb7c23 */ /* 0x100fe20008010808 */
[----:B---3--:R-:W-:Y:S01]  /*4910*/  F2FP.BF16.F32.PACK_AB R154, R165, R164 ;  /* 0x000000a4a59a723e */ /* 0x008fe200000010ff */
[--C-:B------:R-:W-:Y:S01]  /*4920*/  FFMA.FTZ R190, R190, UR10, -R8.reuse ;  /* 0x0000000abebe7c23 */ /* 0x100fe20008010808 */
[--C-:B------:R-:W-:Y:S01]  /*4930*/  FFMA.FTZ R191, R191, UR10, -R8.reuse ;  /* 0x0000000abfbf7c23 */ /* 0x100fe20008010808 */
[--C-:B------:R-:W-:Y:S01]  /*4940*/  FFMA.FTZ R194, R194, UR10, -R8.reuse ;  /* 0x0000000ac2c27c23 */ /* 0x100fe20008010808 */
[--C-:B------:R-:W-:Y:S01]  /*4950*/  FFMA.FTZ R195, R195, UR10, -R8.reuse ;  /* 0x0000000ac3c37c23 */ /* 0x100fe20008010808 */
[----:B------:R-:W2:Y:S01]  /*4960*/  MUFU.EX2 R155, R155 ;  /* 0x0000009b009b7308 */ /* 0x000ea20000000800 */
[----:B-1----:R-:W-:Y:S01]  /*4970*/  IMAD.U32 R9, RZ, RZ, UR24 ;  /* 0x00000018ff097e24 */ /* 0x002fe2000f8e00ff */
[----:B------:R-:W-:Y:S01]  /*4980*/  F2FP.BF16.F32.PACK_AB R156, R169, R156 ;  /* 0x0000009ca99c723e */ /* 0x000fe200000010ff */
[--C-:B------:R-:W-:Y:S01]  /*4990*/  FFMA.FTZ R198, R198, UR10, -R8.reuse ;  /* 0x0000000ac6c67c23 */ /* 0x100fe20008010808 */
[----:B------:R-:W-:Y:S01]  /*49a0*/  FFMA.FTZ R8, R199, UR10, -R8 ;  /* 0x0000000ac7087c23 */ /* 0x000fe20008010808 */
[----:B------:R-:W-:-:S02]  /*49b0*/  @!P1 VIADD R12, R9, 0x22840 ;  /* 0x00022840090c9836 */ /* 0x000fc40000000000 */
[-C--:B----4-:R-:W-:Y:S01]  /*49c0*/  FMUL.FTZ R26, R26, R7.reuse ;  /* 0x000000071a1a7220 */ /* 0x090fe20000410000 */
[-C--:B------:R-:W-:Y:S01]  /*49d0*/  FMUL.FTZ R27, R27, R7.reuse ;  /* 0x000000071b1b7220 */ /* 0x080fe20000410000 */
[----:B------:R-:W1:Y:S01]  /*49e0*/  MUFU.EX2 R203, R158 ;  /* 0x0000009e00cb7308 */ /* 0x000e620000000800 */
[-C--:B------:R-:W-:Y:S01]  /*49f0*/  FMUL.FTZ R30, R30, R7.reuse ;  /* 0x000000071e1e7220 */ /* 0x080fe20000410000 */
[----:B------:R-:W-:Y:S01]  /*4a00*/  @!P1 PRMT R12, RZ, 0x654, R12 ;  /* 0x00000654ff0c9816 */ /* 0x000fe2000000000c */
[----:B------:R3:W-:Y:S06]  /*4a10*/  BAR.ARV R10, 0x100 ;  /* 0x0004000a0000751d */ /* 0x0007ec0000002000 */
[----:B------:R-:W4:Y:S01]  /*4a20*/  MUFU.EX2 R159, R159 ;  /* 0x0000009f009f7308 */ /* 0x000f220000000800 */
[----:B------:R5:W-:Y:S01]  /*4a30*/  @!P1 SYNCS.ARRIVE.TRANS64.RED.A1T0 RZ, [R12+URZ], RZ ;  /* 0x000000ff0cff99a7 */ /* 0x000be2000810043f */
[-C--:B------:R-:W-:Y:S01]  /*4a40*/  FMUL.FTZ R31, R31, R7.reuse ;  /* 0x000000071f1f7220 */ /* 0x080fe20000410000 */
[-C--:B------:R-:W-:Y:S01]  /*4a50*/  FMUL.FTZ R34, R34, R7.reuse ;  /* 0x0000000722227220 */ /* 0x080fe20000410000 */
[-C--:B------:R-:W-:Y:S01]  /*4a60*/  FMUL.FTZ R35, R35, R7.reuse ;  /* 0x0000000723237220 */ /* 0x080fe20000410000 */
[-C--:B------:R-:W-:Y:S01]  /*4a70*/  FMUL.FTZ R38, R38, R7.reuse ;  /* 0x0000000726267220 */ /* 0x080fe20000410000 */
[-C--:B------:R-:W-:Y:S01]  /*4a80*/  FMUL.FTZ R39, R39, R7.reuse ;  /* 0x0000000727277220 */ /* 0x080fe20000410000 */
[----:B------:R-:W-:Y:S01]  /*4a90*/  FMUL.FTZ R42, R42, R7 ;  /* 0x000000072a2a7220 */ /* 0x000fe20000410000 */
[----:B------:R-:W0:Y:S01]  /*4aa0*/  MUFU.EX2 R153, R162 ;  /* 0x000000a200997308 */ /* 0x000e220000000800 */
[----:B-----5:R-:W-:Y:S01]  /*4ab0*/  FFMA.FTZ R12, R7, R5, R201 ;  /* 0x00000005070c7223 */ /* 0x020fe200000100c9 */
[-C--:B------:R-:W-:Y:S01]  /*4ac0*/  FMUL.FTZ R43, R43, R7.reuse ;  /* 0x000000072b2b7220 */ /* 0x080fe20000410000 */
[-C--:B------:R-:W-:Y:S01]  /*4ad0*/  FMUL.FTZ R46, R46, R7.reuse ;  /* 0x000000072e2e7220 */ /* 0x080fe20000410000 */
[-C--:B------:R-:W-:Y:S01]  /*4ae0*/  FMUL.FTZ R47, R47, R7.reuse ;  /* 0x000000072f2f7220 */ /* 0x080fe20000410000 */
[----:B--2---:R-:W-:Y:S01]  /*4af0*/  FADD.FTZ R12, R155, R12 ;  /* 0x0000000c9b0c7221 */ /* 0x004fe20000010000 */
[-C--:B------:R-:W-:Y:S01]  /*4b00*/  FMUL.FTZ R50, R50, R7.reuse ;  /* 0x0000000732327220 */ /* 0x080fe20000410000 */
[-C--:B------:R-:W-:Y:S01]  /*4b10*/  FMUL.FTZ R51, R51, R7.reuse ;  /* 0x0000000733337220 */ /* 0x080fe20000410000 */
[----:B------:R-:W2:Y:S01]  /*4b20*/  MUFU.EX2 R163, R163 ;  /* 0x000000a300a37308 */ /* 0x000ea20000000800 */
[----:B-1----:R-:W-:Y:S01]  /*4b30*/  FADD.FTZ R12, R203, R12 ;  /* 0x0000000ccb0c7221 */ /* 0x002fe20000010000 */
[-C--:B------:R-:W-:Y:S01]  /*4b40*/  FMUL.FTZ R54, R54, R7.reuse ;  /* 0x0000000736367220 */ /* 0x080fe20000410000 */
[-C--:B------:R-:W-:Y:S01]  /*4b50*/  FMUL.FTZ R55, R55, R7.reuse ;  /* 0x0000000737377220 */ /* 0x080fe20000410000 */
[-C--:B------:R-:W-:Y:S01]  /*4b60*/  FMUL.FTZ R58, R58, R7.reuse ;  /* 0x000000073a3a7220 */ /* 0x080fe20000410000 */
[----:B----4-:R-:W-:Y:S01]  /*4b70*/  FADD.FTZ R12, R159, R12 ;  /* 0x0000000c9f0c7221 */ /* 0x010fe20000010000 */
        /* <DEDUP_REMOVED lines=31> */
[----:B------:R-:W-:Y:S01]  /*4d70*/  FADD.FTZ R12, R157, R12 ;  /* 0x0000000c9d0c7221 */ /* 0x000fe20000010000 */
        /* <DEDUP_REMOVED lines=31> */
[----:B------:R-:W-:Y:S01]  /*4f70*/  FMUL.FTZ R151, R151, R7 ;  /* 0x0000000797977220 */ /* 0x000fe20000410000 */
[----:B------:R-:W-:-:S02]  /*4f80*/  F2FP.BF16.F32.PACK_AB R201, R155, R201 ;  /* 0x000000c99bc9723e */ /* 0x000fc400000010ff */
[----:B------:R-:W2:Y:S01]  /*4f90*/  MUFU.EX2 R177, R177 ;  /* 0x000000b100b17308 */ /* 0x000ea20000000800 */
[----:B-1----:R-:W-:Y:S01]  /*4fa0*/  FADD.FTZ R4, R160, R4 ;  /* 0x00000004a0047221 */ /* 0x002fe20000010000 */
[----:B------:R-:W-:Y:S02]  /*4fb0*/  F2FP.BF16.F32.PACK_AB R203, R159, R203 ;  /* 0x000000cb9fcb723e */ /* 0x000fe400000010ff */
[----:B------:R-:W-:Y:S02]  /*4fc0*/  F2FP.BF16.F32.PACK_AB R153, R163, R153 ;  /* 0x00000099a399723e */ /* 0x000fe400000010ff */
[----:B------:R-:W-:Y:S02]  /*4fd0*/  F2FP.BF16.F32.PACK_AB R155, R167, R11 ;  /* 0x0000000ba79b723e */ /* 0x000fe400000010ff */
[----:B------:R-:W1:Y:S01]  /*4fe0*/  MUFU.EX2 R179, R179 ;  /* 0x000000b300b37308 */ /* 0x000e620000000800 */
[----:B0-----:R-:W-:Y:S01]  /*4ff0*/  FADD.FTZ R12, R161, R12 ;  /* 0x0000000ca10c7221 */ /* 0x001fe20000010000 */
[----:B------:R-:W-:-:S02]  /*5000*/  F2FP.BF16.F32.PACK_AB R157, R171, R157 ;  /* 0x0000009dab9d723e */ /* 0x000fc400000010ff */
[----:B------:R-:W-:Y:S02]  /*5010*/  F2FP.BF16.F32.PACK_AB R158, R173, R172 ;  /* 0x000000acad9e723e */ /* 0x000fe400000010ff */
[----:B------:R-:W-:Y:S02]  /*5020*/  F2FP.BF16.F32.PACK_AB R159, R175, R174 ;  /* 0x000000aeaf9f723e */ /* 0x000fe400000010ff */
[----:B------:R-:W0:Y:S01]  /*5030*/  MUFU.EX2 R180, R180 ;  /* 0x000000b400b47308 */ /* 0x000e220000000800 */
[C---:B--2---:R-:W-:Y:S01]  /*5040*/  FADD.FTZ R4, R177.reuse, R4 ;  /* 0x00000004b1047221 */ /* 0x044fe20000010000 */
[----:B------:R-:W-:-:S06]  /*5050*/  F2FP.BF16.F32.PACK_AB R160, R177, R160 ;  /* 0x000000a0b1a0723e */ /* 0x000fcc00000010ff */
        /* <DEDUP_REMOVED lines=13> */
[----:B------:R-:W0:Y:S01]  /*5130*/  MUFU.EX2 R185, R185 ;  /* 0x000000b900b97308 */ /* 0x000e220000000800 */
[----:B--2---:R-:W-:-:S07]  /*5140*/  FADD.FTZ R4, R184, R4 ;  /* 0x00000004b8047221 */ /* 0x004fce0000010000 */
[----:B------:R-:W2:Y:S01]  /*5150*/  MUFU.EX2 R187, R187 ;  /* 0x000000bb00bb7308 */ /* 0x000ea20000000800 */
[----:B-1----:R-:W-:-:S07]  /*5160*/  FADD.FTZ R12, R165, R12 ;  /* 0x0000000ca50c7221 */ /* 0x002fce0000010000 */
[----:B------:R-:W1:Y:S01]  /*5170*/  MUFU.EX2 R188, R188 ;  /* 0x000000bc00bc7308 */ /* 0x000e620000000800 */
[C---:B0-----:R-:W-:Y:S01]  /*5180*/  FADD.FTZ R4, R185.reuse, R4 ;  /* 0x00000004b9047221 */ /* 0x041fe20000010000 */
[----:B------:R-:W-:-:S06]  /*5190*/  F2FP.BF16.F32.PACK_AB R164, R185, R184 ;  /* 0x000000b8b9a4723e */ /* 0x000fcc00000010ff */
[----:B------:R-:W0:Y:S01]  /*51a0*/  MUFU.EX2 R190, R190 ;  /* 0x000000be00be7308 */ /* 0x000e220000000800 */
[C---:B--2---:R-:W-:Y:S01]  /*51b0*/  FADD.FTZ R5, R187.reuse, R12 ;  /* 0x0000000cbb057221 */ /* 0x044fe20000010000 */
[----:B------:R-:W-:-:S06]  /*51c0*/  F2FP.BF16.F32.PACK_AB R165, R187, R165 ;  /* 0x000000a5bba5723e */ /* 0x000fcc00000010ff */
[----:B------:R-:W2:Y:S01]  /*51d0*/  MUFU.EX2 R189, R189 ;  /* 0x000000bd00bd7308 */ /* 0x000ea20000000800 */
[----:B-1----:R-:W-:-:S07]  /*51e0*/  FADD.FTZ R4, R188, R4 ;  /* 0x00000004bc047221 */ /* 0x002fce0000010000 */
[----:B------:R-:W1:Y:S01]  /*51f0*/  MUFU.EX2 R191, R191 ;  /* 0x000000bf00bf7308 */ /* 0x000e620000000800 */
[----:B0-----:R-:W-:-:S07]  /*5200*/  FADD.FTZ R12, R190, R5 ;  /* 0x00000005be0c7221 */ /* 0x001fce0000010000 */
        /* <DEDUP_REMOVED lines=19> */
[----:B-1----:R-:W-:Y:S01]  /*5340*/  FADD.FTZ R12, R198, R5 ;  /* 0x00000005c60c7221 */ /* 0x002fe20000010000 */
[C---:B0-----:R-:W-:Y:S01]  /*5350*/  FADD.FTZ R4, R170.reuse, R13 ;  /* 0x0000000daa047221 */ /* 0x041fe20000010000 */
[----:B------:R-:W-:Y:S02]  /*5360*/  F2FP.BF16.F32.PACK_AB R170, R170, R196 ;  /* 0x000000c4aaaa723e */ /* 0x000fe400000010ff */
[C---:B--2---:R-:W-:Y:S01]  /*5370*/  FADD.FTZ R5, R7.reuse, R12 ;  /* 0x0000000c07057221 */ /* 0x044fe20000010000 */
[----:B------:R-:W-:Y:S01]  /*5380*/  F2FP.BF16.F32.PACK_AB R171, R7, R198 ;  /* 0x000000c607ab723e */ /* 0x000fe200000010ff */
[----:B---3--:R-:W-:Y:S06]  /*5390*/  @!P0 BRA `(.L_x_9236) ;  /* 0x0000000000048947 */ /* 0x008fec0003800000 */
[----:B------:R-:W-:Y:S01]  /*53a0*/  BPT.TRAP 0x1 ;  /* 0x000000040000795c */ /* 0x000fe20000300000 */
.L_x_9236:
[----:B------:R0:W1:Y:S01]  /*53b0*/  SYNCS.PHASECHK.TRANS64.TRYWAIT P2, [UR24+0x22850], R6 ;  /* 0x02285006ff0075a7 */ /* 0x0000620008040158 */
[----:B------:R-:W-:Y:S05]  /*53c0*/  @!P0 BRA `(.L_x_9237) ;  /* 0x0000000000048947 */ /* 0x000fea0003800000 */
[----:B------:R-:W-:Y:S01]  /*53d0*/  BPT.TRAP 0x1 ;  /* 0x000000040000795c */ /* 0x000fe20000300000 */
.L_x_9237:
[----:B-1----:R-:W-:Y:S05]  /*53e0*/  @P2 BRA `(.L_x_9238) ;  /* 0x0000000000082947 */ /* 0x002fea0003800000 */
[----:B------:R-:W1:Y:S02]  /*53f0*/  SYNCS.PHASECHK.TRANS64.TRYWAIT P2, [UR24+0x22850], R6 ;  /* 0x02285006ff0075a7 */ /* 0x000e640008040158 */
[----:B-1----:R-:W-:Y:S05]  /*5400*/  @!P2 BRA `(.L_x_9239) ;  /* 0x000000b800d8a947 */ /* 0x002fea0003800000 */
.L_x_9238:
[----:B------:R-:W2:Y:S01]  /*5410*/  S2R R7, SR_TID.X ;  /* 0x0000000000077919 */ /* 0x000ea20000002100 */
[----:B------:R-:W-:Y:S01]  /*5420*/  UIMAD UR11, UR37, 0xc00, UR21 ;  /* 0x00000c00250b78a4 */ /* 0x000fe2000f8e0215 */
[----:B------:R-:W-:Y:S01]  /*5430*/  PLOP3.LUT P2, PT, PT, PT, UP0, 0x80, 0x0 ;  /* 0x000000000000781c */ /* 0x000fe20003f4f008 */
[----:B------:R-:W-:Y:S01]  /*5440*/  UMOV UR7, 0x40000040 ;  /* 0x4000004000077882 */ /* 0x000fe20000000000 */
[----:B-1----:R-:W-:Y:S02]  /*5450*/  @!P1 VIADD R9, R9, 0x22860 ;  /* 0x0002286009099836 */ /* 0x002fe40000000000 */
[----:B------:R-:W-:Y:S02]  /*5460*/  IMAD.MOV.U32 R8, RZ, RZ, R0 ;  /* 0x000000ffff087224 */ /* 0x000fe400078e0000 */
[----:B------:R-:W-:Y:S01]  /*5470*/  UMOV UR6, UR11 ;  /* 0x0000000b00067c82 */ /* 0x000fe20008000000 */
[----:B------:R-:W-:Y:S02]  /*5480*/  @!P1 PRMT R9, RZ, 0x654, R9 ;  /* 0x00000654ff099816 */ /* 0x000fe40000000009 */
[----:B--2---:R-:W-:-:S05]  /*5490*/  SHF.R.U32.HI R7, RZ, 0x7, R7 ;  /* 0x00000007ff077819 */ /* 0x004fca0000011607 */
[----:B0-----:R-:W-:Y:S02]  /*54a0*/  VIADD R6, R7, 0x8 ;  /* 0x0000000807067836 */ /* 0x001fe40000000000 */
[----:B------:R-:W-:-:S03]  /*54b0*/  IMAD.MOV.U32 R7, RZ, RZ, R3 ;  /* 0x000000ffff077224 */ /* 0x000fc600078e0003 */
[----:B------:R3:W-:Y:S06]  /*54c0*/  BAR.SYNC.DEFER_BLOCKING R6, 0x100 ;  /* 0x000400060000751d */ /* 0x0007ec0000010000 */
[----:B------:R-:W-:-:S06]  /*54d0*/  WARPGROUP.ARRIVE ;  /* 0x00000000000079c5 */ /* 0x000fcc0000000000 */
        /* <DEDUP_REMOVED lines=32> */
[----:B------:R3:W-:Y:S01]  /*56e0*/  @!P1 SYNCS.ARRIVE.TRANS64.RED.A1T0 RZ, [R9+URZ], RZ ;  /* 0x000000ff09ff99a7 */ /* 0x0007e2000810043f */
[----:B------:R-:W-:Y:S05]  /*56f0*/  @P2 BRA `(.L_x_9240) ;  /* 0xffffffe000b82947 */ /* 0x000fea000383ffff */
.L_x_9231:
[----:B------:R-:W4:Y:S01]  /*5700*/  SHFL.BFLY PT, R7, R4, 0x2, 0x1f ;  /* 0x0c401f0004077f89 */ /* 0x000f2200000e0000 */
[----:B------:R-:W-:Y:S01]  /*5710*/  UIADD3 UR37, UR37, 0x1, URZ ;  /* 0x0000000125257890 */ /* 0x000fe2000fffe03f */
[----:B------:R5:W-:Y:S06]  /*5720*/  BAR.ARV R10, 0x100 ;  /* 0x0004000a0000751d */ /* 0x000bec0000002000 */
[----:B------:R-:W-:Y:S02]  /*5730*/  UISETP.NE.AND UP0, UPT, UR37, 0x2, UPT ;  /* 0x000000022500788c */ /* 0x000fe4000bf05270 */
[----:B------:R-:W-:Y:S06]  /*5740*/  BAR.ARV 0x8, 0x180 ;  /* 0x0206000000007b1d */ /* 0x000fec0000002000 */
[----:B------:R-:W-:Y:S01]  /*5750*/  USEL UR4, URZ, 0x1, UP0 ;  /* 0x000000013f047887 */ /* 0x000fe20008000000 */
[----:B------:R-:W-:Y:S01]  /*5760*/  PLOP3.LUT P0, PT, PT, PT, PT, 0x8, 0x0 ;  /* 0x000000000000781c */ /* 0x000fe20003f0e170 */
[----:B012---:R-:W0:Y:S01]  /*5770*/  SHFL.BFLY PT, R8, R5, 0x2, 0x1f ;  /* 0x0c401f0005087f89 */ /* 0x007e2200000e0000 */
[----:B------:R-:W-:-:S02]  /*5780*/  UIADD3 UR48, UR48, 0x1, URZ ;  /* 0x0000000130307890 */ /* 0x000fc4000fffe03f */
[----:B------:R-:W-:Y:S01]  /*5790*/  USEL UR37, UR37, URZ, UP0 ;  /* 0x0000003f25257287 */ /* 0x000fe20008000000 */
[----:B----4-:R-:W-:Y:S01]  /*57a0*/  FADD.FTZ R7, R7, R4 ;  /* 0x0000000407077221 */ /* 0x010fe20000010000 */
[----:B------:R-:W-:Y:S01]  /*57b0*/  IMAD.MOV.U32 R4, RZ, RZ, RZ ;  /* 0x000000ffff047224 */ /* 0x000fe200078e00ff */
[----:B------:R-:W-:-:S03]  /*57c0*/  ULOP3.LUT UR47, UR47, UR4, URZ, 0x3c, !UPT ;  /* 0x000000042f2f7292 */ /* 0x000fc6000f8e3c3f */
[----:B---3--:R-:W1:Y:S01]  /*57d0*/  SHFL.BFLY PT, R6, R7, 0x1, 0x1f ;  /* 0x0c201f0007067f89 */ /* 0x008e6200000e0000 */
[----:B0-----:R-:W-:-:S05]  /*57e0*/  FADD.FTZ R8, R8, R5 ;  /* 0x0000000508087221 */ /* 0x001fca0000010000 */
[----:B------:R-:W0:Y:S01]  /*57f0*/  SHFL.BFLY PT, R9, R8, 0x1, 0x1f ;  /* 0x0c201f0008097f89 */ /* 0x000e2200000e0000 */
[----:B-1----:R-:W-:Y:S01]  /*5800*/  FADD.FTZ R11, R7, R6 ;  /* 0x00000006070b7221 */ /* 0x002fe20000010000 */
[----:B------:R-:W-:Y:S02]  /*5810*/  IMAD.MOV.U32 R6, RZ, RZ, RZ ;  /* 0x000000ffff067224 */ /* 0x000fe400078e00ff */
[----:B------:R-:W-:Y:S02]  /*5820*/  IMAD.U32 R7, RZ, RZ, UR10 ;  /* 0x0000000aff077e24 */ /* 0x000fe4000f8e00ff */
[----:B------:R-:W-:-:S13]  /*5830*/  FSETP.NE.FTZ.AND P1, PT, R11, RZ, PT ;  /* 0x000000ff0b00720b */ /* 0x000fda0003f35000 */
[----:B------:R-:W1:Y:S01]  /*5840*/  @P1 MUFU.RCP R6, R11 ;  /* 0x0000000b00061308 */ /* 0x000e620000001000 */
[----:B------:R-:W-:Y:S01]  /*5850*/  @P1 FMUL.FTZ R7, R7, 0.69314718246459960938 ;  /* 0x3f31721807071820 */ /* 0x000fe20000410000 */
[----:B0-----:R-:W-:Y:S01]  /*5860*/  FADD.FTZ R5, R8, R9 ;  /* 0x0000000908057221 */ /* 0x001fe20000010000 */
[----:B------:R-:W-:-:S04]  /*5870*/  IMAD.U32 R8, RZ, RZ, UR10 ;  /* 0x0000000aff087e24 */ /* 0x000fc8000f8e00ff */
[----:B------:R-:W-:Y:S01]  /*5880*/  FSETP.NE.FTZ.AND P2, PT, R5, RZ, PT ;  /* 0x000000ff0500720b */ /* 0x000fe20003f55000 */
[----:B------:R-:W0:Y:S01]  /*5890*/  @P1 MUFU.LG2 R9, R11 ;  /* 0x0000000b00091308 */ /* 0x000e220000000c00 */
[-C--:B-1----:R-:W-:Y:S01]  /*58a0*/  FMUL.FTZ R24, R24, R6.reuse ;  /* 0x0000000618187220 */ /* 0x082fe20000410000 */
[-C--:B------:R-:W-:Y:S01]  /*58b0*/  FMUL.FTZ R25, R25, R6.reuse ;  /* 0x0000000619197220 */ /* 0x080fe20000410000 */
[----:B------:R-:W-:-:S09]  /*58c0*/  FMUL.FTZ R28, R28, R6 ;  /* 0x000000061c1c7220 */ /* 0x000fd20000410000 */
[----:B-----5:R-:W1:Y:S01]  /*58d0*/  @P2 MUFU.LG2 R10, R5 ;  /* 0x00000005000a2308 */ /* 0x020e620000000c00 */
[----:B------:R-:W-:Y:S01]  /*58e0*/  @P2 FMUL.FTZ R8, R8, 0.69314718246459960938 ;  /* 0x3f31721808082820 */ /* 0x000fe20000410000 */
[-C--:B------:R-:W-:Y:S01]  /*58f0*/  FMUL.FTZ R29, R29, R6.reuse ;  /* 0x000000061d1d7220 */ /* 0x080fe20000410000 */
[-C--:B------:R-:W-:Y:S01]  /*5900*/  FMUL.FTZ R32, R32, R6.reuse ;  /* 0x0000000620207220 */ /* 0x080fe20000410000 */
[-C--:B------:R-:W-:Y:S01]  /*5910*/  FMUL.FTZ R33, R33, R6.reuse ;  /* 0x0000000621217220 */ /* 0x080fe20000410000 */
[----:B0-----:R-:W-:Y:S01]  /*5920*/  @P1 FMUL.FTZ R9, R9, 0.69314718246459960938 ;  /* 0x3f31721809091820 */ /* 0x001fe20000410000 */
[-C--:B------:R-:W-:Y:S01]  /*5930*/  FMUL.FTZ R36, R36, R6.reuse ;  /* 0x0000000624247220 */ /* 0x080fe20000410000 */
[-C--:B------:R-:W-:Y:S01]  /*5940*/  FMUL.FTZ R37, R37, R6.reuse ;  /* 0x0000000625257220 */ /* 0x080fe20000410000 */
[----:B------:R0:W2:Y:S01]  /*5950*/  @P2 MUFU.RCP R4, R5 ;  /* 0x0000000500042308 */ /* 0x0000a20000001000 */
        /* <DEDUP_REMOVED lines=58> */
[-C--:B--2---:R-:W-:Y:S01]  /*5d00*/  FMUL.FTZ R26, R26, R4.reuse ;  /* 0x000000041a1a7220 */ /* 0x084fe20000410000 */
[----:B------:R-:W-:Y:S02]  /*5d10*/  IMAD.MOV.U32 R6, RZ, RZ, -0x800000 ;  /* 0xff800000ff067424 */ /* 0x000fe400078e00ff */
        /* <DEDUP_REMOVED lines=65> */
.L_x_9220:
        /* <DEDUP_REMOVED lines=13> */
[----:B------:R-:W-:Y:S01]  /*6200*/  IMAD.MOV.U32 R20, RZ, RZ, 0x2 ;  /* 0x00000002ff147424 */ /* 0x000fe200078e00ff */
[----:B------:R-:W-:Y:S01]  /*6210*/  F2FP.BF16.F32.PACK_AB R10, R29, R28 ;  /* 0x0000001c1d0a723e */ /* 0x000fe200000010ff */
[----:B------:R-:W-:Y:S01]  /*6220*/  ULDC.64 UR14, c[0x0][0xc00] ;  /* 0x00030000000e7ab9 */ /* 0x000fe20000000a00 */
[----:B------:R-:W-:Y:S01]  /*6230*/  F2FP.BF16.F32.PACK_AB R11, R31, R30 ;  /* 0x0000001e1f0b723e */ /* 0x000fe200000010ff */
[----:B------:R-:W-:Y:S01]  /*6240*/  USHF.L.U64.HI UR16, UR46, 0x2, UR45 ;  /* 0x000000022e107899 */ /* 0x000fe2000801022d */
[----:B------:R-:W3:Y:S01]  /*6250*/  LDL R179, [R1+0x44] ;  /* 0x0000440001b37983 */ /* 0x000ee20000100800 */
[----:B------:R-:W-:Y:S01]  /*6260*/  ULDC UR20, c[0x0][0xbe8] ;  /* 0x0002fa0000147ab9 */ /* 0x000fe20000000800 */
[----:B------:R-:W-:Y:S01]  /*6270*/  UMOV UR10, UR8 ;  /* 0x00000008000a7c82 */ /* 0x000fe20008000000 */
[----:B0-----:R-:W-:Y:S01]  /*6280*/  UMOV UR11, UR4 ;  /* 0x00000004000b7c82 */ /* 0x001fe20008000000 */
[----:B------:R-:W-:-:S04]  /*6290*/  USHF.L.U32 UR4, UR46, 0x2, URZ ;  /* 0x000000022e047899 */ /* 0x000fc8000800063f */
[----:B------:R-:W-:-:S04]  /*62a0*/  UIADD3 UR9, UP0, UR4, UR14, URZ ;  /* 0x0000000e04097290 */ /* 0x000fc8000ff1e03f */
[----:B------:R-:W-:Y:S01]  /*62b0*/  UIADD3.X UR12, UR16, UR15, URZ, UP0, !UPT ;  /* 0x0000000f100c7290 */ /* 0x000fe200087fe43f */
[----:B------:R-:W-:Y:S01]  /*62c0*/  BAR.SYNC.DEFER_BLOCKING 0x1, 0x100 ;  /* 0x0044000000007b1d */ /* 0x000fe20000010000 */
[----:B--2---:R-:W-:-:S03]  /*62d0*/  IMAD.WIDE R20, R0, R20, UR10 ;  /* 0x0000000a00147e25 */ /* 0x004fc6000f8e0214 */
[C---:B------:R-:W-:Y:S02]  /*62e0*/  IADD3 R13, P1, R20.reuse, 0x20, RZ ;  /* 0x00000020140d7810 */ /* 0x040fe40007f3e0ff */
[C---:B------:R-:W-:Y:S02]  /*62f0*/  IADD3 R15, P0, R20.reuse, 0x40, RZ ;  /* 0x00000040140f7810 */ /* 0x040fe40007f1e0ff */
[----:B------:R-:W-:Y:S02]  /*6300*/  IADD3 R157, P6, R20, 0x4020, RZ ;  /* 0x00004020149d7810 */ /* 0x000fe40007fde0ff */
[----:B------:R-:W-:Y:S02]  /*6310*/  LOP3.LUT R12, R13, 0x380, RZ, 0xc0, !PT ;  /* 0x000003800d0c7812 */ /* 0x000fe400078ec0ff */
[----:B------:R-:W-:Y:S02]  /*6320*/  LOP3.LUT R14, R15, 0x380, RZ, 0xc0, !PT ;  /* 0x000003800f0e7812 */ /* 0x000fe400078ec0ff */
[----:B------:R-:W-:-:S02]  /*6330*/  LOP3.LUT R156, R157, 0x380, RZ, 0xc0, !PT ;  /* 0x000003809d9c7812 */ /* 0x000fc400078ec0ff */
[----:B------:R-:W-:Y:S02]  /*6340*/  LOP3.LUT R9, R20, 0x380, RZ, 0xc0, !PT ;  /* 0x0000038014097812 */ /* 0x000fe400078ec0ff */
[----:B------:R-:W-:Y:S02]  /*6350*/  SHF.R.U64 R12, R12, 0x3, RZ ;  /* 0x000000030c0c7819 */ /* 0x000fe400000012ff */
[----:B------:R-:W-:Y:S02]  /*6360*/  SHF.R.U64 R14, R14, 0x3, RZ ;  /* 0x000000030e0e7819 */ /* 0x000fe400000012ff */
[----:B------:R-:W-:Y:S02]  /*6370*/  SHF.R.U64 R156, R156, 0x3, RZ ;  /* 0x000000039c9c7819 */ /* 0x000fe400000012ff */
[----:B------:R-:W-:Y:S02]  /*6380*/  IADD3 R159, P5, R20, 0x4040, RZ ;  /* 0x00004040149f7810 */ /* 0x000fe40007fbe0ff */
[----:B------:R-:W-:-:S02]  /*6390*/  SHF.R.U64 R9, R9, 0x3, RZ ;  /* 0x0000000309097819 */ /* 0x000fc400000012ff */
[----:B------:R-:W-:Y:S01]  /*63a0*/  LOP3.LUT R12, R12, R13, RZ, 0x3c, !PT ;  /* 0x0000000d0c0c7212 */ /* 0x000fe200078e3cff */
[--C-:B------:R-:W-:Y:S01]  /*63b0*/  IMAD.X R13, RZ, RZ, R21.reuse, P1 ;  /* 0x000000ffff0d7224 */ /* 0x100fe200008e0615 */
[----:B------:R-:W-:Y:S01]  /*63c0*/  LOP3.LUT R14, R14, R15, RZ, 0x3c, !PT ;  /* 0x0000000f0e0e7212 */ /* 0x000fe200078e3cff */
[--C-:B------:R-:W-:Y:S01]  /*63d0*/  IMAD.X R15, RZ, RZ, R21.reuse, P0 ;  /* 0x000000ffff0f7224 */ /* 0x100fe200000e0615 */
[----:B------:R-:W-:Y:S02]  /*63e0*/  IADD3 R163, P2, R20, 0x4060, RZ ;  /* 0x0000406014a37810 */ /* 0x000fe40007f5e0ff */
[----:B------:R-:W-:Y:S01]  /*63f0*/  LOP3.LUT R156, R156, R157, RZ, 0x3c, !PT ;  /* 0x0000009d9c9c7212 */ /* 0x000fe200078e3cff */
[----:B------:R-:W-:Y:S01]  /*6400*/  IMAD.X R157, RZ, RZ, R21, P6 ;  /* 0x000000ffff9d7224 */ /* 0x000fe200030e0615 */
[----:B------:R-:W-:Y:S02]  /*6410*/  IADD3 R165, P1, R20, 0x8000, RZ ;  /* 0x0000800014a57810 */ /* 0x000fe40007f3e0ff */
[----:B------:R-:W-:-:S02]  /*6420*/  LOP3.LUT R158, R159, 0x380, RZ, 0xc0, !PT ;  /* 0x000003809f9e7812 */ /* 0x000fc400078ec0ff */
[C---:B------:R-:W-:Y:S02]  /*6430*/  IADD3 R167, P0, R20.reuse, 0x8020, RZ ;  /* 0x0000802014a77810 */ /* 0x040fe40007f1e0ff */
[----:B------:R-:W-:Y:S01]  /*6440*/  LOP3.LUT R8, R9, R20, RZ, 0x3c, !PT ;  /* 0x0000001409087212 */ /* 0x000fe200078e3cff */
[----:B------:R-:W-:Y:S01]  /*6450*/  IMAD.MOV.U32 R9, RZ, RZ, R21 ;  /* 0x000000ffff097224 */ /* 0x000fe200078e0015 */
[C---:B------:R-:W-:Y:S02]  /*6460*/  IADD3 R4, P6, R20.reuse, 0xc000, RZ ;  /* 0x0000c00014047810 */ /* 0x040fe40007fde0ff */
[C---:B------:R-:W-:Y:S02]  /*6470*/  IADD3 R153, P4, R20.reuse, 0x60, RZ ;  /* 0x0000006014997810 */ /* 0x040fe40007f9e0ff */
[----:B------:R-:W-:Y:S02]  /*6480*/  IADD3 R155, P3, R20, 0x4000, RZ ;  /* 0x00004000149b7810 */ /* 0x000fe40007f7e0ff */
[----:B------:R-:W-:-:S02]  /*6490*/  LOP3.LUT R162, R163, 0x380, RZ, 0xc0, !PT ;  /* 0x00000380a3a27812 */ /* 0x000fc400078ec0ff */
[----:B------:R-:W-:Y:S02]  /*64a0*/  LOP3.LUT R164, R165, 0x380, RZ, 0xc0, !PT ;  /* 0x00000380a5a47812 */ /* 0x000fe400078ec0ff */
[----:B------:R-:W-:Y:S02]  /*64b0*/  SHF.R.U64 R158, R158, 0x3, RZ ;  /* 0x000000039e9e7819 */ /* 0x000fe400000012ff */
[----:B------:R-:W-:Y:S02]  /*64c0*/  LOP3.LUT R166, R167, 0x380, RZ, 0xc0, !PT ;  /* 0x00000380a7a67812 */ /* 0x000fe400078ec0ff */
[----:B------:R-:W-:Y:S02]  /*64d0*/  LOP3.LUT R3, R4, 0x380, RZ, 0xc0, !PT ;  /* 0x0000038004037812 */ /* 0x000fe400078ec0ff */
[----:B------:R-:W-:Y:S02]  /*64e0*/  LOP3.LUT R152, R153, 0x380, RZ, 0xc0, !PT ;  /* 0x0000038099987812 */ /* 0x000fe400078ec0ff */
[----:B------:R-:W-:-:S02]  /*64f0*/  LOP3.LUT R154, R155, 0x380, RZ, 0xc0, !PT ;  /* 0x000003809b9a7812 */ /* 0x000fc400078ec0ff */
[----:B------:R-:W-:Y:S02]  /*6500*/  SHF.R.U64 R162, R162, 0x3, RZ ;  /* 0x00000003a2a27819 */ /* 0x000fe400000012ff */
[----:B------:R-:W-:Y:S02]  /*6510*/  MOV R0, R8 ;  /* 0x0000000800007202 */ /* 0x000fe40000000f00 */
[----:B------:R-:W-:Y:S02]  /*6520*/  SHF.R.U64 R164, R164, 0x3, RZ ;  /* 0x00000003a4a47819 */ /* 0x000fe400000012ff */
[----:B------:R-:W-:Y:S02]  /*6530*/  F2FP.BF16.F32.PACK_AB R8, R25, R24 ;  /* 0x000000181908723e */ /* 0x000fe400000010ff */
[----:B------:R-:W-:Y:S02]  /*6540*/  F2FP.BF16.F32.PACK_AB R9, R27, R26 ;  /* 0x0000001a1b09723e */ /* 0x000fe400000010ff */
[----:B------:R-:W-:Y:S01]  /*6550*/  LOP3.LUT R158, R158, R159, RZ, 0x3c, !PT ;  /* 0x0000009f9e9e7212 */ /* 0x000fe200078e3cff */
[----:B------:R-:W-:Y:S01]  /*6560*/  IMAD.X R159, RZ, RZ, R21, P5 ;  /* 0x000000ffff9f7224 */ /* 0x000fe200028e0615 */
[----:B------:R-:W-:-:S02]  /*6570*/  SHF.R.U64 R166, R166, 0x3, RZ ;  /* 0x00000003a6a67819 */ /* 0x000fc400000012ff */
[----:B------:R-:W-:Y:S02]  /*6580*/  SHF.R.U64 R3, R3, 0x3, RZ ;  /* 0x0000000303037819 */ /* 0x000fe400000012ff */
[----:B------:R-:W-:Y:S02]  /*6590*/  SHF.R.U64 R152, R152, 0x3, RZ ;  /* 0x0000000398987819 */ /* 0x000fe400000012ff */
[----:B------:R-:W-:Y:S02]  /*65a0*/  SHF.R.U64 R154, R154, 0x3, RZ ;  /* 0x000000039a9a7819 */ /* 0x000fe400000012ff */
[----:B------:R-:W-:Y:S01]  /*65b0*/  LOP3.LUT R162, R162, R163, RZ, 0x3c, !PT ;  /* 0x000000a3a2a27212 */ /* 0x000fe200078e3cff */
[--C-:B------:R-:W-:Y:S01]  /*65c0*/  IMAD.X R163, RZ, RZ, R21.reuse, P2 ;  /* 0x000000ffffa37224 */ /* 0x100fe200010e0615 */
[----:B------:R-:W-:Y:S01]  /*65d0*/  IADD3 R7, P5, R20, 0xc020, RZ ;  /* 0x0000c02014077810 */ /* 0x000fe20007fbe0ff */
[----:B------:R0:W-:Y:S01]  /*65e0*/  STSM.16.M88.4 [R0], R8 ;  /* 0x0000000800007844 */ /* 0x0001e20000000200 */
[----:B------:R-:W-:Y:S01]  /*65f0*/  LOP3.LUT R164, R164, R165, RZ, 0x3c, !PT ;  /* 0x000000a5a4a47212 */ /* 0x000fe200078e3cff */
[----:B------:R-:W-:Y:S01]  /*6600*/  IMAD.X R165, RZ, RZ, R21, P1 ;  /* 0x000000ffffa57224 */ /* 0x000fe200008e0615 */
[----:B------:R-:W-:-:S02]  /*6610*/  LOP3.LUT R166, R166, R167, RZ, 0x3c, !PT ;  /* 0x000000a7a6a67212 */ /* 0x000fc400078e3cff */
[C---:B------:R-:W-:Y:S02]  /*6620*/  IADD3 R161, P2, R20.reuse, 0xc040, RZ ;  /* 0x0000c04014a17810 */ /* 0x040fe40007f5e0ff */
[----:B------:R-:W-:Y:S02]  /*6630*/  IADD3 R167, P1, R20, 0xc060, RZ ;  /* 0x0000c06014a77810 */ /* 0x000fe40007f3e0ff */
[----:B------:R-:W-:Y:S01]  /*6640*/  LOP3.LUT R152, R152, R153, RZ, 0x3c, !PT ;  /* 0x0000009998987212 */ /* 0x000fe200078e3cff */
[--C-:B------:R-:W-:Y:S01]  /*6650*/  IMAD.X R153, RZ, RZ, R21.reuse, P4 ;  /* 0x000000ffff997224 */ /* 0x100fe200020e0615 */
[----:B------:R-:W-:Y:S01]  /*6660*/  LOP3.LUT R154, R154, R155, RZ, 0x3c, !PT ;  /* 0x0000009b9a9a7212 */ /* 0x000fe200078e3cff */
[----:B------:R-:W-:Y:S01]  /*6670*/  IMAD.X R155, RZ, RZ, R21, P3 ;  /* 0x000000ffff9b7224 */ /* 0x000fe200018e0615 */
[----:B------:R-:W-:Y:S02]  /*6680*/  IADD3 R169, P4, R20, 0x8040, RZ ;  /* 0x0000804014a97810 */ /* 0x000fe40007f9e0ff */
[----:B0-----:R-:W-:-:S02]  /*6690*/  LOP3.LUT R8, R3, R4, RZ, 0x3c, !PT ;  /* 0x0000000403087212 */ /* 0x001fc400078e3cff */
[----:B------:R-:W-:Y:S02]  /*66a0*/  LOP3.LUT R3, R7, 0x380, RZ, 0xc0, !PT ;  /* 0x0000038007037812 */ /* 0x000fe400078ec0ff */
[----:B------:R-:W-:Y:S02]  /*66b0*/  IADD3 R171, P3, R20, 0x8060, RZ ;  /* 0x0000806014ab7810 */ /* 0x000fe40007f7e0ff */
[----:B------:R-:W-:Y:S02]  /*66c0*/  LOP3.LUT R160, R161, 0x380, RZ, 0xc0, !PT ;  /* 0x00000380a1a07812 */ /* 0x000fe400078ec0ff */
[----:B------:R-:W-:Y:S02]  /*66d0*/  LOP3.LUT R20, R167, 0x380, RZ, 0xc0, !PT ;  /* 0x00000380a7147812 */ /* 0x000fe400078ec0ff */
[----:B------:R-:W-:Y:S01]  /*66e0*/  SHF.R.U64 R10, R3, 0x3, RZ ;  /* 0x00000003030a7819 */ /* 0x000fe200000012ff */
[--C-:B------:R-:W-:Y:S01]  /*66f0*/  IMAD.X R9, RZ, RZ, R21.reuse, P6 ;  /* 0x000000ffff097224 */ /* 0x100fe200030e0615 */
[----:B------:R-:W-:Y:S01]  /*6700*/  SHF.R.U64 R160, R160, 0x3, RZ ;  /* 0x00000003a0a07819 */ /* 0x000fe200000012ff */
[----:B------:R-:W-:Y:S01]  /*6710*/  IMAD.X R11, RZ, RZ, R21, P5 ;  /* 0x000000ffff0b7224 */ /* 0x000fe200028e0615 */
[----:B------:R-:W-:-:S02]  /*6720*/  LOP3.LUT R168, R169, 0x380, RZ, 0xc0, !PT ;  /* 0x00000380a9a87812 */ /* 0x000fc400078ec0ff */
[----:B------:R-:W-:Y:S02]  /*6730*/  SHF.R.U64 R20, R20, 0x3, RZ ;  /* 0x0000000314147819 */ /* 0x000fe400000012ff */
[----:B------:R-:W-:Y:S02]  /*6740*/  MOV R173, R156 ;  /* 0x0000009c00ad7202 */ /* 0x000fe40000000f00 */
[----:B------:R-:W-:Y:S02]  /*6750*/  MOV R174, R158 ;  /* 0x0000009e00ae7202 */ /* 0x000fe40000000f00 */
[----:B------:R-:W-:Y:S02]  /*6760*/  LOP3.LUT R10, R10, R7, RZ, 0x3c, !PT ;  /* 0x000000070a0a7212 */ /* 0x000fe400078e3cff */
[----:B------:R-:W-:Y:S02]  /*6770*/  MOV R12, R12 ;  /* 0x0000000c000c7202 */ /* 0x000fe40000000f00 */
[----:B------:R-:W-:-:S02]  /*6780*/  F2FP.BF16.F32.PACK_AB R156, R33, R32 ;  /* 0x00000020219c723e */ /* 0x000fc400000010ff */
[----:B------:R-:W-:Y:S02]  /*6790*/  F2FP.BF16.F32.PACK_AB R157, R35, R34 ;  /* 0x00000022239d723e */ /* 0x000fe400000010ff */
[----:B------:R-:W-:Y:S02]  /*67a0*/  F2FP.BF16.F32.PACK_AB R158, R37, R36 ;  /* 0x00000024259e723e */ /* 0x000fe400000010ff */
[----:B------:R-:W-:Y:S02]  /*67b0*/  F2FP.BF16.F32.PACK_AB R159, R39, R38 ;  /* 0x00000026279f723e */ /* 0x000fe400000010ff */
[----:B------:R-:W-:Y:S02]  /*67c0*/  LOP3.LUT R170, R171, 0x380, RZ, 0xc0, !PT ;  /* 0x00000380abaa7812 */ /* 0x000fe400078ec0ff */
[----:B------:R-:W-:Y:S01]  /*67d0*/  LOP3.LUT R160, R160, R161, RZ, 0x3c, !PT ;  /* 0x000000a1a0a07212 */ /* 0x000fe200078e3cff */
[----:B------:R-:W-:Y:S01]  /*67e0*/  IMAD.X R161, RZ, RZ, R21, P2 ;  /* 0x000000ffffa17224 */ /* 0x000fe200010e0615 */
[----:B------:R-:W-:-:S02]  /*67f0*/  SHF.R.U64 R168, R168, 0x3, RZ ;  /* 0x00000003a8a87819 */ /* 0x000fc400000012ff */
[----:B------:R-:W-:Y:S01]  /*6800*/  LOP3.LUT R20, R20, R167, RZ, 0x3c, !PT ;  /* 0x000000a714147212 */ /* 0x000fe200078e3cff */
[----:B------:R-:W-:Y:S01]  /*6810*/  IMAD.X R167, RZ, RZ, R21, P0 ;  /* 0x000000ffffa77224 */ /* 0x000fe200000e0615 */
[----:B------:R-:W-:Y:S01]  /*6820*/  MOV R0, R8 ;  /* 0x0000000800007202 */ /* 0x000fe20000000f00 */
[----:B------:R0:W-:Y:S01]  /*6830*/  STSM.16.M88.4 [R12], R156 ;  /* 0x0000009c0c007844 */ /* 0x0001e20000000200 */
[----:B------:R-:W-:Y:S02]  /*6840*/  MOV R3, R10 ;  /* 0x0000000a00037202 */ /* 0x000fe40000000f00 */
[----:B------:R-:W-:Y:S02]  /*6850*/  SHF.R.U64 R170, R170, 0x3, RZ ;  /* 0x00000003aaaa7819 */ /* 0x000fe400000012ff */
[----:B------:R-:W-:Y:S02]  /*6860*/  MOV R176, R14 ;  /* 0x0000000e00b07202 */ /* 0x000fe40000000f00 */
[----:B------:R-:W-:-:S02]  /*6870*/  F2FP.BF16.F32.PACK_AB R8, R41, R40 ;  /* 0x000000282908723e */ /* 0x000fc400000010ff */
[----:B------:R-:W-:Y:S02]  /*6880*/  F2FP.BF16.F32.PACK_AB R9, R43, R42 ;  /* 0x0000002a2b09723e */ /* 0x000fe400000010ff */
[----:B------:R-:W-:Y:S02]  /*6890*/  F2FP.BF16.F32.PACK_AB R10, R45, R44 ;  /* 0x0000002c2d0a723e */ /* 0x000fe400000010ff */
[----:B------:R-:W-:Y:S02]  /*68a0*/  F2FP.BF16.F32.PACK_AB R11, R47, R46 ;  /* 0x0000002e2f0b723e */ /* 0x000fe400000010ff */
[----:B------:R-:W-:Y:S02]  /*68b0*/  MOV R177, R152 ;  /* 0x0000009800b17202 */ /* 0x000fe40000000f00 */
[----:B------:R-:W-:Y:S02]  /*68c0*/  MOV R178, R154 ;  /* 0x0000009a00b27202 */ /* 0x000fe40000000f00 */
[----:B0-----:R-:W-:-:S02]  /*68d0*/  F2FP.BF16.F32.PACK_AB R12, R49, R48 ;  /* 0x00000030310c723e */ /* 0x001fc400000010ff */
[----:B------:R-:W-:Y:S02]  /*68e0*/  F2FP.BF16.F32.PACK_AB R13, R51, R50 ;  /* 0x00000032330d723e */ /* 0x000fe400000010ff */
[----:B------:R-:W-:Y:S02]  /*68f0*/  F2FP.BF16.F32.PACK_AB R14, R53, R52 ;  /* 0x00000034350e723e */ /* 0x000fe400000010ff */
[----:B------:R-:W-:Y:S02]  /*6900*/  F2FP.BF16.F32.PACK_AB R15, R55, R54 ;  /* 0x00000036370f723e */ /* 0x000fe400000010ff */
[----:B------:R-:W-:Y:S01]  /*6910*/  LOP3.LUT R168, R168, R169, RZ, 0x3c, !PT ;  /* 0x000000a9a8a87212 */ /* 0x000fe200078e3cff */
[----:B------:R-:W-:Y:S01]  /*6920*/  IMAD.X R169, RZ, RZ, R21, P4 ;  /* 0x000000ffffa97224 */ /* 0x000fe200020e0615 */
[----:B------:R-:W-:Y:S02]  /*6930*/  F2FP.BF16.F32.PACK_AB R152, R57, R56 ;  /* 0x000000383998723e */ /* 0x000fe400000010ff */
[----:B------:R-:W-:-:S02]  /*6940*/  F2FP.BF16.F32.PACK_AB R153, R59, R58 ;  /* 0x0000003a3b99723e */ /* 0x000fc400000010ff */
[----:B------:R-:W-:Y:S02]  /*6950*/  F2FP.BF16.F32.PACK_AB R154, R61, R60 ;  /* 0x0000003c3d9a723e */ /* 0x000fe400000010ff */
[----:B------:R-:W-:Y:S02]  /*6960*/  F2FP.BF16.F32.PACK_AB R155, R63, R62 ;  /* 0x0000003e3f9b723e */ /* 0x000fe400000010ff */
[----:B------:R-:W-:Y:S02]  /*6970*/  MOV R175, R162 ;  /* 0x000000a200af7202 */ /* 0x000fe40000000f00 */
[----:B------:R-:W-:Y:S02]  /*6980*/  MOV R4, R160 ;  /* 0x000000a000047202 */ /* 0x000fe40000000f00 */
[----:B------:R-:W-:Y:S02]  /*6990*/  F2FP.BF16.F32.PACK_AB R156, R65, R64 ;  /* 0x00000040419c723e */ /* 0x000fe400000010ff */
[----:B------:R-:W-:-:S02]  /*69a0*/  F2FP.BF16.F32.PACK_AB R157, R67, R66 ;  /* 0x00000042439d723e */ /* 0x000fc400000010ff */
[----:B------:R-:W-:Y:S02]  /*69b0*/  F2FP.BF16.F32.PACK_AB R158, R69, R68 ;  /* 0x00000044459e723e */ /* 0x000fe400000010ff */
[----:B------:R-:W-:Y:S01]  /*69c0*/  F2FP.BF16.F32.PACK_AB R159, R71, R70 ;  /* 0x00000046479f723e */ /* 0x000fe200000010ff */
[----:B------:R0:W-:Y:S01]  /*69d0*/  STSM.16.M88.4 [R176], R8 ;  /* 0x00000008b0007844 */ /* 0x0001e20000000200 */
[----:B------:R-:W-:Y:S01]  /*69e0*/  LOP3.LUT R170, R170, R171, RZ, 0x3c, !PT ;  /* 0x000000abaaaa7212 */ /* 0x000fe200078e3cff */
[----:B------:R-:W-:Y:S01]  /*69f0*/  IMAD.X R171, RZ, RZ, R21, P3 ;  /* 0x000000ffffab7224 */ /* 0x000fe200018e0615 */
[----:B------:R-:W-:Y:S02]  /*6a00*/  MOV R7, R164 ;  /* 0x000000a400077202 */ /* 0x000fe40000000f00 */
[----:B------:R-:W-:Y:S02]  /*6a10*/  MOV R172, R166 ;  /* 0x000000a600ac7202 */ /* 0x000fe40000000f00 */
[----:B------:R-:W-:-:S02]  /*6a20*/  F2FP.BF16.F32.PACK_AB R160, R73, R72 ;  /* 0x0000004849a0723e */ /* 0x000fc400000010ff */
[----:B------:R-:W-:Y:S02]  /*6a30*/  F2FP.BF16.F32.PACK_AB R161, R75, R74 ;  /* 0x0000004a4ba1723e */ /* 0x000fe400000010ff */
[----:B------:R-:W-:Y:S02]  /*6a40*/  F2FP.BF16.F32.PACK_AB R162, R77, R76 ;  /* 0x0000004c4da2723e */ /* 0x000fe400000010ff */
[----:B------:R-:W-:Y:S01]  /*6a50*/  F2FP.BF16.F32.PACK_AB R163, R79, R78 ;  /* 0x0000004e4fa3723e */ /* 0x000fe200000010ff */
[----:B------:R1:W-:Y:S01]  /*6a60*/  STSM.16.M88.4 [R177], R12 ;  /* 0x0000000cb1007844 */ /* 0x0003e20000000200 */
[----:B------:R-:W-:Y:S02]  /*6a70*/  F2FP.BF16.F32.PACK_AB R164, R81, R80 ;  /* 0x0000005051a4723e */ /* 0x000fe400000010ff */
[----:B------:R-:W-:Y:S02]  /*6a80*/  F2FP.BF16.F32.PACK_AB R165, R83, R82 ;  /* 0x0000005253a5723e */ /* 0x000fe400000010ff */
[----:B------:R-:W-:-:S02]  /*6a90*/  F2FP.BF16.F32.PACK_AB R166, R85, R84 ;  /* 0x0000005455a6723e */ /* 0x000fc400000010ff */
[----:B------:R-:W-:Y:S01]  /*6aa0*/  F2FP.BF16.F32.PACK_AB R167, R87, R86 ;  /* 0x0000005657a7723e */ /* 0x000fe200000010ff */
[----:B------:R2:W-:Y:S01]  /*6ab0*/  STSM.16.M88.4 [R178], R152 ;  /* 0x00000098b2007844 */ /* 0x0005e20000000200 */
[----:B0-----:R-:W-:Y:S02]  /*6ac0*/  F2FP.BF16.F32.PACK_AB R8, R89, R88 ;  /* 0x000000585908723e */ /* 0x001fe400000010ff */
[----:B------:R-:W-:Y:S02]  /*6ad0*/  F2FP.BF16.F32.PACK_AB R9, R91, R90 ;  /* 0x0000005a5b09723e */ /* 0x000fe400000010ff */
[----:B------:R-:W-:Y:S02]  /*6ae0*/  F2FP.BF16.F32.PACK_AB R10, R93, R92 ;  /* 0x0000005c5d0a723e */ /* 0x000fe400000010ff */
[----:B------:R-:W-:Y:S01]  /*6af0*/  F2FP.BF16.F32.PACK_AB R11, R95, R94 ;  /* 0x0000005e5f0b723e */ /* 0x000fe200000010ff */
[----:B------:R0:W-:Y:S01]  /*6b00*/  STSM.16.M88.4 [R173], R156 ;  /* 0x0000009cad007844 */ /* 0x0001e20000000200 */
[----:B-1----:R-:W-:-:S02]  /*6b10*/  F2FP.BF16.F32.PACK_AB R12, R97, R96 ;  /* 0x00000060610c723e */ /* 0x002fc400000010ff */
[----:B------:R-:W-:Y:S02]  /*6b20*/  F2FP.BF16.F32.PACK_AB R13, R99, R98 ;  /* 0x00000062630d723e */ /* 0x000fe400000010ff */
[----:B------:R-:W-:Y:S02]  /*6b30*/  F2FP.BF16.F32.PACK_AB R14, R101, R100 ;  /* 0x00000064650e723e */ /* 0x000fe400000010ff */
[----:B------:R-:W-:Y:S01]  /*6b40*/  F2FP.BF16.F32.PACK_AB R15, R103, R102 ;  /* 0x00000066670f723e */ /* 0x000fe200000010ff */
[----:B------:R-:W-:Y:S01]  /*6b50*/  IMAD.X R21, RZ, RZ, R21, P1 ;  /* 0x000000ffff157224 */ /* 0x000fe200008e0615 */
[----:B------:R-:W-:Y:S01]  /*6b60*/  MOV R168, R168 ;  /* 0x000000a800a87202 */ /* 0x000fe20000000f00 */
[----:B------:R1:W-:Y:S01]  /*6b70*/  STSM.16.M88.4 [R174], R160 ;  /* 0x000000a0ae007844 */ /* 0x0003e20000000200 */
[----:B--2---:R-:W-:Y:S02]  /*6b80*/  F2FP.BF16.F32.PACK_AB R152, R105, R104 ;  /* 0x000000686998723e */ /* 0x004fe400000010ff */
[----:B------:R-:W-:-:S02]  /*6b90*/  F2FP.BF16.F32.PACK_AB R153, R107, R106 ;  /* 0x0000006a6b99723e */ /* 0x000fc400000010ff */
[----:B------:R-:W-:Y:S02]  /*6ba0*/  F2FP.BF16.F32.PACK_AB R154, R109, R108 ;  /* 0x0000006c6d9a723e */ /* 0x000fe400000010ff */
[----:B------:R-:W-:Y:S01]  /*6bb0*/  F2FP.BF16.F32.PACK_AB R155, R111, R110 ;  /* 0x0000006e6f9b723e */ /* 0x000fe200000010ff */
[----:B------:R-:W-:Y:S01]  /*6bc0*/  STSM.16.M88.4 [R175], R164 ;  /* 0x000000a4af007844 */ /* 0x000fe20000000200 */
[----:B------:R-:W-:Y:S02]  /*6bd0*/  MOV R170, R170 ;  /* 0x000000aa00aa7202 */ /* 0x000fe40000000f00 */
[----:B0-----:R-:W-:Y:S01]  /*6be0*/  F2FP.BF16.F32.PACK_AB R156, R113, R112 ;  /* 0x00000070719c723e */ /* 0x001fe200000010ff */
[----:B------:R0:W-:Y:S01]  /*6bf0*/  STSM.16.M88.4 [R7], R8 ;  /* 0x0000000807007844 */ /* 0x0001e20000000200 */
[----:B------:R-:W-:Y:S02]  /*6c00*/  F2FP.BF16.F32.PACK_AB R157, R115, R114 ;  /* 0x00000072739d723e */ /* 0x000fe400000010ff */
[----:B------:R-:W-:-:S02]  /*6c10*/  F2FP.BF16.F32.PACK_AB R158, R117, R116 ;  /* 0x00000074759e723e */ /* 0x000fc400000010ff */
[----:B------:R-:W-:Y:S01]  /*6c20*/  F2FP.BF16.F32.PACK_AB R159, R119, R118 ;  /* 0x00000076779f723e */ /* 0x000fe200000010ff */
[----:B------:R2:W-:Y:S01]  /*6c30*/  STSM.16.M88.4 [R172], R12 ;  /* 0x0000000cac007844 */ /* 0x0005e20000000200 */
[----:B-1----:R-:W-:Y:S02]  /*6c40*/  F2FP.BF16.F32.PACK_AB R160, R121, R120 ;  /* 0x0000007879a0723e */ /* 0x002fe400000010ff */
[----:B------:R-:W-:Y:S02]  /*6c50*/  F2FP.BF16.F32.PACK_AB R161, R123, R122 ;  /* 0x0000007a7ba1723e */ /* 0x000fe400000010ff */
[----:B------:R-:W-:Y:S02]  /*6c60*/  F2FP.BF16.F32.PACK_AB R162, R125, R124 ;  /* 0x0000007c7da2723e */ /* 0x000fe400000010ff */
[----:B------:R-:W-:Y:S01]  /*6c70*/  F2FP.BF16.F32.PACK_AB R163, R127, R126 ;  /* 0x0000007e7fa3723e */ /* 0x000fe200000010ff */
[----:B------:R1:W-:Y:S01]  /*6c80*/  STSM.16.M88.4 [R168], R152 ;  /* 0x00000098a8007844 */ /* 0x0003e20000000200 */
[----:B0-----:R-:W-:-:S02]  /*6c90*/  F2FP.BF16.F32.PACK_AB R8, R129, R128 ;  /* 0x000000808108723e */ /* 0x001fc400000010ff */
[----:B------:R-:W-:Y:S02]  /*6ca0*/  F2FP.BF16.F32.PACK_AB R9, R131, R130 ;  /* 0x000000828309723e */ /* 0x000fe400000010ff */
[----:B------:R-:W-:Y:S02]  /*6cb0*/  F2FP.BF16.F32.PACK_AB R10, R133, R132 ;  /* 0x00000084850a723e */ /* 0x000fe400000010ff */
[----:B------:R-:W-:Y:S02]  /*6cc0*/  F2FP.BF16.F32.PACK_AB R11, R135, R134 ;  /* 0x00000086870b723e */ /* 0x000fe400000010ff */
[----:B--2---:R-:W-:Y:S02]  /*6cd0*/  F2FP.BF16.F32.PACK_AB R12, R137, R136 ;  /* 0x00000088890c723e */ /* 0x004fe400000010ff */
[----:B------:R-:W-:Y:S02]  /*6ce0*/  F2FP.BF16.F32.PACK_AB R13, R139, R138 ;  /* 0x0000008a8b0d723e */ /* 0x000fe400000010ff */
[----:B------:R-:W-:-:S02]  /*6cf0*/  F2FP.BF16.F32.PACK_AB R14, R141, R140 ;  /* 0x0000008c8d0e723e */ /* 0x000fc400000010ff */
[----:B------:R-:W-:Y:S01]  /*6d00*/  F2FP.BF16.F32.PACK_AB R15, R143, R142 ;  /* 0x0000008e8f0f723e */ /* 0x000fe200000010ff */
[----:B------:R-:W-:Y:S01]  /*6d10*/  STSM.16.M88.4 [R170], R156 ;  /* 0x0000009caa007844 */ /* 0x000fe20000000200 */
[----:B------:R-:W-:Y:S02]  /*6d20*/  MOV R169, R20 ;  /* 0x0000001400a97202 */ /* 0x000fe40000000f00 */
[----:B-1----:R-:W-:Y:S02]  /*6d30*/  F2FP.BF16.F32.PACK_AB R152, R145, R144 ;  /* 0x000000909198723e */ /* 0x002fe400000010ff */
[----:B------:R-:W-:Y:S02]  /*6d40*/  F2FP.BF16.F32.PACK_AB R153, R147, R146 ;  /* 0x000000929399723e */ /* 0x000fe400000010ff */
[----:B------:R-:W-:Y:S02]  /*6d50*/  F2FP.BF16.F32.PACK_AB R154, R149, R148 ;  /* 0x00000094959a723e */ /* 0x000fe400000010ff */
[----:B------:R-:W-:Y:S01]  /*6d60*/  F2FP.BF16.F32.PACK_AB R155, R151, R150 ;  /* 0x00000096979b723e */ /* 0x000fe200000010ff */
[----:B------:R-:W-:Y:S04]  /*6d70*/  STSM.16.M88.4 [R0], R160 ;  /* 0x000000a000007844 */ /* 0x000fe80000000200 */
[----:B------:R0:W-:Y:S04]  /*6d80*/  STSM.16.M88.4 [R3], R8 ;  /* 0x0000000803007844 */ /* 0x0001e80000000200 */
[----:B------:R1:W-:Y:S04]  /*6d90*/  STSM.16.M88.4 [R4], R12 ;  /* 0x0000000c04007844 */ /* 0x0003e80000000200 */
[----:B------:R2:W-:Y:S01]  /*6da0*/  STSM.16.M88.4 [R169], R152 ;  /* 0x00000098a9007844 */ /* 0x0005e20000000200 */
[----:B------:R-:W-:Y:S01]  /*6db0*/  BAR.SYNC.DEFER_BLOCKING 0x1, 0x100 ;  /* 0x0044000000007b1d */ /* 0x000fe20000010000 */
[----:B------:R-:W-:-:S04]  /*6dc0*/  ISETP.NE.U32.AND P0, PT, RZ, UR14, PT ;  /* 0x0000000eff007c0c */ /* 0x000fc8000bf05070 */
[----:B------:R-:W-:Y:S01]  /*6dd0*/  ISETP.NE.AND.EX P0, PT, RZ, UR15, PT, P0 ;  /* 0x0000000fff007c0c */ /* 0x000fe2000bf05300 */
[----:B------:R-:W-:Y:S02]  /*6de0*/  IMAD.U32 R20, RZ, RZ, UR9 ;  /* 0x00000009ff147e24 */ /* 0x000fe4000f8e00ff */
[----:B------:R-:W-:Y:S01]  /*6df0*/  IMAD.U32 R21, RZ, RZ, UR12 ;  /* 0x0000000cff157e24 */ /* 0x000fe2000f8e00ff */
[----:B------:R-:W-:Y:S02]  /*6e00*/  ULDC.64 UR12, c[0x0][0xc08] ;  /* 0x00030200000c7ab9 */ /* 0x000fe40000000a00 */
[----:B------:R-:W-:-:S07]  /*6e10*/  UISETP.NE.U32.AND UP0, UPT, UR12, URZ, UPT ;  /* 0x0000003f0c00728c */ /* 0x000fce000bf05070 */
[----:B------:R-:W4:Y:S01]  /*6e20*/  @P0 LDG.E R7, desc[UR40][R20.64] ;  /* 0x0000002814070981 */ /* 0x000f22000c1e1900 */
[----:B------:R-:W-:-:S06]  /*6e30*/  UISETP.NE.AND.EX UP0, UPT, UR13, URZ, UPT, UP0 ;  /* 0x0000003f0d00728c */ /* 0x000fcc000bf05300 */
[----:B------:R-:W-:-:S05]  /*6e40*/  PLOP3.LUT P4, PT, PT, PT, UP0, 0x80, 0x0 ;  /* 0x000000000000781c */ /* 0x000fca0003f8f008 */
[----:B------:R-:W-:-:S03]  /*6e50*/  @UP0 UIADD3 UR12, UP1, UR4, UR12, URZ ;  /* 0x0000000c040c0290 */ /* 0x000fc6000ff3e03f */
[----:B------:R-:W-:Y:S01]  /*6e60*/  ULDC UR4, c[0x0][0xad4] ;  /* 0x0002b50000047ab9 */ /* 0x000fe20000000800 */
[----:B------:R-:W-:Y:S02]  /*6e70*/  @UP0 UIADD3.X UR13, UR16, UR13, URZ, UP1, !UPT ;  /* 0x0000000d100d0290 */ /* 0x000fe40008ffe43f */
[----:B0-----:R-:W-:-:S04]  /*6e80*/  IMAD.U32 R8, RZ, RZ, UR12 ;  /* 0x0000000cff087e24 */ /* 0x001fc8000f8e00ff */
[----:B------:R-:W-:-:S05]  /*6e90*/  IMAD.U32 R9, RZ, RZ, UR13 ;  /* 0x0000000dff097e24 */ /* 0x000fca000f8e00ff */
[----:B------:R0:W5:Y:S01]  /*6ea0*/  @P4 LDG.E R0, desc[UR40][R8.64] ;  /* 0x0000002808004981 */ /* 0x000162000c1e1900 */
[----:B------:R-:W-:Y:S02]  /*6eb0*/  UISETP.NE.AND UP0, UPT, UR39, URZ, UPT ;  /* 0x0000003f2700728c */ /* 0x000fe4000bf05270 */
[----:B------:R-:W-:Y:S02]  /*6ec0*/  UISETP.NE.AND UP1, UPT, UR20, 0x1, UPT ;  /* 0x000000011400788c */ /* 0x000fe4000bf25270 */
[----:B------:R-:W-:Y:S01]  /*6ed0*/  USEL UR4, UR39, UR4, UP0 ;  /* 0x0000000427047287 */ /* 0x000fe20008000000 */
[----:B------:R-:W-:-:S03]  /*6ee0*/  UMOV UR21, 0x9b8 ;  /* 0x000009b800157882 */ /* 0x000fc60000000000 */
[----:B------:R-:W-:Y:S01]  /*6ef0*/  UISETP.GT.AND UP2, UPT, UR4, 0x1, UPT ;  /* 0x000000010400788c */ /* 0x000fe2000bf44270 */
[----:B------:R-:W-:Y:S01]  /*6f00*/  PLOP3.LUT P1, PT, PT, PT, UP1, 0x80, 0x0 ;  /* 0x000000000000781c */ /* 0x000fe20003f2f018 */
[----:B------:R-:W-:Y:S02]  /*6f10*/  UISETP.NE.U32.AND UP0, UPT, UR14, URZ, UPT ;  /* 0x0000003f0e00728c */ /* 0x000fe4000bf05070 */
[----:B------:R-:W-:Y:S01]  /*6f20*/  USEL UR21, UR21, 0x978, UP2 ;  /* 0x0000097815157887 */ /* 0x000fe20009000000 */
[----:B-1----:R-:W-:Y:S01]  /*6f30*/  IMAD.U32 R12, RZ, RZ, UR44 ;  /* 0x0000002cff0c7e24 */ /* 0x002fe2000f8e00ff */
[----:B------:R-:W-:Y:S01]  /*6f40*/  UISETP.NE.AND.EX UP0, UPT, UR15, URZ, UPT, UP0 ;  /* 0x0000003f0f00728c */ /* 0x000fe2000bf05300 */
[----:B------:R-:W-:Y:S02]  /*6f50*/  UMOV UR4, URZ ;  /* 0x0000003f00047c82 */ /* 0x000fe40008000000 */
[----:B---3--:R-:W-:Y:S01]  /*6f60*/  IMAD R12, R12, 0x80, R179 ;  /* 0x000000800c0c7824 */ /* 0x008fe200078e02b3 */
[----:B------:R-:W-:Y:S01]  /*6f70*/  USEL UR46, UR46, URZ, !UP0 ;  /* 0x0000003f2e2e7287 */ /* 0x000fe2000c000000 */
[----:B------:R-:W-:Y:S01]  /*6f80*/  @UP1 ULDC UR23, c[0x0][0xbec] ;  /* 0x0002fb0000171ab9 */ /* 0x000fe20000000800 */
[----:B------:R-:W-:-:S02]  /*6f90*/  USEL UR9, UR42, URZ, UP2 ;  /* 0x0000003f2a097287 */ /* 0x000fc40009000000 */
[----:B------:R-:W-:Y:S01]  /*6fa0*/  @P1 IMAD.HI.U32 R4, R12, UR23, RZ ;  /* 0x000000170c041c27 */ /* 0x000fe2000f8e00ff */
[----:B------:R-:W-:Y:S01]  /*6fb0*/  @UP1 ULDC UR26, c[0x0][0xbf0] ;  /* 0x0002fc00001a1ab9 */ /* 0x000fe20000000800 */
[----:B------:R-:W-:Y:S01]  /*6fc0*/  ULDC.64 UR16, c[0x0][UR21+0x220] ;  /* 0x0000880015107abb */ /* 0x000fe20008000a00 */
[----:B------:R-:W-:Y:S01]  /*6fd0*/  USEL UR45, UR45, URZ, !UP0 ;  /* 0x0000003f2d2d7287 */ /* 0x000fe2000c000000 */
[----:B------:R-:W-:Y:S01]  /*6fe0*/  ULDC.64 UR14, c[0x0][UR21+0x218] ;  /* 0x00008600150e7abb */ /* 0x000fe20008000a00 */
[----:B------:R-:W-:Y:S01]  /*6ff0*/  ULDC.64 UR18, c[0x0][UR21+0x228] ;  /* 0x00008a0015127abb */ /* 0x000fe20008000a00 */
[----:B------:R-:W-:Y:S01]  /*7000*/  UIMAD UR17, UR17, UR46, URZ ;  /* 0x0000002e111172a4 */ /* 0x000fe2000f8e023f */
[----:B------:R-:W-:Y:S01]  /*7010*/  IMAD.MOV.U32 R3, RZ, RZ, R12 ;  /* 0x000000ffff037224 */ /* 0x000fe200078e000c */
[----:B------:R-:W-:Y:S02]  /*7020*/  UIMAD.WIDE.U32 UR12, UR14, UR43, URZ ;  /* 0x0000002b0e0c72a5 */ /* 0x000fe4000f8e003f */
[----:B------:R-:W-:-:S02]  /*7030*/  UIMAD UR22, UR15, UR43, URZ ;  /* 0x0000002b0f1672a4 */ /* 0x000fc4000f8e023f */
[----:B------:R-:W-:Y:S01]  /*7040*/  UIMAD.WIDE.U32 UR24, UR18, UR9, URZ ;  /* 0x00000009121872a5 */ /* 0x000fe2000f8e003f */
[----:B------:R-:W-:Y:S01]  /*7050*/  @P1 SHF.R.U32.HI R3, RZ, UR26, R4 ;  /* 0x0000001aff031c19 */ /* 0x000fe20008011604 */
[----:B------:R-:W-:Y:S02]  /*7060*/  UIMAD UR9, UR19, UR9, URZ ;  /* 0x00000009130972a4 */ /* 0x000fe4000f8e023f */
[----:B------:R-:W-:Y:S02]  /*7070*/  UIMAD.WIDE.U32 UR14, UR16, UR46, URZ ;  /* 0x0000002e100e72a5 */ /* 0x000fe4000f8e003f */
[----:B------:R-:W-:Y:S02]  /*7080*/  UIMAD UR17, UR16, UR45, UR17 ;  /* 0x0000002d101172a4 */ /* 0x000fe4000f8e0211 */
[----:B------:R-:W-:Y:S02]  /*7090*/  UIADD3 UR22, UR13, UR22, URZ ;  /* 0x000000160d167290 */ /* 0x000fe4000fffe03f */
[----:B------:R-:W-:Y:S01]  /*70a0*/  UIADD3 UR13, UR25, UR9, URZ ;  /* 0x00000009190d7290 */ /* 0x000fe2000fffe03f */
[----:B0-----:R-:W-:Y:S01]  /*70b0*/  IMAD.U32 R8, RZ, RZ, UR24 ;  /* 0x00000018ff087e24 */ /* 0x001fe2000f8e00ff */
[----:B------:R-:W-:Y:S01]  /*70c0*/  UIADD3 UR9, UR15, UR17, URZ ;  /* 0x000000110f097290 */ /* 0x000fe2000fffe03f */
[----:B------:R-:W-:-:S03]  /*70d0*/  SHF.R.S32.HI R4, RZ, 0x1f, R3 ;  /* 0x0000001fff047819 */ /* 0x000fc60000011403 */
[----:B------:R-:W-:Y:S01]  /*70e0*/  IMAD.U32 R9, RZ, RZ, UR13 ;  /* 0x0000000dff097e24 */ /* 0x000fe2000f8e00ff */
[----:B----4-:R-:W-:Y:S01]  /*70f0*/  @P0 R2UR UR4, R7 ;  /* 0x00000000070402ca */ /* 0x010fe200000e0000 */
[----:B------:R-:W-:-:S04]  /*7100*/  IMAD.MOV R7, RZ, RZ, -R3 ;  /* 0x000000ffff077224 */ /* 0x000fc800078e0a03 */
[----:B------:R-:W-:-:S08]  /*7110*/  IMAD R7, R7, UR20, R12 ;  /* 0x0000001407077c24 */ /* 0x000fd0000f8e020c */
[----:B------:R-:W-:Y:S02]  /*7120*/  UIADD3 UR12, UP0, UP3, UR14, UR12, UR4 ;  /* 0x0000000c0e0c7290 */ /* 0x000fe4000fb1e004 */
[----:B------:R-:W-:Y:S01]  /*7130*/  USHF.R.S32.HI UR16, URZ, 0x1f, UR4 ;  /* 0x0000001f3f107899 */ /* 0x000fe20008011404 */
[----:B------:R-:W-:Y:S01]  /*7140*/  ULDC.64 UR14, c[0x0][0xba8] ;  /* 0x0002ea00000e7ab9 */ /* 0x000fe20000000a00 */
[----:B------:R-:W-:Y:S02]  /*7150*/  @!UP2 ULDC UR14, c[0x0][0xb50] ;  /* 0x0002d400000eaab9 */ /* 0x000fe40000000800 */
[----:B------:R-:W-:Y:S01]  /*7160*/  UIADD3.X UR9, UR9, UR22, UR16, UP0, UP3 ;  /* 0x0000001609097290 */ /* 0x000fe200087e6410 */
[----:B------:R-:W-:Y:S01]  /*7170*/  IADD3 R8, P2, P3, R3, UR12, R8 ;  /* 0x0000000c03087c10 */ /* 0x000fe2000fb5e008 */
[----:B------:R-:W-:Y:S01]  /*7180*/  ULDC.64 UR12, c[0x0][UR21+0x210] ;  /* 0x00008400150c7abb */ /* 0x000fe20008000a00 */
[----:B------:R-:W-:Y:S01]  /*7190*/  SHF.R.S32.HI R3, RZ, 0x1f, R7 ;  /* 0x0000001fff037819 */ /* 0x000fe20000011407 */
[----:B------:R-:W-:Y:S01]  /*71a0*/  IMAD R10, R7, UR13, RZ ;  /* 0x0000000d070a7c24 */ /* 0x000fe2000f8e02ff */
[----:B------:R-:W-:Y:S01]  /*71b0*/  @!UP2 ULDC UR15, c[0x0][0xb54] ;  /* 0x0002d500000faab9 */ /* 0x000fe20000000800 */
[----:B------:R-:W-:-:S02]  /*71c0*/  IADD3.X R9, R4, UR9, R9, P2, P3 ;  /* 0x0000000904097c10 */ /* 0x000fc400097e6409 */
[----:B------:R-:W-:Y:S02]  /*71d0*/  IMAD R3, R3, UR12, R10 ;  /* 0x0000000c03037c24 */ /* 0x000fe4000f8e020a */
[----:B------:R-:W-:-:S04]  /*71e0*/  IMAD.WIDE.U32 R8, R7, UR12, R8 ;  /* 0x0000000c07087c25 */ /* 0x000fc8000f8e0008 */
[----:B------:R-:W-:Y:S01]  /*71f0*/  IMAD.IADD R3, R9, 0x1, R3 ;  /* 0x0000000109037824 */ /* 0x000fe200078e0203 */
[----:B------:R-:W-:Y:S01]  /*7200*/  LEA R4, P2, R8, UR14, 0x2 ;  /* 0x0000000e08047c11 */ /* 0x000fe2000f8410ff */
[----:B------:R-:W-:Y:S01]  /*7210*/  ULDC UR9, c[0x0][0xa88] ;  /* 0x0002a20000097ab9 */ /* 0x000fe20000000800 */
[----:B-----5:R-:W-:Y:S02]  /*7220*/  @P4 R2UR UR9, R0 ;  /* 0x00000000000942ca */ /* 0x020fe400000e0000 */
[----:B------:R-:W-:Y:S01]  /*7230*/  LEA.HI.X R3, R8, UR15, R3, 0x2, P2 ;  /* 0x0000000f08037c11 */ /* 0x000fe200090f1403 */
[----:B--2---:R-:W-:-:S12]  /*7240*/  @P4 BRA `(.L_x_9243) ;  /* 0x0000000000184947 */ /* 0x004fd80003800000 */
[----:B------:R-:W-:Y:S05]  /*7250*/  @!P0 BRA `(.L_x_9243) ;  /* 0x0000000000148947 */ /* 0x000fea0003800000 */
[----:B------:R-:W2:Y:S04]  /*7260*/  LDG.E R7, desc[UR40][R20.64] ;  /* 0x0000002814077981 */ /* 0x000ea8000c1e1900 */
[----:B------:R-:W3:Y:S01]  /*7270*/  LDG.E R0, desc[UR40][R20.64+0x4] ;  /* 0x0000042814007981 */ /* 0x000ee2000c1e1900 */
[----:B--2---:R-:W-:Y:S02]  /*7280*/  R2UR UR12, R7 ;  /* 0x00000000070c72ca */ /* 0x004fe400000e0000 */
[----:B---3--:R-:W-:-:S13]  /*7290*/  R2UR UR9, R0 ;  /* 0x00000000000972ca */ /* 0x008fda00000e0000 */
[----:B------:R-:W-:-:S12]  /*72a0*/  UIADD3 UR9, -UR12, UR9, URZ ;  /* 0x000000090c097290 */ /* 0x000fd8000fffe13f */
.L_x_9243:
[----:B------:R-:W2:Y:S01]  /*72b0*/  LDL R0, [R1+0x40] ;  /* 0x0000400001007983 */ /* 0x000ea20000100800 */
[----:B------:R-:W-:Y:S01]  /*72c0*/  IMAD.U32 R13, RZ, RZ, UR44 ;  /* 0x0000002cff0d7e24 */ /* 0x000fe2000f8e00ff */
[----:B------:R-:W-:Y:S01]  /*72d0*/  UIMAD UR9, UR9, UR20, URZ ;  /* 0x00000014090972a4 */ /* 0x000fe2000f8e023f */
[----:B------:R-:W-:Y:S01]  /*72e0*/  LOP3.LUT P0, RZ, R226, 0x3, RZ, 0xc0, !PT ;  /* 0x00000003e2ff7812 */ /* 0x000fe2000780c0ff */
[----:B------:R-:W-:Y:S04]  /*72f0*/  SHFL.IDX PT, R8, R4, RZ, 0x1c1f ;  /* 0x001c1fff04087589 */ /* 0x000fe800000e0000 */
[----:B------:R-:W0:Y:S04]  /*7300*/  SHFL.IDX PT, R9, R3, RZ, 0x1c1f ;  /* 0x001c1fff03097589 */ /* 0x000e2800000e0000 */
[----:B------:R-:W-:Y:S04]  /*7310*/  SHFL.IDX PT, R10, R4, 0x1, 0x1c1f ;  /* 0x003c1f00040a7f89 */ /* 0x000fe800000e0000 */
[----:B------:R-:W1:Y:S01]  /*7320*/  SHFL.IDX PT, R11, R3, 0x1, 0x1c1f ;  /* 0x003c1f00030b7f89 */ /* 0x000e6200000e0000 */
[----:B--2---:R-:W-:-:S04]  /*7330*/  IMAD R13, R13, 0x80, R0 ;  /* 0x000000800d0d7824 */ /* 0x004fc800078e0200 */
[C---:B------:R-:W-:Y:S01]  /*7340*/  VIADD R0, R13.reuse, 0x8 ;  /* 0x000000080d007836 */ /* 0x040fe20000000000 */
[----:B------:R-:W-:-:S04]  /*7350*/  ISETP.GE.OR P2, PT, R13, UR9, P0 ;  /* 0x000000090d007c0c */ /* 0x000fc80008746670 */
[----:B------:R-:W-:-:S09]  /*7360*/  ISETP.GE.OR P0, PT, R0, UR9, P0 ;  /* 0x0000000900007c0c */ /* 0x000fd20008706670 */
[----:B0-----:R0:W-:Y:S04]  /*7370*/  @!P2 ST.E desc[UR40][R8.64], R5 ;  /* 0x000000050800a985 */ /* 0x0011e8000c101928 */
[----:B-1----:R0:W-:Y:S01]  /*7380*/  @!P0 ST.E desc[UR40][R10.64], R6 ;  /* 0x000000060a008985 */ /* 0x0021e2000c101928 */
[----:B------:R-:W-:-:S13]  /*7390*/  PLOP3.LUT P0, PT, PT, PT, UP2, 0x80, 0x0 ;  /* 0x000000000000781c */ /* 0x000fda0003f0f028 */
[----:B0-----:R-:W-:Y:S05]  /*73a0*/  @P0 BRA `(.L_x_9244) ;  /* 0x0000001000100947 */ /* 0x001fea0003800000 */
[----:B------:R-:W0:Y:S01]  /*73b0*/  S2R R0, SR_TID.X ;  /* 0x0000000000007919 */ /* 0x000e220000002100 */
[----:B------:R-:W-:Y:S01]  /*73c0*/  ULDC.64 UR14, c[0x0][0xaa0] ;  /* 0x0002a800000e7ab9 */ /* 0x000fe20000000a00 */
[----:B0-----:R-:W-:-:S05]  /*73d0*/  VIADD R0, R0, 0xffffff80 ;  /* 0xffffff8000007836 */ /* 0x001fca0000000000 */
[----:B------:R-:W-:-:S04]  /*73e0*/  SHF.R.S32.HI R3, RZ, 0x1f, R0 ;  /* 0x0000001fff037819 */ /* 0x000fc80000011400 */
[----:B------:R-:W-:-:S04]  /*73f0*/  LEA.HI R3, R3, R0, RZ, 0x3 ;  /* 0x0000000003037211 */ /* 0x000fc800078f18ff */
[----:B------:R-:W-:Y:S02]  /*7400*/  LOP3.LUT R5, R3, 0xfffffff8, RZ, 0xc0, !PT ;  /* 0xfffffff803057812 */ /* 0x000fe400078ec0ff */
[----:B------:R-:W-:-:S03]  /*7410*/  SHF.R.S32.HI R81, RZ, 0x3, R3 ;  /* 0x00000003ff517819 */ /* 0x000fc60000011403 */
[----:B------:R-:W-:Y:S02]  /*7420*/  IMAD.IADD R20, R0, 0x1, -R5 ;  /* 0x0000000100147824 */ /* 0x000fe400078e0a05 */
[----:B------:R-:W-:Y:S02]  /*7430*/  IMAD.MOV.U32 R5, RZ, RZ, 0x2 ;  /* 0x00000002ff057424 */ /* 0x000fe400078e00ff */
[----:B------:R-:W-:-:S04]  /*7440*/  IMAD.SHL.U32 R0, R20, 0x8, RZ ;  /* 0x0000000814007824 */ /* 0x000fc800078e00ff */
[----:B------:R-:W-:-:S04]  /*7450*/  IMAD R4, R81, 0x40, R0 ;  /* 0x0000004051047824 */ /* 0x000fc800078e0200 */
[----:B------:R-:W-:-:S03]  /*7460*/  IMAD.WIDE R4, R4, R5, UR10 ;  /* 0x0000000a04047e25 */ /* 0x000fc6000f8e0205 */
[C---:B------:R-:W-:Y:S02]  /*7470*/  IADD3 R25, P2, R4.reuse, 0x3000, RZ ;  /* 0x0000300004197810 */ /* 0x040fe40007f5e0ff */
[C---:B------:R-:W-:Y:S02]  /*7480*/  IADD3 R9, P4, R4.reuse, 0x1000, RZ ;  /* 0x0000100004097810 */ /* 0x040fe40007f9e0ff */
[----:B------:R-:W-:Y:S02]  /*7490*/  LOP3.LUT R24, R25, 0x380, RZ, 0xc0, !PT ;  /* 0x0000038019187812 */ /* 0x000fe400078ec0ff */
[----:B------:R-:W-:Y:S02]  /*74a0*/  IADD3 R13, P3, R4, 0x2000, RZ ;  /* 0x00002000040d7810 */ /* 0x000fe40007f7e0ff */
[----:B------:R-:W-:Y:S01]  /*74b0*/  SHF.R.U64 R24, R24, 0x3, RZ ;  /* 0x0000000318187819 */ /* 0x000fe200000012ff */
[----:B------:R-:W-:Y:S01]  /*74c0*/  UIMAD UR12, UR16, UR14, URZ ;  /* 0x0000000e100c72a4 */ /* 0x000fe2000f8e023f */
[----:B------:R-:W-:-:S02]  /*74d0*/  LOP3.LUT R8, R9, 0x380, RZ, 0xc0, !PT ;  /* 0x0000038009087812 */ /* 0x000fc400078ec0ff */
[----:B------:R-:W-:Y:S01]  /*74e0*/  LOP3.LUT R24, R24, R25, RZ, 0x3c, !PT ;  /* 0x0000001918187212 */ /* 0x000fe200078e3cff */
[--C-:B------:R-:W-:Y:S01]  /*74f0*/  IMAD.X R25, RZ, RZ, R5.reuse, P2 ;  /* 0x000000ffff197224 */ /* 0x100fe200010e0605 */
[----:B------:R-:W-:Y:S02]  /*7500*/  IADD3 R49, P2, R4, 0x9000, RZ ;  /* 0x0000900004317810 */ /* 0x000fe40007f5e0ff */
[----:B------:R-:W-:Y:S02]  /*7510*/  LOP3.LUT R12, R13, 0x380, RZ, 0xc0, !PT ;  /* 0x000003800d0c7812 */ /* 0x000fe400078ec0ff */
[----:B------:R-:W-:Y:S01]  /*7520*/  LOP3.LUT R48, R49, 0x380, RZ, 0xc0, !PT ;  /* 0x0000038031307812 */ /* 0x000fe200078ec0ff */
[----:B------:R-:W-:Y:S01]  /*7530*/  UIMAD UR12, UR4, UR15, UR12 ;  /* 0x0000000f040c72a4 */ /* 0x000fe2000f8e020c */
[----:B------:R-:W-:Y:S01]  /*7540*/  SHF.R.U64 R8, R8, 0x3, RZ ;  /* 0x0000000308087819 */ /* 0x000fe200000012ff */
[----:B------:R-:W-:Y:S01]  /*7550*/  UIMAD.WIDE.U32 UR10, UR4, UR14, URZ ;  /* 0x0000000e040a72a5 */ /* 0x000fe2000f8e003f */
[----:B------:R-:W-:Y:S01]  /*7560*/  SHF.R.U64 R48, R48, 0x3, RZ ;  /* 0x0000000330307819 */ /* 0x000fe200000012ff */
[----:B------:R-:W-:Y:S01]  /*7570*/  IMAD.U32 R78, RZ, RZ, UR44 ;  /* 0x0000002cff4e7e24 */ /* 0x000fe2000f8e00ff */
[----:B------:R-:W-:Y:S01]  /*7580*/  SHF.R.U64 R12, R12, 0x3, RZ ;  /* 0x000000030c0c7819 */ /* 0x000fe200000012ff */
[----:B------:R-:W5:Y:S01]  /*7590*/  LD.E.128 R24, desc[UR40][R24.64] ;  /* 0x0000002818187980 */ /* 0x000f62000c101d00 */
[----:B------:R-:W-:Y:S01]  /*75a0*/  LOP3.LUT R48, R48, R49, RZ, 0x3c, !PT ;  /* 0x0000003130307212 */ /* 0x000fe200078e3cff */
[--C-:B------:R-:W-:Y:S01]  /*75b0*/  IMAD.X R49, RZ, RZ, R5.reuse, P2 ;  /* 0x000000ffff317224 */ /* 0x100fe200010e0605 */
[----:B------:R-:W-:Y:S01]  /*75c0*/  IADD3 R6, P2, R4, 0xf000, RZ ;  /* 0x0000f00004067810 */ /* 0x000fe20007f5e0ff */
[----:B------:R-:W-:Y:S01]  /*75d0*/  UIADD3 UR11, UR11, UR12, URZ ;  /* 0x0000000c0b0b7290 */ /* 0x000fe2000fffe03f */
[----:B------:R-:W-:Y:S01]  /*75e0*/  LOP3.LUT R8, R8, R9, RZ, 0x3c, !PT ;  /* 0x0000000908087212 */ /* 0x000fe200078e3cff */
[--C-:B------:R-:W-:Y:S01]  /*75f0*/  IMAD.X R9, RZ, RZ, R5.reuse, P4 ;  /* 0x000000ffff097224 */ /* 0x100fe200020e0605 */
[----:B------:R-:W-:Y:S01]  /*7600*/  LOP3.LUT R3, R6, 0x380, RZ, 0xc0, !PT ;  /* 0x0000038006037812 */ /* 0x000fe200078ec0ff */
[----:B------:R-:W-:Y:S01]  /*7610*/  ULDC.64 UR12, c[0x0][0xae8] ;  /* 0x0002ba00000c7ab9 */ /* 0x000fe20000000a00 */
[----:B------:R-:W-:Y:S01]  /*7620*/  LOP3.LUT R12, R12, R13, RZ, 0x3c, !PT ;  /* 0x0000000d0c0c7212 */ /* 0x000fe200078e3cff */
[----:B------:R-:W-:Y:S01]  /*7630*/  IMAD.X R13, RZ, RZ, R5, P3 ;  /* 0x000000ffff0d7224 */ /* 0x000fe200018e0605 */
[----:B------:R-:W-:Y:S01]  /*7640*/  SHF.R.U64 R3, R3, 0x3, RZ ;  /* 0x0000000303037819 */ /* 0x000fe200000012ff */
[----:B------:R-:W-:Y:S01]  /*7650*/  UIMAD.WIDE.U32 UR10, UR43, UR12, UR10 ;  /* 0x0000000c2b0a72a5 */ /* 0x000fe2000f8e000a */
[----:B------:R-:W-:-:S02]  /*7660*/  IADD3 R29, P0, R4, 0x4000, RZ ;  /* 0x00004000041d7810 */ /* 0x000fc40007f1e0ff */
[C---:B------:R-:W-:Y:S02]  /*7670*/  IADD3 R33, P6, R4.reuse, 0x5000, RZ ;  /* 0x0000500004217810 */ /* 0x040fe40007fde0ff */
[----:B------:R-:W-:Y:S01]  /*7680*/  IADD3 R37, P5, R4, 0x6000, RZ ;  /* 0x0000600004257810 */ /* 0x000fe20007fbe0ff */
[----:B------:R-:W-:Y:S01]  /*7690*/  USHF.R.S32.HI UR4, URZ, 0x1f, UR46 ;  /* 0x0000001f3f047899 */ /* 0x000fe2000801142e */
[----:B------:R-:W-:Y:S01]  /*76a0*/  LOP3.LUT R72, R3, R6, RZ, 0x3c, !PT ;  /* 0x0000000603487212 */ /* 0x000fe200078e3cff */
[----:B------:R-:W-:Y:S01]  /*76b0*/  IMAD R3, R20, 0x20, R81 ;  /* 0x0000002014037824 */ /* 0x000fe200078e0251 */
[C---:B------:R-:W-:Y:S01]  /*76c0*/  IADD3 R41, P4, R4.reuse, 0x7000, RZ ;  /* 0x0000700004297810 */ /* 0x040fe20007f9e0ff */
[----:B------:R-:W-:Y:S01]  /*76d0*/  @UP1 ULDC UR14, c[0x0][0xbec] ;  /* 0x0002fb00000e1ab9 */ /* 0x000fe20000000800 */
[----:B------:R-:W-:Y:S01]  /*76e0*/  IADD3 R45, P3, R4, 0x8000, RZ ;  /* 0x00008000042d7810 */ /* 0x000fe20007f7e0ff */
[----:B------:R-:W-:Y:S01]  /*76f0*/  IMAD R78, R78, 0x80, R3 ;  /* 0x000000804e4e7824 */ /* 0x000fe200078e0203 */
[----:B------:R-:W-:Y:S01]  /*7700*/  LOP3.LUT R28, R29, 0x380, RZ, 0xc0, !PT ;  /* 0x000003801d1c7812 */ /* 0x000fe200078ec0ff */
[----:B------:R-:W-:Y:S01]  /*7710*/  UIMAD UR11, UR43, UR13, UR11 ;  /* 0x0000000d2b0b72a4 */ /* 0x000fe2000f8e020b */
[----:B------:R-:W-:Y:S01]  /*7720*/  LOP3.LUT R32, R33, 0x380, RZ, 0xc0, !PT ;  /* 0x0000038021207812 */ /* 0x000fe200078ec0ff */
[----:B------:R-:W-:Y:S01]  /*7730*/  IMAD.X R73, RZ, RZ, R5, P2 ;  /* 0x000000ffff497224 */ /* 0x000fe200010e0605 */
[----:B------:R-:W-:Y:S01]  /*7740*/  LOP3.LUT R36, R37, 0x380, RZ, 0xc0, !PT ;  /* 0x0000038025247812 */ /* 0x000fe200078ec0ff */
[----:B------:R-:W-:Y:S01]  /*7750*/  ULDC.64 UR12, c[0x0][0xaf0] ;  /* 0x0002bc00000c7ab9 */ /* 0x000fe20000000a00 */
[----:B------:R-:W-:Y:S01]  /*7760*/  LOP3.LUT R40, R41, 0x380, RZ, 0xc0, !PT ;  /* 0x0000038029287812 */ /* 0x000fe200078ec0ff */
[----:B------:R-:W5:Y:S01]  /*7770*/  LD.E.128 R8, desc[UR40][R8.64] ;  /* 0x0000002808087980 */ /* 0x000f62000c101d00 */
[----:B------:R-:W-:Y:S01]  /*7780*/  LOP3.LUT R44, R45, 0x380, RZ, 0xc0, !PT ;  /* 0x000003802d2c7812 */ /* 0x000fe200078ec0ff */
[----:B------:R-:W-:Y:S01]  /*7790*/  UIMAD UR4, UR4, UR12, URZ ;  /* 0x0000000c040472a4 */ /* 0x000fe2000f8e023f */
[----:B------:R-:W-:Y:S01]  /*77a0*/  SHF.R.U64 R28, R28, 0x3, RZ ;  /* 0x000000031c1c7819 */ /* 0x000fe200000012ff */
[----:B------:R-:W-:Y:S01]  /*77b0*/  @P1 IMAD.HI.U32 R20, R78, UR14, RZ ;  /* 0x0000000e4e141c27 */ /* 0x000fe2000f8e00ff */
[----:B------:R-:W-:Y:S01]  /*77c0*/  SHF.R.U64 R32, R32, 0x3, RZ ;  /* 0x0000000320207819 */ /* 0x000fe200000012ff */
[----:B------:R-:W5:Y:S01]  /*77d0*/  LD.E.128 R12, desc[UR40][R12.64] ;  /* 0x000000280c0c7980 */ /* 0x000f62000c101d00 */
[----:B------:R-:W-:-:S02]  /*77e0*/  SHF.R.U64 R36, R36, 0x3, RZ ;  /* 0x0000000324247819 */ /* 0x000fc400000012ff */
[----:B------:R-:W-:Y:S01]  /*77f0*/  SHF.R.U64 R40, R40, 0x3, RZ ;  /* 0x0000000328287819 */ /* 0x000fe200000012ff */
[----:B------:R-:W-:Y:S01]  /*7800*/  IMAD.MOV.U32 R3, RZ, RZ, R78 ;  /* 0x000000ffff037224 */ /* 0x000fe200078e004e */
[----:B------:R-:W-:Y:S01]  /*7810*/  SHF.R.U64 R44, R44, 0x3, RZ ;  /* 0x000000032c2c7819 */ /* 0x000fe200000012ff */
[----:B------:R-:W-:Y:S01]  /*7820*/  UIMAD.WIDE.U32 UR10, UR46, UR12, UR10 ;  /* 0x0000000c2e0a72a5 */ /* 0x000fe2000f8e000a */
[----:B------:R-:W-:Y:S01]  /*7830*/  LOP3.LUT R28, R28, R29, RZ, 0x3c, !PT ;  /* 0x0000001d1c1c7212 */ /* 0x000fe200078e3cff */
[----:B------:R-:W-:Y:S01]  /*7840*/  UIMAD UR4, UR46, UR13, UR4 ;  /* 0x0000000d2e0472a4 */ /* 0x000fe2000f8e0204 */
[----:B------:R-:W-:Y:S01]  /*7850*/  LOP3.LUT R32, R32, R33, RZ, 0x3c, !PT ;  /* 0x0000002120207212 */ /* 0x000fe200078e3cff */
[----:B------:R-:W-:Y:S01]  /*7860*/  @UP1 ULDC UR12, c[0x0][0xbf0] ;  /* 0x0002fc00000c1ab9 */ /* 0x000fe20000000800 */
[----:B------:R-:W-:Y:S01]  /*7870*/  LOP3.LUT R36, R36, R37, RZ, 0x3c, !PT ;  /* 0x0000002524247212 */ /* 0x000fe200078e3cff */
[--C-:B------:R-:W-:Y:S01]  /*7880*/  IMAD.X R29, RZ, RZ, R5.reuse, P0 ;  /* 0x000000ffff1d7224 */ /* 0x100fe200000e0605 */
[----:B------:R-:W-:Y:S01]  /*7890*/  LOP3.LUT R40, R40, R41, RZ, 0x3c, !PT ;  /* 0x0000002928287212 */ /* 0x000fe200078e3cff */
[--C-:B------:R-:W-:Y:S01]  /*78a0*/  IMAD.X R33, RZ, RZ, R5.reuse, P6 ;  /* 0x000000ffff217224 */ /* 0x100fe200030e0605 */
[----:B------:R-:W-:Y:S01]  /*78b0*/  LOP3.LUT R44, R44, R45, RZ, 0x3c, !PT ;  /* 0x0000002d2c2c7212 */ /* 0x000fe200078e3cff */
[--C-:B------:R-:W-:Y:S01]  /*78c0*/  IMAD.X R37, RZ, RZ, R5.reuse, P5 ;  /* 0x000000ffff257224 */ /* 0x100fe200028e0605 */
[----:B------:R-:W-:Y:S01]  /*78d0*/  @P1 SHF.R.U32.HI R3, RZ, UR12, R20 ;  /* 0x0000000cff031c19 */ /* 0x000fe20008011614 */
[--C-:B------:R-:W-:Y:S01]  /*78e0*/  IMAD.X R41, RZ, RZ, R5.reuse, P4 ;  /* 0x000000ffff297224 */ /* 0x100fe200020e0605 */
[C---:B------:R-:W-:Y:S01]  /*78f0*/  IADD3 R53, P0, R4.reuse, 0xa000, RZ ;  /* 0x0000a00004357810 */ /* 0x040fe20007f1e0ff */
[----:B------:R-:W-:Y:S01]  /*7900*/  IMAD.X R45, RZ, RZ, R5, P3 ;  /* 0x000000ffff2d7224 */ /* 0x000fe200018e0605 */
[C---:B------:R-:W-:Y:S01]  /*7910*/  IADD3 R57, P6, R4.reuse, 0xb000, RZ ;  /* 0x0000b00004397810 */ /* 0x040fe20007fde0ff */
[----:B------:R-:W-:Y:S01]  /*7920*/  UIADD3 UR4, UR11, UR4, URZ ;  /* 0x000000040b047290 */ /* 0x000fe2000fffe03f */
[C---:B------:R-:W-:Y:S01]  /*7930*/  IADD3 R61, P5, R4.reuse, 0xc000, RZ ;  /* 0x0000c000043d7810 */ /* 0x040fe20007fbe0ff */
[--C-:B------:R-:W-:Y:S01]  /*7940*/  IMAD.MOV R77, RZ, RZ, -R3.reuse ;  /* 0x000000ffff4d7224 */ /* 0x100fe200078e0a03 */
[C---:B------:R-:W-:Y:S01]  /*7950*/  IADD3 R65, P4, R4.reuse, 0xd000, RZ ;  /* 0x0000d00004417810 */ /* 0x040fe20007f9e0ff */
[----:B------:R-:W-:Y:S01]  /*7960*/  IMAD.U32 R20, RZ, RZ, UR10 ;  /* 0x0000000aff147e24 */ /* 0x000fe2000f8e00ff */
[----:B------:R-:W-:Y:S01]  /*7970*/  IADD3 R69, P3, R4, 0xe000, RZ ;  /* 0x0000e00004457810 */ /* 0x000fe20007f7e0ff */
[----:B------:R-:W-:Y:S01]  /*7980*/  IMAD.U32 R21, RZ, RZ, UR11 ;  /* 0x0000000bff157e24 */ /* 0x000fe2000f8e00ff */
[----:B------:R-:W-:Y:S01]  /*7990*/  SHF.R.S32.HI R76, RZ, 0x1f, R3 ;  /* 0x0000001fff4c7819 */ /* 0x000fe20000011403 */
[----:B------:R-:W-:Y:S01]  /*79a0*/  ULDC.64 UR10, c[0x0][0xae0] ;  /* 0x0002b800000a7ab9 */ /* 0x000fe20000000a00 */
[----:B------:R-:W-:Y:S01]  /*79b0*/  LOP3.LUT R52, R53, 0x380, RZ, 0xc0, !PT ;  /* 0x0000038035347812 */ /* 0x000fe200078ec0ff */
[----:B------:R-:W5:Y:S01]  /*79c0*/  LD.E.128 R28, desc[UR40][R28.64] ;  /* 0x000000281c1c7980 */ /* 0x000f62000c101d00 */
[----:B------:R-:W-:-:S02]  /*79d0*/  LOP3.LUT R56, R57, 0x380, RZ, 0xc0, !PT ;  /* 0x0000038039387812 */ /* 0x000fc400078ec0ff */
[----:B------:R-:W-:Y:S01]  /*79e0*/  LOP3.LUT R60, R61, 0x380, RZ, 0xc0, !PT ;  /* 0x000003803d3c7812 */ /* 0x000fe200078ec0ff */
[----:B------:R-:W5:Y:S01]  /*79f0*/  LD.E.128 R32, desc[UR40][R32.64] ;  /* 0x0000002820207980 */ /* 0x000f62000c101d00 */
[----:B------:R-:W-:Y:S02]  /*7a00*/  LOP3.LUT R64, R65, 0x380, RZ, 0xc0, !PT ;  /* 0x0000038041407812 */ /* 0x000fe400078ec0ff */
[----:B------:R-:W-:Y:S02]  /*7a10*/  LOP3.LUT R68, R69, 0x380, RZ, 0xc0, !PT ;  /* 0x0000038045447812 */ /* 0x000fe400078ec0ff */
[----:B------:R-:W-:Y:S01]  /*7a20*/  LOP3.LUT R7, R4, 0x380, RZ, 0xc0, !PT ;  /* 0x0000038004077812 */ /* 0x000fe200078ec0ff */
[----:B------:R-:W-:Y:S01]  /*7a30*/  IMAD.U32 R21, RZ, RZ, UR4 ;  /* 0x00000004ff157e24 */ /* 0x000fe2000f8e00ff */
[----:B------:R-:W-:Y:S01]  /*7a40*/  SHF.R.U64 R52, R52, 0x3, RZ ;  /* 0x0000000334347819 */ /* 0x000fe200000012ff */
[----:B------:R-:W-:Y:S01]  /*7a50*/  IMAD R76, R76, UR10, RZ ;  /* 0x0000000a4c4c7c24 */ /* 0x000fe2000f8e02ff */
[----:B------:R-:W-:Y:S01]  /*7a60*/  SHF.R.U64 R56, R56, 0x3, RZ ;  /* 0x0000000338387819 */ /* 0x000fe200000012ff */
[----:B------:R-:W-:Y:S01]  /*7a70*/  IMAD R77, R77, UR20, R78 ;  /* 0x000000144d4d7c24 */ /* 0x000fe2000f8e024e */
[----:B------:R-:W-:Y:S01]  /*7a80*/  SHF.R.U64 R60, R60, 0x3, RZ ;  /* 0x000000033c3c7819 */ /* 0x000fe200000012ff */
[----:B------:R-:W5:Y:S01]  /*7a90*/  LD.E.128 R36, desc[UR40][R36.64] ;  /* 0x0000002824247980 */ /* 0x000f62000c101d00 */
[----:B------:R-:W-:-:S02]  /*7aa0*/  SHF.R.U64 R64, R64, 0x3, RZ ;  /* 0x0000000340407819 */ /* 0x000fc400000012ff */
[----:B------:R-:W-:Y:S01]  /*7ab0*/  SHF.R.U64 R68, R68, 0x3, RZ ;  /* 0x0000000344447819 */ /* 0x000fe200000012ff */
[----:B------:R-:W5:Y:S01]  /*7ac0*/  LD.E.128 R40, desc[UR40][R40.64] ;  /* 0x0000002828287980 */ /* 0x000f62000c101d00 */
[----:B------:R-:W-:Y:S01]  /*7ad0*/  SHF.R.U64 R7, R7, 0x3, RZ ;  /* 0x0000000307077819 */ /* 0x000fe200000012ff */
[C---:B------:R-:W-:Y:S01]  /*7ae0*/  IMAD.WIDE.U32 R20, R3.reuse, UR10, R20 ;  /* 0x0000000a03147c25 */ /* 0x040fe2000f8e0014 */
[----:B------:R-:W-:Y:S01]  /*7af0*/  LOP3.LUT R52, R52, R53, RZ, 0x3c, !PT ;  /* 0x0000003534347212 */ /* 0x000fe200078e3cff */
[----:B------:R-:W5:Y:S01]  /*7b00*/  LD.E.128 R44, desc[UR40][R44.64] ;  /* 0x000000282c2c7980 */ /* 0x000f62000c101d00 */
[----:B------:R-:W-:Y:S01]  /*7b10*/  LOP3.LUT R56, R56, R57, RZ, 0x3c, !PT ;  /* 0x0000003938387212 */ /* 0x000fe200078e3cff */
        /* <DEDUP_REMOVED lines=10> */
[----:B------:R-:W-:Y:S01]  /*7bc0*/  IMAD.X R69, RZ, RZ, R5, P3 ;  /* 0x000000ffff457224 */ /* 0x000fe200018e0605 */
[----:B------:R-:W-:Y:S01]  /*7bd0*/  ULDC.64 UR10, c[0x0][0xad8] ;  /* 0x0002b600000a7ab9 */ /* 0x000fe20000000a00 */
[----:B------:R-:W-:Y:S01]  /*7be0*/  IMAD.IADD R21, R21, 0x1, R79 ;  /* 0x0000000115157824 */ /* 0x000fe200078e024f */
[----:B------:R-:W5:Y:S01]  /*7bf0*/  LD.E.128 R4, desc[UR40][R4.64] ;  /* 0x0000002804047980 */ /* 0x000f62000c101d00 */
[----:B------:R-:W-:-:S03]  /*7c00*/  IMAD R76, R3, UR10, RZ ;  /* 0x0000000a034c7c24 */ /* 0x000fc6000f8e02ff */
[----:B------:R-:W5:Y:S01]  /*7c10*/  LD.E.128 R48, desc[UR40][R48.64] ;  /* 0x0000002830307980 */ /* 0x000f62000c101d00 */
[----:B------:R-:W-:-:S03]  /*7c20*/  IMAD R3, R77, UR11, R76 ;  /* 0x0000000b4d037c24 */ /* 0x000fc6000f8e024c */
[----:B------:R-:W5:Y:S01]  /*7c30*/  LD.E.128 R52, desc[UR40][R52.64] ;  /* 0x0000002834347980 */ /* 0x000f62000c101d00 */
[----:B------:R-:W-:Y:S01]  /*7c40*/  IMAD.WIDE.U32 R20, R77, UR10, R20 ;  /* 0x0000000a4d147c25 */ /* 0x000fe2000f8e0014 */
[----:B------:R-:W-:Y:S02]  /*7c50*/  ULDC.64 UR10, c[0x0][0xa80] ;  /* 0x0002a000000a7ab9 */ /* 0x000fe40000000a00 */
[----:B------:R-:W5:Y:S04]  /*7c60*/  LD.E.128 R56, desc[UR40][R56.64] ;  /* 0x0000002838387980 */ /* 0x000f68000c101d00 */
[----:B------:R-:W5:Y:S04]  /*7c70*/  LD.E.128 R60, desc[UR40][R60.64] ;  /* 0x000000283c3c7980 */ /* 0x000f68000c101d00 */
[----:B------:R-:W5:Y:S04]  /*7c80*/  LD.E.128 R64, desc[UR40][R64.64] ;  /* 0x0000002840407980 */ /* 0x000f68000c101d00 */
[----:B------:R-:W5:Y:S04]  /*7c90*/  LD.E.128 R68, desc[UR40][R68.64] ;  /* 0x0000002844447980 */ /* 0x000f68000c101d00 */
        /* <DEDUP_REMOVED lines=8> */
[----:B------:R-:W-:Y:S01]  /*7d20*/  IMAD.IADD R3, R21, 0x1, R3 ;  /* 0x0000000115037824 */ /* 0x000fe200078e0203 */
[----:B------:R-:W-:Y:S01]  /*7d30*/  LEA R82, P2, R20, UR10, 0x1 ;  /* 0x0000000a14527c11 */ /* 0x000fe2000f8408ff */
[----:B------:R-:W-:Y:S01]  /*7d40*/  IMAD R84, R84, 0x80, R81 ;  /* 0x0000008054547824 */ /* 0x000fe200078e0251 */
[----:B------:R-:W-:-:S02]  /*7d50*/  UIADD3 UR8, UR8, 0x22820, URZ ;  /* 0x0002282008087890 */ /* 0x000fc4000fffe03f */
[----:B------:R-:W-:Y:S02]  /*7d60*/  LEA.HI.X R83, R20, UR11, R3, 0x1, P2 ;  /* 0x0000000b14537c11 */ /* 0x000fe400090f0c03 */
[C---:B------:R-:W-:Y:S01]  /*7d70*/  ISETP.GE.AND P2, PT, R84.reuse, UR9, PT ;  /* 0x0000000954007c0c */ /* 0x040fe2000bf46270 */
[----:B------:R-:W-:Y:S01]  /*7d80*/  UPRMT UR8, URZ, 0x654, UR8 ;  /* 0x000006543f087896 */ /* 0x000fe20008000008 */
[C---:B------:R-:W-:Y:S02]  /*7d90*/  VIADD R76, R84.reuse, 0x20 ;  /* 0x00000020544c7836 */ /* 0x040fe40000000000 */
[----:B------:R-:W-:Y:S02]  /*7da0*/  VIADD R77, R84, 0x40 ;  /* 0x00000040544d7836 */ /* 0x000fe40000000000 */
[C---:B------:R-:W-:Y:S02]  /*7db0*/  VIADD R88, R0.reuse, 0x80 ;  /* 0x0000008000587836 */ /* 0x040fe40000000000 */
[----:B------:R-:W-:-:S02]  /*7dc0*/  VIADD R90, R0, 0xc0 ;  /* 0x000000c0005a7836 */ /* 0x000fc40000000000 */
[----:B------:R-:W-:Y:S01]  /*7dd0*/  VIADD R86, R0, 0x40 ;  /* 0x0000004000567836 */ /* 0x000fe20000000000 */
[----:B0-----:R0:W1:Y:S01]  /*7de0*/  SHFL.IDX PT, R81, R82, RZ, 0x181f ;  /* 0x00181fff52517589 */ /* 0x00106200000e0000 */
[----:B------:R-:W-:Y:S03]  /*7df0*/  BSSY B1, `(.L_x_9245) ;  /* 0x000001b000017945 */ /* 0x000fe60003800000 */
[----:B------:R0:W2:Y:S01]  /*7e00*/  SHFL.IDX PT, R3, R83, RZ, 0x181f ;  /* 0x00181fff53037589 */ /* 0x0000a200000e0000 */
[----:B------:R-:W-:Y:S01]  /*7e10*/  SYNCS.ARRIVE.TRANS64.RED.A1T0 RZ, [UR8], RZ ;  /* 0x000000ffffff79a7 */ /* 0x000fe20008100408 */
[----:B------:R-:W-:Y:S02]  /*7e20*/  ISETP.GE.AND P1, PT, R76, UR9, PT ;  /* 0x000000094c007c0c */ /* 0x000fe4000bf26270 */
[----:B------:R-:W-:Y:S02]  /*7e30*/  ISETP.GE.AND P0, PT, R77, UR9, PT ;  /* 0x000000094d007c0c */ /* 0x000fe4000bf06270 */
        /* <DEDUP_REMOVED lines=13> */
[----:B-----5:R0:W-:Y:S01]  /*7f10*/  @!P5 ST.E.128 desc[UR40][R20.64], R4 ;  /* 0x000000041400d985 */ /* 0x0201e2000c101d28 */
[----:B------:R-:W-:Y:S02]  /*7f20*/  @!P4 LEA.HI.X R77, R86, R3, R89, 0x1, P6 ;  /* 0x00000003564dc211 */ /* 0x000fe400030f0c59 */
[----:B------:R-:W-:-:S03]  /*7f30*/  @!P3 LEA R78, P6, R88, R81, 0x1 ;  /* 0x00000051584eb211 */ /* 0x000fc600078c08ff */
[----:B------:R0:W-:Y:S01]  /*7f40*/  @!P4 ST.E.128 desc[UR40][R76.64], R28 ;  /* 0x0000001c4c00c985 */ /* 0x0001e2000c101d28 */
[----:B------:R-:W-:Y:S02]  /*7f50*/  @!P3 LEA.HI.X R79, R88, R3, R85, 0x1, P6 ;  /* 0x00000003584fb211 */ /* 0x000fe400030f0c55 */
[----:B------:R-:W-:-:S03]  /*7f60*/  @!P2 LEA R80, P6, R90, R81, 0x1 ;  /* 0x000000515a50a211 */ /* 0x000fc600078c08ff */
[----:B------:R0:W-:Y:S01]  /*7f70*/  @!P3 ST.E.128 desc[UR40][R78.64], R44 ;  /* 0x0000002c4e00b985 */ /* 0x0001e2000c101d28 */
[----:B------:R-:W-:-:S05]  /*7f80*/  @!P2 LEA.HI.X R81, R90, R3, R87, 0x1, P6 ;  /* 0x000000035a51a211 */ /* 0x000fca00030f0c57 */
[----:B------:R0:W-:Y:S04]  /*7f90*/  @!P2 ST.E.128 desc[UR40][R80.64], R60 ;  /* 0x0000003c5000a985 */ /* 0x0001e8000c101d28 */
.L_x_9246:
[----:B------:R-:W-:Y:S05]  /*7fa0*/  BSYNC B1 ;  /* 0x0000000000017941 */ /* 0x000fea0003800000 */
.L_x_9245:
[----:B--2---:R2:W3:Y:S01]  /*7fb0*/  SHFL.IDX PT, R3, R83, 0x1, 0x181f ;  /* 0x00381f0053037f89 */ /* 0x0044e200000e0000 */
[----:B------:R-:W-:Y:S03]  /*7fc0*/  BSSY B1, `(.L_x_9247) ;  /* 0x0000014000017945 */ /* 0x000fe60003800000 */
[----:B0----5:R2:W0:Y:S01]  /*7fd0*/  SHFL.IDX PT, R29, R82, 0x1, 0x181f ;  /* 0x00381f00521d7f89 */ /* 0x02142200000e0000 */
[----:B------:R-:W-:Y:S05]  /*7fe0*/  @P1 BRA `(.L_x_9248) ;  /* 0x0000000000441947 */ /* 0x000fea0003800000 */
[----:B------:R-:W-:Y:S02]  /*7ff0*/  ULDC UR4, c[0x0][0xac8] ;  /* 0x0002b20000047ab9 */ /* 0x000fe40000000800 */
[----:B------:R-:W-:Y:S02]  /*8000*/  ISETP.GE.AND P4, PT, R0, UR4, PT ;  /* 0x0000000400007c0c */ /* 0x000fe4000bf86270 */
[----:B------:R-:W-:Y:S02]  /*8010*/  ISETP.GE.AND P3, PT, R86, UR4, PT ;  /* 0x0000000456007c0c */ /* 0x000fe4000bf66270 */
[----:B------:R-:W-:Y:S02]  /*8020*/  ISETP.GE.AND P2, PT, R88, UR4, PT ;  /* 0x0000000458007c0c */ /* 0x000fe4000bf46270 */
[----:B------:R-:W-:-:S07]  /*8030*/  ISETP.GE.AND P1, PT, R90, UR4, PT ;  /* 0x000000045a007c0c */ /* 0x000fce000bf26270 */
[-C--:B0-----:R-:W-:Y:S02]  /*8040*/  @!P4 LEA R4, P6, R0, R29.reuse, 0x1 ;  /* 0x0000001d0004c211 */ /* 0x081fe400078c08ff */
[----:B------:R-:W-:Y:S02]  /*8050*/  @!P3 LEA R6, P5, R86, R29, 0x1 ;  /* 0x0000001d5606b211 */ /* 0x000fe400078a08ff */
[----:B---3--:R-:W-:Y:S02]  /*8060*/  @!P4 LEA.HI.X R5, R0, R3, R91, 0x1, P6 ;  /* 0x000000030005c211 */ /* 0x008fe400030f0c5b */
[----:B------:R-:W-:Y:S02]  /*8070*/  @!P2 LEA R20, P6, R88, R29, 0x1 ;  /* 0x0000001d5814a211 */ /* 0x000fe400078c08ff */
[----:B------:R-:W-:Y:S01]  /*8080*/  @!P3 LEA.HI.X R7, R86, R3, R89, 0x1, P5 ;  /* 0x000000035607b211 */ /* 0x000fe200028f0c59 */
[----:B------:R4:W-:Y:S01]  /*8090*/  @!P4 ST.E.128 desc[UR40][R4.64], R8 ;  /* 0x000000080400c985 */ /* 0x0009e2000c101d28 */
[----:B------:R-:W-:-:S02]  /*80a0*/  @!P1 LEA R28, P5, R90, R29, 0x1 ;  /* 0x0000001d5a1c9211 */ /* 0x000fc400078a08ff */
[-C--:B------:R-:W-:Y:S01]  /*80b0*/  @!P2 LEA.HI.X R21, R88, R3.reuse, R85, 0x1, P6 ;  /* 0x000000035815a211 */ /* 0x080fe200030f0c55 */
[----:B------:R4:W-:Y:S01]  /*80c0*/  @!P3 ST.E.128 desc[UR40][R6.64], R32 ;  /* 0x000000200600b985 */ /* 0x0009e2000c101d28 */
[----:B------:R-:W-:-:S03]  /*80d0*/  @!P1 LEA.HI.X R29, R90, R3, R87, 0x1, P5 ;  /* 0x000000035a1d9211 */ /* 0x000fc600028f0c57 */
[----:B------:R4:W-:Y:S04]  /*80e0*/  @!P2 ST.E.128 desc[UR40][R20.64], R48 ;  /* 0x000000301400a985 */ /* 0x0009e8000c101d28 */
[----:B------:R4:W-:Y:S02]  /*80f0*/  @!P1 ST.E.128 desc[UR40][R28.64], R64 ;  /* 0x000000401c009985 */ /* 0x0009e4000c101d28 */
.L_x_9248:
[----:B------:R-:W-:Y:S05]  /*8100*/  BSYNC B1 ;  /* 0x0000000000017941 */ /* 0x000fea0003800000 */
.L_x_9247:
[----:B---3--:R3:W0:Y:S01]  /*8110*/  SHFL.IDX PT, R3, R83, 0x2, 0x181f ;  /* 0x00581f0053037f89 */ /* 0x00862200000e0000 */
[----:B------:R-:W-:Y:S03]  /*8120*/  BSSY B1, `(.L_x_9249) ;  /* 0x0000014000017945 */ /* 0x000fe60003800000 */
[----:B----4-:R3:W4:Y:S01]  /*8130*/  SHFL.IDX PT, R11, R82, 0x2, 0x181f ;  /* 0x00581f00520b7f89 */ /* 0x01072200000e0000 */
[----:B------:R-:W-:Y:S05]  /*8140*/  @P0 BRA `(.L_x_9250) ;  /* 0x0000000000440947 */ /* 0x000fea0003800000 */
[----:B------:R-:W-:Y:S02]  /*8150*/  ULDC UR4, c[0x0][0xac8] ;  /* 0x0002b20000047ab9 */ /* 0x000fe40000000800 */
[----:B------:R-:W-:Y:S02]  /*8160*/  ISETP.GE.AND P3, PT, R0, UR4, PT ;  /* 0x0000000400007c0c */ /* 0x000fe4000bf66270 */
[----:B------:R-:W-:Y:S02]  /*8170*/  ISETP.GE.AND P2, PT, R86, UR4, PT ;  /* 0x0000000456007c0c */ /* 0x000fe4000bf46270 */
[----:B------:R-:W-:Y:S02]  /*8180*/  ISETP.GE.AND P1, PT, R88, UR4, PT ;  /* 0x0000000458007c0c */ /* 0x000fe4000bf26270 */
[----:B------:R-:W-:-:S07]  /*8190*/  ISETP.GE.AND P0, PT, R90, UR4, PT ;  /* 0x000000045a007c0c */ /* 0x000fce000bf06270 */
[-C--:B----4-:R-:W-:Y:S02]  /*81a0*/  @!P3 LEA R4, P6, R0, R11.reuse, 0x1 ;  /* 0x0000000b0004b211 */ /* 0x090fe400078c08ff */
[-C--:B------:R-:W-:Y:S02]  /*81b0*/  @!P2 LEA R6, P5, R86, R11.reuse, 0x1 ;  /* 0x0000000b5606a211 */ /* 0x080fe400078a08ff */
[----:B------:R-:W-:Y:S02]  /*81c0*/  @!P1 LEA R8, P4, R88, R11, 0x1 ;  /* 0x0000000b58089211 */ /* 0x000fe400078808ff */
[----:B0-----:R-:W-:Y:S02]  /*81d0*/  @!P3 LEA.HI.X R5, R0, R3, R91, 0x1, P6 ;  /* 0x000000030005b211 */ /* 0x001fe400030f0c5b */
[----:B------:R-:W-:Y:S02]  /*81e0*/  @!P0 LEA R10, P6, R90, R11, 0x1 ;  /* 0x0000000b5a0a8211 */ /* 0x000fe400078c08ff */
[-C--:B------:R-:W-:Y:S01]  /*81f0*/  @!P2 LEA.HI.X R7, R86, R3.reuse, R89, 0x1, P5 ;  /* 0x000000035607a211 */ /* 0x080fe200028f0c59 */
[----:B------:R0:W-:Y:S01]  /*8200*/  @!P3 ST.E.128 desc[UR40][R4.64], R12 ;  /* 0x0000000c0400b985 */ /* 0x0001e2000c101d28 */
[----:B------:R-:W-:-:S02]  /*8210*/  @!P1 LEA.HI.X R9, R88, R3, R85, 0x1, P4 ;  /* 0x0000000358099211 */ /* 0x000fc400020f0c55 */
[----:B------:R-:W-:Y:S01]  /*8220*/  @!P0 LEA.HI.X R11, R90, R3, R87, 0x1, P6 ;  /* 0x000000035a0b8211 */ /* 0x000fe200030f0c57 */
[----:B------:R0:W-:Y:S04]  /*8230*/  @!P2 ST.E.128 desc[UR40][R6.64], R36 ;  /* 0x000000240600a985 */ /* 0x0001e8000c101d28 */
[----:B------:R0:W-:Y:S04]  /*8240*/  @!P1 ST.E.128 desc[UR40][R8.64], R52 ;  /* 0x0000003408009985 */ /* 0x0001e8000c101d28 */
[----:B------:R0:W-:Y:S02]  /*8250*/  @!P0 ST.E.128 desc[UR40][R10.64], R68 ;  /* 0x000000440a008985 */ /* 0x0001e4000c101d28 */
.L_x_9250:
[----:B------:R-:W-:Y:S05]  /*8260*/  BSYNC B1 ;  /* 0x0000000000017941 */ /* 0x000fea0003800000 */
.L_x_9249:
[----:B0-----:R-:W-:Y:S01]  /*8270*/  VIADD R3, R84, 0x60 ;  /* 0x0000006054037836 */ /* 0x001fe20000000000 */
[----:B--23--:R-:W0:Y:S04]  /*8280*/  SHFL.IDX PT, R83, R83, 0x3, 0x181f ;  /* 0x00781f0053537f89 */ /* 0x00ce2800000e0000 */
[----:B------:R-:W-:Y:S01]  /*8290*/  ISETP.GE.AND P0, PT, R3, UR9, PT ;  /* 0x0000000903007c0c */ /* 0x000fe2000bf06270 */
[----:B----4-:R2:W3:-:S12]  /*82a0*/  SHFL.IDX PT, R11, R82, 0x3, 0x181f ;  /* 0x00781f00520b7f89 */ /* 0x0104d800000e0000 */
[----:B--2---:R-:W-:Y:S05]  /*82b0*/  @P0 BRA `(.L_x_9251) ;  /* 0x0000002400840947 */ /* 0x004fea0003800000 */
[----:B------:R-:W-:Y:S02]  /*82c0*/  ULDC UR4, c[0x0][0xac8] ;  /* 0x0002b20000047ab9 */ /* 0x000fe40000000800 */
[----:B------:R-:W-:Y:S02]  /*82d0*/  ISETP.GE.AND P3, PT, R0, UR4, PT ;  /* 0x0000000400007c0c */ /* 0x000fe4000bf66270 */
[----:B------:R-:W-:Y:S02]  /*82e0*/  ISETP.GE.AND P4, PT, R86, UR4, PT ;  /* 0x0000000456007c0c */ /* 0x000fe4000bf86270 */
[----:B------:R-:W-:-:S09]  /*82f0*/  ISETP.GE.AND P5, PT, R88, UR4, PT ;  /* 0x0000000458007c0c */ /* 0x000fd2000bfa6270 */
[-C--:B---3--:R-:W-:Y:S02]  /*8300*/  @!P3 LEA R4, P0, R0, R11.reuse, 0x1 ;  /* 0x0000000b0004b211 */ /* 0x088fe400078008ff */
[-C--:B------:R-:W-:Y:S02]  /*8310*/  @!P4 LEA R6, P1, R86, R11.reuse, 0x1 ;  /* 0x0000000b5606c211 */ /* 0x080fe400078208ff */
[----:B------:R-:W-:Y:S02]  /*8320*/  @!P5 LEA R8, P2, R88, R11, 0x1 ;  /* 0x0000000b5808d211 */ /* 0x000fe400078408ff */
[-C--:B0-----:R-:W-:Y:S02]  /*8330*/  @!P3 LEA.HI.X R5, R0, R83.reuse, R91, 0x1, P0 ;  /* 0x000000530005b211 */ /* 0x081fe400000f0c5b */
[-C--:B------:R-:W-:Y:S02]  /*8340*/  @!P4 LEA.HI.X R7, R86, R83.reuse, R89, 0x1, P1 ;  /* 0x000000535607c211 */ /* 0x080fe400008f0c59 */
[----:B------:R-:W-:Y:S01]  /*8350*/  @!P5 LEA.HI.X R9, R88, R83, R85, 0x1, P2 ;  /* 0x000000535809d211 */ /* 0x000fe200010f0c55 */
[----:B------:R0:W-:Y:S01]  /*8360*/  @!P3 ST.E.128 desc[UR40][R4.64], R24 ;  /* 0x000000180400b985 */ /* 0x0001e2000c101d28 */
[----:B------:R-:W-:-:S03]  /*8370*/  ISETP.GE.AND P0, PT, R90, UR4, PT ;  /* 0x000000045a007c0c */ /* 0x000fc6000bf06270 */
[----:B------:R0:W-:Y:S04]  /*8380*/  @!P4 ST.E.128 desc[UR40][R6.64], R40 ;  /* 0x000000280600c985 */ /* 0x0001e8000c101d28 */
[----:B------:R0:W-:Y:S06]  /*8390*/  @!P5 ST.E.128 desc[UR40][R8.64], R56 ;  /* 0x000000380800d985 */ /* 0x0001ec000c101d28 */
[----:B------:R-:W-:Y:S05]  /*83a0*/  @P0 BRA `(.L_x_9251) ;  /* 0x0000002400480947 */ /* 0x000fea0003800000 */
[----:B0-----:R-:W-:-:S04]  /*83b0*/  LEA R4, P0, R90, R11, 0x1 ;  /* 0x0000000b5a047211 */ /* 0x001fc800078008ff */
[----:B------:R-:W-:-:S05]  /*83c0*/  LEA.HI.X R5, R90, R83, R87, 0x1, P0 ;  /* 0x000000535a057211 */ /* 0x000fca00000f0c57 */
[----:B------:R0:W-:Y:S01]  /*83d0*/  ST.E.128 desc[UR40][R4.64], R72 ;  /* 0x0000004804007985 */ /* 0x0001e2000c101d28 */
[----:B------:R-:W-:Y:S05]  /*83e0*/  BRA `(.L_x_9251) ;  /* 0x0000002400387947 */ /* 0x000fea0003800000 */
.L_x_9244:
[----:B------:R-:W-:Y:S01]  /*83f0*/  ULDC.64 UR14, c[0x0][0xb08] ;  /* 0x0002c200000e7ab9 */ /* 0x000fe20000000a00 */
[----:B------:R-:W-:Y:S01]  /*8400*/  IMAD.MOV.U32 R3, RZ, RZ, R12 ;  /* 0x000000ffff037224 */ /* 0x000fe200078e000c */
[----:B------:R-:W-:Y:S01]  /*8410*/  UIMAD UR12, UR16, UR14, URZ ;  /* 0x0000000e100c72a4 */ /* 0x000fe2000f8e023f */
[----:B------:R-:W-:Y:S01]  /*8420*/  ISETP.GE.AND P0, PT, R13, UR9, PT ;  /* 0x000000090d007c0c */ /* 0x000fe2000bf06270 */
[----:B------:R-:W-:Y:S01]  /*8430*/  UIMAD.WIDE.U32 UR10, UR4, UR14, URZ ;  /* 0x0000000e040a72a5 */ /* 0x000fe2000f8e003f */
[----:B------:R-:W-:Y:S01]  /*8440*/  BSSY B1, `(.L_x_9252) ;  /* 0x00000c4000017945 */ /* 0x000fe20003800000 */
[----:B------:R-:W-:Y:S01]  /*8450*/  UIMAD UR12, UR4, UR15, UR12 ;  /* 0x0000000f040c72a4 */ /* 0x000fe2000f8e020c */
[----:B------:R-:W-:Y:S01]  /*8460*/  SHF.R.S32.HI R152, RZ, 0x1f, R210 ;  /* 0x0000001fff987819 */ /* 0x000fe200000114d2 */
[----:B------:R-:W-:Y:S01]  /*8470*/  USHF.R.S32.HI UR4, URZ, 0x1f, UR46 ;  /* 0x0000001f3f047899 */ /* 0x000fe2000801142e */
[----:B------:R-:W-:Y:S01]  /*8480*/  SHF.R.S32.HI R153, RZ, 0x1f, R211 ;  /* 0x0000001fff997819 */ /* 0x000fe200000114d3 */
[----:B------:R-:W-:Y:S01]  /*8490*/  UIADD3 UR11, UR11, UR12, URZ ;  /* 0x0000000c0b0b7290 */ /* 0x000fe2000fffe03f */
[----:B------:R-:W-:Y:S01]  /*84a0*/  SHF.R.S32.HI R154, RZ, 0x1f, R212 ;  /* 0x0000001fff9a7819 */ /* 0x000fe200000114d4 */
[----:B------:R-:W-:Y:S01]  /*84b0*/  ULDC.64 UR14, c[0x0][0xb40] ;  /* 0x0002d000000e7ab9 */ /* 0x000fe20000000a00 */
[----:B------:R-:W-:Y:S01]  /*84c0*/  ULDC.64 UR12, c[0x0][0xb38] ;  /* 0x0002ce00000c7ab9 */ /* 0x000fe20000000a00 */
[----:B------:R-:W-:Y:S01]  /*84d0*/  UIMAD UR4, UR4, UR14, URZ ;  /* 0x0000000e040472a4 */ /* 0x000fe2000f8e023f */
[----:B------:R-:W-:Y:S01]  /*84e0*/  SHF.R.S32.HI R155, RZ, 0x1f, R213 ;  /* 0x0000001fff9b7819 */ /* 0x000fe200000114d5 */
[----:B------:R-:W-:Y:S01]  /*84f0*/  UIMAD.WIDE.U32 UR10, UR43, UR12, UR10 ;  /* 0x0000000c2b0a72a5 */ /* 0x000fe2000f8e000a */
[----:B------:R-:W-:Y:S01]  /*8500*/  SHF.R.S32.HI R156, RZ, 0x1f, R214 ;  /* 0x0000001fff9c7819 */ /* 0x000fe200000114d6 */
[----:B------:R-:W-:Y:S01]  /*8510*/  UIMAD UR4, UR46, UR15, UR4 ;  /* 0x0000000f2e0472a4 */ /* 0x000fe2000f8e0204 */
[----:B------:R-:W-:Y:S01]  /*8520*/  SHF.R.S32.HI R157, RZ, 0x1f, R215 ;  /* 0x0000001fff9d7819 */ /* 0x000fe200000114d7 */
[----:B------:R-:W-:Y:S01]  /*8530*/  UIMAD UR11, UR43, UR13, UR11 ;  /* 0x0000000d2b0b72a4 */ /* 0x000fe2000f8e020b */
[----:B------:R-:W-:Y:S01]  /*8540*/  SHF.R.S32.HI R158, RZ, 0x1f, R216 ;  /* 0x0000001fff9e7819 */ /* 0x000fe200000114d8 */
[----:B------:R-:W-:Y:S01]  /*8550*/  @UP1 ULDC UR12, c[0x0][0xbec] ;  /* 0x0002fb00000c1ab9 */ /* 0x000fe20000000800 */
[----:B------:R-:W-:Y:S01]  /*8560*/  UIADD3 UR8, UR8, 0x22820, URZ ;  /* 0x0002282008087890 */ /* 0x000fe2000fffe03f */
[----:B------:R-:W-:Y:S01]  /*8570*/  @P1 IMAD.HI.U32 R4, R12, UR12, RZ ;  /* 0x0000000c0c041c27 */ /* 0x000fe2000f8e00ff */
[----:B------:R-:W-:Y:S01]  /*8580*/  UIMAD.WIDE.U32 UR10, UR46, UR14, UR10 ;  /* 0x0000000e2e0a72a5 */ /* 0x000fe2000f8e000a */
[----:B------:R-:W-:Y:S01]  /*8590*/  SHF.R.S32.HI R159, RZ, 0x1f, R217 ;  /* 0x0000001fff9f7819 */ /* 0x000fe200000114d9 */
[----:B------:R-:W-:Y:S01]  /*85a0*/  ULDC.64 UR12, c[0x0][0xb48] ;  /* 0x0002d200000c7ab9 */ /* 0x000fe20000000a00 */
[----:B------:R-:W-:Y:S01]  /*85b0*/  UPRMT UR8, URZ, 0x654, UR8 ;  /* 0x000006543f087896 */ /* 0x000fe20008000008 */
[----:B------:R-:W-:Y:S01]  /*85c0*/  SHF.R.S32.HI R160, RZ, 0x1f, R218 ;  /* 0x0000001fffa07819 */ /* 0x000fe200000114da */
[----:B------:R-:W-:Y:S01]  /*85d0*/  UIADD3 UR11, UR11, UR4, URZ ;  /* 0x000000040b0b7290 */ /* 0x000fe2000fffe03f */
[----:B------:R-:W-:-:S02]  /*85e0*/  SHF.R.S32.HI R161, RZ, 0x1f, R219 ;  /* 0x0000001fffa17819 */ /* 0x000fc400000114db */
[----:B------:R-:W-:Y:S01]  /*85f0*/  @UP1 ULDC UR4, c[0x0][0xbf0] ;  /* 0x0002fc0000041ab9 */ /* 0x000fe20000000800 */
[----:B------:R-:W-:Y:S01]  /*8600*/  UIMAD.WIDE.U32 UR10, UR42, UR12, UR10 ;  /* 0x0000000c2a0a72a5 */ /* 0x000fe2000f8e000a */
[----:B------:R-:W-:Y:S02]  /*8610*/  @P1 SHF.R.U32.HI R3, RZ, UR4, R4 ;  /* 0x00000004ff031c19 */ /* 0x000fe40008011604 */
[----:B------:R-:W-:Y:S01]  /*8620*/  SYNCS.ARRIVE.TRANS64.RED.A1T0 RZ, [UR8], RZ ;  /* 0x000000ffffff79a7 */ /* 0x000fe20008100408 */
[----:B------:R-:W-:Y:S01]  /*8630*/  UIMAD UR42, UR42, UR13, UR11 ;  /* 0x0000000d2a2a72a4 */ /* 0x000fe2000f8e020b */
[--C-:B------:R-:W-:Y:S01]  /*8640*/  SHF.R.S32.HI R4, RZ, 0x1f, R3.reuse ;  /* 0x0000001fff047819 */ /* 0x100fe20000011403 */
[----:B------:R-:W-:Y:S01]  /*8650*/  IMAD.MOV R7, RZ, RZ, -R3 ;  /* 0x000000ffff077224 */ /* 0x000fe200078e0a03 */
[----:B------:R-:W-:Y:S01]  /*8660*/  ULDC.64 UR12, c[0x0][0xb30] ;  /* 0x0002cc00000c7ab9 */ /* 0x000fe20000000a00 */
[----:B------:R-:W-:Y:S01]  /*8670*/  IMAD.U32 R5, RZ, RZ, UR11 ;  /* 0x0000000bff057e24 */ /* 0x000fe2000f8e00ff */
[----:B------:R-:W-:Y:S01]  /*8680*/  SHF.R.S32.HI R162, RZ, 0x1f, R220 ;  /* 0x0000001fffa27819 */ /* 0x000fe200000114dc */
[----:B------:R-:W-:Y:S01]  /*8690*/  IMAD R7, R7, UR20, R12 ;  /* 0x0000001407077c24 */ /* 0x000fe2000f8e020c */
[----:B------:R-:W-:Y:S01]  /*86a0*/  SHF.R.S32.HI R163, RZ, 0x1f, R221 ;  /* 0x0000001fffa37819 */ /* 0x000fe200000114dd */
[----:B------:R-:W-:Y:S01]  /*86b0*/  IMAD R6, R4, UR12, RZ ;  /* 0x0000000c04067c24 */ /* 0x000fe2000f8e02ff */
[----:B------:R-:W-:Y:S01]  /*86c0*/  SHF.R.S32.HI R164, RZ, 0x1f, R222 ;  /* 0x0000001fffa47819 */ /* 0x000fe200000114de */
[----:B------:R-:W-:Y:S01]  /*86d0*/  IMAD.U32 R4, RZ, RZ, UR10 ;  /* 0x0000000aff047e24 */ /* 0x000fe2000f8e00ff */
[----:B------:R-:W-:Y:S01]  /*86e0*/  ULDC.64 UR10, c[0x0][0xb28] ;  /* 0x0002ca00000a7ab9 */ /* 0x000fe20000000a00 */
[----:B------:R-:W-:Y:S01]  /*86f0*/  IMAD.U32 R5, RZ, RZ, UR42 ;  /* 0x0000002aff057e24 */ /* 0x000fe2000f8e00ff */
[----:B------:R-:W-:Y:S01]  /*8700*/  SHF.R.S32.HI R165, RZ, 0x1f, R223 ;  /* 0x0000001fffa57819 */ /* 0x000fe200000114df */
        /* <DEDUP_REMOVED lines=16> */
[----:B------:R-:W-:Y:S01]  /*8810*/  ULDC UR4, c[0x0][0xac8] ;  /* 0x0002b20000047ab9 */ /* 0x000fe20000000800 */
[----:B------:R-:W-:Y:S01]  /*8820*/  VIADD R13, R2, 0xe8 ;  /* 0x000000e8020d7836 */ /* 0x000fe20000000000 */
[----:B------:R-:W-:Y:S02]  /*8830*/  ISETP.GE.AND P4, PT, R225, UR4, PT ;  /* 0x00000004e1007c0c */ /* 0x000fe4000bf86270 */
[----:B------:R-:W-:Y:S02]  /*8840*/  ISETP.GE.AND P3, PT, R224, UR4, PT ;  /* 0x00000004e0007c0c */ /* 0x000fe4000bf66270 */
[----:B------:R-:W-:Y:S02]  /*8850*/  ISETP.GE.AND P5, PT, R2, UR4, PT ;  /* 0x0000000402007c0c */ /* 0x000fe4000bfa6270 */
[----:B------:R-:W-:Y:S02]  /*8860*/  ISETP.GE.AND P1, PT, R222, UR4, PT ;  /* 0x00000004de007c0c */ /* 0x000fe4000bf26270 */
[----:B------:R-:W-:-:S05]  /*8870*/  ISETP.GE.AND P0, PT, R223, UR4, PT ;  /* 0x00000004df007c0c */ /* 0x000fca000bf06270 */
[CC--:B-1----:R-:W-:Y:S02]  /*8880*/  @!P4 LEA R6, P2, R225.reuse, R4.reuse, 0x2 ;  /* 0x00000004e106c211 */ /* 0x0c2fe400078410ff */
[----:B------:R-:W-:Y:S02]  /*8890*/  @!P3 LEA R8, P6, R224, R4, 0x2 ;  /* 0x00000004e008b211 */ /* 0x000fe400078c10ff */
[----:B--2---:R-:W-:Y:S01]  /*88a0*/  @!P5 IMAD.WIDE R10, R2, 0x4, R4 ;  /* 0x00000004020ad825 */ /* 0x004fe200078e0204 */
[-C--:B------:R-:W-:Y:S02]  /*88b0*/  @!P4 LEA.HI.X R7, R225, R5.reuse, R167, 0x2, P2 ;  /* 0x00000005e107c211 */ /* 0x080fe400010f14a7 */
[----:B------:R-:W-:Y:S02]  /*88c0*/  ISETP.GE.AND P2, PT, R221, UR4, PT ;  /* 0x00000004dd007c0c */ /* 0x000fe4000bf46270 */
[----:B------:R-:W-:Y:S01]  /*88d0*/  @!P3 LEA.HI.X R9, R224, R5, R166, 0x2, P6 ;  /* 0x00000005e009b211 */ /* 0x000fe200030f14a6 */
[----:B------:R-:W-:Y:S04]  /*88e0*/  @!P5 ST.E.64 desc[UR40][R10.64], R24 ;  /* 0x000000180a00d985 */ /* 0x000fe8000c101b28 */
[----:B------:R1:W-:Y:S01]  /*88f0*/  @!P4 ST.E.64 desc[UR40][R6.64], R28 ;  /* 0x0000001c0600c985 */ /* 0x0003e2000c101b28 */
[----:B------:R-:W-:-:S03]  /*8900*/  ISETP.GE.AND P4, PT, R219, UR4, PT ;  /* 0x00000004db007c0c */ /* 0x000fc6000bf86270 */
[----:B------:R2:W-:Y:S01]  /*8910*/  @!P3 ST.E.64 desc[UR40][R8.64], R32 ;  /* 0x000000200800b985 */ /* 0x0005e2000c101b28 */
[----:B------:R-:W-:Y:S02]  /*8920*/  ISETP.GE.AND P3, PT, R220, UR4, PT ;  /* 0x00000004dc007c0c */ /* 0x000fe4000bf66270 */
[CC--:B-1----:R-:W-:Y:S01]  /*8930*/  @!P0 LEA R6, P6, R223.reuse, R4.reuse, 0x2 ;  /* 0x00000004df068211 */ /* 0x0c2fe200078c10ff */
[----:B------:R-:W-:Y:S01]  /*8940*/  VIADD R29, R2, 0xf8 ;  /* 0x000000f8021d7836 */ /* 0x000fe20000000000 */
[CC--:B--2---:R-:W-:Y:S02]  /*8950*/  @!P1 LEA R8, P5, R222.reuse, R4.reuse, 0x2 ;  /* 0x00000004de089211 */ /* 0x0c4fe400078a10ff */
[-C--:B------:R-:W-:Y:S02]  /*8960*/  @!P0 LEA.HI.X R7, R223, R5.reuse, R165, 0x2, P6 ;  /* 0x00000005df078211 */ /* 0x080fe400030f14a5 */
[----:B------:R-:W-:Y:S02]  /*8970*/  @!P1 LEA.HI.X R9, R222, R5, R164, 0x2, P5 ;  /* 0x00000005de099211 */ /* 0x000fe400028f14a4 */
[----:B------:R-:W-:Y:S01]  /*8980*/  ISETP.GE.AND P5, PT, R218, UR4, PT ;  /* 0x00000004da007c0c */ /* 0x000fe2000bfa6270 */
[----:B------:R1:W-:Y:S01]  /*8990*/  @!P0 ST.E.64 desc[UR40][R6.64], R36 ;  /* 0x0000002406008985 */ /* 0x0003e2000c101b28 */
[----:B------:R-:W-:-:S02]  /*89a0*/  @!P2 LEA R10, P6, R221, R4, 0x2 ;  /* 0x00000004dd0aa211 */ /* 0x000fc400078c10ff */
        /* <DEDUP_REMOVED lines=9> */
[----:B---3--:R-:W-:Y:S01]  /*8a40*/  @!P5 LEA R10, P6, R218, R4, 0x2 ;  /* 0x00000004da0ad211 */ /* 0x008fe200078c10ff */
[----:B------:R1:W-:Y:S01]  /*8a50*/  @!P3 ST.E.64 desc[UR40][R6.64], R48 ;  /* 0x000000300600b985 */ /* 0x0003e2000c101b28 */
[----:B------:R-:W-:-:S02]  /*8a60*/  ISETP.GE.AND P2, PT, R215, UR4, PT ;  /* 0x00000004d7007c0c */ /* 0x000fc4000bf46270 */
[----:B------:R-:W-:Y:S01]  /*8a70*/  @!P5 LEA.HI.X R11, R218, R5, R160, 0x2, P6 ;  /* 0x00000005da0bd211 */ /* 0x000fe200030f14a0 */
        /* <DEDUP_REMOVED lines=10> */
[C---:B---3--:R-:W-:Y:S01]  /*8b20*/  @!P2 LEA R10, P6, R215.reuse, R4, 0x2 ;  /* 0x00000004d70aa211 */ /* 0x048fe200078c10ff */
[----:B------:R2:W-:Y:S01]  /*8b30*/  @!P1 ST.E.64 desc[UR40][R8.64], R64 ;  /* 0x0000004008009985 */ /* 0x0005e2000c101b28 */
[----:B------:R-:W-:Y:S02]  /*8b40*/  ISETP.GE.AND P1, PT, R210, UR4, PT ;  /* 0x00000004d2007c0c */ /* 0x000fe4000bf26270 */
        /* <DEDUP_REMOVED lines=8> */
[----:B------:R-:W-:Y:S01]  /*8bd0*/  @!P3 ST.E.64 desc[UR40][R6.64], R72 ;  /* 0x000000480600b985 */ /* 0x000fe2000c101b28 */
[----:B---3--:R-:W-:-:S02]  /*8be0*/  @!P5 LEA R10, P6, R212, R4, 0x2 ;  /* 0x00000004d40ad211 */ /* 0x008fc400078c10ff */
[-C--:B------:R-:W-:Y:S01]  /*8bf0*/  @!P1 LEA R20, P3, R210, R4.reuse, 0x2 ;  /* 0x00000004d2149211 */ /* 0x080fe200078610ff */
[----:B------:R1:W-:Y:S01]  /*8c00*/  @!P4 ST.E.64 desc[UR40][R8.64], R76 ;  /* 0x0000004c0800c985 */ /* 0x0003e2000c101b28 */
[-C--:B------:R-:W-:Y:S02]  /*8c10*/  @!P5 LEA.HI.X R11, R212, R5.reuse, R154, 0x2, P6 ;  /* 0x00000005d40bd211 */ /* 0x080fe400030f149a */
[----:B------:R-:W-:Y:S02]  /*8c20*/  @!P0 LEA R14, P6, R211, R4, 0x2 ;  /* 0x00000004d30e8211 */ /* 0x000fe400078c10ff */
[----:B------:R-:W-:Y:S01]  /*8c30*/  ISETP.GE.AND P4, PT, R207, UR4, PT ;  /* 0x00000004cf007c0c */ /* 0x000fe2000bf86270 */
[----:B------:R2:W-:Y:S01]  /*8c40*/  @!P5 ST.E.64 desc[UR40][R10.64], R80 ;  /* 0x000000500a00d985 */ /* 0x0005e2000c101b28 */
[----:B------:R-:W-:Y:S02]  /*8c50*/  ISETP.GE.AND P5, PT, R208, UR4, PT ;  /* 0x00000004d0007c0c */ /* 0x000fe4000bfa6270 */
[----:B------:R-:W-:-:S02]  /*8c60*/  @!P1 LEA.HI.X R21, R210, R5, R152, 0x2, P3 ;  /* 0x00000005d2159211 */ /* 0x000fc400018f1498 */
[----:B------:R-:W-:Y:S02]  /*8c70*/  ISETP.GE.AND P3, PT, R206, UR4, PT ;  /* 0x00000004ce007c0c */ /* 0x000fe4000bf66270 */
[----:B------:R-:W-:Y:S02]  /*8c80*/  @!P0 LEA.HI.X R15, R211, R5, R153, 0x2, P6 ;  /* 0x00000005d30f8211 */ /* 0x000fe400030f1499 */
[----:B------:R-:W-:-:S03]  /*8c90*/  @!P2 LEA R24, P6, R209, R4, 0x2 ;  /* 0x00000004d118a211 */ /* 0x000fc600078c10ff */
[----:B------:R3:W-:Y:S01]  /*8ca0*/  @!P0 ST.E.64 desc[UR40][R14.64], R84 ;  /* 0x000000540e008985 */ /* 0x0007e2000c101b28 */
[-C--:B------:R-:W-:Y:S02]  /*8cb0*/  @!P2 LEA.HI.X R25, R209, R5.reuse, R237, 0x2, P6 ;  /* 0x00000005d119a211 */ /* 0x080fe400030f14ed */
[-C--:B-1----:R-:W-:Y:S01]  /*8cc0*/  @!P4 LEA R8, P0, R207, R4.reuse, 0x2 ;  /* 0x00000004cf08c211 */ /* 0x082fe200078010ff */
[----:B------:R1:W-:Y:S01]  /*8cd0*/  @!P1 ST.E.64 desc[UR40][R20.64], R88 ;  /* 0x0000005814009985 */ /* 0x0003e2000c101b28 */
[-C--:B------:R-:W-:Y:S02]  /*8ce0*/  @!P5 LEA R6, P1, R208, R4.reuse, 0x2 ;  /* 0x00000004d006d211 */ /* 0x080fe400078210ff */
[----:B--2---:R-:W-:Y:S01]  /*8cf0*/  @!P3 LEA R10, P6, R206, R4, 0x2 ;  /* 0x00000004ce0ab211 */ /* 0x004fe200078c10ff */
[----:B------:R2:W-:Y:S01]  /*8d00*/  @!P2 ST.E.64 desc[UR40][R24.64], R92 ;  /* 0x0000005c1800a985 */ /* 0x0005e2000c101b28 */
[----:B------:R-:W-:Y:S02]  /*8d10*/  ISETP.GE.AND P2, PT, R205, UR4, PT ;  /* 0x00000004cd007c0c */ /* 0x000fe4000bf46270 */
        /* <DEDUP_REMOVED lines=8> */
[----:B---3--:R-:W-:Y:S01]  /*8da0*/  @!P2 LEA R14, P6, R205, R4, 0x2 ;  /* 0x00000004cd0ea211 */ /* 0x008fe200078c10ff */
[----:B------:R3:W-:Y:S01]  /*8db0*/  @!P3 ST.E.64 desc[UR40][R10.64], R104 ;  /* 0x000000680a00b985 */ /* 0x0007e2000c101b28 */
[----:B------:R-:W-:-:S02]  /*8dc0*/  ISETP.GE.AND P3, PT, R22, UR4, PT ;  /* 0x0000000416007c0c */ /* 0x000fc4000bf66270 */
[CC--:B-1----:R-:W-:Y:S02]  /*8dd0*/  @!P1 LEA R20, P5, R204.reuse, R4.reuse, 0x2 ;  /* 0x00000004cc149211 */ /* 0x0c2fe400078a10ff */
[-C--:B------:R-:W-:Y:S02]  /*8de0*/  @!P2 LEA.HI.X R15, R205, R5.reuse, R233, 0x2, P6 ;  /* 0x00000005cd0fa211 */ /* 0x080fe400030f14e9 */
[-C--:B------:R-:W-:Y:S02]  /*8df0*/  @!P1 LEA.HI.X R21, R204, R5.reuse, R232, 0x2, P5 ;  /* 0x00000005cc159211 */ /* 0x080fe400028f14e8 */
[-C--:B--2---:R-:W-:Y:S01]  /*8e00*/  @!P0 LEA R24, P6, R23, R4.reuse, 0x2 ;  /* 0x0000000417188211 */ /* 0x084fe200078c10ff */
[----:B------:R-:W-:Y:S01]  /*8e10*/  @!P2 ST.E.64 desc[UR40][R14.64], R108 ;  /* 0x0000006c0e00a985 */ /* 0x000fe2000c101b28 */
[-C--:B----4-:R-:W-:Y:S02]  /*8e20*/  @!P4 LEA R8, P5, R19, R4.reuse, 0x2 ;  /* 0x000000041308c211 */ /* 0x090fe400078a10ff */
[----:B------:R-:W-:Y:S01]  /*8e30*/  @!P0 LEA.HI.X R25, R23, R5, R231, 0x2, P6 ;  /* 0x0000000517198211 */ /* 0x000fe200030f14e7 */
[----:B------:R-:W-:Y:S01]  /*8e40*/  @!P1 ST.E.64 desc[UR40][R20.64], R112 ;  /* 0x0000007014009985 */ /* 0x000fe2000c101b28 */
[----:B------:R-:W-:-:S02]  /*8e50*/  @!P3 LEA R6, P1, R22, R4, 0x2 ;  /* 0x000000041606b211 */ /* 0x000fc400078210ff */
[----:B------:R-:W-:Y:S01]  /*8e60*/  ISETP.GE.AND P2, PT, R18, UR4, PT ;  /* 0x0000000412007c0c */ /* 0x000fe2000bf46270 */
[----:B------:R1:W-:Y:S01]  /*8e70*/  @!P0 ST.E.64 desc[UR40][R24.64], R116 ;  /* 0x0000007418008985 */ /* 0x0003e2000c101b28 */
[-C--:B------:R-:W-:Y:S02]  /*8e80*/  @!P3 LEA.HI.X R7, R22, R5.reuse, R230, 0x2, P1 ;  /* 0x000000051607b211 */ /* 0x080fe400008f14e6 */
[----:B------:R-:W-:Y:S02]  /*8e90*/  ISETP.GE.AND P1, PT, R17, UR4, PT ;  /* 0x0000000411007c0c */ /* 0x000fe4000bf26270 */
[----:B------:R-:W-:Y:S01]  /*8ea0*/  @!P4 LEA.HI.X R9, R19, R5, R229, 0x2, P5 ;  /* 0x000000051309c211 */ /* 0x000fe200028f14e5 */
[----:B------:R2:W-:Y:S01]  /*8eb0*/  @!P3 ST.E.64 desc[UR40][R6.64], R120 ;  /* 0x000000780600b985 */ /* 0x0005e2000c101b28 */
[----:B------:R-:W-:-:S03]  /*8ec0*/  ISETP.GE.AND P0, PT, R16, UR4, PT ;  /* 0x0000000410007c0c */ /* 0x000fc6000bf06270 */
[----:B------:R4:W-:Y:S01]  /*8ed0*/  @!P4 ST.E.64 desc[UR40][R8.64], R124 ;  /* 0x0000007c0800c985 */ /* 0x0009e2000c101b28 */
[----:B------:R-:W-:Y:S02]  /*8ee0*/  ISETP.GE.AND P4, PT, R13, UR4, PT ;  /* 0x000000040d007c0c */ /* 0x000fe4000bf86270 */
[-C--:B---3--:R-:W-:Y:S01]  /*8ef0*/  @!P2 LEA R10, P5, R18, R4.reuse, 0x2 ;  /* 0x00000004120aa211 */ /* 0x088fe200078a10ff */
[----:B-1----:R-:W-:Y:S01]  /*8f00*/  VIADD R25, R2, 0xf0 ;  /* 0x000000f002197836 */ /* 0x002fe20000000000 */
[----:B------:R-:W-:Y:S02]  /*8f10*/  SHF.R.S32.HI R21, RZ, 0x1f, R16 ;  /* 0x0000001fff157819 */ /* 0x000fe40000011410 */
[----:B------:R-:W-:Y:S02]  /*8f20*/  @!P1 LEA R14, P6, R17, R4, 0x2 ;  /* 0x00000004110e9211 */ /* 0x000fe400078c10ff */
[----:B------:R-:W-:Y:S02]  /*8f30*/  ISETP.GE.AND P3, PT, R25, UR4, PT ;  /* 0x0000000419007c0c */ /* 0x000fe4000bf66270 */
[----:B------:R-:W-:-:S02]  /*8f40*/  @!P2 LEA.HI.X R11, R18, R5, R228, 0x2, P5 ;  /* 0x00000005120ba211 */ /* 0x000fc400028f14e4 */
[CC--:B------:R-:W-:Y:S02]  /*8f50*/  @!P0 LEA R20, P5, R16.reuse, R4.reuse, 0x2 ;  /* 0x0000000410148211 */ /* 0x0c0fe400078a10ff */
[-C--:B------:R-:W-:Y:S01]  /*8f60*/  @!P1 LEA.HI.X R15, R17, R5.reuse, R227, 0x2, P6 ;  /* 0x00000005110f9211 */ /* 0x080fe200030f14e3 */
[----:B------:R3:W-:Y:S01]  /*8f70*/  @!P2 ST.E.64 desc[UR40][R10.64], R128 ;  /* 0x000000800a00a985 */ /* 0x0007e2000c101b28 */
[----:B------:R-:W-:Y:S02]  /*8f80*/  ISETP.GE.AND P6, PT, R29, UR4, PT ;  /* 0x000000041d007c0c */ /* 0x000fe4000bfc6270 */
[----:B------:R-:W-:Y:S01]  /*8f90*/  @!P0 LEA.HI.X R21, R16, R5, R21, 0x2, P5 ;  /* 0x0000000510158211 */ /* 0x000fe200028f1415 */
[----:B------:R3:W-:Y:S01]  /*8fa0*/  @!P1 ST.E.64 desc[UR40][R14.64], R132 ;  /* 0x000000840e009985 */ /* 0x0007e2000c101b28 */
[----:B--2---:R-:W-:Y:S02]  /*8fb0*/  SHF.R.S32.HI R7, RZ, 0x1f, R13 ;  /* 0x0000001fff077819 */ /* 0x004fe4000001140d */
[----:B------:R-:W-:Y:S01]  /*8fc0*/  @!P4 LEA R6, P5, R13, R4, 0x2 ;  /* 0x000000040d06c211 */ /* 0x000fe200078a10ff */
[----:B------:R3:W-:Y:S01]  /*8fd0*/  @!P0 ST.E.64 desc[UR40][R20.64], R136 ;  /* 0x0000008814008985 */ /* 0x0007e2000c101b28 */
[----:B----4-:R-:W-:-:S02]  /*8fe0*/  SHF.R.S32.HI R9, RZ, 0x1f, R25 ;  /* 0x0000001fff097819 */ /* 0x010fc40000011419 */
[-C--:B------:R-:W-:Y:S02]  /*8ff0*/  @!P4 LEA.HI.X R7, R13, R5.reuse, R7, 0x2, P5 ;  /* 0x000000050d07c211 */ /* 0x080fe400028f1407 */
[CC--:B------:R-:W-:Y:S02]  /*9000*/  @!P3 LEA R8, P5, R25.reuse, R4.reuse, 0x2 ;  /* 0x000000041908b211 */ /* 0x0c0fe400078a10ff */
[----:B------:R-:W-:Y:S01]  /*9010*/  SHF.R.S32.HI R13, RZ, 0x1f, R29 ;  /* 0x0000001fff0d7819 */ /* 0x000fe2000001141d */
[----:B------:R3:W-:Y:S01]  /*9020*/  @!P4 ST.E.64 desc[UR40][R6.64], R140 ;  /* 0x0000008c0600c985 */ /* 0x0007e2000c101b28 */
[----:B------:R-:W-:Y:S02]  /*9030*/  @!P3 LEA.HI.X R9, R25, R5, R9, 0x2, P5 ;  /* 0x000000051909b211 */ /* 0x000fe400028f1409 */
[----:B------:R-:W-:-:S03]  /*9040*/  @!P6 LEA R4, P5, R29, R4, 0x2 ;  /* 0x000000041d04e211 */ /* 0x000fc600078a10ff */
[----:B------:R3:W-:Y:S01]  /*9050*/  @!P3 ST.E.64 desc[UR40][R8.64], R144 ;  /* 0x000000900800b985 */ /* 0x0007e2000c101b28 */
[----:B------:R-:W-:-:S05]  /*9060*/  @!P6 LEA.HI.X R5, R29, R5, R13, 0x2, P5 ;  /* 0x000000051d05e211 */ /* 0x000fca00028f140d */
[----:B------:R3:W-:Y:S04]  /*9070*/  @!P6 ST.E.64 desc[UR40][R4.64], R148 ;  /* 0x000000940400e985 */ /* 0x0007e8000c101b28 */
.L_x_9253:
[----:B------:R-:W-:Y:S05]  /*9080*/  BSYNC B1 ;  /* 0x0000000000017941 */ /* 0x000fea0003800000 */
.L_x_9252:
[----:B------:R-:W-:Y:S01]  /*9090*/  ISETP.GE.AND P0, PT, R0, UR9, PT ;  /* 0x0000000900007c0c */ /* 0x000fe2000bf06270 */
[----:B--23--:R2:W3:Y:S04]  /*90a0*/  SHFL.IDX PT, R5, R12, 0x1, 0x1c1f ;  /* 0x003c1f000c057f89 */ /* 0x00c4e800000e0000 */
[----:B-1----:R2:W1:Y:S08]  /*90b0*/  SHFL.IDX PT, R4, R3, 0x1, 0x1c1f ;  /* 0x003c1f0003047f89 */ /* 0x00247000000e0000 */
[----:B--2---:R-:W-:Y:S05]  /*90c0*/  @P0 BRA `(.L_x_9251) ;  /* 0x0000001800000947 */ /* 0x004fea0003800000 */
[----:B------:R-:W-:Y:S01]  /*90d0*/  ULDC UR4, c[0x0][0xac8] ;  /* 0x0002b20000047ab9 */ /* 0x000fe20000000800 */
[C---:B------:R-:W-:Y:S01]  /*90e0*/  VIADD R25, R2.reuse, 0xe8 ;  /* 0x000000e802197836 */ /* 0x040fe20000000000 */
[----:B------:R-:W-:Y:S01]  /*90f0*/  ISETP.GE.AND P5, PT, R225, UR4, PT ;  /* 0x00000004e1007c0c */ /* 0x000fe2000bfa6270 */
[C---:B0-----:R-:W-:Y:S01]  /*9100*/  VIADD R3, R2.reuse, 0xf0 ;  /* 0x000000f002037836 */ /* 0x041fe20000000000 */
[----:B------:R-:W-:Y:S02]  /*9110*/  ISETP.GE.AND P4, PT, R2, UR4, PT ;  /* 0x0000000402007c0c */ /* 0x000fe4000bf86270 */
[----:B------:R-:W-:Y:S02]  /*9120*/  ISETP.GE.AND P2, PT, R224, UR4, PT ;  /* 0x00000004e0007c0c */ /* 0x000fe4000bf46270 */
[----:B------:R-:W-:Y:S02]  /*9130*/  ISETP.GE.AND P1, PT, R223, UR4, PT ;  /* 0x00000004df007c0c */ /* 0x000fe4000bf26270 */
[----:B------:R-:W-:-:S02]  /*9140*/  ISETP.GE.AND P0, PT, R222, UR4, PT ;  /* 0x00000004de007c0c */ /* 0x000fc4000bf06270 */
[----:B------:R-:W-:-:S03]  /*9150*/  SHF.R.S32.HI R0, RZ, 0x1f, R25 ;  /* 0x0000001fff007819 */ /* 0x000fc60000011419 */
[CC--:B-1----:R-:W-:Y:S02]  /*9160*/  @!P5 LEA R8, P3, R225.reuse, R4.reuse, 0x2 ;  /* 0x00000004e108d211 */ /* 0x0c2fe400078610ff */
[----:B---3--:R-:W-:Y:S02]  /*9170*/  @!P4 IMAD.WIDE R6, R2, 0x4, R4 ;  /* 0x000000040206c825 */ /* 0x008fe400078e0204 */
[-C--:B------:R-:W-:Y:S02]  /*9180*/  @!P5 LEA.HI.X R9, R225, R5.reuse, R167, 0x2, P3 ;  /* 0x00000005e109d211 */ /* 0x080fe400018f14a7 */
[CC--:B------:R-:W-:Y:S01]  /*9190*/  @!P2 LEA R10, P6, R224.reuse, R4.reuse, 0x2 ;  /* 0x00000004e00aa211 */ /* 0x0c0fe200078c10ff */
[----:B------:R0:W-:Y:S01]  /*91a0*/  @!P4 ST.E.64 desc[UR40][R6.64], R26 ;  /* 0x0000001a0600c985 */ /* 0x0001e2000c101b28 */
[----:B------:R-:W-:Y:S02]  /*91b0*/  ISETP.GE.AND P3, PT, R221, UR4, PT ;  /* 0x00000004dd007c0c */ /* 0x000fe4000bf66270 */
[----:B------:R-:W-:Y:S01]  /*91c0*/  @!P2 LEA.HI.X R11, R224, R5, R166, 0x2, P6 ;  /* 0x00000005e00ba211 */ /* 0x000fe200030f14a6 */
[----:B------:R1:W-:Y:S01]  /*91d0*/  @!P5 ST.E.64 desc[UR40][R8.64], R30 ;  /* 0x0000001e0800d985 */ /* 0x0003e2000c101b28 */
[----:B------:R-:W-:-:S02]  /*91e0*/  @!P1 LEA R12, P5, R223, R4, 0x2 ;  /* 0x00000004df0c9211 */ /* 0x000fc400078a10ff */
[----:B------:R-:W-:Y:S01]  /*91f0*/  ISETP.GE.AND P4, PT, R220, UR4, PT ;  /* 0x00000004dc007c0c */ /* 0x000fe2000bf86270 */
[----:B------:R2:W-:Y:S01]  /*9200*/  @!P2 ST.E.64 desc[UR40][R10.64], R34 ;  /* 0x000000220a00a985 */ /* 0x0005e2000c101b28 */
[CC--:B------:R-:W-:Y:S02]  /*9210*/  @!P0 LEA R14, P6, R222.reuse, R4.reuse, 0x2 ;  /* 0x00000004de0e8211 */ /* 0x0c0fe400078c10ff */
[-C--:B------:R-:W-:Y:S02]  /*9220*/  @!P1 LEA.HI.X R13, R223, R5.reuse, R165, 0x2, P5 ;  /* 0x00000005df0d9211 */ /* 0x080fe400028f14a5 */
[----:B------:R-:W-:Y:S02]  /*9230*/  ISETP.GE.AND P5, PT, R219, UR4, PT ;  /* 0x00000004db007c0c */ /* 0x000fe4000bfa6270 */
[----:B------:R-:W-:Y:S01]  /*9240*/  @!P0 LEA.HI.X R15, R222, R5, R164, 0x2, P6 ;  /* 0x00000005de0f8211 */ /* 0x000fe200030f14a4 */
[----:B------:R3:W-:Y:S01]  /*9250*/  @!P1 ST.E.64 desc[UR40][R12.64], R38 ;  /* 0x000000260c009985 */ /* 0x0007e2000c101b28 */
[----:B0-----:R-:W-:-:S02]  /*9260*/  @!P3 LEA R6, P6, R221, R4, 0x2 ;  /* 0x00000004dd06b211 */ /* 0x001fc400078c10ff */
[----:B------:R-:W-:Y:S01]  /*9270*/  ISETP.GE.AND P1, PT, R217, UR4, PT ;  /* 0x00000004d9007c0c */ /* 0x000fe2000bf26270 */
[----:B------:R0:W-:Y:S01]  /*9280*/  @!P0 ST.E.64 desc[UR40][R14.64], R42 ;  /* 0x0000002a0e008985 */ /* 0x0001e2000c101b28 */
[----:B------:R-:W-:Y:S02]  /*9290*/  ISETP.GE.AND P0, PT, R218, UR4, PT ;  /* 0x00000004da007c0c */ /* 0x000fe4000bf06270 */
[CC--:B-1----:R-:W-:Y:S02]  /*92a0*/  @!P4 LEA R8, P2, R220.reuse, R4.reuse, 0x2 ;  /* 0x00000004dc08c211 */ /* 0x0c2fe400078410ff */
[-C--:B------:R-:W-:Y:S02]  /*92b0*/  @!P3 LEA.HI.X R7, R221, R5.reuse, R163, 0x2, P6 ;  /* 0x00000005dd07b211 */ /* 0x080fe400030f14a3 */
[----:B------:R-:W-:Y:S02]  /*92c0*/  @!P5 LEA R20, P6, R219, R4, 0x2 ;  /* 0x00000004db14d211 */ /* 0x000fe400078c10ff */
[----:B------:R-:W-:Y:S01]  /*92d0*/  @!P4 LEA.HI.X R9, R220, R5, R162, 0x2, P2 ;  /* 0x00000005dc09c211 */ /* 0x000fe200010f14a2 */
[----:B------:R1:W-:Y:S01]  /*92e0*/  @!P3 ST.E.64 desc[UR40][R6.64], R46 ;  /* 0x0000002e0600b985 */ /* 0x0003e2000c101b28 */
[----:B------:R-:W-:-:S02]  /*92f0*/  ISETP.GE.AND P2, PT, R216, UR4, PT ;  /* 0x00000004d8007c0c */ /* 0x000fc4000bf46270 */
[-C--:B------:R-:W-:Y:S01]  /*9300*/  @!P5 LEA.HI.X R21, R219, R5.reuse, R161, 0x2, P6 ;  /* 0x00000005db15d211 */ /* 0x080fe200030f14a1 */
[----:B------:R4:W-:Y:S01]  /*9310*/  @!P4 ST.E.64 desc[UR40][R8.64], R50 ;  /* 0x000000320800c985 */ /* 0x0009e2000c101b28 */
[CC--:B--2---:R-:W-:Y:S02]  /*9320*/  @!P0 LEA R10, P4, R218.reuse, R4.reuse, 0x2 ;  /* 0x00000004da0a8211 */ /* 0x0c4fe400078810ff */
[----:B------:R-:W-:Y:S01]  /*9330*/  ISETP.GE.AND P3, PT, R215, UR4, PT ;  /* 0x00000004d7007c0c */ /* 0x000fe2000bf66270 */
[----:B------:R2:W-:Y:S01]  /*9340*/  @!P5 ST.E.64 desc[UR40][R20.64], R54 ;  /* 0x000000361400d985 */ /* 0x0005e2000c101b28 */
[----:B---3--:R-:W-:Y:S02]  /*9350*/  @!P1 LEA R12, P5, R217, R4, 0x2 ;  /* 0x00000004d90c9211 */ /* 0x008fe400078a10ff */
[----:B------:R-:W-:Y:S02]  /*9360*/  @!P0 LEA.HI.X R11, R218, R5, R160, 0x2, P4 ;  /* 0x00000005da0b8211 */ /* 0x000fe400020f14a0 */
[----:B------:R-:W-:-:S02]  /*9370*/  ISETP.GE.AND P4, PT, R214, UR4, PT ;  /* 0x00000004d6007c0c */ /* 0x000fc4000bf86270 */
[-C--:B------:R-:W-:Y:S01]  /*9380*/  @!P1 LEA.HI.X R13, R217, R5.reuse, R159, 0x2, P5 ;  /* 0x00000005d90d9211 */ /* 0x080fe200028f149f */
[----:B------:R-:W-:Y:S01]  /*9390*/  @!P0 ST.E.64 desc[UR40][R10.64], R58 ;  /* 0x0000003a0a008985 */ /* 0x000fe2000c101b28 */
[----:B------:R-:W-:Y:S02]  /*93a0*/  ISETP.GE.AND P5, PT, R213, UR4, PT ;  /* 0x00000004d5007c0c */ /* 0x000fe4000bfa6270 */
[CC--:B0-----:R-:W-:Y:S01]  /*93b0*/  @!P2 LEA R14, P6, R216.reuse, R4.reuse, 0x2 ;  /* 0x00000004d80ea211 */ /* 0x0c1fe200078c10ff */
[----:B------:R0:W-:Y:S01]  /*93c0*/  @!P1 ST.E.64 desc[UR40][R12.64], R62 ;  /* 0x0000003e0c009985 */ /* 0x0001e2000c101b28 */
[----:B------:R-:W-:Y:S02]  /*93d0*/  ISETP.GE.AND P1, PT, R211, UR4, PT ;  /* 0x00000004d3007c0c */ /* 0x000fe4000bf26270 */
[----:B------:R-:W-:Y:S02]  /*93e0*/  @!P2 LEA.HI.X R15, R216, R5, R158, 0x2, P6 ;  /* 0x00000005d80fa211 */ /* 0x000fe400030f149e */
[----:B-1----:R-:W-:-:S02]  /*93f0*/  @!P3 LEA R6, P6, R215, R4, 0x2 ;  /* 0x00000004d706b211 */ /* 0x002fc400078c10ff */
[-C--:B----4-:R-:W-:Y:S01]  /*9400*/  @!P4 LEA R8, P0, R214, R4.reuse, 0x2 ;  /* 0x00000004d608c211 */ /* 0x090fe200078010ff */
[----:B------:R1:W-:Y:S01]  /*9410*/  @!P2 ST.E.64 desc[UR40][R14.64], R66 ;  /* 0x000000420e00a985 */ /* 0x0003e2000c101b28 */
[----:B------:R-:W-:Y:S02]  /*9420*/  ISETP.GE.AND P2, PT, R212, UR4, PT ;  /* 0x00000004d4007c0c */ /* 0x000fe4000bf46270 */
[-C--:B------:R-:W-:Y:S02]  /*9430*/  @!P3 LEA.HI.X R7, R215, R5.reuse, R157, 0x2, P6 ;  /* 0x00000005d707b211 */ /* 0x080fe400030f149d */
[----:B--2---:R-:W-:Y:S02]  /*9440*/  @!P5 LEA R20, P6, R213, R4, 0x2 ;  /* 0x00000004d514d211 */ /* 0x004fe400078c10ff */
[----:B------:R-:W-:Y:S01]  /*9450*/  @!P4 LEA.HI.X R9, R214, R5, R156, 0x2, P0 ;  /* 0x00000005d609c211 */ /* 0x000fe200000f149c */
[----:B------:R2:W-:Y:S01]  /*9460*/  @!P3 ST.E.64 desc[UR40][R6.64], R70 ;  /* 0x000000460600b985 */ /* 0x0005e2000c101b28 */
[----:B------:R-:W-:-:S02]  /*9470*/  ISETP.GE.AND P0, PT, R210, UR4, PT ;  /* 0x00000004d2007c0c */ /* 0x000fc4000bf06270 */
[-C--:B------:R-:W-:Y:S01]  /*9480*/  @!P5 LEA.HI.X R21, R213, R5.reuse, R155, 0x2, P6 ;  /* 0x00000005d515d211 */ /* 0x080fe200030f149b */
[----:B------:R3:W-:Y:S01]  /*9490*/  @!P4 ST.E.64 desc[UR40][R8.64], R74 ;  /* 0x0000004a0800c985 */ /* 0x0007e2000c101b28 */
[-C--:B0-----:R-:W-:Y:S02]  /*94a0*/  @!P1 LEA R12, P3, R211, R4.reuse, 0x2 ;  /* 0x00000004d30c9211 */ /* 0x081fe400078610ff */
[----:B------:R-:W-:Y:S01]  /*94b0*/  @!P2 LEA R10, P6, R212, R4, 0x2 ;  /* 0x00000004d40aa211 */ /* 0x000fe200078c10ff */
[----:B------:R0:W-:Y:S01]  /*94c0*/  @!P5 ST.E.64 desc[UR40][R20.64], R78 ;  /* 0x0000004e1400d985 */ /* 0x0001e2000c101b28 */
[----:B------:R-:W-:Y:S02]  /*94d0*/  ISETP.GE.AND P5, PT, R209, UR4, PT ;  /* 0x00000004d1007c0c */ /* 0x000fe4000bfa6270 */
[----:B------:R-:W-:Y:S02]  /*94e0*/  ISETP.GE.AND P4, PT, R208, UR4, PT ;  /* 0x00000004d0007c0c */ /* 0x000fe4000bf86270 */
[----:B------:R-:W-:-:S02]  /*94f0*/  @!P2 LEA.HI.X R11, R212, R5, R154, 0x2, P6 ;  /* 0x00000005d40ba211 */ /* 0x000fc400030f149a */
[CC--:B-1----:R-:W-:Y:S02]  /*9500*/  @!P0 LEA R14, P6, R210.reuse, R4.reuse, 0x2 ;  /* 0x00000004d20e8211 */ /* 0x0c2fe400078c10ff */
[-C--:B------:R-:W-:Y:S01]  /*9510*/  @!P1 LEA.HI.X R13, R211, R5.reuse, R153, 0x2, P3 ;  /* 0x00000005d30d9211 */ /* 0x080fe200018f1499 */
[----:B------:R1:W-:Y:S01]  /*9520*/  @!P2 ST.E.64 desc[UR40][R10.64], R82 ;  /* 0x000000520a00a985 */ /* 0x0003e2000c101b28 */
[----:B------:R-:W-:Y:S02]  /*9530*/  ISETP.GE.AND P3, PT, R207, UR4, PT ;  /* 0x00000004cf007c0c */ /* 0x000fe4000bf66270 */
[----:B------:R-:W-:Y:S01]  /*9540*/  @!P0 LEA.HI.X R15, R210, R5, R152, 0x2, P6 ;  /* 0x00000005d20f8211 */ /* 0x000fe200030f1498 */
[----:B------:R4:W-:Y:S01]  /*9550*/  @!P1 ST.E.64 desc[UR40][R12.64], R86 ;  /* 0x000000560c009985 */ /* 0x0009e2000c101b28 */
[-C--:B--2---:R-:W-:Y:S02]  /*9560*/  @!P5 LEA R6, P2, R209, R4.reuse, 0x2 ;  /* 0x00000004d106d211 */ /* 0x084fe400078410ff */
[----:B---3--:R-:W-:Y:S01]  /*9570*/  @!P4 LEA R8, P1, R208, R4, 0x2 ;  /* 0x00000004d008c211 */ /* 0x008fe200078210ff */
[----:B------:R2:W-:Y:S01]  /*9580*/  @!P0 ST.E.64 desc[UR40][R14.64], R90 ;  /* 0x0000005a0e008985 */ /* 0x0005e2000c101b28 */
[----:B------:R-:W-:-:S02]  /*9590*/  ISETP.GE.AND P0, PT, R206, UR4, PT ;  /* 0x00000004ce007c0c */ /* 0x000fc4000bf06270 */
[-C--:B------:R-:W-:Y:S02]  /*95a0*/  @!P5 LEA.HI.X R7, R209, R5.reuse, R237, 0x2, P2 ;  /* 0x00000005d107d211 */ /* 0x080fe400010f14ed */
[----:B------:R-:W-:Y:S02]  /*95b0*/  ISETP.GE.AND P2, PT, R205, UR4, PT ;  /* 0x00000004cd007c0c */ /* 0x000fe4000bf46270 */
[-C--:B------:R-:W-:Y:S01]  /*95c0*/  @!P4 LEA.HI.X R9, R208, R5.reuse, R236, 0x2, P1 ;  /* 0x00000005d009c211 */ /* 0x080fe200008f14ec */
[----:B------:R3:W-:Y:S01]  /*95d0*/  @!P5 ST.E.64 desc[UR40][R6.64], R94 ;  /* 0x0000005e0600d985 */ /* 0x0007e2000c101b28 */
[C---:B0-----:R-:W-:Y:S02]  /*95e0*/  @!P3 LEA R20, P6, R207.reuse, R4, 0x2 ;  /* 0x00000004cf14b211 */ /* 0x041fe400078c10ff */
[----:B------:R-:W-:Y:S01]  /*95f0*/  ISETP.GE.AND P1, PT, R204, UR4, PT ;  /* 0x00000004cc007c0c */ /* 0x000fe2000bf26270 */
[----:B------:R0:W-:Y:S01]  /*9600*/  @!P4 ST.E.64 desc[UR40][R8.64], R98 ;  /* 0x000000620800c985 */ /* 0x0001e2000c101b28 */
[----:B------:R-:W-:-:S02]  /*9610*/  @!P3 LEA.HI.X R21, R207, R5, R235, 0x2, P6 ;  /* 0x00000005cf15b211 */ /* 0x000fc400030f14eb */
[----:B------:R-:W-:Y:S02]  /*9620*/  ISETP.GE.AND P4, PT, R23, UR4, PT ;  /* 0x0000000417007c0c */ /* 0x000fe4000bf86270 */
[-C--:B-1----:R-:W-:Y:S01]  /*9630*/  @!P0 LEA R10, P6, R206, R4.reuse, 0x2 ;  /* 0x00000004ce0a8211 */ /* 0x082fe200078c10ff */
[----:B------:R1:W-:Y:S01]  /*9640*/  @!P3 ST.E.64 desc[UR40][R20.64], R102 ;  /* 0x000000661400b985 */ /* 0x0003e2000c101b28 */
[----:B------:R-:W-:Y:S02]  /*9650*/  ISETP.GE.AND P5, PT, R22, UR4, PT ;  /* 0x0000000416007c0c */ /* 0x000fe4000bfa6270 */
[C---:B----4-:R-:W-:Y:S02]  /*9660*/  @!P2 LEA R12, P3, R205.reuse, R4, 0x2 ;  /* 0x00000004cd0ca211 */ /* 0x050fe400078610ff */
[-C--:B------:R-:W-:Y:S02]  /*9670*/  @!P0 LEA.HI.X R11, R206, R5.reuse, R234, 0x2, P6 ;  /* 0x00000005ce0b8211 */ /* 0x080fe400030f14ea */
[----:B------:R-:W-:-:S02]  /*9680*/  @!P2 LEA.HI.X R13, R205, R5, R233, 0x2, P3 ;  /* 0x00000005cd0da211 */ /* 0x000fc400018f14e9 */
[----:B------:R-:W-:Y:S01]  /*9690*/  ISETP.GE.AND P3, PT, R19, UR4, PT ;  /* 0x0000000413007c0c */ /* 0x000fe2000bf66270 */
[----:B------:R4:W-:Y:S01]  /*96a0*/  @!P0 ST.E.64 desc[UR40][R10.64], R106 ;  /* 0x0000006a0a008985 */ /* 0x0009e2000c101b28 */
[CC--:B--2---:R-:W-:Y:S02]  /*96b0*/  @!P1 LEA R14, P6, R204.reuse, R4.reuse, 0x2 ;  /* 0x00000004cc0e9211 */ /* 0x0c4fe400078c10ff */
[CC--:B---3--:R-:W-:Y:S01]  /*96c0*/  @!P4 LEA R6, P0, R23.reuse, R4.reuse, 0x2 ;  /* 0x000000041706c211 */ /* 0x0c8fe200078010ff */
[----:B------:R2:W-:Y:S01]  /*96d0*/  @!P2 ST.E.64 desc[UR40][R12.64], R110 ;  /* 0x0000006e0c00a985 */ /* 0x0005e2000c101b28 */
[-C--:B------:R-:W-:Y:S02]  /*96e0*/  @!P1 LEA.HI.X R15, R204, R5.reuse, R232, 0x2, P6 ;  /* 0x00000005cc0f9211 */ /* 0x080fe400030f14e8 */
[----:B0-----:R-:W-:Y:S02]  /*96f0*/  @!P5 LEA R8, P6, R22, R4, 0x2 ;  /* 0x000000041608d211 */ /* 0x001fe400078c10ff */
[----:B------:R-:W-:Y:S01]  /*9700*/  @!P4 LEA.HI.X R7, R23, R5, R231, 0x2, P0 ;  /* 0x000000051707c211 */ /* 0x000fe200000f14e7 */
[----:B------:R-:W-:Y:S01]  /*9710*/  @!P1 ST.E.64 desc[UR40][R14.64], R114 ;  /* 0x000000720e009985 */ /* 0x000fe2000c101b28 */
[----:B------:R-:W-:-:S02]  /*9720*/  ISETP.GE.AND P0, PT, R18, UR4, PT ;  /* 0x0000000412007c0c */ /* 0x000fc4000bf06270 */
[-C--:B------:R-:W-:Y:S01]  /*9730*/  @!P5 LEA.HI.X R9, R22, R5.reuse, R230, 0x2, P6 ;  /* 0x000000051609d211 */ /* 0x080fe200030f14e6 */
[----:B------:R0:W-:Y:S01]  /*9740*/  @!P4 ST.E.64 desc[UR40][R6.64], R118 ;  /* 0x000000760600c985 */ /* 0x0001e2000c101b28 */
[----:B------:R-:W-:Y:S02]  /*9750*/  ISETP.GE.AND P1, PT, R25, UR4, PT ;  /* 0x0000000419007c0c */ /* 0x000fe4000bf26270 */
[----:B-1----:R-:W-:Y:S01]  /*9760*/  @!P3 LEA R20, P2, R19, R4, 0x2 ;  /* 0x000000041314b211 */ /* 0x002fe200078410ff */
[----:B------:R1:W-:Y:S01]  /*9770*/  @!P5 ST.E.64 desc[UR40][R8.64], R122 ;  /* 0x0000007a0800d985 */ /* 0x0003e2000c101b28 */
[----:B------:R-:W-:Y:S02]  /*9780*/  ISETP.GE.AND P4, PT, R17, UR4, PT ;  /* 0x0000000411007c0c */ /* 0x000fe4000bf86270 */
[----:B------:R-:W-:Y:S02]  /*9790*/  ISETP.GE.AND P5, PT, R16, UR4, PT ;  /* 0x0000000410007c0c */ /* 0x000fe4000bfa6270 */
[----:B------:R-:W-:-:S02]  /*97a0*/  @!P3 LEA.HI.X R21, R19, R5, R229, 0x2, P2 ;  /* 0x000000051315b211 */ /* 0x000fc400010f14e5 */
[----:B------:R-:W-:Y:S02]  /*97b0*/  ISETP.GE.AND P2, PT, R3, UR4, PT ;  /* 0x0000000403007c0c */ /* 0x000fe4000bf46270 */
[CC--:B----4-:R-:W-:Y:S01]  /*97c0*/  @!P0 LEA R10, P6, R18.reuse, R4.reuse, 0x2 ;  /* 0x00000004120a8211 */ /* 0x0d0fe200078c10ff */
[----:B------:R4:W-:Y:S01]  /*97d0*/  @!P3 ST.E.64 desc[UR40][R20.64], R126 ;  /* 0x0000007e1400b985 */ /* 0x0009e2000c101b28 */
[-C--:B--2---:R-:W-:Y:S02]  /*97e0*/  @!P1 LEA R12, P3, R25, R4.reuse, 0x2 ;  /* 0x00000004190c9211 */ /* 0x084fe400078610ff */
[-C--:B------:R-:W-:Y:S02]  /*97f0*/  @!P0 LEA.HI.X R11, R18, R5.reuse, R228, 0x2, P6 ;  /* 0x00000005120b8211 */ /* 0x080fe400030f14e4 */
[----:B0-----:R-:W-:Y:S02]  /*9800*/  @!P4 LEA R6, P6, R17, R4, 0x2 ;  /* 0x000000041106c211 */ /* 0x001fe400078c10ff */
[----:B------:R-:W-:Y:S01]  /*9810*/  @!P1 LEA.HI.X R13, R25, R5, R0, 0x2, P3 ;  /* 0x00000005190d9211 */ /* 0x000fe200018f1400 */
[----:B------:R4:W-:Y:S01]  /*9820*/  @!P0 ST.E.64 desc[UR40][R10.64], R130 ;  /* 0x000000820a008985 */ /* 0x0009e2000c101b28 */
[----:B------:R-:W-:-:S02]  /*9830*/  SHF.R.S32.HI R25, RZ, 0x1f, R16 ;  /* 0x0000001fff197819 */ /* 0x000fc40000011410 */
[CC--:B-1----:R-:W-:Y:S02]  /*9840*/  @!P5 LEA R8, P3, R16.reuse, R4.reuse, 0x2 ;  /* 0x000000041008d211 */ /* 0x0c2fe400078610ff */
[-C--:B------:R-:W-:Y:S02]  /*9850*/  @!P4 LEA.HI.X R7, R17, R5.reuse, R227, 0x2, P6 ;  /* 0x000000051107c211 */ /* 0x080fe400030f14e3 */
[----:B------:R-:W-:Y:S02]  /*9860*/  SHF.R.S32.HI R0, RZ, 0x1f, R3 ;  /* 0x0000001fff007819 */ /* 0x000fe40000011403 */
[C---:B------:R-:W-:Y:S01]  /*9870*/  @!P2 LEA R14, P6, R3.reuse, R4, 0x2 ;  /* 0x00000004030ea211 */ /* 0x040fe200078c10ff */
[----:B------:R4:W-:Y:S01]  /*9880*/  @!P4 ST.E.64 desc[UR40][R6.64], R134 ;  /* 0x000000860600c985 */ /* 0x0009e2000c101b28 */
[-C--:B------:R-:W-:Y:S02]  /*9890*/  @!P5 LEA.HI.X R9, R16, R5.reuse, R25, 0x2, P3 ;  /* 0x000000051009d211 */ /* 0x080fe400018f1419 */
[----:B------:R-:W-:Y:S01]  /*98a0*/  @!P2 LEA.HI.X R15, R3, R5, R0, 0x2, P6 ;  /* 0x00000005030fa211 */ /* 0x000fe200030f1400 */
[----:B------:R-:W-:-:S02]  /*98b0*/  VIADD R3, R2, 0xf8 ;  /* 0x000000f802037836 */ /* 0x000fc40000000000 */
[----:B------:R4:W-:Y:S03]  /*98c0*/  @!P5 ST.E.64 desc[UR40][R8.64], R138 ;  /* 0x0000008a0800d985 */ /* 0x0009e6000c101b28 */
[----:B------:R-:W-:Y:S01]  /*98d0*/  ISETP.GE.AND P0, PT, R3, UR4, PT ;  /* 0x0000000403007c0c */ /* 0x000fe2000bf06270 */
[----:B------:R4:W-:Y:S04]  /*98e0*/  @!P1 ST.E.64 desc[UR40][R12.64], R142 ;  /* 0x0000008e0c009985 */ /* 0x0009e8000c101b28 */
[----:B------:R4:W-:Y:S08]  /*98f0*/  @!P2 ST.E.64 desc[UR40][R14.64], R146 ;  /* 0x000000920e00a985 */ /* 0x0009f0000c101b28 */
[----:B------:R-:W-:Y:S05]  /*9900*/  @P0 BRA `(.L_x_9251) ;  /* 0x0000000c00f00947 */ /* 0x000fea0003800000 */
[----:B------:R-:W-:Y:S02]  /*9910*/  LEA R4, P0, R3, R4, 0x2 ;  /* 0x0000000403047211 */ /* 0x000fe400078010ff */
[----:B------:R-:W-:-:S04]  /*9920*/  SHF.R.S32.HI R0, RZ, 0x1f, R3 ;  /* 0x0000001fff007819 */ /* 0x000fc80000011403 */
[----:B------:R-:W-:-:S05]  /*9930*/  LEA.HI.X R5, R3, R5, R0, 0x2, P0 ;  /* 0x0000000503057211 */ /* 0x000fca00000f1400 */
[----:B------:R2:W-:Y:S01]  /*9940*/  ST.E.64 desc[UR40][R4.64], R150 ;  /* 0x0000009604007985 */ /* 0x0005e2000c101b28 */
[----:B------:R-:W-:Y:S05]  /*9950*/  BRA `(.L_x_9251) ;  /* 0x0000000c00dc7947 */ /* 0x000fea0003800000 */
.L_x_9242:
        /* <DEDUP_REMOVED lines=33> */
.L_x_9254:
        /* <DEDUP_REMOVED lines=58> */
.L_x_9256:
[----:B------:R-:W-:Y:S05]  /*9f10*/  BSYNC B1 ;  /* 0x0000000000017941 */ /* 0x000fea0003800000 */
.L_x_9255:
[----:B------:R-:W-:-:S06]  /*9f20*/  UISETP.GT.AND UP0, UPT, UR39, 0x1, UPT ;  /* 0x000000012700788c */ /* 0x000fcc000bf04270 */
[----:B------:R-:W-:-:S13]  /*9f30*/  PLOP3.LUT P0, PT, PT, PT, UP0, 0x80, 0x0 ;  /* 0x000000000000781c */ /* 0x000fda0003f0f008 */
[----:B------:R-:W-:Y:S05]  /*9f40*/  @P0 BRA `(.L_x_9251) ;  /* 0x0000000800600947 */ /* 0x000fea0003800000 */
[----:B------:R-:W1:Y:S01]  /*9f50*/  LDC R11, c[0x0][0xbe8] ;  /* 0x0002fa00ff0b7b82 */ /* 0x000e620000000800 */
[----:B0-----:R-:W-:Y:S01]  /*9f60*/  SHF.R.S32.HI R3, RZ, 0x1f, R8 ;  /* 0x0000001fff037819 */ /* 0x001fe20000011408 */
[----:B------:R-:W-:Y:S01]  /*9f70*/  ULDC.64 UR10, c[0x0][0xaa0] ;  /* 0x0002a800000a7ab9 */ /* 0x000fe20000000a00 */
[----:B------:R-:W-:Y:S01]  /*9f80*/  BSSY B1, `(.L_x_9257) ;  /* 0x0000052000017945 */ /* 0x000fe20003800000 */
[----:B------:R-:W-:Y:S01]  /*9f90*/  UIMAD.WIDE.U32 UR8, UR4, UR10, URZ ;  /* 0x0000000a040872a5 */ /* 0x000fe2000f8e003f */
[----:B------:R-:W-:Y:S01]  /*9fa0*/  LEA.HI R3, R3, R8, RZ, 0x3 ;  /* 0x0000000803037211 */ /* 0x000fe200078f18ff */
[----:B------:R-:W-:-:S03]  /*9fb0*/  UIMAD UR10, UR19, UR10, URZ ;  /* 0x0000000a130a72a4 */ /* 0x000fc6000f8e023f */
[----:B------:R-:W-:Y:S01]  /*9fc0*/  LOP3.LUT R9, R3, 0xfffffff8, RZ, 0xc0, !PT ;  /* 0xfffffff803097812 */ /* 0x000fe200078ec0ff */
[----:B------:R-:W-:Y:S01]  /*9fd0*/  UIMAD UR10, UR4, UR11, UR10 ;  /* 0x0000000b040a72a4 */ /* 0x000fe2000f8e020a */
[----:B------:R-:W-:-:S03]  /*9fe0*/  SHF.R.S32.HI R13, RZ, 0x3, R3 ;  /* 0x00000003ff0d7819 */ /* 0x000fc60000011403 */
[----:B------:R-:W-:Y:S01]  /*9ff0*/  IMAD.IADD R10, R8, 0x1, -R9 ;  /* 0x00000001080a7824 */ /* 0x000fe200078e0a09 */
[----:B------:R-:W-:Y:S01]  /*a000*/  UIADD3 UR9, UR9, UR10, URZ ;  /* 0x0000000a09097290 */ /* 0x000fe2000fffe03f */
[----:B------:R-:W-:Y:S02]  /*a010*/  IMAD.U32 R8, RZ, RZ, UR44 ;  /* 0x0000002cff087e24 */ /* 0x000fe4000f8e00ff */
[----:B------:R-:W-:Y:S01]  /*a020*/  IMAD R3, R10, 0x20, R13 ;  /* 0x000000200a037824 */ /* 0x000fe200078e020d */
[----:B------:R-:W-:Y:S02]  /*a030*/  ULDC.64 UR10, c[0x0][0xae8] ;  /* 0x0002ba00000a7ab9 */ /* 0x000fe40000000a00 */
[----:B------:R-:W-:Y:S01]  /*a040*/  UIMAD.WIDE.U32 UR8, UR43, UR10, UR8 ;  /* 0x0000000a2b0872a5 */ /* 0x000fe2000f8e0008 */
[----:B------:R-:W-:Y:S01]  /*a050*/  IMAD R8, R8, 0x80, R3 ;  /* 0x0000008008087824 */ /* 0x000fe200078e0203 */
[----:B-1----:R-:W-:Y:S02]  /*a060*/  ISETP.NE.AND P0, PT, R11, 0x1, PT ;  /* 0x000000010b00780c */ /* 0x002fe40003f05270 */
[----:B------:R-:W-:Y:S01]  /*a070*/  UIMAD UR9, UR43, UR11, UR9 ;  /* 0x0000000b2b0972a4 */ /* 0x000fe2000f8e0209 */
[----:B------:R-:W-:-:S02]  /*a080*/  IMAD.MOV.U32 R3, RZ, RZ, R8 ;  /* 0x000000ffff037224 */ /* 0x000fc400078e0008 */
[----:B------:R-:W-:Y:S02]  /*a090*/  ULDC.64 UR10, c[0x0][0xaf0] ;  /* 0x0002bc00000a7ab9 */ /* 0x000fe40000000a00 */
[----:B------:R-:W-:Y:S02]  /*a0a0*/  UIMAD UR45, UR45, UR10, URZ ;  /* 0x0000000a2d2d72a4 */ /* 0x000fe4000f8e023f */
[----:B------:R-:W-:Y:S02]  /*a0b0*/  UIMAD.WIDE.U32 UR8, UR46, UR10, UR8 ;  /* 0x0000000a2e0872a5 */ /* 0x000fe4000f8e0008 */
[----:B------:R-:W-:Y:S02]  /*a0c0*/  UIMAD UR4, UR46, UR11, UR45 ;  /* 0x0000000b2e0472a4 */ /* 0x000fe4000f8e022d */
[----:B------:R-:W0:Y:S02]  /*a0d0*/  @P0 LDC R5, c[0x0][0xbec] ;  /* 0x0002fb00ff050b82 */ /* 0x000e240000000800 */
[----:B------:R-:W-:Y:S01]  /*a0e0*/  UIADD3 UR4, UR9, UR4, URZ ;  /* 0x0000000409047290 */ /* 0x000fe2000fffe03f */
[----:B------:R-:W-:-:S05]  /*a0f0*/  ULDC.64 UR10, c[0x0][0xae0] ;  /* 0x0002b800000a7ab9 */ /* 0x000fca0000000a00 */
[----:B------:R-:W1:Y:S01]  /*a100*/  @P0 LDC R7, c[0x0][0xbf0] ;  /* 0x0002fc00ff070b82 */ /* 0x000e620000000800 */
[----:B0-----:R-:W-:-:S04]  /*a110*/  @P0 IMAD.HI.U32 R4, R8, R5, RZ ;  /* 0x0000000508040227 */ /* 0x001fc800078e00ff */
[----:B------:R-:W-:Y:S02]  /*a120*/  IMAD.U32 R5, RZ, RZ, UR9 ;  /* 0x00000009ff057e24 */ /* 0x000fe4000f8e00ff */
[----:B------:R-:W-:Y:S01]  /*a130*/  IMAD.U32 R5, RZ, RZ, UR4 ;  /* 0x00000004ff057e24 */ /* 0x000fe2000f8e00ff */
[----:B-1----:R-:W-:Y:S01]  /*a140*/  @P0 SHF.R.U32.HI R3, RZ, R7, R4 ;  /* 0x00000007ff030219 */ /* 0x002fe20000011604 */
[----:B------:R-:W-:Y:S01]  /*a150*/  IMAD.U32 R4, RZ, RZ, UR8 ;  /* 0x00000008ff047e24 */ /* 0x000fe2000f8e00ff */
[----:B------:R-:W-:Y:S02]  /*a160*/  ULDC.64 UR8, c[0x0][0xad8] ;  /* 0x0002b60000087ab9 */ /* 0x000fe40000000a00 */
[--C-:B------:R-:W-:Y:S01]  /*a170*/  SHF.R.S32.HI R6, RZ, 0x1f, R3.reuse ;  /* 0x0000001fff067819 */ /* 0x100fe20000011403 */
[----:B------:R-:W-:Y:S02]  /*a180*/  IMAD.MOV R7, RZ, RZ, -R3 ;  /* 0x000000ffff077224 */ /* 0x000fe400078e0a03 */
[----:B------:R-:W-:-:S04]  /*a190*/  IMAD.WIDE.U32 R4, R3, UR10, R4 ;  /* 0x0000000a03047c25 */ /* 0x000fc8000f8e0004 */
[----:B------:R-:W-:Y:S02]  /*a1a0*/  IMAD R7, R11, R7, R8 ;  /* 0x000000070b077224 */ /* 0x000fe400078e0208 */
[----:B------:R-:W-:Y:S02]  /*a1b0*/  IMAD R6, R6, UR10, RZ ;  /* 0x0000000a06067c24 */ /* 0x000fe4000f8e02ff */
[----:B------:R-:W-:Y:S02]  /*a1c0*/  IMAD.U32 R8, RZ, RZ, UR44 ;  /* 0x0000002cff087e24 */ /* 0x000fe4000f8e00ff */
[----:B------:R-:W-:Y:S01]  /*a1d0*/  IMAD R9, R3, UR11, R6 ;  /* 0x0000000b03097c24 */ /* 0x000fe2000f8e0206 */
[----:B------:R-:W-:Y:S01]  /*a1e0*/  SHF.R.S32.HI R6, RZ, 0x1f, R7 ;  /* 0x0000001fff067819 */ /* 0x000fe20000011407 */
[----:B------:R-:W-:Y:S02]  /*a1f0*/  IMAD R8, R8, 0x80, R13 ;  /* 0x0000008008087824 */ /* 0x000fe400078e020d */
[----:B------:R-:W-:-:S02]  /*a200*/  IMAD.IADD R5, R5, 0x1, R9 ;  /* 0x0000000105057824 */ /* 0x000fc400078e0209 */
[----:B------:R-:W-:Y:S02]  /*a210*/  IMAD R6, R6, UR8, RZ ;  /* 0x0000000806067c24 */ /* 0x000fe4000f8e02ff */
[----:B------:R-:W-:-:S04]  /*a220*/  IMAD.WIDE.U32 R4, R7, UR8, R4 ;  /* 0x0000000807047c25 */ /* 0x000fc8000f8e0004 */
[----:B------:R-:W-:Y:S01]  /*a230*/  IMAD R9, R7, UR9, R6 ;  /* 0x0000000907097c24 */ /* 0x000fe2000f8e0206 */
[----:B------:R-:W-:Y:S01]  /*a240*/  ULDC.64 UR8, c[0x0][0xa80] ;  /* 0x0002a00000087ab9 */ /* 0x000fe20000000a00 */
[----:B-----5:R-:W-:Y:S01]  /*a250*/  IMAD R11, R0, R11, RZ ;  /* 0x0000000b000b7224 */ /* 0x020fe200078e02ff */
[----:B------:R-:W-:Y:S01]  /*a260*/  LEA R6, P2, R4, UR8, 0x1 ;  /* 0x0000000804067c11 */ /* 0x000fe2000f8408ff */
[C---:B------:R-:W-:Y:S02]  /*a270*/  VIADD R3, R8.reuse, 0x40 ;  /* 0x0000004008037836 */ /* 0x040fe40000000000 */
[----:B------:R-:W-:Y:S02]  /*a280*/  IMAD.IADD R5, R5, 0x1, R9 ;  /* 0x0000000105057824 */ /* 0x000fe400078e0209 */
[----:B------:R-:W-:Y:S01]  /*a290*/  VIADD R0, R8, 0x20 ;  /* 0x0000002008007836 */ /* 0x000fe20000000000 */
[----:B------:R-:W-:Y:S01]  /*a2a0*/  ISETP.GE.AND P0, PT, R3, R11, PT ;  /* 0x0000000b0300720c */ /* 0x000fe20003f06270 */
[----:B------:R-:W-:Y:S01]  /*a2b0*/  IMAD.SHL.U32 R7, R10, 0x8, RZ ;  /* 0x000000080a077824 */ /* 0x000fe200078e00ff */
[----:B------:R-:W-:-:S02]  /*a2c0*/  LEA.HI.X R3, R4, UR9, R5, 0x1, P2 ;  /* 0x0000000904037c11 */ /* 0x000fc400090f0c05 */
[-C--:B------:R-:W-:Y:S01]  /*a2d0*/  ISETP.GE.AND P2, PT, R8, R11.reuse, PT ;  /* 0x0000000b0800720c */ /* 0x080fe20003f46270 */
[C---:B------:R-:W-:Y:S01]  /*a2e0*/  VIADD R9, R7.reuse, 0xc0 ;  /* 0x000000c007097836 */ /* 0x040fe20000000000 */
[----:B------:R-:W-:Y:S01]  /*a2f0*/  ISETP.GE.AND P1, PT, R0, R11, PT ;  /* 0x0000000b0000720c */ /* 0x000fe20003f26270 */
[C---:B------:R-:W-:Y:S01]  /*a300*/  VIADD R13, R7.reuse, 0x80 ;  /* 0x00000080070d7836 */ /* 0x040fe20000000000 */
[----:B------:R0:W1:Y:S01]  /*a310*/  SHFL.IDX PT, R4, R6, RZ, 0x181f ;  /* 0x00181fff06047589 */ /* 0x00006200000e0000 */
[----:B------:R-:W-:Y:S01]  /*a320*/  VIADD R15, R7, 0x40 ;  /* 0x00000040070f7836 */ /* 0x000fe20000000000 */
[----:B------:R-:W-:Y:S02]  /*a330*/  SHF.R.S32.HI R10, RZ, 0x1f, R7 ;  /* 0x0000001fff0a7819 */ /* 0x000fe40000011407 */
[----:B------:R0:W2:Y:S01]  /*a340*/  SHFL.IDX PT, R0, R3, RZ, 0x181f ;  /* 0x00181fff03007589 */ /* 0x0000a200000e0000 */
[----:B------:R-:W-:Y:S02]  /*a350*/  SHF.R.S32.HI R12, RZ, 0x1f, R9 ;  /* 0x0000001fff0c7819 */ /* 0x000fe40000011409 */
[----:B------:R-:W-:-:S02]  /*a360*/  SHF.R.S32.HI R14, RZ, 0x1f, R13 ;  /* 0x0000001fff0e7819 */ /* 0x000fc4000001140d */
[----:B------:R-:W-:Y:S01]  /*a370*/  SHF.R.S32.HI R20, RZ, 0x1f, R15 ;  /* 0x0000001fff147819 */ /* 0x000fe2000001140f */
[----:B------:R-:W-:Y:S06]  /*a380*/  @P2 BRA `(.L_x_9258) ;  /* 0x0000000000442947 */ /* 0x000fec0003800000 */
        /* <DEDUP_REMOVED lines=8> */
[----:B------:R3:W-:Y:S01]  /*a410*/  @!P5 ST.E.128 desc[UR40][R24.64], RZ ;  /* 0x000000ff1800d985 */ /* 0x0007e2000c101d28 */
[----:B------:R-:W-:Y:S02]  /*a420*/  @!P4 LEA.HI.X R27, R15, R0, R20, 0x1, P6 ;  /* 0x000000000f1bc211 */ /* 0x000fe400030f0c14 */
[----:B------:R-:W-:-:S03]  /*a430*/  @!P3 LEA R28, P6, R13, R4, 0x1 ;  /* 0x000000040d1cb211 */ /* 0x000fc600078c08ff */
[----:B------:R3:W-:Y:S01]  /*a440*/  @!P4 ST.E.128 desc[UR40][R26.64], RZ ;  /* 0x000000ff1a00c985 */ /* 0x0007e2000c101d28 */
[----:B------:R-:W-:Y:S02]  /*a450*/  @!P3 LEA.HI.X R29, R13, R0, R14, 0x1, P6 ;  /* 0x000000000d1db211 */ /* 0x000fe400030f0c0e */
[----:B------:R-:W-:-:S03]  /*a460*/  @!P2 LEA R4, P6, R9, R4, 0x1 ;  /* 0x000000040904a211 */ /* 0x000fc600078c08ff */
[----:B------:R3:W-:Y:S01]  /*a470*/  @!P3 ST.E.128 desc[UR40][R28.64], RZ ;  /* 0x000000ff1c00b985 */ /* 0x0007e2000c101d28 */
[----:B------:R-:W-:-:S05]  /*a480*/  @!P2 LEA.HI.X R5, R9, R0, R12, 0x1, P6 ;  /* 0x000000000905a211 */ /* 0x000fca00030f0c0c */
[----:B------:R3:W-:Y:S04]  /*a490*/  @!P2 ST.E.128 desc[UR40][R4.64], RZ ;  /* 0x000000ff0400a985 */ /* 0x0007e8000c101d28 */
.L_x_9258:
[----:B------:R-:W-:Y:S05]  /*a4a0*/  BSYNC B1 ;  /* 0x0000000000017941 */ /* 0x000fea0003800000 */
.L_x_9257:
[----:B--2---:R2:W4:Y:S01]  /*a4b0*/  SHFL.IDX PT, R0, R3, 0x1, 0x181f ;  /* 0x00381f0003007f89 */ /* 0x00452200000e0000 */
[----:B------:R-:W-:Y:S03]  /*a4c0*/  BSSY B1, `(.L_x_9259) ;  /* 0x0000014000017945 */ /* 0x000fe60003800000 */
[----:B-1-3--:R2:W1:Y:S01]  /*a4d0*/  SHFL.IDX PT, R4, R6, 0x1, 0x181f ;  /* 0x00381f0006047f89 */ /* 0x00a46200000e0000 */
        /* <DEDUP_REMOVED lines=8> */
[----:B----4-:R-:W-:Y:S02]  /*a560*/  @!P4 LEA.HI.X R25, R7, R0, R10, 0x1, P6 ;  /* 0x000000000719c211 */ /* 0x010fe400030f0c0a */
[----:B------:R-:W-:Y:S02]  /*a570*/  @!P2 LEA R28, P6, R13, R4, 0x1 ;  /* 0x000000040d1ca211 */ /* 0x000fe400078c08ff */
[----:B------:R-:W-:Y:S01]  /*a580*/  @!P3 LEA.HI.X R27, R15, R0, R20, 0x1, P5 ;  /* 0x000000000f1bb211 */ /* 0x000fe200028f0c14 */
[----:B------:R3:W-:Y:S01]  /*a590*/  @!P4 ST.E.128 desc[UR40][R24.64], RZ ;  /* 0x000000ff1800c985 */ /* 0x0007e2000c101d28 */
[----:B------:R-:W-:-:S02]  /*a5a0*/  @!P1 LEA R4, P5, R9, R4, 0x1 ;  /* 0x0000000409049211 */ /* 0x000fc400078a08ff */
[-C--:B------:R-:W-:Y:S01]  /*a5b0*/  @!P2 LEA.HI.X R29, R13, R0.reuse, R14, 0x1, P6 ;  /* 0x000000000d1da211 */ /* 0x080fe200030f0c0e */
[----:B------:R3:W-:Y:S01]  /*a5c0*/  @!P3 ST.E.128 desc[UR40][R26.64], RZ ;  /* 0x000000ff1a00b985 */ /* 0x0007e2000c101d28 */
[----:B------:R-:W-:-:S03]  /*a5d0*/  @!P1 LEA.HI.X R5, R9, R0, R12, 0x1, P5 ;  /* 0x0000000009059211 */ /* 0x000fc600028f0c0c */
[----:B------:R3:W-:Y:S04]  /*a5e0*/  @!P2 ST.E.128 desc[UR40][R28.64], RZ ;  /* 0x000000ff1c00a985 */ /* 0x0007e8000c101d28 */
[----:B------:R3:W-:Y:S02]  /*a5f0*/  @!P1 ST.E.128 desc[UR40][R4.64], RZ ;  /* 0x000000ff04009985 */ /* 0x0007e4000c101d28 */
.L_x_9260:
[----:B------:R-:W-:Y:S05]  /*a600*/  BSYNC B1 ;  /* 0x0000000000017941 */ /* 0x000fea0003800000 */
.L_x_9259:
[----:B----4-:R4:W0:Y:S01]  /*a610*/  SHFL.IDX PT, R0, R3, 0x2, 0x181f ;  /* 0x00581f0003007f89 */ /* 0x01082200000e0000 */
        /* <DEDUP_REMOVED lines=9> */
[-C--:B------:R-:W-:Y:S02]  /*a6b0*/  @!P2 LEA R26, P5, R15, R4.reuse, 0x1 ;  /* 0x000000040f1aa211 */ /* 0x080fe400078a08ff */
[----:B------:R-:W-:Y:S02]  /*a6c0*/  @!P1 LEA R28, P4, R13, R4, 0x1 ;  /* 0x000000040d1c9211 */ /* 0x000fe400078808ff */
[----:B0-----:R-:W-:Y:S02]  /*a6d0*/  @!P3 LEA.HI.X R25, R7, R0, R10, 0x1, P6 ;  /* 0x000000000719b211 */ /* 0x001fe400030f0c0a */
[----:B------:R-:W-:Y:S02]  /*a6e0*/  @!P0 LEA R4, P6, R9, R4, 0x1 ;  /* 0x0000000409048211 */ /* 0x000fe400078c08ff */
[-C--:B------:R-:W-:Y:S01]  /*a6f0*/  @!P2 LEA.HI.X R27, R15, R0.reuse, R20, 0x1, P5 ;  /* 0x000000000f1ba211 */ /* 0x080fe200028f0c14 */
[----:B------:R3:W-:Y:S01]  /*a700*/  @!P3 ST.E.128 desc[UR40][R24.64], RZ ;  /* 0x000000ff1800b985 */ /* 0x0007e2000c101d28 */
[----:B------:R-:W-:-:S02]  /*a710*/  @!P1 LEA.HI.X R29, R13, R0, R14, 0x1, P4 ;  /* 0x000000000d1d9211 */ /* 0x000fc400020f0c0e */
[----:B------:R-:W-:Y:S01]  /*a720*/  @!P0 LEA.HI.X R5, R9, R0, R12, 0x1, P6 ;  /* 0x0000000009058211 */ /* 0x000fe200030f0c0c */
[----:B------:R3:W-:Y:S04]  /*a730*/  @!P2 ST.E.128 desc[UR40][R26.64], RZ ;  /* 0x000000ff1a00a985 */ /* 0x0007e8000c101d28 */
[----:B------:R3:W-:Y:S04]  /*a740*/  @!P1 ST.E.128 desc[UR40][R28.64], RZ ;  /* 0x000000ff1c009985 */ /* 0x0007e8000c101d28 */
[----:B------:R3:W-:Y:S02]  /*a750*/  @!P0 ST.E.128 desc[UR40][R4.64], RZ ;  /* 0x000000ff04008985 */ /* 0x0007e4000c101d28 */
.L_x_9262:
[----:B------:R-:W-:Y:S05]  /*a760*/  BSYNC B1 ;  /* 0x0000000000017941 */ /* 0x000fea0003800000 */
.L_x_9261:
[----:B0-----:R-:W-:Y:S01]  /*a770*/  VIADD R0, R8, 0x60 ;  /* 0x0000006008007836 */ /* 0x001fe20000000000 */
[----:B--2-4-:R-:W0:Y:S04]  /*a780*/  SHFL.IDX PT, R3, R3, 0x3, 0x181f ;  /* 0x00781f0003037f89 */ /* 0x014e2800000e0000 */
[----:B------:R-:W-:Y:S01]  /*a790*/  ISETP.GE.AND P0, PT, R0, R11, PT ;  /* 0x0000000b0000720c */ /* 0x000fe20003f06270 */
[----:B-1-3--:R1:W2:-:S12]  /*a7a0*/  SHFL.IDX PT, R4, R6, 0x3, 0x181f ;  /* 0x00781f0006047f89 */ /* 0x00a29800000e0000 */
[----:B-1----:R-:W-:Y:S05]  /*a7b0*/  @P0 BRA `(.L_x_9251) ;  /* 0x0000000000440947 */ /* 0x002fea0003800000 */
[----:B------:R-:W-:Y:S02]  /*a7c0*/  ULDC UR4, c[0x0][0xac8] ;  /* 0x0002b20000047ab9 */ /* 0x000fe40000000800 */
[----:B------:R-:W-:Y:S02]  /*a7d0*/  ISETP.GE.AND P3, PT, R7, UR4, PT ;  /* 0x0000000407007c0c */ /* 0x000fe4000bf66270 */
[----:B------:R-:W-:Y:S02]  /*a7e0*/  ISETP.GE.AND P2, PT, R15, UR4, PT ;  /* 0x000000040f007c0c */ /* 0x000fe4000bf46270 */
[----:B------:R-:W-:Y:S02]  /*a7f0*/  ISETP.GE.AND P1, PT, R13, UR4, PT ;  /* 0x000000040d007c0c */ /* 0x000fe4000bf26270 */
[----:B------:R-:W-:-:S07]  /*a800*/  ISETP.GE.AND P0, PT, R9, UR4, PT ;  /* 0x0000000409007c0c */ /* 0x000fce000bf06270 */
[----:B--2---:R-:W-:-:S04]  /*a810*/  @!P3 LEA R6, P4, R7, R4, 0x1 ;  /* 0x000000040706b211 */ /* 0x004fc800078808ff */
[-C--:B0-----:R-:W-:Y:S02]  /*a820*/  @!P3 LEA.HI.X R7, R7, R3.reuse, R10, 0x1, P4 ;  /* 0x000000030707b211 */ /* 0x081fe400020f0c0a */
[-C--:B------:R-:W-:Y:S02]  /*a830*/  @!P2 LEA R10, P4, R15, R4.reuse, 0x1 ;  /* 0x000000040f0aa211 */ /* 0x080fe400078808ff */
[-C--:B------:R-:W-:Y:S01]  /*a840*/  @!P1 LEA R24, P5, R13, R4.reuse, 0x1 ;  /* 0x000000040d189211 */ /* 0x080fe200078a08ff */
[----:B------:R0:W-:Y:S01]  /*a850*/  @!P3 ST.E.128 desc[UR40][R6.64], RZ ;  /* 0x000000ff0600b985 */ /* 0x0001e2000c101d28 */
[----:B------:R-:W-:Y:S02]  /*a860*/  @!P0 LEA R4, P6, R9, R4, 0x1 ;  /* 0x0000000409048211 */ /* 0x000fe400078c08ff */
[-C--:B------:R-:W-:Y:S02]  /*a870*/  @!P2 LEA.HI.X R11, R15, R3.reuse, R20, 0x1, P4 ;  /* 0x000000030f0ba211 */ /* 0x080fe400020f0c14 */
[----:B------:R-:W-:-:S02]  /*a880*/  @!P1 LEA.HI.X R25, R13, R3, R14, 0x1, P5 ;  /* 0x000000030d199211 */ /* 0x000fc400028f0c0e */
[----:B------:R-:W-:Y:S01]  /*a890*/  @!P0 LEA.HI.X R5, R9, R3, R12, 0x1, P6 ;  /* 0x0000000309058211 */ /* 0x000fe200030f0c0c */
[----:B------:R0:W-:Y:S04]  /*a8a0*/  @!P2 ST.E.128 desc[UR40][R10.64], RZ ;  /* 0x000000ff0a00a985 */ /* 0x0001e8000c101d28 */
[----:B------:R0:W-:Y:S04]  /*a8b0*/  @!P1 ST.E.128 desc[UR40][R24.64], RZ ;  /* 0x000000ff18009985 */ /* 0x0001e8000c101d28 */
[----:B------:R0:W-:Y:S02]  /*a8c0*/  @!P0 ST.E.128 desc[UR40][R4.64], RZ ;  /* 0x000000ff04008985 */ /* 0x0001e4000c101d28 */
.L_x_9251:
[----:B------:R-:W-:Y:S05]  /*a8d0*/  BSYNC B0 ;  /* 0x0000000000007941 */ /* 0x000fea0003800000 */
.L_x_9241:
[----:B------:R-:W-:Y:S02]  /*a8e0*/  ULDC UR4, c[0x0][0xc3c] ;  /* 0x00030f0000047ab9 */ /* 0x000fe40000000800 */
[----:B------:R-:W-:-:S06]  /*a8f0*/  UISETP.GE.AND UP0, UPT, UR7, UR4, UPT ;  /* 0x000000040700728c */ /* 0x000fcc000bf06270 */
[----:B------:R-:W-:-:S13]  /*a900*/  PLOP3.LUT P0, PT, PT, PT, UP0, 0x80, 0x0 ;  /* 0x000000000000781c */ /* 0x000fda0003f0f008 */
[----:B------:R-:W-:Y:S05]  /*a910*/  @!P0 BRA `(.L_x_9263) ;  /* 0xffffff6800048947 */ /* 0x000fea000383ffff */
[----:B------:R-:W-:Y:S05]  /*a920*/  EXIT ;  /* 0x000000000000794d */ /* 0x000fea0003800000 */
.L_x_9216:
        /* <DEDUP_REMOVED lines=18> */
.L_x_9264:
        /* <DEDUP_REMOVED lines=43> */
.L_x_9268:
        /* <DEDUP_REMOVED lines=38> */
.L_x_9266:
        /* <DEDUP_REMOVED lines=20> */
.L_x_9269:
        /* <DEDUP_REMOVED lines=54> */
.L_x_9267:
[----:B------:R-:W-:Y:S01]  /*b400*/  IMAD.U32 R2, RZ, RZ, UR6 ;  /* 0x00000006ff027e24 */ /* 0x000fe2000f8e00ff */
[----:B------:R1:W-:Y:S04]  /*b410*/  STL [R1+0x4], RZ ;  /* 0x000004ff01007387 */ /* 0x0003e80000100800 */
[----:B------:R1:W-:Y:S04]  /*b420*/  STL [R1+0x8], RZ ;  /* 0x000008ff01007387 */ /* 0x0003e80000100800 */
[----:B------:R1:W-:Y:S02]  /*b430*/  STL [R1], R2 ;  /* 0x0000000201007387 */ /* 0x0003e40000100800 */
.L_x_9270:
        /* <DEDUP_REMOVED lines=10> */
.L_x_9265:
        /* <DEDUP_REMOVED lines=8> */
[----:B------:R-:W2:Y:S01]  /*b560*/  S2UR UR5, SR_CgaCtaId ;  /* 0x00000000000579c3 */ /* 0x000ea20000008800 */
        /* <DEDUP_REMOVED lines=15> */
[----:B--2---:R-:W-:-:S06]  /*b660*/  ULEA UR4, UR5, UR4, 0x18 ;  /* 0x0000000405047291 */ /* 0x004fcc000f8ec03f */
[----:B------:R-:W-:-:S04]  /*b670*/  IMAD.U32 R18, RZ, RZ, UR4 ;  /* 0x00000004ff127e24 */ /* 0x000fc8000f8e00ff */
[----:B------:R-:W-:-:S05]  /*b680*/  IMAD R2, R3, 0x2, R18 ;  /* 0x0000000203027824 */ /* 0x000fca00078e0212 */
[----:B------:R0:W-:Y:S04]  /*b690*/  STL [R1+0x28], R2 ;  /* 0x0000280201007387 */ /* 0x0001e80000100800 */
[----:B------:R0:W-:Y:S04]  /*b6a0*/  STL [R1+0x10], R0 ;  /* 0x0000100001007387 */ /* 0x0001e80000100800 */
[----:B------:R0:W-:Y:S02]  /*b6b0*/  STL [R1+0x48], RZ ;  /* 0x000048ff01007387 */ /* 0x0001e40000100800 */
.L_x_9373:
[----:B0-2---:R-:W2:Y:S01]  /*b6c0*/  LDL R0, [R1+0xc] ;  /* 0x00000c0001007983 */ /* 0x005ea20000100800 */
[----:B------:R-:W2:Y:S01]  /*b6d0*/  LDC.64 R2, c[0x0][0xc88] ;  /* 0x00032200ff027b82 */ /* 0x000ea20000000a00 */
[----:B------:R-:W-:Y:S05]  /*b6e0*/  YIELD ;  /* 0x0000000000007946 */ /* 0x000fea0003800000 */
[----:B------:R-:W-:Y:S01]  /*b6f0*/  ULDC.64 UR4, c[0x0][0xa28] ;  /* 0x00028a0000047ab9 */ /* 0x000fe20000000a00 */
[----:B---3--:R-:W-:Y:S01]  /*b700*/  IMAD.MOV.U32 R6, RZ, RZ, RZ ;  /* 0x000000ffff067224 */ /* 0x008fe200078e00ff */
[----:B------:R-:W-:Y:S01]  /*b710*/  ISETP.NE.U32.AND P0, PT, RZ, UR4, PT ;  /* 0x00000004ff007c0c */ /* 0x000fe2000bf05070 */
[----:B------:R-:W-:Y:S01]  /*b720*/  ULDC.64 UR6, c[0x0][0xa18] ;  /* 0x0002860000067ab9 */ /* 0x000fe20000000a00 */
[----:B------:R-:W-:Y:S01]  /*b730*/  ULDC.64 UR8, c[0x0][0xa08] ;  /* 0x0002820000087ab9 */ /* 0x000fe20000000a00 */
[----:B--2---:R-:W-:-:S05]  /*b740*/  IMAD.WIDE R2, R0, 0x4, R2 ;  /* 0x0000000400027825 */ /* 0x004fca00078e0202 */
[----:B-1----:R-:W2:Y:S01]  /*b750*/  LDG.E R10, desc[UR40][R2.64] ;  /* 0x00000028020a7981 */ /* 0x002ea2000c1e1900 */
        /* <DEDUP_REMOVED lines=46> */
.L_x_9272:
        /* <DEDUP_REMOVED lines=18> */
.L_x_9273:
[----:B------:R-:W-:Y:S05]  /*bb60*/  @!P0 BRA `(.L_x_9274) ;  /* 0x00000000000c8947 */ /* 0x000fea0003800000 */
[----:B------:R-:W2:Y:S04]  /*bb70*/  LDG.E R6, desc[UR40][R4.64] ;  /* 0x0000002804067981 */ /* 0x000ea8000c1e1900 */
[----:B------:R-:W2:Y:S02]  /*bb80*/  LDG.E R4, desc[UR40][R4.64+0x4] ;  /* 0x0000042804047981 */ /* 0x000ea4000c1e1900 */
[----:B--2---:R-:W-:-:S07]  /*bb90*/  IMAD.IADD R6, R4, 0x1, -R6 ;  /* 0x0000000104067824 */ /* 0x004fce00078e0a06 */
.L_x_9274:
[----:B-----5:R-:W-:Y:S01]  /*bba0*/  IMAD.IADD R6, R6, 0x1, -R0 ;  /* 0x0000000106067824 */ /* 0x020fe200078e0a00 */
[----:B------:R-:W-:Y:S01]  /*bbb0*/  LOP3.LUT R9, R2, 0xff, RZ, 0xc0, !PT ;  /* 0x000000ff02097812 */ /* 0x000fe200078ec0ff */
[----:B------:R-:W-:Y:S01]  /*bbc0*/  IMAD.MOV.U32 R4, RZ, RZ, RZ ;  /* 0x000000ffff047224 */ /* 0x000fe200078e00ff */
[----:B------:R-:W-:Y:S01]  /*bbd0*/  BSSY B0, `(.L_x_9275) ;  /* 0x000002a000007945 */ /* 0x000fe20003800000 */
[C---:B------:R-:W-:Y:S01]  /*bbe0*/  VIADD R0, R6.reuse, 0x5f ;  /* 0x0000005f06007836 */ /* 0x040fe20000000000 */
[----:B------:R-:W-:Y:S01]  /*bbf0*/  ISETP.GE.AND P0, PT, R6, 0x1, PT ;  /* 0x000000010600780c */ /* 0x000fe20003f06270 */
[----:B------:R-:W-:Y:S01]  /*bc00*/  IMAD.MOV.U32 R10, RZ, RZ, R4 ;  /* 0x000000ffff0a7224 */ /* 0x000fe200078e0004 */
[----:B------:R2:W-:Y:S01]  /*bc10*/  STL [R1+0x38], R4 ;  /* 0x0000380401007387 */ /* 0x0005e20000100800 */
[----:B------:R-:W-:-:S05]  /*bc20*/  IMAD.HI R0, R0, 0x2aaaaaab, RZ ;  /* 0x2aaaaaab00007827 */ /* 0x000fca00078e02ff */
[----:B-1----:R-:W-:-:S04]  /*bc30*/  SHF.R.U32.HI R3, RZ, 0x1f, R0 ;  /* 0x0000001fff037819 */ /* 0x002fc80000011600 */
[----:B------:R-:W-:-:S05]  /*bc40*/  LEA.HI.SX32 R8, R0, R3, 0x1c ;  /* 0x0000000300087211 */ /* 0x000fca00078fe2ff */
[----:B------:R2:W-:Y:S04]  /*bc50*/  STL [R1+0x40], R8 ;  /* 0x0000400801007387 */ /* 0x0005e80000100800 */
[----:B------:R2:W-:Y:S01]  /*bc60*/  STL [R1+0x58], R9 ;  /* 0x0000580901007387 */ /* 0x0005e20000100800 */
[----:B------:R-:W-:Y:S05]  /*bc70*/  @!P0 BRA `(.L_x_9276) ;  /* 0x00000000007c8947 */ /* 0x000fea0003800000 */
[----:B------:R-:W-:-:S04]  /*bc80*/  SHF.R.U32.HI R0, RZ, 0x10, R2 ;  /* 0x00000010ff007819 */ /* 0x000fc80000011602 */
[----:B------:R-:W-:-:S13]  /*bc90*/  ISETP.NE.AND P0, PT, R0, RZ, PT ;  /* 0x000000ff0000720c */ /* 0x000fda0003f05270 */
[----:B------:R-:W2:Y:S02]  /*bca0*/  @!P0 LDC R0, c[0x0][0x9f0] ;  /* 0x00027c00ff008b82 */ /* 0x000ea40000000800 */
[----:B--2---:R-:W-:-:S04]  /*bcb0*/  IABS R4, R0 ;  /* 0x0000000000047213 */ /* 0x004fc80000000000 */
        /* <DEDUP_REMOVED lines=27> */
.L_x_9276:
[----:B------:R-:W-:Y:S05]  /*be70*/  BSYNC B0 ;  /* 0x0000000000007941 */ /* 0x000fea0003800000 */
.L_x_9275:
[----:B------:R-:W-:Y:S01]  /*be80*/  IMAD.MOV.U32 R0, RZ, RZ, R10 ;  /* 0x000000ffff007224 */ /* 0x000fe200078e000a */
[----:B------:R-:W-:Y:S03]  /*be90*/  BSSY B7, `(.L_x_9277) ;  /* 0x00003e2000077945 */ /* 0x000fe60003800000 */
[----:B------:R-:W-:-:S05]  /*bea0*/  IMAD R2, R9, R0, RZ ;  /* 0x0000000009027224 */ /* 0x000fca00078e02ff */
        /* <DEDUP_REMOVED lines=10> */
[----:B------:R-:W-:Y:S01]  /*bf50*/  VOTEU.ANY UR4, UPT, PT ;  /* 0x0000000000047886 */ /* 0x000fe200038e0100 */
[----:B------:R-:W4:Y:S01]  /*bf60*/  LDC.64 R2, c[0x0][0xc60] ;  /* 0x00031800ff027b82 */ /* 0x000f220000000a00 */
[----:B------:R-:W3:Y:S02]  /*bf70*/  FLO.U32 R0, UR4 ;  /* 0x0000000400007d00 */ /* 0x000ee400080e0000 */
[----:B---3--:R-:W-:-:S06]  /*bf80*/  ISETP.EQ.U32.AND P0, PT, R0, R5, PT ;  /* 0x000000050000720c */ /* 0x008fcc0003f02070 */
[----:B------:R-:W4:Y:S07]  /*bf90*/  POPC R5, UR4 ;  /* 0x0000000400057d09 */ /* 0x000f2e0008000000 */
[----:B----4-:R-:W3:Y:S01]  /*bfa0*/  @P0 ATOMG.E.ADD.STRONG.GPU PT, R3, desc[UR40][R2.64], R5 ;  /* 0x00000005020309a8 */ /* 0x010ee200081ee1e8 */
[----:B--2---:R-:W2:Y:S02]  /*bfb0*/  S2R R4, SR_LTMASK ;  /* 0x0000000000047919 */ /* 0x004ea40000003900 */
[----:B--2---:R-:W-:-:S04]  /*bfc0*/  LOP3.LUT R4, R4, UR4, RZ, 0xc0, !PT ;  /* 0x0000000404047c12 */ /* 0x004fc8000f8ec0ff */
[----:B------:R-:W2:Y:S01]  /*bfd0*/  POPC R7, R4 ;  /* 0x0000000400077309 */ /* 0x000ea20000000000 */
[----:B---3--:R-:W2:Y:S02]  /*bfe0*/  SHFL.IDX PT, R0, R3, R0, 0x1f ;  /* 0x00001f0003007589 */ /* 0x008ea400000e0000 */
[----:B--2---:R-:W-:-:S05]  /*bff0*/  IADD3 R0, R0, UR37, R7 ;  /* 0x0000002500007c10 */ /* 0x004fca000fffe007 */
[----:B------:R4:W-:Y:S01]  /*c000*/  STL [R1], R0 ;  /* 0x0000000001007387 */ /* 0x0009e20000100800 */
[----:B------:R-:W-:Y:S05]  /*c010*/  BRA `(.L_x_9279) ;  /* 0x0000003c00247947 */ /* 0x000fea0003800000 */
.L_x_9278:
        /* <DEDUP_REMOVED lines=20> */
.L_x_9281:
[----:B------:R-:W-:Y:S05]  /*c160*/  BSYNC B6 ;  /* 0x0000000000067941 */ /* 0x000fea0003800000 */
.L_x_9280:
        /* <DEDUP_REMOVED lines=9> */
[----:B--2---:R-:W-:Y:S02]  /*c200*/  IMAD.U32 R4, RZ, RZ, UR6 ;  /* 0x00000006ff047e24 */ /* 0x004fe4000f8e00ff */
[----:B------:R-:W-:Y:S02]  /*c210*/  IMAD.U32 R5, RZ, RZ, UR7 ;  /* 0x00000007ff057e24 */ /* 0x000fe4000f8e00ff */
[----:B------:R-:W-:Y:S02]  /*c220*/  IMAD.U32 R6, RZ, RZ, UR8 ;  /* 0x00000008ff067e24 */ /* 0x000fe4000f8e00ff */
[----:B------:R-:W-:-:S02]  /*c230*/  IMAD.U32 R7, RZ, RZ, UR9 ;  /* 0x00000009ff077e24 */ /* 0x000fc4000f8e00ff */
[----:B-1----:R-:W-:Y:S02]  /*c240*/  IMAD.U32 R10, RZ, RZ, UR4 ;  /* 0x00000004ff0a7e24 */ /* 0x002fe4000f8e00ff */
[----:B0-----:R-:W-:Y:S02]  /*c250*/  IMAD.U32 R11, RZ, RZ, UR5 ;  /* 0x00000005ff0b7e24 */ /* 0x001fe4000f8e00ff */
[----:B------:R-:W-:Y:S02]  /*c260*/  IMAD.MOV.U32 R8, RZ, RZ, 0x70 ;  /* 0x00000070ff087424 */ /* 0x000fe400078e00ff */
[----:B------:R-:W-:Y:S02]  /*c270*/  IMAD.MOV.U32 R12, RZ, RZ, 0x1 ;  /* 0x00000001ff0c7424 */ /* 0x000fe400078e00ff */
[----:B---3--:R-:W-:-:S07]  /*c280*/  IMAD.MOV.U32 R13, RZ, RZ, RZ ;  /* 0x000000ffff0d7224 */ /* 0x008fce00078e00ff */
[----:B------:R-:W-:-:S07]  /*c290*/  LEPC R20, `(.L_x_9284) ;  /* 0x000000001014794e */ /* 0x000fce0000000000 */
[----:B----4-:R-:W-:Y:S05]  /*c2a0*/  CALL.ABS.NOINC R2 ;  /* 0x0000000002007343 */ /* 0x010fea0003c00000 */
.L_x_9284:
        /* <DEDUP_REMOVED lines=16> */
.L_x_9283:
[----:B------:R-:W-:Y:S05]  /*c3b0*/  BSYNC B6 ;  /* 0x0000000000067941 */ /* 0x000fea0003800000 */
.L_x_9282:
[----:B--2---:R-:W2:Y:S01]  /*c3c0*/  LDL.LU R4, [R1+0x14] ;  /* 0x0000140001047983 */ /* 0x004ea20000300800 */
        /* <DEDUP_REMOVED lines=8> */
[----:B---3--:R2:W3:Y:S02]  /*c450*/  @P0 LDG.E R7, desc[UR40][R2.64] ;  /* 0x0000002802070981 */ /* 0x0084e4000c1e1900 */
        /* <DEDUP_REMOVED lines=14> */
.L_x_9389:
[----:B------:R-:W-:Y:S01]  /*c540*/  PLOP3.LUT P1, PT, PT, PT, PT, 0x8, 0x0 ;  /* 0x000000000000781c */ /* 0x000fe20003f2e170 */
[----:B------:R4:W-:Y:S01]  /*c550*/  STL [R1+0x2c], R0 ;  /* 0x00002c0001007387 */ /* 0x0009e20000100800 */
[----:B---3--:R-:W-:Y:S02]  /*c560*/  ISETP.NE.AND P0, PT, R14, RZ, PT ;  /* 0x000000ff0e00720c */ /* 0x008fe40003f05270 */
[----:B--2---:R-:W-:-:S05]  /*c570*/  P2R R4, PR, RZ, 0x2 ;  /* 0x00000002ff047803 */ /* 0x004fca0000000000 */
[----:B------:R4:W-:Y:S06]  /*c580*/  STL [R1+0x18], R4 ;  /* 0x0000180401007387 */ /* 0x0009ec0000100800 */
[----:B------:R-:W-:Y:S05]  /*c590*/  @P0 BRA `(.L_x_9286) ;  /* 0x0000000400040947 */ /* 0x000fea0003800000 */
[----:B------:R-:W-:-:S03]  /*c5a0*/  UMOV UR4, 0xffffffff ;  /* 0xffffffff00047882 */ /* 0x000fc60000000000 */
[----:B------:R-:W-:Y:S05]  /*c5b0*/  BRA.DIV UR4, `(.L_x_9287) ;  /* 0x0000004a04b47947 */ /* 0x000fea000b800000 */
[----:B------:R-:W-:-:S13]  /*c5c0*/  ELECT P6, URZ, PT ;  /* 0x00000000003f782f */ /* 0x000fda00038c0000 */
.L_x_9392:
[----:B------:R-:W-:Y:S05]  /*c5d0*/  @!P6 BRA `(.L_x_9286) ;  /* 0x0000000000f4e947 */ /* 0x000fea0003800000 */
[----:B------:R-:W-:-:S04]  /*c5e0*/  ISETP.NE.U32.AND P0, PT, R2, RZ, PT ;  /* 0x000000ff0200720c */ /* 0x000fc80003f05070 */
[----:B------:R-:W-:-:S13]  /*c5f0*/  ISETP.NE.AND.EX P0, PT, R3, RZ, PT, P0 ;  /* 0x000000ff0300720c */ /* 0x000fda0003f05300 */
[----:B------:R-:W-:Y:S05]  /*c600*/  @!P0 BRA `(.L_x_9288) ;  /* 0x0000000000508947 */ /* 0x000fea0003800000 */
[----:B------:R-:W2:Y:S01]  /*c610*/  LDC R6, c[0x0][0x43c] ;  /* 0x00010f00ff067b82 */ /* 0x000ea20000000800 */
[----:B------:R-:W-:Y:S01]  /*c620*/  IMAD.MOV.U32 R9, RZ, RZ, R0 ;  /* 0x000000ffff097224 */ /* 0x000fe200078e0000 */
[----:B------:R-:W-:-:S03]  /*c630*/  ULDC.64 UR4, c[0x0][0x428] ;  /* 0x00010a0000047ab9 */ /* 0x000fc60000000a00 */
[----:B----4-:R-:W-:Y:S01]  /*c640*/  IMAD.MOV.U32 R0, RZ, RZ, R9 ;  /* 0x000000ffff007224 */ /* 0x010fe200078e0009 */
        /* <DEDUP_REMOVED lines=16> */
.L_x_9288:
[----:B--2---:R-:W2:Y:S01]  /*c750*/  LDL R2, [R1+0x10] ;  /* 0x0000100001027983 */ /* 0x004ea20000100800 */
[----:B----4-:R-:W-:Y:S01]  /*c760*/  IMAD R0, R19, 0x8, R18 ;  /* 0x0000000813007824 */ /* 0x010fe200078e0212 */
[----:B--2---:R-:W-:-:S04]  /*c770*/  SHF.L.U32 R2, R2, 0x1f, RZ ;  /* 0x0000001f02027819 */ /* 0x004fc800000006ff */
[----:B------:R-:W2:Y:S02]  /*c780*/  SYNCS.PHASECHK.TRANS64.TRYWAIT P0, [R0+URZ+0x22840], R2 ;  /* 0x02284002000075a7 */ /* 0x000ea4000800017f */
[----:B--2---:R-:W-:Y:S05]  /*c790*/  @!P0 BRA `(.L_x_9289) ;  /* 0x00000048005c8947 */ /* 0x004fea0003800000 */
.L_x_9393:
        /* <DEDUP_REMOVED lines=11> */
.L_x_9290:
[----:B------:R-:W3:Y:S04]  /*c850*/  LDL R3, [R1+0x2c] ;  /* 0x00002c0001037983 */ /* 0x000ee80000100800 */
[----:B--2---:R-:W2:Y:S01]  /*c860*/  LDL R2, [R1+0x1c] ;  /* 0x00001c0001027983 */ /* 0x004ea20000100800 */
        /* <DEDUP_REMOVED lines=14> */
[----:B---3--:R-:W-:Y:S02]  /*c950*/  R2UR UR11, R3 ;  /* 0x00000000030b72ca */ /* 0x008fe400000e0000 */
[----:B--2---:R-:W-:-:S13]  /*c960*/  R2UR UR4, R2 ;  /* 0x00000000020472ca */ /* 0x004fda00000e0000 */
[----:B------:R-:W-:-:S03]  /*c970*/  UIMAD UR11, UR11, 0x60, UR4 ;  /* 0x000000600b0b78a4 */ /* 0x000fc6000f8e0204 */
[----:B------:R-:W-:-:S06]  /*c980*/  UMOV UR4, 0x0 ;  /* 0x0000000000047882 */ /* 0x000fcc0000000000 */
[----:B------:R4:W-:Y:S02]  /*c990*/  UTMALDG.4D [UR8], [UR6], desc[UR4] ;  /* 0x00000408060075b4 */ /* 0x0009e40008019000 */
[----:B----4-:R-:W-:Y:S01]  /*c9a0*/  NOP ;  /* 0x0000000000007918 */ /* 0x010fe20000000000 */
.L_x_9286:
[----:B------:R-:W2:Y:S04]  /*c9b0*/  LDL.LU R3, [R1+0x34] ;  /* 0x0000340001037983 */ /* 0x000ea80000300800 */
[----:B------:R-:W3:Y:S04]  /*c9c0*/  LDL.LU R5, [R1+0x24] ;  /* 0x0000240001057983 */ /* 0x000ee80000300800 */
        /* <DEDUP_REMOVED lines=38> */
.L_x_9292:
[----:B------:R-:W-:Y:S05]  /*cc30*/  BSYNC B6 ;  /* 0x0000000000067941 */ /* 0x000fea0003800000 */
.L_x_9291:
[----:B--2---:R-:W2:Y:S01]  /*cc40*/  LDL.LU R0, [R1+0x3c] ;  /* 0x00003c0001007983 */ /* 0x004ea20000300800 */
[----:B------:R-:W-:Y:S01]  /*cc50*/  ULDC.64 UR4, c[0x0][0x2d8] ;  /* 0x0000b60000047ab9 */ /* 0x000fe20000000a00 */
[----:B------:R-:W3:Y:S01]  /*cc60*/  LDC R8, c[0x0][0x448] ;  /* 0x00011200ff087b82 */ /* 0x000ee20000000800 */
[----:B------:R-:W-:Y:S01]  /*cc70*/  ULDC UR6, c[0x0][0x2b8] ;  /* 0x0000ae0000067ab9 */ /* 0x000fe20000000800 */
[----:B------:R-:W4:Y:S04]  /*cc80*/  LDL.LU R5, [R1+0x34] ;  /* 0x0000340001057983 */ /* 0x000f280000300800 */
[----:B------:R-:W4:Y:S04]  /*cc90*/  LDL.LU.64 R2, [R1+0x50] ;  /* 0x0000500001027983 */ /* 0x000f280000300a00 */
[----:B------:R-:W2:Y:S01]  /*cca0*/  LDL.LU R4, [R1+0x24] ;  /* 0x0000240001047983 */ /* 0x000ea20000300800 */
[----:B---3--:R-:W-:-:S13]  /*ccb0*/  ISETP.NE.AND P0, PT, R8, 0x1, PT ;  /* 0x000000010800780c */ /* 0x008fda0003f05270 */
[----:B------:R-:W3:Y:S01]  /*ccc0*/  @P0 LDC R7, c[0x0][0x450] ;  /* 0x00011400ff070b82 */ /* 0x000ee20000000800 */
[----:B----4-:R-:W-:Y:S02]  /*ccd0*/  IMAD.MOV.U32 R3, RZ, RZ, R5 ;  /* 0x000000ffff037224 */ /* 0x010fe400078e0005 */
[----:B------:R-:W4:Y:S01]  /*cce0*/  LDL.LU R5, [R1+0x4] ;  /* 0x0000040001057983 */ /* 0x000f220000300800 */
[----:B------:R-:W-:-:S03]  /*ccf0*/  IMAD.WIDE.U32 R2, R17, UR4, R2 ;  /* 0x0000000411027c25 */ /* 0x000fc6000f8e0002 */
[----:B------:R0:W5:Y:S01]  /*cd00*/  LDL R9, [R1+0x28] ;  /* 0x0000280001097983 */ /* 0x0001620000100800 */
[----:B------:R-:W-:Y:S01]  /*cd10*/  IMAD R3, R17, UR5, R3 ;  /* 0x0000000511037c24 */ /* 0x000fe2000f8e0203 */
[----:B------:R-:W-:Y:S02]  /*cd20*/  ULDC.64 UR4, c[0x0][0x2e0] ;  /* 0x0000b80000047ab9 */ /* 0x000fe40000000a00 */
[----:B--2---:R-:W-:Y:S02]  /*cd30*/  IMAD R0, R0, UR4, RZ ;  /* 0x0000000400007c24 */ /* 0x004fe4000f8e02ff */
[----:B------:R-:W-:-:S04]  /*cd40*/  IMAD.WIDE.U32 R2, R4, UR4, R2 ;  /* 0x0000000404027c25 */ /* 0x000fc8000f8e0002 */
[----:B------:R-:W-:Y:S01]  /*cd50*/  IMAD R0, R4, UR5, R0 ;  /* 0x0000000504007c24 */ /* 0x000fe2000f8e0200 */
[----:B-1----:R-:W1:Y:S01]  /*cd60*/  S2R R10, SR_TID.X ;  /* 0x00000000000a7919 */ /* 0x002e620000002100 */
[----:B------:R-:W-:Y:S02]  /*cd70*/  ULDC.64 UR4, c[0x0][0x2d0] ;  /* 0x0000b40000047ab9 */ /* 0x000fe40000000a00 */
[----:B------:R-:W-:Y:S01]  /*cd80*/  IMAD.IADD R3, R3, 0x1, R0 ;  /* 0x0000000103037824 */ /* 0x000fe200078e0200 */
[----:B------:R-:W2:Y:S02]  /*cd90*/  S2R R4, SR_TID.X ;  /* 0x0000000000047919 */ /* 0x000ea40000002100 */
[----:B--2---:R-:W-:-:S04]  /*cda0*/  LOP3.LUT R4, R4, 0x7f, RZ, 0xc0, !PT ;  /* 0x0000007f04047812 */ /* 0x004fc800078ec0ff */
[----:B------:R-:W-:Y:S02]  /*cdb0*/  SHF.R.U32.HI R6, RZ, 0x3, R4 ;  /* 0x00000003ff067819 */ /* 0x000fe40000011604 */
[----:B------:R-:W2:Y:S02]  /*cdc0*/  S2R R4, SR_TID.X ;  /* 0x0000000000047919 */ /* 0x000ea40000002100 */
[----:B--2---:R-:W-:-:S05]  /*cdd0*/  IMAD.SHL.U32 R4, R4, 0x10, RZ ;  /* 0x0000001004047824 */ /* 0x004fca00078e00ff */
[----:B------:R-:W-:Y:S02]  /*cde0*/  LOP3.LUT R4, R6, 0x70, R4, 0xf8, !PT ;  /* 0x0000007006047812 */ /* 0x000fe400078ef804 */
[----:B------:R-:W2:Y:S01]  /*cdf0*/  @P0 LDC R6, c[0x0][0x44c] ;  /* 0x00011300ff060b82 */ /* 0x000ea20000000800 */
[----:B-1----:R-:W-:-:S05]  /*ce00*/  IMAD.SHL.U32 R10, R10, 0x8, RZ ;  /* 0x000000080a0a7824 */ /* 0x002fca00078e00ff */
[----:B------:R-:W-:Y:S01]  /*ce10*/  LOP3.LUT R10, R10, 0x38, RZ, 0xc0, !PT ;  /* 0x000000380a0a7812 */ /* 0x000fe200078ec0ff */
[----:B----4-:R-:W-:-:S05]  /*ce20*/  IMAD.SHL.U32 R5, R5, 0x80, RZ ;  /* 0x0000008005057824 */ /* 0x010fca00078e00ff */
[----:B------:R-:W-:-:S05]  /*ce30*/  LOP3.LUT R0, R4, R5, RZ, 0xfc, !PT ;  /* 0x0000000504007212 */ /* 0x000fca00078efcff */
[----:B--2---:R-:W-:-:S04]  /*ce40*/  @P0 IMAD.HI.U32 R6, R0, R6, RZ ;  /* 0x0000000600060227 */ /* 0x004fc800078e00ff */
[----:B------:R-:W-:Y:S01]  /*ce50*/  IMAD.MOV.U32 R4, RZ, RZ, R0 ;  /* 0x000000ffff047224 */ /* 0x000fe200078e0000 */
        /* <DEDUP_REMOVED lines=19> */
[----:B0-----:R-:W-:Y:S09]  /*cf90*/  BRA.DIV UR4, `(.L_x_9293) ;  /* 0x0000004204707947 */ /* 0x001ff2000b800000 */
[----:B------:R-:W2:Y:S01]  /*cfa0*/  LDL.LU R6, [R1+0x44] ;  /* 0x0000440001067983 */ /* 0x000ea20000300800 */
[----:B------:R-:W0:Y:S02]  /*cfb0*/  S2R R7, SR_TID.X ;  /* 0x0000000000077919 */ /* 0x000e240000002100 */
[----:B0-----:R-:W-:-:S04]  /*cfc0*/  LOP3.LUT R7, R7, 0x7f, RZ, 0xc0, !PT ;  /* 0x0000007f07077812 */ /* 0x001fc800078ec0ff */
[----:B------:R-:W-:Y:S02]  /*cfd0*/  SHF.R.U32.HI R11, RZ, 0x3, R7 ;  /* 0x00000003ff0b7819 */ /* 0x000fe40000011607 */
[----:B------:R-:W0:Y:S03]  /*cfe0*/  SHFL.IDX PT, R7, R0, RZ, 0x181f ;  /* 0x00181fff00077589 */ /* 0x000e2600000e0000 */
[----:B------:R-:W-:-:S04]  /*cff0*/  IMAD.IADD R3, R11, 0x1, R5 ;  /* 0x000000010b037824 */ /* 0x000fc800078e0205 */
[C---:B------:R-:W-:Y:S02]  /*d000*/  VIADD R5, R3.reuse, 0x10 ;  /* 0x0000001003057836 */ /* 0x040fe40000000000 */
        /* <DEDUP_REMOVED lines=64> */
[----:B------:R1:W2:Y:S02]  /*d410*/  SHFL.IDX PT, R5, R2, 0x7, 0x181f ;  /* 0x00f81f0002057f89 */ /* 0x0002a400000e0000 */
.L_x_9410:
[----:B------:R-:W-:-:S05]  /*d420*/  VIADD R3, R3, 0x70 ;  /* 0x0000007003037836 */ /* 0x000fca0000000000 */
[----:B------:R-:W-:-:S13]  /*d430*/  ISETP.GE.AND P1, PT, R3, R4, PT ;  /* 0x000000040300720c */ /* 0x000fda0003f26270 */
[----:B01----:R-:W-:-:S05]  /*d440*/  @!P1 LEA R2, P2, R10, R0, 0x1 ;  /* 0x000000000a029211 */ /* 0x003fca00078408ff */
[----:B--2---:R-:W-:-:S05]  /*d450*/  @!P1 IMAD.X R3, RZ, RZ, R5, P2 ;  /* 0x000000ffff039224 */ /* 0x004fca00010e0605 */
[----:B------:R-:W-:Y:S01]  /*d460*/  @!PT LDS RZ, [RZ] ;  /* 0x00000000fffff984 */ /* 0x000fe20000000800 */
[----:B------:R-:W-:Y:S01]  /*d470*/  @!PT LDS RZ, [RZ] ;  /* 0x00000000fffff984 */ /* 0x000fe20000000800 */
[----:B------:R-:W-:Y:S01]  /*d480*/  @!PT LDS RZ, [RZ] ;  /* 0x00000000fffff984 */ /* 0x000fe20000000800 */
[----:B------:R0:W-:Y:S01]  /*d490*/  @!P1 LDGSTS.E.BYPASS.LTC128B.128 [R9+0x1bc00], desc[UR40][R2.64], !P0 ;  /* 0x1bc0000002099fae */ /* 0x0001e2000c101d68 */
[----:B------:R-:W-:Y:S01]  /*d4a0*/  PLOP3.LUT P0, PT, PT, PT, PT, 0x80, 0x0 ;  /* 0x000000000000781c */ /* 0x000fe20003f0f070 */
[----:B------:R-:W-:-:S12]  /*d4b0*/  NOP ;  /* 0x0000000000007918 */ /* 0x000fd80000000000 */
.L_x_9294:
        /* <DEDUP_REMOVED lines=18> */
.L_x_9411:
[----:B------:R-:W-:Y:S05]  /*d5e0*/  BSYNC B0 ;  /* 0x0000000000007941 */ /* 0x000fea0003800000 */
.L_x_9295:
[----:B------:R-:W2:Y:S01]  /*d5f0*/  LDL R2, [R1+0x18] ;  /* 0x0000180001027983 */ /* 0x000ea20000100800 */
[----:B------:R-:W-:Y:S01]  /*d600*/  BSSY B0, `(.L_x_9297) ;  /* 0x000005a000007945 */ /* 0x000fe20003800000 */
[----:B--2---:R-:W-:-:S13]  /*d610*/  ISETP.NE.AND P0, PT, R2, RZ, PT ;  /* 0x000000ff0200720c */ /* 0x004fda0003f05270 */
[----:B------:R-:W-:Y:S05]  /*d620*/  @!P0 BRA `(.L_x_9298) ;  /* 0x00000004005c8947 */ /* 0x000fea0003800000 */
[----:B------:R-:W0:Y:S01]  /*d630*/  LDL R4, [R1+0x10] ;  /* 0x0000100001047983 */ /* 0x000e220000100800 */
[----:B------:R-:W-:Y:S01]  /*d640*/  IMAD R2, R19, 0x8, R18 ;  /* 0x0000000813027824 */ /* 0x000fe200078e0212 */
[----:B------:R-:W-:Y:S01]  /*d650*/  BSSY B1, `(.L_x_9299) ;  /* 0x0000007000017945 */ /* 0x000fe20003800000 */
[----:B------:R-:W1:Y:S02]  /*d660*/  S2R R3, SR_TID.X ;  /* 0x0000000000037919 */ /* 0x000e640000002100 */
[----:B-1----:R-:W-:-:S04]  /*d670*/  LOP3.LUT R3, R3, 0x7f, RZ, 0xc0, !PT ;  /* 0x0000007f03037812 */ /* 0x002fc800078ec0ff */
[----:B------:R-:W-:Y:S02]  /*d680*/  ISETP.NE.AND P1, PT, R3, RZ, PT ;  /* 0x000000ff0300720c */ /* 0x000fe40003f25270 */
[----:B0-----:R-:W-:-:S04]  /*d690*/  SHF.L.U32 R0, R4, 0x1f, RZ ;  /* 0x0000001f04007819 */ /* 0x001fc800000006ff */
[----:B------:R-:W0:Y:S02]  /*d6a0*/  SYNCS.PHASECHK.TRANS64.TRYWAIT P0, [R2+URZ+0x22860], R0 ;  /* 0x02286000020075a7 */ /* 0x000e24000800017f */
[----:B0-----:R-:W-:Y:S05]  /*d6b0*/  @!P0 BRA `(.L_x_9300) ;  /* 0x0000004400588947 */ /* 0x001fea0003800000 */
.L_x_9412:
[----:B------:R-:W-:Y:S05]  /*d6c0*/  BSYNC B1 ;  /* 0x0000000000017941 */ /* 0x000fea0003800000 */
.L_x_9299:
        /* <DEDUP_REMOVED lines=9> */
.L_x_9302:
[----:B------:R-:W-:Y:S05]  /*d760*/  BSYNC B1 ;  /* 0x0000000000017941 */ /* 0x000fea0003800000 */
.L_x_9301:
[----:B------:R-:W2:Y:S04]  /*d770*/  LDL R4, [R1+0x1c] ;  /* 0x00001c0001047983 */ /* 0x000ea80000100800 */
[----:B------:R-:W2:Y:S01]  /*d780*/  LDL.LU R3, [R1+0x2c] ;  /* 0x00002c0001037983 */ /* 0x000ea20000300800 */
[----:B0-----:R-:W-:Y:S01]  /*d790*/  IMAD R0, R19, 0xc000, R18 ;  /* 0x0000c00013007824 */ /* 0x001fe200078e0212 */
        /* <DEDUP_REMOVED lines=8> */
[----:B------:R-:W-:-:S07]  /*d820*/  VIADD R4, R0, 0x400 ;  /* 0x0000040000047836 */ /* 0x000fce0000000000 */
.L_x_9303:
        /* <DEDUP_REMOVED lines=15> */
.L_x_9304:
        /* <DEDUP_REMOVED lines=15> */
.L_x_9305:
        /* <DEDUP_REMOVED lines=15> */
.L_x_9306:
        /* <DEDUP_REMOVED lines=10> */
.L_x_9298:
[----:B------:R-:W-:Y:S05]  /*dba0*/  BSYNC B0 ;  /* 0x0000000000007941 */ /* 0x000fea0003800000 */
.L_x_9297:
        /* <DEDUP_REMOVED lines=54> */
.L_x_9313:
        /* <DEDUP_REMOVED lines=8> */
.L_x_9413:
[----:B------:R-:W-:Y:S05]  /*df90*/  BSYNC B3 ;  /* 0x0000000000037941 */ /* 0x000fea0003800000 */
.L_x_9314:
        /* <DEDUP_REMOVED lines=9> */
.L_x_9317:
[----:B------:R-:W-:Y:S05]  /*e030*/  BSYNC B3 ;  /* 0x0000000000037941 */ /* 0x000fea0003800000 */
.L_x_9316:
[----:B-1----:R-:W3:Y:S01]  /*e040*/  LDL R6, [R1+0x1c] ;  /* 0x00001c0001067983 */ /* 0x002ee20000100800 */
        /* <DEDUP_REMOVED lines=10> */
[----:B------:R-:W-:-:S09]  /*e0f0*/  VIADD R6, R3, 0x22830 ;  /* 0x0002283003067836 */ /* 0x000fd20000000000 */
.L_x_9318:
        /* <DEDUP_REMOVED lines=13> */
.L_x_9414:
[----:B------:R-:W-:Y:S05]  /*e1d0*/  BSYNC B3 ;  /* 0x0000000000037941 */ /* 0x000fea0003800000 */
.L_x_9319:
        /* <DEDUP_REMOVED lines=11> */
.L_x_9322:
[----:B------:R-:W-:Y:S05]  /*e290*/  BSYNC B3 ;  /* 0x0000000000037941 */ /* 0x000fea0003800000 */
.L_x_9321:
[----:B------:R-:W-:Y:S01]  /*e2a0*/  R2UR UR10, R9 ;  /* 0x00000000090a72ca */ /* 0x000fe200000e0000 */
[----:B0-2---:R-:W-:Y:S01]  /*e2b0*/  IMAD R2, R19, 0xc000, R18 ;  /* 0x0000c00013027824 */ /* 0x005fe200078e0212 */
[----:B------:R-:W-:Y:S01]  /*e2c0*/  R2UR UR6, R6 ;  /* 0x00000000060672ca */ /* 0x000fe200000e0000 */
[----:B------:R-:W-:Y:S01]  /*e2d0*/  UIADD3 UR4, UP0, UR38, 0x470, URZ ;  /* 0x0000047026047890 */ /* 0x000fe2000ff1e03f */
[----:B------:R-:W-:Y:S01]  /*e2e0*/  R2UR UR7, R7 ;  /* 0x00000000070772ca */ /* 0x000fe200000e0000 */
[----:B------:R-:W-:Y:S01]  /*e2f0*/  VIADD R3, R3, 0x22850 ;  /* 0x0002285003037836 */ /* 0x000fe20000000000 */
[----:B------:R-:W-:Y:S01]  /*e300*/  PLOP3.LUT P0, PT, PT, PT, PT, 0x80, 0x0 ;  /* 0x000000000000781c */ /* 0x000fe20003f0f070 */
[----:B------:R-:W-:Y:S01]  /*e310*/  VIADD R5, R2, 0x400 ;  /* 0x0000040002057836 */ /* 0x000fe20000000000 */
[----:B------:R-:W-:-:S12]  /*e320*/  UIADD3.X UR5, URZ, UR39, URZ, UP0, !UPT ;  /* 0x000000273f057290 */ /* 0x000fd800087fe43f */
.L_x_9323:
        /* <DEDUP_REMOVED lines=15> */
.L_x_9324:
        /* <DEDUP_REMOVED lines=15> */
.L_x_9325:
        /* <DEDUP_REMOVED lines=15> */
.L_x_9326:
        /* <DEDUP_REMOVED lines=10> */
.L_x_9312:
[----:B------:R-:W-:Y:S05]  /*e6a0*/  BSYNC B1 ;  /* 0x0000000000017941 */ /* 0x000fea0003800000 */
.L_x_9311:
[----:B------:R-:W2:Y:S02]  /*e6b0*/  LDL.LU R5, [R1+0x30] ;  /* 0x0000300001057983 */ /* 0x000ea40000300800 */
[----:B--2---:R-:W-:-:S07]  /*e6c0*/  VIADD R0, R5, 0xfffffffd ;  /* 0xfffffffd05007836 */ /* 0x004fce0000000000 */
.L_x_9310:
[----:B------:R-:W-:Y:S05]  /*e6d0*/  BSYNC B2 ;  /* 0x0000000000027941 */ /* 0x000fea0003800000 */
.L_x_9309:
[----:B------:R-:W-:Y:S01]  /*e6e0*/  VIADD R8, R8, 0xfffffffe ;  /* 0xfffffffe08087836 */ /* 0x000fe20000000000 */
[----:B------:R-:W-:-:S04]  /*e6f0*/  LOP3.LUT R4, RZ, R4, RZ, 0x33, !PT ;  /* 0x00000004ff047212 */ /* 0x000fc800078e33ff */
[----:B------:R-:W-:-:S13]  /*e700*/  ISETP.NE.AND P0, PT, R8, R4, PT ;  /* 0x000000040800720c */ /* 0x000fda0003f05270 */
[----:B------:R-:W-:Y:S05]  /*e710*/  @!P0 BRA `(.L_x_9308) ;  /* 0x0000001000f88947 */ /* 0x000fea0003800000 */
.L_x_9359:
        /* <DEDUP_REMOVED lines=35> */
.L_x_9329:
        /* <DEDUP_REMOVED lines=8> */
.L_x_9415:
[----:B------:R-:W-:Y:S05]  /*e9d0*/  BSYNC B2 ;  /* 0x0000000000027941 */ /* 0x000fea0003800000 */
.L_x_9330:
        /* <DEDUP_REMOVED lines=9> */
.L_x_9333:
[----:B------:R-:W-:Y:S05]  /*ea70*/  BSYNC B2 ;  /* 0x0000000000027941 */ /* 0x000fea0003800000 */
.L_x_9332:
        /* <DEDUP_REMOVED lines=12> */
.L_x_9334:
        /* <DEDUP_REMOVED lines=13> */
.L_x_9416:
[----:B------:R-:W-:Y:S05]  /*ec10*/  BSYNC B2 ;  /* 0x0000000000027941 */ /* 0x000fea0003800000 */
.L_x_9335:
        /* <DEDUP_REMOVED lines=11> */
.L_x_9338:
[----:B------:R-:W-:Y:S05]  /*ecd0*/  BSYNC B2 ;  /* 0x0000000000027941 */ /* 0x000fea0003800000 */
.L_x_9337:
        /* <DEDUP_REMOVED lines=9> */
.L_x_9339:
        /* <DEDUP_REMOVED lines=15> */
.L_x_9340:
        /* <DEDUP_REMOVED lines=15> */
.L_x_9341:
        /* <DEDUP_REMOVED lines=15> */
.L_x_9342:
        /* <DEDUP_REMOVED lines=10> */
.L_x_9328:
[----:B------:R-:W-:Y:S05]  /*f0e0*/  BSYNC B1 ;  /* 0x0000000000017941 */ /* 0x000fea0003800000 */
.L_x_9327:
[----:B------:R-:W2:Y:S01]  /*f0f0*/  LDL R2, [R1+0x18] ;  /* 0x0000180001027983 */ /* 0x000ea20000100800 */
[----:B------:R-:W-:Y:S01]  /*f100*/  VIADD R7, R7, 0x1 ;  /* 0x0000000107077836 */ /* 0x000fe20000000000 */
[----:B------:R-:W-:Y:S04]  /*f110*/  BSSY B1, `(.L_x_9343) ;  /* 0x000009a000017945 */ /* 0x000fe80003800000 */
[----:B------:R-:W-:-:S04]  /*f120*/  ISETP.NE.AND P0, PT, R7, 0x2, PT ;  /* 0x000000020700780c */ /* 0x000fc80003f05270 */
[----:B------:R-:W-:Y:S02]  /*f130*/  SEL R19, R7, RZ, P0 ;  /* 0x000000ff07137207 */ /* 0x000fe40000000000 */
[----:B--2---:R-:W-:Y:S02]  /*f140*/  ISETP.NE.AND P2, PT, R2, RZ, PT ;  /* 0x000000ff0200720c */ /* 0x004fe40003f45270 */
[----:B------:R-:W-:-:S04]  /*f150*/  SEL R2, RZ, 0x1, P0 ;  /* 0x00000001ff027807 */ /* 0x000fc80000000000 */
[----:B------:R-:W-:Y:S01]  /*f160*/  LOP3.LUT R8, R6, R2, RZ, 0x3c, !PT ;  /* 0x0000000206087212 */ /* 0x000fe200078e3cff */
        /* <DEDUP_REMOVED lines=9> */
[----:B------:R-:W3:Y:S01]  /*f200*/  LDC R7, c[0x0][0x43c] ;  /* 0x00010f00ff077b82 */ /* 0x000ee20000000800 */
[----:B------:R-:W-:Y:S02]  /*f210*/  ULDC.64 UR6, c[0x0][0x428] ;  /* 0x00010a0000067ab9 */ /* 0x000fe40000000a00 */
[----:B0-----:R-:W4:Y:S01]  /*f220*/  LDL R9, [R1+0x8] ;  /* 0x0000080001097983 */ /* 0x001f220000100800 */
[----:B---3--:R-:W-:-:S13]  /*f230*/  ISETP.NE.AND P0, PT, R7, 0x1, PT ;  /* 0x000000010700780c */ /* 0x008fda0003f05270 */
        /* <DEDUP_REMOVED lines=8> */
[C---:B----4-:R-:W-:Y:S02]  /*f2c0*/  IMAD R4, R9.reuse, UR7, R4 ;  /* 0x0000000709047c24 */ /* 0x050fe4000f8e0204 */
[----:B------:R-:W-:-:S04]  /*f2d0*/  IMAD.WIDE.U32 R2, R9, UR6, R2 ;  /* 0x0000000609027c25 */ /* 0x000fc8000f8e0002 */
[----:B------:R-:W-:Y:S01]  /*f2e0*/  IMAD.IADD R3, R4, 0x1, R3 ;  /* 0x0000000104037824 */ /* 0x000fe200078e0203 */
[----:B------:R-:W-:-:S04]  /*f2f0*/  LEA R4, P0, R2, UR4, 0x2 ;  /* 0x0000000402047c11 */ /* 0x000fc8000f8010ff */
[----:B------:R-:W-:-:S05]  /*f300*/  LEA.HI.X R5, R2, UR5, R3, 0x2, P0 ;  /* 0x0000000502057c11 */ /* 0x000fca00080f1403 */
[----:B------:R2:W5:Y:S04]  /*f310*/  LDG.E R16, desc[UR40][R4.64] ;  /* 0x0000002804107981 */ /* 0x000568000c1e1900 */
.L_x_9345:
[----:B------:R-:W-:Y:S01]  /*f320*/  IMAD R2, R19, 0x8, R18 ;  /* 0x0000000813027824 */ /* 0x000fe200078e0212 */
[----:B------:R-:W-:Y:S01]  /*f330*/  SHF.L.U32 R3, R8, 0x1f, RZ ;  /* 0x0000001f08037819 */ /* 0x000fe200000006ff */
[----:B--2---:R-:W2:Y:S01]  /*f340*/  S2R R4, SR_TID.X ;  /* 0x0000000000047919 */ /* 0x004ea20000002100 */
[----:B------:R-:W-:Y:S02]  /*f350*/  BSSY B2, `(.L_x_9346) ;  /* 0x0000005000027945 */ /* 0x000fe40003800000 */
[----:B------:R-:W3:Y:S01]  /*f360*/  SYNCS.PHASECHK.TRANS64.TRYWAIT P0, [R2+URZ+0x22840], R3 ;  /* 0x02284003020075a7 */ /* 0x000ee2000800017f */
[----:B--2---:R-:W-:-:S04]  /*f370*/  LOP3.LUT R4, R4, 0x7f, RZ, 0xc0, !PT ;  /* 0x0000007f04047812 */ /* 0x004fc800078ec0ff */
[----:B------:R-:W-:Y:S01]  /*f380*/  ISETP.NE.AND P1, PT, R4, RZ, PT ;  /* 0x000000ff0400720c */ /* 0x000fe20003f25270 */
[----:B---3--:R-:W-:-:S12]  /*f390*/  @!P0 BRA `(.L_x_9347) ;  /* 0x0000002800848947 */ /* 0x008fd80003800000 */
.L_x_9417:
[----:B------:R-:W-:Y:S05]  /*f3a0*/  BSYNC B2 ;  /* 0x0000000000027941 */ /* 0x000fea0003800000 */
.L_x_9346:
[----:B------:R-:W-:Y:S04]  /*f3b0*/  BSSY B2, `(.L_x_9348) ;  /* 0x0000009000027945 */ /* 0x000fe80003800000 */
[----:B------:R-:W-:Y:S05]  /*f3c0*/  @P1 BRA `(.L_x_9349) ;  /* 0x00000000001c1947 */ /* 0x000fea0003800000 */
[----:B------:R-:W3:Y:S01]  /*f3d0*/  S2R R5, SR_TID.X ;  /* 0x0000000000057919 */ /* 0x000ee20000002100 */
[----:B------:R-:W-:-:S04]  /*f3e0*/  IMAD.MOV.U32 R4, RZ, RZ, 0x3000 ;  /* 0x00003000ff047424 */ /* 0x000fc800078e00ff */
[----:B------:R4:W-:Y:S01]  /*f3f0*/  SYNCS.ARRIVE.TRANS64 RZ, [R2+URZ+0x22830], R4 ;  /* 0x0228300402ff79a7 */ /* 0x0009e2000800003f */
[----:B---3--:R-:W-:-:S04]  /*f400*/  LOP3.LUT R5, R5, 0x1f, RZ, 0xc0, !PT ;  /* 0x0000001f05057812 */ /* 0x008fc800078ec0ff */
[----:B------:R-:W-:-:S13]  /*f410*/  ISETP.NE.AND P0, PT, R5, RZ, PT ;  /* 0x000000ff0500720c */ /* 0x000fda0003f05270 */
[----:B----4-:R-:W-:Y:S05]  /*f420*/  @!P0 BRA `(.L_x_9349) ;  /* 0x0000000000048947 */ /* 0x010fea0003800000 */
[----:B------:R-:W-:Y:S01]  /*f430*/  BPT.TRAP 0x1 ;  /* 0x000000040000795c */ /* 0x000fe20000300000 */
.L_x_9349:
[----:B------:R-:W-:Y:S05]  /*f440*/  BSYNC B2 ;  /* 0x0000000000027941 */ /* 0x000fea0003800000 */
.L_x_9348:
[----:B------:R-:W3:Y:S01]  /*f450*/  LDL R4, [R1+0x1c] ;  /* 0x00001c0001047983 */ /* 0x000ee20000100800 */
        /* <DEDUP_REMOVED lines=11> */
.L_x_9350:
        /* <DEDUP_REMOVED lines=10> */
[----:B------:R-:W3:Y:S01]  /*f5b0*/  SYNCS.PHASECHK.TRANS64.TRYWAIT P0, [R2+URZ+0x22860], R3 ;  /* 0x02286003020075a7 */ /* 0x000ee2000800017f */
[----:B------:R-:W-:Y:S04]  /*f5c0*/  BSSY B2, `(.L_x_9351) ;  /* 0x0000002000027945 */ /* 0x000fe80003800000 */
[----:B---3--:R-:W-:Y:S05]  /*f5d0*/  @!P0 BRA `(.L_x_9352) ;  /* 0x0000002800088947 */ /* 0x008fea0003800000 */
.L_x_9418:
[----:B------:R-:W-:Y:S05]  /*f5e0*/  BSYNC B2 ;  /* 0x0000000000027941 */ /* 0x000fea0003800000 */
.L_x_9351:
[----:B------:R-:W-:Y:S01]  /*f5f0*/  BSSY B2, `(.L_x_9353) ;  /* 0x000000b000027945 */ /* 0x000fe20003800000 */
[----:B-1----:R-:W-:Y:S02]  /*f600*/  IMAD.MOV.U32 R8, RZ, RZ, 0x0 ;  /* 0x00000000ff087424 */ /* 0x002fe400078e00ff */
[----:B0-----:R-:W-:Y:S01]  /*f610*/  IMAD.MOV.U32 R9, RZ, RZ, 0x14f00000 ;  /* 0x14f00000ff097424 */ /* 0x001fe200078e00ff */
[----:B------:R-:W-:Y:S06]  /*f620*/  @P1 BRA `(.L_x_9354) ;  /* 0x00000000001c1947 */ /* 0x000fec0003800000 */
[----:B------:R-:W0:Y:S01]  /*f630*/  S2R R5, SR_TID.X ;  /* 0x0000000000057919 */ /* 0x000e220000002100 */
[----:B--23--:R-:W-:-:S04]  /*f640*/  IMAD.MOV.U32 R3, RZ, RZ, 0xc000 ;  /* 0x0000c000ff037424 */ /* 0x00cfc800078e00ff */
[----:B------:R1:W-:Y:S01]  /*f650*/  SYNCS.ARRIVE.TRANS64 RZ, [R2+URZ+0x22850], R3 ;  /* 0x0228500302ff79a7 */ /* 0x0003e2000800003f */
[----:B0-----:R-:W-:-:S04]  /*f660*/  LOP3.LUT R5, R5, 0x1f, RZ, 0xc0, !PT ;  /* 0x0000001f05057812 */ /* 0x001fc800078ec0ff */
[----:B------:R-:W-:-:S13]  /*f670*/  ISETP.NE.AND P0, PT, R5, RZ, PT ;  /* 0x000000ff0500720c */ /* 0x000fda0003f05270 */
[----:B-1----:R-:W-:Y:S05]  /*f680*/  @!P0 BRA `(.L_x_9354) ;  /* 0x0000000000048947 */ /* 0x002fea0003800000 */
[----:B------:R-:W-:Y:S01]  /*f690*/  BPT.TRAP 0x1 ;  /* 0x000000040000795c */ /* 0x000fe20000300000 */
.L_x_9354:
[----:B------:R-:W-:Y:S05]  /*f6a0*/  BSYNC B2 ;  /* 0x0000000000027941 */ /* 0x000fea0003800000 */
.L_x_9353:
[----:B------:R-:W-:Y:S01]  /*f6b0*/  R2UR UR10, R10 ;  /* 0x000000000a0a72ca */ /* 0x000fe200000e0000 */
[----:B--23--:R-:W-:Y:S01]  /*f6c0*/  IMAD R3, R19, 0xc000, R18 ;  /* 0x0000c00013037824 */ /* 0x00cfe200078e0212 */
[----:B------:R-:W-:Y:S01]  /*f6d0*/  R2UR UR6, R8 ;  /* 0x00000000080672ca */ /* 0x000fe200000e0000 */
[----:B------:R-:W-:Y:S01]  /*f6e0*/  UIADD3 UR4, UP0, UR38, 0x470, URZ ;  /* 0x0000047026047890 */ /* 0x000fe2000ff1e03f */
[----:B------:R-:W-:Y:S01]  /*f6f0*/  R2UR UR7, R9 ;  /* 0x00000000090772ca */ /* 0x000fe200000e0000 */
[----:B------:R-:W-:Y:S01]  /*f700*/  VIADD R2, R2, 0x22850 ;  /* 0x0002285002027836 */ /* 0x000fe20000000000 */
[----:B------:R-:W-:Y:S01]  /*f710*/  PLOP3.LUT P0, PT, PT, PT, PT, 0x80, 0x0 ;  /* 0x000000000000781c */ /* 0x000fe20003f0f070 */
[----:B------:R-:W-:Y:S01]  /*f720*/  VIADD R5, R3, 0x400 ;  /* 0x0000040003057836 */ /* 0x000fe20000000000 */
[----:B------:R-:W-:-:S12]  /*f730*/  UIADD3.X UR5, URZ, UR39, URZ, UP0, !UPT ;  /* 0x000000273f057290 */ /* 0x000fd800087fe43f */
.L_x_9355:
        /* <DEDUP_REMOVED lines=15> */
.L_x_9356:
        /* <DEDUP_REMOVED lines=15> */
.L_x_9357:
        /* <DEDUP_REMOVED lines=15> */
.L_x_9358:
        /* <DEDUP_REMOVED lines=10> */
.L_x_9344:
[----:B------:R-:W-:Y:S05]  /*fab0*/  BSYNC B1 ;  /* 0x0000000000017941 */ /* 0x000fea0003800000 */
.L_x_9343:
[----:B------:R-:W2:Y:S01]  /*fac0*/  LDL R5, [R1+0x20] ;  /* 0x0000200001057983 */ /* 0x000ea20000100800 */
[----:B------:R-:W-:Y:S01]  /*fad0*/  VIADD R0, R0, 0xfffffffe ;  /* 0xfffffffe00007836 */ /* 0x000fe20000000000 */
[----:B--2---:R-:W-:-:S13]  /*fae0*/  ISETP.GT.AND P0, PT, R6, R5, PT ;  /* 0x000000050600720c */ /* 0x004fda0003f04270 */
[----:B------:R-:W-:Y:S05]  /*faf0*/  @P0 BRA `(.L_x_9359) ;  /* 0xffffffec00080947 */ /* 0x000fea000383ffff */
.L_x_9308:
[----:B------:R-:W-:Y:S05]  /*fb00*/  BSYNC B0 ;  /* 0x0000000000007941 */ /* 0x000fea0003800000 */
.L_x_9307:
[----:B------:R-:W2:Y:S01]  /*fb10*/  LDL.LU R2, [R1+0x10] ;  /* 0x0000100001027983 */ /* 0x000ea20000300800 */
[----:B------:R-:W3:Y:S01]  /*fb20*/  S2R R3, SR_TID.X ;  /* 0x0000000000037919 */ /* 0x000ee20000002100 */
[----:B------:R-:W-:-:S05]  /*fb30*/  VIADD R19, R19, 0x1 ;  /* 0x0000000113137836 */ /* 0x000fca0000000000 */
[----:B------:R-:W-:-:S04]  /*fb40*/  ISETP.NE.AND P0, PT, R19, 0x2, PT ;  /* 0x000000021300780c */ /* 0x000fc80003f05270 */
[----:B------:R-:W-:Y:S01]  /*fb50*/  SEL R0, RZ, 0x1, P0 ;  /* 0x00000001ff007807 */ /* 0x000fe20000000000 */
[----:B------:R-:W-:Y:S01]  /*fb60*/  BSSY B0, `(.L_x_9360) ;  /* 0x0000013000007945 */ /* 0x000fe20003800000 */
[----:B---3--:R-:W-:-:S04]  /*fb70*/  LOP3.LUT R3, R3, 0x7f, RZ, 0xc0, !PT ;  /* 0x0000007f03037812 */ /* 0x008fc800078ec0ff */
[----:B------:R-:W-:Y:S02]  /*fb80*/  ISETP.NE.AND P1, PT, R3, RZ, PT ;  /* 0x000000ff0300720c */ /* 0x000fe40003f25270 */
[----:B--2---:R-:W-:-:S05]  /*fb90*/  LOP3.LUT R2, R2, R0, RZ, 0x3c, !PT ;  /* 0x0000000002027212 */ /* 0x004fca00078e3cff */
[----:B------:R2:W-:Y:S06]  /*fba0*/  STL [R1+0x10], R2 ;  /* 0x0000100201007387 */ /* 0x0005ec0000100800 */
        /* <DEDUP_REMOVED lines=8> */
[----:B------:R-:W3:Y:S02]  /*fc30*/  S2R R4, SR_LTMASK ;  /* 0x0000000000047919 */ /* 0x000ee40000003900 */
[----:B---3--:R-:W-:-:S04]  /*fc40*/  LOP3.LUT R4, R4, UR4, RZ, 0xc0, !PT ;  /* 0x0000000404047c12 */ /* 0x008fc8000f8ec0ff */
[----:B------:R-:W3:Y:S01]  /*fc50*/  POPC R7, R4 ;  /* 0x0000000400077309 */ /* 0x000ee20000000000 */
[----:B--2---:R-:W3:Y:S02]  /*fc60*/  SHFL.IDX PT, R0, R3, R0, 0x1f ;  /* 0x00001f0003007589 */ /* 0x004ee400000e0000 */
[----:B---3--:R-:W-:-:S05]  /*fc70*/  IADD3 R0, R0, UR37, R7 ;  /* 0x0000002500007c10 */ /* 0x008fca000fffe007 */
[----:B------:R3:W-:Y:S02]  /*fc80*/  STL [R1], R0 ;  /* 0x0000000001007387 */ /* 0x0007e40000100800 */
.L_x_9361:
[----:B------:R-:W-:Y:S05]  /*fc90*/  BSYNC B0 ;  /* 0x0000000000007941 */ /* 0x000fea0003800000 */
.L_x_9360:
[----:B------:R-:W-:-:S07]  /*fca0*/  SEL R19, R19, RZ, P0 ;  /* 0x000000ff13137207 */ /* 0x000fce0000000000 */
.L_x_9279:
[----:B------:R-:W-:Y:S05]  /*fcb0*/  BSYNC B7 ;  /* 0x0000000000077941 */ /* 0x000fea0003800000 */
.L_x_9277:
[----:B---34-:R-:W3:Y:S02]  /*fcc0*/  LDL R0, [R1+0x5c] ;  /* 0x00005c0001007983 */ /* 0x018ee40000100800 */
[----:B---3--:R-:W-:-:S13]  /*fcd0*/  ISETP.NE.AND P0, PT, R0, RZ, PT ;  /* 0x000000ff0000720c */ /* 0x008fda0003f05270 */
[----:B------:R-:W-:Y:S05]  /*fce0*/  @!P0 BRA `(.L_x_9362) ;  /* 0x00000000002c8947 */ /* 0x000fea0003800000 */
[----:B------:R-:W-:Y:S05]  /*fcf0*/  WARPSYNC.ALL ;  /* 0x0000000000007948 */ /* 0x000fea0003800000 */
[----:B------:R-:W3:Y:S08]  /*fd00*/  S2UR UR5, SR_CgaCtaId ;  /* 0x00000000000579c3 */ /* 0x000ef00000008800 */
[----:B------:R-:W-:Y:S06]  /*fd10*/  BAR.SYNC.DEFER_BLOCKING 0x5, 0x180 ;  /* 0x0146000000007b1d */ /* 0x000fec0000010000 */
[----:B------:R-:W-:-:S02]  /*fd20*/  UMOV UR4, 0x400 ;  /* 0x0000040000047882 */ /* 0x000fc40000000000 */
[----:B---3--:R-:W-:-:S06]  /*fd30*/  ULEA UR4, UR5, UR4, 0x18 ;  /* 0x0000000405047291 */ /* 0x008fcc000f8ec03f */
[----:B------:R-:W-:-:S05]  /*fd40*/  IMAD.U32 R18, RZ, RZ, UR4 ;  /* 0x00000004ff127e24 */ /* 0x000fca000f8e00ff */
[----:B--2---:R-:W2:Y:S04]  /*fd50*/  LDS.128 R4, [R18+0x228d0] ;  /* 0x0228d00012047984 */ /* 0x004ea80000000c00 */
[----:B--2---:R2:W-:Y:S04]  /*fd60*/  STL.64 [R1], R4 ;  /* 0x0000000401007387 */ /* 0x0045e80000100a00 */
[----:B------:R2:W-:Y:S01]  /*fd70*/  STL.64 [R1+0x8], R6 ;  /* 0x0000080601007387 */ /* 0x0005e20000100a00 */
[----:B------:R-:W-:Y:S06]  /*fd80*/  BAR.ARV 0x4, 0x180 ;  /* 0x0106000000007b1d */ /* 0x000fec0000002000 */
[----:B------:R-:W-:Y:S05]  /*fd90*/  BRA `(.L_x_9363) ;  /* 0x0000000c00187947 */ /* 0x000fea0003800000 */
.L_x_9362:
[----:B------:R-:W3:Y:S01]  /*fda0*/  S2R R16, SR_TID.X ;  /* 0x0000000000107919 */ /* 0x000ee20000002100 */
[----:B------:R-:W-:Y:S01]  /*fdb0*/  UMOV UR4, 0xffffffff ;  /* 0xffffffff00047882 */ /* 0x000fe20000000000 */
[----:B---3--:R-:W-:-:S04]  /*fdc0*/  LOP3.LUT R16, R16, 0x1f, RZ, 0xc0, !PT ;  /* 0x0000001f10107812 */ /* 0x008fc800078ec0ff */
[----:B------:R-:W-:Y:S01]  /*fdd0*/  ISETP.NE.AND P0, PT, R16, 0x1f, PT ;  /* 0x0000001f1000780c */ /* 0x000fe20003f05270 */
[----:B------:R-:W-:-:S12]  /*fde0*/  BRA.DIV UR4, `(.L_x_9364) ;  /* 0x0000002204187947 */ /* 0x000fd8000b800000 */
[----:B------:R-:W1:Y:S01]  /*fdf0*/  LDL.LU R3, [R1] ;  /* 0x0000000001037983 */ /* 0x000e620000300800 */
[----:B------:R-:W-:-:S03]  /*fe00*/  ULDC UR4, c[0x0][0xc3c] ;  /* 0x00030f0000047ab9 */ /* 0x000fc60000000800 */
[----:B--2---:R-:W2:Y:S01]  /*fe10*/  LDL R4, [R1+0xc] ;  /* 0x00000c0001047983 */ /* 0x004ea20000100800 */
[----:B-1----:R-:W-:Y:S02]  /*fe20*/  IMAD.MOV.U32 R10, RZ, RZ, R3 ;  /* 0x000000ffff0a7224 */ /* 0x002fe400078e0003 */
[----:B--2---:R-:W-:-:S05]  /*fe30*/  IMAD.IADD R0, R4, 0x1, R16 ;  /* 0x0000000104007824 */ /* 0x004fca00078e0210 */
[----:B------:R-:W-:-:S13]  /*fe40*/  ISETP.GE.OR P1, PT, R0, UR4, !P0 ;  /* 0x0000000400007c0c */ /* 0x000fda000c726670 */
[----:B------:R-:W1:Y:S08]  /*fe50*/  @!P1 LDC.64 R2, c[0x0][0xc80] ;  /* 0x00032000ff029b82 */ /* 0x000e700000000a00 */
[----:B------:R-:W2:Y:S01]  /*fe60*/  @!P1 LDC.64 R4, c[0x0][0xc78] ;  /* 0x00031e00ff049b82 */ /* 0x000ea20000000a00 */
[----:B-1----:R-:W-:-:S05]  /*fe70*/  @!P1 IMAD.WIDE R2, R0, 0x4, R2 ;  /* 0x0000000400029825 */ /* 0x002fca00078e0202 */
[----:B------:R2:W3:Y:S02]  /*fe80*/  @!P1 LDG.E R6, desc[UR40][R2.64] ;  /* 0x0000002802069981 */ /* 0x0004e4000c1e1900 */
        /* <DEDUP_REMOVED lines=30> */
.L_x_9428:
[----:B------:R-:W-:Y:S02]  /*10070*/  ULDC UR4, c[0x0][0xc38] ;  /* 0x00030e0000047ab9 */ /* 0x000fe40000000800 */
[----:B------:R-:W-:-:S04]  /*10080*/  IMAD.U32 R3, RZ, RZ, UR4 ;  /* 0x00000004ff037e24 */ /* 0x000fc8000f8e00ff */
[----:B-1----:R-:W-:-:S04]  /*10090*/  IMAD R9, R14, R3, RZ ;  /* 0x000000030e097224 */ /* 0x002fc800078e02ff */
[----:B------:R-:W-:-:S05]  /*100a0*/  IMAD.IADD R4, R8, 0x1, R9 ;  /* 0x0000000108047824 */ /* 0x000fca00078e0209 */
[----:B------:R-:W-:-:S13]  /*100b0*/  ISETP.GT.AND P6, PT, R4, R0, PT ;  /* 0x000000000400720c */ /* 0x000fda0003fc4270 */
[----:B------:R-:W-:Y:S05]  /*100c0*/  @P6 BRA `(.L_x_9365) ;  /* 0x0000000000ac6947 */ /* 0x000fea0003800000 */
.L_x_9368:
        /* <DEDUP_REMOVED lines=37> */
.L_x_9436:
[----:B------:R-:W-:Y:S02]  /*10320*/  ULDC UR4, c[0x0][0xc38] ;  /* 0x00030e0000047ab9 */ /* 0x000fe40000000800 */
[----:B------:R-:W-:-:S04]  /*10330*/  IMAD.U32 R3, RZ, RZ, UR4 ;  /* 0x00000004ff037e24 */ /* 0x000fc8000f8e00ff */
[----:B-1----:R-:W-:-:S04]  /*10340*/  IMAD R9, R14, R3, RZ ;  /* 0x000000030e097224 */ /* 0x002fc800078e02ff */
[----:B------:R-:W-:-:S05]  /*10350*/  IMAD.IADD R4, R9, 0x1, R4 ;  /* 0x0000000109047824 */ /* 0x000fca00078e0204 */
[----:B------:R-:W-:-:S13]  /*10360*/  ISETP.GT.AND P6, PT, R4, R0, PT ;  /* 0x000000000400720c */ /* 0x000fda0003fc4270 */
[----:B------:R-:W-:Y:S05]  /*10370*/  @!P6 BRA `(.L_x_9368) ;  /* 0xfffffffc0054e947 */ /* 0x000fea000383ffff */
.L_x_9365:
        /* <DEDUP_REMOVED lines=9> */
.L_x_9441:
[----:B------:R-:W-:-:S13]  /*10410*/  ISETP.NE.AND P0, PT, R8, RZ, PT ;  /* 0x000000ff0800720c */ /* 0x000fda0003f05270 */
[----:B------:R-:W-:Y:S05]  /*10420*/  @!P0 BRA `(.L_x_9370) ;  /* 0x0000000000108947 */ /* 0x000fea0003800000 */
[----:B------:R-:W-:Y:S01]  /*10430*/  UMOV UR4, 0xffffffff ;  /* 0xffffffff00047882 */ /* 0x000fe20000000000 */
[----:B------:R-:W-:Y:S02]  /*10440*/  VIADD R12, R4, 0xffffffff ;  /* 0xffffffff040c7836 */ /* 0x000fe40000000000 */
[----:B------:R-:W-:Y:S05]  /*10450*/  BRA.DIV UR4, `(.L_x_9371) ;  /* 0x0000002204dc7947 */ /* 0x000fea000b800000 */
[----:B------:R4:W0:Y:S02]  /*10460*/  SHFL.IDX PT, R6, R2, R12, 0x1f ;  /* 0x00001f0c02067589 */ /* 0x00082400000e0000 */
.L_x_9370:
        /* <DEDUP_REMOVED lines=63> */
.L_x_9366:
        /* <DEDUP_REMOVED lines=10> */
.L_x_9372:
        /* <DEDUP_REMOVED lines=16> */
.L_x_9363:
[----:B------:R-:W4:Y:S01]  /*10a00*/  LDL R0, [R1+0xc] ;  /* 0x00000c0001007983 */ /* 0x000f220000100800 */
[----:B------:R-:W-:Y:S02]  /*10a10*/  ULDC UR4, c[0x0][0xc3c] ;  /* 0x00030f0000047ab9 */ /* 0x000fe40000000800 */
[----:B----4-:R-:W-:-:S13]  /*10a20*/  ISETP.GE.AND P0, PT, R0, UR4, PT ;  /* 0x0000000400007c0c */ /* 0x010fda000bf06270 */
[----:B------:R-:W-:Y:S05]  /*10a30*/  @!P0 BRA `(.L_x_9373) ;  /* 0xffffffac00208947 */ /* 0x000fea000383ffff */
[----:B------:R-:W-:Y:S05]  /*10a40*/  BSYNC B8 ;  /* 0x0000000000087941 */ /* 0x000fea0003800000 */
.L_x_9271:
[----:B0-----:R-:W4:Y:S01]  /*10a50*/  LDL.LU R0, [R1+0x48] ;  /* 0x0000480001007983 */ /* 0x001f220000300800 */
[----:B------:R-:W-:Y:S01]  /*10a60*/  BSSY B0, `(.L_x_9374) ;  /* 0x000000b000007945 */ /* 0x000fe20003800000 */
[----:B--23--:R-:W0:Y:S01]  /*10a70*/  S2R R5, SR_CgaCtaId ;  /* 0x0000000000057919 */ /* 0x00ce220000008800 */
[----:B----4-:R-:W-:-:S05]  /*10a80*/  VIADD R0, R0, 0x1 ;  /* 0x0000000100007836 */ /* 0x010fca0000000000 */
[----:B-1----:R-:W-:-:S04]  /*10a90*/  LEA.HI R2, R0, R0, RZ, 0x1 ;  /* 0x0000000000027211 */ /* 0x002fc800078f08ff */
[----:B------:R-:W-:-:S05]  /*10aa0*/  LOP3.LUT R3, R2, 0xfffffffe, RZ, 0xc0, !PT ;  /* 0xfffffffe02037812 */ /* 0x000fca00078ec0ff */
[----:B------:R-:W-:Y:S01]  /*10ab0*/  IMAD.IADD R3, R0, 0x1, -R3 ;  /* 0x0000000100037824 */ /* 0x000fe200078e0a03 */
[----:B------:R-:W-:-:S04]  /*10ac0*/  MOV R0, 0x400 ;  /* 0x0000040000007802 */ /* 0x000fc80000000f00 */
[----:B0-----:R-:W-:Y:S02]  /*10ad0*/  LEA R0, R5, R0, 0x18 ;  /* 0x0000000005007211 */ /* 0x001fe400078ec0ff */
[----:B------:R-:W-:-:S04]  /*10ae0*/  SHF.L.U32 R3, R3, 0x1f, RZ ;  /* 0x0000001f03037819 */ /* 0x000fc800000006ff */
[----:B------:R-:W0:Y:S02]  /*10af0*/  SYNCS.PHASECHK.TRANS64.TRYWAIT P0, [R0+URZ+0x22820], R3 ;  /* 0x02282003000075a7 */ /* 0x000e24000800017f */
[----:B0-----:R-:W-:Y:S05]  /*10b00*/  @!P0 BRA `(.L_x_9375) ;  /* 0x0000001c00588947 */ /* 0x001fea0003800000 */
.L_x_9444:
[----:B------:R-:W-:Y:S05]  /*10b10*/  BSYNC B0 ;  /* 0x0000000000007941 */ /* 0x000fea0003800000 */
.L_x_9374:
[----:B------:R-:W-:-:S03]  /*10b20*/  UMOV UR4, 0xffffffff ;  /* 0xffffffff00047882 */ /* 0x000fc60000000000 */
[----:B------:R-:W-:Y:S05]  /*10b30*/  BRA.DIV UR4, `(.L_x_9376) ;  /* 0x0000001e04607947 */ /* 0x000fea000b800000 */
[----:B------:R-:W1:Y:S02]  /*10b40*/  S2R R2, SR_TID.X ;  /* 0x0000000000027919 */ /* 0x000e640000002100 */
[----:B-1----:R-:W-:-:S04]  /*10b50*/  SHF.R.U32.HI R2, RZ, 0x5, R2 ;  /* 0x00000005ff027819 */ /* 0x002fc80000011602 */
[----:B------:R-:W-:-:S05]  /*10b60*/  LOP3.LUT R2, R2, 0x3, RZ, 0xc0, !PT ;  /* 0x0000000302027812 */ /* 0x000fca00078ec0ff */
[----:B------:R1:W2:Y:S02]  /*10b70*/  SHFL.IDX PT, R14, R2, RZ, 0x1f ;  /* 0x00001fff020e7589 */ /* 0x0002a400000e0000 */
.L_x_9447:
[----:B--2---:R-:W-:Y:S01]  /*10b80*/  ISETP.NE.AND P0, PT, R14, RZ, PT ;  /* 0x000000ff0e00720c */ /* 0x004fe20003f05270 */
[----:B------:R-:W-:-:S12]  /*10b90*/  BSSY B0, `(.L_x_9377) ;  /* 0x0000025000007945 */ /* 0x000fd80003800000 */
[----:B------:R-:W-:Y:S05]  /*10ba0*/  @P0 BRA `(.L_x_9378) ;  /* 0x00000000008c0947 */ /* 0x000fea0003800000 */
[----:B------:R-:W-:-:S03]  /*10bb0*/  UMOV UR4, 0xffffffff ;  /* 0xffffffff00047882 */ /* 0x000fc60000000000 */
[----:B------:R-:W-:Y:S05]  /*10bc0*/  BRA.DIV UR4, `(.L_x_9379) ;  /* 0x0000001e04707947 */ /* 0x000fea000b800000 */
[----:B------:R-:W-:-:S13]  /*10bd0*/  ELECT P6, URZ, PT ;  /* 0x00000000003f782f */ /* 0x000fda00038c0000 */
.L_x_9450:
[----:B------:R-:W-:Y:S05]  /*10be0*/  @!P6 BRA `(.L_x_9378) ;  /* 0x00000000007ce947 */ /* 0x000fea0003800000 */
[----:B------:R-:W-:-:S06]  /*10bf0*/  ULOP3.LUT UR4, UR36, 0x2, URZ, 0xfc, !UPT ;  /* 0x0000000224047892 */ /* 0x000fcc000f8efc3f */
[----:B-1----:R-:W-:-:S05]  /*10c00*/  IMAD.U32 R2, RZ, RZ, UR4 ;  /* 0x00000004ff027e24 */ /* 0x002fca000f8e00ff */
[----:B------:R-:W-:-:S13]  /*10c10*/  ISETP.NE.AND P2, PT, R2, 0x3, PT ;  /* 0x000000030200780c */ /* 0x000fda0003f45270 */
[----:B------:R-:W-:Y:S05]  /*10c20*/  @!P2 BRA `(.L_x_9380) ;  /* 0x000000000004a947 */ /* 0x000fea0003800000 */
[----:B------:R-:W-:Y:S01]  /*10c30*/  BPT.TRAP 0x1 ;  /* 0x000000040000795c */ /* 0x000fe20000300000 */
.L_x_9380:
        /* <DEDUP_REMOVED lines=13> */
.L_x_9451:
[----:B------:R-:W1:Y:S02]  /*10d10*/  SYNCS.PHASECHK.TRANS64.TRYWAIT P0, [R7+URZ], R2 ;  /* 0x00000002070075a7 */ /* 0x000e64000800017f */
[----:B-1----:R-:W-:Y:S05]  /*10d20*/  @!P0 BRA `(.L_x_9382) ;  /* 0x0000001c004c8947 */ /* 0x002fea0003800000 */
.L_x_9452:
[----:B------:R-:W-:Y:S05]  /*10d30*/  @!P2 BRA `(.L_x_9383) ;  /* 0x000000000004a947 */ /* 0x000fea0003800000 */
[----:B------:R-:W-:Y:S01]  /*10d40*/  BPT.TRAP 0x1 ;  /* 0x000000040000795c */ /* 0x000fe20000300000 */
.L_x_9383:
[----:B------:R-:W-:-:S04]  /*10d50*/  VIADD R0, R0, 0x22860 ;  /* 0x0002286000007836 */ /* 0x000fc80000000000 */
[----:B------:R-:W-:-:S04]  /*10d60*/  IMAD R4, R19, 0x8, R0 ;  /* 0x0000000813047824 */ /* 0x000fc800078e0200 */
[----:B------:R-:W2:Y:S02]  /*10d70*/  SYNCS.PHASECHK.TRANS64.TRYWAIT P0, [R4+URZ], R5 ;  /* 0x00000005040075a7 */ /* 0x000ea4000800017f */
[----:B--2---:R-:W-:Y:S05]  /*10d80*/  @!P0 BRA `(.L_x_9384) ;  /* 0x0000001c00488947 */ /* 0x004fea0003800000 */
.L_x_9453:
[----:B------:R-:W-:-:S07]  /*10d90*/  IMAD R3, R3, 0x8, R0 ;  /* 0x0000000803037824 */ /* 0x000fce00078e0200 */
.L_x_9385:
[----:B---3--:R3:W4:Y:S02]  /*10da0*/  SYNCS.PHASECHK.TRANS64.TRYWAIT P0, [R3+URZ], R2 ;  /* 0x00000002030075a7 */ /* 0x008724000800017f */
[----:B----4-:R-:W-:Y:S05]  /*10db0*/  @!P0 NANOSLEEP.SYNCS 0x989680 ;  /* 0x009896800000895d */ /* 0x010fea0003900000 */
[----:B------:R-:W4:Y:S02]  /*10dc0*/  @!P0 SYNCS.PHASECHK.TRANS64 P0, [R3+URZ], R2 ;  /* 0x00000002030085a7 */ /* 0x000f24000800007f */
[----:B----4-:R-:W-:Y:S05]  /*10dd0*/  @!P0 BRA `(.L_x_9385) ;  /* 0xfffffffc00f08947 */ /* 0x010fea000383ffff */
.L_x_9378:
[----:B------:R-:W-:Y:S05]  /*10de0*/  BSYNC B0 ;  /* 0x0000000000007941 */ /* 0x000fea0003800000 */
.L_x_9377:
[----:B------:R-:W-:Y:S05]  /*10df0*/  EXIT ;  /* 0x000000000000794d */ /* 0x000fea0003800000 */
.L_x_9222:
[----:B0-----:R0:W1:Y:S02]  /*10e00*/  SYNCS.PHASECHK.TRANS64.TRYWAIT P0, [R6+URZ+0x22800], R3 ;  /* 0x02280003060075a7 */ /* 0x001064000800017f */
[----:B-1----:R-:W-:Y:S05]  /*10e10*/  @!P0 NANOSLEEP.SYNCS 0x989680 ;  /* 0x009896800000895d */ /* 0x002fea0003900000 */
[----:B------:R-:W1:Y:S02]  /*10e20*/  @!P0 SYNCS.PHASECHK.TRANS64 P0, [R6+URZ+0x22800], R3 ;  /* 0x02280003060085a7 */ /* 0x000e64000800007f */
[----:B-1----:R-:W-:Y:S05]  /*10e30*/  @!P0 BRA `(.L_x_9222) ;  /* 0xfffffffc00f08947 */ /* 0x002fea000383ffff */
[----:B------:R-:W-:Y:S05]  /*10e40*/  BRA `(.L_x_9386) ;  /* 0xffffff1000407947 */ /* 0x000fea000383ffff */
.L_x_9226:
[----:B0-----:R-:W-:-:S04]  /*10e50*/  IMAD.U32 R3, RZ, RZ, UR22 ;  /* 0x00000016ff037e24 */ /* 0x001fc8000f8e00ff */
[----:B------:R0:W2:Y:S03]  /*10e60*/  SYNCS.PHASECHK.TRANS64.TRYWAIT P1, [R3+URZ+0x22830], R8 ;  /* 0x02283008030075a7 */ /* 0x0000a6000802017f */
[----:B--2---:R-:W-:Y:S05]  /*10e70*/  @!P1 NANOSLEEP.SYNCS 0x989680 ;  /* 0x009896800000995d */ /* 0x004fea0003900000 */
[----:B------:R-:W2:Y:S02]  /*10e80*/  @!P1 SYNCS.PHASECHK.TRANS64 P1, [R3+URZ+0x22830], R8 ;  /* 0x02283008030095a7 */ /* 0x000ea4000802007f */
[----:B--2---:R-:W-:Y:S05]  /*10e90*/  @!P1 BRA `(.L_x_9226) ;  /* 0xfffffffc00ec9947 */ /* 0x004fea000383ffff */
[----:B------:R-:W-:Y:S05]  /*10ea0*/  BRA `(.L_x_9225) ;  /* 0xffffff1000687947 */ /* 0x000fea000383ffff */
.L_x_9230:
[----:B--2---:R-:W-:-:S04]  /*10eb0*/  IMAD.U32 R9, RZ, RZ, UR22 ;  /* 0x00000016ff097e24 */ /* 0x004fc8000f8e00ff */
[----:B------:R2:W3:Y:S03]  /*10ec0*/  SYNCS.PHASECHK.TRANS64.TRYWAIT P2, [R9+URZ+0x22850], R8 ;  /* 0x02285008090075a7 */ /* 0x0004e6000804017f */
[----:B---3--:R-:W-:Y:S05]  /*10ed0*/  @!P2 NANOSLEEP.SYNCS 0x989680 ;  /* 0x009896800000a95d */ /* 0x008fea0003900000 */
[----:B------:R-:W3:Y:S02]  /*10ee0*/  @!P2 SYNCS.PHASECHK.TRANS64 P2, [R9+URZ+0x22850], R8 ;  /* 0x022850080900a5a7 */ /* 0x000ee4000804007f */
[----:B---3--:R-:W-:Y:S05]  /*10ef0*/  @!P2 BRA `(.L_x_9230) ;  /* 0xfffffffc00eca947 */ /* 0x008fea000383ffff */
[----:B------:R-:W-:Y:S05]  /*10f00*/  BRA `(.L_x_9229) ;  /* 0xffffff2400e07947 */ /* 0x000fea000383ffff */
.L_x_9235:
[----:B-1----:R-:W-:-:S04]  /*10f10*/  IMAD.U32 R3, RZ, RZ, UR24 ;  /* 0x00000018ff037e24 */ /* 0x002fc8000f8e00ff */
[----:B------:R1:W2:Y:S03]  /*10f20*/  SYNCS.PHASECHK.TRANS64.TRYWAIT P2, [R3+URZ+0x22830], R6 ;  /* 0x02283006030075a7 */ /* 0x0002a6000804017f */
[----:B--2---:R-:W-:Y:S05]  /*10f30*/  @!P2 NANOSLEEP.SYNCS 0x989680 ;  /* 0x009896800000a95d */ /* 0x004fea0003900000 */
[----:B------:R-:W2:Y:S02]  /*10f40*/  @!P2 SYNCS.PHASECHK.TRANS64 P2, [R3+URZ+0x22830], R6 ;  /* 0x022830060300a5a7 */ /* 0x000ea4000804007f */
[----:B--2---:R-:W-:Y:S05]  /*10f50*/  @!P2 BRA `(.L_x_9235) ;  /* 0xfffffffc00eca947 */ /* 0x004fea000383ffff */
[----:B------:R-:W-:Y:S05]  /*10f60*/  BRA `(.L_x_9234) ;  /* 0xffffff2800f47947 */ /* 0x000fea000383ffff */
.L_x_9239:
[----:B-1----:R1:W2:Y:S02]  /*10f70*/  SYNCS.PHASECHK.TRANS64.TRYWAIT P2, [R9+URZ+0x22850], R6 ;  /* 0x02285006090075a7 */ /* 0x0022a4000804017f */
[----:B--2---:R-:W-:Y:S05]  /*10f80*/  @!P2 NANOSLEEP.SYNCS 0x989680 ;  /* 0x009896800000a95d */ /* 0x004fea0003900000 */
[----:B------:R-:W2:Y:S02]  /*10f90*/  @!P2 SYNCS.PHASECHK.TRANS64 P2, [R9+URZ+0x22850], R6 ;  /* 0x022850060900a5a7 */ /* 0x000ea4000804007f */
[----:B--2---:R-:W-:Y:S05]  /*10fa0*/  @!P2 BRA `(.L_x_9239) ;  /* 0xfffffffc00f0a947 */ /* 0x004fea000383ffff */
[----:B------:R-:W-:Y:S05]  /*10fb0*/  BRA `(.L_x_9238) ;  /* 0xffffff4400147947 */ /* 0x000fea000383ffff */
.L_x_9285:
        /* <DEDUP_REMOVED lines=11> */
.L_x_9388:
[----:B------:R-:W-:Y:S05]  /*11070*/  BSYNC B0 ;  /* 0x0000000000007941 */ /* 0x000fea0003800000 */
.L_x_9387:
[----:B------:R-:W-:Y:S05]  /*11080*/  BRA `(.L_x_9389) ;  /* 0xffffffb4002c7947 */ /* 0x000fea000383ffff */
.L_x_9287:
[----:B------:R-:W-:Y:S01]  /*11090*/  BSSY B0, `(.L_x_9390) ;  /* 0x0000006000007945 */ /* 0x000fe20003800000 */
[----:B------:R-:W-:-:S07]  /*110a0*/  IMAD.MOV.U32 R15, RZ, RZ, -0x1 ;  /* 0xffffffffff0f7424 */ /* 0x000fce00078e00ff */
[----:B01--4-:R-:W-:Y:S05]  /*110b0*/  WARPSYNC.COLLECTIVE R15, `(.L_x_9391) ;  /* 0x000000000f0c7348 */ /* 0x013fea0003c00000 */
[----:B------:R-:W-:Y:S02]  /*110c0*/  ELECT P6, UR62, PT ;  /* 0x00000000003e782f */ /* 0x000fe400038c0000 */
[----:B------:R-:W-:Y:S01]  /*110d0*/  MOV R14, UR62 ;  /* 0x0000003e000e7c02 */ /* 0x000fe20008000f00 */
[----:B01--4-:R-:W-:Y:S10]  /*110e0*/  ENDCOLLECTIVE ;  /* 0x000000000000791b */ /* 0x013ff40003800000 */
.L_x_9391:
[----:B------:R-:W-:Y:S05]  /*110f0*/  BSYNC B0 ;  /* 0x0000000000007941 */ /* 0x000fea0003800000 */
.L_x_9390:
[----:B------:R-:W-:Y:S05]  /*11100*/  BRA `(.L_x_9392) ;  /* 0xffffffb400307947 */ /* 0x000fea000383ffff */
.L_x_9289:
[----:B--2---:R2:W3:Y:S02]  /*11110*/  SYNCS.PHASECHK.TRANS64.TRYWAIT P0, [R0+URZ+0x22840], R2 ;  /* 0x02284002000075a7 */ /* 0x0044e4000800017f */
[----:B---3--:R-:W-:Y:S05]  /*11120*/  @!P0 NANOSLEEP.SYNCS 0x989680 ;  /* 0x009896800000895d */ /* 0x008fea0003900000 */
[----:B------:R-:W3:Y:S02]  /*11130*/  @!P0 SYNCS.PHASECHK.TRANS64 P0, [R0+URZ+0x22840], R2 ;  /* 0x02284002000085a7 */ /* 0x000ee4000800007f */
[----:B---3--:R-:W-:Y:S05]  /*11140*/  @!P0 BRA `(.L_x_9289) ;  /* 0xfffffffc00f08947 */ /* 0x008fea000383ffff */
[----:B------:R-:W-:Y:S05]  /*11150*/  BRA `(.L_x_9393) ;  /* 0xffffffb400907947 */ /* 0x000fea000383ffff */
.L_x_9293:
        /* <DEDUP_REMOVED lines=15> */
.L_x_9394:
[----:B------:R-:W-:Y:S02]  /*11250*/  IMAD.MOV.U32 R13, RZ, RZ, R0 ;  /* 0x000000ffff0d7224 */ /* 0x000fe400078e0000 */
[----:B------:R-:W-:-:S07]  /*11260*/  IMAD.MOV.U32 R6, RZ, RZ, R14 ;  /* 0x000000ffff067224 */ /* 0x000fce00078e000e */
[----:B------:R-:W-:Y:S05]  /*11270*/  WARPSYNC.COLLECTIVE R15, `(.L_x_9395) ;  /* 0x000000000f087348 */ /* 0x000fea0003c00000 */
[----:B------:R0:W1:Y:S02]  /*11280*/  SHFL.IDX P6, R14, R13, R12, R11 ;  /* 0x0000000c0d0e7389 */ /* 0x00006400000c000b */
[----:B01----:R-:W-:Y:S01]  /*11290*/  ENDCOLLECTIVE ;  /* 0x000000000000791b */ /* 0x003fe20003800000 */
.L_x_9395:
[----:B------:R-:W-:Y:S02]  /*112a0*/  IMAD.MOV.U32 R13, RZ, RZ, R2 ;  /* 0x000000ffff0d7224 */ /* 0x000fe400078e0002 */
[----:B------:R-:W-:Y:S02]  /*112b0*/  IMAD.MOV.U32 R12, RZ, RZ, 0x1 ;  /* 0x00000001ff0c7424 */ /* 0x000fe400078e00ff */
[----:B------:R-:W-:-:S07]  /*112c0*/  IMAD.MOV.U32 R7, RZ, RZ, R14 ;  /* 0x000000ffff077224 */ /* 0x000fce00078e000e */
[----:B------:R-:W-:Y:S05]  /*112d0*/  WARPSYNC.COLLECTIVE R15, `(.L_x_9396) ;  /* 0x000000000f087348 */ /* 0x000fea0003c00000 */
[----:B------:R0:W1:Y:S02]  /*112e0*/  SHFL.IDX P6, R14, R13, R12, R11 ;  /* 0x0000000c0d0e7389 */ /* 0x00006400000c000b */
[----:B01----:R-:W-:Y:S01]  /*112f0*/  ENDCOLLECTIVE ;  /* 0x000000000000791b */ /* 0x003fe20003800000 */
.L_x_9396:
        /* <DEDUP_REMOVED lines=15> */
.L_x_9397:
[----:B------:R-:W-:Y:S02]  /*113f0*/  IMAD.MOV.U32 R13, RZ, RZ, R2 ;  /* 0x000000ffff0d7224 */ /* 0x000fe400078e0002 */
[----:B------:R-:W-:Y:S02]  /*11400*/  IMAD.MOV.U32 R12, RZ, RZ, 0x2 ;  /* 0x00000002ff0c7424 */ /* 0x000fe400078e00ff */
[----:B------:R-:W-:-:S07]  /*11410*/  IMAD.MOV.U32 R5, RZ, RZ, R14 ;  /* 0x000000ffff057224 */ /* 0x000fce00078e000e */
[----:B------:R-:W-:Y:S05]  /*11420*/  WARPSYNC.COLLECTIVE R15, `(.L_x_9398) ;  /* 0x000000000f087348 */ /* 0x000fea0003c00000 */
[----:B------:R0:W1:Y:S02]  /*11430*/  SHFL.IDX P6, R14, R13, R12, R11 ;  /* 0x0000000c0d0e7389 */ /* 0x00006400000c000b */
[----:B01----:R-:W-:Y:S01]  /*11440*/  ENDCOLLECTIVE ;  /* 0x000000000000791b */ /* 0x003fe20003800000 */
.L_x_9398:
        /* <DEDUP_REMOVED lines=15> */
.L_x_9399:
[----:B------:R-:W-:Y:S02]  /*11540*/  IMAD.MOV.U32 R13, RZ, RZ, R2 ;  /* 0x000000ffff0d7224 */ /* 0x000fe400078e0002 */
[----:B------:R-:W-:Y:S02]  /*11550*/  IMAD.MOV.U32 R12, RZ, RZ, 0x3 ;  /* 0x00000003ff0c7424 */ /* 0x000fe400078e00ff */
[----:B------:R-:W-:-:S07]  /*11560*/  IMAD.MOV.U32 R5, RZ, RZ, R14 ;  /* 0x000000ffff057224 */ /* 0x000fce00078e000e */
[----:B------:R-:W-:Y:S05]  /*11570*/  WARPSYNC.COLLECTIVE R15, `(.L_x_9400) ;  /* 0x000000000f087348 */ /* 0x000fea0003c00000 */
[----:B------:R0:W1:Y:S02]  /*11580*/  SHFL.IDX P6, R14, R13, R12, R11 ;  /* 0x0000000c0d0e7389 */ /* 0x00006400000c000b */
[----:B01----:R-:W-:Y:S01]  /*11590*/  ENDCOLLECTIVE ;  /* 0x000000000000791b */ /* 0x003fe20003800000 */
.L_x_9400:
        /* <DEDUP_REMOVED lines=15> */
.L_x_9401:
[----:B------:R-:W-:Y:S02]  /*11690*/  IMAD.MOV.U32 R13, RZ, RZ, R2 ;  /* 0x000000ffff0d7224 */ /* 0x000fe400078e0002 */
[----:B------:R-:W-:Y:S02]  /*116a0*/  IMAD.MOV.U32 R12, RZ, RZ, 0x4 ;  /* 0x00000004ff0c7424 */ /* 0x000fe400078e00ff */
[----:B------:R-:W-:-:S07]  /*116b0*/  IMAD.MOV.U32 R5, RZ, RZ, R14 ;  /* 0x000000ffff057224 */ /* 0x000fce00078e000e */
[----:B------:R-:W-:Y:S05]  /*116c0*/  WARPSYNC.COLLECTIVE R15, `(.L_x_9402) ;  /* 0x000000000f087348 */ /* 0x000fea0003c00000 */
[----:B------:R0:W1:Y:S02]  /*116d0*/  SHFL.IDX P6, R14, R13, R12, R11 ;  /* 0x0000000c0d0e7389 */ /* 0x00006400000c000b */
[----:B01----:R-:W-:Y:S01]  /*116e0*/  ENDCOLLECTIVE ;  /* 0x000000000000791b */ /* 0x003fe20003800000 */
.L_x_9402:
        /* <DEDUP_REMOVED lines=15> */
.L_x_9403:
[----:B------:R-:W-:Y:S02]  /*117e0*/  IMAD.MOV.U32 R13, RZ, RZ, R2 ;  /* 0x000000ffff0d7224 */ /* 0x000fe400078e0002 */
[----:B------:R-:W-:Y:S02]  /*117f0*/  IMAD.MOV.U32 R12, RZ, RZ, 0x5 ;  /* 0x00000005ff0c7424 */ /* 0x000fe400078e00ff */
[----:B------:R-:W-:-:S07]  /*11800*/  IMAD.MOV.U32 R5, RZ, RZ, R14 ;  /* 0x000000ffff057224 */ /* 0x000fce00078e000e */
[----:B------:R-:W-:Y:S05]  /*11810*/  WARPSYNC.COLLECTIVE R15, `(.L_x_9404) ;  /* 0x000000000f087348 */ /* 0x000fea0003c00000 */
[----:B------:R0:W1:Y:S02]  /*11820*/  SHFL.IDX P6, R14, R13, R12, R11 ;  /* 0x0000000c0d0e7389 */ /* 0x00006400000c000b */
[----:B01----:R-:W-:Y:S01]  /*11830*/  ENDCOLLECTIVE ;  /* 0x000000000000791b */ /* 0x003fe20003800000 */
.L_x_9404:
        /* <DEDUP_REMOVED lines=15> */
.L_x_9405:
[----:B------:R-:W-:Y:S02]  /*11930*/  IMAD.MOV.U32 R13, RZ, RZ, R2 ;  /* 0x000000ffff0d7224 */ /* 0x000fe400078e0002 */
[----:B------:R-:W-:Y:S02]  /*11940*/  IMAD.MOV.U32 R12, RZ, RZ, 0x6 ;  /* 0x00000006ff0c7424 */ /* 0x000fe400078e00ff */
[----:B------:R-:W-:-:S07]  /*11950*/  IMAD.MOV.U32 R5, RZ, RZ, R14 ;  /* 0x000000ffff057224 */ /* 0x000fce00078e000e */
[----:B------:R-:W-:Y:S05]  /*11960*/  WARPSYNC.COLLECTIVE R15, `(.L_x_9406) ;  /* 0x000000000f087348 */ /* 0x000fea0003c00000 */
[----:B------:R0:W1:Y:S02]  /*11970*/  SHFL.IDX P6, R14, R13, R12, R11 ;  /* 0x0000000c0d0e7389 */ /* 0x00006400000c000b */
[----:B01----:R-:W-:Y:S01]  /*11980*/  ENDCOLLECTIVE ;  /* 0x000000000000791b */ /* 0x003fe20003800000 */
.L_x_9406:
        /* <DEDUP_REMOVED lines=13> */
.L_x_9407:
        /* <DEDUP_REMOVED lines=8> */
.L_x_9408:
        /* <DEDUP_REMOVED lines=13> */
.L_x_9409:
[----:B------:R-:W-:Y:S01]  /*11bb0*/  IMAD.MOV.U32 R0, RZ, RZ, R14 ;  /* 0x000000ffff007224 */ /* 0x000fe200078e000e */
[----:B------:R-:W-:Y:S06]  /*11bc0*/  BRA `(.L_x_9410) ;  /* 0xffffffb800147947 */ /* 0x000fec000383ffff */
.L_x_9296:
[----:B0-----:R0:W1:Y:S02]  /*11bd0*/  SYNCS.PHASECHK.TRANS64.TRYWAIT P0, [R18+URZ+0x22820], R0 ;  /* 0x02282000120075a7 */ /* 0x001064000800017f */
[----:B-1----:R-:W-:Y:S05]  /*11be0*/  @!P0 NANOSLEEP.SYNCS 0x989680 ;  /* 0x009896800000895d */ /* 0x002fea0003900000 */
[----:B------:R-:W1:Y:S02]  /*11bf0*/  @!P0 SYNCS.PHASECHK.TRANS64 P0, [R18+URZ+0x22820], R0 ;  /* 0x02282000120085a7 */ /* 0x000e64000800007f */
[----:B-1----:R-:W-:Y:S05]  /*11c00*/  @!P0 BRA `(.L_x_9296) ;  /* 0xfffffffc00f08947 */ /* 0x002fea000383ffff */
[----:B------:R-:W-:Y:S05]  /*11c10*/  BRA `(.L_x_9411) ;  /* 0xffffffb800707947 */ /* 0x000fea000383ffff */
.L_x_9300:
[----:B0-----:R0:W1:Y:S02]  /*11c20*/  SYNCS.PHASECHK.TRANS64.TRYWAIT P0, [R2+URZ+0x22860], R0 ;  /* 0x02286000020075a7 */ /* 0x001064000800017f */
[----:B-1----:R-:W-:Y:S05]  /*11c30*/  @!P0 NANOSLEEP.SYNCS 0x989680 ;  /* 0x009896800000895d */ /* 0x002fea0003900000 */
[----:B------:R-:W1:Y:S02]  /*11c40*/  @!P0 SYNCS.PHASECHK.TRANS64 P0, [R2+URZ+0x22860], R0 ;  /* 0x02286000020085a7 */ /* 0x000e64000800007f */
[----:B-1----:R-:W-:Y:S05]  /*11c50*/  @!P0 BRA `(.L_x_9300) ;  /* 0xfffffffc00f08947 */ /* 0x002fea000383ffff */
[----:B------:R-:W-:Y:S05]  /*11c60*/  BRA `(.L_x_9412) ;  /* 0xffffffb800947947 */ /* 0x000fea000383ffff */
.L_x_9315:
[----:B--2---:R2:W3:Y:S02]  /*11c70*/  SYNCS.PHASECHK.TRANS64.TRYWAIT P0, [R3+URZ+0x22840], R2 ;  /* 0x02284002030075a7 */ /* 0x0044e4000800017f */
[----:B---3--:R-:W-:Y:S05]  /*11c80*/  @!P0 NANOSLEEP.SYNCS 0x989680 ;  /* 0x009896800000895d */ /* 0x008fea0003900000 */
[----:B------:R-:W3:Y:S02]  /*11c90*/  @!P0 SYNCS.PHASECHK.TRANS64 P0, [R3+URZ+0x22840], R2 ;  /* 0x02284002030085a7 */ /* 0x000ee4000800007f */
[----:B---3--:R-:W-:Y:S05]  /*11ca0*/  @!P0 BRA `(.L_x_9315) ;  /* 0xfffffffc00f08947 */ /* 0x008fea000383ffff */
[----:B------:R-:W-:Y:S05]  /*11cb0*/  BRA `(.L_x_9413) ;  /* 0xffffffc000b47947 */ /* 0x000fea000383ffff */
.L_x_9320:
[----:B0-----:R0:W1:Y:S02]  /*11cc0*/  SYNCS.PHASECHK.TRANS64.TRYWAIT P0, [R3+URZ+0x22860], R2 ;  /* 0x02286002030075a7 */ /* 0x001064000800017f */
[----:B-1----:R-:W-:Y:S05]  /*11cd0*/  @!P0 NANOSLEEP.SYNCS 0x989680 ;  /* 0x009896800000895d */ /* 0x002fea0003900000 */
[----:B------:R-:W1:Y:S02]  /*11ce0*/  @!P0 SYNCS.PHASECHK.TRANS64 P0, [R3+URZ+0x22860], R2 ;  /* 0x02286002030085a7 */ /* 0x000e64000800007f */
[----:B-1----:R-:W-:Y:S05]  /*11cf0*/  @!P0 BRA `(.L_x_9320) ;  /* 0xfffffffc00f08947 */ /* 0x002fea000383ffff */
[----:B------:R-:W-:Y:S05]  /*11d00*/  BRA `(.L_x_9414) ;  /* 0xffffffc400307947 */ /* 0x000fea000383ffff */
.L_x_9331:
[----:B-1----:R1:W2:Y:S02]  /*11d10*/  SYNCS.PHASECHK.TRANS64.TRYWAIT P0, [R4+URZ+0x22840], R2 ;  /* 0x02284002040075a7 */ /* 0x0022a4000800017f */
[----:B--2---:R-:W-:Y:S05]  /*11d20*/  @!P0 NANOSLEEP.SYNCS 0x989680 ;  /* 0x009896800000895d */ /* 0x004fea0003900000 */
[----:B------:R-:W2:Y:S02]  /*11d30*/  @!P0 SYNCS.PHASECHK.TRANS64 P0, [R4+URZ+0x22840], R2 ;  /* 0x02284002040085a7 */ /* 0x000ea4000800007f */
[----:B--2---:R-:W-:Y:S05]  /*11d40*/  @!P0 BRA `(.L_x_9331) ;  /* 0xfffffffc00f08947 */ /* 0x004fea000383ffff */
[----:B------:R-:W-:Y:S05]  /*11d50*/  BRA `(.L_x_9415) ;  /* 0xffffffcc001c7947 */ /* 0x000fea000383ffff */
.L_x_9336:
[----:B0-----:R0:W2:Y:S02]  /*11d60*/  SYNCS.PHASECHK.TRANS64.TRYWAIT P0, [R4+URZ+0x22860], R2 ;  /* 0x02286002040075a7 */ /* 0x0010a4000800017f */
[----:B--2---:R-:W-:Y:S05]  /*11d70*/  @!P0 NANOSLEEP.SYNCS 0x989680 ;  /* 0x009896800000895d */ /* 0x004fea0003900000 */
[----:B------:R-:W2:Y:S02]  /*11d80*/  @!P0 SYNCS.PHASECHK.TRANS64 P0, [R4+URZ+0x22860], R2 ;  /* 0x02286002040085a7 */ /* 0x000ea4000800007f */
[----:B--2---:R-:W-:Y:S05]  /*11d90*/  @!P0 BRA `(.L_x_9336) ;  /* 0xfffffffc00f08947 */ /* 0x004fea000383ffff */
[----:B------:R-:W-:Y:S05]  /*11da0*/  BRA `(.L_x_9416) ;  /* 0xffffffcc00987947 */ /* 0x000fea000383ffff */
.L_x_9347:
[----:B--2---:R2:W3:Y:S02]  /*11db0*/  SYNCS.PHASECHK.TRANS64.TRYWAIT P0, [R2+URZ+0x22840], R3 ;  /* 0x02284003020075a7 */ /* 0x0044e4000800017f */
[----:B---3--:R-:W-:Y:S05]  /*11dc0*/  @!P0 NANOSLEEP.SYNCS 0x989680 ;  /* 0x009896800000895d */ /* 0x008fea0003900000 */
[----:B------:R-:W3:Y:S02]  /*11dd0*/  @!P0 SYNCS.PHASECHK.TRANS64 P0, [R2+URZ+0x22840], R3 ;  /* 0x02284003020085a7 */ /* 0x000ee4000800007f */
[----:B---3--:R-:W-:Y:S05]  /*11de0*/  @!P0 BRA `(.L_x_9347) ;  /* 0xfffffffc00f08947 */ /* 0x008fea000383ffff */
[----:B------:R-:W-:Y:S05]  /*11df0*/  BRA `(.L_x_9417) ;  /* 0xffffffd400687947 */ /* 0x000fea000383ffff */
.L_x_9352:
[----:B---3--:R3:W4:Y:S02]  /*11e00*/  SYNCS.PHASECHK.TRANS64.TRYWAIT P0, [R2+URZ+0x22860], R3 ;  /* 0x02286003020075a7 */ /* 0x008724000800017f */
[----:B----4-:R-:W-:Y:S05]  /*11e10*/  @!P0 NANOSLEEP.SYNCS 0x989680 ;  /* 0x009896800000895d */ /* 0x010fea0003900000 */
[----:B------:R-:W4:Y:S02]  /*11e20*/  @!P0 SYNCS.PHASECHK.TRANS64 P0, [R2+URZ+0x22860], R3 ;  /* 0x02286003020085a7 */ /* 0x000f24000800007f */
[----:B----4-:R-:W-:Y:S05]  /*11e30*/  @!P0 BRA `(.L_x_9352) ;  /* 0xfffffffc00f08947 */ /* 0x010fea000383ffff */
[----:B------:R-:W-:Y:S05]  /*11e40*/  BRA `(.L_x_9418) ;  /* 0xffffffd400e47947 */ /* 0x000fea000383ffff */
.L_x_9364:
[----:B------:R-:W3:Y:S01]  /*11e50*/  LDL R3, [R1] ;  /* 0x0000000001037983 */ /* 0x000ee20000100800 */
[----:B------:R-:W-:Y:S01]  /*11e60*/  BSSY B0, `(.L_x_9419) ;  /* 0x0000008000007945 */ /* 0x000fe20003800000 */
[----:B------:R-:W-:Y:S02]  /*11e70*/  IMAD.MOV.U32 R12, RZ, RZ, RZ ;  /* 0x000000ffff0c7224 */ /* 0x000fe400078e00ff */
[----:B0-----:R-:W-:Y:S02]  /*11e80*/  IMAD.MOV.U32 R11, RZ, RZ, 0x1f ;  /* 0x0000001fff0b7424 */ /* 0x001fe400078e00ff */
[----:B------:R-:W-:Y:S02]  /*11e90*/  IMAD.MOV.U32 R15, RZ, RZ, -0x1 ;  /* 0xffffffffff0f7424 */ /* 0x000fe400078e00ff */
[----:B---3--:R-:W-:-:S07]  /*11ea0*/  IMAD.MOV.U32 R13, RZ, RZ, R3 ;  /* 0x000000ffff0d7224 */ /* 0x008fce00078e0003 */
[----:B-12---:R-:W-:Y:S05]  /*11eb0*/  WARPSYNC.COLLECTIVE R15, `(.L_x_9420) ;  /* 0x000000000f087348 */ /* 0x006fea0003c00000 */
[----:B------:R0:W3:Y:S02]  /*11ec0*/  SHFL.IDX P6, R14, R13, R12, R11 ;  /* 0x0000000c0d0e7389 */ /* 0x0000e400000c000b */
[----:B0123--:R-:W-:Y:S01]  /*11ed0*/  ENDCOLLECTIVE ;  /* 0x000000000000791b */ /* 0x00ffe20003800000 */
.L_x_9420:
[----:B------:R-:W-:Y:S05]  /*11ee0*/  BSYNC B0 ;  /* 0x0000000000007941 */ /* 0x000fea0003800000 */
.L_x_9419:
        /* <DEDUP_REMOVED lines=9> */
.L_x_9421:
        /* <DEDUP_REMOVED lines=25> */
.L_x_9422:
[----:B------:R-:W-:Y:S01]  /*12110*/  IMAD.MOV.U32 R12, RZ, RZ, 0x2 ;  /* 0x00000002ff0c7424 */ /* 0x000fe200078e00ff */
[----:B------:R-:W-:-:S05]  /*12120*/  SEL R3, R14, RZ, P1 ;  /* 0x000000ff0e037207 */ /* 0x000fca0000800000 */
[----:B------:R-:W-:-:S04]  /*12130*/  IMAD.IADD R2, R2, 0x1, R3 ;  /* 0x0000000102027824 */ /* 0x000fc800078e0203 */
[----:B------:R-:W-:-:S07]  /*12140*/  IMAD.MOV.U32 R13, RZ, RZ, R2 ;  /* 0x000000ffff0d7224 */ /* 0x000fce00078e0002 */
[----:B------:R-:W-:Y:S05]  /*12150*/  WARPSYNC.COLLECTIVE R15, `(.L_x_9423) ;  /* 0x000000000f087348 */ /* 0x000fea0003c00000 */
[----:B------:R0:W1:Y:S02]  /*12160*/  SHFL.UP P6, R14, R13, R12, R11 ;  /* 0x0400000c0d0e7389 */ /* 0x00006400000c000b */
[----:B01----:R-:W-:Y:S01]  /*12170*/  ENDCOLLECTIVE ;  /* 0x000000000000791b */ /* 0x003fe20003800000 */
.L_x_9423:
[----:B------:R-:W-:Y:S01]  /*12180*/  IMAD.MOV.U32 R12, RZ, RZ, 0x4 ;  /* 0x00000004ff0c7424 */ /* 0x000fe200078e00ff */
[----:B------:R-:W-:-:S05]  /*12190*/  SEL R3, R14, RZ, P2 ;  /* 0x000000ff0e037207 */ /* 0x000fca0001000000 */
[----:B------:R-:W-:-:S04]  /*121a0*/  IMAD.IADD R2, R2, 0x1, R3 ;  /* 0x0000000102027824 */ /* 0x000fc800078e0203 */
[----:B------:R-:W-:-:S07]  /*121b0*/  IMAD.MOV.U32 R13, RZ, RZ, R2 ;  /* 0x000000ffff0d7224 */ /* 0x000fce00078e0002 */
[----:B------:R-:W-:Y:S05]  /*121c0*/  WARPSYNC.COLLECTIVE R15, `(.L_x_9424) ;  /* 0x000000000f087348 */ /* 0x000fea0003c00000 */
[----:B------:R0:W1:Y:S02]  /*121d0*/  SHFL.UP P6, R14, R13, R12, R11 ;  /* 0x0400000c0d0e7389 */ /* 0x00006400000c000b */
[----:B01----:R-:W-:Y:S01]  /*121e0*/  ENDCOLLECTIVE ;  /* 0x000000000000791b */ /* 0x003fe20003800000 */
.L_x_9424:
[----:B------:R-:W-:Y:S01]  /*121f0*/  IMAD.MOV.U32 R12, RZ, RZ, 0x8 ;  /* 0x00000008ff0c7424 */ /* 0x000fe200078e00ff */
[----:B------:R-:W-:-:S05]  /*12200*/  SEL R3, R14, RZ, P3 ;  /* 0x000000ff0e037207 */ /* 0x000fca0001800000 */
[----:B------:R-:W-:-:S04]  /*12210*/  IMAD.IADD R2, R2, 0x1, R3 ;  /* 0x0000000102027824 */ /* 0x000fc800078e0203 */
[----:B------:R-:W-:-:S07]  /*12220*/  IMAD.MOV.U32 R13, RZ, RZ, R2 ;  /* 0x000000ffff0d7224 */ /* 0x000fce00078e0002 */
[----:B------:R-:W-:Y:S05]  /*12230*/  WARPSYNC.COLLECTIVE R15, `(.L_x_9425) ;  /* 0x000000000f087348 */ /* 0x000fea0003c00000 */
[----:B------:R0:W1:Y:S02]  /*12240*/  SHFL.UP P6, R14, R13, R12, R11 ;  /* 0x0400000c0d0e7389 */ /* 0x00006400000c000b */
[----:B01----:R-:W-:Y:S01]  /*12250*/  ENDCOLLECTIVE ;  /* 0x000000000000791b */ /* 0x003fe20003800000 */
.L_x_9425:
[----:B------:R-:W-:Y:S01]  /*12260*/  IMAD.MOV.U32 R12, RZ, RZ, 0x10 ;  /* 0x00000010ff0c7424 */ /* 0x000fe200078e00ff */
[----:B------:R-:W-:-:S05]  /*12270*/  SEL R3, R14, RZ, P4 ;  /* 0x000000ff0e037207 */ /* 0x000fca0002000000 */
[----:B------:R-:W-:-:S04]  /*12280*/  IMAD.IADD R2, R2, 0x1, R3 ;  /* 0x0000000102027824 */ /* 0x000fc800078e0203 */
[----:B------:R-:W-:-:S07]  /*12290*/  IMAD.MOV.U32 R13, RZ, RZ, R2 ;  /* 0x000000ffff0d7224 */ /* 0x000fce00078e0002 */
[----:B------:R-:W-:Y:S05]  /*122a0*/  WARPSYNC.COLLECTIVE R15, `(.L_x_9426) ;  /* 0x000000000f087348 */ /* 0x000fea0003c00000 */
[----:B------:R0:W1:Y:S02]  /*122b0*/  SHFL.UP P6, R14, R13, R12, R11 ;  /* 0x0400000c0d0e7389 */ /* 0x00006400000c000b */
[----:B01----:R-:W-:Y:S01]  /*122c0*/  ENDCOLLECTIVE ;  /* 0x000000000000791b */ /* 0x003fe20003800000 */
.L_x_9426:
        /* <DEDUP_REMOVED lines=8> */
.L_x_9427:
[----:B------:R-:W-:Y:S05]  /*12350*/  BRA `(.L_x_9428) ;  /* 0xffffffdc00447947 */ /* 0x000fea000383ffff */
.L_x_9367:
        /* <DEDUP_REMOVED lines=8> */
.L_x_9430:
[----:B------:R-:W-:Y:S05]  /*123e0*/  BSYNC B0 ;  /* 0x0000000000007941 */ /* 0x000fea0003800000 */
.L_x_9429:
        /* <DEDUP_REMOVED lines=9> */
.L_x_9431:
[----:B------:R-:W-:Y:S01]  /*12480*/  IMAD.MOV.U32 R12, RZ, RZ, 0x4 ;  /* 0x00000004ff0c7424 */ /* 0x000fe200078e00ff */
[----:B------:R-:W-:-:S05]  /*12490*/  SEL R3, R14, RZ, P2 ;  /* 0x000000ff0e037207 */ /* 0x000fca0001000000 */
[----:B------:R-:W-:-:S04]  /*124a0*/  IMAD.IADD R2, R2, 0x1, R3 ;  /* 0x0000000102027824 */ /* 0x000fc800078e0203 */
[----:B------:R-:W-:-:S07]  /*124b0*/  IMAD.MOV.U32 R13, RZ, RZ, R2 ;  /* 0x000000ffff0d7224 */ /* 0x000fce00078e0002 */
[----:B------:R-:W-:Y:S05]  /*124c0*/  WARPSYNC.COLLECTIVE R15, `(.L_x_9432) ;  /* 0x000000000f087348 */ /* 0x000fea0003c00000 */
[----:B------:R0:W1:Y:S02]  /*124d0*/  SHFL.UP P6, R14, R13, R12, R11 ;  /* 0x0400000c0d0e7389 */ /* 0x00006400000c000b */
[----:B01----:R-:W-:Y:S01]  /*124e0*/  ENDCOLLECTIVE ;  /* 0x000000000000791b */ /* 0x003fe20003800000 */
.L_x_9432:
[----:B------:R-:W-:Y:S01]  /*124f0*/  IMAD.MOV.U32 R12, RZ, RZ, 0x8 ;  /* 0x00000008ff0c7424 */ /* 0x000fe200078e00ff */
[----:B------:R-:W-:-:S05]  /*12500*/  SEL R3, R14, RZ, P3 ;  /* 0x000000ff0e037207 */ /* 0x000fca0001800000 */
[----:B------:R-:W-:-:S04]  /*12510*/  IMAD.IADD R2, R2, 0x1, R3 ;  /* 0x0000000102027824 */ /* 0x000fc800078e0203 */
[----:B------:R-:W-:-:S07]  /*12520*/  IMAD.MOV.U32 R13, RZ, RZ, R2 ;  /* 0x000000ffff0d7224 */ /* 0x000fce00078e0002 */
[----:B------:R-:W-:Y:S05]  /*12530*/  WARPSYNC.COLLECTIVE R15, `(.L_x_9433) ;  /* 0x000000000f087348 */ /* 0x000fea0003c00000 */
[----:B------:R0:W1:Y:S02]  /*12540*/  SHFL.UP P6, R14, R13, R12, R11 ;  /* 0x0400000c0d0e7389 */ /* 0x00006400000c000b */
[----:B01----:R-:W-:Y:S01]  /*12550*/  ENDCOLLECTIVE ;  /* 0x000000000000791b */ /* 0x003fe20003800000 */
.L_x_9433:
[----:B------:R-:W-:Y:S01]  /*12560*/  IMAD.MOV.U32 R12, RZ, RZ, 0x10 ;  /* 0x00000010ff0c7424 */ /* 0x000fe200078e00ff */
[----:B------:R-:W-:-:S05]  /*12570*/  SEL R3, R14, RZ, P4 ;  /* 0x000000ff0e037207 */ /* 0x000fca0002000000 */
[----:B------:R-:W-:-:S04]  /*12580*/  IMAD.IADD R2, R2, 0x1, R3 ;  /* 0x0000000102027824 */ /* 0x000fc800078e0203 */
[----:B------:R-:W-:-:S07]  /*12590*/  IMAD.MOV.U32 R13, RZ, RZ, R2 ;  /* 0x000000ffff0d7224 */ /* 0x000fce00078e0002 */
[----:B------:R-:W-:Y:S05]  /*125a0*/  WARPSYNC.COLLECTIVE R15, `(.L_x_9434) ;  /* 0x000000000f087348 */ /* 0x000fea0003c00000 */
[----:B------:R0:W1:Y:S02]  /*125b0*/  SHFL.UP P6, R14, R13, R12, R11 ;  /* 0x0400000c0d0e7389 */ /* 0x00006400000c000b */
[----:B01----:R-:W-:Y:S01]  /*125c0*/  ENDCOLLECTIVE ;  /* 0x000000000000791b */ /* 0x003fe20003800000 */
.L_x_9434:
        /* <DEDUP_REMOVED lines=8> */
.L_x_9435:
[----:B------:R-:W-:Y:S05]  /*12650*/  BRA `(.L_x_9436) ;  /* 0xffffffdc00307947 */ /* 0x000fea000383ffff */
.L_x_9369:
[----:B------:R-:W-:Y:S01]  /*12660*/  BSSY B0, `(.L_x_9437) ;  /* 0x0000006000007945 */ /* 0x000fe20003800000 */
[----:B------:R-:W-:Y:S01]  /*12670*/  PLOP3.LUT P6, PT, P6, PT, PT, 0x8, 0x0 ;  /* 0x000000000000781c */ /* 0x000fe200037ce170 */
[----:B------:R-:W-:-:S12]  /*12680*/  IMAD.MOV.U32 R15, RZ, RZ, -0x1 ;  /* 0xffffffffff0f7424 */ /* 0x000fd800078e00ff */
[----:B0-----:R-:W-:Y:S05]  /*12690*/  WARPSYNC.COLLECTIVE R15, `(.L_x_9438) ;  /* 0x000000000f087348 */ /* 0x001fea0003c00000 */
[----:B------:R-:W-:Y:S01]  /*126a0*/  VOTE.ANY R14, PT, P6 ;  /* 0x00000000000e7806 */ /* 0x000fe200030e0100 */
[----:B0-----:R-:W-:Y:S06]  /*126b0*/  ENDCOLLECTIVE ;  /* 0x000000000000791b */ /* 0x001fec0003800000 */
.L_x_9438:
[----:B------:R-:W-:Y:S05]  /*126c0*/  BSYNC B0 ;  /* 0x0000000000007941 */ /* 0x000fea0003800000 */
.L_x_9437:
        /* <DEDUP_REMOVED lines=9> */
.L_x_9439:
[----:B------:R-:W-:Y:S02]  /*12760*/  IMAD.MOV.U32 R13, RZ, RZ, R7 ;  /* 0x000000ffff0d7224 */ /* 0x000fe400078e0007 */
[----:B------:R-:W-:-:S07]  /*12770*/  IMAD.MOV.U32 R5, RZ, RZ, R14 ;  /* 0x000000ffff057224 */ /* 0x000fce00078e000e */
[----:B------:R-:W-:Y:S05]  /*12780*/  WARPSYNC.COLLECTIVE R15, `(.L_x_9440) ;  /* 0x000000000f087348 */ /* 0x000fea0003c00000 */
[----:B------:R0:W1:Y:S02]  /*12790*/  SHFL.IDX P6, R14, R13, R12, R11 ;  /* 0x0000000c0d0e7389 */ /* 0x00006400000c000b */
[----:B01----:R-:W-:Y:S01]  /*127a0*/  ENDCOLLECTIVE ;  /* 0x000000000000791b */ /* 0x003fe20003800000 */
.L_x_9440:
[----:B------:R-:W-:Y:S01]  /*127b0*/  IMAD.MOV.U32 R7, RZ, RZ, R14 ;  /* 0x000000ffff077224 */ /* 0x000fe200078e000e */
[----:B------:R-:W-:Y:S06]  /*127c0*/  BRA `(.L_x_9441) ;  /* 0xffffffdc00107947 */ /* 0x000fec000383ffff */
.L_x_9371:
[----:B------:R-:W-:Y:S01]  /*127d0*/  BSSY B0, `(.L_x_9442) ;  /* 0x0000007000007945 */ /* 0x000fe20003800000 */
[----:B------:R-:W-:Y:S02]  /*127e0*/  IMAD.MOV.U32 R13, RZ, RZ, R2 ;  /* 0x000000ffff0d7224 */ /* 0x000fe400078e0002 */
[----:B------:R-:W-:Y:S02]  /*127f0*/  IMAD.MOV.U32 R11, RZ, RZ, 0x1f ;  /* 0x0000001fff0b7424 */ /* 0x000fe400078e00ff */
[----:B------:R-:W-:-:S07]  /*12800*/  IMAD.MOV.U32 R15, RZ, RZ, -0x1 ;  /* 0xffffffffff0f7424 */ /* 0x000fce00078e00ff */
[----:B0123--:R-:W-:Y:S05]  /*12810*/  WARPSYNC.COLLECTIVE R15, `(.L_x_9443) ;  /* 0x000000000f087348 */ /* 0x00ffea0003c00000 */
[----:B------:R4:W0:Y:S02]  /*12820*/  SHFL.IDX P6, R14, R13, R12, R11 ;  /* 0x0000000c0d0e7389 */ /* 0x00082400000c000b */
[----:B01234-:R-:W-:Y:S01]  /*12830*/  ENDCOLLECTIVE ;  /* 0x000000000000791b */ /* 0x01ffe20003800000 */
.L_x_9443:
[----:B------:R-:W-:Y:S05]  /*12840*/  BSYNC B0 ;  /* 0x0000000000007941 */ /* 0x000fea0003800000 */
.L_x_9442:
[----:B------:R-:W-:Y:S01]  /*12850*/  IMAD.MOV.U32 R6, RZ, RZ, R14 ;  /* 0x000000ffff067224 */ /* 0x000fe200078e000e */
[----:B------:R-:W-:Y:S06]  /*12860*/  BRA `(.L_x_9370) ;  /* 0xffffffdc00007947 */ /* 0x000fec000383ffff */
.L_x_9375:
[----:B0-----:R0:W1:Y:S02]  /*12870*/  SYNCS.PHASECHK.TRANS64.TRYWAIT P0, [R0+URZ+0x22820], R3 ;  /* 0x02282003000075a7 */ /* 0x001064000800017f */
[----:B-1----:R-:W-:Y:S05]  /*12880*/  @!P0 NANOSLEEP.SYNCS 0x989680 ;  /* 0x009896800000895d */ /* 0x002fea0003900000 */
[----:B------:R-:W1:Y:S02]  /*12890*/  @!P0 SYNCS.PHASECHK.TRANS64 P0, [R0+URZ+0x22820], R3 ;  /* 0x02282003000085a7 */ /* 0x000e64000800007f */
[----:B-1----:R-:W-:Y:S05]  /*128a0*/  @!P0 BRA `(.L_x_9375) ;  /* 0xfffffffc00f08947 */ /* 0x002fea000383ffff */
[----:B------:R-:W-:Y:S05]  /*128b0*/  BRA `(.L_x_9444) ;  /* 0xffffffe000947947 */ /* 0x000fea000383ffff */
.L_x_9376:
        /* <DEDUP_REMOVED lines=11> */
.L_x_9446:
[----:B------:R-:W-:Y:S05]  /*12970*/  BSYNC B0 ;  /* 0x0000000000007941 */ /* 0x000fea0003800000 */
.L_x_9445:
[----:B------:R-:W-:Y:S05]  /*12980*/  BRA `(.L_x_9447) ;  /* 0xffffffe0007c7947 */ /* 0x000fea000383ffff */
.L_x_9379:
[----:B------:R-:W-:Y:S01]  /*12990*/  BSSY B1, `(.L_x_9448) ;  /* 0x0000006000017945 */ /* 0x000fe20003800000 */
[----:B------:R-:W-:-:S07]  /*129a0*/  IMAD.MOV.U32 R15, RZ, RZ, -0x1 ;  /* 0xffffffffff0f7424 */ /* 0x000fce00078e00ff */
[----:B01----:R-:W-:Y:S05]  /*129b0*/  WARPSYNC.COLLECTIVE R15, `(.L_x_9449) ;  /* 0x000000000f0c7348 */ /* 0x003fea0003c00000 */
[----:B------:R-:W-:Y:S02]  /*129c0*/  ELECT P6, UR62, PT ;  /* 0x00000000003e782f */ /* 0x000fe400038c0000 */
[----:B------:R-:W-:Y:S01]  /*129d0*/  MOV R14, UR62 ;  /* 0x0000003e000e7c02 */ /* 0x000fe20008000f00 */
[----:B01----:R-:W-:Y:S10]  /*129e0*/  ENDCOLLECTIVE ;  /* 0x000000000000791b */ /* 0x003ff40003800000 */
.L_x_9449:
[----:B------:R-:W-:Y:S05]  /*129f0*/  BSYNC B1 ;  /* 0x0000000000017941 */ /* 0x000fea0003800000 */
.L_x_9448:
[----:B------:R-:W-:Y:S05]  /*12a00*/  BRA `(.L_x_9450) ;  /* 0xffffffe000747947 */ /* 0x000fea000383ffff */
.L_x_9381:
[----:B0-----:R0:W1:Y:S02]  /*12a10*/  SYNCS.PHASECHK.TRANS64.TRYWAIT P0, [R6+URZ], R5 ;  /* 0x00000005060075a7 */ /* 0x001064000800017f */
[----:B-1----:R-:W-:Y:S05]  /*12a20*/  @!P0 NANOSLEEP.SYNCS 0x989680 ;  /* 0x009896800000895d */ /* 0x002fea0003900000 */
[----:B------:R-:W1:Y:S02]  /*12a30*/  @!P0 SYNCS.PHASECHK.TRANS64 P0, [R6+URZ], R5 ;  /* 0x00000005060085a7 */ /* 0x000e64000800007f */
[----:B-1----:R-:W-:Y:S05]  /*12a40*/  @!P0 BRA `(.L_x_9381) ;  /* 0xfffffffc00f08947 */ /* 0x002fea000383ffff */
[----:B------:R-:W-:Y:S05]  /*12a50*/  BRA `(.L_x_9451) ;  /* 0xffffffe000ac7947 */ /* 0x000fea000383ffff */
.L_x_9382:
[----:B-1----:R1:W2:Y:S02]  /*12a60*/  SYNCS.PHASECHK.TRANS64.TRYWAIT P0, [R7+URZ], R2 ;  /* 0x00000002070075a7 */ /* 0x0022a4000800017f */
[----:B--2---:R-:W-:Y:S05]  /*12a70*/  @!P0 NANOSLEEP.SYNCS 0x989680 ;  /* 0x009896800000895d */ /* 0x004fea0003900000 */
[----:B------:R-:W2:Y:S02]  /*12a80*/  @!P0 SYNCS.PHASECHK.TRANS64 P0, [R7+URZ], R2 ;  /* 0x00000002070085a7 */ /* 0x000ea4000800007f */
[----:B--2---:R-:W-:Y:S05]  /*12a90*/  @!P0 BRA `(.L_x_9382) ;  /* 0xfffffffc00f08947 */ /* 0x004fea000383ffff */
[----:B------:R-:W-:Y:S05]  /*12aa0*/  BRA `(.L_x_9452) ;  /* 0xffffffe000a07947 */ /* 0x000fea000383ffff */
.L_x_9384:
[----:B--2---:R2:W3:Y:S02]  /*12ab0*/  SYNCS.PHASECHK.TRANS64.TRYWAIT P0, [R4+URZ], R5 ;  /* 0x00000005040075a7 */ /* 0x0044e4000800017f */
[----:B---3--:R-:W-:Y:S05]  /*12ac0*/  @!P0 NANOSLEEP.SYNCS 0x989680 ;  /* 0x009896800000895d */ /* 0x008fea0003900000 */
[----:B------:R-:W3:Y:S02]  /*12ad0*/  @!P0 SYNCS.PHASECHK.TRANS64 P0, [R4+URZ], R5 ;  /* 0x00000005040085a7 */ /* 0x000ee4000800007f */
[----:B---3--:R-:W-:Y:S05]  /*12ae0*/  @!P0 BRA `(.L_x_9384) ;  /* 0xfffffffc00f08947 */ /* 0x008fea000383ffff */
[----:B------:R-:W-:Y:S05]  /*12af0*/  BRA `(.L_x_9453) ;  /* 0xffffffe000a47947 */ /* 0x000fea000383ffff */
.L_x_9454:
        /* <DEDUP_REMOVED lines=16> */
.L_x_15016:


//--------------------- .text._ZN7cutlass13device_kernelIN5flash11enable_sm90INS1_16FlashAttnFwdSm90INS1_25CollectiveMainloopFwdSm90ILi2EN4cute5tupleIJNS5_1CILi1EEES8_S8_EEENS6_IJNS7_ILi128EEENS7_ILi96EEENS7_ILi64EEEEEELi256ENS_10bfloat16_tEfNS_4arch4Sm90ELb0ELb0ELb0ELb1ELb0ELb1ELb0ELb1ELb0ELb1ELb1ELb0EEENS1_21CollectiveEpilogueFwdINS6_IJSA_NS7_ILi256EEESB_EEES9_SE_SG_Li256ELb1ELb1ELb1ELb0EEENS1_36VarlenDynamicPersistentTileSchedulerILi128ELi96ELi256ELi128ELb1ELb1ELb1ELb0ELb1ELb1EEEEEEEEEvNT_6ParamsE --------------------------
	.section	.text._ZN7cutlass13device_kernelIN5flash11enable_sm90INS1_16FlashAttnFwdSm90INS1_25CollectiveMainloopFwdSm90ILi2EN4cute5tupleIJNS5_1CILi1EEES8_S8_EEENS6_IJNS7_ILi128EEENS7_ILi96EEENS7_ILi64EEEEEELi256ENS_10bfloat16_tEfNS_4arch4Sm90ELb0ELb0ELb0ELb1ELb0ELb1ELb0ELb1ELb0ELb1ELb1ELb0EEENS1_21CollectiveEpilogueFwdINS6_IJSA_NS7_ILi256EEESB_EEES9_SE_SG_Li256ELb1ELb1ELb1ELb0EEENS1_36VarlenDynamicPersistentTileSchedulerILi128ELi96ELi256ELi128ELb1ELb1ELb1ELb0ELb1ELb1EEEEEEEEEvNT_6ParamsE,"ax",@progbits
	.align	128
.text._ZN7cutlass13device_kernelIN5flash11enable_sm90INS1_16FlashAttnFwdSm90INS1_25CollectiveMainloopFwdSm90ILi2EN4cute5tupleIJNS5_1CILi1EEES8_S8_EEENS6_IJNS7_ILi128EEENS7_ILi96EEENS7_ILi64EEEEEELi256ENS_10bfloat16_tEfNS_4arch4Sm90ELb0ELb0ELb0ELb1ELb0ELb1ELb0ELb1ELb0ELb1ELb1ELb0EEENS1_21CollectiveEpilogueFwdINS6_IJSA_NS7_ILi256EEESB_EEES9_SE_SG_Li256ELb1ELb1ELb1ELb0EEENS1_36VarlenDynamicPersistentTileSchedulerILi128ELi96ELi256ELi128ELb1ELb1ELb1ELb0ELb1ELb1EEEEEEEEEvNT_6ParamsE:
        .type           _ZN7cutlass13device_kernelIN5flash11enable_sm90INS1_16FlashAttnFwdSm90INS1_25CollectiveMainloopFwdSm90ILi2EN4cute5tupleIJNS5_1CILi1EEES8_S8_EEENS6_IJNS7_ILi128EEENS7_ILi96EEENS7_ILi64EEEEEELi256ENS_10bfloat16_tEfNS_4arch4Sm90ELb0ELb0ELb0ELb1ELb0ELb1ELb0ELb1ELb0ELb1ELb1ELb0EEENS1_21CollectiveEpilogueFwdINS6_IJSA_NS7_ILi256EEESB_EEES9_SE_SG_Li256ELb1ELb1ELb1ELb0EEENS1_36VarlenDynamicPersistentTileSchedulerILi128ELi96ELi256ELi128ELb1ELb1ELb1ELb0ELb1ELb1EEEEEEEEEvNT_6ParamsE,@function
        .size           _ZN7cutlass13device_kernelIN5flash11enable_sm90INS1_16FlashAttnFwdSm90INS1_25CollectiveMainloopFwdSm90ILi2EN4cute5tupleIJNS5_1CILi1EEES8_S8_EEENS6_IJNS7_ILi128EEENS7_ILi96EEENS7_ILi64EEEEEELi256ENS_10bfloat16_tEfNS_4arch4Sm90ELb0ELb0ELb0ELb1ELb0ELb1ELb0ELb1ELb0ELb1ELb1ELb0EEENS1_21CollectiveEpilogueFwdINS6_IJSA_NS7_ILi256EEESB_EEES9_SE_SG_Li256ELb1ELb1ELb1ELb0EEENS1_36VarlenDynamicPersistentTileSchedulerILi128ELi96ELi256ELi128ELb1ELb1ELb1ELb0ELb1ELb1EEEEEEEEEvNT_6ParamsE,(.L_x_15017 - _ZN7cutlass13device_kernelIN5flash11enable_sm90INS1_16FlashAttnFwdSm90INS1_25CollectiveMainloopFwdSm90ILi2EN4cute5tupleIJNS5_1CILi1EEES8_S8_EEENS6_IJNS7_ILi128EEENS7_ILi96EEENS7_ILi64EEEEEELi256ENS_10bfloat16_tEfNS_4arch4Sm90ELb0ELb0ELb0ELb1ELb0ELb1ELb0ELb1ELb0ELb1ELb1ELb0EEENS1_21CollectiveEpilogueFwdINS6_IJSA_NS7_ILi256EEESB_EEES9_SE_SG_Li256ELb1ELb1ELb1ELb0EEENS1_36VarlenDynamicPersistentTileSchedulerILi128ELi96ELi256ELi128ELb1ELb1ELb1ELb0ELb1ELb1EEEEEEEEEvNT_6ParamsE)
        .other          _ZN7cutlass13device_kernelIN5flash11enable_sm90INS1_16FlashAttnFwdSm90INS1_25CollectiveMainloopFwdSm90ILi2EN4cute5tupleIJNS5_1CILi1EEES8_S8_EEENS6_IJNS7_ILi128EEENS7_ILi96EEENS7_ILi64EEEEEELi256ENS_10bfloat16_tEfNS_4arch4Sm90ELb0ELb0ELb0ELb1ELb0ELb1ELb0ELb1ELb0ELb1ELb1ELb0EEENS1_21CollectiveEpilogueFwdINS6_IJSA_NS7_ILi256EEESB_EEES9_SE_SG_Li256ELb1ELb1ELb1ELb0EEENS1_36VarlenDynamicPersistentTileSchedulerILi128ELi96ELi256ELi128ELb1ELb1ELb1ELb0ELb1ELb1EEEEEEEEEvNT_6ParamsE,@"STO_CUDA_ENTRY STV_DEFAULT"
_ZN7cutlass13device_kernelIN5flash11enable_sm90INS1_16FlashAttnFwdSm90INS1_25CollectiveMainloopFwdSm90ILi2EN4cute5tupleIJNS5_1CILi1EEES8_S8_EEENS6_IJNS7_ILi128EEENS7_ILi96EEENS7_ILi64EEEEEELi256ENS_10bfloat16_tEfNS_4arch4Sm90ELb0ELb0ELb0ELb1ELb0ELb1ELb0ELb1ELb0ELb1ELb1ELb0EEENS1_21CollectiveEpilogueFwdINS6_IJSA_NS7_ILi256EEESB_EEES9_SE_SG_Li256ELb1ELb1ELb1ELb0EEENS1_36VarlenDynamicPersistentTileSchedulerILi128ELi96ELi256ELi128ELb1ELb1ELb1ELb0ELb1ELb1EEEEEEEEEvNT_6ParamsE:
        /* <DEDUP_REMOVED lines=24> */
.L_x_9456:
[----:B------:R-:W-:Y:S05]  /*0180*/  BSYNC B0 ;  /* 0x0000000000007941 */ /* 0x000fea0003800000 */
.L_x_9455:
        /* <DEDUP_REMOVED lines=41> */
.L_x_9457:
        /* <DEDUP_REMOVED lines=22> */
.L_x_9458:
        /* <DEDUP_REMOVED lines=18> */
.L_x_9459:
        /* <DEDUP_REMOVED lines=22> */
.L_x_9460:
        /* <DEDUP_REMOVED lines=22> */
.L_x_9461:
        /* <DEDUP_REMOVED lines=8> */
.L_x_9464:
        /* <DEDUP_REMOVED lines=11> */
[----:B------:R-:W-:Y:S04]  /*0a90*/  BAR.SYNC.DEFER_BLOCKING 0x5, 0x180 ;  /* 0x0146000000007b1d */ /* 0x000fe80000010000 */
[----:B------:R-:W-:-:S02]  /*0aa0*/  IMAD.U32 R19, RZ, RZ, UR4 ;  /* 0x00000004ff137e24 */ /* 0x000fc4000f8e00ff */
[----:B------:R-:W-:-:S03]  /*0ab0*/  ULDC UR4, c[0x0][0xc3c] ;  /* 0x00030f0000047ab9 */ /* 0x000fc60000000800 */
[----:B------:R-:W0:Y:S01]  /*0ac0*/  LDS.128 R152, [R19+0x228d0] ;  /* 0x0228d00013987984 */ /* 0x000e220000000c00 */
[----:B------:R-:W-:Y:S06]  /*0ad0*/  BAR.ARV 0x4, 0x180 ;  /* 0x0106000000007b1d */ /* 0x000fec0000002000 */
[----:B0-----:R-:W-:-:S13]  /*0ae0*/  ISETP.GE.AND P0, PT, R155, UR4, PT ;  /* 0x000000049b007c0c */ /* 0x001fda000bf06270 */
[----:B------:R-:W-:Y:S05]  /*0af0*/  @P0 BRA `(.L_x_9465) ;  /* 0x0000019000140947 */ /* 0x000fea0003800000 */
[----:B------:R-:W-:Y:S01]  /*0b00*/  VIADD R6, R6, 0xffffff80 ;  /* 0xffffff8006067836 */ /* 0x000fe20000000000 */
[----:B------:R-:W-:Y:S01]  /*0b10*/  CS2R R200, SRZ ;  /* 0x0000000000c87805 */ /* 0x000fe2000001ff00 */
[----:B------:R-:W-:Y:S01]  /*0b20*/  IMAD.MOV.U32 R221, RZ, RZ, RZ ;  /* 0x000000ffffdd7224 */ /* 0x000fe200078e00ff */
[----:B------:R-:W-:Y:S01]  /*0b30*/  ULOP3.LUT UR44, UR36, 0x1, URZ, 0xfc, !UPT ;  /* 0x00000001242c7892 */ /* 0x000fe2000f8efc3f */
[----:B------:R-:W-:Y:S01]  /*0b40*/  IMAD.MOV.U32 R208, RZ, RZ, RZ ;  /* 0x000000ffffd07224 */ /* 0x000fe200078e00ff */
[----:B------:R-:W-:-:S04]  /*0b50*/  SHF.R.S32.HI R3, RZ, 0x1f, R6 ;  /* 0x0000001fff037819 */ /* 0x000fc80000011406 */
[CC--:B------:R-:W-:Y:S02]  /*0b60*/  LEA.HI R0, R3.reuse, R6.reuse, RZ, 0x7 ;  /* 0x0000000603007211 */ /* 0x0c0fe400078f38ff */
[CC--:B------:R-:W-:Y:S02]  /*0b70*/  LEA.HI R2, R3.reuse, R6.reuse, RZ, 0x4 ;  /* 0x0000000603027211 */ /* 0x0c0fe400078f20ff */
[----:B------:R-:W-:Y:S02]  /*0b80*/  LOP3.LUT R5, R0, 0xffffff80, RZ, 0xc0, !PT ;  /* 0xffffff8000057812 */ /* 0x000fe400078ec0ff */
[----:B------:R-:W-:Y:S02]  /*0b90*/  SHF.R.S32.HI R7, RZ, 0x4, R2 ;  /* 0x00000004ff077819 */ /* 0x000fe40000011402 */
[----:B------:R-:W-:Y:S01]  /*0ba0*/  LEA.HI R210, R3, R6, RZ, 0x5 ;  /* 0x0000000603d27211 */ /* 0x000fe200078f28ff */
[----:B------:R-:W-:Y:S01]  /*0bb0*/  IMAD.IADD R13, R6, 0x1, -R5 ;  /* 0x00000001060d7824 */ /* 0x000fe200078e0a05 */
[----:B------:R-:W-:-:S02]  /*0bc0*/  SHF.R.S32.HI R5, RZ, 0x7, R0 ;  /* 0x00000007ff057819 */ /* 0x000fc40000011400 */
[----:B------:R-:W-:Y:S02]  /*0bd0*/  LEA.HI R4, R2, R7, RZ, 0x1 ;  /* 0x0000000702047211 */ /* 0x000fe400078f08ff */
[----:B------:R-:W-:Y:S01]  /*0be0*/  SHF.R.S32.HI R8, RZ, 0x1f, R13 ;  /* 0x0000001fff087819 */ /* 0x000fe2000001140d */
[----:B------:R-:W-:Y:S01]  /*0bf0*/  STL [R1+0x54], R13 ;  /* 0x0000540d01007387 */ /* 0x000fe20000100800 */
[----:B------:R-:W-:Y:S02]  /*0c00*/  LEA.HI R0, R0, R5, RZ, 0x1 ;  /* 0x0000000500007211 */ /* 0x000fe400078f08ff */
[----:B------:R-:W-:Y:S02]  /*0c10*/  LEA.HI R9, R8, R13, RZ, 0x2 ;  /* 0x0000000d08097211 */ /* 0x000fe400078f10ff */
[----:B------:R-:W-:Y:S02]  /*0c20*/  LOP3.LUT R0, R0, 0x3fffffe, RZ, 0xc0, !PT ;  /* 0x03fffffe00007812 */ /* 0x000fe400078ec0ff */
[----:B------:R-:W-:-:S02]  /*0c30*/  SHF.R.S32.HI R10, RZ, 0x2, R9 ;  /* 0x00000002ff0a7819 */ /* 0x000fc40000011409 */
[----:B------:R-:W-:Y:S01]  /*0c40*/  SHF.R.S32.HI R11, RZ, 0x1f, R9 ;  /* 0x0000001fff0b7819 */ /* 0x000fe20000011409 */
[----:B------:R-:W-:Y:S01]  /*0c50*/  IMAD.IADD R0, R5, 0x1, -R0 ;  /* 0x0000000105007824 */ /* 0x000fe200078e0a00 */
[----:B------:R-:W-:Y:S02]  /*0c60*/  LOP3.LUT R4, R4, 0x1ffffffe, RZ, 0xc0, !PT ;  /* 0x1ffffffe04047812 */ /* 0x000fe400078ec0ff */
[CC--:B------:R-:W-:Y:S02]  /*0c70*/  LEA.HI R18, R3.reuse, R6.reuse, RZ, 0x2 ;  /* 0x0000000603127211 */ /* 0x0c0fe400078f10ff */
[----:B------:R-:W-:Y:S01]  /*0c80*/  LEA.HI R3, R3, R6, RZ, 0x3 ;  /* 0x0000000603037211 */ /* 0x000fe200078f18ff */
[----:B------:R-:W-:Y:S01]  /*0c90*/  IMAD.IADD R4, R7, 0x1, -R4 ;  /* 0x0000000107047824 */ /* 0x000fe200078e0a04 */
[----:B------:R-:W-:Y:S02]  /*0ca0*/  LEA.HI R11, R11, R10, RZ, 0x3 ;  /* 0x0000000a0b0b7211 */ /* 0x000fe400078f18ff */
[----:B------:R-:W-:Y:S01]  /*0cb0*/  LOP3.LUT R5, R2, 0x3fffff0, RZ, 0xc0, !PT ;  /* 0x03fffff002057812 */ /* 0x000fe200078ec0ff */
[----:B------:R-:W-:Y:S01]  /*0cc0*/  IMAD.MOV.U32 R2, RZ, RZ, RZ ;  /* 0x000000ffff027224 */ /* 0x000fe200078e00ff */
[----:B------:R-:W-:-:S02]  /*0cd0*/  LOP3.LUT R7, R3, 0xfffffff8, RZ, 0xc0, !PT ;  /* 0xfffffff803077812 */ /* 0x000fc400078ec0ff */
[----:B------:R-:W-:Y:S01]  /*0ce0*/  LOP3.LUT R11, R11, 0xfffffff8, RZ, 0xc0, !PT ;  /* 0xfffffff80b0b7812 */ /* 0x000fe200078ec0ff */
[----:B------:R-:W-:Y:S01]  /*0cf0*/  IMAD.IADD R5, R6, 0x1, -R5 ;  /* 0x0000000106057824 */ /* 0x000fe200078e0a05 */
[----:B------:R-:W-:Y:S01]  /*0d00*/  LEA.HI R8, R8, R13, RZ, 0x5 ;  /* 0x0000000d08087211 */ /* 0x000fe200078f28ff */
[----:B------:R-:W-:Y:S01]  /*0d10*/  IMAD.IADD R7, R6, 0x1, -R7 ;  /* 0x0000000106077824 */ /* 0x000fe200078e0a07 */
[----:B------:R-:W-:Y:S01]  /*0d20*/  LOP3.LUT R3, R18, 0xfffffffc, RZ, 0xc0, !PT ;  /* 0xfffffffc12037812 */ /* 0x000fe200078ec0ff */
[----:B------:R-:W-:Y:S01]  /*0d30*/  IMAD.IADD R11, R10, 0x1, -R11 ;  /* 0x000000010a0b7824 */ /* 0x000fe200078e0a0b */
[----:B------:R-:W-:Y:S01]  /*0d40*/  SHF.R.S32.HI R210, RZ, 0x5, R210 ;  /* 0x00000005ffd27819 */ /* 0x000fe200000114d2 */
[----:B------:R-:W-:Y:S01]  /*0d50*/  IMAD.SHL.U32 R203, R7, 0x8, RZ ;  /* 0x0000000807cb7824 */ /* 0x000fe200078e00ff */
[----:B------:R-:W-:Y:S01]  /*0d60*/  SHF.R.S32.HI R18, RZ, 0x2, R18 ;  /* 0x00000002ff127819 */ /* 0x000fe20000011412 */
[----:B------:R-:W-:Y:S01]  /*0d70*/  IMAD.IADD R3, R6, 0x1, -R3 ;  /* 0x0000000106037824 */ /* 0x000fe200078e0a03 */
[----:B------:R-:W-:Y:S01]  /*0d80*/  SHF.R.S32.HI R8, RZ, 0x5, R8 ;  /* 0x00000005ff087819 */ /* 0x000fe20000011408 */
[----:B------:R-:W-:Y:S01]  /*0d90*/  IMAD R5, R210, 0x10, R5 ;  /* 0x00000010d2057824 */ /* 0x000fe200078e0205 */
[----:B------:R-:W-:Y:S01]  /*0da0*/  LOP3.LUT R9, R9, 0x7ffffffc, RZ, 0xc0, !PT ;  /* 0x7ffffffc09097812 */ /* 0x000fe200078ec0ff */
[----:B------:R-:W-:Y:S01]  /*0db0*/  VIADD R220, R18, 0x40 ;  /* 0x0000004012dc7836 */ /* 0x000fe20000000000 */
[----:B------:R-:W-:Y:S01]  /*0dc0*/  SHF.R.S32.HI R224, RZ, 0x1f, R18 ;  /* 0x0000001fffe07819 */ /* 0x000fe20000011412 */
[----:B------:R-:W-:-:S02]  /*0dd0*/  IMAD R11, R8, 0x10, R11 ;  /* 0x00000010080b7824 */ /* 0x000fc400078e020b */
[----:B------:R-:W-:Y:S01]  /*0de0*/  IMAD R6, R5, 0x8, R4 ;  /* 0x0000000805067824 */ /* 0x000fe200078e0204 */
[----:B------:R-:W-:Y:S01]  /*0df0*/  SHF.R.S32.HI R5, RZ, 0x1f, R220 ;  /* 0x0000001fff057819 */ /* 0x000fe200000114dc */
[----:B------:R-:W-:Y:S01]  /*0e00*/  IMAD R12, R0, 0x40, R11 ;  /* 0x00000040000c7824 */ /* 0x000fe200078e020b */
[----:B------:R-:W-:Y:S01]  /*0e10*/  LEA.HI R0, R3, R3, RZ, 0x1 ;  /* 0x0000000303007211 */ /* 0x000fe200078f08ff */
[----:B------:R-:W-:Y:S01]  /*0e20*/  IMAD.SHL.U32 R209, R220, 0x40, RZ ;  /* 0x00000040dcd17824 */ /* 0x000fe200078e00ff */
[----:B------:R-:W-:Y:S01]  /*0e30*/  LEA.HI R5, R5, R220, RZ, 0x3 ;  /* 0x000000dc05057211 */ /* 0x000fe200078f18ff */
[C---:B------:R-:W-:Y:S01]  /*0e40*/  IMAD.SHL.U32 R16, R3.reuse, 0x8, RZ ;  /* 0x0000000803107824 */ /* 0x040fe200078e00ff */
[----:B------:R-:W-:Y:S01]  /*0e50*/  LOP3.LUT R0, R0, 0x1ffffffe, RZ, 0xc0, !PT ;  /* 0x1ffffffe00007812 */ /* 0x000fe200078ec0ff */
[----:B------:R-:W-:Y:S01]  /*0e60*/  IMAD.SHL.U32 R22, R3, 0x4, RZ ;  /* 0x0000000403167824 */ /* 0x000fe200078e00ff */
[----:B------:R-:W-:Y:S01]  /*0e70*/  LOP3.LUT R209, R209, 0x1c0, RZ, 0xc0, !PT ;  /* 0x000001c0d1d17812 */ /* 0x000fe200078ec0ff */
[----:B------:R-:W-:Y:S01]  /*0e80*/  IMAD.SHL.U32 R5, R5, 0x40, RZ ;  /* 0x0000004005057824 */ /* 0x000fe200078e00ff */
[----:B------:R-:W-:Y:S01]  /*0e90*/  STL [R1+0x68], R12 ;  /* 0x0000680c01007387 */ /* 0x000fe20000100800 */
[----:B------:R-:W-:Y:S01]  /*0ea0*/  IMAD.IADD R0, R3, 0x1, -R0 ;  /* 0x0000000103007824 */ /* 0x000fe200078e0a00 */
[----:B------:R-:W-:Y:S01]  /*0eb0*/  SHF.R.S32.HI R3, RZ, 0x1f, R203 ;  /* 0x0000001fff037819 */ /* 0x000fe200000114cb */
[----:B------:R-:W-:Y:S01]  /*0ec0*/  VIADD R214, R203, 0x40 ;  /* 0x00000040cbd67836 */ /* 0x000fe20000000000 */
[----:B------:R-:W-:Y:S01]  /*0ed0*/  SHF.R.U32.HI R4, RZ, 0x3, R209 ;  /* 0x00000003ff047819 */ /* 0x000fe200000116d1 */
[----:B------:R-:W-:Y:S01]  /*0ee0*/  IMAD R0, R0, 0x8, R12 ;  /* 0x0000000800007824 */ /* 0x000fe200078e020c */
[----:B------:R-:W-:Y:S01]  /*0ef0*/  LOP3.LUT R3, R209, 0x38, R16, 0xf8, !PT ;  /* 0x00000038d1037812 */ /* 0x000fe200078ef810 */
[----:B------:R-:W-:Y:S01]  /*0f00*/  IMAD.IADD R9, R13, 0x1, -R9 ;  /* 0x000000010d097824 */ /* 0x000fe200078e0a09 */
[----:B------:R-:W-:Y:S01]  /*0f10*/  LOP3.LUT R212, R5, 0xfffffe00, RZ, 0xc0, !PT ;  /* 0xfffffe0005d47812 */ /* 0x000fe200078ec0ff */
[----:B------:R-:W-:Y:S01]  /*0f20*/  VIADD R213, R203, 0x80 ;  /* 0x00000080cbd57836 */ /* 0x000fe20000000000 */
[----:B------:R-:W-:Y:S01]  /*0f30*/  SHF.R.S32.HI R5, RZ, 0x1f, R214 ;  /* 0x0000001fff057819 */ /* 0x000fe200000114d6 */
[----:B------:R-:W-:Y:S01]  /*0f40*/  IMAD.SHL.U32 R5, R6, 0x8, RZ ;  /* 0x0000000806057824 */ /* 0x000fe200078e00ff */
[----:B------:R-:W-:Y:S01]  /*0f50*/  LOP3.LUT R4, R212, R3, R4, 0xf6, !PT ;  /* 0x00000003d4047212 */ /* 0x000fe200078ef604 */
[----:B------:R-:W-:Y:S01]  /*0f60*/  IMAD.SHL.U32 R225, R9, 0x2, RZ ;  /* 0x0000000209e17824 */ /* 0x000fe200078e00ff */
[----:B------:R-:W-:Y:S01]  /*0f70*/  SHF.R.S32.HI R7, RZ, 0x1f, R213 ;  /* 0x0000001fff077819 */ /* 0x000fe200000114d5 */
[----:B------:R-:W-:Y:S01]  /*0f80*/  VIADD R202, R22, 0x10 ;  /* 0x0000001016ca7836 */ /* 0x000fe20000000000 */
[----:B------:R0:W-:Y:S01]  /*0f90*/  STL [R1+0x70], R5 ;  /* 0x0000700501007387 */ /* 0x0001e20000100800 */
[----:B------:R-:W-:-:S02]  /*0fa0*/  IMAD R3, R4, 0x2, R19 ;  /* 0x0000000204037824 */ /* 0x000fc400078e0213 */
[C---:B------:R-:W-:Y:S02]  /*0fb0*/  VIADD R27, R225.reuse, 0x18 ;  /* 0x00000018e11b7836 */ /* 0x040fe40000000000 */
[C---:B------:R-:W-:Y:S01]  /*0fc0*/  VIADD R24, R225.reuse, 0x30 ;  /* 0x00000030e1187836 */ /* 0x040fe20000000000 */
[----:B------:R1:W-:Y:S01]  /*0fd0*/  STL [R1+0x64], R3 ;  /* 0x0000640301007387 */ /* 0x0003e20000100800 */
[C---:B------:R-:W-:Y:S01]  /*0fe0*/  VIADD R15, R225.reuse, 0x48 ;  /* 0x00000048e10f7836 */ /* 0x040fe20000000000 */
[----:B------:R-:W-:Y:S01]  /*0ff0*/  SHF.R.S32.HI R4, RZ, 0x1f, R27 ;  /* 0x0000001fff047819 */ /* 0x000fe2000001141b */
[C---:B------:R-:W-:Y:S01]  /*1000*/  VIADD R11, R225.reuse, 0x60 ;  /* 0x00000060e10b7836 */ /* 0x040fe20000000000 */
[----:B------:R2:W-:Y:S01]  /*1010*/  STL [R1+0x6c], R0 ;  /* 0x00006c0001007387 */ /* 0x0005e20000100800 */
[C---:B------:R-:W-:Y:S01]  /*1020*/  VIADD R8, R225.reuse, 0x78 ;  /* 0x00000078e1087836 */ /* 0x040fe20000000000 */
[----:B------:R-:W-:Y:S01]  /*1030*/  SHF.R.S32.HI R4, RZ, 0x1f, R24 ;  /* 0x0000001fff047819 */ /* 0x000fe20000011418 */
[C---:B0-----:R-:W-:Y:S01]  /*1040*/  VIADD R5, R225.reuse, 0x90 ;  /* 0x00000090e1057836 */ /* 0x041fe20000000000 */
[----:B------:R-:W-:Y:S01]  /*1050*/  SHF.R.S32.HI R4, RZ, 0x1f, R15 ;  /* 0x0000001fff047819 */ /* 0x000fe2000001140f */
[C---:B------:R-:W-:Y:S01]  /*1060*/  VIADD R237, R225.reuse, 0xa0 ;  /* 0x000000a0e1ed7836 */ /* 0x040fe20000000000 */
        /* <DEDUP_REMOVED lines=49> */
[----:B------:R-:W-:Y:S02]  /*1380*/  SHF.R.S32.HI R5, RZ, 0x1f, R228 ;  /* 0x0000001fff057819 */ /* 0x000fe400000114e4 */
[----:B------:R-:W-:Y:S02]  /*1390*/  SHF.R.S32.HI R4, RZ, 0x1f, R227 ;  /* 0x0000001fff047819 */ /* 0x000fe400000114e3 */
[----:B--2---:R-:W-:-:S07]  /*13a0*/  SHF.R.S32.HI R3, RZ, 0x1f, R226 ;  /* 0x0000001fff037819 */ /* 0x004fce00000114e2 */
.L_x_9611:
[----:B0-23--:R-:W0:Y:S02]  /*13b0*/  LDC.64 R4, c[0x0][0xc88] ;  /* 0x00032200ff047b82 */ /* 0x00de240000000a00 */
[----:B0-----:R-:W-:-:S05]  /*13c0*/  IMAD.WIDE R4, R155, 0x4, R4 ;  /* 0x000000049b047825 */ /* 0x001fca00078e0204 */
[----:B------:R-:W2:Y:S01]  /*13d0*/  LDG.E R217, desc[UR40][R4.64] ;  /* 0x0000002804d97981 */ /* 0x000ea2000c1e1900 */
[----:B------:R-:W-:Y:S05]  /*13e0*/  YIELD ;  /* 0x0000000000007946 */ /* 0x000fea0003800000 */
[----:B------:R-:W-:Y:S01]  /*13f0*/  ULDC.64 UR4, c[0x0][0xa28] ;  /* 0x00028a0000047ab9 */ /* 0x000fe20000000a00 */
[----:B------:R-:W-:Y:S01]  /*1400*/  ULDC.64 UR8, c[0x0][0xa18] ;  /* 0x0002860000087ab9 */ /* 0x000fe20000000a00 */
[----:B------:R-:W-:Y:S01]  /*1410*/  ISETP.NE.U32.AND P1, PT, RZ, UR4, PT ;  /* 0x00000004ff007c0c */ /* 0x000fe2000bf25070 */
[----:B------:R-:W-:Y:S01]  /*1420*/  ULDC.64 UR6, c[0x0][0xa08] ;  /* 0x0002820000067ab9 */ /* 0x000fe20000000a00 */
[----:B----4-:R-:W-:Y:S01]  /*1430*/  IMAD.MOV.U32 R11, RZ, RZ, RZ ;  /* 0x000000ffff0b7224 */ /* 0x010fe200078e00ff */
[----:B------:R-:W-:Y:S01]  /*1440*/  ISETP.NE.U32.AND P0, PT, RZ, UR6, PT ;  /* 0x00000006ff007c0c */ /* 0x000fe2000bf05070 */
[----:B------:R-:W-:Y:S01]  /*1450*/  IMAD.MOV.U32 R31, RZ, RZ, RZ ;  /* 0x000000ffff1f7224 */ /* 0x000fe200078e00ff */
[----:B------:R-:W-:-:S02]  /*1460*/  ISETP.NE.AND.EX P1, PT, RZ, UR5, PT, P1 ;  /* 0x00000005ff007c0c */ /* 0x000fc4000bf25310 */
[----:B------:R-:W-:Y:S02]  /*1470*/  ISETP.NE.AND.EX P0, PT, RZ, UR7, PT, P0 ;  /* 0x00000007ff007c0c */ /* 0x000fe4000bf05300 */
[----:B--2---:R-:W-:Y:S01]  /*1480*/  SHF.R.S32.HI R0, RZ, 0x1f, R217 ;  /* 0x0000001fff007819 */ /* 0x004fe200000114d9 */
[----:B------:R-:W-:-:S08]  /*1490*/  IMAD.SHL.U32 R218, R217, 0x4, RZ ;  /* 0x00000004d9da7824 */ /* 0x000fd000078e00ff */
[C---:B------:R-:W-:Y:S02]  /*14a0*/  @P1 LEA R6, P2, R217.reuse, UR4, 0x2 ;  /* 0x00000004d9061c11 */ /* 0x040fe4000f8410ff */
[C-C-:B------:R-:W-:Y:S01]  /*14b0*/  SHF.L.U64.HI R219, R217.reuse, 0x2, R0.reuse ;  /* 0x00000002d9db7819 */ /* 0x140fe20000010200 */
[----:B------:R0:W-:Y:S01]  /*14c0*/  STL [R1+0x4c], R0 ;  /* 0x00004c0001007387 */ /* 0x0001e20000100800 */
[----:B------:R-:W-:Y:S02]  /*14d0*/  @P1 LEA.HI.X R7, R217, UR5, R0, 0x2, P2 ;  /* 0x00000005d9071c11 */ /* 0x000fe400090f1400 */
[----:B------:R-:W-:Y:S01]  /*14e0*/  ISETP.NE.U32.AND P2, PT, RZ, UR8, PT ;  /* 0x00000008ff007c0c */ /* 0x000fe2000bf45070 */
[----:B------:R-:W-:Y:S01]  /*14f0*/  ULDC UR4, c[0x0][0x288] ;  /* 0x0000a20000047ab9 */ /* 0x000fe20000000800 */
[----:B------:R-:W-:Y:S01]  /*1500*/  IADD3 R8, P3, R218, UR6, RZ ;  /* 0x00000006da087c10 */ /* 0x000fe2000ff7e0ff */
[----:B------:R0:W5:Y:S01]  /*1510*/  @P1 LDG.E R11, desc[UR40][R6.64] ;  /* 0x00000028060b1981 */ /* 0x000162000c1e1900 */
[----:B------:R-:W-:Y:S01]  /*1520*/  ISETP.NE.AND.EX P2, PT, RZ, UR9, PT, P2 ;  /* 0x00000009ff007c0c */ /* 0x000fe2000bf45320 */
[----:B------:R-:W-:Y:S01]  /*1530*/  IMAD.U32 R155, RZ, RZ, UR4 ;  /* 0x00000004ff9b7e24 */ /* 0x000fe2000f8e00ff */
[----:B------:R-:W-:Y:S01]  /*1540*/  IADD3.X R9, R219, UR7, RZ, P3, !PT ;  /* 0x00000007db097c10 */ /* 0x000fe20009ffe4ff */
[----:B------:R-:W-:-:S04]  /*1550*/  ULDC.64 UR4, c[0x0][0x418] ;  /* 0x0001060000047ab9 */ /* 0x000fc80000000a00 */
[----:B------:R0:W5:Y:S06]  /*1560*/  @P0 LDG.E R31, desc[UR40][R8.64] ;  /* 0x00000028081f0981 */ /* 0x00016c000c1e1900 */
[----:B------:R-:W-:-:S04]  /*1570*/  @P2 IADD3 R4, P1, R218, UR8, RZ ;  /* 0x00000008da042c10 */ /* 0x000fc8000ff3e0ff */
[----:B------:R-:W-:-:S05]  /*1580*/  @P2 IADD3.X R5, R219, UR9, RZ, P1, !PT ;  /* 0x00000009db052c10 */ /* 0x000fca0008ffe4ff */
[----:B------:R0:W5:Y:S01]  /*1590*/  @P2 LDG.E R155, desc[UR40][R4.64] ;  /* 0x00000028049b2981 */ /* 0x000162000c1e1900 */
[----:B------:R-:W-:-:S03]  /*15a0*/  UISETP.NE.U32.AND UP0, UPT, UR4, URZ, UPT ;  /* 0x0000003f0400728c */ /* 0x000fc6000bf05070 */
[----:B------:R-:W-:Y:S01]  /*15b0*/  ULDC UR4, c[0x0][0x424] ;  /* 0x0001090000047ab9 */ /* 0x000fe20000000800 */
[----:B------:R-:W-:-:S03]  /*15c0*/  UISETP.NE.AND.EX UP0, UPT, UR5, URZ, UPT, UP0 ;  /* 0x0000003f0500728c */ /* 0x000fc6000bf05300 */
[----:B------:R-:W-:Y:S01]  /*15d0*/  ULDC UR5, c[0x0][0x2f0] ;  /* 0x0000bc0000057ab9 */ /* 0x000fe20000000800 */
[----:B------:R-:W-:-:S04]  /*15e0*/  USEL UR4, UR4, 0x1, UP0 ;  /* 0x0000000104047887 */ /* 0x000fc80008000000 */
[----:B------:R-:W-:-:S03]  /*15f0*/  UIMAD UR4, UR4, UR5, URZ ;  /* 0x00000005040472a4 */ /* 0x000fc6000f8e023f */
[----:B------:R-:W-:Y:S02]  /*1600*/  ULDC UR5, c[0x0][0x348] ;  /* 0x0000d20000057ab9 */ /* 0x000fe40000000800 */
[----:B------:R-:W-:Y:S02]  /*1610*/  IMAD.U32 R24, RZ, RZ, UR5 ;  /* 0x00000005ff187e24 */ /* 0x000fe4000f8e00ff */
[----:B------:R-:W-:Y:S01]  /*1620*/  IMAD.U32 R30, RZ, RZ, UR4 ;  /* 0x00000004ff1e7e24 */ /* 0x000fe2000f8e00ff */
[----:B0-----:R-:W-:Y:S06]  /*1630*/  @P2 BRA `(.L_x_9466) ;  /* 0x0000000000242947 */ /* 0x001fec0003800000 */
        /* <DEDUP_REMOVED lines=9> */
.L_x_9466:
[----:B------:R-:W-:Y:S01]  /*16d0*/  ULDC.64 UR4, c[0x0][0xa20] ;  /* 0x0002880000047ab9 */ /* 0x000fe20000000a00 */
[C---:B------:R-:W-:Y:S01]  /*16e0*/  LOP3.LUT R3, R154.reuse, 0xff000000, RZ, 0xc0, !PT ;  /* 0xff0000009a037812 */ /* 0x040fe200078ec0ff */
[----:B------:R-:W-:Y:S01]  /*16f0*/  IMAD.MOV.U32 R222, RZ, RZ, R153 ;  /* 0x000000ffffde7224 */ /* 0x000fe200078e0099 */
[----:B------:R-:W-:Y:S02]  /*1700*/  ISETP.NE.U32.AND P1, PT, RZ, UR4, PT ;  /* 0x00000004ff007c0c */ /* 0x000fe4000bf25070 */
[C---:B------:R-:W-:Y:S02]  /*1710*/  LOP3.LUT R0, R154.reuse, 0xff0000, RZ, 0xc0, !PT ;  /* 0x00ff00009a007812 */ /* 0x040fe400078ec0ff */
[----:B------:R-:W-:Y:S02]  /*1720*/  ISETP.NE.AND.EX P1, PT, RZ, UR5, PT, P1 ;  /* 0x00000005ff007c0c */ /* 0x000fe4000bf25310 */
[----:B------:R-:W-:Y:S02]  /*1730*/  SHF.R.U32.HI R3, RZ, 0x8, R3 ;  /* 0x00000008ff037819 */ /* 0x000fe40000011603 */
[----:B------:R-:W-:-:S02]  /*1740*/  LOP3.LUT R215, R154, 0xffff, RZ, 0xc0, !PT ;  /* 0x0000ffff9ad77812 */ /* 0x000fc400078ec0ff */
[----:B------:R-:W-:-:S07]  /*1750*/  LEA.HI R216, R0, R3, RZ, 0x10 ;  /* 0x0000000300d87211 */ /* 0x000fce00078f80ff */
[----:B------:R-:W-:Y:S05]  /*1760*/  @!P1 BRA `(.L_x_9467) ;  /* 0x0000000000109947 */ /* 0x000fea0003800000 */
[----:B------:R-:W-:-:S04]  /*1770*/  IADD3 R4, P0, R218, UR4, RZ ;  /* 0x00000004da047c10 */ /* 0x000fc8000ff1e0ff */
[----:B------:R-:W-:-:S05]  /*1780*/  IADD3.X R5, R219, UR5, RZ, P0, !PT ;  /* 0x00000005db057c10 */ /* 0x000fca00087fe4ff */
[----:B------:R0:W5:Y:S01]  /*1790*/  LDG.E R30, desc[UR40][R4.64] ;  /* 0x00000028041e7981 */ /* 0x000162000c1e1900 */
[----:B------:R-:W-:Y:S05]  /*17a0*/  BRA `(.L_x_9468) ;  /* 0x0000000000107947 */ /* 0x000fea0003800000 */
.L_x_9467:
[----:B------:R-:W-:Y:S05]  /*17b0*/  @!P0 BRA `(.L_x_9468) ;  /* 0x00000000000c8947 */ /* 0x000fea0003800000 */
[----:B------:R-:W2:Y:S04]  /*17c0*/  LDG.E R3, desc[UR40][R8.64] ;  /* 0x0000002808037981 */ /* 0x000ea8000c1e1900 */
[----:B------:R-:W2:Y:S02]  /*17d0*/  LDG.E R30, desc[UR40][R8.64+0x4] ;  /* 0x00000428081e7981 */ /* 0x000ea4000c1e1900 */
[----:B--2---:R-:W-:-:S07]  /*17e0*/  IMAD.IADD R30, R30, 0x1, -R3 ;  /* 0x000000011e1e7824 */ /* 0x004fce00078e0a03 */
.L_x_9468:
[----:B------:R-:W-:Y:S02]  /*17f0*/  ULDC.64 UR4, c[0x0][0xa10] ;  /* 0x0002840000047ab9 */ /* 0x000fe40000000a00 */
[----:B------:R-:W-:-:S04]  /*1800*/  ISETP.NE.U32.AND P0, PT, RZ, UR4, PT ;  /* 0x00000004ff007c0c */ /* 0x000fc8000bf05070 */
[----:B------:R-:W-:Y:S01]  /*1810*/  ISETP.NE.AND.EX P0, PT, RZ, UR5, PT, P0 ;  /* 0x00000005ff007c0c */ /* 0x000fe2000bf05300 */
[----:B------:R-:W-:-:S12]  /*1820*/  ULDC.64 UR4, c[0x0][0xa30] ;  /* 0x00028c0000047ab9 */ /* 0x000fd80000000a00 */
[----:B0-----:R-:W0:Y:S01]  /*1830*/  @P0 LDC.64 R4, c[0x0][0xa10] ;  /* 0x00028400ff040b82 */ /* 0x001e220000000a00 */
[----:B------:R-:W-:-:S04]  /*1840*/  ISETP.NE.U32.AND P1, PT, RZ, UR4, PT ;  /* 0x00000004ff007c0c */ /* 0x000fc8000bf25070 */
[----:B------:R-:W-:Y:S01]  /*1850*/  ISETP.NE.AND.EX P1, PT, RZ, UR5, PT, P1 ;  /* 0x00000005ff007c0c */ /* 0x000fe2000bf25310 */
[----:B0-----:R-:W-:-:S05]  /*1860*/  @P0 IMAD.WIDE R4, R217, 0x4, R4 ;  /* 0x00000004d9040825 */ /* 0x001fca00078e0204 */
[----:B------:R-:W2:Y:S04]  /*1870*/  @P0 LDG.E R0, desc[UR40][R4.64] ;  /* 0x0000002804000981 */ /* 0x000ea8000c1e1900 */
[----:B------:R-:W2:Y:S03]  /*1880*/  @P0 LDG.E R3, desc[UR40][R4.64+0x4] ;  /* 0x0000042804030981 */ /* 0x000ea6000c1e1900 */
[----:B------:R-:W-:Y:S01]  /*1890*/  @P1 IADD3 R6, P2, R218, UR4, RZ ;  /* 0x00000004da061c10 */ /* 0x000fe2000ff5e0ff */
[----:B-----5:R-:W-:-:S03]  /*18a0*/  IMAD.MOV.U32 R154, RZ, RZ, R30 ;  /* 0x000000ffff9a7224 */ /* 0x020fc600078e001e */
[----:B------:R-:W-:-:S05]  /*18b0*/  @P1 IADD3.X R7, R219, UR5, RZ, P2, !PT ;  /* 0x00000005db071c10 */ /* 0x000fca00097fe4ff */
[----:B------:R0:W5:Y:S01]  /*18c0*/  @P1 LDG.E R154, desc[UR40][R6.64] ;  /* 0x00000028069a1981 */ /* 0x000162000c1e1900 */
[----:B------:R-:W-:Y:S01]  /*18d0*/  IMAD.IADD R11, R30, 0x1, -R11 ;  /* 0x000000011e0b7824 */ /* 0x000fe200078e0a0b */
[----:B------:R-:W-:Y:S01]  /*18e0*/  BSSY B0, `(.L_x_9469) ;  /* 0x000002a000007945 */ /* 0x000fe20003800000 */
[----:B------:R-:W-:Y:S02]  /*18f0*/  LOP3.LUT R223, R216, 0xff, RZ, 0xc0, !PT ;  /* 0x000000ffd8df7812 */ /* 0x000fe400078ec0ff */
[----:B------:R-:W-:Y:S01]  /*1900*/  SHF.R.U32.HI R216, RZ, 0x10, R216 ;  /* 0x00000010ffd87819 */ /* 0x000fe200000116d8 */
[----:B--2---:R-:W-:-:S04]  /*1910*/  @P0 IMAD.IADD R24, R3, 0x1, -R0 ;  /* 0x0000000103180824 */ /* 0x004fc800078e0a00 */
[----:B------:R-:W-:-:S04]  /*1920*/  IMAD.IADD R152, R11, 0x1, R24 ;  /* 0x000000010b987824 */ /* 0x000fc800078e0218 */
[C---:B------:R-:W-:Y:S01]  /*1930*/  VIADD R0, R152.reuse, 0x5f ;  /* 0x0000005f98007836 */ /* 0x040fe20000000000 */
[----:B------:R-:W-:-:S03]  /*1940*/  ISETP.GE.AND P3, PT, R152, 0x1, PT ;  /* 0x000000019800780c */ /* 0x000fc60003f66270 */
[----:B------:R-:W-:Y:S01]  /*1950*/  IMAD.HI R0, R0, 0x2aaaaaab, RZ ;  /* 0x2aaaaaab00007827 */ /* 0x000fe200078e02ff */
[----:B------:R-:W-:-:S04]  /*1960*/  P2R R29, PR, RZ, 0x8 ;  /* 0x00000008ff1d7803 */ /* 0x000fc80000000000 */
[----:B------:R-:W-:-:S04]  /*1970*/  SHF.R.U32.HI R173, RZ, 0x1f, R0 ;  /* 0x0000001fffad7819 */ /* 0x000fc80000011600 */
[----:B------:R-:W-:Y:S01]  /*1980*/  LEA.HI.SX32 R173, R0, R173, 0x1c ;  /* 0x000000ad00ad7211 */ /* 0x000fe200078fe2ff */
[----:B------:R-:W-:Y:S01]  /*1990*/  IMAD.MOV.U32 R0, RZ, RZ, RZ ;  /* 0x000000ffff007224 */ /* 0x000fe200078e00ff */
[----:B0-----:R-:W-:Y:S06]  /*19a0*/  @!P3 BRA `(.L_x_9470) ;  /* 0x000000000074b947 */ /* 0x001fec0003800000 */
        /* <DEDUP_REMOVED lines=29> */
.L_x_9470:
[----:B------:R-:W-:Y:S05]  /*1b80*/  BSYNC B0 ;  /* 0x0000000000007941 */ /* 0x000fea0003800000 */
.L_x_9469:
[----:B------:R-:W-:-:S05]  /*1b90*/  IMAD R3, R223, R0, RZ ;  /* 0x00000000df037224 */ /* 0x000fca00078e02ff */
        /* <DEDUP_REMOVED lines=12> */
[----:B------:R-:W-:Y:S02]  /*1c60*/  @P0 LEA.HI.SX32 R27, R0, R3, 0x1c ;  /* 0x00000003001b0211 */ /* 0x000fe400078fe2ff */
        /* <DEDUP_REMOVED lines=23> */
.L_x_9473:
[----:B------:R-:W-:Y:S05]  /*1de0*/  BSYNC B6 ;  /* 0x0000000000067941 */ /* 0x000fea0003800000 */
.L_x_9472:
        /* <DEDUP_REMOVED lines=20> */
.L_x_9475:
[----:B------:R-:W-:Y:S05]  /*1f30*/  BSYNC B6 ;  /* 0x0000000000067941 */ /* 0x000fea0003800000 */
.L_x_9474:
[----:B------:R-:W-:Y:S01]  /*1f40*/  ULDC.64 UR4, c[0x0][0x9f8] ;  /* 0x00027e0000047ab9 */ /* 0x000fe20000000a00 */
[----:B------:R-:W-:Y:S01]  /*1f50*/  IMAD.MOV.U32 R0, RZ, RZ, R217 ;  /* 0x000000ffff007224 */ /* 0x000fe200078e00d9 */
[----:B------:R-:W-:Y:S01]  /*1f60*/  ISETP.NE.U32.AND P0, PT, RZ, UR4, PT ;  /* 0x00000004ff007c0c */ /* 0x000fe2000bf05070 */
[----:B------:R-:W0:Y:S03]  /*1f70*/  LDC.64 R8, c[0x0][0x300] ;  /* 0x0000c000ff087b82 */ /* 0x000e260000000a00 */
[----:B------:R-:W-:Y:S01]  /*1f80*/  ISETP.NE.AND.EX P0, PT, RZ, UR5, PT, P0 ;  /* 0x00000005ff007c0c */ /* 0x000fe2000bf05300 */
[----:B------:R-:W1:Y:S01]  /*1f90*/  S2R R38, SR_TID.X ;  /* 0x0000000000267919 */ /* 0x000e620000002100 */
[----:B------:R-:W2:Y:S01]  /*1fa0*/  S2R R11, SR_TID.X ;  /* 0x00000000000b7919 */ /* 0x000ea20000002100 */
[----:B------:R-:W-:Y:S01]  /*1fb0*/  IMAD.IADD R59, R31, 0x1, R30 ;  /* 0x000000011f3b7824 */ /* 0x000fe200078e021e */
[----:B------:R-:W-:Y:S01]  /*1fc0*/  SHF.R.S32.HI R17, RZ, 0x1f, R16 ;  /* 0x0000001fff117819 */ /* 0x000fe20000011410 */
[----:B------:R-:W3:Y:S08]  /*1fd0*/  LDC.64 R56, c[0x0][0x408] ;  /* 0x00010200ff387b82 */ /* 0x000ef00000000a00 */
[----:B------:R-:W-:Y:S01]  /*1fe0*/  @P0 IADD3 R6, P1, R218, UR4, RZ ;  /* 0x00000004da060c10 */ /* 0x000fe2000ff3e0ff */
[----:B------:R-:W-:-:S02]  /*1ff0*/  VIADD R62, R16, 0x40 ;  /* 0x00000040103e7836 */ /* 0x000fc40000000000 */
[----:B------:R-:W-:Y:S01]  /*2000*/  VIADD R63, R16, 0x60 ;  /* 0x00000060103f7836 */ /* 0x000fe20000000000 */
[----:B------:R-:W-:Y:S01]  /*2010*/  @P0 IADD3.X R7, R219, UR5, RZ, P1, !PT ;  /* 0x00000005db070c10 */ /* 0x000fe20008ffe4ff */
[----:B------:R-:W-:Y:S01]  /*2020*/  ULDC.64 UR4, c[0x0][0xa08] ;  /* 0x0002820000047ab9 */ /* 0x000fe20000000a00 */
[----:B------:R-:W4:Y:S03]  /*2030*/  LDC R43, c[0x0][0x3f4] ;  /* 0x0000fd00ff2b7b82 */ /* 0x000f260000000800 */
[----:B------:R3:W4:Y:S01]  /*2040*/  @P0 LDG.E R0, desc[UR40][R6.64] ;  /* 0x0000002806000981 */ /* 0x000722000c1e1900 */
[----:B------:R-:W-:Y:S01]  /*2050*/  SHF.R.S32.HI R33, RZ, 0x1f, R59 ;  /* 0x0000001fff217819 */ /* 0x000fe2000001143b */
[-C--:B0-----:R-:W-:Y:S01]  /*2060*/  IMAD.WIDE.U32 R4, R59, R8.reuse, RZ ;  /* 0x000000083b047225 */ /* 0x081fe200078e00ff */
[----:B------:R-:W-:Y:S02]  /*2070*/  ISETP.NE.U32.AND P0, PT, RZ, UR4, PT ;  /* 0x00000004ff007c0c */ /* 0x000fe4000bf05070 */
[----:B------:R-:W0:Y:S01]  /*2080*/  LDC.64 R14, c[0x0][0x3f8] ;  /* 0x0000fe00ff0e7b82 */ /* 0x000e220000000a00 */
[-C--:B------:R-:W-:Y:S01]  /*2090*/  IMAD R10, R33, R8.reuse, RZ ;  /* 0x00000008210a7224 */ /* 0x080fe200078e02ff */
[----:B------:R-:W-:Y:S01]  /*20a0*/  ISETP.NE.AND.EX P0, PT, RZ, UR5, PT, P0 ;  /* 0x00000005ff007c0c */ /* 0x000fe2000bf05300 */
[----:B------:R-:W-:Y:S01]  /*20b0*/  ULDC.64 UR4, c[0x0][0x308] ;  /* 0x0000c20000047ab9 */ /* 0x000fe20000000a00 */
[----:B------:R-:W-:Y:S01]  /*20c0*/  IMAD.WIDE.U32 R60, R18, R8, R16 ;  /* 0x00000008123c7225 */ /* 0x000fe200078e0010 */
[----:B------:R-:W-:-:S02]  /*20d0*/  SHF.R.S32.HI R23, RZ, 0x1f, R22 ;  /* 0x0000001fff177819 */ /* 0x000fc40000011416 */
[----:B-1----:R-:W-:Y:S01]  /*20e0*/  SHF.R.U32.HI R38, RZ, 0x7, R38 ;  /* 0x00000007ff267819 */ /* 0x002fe20000011626 */
[----:B------:R-:W-:Y:S01]  /*20f0*/  IMAD R3, R59, R9, R10 ;  /* 0x000000093b037224 */ /* 0x000fe200078e020a */
[----:B------:R-:W-:Y:S01]  /*2100*/  SHF.L.U64.HI R66, R8, 0x6, R9 ;  /* 0x0000000608427819 */ /* 0x000fe20000010209 */
[----:B--2---:R-:W-:Y:S01]  /*2110*/  VIADD R11, R11, 0xffffff80 ;  /* 0xffffff800b0b7836 */ /* 0x004fe20000000000 */
[----:B------:R-:W-:Y:S01]  /*2120*/  ISETP.NE.AND P6, PT, R38, 0x1, PT ;  /* 0x000000012600780c */ /* 0x000fe20003fc5270 */
[----:B------:R-:W-:Y:S01]  /*2130*/  IMAD.IADD R5, R5, 0x1, R3 ;  /* 0x0000000105057824 */ /* 0x000fe200078e0203 */
[----:B---3--:R-:W-:Y:S01]  /*2140*/  SHF.L.U64.HI R70, R56, 0x6, R57 ;  /* 0x0000000638467819 */ /* 0x008fe20000010239 */
[----:B------:R-:W-:Y:S01]  /*2150*/  VIADD R10, R16, 0xc0 ;  /* 0x000000c0100a7836 */ /* 0x000fe20000000000 */
[----:B------:R-:W-:Y:S01]  /*2160*/  SHF.R.S32.HI R6, RZ, 0x1f, R11 ;  /* 0x0000001fff067819 */ /* 0x000fe2000001140b */
[----:B------:R-:W-:Y:S01]  /*2170*/  IMAD.WIDE.U32 R4, R215, UR4, R4 ;  /* 0x00000004d7047c25 */ /* 0x000fe2000f8e0004 */
[----:B------:R-:W-:-:S02]  /*2180*/  SHF.R.S32.HI R72, RZ, 0x1f, R220 ;  /* 0x0000001fff487819 */ /* 0x000fc400000114dc */
[----:B------:R-:W-:Y:S01]  /*2190*/  LEA.HI R36, R6, R11, RZ, 0x2 ;  /* 0x0000000b06247211 */ /* 0x000fe200078f10ff */
[----:B------:R-:W-:Y:S01]  /*21a0*/  IMAD R5, R215, UR5, R5 ;  /* 0x00000005d7057c24 */ /* 0x000fe2000f8e0205 */
[----:B------:R-:W-:Y:S01]  /*21b0*/  ULDC.64 UR4, c[0x0][0x310] ;  /* 0x0000c40000047ab9 */ /* 0x000fe20000000a00 */
[C---:B------:R-:W-:Y:S02]  /*21c0*/  VIADD R64, R16.reuse, 0x80 ;  /* 0x0000008010407836 */ /* 0x040fe40000000000 */
[----:B------:R-:W-:Y:S01]  /*21d0*/  VIADD R65, R16, 0xa0 ;  /* 0x000000a010417836 */ /* 0x000fe20000000000 */
[----:B0-----:R-:W-:Y:S01]  /*21e0*/  SHF.L.U64.HI R68, R14, 0x6, R15 ;  /* 0x000000060e447819 */ /* 0x001fe2000001020f */
[----:B------:R-:W-:Y:S02]  /*21f0*/  IMAD R30, R224, R56, RZ ;  /* 0x00000038e01e7224 */ /* 0x000fe400078e02ff */
[----:B------:R-:W-:Y:S01]  /*2200*/  VIADD R73, R38, 0x8 ;  /* 0x0000000826497836 */ /* 0x000fe20000000000 */
[----:B------:R-:W-:Y:S01]  /*2210*/  SHF.R.U32.HI R38, RZ, 0x3, R209 ;  /* 0x00000003ff267819 */ /* 0x000fe200000116d1 */
[----:B------:R-:W-:-:S02]  /*2220*/  IMAD R39, R18, R57, R30 ;  /* 0x0000003912277224 */ /* 0x000fc400078e021e */
[----:B------:R-:W-:-:S04]  /*2230*/  IMAD.WIDE.U32 R30, R18, R56, R16 ;  /* 0x00000038121e7225 */ /* 0x000fc800078e0010 */
[----:B------:R-:W-:Y:S02]  /*2240*/  IMAD.IADD R31, R39, 0x1, R31 ;  /* 0x00000001271f7824 */ /* 0x000fe400078e021f */
[----:B------:R-:W-:Y:S02]  /*2250*/  IMAD.MOV.U32 R88, RZ, RZ, 0x20 ;  /* 0x00000020ff587424 */ /* 0x000fe400078e00ff */
[----:B------:R-:W-:Y:S02]  /*2260*/  IMAD R75, R9, 0x60, RZ ;  /* 0x00000060094b7824 */ /* 0x000fe400078e02ff */
[----:B------:R-:W-:Y:S02]  /*2270*/  IMAD.SHL.U32 R67, R8, 0x40, RZ ;  /* 0x0000004008437824 */ /* 0x000fe400078e00ff */
[----:B------:R-:W-:Y:S02]  /*2280*/  IMAD.SHL.U32 R69, R14, 0x40, RZ ;  /* 0x000000400e457824 */ /* 0x000fe400078e00ff */
[----:B------:R-:W-:-:S02]  /*2290*/  IMAD R77, R57, 0x60, RZ ;  /* 0x00000060394d7824 */ /* 0x000fc400078e02ff */
[----:B------:R-:W-:Y:S02]  /*22a0*/  IMAD.SHL.U32 R71, R56, 0x40, RZ ;  /* 0x0000004038477824 */ /* 0x000fe400078e00ff */
[----:B-----5:R-:W-:-:S04]  /*22b0*/  IMAD.WIDE.U32 R30, R154, R56, R30 ;  /* 0x000000389a1e7225 */ /* 0x020fc800078e001e */
[----:B----4-:R-:W-:Y:S01]  /*22c0*/  IMAD.SHL.U32 R74, R43, 0x2, RZ ;  /* 0x000000022b4a7824 */ /* 0x010fe200078e00ff */
[----:B------:R-:W-:Y:S02]  /*22d0*/  SHF.R.S32.HI R3, RZ, 0x1f, R0 ;  /* 0x0000001fff037819 */ /* 0x000fe40000011400 */
[----:B------:R-:W-:Y:S02]  /*22e0*/  SEL R21, R0, RZ, !P0 ;  /* 0x000000ff00157207 */ /* 0x000fe40004000000 */
[----:B------:R-:W-:Y:S01]  /*22f0*/  SEL R20, R3, RZ, !P0 ;  /* 0x000000ff03147207 */ /* 0x000fe20004000000 */
[----:B------:R-:W-:Y:S02]  /*2300*/  IMAD R3, R224, R8, RZ ;  /* 0x00000008e0037224 */ /* 0x000fe400078e02ff */
[----:B------:R-:W-:-:S04]  /*2310*/  IMAD.WIDE.U32 R4, R21, UR4, R4 ;  /* 0x0000000415047c25 */ /* 0x000fc8000f8e0004 */
[----:B------:R-:W-:Y:S02]  /*2320*/  IMAD R0, R20, UR4, RZ ;  /* 0x0000000414007c24 */ /* 0x000fe4000f8e02ff */
[----:B------:R-:W-:Y:S01]  /*2330*/  IMAD R13, R18, R9, R3 ;  /* 0x00000009120d7224 */ /* 0x000fe200078e0203 */
[----:B------:R-:W-:Y:S01]  /*2340*/  IADD3 R3, P2, R4, R60, RZ ;  /* 0x0000003c04037210 */ /* 0x000fe20007f5e0ff */
[----:B------:R-:W-:Y:S01]  /*2350*/  IMAD R11, R21, UR5, R0 ;  /* 0x00000005150b7c24 */ /* 0x000fe2000f8e0200 */
[----:B------:R-:W-:Y:S05]  /*2360*/  @!P6 WARPSYNC.ALL ;  /* 0x000000000000e948 */ /* 0x000fea0003800000 */
[C---:B------:R-:W-:Y:S01]  /*2370*/  VIADD R0, R16.reuse, 0x20 ;  /* 0x0000002010007836 */ /* 0x040fe20000000000 */
[----:B------:R-:W-:Y:S01]  /*2380*/  ULDC UR4, c[0x0][0x320] ;  /* 0x0000c80000047ab9 */ /* 0x000fe20000000800 */
[----:B------:R-:W-:Y:S01]  /*2390*/  IMAD.IADD R60, R5, 0x1, R11 ;  /* 0x00000001053c7824 */ /* 0x000fe200078e020b */
[----:B------:R-:W-:Y:S01]  /*23a0*/  @!P6 BAR.SYNC.DEFER_BLOCKING 0x9, 0x100 ;  /* 0x024400000000eb1d */ /* 0x000fe20000010000 */
[C---:B------:R-:W-:Y:S01]  /*23b0*/  ISETP.GE.AND P0, PT, R16.reuse, UR4, PT ;  /* 0x0000000410007c0c */ /* 0x040fe2000bf06270 */
[----:B------:R-:W-:Y:S01]  /*23c0*/  VIADD R11, R16, 0xe0 ;  /* 0x000000e0100b7836 */ /* 0x000fe20000000000 */
[----:B------:R-:W-:Y:S01]  /*23d0*/  ISETP.GE.AND P1, PT, R0, UR4, PT ;  /* 0x0000000400007c0c */ /* 0x000fe2000bf26270 */
[----:B------:R-:W-:Y:S01]  /*23e0*/  IMAD.WIDE.U32 R8, R8, 0x60, RZ ;  /* 0x0000006008087825 */ /* 0x000fe200078e00ff */
[----:B------:R-:W-:Y:S01]  /*23f0*/  SEL R6, RZ, 0x1, P0 ;  /* 0x00000001ff067807 */ /* 0x000fe20000000000 */
[----:B------:R-:W-:Y:S01]  /*2400*/  ULDC.64 UR6, c[0x0][0x330] ;  /* 0x0000cc0000067ab9 */ /* 0x000fe20000000a00 */
[----:B------:R-:W-:Y:S01]  /*2410*/  SEL R7, RZ, 0xffffffff, P1 ;  /* 0xffffffffff077807 */ /* 0x000fe20000800000 */
[----:B------:R-:W-:Y:S01]  /*2420*/  IMAD.IADD R75, R9, 0x1, R75 ;  /* 0x00000001094b7824 */ /* 0x000fe200078e024b */
[----:B------:R-:W-:-:S02]  /*2430*/  IADD3.X R61, R60, R61, R13, P2, !PT ;  /* 0x0000003d3c3d7210 */ /* 0x000fc400017fe40d */
[----:B------:R-:W-:Y:S01]  /*2440*/  ISETP.GE.AND P1, PT, R62, UR4, PT ;  /* 0x000000043e007c0c */ /* 0x000fe2000bf26270 */
[----:B------:R-:W-:Y:S01]  /*2450*/  IMAD.SHL.U32 R7, R7, 0x2, RZ ;  /* 0x0000000207077824 */ /* 0x000fe200078e00ff */
[----:B------:R-:W-:Y:S02]  /*2460*/  ISETP.GE.AND P2, PT, R63, UR4, PT ;  /* 0x000000043f007c0c */ /* 0x000fe4000bf46270 */
[----:B------:R-:W-:Y:S02]  /*2470*/  ISETP.GE.AND P0, PT, R10, UR4, PT ;  /* 0x000000040a007c0c */ /* 0x000fe4000bf06270 */
[----:B------:R-:W-:Y:S02]  /*2480*/  ISETP.GE.AND P3, PT, R11, UR4, PT ;  /* 0x000000040b007c0c */ /* 0x000fe4000bf66270 */
[----:B------:R-:W-:Y:S01]  /*2490*/  LOP3.LUT R10, R7, 0x2, R6, 0xe2, !PT ;  /* 0x00000002070a7812 */ /* 0x000fe200078ee206 */
[----:B------:R-:W-:Y:S01]  /*24a0*/  IMAD.WIDE.U32 R6, R215, UR6, R16 ;  /* 0x00000006d7067c25 */ /* 0x000fe2000f8e0010 */
[----:B------:R-:W-:-:S02]  /*24b0*/  SEL R11, RZ, 0x4, P1 ;  /* 0x00000004ff0b7807 */ /* 0x000fc40000800000 */
[----:B------:R-:W-:Y:S01]  /*24c0*/  SEL R12, RZ, 0x8, P2 ;  /* 0x00000008ff0c7807 */ /* 0x000fe20001000000 */
[----:B------:R-:W-:Y:S01]  /*24d0*/  IMAD R7, R215, UR7, R7 ;  /* 0x00000007d7077c24 */ /* 0x000fe2000f8e0207 */
[----:B------:R-:W-:Y:S02]  /*24e0*/  ISETP.GE.AND P1, PT, R64, UR4, PT ;  /* 0x0000000440007c0c */ /* 0x000fe4000bf26270 */
[----:B------:R-:W-:Y:S01]  /*24f0*/  ISETP.GE.AND P2, PT, R65, UR4, PT ;  /* 0x0000000441007c0c */ /* 0x000fe2000bf46270 */
[----:B------:R-:W-:Y:S01]  /*2500*/  ULDC.64 UR4, c[0x0][0x338] ;  /* 0x0000ce0000047ab9 */ /* 0x000fe20000000a00 */
[----:B------:R-:W-:Y:S01]  /*2510*/  LOP3.LUT R10, R12, R10, R11, 0xfe, !PT ;  /* 0x0000000a0c0a7212 */ /* 0x000fe200078efe0b */
[----:B------:R-:W-:Y:S01]  /*2520*/  IMAD R13, R20, UR4, RZ ;  /* 0x00000004140d7c24 */ /* 0x000fe2000f8e02ff */
[----:B------:R-:W-:Y:S01]  /*2530*/  SEL R11, RZ, 0x10, P1 ;  /* 0x00000010ff0b7807 */ /* 0x000fe20000800000 */
[C---:B------:R-:W-:Y:S01]  /*2540*/  IMAD.WIDE.U32 R6, R21.reuse, UR4, R6 ;  /* 0x0000000415067c25 */ /* 0x040fe2000f8e0006 */
[----:B------:R-:W-:Y:S01]  /*2550*/  SEL R12, RZ, 0x20, P2 ;  /* 0x00000020ff0c7807 */ /* 0x000fe20001000000 */
[----:B------:R-:W-:Y:S01]  /*2560*/  ULDC UR4, c[0x0][0x2f4] ;  /* 0x0000bd0000047ab9 */ /* 0x000fe20000000800 */
[----:B------:R-:W-:Y:S01]  /*2570*/  IADD3 R58, P1, R18, R59, RZ ;  /* 0x0000003b123a7210 */ /* 0x000fe20007f3e0ff */
[----:B------:R-:W-:Y:S01]  /*2580*/  IMAD R41, R21, UR5, R13 ;  /* 0x0000000515297c24 */ /* 0x000fe2000f8e020d */
[----:B------:R-:W-:Y:S01]  /*2590*/  LOP3.LUT R11, R12, R10, R11, 0xfe, !PT ;  /* 0x0000000a0c0b7212 */ /* 0x000fe200078efe0b */
[----:B------:R-:W-:Y:S01]  /*25a0*/  IMAD.WIDE.U32 R20, R18, R56, R22 ;  /* 0x0000003812147225 */ /* 0x000fe200078e0016 */
[----:B------:R-:W-:-:S02]  /*25b0*/  SEL R10, RZ, 0x40, P0 ;  /* 0x00000040ff0a7807 */ /* 0x000fc40000000000 */
[----:B------:R-:W-:Y:S01]  /*25c0*/  ISETP.GE.AND P0, PT, R16, R43, PT ;  /* 0x0000002b1000720c */ /* 0x000fe20003f06270 */
[----:B------:R-:W-:Y:S01]  /*25d0*/  IMAD.IADD R21, R21, 0x1, R39 ;  /* 0x0000000115157824 */ /* 0x000fe200078e0227 */
[----:B------:R-:W-:Y:S01]  /*25e0*/  SHF.R.S32.HI R39, RZ, 0x1f, R36 ;  /* 0x0000001fff277819 */ /* 0x000fe20000011424 */
[----:B------:R-:W-:Y:S01]  /*25f0*/  IMAD.WIDE.U32 R12, R18, R14, R16 ;  /* 0x0000000e120c7225 */ /* 0x000fe200078e0010 */
[----:B------:R-:W-:Y:S02]  /*2600*/  LOP3.LUT R94, R11, R10, RZ, 0xfc, !PT ;  /* 0x0000000a0b5e7212 */ /* 0x000fe400078efcff */
[----:B------:R-:W-:Y:S01]  /*2610*/  LEA.HI R39, R39, R18, RZ, 0x3 ;  /* 0x0000001227277211 */ /* 0x000fe200078f18ff */
[CC--:B------:R-:W-:Y:S01]  /*2620*/  IMAD R10, R224.reuse, R14.reuse, RZ ;  /* 0x0000000ee00a7224 */ /* 0x0c0fe200078e02ff */
[----:B------:R-:W-:Y:S01]  /*2630*/  SEL R35, R43, RZ, P0 ;  /* 0x000000ff2b237207 */ /* 0x000fe20000000000 */
[----:B------:R-:W-:Y:S01]  /*2640*/  IMAD.X R59, R224, 0x1, R33, P1 ;  /* 0x00000001e03b7824 */ /* 0x000fe200008e0621 */
[----:B------:R-:W-:Y:S01]  /*2650*/  LOP3.LUT R39, R39, 0xfffffff8, RZ, 0xc0, !PT ;  /* 0xfffffff827277812 */ /* 0x000fe200078ec0ff */
[C---:B------:R-:W-:Y:S01]  /*2660*/  IMAD R37, R18.reuse, R15, R10 ;  /* 0x0000000f12257224 */ /* 0x040fe200078e020a */
[----:B------:R-:W-:Y:S01]  /*2670*/  SEL R93, RZ, 0xffffff80, P3 ;  /* 0xffffff80ff5d7807 */ /* 0x000fe20001800000 */
[----:B------:R-:W-:Y:S01]  /*2680*/  IMAD.WIDE.U32 R10, R18, R14, R22 ;  /* 0x0000000e120a7225 */ /* 0x000fe200078e0016 */
[----:B------:R-:W-:-:S02]  /*2690*/  ISETP.GE.AND P2, PT, R0, UR4, PT ;  /* 0x0000000400007c0c */ /* 0x000fc4000bf46270 */
[----:B------:R-:W-:Y:S01]  /*26a0*/  LOP3.LUT R93, R94, 0x80, R93, 0xc8, !PT ;  /* 0x000000805e5d7812 */ /* 0x000fe200078ec85d */
[----:B------:R-:W-:Y:S01]  /*26b0*/  IMAD.IADD R35, R16, 0x1, R35 ;  /* 0x0000000110237824 */ /* 0x000fe200078e0223 */
[----:B------:R-:W-:Y:S01]  /*26c0*/  LOP3.LUT R94, R94, 0x40, RZ, 0xc0, !PT ;  /* 0x000000405e5e7812 */ /* 0x000fe200078ec0ff */
[----:B------:R-:W-:Y:S02]  /*26d0*/  IMAD.IADD R39, R18, 0x1, -R39 ;  /* 0x0000000112277824 */ /* 0x000fe400078e0a27 */
[----:B------:R-:W-:Y:S01]  /*26e0*/  IMAD.IADD R11, R11, 0x1, R37 ;  /* 0x000000010b0b7824 */ /* 0x000fe200078e0225 */
[----:B------:R-:W-:Y:S01]  /*26f0*/  SHF.R.S32.HI R32, RZ, 0x1f, R35 ;  /* 0x0000001fff207819 */ /* 0x000fe20000011423 */
[----:B------:R-:W-:Y:S01]  /*2700*/  IMAD.IADD R13, R37, 0x1, R13 ;  /* 0x00000001250d7824 */ /* 0x000fe200078e020d */
[----:B------:R-:W-:Y:S01]  /*2710*/  SHF.R.S32.HI R37, RZ, 0x1f, R154 ;  /* 0x0000001fff257819 */ /* 0x000fe2000001149a */
[----:B------:R-:W-:Y:S01]  /*2720*/  IMAD.SHL.U32 R82, R39, 0x40, RZ ;  /* 0x0000004027527824 */ /* 0x000fe200078e00ff */
[----:B------:R-:W-:Y:S01]  /*2730*/  LEA.HI R32, R32, R35, RZ, 0x3 ;  /* 0x0000002320207211 */ /* 0x000fe200078f18ff */
[----:B------:R-:W-:Y:S01]  /*2740*/  IMAD R35, R15, 0x60, RZ ;  /* 0x000000600f237824 */ /* 0x000fe200078e02ff */
[----:B------:R-:W-:Y:S01]  /*2750*/  LOP3.LUT P1, RZ, R39, 0x4, RZ, 0xc0, !PT ;  /* 0x0000000427ff7812 */ /* 0x000fe2000782c0ff */
[C---:B------:R-:W-:Y:S01]  /*2760*/  IMAD R34, R37.reuse, R14, RZ ;  /* 0x0000000e25227224 */ /* 0x040fe200078e02ff */
[----:B------:R-:W-:Y:S01]  /*2770*/  LOP3.LUT R82, R82, 0x1c0, RZ, 0xc0, !PT ;  /* 0x000001c052527812 */ /* 0x000fe200078ec0ff */
[----:B------:R-:W-:Y:S01]  /*2780*/  IMAD R37, R37, R56, RZ ;  /* 0x0000003825257224 */ /* 0x000fe200078e02ff */
[----:B------:R-:W-:Y:S01]  /*2790*/  LOP3.LUT R33, R209, 0x38, R32, 0xf8, !PT ;  /* 0x00000038d1217812 */ /* 0x000fe200078ef820 */
[C---:B------:R-:W-:Y:S01]  /*27a0*/  IMAD R79, R154.reuse, R15, R34 ;  /* 0x0000000f9a4f7224 */ /* 0x040fe200078e0222 */
[----:B------:R-:W-:Y:S01]  /*27b0*/  SHF.R.U32.HI R85, RZ, 0x3, R82 ;  /* 0x00000003ff557819 */ /* 0x000fe20000011652 */
[----:B------:R-:W-:Y:S01]  /*27c0*/  IMAD.WIDE.U32 R10, R154, R14, R10 ;  /* 0x0000000e9a0a7225 */ /* 0x000fe200078e000a */
[----:B------:R-:W-:-:S02]  /*27d0*/  LOP3.LUT R34, R82, 0x18, R16, 0xf8, !PT ;  /* 0x0000001852227812 */ /* 0x000fc400078ef810 */
[----:B------:R-:W-:Y:S01]  /*27e0*/  LOP3.LUT R33, R33, R38, RZ, 0x3c, !PT ;  /* 0x0000002621217212 */ /* 0x000fe200078e3cff */
[----:B------:R-:W-:Y:S01]  /*27f0*/  IMAD.WIDE.U32 R12, R154, R14, R12 ;  /* 0x0000000e9a0c7225 */ /* 0x000fe200078e000c */
[--C-:B------:R-:W-:Y:S02]  /*2800*/  SHF.R.S32.HI R83, RZ, 0x3, R32.reuse ;  /* 0x00000003ff537819 */ /* 0x100fe40000011420 */
[----:B------:R-:W-:Y:S01]  /*2810*/  LOP3.LUT R84, R32, 0xfffffff8, RZ, 0xc0, !PT ;  /* 0xfffffff820547812 */ /* 0x000fe200078ec0ff */
[----:B------:R-:W-:Y:S01]  /*2820*/  IMAD.IADD R87, R212, 0x1, R33 ;  /* 0x00000001d4577824 */ /* 0x000fe200078e0221 */
[----:B------:R-:W-:Y:S01]  /*2830*/  LOP3.LUT R32, R82, 0x38, R32, 0xf8, !PT ;  /* 0x0000003852207812 */ /* 0x000fe200078ef820 */
[----:B------:R-:W-:Y:S01]  /*2840*/  IMAD R37, R154, R57, R37 ;  /* 0x000000399a257224 */ /* 0x000fe200078e0225 */
[----:B------:R-:W-:Y:S01]  /*2850*/  LOP3.LUT R89, R34, R85, RZ, 0x3c, !PT ;  /* 0x0000005522597212 */ /* 0x000fe200078e3cff */
[----:B------:R-:W-:Y:S01]  /*2860*/  IMAD.WIDE.U32 R20, R154, R56, R20 ;  /* 0x000000389a147225 */ /* 0x000fe200078e0014 */
[----:B------:R-:W-:-:S02]  /*2870*/  SEL R88, R88, 0xffffffe0, !P1 ;  /* 0xffffffe058587807 */ /* 0x000fc40004800000 */
[----:B------:R-:W-:Y:S01]  /*2880*/  LOP3.LUT R33, R32, R85, RZ, 0x3c, !PT ;  /* 0x0000005520217212 */ /* 0x000fe200078e3cff */
[----:B------:R-:W-:Y:S01]  /*2890*/  IMAD.WIDE.U32 R14, R14, 0x60, RZ ;  /* 0x000000600e0e7825 */ /* 0x000fe200078e00ff */
[----:B------:R-:W-:Y:S02]  /*28a0*/  SHF.R.S32.HI R86, RZ, 0x1f, R84 ;  /* 0x0000001fff567819 */ /* 0x000fe40000011454 */
[----:B------:R-:W-:Y:S01]  /*28b0*/  ISETP.GE.AND P1, PT, R16, UR4, PT ;  /* 0x0000000410007c0c */ /* 0x000fe2000bf26270 */
[----:B------:R-:W-:-:S04]  /*28c0*/  IMAD.WIDE.U32 R56, R56, 0x60, RZ ;  /* 0x0000006038387825 */ /* 0x000fc800078e00ff */
[----:B------:R-:W-:Y:S02]  /*28d0*/  IMAD R89, R210, 0x200, R89 ;  /* 0x00000200d2597824 */ /* 0x000fe400078e0259 */
[----:B------:R-:W-:Y:S02]  /*28e0*/  IMAD.IADD R78, R11, 0x1, R79 ;  /* 0x000000010b4e7824 */ /* 0x000fe400078e024f */
[----:B------:R-:W-:Y:S02]  /*28f0*/  IMAD.IADD R76, R15, 0x1, R35 ;  /* 0x000000010f4c7824 */ /* 0x000fe400078e0223 */
[----:B------:R-:W-:Y:S02]  /*2900*/  IMAD.IADD R77, R57, 0x1, R77 ;  /* 0x00000001394d7824 */ /* 0x000fe400078e024d */
[----:B------:R-:W-:Y:S02]  /*2910*/  IMAD.IADD R79, R79, 0x1, R13 ;  /* 0x000000014f4f7824 */ /* 0x000fe400078e020d */
[----:B------:R-:W-:-:S02]  /*2920*/  IMAD.IADD R80, R21, 0x1, R37 ;  /* 0x0000000115507824 */ /* 0x000fc400078e0225 */
[----:B------:R-:W-:Y:S02]  /*2930*/  IMAD.IADD R81, R37, 0x1, R31 ;  /* 0x0000000125517824 */ /* 0x000fe400078e021f */
[----:B------:R-:W-:Y:S02]  /*2940*/  IMAD R90, R210, 0x200, R33 ;  /* 0x00000200d25a7824 */ /* 0x000fe400078e0221 */
[----:B------:R-:W-:Y:S02]  /*2950*/  IMAD.IADD R91, R88, 0x1, R89 ;  /* 0x00000001585b7824 */ /* 0x000fe400078e0259 */
[----:B------:R-:W-:-:S07]  /*2960*/  IMAD.IADD R92, R7, 0x1, R41 ;  /* 0x00000001075c7824 */ /* 0x000fce00078e0229 */
.L_x_9523:
[----:B------:R-:W-:Y:S01]  /*2970*/  VIADD R45, R27, 0xffffffff ;  /* 0xffffffff1b2d7836 */ /* 0x000fe20000000000 */
[----:B0-----:R-:W0:Y:S01]  /*2980*/  LDC.64 R98, c[0x0][0x2e8] ;  /* 0x0000ba00ff627b82 */ /* 0x001e220000000a00 */
        /* <DEDUP_REMOVED lines=8> */
[----:B------:R-:W-:Y:S01]  /*2a10*/  IADD3 R27, P3, P4, R3, R100, R67 ;  /* 0x00000064031b7210 */ /* 0x000fe20007c7e043 */
[----:B------:R-:W-:-:S02]  /*2a20*/  IMAD R103, R103, 0x2, R26 ;  /* 0x0000000267677824 */ /* 0x000fc400078e021a */
[----:B------:R-:W-:-:S05]  /*2a30*/  IMAD.IADD R50, R101, 0x1, R33 ;  /* 0x0000000165327824 */ /* 0x000fca00078e0221 */
[----:B------:R-:W-:Y:S02]  /*2a40*/  IADD3.X R32, R61, R50, R66, P3, P4 ;  /* 0x000000323d207210 */ /* 0x000fe40001fe8442 */
[----:B------:R-:W-:-:S04]  /*2a50*/  IADD3 R33, P4, R3, R100, RZ ;  /* 0x0000006403217210 */ /* 0x000fc80007f9e0ff */
[-C--:B0-----:R-:W-:Y:S01]  /*2a60*/  LEA R42, P3, R33, R98.reuse, 0x1 ;  /* 0x00000062212a7211 */ /* 0x081fe200078608ff */
[----:B------:R-:W-:Y:S01]  /*2a70*/  IMAD.X R34, R50, 0x1, R61, P4 ;  /* 0x0000000132227824 */ /* 0x000fe200020e063d */
[----:B------:R-:W-:-:S04]  /*2a80*/  LEA R40, P4, R27, R98, 0x1 ;  /* 0x000000621b287211 */ /* 0x000fc800078808ff */
[-C--:B------:R-:W-:Y:S02]  /*2a90*/  LEA.HI.X R43, R33, R99.reuse, R34, 0x1, P3 ;  /* 0x00000063212b7211 */ /* 0x080fe400018f0c22 */
[----:B-1----:R-:W-:Y:S02]  /*2aa0*/  ISETP.GE.AND P3, PT, R102, 0x1, PT ;  /* 0x000000016600780c */ /* 0x002fe40003f66270 */
[----:B------:R-:W-:Y:S01]  /*2ab0*/  LEA.HI.X R41, R27, R99, R32, 0x1, P4 ;  /* 0x000000631b297211 */ /* 0x000fe200020f0c20 */
[----:B------:R-:W-:Y:S01]  /*2ac0*/  IMAD R27, R2, 0x1800, R89 ;  /* 0x00001800021b7824 */ /* 0x000fe200078e0259 */
[----:B------:R-:W-:-:S03]  /*2ad0*/  ISETP.GT.AND P4, PT, R45, R28, PT ;  /* 0x0000001c2d00720c */ /* 0x000fc60003f84270 */
[----:B------:R-:W-:Y:S01]  /*2ae0*/  IMAD R104, R27, 0x2, R26 ;  /* 0x000000021b687824 */ /* 0x000fe200078e021a */
[----:B------:R-:W-:Y:S01]  /*2af0*/  P2R R96, PR, RZ, 0x10 ;  /* 0x00000010ff607803 */ /* 0x000fe20000000000 */
[----:B------:R-:W-:-:S04]  /*2b00*/  IMAD.MOV.U32 R27, RZ, RZ, R45 ;  /* 0x000000ffff1b7224 */ /* 0x000fc800078e002d */
        /* <DEDUP_REMOVED lines=30> */
[----:B------:R-:W-:-:S05]  /*2cf0*/  IADD3 R48, P3, R20, R34, RZ ;  /* 0x0000002214307210 */ /* 0x000fca0007f7e0ff */
[----:B------:R-:W-:Y:S01]  /*2d00*/  IMAD.X R49, R105, 0x1, R80, P3 ;  /* 0x0000000169317824 */ /* 0x000fe200018e0650 */
        /* <DEDUP_REMOVED lines=13> */
.L_x_9480:
[----:B------:R-:W-:Y:S05]  /*2de0*/  BSYNC B1 ;  /* 0x0000000000017941 */ /* 0x000fea0003800000 */
.L_x_9479:
[----:B------:R-:W-:Y:S01]  /*2df0*/  ISETP.GE.AND P5, PT, R220, R97, PT ;  /* 0x00000061dc00720c */ /* 0x000fe20003fa6270 */
[----:B------:R-:W-:Y:S01]  /*2e00*/  BSSY B1, `(.L_x_9481) ;  /* 0x0000018000017945 */ /* 0x000fe20003800000 */
[----:B0----5:R-:W-:Y:S02]  /*2e10*/  IMAD.MOV.U32 R98, RZ, RZ, R50 ;  /* 0x000000ffff627224 */ /* 0x021fe400078e0032 */
[----:B------:R-:W-:-:S09]  /*2e20*/  IMAD.MOV.U32 R99, RZ, RZ, R51 ;  /* 0x000000ffff637224 */ /* 0x000fd200078e0033 */
[----:B------:R-:W-:Y:S05]  /*2e30*/  @P5 BRA `(.L_x_9482) ;  /* 0x0000000000505947 */ /* 0x000fea0003800000 */
[----:B------:R-:W-:Y:S01]  /*2e40*/  IADD3 R33, P3, P6, R10, R32, R69 ;  /* 0x000000200a217210 */ /* 0x000fe20007e7e045 */
[----:B------:R-:W-:Y:S01]  /*2e50*/  ULDC.64 UR4, c[0x0][0x3e8] ;  /* 0x0000fa0000047ab9 */ /* 0x000fe20000000a00 */
[----:B------:R-:W-:Y:S02]  /*2e60*/  CS2R R44, SRZ ;  /* 0x00000000002c7805 */ /* 0x000fe4000001ff00 */
[----:B------:R-:W-:Y:S02]  /*2e70*/  CS2R R46, SRZ ;  /* 0x00000000002e7805 */ /* 0x000fe4000001ff00 */
[----:B------:R-:W-:Y:S02]  /*2e80*/  IADD3.X R38, R78, R95, R68, P3, P6 ;  /* 0x0000005f4e267210 */ /* 0x000fe40001fec444 */
[----:B------:R-:W-:-:S04]  /*2e90*/  IADD3 R35, P3, P6, R20, R34, R71 ;  /* 0x0000002214237210 */ /* 0x000fc80007e7e047 */
        /* <DEDUP_REMOVED lines=14> */
.L_x_9482:
[----:B------:R-:W-:Y:S05]  /*2f80*/  BSYNC B1 ;  /* 0x0000000000017941 */ /* 0x000fea0003800000 */
.L_x_9481:
[----:B0-----:R-:W-:Y:S01]  /*2f90*/  IMAD.MOV.U32 R32, RZ, RZ, R52 ;  /* 0x000000ffff207224 */ /* 0x001fe200078e0034 */
[----:B------:R-:W-:Y:S01]  /*2fa0*/  UISETP.NE.AND UP0, UPT, UR44, 0x3, UPT ;  /* 0x000000032c00788c */ /* 0x000fe2000bf05270 */
[----:B------:R-:W-:Y:S01]  /*2fb0*/  IMAD.MOV.U32 R33, RZ, RZ, R53 ;  /* 0x000000ffff217224 */ /* 0x000fe200078e0035 */
[C---:B------:R-:W-:Y:S01]  /*2fc0*/  PRMT R121, R99.reuse, 0x7610, R121 ;  /* 0x0000761063797816 */ /* 0x040fe20000000079 */
[----:B------:R-:W-:Y:S01]  /*2fd0*/  IMAD.MOV.U32 R34, RZ, RZ, R54 ;  /* 0x000000ffff227224 */ /* 0x000fe200078e0036 */
[----:B------:R-:W-:Y:S01]  /*2fe0*/  PRMT R99, R99, 0x5410, R32 ;  /* 0x0000541063637816 */ /* 0x000fe20000000020 */
[----:B------:R-:W-:Y:S01]  /*2ff0*/  IMAD.MOV.U32 R32, RZ, RZ, R48 ;  /* 0x000000ffff207224 */ /* 0x000fe200078e0030 */
[----:B------:R-:W-:Y:S01]  /*3000*/  PRMT R100, R100, 0x5410, R33 ;  /* 0x0000541064647816 */ /* 0x000fe20000000021 */
[----:B------:R-:W-:Y:S01]  /*3010*/  IMAD.MOV.U32 R33, RZ, RZ, R49 ;  /* 0x000000ffff217224 */ /* 0x000fe200078e0031 */
[----:B------:R-:W-:Y:S01]  /*3020*/  PLOP3.LUT P3, PT, PT, PT, UP0, 0x80, 0x0 ;  /* 0x000000000000781c */ /* 0x000fe20003f6f008 */
[----:B------:R-:W-:Y:S01]  /*3030*/  IMAD.MOV.U32 R35, RZ, RZ, R55 ;  /* 0x000000ffff237224 */ /* 0x000fe200078e0037 */
[----:B------:R-:W-:Y:S01]  /*3040*/  PRMT R101, R101, 0x5410, R32 ;  /* 0x0000541065657816 */ /* 0x000fe20000000020 */
[----:B-----5:R-:W-:Y:S01]  /*3050*/  IMAD.MOV.U32 R32, RZ, RZ, R38 ;  /* 0x000000ffff207224 */ /* 0x020fe200078e0026 */
        /* <DEDUP_REMOVED lines=15> */
[----:B------:R-:W-:Y:S02]  /*3150*/  PRMT R100, R32, 0x7610, R100 ;  /* 0x0000761020647816 */ /* 0x000fe40000000064 */
[----:B------:R-:W-:-:S02]  /*3160*/  PRMT R101, R33, 0x7610, R101 ;  /* 0x0000761021657816 */ /* 0x000fc40000000065 */
[----:B------:R-:W-:Y:S02]  /*3170*/  PRMT R107, R34, 0x7610, R107 ;  /* 0x00007610226b7816 */ /* 0x000fe4000000006b */
[----:B------:R-:W-:Y:S01]  /*3180*/  PRMT R105, R35, 0x7610, R105 ;  /* 0x0000761023697816 */ /* 0x000fe20000000069 */
[----:B------:R-:W-:Y:S06]  /*3190*/  @!P3 BRA `(.L_x_9483) ;  /* 0x000000000004b947 */ /* 0x000fec0003800000 */
[----:B------:R-:W-:Y:S01]  /*31a0*/  BPT.TRAP 0x1 ;  /* 0x000000040000795c */ /* 0x000fe20000300000 */
.L_x_9483:
[----:B------:R-:W-:Y:S01]  /*31b0*/  IMAD R95, R2, 0x8, R19 ;  /* 0x00000008025f7824 */ /* 0x000fe200078e0213 */
[----:B------:R-:W-:Y:S01]  /*31c0*/  SHF.L.U32 R106, R201, 0x1f, RZ ;  /* 0x0000001fc96a7819 */ /* 0x000fe200000006ff */
[----:B------:R-:W-:Y:S03]  /*31d0*/  BSSY B1, `(.L_x_9484) ;  /* 0x0000003000017945 */ /* 0x000fe60003800000 */
[----:B------:R-:W0:Y:S02]  /*31e0*/  SYNCS.PHASECHK.TRANS64.TRYWAIT P6, [R95+URZ+0x22890], R106 ;  /* 0x0228906a5f0075a7 */ /* 0x000e2400080c017f */
[----:B0-----:R-:W-:Y:S05]  /*31f0*/  @!P6 BRA `(.L_x_9485) ;  /* 0x00000168005ce947 */ /* 0x001fea0003800000 */
.L_x_9772:
[----:B------:R-:W-:Y:S05]  /*3200*/  BSYNC B1 ;  /* 0x0000000000017941 */ /* 0x000fea0003800000 */
.L_x_9484:
[----:B------:R-:W-:Y:S04]  /*3210*/  BSSY B1, `(.L_x_9486) ;  /* 0x000006b000017945 */ /* 0x000fe80003800000 */
[----:B------:R-:W-:Y:S05]  /*3220*/  @P4 BRA `(.L_x_9487) ;  /* 0x0000000400a44947 */ /* 0x000fea0003800000 */
[----:B------:R-:W-:Y:S04]  /*3230*/  BSSY B2, `(.L_x_9488) ;  /* 0x0000034000027945 */ /* 0x000fe80003800000 */
[----:B------:R-:W-:Y:S05]  /*3240*/  @P1 BRA `(.L_x_9489) ;  /* 0x0000000000c81947 */ /* 0x000fea0003800000 */
[----:B------:R1:W2:Y:S01]  /*3250*/  LDS.128 R32, [R104] ;  /* 0x0000000068207984 */ /* 0x0002a20000000c00 */
[----:B------:R-:W-:Y:S01]  /*3260*/  ISETP.GE.AND P4, PT, R22, R102, PT ;  /* 0x000000661600720c */ /* 0x000fe20003f86270 */
[----:B------:R-:W-:-:S12]  /*3270*/  BSSY B3, `(.L_x_9490) ;  /* 0x000002e000037945 */ /* 0x000fd80003800000 */
[----:B-1----:R-:W-:Y:S05]  /*3280*/  @P4 BRA `(.L_x_9491) ;  /* 0x0000000000b04947 */ /* 0x002fea0003800000 */
[----:B------:R-:W-:Y:S02]  /*3290*/  SHF.R.U64 R110, R52, 0x10, R53 ;  /* 0x00000010346e7819 */ /* 0x000fe40000001235 */
[----:B------:R-:W-:Y:S02]  /*32a0*/  SHF.R.U64 R114, R54, 0x10, R55 ;  /* 0x0000001036727819 */ /* 0x000fe40000001237 */
[----:B------:R-:W-:Y:S01]  /*32b0*/  SHF.R.U32.HI R112, RZ, 0x10, R53 ;  /* 0x00000010ff707819 */ /* 0x000fe20000011635 */
[C---:B--2---:R-:W-:Y:S01]  /*32c0*/  IMAD.U32 R53, R34.reuse, 0x10000, RZ ;  /* 0x0001000022357824 */ /* 0x044fe200078e00ff */
[----:B------:R-:W-:Y:S02]  /*32d0*/  SHF.R.U32.HI R116, RZ, 0x10, R55 ;  /* 0x00000010ff747819 */ /* 0x000fe40000011637 */
[----:B------:R-:W-:Y:S01]  /*32e0*/  LOP3.LUT R54, R34, 0xffff0000, RZ, 0xc0, !PT ;  /* 0xffff000022367812 */ /* 0x000fe200078ec0ff */
[C---:B------:R-:W-:Y:S01]  /*32f0*/  IMAD.U32 R34, R35.reuse, 0x10000, RZ ;  /* 0x0001000023227824 */ /* 0x040fe200078e00ff */
[----:B------:R-:W-:-:S02]  /*3300*/  LOP3.LUT R52, R35, 0xffff0000, RZ, 0xc0, !PT ;  /* 0xffff000023347812 */ /* 0x000fc400078ec0ff */
[----:B------:R-:W-:Y:S01]  /*3310*/  PRMT R35, R99, 0x5432, R110 ;  /* 0x0000543263237816 */ /* 0x000fe2000000006e */
[----:B------:R-:W-:Y:S01]  /*3320*/  IMAD.U32 R110, R33, 0x10000, RZ ;  /* 0x00010000216e7824 */ /* 0x000fe200078e00ff */
        /* <DEDUP_REMOVED lines=8> */
[----:B------:R-:W-:Y:S01]  /*33b0*/  PRMT R112, R100, 0x5432, R112 ;  /* 0x0000543264707816 */ /* 0x000fe20000000070 */
[C---:B------:R-:W-:Y:S01]  /*33c0*/  FMUL.FTZ R119, R55.reuse, R115 ;  /* 0x0000007337777220 */ /* 0x040fe20000410000 */
[----:B------:R-:W-:Y:S01]  /*33d0*/  FMUL.FTZ R120, R54, R117 ;  /* 0x0000007536787220 */ /* 0x000fe20000410000 */
[----:B------:R-:W-:Y:S01]  /*33e0*/  FMUL.FTZ R118, R55, R111 ;  /* 0x0000006f37767220 */ /* 0x000fe20000410000 */
[----:B------:R-:W-:Y:S01]  /*33f0*/  LOP3.LUT R55, R32, 0xffff0000, RZ, 0xc0, !PT ;  /* 0xffff000020377812 */ /* 0x000fe200078ec0ff */
[----:B------:R-:W-:-:S02]  /*3400*/  IMAD.U32 R113, R112, 0x10000, RZ ;  /* 0x0001000070717824 */ /* 0x000fc400078e00ff */
[C---:B------:R-:W-:Y:S01]  /*3410*/  FFMA.FTZ R32, R110.reuse, R111, -R119 ;  /* 0x0000006f6e207223 */ /* 0x040fe20000010877 */
[----:B------:R-:W-:Y:S01]  /*3420*/  FFMA.FTZ R115, R110, R115, R118 ;  /* 0x000000736e737223 */ /* 0x000fe20000010076 */
[----:B------:R-:W-:Y:S01]  /*3430*/  LOP3.LUT R111, R112, 0xffff0000, RZ, 0xc0, !PT ;  /* 0xffff0000706f7812 */ /* 0x000fe200078ec0ff */
[-C--:B------:R-:W-:Y:S01]  /*3440*/  FMUL.FTZ R110, R54, R113.reuse ;  /* 0x00000071366e7220 */ /* 0x080fe20000410000 */
[----:B------:R-:W-:Y:S01]  /*3450*/  FFMA.FTZ R120, R53, R113, -R120 ;  /* 0x0000007135787223 */ /* 0x000fe20000010878 */
[----:B------:R-:W-:Y:S01]  /*3460*/  LOP3.LUT R113, R116, 0xffff0000, RZ, 0xc0, !PT ;  /* 0xffff000074717812 */ /* 0x000fe200078ec0ff */
[----:B------:R-:W-:Y:S02]  /*3470*/  IMAD.U32 R54, R35, 0x10000, RZ ;  /* 0x0001000023367824 */ /* 0x000fe400078e00ff */
        /* <DEDUP_REMOVED lines=12> */
[----:B------:R-:W-:-:S07]  /*3540*/  F2FP.BF16.F32.PACK_AB R32, R55, R52 ;  /* 0x000000343720723e */ /* 0x000fce00000010ff */
.L_x_9491:
[----:B------:R-:W-:Y:S05]  /*3550*/  BSYNC B3 ;  /* 0x0000000000037941 */ /* 0x000fea0003800000 */
.L_x_9490:
[----:B--2---:R1:W-:Y:S02]  /*3560*/  STG.E.128 desc[UR40][R42.64], R32 ;  /* 0x000000202a007986 */ /* 0x0043e4000c101d28 */
.L_x_9489:
[----:B------:R-:W-:Y:S05]  /*3570*/  BSYNC B2 ;  /* 0x0000000000027941 */ /* 0x000fea0003800000 */
.L_x_9488:
[----:B------:R-:W-:Y:S05]  /*3580*/  @P2 BRA `(.L_x_9487) ;  /* 0x0000000000cc2947 */ /* 0x000fea0003800000 */
[----:B-1----:R1:W2:Y:S01]  /*3590*/  LDS.128 R32, [R103] ;  /* 0x0000000067207984 */ /* 0x0022a20000000c00 */
[----:B------:R-:W-:Y:S01]  /*35a0*/  ISETP.GE.AND P4, PT, R202, R102, PT ;  /* 0x00000066ca00720c */ /* 0x000fe20003f86270 */
[----:B------:R-:W-:-:S12]  /*35b0*/  BSSY B2, `(.L_x_9492) ;  /* 0x000002f000027945 */ /* 0x000fd80003800000 */
[----:B-1----:R-:W-:Y:S05]  /*35c0*/  @P4 BRA `(.L_x_9493) ;  /* 0x0000000000b44947 */ /* 0x002fea0003800000 */
[----:B------:R-:W-:Y:S02]  /*35d0*/  SHF.R.U32.HI R111, RZ, 0x10, R49 ;  /* 0x00000010ff6f7819 */ /* 0x000fe40000011631 */
[----:B------:R-:W-:Y:S02]  /*35e0*/  SHF.R.U32.HI R53, RZ, 0x10, R51 ;  /* 0x00000010ff357819 */ /* 0x000fe40000011633 */
[----:B------:R-:W-:Y:S02]  /*35f0*/  SHF.R.U64 R110, R48, 0x10, R49 ;  /* 0x00000010306e7819 */ /* 0x000fe40000001231 */
[----:B------:R-:W-:Y:S02]  /*3600*/  PRMT R111, R122, 0x5410, R111 ;  /* 0x000054107a6f7816 */ /* 0x000fe4000000006f */
[----:B------:R-:W-:Y:S01]  /*3610*/  SHF.R.U64 R52, R50, 0x10, R51 ;  /* 0x0000001032347819 */ /* 0x000fe20000001233 */
[----:B--2---:R-:W-:Y:S01]  /*3620*/  IMAD.U32 R50, R34, 0x10000, RZ ;  /* 0x0001000022327824 */ /* 0x004fe200078e00ff */
[----:B------:R-:W-:Y:S01]  /*3630*/  PRMT R53, R121, 0x5410, R53 ;  /* 0x0000541079357816 */ /* 0x000fe20000000035 */
[----:B------:R-:W-:Y:S01]  /*3640*/  IMAD.U32 R113, R111, 0x10000, RZ ;  /* 0x000100006f717824 */ /* 0x000fe200078e00ff */
[----:B------:R-:W-:-:S02]  /*3650*/  PRMT R110, R101, 0x5432, R110 ;  /* 0x00005432656e7816 */ /* 0x000fc4000000006e */
[----:B------:R-:W-:Y:S01]  /*3660*/  LOP3.LUT R51, R34, 0xffff0000, RZ, 0xc0, !PT ;  /* 0xffff000022337812 */ /* 0x000fe200078ec0ff */
[----:B------:R-:W-:Y:S01]  /*3670*/  IMAD.U32 R55, R53, 0x10000, RZ ;  /* 0x0001000035377824 */ /* 0x000fe200078e00ff */
[----:B------:R-:W-:Y:S01]  /*3680*/  PRMT R52, R98, 0x5432, R52 ;  /* 0x0000543262347816 */ /* 0x000fe20000000034 */
[----:B------:R-:W-:Y:S01]  /*3690*/  IMAD.U32 R34, R35, 0x10000, RZ ;  /* 0x0001000023227824 */ /* 0x000fe200078e00ff */
[----:B------:R-:W-:Y:S01]  /*36a0*/  LOP3.LUT R49, R33, 0xffff0000, RZ, 0xc0, !PT ;  /* 0xffff000021317812 */ /* 0x000fe200078ec0ff */
[C---:B------:R-:W-:Y:S01]  /*36b0*/  FMUL.FTZ R115, R51.reuse, R113 ;  /* 0x0000007133737220 */ /* 0x040fe20000410000 */
[----:B------:R-:W-:Y:S01]  /*36c0*/  LOP3.LUT R112, R110, 0xffff0000, RZ, 0xc0, !PT ;  /* 0xffff00006e707812 */ /* 0x000fe200078ec0ff */
[-C--:B------:R-:W-:Y:S01]  /*36d0*/  FMUL.FTZ R51, R51, R55.reuse ;  /* 0x0000003733337220 */ /* 0x080fe20000410000 */
[----:B------:R-:W-:Y:S01]  /*36e0*/  LOP3.LUT R48, R35, 0xffff0000, RZ, 0xc0, !PT ;  /* 0xffff000023307812 */ /* 0x000fe200078ec0ff */
[----:B------:R-:W-:Y:S01]  /*36f0*/  IMAD.U32 R35, R33, 0x10000, RZ ;  /* 0x0001000021237824 */ /* 0x000fe200078e00ff */
[----:B------:R-:W-:Y:S01]  /*3700*/  LOP3.LUT R54, R52, 0xffff0000, RZ, 0xc0, !PT ;  /* 0xffff000034367812 */ /* 0x000fe200078ec0ff */
[----:B------:R-:W-:Y:S01]  /*3710*/  FMUL.FTZ R114, R49, R112 ;  /* 0x0000007031727220 */ /* 0x000fe20000410000 */
[----:B------:R-:W-:Y:S01]  /*3720*/  LOP3.LUT R111, R111, 0xffff0000, RZ, 0xc0, !PT ;  /* 0xffff00006f6f7812 */ /* 0x000fe200078ec0ff */
[----:B------:R-:W-:Y:S01]  /*3730*/  IMAD.U32 R33, R32, 0x10000, RZ ;  /* 0x0001000020217824 */ /* 0x000fe200078e00ff */
[----:B------:R-:W-:Y:S01]  /*3740*/  LOP3.LUT R53, R53, 0xffff0000, RZ, 0xc0, !PT ;  /* 0xffff000035357812 */ /* 0x000fe200078ec0ff */
[----:B------:R-:W-:Y:S01]  /*3750*/  FFMA.FTZ R115, R50, R55, -R115 ;  /* 0x0000003732737223 */ /* 0x000fe20000010873 */
[-C--:B------:R-:W-:Y:S01]  /*3760*/  FMUL.FTZ R49, R49, R54.reuse ;  /* 0x0000003631317220 */ /* 0x080fe20000410000 */
[----:B------:R-:W-:Y:S01]  /*3770*/  LOP3.LUT R32, R32, 0xffff0000, RZ, 0xc0, !PT ;  /* 0xffff000020207812 */ /* 0x000fe200078ec0ff */
[----:B------:R-:W-:Y:S01]  /*3780*/  FFMA.FTZ R114, R35, R54, -R114 ;  /* 0x0000003623727223 */ /* 0x000fe20000010872 */
[----:B------:R-:W-:Y:S01]  /*3790*/  FFMA.FTZ R50, R50, R113, R51 ;  /* 0x0000007132327223 */ /* 0x000fe20000010033 */
[----:B------:R-:W-:-:S02]  /*37a0*/  IMAD.U32 R110, R110, 0x10000, RZ ;  /* 0x000100006e6e7824 */ /* 0x000fc400078e00ff */
[----:B------:R-:W-:Y:S01]  /*37b0*/  FMUL.FTZ R51, R48, R111 ;  /* 0x0000006f30337220 */ /* 0x000fe20000410000 */
[----:B------:R-:W-:Y:S02]  /*37c0*/  IMAD.U32 R52, R52, 0x10000, RZ ;  /* 0x0001000034347824 */ /* 0x000fe400078e00ff */
[-C--:B------:R-:W-:Y:S01]  /*37d0*/  FMUL.FTZ R54, R48, R53.reuse ;  /* 0x0000003530367220 */ /* 0x080fe20000410000 */
[----:B------:R-:W-:Y:S01]  /*37e0*/  FFMA.FTZ R49, R35, R112, R49 ;  /* 0x0000007023317223 */ /* 0x000fe20000010031 */
        /* <DEDUP_REMOVED lines=10> */
[----:B------:R-:W-:-:S07]  /*3890*/  IMAD.MOV.U32 R35, RZ, RZ, R51 ;  /* 0x000000ffff237224 */ /* 0x000fce00078e0033 */
.L_x_9493:
[----:B------:R-:W-:Y:S05]  /*38a0*/  BSYNC B2 ;  /* 0x0000000000027941 */ /* 0x000fea0003800000 */
.L_x_9492:
[----:B--2---:R2:W-:Y:S02]  /*38b0*/  STG.E.128 desc[UR40][R42.64+0x40], R32 ;  /* 0x000040202a007986 */ /* 0x0045e4000c101d28 */
.L_x_9487:
[----:B------:R-:W-:Y:S05]  /*38c0*/  BSYNC B1 ;  /* 0x0000000000017941 */ /* 0x000fea0003800000 */
.L_x_9486:
[----:B------:R-:W-:Y:S05]  /*38d0*/  @P5 BRA `(.L_x_9494) ;  /* 0x0000001c00805947 */ /* 0x000fea0003800000 */
[----:B------:R-:W-:Y:S04]  /*38e0*/  BSSY B1, `(.L_x_9495) ;  /* 0x0000036000017945 */ /* 0x000fe80003800000 */
[----:B------:R-:W-:Y:S05]  /*38f0*/  @P1 BRA `(.L_x_9496) ;  /* 0x0000000000d01947 */ /* 0x000fea0003800000 */
[----:B-12---:R1:W2:Y:S01]  /*3900*/  LDS.128 R32, [R104+0x2000] ;  /* 0x0020000068207984 */ /* 0x0062a20000000c00 */
        /* <DEDUP_REMOVED lines=21> */
[----:B------:R-:W-:-:S02]  /*3a60*/  IMAD.U32 R34, R33, 0x10000, RZ ;  /* 0x0001000021227824 */ /* 0x000fc400078e00ff */
[C---:B------:R-:W-:Y:S01]  /*3a70*/  FMUL.FTZ R51, R35.reuse, R48 ;  /* 0x0000003023337220 */ /* 0x040fe20000410000 */
[C---:B------:R-:W-:Y:S02]  /*3a80*/  IMAD.U32 R33, R32.reuse, 0x10000, RZ ;  /* 0x0001000020217824 */ /* 0x040fe400078e00ff */
[-C--:B------:R-:W-:Y:S01]  /*3a90*/  FMUL.FTZ R35, R35, R46.reuse ;  /* 0x0000002e23237220 */ /* 0x080fe20000410000 */
[----:B------:R-:W-:Y:S01]  /*3aa0*/  LOP3.LUT R32, R32, 0xffff0000, RZ, 0xc0, !PT ;  /* 0xffff000020207812 */ /* 0x000fe200078ec0ff */
[C---:B------:R-:W-:Y:S01]  /*3ab0*/  FMUL.FTZ R53, R43.reuse, R49 ;  /* 0x000000312b357220 */ /* 0x040fe20000410000 */
[-C--:B------:R-:W-:Y:S01]  /*3ac0*/  FMUL.FTZ R43, R43, R47.reuse ;  /* 0x0000002f2b2b7220 */ /* 0x080fe20000410000 */
        /* <DEDUP_REMOVED lines=21> */
.L_x_9498:
[----:B------:R-:W-:Y:S05]  /*3c20*/  BSYNC B2 ;  /* 0x0000000000027941 */ /* 0x000fea0003800000 */
.L_x_9497:
[----:B--2---:R3:W-:Y:S02]  /*3c30*/  STG.E.128 desc[UR40][R40.64], R32 ;  /* 0x0000002028007986 */ /* 0x0047e4000c101d28 */
.L_x_9496:
[----:B------:R-:W-:Y:S05]  /*3c40*/  BSYNC B1 ;  /* 0x0000000000017941 */ /* 0x000fea0003800000 */
.L_x_9495:
[----:B------:R-:W-:Y:S05]  /*3c50*/  @P2 BRA `(.L_x_9494) ;  /* 0x0000001800a02947 */ /* 0x000fea0003800000 */
[----:B-123--:R1:W2:Y:S01]  /*3c60*/  LDS.128 R32, [R103+0x2000] ;  /* 0x0020000067207984 */ /* 0x00e2a20000000c00 */
[----:B------:R-:W-:Y:S01]  /*3c70*/  ISETP.GE.AND P4, PT, R202, R102, PT ;  /* 0x00000066ca00720c */ /* 0x000fe20003f86270 */
[----:B------:R-:W-:-:S12]  /*3c80*/  BSSY B1, `(.L_x_9499) ;  /* 0x0000030000017945 */ /* 0x000fd80003800000 */
[----:B-1----:R-:W-:Y:S05]  /*3c90*/  @P4 BRA `(.L_x_9500) ;  /* 0x0000000000b84947 */ /* 0x002fea0003800000 */
[----:B------:R-:W-:Y:S02]  /*3ca0*/  SHF.R.U32.HI R42, RZ, 0x10, R37 ;  /* 0x00000010ff2a7819 */ /* 0x000fe40000011625 */
[----:B------:R-:W-:Y:S02]  /*3cb0*/  SHF.R.U32.HI R44, RZ, 0x10, R39 ;  /* 0x00000010ff2c7819 */ /* 0x000fe40000011627 */
[----:B------:R-:W-:Y:S01]  /*3cc0*/  SHF.R.U64 R43, R36, 0x10, R37 ;  /* 0x00000010242b7819 */ /* 0x000fe20000001225 */
[----:B--2---:R-:W-:Y:S01]  /*3cd0*/  IMAD.U32 R36, R34, 0x10000, RZ ;  /* 0x0001000022247824 */ /* 0x004fe200078e00ff */
[----:B------:R-:W-:Y:S01]  /*3ce0*/  SHF.R.U64 R45, R38, 0x10, R39 ;  /* 0x00000010262d7819 */ /* 0x000fe20000001227 */
[----:B------:R-:W-:Y:S01]  /*3cf0*/  IMAD.U32 R38, R35, 0x10000, RZ ;  /* 0x0001000023267824 */ /* 0x000fe200078e00ff */
[----:B------:R-:W-:Y:S02]  /*3d00*/  PRMT R101, R101, 0x5410, R42 ;  /* 0x0000541065657816 */ /* 0x000fe4000000002a */
[----:B------:R-:W-:-:S02]  /*3d10*/  PRMT R99, R99, 0x5410, R44 ;  /* 0x0000541063637816 */ /* 0x000fc4000000002c */
[----:B------:R-:W-:Y:S02]  /*3d20*/  PRMT R100, R100, 0x5410, R43 ;  /* 0x0000541064647816 */ /* 0x000fe4000000002b */
[----:B------:R-:W-:Y:S01]  /*3d30*/  LOP3.LUT R37, R34, 0xffff0000, RZ, 0xc0, !PT ;  /* 0xffff000022257812 */ /* 0x000fe200078ec0ff */
[----:B------:R-:W-:Y:S01]  /*3d40*/  IMAD.U32 R43, R99, 0x10000, RZ ;  /* 0x00010000632b7824 */ /* 0x000fe200078e00ff */
[----:B------:R-:W-:Y:S01]  /*3d50*/  LOP3.LUT R39, R35, 0xffff0000, RZ, 0xc0, !PT ;  /* 0xffff000023277812 */ /* 0x000fe200078ec0ff */
[----:B------:R-:W-:Y:S01]  /*3d60*/  IMAD.U32 R34, R33, 0x10000, RZ ;  /* 0x0001000021227824 */ /* 0x000fe200078e00ff */
[----:B------:R-:W-:Y:S01]  /*3d70*/  PRMT R98, R98, 0x5410, R45 ;  /* 0x0000541062627816 */ /* 0x000fe2000000002d */
[----:B------:R-:W-:Y:S01]  /*3d80*/  IMAD.U32 R45, R101, 0x10000, RZ ;  /* 0x00010000652d7824 */ /* 0x000fe200078e00ff */
[----:B------:R-:W-:Y:S01]  /*3d90*/  LOP3.LUT R35, R33, 0xffff0000, RZ, 0xc0, !PT ;  /* 0xffff000021237812 */ /* 0x000fe200078ec0ff */
[----:B------:R-:W-:Y:S01]  /*3da0*/  IMAD.U32 R33, R32, 0x10000, RZ ;  /* 0x0001000020217824 */ /* 0x000fe200078e00ff */
[----:B------:R-:W-:Y:S01]  /*3db0*/  LOP3.LUT R44, R100, 0xffff0000, RZ, 0xc0, !PT ;  /* 0xffff0000642c7812 */ /* 0x000fe200078ec0ff */
[C---:B------:R-:W-:Y:S01]  /*3dc0*/  FMUL.FTZ R49, R37.reuse, R45 ;  /* 0x0000002d25317220 */ /* 0x040fe20000410000 */
[----:B------:R-:W-:Y:S01]  /*3dd0*/  LOP3.LUT R42, R98, 0xffff0000, RZ, 0xc0, !PT ;  /* 0xffff0000622a7812 */ /* 0x000fe200078ec0ff */
[-C--:B------:R-:W-:Y:S01]  /*3de0*/  FMUL.FTZ R37, R37, R43.reuse ;  /* 0x0000002b25257220 */ /* 0x080fe20000410000 */
[----:B------:R-:W-:Y:S01]  /*3df0*/  LOP3.LUT R101, R101, 0xffff0000, RZ, 0xc0, !PT ;  /* 0xffff000065657812 */ /* 0x000fe200078ec0ff */
[----:B------:R-:W-:Y:S01]  /*3e00*/  FMUL.FTZ R47, R35, R44 ;  /* 0x0000002c232f7220 */ /* 0x000fe20000410000 */
[----:B------:R-:W-:Y:S01]  /*3e10*/  LOP3.LUT R99, R99, 0xffff0000, RZ, 0xc0, !PT ;  /* 0xffff000063637812 */ /* 0x000fe200078ec0ff */
[----:B------:R-:W-:Y:S01]  /*3e20*/  FFMA.FTZ R49, R36, R43, -R49 ;  /* 0x0000002b24317223 */ /* 0x000fe20000010831 */
[-C--:B------:R-:W-:Y:S01]  /*3e30*/  FMUL.FTZ R35, R35, R42.reuse ;  /* 0x0000002a23237220 */ /* 0x080fe20000410000 */
[----:B------:R-:W-:Y:S01]  /*3e40*/  LOP3.LUT R32, R32, 0xffff0000, RZ, 0xc0, !PT ;  /* 0xffff000020207812 */ /* 0x000fe200078ec0ff */
[----:B------:R-:W-:Y:S01]  /*3e50*/  FFMA.FTZ R47, R34, R42, -R47 ;  /* 0x0000002a222f7223 */ /* 0x000fe2000001082f */
[----:B------:R-:W-:Y:S01]  /*3e60*/  FFMA.FTZ R36, R36, R45, R37 ;  /* 0x0000002d24247223 */ /* 0x000fe20000010025 */
[----:B------:R-:W-:-:S02]  /*3e70*/  IMAD.U32 R100, R100, 0x10000, RZ ;  /* 0x0001000064647824 */ /* 0x000fc400078e00ff */
[C---:B------:R-:W-:Y:S01]  /*3e80*/  FMUL.FTZ R37, R39.reuse, R101 ;  /* 0x0000006527257220 */ /* 0x040fe20000410000 */
        /* <DEDUP_REMOVED lines=15> */
.L_x_9500:
[----:B------:R-:W-:Y:S05]  /*3f80*/  BSYNC B1 ;  /* 0x0000000000017941 */ /* 0x000fea0003800000 */
.L_x_9499:
[----:B--2---:R4:W-:Y:S01]  /*3f90*/  STG.E.128 desc[UR40][R40.64+0x40], R32 ;  /* 0x0000402028007986 */ /* 0x0049e2000c101d28 */
[----:B------:R-:W-:Y:S05]  /*3fa0*/  BRA `(.L_x_9494) ;  /* 0x0000001400cc7947 */ /* 0x000fea0003800000 */
.L_x_9478:
[----:B------:R-:W-:Y:S02]  /*3fb0*/  ISETP.GE.AND P3, PT, R220, R97, PT ;  /* 0x00000061dc00720c */ /* 0x000fe40003f66270 */
[----:B------:R-:W-:Y:S02]  /*3fc0*/  CS2R R38, SRZ ;  /* 0x0000000000267805 */ /* 0x000fe4000001ff00 */
[----:B------:R-:W-:-:S13]  /*3fd0*/  ISETP.GE.OR P3, PT, R16, R102, P3 ;  /* 0x000000661000720c */ /* 0x000fda0001f66670 */
[----:B------:R-:W-:Y:S01]  /*3fe0*/  @!P3 IADD3 R33, P4, P5, R12, R32, R69 ;  /* 0x000000200c21b210 */ /* 0x000fe20007d9e045 */
[----:B------:R-:W0:Y:S03]  /*3ff0*/  @!P3 LDC.64 R44, c[0x0][0x3e8] ;  /* 0x0000fa00ff2cbb82 */ /* 0x000e260000000a00 */
[----:B------:R-:W-:Y:S02]  /*4000*/  @!P3 IADD3.X R36, R79, R95, R68, P4, P5 ;  /* 0x0000005f4f24b210 */ /* 0x000fe400027ea444 */
[----:B------:R-:W-:-:S03]  /*4010*/  @!P3 IADD3 R46, P4, P5, R30, R34, R71 ;  /* 0x000000221e2eb210 */ /* 0x000fc60007d9e047 */
[----:B------:R-:W1:Y:S01]  /*4020*/  @!P3 LDC.64 R48, c[0x0][0x400] ;  /* 0x00010000ff30bb82 */ /* 0x000e620000000a00 */
[----:B------:R-:W-:Y:S02]  /*4030*/  @!P3 IADD3.X R47, R81, R105, R70, P4, P5 ;  /* 0x00000069512fb210 */ /* 0x000fe400027ea446 */
[----:B------:R-:W-:-:S04]  /*4040*/  ISETP.GE.AND P4, PT, R18, R97, PT ;  /* 0x000000611200720c */ /* 0x000fc80003f86270 */
[----:B------:R-:W-:-:S13]  /*4050*/  ISETP.GE.OR P4, PT, R16, R102, P4 ;  /* 0x000000661000720c */ /* 0x000fda0002786670 */
[----:B------:R-:W2:Y:S01]  /*4060*/  @!P4 LDC.64 R40, c[0x0][0x3e8] ;  /* 0x0000fa00ff28cb82 */ /* 0x000ea20000000a00 */
[----:B------:R-:W-:-:S05]  /*4070*/  @!P4 IADD3 R32, P5, R12, R32, RZ ;  /* 0x000000200c20c210 */ /* 0x000fca0007fbe0ff */
[----:B------:R-:W-:Y:S02]  /*4080*/  @!P4 IMAD.X R35, R95, 0x1, R79, P5 ;  /* 0x000000015f23c824 */ /* 0x000fe400028e064f */
[----:B------:R-:W3:Y:S01]  /*4090*/  @!P4 LDC.64 R42, c[0x0][0x400] ;  /* 0x00010000ff2acb82 */ /* 0x000ee20000000a00 */
[----:B--2---:R-:W-:-:S04]  /*40a0*/  @!P4 LEA R40, P5, R32, R40, 0x1 ;  /* 0x000000282028c211 */ /* 0x004fc800078a08ff */
[----:B------:R-:W-:Y:S02]  /*40b0*/  @!P4 LEA.HI.X R41, R32, R41, R35, 0x1, P5 ;  /* 0x000000292029c211 */ /* 0x000fe400028f0c23 */
[----:B------:R-:W-:-:S05]  /*40c0*/  @!P4 IADD3 R34, P5, R30, R34, RZ ;  /* 0x000000221e22c210 */ /* 0x000fca0007fbe0ff */
[----:B------:R-:W-:Y:S01]  /*40d0*/  @!P4 IMAD.X R32, R105, 0x1, R81, P5 ;  /* 0x000000016920c824 */ /* 0x000fe200028e0651 */
[----:B---3--:R-:W-:-:S04]  /*40e0*/  @!P4 LEA R42, P5, R34, R42, 0x1 ;  /* 0x0000002a222ac211 */ /* 0x008fc800078a08ff */
[----:B------:R-:W-:Y:S02]  /*40f0*/  @!P4 LEA.HI.X R43, R34, R43, R32, 0x1, P5 ;  /* 0x0000002b222bc211 */ /* 0x000fe400028f0c20 */
[----:B------:R-:W-:Y:S02]  /*4100*/  CS2R R34, SRZ ;  /* 0x0000000000227805 */ /* 0x000fe4000001ff00 */
[----:B0-----:R-:W-:-:S04]  /*4110*/  @!P3 LEA R44, P5, R33, R44, 0x1 ;  /* 0x0000002c212cb211 */ /* 0x001fc800078a08ff */
[----:B------:R-:W-:Y:S02]  /*4120*/  @!P3 LEA.HI.X R45, R33, R45, R36, 0x1, P5 ;  /* 0x0000002d212db211 */ /* 0x000fe400028f0c24 */
[----:B------:R-:W-:Y:S02]  /*4130*/  CS2R R32, SRZ ;  /* 0x0000000000207805 */ /* 0x000fe4000001ff00 */
[----:B------:R-:W-:-:S04]  /*4140*/  CS2R R36, SRZ ;  /* 0x0000000000247805 */ /* 0x000fc8000001ff00 */
[----:B------:R0:W2:Y:S04]  /*4150*/  @!P4 LDG.E.128 R32, desc[UR40][R40.64] ;  /* 0x000000282820c981 */ /* 0x0000a8000c1e1d00 */
[----:B------:R3:W4:Y:S01]  /*4160*/  @!P4 LDG.E.128 R36, desc[UR40][R42.64] ;  /* 0x000000282a24c981 */ /* 0x000722000c1e1d00 */
[----:B-1----:R-:W-:-:S04]  /*4170*/  @!P3 LEA R48, P4, R46, R48, 0x1 ;  /* 0x000000302e30b211 */ /* 0x002fc800078808ff */
[----:B------:R-:W-:Y:S02]  /*4180*/  @!P3 LEA.HI.X R49, R46, R49, R47, 0x1, P4 ;  /* 0x000000312e31b211 */ /* 0x000fe400020f0c2f */
[----:B0-----:R-:W-:Y:S02]  /*4190*/  CS2R R40, SRZ ;  /* 0x0000000000287805 */ /* 0x001fe4000001ff00 */
[----:B---3--:R-:W-:Y:S02]  /*41a0*/  CS2R R42, SRZ ;  /* 0x00000000002a7805 */ /* 0x008fe4000001ff00 */
[----:B------:R-:W-:-:S04]  /*41b0*/  CS2R R46, SRZ ;  /* 0x00000000002e7805 */ /* 0x000fc8000001ff00 */
[----:B------:R0:W3:Y:S02]  /*41c0*/  @!P3 LDG.E.128 R40, desc[UR40][R44.64] ;  /* 0x000000282c28b981 */ /* 0x0000e4000c1e1d00 */
[----:B0-----:R-:W-:-:S06]  /*41d0*/  CS2R R44, SRZ ;  /* 0x00000000002c7805 */ /* 0x001fcc000001ff00 */
[----:B------:R0:W5:Y:S01]  /*41e0*/  @!P3 LDG.E.128 R44, desc[UR40][R48.64] ;  /* 0x00000028302cb981 */ /* 0x000162000c1e1d00 */
[----:B------:R-:W-:Y:S01]  /*41f0*/  UISETP.NE.AND UP0, UPT, UR44, 0x3, UPT ;  /* 0x000000032c00788c */ /* 0x000fe2000bf05270 */
[----:B------:R-:W-:-:S05]  /*4200*/  ISETP.GE.AND P4, PT, R16, R102, PT ;  /* 0x000000661000720c */ /* 0x000fca0003f86270 */
[----:B------:R-:W-:Y:S01]  /*4210*/  PLOP3.LUT P3, PT, PT, PT, UP0, 0x80, 0x0 ;  /* 0x000000000000781c */ /* 0x000fe20003f6f008 */
[----:B--2---:R-:W-:Y:S02]  /*4220*/  IMAD.MOV.U32 R51, RZ, RZ, R34 ;  /* 0x000000ffff337224 */ /* 0x004fe400078e0022 */
[----:B------:R-:W-:Y:S02]  /*4230*/  IMAD.MOV.U32 R52, RZ, RZ, R35 ;  /* 0x000000ffff347224 */ /* 0x000fe400078e0023 */
[----:B------:R-:W-:Y:S01]  /*4240*/  IMAD.MOV.U32 R54, RZ, RZ, R33 ;  /* 0x000000ffff367224 */ /* 0x000fe200078e0021 */
[----:B------:R-:W-:Y:S01]  /*4250*/  PRMT R119, R119, 0x5410, R51 ;  /* 0x0000541077777816 */ /* 0x000fe20000000033 */
[----:B----4-:R-:W-:Y:S01]  /*4260*/  IMAD.MOV.U32 R51, RZ, RZ, R38 ;  /* 0x000000ffff337224 */ /* 0x010fe200078e0026 */
[----:B------:R-:W-:Y:S01]  /*4270*/  PRMT R128, R52, 0x7610, R128 ;  /* 0x0000761034807816 */ /* 0x000fe20000000080 */
[----:B0-----:R-:W-:Y:S01]  /*4280*/  IMAD.MOV.U32 R48, RZ, RZ, R39 ;  /* 0x000000ffff307224 */ /* 0x001fe200078e0027 */
        /* <DEDUP_REMOVED lines=17> */
[----:B-----5:R-:W-:Y:S02]  /*43a0*/  IMAD.MOV.U32 R48, RZ, RZ, R46 ;  /* 0x000000ffff307224 */ /* 0x020fe400078e002e */
        /* <DEDUP_REMOVED lines=9> */
.L_x_9501:
[----:B------:R-:W-:Y:S01]  /*4440*/  IMAD R95, R2, 0x8, R19 ;  /* 0x00000008025f7824 */ /* 0x000fe200078e0213 */
[----:B------:R-:W-:Y:S01]  /*4450*/  SHF.L.U32 R106, R201, 0x1f, RZ ;  /* 0x0000001fc96a7819 */ /* 0x000fe200000006ff */
[----:B------:R-:W0:Y:S01]  /*4460*/  LDC R107, c[0x0][0x2f4] ;  /* 0x0000bd00ff6b7b82 */ /* 0x000e220000000800 */
[----:B------:R-:W-:Y:S01]  /*4470*/  BSSY B1, `(.L_x_9502) ;  /* 0x0000006000017945 */ /* 0x000fe20003800000 */
[----:B------:R-:W-:Y:S01]  /*4480*/  IMAD.MOV.U32 R101, RZ, RZ, R50 ;  /* 0x000000ffff657224 */ /* 0x000fe200078e0032 */
[----:B------:R-:W1:Y:S05]  /*4490*/  SYNCS.PHASECHK.TRANS64.TRYWAIT P5, [R95+URZ+0x22890], R106 ;  /* 0x0228906a5f0075a7 */ /* 0x000e6a00080a017f */
[----:B------:R-:W2:Y:S01]  /*44a0*/  LDC.64 R102, c[0x0][0x300] ;  /* 0x0000c000ff667b82 */ /* 0x000ea20000000a00 */
[----:B0-----:R-:W-:Y:S01]  /*44b0*/  IMAD.IADD R109, R107, 0x1, -R74 ;  /* 0x000000016b6d7824 */ /* 0x001fe200078e0a4a */
[----:B-1----:R-:W-:Y:S06]  /*44c0*/  @!P5 BRA `(.L_x_9503) ;  /* 0x0000015400bcd947 */ /* 0x002fec0003800000 */
.L_x_9773:
[----:B------:R-:W-:Y:S05]  /*44d0*/  BSYNC B1 ;  /* 0x0000000000017941 */ /* 0x000fea0003800000 */
.L_x_9502:
[----:B------:R-:W-:Y:S01]  /*44e0*/  ISETP.GE.OR P5, PT, R18, R97, P1 ;  /* 0x000000611200720c */ /* 0x000fe20000fa6670 */
[----:B------:R-:W-:-:S12]  /*44f0*/  BSSY B1, `(.L_x_9504) ;  /* 0x0000080000017945 */ /* 0x000fd80003800000 */
[----:B------:R-:W-:Y:S05]  /*4500*/  @P5 BRA `(.L_x_9505) ;  /* 0x0000000400f85947 */ /* 0x000fea0003800000 */
[-C--:B--2---:R-:W-:Y:S01]  /*4510*/  IMAD R48, R224, R102.reuse, RZ ;  /* 0x00000066e0307224 */ /* 0x084fe200078e02ff */
[----:B------:R-:W-:Y:S01]  /*4520*/  BSSY B2, `(.L_x_9506) ;  /* 0x0000070000027945 */ /* 0x000fe20003800000 */
[----:B------:R-:W-:-:S04]  /*4530*/  IMAD.WIDE.U32 R104, R18, R102, R100 ;  /* 0x0000006612687225 */ /* 0x000fc800078e0064 */
[----:B------:R-:W-:Y:S01]  /*4540*/  IMAD R111, R18, R103, R48 ;  /* 0x00000067126f7224 */ /* 0x000fe200078e0230 */
[----:B------:R-:W-:Y:S02]  /*4550*/  SEL R48, R74, R109, !P0 ;  /* 0x0000006d4a307207 */ /* 0x000fe40004000000 */
[----:B------:R-:W-:Y:S01]  /*4560*/  IADD3 R108, P5, P6, R4, R104, R84 ;  /* 0x00000068046c7210 */ /* 0x000fe20007ebe054 */
[----:B------:R-:W-:Y:S01]  /*4570*/  IMAD.IADD R111, R111, 0x1, R105 ;  /* 0x000000016f6f7824 */ /* 0x000fe200078e0269 */
[----:B------:R-:W-:-:S04]  /*4580*/  SHF.R.S32.HI R49, RZ, 0x1f, R48 ;  /* 0x0000001fff317819 */ /* 0x000fc80000011430 */
[----:B------:R-:W-:Y:S02]  /*4590*/  LEA.HI R48, R49, R48, RZ, 0x4 ;  /* 0x0000003031307211 */ /* 0x000fe400078f20ff */
[----:B------:R-:W-:Y:S02]  /*45a0*/  IADD3.X R110, R60, R111, R86, P5, P6 ;  /* 0x0000006f3c6e7210 */ /* 0x000fe40002fec456 */
[----:B------:R-:W-:-:S05]  /*45b0*/  LEA.HI.SX32 R48, R48, R83, 0x1c ;  /* 0x0000005330307211 */ /* 0x000fca00078fe2ff */
[----:B------:R-:W-:-:S05]  /*45c0*/  IMAD.SHL.U32 R113, R48, 0x8, RZ ;  /* 0x0000000830717824 */ /* 0x000fca00078e00ff */
[----:B------:R-:W-:-:S04]  /*45d0*/  LOP3.LUT R48, R82, 0x38, R113, 0xf8, !PT ;  /* 0x0000003852307812 */ /* 0x000fc800078ef871 */
[----:B------:R-:W-:Y:S01]  /*45e0*/  LOP3.LUT R49, R48, R85, RZ, 0x3c, !PT ;  /* 0x0000005530317212 */ /* 0x000fe200078e3cff */
[----:B------:R-:W-:-:S04]  /*45f0*/  IMAD R48, R2, 0x1800, R90 ;  /* 0x0000180002307824 */ /* 0x000fc800078e025a */
[----:B------:R-:W-:Y:S02]  /*4600*/  IMAD R49, R210, 0x200, R49 ;  /* 0x00000200d2317824 */ /* 0x000fe400078e0231 */
[----:B------:R-:W-:Y:S02]  /*4610*/  IMAD R48, R48, 0x2, R19 ;  /* 0x0000000230307824 */ /* 0x000fe400078e0213 */
[----:B------:R-:W-:-:S04]  /*4620*/  IMAD R50, R2, 0x1800, R49 ;  /* 0x0000180002327824 */ /* 0x000fc800078e0231 */
[----:B------:R-:W-:Y:S02]  /*4630*/  IMAD R52, R50, 0x2, R19 ;  /* 0x0000000232347824 */ /* 0x000fe400078e0213 */
[----:B------:R-:W1:Y:S04]  /*4640*/  LDS.128 R48, [R48+0x1c400] ;  /* 0x01c4000030307984 */ /* 0x000e680000000c00 */
[----:B------:R-:W2:Y:S01]  /*4650*/  LDS.128 R52, [R52+0x1c400] ;  /* 0x01c4000034347984 */ /* 0x000ea20000000c00 */
[----:B------:R-:W-:Y:S05]  /*4660*/  @P4 BRA `(.L_x_9507) ;  /* 0x00000004006c4947 */ /* 0x000fea0003800000 */
[----:B------:R-:W-:Y:S01]  /*4670*/  SHF.R.U32.HI R116, RZ, 0x10, R37 ;  /* 0x00000010ff747819 */ /* 0x000fe20000011625 */
[----:B--2---:R-:W-:Y:S01]  /*4680*/  IMAD.U32 R112, R53, 0x10000, RZ ;  /* 0x0001000035707824 */ /* 0x004fe200078e00ff */
[----:B------:R-:W-:Y:S02]  /*4690*/  SHF.R.U32.HI R115, RZ, 0x10, R33 ;  /* 0x00000010ff737819 */ /* 0x000fe40000011621 */
[C---:B------:R-:W-:Y:S02]  /*46a0*/  PRMT R116, R114.reuse, 0x5432, R116 ;  /* 0x0000543272747816 */ /* 0x040fe40000000074 */
[----:B------:R-:W-:Y:S01]  /*46b0*/  PRMT R115, R114, 0x5410, R115 ;  /* 0x0000541072737816 */ /* 0x000fe20000000073 */
[----:B-1----:R-:W-:Y:S01]  /*46c0*/  IMAD.U32 R114, R49, 0x10000, RZ ;  /* 0x0001000031727824 */ /* 0x002fe200078e00ff */
[----:B------:R-:W-:Y:S01]  /*46d0*/  SHF.R.U64 R36, R36, 0x10, R37 ;  /* 0x0000001024247819 */ /* 0x000fe20000001225 */
[----:B------:R-:W-:Y:S01]  /*46e0*/  IMAD.U32 R129, R116, 0x10000, RZ ;  /* 0x0001000074817824 */ /* 0x000fe200078e00ff */
[----:B------:R-:W-:Y:S01]  /*46f0*/  SHF.R.U64 R32, R32, 0x10, R33 ;  /* 0x0000001020207819 */ /* 0x000fe20000001221 */
[C---:B------:R-:W-:Y:S01]  /*4700*/  IMAD.U32 R117, R115.reuse, 0x10000, RZ ;  /* 0x0001000073757824 */ /* 0x040fe200078e00ff */
[----:B------:R-:W-:Y:S01]  /*4710*/  LOP3.LUT R115, R115, 0xffff0000, RZ, 0xc0, !PT ;  /* 0xffff000073737812 */ /* 0x000fe200078ec0ff */
[----:B------:R-:W-:Y:S01]  /*4720*/  FMUL.FTZ R131, R112, R129 ;  /* 0x0000008170837220 */ /* 0x000fe20000410000 */
[----:B------:R-:W-:Y:S01]  /*4730*/  PRMT R32, R120, 0x5432, R32 ;  /* 0x0000543278207816 */ /* 0x000fe20000000020 */
[-C--:B------:R-:W-:Y:S01]  /*4740*/  FMUL.FTZ R118, R112, R117.reuse ;  /* 0x0000007570767220 */ /* 0x080fe20000410000 */
[----:B------:R-:W-:Y:S01]  /*4750*/  SHF.R.U64 R34, R34, 0x10, R35 ;  /* 0x0000001022227819 */ /* 0x000fe20000001223 */
[----:B------:R-:W-:Y:S01]  /*4760*/  FFMA.FTZ R112, R114, R117, -R131 ;  /* 0x0000007572707223 */ /* 0x000fe20000010883 */
[----:B------:R-:W-:Y:S01]  /*4770*/  LOP3.LUT R117, R116, 0xffff0000, RZ, 0xc0, !PT ;  /* 0xffff000074757812 */ /* 0x000fe200078ec0ff */
[----:B------:R-:W-:Y:S01]  /*4780*/  FFMA.FTZ R114, R114, R129, R118 ;  /* 0x0000008172727223 */ /* 0x000fe20000010076 */
[----:B------:R-:W-:Y:S01]  /*4790*/  LOP3.LUT R116, R53, 0xffff0000, RZ, 0xc0, !PT ;  /* 0xffff000035747812 */ /* 0x000fe200078ec0ff */
[----:B------:R-:W-:Y:S01]  /*47a0*/  IMAD.U32 R33, R48, 0x10000, RZ ;  /* 0x0001000030217824 */ /* 0x000fe200078e00ff */
[----:B------:R-:W-:Y:S01]  /*47b0*/  LOP3.LUT R53, R49, 0xffff0000, RZ, 0xc0, !PT ;  /* 0xffff000031357812 */ /* 0x000fe200078ec0ff */
[----:B------:R-:W-:Y:S01]  /*47c0*/  IMAD.U32 R37, R50, 0x10000, RZ ;  /* 0x0001000032257824 */ /* 0x000fe200078e00ff */
[----:B------:R-:W-:Y:S01]  /*47d0*/  LOP3.LUT R48, R48, 0xffff0000, RZ, 0xc0, !PT ;  /* 0xffff000030307812 */ /* 0x000fe200078ec0ff */
[C---:B------:R-:W-:Y:S01]  /*47e0*/  FMUL.FTZ R118, R116.reuse, R117 ;  /* 0x0000007574767220 */ /* 0x040fe20000410000 */
[----:B------:R-:W-:Y:S01]  /*47f0*/  FMUL.FTZ R116, R116, R115 ;  /* 0x0000007374747220 */ /* 0x000fe20000410000 */
[----:B------:R-:W-:-:S02]  /*4800*/  PRMT R34, R119, 0x5432, R34 ;  /* 0x0000543277227816 */ /* 0x000fc40000000022 */
[C---:B------:R-:W-:Y:S01]  /*4810*/  FFMA.FTZ R49, R53.reuse, R115, -R118 ;  /* 0x0000007335317223 */ /* 0x040fe20000010876 */
[----:B------:R-:W-:Y:S01]  /*4820*/  FFMA.FTZ R53, R53, R117, R116 ;  /* 0x0000007535357223 */ /* 0x000fe20000010074 */
[----:B------:R-:W-:Y:S01]  /*4830*/  SHF.R.U32.HI R116, RZ, 0x10, R39 ;  /* 0x00000010ff747819 */ /* 0x000fe20000011627 */
[----:B------:R-:W-:Y:S01]  /*4840*/  IMAD.U32 R117, R55, 0x10000, RZ ;  /* 0x0001000037757824 */ /* 0x000fe200078e00ff */
[----:B------:R-:W-:Y:S01]  /*4850*/  SHF.R.U32.HI R115, RZ, 0x10, R35 ;  /* 0x00000010ff737819 */ /* 0x000fe20000011623 */
[----:B------:R-:W-:Y:S01]  /*4860*/  IMAD.U32 R118, R51, 0x10000, RZ ;  /* 0x0001000033767824 */ /* 0x000fe200078e00ff */
[----:B------:R-:W-:Y:S01]  /*4870*/  PRMT R116, R122, 0x5432, R116 ;  /* 0x000054327a747816 */ /* 0x000fe20000000074 */
[----:B------:R-:W-:Y:S01]  /*4880*/  IMAD.U32 R35, R52, 0x10000, RZ ;  /* 0x0001000034237824 */ /* 0x000fe200078e00ff */
[----:B------:R-:W-:Y:S02]  /*4890*/  PRMT R115, R128, 0x5410, R115 ;  /* 0x0000541080737816 */ /* 0x000fe40000000073 */
[----:B------:R-:W-:Y:S01]  /*48a0*/  LOP3.LUT R55, R55, 0xffff0000, RZ, 0xc0, !PT ;  /* 0xffff000037377812 */ /* 0x000fe200078ec0ff */
[C---:B------:R-:W-:Y:S01]  /*48b0*/  IMAD.U32 R129, R116.reuse, 0x10000, RZ ;  /* 0x0001000074817824 */ /* 0x040fe200078e00ff */
[----:B------:R-:W-:Y:S01]  /*48c0*/  LOP3.LUT R116, R116, 0xffff0000, RZ, 0xc0, !PT ;  /* 0xffff000074747812 */ /* 0x000fe200078ec0ff */
[----:B------:R-:W-:Y:S01]  /*48d0*/  IMAD.U32 R128, R115, 0x10000, RZ ;  /* 0x0001000073807824 */ /* 0x000fe200078e00ff */
[----:B------:R-:W-:Y:S01]  /*48e0*/  LOP3.LUT R51, R51, 0xffff0000, RZ, 0xc0, !PT ;  /* 0xffff000033337812 */ /* 0x000fe200078ec0ff */
[CC--:B------:R-:W-:Y:S01]  /*48f0*/  FMUL.FTZ R131, R117.reuse, R129.reuse ;  /* 0x0000008175837220 */ /* 0x0c0fe20000410000 */
[----:B------:R-:W-:Y:S01]  /*4900*/  SHF.R.U64 R39, R38, 0x10, R39 ;  /* 0x0000001026277819 */ /* 0x000fe20000001227 */
[-C--:B------:R-:W-:Y:S01]  /*4910*/  FMUL.FTZ R130, R117, R128.reuse ;  /* 0x0000008075827220 */ /* 0x080fe20000410000 */
[----:B------:R-:W-:Y:S01]  /*4920*/  LOP3.LUT R52, R52, 0xffff0000, RZ, 0xc0, !PT ;  /* 0xffff000034347812 */ /* 0x000fe200078ec0ff */
[C---:B------:R-:W-:Y:S01]  /*4930*/  FFMA.FTZ R117, R118.reuse, R128, -R131 ;  /* 0x0000008076757223 */ /* 0x040fe20000010883 */
[----:B------:R-:W-:Y:S01]  /*4940*/  LOP3.LUT R128, R115, 0xffff0000, RZ, 0xc0, !PT ;  /* 0xffff000073807812 */ /* 0x000fe200078ec0ff */
[----:B------:R-:W-:Y:S01]  /*4950*/  FFMA.FTZ R118, R118, R129, R130 ;  /* 0x0000008176767223 */ /* 0x000fe20000010082 */
[----:B------:R-:W-:Y:S01]  /*4960*/  PRMT R115, R121, 0x5432, R36 ;  /* 0x0000543279737816 */ /* 0x000fe20000000024 */
[----:B------:R-:W-:Y:S01]  /*4970*/  FMUL.FTZ R36, R55, R116 ;  /* 0x0000007437247220 */ /* 0x000fe20000410000 */
[----:B------:R-:W-:Y:S01]  /*4980*/  PRMT R39, R127, 0x5410, R39 ;  /* 0x000054107f277816 */ /* 0x000fe20000000027 */
[----:B------:R-:W-:Y:S01]  /*4990*/  FMUL.FTZ R55, R55, R128 ;  /* 0x0000008037377220 */ /* 0x000fe20000410000 */
[----:B------:R-:W-:-:S02]  /*49a0*/  IMAD.U32 R38, R54, 0x10000, RZ ;  /* 0x0001000036267824 */ /* 0x000fc400078e00ff */
[----:B------:R-:W-:Y:S01]  /*49b0*/  FFMA.FTZ R36, R51, R128, -R36 ;  /* 0x0000008033247223 */ /* 0x000fe20000010824 */
[----:B------:R-:W-:Y:S02]  /*49c0*/  IMAD.U32 R128, R115, 0x10000, RZ ;  /* 0x0001000073807824 */ /* 0x000fe400078e00ff */
[----:B------:R-:W-:Y:S01]  /*49d0*/  FFMA.FTZ R51, R51, R116, R55 ;  /* 0x0000007433337223 */ /* 0x000fe20000010037 */
[C---:B------:R-:W-:Y:S01]  /*49e0*/  IMAD.U32 R116, R32.reuse, 0x10000, RZ ;  /* 0x0001000020747824 */ /* 0x040fe200078e00ff */
[----:B------:R-:W-:Y:S01]  /*49f0*/  LOP3.LUT R55, R115, 0xffff0000, RZ, 0xc0, !PT ;  /* 0xffff000073377812 */ /* 0x000fe200078ec0ff */
[C---:B------:R-:W-:Y:S01]  /*4a00*/  FMUL.FTZ R130, R35.reuse, R128 ;  /* 0x0000008023827220 */ /* 0x040fe20000410000 */
[----:B------:R-:W-:Y:S01]  /*4a10*/  LOP3.LUT R115, R32, 0xffff0000, RZ, 0xc0, !PT ;  /* 0xffff000020737812 */ /* 0x000fe200078ec0ff */
[-C--:B------:R-:W-:Y:S01]  /*4a20*/  FMUL.FTZ R35, R35, R116.reuse ;  /* 0x0000007423237220 */ /* 0x080fe20000410000 */
[----:B------:R-:W-:Y:S01]  /*4a30*/  LOP3.LUT R54, R54, 0xffff0000, RZ, 0xc0, !PT ;  /* 0xffff000036367812 */ /* 0x000fe200078ec0ff */
[C---:B------:R-:W-:Y:S01]  /*4a40*/  FMUL.FTZ R127, R52.reuse, R55 ;  /* 0x00000037347f7220 */ /* 0x040fe20000410000 */
[C---:B------:R-:W-:Y:S01]  /*4a50*/  FFMA.FTZ R32, R33.reuse, R116, -R130 ;  /* 0x0000007421207223 */ /* 0x040fe20000010882 */
[----:B------:R-:W-:Y:S01]  /*4a60*/  FFMA.FTZ R33, R33, R128, R35 ;  /* 0x0000008021217223 */ /* 0x000fe20000010023 */
[-C--:B------:R-:W-:Y:S01]  /*4a70*/  FMUL.FTZ R129, R52, R115.reuse ;  /* 0x0000007334817220 */ /* 0x080fe20000410000 */
[----:B------:R-:W-:Y:S01]  /*4a80*/  FFMA.FTZ R35, R48, R115, -R127 ;  /* 0x0000007330237223 */ /* 0x000fe2000001087f */
[C---:B------:R-:W-:Y:S01]  /*4a90*/  IMAD.U32 R115, R39.reuse, 0x10000, RZ ;  /* 0x0001000027737824 */ /* 0x040fe200078e00ff */
[----:B------:R-:W-:Y:S01]  /*4aa0*/  LOP3.LUT R127, R39, 0xffff0000, RZ, 0xc0, !PT ;  /* 0xffff0000277f7812 */ /* 0x000fe200078ec0ff */
[C---:B------:R-:W-:Y:S01]  /*4ab0*/  IMAD.U32 R52, R34.reuse, 0x10000, RZ ;  /* 0x0001000022347824 */ /* 0x040fe200078e00ff */
[----:B------:R-:W-:Y:S01]  /*4ac0*/  LOP3.LUT R39, R34, 0xffff0000, RZ, 0xc0, !PT ;  /* 0xffff000022277812 */ /* 0x000fe200078ec0ff */
[----:B------:R-:W-:Y:S01]  /*4ad0*/  FFMA.FTZ R48, R48, R55, R129 ;  /* 0x0000003730307223 */ /* 0x000fe20000010081 */
[----:B------:R-:W-:Y:S01]  /*4ae0*/  LOP3.LUT R50, R50, 0xffff0000, RZ, 0xc0, !PT ;  /* 0xffff000032327812 */ /* 0x000fe200078ec0ff */
[----:B------:R-:W-:Y:S01]  /*4af0*/  FMUL.FTZ R34, R38, R115 ;  /* 0x0000007326227220 */ /* 0x000fe20000410000 */
[----:B------:R-:W-:Y:S01]  /*4b00*/  FMUL.FTZ R55, R54, R127 ;  /* 0x0000007f36377220 */ /* 0x000fe20000410000 */
        /* <DEDUP_REMOVED lines=15> */
[----:B------:R-:W-:-:S02]  /*4c00*/  F2FP.BF16.F32.PACK_AB R53, R53, R114 ;  /* 0x000000723535723e */ /* 0x000fc400000010ff */
[----:B------:R-:W-:-:S07]  /*4c10*/  F2FP.BF16.F32.PACK_AB R54, R127, R38 ;  /* 0x000000267f36723e */ /* 0x000fce00000010ff */
.L_x_9507:
[----:B------:R-:W-:Y:S05]  /*4c20*/  BSYNC B2 ;  /* 0x0000000000027941 */ /* 0x000fea0003800000 */
.L_x_9506:
[----:B------:R-:W-:Y:S02]  /*4c30*/  ISETP.GE.AND P5, PT, R113, R107, PT ;  /* 0x0000006b7100720c */ /* 0x000fe40003fa6270 */
[----:B------:R-:W-:-:S11]  /*4c40*/  P2R R33, PR, RZ, 0x1 ;  /* 0x00000001ff217803 */ /* 0x000fd60000000000 */
[--C-:B------:R-:W-:Y:S02]  /*4c50*/  @!P5 SHF.R.S32.HI R32, RZ, 0x1f, R113.reuse ;  /* 0x0000001fff20d819 */ /* 0x100fe40000011471 */
[----:B------:R-:W-:-:S04]  /*4c60*/  @!P5 IADD3 R104, P0, P6, R4, R104, R113 ;  /* 0x000000680468d210 */ /* 0x000fc80007e1e071 */
[----:B------:R-:W-:Y:S02]  /*4c70*/  @!P5 IADD3.X R111, R60, R111, R32, P0, P6 ;  /* 0x0000006f3c6fd210 */ /* 0x000fe400007ec420 */
[CC--:B------:R-:W-:Y:S02]  /*4c80*/  LEA R32, P6, R108.reuse, R98.reuse, 0x1 ;  /* 0x000000626c207211 */ /* 0x0c0fe400078c08ff */
[----:B------:R-:W-:Y:S02]  /*4c90*/  ISETP.NE.AND P0, PT, R33, RZ, PT ;  /* 0x000000ff2100720c */ /* 0x000fe40003f05270 */
[----:B------:R-:W-:Y:S02]  /*4ca0*/  LEA.HI.X R33, R108, R99, R110, 0x1, P6 ;  /* 0x000000636c217211 */ /* 0x000fe400030f0c6e */
[----:B------:R-:W-:-:S03]  /*4cb0*/  @!P5 LEA R34, P6, R104, R98, 0x1 ;  /* 0x000000626822d211 */ /* 0x000fc600078c08ff */
[----:B-1----:R1:W-:Y:S01]  /*4cc0*/  STG.E.128 desc[UR40][R32.64], R48 ;  /* 0x0000003020007986 */ /* 0x0023e2000c101d28 */
[----:B------:R-:W-:-:S05]  /*4cd0*/  @!P5 LEA.HI.X R35, R104, R99, R111, 0x1, P6 ;  /* 0x000000636823d211 */ /* 0x000fca00030f0c6f */
[----:B--2---:R1:W-:Y:S04]  /*4ce0*/  @!P5 STG.E.128 desc[UR40][R34.64], R52 ;  /* 0x000000342200d986 */ /* 0x0043e8000c101d28 */
.L_x_9505:
[----:B------:R-:W-:Y:S05]  /*4cf0*/  BSYNC B1 ;  /* 0x0000000000017941 */ /* 0x000fea0003800000 */
.L_x_9504:
[----:B------:R-:W-:Y:S01]  /*4d00*/  ISETP.GE.OR P5, PT, R220, R97, P1 ;  /* 0x00000061dc00720c */ /* 0x000fe20000fa6670 */
[-C--:B-12---:R-:W-:Y:S02]  /*4d10*/  IMAD R32, R72, R102.reuse, RZ ;  /* 0x0000006648207224 */ /* 0x086fe400078e02ff */
[----:B------:R-:W-:-:S04]  /*4d20*/  IMAD.WIDE.U32 R100, R220, R102, R100 ;  /* 0x00000066dc647225 */ /* 0x000fc800078e0064 */
[----:B------:R-:W-:-:S06]  /*4d30*/  IMAD R51, R220, R103, R32 ;  /* 0x00000067dc337224 */ /* 0x000fcc00078e0220 */
[----:B------:R-:W-:Y:S05]  /*4d40*/  @P5 BRA `(.L_x_9494) ;  /* 0x0000000800645947 */ /* 0x000fea0003800000 */
[----:B------:R-:W-:Y:S01]  /*4d50*/  IMAD.IADD R51, R101, 0x1, R51 ;  /* 0x0000000165337824 */ /* 0x000fe200078e0233 */
[----:B------:R-:W-:Y:S01]  /*4d60*/  IADD3 R32, P5, P6, R4, R100, R84 ;  /* 0x0000006404207210 */ /* 0x000fe20007ebe054 */
[----:B------:R-:W-:Y:S01]  /*4d70*/  BSSY B1, `(.L_x_9508) ;  /* 0x0000072000017945 */ /* 0x000fe20003800000 */
[----:B------:R-:W-:Y:S02]  /*4d80*/  SEL R109, R74, R109, !P0 ;  /* 0x0000006d4a6d7207 */ /* 0x000fe40004000000 */
[----:B------:R-:W-:Y:S02]  /*4d90*/  IADD3.X R33, R60, R51, R86, P5, P6 ;  /* 0x000000333c217210 */ /* 0x000fe40002fec456 */
[C---:B------:R-:W-:Y:S02]  /*4da0*/  LEA R48, P5, R32.reuse, R98, 0x1 ;  /* 0x0000006220307211 */ /* 0x040fe400078a08ff */
[----:B------:R-:W-:Y:S02]  /*4db0*/  SHF.R.U32.HI R34, RZ, 0x3, R209 ;  /* 0x00000003ff227819 */ /* 0x000fe400000116d1 */
[----:B------:R-:W-:-:S02]  /*4dc0*/  LEA.HI.X R49, R32, R99, R33, 0x1, P5 ;  /* 0x0000006320317211 */ /* 0x000fc400028f0c21 */
[----:B------:R-:W-:-:S04]  /*4dd0*/  SHF.R.S32.HI R32, RZ, 0x1f, R109 ;  /* 0x0000001fff207819 */ /* 0x000fc8000001146d */
[----:B------:R-:W-:-:S04]  /*4de0*/  LEA.HI R32, R32, R109, RZ, 0x4 ;  /* 0x0000006d20207211 */ /* 0x000fc800078f20ff */
[----:B------:R-:W-:-:S05]  /*4df0*/  LEA.HI.SX32 R32, R32, R83, 0x1c ;  /* 0x0000005320207211 */ /* 0x000fca00078fe2ff */
[----:B------:R-:W-:-:S05]  /*4e00*/  IMAD.SHL.U32 R50, R32, 0x8, RZ ;  /* 0x0000000820327824 */ /* 0x000fca00078e00ff */
[----:B------:R-:W-:-:S04]  /*4e10*/  LOP3.LUT R32, R209, 0x38, R50, 0xf8, !PT ;  /* 0x00000038d1207812 */ /* 0x000fc800078ef832 */
[----:B------:R-:W-:Y:S01]  /*4e20*/  LOP3.LUT R33, R32, R34, RZ, 0x3c, !PT ;  /* 0x0000002220217212 */ /* 0x000fe200078e3cff */
[----:B------:R-:W-:-:S04]  /*4e30*/  IMAD R32, R2, 0x1800, R87 ;  /* 0x0000180002207824 */ /* 0x000fc800078e0257 */
[----:B------:R-:W-:Y:S02]  /*4e40*/  IMAD.IADD R33, R212, 0x1, R33 ;  /* 0x00000001d4217824 */ /* 0x000fe400078e0221 */
        /* <DEDUP_REMOVED lines=9> */
[----:B------:R-:W-:Y:S01]  /*4ee0*/  SHF.R.U64 R53, R42, 0x10, R43 ;  /* 0x000000102a357819 */ /* 0x000fe2000000122b */
[----:B-1----:R-:W-:Y:S01]  /*4ef0*/  IMAD.U32 R42, R33, 0x10000, RZ ;  /* 0x00010000212a7824 */ /* 0x002fe200078e00ff */
[----:B------:R-:W-:Y:S02]  /*4f00*/  PRMT R123, R123, 0x5410, R104 ;  /* 0x000054107b7b7816 */ /* 0x000fe40000000068 */
[----:B------:R-:W-:Y:S02]  /*4f10*/  PRMT R125, R125, 0x5410, R108 ;  /* 0x000054107d7d7816 */ /* 0x000fe4000000006c */
[----:B------:R-:W-:-:S02]  /*4f20*/  SHF.R.U32.HI R54, RZ, 0x10, R47 ;  /* 0x00000010ff367819 */ /* 0x000fc4000001162f */
[----:B------:R-:W-:Y:S02]  /*4f30*/  SHF.R.U32.HI R103, RZ, 0x10, R43 ;  /* 0x00000010ff677819 */ /* 0x000fe4000001162b */
[----:B------:R-:W-:Y:S02]  /*4f40*/  SHF.R.U64 R55, R44, 0x10, R45 ;  /* 0x000000102c377819 */ /* 0x000fe4000000122d */
[----:B------:R-:W-:Y:S01]  /*4f50*/  SHF.R.U64 R102, R46, 0x10, R47 ;  /* 0x000000102e667819 */ /* 0x000fe2000000122f */
[----:B------:R-:W-:Y:S01]  /*4f60*/  IMAD.U32 R47, R39, 0x10000, RZ ;  /* 0x00010000272f7824 */ /* 0x000fe200078e00ff */
[----:B------:R-:W-:Y:S01]  /*4f70*/  PRMT R124, R124, 0x5410, R53 ;  /* 0x000054107c7c7816 */ /* 0x000fe20000000035 */
[----:B------:R-:W-:Y:S01]  /*4f80*/  IMAD.U32 R53, R123, 0x10000, RZ ;  /* 0x000100007b357824 */ /* 0x000fe200078e00ff */
[----:B------:R-:W-:Y:S01]  /*4f90*/  LOP3.LUT R45, R39, 0xffff0000, RZ, 0xc0, !PT ;  /* 0xffff0000272d7812 */ /* 0x000fe200078ec0ff */
        /* <DEDUP_REMOVED lines=8> */
[----:B------:R-:W-:Y:S01]  /*5020*/  FMUL.FTZ R55, R52, R53 ;  /* 0x0000003534377220 */ /* 0x000fe20000410000 */
[----:B------:R-:W-:Y:S01]  /*5030*/  LOP3.LUT R123, R123, 0xffff0000, RZ, 0xc0, !PT ;  /* 0xffff00007b7b7812 */ /* 0x000fe200078ec0ff */
[----:B------:R-:W-:Y:S01]  /*5040*/  IMAD.U32 R52, R120, 0x10000, RZ ;  /* 0x0001000078347824 */ /* 0x000fe200078e00ff */
[----:B------:R-:W-:Y:S01]  /*5050*/  LOP3.LUT R125, R125, 0xffff0000, RZ, 0xc0, !PT ;  /* 0xffff00007d7d7812 */ /* 0x000fe200078ec0ff */
[----:B------:R-:W-:Y:S01]  /*5060*/  FFMA.FTZ R39, R42, R39, -R55 ;  /* 0x000000272a277223 */ /* 0x000fe20000010837 */
[----:B------:R-:W-:Y:S01]  /*5070*/  SHF.R.U64 R105, R40, 0x10, R41 ;  /* 0x0000001028697819 */ /* 0x000fe20000001229 */
[----:B------:R-:W-:Y:S01]  /*5080*/  FFMA.FTZ R42, R42, R53, R103 ;  /* 0x000000352a2a7223 */ /* 0x000fe20000010067 */
[----:B------:R-:W-:Y:S01]  /*5090*/  LOP3.LUT R43, R33, 0xffff0000, RZ, 0xc0, !PT ;  /* 0xffff0000212b7812 */ /* 0x000fe200078ec0ff */
[----:B------:R-:W-:Y:S01]  /*50a0*/  FMUL.FTZ R53, R47, R54 ;  /* 0x000000362f357220 */ /* 0x000fe20000410000 */
[----:B------:R-:W-:Y:S01]  /*50b0*/  PRMT R121, R121, 0x5410, R102 ;  /* 0x0000541079797816 */ /* 0x000fe20000000066 */
[----:B------:R-:W-:Y:S01]  /*50c0*/  FMUL.FTZ R102, R44, R123 ;  /* 0x0000007b2c667220 */ /* 0x000fe20000410000 */
[----:B------:R-:W-:Y:S01]  /*50d0*/  PRMT R126, R126, 0x5410, R105 ;  /* 0x000054107e7e7816 */ /* 0x000fe20000000069 */
[-C--:B------:R-:W-:Y:S01]  /*50e0*/  FMUL.FTZ R104, R44, R125.reuse ;  /* 0x0000007d2c687220 */ /* 0x080fe20000410000 */
[-C--:B------:R-:W-:Y:S01]  /*50f0*/  FMUL.FTZ R55, R47, R52.reuse ;  /* 0x000000342f377220 */ /* 0x080fe20000410000 */
[----:B------:R-:W-:Y:S01]  /*5100*/  FFMA.FTZ R44, R43, R125, -R102 ;  /* 0x0000007d2b2c7223 */ /* 0x000fe20000010866 */
[----:B------:R-:W-:Y:S01]  /*5110*/  LOP3.LUT R102, R119, 0xffff0000, RZ, 0xc0, !PT ;  /* 0xffff000077667812 */ /* 0x000fe200078ec0ff */
[----:B------:R-:W-:Y:S01]  /*5120*/  FFMA.FTZ R47, R46, R52, -R53 ;  /* 0x000000342e2f7223 */ /* 0x000fe20000010835 */
[----:B------:R-:W-:Y:S01]  /*5130*/  LOP3.LUT R120, R120, 0xffff0000, RZ, 0xc0, !PT ;  /* 0xffff000078787812 */ /* 0x000fe200078ec0ff */
[----:B------:R-:W-:-:S02]  /*5140*/  IMAD.U32 R37, R36, 0x10000, RZ ;  /* 0x0001000024257824 */ /* 0x000fc400078e00ff */
[----:B------:R-:W-:Y:S01]  /*5150*/  FFMA.FTZ R54, R46, R54, R55 ;  /* 0x000000362e367223 */ /* 0x000fe20000010037 */
[----:B------:R-:W-:Y:S02]  /*5160*/  IMAD.U32 R52, R122, 0x10000, RZ ;  /* 0x000100007a347824 */ /* 0x000fe400078e00ff */
[----:B------:R-:W-:Y:S01]  /*5170*/  FFMA.FTZ R43, R43, R123, R104 ;  /* 0x0000007b2b2b7223 */ /* 0x000fe20000010068 */
[----:B------:R-:W-:Y:S01]  /*5180*/  IMAD.U32 R46, R126, 0x10000, RZ ;  /* 0x000100007e2e7824 */ /* 0x000fe200078e00ff */
[----:B------:R-:W-:Y:S01]  /*5190*/  LOP3.LUT R41, R35, 0xffff0000, RZ, 0xc0, !PT ;  /* 0xffff000023297812 */ /* 0x000fe200078ec0ff */
[C---:B------:R-:W-:Y:S01]  /*51a0*/  FMUL.FTZ R104, R45.reuse, R102 ;  /* 0x000000662d687220 */ /* 0x040fe20000410000 */
[----:B------:R-:W-:Y:S01]  /*51b0*/  FMUL.FTZ R108, R45, R120 ;  /* 0x000000782d6c7220 */ /* 0x000fe20000410000 */
[----:B------:R-:W-:Y:S01]  /*51c0*/  IMAD.U32 R40, R32, 0x10000, RZ ;  /* 0x0001000020287824 */ /* 0x000fe200078e00ff */
[----:B------:R-:W-:Y:S01]  /*51d0*/  LOP3.LUT R36, R36, 0xffff0000, RZ, 0xc0, !PT ;  /* 0xffff000024247812 */ /* 0x000fe200078ec0ff */
[C---:B------:R-:W-:Y:S01]  /*51e0*/  FMUL.FTZ R55, R37.reuse, R52 ;  /* 0x0000003425377220 */ /* 0x040fe20000410000 */
[----:B------:R-:W-:Y:S01]  /*51f0*/  LOP3.LUT R53, R122, 0xffff0000, RZ, 0xc0, !PT ;  /* 0xffff00007a357812 */ /* 0x000fe200078ec0ff */
[----:B------:R-:W-:Y:S01]  /*5200*/  FMUL.FTZ R37, R37, R46 ;  /* 0x0000002e25257220 */ /* 0x000fe20000410000 */
[----:B------:R-:W-:Y:S01]  /*5210*/  LOP3.LUT R45, R126, 0xffff0000, RZ, 0xc0, !PT ;  /* 0xffff00007e2d7812 */ /* 0x000fe200078ec0ff */
[C---:B------:R-:W-:Y:S01]  /*5220*/  FFMA.FTZ R104, R41.reuse, R120, -R104 ;  /* 0x0000007829687223 */ /* 0x040fe20000010868 */
[----:B------:R-:W-:Y:S01]  /*5230*/  LOP3.LUT R32, R32, 0xffff0000, RZ, 0xc0, !PT ;  /* 0xffff000020207812 */ /* 0x000fe200078ec0ff */
[----:B------:R-:W-:Y:S01]  /*5240*/  FFMA.FTZ R105, R41, R102, R108 ;  /* 0x0000006629697223 */ /* 0x000fe2000001006c */
[----:B------:R-:W-:Y:S01]  /*5250*/  FFMA.FTZ R55, R40, R46, -R55 ;  /* 0x0000002e28377223 */ /* 0x000fe20000010837 */
[C---:B------:R-:W-:Y:S01]  /*5260*/  IMAD.U32 R33, R34.reuse, 0x10000, RZ ;  /* 0x0001000022217824 */ /* 0x040fe200078e00ff */
[----:B------:R-:W-:Y:S01]  /*5270*/  LOP3.LUT R35, R34, 0xffff0000, RZ, 0xc0, !PT ;  /* 0xffff000022237812 */ /* 0x000fe200078ec0ff */
[----:B------:R-:W-:Y:S01]  /*5280*/  FMUL.FTZ R41, R36, R53 ;  /* 0x0000003524297220 */ /* 0x000fe20000410000 */
        /* <DEDUP_REMOVED lines=30> */
[----:B------:R-:W-:Y:S02]  /*5470*/  IMAD.MOV.U32 R38, RZ, RZ, R41 ;  /* 0x000000ffff267224 */ /* 0x000fe400078e0029 */
[----:B------:R-:W-:-:S07]  /*5480*/  IMAD.MOV.U32 R39, RZ, RZ, R54 ;  /* 0x000000ffff277224 */ /* 0x000fce00078e0036 */
.L_x_9509:
[----:B------:R-:W-:Y:S05]  /*5490*/  BSYNC B1 ;  /* 0x0000000000017941 */ /* 0x000fea0003800000 */
.L_x_9508:
[----:B-1----:R1:W-:Y:S01]  /*54a0*/  STG.E.128 desc[UR40][R48.64], R32 ;  /* 0x0000002030007986 */ /* 0x0023e2000c101d28 */
[----:B------:R-:W-:-:S13]  /*54b0*/  ISETP.GE.AND P4, PT, R50, R107, PT ;  /* 0x0000006b3200720c */ /* 0x000fda0003f86270 */
[----:B------:R-:W-:Y:S05]  /*54c0*/  @P4 BRA `(.L_x_9494) ;  /* 0x0000000000844947 */ /* 0x000fea0003800000 */
[--C-:B-1----:R-:W-:Y:S02]  /*54d0*/  SHF.R.S32.HI R32, RZ, 0x1f, R50.reuse ;  /* 0x0000001fff207819 */ /* 0x102fe40000011432 */
[----:B------:R-:W-:-:S04]  /*54e0*/  IADD3 R50, P4, P5, R4, R100, R50 ;  /* 0x0000006404327210 */ /* 0x000fc80007d9e032 */
[----:B------:R-:W-:Y:S02]  /*54f0*/  IADD3.X R51, R60, R51, R32, P4, P5 ;  /* 0x000000333c337210 */ /* 0x000fe400027ea420 */
[----:B------:R-:W-:-:S04]  /*5500*/  LEA R98, P4, R50, R98, 0x1 ;  /* 0x0000006232627211 */ /* 0x000fc800078808ff */
[----:B------:R-:W-:-:S05]  /*5510*/  LEA.HI.X R99, R50, R99, R51, 0x1, P4 ;  /* 0x0000006332637211 */ /* 0x000fca00020f0c33 */
[----:B--2---:R1:W-:Y:S01]  /*5520*/  STG.E.128 desc[UR40][R98.64], R36 ;  /* 0x0000002462007986 */ /* 0x0043e2000c101d28 */
[----:B------:R-:W-:Y:S05]  /*5530*/  BRA `(.L_x_9494) ;  /* 0x0000000000687947 */ /* 0x000fea0003800000 */
.L_x_9477:
[----:B------:R-:W-:-:S06]  /*5540*/  UISETP.NE.AND UP0, UPT, UR44, 0x3, UPT ;  /* 0x000000032c00788c */ /* 0x000fcc000bf05270 */
[----:B------:R-:W-:-:S13]  /*5550*/  PLOP3.LUT P3, PT, PT, PT, UP0, 0x80, 0x0 ;  /* 0x000000000000781c */ /* 0x000fda0003f6f008 */
[----:B------:R-:W-:Y:S05]  /*5560*/  @!P3 BRA `(.L_x_9510) ;  /* 0x000000000004b947 */ /* 0x000fea0003800000 */
[----:B------:R-:W-:Y:S01]  /*5570*/  BPT.TRAP 0x1 ;  /* 0x000000040000795c */ /* 0x000fe20000300000 */
.L_x_9510:
[----:B------:R-:W-:Y:S01]  /*5580*/  IMAD R95, R2, 0x8, R19 ;  /* 0x00000008025f7824 */ /* 0x000fe200078e0213 */
[----:B------:R-:W-:Y:S01]  /*5590*/  SHF.L.U32 R106, R201, 0x1f, RZ ;  /* 0x0000001fc96a7819 */ /* 0x000fe200000006ff */
[----:B------:R-:W-:Y:S01]  /*55a0*/  IMAD R97, R27, -0x60, R24 ;  /* 0xffffffa01b617824 */ /* 0x000fe200078e0218 */
[----:B------:R-:W-:Y:S02]  /*55b0*/  BSSY B1, `(.L_x_9511) ;  /* 0x0000004000017945 */ /* 0x000fe40003800000 */
[----:B------:R-:W0:Y:S02]  /*55c0*/  SYNCS.PHASECHK.TRANS64.TRYWAIT P4, [R95+URZ+0x22890], R106 ;  /* 0x0228906a5f0075a7 */ /* 0x000e24000808017f */
[----:B------:R-:W-:Y:S01]  /*55d0*/  VIMNMX R97, R97, 0x60, PT ;  /* 0x0000006061617848 */ /* 0x000fe20003fe0100 */
[----:B0-----:R-:W-:Y:S06]  /*55e0*/  @!P4 BRA `(.L_x_9512) ;  /* 0x000001440088c947 */ /* 0x001fec0003800000 */
.L_x_9774:
[----:B------:R-:W-:Y:S05]  /*55f0*/  BSYNC B1 ;  /* 0x0000000000017941 */ /* 0x000fea0003800000 */
.L_x_9511:
[----:B------:R-:W-:Y:S01]  /*5600*/  ISETP.GE.AND P4, PT, R18, R97, PT ;  /* 0x000000611200720c */ /* 0x000fe20003f86270 */
[----:B------:R-:W-:-:S12]  /*5610*/  BSSY B1, `(.L_x_9513) ;  /* 0x0000006000017945 */ /* 0x000fd80003800000 */
[----:B------:R-:W-:Y:S05]  /*5620*/  @P4 BRA `(.L_x_9514) ;  /* 0x0000000000104947 */ /* 0x000fea0003800000 */
[----:B------:R-:W1:Y:S04]  /*5630*/  @!P1 LDS.128 R32, [R104] ;  /* 0x0000000068209984 */ /* 0x000e680000000c00 */
[----:B------:R-:W2:Y:S04]  /*5640*/  @!P2 LDS.128 R36, [R103] ;  /* 0x000000006724a984 */ /* 0x000ea80000000c00 */
[----:B-1----:R1:W-:Y:S04]  /*5650*/  @!P1 STG.E.128 desc[UR40][R42.64], R32 ;  /* 0x000000202a009986 */ /* 0x0023e8000c101d28 */
[----:B--2---:R1:W-:Y:S02]  /*5660*/  @!P2 STG.E.128 desc[UR40][R42.64+0x40], R36 ;  /* 0x000040242a00a986 */ /* 0x0043e4000c101d28 */
.L_x_9514:
[----:B------:R-:W-:Y:S05]  /*5670*/  BSYNC B1 ;  /* 0x0000000000017941 */ /* 0x000fea0003800000 */
.L_x_9513:
[----:B------:R-:W-:-:S13]  /*5680*/  ISETP.GE.AND P4, PT, R220, R97, PT ;  /* 0x00000061dc00720c */ /* 0x000fda0003f86270 */
[----:B------:R-:W-:Y:S05]  /*5690*/  @P4 BRA `(.L_x_9494) ;  /* 0x0000000000104947 */ /* 0x000fea0003800000 */
[----:B-1----:R-:W1:Y:S04]  /*56a0*/  @!P1 LDS.128 R32, [R104+0x2000] ;  /* 0x0020000068209984 */ /* 0x002e680000000c00 */
[----:B------:R-:W2:Y:S04]  /*56b0*/  @!P2 LDS.128 R36, [R103+0x2000] ;  /* 0x002000006724a984 */ /* 0x000ea80000000c00 */
[----:B-1----:R1:W-:Y:S04]  /*56c0*/  @!P1 STG.E.128 desc[UR40][R40.64], R32 ;  /* 0x0000002028009986 */ /* 0x0023e8000c101d28 */
[----:B--2---:R1:W-:Y:S02]  /*56d0*/  @!P2 STG.E.128 desc[UR40][R40.64+0x40], R36 ;  /* 0x000040242800a986 */ /* 0x0043e4000c101d28 */
.L_x_9494:
[----:B------:R-:W-:Y:S05]  /*56e0*/  BSYNC B0 ;  /* 0x0000000000007941 */ /* 0x000fea0003800000 */
.L_x_9476:
[----:B-1234-:R-:W1:Y:S01]  /*56f0*/  S2R R32, SR_TID.X ;  /* 0x0000000000207919 */ /* 0x01ee620000002100 */
        /* <DEDUP_REMOVED lines=16> */
.L_x_9516:
[----:B------:R-:W-:Y:S05]  /*5800*/  BSYNC B0 ;  /* 0x0000000000007941 */ /* 0x000fea0003800000 */
.L_x_9515:
[----:B------:R-:W2:Y:S01]  /*5810*/  SYNCS.PHASECHK.TRANS64.TRYWAIT P3, [R95+URZ+0x228b0], R106 ;  /* 0x0228b06a5f0075a7 */ /* 0x000ea2000806017f */
[----:B------:R-:W-:Y:S01]  /*5820*/  IMAD R41, R2, 0x6000, R89 ;  /* 0x0000600002297824 */ /* 0x000fe200078e0259 */
[----:B------:R-:W-:Y:S01]  /*5830*/  ULDC UR45, c[0x0][0x320] ;  /* 0x0000c800002d7ab9 */ /* 0x000fe20000000800 */
[----:B------:R-:W-:Y:S01]  /*5840*/  ULDC.64 UR42, c[0x0][0x328] ;  /* 0x0000ca00002a7ab9 */ /* 0x000fe20000000a00 */
[----:B------:R-:W-:Y:S01]  /*5850*/  ULDC.64 UR38, c[0x0][0x318] ;  /* 0x0000c60000267ab9 */ /* 0x000fe20000000a00 */
[----:B------:R-:W-:Y:S01]  /*5860*/  BSSY B0, `(.L_x_9517) ;  /* 0x0000003000007945 */ /* 0x000fe20003800000 */
[----:B------:R-:W-:-:S03]  /*5870*/  IMAD.IADD R40, R88, 0x1, R41 ;  /* 0x0000000158287824 */ /* 0x000fc600078e0229 */
[----:B--2---:R-:W-:Y:S05]  /*5880*/  @!P3 BRA `(.L_x_9518) ;  /* 0x0000014000f4b947 */ /* 0x004fea0003800000 */
.L_x_9775:
[----:B------:R-:W-:Y:S05]  /*5890*/  BSYNC B0 ;  /* 0x0000000000007941 */ /* 0x000fea0003800000 */
.L_x_9517:
[----:B------:R-:W-:Y:S01]  /*58a0*/  ISETP.GE.AND P3, PT, R18, R97, PT ;  /* 0x000000611200720c */ /* 0x000fe20003f66270 */
[----:B------:R-:W-:Y:S01]  /*58b0*/  BSSY B0, `(.L_x_9519) ;  /* 0x0000025000007945 */ /* 0x000fe20003800000 */
[----:B------:R-:W-:Y:S02]  /*58c0*/  IMAD R41, R41, 0x2, R25 ;  /* 0x0000000229297824 */ /* 0x000fe400078e0219 */
[----:B------:R-:W-:-:S04]  /*58d0*/  IMAD.WIDE R36, R27, 0x60, R58 ;  /* 0x000000601b247825 */ /* 0x000fc800078e023a */
[----:B------:R-:W-:-:S05]  /*58e0*/  IMAD R40, R40, 0x2, R25 ;  /* 0x0000000228287824 */ /* 0x000fca00078e0219 */
[----:B------:R-:W-:Y:S05]  /*58f0*/  @P3 BRA `(.L_x_9520) ;  /* 0x0000000000803947 */ /* 0x000fea0003800000 */
[----:B------:R-:W-:Y:S02]  /*5900*/  IMAD R35, R37, UR42, RZ ;  /* 0x0000002a25237c24 */ /* 0x000fe4000f8e02ff */
[----:B-1----:R-:W-:Y:S02]  /*5910*/  IMAD.MOV.U32 R32, RZ, RZ, R6 ;  /* 0x000000ffff207224 */ /* 0x002fe400078e0006 */
[----:B------:R-:W-:Y:S02]  /*5920*/  IMAD.MOV.U32 R33, RZ, RZ, R92 ;  /* 0x000000ffff217224 */ /* 0x000fe400078e005c */
[C---:B------:R-:W-:Y:S02]  /*5930*/  IMAD R35, R36.reuse, UR43, R35 ;  /* 0x0000002b24237c24 */ /* 0x040fe4000f8e0223 */
[----:B------:R-:W-:-:S04]  /*5940*/  IMAD.WIDE.U32 R32, R36, UR42, R32 ;  /* 0x0000002a24207c25 */ /* 0x000fc8000f8e0020 */
[----:B------:R-:W-:Y:S01]  /*5950*/  IMAD.IADD R33, R33, 0x1, R35 ;  /* 0x0000000121217824 */ /* 0x000fe200078e0223 */
[----:B------:R-:W-:-:S04]  /*5960*/  LEA R38, P3, R32, UR38, 0x1 ;  /* 0x0000002620267c11 */ /* 0x000fc8000f8608ff */
[----:B------:R-:W-:Y:S02]  /*5970*/  LEA.HI.X R39, R32, UR39, R33, 0x1, P3 ;  /* 0x0000002720277c11 */ /* 0x000fe400098f0c21 */
[----:B------:R-:W-:-:S13]  /*5980*/  ISETP.GE.AND P3, PT, R16, UR45, PT ;  /* 0x0000002d10007c0c */ /* 0x000fda000bf66270 */
[----:B------:R-:W1:Y:S04]  /*5990*/  @!P3 LDS.128 R32, [R41] ;  /* 0x000000002920b984 */ /* 0x000e680000000c00 */
[----:B-1----:R-:W-:Y:S01]  /*59a0*/  @!P3 STG.E.128 desc[UR40][R38.64], R32 ;  /* 0x000000202600b986 */ /* 0x002fe2000c101d28 */
[----:B------:R-:W-:-:S13]  /*59b0*/  ISETP.GE.AND P3, PT, R0, UR45, PT ;  /* 0x0000002d00007c0c */ /* 0x000fda000bf66270 */
[----:B------:R-:W1:Y:S04]  /*59c0*/  @!P3 LDS.128 R32, [R40] ;  /* 0x000000002820b984 */ /* 0x000e680000000c00 */
[----:B-1----:R-:W-:Y:S01]  /*59d0*/  @!P3 STG.E.128 desc[UR40][R38.64+0x40], R32 ;  /* 0x000040202600b986 */ /* 0x002fe2000c101d28 */
[----:B------:R-:W-:-:S13]  /*59e0*/  ISETP.GE.AND P3, PT, R62, UR45, PT ;  /* 0x0000002d3e007c0c */ /* 0x000fda000bf66270 */
[----:B------:R-:W1:Y:S04]  /*59f0*/  @!P3 LDS.128 R32, [R41+0x3000] ;  /* 0x003000002920b984 */ /* 0x000e680000000c00 */
        /* <DEDUP_REMOVED lines=10> */
[----:B------:R-:W-:-:S13]  /*5aa0*/  ISETP.NE.AND P3, PT, R94, RZ, PT ;  /* 0x000000ff5e00720c */ /* 0x000fda0003f65270 */
[----:B------:R-:W1:Y:S04]  /*5ab0*/  @P3 LDS.128 R32, [R41+0x9000] ;  /* 0x0090000029203984 */ /* 0x000e680000000c00 */
[----:B-1----:R-:W-:Y:S01]  /*5ac0*/  @P3 STG.E.128 desc[UR40][R38.64+0x180], R32 ;  /* 0x0001802026003986 */ /* 0x002fe2000c101d28 */
[----:B------:R-:W-:-:S13]  /*5ad0*/  ISETP.NE.AND P3, PT, R93, RZ, PT ;  /* 0x000000ff5d00720c */ /* 0x000fda0003f65270 */
[----:B------:R-:W1:Y:S04]  /*5ae0*/  @P3 LDS.128 R32, [R40+0x9000] ;  /* 0x0090000028203984 */ /* 0x000e680000000c00 */
[----:B-1----:R3:W-:Y:S02]  /*5af0*/  @P3 STG.E.128 desc[UR40][R38.64+0x1c0], R32 ;  /* 0x0001c02026003986 */ /* 0x0027e4000c101d28 */
.L_x_9520:
[----:B------:R-:W-:Y:S05]  /*5b00*/  BSYNC B0 ;  /* 0x0000000000007941 */ /* 0x000fea0003800000 */
.L_x_9519:
[----:B------:R-:W-:Y:S01]  /*5b10*/  ISETP.GE.AND P3, PT, R220, R97, PT ;  /* 0x00000061dc00720c */ /* 0x000fe20003f66270 */
[----:B------:R-:W-:-:S12]  /*5b20*/  BSSY B0, `(.L_x_9521) ;  /* 0x0000024000007945 */ /* 0x000fd80003800000 */
[----:B------:R-:W-:Y:S05]  /*5b30*/  @P3 BRA `(.L_x_9522) ;  /* 0x0000000000883947 */ /* 0x000fea0003800000 */
[----:B---3--:R-:W-:Y:S01]  /*5b40*/  IADD3 R35, P3, R36, 0x40, RZ ;  /* 0x0000004024237810 */ /* 0x008fe20007f7e0ff */
[----:B-1----:R-:W-:Y:S02]  /*5b50*/  IMAD.MOV.U32 R32, RZ, RZ, R6 ;  /* 0x000000ffff207224 */ /* 0x002fe400078e0006 */
        /* <DEDUP_REMOVED lines=31> */
[----:B-1----:R4:W-:Y:S02]  /*5d50*/  @P3 STG.E.128 desc[UR40][R36.64+0x1c0], R32 ;  /* 0x0001c02024003986 */ /* 0x0029e4000c101d28 */
.L_x_9522:
[----:B------:R-:W-:Y:S05]  /*5d60*/  BSYNC B0 ;  /* 0x0000000000007941 */ /* 0x000fea0003800000 */
.L_x_9521:
[----:B------:R-:W-:Y:S01]  /*5d70*/  @!PT LDS RZ, [RZ] ;  /* 0x00000000fffff984 */ /* 0x000fe20000000800 */
[----:B------:R-:W-:Y:S01]  /*5d80*/  @!PT LDS RZ, [RZ] ;  /* 0x00000000fffff984 */ /* 0x000fe20000000800 */
[----:B------:R-:W-:Y:S01]  /*5d90*/  @!PT LDS RZ, [RZ] ;  /* 0x00000000fffff984 */ /* 0x000fe20000000800 */
[----:B------:R-:W-:Y:S01]  /*5da0*/  @!PT LDS RZ, [RZ] ;  /* 0x00000000fffff984 */ /* 0x000fe20000000800 */
[----:B------:R5:W-:Y:S06]  /*5db0*/  MEMBAR.ALL.CTA ;  /* 0x0000000000007992 */ /* 0x000bec0000008000 */
[----:B-----5:R-:W5:Y:S02]  /*5dc0*/  FENCE.VIEW.ASYNC.S ;  /* 0x00000000000073c6 */ /* 0x020f640000000000 */
[----:B-----5:R1:W-:Y:S01]  /*5dd0*/  BAR.SYNC.DEFER_BLOCKING R73, 0x80 ;  /* 0x000200490000751d */ /* 0x0203e20000010000 */
[----:B------:R-:W-:Y:S01]  /*5de0*/  ISETP.NE.AND P5, PT, R96, RZ, PT ;  /* 0x000000ff6000720c */ /* 0x000fe20003fa5270 */
[----:B------:R-:W-:-:S02]  /*5df0*/  VIADD R2, R2, 0x1 ;  /* 0x0000000102027836 */ /* 0x000fc40000000000 */
[----:B0-2---:R-:W-:-:S03]  /*5e00*/  @!P4 VIADD R95, R95, 0x228c0 ;  /* 0x000228c05f5fc836 */ /* 0x005fc60000000000 */
[C---:B------:R-:W-:Y:S02]  /*5e10*/  ISETP.NE.AND P3, PT, R2.reuse, 0x2, PT ;  /* 0x000000020200780c */ /* 0x040fe40003f65270 */
[----:B------:R-:W-:Y:S02]  /*5e20*/  @!P4 PRMT R95, RZ, 0x654, R95 ;  /* 0x00000654ff5fc816 */ /* 0x000fe4000000005f */
[----:B-1-34-:R-:W-:Y:S02]  /*5e30*/  SEL R32, RZ, 0x1, P3 ;  /* 0x00000001ff207807 */ /* 0x01afe40001800000 */
[----:B------:R-:W-:Y:S02]  /*5e40*/  SEL R2, R2, RZ, P3 ;  /* 0x000000ff02027207 */ /* 0x000fe40001800000 */
[----:B------:R-:W-:Y:S01]  /*5e50*/  LOP3.LUT R201, R201, R32, RZ, 0x3c, !PT ;  /* 0x00000020c9c97212 */ /* 0x000fe200078e3cff */
[----:B------:R0:W-:Y:S01]  /*5e60*/  @!P4 SYNCS.ARRIVE.TRANS64.RED.A1T0 RZ, [R95+URZ], RZ ;  /* 0x000000ff5fffc9a7 */ /* 0x0001e2000810043f */
[----:B------:R-:W-:Y:S05]  /*5e70*/  @P5 BRA `(.L_x_9523) ;  /* 0xffffffc800bc5947 */ /* 0x000fea000383ffff */
[----:B------:R-:W1:Y:S01]  /*5e80*/  S2R R33, SR_TID.X ;  /* 0x0000000000217919 */ /* 0x000e620000002100 */
[----:B------:R-:W-:Y:S02]  /*5e90*/  PLOP3.LUT P0, PT, PT, PT, PT, 0x8, 0x0 ;  /* 0x000000000000781c */ /* 0x000fe40003f0e170 */
[----:B-1----:R-:W-:-:S04]  /*5ea0*/  SHF.R.U32.HI R33, RZ, 0x7, R33 ;  /* 0x00000007ff217819 */ /* 0x002fc80000011621 */
[----:B------:R-:W-:-:S13]  /*5eb0*/  ISETP.NE.AND P5, PT, R33, 0x1, PT ;  /* 0x000000012100780c */ /* 0x000fda0003fa5270 */
[----:B------:R-:W-:Y:S06]  /*5ec0*/  @!P5 BAR.ARV 0x9, 0x100 ;  /* 0x024400000000db1d */ /* 0x000fec0000002000 */
.L_x_9471:
[----:B------:R-:W-:Y:S01]  /*5ed0*/  IMAD.MOV.U32 R0, RZ, RZ, RZ ;  /* 0x000000ffff007224 */ /* 0x000fe200078e00ff */
[----:B------:R-:W-:Y:S06]  /*5ee0*/  @P0 BRA `(.L_x_9524) ;  /* 0x00000000000c0947 */ /* 0x000fec0003800000 */
[----:B------:R-:W1:Y:S01]  /*5ef0*/  FENCE.VIEW.ASYNC.G ;  /* 0x00000000000073c6 */ /* 0x000e620000000100 */
[----:B------:R-:W-:Y:S05]  /*5f00*/  WARPSYNC.ALL ;  /* 0x0000000000007948 */ /* 0x000fea0003800000 */
[----:B-1----:R-:W-:Y:S06]  /*5f10*/  BAR.ARV 0xc, 0x180 ;  /* 0x0306000000007b1d */ /* 0x002fec0000002000 */
.L_x_9524:
[----:B------:R-:W-:Y:S01]  /*5f20*/  ISETP.NE.AND P0, PT, R29, RZ, PT ;  /* 0x000000ff1d00720c */ /* 0x000fe20003f05270 */
[----:B------:R-:W-:-:S12]  /*5f30*/  BSSY B0, `(.L_x_9525) ;  /* 0x000001f000007945 */ /* 0x000fd80003800000 */
        /* <DEDUP_REMOVED lines=30> */
.L_x_9526:
[----:B------:R-:W-:Y:S05]  /*6120*/  BSYNC B0 ;  /* 0x0000000000007941 */ /* 0x000fea0003800000 */
.L_x_9525:
        /* <DEDUP_REMOVED lines=71> */
[----:B------:R-:W0:Y:S01]  /*65a0*/  S2R R0, SR_TID.X ;  /* 0x0000000000007919 */ /* 0x000e220000002100 */
[----:B------:R-:W-:Y:S01]  /*65b0*/  UMOV UR4, 0xffffffff ;  /* 0xffffffff00047882 */ /* 0x000fe20000000000 */
[----:B0-----:R-:W-:-:S05]  /*65c0*/  VIADD R29, R0, 0xffffff80 ;  /* 0xffffff80001d7836 */ /* 0x001fca0000000000 */
[----:B------:R-:W-:-:S04]  /*65d0*/  SHF.R.S32.HI R30, RZ, 0x1f, R29 ;  /* 0x0000001fff1e7819 */ /* 0x000fc8000001141d */
[----:B------:R-:W-:-:S04]  /*65e0*/  LEA.HI R13, R30, R29, RZ, 0x7 ;  /* 0x0000001d1e0d7211 */ /* 0x000fc800078f38ff */
[----:B------:R-:W-:Y:S01]  /*65f0*/  SHF.R.S32.HI R13, RZ, 0x7, R13 ;  /* 0x00000007ff0d7819 */ /* 0x000fe2000001140d */
[----:B------:R-:W-:Y:S06]  /*6600*/  BRA.DIV UR4, `(.L_x_9528) ;  /* 0x0000013604a87947 */ /* 0x000fec000b800000 */
[----:B------:R0:W1:Y:S02]  /*6610*/  SHFL.IDX PT, R14, R13, RZ, 0x1f ;  /* 0x00001fff0d0e7589 */ /* 0x00006400000e0000 */
.L_x_9778:
[----:B-1----:R-:W-:Y:S01]  /*6620*/  LEA.HI R0, R14, R14, RZ, 0x1 ;  /* 0x0000000e0e007211 */ /* 0x002fe200078f08ff */
[----:B------:R-:W-:Y:S01]  /*6630*/  VIADD R24, R19, 0x18400 ;  /* 0x0001840013187836 */ /* 0x000fe20000000000 */
[----:B------:R-:W-:Y:S02]  /*6640*/  BSSY B6, `(.L_x_9529) ;  /* 0x0000018000067945 */ /* 0x000fe40003800000 */
[----:B------:R-:W-:Y:S02]  /*6650*/  LOP3.LUT R3, R0, 0x1e, RZ, 0xc0, !PT ;  /* 0x0000001e00037812 */ /* 0x000fe400078ec0ff */
[----:B------:R-:W-:-:S03]  /*6660*/  LOP3.LUT P0, RZ, R24, 0x1bf, RZ, 0xc0, !PT ;  /* 0x000001bf18ff7812 */ /* 0x000fc6000780c0ff */
[----:B------:R-:W-:-:S04]  /*6670*/  IMAD.IADD R3, R14, 0x1, -R3 ;  /* 0x000000010e037824 */ /* 0x000fc800078e0a03 */
[----:B------:R-:W-:-:S05]  /*6680*/  IMAD R3, R3, 0x2000, R24 ;  /* 0x0000200003037824 */ /* 0x000fca00078e0218 */
[----:B------:R-:W-:-:S04]  /*6690*/  SHF.R.U32.HI R3, RZ, 0x4, R3 ;  /* 0x00000004ff037819 */ /* 0x000fc80000011603 */
[----:B------:R-:W-:Y:S01]  /*66a0*/  LOP3.LUT R28, R3, 0x3fff, RZ, 0xc0, !PT ;  /* 0x00003fff031c7812 */ /* 0x000fe200078ec0ff */
[----:B------:R-:W-:Y:S06]  /*66b0*/  @!P0 BRA `(.L_x_9530) ;  /* 0x0000000000408947 */ /* 0x000fec0003800000 */
        /* <DEDUP_REMOVED lines=15> */
[----:B-1---5:R-:W-:Y:S05]  /*67b0*/  CALL.ABS.NOINC R14 ;  /* 0x000000000e007343 */ /* 0x022fea0003c00000 */
.L_x_9530:
[----:B------:R-:W-:Y:S05]  /*67c0*/  BSYNC B6 ;  /* 0x0000000000067941 */ /* 0x000fea0003800000 */
.L_x_9529:
        /* <DEDUP_REMOVED lines=12> */
.L_x_9534:
[----:B--2---:R2:W3:Y:S02]  /*6890*/  SYNCS.PHASECHK.TRANS64.TRYWAIT P0, [R19+URZ+0x22800], R0 ;  /* 0x02280000130075a7 */ /* 0x0044e4000800017f */
[----:B---3--:R-:W-:Y:S05]  /*68a0*/  @!P0 NANOSLEEP.SYNCS 0x989680 ;  /* 0x009896800000895d */ /* 0x008fea0003900000 */
[----:B------:R-:W3:Y:S02]  /*68b0*/  @!P0 SYNCS.PHASECHK.TRANS64 P0, [R19+URZ+0x22800], R0 ;  /* 0x02280000130085a7 */ /* 0x000ee4000800007f */
[----:B---3--:R-:W-:Y:S05]  /*68c0*/  @!P0 BRA `(.L_x_9534) ;  /* 0xfffffffc00f08947 */ /* 0x008fea000383ffff */
.L_x_9533:
[----:B------:R-:W-:Y:S05]  /*68d0*/  BSYNC B0 ;  /* 0x0000000000007941 */ /* 0x000fea0003800000 */
.L_x_9532:
[----:B------:R-:W-:Y:S05]  /*68e0*/  BRA `(.L_x_9535) ;  /* 0x0000002000a47947 */ /* 0x000fea0003800000 */
.L_x_9531:
[----:B-----5:R-:W-:Y:S01]  /*68f0*/  SHF.R.S32.HI R0, RZ, 0x1f, R154 ;  /* 0x0000001fff007819 */ /* 0x020fe2000001149a */
[----:B------:R-:W-:Y:S01]  /*6900*/  ULDC.64 UR4, c[0x0][0x3f8] ;  /* 0x0000fe0000047ab9 */ /* 0x000fe20000000a00 */
[----:B------:R-:W-:Y:S01]  /*6910*/  ULDC.64 UR6, c[0x0][0x408] ;  /* 0x0001020000067ab9 */ /* 0x000fe20000000a00 */
[----:B------:R-:W-:Y:S01]  /*6920*/  LOP3.LUT P0, RZ, R24, 0x3ff, RZ, 0xc0, !PT ;  /* 0x000003ff18ff7812 */ /* 0x000fe2000780c0ff */
[----:B------:R-:W-:Y:S01]  /*6930*/  IMAD.WIDE.U32 R4, R154, UR4, RZ ;  /* 0x000000049a047c25 */ /* 0x000fe2000f8e00ff */
[----:B------:R-:W-:Y:S03]  /*6940*/  BSSY B6, `(.L_x_9536) ;  /* 0x000001f000067945 */ /* 0x000fe60003800000 */
[C---:B------:R-:W-:Y:S02]  /*6950*/  IMAD R3, R0.reuse, UR4, RZ ;  /* 0x0000000400037c24 */ /* 0x040fe4000f8e02ff */
[----:B------:R-:W-:-:S02]  /*6960*/  IMAD R9, R0, UR6, RZ ;  /* 0x0000000600097c24 */ /* 0x000fc4000f8e02ff */
        /* <DEDUP_REMOVED lines=28> */
.L_x_9537:
[----:B------:R-:W-:Y:S05]  /*6b30*/  BSYNC B6 ;  /* 0x0000000000067941 */ /* 0x000fea0003800000 */
.L_x_9536:
[----:B------:R-:W-:Y:S01]  /*6b40*/  LEA.HI R29, R30, R29, RZ, 0x2 ;  /* 0x0000001d1e1d7211 */ /* 0x000fe200078f10ff */
[----:B------:R-:W-:Y:S01]  /*6b50*/  ULDC.U8 UR4, c[0x0][0x410] ;  /* 0x0001040000047ab9 */ /* 0x000fe20000000000 */
[----:B------:R-:W-:Y:S01]  /*6b60*/  BSSY B0, `(.L_x_9538) ;  /* 0x00001f9000007945 */ /* 0x000fe20003800000 */
[----:B------:R-:W-:Y:S01]  /*6b70*/  ISETP.NE.AND P0, PT, RZ, UR4, PT ;  /* 0x00000004ff007c0c */ /* 0x000fe2000bf05270 */
[----:B------:R-:W-:Y:S01]  /*6b80*/  IMAD R4, R153, 0x80, R18 ;  /* 0x0000008099047824 */ /* 0x000fe200078e0212 */
[----:B------:R-:W-:-:S04]  /*6b90*/  SHF.R.S32.HI R29, RZ, 0x1f, R29 ;  /* 0x0000001fff1d7819 */ /* 0x000fc8000001141d */
[----:B------:R-:W-:-:S04]  /*6ba0*/  LEA.HI R29, R29, R18, RZ, 0x3 ;  /* 0x000000121d1d7211 */ /* 0x000fc800078f18ff */
[----:B------:R-:W-:-:S05]  /*6bb0*/  LOP3.LUT R29, R29, 0xfffffff8, RZ, 0xc0, !PT ;  /* 0xfffffff81d1d7812 */ /* 0x000fca00078ec0ff */
[----:B------:R-:W-:Y:S01]  /*6bc0*/  IMAD.IADD R31, R18, 0x1, -R29 ;  /* 0x00000001121f7824 */ /* 0x000fe200078e0a1d */
[----:B------:R-:W-:Y:S06]  /*6bd0*/  @!P0 BRA `(.L_x_9539) ;  /* 0x0000000c00fc8947 */ /* 0x000fec0003800000 */
[----:B------:R-:W-:-:S03]  /*6be0*/  UMOV UR4, 0xffffffff ;  /* 0xffffffff00047882 */ /* 0x000fc60000000000 */
[----:B------:R-:W-:Y:S05]  /*6bf0*/  BRA.DIV UR4, `(.L_x_9540) ;  /* 0x0000013204507947 */ /* 0x000fea000b800000 */
[----:B------:R1:W2:Y:S04]  /*6c00*/  SHFL.IDX PT, R3, R25, RZ, 0x1c1f ;  /* 0x001c1fff19037589 */ /* 0x0002a800000e0000 */
[----:B------:R1:W3:Y:S04]  /*6c10*/  SHFL.IDX PT, R0, R24, RZ, 0x1c1f ;  /* 0x001c1fff18007589 */ /* 0x0002e800000e0000 */
[----:B------:R1:W4:Y:S04]  /*6c20*/  SHFL.IDX PT, R5, R27, RZ, 0x1c1f ;  /* 0x001c1fff1b057589 */ /* 0x00032800000e0000 */
[----:B------:R1:W0:Y:S02]  /*6c30*/  SHFL.IDX PT, R14, R26, RZ, 0x1c1f ;  /* 0x001c1fff1a0e7589 */ /* 0x00022400000e0000 */
.L_x_9784:
[----:B------:R-:W-:Y:S01]  /*6c40*/  ULDC UR4, c[0x0][0x448] ;  /* 0x0001120000047ab9 */ /* 0x000fe20000000800 */
[----:B------:R-:W-:Y:S01]  /*6c50*/  LEA.HI R6, R221, R221, RZ, 0x1 ;  /* 0x000000dddd067211 */ /* 0x000fe200078f08ff */
[----:B------:R-:W-:Y:S01]  /*6c60*/  IMAD R155, R155, UR4, RZ ;  /* 0x000000049b9b7c24 */ /* 0x000fe2000f8e02ff */
[----:B------:R-:W-:Y:S01]  /*6c70*/  BSSY B1, `(.L_x_9541) ;  /* 0x0000021000017945 */ /* 0x000fe20003800000 */
[----:B0-----:R-:W-:Y:S02]  /*6c80*/  CS2R R12, SRZ ;  /* 0x00000000000c7805 */ /* 0x001fe4000001ff00 */
[----:B------:R-:W-:Y:S02]  /*6c90*/  LOP3.LUT R6, R6, 0xfffffffe, RZ, 0xc0, !PT ;  /* 0xfffffffe06067812 */ /* 0x000fe400078ec0ff */
[----:B------:R-:W-:Y:S02]  /*6ca0*/  CS2R R10, SRZ ;  /* 0x00000000000a7805 */ /* 0x000fe4000001ff00 */
[----:B------:R-:W-:Y:S01]  /*6cb0*/  ISETP.GE.AND P0, PT, R4, R155, PT ;  /* 0x0000009b0400720c */ /* 0x000fe20003f06270 */
[----:B------:R-:W-:Y:S01]  /*6cc0*/  IMAD.SHL.U32 R4, R31, 0x40, RZ ;  /* 0x000000401f047824 */ /* 0x000fe200078e00ff */
[----:B------:R-:W-:Y:S01]  /*6cd0*/  CS2R R8, SRZ ;  /* 0x0000000000087805 */ /* 0x000fe2000001ff00 */
[----:B-1----:R-:W-:Y:S01]  /*6ce0*/  IMAD.IADD R26, R221, 0x1, -R6 ;  /* 0x00000001dd1a7824 */ /* 0x002fe200078e0a06 */
[----:B------:R-:W-:-:S02]  /*6cf0*/  CS2R R6, SRZ ;  /* 0x0000000000067805 */ /* 0x000fc4000001ff00 */
[----:B------:R-:W-:Y:S02]  /*6d00*/  LOP3.LUT R27, R4, 0x1c0, RZ, 0xc0, !PT ;  /* 0x000001c0041b7812 */ /* 0x000fe400078ec0ff */
[----:B------:R-:W-:-:S05]  /*6d10*/  SHF.L.U32 R26, R26, 0x1f, RZ ;  /* 0x0000001f1a1a7819 */ /* 0x000fca00000006ff */
[----:B------:R-:W-:Y:S05]  /*6d20*/  @P0 BRA `(.L_x_9542) ;  /* 0x0000000000540947 */ /* 0x000fea0003800000 */
[----:B------:R-:W-:Y:S01]  /*6d30*/  ULDC UR4, c[0x0][0x3f4] ;  /* 0x0000fd0000047ab9 */ /* 0x000fe20000000800 */
[----:B------:R-:W-:Y:S01]  /*6d40*/  IMAD.SHL.U32 R15, R202, 0x2, RZ ;  /* 0x00000002ca0f7824 */ /* 0x000fe200078e00ff */
[----:B------:R-:W-:Y:S01]  /*6d50*/  ISETP.GE.AND P2, PT, R22, UR4, PT ;  /* 0x0000000416007c0c */ /* 0x000fe2000bf46270 */
[----:B---3--:R-:W-:Y:S01]  /*6d60*/  IMAD.MOV.U32 R10, RZ, RZ, R0 ;  /* 0x000000ffff0a7224 */ /* 0x008fe200078e0000 */
[----:B------:R-:W-:Y:S01]  /*6d70*/  ISETP.GE.AND P3, PT, R202, UR4, PT ;  /* 0x00000004ca007c0c */ /* 0x000fe2000bf66270 */
[----:B--2---:R-:W-:Y:S01]  /*6d80*/  IMAD.MOV.U32 R11, RZ, RZ, R3 ;  /* 0x000000ffff0b7224 */ /* 0x004fe200078e0003 */
[----:B------:R-:W-:-:S09]  /*6d90*/  SHF.R.S32.HI R13, RZ, 0x1f, R202 ;  /* 0x0000001fff0d7819 */ /* 0x000fd200000114ca */
[----:B------:R-:W-:Y:S01]  /*6da0*/  @!P2 IMAD.WIDE R24, R22, 0x2, R10 ;  /* 0x000000021618a825 */ /* 0x000fe200078e020a */
[----:B------:R-:W-:Y:S02]  /*6db0*/  SHF.L.U64.HI R10, R202, 0x1, R13 ;  /* 0x00000001ca0a7819 */ /* 0x000fe4000001020d */
[-C--:B------:R-:W-:Y:S02]  /*6dc0*/  @!P3 IADD3 R20, P0, R0, R15.reuse, RZ ;  /* 0x0000000f0014b210 */ /* 0x080fe40007f1e0ff */
[----:B------:R-:W-:Y:S01]  /*6dd0*/  @!P3 IADD3 R4, P1, R14, R15, RZ ;  /* 0x0000000f0e04b210 */ /* 0x000fe20007f3e0ff */
[----:B----4-:R-:W-:Y:S01]  /*6de0*/  IMAD.MOV.U32 R15, RZ, RZ, R5 ;  /* 0x000000ffff0f7224 */ /* 0x010fe200078e0005 */
[----:B------:R-:W-:Y:S01]  /*6df0*/  CS2R R12, SRZ ;  /* 0x00000000000c7805 */ /* 0x000fe2000001ff00 */
[--C-:B------:R-:W-:Y:S01]  /*6e00*/  @!P3 IMAD.X R21, R3, 0x1, R10.reuse, P0 ;  /* 0x000000010315b824 */ /* 0x100fe200000e060a */
[----:B------:R0:W5:Y:S01]  /*6e10*/  @!P2 LD.E.64 R6, desc[UR40][R24.64] ;  /* 0x000000281806a980 */ /* 0x000162000c101b00 */
[----:B------:R-:W-:Y:S01]  /*6e20*/  @!P3 IMAD.X R5, R5, 0x1, R10, P1 ;  /* 0x000000010505b824 */ /* 0x000fe200008e060a */
[----:B------:R-:W-:Y:S01]  /*6e30*/  CS2R R10, SRZ ;  /* 0x00000000000a7805 */ /* 0x000fe2000001ff00 */
[----:B------:R-:W-:Y:S01]  /*6e40*/  @!P2 IMAD.WIDE R14, R22, 0x2, R14 ;  /* 0x00000002160ea825 */ /* 0x000fe200078e020e */
[----:B------:R0:W5:Y:S04]  /*6e50*/  @!P3 LD.E.64 R12, desc[UR40][R20.64] ;  /* 0x00000028140cb980 */ /* 0x000168000c101b00 */
[----:B------:R0:W5:Y:S04]  /*6e60*/  @!P2 LD.E.64 R8, desc[UR40][R14.64] ;  /* 0x000000280e08a980 */ /* 0x000168000c101b00 */
[----:B------:R0:W5:Y:S02]  /*6e70*/  @!P3 LD.E.64 R10, desc[UR40][R4.64] ;  /* 0x00000028040ab980 */ /* 0x000164000c101b00 */
.L_x_9542:
[----:B------:R-:W-:Y:S05]  /*6e80*/  BSYNC B1 ;  /* 0x0000000000017941 */ /* 0x000fea0003800000 */
.L_x_9541:
[----:B------:R-:W1:Y:S01]  /*6e90*/  SYNCS.PHASECHK.TRANS64.TRYWAIT P0, [R19+URZ+0x22800], R26 ;  /* 0x0228001a130075a7 */ /* 0x000e62000800017f */
[----:B--2---:R-:W-:Y:S01]  /*6ea0*/  LOP3.LUT R3, R27, 0x18, R16, 0xf8, !PT ;  /* 0x000000181b037812 */ /* 0x004fe200078ef810 */
[----:B---3--:R-:W-:Y:S01]  /*6eb0*/  IMAD R0, R153, -0x80, R155 ;  /* 0xffffff8099007824 */ /* 0x008fe200078e029b */
[----:B0-----:R-:W-:Y:S01]  /*6ec0*/  SHF.R.U32.HI R4, RZ, 0x3, R27 ;  /* 0x00000003ff047819 */ /* 0x001fe2000001161b */
[----:B----45:R-:W-:Y:S01]  /*6ed0*/  IMAD.MOV.U32 R5, RZ, RZ, R6 ;  /* 0x000000ffff057224 */ /* 0x030fe200078e0006 */
[--C-:B------:R-:W-:Y:S01]  /*6ee0*/  SHF.R.U64 R32, R6, 0x10, R7.reuse ;  /* 0x0000001006207819 */ /* 0x100fe20000001207 */
[----:B------:R-:W-:Y:S01]  /*6ef0*/  IMAD.MOV.U32 R14, RZ, RZ, R7 ;  /* 0x000000ffff0e7224 */ /* 0x000fe200078e0007 */
[----:B------:R-:W-:Y:S01]  /*6f00*/  LOP3.LUT R15, R3, R4, RZ, 0x3c, !PT ;  /* 0x00000004030f7212 */ /* 0x000fe200078e3cff */
[----:B------:R-:W-:Y:S01]  /*6f10*/  IMAD.MOV.U32 R3, RZ, RZ, R12 ;  /* 0x000000ffff037224 */ /* 0x000fe200078e000c */
[----:B------:R-:W-:Y:S01]  /*6f20*/  VIMNMX R35, R0, 0x80, PT ;  /* 0x0000008000237848 */ /* 0x000fe20003fe0100 */
[----:B------:R-:W-:Y:S01]  /*6f30*/  IMAD.MOV.U32 R4, RZ, RZ, R13 ;  /* 0x000000ffff047224 */ /* 0x000fe200078e000d */
[----:B------:R-:W-:Y:S01]  /*6f40*/  SHF.R.U32.HI R27, RZ, 0x10, R7 ;  /* 0x00000010ff1b7819 */ /* 0x000fe20000011607 */
[----:B------:R-:W-:Y:S01]  /*6f50*/  IMAD R0, R210, 0x200, R15 ;  /* 0x00000200d2007824 */ /* 0x000fe200078e020f */
[--C-:B------:R-:W-:Y:S01]  /*6f60*/  SHF.R.U64 R30, R12, 0x10, R13.reuse ;  /* 0x000000100c1e7819 */ /* 0x100fe2000000120d */
[----:B------:R-:W-:Y:S01]  /*6f70*/  IMAD.MOV.U32 R7, RZ, RZ, R8 ;  /* 0x000000ffff077224 */ /* 0x000fe200078e0008 */
[----:B------:R-:W-:Y:S01]  /*6f80*/  SHF.R.U32.HI R25, RZ, 0x10, R13 ;  /* 0x00000010ff197819 */ /* 0x000fe2000001160d */
[----:B------:R-:W-:Y:S01]  /*6f90*/  IMAD.MOV.U32 R6, RZ, RZ, R10 ;  /* 0x000000ffff067224 */ /* 0x000fe200078e000a */
[----:B------:R-:W-:Y:S01]  /*6fa0*/  SHF.R.U64 R21, R10, 0x10, R11 ;  /* 0x000000100a157819 */ /* 0x000fe2000000120b */
[----:B------:R-:W-:Y:S01]  /*6fb0*/  IMAD R10, R0, 0x2, R19 ;  /* 0x00000002000a7824 */ /* 0x000fe200078e0213 */
[--C-:B------:R-:W-:Y:S01]  /*6fc0*/  SHF.R.U64 R24, R8, 0x10, R9.reuse ;  /* 0x0000001008187819 */ /* 0x100fe20000001209 */
[--C-:B------:R-:W-:Y:S01]  /*6fd0*/  IMAD.MOV.U32 R13, RZ, RZ, R9.reuse ;  /* 0x000000ffff0d7224 */ /* 0x100fe200078e0009 */
[----:B------:R-:W-:Y:S01]  /*6fe0*/  SHF.R.U32.HI R20, RZ, 0x10, R9 ;  /* 0x00000010ff147819 */ /* 0x000fe20000011609 */
[----:B------:R-:W-:Y:S01]  /*6ff0*/  BSSY B1, `(.L_x_9543) ;  /* 0x000000d000017945 */ /* 0x000fe20003800000 */
[----:B------:R-:W-:Y:S01]  /*7000*/  PRMT R9, R3, 0x5410, R30 ;  /* 0x0000541003097816 */ /* 0x000fe2000000001e */
[----:B------:R-:W-:Y:S01]  /*7010*/  IMAD.MOV.U32 R8, RZ, RZ, R11 ;  /* 0x000000ffff087224 */ /* 0x000fe200078e000b */
[----:B------:R-:W-:Y:S01]  /*7020*/  LOP3.LUT P2, RZ, R31, 0x4, RZ, 0xc0, !PT ;  /* 0x000000041fff7812 */ /* 0x000fe2000784c0ff */
[----:B------:R-:W-:Y:S01]  /*7030*/  VIADD R0, R10, 0x18440 ;  /* 0x000184400a007836 */ /* 0x000fe20000000000 */
[----:B------:R-:W-:Y:S01]  /*7040*/  PRMT R3, R4, 0x5410, R25 ;  /* 0x0000541004037816 */ /* 0x000fe20000000019 */
[----:B------:R-:W-:Y:S01]  /*7050*/  VIADD R4, R10, 0x18400 ;  /* 0x000184000a047836 */ /* 0x000fe20000000000 */
[----:B------:R-:W-:-:S02]  /*7060*/  SHF.R.U32.HI R15, RZ, 0x10, R11 ;  /* 0x00000010ff0f7819 */ /* 0x000fc4000001160b */
[----:B------:R-:W-:Y:S02]  /*7070*/  PRMT R31, R5, 0x5410, R32 ;  /* 0x00005410051f7816 */ /* 0x000fe40000000020 */
[----:B------:R-:W-:Y:S02]  /*7080*/  ISETP.GE.AND P1, PT, R18, R35, PT ;  /* 0x000000231200720c */ /* 0x000fe40003f26270 */
[----:B------:R-:W-:Y:S02]  /*7090*/  PRMT R12, R14, 0x5410, R27 ;  /* 0x000054100e0c7816 */ /* 0x000fe4000000001b */
[----:B------:R-:W-:Y:S01]  /*70a0*/  PRMT R33, R7, 0x5410, R24 ;  /* 0x0000541007217816 */ /* 0x000fe20000000018 */
[----:B-1----:R-:W-:Y:S08]  /*70b0*/  @!P0 BRA `(.L_x_9544) ;  /* 0x0000012c00908947 */ /* 0x002ff00003800000 */
.L_x_9785:
[----:B------:R-:W-:Y:S05]  /*70c0*/  BSYNC B1 ;  /* 0x0000000000017941 */ /* 0x000fea0003800000 */
.L_x_9543:
        /* <DEDUP_REMOVED lines=12> */
[----:B------:R-:W-:Y:S01]  /*7190*/  IMAD.U32 R25, R33, 0x10000, RZ ;  /* 0x0001000021197824 */ /* 0x000fe200078e00ff */
[C---:B------:R-:W-:Y:S01]  /*71a0*/  LOP3.LUT R24, R31.reuse, 0xffff0000, RZ, 0xc0, !PT ;  /* 0xffff00001f187812 */ /* 0x040fe200078ec0ff */
[----:B------:R-:W-:Y:S01]  /*71b0*/  IMAD.U32 R21, R31, 0x10000, RZ ;  /* 0x000100001f157824 */ /* 0x000fe200078e00ff */
[----:B0-----:R-:W-:Y:S01]  /*71c0*/  LOP3.LUT R26, R33, 0xffff0000, RZ, 0xc0, !PT ;  /* 0xffff0000211a7812 */ /* 0x001fe200078ec0ff */
        /* <DEDUP_REMOVED lines=10> */
[----:B------:R-:W-:Y:S01]  /*7270*/  FFMA.FTZ R30, R13, R21, -R30 ;  /* 0x000000150d1e7223 */ /* 0x000fe2000001081e */
[-C--:B------:R-:W-:Y:S01]  /*7280*/  FMUL.FTZ R29, R5, R24.reuse ;  /* 0x00000018051d7220 */ /* 0x080fe20000410000 */
[----:B------:R-:W-:Y:S01]  /*7290*/  LOP3.LUT R7, R7, 0xffff0000, RZ, 0xc0, !PT ;  /* 0xffff000007077812 */ /* 0x000fe200078ec0ff */
[----:B------:R-:W-:Y:S01]  /*72a0*/  FFMA.FTZ R25, R13, R25, R4 ;  /* 0x000000190d197223 */ /* 0x000fe20000010004 */
        /* <DEDUP_REMOVED lines=19> */
.L_x_9548:
[----:B------:R-:W-:Y:S05]  /*73e0*/  BSYNC B2 ;  /* 0x0000000000027941 */ /* 0x000fea0003800000 */
.L_x_9547:
[----:B------:R-:W-:Y:S05]  /*73f0*/  @P1 BRA `(.L_x_9546) ;  /* 0x0000000000981947 */ /* 0x000fea0003800000 */
[----:B-1----:R-:W1:Y:S01]  /*7400*/  LDS.128 R4, [R0] ;  /* 0x0000000000047984 */ /* 0x002e620000000c00 */
        /* <DEDUP_REMOVED lines=37> */
.L_x_9546:
[----:B------:R-:W-:Y:S05]  /*7660*/  BSYNC B1 ;  /* 0x0000000000017941 */ /* 0x000fea0003800000 */
.L_x_9545:
        /* <DEDUP_REMOVED lines=21> */
[----:B0-----:R-:W-:Y:S01]  /*77c0*/  FMUL.FTZ R26, R25, R4 ;  /* 0x00000004191a7220 */ /* 0x001fe20000410000 */
[C---:B------:R-:W-:Y:S01]  /*77d0*/  IMAD.U32 R20, R7.reuse, 0x10000, RZ ;  /* 0x0001000007147824 */ /* 0x040fe200078e00ff */
[----:B------:R-:W-:Y:S01]  /*77e0*/  LOP3.LUT R7, R7, 0xffff0000, RZ, 0xc0, !PT ;  /* 0xffff000007077812 */ /* 0x000fe200078ec0ff */
[----:B------:R-:W-:Y:S01]  /*77f0*/  FFMA.FTZ R4, R25, R13, -R24 ;  /* 0x0000000d19047223 */ /* 0x000fe20000010818 */
[----:B------:R-:W-:Y:S01]  /*7800*/  FMUL.FTZ R21, R32, R5 ;  /* 0x0000000520157220 */ /* 0x000fe20000410000 */
[----:B------:R-:W-:Y:S01]  /*7810*/  FFMA.FTZ R13, R27, R13, R26 ;  /* 0x0000000d1b0d7223 */ /* 0x000fe2000001001a */
[----:B------:R-:W-:Y:S01]  /*7820*/  FMUL.FTZ R25, R30, R5 ;  /* 0x000000051e197220 */ /* 0x000fe20000410000 */
[C---:B------:R-:W-:Y:S01]  /*7830*/  LOP3.LUT R26, R12.reuse, 0xffff0000, RZ, 0xc0, !PT ;  /* 0xffff00000c1a7812 */ /* 0x040fe200078ec0ff */
[----:B------:R-:W-:-:S02]  /*7840*/  IMAD.U32 R27, R12, 0x10000, RZ ;  /* 0x000100000c1b7824 */ /* 0x000fc400078e00ff */
[-C--:B------:R-:W-:Y:S01]  /*7850*/  FFMA.FTZ R5, R30, R14.reuse, -R21 ;  /* 0x0000000e1e057223 */ /* 0x080fe20000010815 */
        /* <DEDUP_REMOVED lines=14> */
.L_x_9551:
[----:B------:R-:W-:Y:S05]  /*7940*/  BSYNC B1 ;  /* 0x0000000000017941 */ /* 0x000fea0003800000 */
.L_x_9550:
[----:B------:R-:W-:Y:S05]  /*7950*/  @P1 BRA `(.L_x_9549) ;  /* 0x0000001000641947 */ /* 0x000fea0003800000 */
[----:B-1----:R-:W1:Y:S01]  /*7960*/  LDS.128 R4, [R0+0x2000] ;  /* 0x0020000000047984 */ /* 0x002e620000000c00 */
[C---:B------:R-:W-:Y:S01]  /*7970*/  IMAD.U32 R24, R11.reuse, 0x10000, RZ ;  /* 0x000100000b187824 */ /* 0x040fe200078e00ff */
[----:B0-----:R-:W-:Y:S01]  /*7980*/  LOP3.LUT R26, R11, 0xffff0000, RZ, 0xc0, !PT ;  /* 0xffff00000b1a7812 */ /* 0x001fe200078ec0ff */
        /* <DEDUP_REMOVED lines=14> */
[----:B------:R-:W-:Y:S01]  /*7a70*/  FFMA.FTZ R4, R14, R10, -R13 ;  /* 0x0000000a0e047223 */ /* 0x000fe2000001080d */
[C---:B------:R-:W-:Y:S01]  /*7a80*/  FMUL.FTZ R13, R20.reuse, R5 ;  /* 0x00000005140d7220 */ /* 0x040fe20000410000 */
[----:B------:R-:W-:Y:S01]  /*7a90*/  FFMA.FTZ R5, R20, R12, -R21 ;  /* 0x0000000c14057223 */ /* 0x000fe20000010815 */
[----:B------:R-:W-:Y:S01]  /*7aa0*/  IMAD.U32 R21, R3, 0x10000, RZ ;  /* 0x0001000003157824 */ /* 0x000fe200078e00ff */
[----:B------:R-:W-:Y:S01]  /*7ab0*/  LOP3.LUT R7, R7, 0xffff0000, RZ, 0xc0, !PT ;  /* 0xffff000007077812 */ /* 0x000fe200078ec0ff */
[----:B------:R-:W-:Y:S01]  /*7ac0*/  FFMA.FTZ R15, R24, R10, R15 ;  /* 0x0000000a180f7223 */ /* 0x000fe2000001000f */
[----:B------:R-:W-:Y:S01]  /*7ad0*/  LOP3.LUT R3, R3, 0xffff0000, RZ, 0xc0, !PT ;  /* 0xffff000003037812 */ /* 0x000fe200078ec0ff */
[-C--:B------:R-:W-:Y:S01]  /*7ae0*/  FMUL.FTZ R8, R25, R6.reuse ;  /* 0x0000000619087220 */ /* 0x080fe20000410000 */
[----:B------:R-:W-:Y:S01]  /*7af0*/  FMUL.FTZ R10, R21, R6 ;  /* 0x00000006150a7220 */ /* 0x000fe20000410000 */
[-C--:B------:R-:W-:Y:S01]  /*7b00*/  FMUL.FTZ R14, R27, R7.reuse ;  /* 0x000000071b0e7220 */ /* 0x080fe20000410000 */
[----:B------:R-:W-:Y:S01]  /*7b10*/  FFMA.FTZ R12, R26, R12, R13 ;  /* 0x0000000c1a0c7223 */ /* 0x000fe2000001000d */
[----:B------:R-:W-:Y:S01]  /*7b20*/  FMUL.FTZ R20, R3, R7 ;  /* 0x0000000703147220 */ /* 0x000fe20000410000 */
[-C--:B------:R-:W-:Y:S01]  /*7b30*/  FFMA.FTZ R6, R21, R9.reuse, -R8 ;  /* 0x0000000915067223 */ /* 0x080fe20000010808 */
[----:B------:R-:W-:Y:S01]  /*7b40*/  FFMA.FTZ R9, R25, R9, R10 ;  /* 0x0000000919097223 */ /* 0x000fe2000001000a */
[-C--:B------:R-:W-:Y:S01]  /*7b50*/  FFMA.FTZ R7, R3, R11.reuse, -R14 ;  /* 0x0000000b03077223 */ /* 0x080fe2000001080e */
[----:B------:R-:W-:Y:S01]  /*7b60*/  FFMA.FTZ R20, R27, R11, R20 ;  /* 0x0000000b1b147223 */ /* 0x000fe20000010014 */
[----:B------:R-:W-:-:S02]  /*7b70*/  F2FP.BF16.F32.PACK_AB R4, R15, R4 ;  /* 0x000000040f04723e */ /* 0x000fc400000010ff */
[----:B------:R-:W-:Y:S02]  /*7b80*/  F2FP.BF16.F32.PACK_AB R5, R12, R5 ;  /* 0x000000050c05723e */ /* 0x000fe400000010ff */
[----:B------:R-:W-:Y:S02]  /*7b90*/  F2FP.BF16.F32.PACK_AB R6, R9, R6 ;  /* 0x000000060906723e */ /* 0x000fe400000010ff */
[----:B------:R-:W-:-:S05]  /*7ba0*/  F2FP.BF16.F32.PACK_AB R7, R20, R7 ;  /* 0x000000071407723e */ /* 0x000fca00000010ff */
[----:B------:R3:W-:Y:S01]  /*7bb0*/  STS.128 [R0+0x2000], R4 ;  /* 0x0020000400007388 */ /* 0x0007e20000000c00 */
[----:B------:R-:W-:Y:S05]  /*7bc0*/  BRA `(.L_x_9549) ;  /* 0x0000000c00c87947 */ /* 0x000fea0003800000 */
.L_x_9539:
[----:B------:R-:W-:-:S03]  /*7bd0*/  UMOV UR4, 0xffffffff ;  /* 0xffffffff00047882 */ /* 0x000fc60000000000 */
[----:B------:R-:W-:Y:S05]  /*7be0*/  BRA.DIV UR4, `(.L_x_9552) ;  /* 0x0000012204d87947 */ /* 0x000fea000b800000 */
[----:B------:R1:W2:Y:S04]  /*7bf0*/  SHFL.IDX PT, R0, R25, RZ, 0x1c1f ;  /* 0x001c1fff19007589 */ /* 0x0002a800000e0000 */
[----:B------:R1:W3:Y:S04]  /*7c00*/  SHFL.IDX PT, R3, R24, RZ, 0x1c1f ;  /* 0x001c1fff18037589 */ /* 0x0002e800000e0000 */
[----:B------:R1:W4:Y:S04]  /*7c10*/  SHFL.IDX PT, R20, R27, RZ, 0x1c1f ;  /* 0x001c1fff1b147589 */ /* 0x00032800000e0000 */
[----:B------:R1:W0:Y:S02]  /*7c20*/  SHFL.IDX PT, R14, R26, RZ, 0x1c1f ;  /* 0x001c1fff1a0e7589 */ /* 0x00022400000e0000 */
.L_x_9791:
[----:B------:R-:W-:Y:S01]  /*7c30*/  ULDC UR4, c[0x0][0x448] ;  /* 0x0001120000047ab9 */ /* 0x000fe20000000800 */
[----:B-1----:R-:W1:Y:S01]  /*7c40*/  LDC R25, c[0x0][0x3f4] ;  /* 0x0000fd00ff197b82 */ /* 0x002e620000000800 */
[----:B------:R-:W-:Y:S01]  /*7c50*/  IMAD R155, R155, UR4, RZ ;  /* 0x000000049b9b7c24 */ /* 0x000fe2000f8e02ff */
[----:B------:R-:W-:Y:S01]  /*7c60*/  LEA.HI R5, R221, R221, RZ, 0x1 ;  /* 0x000000dddd057211 */ /* 0x000fe200078f08ff */
[----:B------:R-:W-:Y:S01]  /*7c70*/  BSSY B1, `(.L_x_9553) ;  /* 0x0000017000017945 */ /* 0x000fe20003800000 */
[----:B------:R-:W-:Y:S02]  /*7c80*/  CS2R R8, SRZ ;  /* 0x0000000000087805 */ /* 0x000fe4000001ff00 */
[----:B------:R-:W-:Y:S02]  /*7c90*/  CS2R R10, SRZ ;  /* 0x00000000000a7805 */ /* 0x000fe4000001ff00 */
[----:B------:R-:W-:Y:S02]  /*7ca0*/  ISETP.GE.AND P0, PT, R4, R155, PT ;  /* 0x0000009b0400720c */ /* 0x000fe40003f06270 */
[----:B------:R-:W-:-:S02]  /*7cb0*/  LOP3.LUT R6, R5, 0xfffffffe, RZ, 0xc0, !PT ;  /* 0xfffffffe05067812 */ /* 0x000fc400078ec0ff */
[----:B------:R-:W-:-:S03]  /*7cc0*/  CS2R R4, SRZ ;  /* 0x0000000000047805 */ /* 0x000fc6000001ff00 */
[----:B------:R-:W-:Y:S01]  /*7cd0*/  IMAD.IADD R24, R221, 0x1, -R6 ;  /* 0x00000001dd187824 */ /* 0x000fe200078e0a06 */
[----:B------:R-:W-:-:S04]  /*7ce0*/  CS2R R6, SRZ ;  /* 0x0000000000067805 */ /* 0x000fc8000001ff00 */
[----:B------:R-:W-:Y:S01]  /*7cf0*/  SHF.L.U32 R24, R24, 0x1f, RZ ;  /* 0x0000001f18187819 */ /* 0x000fe200000006ff */
[----:B------:R-:W-:Y:S06]  /*7d00*/  @P0 BRA `(.L_x_9554) ;  /* 0x0000000000340947 */ /* 0x000fec0003800000 */
[----:B------:R-:W-:Y:S01]  /*7d10*/  ULDC UR4, c[0x0][0x3f4] ;  /* 0x0000fd0000047ab9 */ /* 0x000fe20000000800 */
[C---:B------:R-:W-:Y:S01]  /*7d20*/  IMAD.SHL.U32 R15, R16.reuse, 0x2, RZ ;  /* 0x00000002100f7824 */ /* 0x040fe200078e00ff */
[C---:B------:R-:W-:Y:S02]  /*7d30*/  ISETP.GE.AND P2, PT, R16.reuse, UR4, PT ;  /* 0x0000000410007c0c */ /* 0x040fe4000bf46270 */
[----:B------:R-:W-:Y:S02]  /*7d40*/  SHF.R.S32.HI R5, RZ, 0x1f, R16 ;  /* 0x0000001fff057819 */ /* 0x000fe40000011410 */
[----:B---3--:R-:W-:Y:S02]  /*7d50*/  IADD3 R12, P0, R3, R15, RZ ;  /* 0x0000000f030c7210 */ /* 0x008fe40007f1e0ff */
[----:B------:R-:W-:Y:S02]  /*7d60*/  SHF.L.U64.HI R3, R16, 0x1, R5 ;  /* 0x0000000110037819 */ /* 0x000fe40000010205 */
[----:B------:R-:W-:-:S02]  /*7d70*/  CS2R R4, SRZ ;  /* 0x0000000000047805 */ /* 0x000fc4000001ff00 */
[----:B0-----:R-:W-:Y:S01]  /*7d80*/  IADD3 R14, P1, R14, R15, RZ ;  /* 0x0000000f0e0e7210 */ /* 0x001fe20007f3e0ff */
[----:B--2---:R-:W-:-:S04]  /*7d90*/  IMAD.X R13, R0, 0x1, R3, P0 ;  /* 0x00000001000d7824 */ /* 0x004fc800000e0603 */
[----:B----4-:R-:W-:Y:S01]  /*7da0*/  IMAD.X R15, R20, 0x1, R3, P1 ;  /* 0x00000001140f7824 */ /* 0x010fe200008e0603 */
[----:B------:R-:W-:Y:S07]  /*7db0*/  @P2 BRA `(.L_x_9554) ;  /* 0x0000000000082947 */ /* 0x000fee0003800000 */
[----:B------:R0:W5:Y:S04]  /*7dc0*/  LD.E.128 R4, desc[UR40][R12.64] ;  /* 0x000000280c047980 */ /* 0x000168000c101d00 */
[----:B------:R0:W5:Y:S02]  /*7dd0*/  LD.E.128 R8, desc[UR40][R14.64] ;  /* 0x000000280e087980 */ /* 0x000164000c101d00 */
.L_x_9554:
[----:B------:R-:W-:Y:S05]  /*7de0*/  BSYNC B1 ;  /* 0x0000000000017941 */ /* 0x000fea0003800000 */
.L_x_9553:
[----:B------:R-:W1:Y:S01]  /*7df0*/  SYNCS.PHASECHK.TRANS64.TRYWAIT P1, [R19+URZ+0x22800], R24 ;  /* 0x02280018130075a7 */ /* 0x000e62000802017f */
[----:B--2---:R-:W-:Y:S01]  /*7e00*/  IMAD R0, R153, -0x80, R155 ;  /* 0xffffff8099007824 */ /* 0x004fe200078e029b */
[--C-:B-----5:R-:W-:Y:S01]  /*7e10*/  SHF.R.U64 R26, R6, 0x10, R7.reuse ;  /* 0x00000010061a7819 */ /* 0x120fe20000001207 */
[----:B---3--:R-:W-:Y:S01]  /*7e20*/  IMAD.MOV.U32 R3, RZ, RZ, R6 ;  /* 0x000000ffff037224 */ /* 0x008fe200078e0006 */
[--C-:B------:R-:W-:Y:S01]  /*7e30*/  SHF.R.U32.HI R27, RZ, 0x10, R7.reuse ;  /* 0x00000010ff1b7819 */ /* 0x100fe20000011607 */
[----:B0-----:R-:W-:Y:S01]  /*7e40*/  IMAD.MOV.U32 R14, RZ, RZ, R7 ;  /* 0x000000ffff0e7224 */ /* 0x001fe200078e0007 */
[--C-:B------:R-:W-:Y:S01]  /*7e50*/  SHF.R.U64 R6, R8, 0x10, R9.reuse ;  /* 0x0000001008067819 */ /* 0x100fe20000001209 */
[--C-:B------:R-:W-:Y:S01]  /*7e60*/  IMAD.MOV.U32 R12, RZ, RZ, R9.reuse ;  /* 0x000000ffff0c7224 */ /* 0x100fe200078e0009 */
[----:B------:R-:W-:Y:S01]  /*7e70*/  SHF.R.U32.HI R7, RZ, 0x10, R9 ;  /* 0x00000010ff077819 */ /* 0x000fe20000011609 */
[----:B----4-:R-:W-:Y:S01]  /*7e80*/  IMAD.MOV.U32 R20, RZ, RZ, R4 ;  /* 0x000000ffff147224 */ /* 0x010fe200078e0004 */
[----:B------:R-:W-:Y:S01]  /*7e90*/  VIMNMX R9, R0, 0x80, PT ;  /* 0x0000008000097848 */ /* 0x000fe20003fe0100 */
[--C-:B------:R-:W-:Y:S01]  /*7ea0*/  IMAD.MOV.U32 R15, RZ, RZ, R5.reuse ;  /* 0x000000ffff0f7224 */ /* 0x100fe200078e0005 */
[--C-:B------:R-:W-:Y:S01]  /*7eb0*/  SHF.R.U64 R29, R4, 0x10, R5.reuse ;  /* 0x00000010041d7819 */ /* 0x100fe20000001205 */
[----:B------:R-:W-:Y:S01]  /*7ec0*/  IMAD.MOV.U32 R21, RZ, RZ, R8 ;  /* 0x000000ffff157224 */ /* 0x000fe200078e0008 */
[----:B------:R-:W-:Y:S01]  /*7ed0*/  SHF.R.U32.HI R30, RZ, 0x10, R5 ;  /* 0x00000010ff1e7819 */ /* 0x000fe20000011605 */
[----:B------:R-:W-:Y:S01]  /*7ee0*/  IMAD.MOV.U32 R13, RZ, RZ, R10 ;  /* 0x000000ffff0d7224 */ /* 0x000fe200078e000a */
[----:B-1----:R-:W-:Y:S01]  /*7ef0*/  ISETP.GE.AND P0, PT, R16, R25, PT ;  /* 0x000000191000720c */ /* 0x002fe20003f06270 */
        /* <DEDUP_REMOVED lines=14> */
[----:B------:R-:W-:Y:S06]  /*7fe0*/  @!P1 BRA `(.L_x_9556) ;  /* 0x0000012000489947 */ /* 0x000fec0003800000 */
.L_x_9792:
[----:B------:R-:W-:Y:S05]  /*7ff0*/  BSYNC B1 ;  /* 0x0000000000017941 */ /* 0x000fea0003800000 */
.L_x_9555:
[----:B------:R-:W-:Y:S04]  /*8000*/  BSSY B1, `(.L_x_9557) ;  /* 0x000005a000017945 */ /* 0x000fe80003800000 */
[----:B------:R-:W-:Y:S05]  /*8010*/  @P2 BRA `(.L_x_9558) ;  /* 0x0000000400602947 */ /* 0x000fea0003800000 */
[----:B------:R-:W-:Y:S01]  /*8020*/  IMAD.SHL.U32 R4, R31, 0x40, RZ ;  /* 0x000000401f047824 */ /* 0x000fe200078e00ff */
[----:B------:R-:W-:Y:S01]  /*8030*/  LOP3.LUT R39, R13, 0xffff0000, RZ, 0xc0, !PT ;  /* 0xffff00000d277812 */ /* 0x000fe200078ec0ff */
[----:B------:R-:W-:Y:S01]  /*8040*/  IMAD.IADD R6, R16, 0x1, R25 ;  /* 0x0000000110067824 */ /* 0x000fe200078e0219 */
[----:B------:R-:W-:Y:S01]  /*8050*/  LOP3.LUT R35, R3, 0xffff0000, RZ, 0xc0, !PT ;  /* 0xffff000003237812 */ /* 0x000fe200078ec0ff */
[----:B------:R-:W-:Y:S01]  /*8060*/  IMAD.U32 R36, R13, 0x10000, RZ ;  /* 0x000100000d247824 */ /* 0x000fe200078e00ff */
[----:B------:R-:W-:Y:S01]  /*8070*/  LOP3.LUT R7, R4, 0x1c0, RZ, 0xc0, !PT ;  /* 0x000001c004077812 */ /* 0x000fe200078ec0ff */
[----:B------:R-:W-:Y:S02]  /*8080*/  IMAD.U32 R34, R3, 0x10000, RZ ;  /* 0x0001000003227824 */ /* 0x000fe400078e00ff */
[----:B------:R-:W-:Y:S01]  /*8090*/  IMAD.U32 R37, R21, 0x10000, RZ ;  /* 0x0001000015257824 */ /* 0x000fe200078e00ff */
[----:B------:R-:W-:Y:S02]  /*80a0*/  LOP3.LUT R4, R7, 0x38, R16, 0xf8, !PT ;  /* 0x0000003807047812 */ /* 0x000fe400078ef810 */
[----:B------:R-:W-:-:S02]  /*80b0*/  SHF.R.U32.HI R9, RZ, 0x3, R7 ;  /* 0x00000003ff097819 */ /* 0x000fc40000011607 */
[----:B------:R-:W-:Y:S02]  /*80c0*/  LOP3.LUT R6, R7, 0x38, R6, 0xf8, !PT ;  /* 0x0000003807067812 */ /* 0x000fe400078ef806 */
[----:B------:R-:W-:-:S05]  /*80d0*/  LOP3.LUT R5, R4, R9, RZ, 0x3c, !PT ;  /* 0x0000000904057212 */ /* 0x000fca00078e3cff */
[----:B------:R-:W-:Y:S01]  /*80e0*/  IMAD R4, R210, 0x200, R5 ;  /* 0x00000200d2047824 */ /* 0x000fe200078e0205 */
[----:B------:R-:W-:-:S03]  /*80f0*/  LOP3.LUT R5, R6, R9, RZ, 0x3c, !PT ;  /* 0x0000000906057212 */ /* 0x000fc600078e3cff */
[----:B------:R-:W-:Y:S02]  /*8100*/  IMAD R42, R4, 0x2, R19 ;  /* 0x00000002042a7824 */ /* 0x000fe400078e0213 */
[----:B------:R-:W-:-:S03]  /*8110*/  IMAD R8, R210, 0x200, R5 ;  /* 0x00000200d2087824 */ /* 0x000fc600078e0205 */
[----:B------:R-:W1:Y:S01]  /*8120*/  LDS.128 R4, [R42+0x18400] ;  /* 0x018400002a047984 */ /* 0x000e620000000c00 */
[----:B------:R-:W-:-:S05]  /*8130*/  IMAD R44, R8, 0x2, R19 ;  /* 0x00000002082c7824 */ /* 0x000fca00078e0213 */
[----:B------:R-:W2:Y:S01]  /*8140*/  LDS.128 R8, [R44+0x18400] ;  /* 0x018400002c087984 */ /* 0x000ea20000000c00 */
[C---:B-1----:R-:W-:Y:S01]  /*8150*/  IMAD.U32 R27, R6.reuse, 0x10000, RZ ;  /* 0x00010000061b7824 */ /* 0x042fe200078e00ff */
[----:B------:R-:W-:Y:S01]  /*8160*/  LOP3.LUT R6, R6, 0xffff0000, RZ, 0xc0, !PT ;  /* 0xffff000006067812 */ /* 0x000fe200078ec0ff */
[C---:B0-----:R-:W-:Y:S01]  /*8170*/  IMAD.U32 R24, R4.reuse, 0x10000, RZ ;  /* 0x0001000004187824 */ /* 0x041fe200078e00ff */
[----:B------:R-:W-:Y:S01]  /*8180*/  LOP3.LUT R4, R4, 0xffff0000, RZ, 0xc0, !PT ;  /* 0xffff000004047812 */ /* 0x000fe200078ec0ff */
[C---:B------:R-:W-:Y:S01]  /*8190*/  IMAD.U32 R26, R5.reuse, 0x10000, RZ ;  /* 0x00010000051a7824 */ /* 0x040fe200078e00ff */
[----:B------:R-:W-:Y:S01]  /*81a0*/  LOP3.LUT R5, R5, 0xffff0000, RZ, 0xc0, !PT ;  /* 0xffff000005057812 */ /* 0x000fe200078ec0ff */
[C---:B--2---:R-:W-:Y:S01]  /*81b0*/  IMAD.U32 R32, R10.reuse, 0x10000, RZ ;  /* 0x000100000a207824 */ /* 0x044fe200078e00ff */
[----:B------:R-:W-:Y:S01]  /*81c0*/  LOP3.LUT R10, R10, 0xffff0000, RZ, 0xc0, !PT ;  /* 0xffff00000a0a7812 */ /* 0x000fe200078ec0ff */
[C---:B------:R-:W-:Y:S01]  /*81d0*/  IMAD.U32 R30, R8.reuse, 0x10000, RZ ;  /* 0x00010000081e7824 */ /* 0x040fe200078e00ff */
[----:B------:R-:W-:Y:S01]  /*81e0*/  LOP3.LUT R8, R8, 0xffff0000, RZ, 0xc0, !PT ;  /* 0xffff000008087812 */ /* 0x000fe200078ec0ff */
[C---:B------:R-:W-:Y:S01]  /*81f0*/  FMUL.FTZ R38, R32.reuse, R36 ;  /* 0x0000002420267220 */ /* 0x040fe20000410000 */
[-C--:B------:R-:W-:Y:S01]  /*8200*/  FMUL.FTZ R32, R32, R34.reuse ;  /* 0x0000002220207220 */ /* 0x080fe20000410000 */
[C---:B------:R-:W-:Y:S01]  /*8210*/  FMUL.FTZ R41, R10.reuse, R39 ;  /* 0x000000270a297220 */ /* 0x040fe20000410000 */
[----:B------:R-:W-:Y:S01]  /*8220*/  FMUL.FTZ R45, R10, R35 ;  /* 0x000000230a2d7220 */ /* 0x000fe20000410000 */
[C---:B------:R-:W-:Y:S01]  /*8230*/  FFMA.FTZ R38, R27.reuse, R34, -R38 ;  /* 0x000000221b267223 */ /* 0x040fe20000010826 */
[----:B------:R-:W-:Y:S01]  /*8240*/  FFMA.FTZ R36, R27, R36, R32 ;  /* 0x000000241b247223 */ /* 0x000fe20000010020 */
[----:B------:R-:W-:-:S02]  /*8250*/  IMAD.U32 R27, R20, 0x10000, RZ ;  /* 0x00010000141b7824 */ /* 0x000fc400078e00ff */
[----:B------:R-:W-:Y:S01]  /*8260*/  FFMA.FTZ R43, R6, R35, -R41 ;  /* 0x00000023062b7223 */ /* 0x000fe20000010829 */
[C---:B------:R-:W-:Y:S01]  /*8270*/  FMUL.FTZ R41, R30.reuse, R37 ;  /* 0x000000251e297220 */ /* 0x040fe20000410000 */
[----:B------:R-:W-:Y:S01]  /*8280*/  LOP3.LUT R35, R21, 0xffff0000, RZ, 0xc0, !PT ;  /* 0xffff000015237812 */ /* 0x000fe200078ec0ff */
[-C--:B------:R-:W-:Y:S01]  /*8290*/  FMUL.FTZ R30, R30, R27.reuse ;  /* 0x0000001b1e1e7220 */ /* 0x080fe20000410000 */
[----:B------:R-:W-:Y:S02]  /*82a0*/  IMAD.U32 R31, R9, 0x10000, RZ ;  /* 0x00010000091f7824 */ /* 0x000fe400078e00ff */
[----:B------:R-:W-:Y:S01]  /*82b0*/  FFMA.FTZ R41, R24, R27, -R41 ;  /* 0x0000001b18297223 */ /* 0x000fe20000010829 */
        /* <DEDUP_REMOVED lines=19> */
[----:B------:R-:W-:Y:S01]  /*83f0*/  FFMA.FTZ R33, R29, R8, -R4 ;  /* 0x000000081d217223 */ /* 0x000fe20000010804 */
[----:B------:R-:W-:Y:S02]  /*8400*/  LOP3.LUT R9, R9, 0xffff0000, RZ, 0xc0, !PT ;  /* 0xffff000009097812 */ /* 0x000fe400078ec0ff */
[----:B------:R-:W-:Y:S01]  /*8410*/  LOP3.LUT R11, R11, 0xffff0000, RZ, 0xc0, !PT ;  /* 0xffff00000b0b7812 */ /* 0x000fe200078ec0ff */
[----:B------:R-:W-:Y:S01]  /*8420*/  FFMA.FTZ R29, R29, R24, R26 ;  /* 0x000000181d1d7223 */ /* 0x000fe2000001001a */
[----:B------:R-:W-:-:S02]  /*8430*/  LOP3.LUT R8, R12, 0xffff0000, RZ, 0xc0, !PT ;  /* 0xffff00000c087812 */ /* 0x000fc400078ec0ff */
[----:B------:R-:W-:Y:S02]  /*8440*/  LOP3.LUT R10, R0, 0xffff0000, RZ, 0xc0, !PT ;  /* 0xffff0000000a7812 */ /* 0x000fe400078ec0ff */
        /* <DEDUP_REMOVED lines=21> */
.L_x_9558:
[----:B------:R-:W-:Y:S05]  /*85a0*/  BSYNC B1 ;  /* 0x0000000000017941 */ /* 0x000fea0003800000 */
.L_x_9557:
[----:B------:R-:W-:Y:S05]  /*85b0*/  @P0 BRA `(.L_x_9549) ;  /* 0x00000004004c0947 */ /* 0x000fea0003800000 */
[----:B-1----:R-:W2:Y:S01]  /*85c0*/  LDL R42, [R1+0x64] ;  /* 0x00006400012a7983 */ /* 0x002ea20000100800 */
[----:B------:R-:W-:Y:S01]  /*85d0*/  IMAD.IADD R4, R16, 0x1, R25 ;  /* 0x0000000110047824 */ /* 0x000fe200078e0219 */
[----:B------:R-:W-:-:S04]  /*85e0*/  SHF.R.U32.HI R5, RZ, 0x3, R209 ;  /* 0x00000003ff057819 */ /* 0x000fc800000116d1 */
[----:B------:R-:W-:-:S04]  /*85f0*/  LOP3.LUT R4, R209, 0x38, R4, 0xf8, !PT ;  /* 0x00000038d1047812 */ /* 0x000fc800078ef804 */
[----:B------:R-:W-:-:S05]  /*8600*/  LOP3.LUT R5, R4, R5, RZ, 0x3c, !PT ;  /* 0x0000000504057212 */ /* 0x000fca00078e3cff */
[----:B------:R-:W-:-:S04]  /*8610*/  IMAD.IADD R8, R212, 0x1, R5 ;  /* 0x00000001d4087824 */ /* 0x000fc800078e0205 */
[----:B0-----:R-:W-:-:S05]  /*8620*/  IMAD R24, R8, 0x2, R19 ;  /* 0x0000000208187824 */ /* 0x001fca00078e0213 */
[----:B------:R-:W0:Y:S01]  /*8630*/  LDS.128 R8, [R24+0x18400] ;  /* 0x0184000018087984 */ /* 0x000e220000000c00 */
[C---:B------:R-:W-:Y:S02]  /*8640*/  IMAD.U32 R37, R21.reuse, 0x10000, RZ ;  /* 0x0001000015257824 */ /* 0x040fe400078e00ff */
[C---:B------:R-:W-:Y:S01]  /*8650*/  IMAD.U32 R35, R20.reuse, 0x10000, RZ ;  /* 0x0001000014237824 */ /* 0x040fe200078e00ff */
[----:B------:R-:W-:Y:S02]  /*8660*/  LOP3.LUT R38, R21, 0xffff0000, RZ, 0xc0, !PT ;  /* 0xffff000015267812 */ /* 0x000fe400078ec0ff */
[----:B------:R-:W-:Y:S01]  /*8670*/  LOP3.LUT R20, R20, 0xffff0000, RZ, 0xc0, !PT ;  /* 0xffff000014147812 */ /* 0x000fe200078ec0ff */
[----:B------:R-:W-:Y:S02]  /*8680*/  IMAD.U32 R41, R13, 0x10000, RZ ;  /* 0x000100000d297824 */ /* 0x000fe400078e00ff */
[----:B------:R-:W-:Y:S02]  /*8690*/  IMAD.U32 R43, R0, 0x10000, RZ ;  /* 0x00010000002b7824 */ /* 0x000fe400078e00ff */
[----:B------:R-:W-:-:S02]  /*86a0*/  IMAD.U32 R39, R14, 0x10000, RZ ;  /* 0x000100000e277824 */ /* 0x000fc400078e00ff */
[----:B------:R-:W-:Y:S02]  /*86b0*/  IMAD.U32 R36, R15, 0x10000, RZ ;  /* 0x000100000f247824 */ /* 0x000fe400078e00ff */
[C---:B0-----:R-:W-:Y:S01]  /*86c0*/  IMAD.U32 R30, R8.reuse, 0x10000, RZ ;  /* 0x00010000081e7824 */ /* 0x041fe200078e00ff */
[----:B------:R-:W-:-:S03]  /*86d0*/  LOP3.LUT R8, R8, 0xffff0000, RZ, 0xc0, !PT ;  /* 0xffff000008087812 */ /* 0x000fc600078ec0ff */
[-C--:B------:R-:W-:Y:S01]  /*86e0*/  FMUL.FTZ R34, R37, R30.reuse ;  /* 0x0000001e25227220 */ /* 0x080fe20000410000 */
[----:B------:R-:W-:Y:S01]  /*86f0*/  FMUL.FTZ R30, R35, R30 ;  /* 0x0000001e231e7220 */ /* 0x000fe20000410000 */
[----:B------:R-:W-:Y:S01]  /*8700*/  FMUL.FTZ R21, R38, R8 ;  /* 0x0000000826157220 */ /* 0x000fe20000410000 */
[C---:B------:R-:W-:Y:S01]  /*8710*/  IMAD.U32 R32, R10.reuse, 0x10000, RZ ;  /* 0x000100000a207824 */ /* 0x040fe200078e00ff */
[----:B------:R-:W-:Y:S01]  /*8720*/  LOP3.LUT R10, R10, 0xffff0000, RZ, 0xc0, !PT ;  /* 0xffff00000a0a7812 */ /* 0x000fe200078ec0ff */
[C---:B------:R-:W-:Y:S01]  /*8730*/  IMAD.U32 R33, R11.reuse, 0x10000, RZ ;  /* 0x000100000b217824 */ /* 0x040fe200078e00ff */
[----:B------:R-:W-:Y:S01]  /*8740*/  LOP3.LUT R11, R11, 0xffff0000, RZ, 0xc0, !PT ;  /* 0xffff00000b0b7812 */ /* 0x000fe200078ec0ff */
[C---:B------:R-:W-:Y:S01]  /*8750*/  IMAD.U32 R31, R9.reuse, 0x10000, RZ ;  /* 0x00010000091f7824 */ /* 0x040fe200078e00ff */
[----:B------:R-:W-:Y:S01]  /*8760*/  LOP3.LUT R9, R9, 0xffff0000, RZ, 0xc0, !PT ;  /* 0xffff000009097812 */ /* 0x000fe200078ec0ff */
[----:B------:R-:W-:Y:S01]  /*8770*/  IMAD.U32 R40, R12, 0x10000, RZ ;  /* 0x000100000c287824 */ /* 0x000fe200078e00ff */
[----:B------:R-:W-:Y:S01]  /*8780*/  LOP3.LUT R15, R15, 0xffff0000, RZ, 0xc0, !PT ;  /* 0xffff00000f0f7812 */ /* 0x000fe200078ec0ff */
[----:B--2---:R-:W0:Y:S02]  /*8790*/  LDS.128 R4, [R42+0x18400] ;  /* 0x018400002a047984 */ /* 0x004e240000000c00 */
[C---:B0-----:R-:W-:Y:S01]  /*87a0*/  IMAD.U32 R25, R4.reuse, 0x10000, RZ ;  /* 0x0001000004197824 */ /* 0x041fe200078e00ff */
[----:B------:R-:W-:-:S03]  /*87b0*/  LOP3.LUT R4, R4, 0xffff0000, RZ, 0xc0, !PT ;  /* 0xffff000004047812 */ /* 0x000fc600078ec0ff */
[-C--:B------:R-:W-:Y:S01]  /*87c0*/  FFMA.FTZ R34, R35, R25.reuse, -R34 ;  /* 0x0000001923227223 */ /* 0x080fe20000010822 */
[----:B------:R-:W-:Y:S01]  /*87d0*/  FFMA.FTZ R30, R37, R25, R30 ;  /* 0x00000019251e7223 */ /* 0x000fe2000001001e */
[C---:B------:R-:W-:Y:S01]  /*87e0*/  FMUL.FTZ R25, R20.reuse, R8 ;  /* 0x0000000814197220 */ /* 0x040fe20000410000 */
[-C--:B------:R-:W-:Y:S01]  /*87f0*/  FFMA.FTZ R21, R20, R4.reuse, -R21 ;  /* 0x0000000414157223 */ /* 0x080fe20000010815 */
[----:B------:R-:W-:Y:S01]  /*8800*/  IMAD.U32 R27, R6, 0x10000, RZ ;  /* 0x00010000061b7824 */ /* 0x000fe200078e00ff */
[C---:B------:R-:W-:Y:S01]  /*8810*/  LOP3.LUT R8, R3.reuse, 0xffff0000, RZ, 0xc0, !PT ;  /* 0xffff000003087812 */ /* 0x040fe200078ec0ff */
[----:B------:R-:W-:Y:S01]  /*8820*/  FFMA.FTZ R25, R38, R4, R25 ;  /* 0x0000000426197223 */ /* 0x000fe20000010019 */
[----:B------:R-:W-:Y:S02]  /*8830*/  IMAD.U32 R37, R3, 0x10000, RZ ;  /* 0x0001000003257824 */ /* 0x000fe400078e00ff */
[----:B------:R-:W-:Y:S01]  /*8840*/  FMUL.FTZ R4, R41, R32 ;  /* 0x0000002029047220 */ /* 0x000fe20000410000 */
[----:B------:R-:W-:-:S02]  /*8850*/  LOP3.LUT R20, R13, 0xffff0000, RZ, 0xc0, !PT ;  /* 0xffff00000d147812 */ /* 0x000fc400078ec0ff */
[----:B------:R-:W-:Y:S01]  /*8860*/  LOP3.LUT R6, R6, 0xffff0000, RZ, 0xc0, !PT ;  /* 0xffff000006067812 */ /* 0x000fe200078ec0ff */
[C---:B------:R-:W-:Y:S01]  /*8870*/  FMUL.FTZ R32, R37.reuse, R32 ;  /* 0x0000002025207220 */ /* 0x040fe20000410000 */
[----:B------:R-:W-:Y:S01]  /*8880*/  FFMA.FTZ R3, R37, R27, -R4 ;  /* 0x0000001b25037223 */ /* 0x000fe20000010804 */
[-C--:B------:R-:W-:Y:S01]  /*8890*/  FMUL.FTZ R13, R20, R10.reuse ;  /* 0x0000000a140d7220 */ /* 0x080fe20000410000 */
[C---:B------:R-:W-:Y:S01]  /*88a0*/  FMUL.FTZ R37, R8.reuse, R10 ;  /* 0x0000000a08257220 */ /* 0x040fe20000410000 */
[----:B------:R-:W-:Y:S02]  /*88b0*/  IMAD.U32 R29, R7, 0x10000, RZ ;  /* 0x00010000071d7824 */ /* 0x000fe400078e00ff */
[-C--:B------:R-:W-:Y:S01]  /*88c0*/  FMUL.FTZ R4, R43, R33.reuse ;  /* 0x000000212b047220 */ /* 0x080fe20000410000 */
[-C--:B------:R-:W-:Y:S01]  /*88d0*/  FFMA.FTZ R8, R8, R6.reuse, -R13 ;  /* 0x0000000608087223 */ /* 0x080fe2000001080d */
[----:B------:R-:W-:Y:S01]  /*88e0*/  FFMA.FTZ R37, R20, R6, R37 ;  /* 0x0000000614257223 */ /* 0x000fe20000010025 */
[C---:B------:R-:W-:Y:S01]  /*88f0*/  FMUL.FTZ R6, R39.reuse, R33 ;  /* 0x0000002127067220 */ /* 0x040fe20000410000 */
[----:B------:R-:W-:Y:S01]  /*8900*/  FFMA.FTZ R13, R39, R29, -R4 ;  /* 0x0000001d270d7223 */ /* 0x000fe20000010804 */
[----:B------:R-:W-:Y:S01]  /*8910*/  FFMA.FTZ R10, R41, R27, R32 ;  /* 0x0000001b290a7223 */ /* 0x000fe20000010020 */
[----:B------:R-:W-:-:S02]  /*8920*/  LOP3.LUT R33, R12, 0xffff0000, RZ, 0xc0, !PT ;  /* 0xffff00000c217812 */ /* 0x000fc400078ec0ff */
[----:B------:R-:W-:Y:S02]  /*8930*/  LOP3.LUT R39, R0, 0xffff0000, RZ, 0xc0, !PT ;  /* 0xffff000000277812 */ /* 0x000fe400078ec0ff */
[----:B------:R-:W-:Y:S01]  /*8940*/  LOP3.LUT R27, R14, 0xffff0000, RZ, 0xc0, !PT ;  /* 0xffff00000e1b7812 */ /* 0x000fe200078ec0ff */
[C---:B------:R-:W-:Y:S01]  /*8950*/  IMAD.U32 R26, R5.reuse, 0x10000, RZ ;  /* 0x00010000051a7824 */ /* 0x040fe200078e00ff */
[----:B------:R-:W-:Y:S01]  /*8960*/  LOP3.LUT R5, R5, 0xffff0000, RZ, 0xc0, !PT ;  /* 0xffff000005057812 */ /* 0x000fe200078ec0ff */
[----:B------:R-:W-:Y:S01]  /*8970*/  FFMA.FTZ R29, R43, R29, R6 ;  /* 0x0000001d2b1d7223 */ /* 0x000fe20000010006 */
[----:B------:R-:W-:Y:S01]  /*8980*/  LOP3.LUT R7, R7, 0xffff0000, RZ, 0xc0, !PT ;  /* 0xffff000007077812 */ /* 0x000fe200078ec0ff */
[----:B------:R-:W-:Y:S01]  /*8990*/  FMUL.FTZ R35, R40, R31 ;  /* 0x0000001f28237220 */ /* 0x000fe20000410000 */
[----:B------:R-:W-:Y:S01]  /*89a0*/  FMUL.FTZ R0, R33, R9 ;  /* 0x0000000921007220 */ /* 0x000fe20000410000 */
[----:B------:R-:W-:Y:S01]  /*89b0*/  FMUL.FTZ R6, R39, R11 ;  /* 0x0000000b27067220 */ /* 0x000fe20000410000 */
[C---:B------:R-:W-:Y:S01]  /*89c0*/  FMUL.FTZ R31, R36.reuse, R31 ;  /* 0x0000001f241f7220 */ /* 0x040fe20000410000 */
[----:B------:R-:W-:Y:S01]  /*89d0*/  FMUL.FTZ R4, R15, R9 ;  /* 0x000000090f047220 */ /* 0x000fe20000410000 */
[----:B------:R-:W-:Y:S01]  /*89e0*/  FMUL.FTZ R20, R27, R11 ;  /* 0x0000000b1b147220 */ /* 0x000fe20000410000 */
[-C--:B------:R-:W-:Y:S01]  /*89f0*/  FFMA.FTZ R35, R36, R26.reuse, -R35 ;  /* 0x0000001a24237223 */ /* 0x080fe20000010823 */
        /* <DEDUP_REMOVED lines=11> */
[----:B------:R-:W-:-:S02]  /*8ab0*/  F2FP.BF16.F32.PACK_AB R9, R12, R31 ;  /* 0x0000001f0c09723e */ /* 0x000fc400000010ff */
[----:B------:R-:W-:Y:S01]  /*8ac0*/  F2FP.BF16.F32.PACK_AB R11, R20, R29 ;  /* 0x0000001d140b723e */ /* 0x000fe200000010ff */
[----:B------:R2:W-:Y:S04]  /*8ad0*/  STS.128 [R42+0x18400], R4 ;  /* 0x018400042a007388 */ /* 0x0005e80000000c00 */
[----:B------:R2:W-:Y:S02]  /*8ae0*/  STS.128 [R24+0x18400], R8 ;  /* 0x0184000818007388 */ /* 0x0005e40000000c00 */
.L_x_9549:
[----:B------:R-:W-:Y:S05]  /*8af0*/  BSYNC B0 ;  /* 0x0000000000007941 */ /* 0x000fea0003800000 */
.L_x_9538:
        /* <DEDUP_REMOVED lines=8> */
.L_x_9535:
[----:B-123--:R-:W1:Y:S01]  /*8b80*/  S2R R0, SR_TID.X ;  /* 0x0000000000007919 */ /* 0x00ee620000002100 */
[----:B------:R-:W-:Y:S05]  /*8b90*/  WARPSYNC.ALL ;  /* 0x0000000000007948 */ /* 0x000fea0003800000 */
[----:B-1----:R-:W-:-:S05]  /*8ba0*/  SHF.R.U32.HI R0, RZ, 0x7, R0 ;  /* 0x00000007ff007819 */ /* 0x002fca0000011600 */
[----:B------:R-:W-:Y:S02]  /*8bb0*/  VIADD R72, R0, 0x8 ;  /* 0x0000000800487836 */ /* 0x000fe40000000000 */
[----:B------:R-:W-:-:S03]  /*8bc0*/  IMAD.U32 R0, RZ, RZ, UR44 ;  /* 0x0000002cff007e24 */ /* 0x000fc6000f8e00ff */
[----:B------:R1:W-:Y:S02]  /*8bd0*/  BAR.SYNC.DEFER_BLOCKING R72, 0x100 ;  /* 0x000400480000751d */ /* 0x0003e40000010000 */
[----:B------:R-:W-:-:S13]  /*8be0*/  ISETP.NE.AND P0, PT, R0, 0x3, PT ;  /* 0x000000030000780c */ /* 0x000fda0003f05270 */
[----:B-1----:R-:W-:Y:S05]  /*8bf0*/  @!P0 BRA `(.L_x_9559) ;  /* 0x0000000000048947 */ /* 0x002fea0003800000 */
[----:B------:R-:W-:Y:S01]  /*8c00*/  BPT.TRAP 0x1 ;  /* 0x000000040000795c */ /* 0x000fe20000300000 */
.L_x_9559:
[----:B------:R-:W-:Y:S01]  /*8c10*/  IMAD R15, R200, 0x8, R19 ;  /* 0x00000008c80f7824 */ /* 0x000fe200078e0213 */
[----:B------:R-:W-:-:S04]  /*8c20*/  SHF.L.U32 R20, R208, 0x1f, RZ ;  /* 0x0000001fd0147819 */ /* 0x000fc800000006ff */
[----:B------:R1:W2:Y:S01]  /*8c30*/  SYNCS.PHASECHK.TRANS64.TRYWAIT P1, [R15+URZ+0x22830], R20 ;  /* 0x022830140f0075a7 */ /* 0x0002a2000802017f */
[----:B------:R-:W-:Y:S05]  /*8c40*/  @!P0 BRA `(.L_x_9560) ;  /* 0x0000000000048947 */ /* 0x000fea0003800000 */
[----:B------:R-:W-:Y:S01]  /*8c50*/  BPT.TRAP 0x1 ;  /* 0x000000040000795c */ /* 0x000fe20000300000 */
.L_x_9560:
[----:B------:R-:W-:Y:S01]  /*8c60*/  VIADD R0, R19, 0x1c400 ;  /* 0x0001c40013007836 */ /* 0x000fe20000000000 */
[----:B------:R-:W-:Y:S01]  /*8c70*/  LOP3.LUT R4, R28, 0x10000, RZ, 0xfc, !PT ;  /* 0x000100001c047812 */ /* 0x000fe200078efcff */
[----:B------:R-:W-:-:S03]  /*8c80*/  IMAD.MOV.U32 R5, RZ, RZ, 0x40000040 ;  /* 0x40000040ff057424 */ /* 0x000fc600078e00ff */
[----:B------:R-:W-:-:S04]  /*8c90*/  SHF.R.U32.HI R0, RZ, 0x4, R0 ;  /* 0x00000004ff007819 */ /* 0x000fc80000011600 */
[----:B------:R-:W-:-:S04]  /*8ca0*/  LOP3.LUT R0, R0, 0x3fff, RZ, 0xc0, !PT ;  /* 0x00003fff00007812 */ /* 0x000fc800078ec0ff */
[----:B------:R-:W-:Y:S01]  /*8cb0*/  LOP3.LUT R0, R0, 0x10000, RZ, 0xfc, !PT ;  /* 0x0001000000007812 */ /* 0x000fe200078efcff */
[----:B--2---:R-:W-:Y:S06]  /*8cc0*/  @P1 BRA `(.L_x_9561) ;  /* 0x0000000000081947 */ /* 0x004fec0003800000 */
[----:B------:R-:W2:Y:S02]  /*8cd0*/  SYNCS.PHASECHK.TRANS64.TRYWAIT P1, [R15+URZ+0x22830], R20 ;  /* 0x022830140f0075a7 */ /* 0x000ea4000802017f */
[----:B--2---:R-:W-:Y:S05]  /*8ce0*/  @!P1 BRA `(.L_x_9562) ;  /* 0x00000114001c9947 */ /* 0x004fea0003800000 */
.L_x_9561:
[----:B------:R-:W-:Y:S01]  /*8cf0*/  IMAD R12, R200, 0x300, R0 ;  /* 0x00000300c80c7824 */ /* 0x000fe200078e0200 */
[----:B------:R-:W-:Y:S05]  /*8d00*/  WARPSYNC.ALL ;  /* 0x0000000000007948 */ /* 0x000fea0003800000 */
[----:B0-----:R-:W-:Y:S01]  /*8d10*/  IMAD.MOV.U32 R13, RZ, RZ, 0x40000040 ;  /* 0x40000040ff0d7424 */ /* 0x001fe200078e00ff */
        /* <DEDUP_REMOVED lines=8> */
[----:B------:R-:W0:Y:S01]  /*8da0*/  S2R R73, SR_TID.X ;  /* 0x0000000000497919 */ /* 0x000e220000002100 */
[----:B------:R-:W-:-:S02]  /*8db0*/  IMAD.MOV.U32 R7, RZ, RZ, 0x40000040 ;  /* 0x40000040ff077424 */ /* 0x000fc400078e00ff */
[----:B------:R-:W-:Y:S02]  /*8dc0*/  VIADD R8, R4, 0x4 ;  /* 0x0000000404087836 */ /* 0x000fe40000000000 */
[----:B------:R-:W-:Y:S02]  /*8dd0*/  IMAD.MOV.U32 R9, RZ, RZ, 0x40000040 ;  /* 0x40000040ff097424 */ /* 0x000fe400078e00ff */
[----:B------:R-:W-:Y:S02]  /*8de0*/  IMAD.MOV.U32 R13, RZ, RZ, 0x40000040 ;  /* 0x40000040ff0d7424 */ /* 0x000fe400078e00ff */
[----:B------:R-:W-:Y:S02]  /*8df0*/  IMAD R152, R173, -0x60, R152 ;  /* 0xffffffa0ad987824 */ /* 0x000fe400078e0298 */
[----:B------:R-:W-:Y:S01]  /*8e00*/  HGMMA.64x96x16.F32.BF16 R24, gdesc[UR4], RZ, !UPT, gsb0 ;  /* 0x01600000041879f0 */ /* 0x000fe2000c0018ff */
[----:B------:R-:W-:Y:S02]  /*8e10*/  R2UR UR4, R10 ;  /* 0x000000000a0472ca */ /* 0x000fe400000e0000 */
[----:B------:R-:W-:-:S02]  /*8e20*/  R2UR UR5, R11 ;  /* 0x000000000b0572ca */ /* 0x000fc400000e0000 */
[----:B------:R-:W-:Y:S01]  /*8e30*/  R2UR UR6, R6 ;  /* 0x00000000060672ca */ /* 0x000fe200000e0000 */
[C---:B------:R-:W-:Y:S01]  /*8e40*/  VIADD R6, R12.reuse, 0x4 ;  /* 0x000000040c067836 */ /* 0x040fe20000000000 */
[----:B------:R-:W-:Y:S01]  /*8e50*/  R2UR UR7, R7 ;  /* 0x00000000070772ca */ /* 0x000fe200000e0000 */
[----:B------:R-:W-:Y:S01]  /*8e60*/  IMAD.MOV.U32 R7, RZ, RZ, 0x40000040 ;  /* 0x40000040ff077424 */ /* 0x000fe200078e00ff */
[----:B------:R-:W-:Y:S01]  /*8e70*/  IADD3 R152, -R225, 0x60, R152 ;  /* 0x00000060e1987810 */ /* 0x000fe20007ffe198 */
[----:B------:R-:W-:-:S03]  /*8e80*/  VIADD R12, R12, 0x6 ;  /* 0x000000060c0c7836 */ /* 0x000fc60000000000 */
[C---:B------:R-:W-:Y:S02]  /*8e90*/  ISETP.GT.AND P2, PT, R152.reuse, RZ, PT ;  /* 0x000000ff9800720c */ /* 0x040fe40003f44270 */
[C---:B------:R-:W-:Y:S02]  /*8ea0*/  ISETP.GT.AND P3, PT, R152.reuse, 0x1, PT ;  /* 0x000000019800780c */ /* 0x040fe40003f64270 */
[C---:B------:R-:W-:Y:S02]  /*8eb0*/  ISETP.GT.AND P4, PT, R152.reuse, 0x8, PT ;  /* 0x000000089800780c */ /* 0x040fe40003f84270 */
[C---:B------:R-:W-:Y:S02]  /*8ec0*/  ISETP.GT.AND P5, PT, R152.reuse, 0x9, PT ;  /* 0x000000099800780c */ /* 0x040fe40003fa4270 */
[----:B------:R-:W-:Y:S02]  /*8ed0*/  ISETP.GT.AND P1, PT, R152, 0x10, PT ;  /* 0x000000109800780c */ /* 0x000fe40003f24270 */
[----:B0-----:R-:W-:Y:S01]  /*8ee0*/  LOP3.LUT R73, R73, 0x7f, RZ, 0xc0, !PT ;  /* 0x0000007f49497812 */ /* 0x001fe200078ec0ff */
[----:B------:R-:W-:-:S02]  /*8ef0*/  WARPGROUP.DEPBAR.LE gsb0, 0x0 ;  /* 0x00008000000079c5 */ /* 0x000fc40000010000 */
[----:B------:R-:W-:-:S06]  /*8f00*/  WARPGROUP.ARRIVE ;  /* 0x00000000000079c5 */ /* 0x000fcc0000000000 */
[----:B------:R-:W-:Y:S01]  /*8f10*/  HGMMA.64x96x16.F32.BF16 R24, gdesc[UR4], R24, gsb0 ;  /* 0x01600000041879f0 */ /* 0x000fe20008001818 */
        /* <DEDUP_REMOVED lines=8> */
[----:B------:R-:W-:Y:S01]  /*8fa0*/  HGMMA.64x96x16.F32.BF16 R24, gdesc[UR4], R24, gsb0 ;  /* 0x01600000041879f0 */ /* 0x000fe20008001818 */
[----:B------:R-:W-:Y:S02]  /*8fb0*/  R2UR UR4, R6 ;  /* 0x00000000060472ca */ /* 0x000fe400000e0000 */
[----:B------:R-:W-:Y:S02]  /*8fc0*/  R2UR UR5, R7 ;  /* 0x00000000070572ca */ /* 0x000fe400000e0000 */
[----:B------:R-:W-:Y:S02]  /*8fd0*/  R2UR UR6, R12 ;  /* 0x000000000c0672ca */ /* 0x000fe400000e0000 */
[----:B------:R-:W-:Y:S01]  /*8fe0*/  R2UR UR7, R13 ;  /* 0x000000000d0772ca */ /* 0x000fe200000e0000 */
[----:B------:R-:W-:Y:S02]  /*8ff0*/  WARPGROUP.DEPBAR.LE gsb0, 0x0 ;  /* 0x00008000000079c5 */ /* 0x000fe40000010000 */
[----:B------:R-:W-:-:S10]  /*9000*/  WARPGROUP.ARRIVE ;  /* 0x00000000000079c5 */ /* 0x000fd40000000000 */
[----:B------:R-:W-:Y:S01]  /*9010*/  HGMMA.64x96x16.F32.BF16 R24, gdesc[UR4], R24, gsb0 ;  /* 0x01600000041879f0 */ /* 0x000fe20008001818 */
[----:B------:R-:W-:Y:S02]  /*9020*/  ULDC UR4, c[0x0][0x988] ;  /* 0x0002620000047ab9 */ /* 0x000fe40000000800 */
        /* <DEDUP_REMOVED lines=85> */
[----:B------:R-:W-:Y:S02]  /*9580*/  FMNMX.FTZ R21, R26, R27, !PT ;  /* 0x0000001b1a157209 */ /* 0x000fe40007810000 */
[----:B------:R-:W-:Y:S01]  /*9590*/  FMNMX.FTZ R29, R108, R3, !PT ;  /* 0x000000036c1d7209 */ /* 0x000fe20007810000 */
[----:B------:R-:W-:Y:S01]  /*95a0*/  IMAD.U32 R3, RZ, RZ, UR4 ;  /* 0x00000004ff037e24 */ /* 0x000fe2000f8e00ff */
[----:B------:R-:W-:Y:S02]  /*95b0*/  FMNMX.FTZ R21, R30, R21, !PT ;  /* 0x000000151e157209 */ /* 0x000fe40007810000 */
[----:B------:R-:W-:Y:S01]  /*95c0*/  FSEL R66, R66, -INF , P2 ;  /* 0xff80000042427808 */ /* 0x000fe20001000000 */
[----:B------:R-:W0:Y:S01]  /*95d0*/  SHFL.BFLY PT, R12, R29, 0x2, 0x1f ;  /* 0x0c401f001d0c7f89 */ /* 0x000e2200000e0000 */
[----:B------:R-:W-:-:S02]  /*95e0*/  FMNMX.FTZ R21, R14, R21, !PT ;  /* 0x000000150e157209 */ /* 0x000fc40007810000 */
[----:B------:R-:W-:Y:S02]  /*95f0*/  FSEL R70, R70, -INF , P4 ;  /* 0xff80000046467808 */ /* 0x000fe40002000000 */
[----:B------:R-:W-:-:S04]  /*9600*/  FMNMX.FTZ R21, R34, R21, !PT ;  /* 0x0000001522157209 */ /* 0x000fc80007810000 */
[----:B------:R-:W-:-:S04]  /*9610*/  FMNMX.FTZ R21, R24, R21, !PT ;  /* 0x0000001518157209 */ /* 0x000fc80007810000 */
[----:B------:R-:W-:-:S04]  /*9620*/  FMNMX.FTZ R21, R38, R21, !PT ;  /* 0x0000001526157209 */ /* 0x000fc80007810000 */
[----:B------:R-:W-:-:S04]  /*9630*/  FMNMX.FTZ R21, R28, R21, !PT ;  /* 0x000000151c157209 */ /* 0x000fc80007810000 */
[----:B------:R-:W-:Y:S02]  /*9640*/  FMNMX.FTZ R21, R42, R21, !PT ;  /* 0x000000152a157209 */ /* 0x000fe40007810000 */
[----:B0-----:R-:W-:Y:S02]  /*9650*/  FMNMX.FTZ R31, R29, R12, !PT ;  /* 0x0000000c1d1f7209 */ /* 0x001fe40007810000 */
[----:B------:R-:W-:-:S03]  /*9660*/  FMNMX.FTZ R29, R32, R21, !PT ;  /* 0x00000015201d7209 */ /* 0x000fc60007810000 */
[----:B------:R-:W0:Y:S01]  /*9670*/  SHFL.BFLY PT, R12, R31, 0x1, 0x1f ;  /* 0x0c201f001f0c7f89 */ /* 0x000e2200000e0000 */
        /* <DEDUP_REMOVED lines=10> */
[----:B------:R-:W-:-:S03]  /*9720*/  FMNMX.FTZ R31, R58, R31, !PT ;  /* 0x0000001f3a1f7209 */ /* 0x000fc60007810000 */
[--C-:B-----5:R-:W-:Y:S01]  /*9730*/  FFMA.FTZ R154, R80, R3, -R25.reuse ;  /* 0x00000003509a7223 */ /* 0x120fe20000010819 */
        /* <DEDUP_REMOVED lines=28> */
[-CC-:B------:R-:W-:Y:S01]  /*9900*/  FFMA.FTZ R166, R60, R3.reuse, -R25.reuse ;  /* 0x000000033ca67223 */ /* 0x180fe20000010819 */
[----:B------:R-:W3:Y:S01]  /*9910*/  SHFL.BFLY PT, R78, R41, 0x2, 0x1f ;  /* 0x0c401f00294e7f89 */ /* 0x000ee200000e0000 */
[----:B------:R-:W4:Y:S01]  /*9920*/  MUFU.EX2 R206, R206 ;  /* 0x000000ce00ce7308 */ /* 0x000f220000000800 */
[-CC-:B------:R-:W-:Y:S01]  /*9930*/  FFMA.FTZ R43, R104, R3.reuse, -R25.reuse ;  /* 0x00000003682b7223 */ /* 0x180fe20000010819 */
[-CC-:B------:R-:W-:Y:S01]  /*9940*/  FFMA.FTZ R168, R64, R3.reuse, -R25.reuse ;  /* 0x0000000340a87223 */ /* 0x180fe20000010819 */
[-CC-:B------:R-:W-:Y:S01]  /*9950*/  FFMA.FTZ R106, R106, R3.reuse, -R25.reuse ;  /* 0x000000036a6a7223 */ /* 0x180fe20000010819 */
[----:B------:R-:W-:-:S04]  /*9960*/  FFMA.FTZ R170, R68, R3, -R25 ;  /* 0x0000000344aa7223 */ /* 0x000fc80000010819 */
[----:B------:R-:W1:Y:S08]  /*9970*/  MUFU.EX2 R21, R82 ;  /* 0x0000005200157308 */ /* 0x000e700000000800 */
[----:B------:R-:W2:Y:S01]  /*9980*/  MUFU.EX2 R152, R152 ;  /* 0x0000009800987308 */ /* 0x000ea20000000800 */
[----:B---3--:R-:W-:-:S07]  /*9990*/  FMNMX.FTZ R78, R41, R78, !PT ;  /* 0x0000004e294e7209 */ /* 0x008fce0007810000 */
[----:B------:R-:W3:Y:S01]  /*99a0*/  MUFU.EX2 R29, R86 ;  /* 0x00000056001d7308 */ /* 0x000ee20000000800 */
[-CC-:B------:R-:W-:Y:S01]  /*99b0*/  FFMA.FTZ R41, R102, R3.reuse, -R25.reuse ;  /* 0x0000000366297223 */ /* 0x180fe20000010819 */
[----:B------:R-:W-:Y:S01]  /*99c0*/  FFMA.FTZ R25, R108, R3, -R25 ;  /* 0x000000036c197223 */ /* 0x000fe20000010819 */
[----:B------:R-:W0:Y:S05]  /*99d0*/  SHFL.BFLY PT, R45, R78, 0x1, 0x1f ;  /* 0x0c201f004e2d7f89 */ /* 0x000e2a00000e0000 */
[----:B------:R-:W3:Y:S08]  /*99e0*/  MUFU.EX2 R154, R154 ;  /* 0x0000009a009a7308 */ /* 0x000ef00000000800 */
[----:B------:R-:W3:Y:S08]  /*99f0*/  MUFU.EX2 R31, R84 ;  /* 0x00000054001f7308 */ /* 0x000ef00000000800 */
[----:B------:R-:W-:Y:S01]  /*9a00*/  MUFU.EX2 R156, R156 ;  /* 0x0000009c009c7308 */ /* 0x000fe20000000800 */
[----:B0-----:R-:W-:-:S04]  /*9a10*/  FMNMX.FTZ R172, R78, R45, !PT ;  /* 0x0000002d4eac7209 */ /* 0x001fc80007810000 */
[C---:B------:R-:W-:Y:S01]  /*9a20*/  FSETP.NEU.FTZ.AND P1, PT, R172.reuse, -INF , PT ;  /* 0xff800000ac00780b */ /* 0x040fe20003f3d000 */
[-C--:B------:R-:W-:Y:S02]  /*9a30*/  FMUL.FTZ R47, R172, R3.reuse ;  /* 0x00000003ac2f7220 */ /* 0x080fe40000410000 */
[----:B------:R-:W-:Y:S03]  /*9a40*/  MUFU.EX2 R33, R37 ;  /* 0x0000002500217308 */ /* 0x000fe60000000800 */
[----:B------:R-:W-:Y:S02]  /*9a50*/  FSEL R47, R47, RZ, P1 ;  /* 0x000000ff2f2f7208 */ /* 0x000fe40000800000 */
[----:B------:R-:W-:Y:S02]  /*9a60*/  ISETP.NE.AND P1, PT, R73, RZ, PT ;  /* 0x000000ff4900720c */ /* 0x000fe40003f25270 */
[----:B------:R-:W0:Y:S01]  /*9a70*/  S2R R73, SR_TID.X ;  /* 0x0000000000497919 */ /* 0x000e220000002100 */
[-CC-:B------:R-:W-:Y:S01]  /*9a80*/  FFMA.FTZ R205, R26, R3.reuse, -R47.reuse ;  /* 0x000000031acd7223 */ /* 0x180fe2000001082f */
[-CC-:B------:R-:W-:Y:S01]  /*9a90*/  FFMA.FTZ R26, R27, R3.reuse, -R47.reuse ;  /* 0x000000031b1a7223 */ /* 0x180fe2000001082f */
[-CC-:B------:R-:W-:Y:S01]  /*9aa0*/  FFMA.FTZ R207, R30, R3.reuse, -R47.reuse ;  /* 0x000000031ecf7223 */ /* 0x180fe2000001082f */
[-C--:B------:R-:W-:Y:S01]  /*9ab0*/  FFMA.FTZ R14, R14, R3.reuse, -R47 ;  /* 0x000000030e0e7223 */ /* 0x080fe2000001082f */
[----:B------:R-:W-:Y:S01]  /*9ac0*/  FADD.FTZ R27, R204, R13 ;  /* 0x0000000dcc1b7221 */ /* 0x000fe20000010000 */
[-CC-:B------:R-:W-:Y:S01]  /*9ad0*/  FFMA.FTZ R153, R34, R3.reuse, -R47.reuse ;  /* 0x0000000322997223 */ /* 0x180fe2000001082f */
[----:B------:R-:W-:Y:S01]  /*9ae0*/  MUFU.EX2 R205, R205 ;  /* 0x000000cd00cd7308 */ /* 0x000fe20000000800 */
[-CC-:B------:R-:W-:Y:S01]  /*9af0*/  FFMA.FTZ R30, R32, R3.reuse, -R47.reuse ;  /* 0x00000003201e7223 */ /* 0x180fe2000001082f */
[-C--:B------:R-:W-:Y:S01]  /*9b00*/  FFMA.FTZ R32, R36, R3.reuse, -R47 ;  /* 0x0000000324207223 */ /* 0x080fe2000001082f */
[----:B----4-:R-:W-:Y:S01]  /*9b10*/  FADD.FTZ R36, R206, R27 ;  /* 0x0000001bce247221 */ /* 0x010fe20000010000 */
[-CC-:B------:R-:W-:Y:S01]  /*9b20*/  FFMA.FTZ R24, R24, R3.reuse, -R47.reuse ;  /* 0x0000000318187223 */ /* 0x180fe2000001082f */
[-CC-:B------:R-:W-:Y:S01]  /*9b30*/  FFMA.FTZ R155, R38, R3.reuse, -R47.reuse ;  /* 0x00000003269b7223 */ /* 0x180fe2000001082f */
[-CC-:B------:R-:W-:Y:S01]  /*9b40*/  FFMA.FTZ R28, R28, R3.reuse, -R47.reuse ;  /* 0x000000031c1c7223 */ /* 0x180fe2000001082f */
[----:B-1----:R-:W-:Y:S01]  /*9b50*/  FADD.FTZ R27, R21, R36 ;  /* 0x00000024151b7221 */ /* 0x002fe20000010000 */
[----:B------:R-:W1:Y:S01]  /*9b60*/  MUFU.EX2 R26, R26 ;  /* 0x0000001a001a7308 */ /* 0x000e620000000800 */
[-CC-:B------:R-:W-:Y:S01]  /*9b70*/  FFMA.FTZ R157, R42, R3.reuse, -R47.reuse ;  /* 0x000000032a9d7223 */ /* 0x180fe2000001082f */
[-C--:B------:R-:W-:Y:S01]  /*9b80*/  FFMA.FTZ R34, R40, R3.reuse, -R47 ;  /* 0x0000000328227223 */ /* 0x080fe2000001082f */
[----:B--2---:R-:W-:Y:S01]  /*9b90*/  FADD.FTZ R38, R152, R27 ;  /* 0x0000001b98267221 */ /* 0x004fe20000010000 */
[-CC-:B------:R-:W-:Y:S01]  /*9ba0*/  FFMA.FTZ R159, R46, R3.reuse, -R47.reuse ;  /* 0x000000032e9f7223 */ /* 0x180fe2000001082f */
[-CC-:B------:R-:W-:Y:S01]  /*9bb0*/  FFMA.FTZ R161, R50, R3.reuse, -R47.reuse ;  /* 0x0000000332a17223 */ /* 0x180fe2000001082f */
[-CC-:B------:R-:W-:Y:S01]  /*9bc0*/  FFMA.FTZ R163, R54, R3.reuse, -R47.reuse ;  /* 0x0000000336a37223 */ /* 0x180fe2000001082f */
[----:B---3--:R-:W-:Y:S01]  /*9bd0*/  FADD.FTZ R49, R29, R38 ;  /* 0x000000261d317221 */ /* 0x008fe20000010000 */
[----:B------:R-:W2:Y:S01]  /*9be0*/  MUFU.EX2 R207, R207 ;  /* 0x000000cf00cf7308 */ /* 0x000ea20000000800 */
[-CC-:B------:R-:W-:Y:S01]  /*9bf0*/  FFMA.FTZ R58, R58, R3.reuse, -R47.reuse ;  /* 0x000000033a3a7223 */ /* 0x180fe2000001082f */
[-C--:B------:R-:W-:Y:S01]  /*9c00*/  FFMA.FTZ R48, R48, R3.reuse, -R47 ;  /* 0x0000000330307223 */ /* 0x080fe2000001082f */
[----:B------:R-:W-:Y:S01]  /*9c10*/  FADD.FTZ R40, R154, R49 ;  /* 0x000000319a287221 */ /* 0x000fe20000010000 */
[----:B------:R-:W-:Y:S01]  /*9c20*/  F2FP.BF16.F32.PACK_AB R204, R13, R204 ;  /* 0x000000cc0dcc723e */ /* 0x000fe200000010ff */
[-C--:B------:R-:W-:Y:S01]  /*9c30*/  FFMA.FTZ R62, R62, R3.reuse, -R47 ;  /* 0x000000033e3e7223 */ /* 0x080fe2000001082f */
[----:B------:R-:W-:Y:S01]  /*9c40*/  F2FP.BF16.F32.PACK_AB R206, R21, R206 ;  /* 0x000000ce15ce723e */ /* 0x000fe200000010ff */
[----:B------:R-:W-:Y:S01]  /*9c50*/  FADD.FTZ R51, R31, R40 ;  /* 0x000000281f337221 */ /* 0x000fe20000010000 */
[----:B------:R-:W3:Y:S01]  /*9c60*/  MUFU.EX2 R14, R14 ;  /* 0x0000000e000e7308 */ /* 0x000ee20000000800 */
[----:B-1----:R-:W-:Y:S01]  /*9c70*/  FADD.FTZ R36, R205, R26 ;  /* 0x0000001acd247221 */ /* 0x002fe20000010000 */
[----:B0-----:R-:W-:Y:S01]  /*9c80*/  SHF.R.U32.HI R73, RZ, 0x7, R73 ;  /* 0x00000007ff497819 */ /* 0x001fe20000011649 */
[----:B------:R-:W-:Y:S01]  /*9c90*/  FADD.FTZ R40, R156, R51 ;  /* 0x000000339c287221 */ /* 0x000fe20000010000 */
[-CC-:B------:R-:W-:Y:S01]  /*9ca0*/  FFMA.FTZ R80, R80, R3.reuse, -R47.reuse ;  /* 0x0000000350507223 */ /* 0x180fe2000001082f */
[-CC-:B------:R-:W-:Y:S01]  /*9cb0*/  FFMA.FTZ R66, R66, R3.reuse, -R47.reuse ;  /* 0x0000000342427223 */ /* 0x180fe2000001082f */
[----:B------:R-:W-:Y:S01]  /*9cc0*/  IADD3 R197, -R73, 0xb, RZ ;  /* 0x0000000b49c57810 */ /* 0x000fe20007ffe1ff */
[----:B------:R-:W-:Y:S01]  /*9cd0*/  FADD.FTZ R51, R33, R40 ;  /* 0x0000002821337221 */ /* 0x000fe20000010000 */
[----:B------:R-:W0:Y:S01]  /*9ce0*/  MUFU.EX2 R153, R153 ;  /* 0x0000009900997308 */ /* 0x000e220000000800 */
[----:B--2---:R-:W-:Y:S01]  /*9cf0*/  FADD.FTZ R27, R207, R36 ;  /* 0x00000024cf1b7221 */ /* 0x004fe20000010000 */
[-CC-:B------:R-:W-:Y:S01]  /*9d00*/  FFMA.FTZ R36, R44, R3.reuse, -R47.reuse ;  /* 0x000000032c247223 */ /* 0x180fe2000001082f */
[-CC-:B------:R-:W-:Y:S01]  /*9d10*/  FFMA.FTZ R76, R76, R3.reuse, -R47.reuse ;  /* 0x000000034c4c7223 */ /* 0x180fe2000001082f */
[-CC-:B------:R-:W-:Y:S01]  /*9d20*/  FFMA.FTZ R70, R70, R3.reuse, -R47.reuse ;  /* 0x0000000346467223 */ /* 0x180fe2000001082f */
[----:B------:R-:W-:Y:S01]  /*9d30*/  FFMA.FTZ R47, R74, R3, -R47 ;  /* 0x000000034a2f7223 */ /* 0x000fe2000001082f */
[----:B------:R-:W-:-:S02]  /*9d40*/  F2FP.BF16.F32.PACK_AB R152, R29, R152 ;  /* 0x000000981d98723e */ /* 0x000fc400000010ff */
[----:B------:R-:W1:Y:S01]  /*9d50*/  MUFU.EX2 R24, R24 ;  /* 0x0000001800187308 */ /* 0x000e620000000800 */
[C---:B---3--:R-:W-:Y:S01]  /*9d60*/  FADD.FTZ R38, R14.reuse, R27 ;  /* 0x0000001b0e267221 */ /* 0x048fe20000010000 */
[----:B------:R-:W-:Y:S01]  /*9d70*/  @!P1 VIADD R27, R15, 0x22840 ;  /* 0x000228400f1b9836 */ /* 0x000fe20000000000 */
[----:B------:R-:W-:Y:S02]  /*9d80*/  F2FP.BF16.F32.PACK_AB R207, R14, R207 ;  /* 0x000000cf0ecf723e */ /* 0x000fe400000010ff */
[----:B------:R-:W-:Y:S02]  /*9d90*/  F2FP.BF16.F32.PACK_AB R154, R31, R154 ;  /* 0x0000009a1f9a723e */ /* 0x000fe400000010ff */
[----:B------:R-:W-:Y:S01]  /*9da0*/  @!P1 PRMT R27, RZ, 0x654, R27 ;  /* 0x00000654ff1b9816 */ /* 0x000fe2000000001b */
[----:B------:R-:W2:Y:S01]  /*9db0*/  MUFU.EX2 R155, R155 ;  /* 0x0000009b009b7308 */ /* 0x000ea20000000800 */
[----:B0-----:R-:W-:Y:S01]  /*9dc0*/  FADD.FTZ R49, R153, R38 ;  /* 0x0000002699317221 */ /* 0x001fe20000010000 */
[----:B------:R0:W-:Y:S06]  /*9dd0*/  BAR.ARV R197, 0x100 ;  /* 0x000400c50000751d */ /* 0x0001ec0000002000 */
[----:B------:R-:W3:Y:S01]  /*9de0*/  MUFU.EX2 R158, R158 ;  /* 0x0000009e009e7308 */ /* 0x000ee20000000800 */
[----:B-1----:R-:W-:Y:S01]  /*9df0*/  FADD.FTZ R38, R24, R49 ;  /* 0x0000003118267221 */ /* 0x002fe20000010000 */
[----:B------:R1:W-:Y:S01]  /*9e00*/  @!P1 SYNCS.ARRIVE.TRANS64.RED.A1T0 RZ, [R27+URZ], RZ ;  /* 0x000000ff1bff99a7 */ /* 0x0003e2000810043f */
[----:B------:R-:W-:-:S02]  /*9e10*/  F2FP.BF16.F32.PACK_AB R156, R33, R156 ;  /* 0x0000009c219c723e */ /* 0x000fc400000010ff */
[----:B------:R-:W-:Y:S02]  /*9e20*/  F2FP.BF16.F32.PACK_AB R205, R26, R205 ;  /* 0x000000cd1acd723e */ /* 0x000fe400000010ff */
[----:B------:R-:W-:Y:S01]  /*9e30*/  F2FP.BF16.F32.PACK_AB R153, R24, R153 ;  /* 0x000000991899723e */ /* 0x000fe200000010ff */
[----:B------:R-:W4:Y:S01]  /*9e40*/  MUFU.EX2 R28, R28 ;  /* 0x0000001c001c7308 */ /* 0x000f220000000800 */
[----:B--2---:R-:W-:-:S07]  /*9e50*/  FADD.FTZ R49, R155, R38 ;  /* 0x000000269b317221 */ /* 0x004fce0000010000 */
[----:B------:R-:W2:Y:S01]  /*9e60*/  MUFU.EX2 R35, R35 ;  /* 0x0000002300237308 */ /* 0x000ea20000000800 */
[----:B---3--:R-:W-:-:S07]  /*9e70*/  FADD.FTZ R40, R158, R51 ;  /* 0x000000339e287221 */ /* 0x008fce0000010000 */
[----:B------:R-:W1:Y:S01]  /*9e80*/  MUFU.EX2 R157, R157 ;  /* 0x0000009d009d7308 */ /* 0x000e620000000800 */
[C---:B----4-:R-:W-:Y:S01]  /*9e90*/  FADD.FTZ R38, R28.reuse, R49 ;  /* 0x000000311c267221 */ /* 0x050fe20000010000 */
[----:B------:R-:W-:-:S06]  /*9ea0*/  F2FP.BF16.F32.PACK_AB R155, R28, R155 ;  /* 0x0000009b1c9b723e */ /* 0x000fcc00000010ff */
[----:B------:R-:W3:Y:S01]  /*9eb0*/  MUFU.EX2 R160, R160 ;  /* 0x000000a000a07308 */ /* 0x000ee20000000800 */
[C---:B--2---:R-:W-:Y:S01]  /*9ec0*/  FADD.FTZ R49, R35.reuse, R40 ;  /* 0x0000002823317221 */ /* 0x044fe20000010000 */
[----:B------:R-:W-:-:S06]  /*9ed0*/  F2FP.BF16.F32.PACK_AB R158, R35, R158 ;  /* 0x0000009e239e723e */ /* 0x000fcc00000010ff */
[----:B------:R-:W2:Y:S01]  /*9ee0*/  MUFU.EX2 R30, R30 ;  /* 0x0000001e001e7308 */ /* 0x000ea20000000800 */
[----:B-1----:R-:W-:-:S07]  /*9ef0*/  FADD.FTZ R27, R157, R38 ;  /* 0x000000269d1b7221 */ /* 0x002fce0000010000 */
[----:B------:R-:W1:Y:S01]  /*9f00*/  MUFU.EX2 R37, R96 ;  /* 0x0000006000257308 */ /* 0x000e620000000800 */
[----:B---3--:R-:W-:-:S07]  /*9f10*/  FADD.FTZ R40, R160, R49 ;  /* 0x00000031a0287221 */ /* 0x008fce0000010000 */
[----:B------:R-:W3:Y:S01]  /*9f20*/  MUFU.EX2 R159, R159 ;  /* 0x0000009f009f7308 */ /* 0x000ee20000000800 */
[C---:B--2---:R-:W-:Y:S01]  /*9f30*/  FADD.FTZ R38, R30.reuse, R27 ;  /* 0x0000001b1e267221 */ /* 0x044fe20000010000 */
[----:B------:R-:W-:-:S06]  /*9f40*/  F2FP.BF16.F32.PACK_AB R157, R30, R157 ;  /* 0x0000009d1e9d723e */ /* 0x000fcc00000010ff */
[----:B------:R-:W2:Y:S01]  /*9f50*/  MUFU.EX2 R162, R162 ;  /* 0x000000a200a27308 */ /* 0x000ea20000000800 */
[C---:B-1----:R-:W-:Y:S01]  /*9f60*/  FADD.FTZ R49, R37.reuse, R40 ;  /* 0x0000002825317221 */ /* 0x042fe20000010000 */
[----:B------:R-:W-:-:S06]  /*9f70*/  F2FP.BF16.F32.PACK_AB R160, R37, R160 ;  /* 0x000000a025a0723e */ /* 0x000fcc00000010ff */
[----:B------:R-:W1:Y:S01]  /*9f80*/  MUFU.EX2 R32, R32 ;  /* 0x0000002000207308 */ /* 0x000e620000000800 */
[----:B---3--:R-:W-:-:S07]  /*9f90*/  FADD.FTZ R27, R159, R38 ;  /* 0x000000269f1b7221 */ /* 0x008fce0000010000 */
[----:B------:R-:W3:Y:S01]  /*9fa0*/  MUFU.EX2 R39, R39 ;  /* 0x0000002700277308 */ /* 0x000ee20000000800 */
[----:B--2---:R-:W-:-:S07]  /*9fb0*/  FADD.FTZ R40, R162, R49 ;  /* 0x00000031a2287221 */ /* 0x004fce0000010000 */
        /* <DEDUP_REMOVED lines=44> */
[----:B--2---:R-:W-:-:S07]  /*a280*/  FADD.FTZ R14, R66, R21 ;  /* 0x00000015420e7221 */ /* 0x004fce0000010000 */
[----:B------:R-:W2:Y:S01]  /*a290*/  MUFU.EX2 R25, R25 ;  /* 0x0000001900197308 */ /* 0x000ea20000000800 */
[C---:B-1----:R-:W-:Y:S01]  /*a2a0*/  FADD.FTZ R21, R169.reuse, R14 ;  /* 0x0000000ea9157221 */ /* 0x042fe20000010000 */
[----:B------:R-:W-:-:S06]  /*a2b0*/  F2FP.BF16.F32.PACK_AB R169, R169, R66 ;  /* 0x00000042a9a9723e */ /* 0x000fcc00000010ff */
[----:B------:R-:W1:Y:S01]  /*a2c0*/  MUFU.EX2 R47, R47 ;  /* 0x0000002f002f7308 */ /* 0x000e620000000800 */
[----:B---3--:R-:W-:Y:S01]  /*a2d0*/  FADD.FTZ R14, R70, R21 ;  /* 0x00000015460e7221 */ /* 0x008fe20000010000 */
[C---:B--2---:R-:W-:Y:S01]  /*a2e0*/  FADD.FTZ R13, R25.reuse, R40 ;  /* 0x00000028190d7221 */ /* 0x044fe20000010000 */
[----:B------:R-:W-:Y:S02]  /*a2f0*/  F2FP.BF16.F32.PACK_AB R170, R25, R170 ;  /* 0x000000aa19aa723e */ /* 0x000fe400000010ff */
[C---:B-1----:R-:W-:Y:S01]  /*a300*/  FADD.FTZ R14, R47.reuse, R14 ;  /* 0x0000000e2f0e7221 */ /* 0x042fe20000010000 */
[----:B------:R-:W-:Y:S01]  /*a310*/  F2FP.BF16.F32.PACK_AB R171, R47, R70 ;  /* 0x000000462fab723e */ /* 0x000fe200000010ff */
[----:B0-----:R-:W-:Y:S06]  /*a320*/  @!P0 BRA `(.L_x_9563) ;  /* 0x0000000000048947 */ /* 0x001fec0003800000 */
[----:B------:R-:W-:Y:S01]  /*a330*/  BPT.TRAP 0x1 ;  /* 0x000000040000795c */ /* 0x000fe20000300000 */
.L_x_9563:
[----:B------:R0:W1:Y:S01]  /*a340*/  SYNCS.PHASECHK.TRANS64.TRYWAIT P2, [R15+URZ+0x22850], R20 ;  /* 0x022850140f0075a7 */ /* 0x000062000804017f */
[----:B------:R-:W-:Y:S05]  /*a350*/  @!P0 BRA `(.L_x_9564) ;  /* 0x0000000000048947 */ /* 0x000fea0003800000 */
[----:B------:R-:W-:Y:S01]  /*a360*/  BPT.TRAP 0x1 ;  /* 0x000000040000795c */ /* 0x000fe20000300000 */
.L_x_9564:
[----:B------:R-:W-:Y:S04]  /*a370*/  BSSY B0, `(.L_x_9565) ;  /* 0x0000004000007945 */ /* 0x000fe80003800000 */
[----:B-1----:R-:W-:Y:S05]  /*a380*/  @P2 BRA `(.L_x_9566) ;  /* 0x0000000000082947 */ /* 0x002fea0003800000 */
[----:B------:R-:W1:Y:S02]  /*a390*/  SYNCS.PHASECHK.TRANS64.TRYWAIT P2, [R15+URZ+0x22850], R20 ;  /* 0x022850140f0075a7 */ /* 0x000e64000804017f */
[----:B-1----:R-:W-:Y:S05]  /*a3a0*/  @!P2 BRA `(.L_x_9567) ;  /* 0x000000fc0080a947 */ /* 0x002fea0003800000 */
.L_x_9566:
[----:B------:R-:W-:Y:S05]  /*a3b0*/  BSYNC B0 ;  /* 0x0000000000007941 */ /* 0x000fea0003800000 */
.L_x_9565:
[----:B------:R-:W-:Y:S05]  /*a3c0*/  WARPSYNC.ALL ;  /* 0x0000000000007948 */ /* 0x000fea0003800000 */
[----:B------:R-:W-:Y:S01]  /*a3d0*/  R2UR UR4, R19 ;  /* 0x00000000130472ca */ /* 0x000fe200000e0000 */
[----:B------:R2:W-:Y:S01]  /*a3e0*/  BAR.SYNC.DEFER_BLOCKING R72, 0x100 ;  /* 0x000400480000751d */ /* 0x0005e20000010000 */
[----:B------:R-:W-:Y:S02]  /*a3f0*/  IMAD.MOV.U32 R21, RZ, RZ, 0xc00 ;  /* 0x00000c00ff157424 */ /* 0x000fe400078e00ff */
[----:B------:R-:W-:Y:S02]  /*a400*/  IMAD.MOV.U32 R27, RZ, RZ, 0x40000040 ;  /* 0x40000040ff1b7424 */ /* 0x000fe400078e00ff */
[----:B------:R-:W-:Y:S01]  /*a410*/  IMAD.MOV.U32 R25, RZ, RZ, 0x40000040 ;  /* 0x40000040ff197424 */ /* 0x000fe200078e00ff */
[----:B------:R-:W-:Y:S01]  /*a420*/  ULDC UR46, c[0x0][0x988] ;  /* 0x00026200002e7ab9 */ /* 0x000fe20000000800 */
[----:B------:R-:W-:Y:S01]  /*a430*/  IMAD.MOV.U32 R29, RZ, RZ, 0x40000040 ;  /* 0x40000040ff1d7424 */ /* 0x000fe200078e00ff */
[----:B------:R-:W-:Y:S01]  /*a440*/  R2UR UR11, R27 ;  /* 0x000000001b0b72ca */ /* 0x000fe200000e0000 */
[----:B01----:R-:W-:Y:S01]  /*a450*/  @!P1 VIADD R15, R15, 0x22860 ;  /* 0x000228600f0f9836 */ /* 0x003fe20000000000 */
[----:B------:R-:W-:-:S02]  /*a460*/  R2UR UR15, R25 ;  /* 0x00000000190f72ca */ /* 0x000fc400000e0000 */
[----:B------:R-:W-:Y:S01]  /*a470*/  UIADD3 UR4, UR4, 0x400, URZ ;  /* 0x0000040004047890 */ /* 0x000fe2000fffe03f */
[----:B------:R-:W-:Y:S02]  /*a480*/  R2UR UR19, R27 ;  /* 0x000000001b1372ca */ /* 0x000fe400000e0000 */
[----:B------:R-:W-:Y:S01]  /*a490*/  R2UR UR23, R29 ;  /* 0x000000001d1772ca */ /* 0x000fe200000e0000 */
[----:B------:R-:W-:Y:S01]  /*a4a0*/  USHF.R.U32.HI UR4, URZ, 0x4, UR4 ;  /* 0x000000043f047899 */ /* 0x000fe20008011604 */
[----:B------:R-:W-:-:S03]  /*a4b0*/  @!P1 PRMT R15, RZ, 0x654, R15 ;  /* 0x00000654ff0f9816 */ /* 0x000fc6000000000f */
[----:B------:R-:W-:-:S04]  /*a4c0*/  ULOP3.LUT UR4, UR4, 0x3fff, URZ, 0xc0, !UPT ;  /* 0x00003fff04047892 */ /* 0x000fc8000f8ec03f */
[----:B------:R-:W-:-:S06]  /*a4d0*/  ULOP3.LUT UR37, UR4, 0x3000000, URZ, 0xfc, !UPT ;  /* 0x0300000004257892 */ /* 0x000fcc000f8efc3f */
[----:B------:R-:W-:Y:S02]  /*a4e0*/  IMAD R20, R200, R21, UR37 ;  /* 0x00000025c8147e24 */ /* 0x000fe4000f8e0215 */
[----:B------:R-:W-:Y:S02]  /*a4f0*/  IMAD.MOV.U32 R21, RZ, RZ, 0x40000040 ;  /* 0x40000040ff157424 */ /* 0x000fe400078e00ff */
[C---:B------:R-:W-:Y:S01]  /*a500*/  VIADD R26, R20.reuse, 0x80 ;  /* 0x00000080141a7836 */ /* 0x040fe20000000000 */
[C---:B------:R-:W-:Y:S01]  /*a510*/  R2UR UR6, R20.reuse ;  /* 0x00000000140672ca */ /* 0x040fe200000e0000 */
[C---:B------:R-:W-:Y:S01]  /*a520*/  VIADD R24, R20.reuse, 0x100 ;  /* 0x0000010014187836 */ /* 0x040fe20000000000 */
[----:B------:R-:W-:Y:S01]  /*a530*/  R2UR UR7, R21 ;  /* 0x00000000150772ca */ /* 0x000fe200000e0000 */
[----:B------:R-:W-:Y:S01]  /*a540*/  VIADD R28, R20, 0x200 ;  /* 0x00000200141c7836 */ /* 0x000fe20000000000 */
[----:B------:R-:W-:Y:S01]  /*a550*/  R2UR UR10, R26 ;  /* 0x000000001a0a72ca */ /* 0x000fe200000e0000 */
[----:B------:R-:W-:Y:S01]  /*a560*/  VIADD R26, R20, 0x180 ;  /* 0x00000180141a7836 */ /* 0x000fe20000000000 */
[----:B------:R-:W-:Y:S01]  /*a570*/  R2UR UR14, R24 ;  /* 0x00000000180e72ca */ /* 0x000fe200000e0000 */
[----:B------:R-:W-:Y:S01]  /*a580*/  VIADD R20, R20, 0x280 ;  /* 0x0000028014147836 */ /* 0x000fe20000000000 */
[----:B------:R-:W-:-:S02]  /*a590*/  R2UR UR22, R28 ;  /* 0x000000001c1672ca */ /* 0x000fc400000e0000 */
[----:B------:R-:W-:Y:S02]  /*a5a0*/  R2UR UR18, R26 ;  /* 0x000000001a1272ca */ /* 0x000fe400000e0000 */
[----:B--2---:R-:W-:Y:S01]  /*a5b0*/  WARPGROUP.ARRIVE ;  /* 0x00000000000079c5 */ /* 0x004fe20000000000 */
[----:B------:R-:W-:Y:S02]  /*a5c0*/  R2UR UR26, R20 ;  /* 0x00000000141a72ca */ /* 0x000fe400000e0000 */
[----:B------:R-:W-:-:S03]  /*a5d0*/  R2UR UR27, R21 ;  /* 0x00000000151b72ca */ /* 0x000fc600000e0000 */
        /* <DEDUP_REMOVED lines=22> */
[----:B------:R0:W-:Y:S02]  /*a740*/  @!P1 SYNCS.ARRIVE.TRANS64.RED.A1T0 RZ, [R15+URZ], RZ ;  /* 0x000000ff0fff99a7 */ /* 0x0001e4000810043f */
[----:B0-----:R-:W-:-:S05]  /*a750*/  VIADD R15, R173, 0xfffffffe ;  /* 0xfffffffead0f7836 */ /* 0x001fca0000000000 */
[----:B------:R-:W-:-:S13]  /*a760*/  ISETP.GE.AND P2, PT, R15, R211, PT ;  /* 0x000000d30f00720c */ /* 0x000fda0003f46270 */
[----:B------:R-:W-:Y:S05]  /*a770*/  @!P2 BRA `(.L_x_9568) ;  /* 0x0000001c00b8a947 */ /* 0x000fea0003800000 */
[----:B------:R-:W-:Y:S02]  /*a780*/  IMAD.MOV.U32 R205, RZ, RZ, R172 ;  /* 0x000000ffffcd7224 */ /* 0x000fe400078e00ac */
[----:B------:R-:W-:-:S07]  /*a790*/  IMAD.MOV.U32 R206, RZ, RZ, R12 ;  /* 0x000000ffffce7224 */ /* 0x000fce00078e000c */
.L_x_9578:
[----:B------:R-:W-:Y:S01]  /*a7a0*/  VIADD R200, R200, 0x1 ;  /* 0x00000001c8c87836 */ /* 0x000fe20000000000 */
[----:B------:R-:W-:Y:S05]  /*a7b0*/  YIELD ;  /* 0x0000000000007946 */ /* 0x000fea0003800000 */
[----:B------:R-:W-:Y:S01]  /*a7c0*/  IMAD.MOV.U32 R3, RZ, RZ, R15 ;  /* 0x000000ffff037224 */ /* 0x000fe200078e000f */
[----:B------:R-:W-:Y:S01]  /*a7d0*/  ISETP.NE.AND P3, PT, R200, 0x2, PT ;  /* 0x00000002c800780c */ /* 0x000fe20003f65270 */
[----:B------:R-:W-:-:S03]  /*a7e0*/  VIADD R15, R15, 0xffffffff ;  /* 0xffffffff0f0f7836 */ /* 0x000fc60000000000 */
[----:B------:R-:W-:Y:S02]  /*a7f0*/  ISETP.GT.AND P2, PT, R3, R211, PT ;  /* 0x000000d30300720c */ /* 0x000fe40003f44270 */
[----:B------:R-:W-:Y:S02]  /*a800*/  SEL R3, RZ, 0x1, P3 ;  /* 0x00000001ff037807 */ /* 0x000fe40001800000 */
[----:B------:R-:W-:Y:S02]  /*a810*/  SEL R200, R200, RZ, P3 ;  /* 0x000000ffc8c87207 */ /* 0x000fe40001800000 */
[----:B------:R-:W-:Y:S01]  /*a820*/  LOP3.LUT R208, R208, R3, RZ, 0x3c, !PT ;  /* 0x00000003d0d07212 */ /* 0x000fe200078e3cff */
[----:B0-----:R-:W-:Y:S06]  /*a830*/  @!P0 BRA `(.L_x_9569) ;  /* 0x0000000000048947 */ /* 0x001fec0003800000 */
[----:B------:R-:W-:Y:S01]  /*a840*/  BPT.TRAP 0x1 ;  /* 0x000000040000795c */ /* 0x000fe20000300000 */
.L_x_9569:
[----:B------:R-:W-:Y:S01]  /*a850*/  IMAD R20, R200, 0x8, R19 ;  /* 0x00000008c8147824 */ /* 0x000fe200078e0213 */
[----:B------:R-:W-:-:S04]  /*a860*/  SHF.L.U32 R21, R208, 0x1f, RZ ;  /* 0x0000001fd0157819 */ /* 0x000fc800000006ff */
[----:B------:R0:W1:Y:S01]  /*a870*/  SYNCS.PHASECHK.TRANS64.TRYWAIT P3, [R20+URZ+0x22830], R21 ;  /* 0x02283015140075a7 */ /* 0x000062000806017f */
[----:B------:R-:W-:Y:S05]  /*a880*/  @!P0 BRA `(.L_x_9570) ;  /* 0x0000000000048947 */ /* 0x000fea0003800000 */
[----:B------:R-:W-:Y:S01]  /*a890*/  BPT.TRAP 0x1 ;  /* 0x000000040000795c */ /* 0x000fe20000300000 */
.L_x_9570:
[----:B------:R-:W-:Y:S02]  /*a8a0*/  IMAD R156, R200, 0x300, R0 ;  /* 0x00000300c89c7824 */ /* 0x000fe400078e0200 */
[----:B------:R-:W-:Y:S01]  /*a8b0*/  IMAD.MOV.U32 R157, RZ, RZ, 0x40000040 ;  /* 0x40000040ff9d7424 */ /* 0x000fe200078e00ff */
[----:B-1----:R-:W-:Y:S06]  /*a8c0*/  @P3 BRA `(.L_x_9571) ;  /* 0x0000000000083947 */ /* 0x002fec0003800000 */
[----:B------:R-:W1:Y:S02]  /*a8d0*/  SYNCS.PHASECHK.TRANS64.TRYWAIT P3, [R20+URZ+0x22830], R21 ;  /* 0x02283015140075a7 */ /* 0x000e64000806017f */
[----:B-1----:R-:W-:Y:S05]  /*a8e0*/  @!P3 BRA `(.L_x_9572) ;  /* 0x000000f80044b947 */ /* 0x002fea0003800000 */
.L_x_9571:
[----:B------:R-:W-:Y:S05]  /*a8f0*/  WARPSYNC.ALL ;  /* 0x0000000000007948 */ /* 0x000fea0003800000 */
        /* <DEDUP_REMOVED lines=20> */
[----:B------:R-:W-:Y:S01]  /*aa40*/  HGMMA.64x96x16.F32.BF16 R152, gdesc[UR4], RZ, !UPT, gsb0 ;  /* 0x01600000049879f0 */ /* 0x000fe2000c0018ff */
[----:B------:R-:W-:-:S02]  /*aa50*/  R2UR UR13, R9 ;  /* 0x00000000090d72ca */ /* 0x000fc400000e0000 */
[----:B------:R-:W-:Y:S02]  /*aa60*/  R2UR UR16, R6 ;  /* 0x00000000061072ca */ /* 0x000fe400000e0000 */
[----:B------:R-:W-:Y:S01]  /*aa70*/  R2UR UR17, R7 ;  /* 0x00000000071172ca */ /* 0x000fe200000e0000 */
        /* <DEDUP_REMOVED lines=42> */
[-CC-:B------:R-:W-:Y:S01]  /*ad20*/  FFMA.FTZ R153, R153, R3.reuse, -R204.reuse ;  /* 0x0000000399997223 */ /* 0x180fe200000108cc */
[-C--:B------:R-:W-:Y:S01]  /*ad30*/  FMUL.FTZ R206, R206, R3.reuse ;  /* 0x00000003cece7220 */ /* 0x080fe20000410000 */
        /* <DEDUP_REMOVED lines=22> */
[-CC-:B------:R-:W-:Y:S01]  /*aea0*/  FFMA.FTZ R193, R193, R3.reuse, -R204.reuse ;  /* 0x00000003c1c17223 */ /* 0x180fe200000108cc */
[-CC-:B------:R-:W-:Y:S01]  /*aeb0*/  FFMA.FTZ R196, R196, R3.reuse, -R204.reuse ;  /* 0x00000003c4c47223 */ /* 0x180fe200000108cc */
[----:B------:R-:W-:-:S03]  /*aec0*/  FFMA.FTZ R197, R197, R3, -R204 ;  /* 0x00000003c5c57223 */ /* 0x000fc600000108cc */
[----:B------:R-:W4:Y:S01]  /*aed0*/  MUFU.EX2 R156, R156 ;  /* 0x0000009c009c7308 */ /* 0x000f220000000800 */
        /* <DEDUP_REMOVED lines=8> */
[C---:B---3--:R-:W-:Y:S01]  /*af60*/  F2FP.BF16.F32.PACK_AB R204, R153.reuse, R152 ;  /* 0x0000009899cc723e */ /* 0x048fe200000010ff */
[----:B------:R-:W-:Y:S01]  /*af70*/  FADD.FTZ R13, R153, R13 ;  /* 0x0000000d990d7221 */ /* 0x000fe20000010000 */
[----:B------:R-:W-:Y:S01]  /*af80*/  FMNMX.FTZ R152, R154, R205, !PT ;  /* 0x000000cd9a987209 */ /* 0x000fe20007810000 */
[-C--:B------:R-:W-:Y:S01]  /*af90*/  FMUL.FTZ R36, R36, R206.reuse ;  /* 0x000000ce24247220 */ /* 0x080fe20000410000 */
[-C--:B------:R-:W-:Y:S01]  /*afa0*/  FMUL.FTZ R37, R37, R206.reuse ;  /* 0x000000ce25257220 */ /* 0x080fe20000410000 */
[----:B------:R-:W-:Y:S01]  /*afb0*/  FMUL.FTZ R40, R40, R206 ;  /* 0x000000ce28287220 */ /* 0x000fe20000410000 */
[----:B------:R-:W-:Y:S01]  /*afc0*/  FMNMX.FTZ R152, R155, R152, !PT ;  /* 0x000000989b987209 */ /* 0x000fe20007810000 */
[-C--:B------:R-:W-:Y:S01]  /*afd0*/  FMUL.FTZ R41, R41, R206.reuse ;  /* 0x000000ce29297220 */ /* 0x080fe20000410000 */
[----:B----4-:R-:W-:Y:S01]  /*afe0*/  FADD.FTZ R13, R156, R13 ;  /* 0x0000000d9c0d7221 */ /* 0x010fe20000010000 */
        /* <DEDUP_REMOVED lines=72> */
[C---:B--2---:R-:W-:Y:S01]  /*b470*/  FADD.FTZ R13, R157.reuse, R13 ;  /* 0x0000000d9d0d7221 */ /* 0x044fe20000010000 */
[----:B------:R-:W-:Y:S01]  /*b480*/  FMNMX.FTZ R152, R194, R152, !PT ;  /* 0x00000098c2987209 */ /* 0x000fe20007810000 */
[----:B------:R-:W-:Y:S01]  /*b490*/  MUFU.EX2 R161, R161 ;  /* 0x000000a100a17308 */ /* 0x000fe20000000800 */
[----:B------:R-:W-:-:S02]  /*b4a0*/  F2FP.BF16.F32.PACK_AB R206, R157, R156 ;  /* 0x0000009c9dce723e */ /* 0x000fc400000010ff */
[----:B------:R-:W-:-:S04]  /*b4b0*/  FMNMX.FTZ R152, R195, R152, !PT ;  /* 0x00000098c3987209 */ /* 0x000fc80007810000 */
[----:B------:R-:W-:Y:S01]  /*b4c0*/  FMNMX.FTZ R152, R198, R152, !PT ;  /* 0x00000098c6987209 */ /* 0x000fe20007810000 */
[----:B------:R-:W-:Y:S03]  /*b4d0*/  MUFU.EX2 R156, R168 ;  /* 0x000000a8009c7308 */ /* 0x000fe60000000800 */
[----:B------:R-:W-:-:S05]  /*b4e0*/  FMNMX.FTZ R157, R199, R152, !PT ;  /* 0x00000098c79d7209 */ /* 0x000fca0007810000 */
[----:B------:R-:W2:Y:S01]  /*b4f0*/  SHFL.BFLY PT, R153, R157, 0x2, 0x1f ;  /* 0x0c401f009d997f89 */ /* 0x000ea200000e0000 */
[----:B------:R-:W3:Y:S08]  /*b500*/  MUFU.EX2 R152, R160 ;  /* 0x000000a000987308 */ /* 0x000ef00000000800 */
[----:B------:R-:W-:Y:S08]  /*b510*/  MUFU.EX2 R160, R176 ;  /* 0x000000b000a07308 */ /* 0x000ff00000000800 */
[----:B------:R-:W-:Y:S01]  /*b520*/  MUFU.EX2 R168, R192 ;  /* 0x000000c000a87308 */ /* 0x000fe20000000800 */
[----:B---3--:R-:W-:Y:S01]  /*b530*/  FADD.FTZ R13, R152, R13 ;  /* 0x0000000d980d7221 */ /* 0x008fe20000010000 */
[----:B------:R-:W-:-:S03]  /*b540*/  F2FP.BF16.F32.PACK_AB R152, R161, R152 ;  /* 0x00000098a198723e */ /* 0x000fc600000010ff */
[----:B------:R-:W-:Y:S01]  /*b550*/  FADD.FTZ R13, R161, R13 ;  /* 0x0000000da10d7221 */ /* 0x000fe20000010000 */
[----:B--2---:R-:W-:Y:S02]  /*b560*/  FMNMX.FTZ R157, R157, R153, !PT ;  /* 0x000000999d9d7209 */ /* 0x004fe40007810000 */
[----:B------:R-:W2:Y:S03]  /*b570*/  MUFU.EX2 R164, R164 ;  /* 0x000000a400a47308 */ /* 0x000ea60000000800 */
[----:B------:R-:W3:Y:S05]  /*b580*/  SHFL.BFLY PT, R207, R157, 0x1, 0x1f ;  /* 0x0c201f009dcf7f89 */ /* 0x000eea00000e0000 */
[----:B------:R3:W-:Y:S08]  /*b590*/  MUFU.EX2 R153, R172 ;  /* 0x000000ac00997308 */ /* 0x0007f00000000800 */
[----:B------:R-:W4:Y:S01]  /*b5a0*/  MUFU.EX2 R165, R165 ;  /* 0x000000a500a57308 */ /* 0x000f220000000800 */
[----:B--2---:R-:W-:-:S07]  /*b5b0*/  FADD.FTZ R13, R164, R13 ;  /* 0x0000000da40d7221 */ /* 0x004fce0000010000 */
[----:B------:R-:W-:Y:S01]  /*b5c0*/  MUFU.EX2 R169, R169 ;  /* 0x000000a900a97308 */ /* 0x000fe20000000800 */
[----:B---3--:R-:W-:-:S07]  /*b5d0*/  FMNMX.FTZ R172, R157, R207, !PT ;  /* 0x000000cf9dac7209 */ /* 0x008fce0007810000 */
[----:B------:R-:W-:Y:S01]  /*b5e0*/  MUFU.EX2 R173, R173 ;  /* 0x000000ad00ad7308 */ /* 0x000fe20000000800 */
[C---:B------:R-:W-:Y:S01]  /*b5f0*/  FADD.FTZ R157, -R172.reuse, R205 ;  /* 0x000000cdac9d7221 */ /* 0x040fe20000010100 */
[-C--:B------:R-:W-:Y:S01]  /*b600*/  FMUL.FTZ R176, R172, R3.reuse ;  /* 0x00000003acb07220 */ /* 0x080fe20000410000 */
[----:B----4-:R-:W-:Y:S02]  /*b610*/  FADD.FTZ R13, R165, R13 ;  /* 0x0000000da50d7221 */ /* 0x010fe40000010000 */
[-C--:B------:R-:W-:Y:S01]  /*b620*/  FMUL.FTZ R157, R157, R3.reuse ;  /* 0x000000039d9d7220 */ /* 0x080fe20000410000 */
        /* <DEDUP_REMOVED lines=25> */
[-CC-:B------:R-:W-:Y:S01]  /*b7c0*/  FFMA.FTZ R198, R198, R3.reuse, -R176.reuse ;  /* 0x00000003c6c67223 */ /* 0x180fe200000108b0 */
[----:B------:R-:W-:Y:S01]  /*b7d0*/  FFMA.FTZ R176, R199, R3, -R176 ;  /* 0x00000003c7b07223 */ /* 0x000fe200000108b0 */
[----:B------:R-:W-:Y:S01]  /*b7e0*/  FADD.FTZ R13, R156, R13 ;  /* 0x0000000d9c0d7221 */ /* 0x000fe20000010000 */
[----:B------:R-:W4:Y:S01]  /*b7f0*/  MUFU.EX2 R207, R158 ;  /* 0x0000009e00cf7308 */ /* 0x000f220000000800 */
[----:B--2---:R-:W-:Y:S01]  /*b800*/  FFMA.FTZ R14, R157, R14, R205 ;  /* 0x0000000e9d0e7223 */ /* 0x004fe200000100cd */
[----:B------:R-:W-:-:S02]  /*b810*/  @!P1 VIADD R154, R20, 0x22840 ;  /* 0x00022840149a9836 */ /* 0x000fc40000000000 */
[C---:B------:R-:W-:Y:S01]  /*b820*/  FADD.FTZ R13, R169.reuse, R13 ;  /* 0x0000000da90d7221 */ /* 0x040fe20000010000 */
[----:B------:R-:W-:Y:S01]  /*b830*/  F2FP.BF16.F32.PACK_AB R156, R169, R156 ;  /* 0x0000009ca99c723e */ /* 0x000fe200000010ff */
[-C--:B------:R-:W-:Y:S01]  /*b840*/  FMUL.FTZ R26, R26, R157.reuse ;  /* 0x0000009d1a1a7220 */ /* 0x080fe20000410000 */
[-C--:B------:R-:W-:Y:S01]  /*b850*/  FMUL.FTZ R27, R27, R157.reuse ;  /* 0x0000009d1b1b7220 */ /* 0x080fe20000410000 */
[----:B------:R-:W-:Y:S01]  /*b860*/  FADD.FTZ R13, R153, R13 ;  /* 0x0000000d990d7221 */ /* 0x000fe20000010000 */
[----:B------:R-:W2:Y:S01]  /*b870*/  MUFU.EX2 R159, R159 ;  /* 0x0000009f009f7308 */ /* 0x000ea20000000800 */
[----:B---3--:R-:W-:Y:S01]  /*b880*/  FADD.FTZ R14, R155, R14 ;  /* 0x0000000e9b0e7221 */ /* 0x008fe20000010000 */
[----:B------:R-:W-:Y:S01]  /*b890*/  @!P1 PRMT R154, RZ, 0x654, R154 ;  /* 0x00000654ff9a9816 */ /* 0x000fe2000000009a */
[----:B------:R-:W-:Y:S01]  /*b8a0*/  FADD.FTZ R13, R173, R13 ;  /* 0x0000000dad0d7221 */ /* 0x000fe20000010000 */
[-C--:B------:R-:W-:Y:S01]  /*b8b0*/  FMUL.FTZ R30, R30, R157.reuse ;  /* 0x0000009d1e1e7220 */ /* 0x080fe20000410000 */
[-C--:B------:R-:W-:Y:S01]  /*b8c0*/  FMUL.FTZ R31, R31, R157.reuse ;  /* 0x0000009d1f1f7220 */ /* 0x080fe20000410000 */
[-C--:B------:R-:W-:Y:S01]  /*b8d0*/  FMUL.FTZ R34, R34, R157.reuse ;  /* 0x0000009d22227220 */ /* 0x080fe20000410000 */
[----:B------:R-:W-:Y:S01]  /*b8e0*/  FADD.FTZ R13, R160, R13 ;  /* 0x0000000da00d7221 */ /* 0x000fe20000010000 */
        /* <DEDUP_REMOVED lines=17> */
[----:B----4-:R-:W4:Y:S01]  /*ba00*/  S2R R197, SR_TID.X ;  /* 0x0000000000c57919 */ /* 0x010f220000002100 */
[----:B---3--:R-:W-:Y:S01]  /*ba10*/  FADD.FTZ R14, R199, R14 ;  /* 0x0000000ec70e7221 */ /* 0x008fe20000010000 */
        /* <DEDUP_REMOVED lines=31> */
[----:B----4-:R-:W-:Y:S01]  /*bc10*/  SHF.R.U32.HI R197, RZ, 0x7, R197 ;  /* 0x00000007ffc57819 */ /* 0x010fe200000116c5 */
[-C--:B------:R-:W-:Y:S01]  /*bc20*/  FMUL.FTZ R107, R107, R157.reuse ;  /* 0x0000009d6b6b7220 */ /* 0x080fe20000410000 */
[-C--:B------:R-:W-:Y:S01]  /*bc30*/  FMUL.FTZ R110, R110, R157.reuse ;  /* 0x0000009d6e6e7220 */ /* 0x080fe20000410000 */
[-C--:B------:R-:W-:Y:S01]  /*bc40*/  FMUL.FTZ R111, R111, R157.reuse ;  /* 0x0000009d6f6f7220 */ /* 0x080fe20000410000 */
[----:B------:R-:W-:Y:S01]  /*bc50*/  IADD3 R197, -R197, 0xb, RZ ;  /* 0x0000000bc5c57810 */ /* 0x000fe20007ffe1ff */
[-C--:B------:R-:W-:Y:S01]  /*bc60*/  FMUL.FTZ R114, R114, R157.reuse ;  /* 0x0000009d72727220 */ /* 0x080fe20000410000 */
[----:B------:R-:W4:Y:S01]  /*bc70*/  MUFU.EX2 R174, R174 ;  /* 0x000000ae00ae7308 */ /* 0x000f220000000800 */
[----:B--2---:R-:W-:Y:S01]  /*bc80*/  FADD.FTZ R14, R192, R14 ;  /* 0x0000000ec00e7221 */ /* 0x004fe20000010000 */
[-C--:B------:R-:W-:Y:S01]  /*bc90*/  FMUL.FTZ R115, R115, R157.reuse ;  /* 0x0000009d73737220 */ /* 0x080fe20000410000 */
[----:B------:R2:W-:Y:S06]  /*bca0*/  BAR.ARV R197, 0x100 ;  /* 0x000400c50000751d */ /* 0x0005ec0000002000 */
[----:B------:R-:W5:Y:S01]  /*bcb0*/  MUFU.EX2 R175, R175 ;  /* 0x000000af00af7308 */ /* 0x000f620000000800 */
[----:B---3--:R-:W-:Y:S01]  /*bcc0*/  FADD.FTZ R14, R171, R14 ;  /* 0x0000000eab0e7221 */ /* 0x008fe20000010000 */
[----:B------:R3:W-:Y:S01]  /*bcd0*/  @!P1 SYNCS.ARRIVE.TRANS64.RED.A1T0 RZ, [R154+URZ], RZ ;  /* 0x000000ff9aff99a7 */ /* 0x0007e2000810043f */
[-C--:B------:R-:W-:Y:S01]  /*bce0*/  FMUL.FTZ R118, R118, R157.reuse ;  /* 0x0000009d76767220 */ /* 0x080fe20000410000 */
[-C--:B------:R-:W-:Y:S01]  /*bcf0*/  FMUL.FTZ R119, R119, R157.reuse ;  /* 0x0000009d77777220 */ /* 0x080fe20000410000 */
[-C--:B------:R-:W-:Y:S01]  /*bd00*/  FMUL.FTZ R122, R122, R157.reuse ;  /* 0x0000009d7a7a7220 */ /* 0x080fe20000410000 */
[-C--:B------:R-:W-:Y:S01]  /*bd10*/  FMUL.FTZ R123, R123, R157.reuse ;  /* 0x0000009d7b7b7220 */ /* 0x080fe20000410000 */
[-C--:B------:R-:W-:Y:S01]  /*bd20*/  FMUL.FTZ R126, R126, R157.reuse ;  /* 0x0000009d7e7e7220 */ /* 0x080fe20000410000 */
[----:B------:R-:W0:Y:S01]  /*bd30*/  MUFU.EX2 R178, R178 ;  /* 0x000000b200b27308 */ /* 0x000e220000000800 */
[----:B----4-:R-:W-:Y:S01]  /*bd40*/  FADD.FTZ R14, R174, R14 ;  /* 0x0000000eae0e7221 */ /* 0x010fe20000010000 */
[----:B---3--:R-:W-:Y:S01]  /*bd50*/  F2FP.BF16.F32.PACK_AB R154, R165, R164 ;  /* 0x000000a4a59a723e */ /* 0x008fe200000010ff */
        /* <DEDUP_REMOVED lines=12> */
[-C--:B------:R-:W-:Y:S01]  /*be20*/  FMUL.FTZ R147, R147, R157.reuse ;  /* 0x0000009d93937220 */ /* 0x080fe20000410000 */
[----:B------:R-:W4:Y:S01]  /*be30*/  MUFU.EX2 R179, R179 ;  /* 0x000000b300b37308 */ /* 0x000f220000000800 */
[----:B0-----:R-:W-:Y:S01]  /*be40*/  FADD.FTZ R14, R178, R14 ;  /* 0x0000000eb20e7221 */ /* 0x001fe20000010000 */
[-C--:B------:R-:W-:Y:S01]  /*be50*/  FMUL.FTZ R150, R150, R157.reuse ;  /* 0x0000009d96967220 */ /* 0x080fe20000410000 */
[----:B------:R-:W-:Y:S01]  /*be60*/  FMUL.FTZ R151, R151, R157 ;  /* 0x0000009d97977220 */ /* 0x000fe20000410000 */
[----:B------:R-:W-:-:S02]  /*be70*/  F2FP.BF16.F32.PACK_AB R157, R171, R192 ;  /* 0x000000c0ab9d723e */ /* 0x000fc400000010ff */
[----:B------:R-:W-:Y:S02]  /*be80*/  F2FP.BF16.F32.PACK_AB R158, R173, R153 ;  /* 0x00000099ad9e723e */ /* 0x000fe400000010ff */
[----:B------:R-:W0:Y:S01]  /*be90*/  MUFU.EX2 R180, R180 ;  /* 0x000000b400b47308 */ /* 0x000e220000000800 */
[----:B---3--:R-:W-:Y:S01]  /*bea0*/  FADD.FTZ R13, R177, R13 ;  /* 0x0000000db10d7221 */ /* 0x008fe20000010000 */
[----:B------:R-:W-:Y:S02]  /*beb0*/  F2FP.BF16.F32.PACK_AB R205, R155, R205 ;  /* 0x000000cd9bcd723e */ /* 0x000fe400000010ff */
[----:B------:R-:W-:Y:S02]  /*bec0*/  F2FP.BF16.F32.PACK_AB R207, R159, R207 ;  /* 0x000000cf9fcf723e */ /* 0x000fe400000010ff */
[----:B------:R-:W-:Y:S02]  /*bed0*/  F2FP.BF16.F32.PACK_AB R153, R163, R199 ;  /* 0x000000c7a399723e */ /* 0x000fe400000010ff */
[----:B------:R-:W3:Y:S01]  /*bee0*/  MUFU.EX2 R182, R182 ;  /* 0x000000b600b67308 */ /* 0x000ee20000000800 */
[----:B----4-:R-:W-:Y:S01]  /*bef0*/  FADD.FTZ R14, R179, R14 ;  /* 0x0000000eb30e7221 */ /* 0x010fe20000010000 */
[----:B------:R-:W-:-:S02]  /*bf00*/  F2FP.BF16.F32.PACK_AB R155, R167, R161 ;  /* 0x000000a1a79b723e */ /* 0x000fc400000010ff */
[----:B------:R-:W-:Y:S02]  /*bf10*/  F2FP.BF16.F32.PACK_AB R160, R177, R160 ;  /* 0x000000a0b1a0723e */ /* 0x000fe400000010ff */
[----:B------:R-:W-:Y:S02]  /*bf20*/  F2FP.BF16.F32.PACK_AB R159, R175, R174 ;  /* 0x000000aeaf9f723e */ /* 0x000fe400000010ff */
[----:B------:R-:W4:Y:S01]  /*bf30*/  MUFU.EX2 R181, R181 ;  /* 0x000000b500b57308 */ /* 0x000f220000000800 */
[----:B0-----:R-:W-:Y:S01]  /*bf40*/  FADD.FTZ R13, R180, R13 ;  /* 0x0000000db40d7221 */ /* 0x001fe20000010000 */
[----:B------:R-:W-:-:S06]  /*bf50*/  F2FP.BF16.F32.PACK_AB R161, R179, R178 ;  /* 0x000000b2b3a1723e */ /* 0x000fcc00000010ff */
[----:B------:R-:W0:Y:S01]  /*bf60*/  MUFU.EX2 R183, R183 ;  /* 0x000000b700b77308 */ /* 0x000e220000000800 */
[----:B---3--:R-:W-:-:S07]  /*bf70*/  FADD.FTZ R14, R182, R14 ;  /* 0x0000000eb60e7221 */ /* 0x008fce0000010000 */
[----:B------:R-:W3:Y:S01]  /*bf80*/  MUFU.EX2 R184, R184 ;  /* 0x000000b800b87308 */ /* 0x000ee20000000800 */
[C---:B----4-:R-:W-:Y:S01]  /*bf90*/  FADD.FTZ R13, R181.reuse, R13 ;  /* 0x0000000db50d7221 */ /* 0x050fe20000010000 */
[----:B------:R-:W-:-:S06]  /*bfa0*/  F2FP.BF16.F32.PACK_AB R162, R181, R180 ;  /* 0x000000b4b5a2723e */ /* 0x000fcc00000010ff */
[----:B------:R-:W4:Y:S01]  /*bfb0*/  MUFU.EX2 R165, R186 ;  /* 0x000000ba00a57308 */ /* 0x000f220000000800 */
[C---:B0-----:R-:W-:Y:S01]  /*bfc0*/  FADD.FTZ R14, R183.reuse, R14 ;  /* 0x0000000eb70e7221 */ /* 0x041fe20000010000 */
[----:B------:R-:W-:-:S06]  /*bfd0*/  F2FP.BF16.F32.PACK_AB R163, R183, R182 ;  /* 0x000000b6b7a3723e */ /* 0x000fcc00000010ff */
[----:B------:R-:W0:Y:S01]  /*bfe0*/  MUFU.EX2 R185, R185 ;  /* 0x000000b900b97308 */ /* 0x000e220000000800 */
[----:B---3--:R-:W-:-:S07]  /*bff0*/  FADD.FTZ R13, R184, R13 ;  /* 0x0000000db80d7221 */ /* 0x008fce0000010000 */
[----:B------:R-:W3:Y:S01]  /*c000*/  MUFU.EX2 R187, R187 ;  /* 0x000000bb00bb7308 */ /* 0x000ee20000000800 */
[----:B----4-:R-:W-:-:S07]  /*c010*/  FADD.FTZ R14, R165, R14 ;  /* 0x0000000ea50e7221 */ /* 0x010fce0000010000 */
[----:B------:R-:W4:Y:S01]  /*c020*/  MUFU.EX2 R188, R188 ;  /* 0x000000bc00bc7308 */ /* 0x000f220000000800 */
[C---:B0-----:R-:W-:Y:S01]  /*c030*/  FADD.FTZ R13, R185.reuse, R13 ;  /* 0x0000000db90d7221 */ /* 0x041fe20000010000 */
[----:B------:R-:W-:-:S06]  /*c040*/  F2FP.BF16.F32.PACK_AB R164, R185, R184 ;  /* 0x000000b8b9a4723e */ /* 0x000fcc00000010ff */
[----:B------:R-:W0:Y:S01]  /*c050*/  MUFU.EX2 R190, R190 ;  /* 0x000000be00be7308 */ /* 0x000e220000000800 */
[C---:B---3--:R-:W-:Y:S01]  /*c060*/  FADD.FTZ R14, R187.reuse, R14 ;  /* 0x0000000ebb0e7221 */ /* 0x048fe20000010000 */
[----:B------:R-:W-:-:S06]  /*c070*/  F2FP.BF16.F32.PACK_AB R165, R187, R165 ;  /* 0x000000a5bba5723e */ /* 0x000fcc00000010ff */
[----:B------:R-:W3:Y:S01]  /*c080*/  MUFU.EX2 R189, R189 ;  /* 0x000000bd00bd7308 */ /* 0x000ee20000000800 */
[----:B----4-:R-:W-:-:S07]  /*c090*/  FADD.FTZ R13, R188, R13 ;  /* 0x0000000dbc0d7221 */ /* 0x010fce0000010000 */
[----:B------:R-:W4:Y:S01]  /*c0a0*/  MUFU.EX2 R191, R191 ;  /* 0x000000bf00bf7308 */ /* 0x000f220000000800 */
[----:B0-----:R-:W-:-:S07]  /*c0b0*/  FADD.FTZ R14, R190, R14 ;  /* 0x0000000ebe0e7221 */ /* 0x001fce0000010000 */
[----:B------:R-:W0:Y:S01]  /*c0c0*/  MUFU.EX2 R169, R194 ;  /* 0x000000c200a97308 */ /* 0x000e220000000800 */
[C---:B---3--:R-:W-:Y:S01]  /*c0d0*/  FADD.FTZ R13, R189.reuse, R13 ;  /* 0x0000000dbd0d7221 */ /* 0x048fe20000010000 */
[----:B------:R-:W-:-:S03]  /*c0e0*/  F2FP.BF16.F32.PACK_AB R166, R189, R188 ;  /* 0x000000bcbda6723e */ /* 0x000fc600000010ff */
[----:B------:R-:W-:-:S03]  /*c0f0*/  FADD.FTZ R13, R168, R13 ;  /* 0x0000000da80d7221 */ /* 0x000fc60000010000 */
[----:B------:R-:W3:Y:S01]  /*c100*/  MUFU.EX2 R193, R193 ;  /* 0x000000c100c17308 */ /* 0x000ee20000000800 */
[C---:B----4-:R-:W-:Y:S01]  /*c110*/  FADD.FTZ R14, R191.reuse, R14 ;  /* 0x0000000ebf0e7221 */ /* 0x050fe20000010000 */
[----:B------:R-:W-:-:S06]  /*c120*/  F2FP.BF16.F32.PACK_AB R167, R191, R190 ;  /* 0x000000bebfa7723e */ /* 0x000fcc00000010ff */
[----:B------:R-:W4:Y:S01]  /*c130*/  MUFU.EX2 R195, R195 ;  /* 0x000000c300c37308 */ /* 0x000f220000000800 */
[----:B0-----:R-:W-:-:S07]  /*c140*/  FADD.FTZ R14, R169, R14 ;  /* 0x0000000ea90e7221 */ /* 0x001fce0000010000 */
[----:B------:R-:W0:Y:S01]  /*c150*/  MUFU.EX2 R196, R196 ;  /* 0x000000c400c47308 */ /* 0x000e220000000800 */
[C---:B---3--:R-:W-:Y:S01]  /*c160*/  FADD.FTZ R13, R193.reuse, R13 ;  /* 0x0000000dc10d7221 */ /* 0x048fe20000010000 */
[----:B------:R-:W-:-:S06]  /*c170*/  F2FP.BF16.F32.PACK_AB R168, R193, R168 ;  /* 0x000000a8c1a8723e */ /* 0x000fcc00000010ff */
[----:B------:R-:W3:Y:S01]  /*c180*/  MUFU.EX2 R171, R198 ;  /* 0x000000c600ab7308 */ /* 0x000ee20000000800 */
[C---:B----4-:R-:W-:Y:S01]  /*c190*/  FADD.FTZ R14, R195.reuse, R14 ;  /* 0x0000000ec30e7221 */ /* 0x050fe20000010000 */
[----:B------:R-:W-:-:S06]  /*c1a0*/  F2FP.BF16.F32.PACK_AB R169, R195, R169 ;  /* 0x000000a9c3a9723e */ /* 0x000fcc00000010ff */
[----:B------:R-:W4:Y:S01]  /*c1b0*/  MUFU.EX2 R176, R176 ;  /* 0x000000b000b07308 */ /* 0x000f220000000800 */
[----:B0-----:R-:W-:-:S04]  /*c1c0*/  FADD.FTZ R13, R196, R13 ;  /* 0x0000000dc40d7221 */ /* 0x001fc80000010000 */
[C---:B------:R-:W-:Y:S01]  /*c1d0*/  FADD.FTZ R13, R170.reuse, R13 ;  /* 0x0000000daa0d7221 */ /* 0x040fe20000010000 */
[----:B------:R-:W-:Y:S01]  /*c1e0*/  F2FP.BF16.F32.PACK_AB R170, R170, R196 ;  /* 0x000000c4aaaa723e */ /* 0x000fe200000010ff */
[----:B---3--:R-:W-:-:S04]  /*c1f0*/  FADD.FTZ R14, R171, R14 ;  /* 0x0000000eab0e7221 */ /* 0x008fc80000010000 */
[C---:B----4-:R-:W-:Y:S01]  /*c200*/  FADD.FTZ R14, R176.reuse, R14 ;  /* 0x0000000eb00e7221 */ /* 0x050fe20000010000 */
[----:B------:R-:W-:Y:S01]  /*c210*/  F2FP.BF16.F32.PACK_AB R171, R176, R171 ;  /* 0x000000abb0ab723e */ /* 0x000fe200000010ff */
[----:B--2---:R-:W-:Y:S06]  /*c220*/  @!P0 BRA `(.L_x_9573) ;  /* 0x0000000000048947 */ /* 0x004fec0003800000 */
[----:B------:R-:W-:Y:S01]  /*c230*/  BPT.TRAP 0x1 ;  /* 0x000000040000795c */ /* 0x000fe20000300000 */
.L_x_9573:
[----:B------:R0:W2:Y:S01]  /*c240*/  SYNCS.PHASECHK.TRANS64.TRYWAIT P3, [R20+URZ+0x22850], R21 ;  /* 0x02285015140075a7 */ /* 0x0000a2000806017f */
[----:B------:R-:W-:Y:S05]  /*c250*/  @!P0 BRA `(.L_x_9574) ;  /* 0x0000000000048947 */ /* 0x000fea0003800000 */
[----:B------:R-:W-:Y:S01]  /*c260*/  BPT.TRAP 0x1 ;  /* 0x000000040000795c */ /* 0x000fe20000300000 */
.L_x_9574:
[----:B------:R-:W-:Y:S04]  /*c270*/  BSSY B0, `(.L_x_9575) ;  /* 0x0000004000007945 */ /* 0x000fe80003800000 */
[----:B--2---:R-:W-:Y:S05]  /*c280*/  @P3 BRA `(.L_x_9576) ;  /* 0x0000000000083947 */ /* 0x004fea0003800000 */
[----:B------:R-:W2:Y:S02]  /*c290*/  SYNCS.PHASECHK.TRANS64.TRYWAIT P3, [R20+URZ+0x22850], R21 ;  /* 0x02285015140075a7 */ /* 0x000ea4000806017f */
[----:B--2---:R-:W-:Y:S05]  /*c2a0*/  @!P3 BRA `(.L_x_9577) ;  /* 0x000000dc00e8b947 */ /* 0x004fea0003800000 */
.L_x_9576:
[----:B------:R-:W-:Y:S05]  /*c2b0*/  BSYNC B0 ;  /* 0x0000000000007941 */ /* 0x000fea0003800000 */
.L_x_9575:
[----:B------:R-:W3:Y:S01]  /*c2c0*/  S2R R173, SR_TID.X ;  /* 0x0000000000ad7919 */ /* 0x000ee20000002100 */
[----:B------:R-:W-:Y:S05]  /*c2d0*/  WARPSYNC.ALL ;  /* 0x0000000000007948 */ /* 0x000fea0003800000 */
[----:B------:R-:W-:Y:S02]  /*c2e0*/  IMAD.MOV.U32 R174, RZ, RZ, 0xc00 ;  /* 0x00000c00ffae7424 */ /* 0x000fe400078e00ff */
[----:B------:R-:W-:Y:S02]  /*c2f0*/  IMAD.MOV.U32 R175, RZ, RZ, 0x40000040 ;  /* 0x40000040ffaf7424 */ /* 0x000fe400078e00ff */
[----:B------:R-:W-:-:S02]  /*c300*/  IMAD R174, R200, R174, UR37 ;  /* 0x00000025c8ae7e24 */ /* 0x000fc4000f8e02ae */
[----:B------:R-:W-:Y:S01]  /*c310*/  IMAD.MOV.U32 R177, RZ, RZ, 0x40000040 ;  /* 0x40000040ffb17424 */ /* 0x000fe200078e00ff */
[----:B------:R-:W-:Y:S01]  /*c320*/  R2UR UR7, R175 ;  /* 0x00000000af0772ca */ /* 0x000fe200000e0000 */
[C---:B------:R-:W-:Y:S01]  /*c330*/  VIADD R176, R174.reuse, 0x80 ;  /* 0x00000080aeb07836 */ /* 0x040fe20000000000 */
[----:B------:R-:W-:Y:S01]  /*c340*/  R2UR UR6, R174 ;  /* 0x00000000ae0672ca */ /* 0x000fe200000e0000 */
[----:B------:R-:W-:Y:S02]  /*c350*/  IMAD.MOV.U32 R175, RZ, RZ, 0x40000040 ;  /* 0x40000040ffaf7424 */ /* 0x000fe400078e00ff */
[----:B012---:R-:W-:-:S05]  /*c360*/  @!P1 VIADD R20, R20, 0x22860 ;  /* 0x0002286014149836 */ /* 0x007fca0000000000 */
[----:B------:R-:W-:Y:S02]  /*c370*/  @!P1 PRMT R20, RZ, 0x654, R20 ;  /* 0x00000654ff149816 */ /* 0x000fe40000000014 */
[----:B---3--:R-:W-:-:S05]  /*c380*/  SHF.R.U32.HI R173, RZ, 0x7, R173 ;  /* 0x00000007ffad7819 */ /* 0x008fca00000116ad */
[----:B------:R-:W-:-:S05]  /*c390*/  VIADD R21, R173, 0x8 ;  /* 0x00000008ad157836 */ /* 0x000fca0000000000 */
[----:B------:R0:W-:Y:S06]  /*c3a0*/  BAR.SYNC.DEFER_BLOCKING R21, 0x100 ;  /* 0x000400150000751d */ /* 0x0001ec0000010000 */
[----:B------:R-:W-:-:S06]  /*c3b0*/  WARPGROUP.ARRIVE ;  /* 0x00000000000079c5 */ /* 0x000fcc0000000000 */
[----:B------:R-:W-:Y:S01]  /*c3c0*/  HGMMA.64x256x16.F32.BF16 R24, R204, gdesc[UR4].tnspB, R24, gsb0 ;  /* 0x43e00004cc187df0 */ /* 0x000fe20008001818 */
[----:B------:R-:W-:Y:S02]  /*c3d0*/  R2UR UR6, R176 ;  /* 0x00000000b00672ca */ /* 0x000fe400000e0000 */
[----:B------:R-:W-:Y:S01]  /*c3e0*/  R2UR UR7, R177 ;  /* 0x00000000b10772ca */ /* 0x000fe200000e0000 */
[----:B------:R-:W-:Y:S02]  /*c3f0*/  WARPGROUP.DEPBAR.LE gsb0, 0x0 ;  /* 0x00008000000079c5 */ /* 0x000fe40000010000 */
[----:B------:R-:W-:Y:S01]  /*c400*/  WARPGROUP.ARRIVE ;  /* 0x00000000000079c5 */ /* 0x000fe20000000000 */
[----:B------:R-:W-:Y:S02]  /*c410*/  IMAD.MOV.U32 R205, RZ, RZ, R172 ;  /* 0x000000ffffcd7224 */ /* 0x000fe400078e00ac */
[----:B------:R-:W-:-:S15]  /*c420*/  IMAD.MOV.U32 R206, RZ, RZ, R12 ;  /* 0x000000ffffce7224 */ /* 0x000fde00078e000c */
[----:B------:R-:W-:-:S04]  /*c430*/  NOP ;  /* 0x0000000000007918 */ /* 0x000fc80000000000 */
[----:B------:R-:W-:Y:S03]  /*c440*/  HGMMA.64x256x16.F32.BF16 R24, R152, gdesc[UR4].tnspB, R24, gsb0 ;  /* 0x43e0000498187df0 */ /* 0x000fe60008001818 */
[----:B------:R-:W-:Y:S02]  /*c450*/  WARPGROUP.DEPBAR.LE gsb0, 0x0 ;  /* 0x00008000000079c5 */ /* 0x000fe40000010000 */
[----:B------:R-:W-:Y:S01]  /*c460*/  VIADD R152, R174, 0x100 ;  /* 0x00000100ae987836 */ /* 0x000fe20000000000 */
        /* <DEDUP_REMOVED lines=29> */
[----:B------:R0:W-:Y:S01]  /*c640*/  @!P1 SYNCS.ARRIVE.TRANS64.RED.A1T0 RZ, [R20+URZ], RZ ;  /* 0x000000ff14ff99a7 */ /* 0x0001e2000810043f */
[----:B------:R-:W-:Y:S05]  /*c650*/  @P2 BRA `(.L_x_9578) ;  /* 0xffffffe000502947 */ /* 0x000fea000383ffff */
.L_x_9568:
[----:B------:R-:W-:Y:S05]  /*c660*/  WARPSYNC.ALL ;  /* 0x0000000000007948 */ /* 0x000fea0003800000 */
[----:B------:R-:W1:Y:S01]  /*c670*/  SHFL.BFLY PT, R0, R13, 0x2, 0x1f ;  /* 0x0c401f000d007f89 */ /* 0x000e6200000e0000 */
[----:B0-----:R-:W-:Y:S02]  /*c680*/  IMAD.MOV.U32 R20, RZ, RZ, -0x800000 ;  /* 0xff800000ff147424 */ /* 0x001fe400078e00ff */
[----:B------:R-:W-:Y:S01]  /*c690*/  IMAD.MOV.U32 R4, RZ, RZ, RZ ;  /* 0x000000ffff047224 */ /* 0x000fe200078e00ff */
[----:B------:R0:W-:Y:S06]  /*c6a0*/  BAR.ARV R197, 0x100 ;  /* 0x000400c50000751d */ /* 0x0001ec0000002000 */
[----:B------:R-:W-:-:S02]  /*c6b0*/  VIADD R200, R200, 0x1 ;  /* 0x00000001c8c87836 */ /* 0x000fc40000000000 */
[----:B------:R-:W-:Y:S06]  /*c6c0*/  BAR.ARV 0x8, 0x180 ;  /* 0x0206000000007b1d */ /* 0x000fec0000002000 */
[----:B------:R-:W-:Y:S01]  /*c6d0*/  ISETP.NE.AND P1, PT, R200, 0x2, PT ;  /* 0x00000002c800780c */ /* 0x000fe20003f25270 */
[----:B------:R-:W-:-:S03]  /*c6e0*/  VIADD R221, R221, 0x1 ;  /* 0x00000001dddd7836 */ /* 0x000fc60000000000 */
[----:B------:R-:W-:Y:S01]  /*c6f0*/  SEL R200, R200, RZ, P1 ;  /* 0x000000ffc8c87207 */ /* 0x000fe20000800000 */
[----:B-1----:R-:W-:-:S05]  /*c700*/  FADD.FTZ R0, R0, R13 ;  /* 0x0000000d00007221 */ /* 0x002fca0000010000 */
[----:B------:R-:W1:Y:S02]  /*c710*/  SHFL.BFLY PT, R5, R0, 0x1, 0x1f ;  /* 0x0c201f0000057f89 */ /* 0x000e6400000e0000 */
[----:B-1----:R-:W-:-:S05]  /*c720*/  FADD.FTZ R7, R0, R5 ;  /* 0x0000000500077221 */ /* 0x002fca0000010000 */
[----:B------:R-:W-:-:S13]  /*c730*/  FSETP.NE.FTZ.AND P0, PT, R7, RZ, PT ;  /* 0x000000ff0700720b */ /* 0x000fda0003f15000 */
[----:B------:R-:W1:Y:S08]  /*c740*/  @P0 MUFU.LG2 R5, R7 ;  /* 0x0000000700050308 */ /* 0x000e700000000c00 */
[----:B------:R-:W2:Y:S01]  /*c750*/  @P0 MUFU.RCP R4, R7 ;  /* 0x0000000700040308 */ /* 0x000ea20000001000 */
[----:B-1----:R-:W-:Y:S01]  /*c760*/  @P0 FMUL.FTZ R6, R5, 0.69314718246459960938 ;  /* 0x3f31721805060820 */ /* 0x002fe20000410000 */
[----:B------:R-:W-:-:S04]  /*c770*/  @P0 FMUL.FTZ R5, R3, 0.69314718246459960938 ;  /* 0x3f31721803050820 */ /* 0x000fc80000410000 */
[----:B------:R-:W-:Y:S02]  /*c780*/  @P0 FFMA.FTZ R20, R5, R12, R6 ;  /* 0x0000000c05140223 */ /* 0x000fe40000010006 */
[----:B------:R-:W1:Y:S01]  /*c790*/  SHFL.BFLY PT, R5, R14, 0x2, 0x1f ;  /* 0x0c401f000e057f89 */ /* 0x000e6200000e0000 */
        /* <DEDUP_REMOVED lines=53> */
[----:B------:R-:W-:Y:S01]  /*caf0*/  IMAD.MOV.U32 R0, RZ, RZ, RZ ;  /* 0x000000ffff007224 */ /* 0x000fe200078e00ff */
[----:B------:R-:W-:Y:S01]  /*cb00*/  SEL R5, RZ, 0x1, P1 ;  /* 0x00000001ff057807 */ /* 0x000fe20000800000 */
        /* <DEDUP_REMOVED lines=15> */
[----:B------:R-:W1:Y:S01]  /*cc00*/  @P0 MUFU.LG2 R6, R8 ;  /* 0x0000000800060308 */ /* 0x000e620000000c00 */
[----:B------:R-:W-:Y:S01]  /*cc10*/  @P0 FMUL.FTZ R10, R3, 0.69314718246459960938 ;  /* 0x3f317218030a0820 */ /* 0x000fe20000410000 */
[----:B------:R-:W-:Y:S01]  /*cc20*/  IMAD.MOV.U32 R3, RZ, RZ, -0x800000 ;  /* 0xff800000ff037424 */ /* 0x000fe200078e00ff */
[----:B------:R-:W-:-:S05]  /*cc30*/  LOP3.LUT R208, R208, R5, RZ, 0x3c, !PT ;  /* 0x00000005d0d07212 */ /* 0x000fca00078e3cff */
[----:B------:R-:W2:Y:S01]  /*cc40*/  @P0 MUFU.RCP R0, R8 ;  /* 0x0000000800000308 */ /* 0x000ea20000001000 */
[----:B-1----:R-:W-:-:S04]  /*cc50*/  @P0 FMUL.FTZ R7, R6, 0.69314718246459960938 ;  /* 0x3f31721806070820 */ /* 0x002fc80000410000 */
[----:B------:R-:W-:Y:S01]  /*cc60*/  @P0 FFMA.FTZ R3, R10, R172, R7 ;  /* 0x000000ac0a030223 */ /* 0x000fe20000010007 */
[----:B------:R-:W-:Y:S01]  /*cc70*/  PLOP3.LUT P0, PT, PT, PT, PT, 0x8, 0x0 ;  /* 0x000000000000781c */ /* 0x000fe20003f0e170 */
        /* <DEDUP_REMOVED lines=64> */
.L_x_9527:
[----:B------:R-:W-:Y:S05]  /*d080*/  WARPSYNC.ALL ;  /* 0x0000000000007948 */ /* 0x000fea0003800000 */
[----:B------:R-:W0:Y:S08]  /*d090*/  S2UR UR5, SR_CgaCtaId ;  /* 0x00000000000579c3 */ /* 0x000e300000008800 */
[----:B------:R-:W-:Y:S06]  /*d0a0*/  BAR.SYNC.DEFER_BLOCKING 0x5, 0x180 ;  /* 0x0146000000007b1d */ /* 0x000fec0000010000 */
[----:B------:R-:W-:Y:S01]  /*d0b0*/  UMOV UR4, 0x400 ;  /* 0x0000040000047882 */ /* 0x000fe20000000000 */
[----:B------:R-:W-:Y:S01]  /*d0c0*/  BSSY B0, `(.L_x_9579) ;  /* 0x00004e0000007945 */ /* 0x000fe20003800000 */
[----:B0-----:R-:W-:-:S06]  /*d0d0*/  ULEA UR4, UR5, UR4, 0x18 ;  /* 0x0000000405047291 */ /* 0x001fcc000f8ec03f */
[----:B------:R-:W-:-:S05]  /*d0e0*/  IMAD.U32 R19, RZ, RZ, UR4 ;  /* 0x00000004ff137e24 */ /* 0x000fca000f8e00ff */
[----:B-----5:R0:W1:Y:S01]  /*d0f0*/  LDS.128 R152, [R19+0x228d0] ;  /* 0x0228d00013987984 */ /* 0x0200620000000c00 */
[----:B------:R-:W-:Y:S06]  /*d100*/  BAR.ARV 0x4, 0x180 ;  /* 0x0106000000007b1d */ /* 0x000fec0000002000 */
[----:B------:R-:W-:Y:S05]  /*d110*/  @P0 BRA `(.L_x_9580) ;  /* 0x0000003c00940947 */ /* 0x000fea0003800000 */
[----:B------:R-:W2:Y:S01]  /*d120*/  LDL R4, [R1+0x70] ;  /* 0x0000700001047983 */ /* 0x000ea20000100800 */
[C---:B------:R-:W-:Y:S01]  /*d130*/  ISETP.NE.AND P0, PT, R216.reuse, RZ, PT ;  /* 0x000000ffd800720c */ /* 0x040fe20003f05270 */
[----:B------:R-:W-:Y:S01]  /*d140*/  ULDC UR4, c[0x0][0xad4] ;  /* 0x0002b50000047ab9 */ /* 0x000fe20000000800 */
[----:B------:R-:W-:Y:S01]  /*d150*/  F2FP.BF16.F32.PACK_AB R6, R29, R28 ;  /* 0x0000001c1d06723e */ /* 0x000fe200000010ff */
[----:B------:R-:W3:Y:S01]  /*d160*/  S2R R0, SR_SWINHI ;  /* 0x0000000000007919 */ /* 0x000ee20000002f00 */
[----:B------:R-:W-:Y:S01]  /*d170*/  SEL R216, R216, UR4, P0 ;  /* 0x00000004d8d87c07 */ /* 0x000fe20008000000 */
[----:B------:R-:W-:Y:S05]  /*d180*/  WARPSYNC.ALL ;  /* 0x0000000000007948 */ /* 0x000fea0003800000 */
[----:B------:R-:W-:Y:S01]  /*d190*/  F2FP.BF16.F32.PACK_AB R7, R31, R30 ;  /* 0x0000001e1f07723e */ /* 0x000fe200000010ff */
[----:B------:R-:W-:Y:S01]  /*d1a0*/  ULDC.64 UR4, c[0x0][0xc00] ;  /* 0x0003000000047ab9 */ /* 0x000fe20000000a00 */
[----:B------:R-:W-:Y:S01]  /*d1b0*/  F2FP.BF16.F32.PACK_AB R8, R33, R32 ;  /* 0x000000202108723e */ /* 0x000fe200000010ff */
[----:B------:R-:W-:Y:S01]  /*d1c0*/  ULDC.64 UR6, c[0x0][0xc08] ;  /* 0x0003020000067ab9 */ /* 0x000fe20000000a00 */
[----:B------:R-:W-:-:S02]  /*d1d0*/  F2FP.BF16.F32.PACK_AB R9, R35, R34 ;  /* 0x000000222309723e */ /* 0x000fc400000010ff */
[----:B------:R-:W-:Y:S02]  /*d1e0*/  F2FP.BF16.F32.PACK_AB R10, R37, R36 ;  /* 0x00000024250a723e */ /* 0x000fe400000010ff */
[----:B------:R-:W-:Y:S01]  /*d1f0*/  F2FP.BF16.F32.PACK_AB R11, R39, R38 ;  /* 0x00000026270b723e */ /* 0x000fe200000010ff */
[----:B------:R-:W-:Y:S01]  /*d200*/  BAR.SYNC.DEFER_BLOCKING 0x1, 0x100 ;  /* 0x0044000000007b1d */ /* 0x000fe20000010000 */
[----:B------:R-:W-:-:S04]  /*d210*/  ISETP.NE.U32.AND P1, PT, RZ, UR4, PT ;  /* 0x00000004ff007c0c */ /* 0x000fc8000bf25070 */
[----:B------:R-:W-:Y:S02]  /*d220*/  ISETP.NE.AND.EX P1, PT, RZ, UR5, PT, P1 ;  /* 0x00000005ff007c0c */ /* 0x000fe4000bf25310 */
[----:B------:R-:W-:Y:S02]  /*d230*/  MOV R12, R19 ;  /* 0x00000013000c7202 */ /* 0x000fe40000000f00 */
[----:B---3--:R-:W-:-:S03]  /*d240*/  MOV R13, R0 ;  /* 0x00000000000d7202 */ /* 0x008fc60000000f00 */
[----:B--2---:R-:W-:-:S04]  /*d250*/  IMAD.WIDE R14, R4, 0x2, R12 ;  /* 0x00000002040e7825 */ /* 0x004fc800078e020c */
        /* <DEDUP_REMOVED lines=162> */
[----:B--2---:R-:W-:-:S04]  /*dc80*/  IADD3 R0, P0, R14, 0xc060, RZ ;  /* 0x0000c0600e007810 */ /* 0x004fc80007f1e0ff */
[----:B------:R-:W-:Y:S01]  /*dc90*/  LOP3.LUT R4, R0, 0x380, RZ, 0xc0, !PT ;  /* 0x0000038000047812 */ /* 0x000fe200078ec0ff */
[----:B------:R-:W-:Y:S01]  /*dca0*/  IMAD.X R15, RZ, RZ, R15, P0 ;  /* 0x000000ffff0f7224 */ /* 0x000fe200000e060f */
[----:B------:R-:W-:Y:S02]  /*dcb0*/  IADD3 R6, P0, R218, UR4, RZ ;  /* 0x00000004da067c10 */ /* 0x000fe4000ff1e0ff */
        /* <DEDUP_REMOVED lines=15> */
[----:B------:R-:W-:Y:S01]  /*ddb0*/  IMAD.MOV.U32 R15, RZ, RZ, 0x9b8 ;  /* 0x000009b8ff0f7424 */ /* 0x000fe200078e00ff */
[----:B------:R-:W-:-:S04]  /*ddc0*/  ISETP.GT.AND P2, PT, R216, 0x1, PT ;  /* 0x00000001d800780c */ /* 0x000fc80003f44270 */
[----:B------:R-:W-:-:S04]  /*ddd0*/  SEL R15, R15, 0x978, P2 ;  /* 0x000009780f0f7807 */ /* 0x000fc80001000000 */
[----:B--2---:R3:W2:Y:S08]  /*dde0*/  LDC.64 R10, c[0x0][R15+0x220] ;  /* 0x000088000f0a7b82 */ /* 0x0046b00000000a00 */
[----:B------:R3:W4:Y:S01]  /*ddf0*/  LDC.64 R8, c[0x0][R15+0x218] ;  /* 0x000086000f087b82 */ /* 0x0007220000000a00 */
[----:B------:R-:W-:Y:S05]  /*de00*/  @P0 BRA `(.L_x_9581) ;  /* 0x0000000000100947 */ /* 0x000fea0003800000 */
[----:B------:R-:W-:Y:S05]  /*de10*/  @!P1 BRA `(.L_x_9581) ;  /* 0x00000000000c9947 */ /* 0x000fea0003800000 */
[----:B-----5:R-:W2:Y:S04]  /*de20*/  LDG.E R0, desc[UR40][R6.64] ;  /* 0x0000002806007981 */ /* 0x020ea8000c1e1900 */
[----:B---3--:R-:W2:Y:S02]  /*de30*/  LDG.E R6, desc[UR40][R6.64+0x4] ;  /* 0x0000042806067981 */ /* 0x008ea4000c1e1900 */
[----:B--2---:R-:W-:-:S07]  /*de40*/  IMAD.IADD R0, R6, 0x1, -R0 ;  /* 0x0000000106007824 */ /* 0x004fce00078e0a00 */
.L_x_9581:
[----:B------:R-:W4:Y:S01]  /*de50*/  LDL.LU R5, [R1+0x4c] ;  /* 0x00004c0001057983 */ /* 0x000f220000300800 */
[----:B------:R-:W0:Y:S03]  /*de60*/  LDC R157, c[0x0][0xbe8] ;  /* 0x0002fa00ff9d7b82 */ /* 0x000e260000000800 */
[----:B------:R-:W4:Y:S01]  /*de70*/  LDL R160, [R1+0x6c] ;  /* 0x00006c0001a07983 */ /* 0x000f220000100800 */
[----:B------:R-:W-:-:S03]  /*de80*/  ISETP.NE.U32.AND P0, PT, RZ, UR4, PT ;  /* 0x00000004ff007c0c */ /* 0x000fc6000bf05070 */
[----:B------:R-:W4:Y:S01]  /*de90*/  LDL R159, [R1+0x68] ;  /* 0x00006800019f7983 */ /* 0x000f220000100800 */
[----:B---3--:R-:W3:Y:S01]  /*dea0*/  LDC.64 R6, c[0x0][R15+0x228] ;  /* 0x00008a000f067b82 */ /* 0x008ee20000000a00 */
[----:B------:R-:W-:Y:S02]  /*deb0*/  ISETP.NE.AND.EX P0, PT, RZ, UR5, PT, P0 ;  /* 0x00000005ff007c0c */ /* 0x000fe4000bf05300 */
[----:B------:R-:W3:Y:S02]  /*dec0*/  LDL R158, [R1+0x54] ;  /* 0x00005400019e7983 */ /* 0x000ee40000100800 */
[----:B------:R-:W-:Y:S02]  /*ded0*/  SEL R217, R217, RZ, !P0 ;  /* 0x000000ffd9d97207 */ /* 0x000fe40004000000 */
[----:B0-----:R-:W-:-:S03]  /*dee0*/  ISETP.NE.AND P1, PT, R157, 0x1, PT ;  /* 0x000000019d00780c */ /* 0x001fc60003f25270 */
[----:B--2---:R-:W-:Y:S02]  /*def0*/  IMAD R11, R11, R217, RZ ;  /* 0x000000d90b0b7224 */ /* 0x004fe400078e02ff */
[----:B----4-:R-:W-:-:S08]  /*df00*/  IMAD R14, R9, R215, RZ ;  /* 0x000000d7090e7224 */ /* 0x010fd000078e02ff */
[----:B-1----:R-:W0:Y:S01]  /*df10*/  @P1 LDC R152, c[0x0][0xbec] ;  /* 0x0002fb00ff981b82 */ /* 0x002e220000000800 */
[----:B------:R-:W-:-:S07]  /*df20*/  IMAD.WIDE.U32 R8, R8, R215, RZ ;  /* 0x000000d708087225 */ /* 0x000fce00078e00ff */
[----:B------:R-:W1:Y:S01]  /*df30*/  @P1 LDC R156, c[0x0][0xbf0] ;  /* 0x0002fc00ff9c1b82 */ /* 0x000e620000000800 */
[----:B------:R-:W-:Y:S02]  /*df40*/  IMAD.IADD R14, R9, 0x1, R14 ;  /* 0x00000001090e7824 */ /* 0x000fe400078e020e */
[----:B-----5:R-:W-:Y:S01]  /*df50*/  IMAD R0, R0, R157, RZ ;  /* 0x0000009d00007224 */ /* 0x020fe200078e02ff */
[----:B------:R-:W-:-:S05]  /*df60*/  SEL R5, R5, RZ, !P0 ;  /* 0x000000ff05057207 */ /* 0x000fca0004000000 */
[C---:B------:R-:W-:Y:S02]  /*df70*/  IMAD R5, R10.reuse, R5, R11 ;  /* 0x000000050a057224 */ /* 0x040fe400078e020b */
[----:B------:R-:W-:-:S04]  /*df80*/  IMAD.WIDE.U32 R10, R10, R217, RZ ;  /* 0x000000d90a0a7225 */ /* 0x000fc800078e00ff */
[----:B------:R-:W-:Y:S01]  /*df90*/  IMAD.IADD R11, R11, 0x1, R5 ;  /* 0x000000010b0b7824 */ /* 0x000fe200078e0205 */
[--C-:B------:R-:W-:Y:S02]  /*dfa0*/  IADD3 R10, P0, P3, R10, R8, R4.reuse ;  /* 0x000000080a0a7210 */ /* 0x100fe40007b1e004 */
[----:B------:R-:W-:Y:S02]  /*dfb0*/  SHF.R.S32.HI R5, RZ, 0x1f, R4 ;  /* 0x0000001fff057819 */ /* 0x000fe40000011404 */
[----:B------:R-:W-:Y:S02]  /*dfc0*/  SEL R8, R223, RZ, P2 ;  /* 0x000000ffdf087207 */ /* 0x000fe40001000000 */
[----:B------:R-:W-:Y:S01]  /*dfd0*/  IADD3.X R11, R11, R14, R5, P0, P3 ;  /* 0x0000000e0b0b7210 */ /* 0x000fe200007e6405 */
[----:B------:R-:W-:Y:S02]  /*dfe0*/  IMAD R14, R222, 0x80, R160 ;  /* 0x00000080de0e7824 */ /* 0x000fe400078e02a0 */
[----:B---3--:R-:W-:-:S02]  /*dff0*/  IMAD R21, R7, R8, RZ ;  /* 0x0000000807157224 */ /* 0x008fc400078e02ff */
[----:B------:R-:W-:-:S04]  /*e000*/  IMAD.WIDE.U32 R8, R6, R8, RZ ;  /* 0x0000000806087225 */ /* 0x000fc800078e00ff */
[----:B0-----:R-:W-:-:S04]  /*e010*/  @P1 IMAD.HI.U32 R6, R14, R152, RZ ;  /* 0x000000980e061227 */ /* 0x001fc800078e00ff */
[----:B------:R-:W-:Y:S01]  /*e020*/  IMAD.MOV.U32 R152, RZ, RZ, R14 ;  /* 0x000000ffff987224 */ /* 0x000fe200078e000e */
[----:B-1----:R-:W-:Y:S02]  /*e030*/  @P1 SHF.R.U32.HI R152, RZ, R156, R6 ;  /* 0x0000009cff981219 */ /* 0x002fe40000011606 */
[----:B------:R0:W1:Y:S03]  /*e040*/  LDC.64 R6, c[0x0][R15+0x210] ;  /* 0x000084000f067b82 */ /* 0x0000660000000a00 */
[----:B0-----:R-:W-:-:S04]  /*e050*/  IMAD.MOV R15, RZ, RZ, -R152 ;  /* 0x000000ffff0f7224 */ /* 0x001fc800078e0a98 */
[----:B------:R-:W-:Y:S01]  /*e060*/  IMAD R15, R157, R15, R14 ;  /* 0x0000000f9d0f7224 */ /* 0x000fe200078e020e */
[----:B------:R-:W-:Y:S01]  /*e070*/  IADD3 R8, P0, P3, R152, R10, R8 ;  /* 0x0000000a98087210 */ /* 0x000fe20007b1e008 */
[----:B------:R-:W-:Y:S01]  /*e080*/  IMAD.IADD R21, R9, 0x1, R21 ;  /* 0x0000000109157824 */ /* 0x000fe200078e0215 */
[----:B------:R-:W-:Y:S02]  /*e090*/  SHF.R.S32.HI R9, RZ, 0x1f, R152 ;  /* 0x0000001fff097819 */ /* 0x000fe40000011498 */
[----:B------:R-:W-:Y:S02]  /*e0a0*/  SHF.R.S32.HI R10, RZ, 0x1f, R15 ;  /* 0x0000001fff0a7819 */ /* 0x000fe4000001140f */
[----:B------:R-:W-:Y:S01]  /*e0b0*/  IADD3.X R9, R9, R11, R21, P0, P3 ;  /* 0x0000000b09097210 */ /* 0x000fe200007e6415 */
[----:B-1----:R-:W-:-:S04]  /*e0c0*/  IMAD R7, R7, R15, RZ ;  /* 0x0000000f07077224 */ /* 0x002fc800078e02ff */
[C---:B------:R-:W-:Y:S02]  /*e0d0*/  IMAD R7, R6.reuse, R10, R7 ;  /* 0x0000000a06077224 */ /* 0x040fe400078e0207 */
[----:B------:R-:W0:Y:S01]  /*e0e0*/  LDC.64 R10, c[0x0][0xba8] ;  /* 0x0002ea00ff0a7b82 */ /* 0x000e220000000a00 */
[----:B------:R-:W-:-:S07]  /*e0f0*/  IMAD.WIDE.U32 R8, R6, R15, R8 ;  /* 0x0000000f06087225 */ /* 0x000fce00078e0008 */
[----:B0-----:R-:W0:Y:S08]  /*e100*/  @!P2 LDC R10, c[0x0][0xb50] ;  /* 0x0002d400ff0aab82 */ /* 0x001e300000000800 */
[----:B------:R-:W1:Y:S01]  /*e110*/  @!P2 LDC R11, c[0x0][0xb54] ;  /* 0x0002d500ff0bab82 */ /* 0x000e620000000800 */
[----:B------:R-:W-:Y:S02]  /*e120*/  IMAD.IADD R7, R9, 0x1, R7 ;  /* 0x0000000109077824 */ /* 0x000fe400078e0207 */
[----:B------:R-:W-:Y:S01]  /*e130*/  IMAD R21, R222, 0x80, R159 ;  /* 0x00000080de157824 */ /* 0x000fe200078e029f */
[----:B0-----:R-:W-:-:S04]  /*e140*/  LEA R10, P0, R8, R10, 0x2 ;  /* 0x0000000a080a7211 */ /* 0x001fc800078010ff */
[----:B-1----:R-:W-:Y:S01]  /*e150*/  LEA.HI.X R11, R8, R11, R7, 0x2, P0 ;  /* 0x0000000b080b7211 */ /* 0x002fe200000f1407 */
[----:B------:R-:W-:Y:S04]  /*e160*/  SHFL.IDX PT, R6, R10, RZ, 0x1c1f ;  /* 0x001c1fff0a067589 */ /* 0x000fe800000e0000 */
[----:B------:R-:W0:Y:S04]  /*e170*/  SHFL.IDX PT, R7, R11, RZ, 0x1c1f ;  /* 0x001c1fff0b077589 */ /* 0x000e2800000e0000 */
[----:B------:R1:W-:Y:S04]  /*e180*/  SHFL.IDX PT, R8, R10, 0x1, 0x1c1f ;  /* 0x003c1f000a087f89 */ /* 0x0003e800000e0000 */
[----:B------:R-:W2:Y:S01]  /*e190*/  SHFL.IDX PT, R9, R11, 0x1, 0x1c1f ;  /* 0x003c1f000b097f89 */ /* 0x000ea200000e0000 */
[----:B------:R-:W-:Y:S01]  /*e1a0*/  LOP3.LUT P0, RZ, R158, 0x3, RZ, 0xc0, !PT ;  /* 0x000000039eff7812 */ /* 0x000fe2000780c0ff */
[----:B-1----:R-:W-:-:S03]  /*e1b0*/  VIADD R10, R21, 0x8 ;  /* 0x00000008150a7836 */ /* 0x002fc60000000000 */
[-C--:B------:R-:W-:Y:S02]  /*e1c0*/  ISETP.GE.OR P3, PT, R21, R0.reuse, P0 ;  /* 0x000000001500720c */ /* 0x080fe40000766670 */
[----:B------:R-:W-:-:S11]  /*e1d0*/  ISETP.GE.OR P0, PT, R10, R0, P0 ;  /* 0x000000000a00720c */ /* 0x000fd60000706670 */
[----:B0-----:R0:W-:Y:S04]  /*e1e0*/  @!P3 ST.E desc[UR40][R6.64], R20 ;  /* 0x000000140600b985 */ /* 0x0011e8000c101928 */
[----:B--2---:R0:W-:Y:S01]  /*e1f0*/  @!P0 ST.E desc[UR40][R8.64], R3 ;  /* 0x0000000308008985 */ /* 0x0041e2000c101928 */
[----:B------:R-:W-:Y:S05]  /*e200*/  @P2 BRA `(.L_x_9582) ;  /* 0x0000001000382947 */ /* 0x000fea0003800000 */
[----:B0-----:R-:W0:Y:S01]  /*e210*/  S2R R3, SR_TID.X ;  /* 0x0000000000037919 */ /* 0x001e220000002100 */
[----:B------:R-:W1:Y:S01]  /*e220*/  @P1 LDC R10, c[0x0][0xbec] ;  /* 0x0002fb00ff0a1b82 */ /* 0x000e620000000800 */
        /* <DEDUP_REMOVED lines=35> */
[C---:B------:R-:W-:Y:S01]  /*e460*/  IADD3 R53, P2, R12.reuse, 0x7000, RZ ;  /* 0x000070000c357810 */ /* 0x040fe20007f5e0ff */
[----:B------:R-:W5:Y:S01]  /*e470*/  LD.E.128 R28, desc[UR40][R28.64] ;  /* 0x000000281c1c7980 */ /* 0x000f62000c101d00 */
[----:B------:R-:W-:-:S02]  /*e480*/  IADD3 R57, P3, R12, 0x8000, RZ ;  /* 0x000080000c397810 */ /* 0x000fc40007f7e0ff */
[----:B------:R-:W-:Y:S01]  /*e490*/  IADD3 R61, P4, R12, 0x9000, RZ ;  /* 0x000090000c3d7810 */ /* 0x000fe20007f9e0ff */
        /* <DEDUP_REMOVED lines=8> */
[----:B------:R-:W-:Y:S01]  /*e520*/  SHF.R.U64 R64, R64, 0x3, RZ ;  /* 0x0000000340407819 */ /* 0x000fe200000012ff */
[----:B------:R-:W5:Y:S01]  /*e530*/  LD.E.128 R44, desc[UR40][R44.64] ;  /* 0x000000282c2c7980 */ /* 0x000f62000c101d00 */
[----:B------:R-:W-:Y:S02]  /*e540*/  LOP3.LUT R11, R12, 0x380, RZ, 0xc0, !PT ;  /* 0x000003800c0b7812 */ /* 0x000fe400078ec0ff */
[----:B------:R-:W-:Y:S02]  /*e550*/  SHF.R.U64 R48, R48, 0x3, RZ ;  /* 0x0000000330307819 */ /* 0x000fe400000012ff */
[----:B------:R-:W-:Y:S02]  /*e560*/  SHF.R.U64 R52, R52, 0x3, RZ ;  /* 0x0000000334347819 */ /* 0x000fe400000012ff */
[----:B------:R-:W-:Y:S02]  /*e570*/  SHF.R.U64 R56, R56, 0x3, RZ ;  /* 0x0000000338387819 */ /* 0x000fe400000012ff */
[----:B------:R-:W-:-:S02]  /*e580*/  SHF.R.U64 R60, R60, 0x3, RZ ;  /* 0x000000033c3c7819 */ /* 0x000fc400000012ff */
[----:B------:R-:W-:Y:S01]  /*e590*/  LOP3.LUT R64, R64, R65, RZ, 0x3c, !PT ;  /* 0x0000004140407212 */ /* 0x000fe200078e3cff */
[--C-:B------:R-:W-:Y:S01]  /*e5a0*/  IMAD.X R65, RZ, RZ, R13.reuse, P5 ;  /* 0x000000ffff417224 */ /* 0x100fe200028e060d */
[----:B------:R-:W-:Y:S02]  /*e5b0*/  IADD3 R9, P5, R12, 0xf000, RZ ;  /* 0x0000f0000c097810 */ /* 0x000fe40007fbe0ff */
        /* <DEDUP_REMOVED lines=14> */
[----:B------:R-:W-:Y:S01]  /*e6a0*/  IADD3 R81, P4, R12, 0xe000, RZ ;  /* 0x0000e0000c517810 */ /* 0x000fe20007f9e0ff */
[----:B------:R-:W5:Y:S01]  /*e6b0*/  LD.E.128 R52, desc[UR40][R52.64] ;  /* 0x0000002834347980 */ /* 0x000f62000c101d00 */
[----:B------:R-:W-:Y:S02]  /*e6c0*/  LOP3.LUT R8, R9, 0x380, RZ, 0xc0, !PT ;  /* 0x0000038009087812 */ /* 0x000fe400078ec0ff */
[----:B------:R-:W-:Y:S01]  /*e6d0*/  LOP3.LUT R12, R11, R12, RZ, 0x3c, !PT ;  /* 0x0000000c0b0c7212 */ /* 0x000fe200078e3cff */
[----:B------:R-:W5:Y:S01]  /*e6e0*/  LD.E.128 R56, desc[UR40][R56.64] ;  /* 0x0000002838387980 */ /* 0x000f62000c101d00 */
[----:B------:R-:W-:Y:S02]  /*e6f0*/  SHF.R.U64 R8, R8, 0x3, RZ ;  /* 0x0000000308087819 */ /* 0x000fe400000012ff */
[----:B------:R-:W-:Y:S01]  /*e700*/  LOP3.LUT R68, R69, 0x380, RZ, 0xc0, !PT ;  /* 0x0000038045447812 */ /* 0x000fe200078ec0ff */
[----:B------:R0:W5:Y:S01]  /*e710*/  LD.E.128 R24, desc[UR40][R12.64] ;  /* 0x000000280c187980 */ /* 0x000162000c101d00 */
[----:B------:R-:W-:-:S02]  /*e720*/  LOP3.LUT R84, R8, R9, RZ, 0x3c, !PT ;  /* 0x0000000908547212 */ /* 0x000fc400078e3cff */
[----:B------:R-:W-:Y:S01]  /*e730*/  LOP3.LUT R8, R7, 0xfffffff8, RZ, 0xc0, !PT ;  /* 0xfffffff807087812 */ /* 0x000fe200078ec0ff */
[----:B------:R-:W5:Y:S01]  /*e740*/  LD.E.128 R60, desc[UR40][R60.64] ;  /* 0x000000283c3c7980 */ /* 0x000f62000c101d00 */
[----:B------:R-:W-:Y:S02]  /*e750*/  LOP3.LUT R72, R73, 0x380, RZ, 0xc0, !PT ;  /* 0x0000038049487812 */ /* 0x000fe400078ec0ff */
[----:B------:R-:W-:Y:S01]  /*e760*/  LOP3.LUT R76, R77, 0x380, RZ, 0xc0, !PT ;  /* 0x000003804d4c7812 */ /* 0x000fe200078ec0ff */
[----:B------:R-:W5:Y:S01]  /*e770*/  LD.E.128 R64, desc[UR40][R64.64] ;  /* 0x0000002840407980 */ /* 0x000f62000c101d00 */
[----:B------:R-:W-:Y:S01]  /*e780*/  LOP3.LUT R80, R81, 0x380, RZ, 0xc0, !PT ;  /* 0x0000038051507812 */ /* 0x000fe200078ec0ff */
[----:B0-----:R-:W0:Y:S01]  /*e790*/  @P1 LDC R12, c[0x0][0xbf0] ;  /* 0x0002fc00ff0c1b82 */ /* 0x001e220000000800 */
[----:B------:R-:W-:Y:S01]  /*e7a0*/  IMAD.IADD R3, R3, 0x1, -R8 ;  /* 0x0000000103037824 */ /* 0x000fe200078e0a08 */
[----:B------:R-:W-:Y:S01]  /*e7b0*/  SHF.R.U64 R68, R68, 0x3, RZ ;  /* 0x0000000344447819 */ /* 0x000fe200000012ff */
[----:B------:R-:W-:Y:S01]  /*e7c0*/  IMAD R9, R4, UR5, R5 ;  /* 0x0000000504097c24 */ /* 0x000fe2000f8e0205 */
[----:B------:R-:W-:Y:S01]  /*e7d0*/  SHF.R.U64 R72, R72, 0x3, RZ ;  /* 0x0000000348487819 */ /* 0x000fe200000012ff */
[----:B------:R-:W-:Y:S01]  /*e7e0*/  IMAD.WIDE.U32 R4, R4, UR4, RZ ;  /* 0x0000000404047c25 */ /* 0x000fe2000f8e00ff */
[----:B------:R-:W-:Y:S01]  /*e7f0*/  SHF.R.U64 R76, R76, 0x3, RZ ;  /* 0x000000034c4c7819 */ /* 0x000fe200000012ff */
[----:B------:R-:W-:Y:S01]  /*e800*/  ULDC.64 UR4, c[0x0][0xae8] ;  /* 0x0002ba0000047ab9 */ /* 0x000fe20000000a00 */
[----:B------:R-:W-:Y:S01]  /*e810*/  SHF.R.U64 R80, R80, 0x3, RZ ;  /* 0x0000000350507819 */ /* 0x000fe200000012ff */
[----:B------:R-:W-:Y:S01]  /*e820*/  IMAD R3, R3, 0x20, R6 ;  /* 0x0000002003037824 */ /* 0x000fe200078e0206 */
[----:B------:R-:W-:Y:S01]  /*e830*/  LOP3.LUT R68, R68, R69, RZ, 0x3c, !PT ;  /* 0x0000004544447212 */ /* 0x000fe200078e3cff */
[----:B------:R-:W-:Y:S01]  /*e840*/  IMAD.IADD R5, R5, 0x1, R9 ;  /* 0x0000000105057824 */ /* 0x000fe200078e0209 */
[----:B------:R-:W-:Y:S01]  /*e850*/  LOP3.LUT R72, R72, R73, RZ, 0x3c, !PT ;  /* 0x0000004948487212 */ /* 0x000fe200078e3cff */
[----:B------:R-:W-:Y:S01]  /*e860*/  IMAD R11, R222, 0x80, R3 ;  /* 0x00000080de0b7824 */ /* 0x000fe200078e0203 */
[----:B------:R-:W-:Y:S01]  /*e870*/  LOP3.LUT R76, R76, R77, RZ, 0x3c, !PT ;  /* 0x0000004d4c4c7212 */ /* 0x000fe200078e3cff */
[----:B------:R-:W-:Y:S01]  /*e880*/  IMAD.WIDE.U32 R4, R215, UR4, R4 ;  /* 0x00000004d7047c25 */ /* 0x000fe2000f8e0004 */
[----:B------:R-:W-:Y:S01]  /*e890*/  LOP3.LUT R80, R80, R81, RZ, 0x3c, !PT ;  /* 0x0000005150507212 */ /* 0x000fe200078e3cff */
[----:B------:R-:W5:Y:S01]  /*e8a0*/  LD.E.128 R84, desc[UR40][R84.64] ;  /* 0x0000002854547980 */ /* 0x000f62000c101d00 */
[----:B------:R-:W-:Y:S01]  /*e8b0*/  SHF.R.S32.HI R8, RZ, 0x1f, R217 ;  /* 0x0000001fff087819 */ /* 0x000fe200000114d9 */
[----:B-1----:R-:W-:-:S04]  /*e8c0*/  @P1 IMAD.HI.U32 R3, R11, R10, RZ ;  /* 0x0000000a0b031227 */ /* 0x002fc800078e00ff */
[--C-:B------:R-:W-:Y:S02]  /*e8d0*/  IMAD.X R69, RZ, RZ, R13.reuse, P0 ;  /* 0x000000ffff457224 */ /* 0x100fe400000e060d */
[--C-:B------:R-:W-:Y:S02]  /*e8e0*/  IMAD.X R73, RZ, RZ, R13.reuse, P2 ;  /* 0x000000ffff497224 */ /* 0x100fe400010e060d */
[--C-:B------:R-:W-:Y:S02]  /*e8f0*/  IMAD.X R77, RZ, RZ, R13.reuse, P3 ;  /* 0x000000ffff4d7224 */ /* 0x100fe400018e060d */
[----:B------:R-:W-:Y:S01]  /*e900*/  IMAD.X R81, RZ, RZ, R13, P4 ;  /* 0x000000ffff517224 */ /* 0x000fe200020e060d */
[----:B------:R-:W5:Y:S01]  /*e910*/  LD.E.128 R68, desc[UR40][R68.64] ;  /* 0x0000002844447980 */ /* 0x000f62000c101d00 */
[----:B------:R-:W-:Y:S01]  /*e920*/  IMAD R5, R215, UR5, R5 ;  /* 0x00000005d7057c24 */ /* 0x000fe2000f8e0205 */
[----:B------:R-:W-:Y:S01]  /*e930*/  ULDC.64 UR4, c[0x0][0xaf0] ;  /* 0x0002bc0000047ab9 */ /* 0x000fe20000000a00 */
[----:B------:R-:W-:Y:S01]  /*e940*/  IMAD.MOV.U32 R7, RZ, RZ, R11 ;  /* 0x000000ffff077224 */ /* 0x000fe200078e000b */
[----:B0-----:R-:W-:Y:S01]  /*e950*/  @P1 SHF.R.U32.HI R7, RZ, R12, R3 ;  /* 0x0000000cff071219 */ /* 0x001fe20000011603 */
[----:B------:R-:W-:Y:S01]  /*e960*/  IMAD R8, R8, UR4, RZ ;  /* 0x0000000408087c24 */ /* 0x000fe2000f8e02ff */
[----:B------:R-:W5:Y:S01]  /*e970*/  LD.E.128 R72, desc[UR40][R72.64] ;  /* 0x0000002848487980 */ /* 0x000f62000c101d00 */
[----:B------:R-:W-:Y:S01]  /*e980*/  IMAD.WIDE.U32 R4, R217, UR4, R4 ;  /* 0x00000004d9047c25 */ /* 0x000fe2000f8e0004 */
[----:B------:R-:W-:-:S02]  /*e990*/  SHF.R.S32.HI R3, RZ, 0x1f, R7 ;  /* 0x0000001fff037819 */ /* 0x000fc40000011407 */
[----:B------:R-:W5:Y:S01]  /*e9a0*/  LD.E.128 R76, desc[UR40][R76.64] ;  /* 0x000000284c4c7980 */ /* 0x000f62000c101d00 */
[----:B------:R-:W-:Y:S01]  /*e9b0*/  IMAD R9, R217, UR5, R8 ;  /* 0x00000005d9097c24 */ /* 0x000fe2000f8e0208 */
[----:B------:R-:W-:Y:S02]  /*e9c0*/  ULDC.64 UR4, c[0x0][0xae0] ;  /* 0x0002b80000047ab9 */ /* 0x000fe40000000a00 */
[----:B------:R-:W5:Y:S01]  /*e9d0*/  LD.E.128 R80, desc[UR40][R80.64] ;  /* 0x0000002850507980 */ /* 0x000f62000c101d00 */
[----:B------:R-:W-:Y:S01]  /*e9e0*/  IMAD.MOV R10, RZ, RZ, -R7 ;  /* 0x000000ffff0a7224 */ /* 0x000fe200078e0a07 */
[----:B------:R-:W-:Y:S01]  /*e9f0*/  @!PT LDS RZ, [RZ] ;  /* 0x00000000fffff984 */ /* 0x000fe20000000800 */
[----:B------:R-:W-:Y:S01]  /*ea00*/  @!PT LDS RZ, [RZ] ;  /* 0x00000000fffff984 */ /* 0x000fe20000000800 */
[----:B------:R-:W-:Y:S01]  /*ea10*/  @!PT LDS RZ, [RZ] ;  /* 0x00000000fffff984 */ /* 0x000fe20000000800 */
[----:B------:R-:W-:Y:S01]  /*ea20*/  @!PT LDS RZ, [RZ] ;  /* 0x00000000fffff984 */ /* 0x000fe20000000800 */
[----:B------:R0:W-:Y:S06]  /*ea30*/  MEMBAR.ALL.CTA ;  /* 0x0000000000007992 */ /* 0x0001ec0000008000 */
[----:B0-----:R-:W0:Y:S01]  /*ea40*/  FENCE.VIEW.ASYNC.S ;  /* 0x00000000000073c6 */ /* 0x001e220000000000 */
[----:B------:R-:W-:-:S02]  /*ea50*/  IMAD.IADD R5, R5, 0x1, R9 ;  /* 0x0000000105057824 */ /* 0x000fc400078e0209 */
[----:B------:R-:W-:Y:S02]  /*ea60*/  IMAD R8, R3, UR4, RZ ;  /* 0x0000000403087c24 */ /* 0x000fe4000f8e02ff */
[----:B------:R-:W-:Y:S02]  /*ea70*/  IMAD R157, R157, R10, R11 ;  /* 0x0000000a9d9d7224 */ /* 0x000fe400078e020b */
[----:B------:R-:W-:-:S04]  /*ea80*/  IMAD.WIDE.U32 R4, R7, UR4, R4 ;  /* 0x0000000407047c25 */ /* 0x000fc8000f8e0004 */
[----:B------:R-:W-:Y:S01]  /*ea90*/  IMAD R9, R7, UR5, R8 ;  /* 0x0000000507097c24 */ /* 0x000fe2000f8e0208 */
[----:B------:R-:W-:Y:S01]  /*eaa0*/  SHF.R.S32.HI R7, RZ, 0x1f, R157 ;  /* 0x0000001fff077819 */ /* 0x000fe2000001149d */
[----:B------:R-:W-:Y:S01]  /*eab0*/  ULDC.64 UR4, c[0x0][0xad8] ;  /* 0x0002b60000047ab9 */ /* 0x000fe20000000a00 */
[----:B------:R-:W-:Y:S02]  /*eac0*/  VIADD R3, R19, 0x22820 ;  /* 0x0002282013037836 */ /* 0x000fe40000000000 */
[----:B------:R-:W-:Y:S02]  /*ead0*/  IMAD.IADD R5, R5, 0x1, R9 ;  /* 0x0000000105057824 */ /* 0x000fe400078e0209 */
[----:B------:R-:W-:Y:S01]  /*eae0*/  IMAD R8, R7, UR4, RZ ;  /* 0x0000000407087c24 */ /* 0x000fe2000f8e02ff */
[----:B------:R-:W-:Y:S01]  /*eaf0*/  PRMT R3, RZ, 0x654, R3 ;  /* 0x00000654ff037816 */ /* 0x000fe20000000003 */
[----:B------:R-:W-:-:S04]  /*eb00*/  IMAD.WIDE.U32 R4, R157, UR4, R4 ;  /* 0x000000049d047c25 */ /* 0x000fc8000f8e0004 */
[----:B------:R-:W-:Y:S01]  /*eb10*/  IMAD R21, R157, UR5, R8 ;  /* 0x000000059d157c24 */ /* 0x000fe2000f8e0208 */
[----:B------:R-:W-:Y:S01]  /*eb20*/  ULDC.64 UR4, c[0x0][0xa80] ;  /* 0x0002a00000047ab9 */ /* 0x000fe20000000a00 */
[----:B0-----:R0:W-:Y:S02]  /*eb30*/  SYNCS.ARRIVE.TRANS64.RED.A1T0 RZ, [R3+URZ], RZ ;  /* 0x000000ff03ff79a7 */ /* 0x0011e4000810043f */
[----:B------:R-:W-:Y:S01]  /*eb40*/  IMAD.IADD R21, R5, 0x1, R21 ;  /* 0x0000000105157824 */ /* 0x000fe200078e0215 */
[----:B0-----:R-:W-:Y:S01]  /*eb50*/  LEA R3, P0, R4, UR4, 0x1 ;  /* 0x0000000404037c11 */ /* 0x001fe2000f8008ff */
[----:B------:R-:W-:-:S03]  /*eb60*/  UMOV UR4, 0xffffffff ;  /* 0xffffffff00047882 */ /* 0x000fc60000000000 */
[----:B------:R-:W-:Y:S01]  /*eb70*/  LEA.HI.X R21, R4, UR5, R21, 0x1, P0 ;  /* 0x0000000504157c11 */ /* 0x000fe200080f0c15 */
[----:B------:R-:W-:Y:S08]  /*eb80*/  BRA.DIV UR4, `(.L_x_9583) ;  /* 0x000000b604c47947 */ /* 0x000ff0000b800000 */
[----:B------:R0:W1:Y:S04]  /*eb90*/  SHFL.IDX PT, R20, R21, RZ, 0x181f ;  /* 0x00181fff15147589 */ /* 0x00006800000e0000 */
[----:B------:R0:W2:Y:S02]  /*eba0*/  SHFL.IDX PT, R14, R3, RZ, 0x181f ;  /* 0x00181fff030e7589 */ /* 0x0000a400000e0000 */
.L_x_9795:
[----:B------:R-:W-:Y:S01]  /*ebb0*/  IMAD R89, R222, 0x80, R6 ;  /* 0x00000080de597824 */ /* 0x000fe200078e0206 */
[----:B------:R-:W-:Y:S01]  /*ebc0*/  BSSY B1, `(.L_x_9584) ;  /* 0x000001a000017945 */ /* 0x000fe20003800000 */
[----:B------:R-:W-:-:S03]  /*ebd0*/  VIADD R91, R203, 0xc0 ;  /* 0x000000c0cb5b7836 */ /* 0x000fc60000000000 */
[----:B------:R-:W-:-:S13]  /*ebe0*/  ISETP.GE.AND P0, PT, R89, R0, PT ;  /* 0x000000005900720c */ /* 0x000fda0003f06270 */
[----:B------:R-:W-:Y:S05]  /*ebf0*/  @P0 BRA `(.L_x_9585) ;  /* 0x0000000000580947 */ /* 0x000fea0003800000 */
[----:B------:R-:W-:Y:S01]  /*ec00*/  ULDC UR4, c[0x0][0xac8] ;  /* 0x0002b20000047ab9 */ /* 0x000fe20000000800 */
[C---:B------:R-:W-:Y:S01]  /*ec10*/  VIADD R11, R203.reuse, 0xc0 ;  /* 0x000000c0cb0b7836 */ /* 0x040fe20000000000 */
[----:B------:R-:W-:Y:S02]  /*ec20*/  ISETP.GE.AND P3, PT, R203, UR4, PT ;  /* 0x00000004cb007c0c */ /* 0x000fe4000bf66270 */
[----:B------:R-:W-:Y:S02]  /*ec30*/  ISETP.GE.AND P2, PT, R214, UR4, PT ;  /* 0x00000004d6007c0c */ /* 0x000fe4000bf46270 */
[----:B------:R-:W-:Y:S02]  /*ec40*/  ISETP.GE.AND P1, PT, R213, UR4, PT ;  /* 0x00000004d5007c0c */ /* 0x000fe4000bf26270 */
[----:B------:R-:W-:Y:S02]  /*ec50*/  ISETP.GE.AND P0, PT, R11, UR4, PT ;  /* 0x000000040b007c0c */ /* 0x000fe4000bf06270 */
[----:B------:R-:W-:-:S02]  /*ec60*/  SHF.R.S32.HI R8, RZ, 0x1f, R203 ;  /* 0x0000001fff087819 */ /* 0x000fc400000114cb */
[----:B------:R-:W-:Y:S02]  /*ec70*/  SHF.R.S32.HI R10, RZ, 0x1f, R214 ;  /* 0x0000001fff0a7819 */ /* 0x000fe400000114d6 */
[----:B------:R-:W-:Y:S02]  /*ec80*/  SHF.R.S32.HI R13, RZ, 0x1f, R213 ;  /* 0x0000001fff0d7819 */ /* 0x000fe400000114d5 */
[CC--:B--2---:R-:W-:Y:S02]  /*ec90*/  @!P3 LEA R4, P5, R203.reuse, R14.reuse, 0x1 ;  /* 0x0000000ecb04b211 */ /* 0x0c4fe400078a08ff */
[----:B------:R-:W-:Y:S02]  /*eca0*/  @!P2 LEA R6, P4, R214, R14, 0x1 ;  /* 0x0000000ed606a211 */ /* 0x000fe400078808ff */
[----:B-1----:R-:W-:Y:S02]  /*ecb0*/  @!P3 LEA.HI.X R5, R203, R20, R8, 0x1, P5 ;  /* 0x00000014cb05b211 */ /* 0x002fe400028f0c08 */
[----:B------:R-:W-:-:S02]  /*ecc0*/  @!P1 LEA R8, P5, R213, R14, 0x1 ;  /* 0x0000000ed5089211 */ /* 0x000fc400078a08ff */
[----:B------:R-:W-:Y:S01]  /*ecd0*/  @!P2 LEA.HI.X R7, R214, R20, R10, 0x1, P4 ;  /* 0x00000014d607a211 */ /* 0x000fe200020f0c0a */
[----:B-----5:R3:W-:Y:S01]  /*ece0*/  @!P3 ST.E.128 desc[UR40][R4.64], R24 ;  /* 0x000000180400b985 */ /* 0x0207e2000c101d28 */
[----:B------:R-:W-:Y:S02]  /*ecf0*/  SHF.R.S32.HI R12, RZ, 0x1f, R11 ;  /* 0x0000001fff0c7819 */ /* 0x000fe4000001140b */
[----:B------:R-:W-:Y:S01]  /*ed00*/  @!P0 LEA R10, P4, R11, R14, 0x1 ;  /* 0x0000000e0b0a8211 */ /* 0x000fe200078808ff */
[----:B------:R3:W-:Y:S01]  /*ed10*/  @!P2 ST.E.128 desc[UR40][R6.64], R40 ;  /* 0x000000280600a985 */ /* 0x0007e2000c101d28 */
[-C--:B------:R-:W-:Y:S02]  /*ed20*/  @!P1 LEA.HI.X R9, R213, R20.reuse, R13, 0x1, P5 ;  /* 0x00000014d5099211 */ /* 0x080fe400028f0c0d */
[----:B------:R-:W-:-:S03]  /*ed30*/  @!P0 LEA.HI.X R11, R11, R20, R12, 0x1, P4 ;  /* 0x000000140b0b8211 */ /* 0x000fc600020f0c0c */
[----:B------:R3:W-:Y:S04]  /*ed40*/  @!P1 ST.E.128 desc[UR40][R8.64], R56 ;  /* 0x0000003808009985 */ /* 0x0007e8000c101d28 */
[----:B------:R3:W-:Y:S02]  /*ed50*/  @!P0 ST.E.128 desc[UR40][R10.64], R72 ;  /* 0x000000480a008985 */ /* 0x0007e4000c101d28 */
.L_x_9585:
[----:B------:R-:W-:Y:S05]  /*ed60*/  BSYNC B1 ;  /* 0x0000000000017941 */ /* 0x000fea0003800000 */
.L_x_9584:
[----:B------:R-:W-:Y:S01]  /*ed70*/  UMOV UR4, 0xffffffff ;  /* 0xffffffff00047882 */ /* 0x000fe20000000000 */
[----:B---3-5:R-:W-:Y:S02]  /*ed80*/  SHF.R.S32.HI R24, RZ, 0x1f, R91 ;  /* 0x0000001fff187819 */ /* 0x028fe4000001145b */
[----:B------:R-:W-:Y:S05]  /*ed90*/  BRA.DIV UR4, `(.L_x_9586) ;  /* 0x000000b604747947 */ /* 0x000fea000b800000 */
[----:B-1----:R1:W3:Y:S04]  /*eda0*/  SHFL.IDX PT, R20, R21, 0x1, 0x181f ;  /* 0x00381f0015147f89 */ /* 0x0022e800000e0000 */
[----:B--2---:R1:W2:Y:S02]  /*edb0*/  SHFL.IDX PT, R14, R3, 0x1, 0x181f ;  /* 0x00381f00030e7f89 */ /* 0x0042a400000e0000 */
.L_x_9799:
[----:B------:R-:W-:Y:S01]  /*edc0*/  VIADD R5, R89, 0x20 ;  /* 0x0000002059057836 */ /* 0x000fe20000000000 */
[----:B------:R-:W-:Y:S04]  /*edd0*/  BSSY B1, `(.L_x_9587) ;  /* 0x0000017000017945 */ /* 0x000fe80003800000 */
[----:B------:R-:W-:-:S13]  /*ede0*/  ISETP.GE.AND P0, PT, R5, R0, PT ;  /* 0x000000000500720c */ /* 0x000fda0003f06270 */
[----:B------:R-:W-:Y:S05]  /*edf0*/  @P0 BRA `(.L_x_9588) ;  /* 0x0000000000500947 */ /* 0x000fea0003800000 */
[----:B------:R-:W-:Y:S01]  /*ee00*/  ULDC UR4, c[0x0][0xac8] ;  /* 0x0002b20000047ab9 */ /* 0x000fe20000000800 */
[----:B------:R-:W-:Y:S02]  /*ee10*/  SHF.R.S32.HI R8, RZ, 0x1f, R203 ;  /* 0x0000001fff087819 */ /* 0x000fe400000114cb */
[----:B------:R-:W-:Y:S02]  /*ee20*/  ISETP.GE.AND P3, PT, R203, UR4, PT ;  /* 0x00000004cb007c0c */ /* 0x000fe4000bf66270 */
[----:B------:R-:W-:Y:S02]  /*ee30*/  ISETP.GE.AND P2, PT, R214, UR4, PT ;  /* 0x00000004d6007c0c */ /* 0x000fe4000bf46270 */
[----:B------:R-:W-:Y:S02]  /*ee40*/  ISETP.GE.AND P1, PT, R213, UR4, PT ;  /* 0x00000004d5007c0c */ /* 0x000fe4000bf26270 */
[----:B------:R-:W-:Y:S02]  /*ee50*/  ISETP.GE.AND P0, PT, R91, UR4, PT ;  /* 0x000000045b007c0c */ /* 0x000fe4000bf06270 */
[----:B------:R-:W-:-:S02]  /*ee60*/  SHF.R.S32.HI R10, RZ, 0x1f, R214 ;  /* 0x0000001fff0a7819 */ /* 0x000fc400000114d6 */
[----:B------:R-:W-:-:S03]  /*ee70*/  SHF.R.S32.HI R12, RZ, 0x1f, R213 ;  /* 0x0000001fff0c7819 */ /* 0x000fc600000114d5 */
[CC--:B--2---:R-:W-:Y:S02]  /*ee80*/  @!P3 LEA R4, P5, R203.reuse, R14.reuse, 0x1 ;  /* 0x0000000ecb04b211 */ /* 0x0c4fe400078a08ff */
[C---:B------:R-:W-:Y:S02]  /*ee90*/  @!P2 LEA R6, P4, R214.reuse, R14, 0x1 ;  /* 0x0000000ed606a211 */ /* 0x040fe400078808ff */
        /* <DEDUP_REMOVED lines=10> */
.L_x_9588:
[----:B------:R-:W-:Y:S05]  /*ef40*/  BSYNC B1 ;  /* 0x0000000000017941 */ /* 0x000fea0003800000 */
.L_x_9587:
[----:B------:R-:W-:-:S03]  /*ef50*/  UMOV UR4, 0xffffffff ;  /* 0xffffffff00047882 */ /* 0x000fc60000000000 */
[----:B------:R-:W-:Y:S05]  /*ef60*/  BRA.DIV UR4, `(.L_x_9589) ;  /* 0x000000b604487947 */ /* 0x000fea000b800000 */
[----:B----4-:R4:W0:Y:S04]  /*ef70*/  SHFL.IDX PT, R4, R21, 0x2, 0x181f ;  /* 0x00581f0015047f89 */ /* 0x01082800000e0000 */
[----:B--2---:R4:W2:Y:S02]  /*ef80*/  SHFL.IDX PT, R14, R3, 0x2, 0x181f ;  /* 0x00581f00030e7f89 */ /* 0x0048a400000e0000 */
.L_x_9803:
        /* <DEDUP_REMOVED lines=14> */
[----:B0-----:R-:W-:Y:S02]  /*f070*/  @!P3 LEA.HI.X R11, R203, R4, R6, 0x1, P5 ;  /* 0x00000004cb0bb211 */ /* 0x001fe400028f0c06 */
        /* <DEDUP_REMOVED lines=9> */
.L_x_9591:
[----:B------:R-:W-:Y:S05]  /*f110*/  BSYNC B1 ;  /* 0x0000000000017941 */ /* 0x000fea0003800000 */
.L_x_9590:
[----:B------:R-:W-:-:S03]  /*f120*/  UMOV UR4, 0xffffffff ;  /* 0xffffffff00047882 */ /* 0x000fc60000000000 */
[----:B------:R-:W-:Y:S05]  /*f130*/  BRA.DIV UR4, `(.L_x_9592) ;  /* 0x000000b6041c7947 */ /* 0x000fea000b800000 */
[----:B0-----:R0:W0:Y:S04]  /*f140*/  SHFL.IDX PT, R4, R21, 0x3, 0x181f ;  /* 0x00781f0015047f89 */ /* 0x00102800000e0000 */
[----:B--2---:R2:W0:Y:S02]  /*f150*/  SHFL.IDX PT, R14, R3, 0x3, 0x181f ;  /* 0x00781f00030e7f89 */ /* 0x00442400000e0000 */
.L_x_9807:
[----:B-12-4-:R-:W-:-:S05]  /*f160*/  VIADD R3, R89, 0x60 ;  /* 0x0000006059037836 */ /* 0x016fca0000000000 */
[----:B------:R-:W-:-:S13]  /*f170*/  ISETP.GE.AND P0, PT, R3, R0, PT ;  /* 0x000000000300720c */ /* 0x000fda0003f06270 */
[----:B------:R-:W-:Y:S05]  /*f180*/  @P0 BRA `(.L_x_9593) ;  /* 0x0000002c004c0947 */ /* 0x000fea0003800000 */
[----:B------:R-:W-:Y:S01]  /*f190*/  ULDC UR4, c[0x0][0xac8] ;  /* 0x0002b20000047ab9 */ /* 0x000fe20000000800 */
[----:B------:R-:W-:Y:S02]  /*f1a0*/  SHF.R.S32.HI R13, RZ, 0x1f, R203 ;  /* 0x0000001fff0d7819 */ /* 0x000fe400000114cb */
[----:B------:R-:W-:Y:S02]  /*f1b0*/  ISETP.GE.AND P3, PT, R203, UR4, PT ;  /* 0x00000004cb007c0c */ /* 0x000fe4000bf66270 */
[----:B------:R-:W-:Y:S02]  /*f1c0*/  ISETP.GE.AND P4, PT, R214, UR4, PT ;  /* 0x00000004d6007c0c */ /* 0x000fe4000bf86270 */
[----:B------:R-:W-:Y:S02]  /*f1d0*/  ISETP.GE.AND P5, PT, R213, UR4, PT ;  /* 0x00000004d5007c0c */ /* 0x000fe4000bfa6270 */
[----:B------:R-:W-:Y:S02]  /*f1e0*/  SHF.R.S32.HI R12, RZ, 0x1f, R214 ;  /* 0x0000001fff0c7819 */ /* 0x000fe400000114d6 */
[----:B------:R-:W-:-:S05]  /*f1f0*/  SHF.R.S32.HI R5, RZ, 0x1f, R213 ;  /* 0x0000001fff057819 */ /* 0x000fca00000114d5 */
[-C--:B0-----:R-:W-:Y:S02]  /*f200*/  @!P3 LEA R6, P0, R203, R14.reuse, 0x1 ;  /* 0x0000000ecb06b211 */ /* 0x081fe400078008ff */
[CC--:B------:R-:W-:Y:S02]  /*f210*/  @!P4 LEA R8, P1, R214.reuse, R14.reuse, 0x1 ;  /* 0x0000000ed608c211 */ /* 0x0c0fe400078208ff */
[----:B------:R-:W-:Y:S02]  /*f220*/  @!P5 LEA R10, P2, R213, R14, 0x1 ;  /* 0x0000000ed50ad211 */ /* 0x000fe400078408ff */
[-C--:B------:R-:W-:Y:S02]  /*f230*/  @!P3 LEA.HI.X R7, R203, R4.reuse, R13, 0x1, P0 ;  /* 0x00000004cb07b211 */ /* 0x080fe400000f0c0d */
[-C--:B------:R-:W-:Y:S02]  /*f240*/  @!P4 LEA.HI.X R9, R214, R4.reuse, R12, 0x1, P1 ;  /* 0x00000004d609c211 */ /* 0x080fe400008f0c0c */
[----:B------:R-:W-:Y:S01]  /*f250*/  @!P5 LEA.HI.X R11, R213, R4, R5, 0x1, P2 ;  /* 0x00000004d50bd211 */ /* 0x000fe200010f0c05 */
[----:B------:R4:W-:Y:S01]  /*f260*/  @!P3 ST.E.128 desc[UR40][R6.64], R36 ;  /* 0x000000240600b985 */ /* 0x0009e2000c101d28 */
[----:B------:R-:W-:-:S03]  /*f270*/  ISETP.GE.AND P0, PT, R91, UR4, PT ;  /* 0x000000045b007c0c */ /* 0x000fc6000bf06270 */
[----:B------:R4:W-:Y:S04]  /*f280*/  @!P4 ST.E.128 desc[UR40][R8.64], R52 ;  /* 0x000000340800c985 */ /* 0x0009e8000c101d28 */
[----:B------:R4:W-:Y:S06]  /*f290*/  @!P5 ST.E.128 desc[UR40][R10.64], R68 ;  /* 0x000000440a00d985 */ /* 0x0009ec000c101d28 */
[----:B------:R-:W-:Y:S05]  /*f2a0*/  @P0 BRA `(.L_x_9593) ;  /* 0x0000002c00040947 */ /* 0x000fea0003800000 */
[----:B------:R-:W-:-:S04]  /*f2b0*/  LEA R14, P0, R91, R14, 0x1 ;  /* 0x0000000e5b0e7211 */ /* 0x000fc800078008ff */
[----:B------:R-:W-:-:S05]  /*f2c0*/  LEA.HI.X R15, R91, R4, R24, 0x1, P0 ;  /* 0x000000045b0f7211 */ /* 0x000fca00000f0c18 */
[----:B------:R0:W-:Y:S01]  /*f2d0*/  ST.E.128 desc[UR40][R14.64], R84 ;  /* 0x000000540e007985 */ /* 0x0001e2000c101d28 */
[----:B------:R-:W-:Y:S05]  /*f2e0*/  BRA `(.L_x_9593) ;  /* 0x0000002800f47947 */ /* 0x000fea0003800000 */
.L_x_9582:
[----:B0-----:R-:W0:Y:S01]  /*f2f0*/  @P1 LDC R7, c[0x0][0xbec] ;  /* 0x0002fb00ff071b82 */ /* 0x001e220000000800 */
[----:B------:R-:W-:Y:S01]  /*f300*/  ULDC.64 UR4, c[0x0][0xb08] ;  /* 0x0002c20000047ab9 */ /* 0x000fe20000000a00 */
[----:B------:R-:W-:Y:S02]  /*f310*/  IMAD.MOV.U32 R3, RZ, RZ, R14 ;  /* 0x000000ffff037224 */ /* 0x000fe400078e000e */
[----:B------:R-:W-:-:S04]  /*f320*/  IMAD R5, R5, UR4, RZ ;  /* 0x0000000405057c24 */ /* 0x000fc8000f8e02ff */
[----:B------:R-:W1:Y:S01]  /*f330*/  @P1 LDC R6, c[0x0][0xbf0] ;  /* 0x0002fc00ff061b82 */ /* 0x000e620000000800 */
[----:B0-----:R-:W-:-:S05]  /*f340*/  @P1 IMAD.HI.U32 R7, R14, R7, RZ ;  /* 0x000000070e071227 */ /* 0x001fca00078e00ff */
[----:B-1----:R-:W-:Y:S01]  /*f350*/  @P1 SHF.R.U32.HI R3, RZ, R6, R7 ;  /* 0x00000006ff031219 */ /* 0x002fe20000011607 */
[C---:B------:R-:W-:Y:S02]  /*f360*/  IMAD R6, R4.reuse, UR5, R5 ;  /* 0x0000000504067c24 */ /* 0x040fe4000f8e0205 */
[----:B------:R-:W-:Y:S01]  /*f370*/  IMAD.WIDE.U32 R4, R4, UR4, RZ ;  /* 0x0000000404047c25 */ /* 0x000fe2000f8e00ff */
[----:B------:R-:W-:-:S03]  /*f380*/  ULDC.64 UR4, c[0x0][0xb38] ;  /* 0x0002ce0000047ab9 */ /* 0x000fc60000000a00 */
[----:B------:R-:W-:Y:S01]  /*f390*/  IMAD.IADD R5, R5, 0x1, R6 ;  /* 0x0000000105057824 */ /* 0x000fe200078e0206 */
[----:B------:R-:W-:Y:S01]  /*f3a0*/  SHF.R.S32.HI R6, RZ, 0x1f, R217 ;  /* 0x0000001fff067819 */ /* 0x000fe200000114d9 */
[----:B------:R-:W-:-:S04]  /*f3b0*/  IMAD.WIDE.U32 R4, R215, UR4, R4 ;  /* 0x00000004d7047c25 */ /* 0x000fc8000f8e0004 */
[----:B------:R-:W-:Y:S01]  /*f3c0*/  IMAD R5, R215, UR5, R5 ;  /* 0x00000005d7057c24 */ /* 0x000fe2000f8e0205 */
[----:B------:R-:W-:Y:S02]  /*f3d0*/  ULDC.64 UR4, c[0x0][0xb40] ;  /* 0x0002d00000047ab9 */ /* 0x000fe40000000a00 */
[----:B------:R-:W-:Y:S02]  /*f3e0*/  IMAD R6, R6, UR4, RZ ;  /* 0x0000000406067c24 */ /* 0x000fe4000f8e02ff */
[----:B------:R-:W-:-:S04]  /*f3f0*/  IMAD.WIDE.U32 R4, R217, UR4, R4 ;  /* 0x00000004d9047c25 */ /* 0x000fc8000f8e0004 */
[----:B------:R-:W-:Y:S01]  /*f400*/  IMAD R7, R217, UR5, R6 ;  /* 0x00000005d9077c24 */ /* 0x000fe2000f8e0206 */
[----:B------:R-:W-:Y:S01]  /*f410*/  ULDC.64 UR4, c[0x0][0xb48] ;  /* 0x0002d20000047ab9 */ /* 0x000fe20000000a00 */
[----:B------:R-:W-:Y:S02]  /*f420*/  IMAD.MOV R6, RZ, RZ, -R3 ;  /* 0x000000ffff067224 */ /* 0x000fe400078e0a03 */
[----:B------:R-:W-:Y:S01]  /*f430*/  IMAD.IADD R5, R5, 0x1, R7 ;  /* 0x0000000105057824 */ /* 0x000fe200078e0207 */
[----:B------:R-:W-:Y:S01]  /*f440*/  SHF.R.S32.HI R7, RZ, 0x1f, R3 ;  /* 0x0000001fff077819 */ /* 0x000fe20000011403 */
[----:B------:R-:W-:Y:S02]  /*f450*/  IMAD R6, R157, R6, R14 ;  /* 0x000000069d067224 */ /* 0x000fe400078e020e */
[----:B------:R-:W-:-:S04]  /*f460*/  IMAD.WIDE.U32 R4, R223, UR4, R4 ;  /* 0x00000004df047c25 */ /* 0x000fc8000f8e0004 */
[----:B------:R-:W-:Y:S01]  /*f470*/  IMAD R5, R223, UR5, R5 ;  /* 0x00000005df057c24 */ /* 0x000fe2000f8e0205 */
[----:B------:R-:W-:Y:S02]  /*f480*/  ULDC.64 UR4, c[0x0][0xb30] ;  /* 0x0002cc0000047ab9 */ /* 0x000fe40000000a00 */
[----:B------:R-:W-:Y:S02]  /*f490*/  IMAD R8, R7, UR4, RZ ;  /* 0x0000000407087c24 */ /* 0x000fe4000f8e02ff */
[----:B------:R-:W-:-:S04]  /*f4a0*/  IMAD.WIDE.U32 R4, R3, UR4, R4 ;  /* 0x0000000403047c25 */ /* 0x000fc8000f8e0004 */
[----:B------:R-:W-:Y:S01]  /*f4b0*/  IMAD R7, R3, UR5, R8 ;  /* 0x0000000503077c24 */ /* 0x000fe2000f8e0208 */
[----:B------:R-:W-:Y:S01]  /*f4c0*/  ULDC.64 UR4, c[0x0][0xb28] ;  /* 0x0002ca0000047ab9 */ /* 0x000fe20000000a00 */
[----:B------:R-:W-:Y:S02]  /*f4d0*/  VIADD R3, R19, 0x22820 ;  /* 0x0002282013037836 */ /* 0x000fe40000000000 */
[----:B------:R-:W-:-:S03]  /*f4e0*/  IMAD.IADD R5, R5, 0x1, R7 ;  /* 0x0000000105057824 */ /* 0x000fc600078e0207 */
[----:B------:R-:W-:Y:S01]  /*f4f0*/  PRMT R3, RZ, 0x654, R3 ;  /* 0x00000654ff037816 */ /* 0x000fe20000000003 */
[----:B------:R-:W-:-:S03]  /*f500*/  IMAD.WIDE.U32 R4, R6, UR4, R4 ;  /* 0x0000000406047c25 */ /* 0x000fc6000f8e0004 */
[----:B------:R0:W-:Y:S02]  /*f510*/  SYNCS.ARRIVE.TRANS64.RED.A1T0 RZ, [R3+URZ], RZ ;  /* 0x000000ff03ff79a7 */ /* 0x0001e4000810043f */
[----:B0-----:R-:W-:-:S05]  /*f520*/  SHF.R.S32.HI R3, RZ, 0x1f, R6 ;  /* 0x0000001fff037819 */ /* 0x001fca0000011406 */
[----:B------:R-:W-:-:S04]  /*f530*/  IMAD R3, R3, UR4, RZ ;  /* 0x0000000403037c24 */ /* 0x000fc8000f8e02ff */
[----:B------:R-:W-:Y:S01]  /*f540*/  IMAD R7, R6, UR5, R3 ;  /* 0x0000000506077c24 */ /* 0x000fe2000f8e0203 */
[----:B------:R-:W-:Y:S02]  /*f550*/  ULDC.64 UR4, c[0x0][0xb00] ;  /* 0x0002c00000047ab9 */ /* 0x000fe40000000a00 */
[----:B------:R-:W-:Y:S01]  /*f560*/  LEA R3, P0, R4, UR4, 0x2 ;  /* 0x0000000404037c11 */ /* 0x000fe2000f8010ff */
[----:B------:R-:W-:Y:S01]  /*f570*/  IMAD.IADD R5, R5, 0x1, R7 ;  /* 0x0000000105057824 */ /* 0x000fe200078e0207 */
[----:B------:R-:W-:-:S04]  /*f580*/  UMOV UR4, 0xffffffff ;  /* 0xffffffff00047882 */ /* 0x000fc80000000000 */
[----:B------:R-:W-:Y:S01]  /*f590*/  LEA.HI.X R8, R4, UR5, R5, 0x2, P0 ;  /* 0x0000000504087c11 */ /* 0x000fe200080f1405 */
[----:B------:R-:W-:Y:S06]  /*f5a0*/  BRA.DIV UR4, `(.L_x_9594) ;  /* 0x000000b204487947 */ /* 0x000fec000b800000 */
[----:B------:R0:W1:Y:S04]  /*f5b0*/  SHFL.IDX PT, R9, R8, RZ, 0x1c1f ;  /* 0x001c1fff08097589 */ /* 0x00006800000e0000 */
[----:B------:R0:W2:Y:S02]  /*f5c0*/  SHFL.IDX PT, R11, R3, RZ, 0x1c1f ;  /* 0x001c1fff030b7589 */ /* 0x0000a400000e0000 */
.L_x_9810:
[----:B------:R-:W-:Y:S01]  /*f5d0*/  ISETP.GE.AND P0, PT, R21, R0, PT ;  /* 0x000000001500720c */ /* 0x000fe20003f06270 */
[----:B------:R-:W-:-:S12]  /*f5e0*/  BSSY B1, `(.L_x_9595) ;  /* 0x00000c9000017945 */ /* 0x000fd80003800000 */
[----:B------:R-:W-:Y:S05]  /*f5f0*/  @P0 BRA `(.L_x_9596) ;  /* 0x0000000c001c0947 */ /* 0x000fea0003800000 */
[----:B------:R-:W-:Y:S01]  /*f600*/  ULDC UR4, c[0x0][0xac8] ;  /* 0x0002b20000047ab9 */ /* 0x000fe20000000800 */
[C---:B------:R-:W-:Y:S01]  /*f610*/  VIADD R12, R225.reuse, 0x8 ;  /* 0x00000008e10c7836 */ /* 0x040fe20000000000 */
[C---:B------:R-:W-:Y:S01]  /*f620*/  ISETP.GE.AND P0, PT, R225.reuse, UR4, PT ;  /* 0x00000004e1007c0c */ /* 0x040fe2000bf06270 */
[C---:B------:R-:W-:Y:S02]  /*f630*/  VIADD R7, R225.reuse, 0x10 ;  /* 0x00000010e1077836 */ /* 0x040fe40000000000 */
[C---:B------:R-:W-:Y:S01]  /*f640*/  VIADD R13, R225.reuse, 0x8 ;  /* 0x00000008e10d7836 */ /* 0x040fe20000000000 */
[----:B------:R-:W-:Y:S01]  /*f650*/  ISETP.GE.AND P1, PT, R12, UR4, PT ;  /* 0x000000040c007c0c */ /* 0x000fe2000bf26270 */
[C---:B------:R-:W-:Y:S02]  /*f660*/  VIADD R6, R225.reuse, 0x18 ;  /* 0x00000018e1067836 */ /* 0x040fe40000000000 */
[C---:B------:R-:W-:Y:S01]  /*f670*/  VIADD R20, R225.reuse, 0x40 ;  /* 0x00000040e1147836 */ /* 0x040fe20000000000 */
[----:B------:R-:W-:Y:S01]  /*f680*/  SHF.R.S32.HI R13, RZ, 0x1f, R13 ;  /* 0x0000001fff0d7819 */ /* 0x000fe2000001140d */
[----:B------:R-:W-:-:S02]  /*f690*/  VIADD R15, R225, 0x38 ;  /* 0x00000038e10f7836 */ /* 0x000fc40000000000 */
[C---:B------:R-:W-:Y:S02]  /*f6a0*/  VIADD R14, R225.reuse, 0x50 ;  /* 0x00000050e10e7836 */ /* 0x040fe40000000000 */
[----:B--2---:R-:W-:Y:S01]  /*f6b0*/  @!P0 IMAD.MOV.U32 R4, RZ, RZ, R11 ;  /* 0x000000ffff048224 */ /* 0x004fe200078e000b */
[----:B------:R-:W-:Y:S01]  /*f6c0*/  SHF.R.S32.HI R15, RZ, 0x1f, R15 ;  /* 0x0000001fff0f7819 */ /* 0x000fe2000001140f */
[----:B-1----:R-:W-:Y:S02]  /*f6d0*/  @!P0 IMAD.MOV.U32 R5, RZ, RZ, R9 ;  /* 0x000000ffff058224 */ /* 0x002fe400078e0009 */
[C---:B------:R-:W-:Y:S02]  /*f6e0*/  VIADD R21, R225.reuse, 0x40 ;  /* 0x00000040e1157836 */ /* 0x040fe40000000000 */
[----:B------:R-:W-:-:S03]  /*f6f0*/  @!P0 IMAD.WIDE R4, R225, 0x4, R4 ;  /* 0x00000004e1048825 */ /* 0x000fc600078e0204 */
[----:B------:R-:W-:Y:S02]  /*f700*/  SHF.R.S32.HI R21, RZ, 0x1f, R21 ;  /* 0x0000001fff157819 */ /* 0x000fe40000011415 */
[----:B------:R1:W-:Y:S01]  /*f710*/  @!P0 ST.E.64 desc[UR40][R4.64], R24 ;  /* 0x0000001804008985 */ /* 0x0003e2000c101b28 */
[----:B------:R-:W-:Y:S02]  /*f720*/  ISETP.GE.AND P0, PT, R7, UR4, PT ;  /* 0x0000000407007c0c */ /* 0x000fe4000bf06270 */
[----:B-1----:R-:W-:-:S04]  /*f730*/  @!P1 LEA R4, P2, R12, R11, 0x2 ;  /* 0x0000000b0c049211 */ /* 0x002fc800078410ff */
[----:B------:R-:W-:Y:S01]  /*f740*/  @!P1 LEA.HI.X R5, R12, R9, R13, 0x2, P2 ;  /* 0x000000090c059211 */ /* 0x000fe200010f140d */
[C---:B------:R-:W-:Y:S02]  /*f750*/  VIADD R13, R225.reuse, 0x10 ;  /* 0x00000010e10d7836 */ /* 0x040fe40000000000 */
[----:B------:R-:W-:Y:S02]  /*f760*/  VIADD R12, R225, 0x20 ;  /* 0x00000020e10c7836 */ /* 0x000fe40000000000 */
[----:B------:R1:W-:Y:S01]  /*f770*/  @!P1 ST.E.64 desc[UR40][R4.64], R28 ;  /* 0x0000001c04009985 */ /* 0x0003e2000c101b28 */
[----:B------:R-:W-:Y:S02]  /*f780*/  SHF.R.S32.HI R13, RZ, 0x1f, R13 ;  /* 0x0000001fff0d7819 */ /* 0x000fe4000001140d */
[----:B------:R-:W-:Y:S02]  /*f790*/  ISETP.GE.AND P1, PT, R6, UR4, PT ;  /* 0x0000000406007c0c */ /* 0x000fe4000bf26270 */
[----:B-1----:R-:W-:-:S04]  /*f7a0*/  @!P0 LEA R4, P2, R7, R11, 0x2 ;  /* 0x0000000b07048211 */ /* 0x002fc800078410ff */
[----:B------:R-:W-:Y:S01]  /*f7b0*/  @!P0 LEA.HI.X R5, R7, R9, R13, 0x2, P2 ;  /* 0x0000000907058211 */ /* 0x000fe200010f140d */
[C---:B------:R-:W-:Y:S02]  /*f7c0*/  VIADD R13, R225.reuse, 0x18 ;  /* 0x00000018e10d7836 */ /* 0x040fe40000000000 */
[----:B------:R-:W-:Y:S02]  /*f7d0*/  VIADD R7, R225, 0x28 ;  /* 0x00000028e1077836 */ /* 0x000fe40000000000 */
[----:B------:R1:W-:Y:S01]  /*f7e0*/  @!P0 ST.E.64 desc[UR40][R4.64], R32 ;  /* 0x0000002004008985 */ /* 0x0003e2000c101b28 */
[----:B------:R-:W-:Y:S02]  /*f7f0*/  ISETP.GE.AND P0, PT, R12, UR4, PT ;  /* 0x000000040c007c0c */ /* 0x000fe4000bf06270 */
[----:B------:R-:W-:Y:S02]  /*f800*/  SHF.R.S32.HI R13, RZ, 0x1f, R13 ;  /* 0x0000001fff0d7819 */ /* 0x000fe4000001140d */
[----:B-1----:R-:W-:-:S04]  /*f810*/  @!P1 LEA R4, P2, R6, R11, 0x2 ;  /* 0x0000000b06049211 */ /* 0x002fc800078410ff */
[----:B------:R-:W-:Y:S01]  /*f820*/  @!P1 LEA.HI.X R5, R6, R9, R13, 0x2, P2 ;  /* 0x0000000906059211 */ /* 0x000fe200010f140d */
[----:B------:R-:W-:Y:S01]  /*f830*/  VIADD R13, R225, 0x20 ;  /* 0x00000020e10d7836 */ /* 0x000fe20000000000 */
[----:B------:R-:W-:Y:S01]  /*f840*/  ISETP.GE.AND P2, PT, R7, UR4, PT ;  /* 0x0000000407007c0c */ /* 0x000fe2000bf46270 */
        /* <DEDUP_REMOVED lines=13> */
[C---:B------:R-:W-:Y:S01]  /*f920*/  VIADD R7, R225.reuse, 0x30 ;  /* 0x00000030e1077836 */ /* 0x040fe20000000000 */
[----:B------:R-:W-:Y:S01]  /*f930*/  ISETP.GE.AND P0, PT, R20, UR4, PT ;  /* 0x0000000414007c0c */ /* 0x000fe2000bf06270 */
[----:B------:R-:W-:Y:S02]  /*f940*/  VIADD R13, R225, 0x48 ;  /* 0x00000048e10d7836 */ /* 0x000fe40000000000 */
[----:B------:R1:W-:Y:S01]  /*f950*/  @!P2 ST.E.64 desc[UR40][R4.64], R44 ;  /* 0x0000002c0400a985 */ /* 0x0003e2000c101b28 */
[----:B------:R-:W-:Y:S02]  /*f960*/  SHF.R.S32.HI R7, RZ, 0x1f, R7 ;  /* 0x0000001fff077819 */ /* 0x000fe40000011407 */
[----:B-1----:R-:W-:-:S04]  /*f970*/  @!P3 LEA R4, P2, R6, R11, 0x2 ;  /* 0x0000000b0604b211 */ /* 0x002fc800078410ff */
[----:B------:R-:W-:Y:S02]  /*f980*/  @!P3 LEA.HI.X R5, R6, R9, R7, 0x2, P2 ;  /* 0x000000090605b211 */ /* 0x000fe400010f1407 */
[----:B------:R-:W-:Y:S02]  /*f990*/  ISETP.GE.AND P2, PT, R13, UR4, PT ;  /* 0x000000040d007c0c */ /* 0x000fe4000bf46270 */
[----:B------:R-:W-:Y:S01]  /*f9a0*/  @!P1 LEA R6, P4, R12, R11, 0x2 ;  /* 0x0000000b0c069211 */ /* 0x000fe200078810ff */
[----:B------:R1:W-:Y:S01]  /*f9b0*/  @!P3 ST.E.64 desc[UR40][R4.64], R48 ;  /* 0x000000300400b985 */ /* 0x0003e2000c101b28 */
[----:B------:R-:W-:Y:S02]  /*f9c0*/  ISETP.GE.AND P3, PT, R14, UR4, PT ;  /* 0x000000040e007c0c */ /* 0x000fe4000bf66270 */
[----:B------:R-:W-:Y:S01]  /*f9d0*/  @!P1 LEA.HI.X R7, R12, R9, R15, 0x2, P4 ;  /* 0x000000090c079211 */ /* 0x000fe200020f140f */
[C---:B------:R-:W-:Y:S02]  /*f9e0*/  VIADD R12, R225.reuse, 0x58 ;  /* 0x00000058e10c7836 */ /* 0x040fe40000000000 */
[----:B------:R-:W-:-:S02]  /*f9f0*/  VIADD R15, R225, 0x48 ;  /* 0x00000048e10f7836 */ /* 0x000fc40000000000 */
[----:B------:R2:W-:Y:S01]  /*fa00*/  @!P1 ST.E.64 desc[UR40][R6.64], R52 ;  /* 0x0000003406009985 */ /* 0x0005e2000c101b28 */
[----:B------:R-:W-:Y:S02]  /*fa10*/  ISETP.GE.AND P1, PT, R12, UR4, PT ;  /* 0x000000040c007c0c */ /* 0x000fe4000bf26270 */
[----:B------:R-:W-:Y:S02]  /*fa20*/  SHF.R.S32.HI R15, RZ, 0x1f, R15 ;  /* 0x0000001fff0f7819 */ /* 0x000fe4000001140f */
[----:B-1----:R-:W-:-:S04]  /*fa30*/  @!P0 LEA R4, P4, R20, R11, 0x2 ;  /* 0x0000000b14048211 */ /* 0x002fc800078810ff */
[----:B------:R-:W-:Y:S01]  /*fa40*/  @!P0 LEA.HI.X R5, R20, R9, R21, 0x2, P4 ;  /* 0x0000000914058211 */ /* 0x000fe200020f1415 */
[C---:B------:R-:W-:Y:S02]  /*fa50*/  VIADD R20, R225.reuse, 0x60 ;  /* 0x00000060e1147836 */ /* 0x040fe40000000000 */
[----:B------:R-:W-:Y:S01]  /*fa60*/  VIADD R21, R225, 0x50 ;  /* 0x00000050e1157836 */ /* 0x000fe20000000000 */
[C---:B--2---:R-:W-:Y:S01]  /*fa70*/  @!P2 LEA R6, P5, R13.reuse, R11, 0x2 ;  /* 0x0000000b0d06a211 */ /* 0x044fe200078a10ff */
[----:B------:R1:W-:Y:S01]  /*fa80*/  @!P0 ST.E.64 desc[UR40][R4.64], R56 ;  /* 0x0000003804008985 */ /* 0x0003e2000c101b28 */
[----:B------:R-:W-:Y:S02]  /*fa90*/  ISETP.GE.AND P0, PT, R20, UR4, PT ;  /* 0x0000000414007c0c */ /* 0x000fe4000bf06270 */
[----:B------:R-:W-:Y:S01]  /*faa0*/  @!P2 LEA.HI.X R7, R13, R9, R15, 0x2, P5 ;  /* 0x000000090d07a211 */ /* 0x000fe200028f140f */
[C---:B------:R-:W-:Y:S01]  /*fab0*/  VIADD R13, R225.reuse, 0x68 ;  /* 0x00000068e10d7836 */ /* 0x040fe20000000000 */
[----:B------:R-:W-:Y:S01]  /*fac0*/  SHF.R.S32.HI R21, RZ, 0x1f, R21 ;  /* 0x0000001fff157819 */ /* 0x000fe20000011415 */
[----:B------:R-:W-:-:S02]  /*fad0*/  VIADD R15, R225, 0x58 ;  /* 0x00000058e10f7836 */ /* 0x000fc40000000000 */
[----:B------:R2:W-:Y:S01]  /*fae0*/  @!P2 ST.E.64 desc[UR40][R6.64], R60 ;  /* 0x0000003c0600a985 */ /* 0x0005e2000c101b28 */
[----:B------:R-:W-:Y:S02]  /*faf0*/  ISETP.GE.AND P2, PT, R13, UR4, PT ;  /* 0x000000040d007c0c */ /* 0x000fe4000bf46270 */
[----:B------:R-:W-:Y:S02]  /*fb00*/  SHF.R.S32.HI R15, RZ, 0x1f, R15 ;  /* 0x0000001fff0f7819 */ /* 0x000fe4000001140f */
[----:B-1----:R-:W-:-:S04]  /*fb10*/  @!P3 LEA R4, P4, R14, R11, 0x2 ;  /* 0x0000000b0e04b211 */ /* 0x002fc800078810ff */
[----:B------:R-:W-:Y:S01]  /*fb20*/  @!P3 LEA.HI.X R5, R14, R9, R21, 0x2, P4 ;  /* 0x000000090e05b211 */ /* 0x000fe200020f1415 */
[C---:B------:R-:W-:Y:S02]  /*fb30*/  VIADD R14, R225.reuse, 0x70 ;  /* 0x00000070e10e7836 */ /* 0x040fe40000000000 */
[C---:B------:R-:W-:Y:S01]  /*fb40*/  VIADD R21, R225.reuse, 0x60 ;  /* 0x00000060e1157836 */ /* 0x040fe20000000000 */
[----:B--2---:R-:W-:Y:S01]  /*fb50*/  @!P1 LEA R6, P5, R12, R11, 0x2 ;  /* 0x0000000b0c069211 */ /* 0x004fe200078a10ff */
        /* <DEDUP_REMOVED lines=35> */
[----:B------:R-:W-:Y:S02]  /*fd90*/  SHF.R.S32.HI R15, RZ, 0x1f, R15 ;  /* 0x0000001fff0f7819 */ /* 0x000fe4000001140f */
[----:B------:R-:W-:Y:S02]  /*fda0*/  ISETP.GE.AND P1, PT, R12, UR4, PT ;  /* 0x000000040c007c0c */ /* 0x000fe4000bf26270 */
[----:B-1----:R-:W-:-:S04]  /*fdb0*/  @!P0 LEA R4, P4, R20, R11, 0x2 ;  /* 0x0000000b14048211 */ /* 0x002fc800078810ff */
[----:B------:R-:W-:Y:S02]  /*fdc0*/  @!P0 LEA.HI.X R5, R20, R9, R21, 0x2, P4 ;  /* 0x0000000914058211 */ /* 0x000fe400020f1415 */
[----:B------:R-:W-:Y:S02]  /*fdd0*/  SHF.R.S32.HI R21, RZ, 0x1f, R227 ;  /* 0x0000001fff157819 */ /* 0x000fe400000114e3 */
        /* <DEDUP_REMOVED lines=9> */
[----:B------:R-:W-:Y:S02]  /*fe70*/  SHF.R.S32.HI R13, RZ, 0x1f, R13 ;  /* 0x0000001fff0d7819 */ /* 0x000fe4000001140d */
[----:B------:R-:W-:Y:S02]  /*fe80*/  ISETP.GE.AND P2, PT, R236, UR4, PT ;  /* 0x00000004ec007c0c */ /* 0x000fe4000bf46270 */
[----:B-1----:R-:W-:-:S04]  /*fe90*/  @!P3 LEA R4, P4, R14, R11, 0x2 ;  /* 0x0000000b0e04b211 */ /* 0x002fc800078810ff */
[----:B------:R-:W-:Y:S02]  /*fea0*/  @!P3 LEA.HI.X R5, R14, R9, R15, 0x2, P4 ;  /* 0x000000090e05b211 */ /* 0x000fe400020f140f */
[----:B------:R-:W-:Y:S02]  /*feb0*/  ISETP.GE.AND P4, PT, R235, UR4, PT ;  /* 0x00000004eb007c0c */ /* 0x000fe4000bf86270 */
[C---:B--2---:R-:W-:Y:S01]  /*fec0*/  @!P1 LEA R6, P5, R12.reuse, R11, 0x2 ;  /* 0x0000000b0c069211 */ /* 0x044fe200078a10ff */
[----:B------:R1:W-:Y:S01]  /*fed0*/  @!P3 ST.E.64 desc[UR40][R4.64], R96 ;  /* 0x000000600400b985 */ /* 0x0003e2000c101b28 */
[----:B------:R-:W-:Y:S02]  /*fee0*/  SHF.R.S32.HI R15, RZ, 0x1f, R232 ;  /* 0x0000001fff0f7819 */ /* 0x000fe400000114e8 */
[----:B------:R-:W-:Y:S02]  /*fef0*/  @!P1 LEA.HI.X R7, R12, R9, R13, 0x2, P5 ;  /* 0x000000090c079211 */ /* 0x000fe400028f140d */
[----:B------:R-:W-:-:S02]  /*ff00*/  SHF.R.S32.HI R13, RZ, 0x1f, R237 ;  /* 0x0000001fff0d7819 */ /* 0x000fc400000114ed */
[----:B------:R-:W-:Y:S01]  /*ff10*/  SHF.R.S32.HI R12, RZ, 0x1f, R236 ;  /* 0x0000001fff0c7819 */ /* 0x000fe200000114ec */
[----:B------:R2:W-:Y:S01]  /*ff20*/  @!P1 ST.E.64 desc[UR40][R6.64], R100 ;  /* 0x0000006406009985 */ /* 0x0005e2000c101b28 */
[----:B------:R-:W-:Y:S02]  /*ff30*/  ISETP.GE.AND P1, PT, R234, UR4, PT ;  /* 0x00000004ea007c0c */ /* 0x000fe4000bf26270 */
[----:B------:R-:W-:Y:S02]  /*ff40*/  SHF.R.S32.HI R14, RZ, 0x1f, R231 ;  /* 0x0000001fff0e7819 */ /* 0x000fe400000114e7 */
[----:B-1----:R-:W-:-:S04]  /*ff50*/  @!P0 LEA R4, P3, R237, R11, 0x2 ;  /* 0x0000000bed048211 */ /* 0x002fc800078610ff */
[----:B------:R-:W-:Y:S02]  /*ff60*/  @!P0 LEA.HI.X R5, R237, R9, R13, 0x2, P3 ;  /* 0x00000009ed058211 */ /* 0x000fe400018f140d */
[----:B------:R-:W-:Y:S02]  /*ff70*/  SHF.R.S32.HI R13, RZ, 0x1f, R235 ;  /* 0x0000001fff0d7819 */ /* 0x000fe400000114eb */
[C---:B--2---:R-:W-:Y:S01]  /*ff80*/  @!P2 LEA R6, P5, R236.reuse, R11, 0x2 ;  /* 0x0000000bec06a211 */ /* 0x044fe200078a10ff */
[----:B------:R1:W-:Y:S01]  /*ff90*/  @!P0 ST.E.64 desc[UR40][R4.64], R104 ;  /* 0x0000006804008985 */ /* 0x0003e2000c101b28 */
[----:B------:R-:W-:Y:S02]  /*ffa0*/  ISETP.GE.AND P0, PT, R233, UR4, PT ;  /* 0x00000004e9007c0c */ /* 0x000fe4000bf06270 */
[----:B------:R-:W-:Y:S02]  /*ffb0*/  @!P2 LEA.HI.X R7, R236, R9, R12, 0x2, P5 ;  /* 0x00000009ec07a211 */ /* 0x000fe400028f140c */
[----:B------:R-:W-:-:S03]  /*ffc0*/  SHF.R.S32.HI R12, RZ, 0x1f, R234 ;  /* 0x0000001fff0c7819 */ /* 0x000fc600000114ea */
[----:B------:R2:W-:Y:S01]  /*ffd0*/  @!P2 ST.E.64 desc[UR40][R6.64], R108 ;  /* 0x0000006c0600a985 */ /* 0x0005e2000c101b28 */
[----:B------:R-:W-:Y:S02]  /*ffe0*/  ISETP.GE.AND P2, PT, R232, UR4, PT ;  /* 0x00000004e8007c0c */ /* 0x000fe4000bf46270 */
[----:B-1----:R-:W-:-:S04]  /*fff0*/  @!P4 LEA R4, P3, R235, R11, 0x2 ;  /* 0x0000000beb04c211 */ /* 0x002fc800078610ff */
[----:B------:R-:W-:Y:S02]  /*10000*/  @!P4 LEA.HI.X R5, R235, R9, R13, 0x2, P3 ;  /* 0x00000009eb05c211 */ /* 0x000fe400018f140d */
[----:B------:R-:W-:Y:S02]  /*10010*/  ISETP.GE.AND P3, PT, R231, UR4, PT ;  /* 0x00000004e7007c0c */ /* 0x000fe4000bf66270 */
[C---:B--2---:R-:W-:Y:S01]  /*10020*/  @!P1 LEA R6, P5, R234.reuse, R11, 0x2 ;  /* 0x0000000bea069211 */ /* 0x044fe200078a10ff */
[----:B------:R1:W-:Y:S03]  /*10030*/  @!P4 ST.E.64 desc[UR40][R4.64], R112 ;  /* 0x000000700400c985 */ /* 0x0003e6000c101b28 */
[----:B------:R-:W-:Y:S02]  /*10040*/  @!P1 LEA.HI.X R7, R234, R9, R12, 0x2, P5 ;  /* 0x00000009ea079211 */ /* 0x000fe400028f140c */
[----:B------:R-:W-:-:S03]  /*10050*/  SHF.R.S32.HI R12, RZ, 0x1f, R233 ;  /* 0x0000001fff0c7819 */ /* 0x000fc600000114e9 */
[----:B------:R2:W-:Y:S01]  /*10060*/  @!P1 ST.E.64 desc[UR40][R6.64], R116 ;  /* 0x0000007406009985 */ /* 0x0005e2000c101b28 */
[----:B------:R-:W-:Y:S02]  /*10070*/  ISETP.GE.AND P1, PT, R230, UR4, PT ;  /* 0x00000004e6007c0c */ /* 0x000fe4000bf26270 */
[----:B-1----:R-:W-:-:S04]  /*10080*/  @!P0 LEA R4, P4, R233, R11, 0x2 ;  /* 0x0000000be9048211 */ /* 0x002fc800078810ff */
[----:B------:R-:W-:Y:S02]  /*10090*/  @!P0 LEA.HI.X R5, R233, R9, R12, 0x2, P4 ;  /* 0x00000009e9058211 */ /* 0x000fe400020f140c */
[-C--:B------:R-:W-:Y:S02]  /*100a0*/  @!P3 LEA R12, P4, R231, R11.reuse, 0x2 ;  /* 0x0000000be70cb211 */ /* 0x080fe400078810ff */
[C---:B--2---:R-:W-:Y:S01]  /*100b0*/  @!P2 LEA R6, P5, R232.reuse, R11, 0x2 ;  /* 0x0000000be806a211 */ /* 0x044fe200078a10ff */
[----:B------:R1:W-:Y:S01]  /*100c0*/  @!P0 ST.E.64 desc[UR40][R4.64], R120 ;  /* 0x0000007804008985 */ /* 0x0003e2000c101b28 */
[----:B------:R-:W-:Y:S02]  /*100d0*/  ISETP.GE.AND P0, PT, R229, UR4, PT ;  /* 0x00000004e5007c0c */ /* 0x000fe4000bf06270 */
[-C--:B------:R-:W-:Y:S02]  /*100e0*/  @!P2 LEA.HI.X R7, R232, R9.reuse, R15, 0x2, P5 ;  /* 0x00000009e807a211 */ /* 0x080fe400028f140f */
[----:B------:R-:W-:-:S02]  /*100f0*/  @!P3 LEA.HI.X R13, R231, R9, R14, 0x2, P4 ;  /* 0x00000009e70db211 */ /* 0x000fc400020f140e */
[----:B------:R-:W-:Y:S01]  /*10100*/  ISETP.GE.AND P4, PT, R228, UR4, PT ;  /* 0x00000004e4007c0c */ /* 0x000fe2000bf86270 */
[----:B------:R2:W-:Y:S01]  /*10110*/  @!P2 ST.E.64 desc[UR40][R6.64], R124 ;  /* 0x0000007c0600a985 */ /* 0x0005e2000c101b28 */
[----:B------:R-:W-:Y:S02]  /*10120*/  SHF.R.S32.HI R14, RZ, 0x1f, R230 ;  /* 0x0000001fff0e7819 */ /* 0x000fe400000114e6 */
[----:B------:R-:W-:Y:S01]  /*10130*/  ISETP.GE.AND P2, PT, R227, UR4, PT ;  /* 0x00000004e3007c0c */ /* 0x000fe2000bf46270 */
[----:B------:R3:W-:Y:S01]  /*10140*/  @!P3 ST.E.64 desc[UR40][R12.64], R128 ;  /* 0x000000800c00b985 */ /* 0x0007e2000c101b28 */
[----:B------:R-:W-:Y:S02]  /*10150*/  ISETP.GE.AND P3, PT, R226, UR4, PT ;  /* 0x00000004e2007c0c */ /* 0x000fe4000bf66270 */
[----:B-1----:R-:W-:-:S04]  /*10160*/  @!P1 LEA R4, P5, R230, R11, 0x2 ;  /* 0x0000000be6049211 */ /* 0x002fc800078a10ff */
[----:B------:R-:W-:Y:S02]  /*10170*/  @!P1 LEA.HI.X R5, R230, R9, R14, 0x2, P5 ;  /* 0x00000009e6059211 */ /* 0x000fe400028f140e */
[----:B------:R-:W-:Y:S02]  /*10180*/  SHF.R.S32.HI R14, RZ, 0x1f, R229 ;  /* 0x0000001fff0e7819 */ /* 0x000fe400000114e5 */
[CC--:B--2---:R-:W-:Y:S01]  /*10190*/  @!P0 LEA R6, P5, R229.reuse, R11.reuse, 0x2 ;  /* 0x0000000be5068211 */ /* 0x0c4fe200078a10ff */
[----:B------:R1:W-:Y:S01]  /*101a0*/  @!P1 ST.E.64 desc[UR40][R4.64], R132 ;  /* 0x0000008404009985 */ /* 0x0003e2000c101b28 */
[----:B---3--:R-:W-:Y:S02]  /*101b0*/  @!P4 LEA R12, P1, R228, R11, 0x2 ;  /* 0x0000000be40cc211 */ /* 0x008fe400078210ff */
[----:B------:R-:W-:Y:S02]  /*101c0*/  @!P0 LEA.HI.X R7, R229, R9, R14, 0x2, P5 ;  /* 0x00000009e5078211 */ /* 0x000fe400028f140e */
[----:B------:R-:W-:-:S03]  /*101d0*/  SHF.R.S32.HI R14, RZ, 0x1f, R228 ;  /* 0x0000001fff0e7819 */ /* 0x000fc600000114e4 */
[----:B------:R3:W-:Y:S01]  /*101e0*/  @!P0 ST.E.64 desc[UR40][R6.64], R136 ;  /* 0x0000008806008985 */ /* 0x0007e2000c101b28 */
[----:B------:R-:W-:Y:S02]  /*101f0*/  @!P4 LEA.HI.X R13, R228, R9, R14, 0x2, P1 ;  /* 0x00000009e40dc211 */ /* 0x000fe400008f140e */
[CC--:B------:R-:W-:Y:S02]  /*10200*/  @!P3 LEA R14, P1, R226.reuse, R11.reuse, 0x2 ;  /* 0x0000000be20eb211 */ /* 0x0c0fe400078210ff */
[C---:B-1----:R-:W-:Y:S01]  /*10210*/  @!P2 LEA R4, P5, R227.reuse, R11, 0x2 ;  /* 0x0000000be304a211 */ /* 0x042fe200078a10ff */
[----:B------:R3:W-:Y:S01]  /*10220*/  @!P4 ST.E.64 desc[UR40][R12.64], R140 ;  /* 0x0000008c0c00c985 */ /* 0x0007e2000c101b28 */
[-C--:B------:R-:W-:Y:S02]  /*10230*/  @!P3 LEA.HI.X R15, R226, R9.reuse, R20, 0x2, P1 ;  /* 0x00000009e20fb211 */ /* 0x080fe400008f1414 */
[----:B------:R-:W-:-:S05]  /*10240*/  @!P2 LEA.HI.X R5, R227, R9, R21, 0x2, P5 ;  /* 0x00000009e305a211 */ /* 0x000fca00028f1415 */
[----:B------:R3:W-:Y:S04]  /*10250*/  @!P2 ST.E.64 desc[UR40][R4.64], R144 ;  /* 0x000000900400a985 */ /* 0x0007e8000c101b28 */
[----:B------:R3:W-:Y:S02]  /*10260*/  @!P3 ST.E.64 desc[UR40][R14.64], R148 ;  /* 0x000000940e00b985 */ /* 0x0007e4000c101b28 */
.L_x_9596:
[----:B------:R-:W-:Y:S05]  /*10270*/  BSYNC B1 ;  /* 0x0000000000017941 */ /* 0x000fea0003800000 */
.L_x_9595:
[----:B------:R-:W-:-:S03]  /*10280*/  UMOV UR4, 0xffffffff ;  /* 0xffffffff00047882 */ /* 0x000fc60000000000 */
[----:B------:R-:W-:Y:S05]  /*10290*/  BRA.DIV UR4, `(.L_x_9597) ;  /* 0x000000a604447947 */ /* 0x000fea000b800000 */
[----:B------:R4:W0:Y:S04]  /*102a0*/  SHFL.IDX PT, R20, R8, 0x1, 0x1c1f ;  /* 0x003c1f0008147f89 */ /* 0x00082800000e0000 */
[----:B---3--:R4:W3:Y:S02]  /*102b0*/  SHFL.IDX PT, R14, R3, 0x1, 0x1c1f ;  /* 0x003c1f00030e7f89 */ /* 0x0088e400000e0000 */
.L_x_9814:
[----:B------:R-:W-:-:S13]  /*102c0*/  ISETP.GE.AND P0, PT, R10, R0, PT ;  /* 0x000000000a00720c */ /* 0x000fda0003f06270 */
[----:B------:R-:W-:Y:S05]  /*102d0*/  @P0 BRA `(.L_x_9593) ;  /* 0x0000001800f80947 */ /* 0x000fea0003800000 */
[----:B------:R-:W-:Y:S01]  /*102e0*/  ULDC UR4, c[0x0][0xac8] ;  /* 0x0002b20000047ab9 */ /* 0x000fe20000000800 */
[C---:B-1----:R-:W-:Y:S01]  /*102f0*/  VIADD R9, R225.reuse, 0x8 ;  /* 0x00000008e1097836 */ /* 0x042fe20000000000 */
[C---:B------:R-:W-:Y:S01]  /*10300*/  ISETP.GE.AND P2, PT, R225.reuse, UR4, PT ;  /* 0x00000004e1007c0c */ /* 0x040fe2000bf46270 */
[C---:B0---4-:R-:W-:Y:S02]  /*10310*/  VIADD R3, R225.reuse, 0x10 ;  /* 0x00000010e1037836 */ /* 0x051fe40000000000 */
[----:B------:R-:W-:Y:S01]  /*10320*/  VIADD R12, R225, 0x18 ;  /* 0x00000018e10c7836 */ /* 0x000fe20000000000 */
[----:B------:R-:W-:Y:S01]  /*10330*/  ISETP.GE.AND P3, PT, R9, UR4, PT ;  /* 0x0000000409007c0c */ /* 0x000fe2000bf66270 */
[----:B------:R-:W-:Y:S01]  /*10340*/  VIADD R8, R225, 0x20 ;  /* 0x00000020e1087836 */ /* 0x000fe20000000000 */
[----:B------:R-:W-:Y:S01]  /*10350*/  ISETP.GE.AND P1, PT, R3, UR4, PT ;  /* 0x0000000403007c0c */ /* 0x000fe2000bf26270 */
[C---:B------:R-:W-:Y:S01]  /*10360*/  VIADD R13, R225.reuse, 0x8 ;  /* 0x00000008e10d7836 */ /* 0x040fe20000000000 */
[----:B------:R-:W-:Y:S01]  /*10370*/  ISETP.GE.AND P0, PT, R12, UR4, PT ;  /* 0x000000040c007c0c */ /* 0x000fe2000bf06270 */
[----:B--2---:R-:W-:-:S02]  /*10380*/  VIADD R11, R225, 0x10 ;  /* 0x00000010e10b7836 */ /* 0x004fc40000000000 */
[----:B------:R-:W-:Y:S01]  /*10390*/  VIADD R15, R225, 0x58 ;  /* 0x00000058e10f7836 */ /* 0x000fe20000000000 */
[----:B------:R-:W-:Y:S01]  /*103a0*/  SHF.R.S32.HI R13, RZ, 0x1f, R13 ;  /* 0x0000001fff0d7819 */ /* 0x000fe2000001140d */
[----:B---3--:R-:W-:Y:S01]  /*103b0*/  @!P2 IMAD.MOV.U32 R4, RZ, RZ, R14 ;  /* 0x000000ffff04a224 */ /* 0x008fe200078e000e */
[----:B------:R-:W-:Y:S01]  /*103c0*/  SHF.R.S32.HI R11, RZ, 0x1f, R11 ;  /* 0x0000001fff0b7819 */ /* 0x000fe2000001140b */
[----:B------:R-:W-:Y:S02]  /*103d0*/  @!P2 IMAD.MOV.U32 R5, RZ, RZ, R20 ;  /* 0x000000ffff05a224 */ /* 0x000fe400078e0014 */
[----:B------:R-:W-:Y:S01]  /*103e0*/  @!P3 LEA R6, P4, R9, R14, 0x2 ;  /* 0x0000000e0906b211 */ /* 0x000fe200078810ff */
[C---:B------:R-:W-:Y:S02]  /*103f0*/  VIADD R24, R225.reuse, 0x68 ;  /* 0x00000068e1187836 */ /* 0x040fe40000000000 */
[----:B------:R-:W-:Y:S01]  /*10400*/  @!P2 IMAD.WIDE R4, R225, 0x4, R4 ;  /* 0x00000004e104a825 */ /* 0x000fe200078e0204 */
[----:B------:R-:W-:-:S03]  /*10410*/  @!P3 LEA.HI.X R7, R9, R20, R13, 0x2, P4 ;  /* 0x000000140907b211 */ /* 0x000fc600020f140d */
[C---:B------:R-:W-:Y:S01]  /*10420*/  VIADD R9, R225.reuse, 0x28 ;  /* 0x00000028e1097836 */ /* 0x040fe20000000000 */
[----:B------:R0:W-:Y:S01]  /*10430*/  @!P2 ST.E.64 desc[UR40][R4.64], R26 ;  /* 0x0000001a0400a985 */ /* 0x0001e2000c101b28 */
[----:B------:R-:W-:Y:S01]  /*10440*/  ISETP.GE.AND P2, PT, R8, UR4, PT ;  /* 0x0000000408007c0c */ /* 0x000fe2000bf46270 */
[----:B------:R-:W-:Y:S02]  /*10450*/  VIADD R13, R225, 0x18 ;  /* 0x00000018e10d7836 */ /* 0x000fe40000000000 */
[----:B------:R1:W-:Y:S01]  /*10460*/  @!P3 ST.E.64 desc[UR40][R6.64], R30 ;  /* 0x0000001e0600b985 */ /* 0x0003e2000c101b28 */
[----:B------:R-:W-:Y:S01]  /*10470*/  ISETP.GE.AND P3, PT, R9, UR4, PT ;  /* 0x0000000409007c0c */ /* 0x000fe2000bf66270 */
[C---:B------:R-:W-:Y:S01]  /*10480*/  VIADD R21, R225.reuse, 0x58 ;  /* 0x00000058e1157836 */ /* 0x040fe20000000000 */
[----:B------:R-:W-:Y:S01]  /*10490*/  SHF.R.S32.HI R13, RZ, 0x1f, R13 ;  /* 0x0000001fff0d7819 */ /* 0x000fe2000001140d */
[C---:B------:R-:W-:Y:S02]  /*104a0*/  VIADD R28, R225.reuse, 0x78 ;  /* 0x00000078e11c7836 */ /* 0x040fe40000000000 */
[C---:B------:R-:W-:Y:S01]  /*104b0*/  VIADD R25, R225.reuse, 0x68 ;  /* 0x00000068e1197836 */ /* 0x040fe20000000000 */
[----:B------:R-:W-:Y:S01]  /*104c0*/  SHF.R.S32.HI R21, RZ, 0x1f, R21 ;  /* 0x0000001fff157819 */ /* 0x000fe20000011415 */
[----:B------:R-:W-:Y:S01]  /*104d0*/  VIADD R29, R225, 0x78 ;  /* 0x00000078e11d7836 */ /* 0x000fe20000000000 */
[----:B0-----:R-:W-:-:S02]  /*104e0*/  @!P1 LEA R4, P5, R3, R14, 0x2 ;  /* 0x0000000e03049211 */ /* 0x001fc400078a10ff */
[----:B------:R-:W-:Y:S02]  /*104f0*/  SHF.R.S32.HI R25, RZ, 0x1f, R25 ;  /* 0x0000001fff197819 */ /* 0x000fe40000011419 */
[----:B------:R-:W-:Y:S01]  /*10500*/  @!P1 LEA.HI.X R5, R3, R20, R11, 0x2, P5 ;  /* 0x0000001403059211 */ /* 0x000fe200028f140b */
[C---:B------:R-:W-:Y:S01]  /*10510*/  VIADD R3, R225.reuse, 0x30 ;  /* 0x00000030e1037836 */ /* 0x040fe20000000000 */
[----:B-1----:R-:W-:Y:S01]  /*10520*/  @!P0 LEA R6, P4, R12, R14, 0x2 ;  /* 0x0000000e0c068211 */ /* 0x002fe200078810ff */
[----:B------:R-:W-:Y:S01]  /*10530*/  VIADD R11, R225, 0x20 ;  /* 0x00000020e10b7836 */ /* 0x000fe20000000000 */
[----:B------:R-:W-:Y:S01]  /*10540*/  SHF.R.S32.HI R29, RZ, 0x1f, R29 ;  /* 0x0000001fff1d7819 */ /* 0x000fe2000001141d */
[----:B------:R0:W-:Y:S01]  /*10550*/  @!P1 ST.E.64 desc[UR40][R4.64], R34 ;  /* 0x0000002204009985 */ /* 0x0001e2000c101b28 */
[----:B------:R-:W-:Y:S02]  /*10560*/  ISETP.GE.AND P1, PT, R3, UR4, PT ;  /* 0x0000000403007c0c */ /* 0x000fe4000bf26270 */
[----:B------:R-:W-:-:S02]  /*10570*/  SHF.R.S32.HI R11, RZ, 0x1f, R11 ;  /* 0x0000001fff0b7819 */ /* 0x000fc4000001140b */
[----:B------:R-:W-:Y:S01]  /*10580*/  @!P0 LEA.HI.X R7, R12, R20, R13, 0x2, P4 ;  /* 0x000000140c078211 */ /* 0x000fe200020f140d */
[C---:B------:R-:W-:Y:S02]  /*10590*/  VIADD R12, R225.reuse, 0x38 ;  /* 0x00000038e10c7836 */ /* 0x040fe40000000000 */
[----:B------:R-:W-:Y:S02]  /*105a0*/  VIADD R13, R225, 0x28 ;  /* 0x00000028e10d7836 */ /* 0x000fe40000000000 */
[----:B------:R1:W-:Y:S01]  /*105b0*/  @!P0 ST.E.64 desc[UR40][R6.64], R38 ;  /* 0x0000002606008985 */ /* 0x0003e2000c101b28 */
[----:B------:R-:W-:Y:S02]  /*105c0*/  ISETP.GE.AND P0, PT, R12, UR4, PT ;  /* 0x000000040c007c0c */ /* 0x000fe4000bf06270 */
[----:B------:R-:W-:Y:S02]  /*105d0*/  SHF.R.S32.HI R13, RZ, 0x1f, R13 ;  /* 0x0000001fff0d7819 */ /* 0x000fe4000001140d */
[----:B0-----:R-:W-:-:S04]  /*105e0*/  @!P2 LEA R4, P5, R8, R14, 0x2 ;  /* 0x0000000e0804a211 */ /* 0x001fc800078a10ff */
[----:B------:R-:W-:Y:S01]  /*105f0*/  @!P2 LEA.HI.X R5, R8, R20, R11, 0x2, P5 ;  /* 0x000000140805a211 */ /* 0x000fe200028f140b */
[C---:B------:R-:W-:Y:S02]  /*10600*/  VIADD R8, R225.reuse, 0x40 ;  /* 0x00000040e1087836 */ /* 0x040fe40000000000 */
[----:B------:R-:W-:Y:S02]  /*10610*/  VIADD R11, R225, 0x30 ;  /* 0x00000030e10b7836 */ /* 0x000fe40000000000 */
[----:B------:R0:W-:Y:S01]  /*10620*/  @!P2 ST.E.64 desc[UR40][R4.64], R42 ;  /* 0x0000002a0400a985 */ /* 0x0001e2000c101b28 */
[----:B-1----:R-:W-:Y:S02]  /*10630*/  @!P3 LEA R6, P4, R9, R14, 0x2 ;  /* 0x0000000e0906b211 */ /* 0x002fe400078810ff */
[----:B------:R-:W-:Y:S02]  /*10640*/  ISETP.GE.AND P2, PT, R8, UR4, PT ;  /* 0x0000000408007c0c */ /* 0x000fe4000bf46270 */
[----:B------:R-:W-:-:S02]  /*10650*/  SHF.R.S32.HI R11, RZ, 0x1f, R11 ;  /* 0x0000001fff0b7819 */ /* 0x000fc4000001140b */
[----:B------:R-:W-:Y:S01]  /*10660*/  @!P3 LEA.HI.X R7, R9, R20, R13, 0x2, P4 ;  /* 0x000000140907b211 */ /* 0x000fe200020f140d */
[C---:B------:R-:W-:Y:S02]  /*10670*/  VIADD R9, R225.reuse, 0x48 ;  /* 0x00000048e1097836 */ /* 0x040fe40000000000 */
[----:B------:R-:W-:Y:S02]  /*10680*/  VIADD R13, R225, 0x38 ;  /* 0x00000038e10d7836 */ /* 0x000fe40000000000 */
[----:B------:R1:W-:Y:S01]  /*10690*/  @!P3 ST.E.64 desc[UR40][R6.64], R46 ;  /* 0x0000002e0600b985 */ /* 0x0003e2000c101b28 */
[----:B------:R-:W-:Y:S02]  /*106a0*/  ISETP.GE.AND P3, PT, R9, UR4, PT ;  /* 0x0000000409007c0c */ /* 0x000fe4000bf66270 */
[----:B0-----:R-:W-:Y:S02]  /*106b0*/  @!P1 LEA R4, P5, R3, R14, 0x2 ;  /* 0x0000000e03049211 */ /* 0x001fe400078a10ff */
[----:B------:R-:W-:-:S02]  /*106c0*/  SHF.R.S32.HI R13, RZ, 0x1f, R13 ;  /* 0x0000001fff0d7819 */ /* 0x000fc4000001140d */
[----:B------:R-:W-:Y:S01]  /*106d0*/  @!P1 LEA.HI.X R5, R3, R20, R11, 0x2, P5 ;  /* 0x0000001403059211 */ /* 0x000fe200028f140b */
[C---:B------:R-:W-:Y:S02]  /*106e0*/  VIADD R3, R225.reuse, 0x50 ;  /* 0x00000050e1037836 */ /* 0x040fe40000000000 */
[----:B------:R-:W-:Y:S02]  /*106f0*/  VIADD R11, R225, 0x40 ;  /* 0x00000040e10b7836 */ /* 0x000fe40000000000 */
[----:B------:R0:W-:Y:S01]  /*10700*/  @!P1 ST.E.64 desc[UR40][R4.64], R50 ;  /* 0x0000003204009985 */ /* 0x0001e2000c101b28 */
[----:B------:R-:W-:Y:S02]  /*10710*/  ISETP.GE.AND P1, PT, R3, UR4, PT ;  /* 0x0000000403007c0c */ /* 0x000fe4000bf26270 */
[----:B-1----:R-:W-:Y:S02]  /*10720*/  @!P0 LEA R6, P4, R12, R14, 0x2 ;  /* 0x0000000e0c068211 */ /* 0x002fe400078810ff */
        /* <DEDUP_REMOVED lines=12> */
[----:B------:R-:W-:Y:S02]  /*107f0*/  SHF.R.S32.HI R11, RZ, 0x1f, R11 ;  /* 0x0000001fff0b7819 */ /* 0x000fe4000001140b */
[----:B-1----:R-:W-:Y:S02]  /*10800*/  @!P3 LEA R6, P4, R9, R14, 0x2 ;  /* 0x0000000e0906b211 */ /* 0x002fe400078810ff */
[----:B------:R-:W-:-:S02]  /*10810*/  ISETP.GE.AND P2, PT, R12, UR4, PT ;  /* 0x000000040c007c0c */ /* 0x000fc4000bf46270 */
[----:B------:R-:W-:Y:S02]  /*10820*/  SHF.R.S32.HI R8, RZ, 0x1f, R8 ;  /* 0x0000001fff087819 */ /* 0x000fe40000011408 */
[----:B------:R-:W-:Y:S02]  /*10830*/  @!P3 LEA.HI.X R7, R9, R20, R11, 0x2, P4 ;  /* 0x000000140907b211 */ /* 0x000fe400020f140b */
[----:B0-----:R-:W-:-:S03]  /*10840*/  @!P1 LEA R4, P5, R3, R14, 0x2 ;  /* 0x0000000e03049211 */ /* 0x001fc600078a10ff */
[----:B------:R0:W-:Y:S01]  /*10850*/  @!P3 ST.E.64 desc[UR40][R6.64], R62 ;  /* 0x0000003e0600b985 */ /* 0x0001e2000c101b28 */
[----:B------:R-:W-:Y:S02]  /*10860*/  ISETP.GE.AND P3, PT, R24, UR4, PT ;  /* 0x0000000418007c0c */ /* 0x000fe4000bf66270 */
[----:B------:R-:W-:Y:S01]  /*10870*/  @!P1 LEA.HI.X R5, R3, R20, R8, 0x2, P5 ;  /* 0x0000001403059211 */ /* 0x000fe200028f1408 */
[----:B------:R-:W-:Y:S01]  /*10880*/  VIADD R3, R225, 0x70 ;  /* 0x00000070e1037836 */ /* 0x000fe20000000000 */
[-C--:B------:R-:W-:Y:S02]  /*10890*/  @!P0 LEA R8, P4, R15, R14.reuse, 0x2 ;  /* 0x0000000e0f088211 */ /* 0x080fe400078810ff */
[C---:B------:R-:W-:Y:S01]  /*108a0*/  @!P2 LEA R10, P5, R12.reuse, R14, 0x2 ;  /* 0x0000000e0c0aa211 */ /* 0x040fe200078a10ff */
[----:B------:R1:W-:Y:S01]  /*108b0*/  @!P1 ST.E.64 desc[UR40][R4.64], R66 ;  /* 0x0000004204009985 */ /* 0x0003e2000c101b28 */
[----:B------:R-:W-:Y:S02]  /*108c0*/  ISETP.GE.AND P1, PT, R3, UR4, PT ;  /* 0x0000000403007c0c */ /* 0x000fe4000bf26270 */
[-C--:B------:R-:W-:Y:S01]  /*108d0*/  @!P0 LEA.HI.X R9, R15, R20.reuse, R21, 0x2, P4 ;  /* 0x000000140f098211 */ /* 0x080fe200020f1415 */
[C---:B------:R-:W-:Y:S01]  /*108e0*/  VIADD R21, R225.reuse, 0x80 ;  /* 0x00000080e1157836 */ /* 0x040fe20000000000 */
[----:B------:R-:W-:Y:S01]  /*108f0*/  @!P2 LEA.HI.X R11, R12, R20, R13, 0x2, P5 ;  /* 0x000000140c0ba211 */ /* 0x000fe200028f140d */
[----:B------:R-:W-:Y:S01]  /*10900*/  VIADD R15, R225, 0x70 ;  /* 0x00000070e10f7836 */ /* 0x000fe20000000000 */
[----:B------:R-:W-:Y:S01]  /*10910*/  @!P3 LEA R12, P4, R24, R14, 0x2 ;  /* 0x0000000e180cb211 */ /* 0x000fe200078810ff */
[----:B------:R2:W-:Y:S01]  /*10920*/  @!P0 ST.E.64 desc[UR40][R8.64], R70 ;  /* 0x0000004608008985 */ /* 0x0005e2000c101b28 */
[----:B------:R-:W-:-:S02]  /*10930*/  ISETP.GE.AND P0, PT, R28, UR4, PT ;  /* 0x000000041c007c0c */ /* 0x000fc4000bf06270 */
[----:B------:R-:W-:Y:S01]  /*10940*/  SHF.R.S32.HI R15, RZ, 0x1f, R15 ;  /* 0x0000001fff0f7819 */ /* 0x000fe2000001140f */
[----:B------:R3:W-:Y:S01]  /*10950*/  @!P2 ST.E.64 desc[UR40][R10.64], R74 ;  /* 0x0000004a0a00a985 */ /* 0x0007e2000c101b28 */
[----:B------:R-:W-:Y:S02]  /*10960*/  ISETP.GE.AND P2, PT, R21, UR4, PT ;  /* 0x0000000415007c0c */ /* 0x000fe4000bf46270 */
[----:B0-----:R-:W-:Y:S02]  /*10970*/  @!P1 LEA R6, P5, R3, R14, 0x2 ;  /* 0x0000000e03069211 */ /* 0x001fe400078a10ff */
[-C--:B------:R-:W-:Y:S01]  /*10980*/  @!P3 LEA.HI.X R13, R24, R20.reuse, R25, 0x2, P4 ;  /* 0x00000014180db211 */ /* 0x080fe200020f1419 */
[----:B------:R-:W-:Y:S01]  /*10990*/  VIADD R24, R225, 0x88 ;  /* 0x00000088e1187836 */ /* 0x000fe20000000000 */
[----:B------:R-:W-:Y:S01]  /*109a0*/  @!P1 LEA.HI.X R7, R3, R20, R15, 0x2, P5 ;  /* 0x0000001403079211 */ /* 0x000fe200028f140f */
[C---:B------:R-:W-:Y:S02]  /*109b0*/  VIADD R3, R225.reuse, 0x90 ;  /* 0x00000090e1037836 */ /* 0x040fe40000000000 */
[----:B------:R0:W-:Y:S01]  /*109c0*/  @!P3 ST.E.64 desc[UR40][R12.64], R78 ;  /* 0x0000004e0c00b985 */ /* 0x0001e2000c101b28 */
[C---:B------:R-:W-:Y:S01]  /*109d0*/  VIADD R25, R225.reuse, 0x80 ;  /* 0x00000080e1197836 */ /* 0x040fe20000000000 */
[----:B------:R-:W-:Y:S01]  /*109e0*/  ISETP.GE.AND P3, PT, R24, UR4, PT ;  /* 0x0000000418007c0c */ /* 0x000fe2000bf66270 */
[----:B------:R-:W-:Y:S01]  /*109f0*/  VIADD R15, R225, 0x98 ;  /* 0x00000098e10f7836 */ /* 0x000fe20000000000 */
[----:B------:R4:W-:Y:S01]  /*10a00*/  @!P1 ST.E.64 desc[UR40][R6.64], R82 ;  /* 0x0000005206009985 */ /* 0x0009e2000c101b28 */
[----:B-1----:R-:W-:-:S02]  /*10a10*/  @!P0 LEA R4, P4, R28, R14, 0x2 ;  /* 0x0000000e1c048211 */ /* 0x002fc400078810ff */
[----:B------:R-:W-:Y:S02]  /*10a20*/  ISETP.GE.AND P1, PT, R3, UR4, PT ;  /* 0x0000000403007c0c */ /* 0x000fe4000bf26270 */
[----:B------:R-:W-:Y:S02]  /*10a30*/  SHF.R.S32.HI R25, RZ, 0x1f, R25 ;  /* 0x0000001fff197819 */ /* 0x000fe40000011419 */
[C---:B--2---:R-:W-:Y:S02]  /*10a40*/  @!P2 LEA R8, P5, R21.reuse, R14, 0x2 ;  /* 0x0000000e1508a211 */ /* 0x044fe400078a10ff */
[-C--:B------:R-:W-:Y:S02]  /*10a50*/  @!P0 LEA.HI.X R5, R28, R20.reuse, R29, 0x2, P4 ;  /* 0x000000141c058211 */ /* 0x080fe400020f141d */
[----:B------:R-:W-:Y:S01]  /*10a60*/  @!P2 LEA.HI.X R9, R21, R20, R25, 0x2, P5 ;  /* 0x000000141509a211 */ /* 0x000fe200028f1419 */
[C---:B------:R-:W-:Y:S01]  /*10a70*/  VIADD R21, R225.reuse, 0x90 ;  /* 0x00000090e1157836 */ /* 0x040fe20000000000 */
[----:B---3--:R-:W-:Y:S01]  /*10a80*/  @!P3 LEA R10, P4, R24, R14, 0x2 ;  /* 0x0000000e180ab211 */ /* 0x008fe200078810ff */
[----:B------:R-:W-:Y:S01]  /*10a90*/  VIADD R25, R225, 0x88 ;  /* 0x00000088e1197836 */ /* 0x000fe20000000000 */
[----:B------:R1:W-:Y:S01]  /*10aa0*/  @!P0 ST.E.64 desc[UR40][R4.64], R86 ;  /* 0x0000005604008985 */ /* 0x0003e2000c101b28 */
[----:B------:R-:W-:-:S02]  /*10ab0*/  ISETP.GE.AND P0, PT, R15, UR4, PT ;  /* 0x000000040f007c0c */ /* 0x000fc4000bf06270 */
[----:B------:R-:W-:Y:S01]  /*10ac0*/  SHF.R.S32.HI R21, RZ, 0x1f, R21 ;  /* 0x0000001fff157819 */ /* 0x000fe20000011415 */
[----:B------:R2:W-:Y:S01]  /*10ad0*/  @!P2 ST.E.64 desc[UR40][R8.64], R90 ;  /* 0x0000005a0800a985 */ /* 0x0005e2000c101b28 */
[----:B------:R-:W-:Y:S02]  /*10ae0*/  SHF.R.S32.HI R25, RZ, 0x1f, R25 ;  /* 0x0000001fff197819 */ /* 0x000fe40000011419 */
[----:B0-----:R-:W-:Y:S02]  /*10af0*/  @!P1 LEA R12, P5, R3, R14, 0x2 ;  /* 0x0000000e030c9211 */ /* 0x001fe400078a10ff */
[----:B------:R-:W-:Y:S02]  /*10b00*/  ISETP.GE.AND P2, PT, R237, UR4, PT ;  /* 0x00000004ed007c0c */ /* 0x000fe4000bf46270 */
[-C--:B------:R-:W-:Y:S02]  /*10b10*/  @!P3 LEA.HI.X R11, R24, R20.reuse, R25, 0x2, P4 ;  /* 0x00000014180bb211 */ /* 0x080fe400020f1419 */
[----:B------:R-:W-:Y:S01]  /*10b20*/  @!P1 LEA.HI.X R13, R3, R20, R21, 0x2, P5 ;  /* 0x00000014030d9211 */ /* 0x000fe200028f1415 */
[----:B------:R-:W-:Y:S01]  /*10b30*/  VIADD R21, R225, 0x98 ;  /* 0x00000098e1157836 */ /* 0x000fe20000000000 */
[----:B------:R-:W-:Y:S01]  /*10b40*/  ISETP.GE.AND P4, PT, R236, UR4, PT ;  /* 0x00000004ec007c0c */ /* 0x000fe2000bf86270 */
[----:B------:R0:W-:Y:S01]  /*10b50*/  @!P3 ST.E.64 desc[UR40][R10.64], R94 ;  /* 0x0000005e0a00b985 */ /* 0x0001e2000c101b28 */
[----:B----4-:R-:W-:-:S02]  /*10b60*/  @!P0 LEA R6, P5, R15, R14, 0x2 ;  /* 0x0000000e0f068211 */ /* 0x010fc400078a10ff */
[----:B------:R-:W-:Y:S01]  /*10b70*/  SHF.R.S32.HI R21, RZ, 0x1f, R21 ;  /* 0x0000001fff157819 */ /* 0x000fe20000011415 */
[----:B------:R3:W-:Y:S01]  /*10b80*/  @!P1 ST.E.64 desc[UR40][R12.64], R98 ;  /* 0x000000620c009985 */ /* 0x0007e2000c101b28 */
[----:B------:R-:W-:Y:S02]  /*10b90*/  ISETP.GE.AND P3, PT, R235, UR4, PT ;  /* 0x00000004eb007c0c */ /* 0x000fe4000bf66270 */
[----:B------:R-:W-:Y:S02]  /*10ba0*/  SHF.R.S32.HI R3, RZ, 0x1f, R237 ;  /* 0x0000001fff037819 */ /* 0x000fe400000114ed */
[----:B-1----:R-:W-:Y:S02]  /*10bb0*/  @!P2 LEA R4, P1, R237, R14, 0x2 ;  /* 0x0000000eed04a211 */ /* 0x002fe400078210ff */
[-C--:B------:R-:W-:Y:S02]  /*10bc0*/  @!P0 LEA.HI.X R7, R15, R20.reuse, R21, 0x2, P5 ;  /* 0x000000140f078211 */ /* 0x080fe400028f1415 */
[----:B------:R-:W-:-:S02]  /*10bd0*/  @!P2 LEA.HI.X R5, R237, R20, R3, 0x2, P1 ;  /* 0x00000014ed05a211 */ /* 0x000fc400008f1403 */
[----:B------:R-:W-:Y:S01]  /*10be0*/  ISETP.GE.AND P1, PT, R234, UR4, PT ;  /* 0x00000004ea007c0c */ /* 0x000fe2000bf26270 */
[----:B------:R1:W-:Y:S01]  /*10bf0*/  @!P0 ST.E.64 desc[UR40][R6.64], R102 ;  /* 0x0000006606008985 */ /* 0x0003e2000c101b28 */
[-C--:B--2---:R-:W-:Y:S02]  /*10c00*/  @!P4 LEA R8, P0, R236, R14.reuse, 0x2 ;  /* 0x0000000eec08c211 */ /* 0x084fe400078010ff */
[----:B------:R-:W-:Y:S01]  /*10c10*/  SHF.R.S32.HI R15, RZ, 0x1f, R236 ;  /* 0x0000001fff0f7819 */ /* 0x000fe200000114ec */
[----:B------:R2:W-:Y:S01]  /*10c20*/  @!P2 ST.E.64 desc[UR40][R4.64], R106 ;  /* 0x0000006a0400a985 */ /* 0x0005e2000c101b28 */
[----:B------:R-:W-:Y:S02]  /*10c30*/  SHF.R.S32.HI R3, RZ, 0x1f, R235 ;  /* 0x0000001fff037819 */ /* 0x000fe400000114eb */
[----:B0-----:R-:W-:Y:S02]  /*10c40*/  @!P3 LEA R10, P5, R235, R14, 0x2 ;  /* 0x0000000eeb0ab211 */ /* 0x001fe400078a10ff */
[----:B------:R-:W-:-:S02]  /*10c50*/  ISETP.GE.AND P2, PT, R233, UR4, PT ;  /* 0x00000004e9007c0c */ /* 0x000fc4000bf46270 */
[-C--:B------:R-:W-:Y:S02]  /*10c60*/  @!P4 LEA.HI.X R9, R236, R20.reuse, R15, 0x2, P0 ;  /* 0x00000014ec09c211 */ /* 0x080fe400000f140f */
[----:B------:R-:W-:Y:S02]  /*10c70*/  ISETP.GE.AND P0, PT, R232, UR4, PT ;  /* 0x00000004e8007c0c */ /* 0x000fe4000bf06270 */
[----:B------:R-:W-:Y:S01]  /*10c80*/  @!P3 LEA.HI.X R11, R235, R20, R3, 0x2, P5 ;  /* 0x00000014eb0bb211 */ /* 0x000fe200028f1403 */
[----:B------:R0:W-:Y:S01]  /*10c90*/  @!P4 ST.E.64 desc[UR40][R8.64], R110 ;  /* 0x0000006e0800c985 */ /* 0x0001e2000c101b28 */
[----:B---3--:R-:W-:Y:S02]  /*10ca0*/  @!P1 LEA R12, P4, R234, R14, 0x2 ;  /* 0x0000000eea0c9211 */ /* 0x008fe400078810ff */
[----:B------:R-:W-:Y:S01]  /*10cb0*/  SHF.R.S32.HI R3, RZ, 0x1f, R234 ;  /* 0x0000001fff037819 */ /* 0x000fe200000114ea */
[----:B------:R3:W-:Y:S01]  /*10cc0*/  @!P3 ST.E.64 desc[UR40][R10.64], R114 ;  /* 0x000000720a00b985 */ /* 0x0007e2000c101b28 */
[----:B------:R-:W-:-:S02]  /*10cd0*/  ISETP.GE.AND P3, PT, R231, UR4, PT ;  /* 0x00000004e7007c0c */ /* 0x000fc4000bf66270 */
[----:B------:R-:W-:Y:S02]  /*10ce0*/  @!P1 LEA.HI.X R13, R234, R20, R3, 0x2, P4 ;  /* 0x00000014ea0d9211 */ /* 0x000fe400020f1403 */
[CC--:B-1----:R-:W-:Y:S02]  /*10cf0*/  @!P2 LEA R6, P5, R233.reuse, R14.reuse, 0x2 ;  /* 0x0000000ee906a211 */ /* 0x0c2fe400078a10ff */
[----:B------:R-:W-:Y:S01]  /*10d00*/  SHF.R.S32.HI R15, RZ, 0x1f, R233 ;  /* 0x0000001fff0f7819 */ /* 0x000fe200000114e9 */
[----:B------:R1:W-:Y:S01]  /*10d10*/  @!P1 ST.E.64 desc[UR40][R12.64], R118 ;  /* 0x000000760c009985 */ /* 0x0003e2000c101b28 */
[----:B--2---:R-:W-:Y:S02]  /*10d20*/  @!P0 LEA R4, P4, R232, R14, 0x2 ;  /* 0x0000000ee8048211 */ /* 0x004fe400078810ff */
[----:B------:R-:W-:Y:S02]  /*10d30*/  SHF.R.S32.HI R3, RZ, 0x1f, R232 ;  /* 0x0000001fff037819 */ /* 0x000fe400000114e8 */
[----:B------:R-:W-:-:S02]  /*10d40*/  @!P2 LEA.HI.X R7, R233, R20, R15, 0x2, P5 ;  /* 0x00000014e907a211 */ /* 0x000fc400028f140f */
[----:B------:R-:W-:Y:S02]  /*10d50*/  ISETP.GE.AND P1, PT, R230, UR4, PT ;  /* 0x00000004e6007c0c */ /* 0x000fe4000bf26270 */
[----:B------:R-:W-:Y:S01]  /*10d60*/  @!P0 LEA.HI.X R5, R232, R20, R3, 0x2, P4 ;  /* 0x00000014e8058211 */ /* 0x000fe200020f1403 */
[----:B------:R2:W-:Y:S01]  /*10d70*/  @!P2 ST.E.64 desc[UR40][R6.64], R122 ;  /* 0x0000007a0600a985 */ /* 0x0005e2000c101b28 */
[----:B------:R-:W-:Y:S02]  /*10d80*/  ISETP.GE.AND P4, PT, R229, UR4, PT ;  /* 0x00000004e5007c0c */ /* 0x000fe4000bf86270 */
[----:B------:R-:W-:Y:S01]  /*10d90*/  SHF.R.S32.HI R3, RZ, 0x1f, R231 ;  /* 0x0000001fff037819 */ /* 0x000fe200000114e7 */
[----:B------:R4:W-:Y:S01]  /*10da0*/  @!P0 ST.E.64 desc[UR40][R4.64], R126 ;  /* 0x0000007e04008985 */ /* 0x0009e2000c101b28 */
[----:B0-----:R-:W-:Y:S02]  /*10db0*/  @!P3 LEA R8, P5, R231, R14, 0x2 ;  /* 0x0000000ee708b211 */ /* 0x001fe400078a10ff */
[----:B------:R-:W-:-:S02]  /*10dc0*/  ISETP.GE.AND P2, PT, R228, UR4, PT ;  /* 0x00000004e4007c0c */ /* 0x000fc4000bf46270 */
[----:B------:R-:W-:Y:S02]  /*10dd0*/  ISETP.GE.AND P0, PT, R227, UR4, PT ;  /* 0x00000004e3007c0c */ /* 0x000fe4000bf06270 */
[----:B------:R-:W-:Y:S02]  /*10de0*/  @!P3 LEA.HI.X R9, R231, R20, R3, 0x2, P5 ;  /* 0x00000014e709b211 */ /* 0x000fe400028f1403 */
[----:B------:R-:W-:Y:S02]  /*10df0*/  SHF.R.S32.HI R3, RZ, 0x1f, R230 ;  /* 0x0000001fff037819 */ /* 0x000fe400000114e6 */
[-C--:B---3--:R-:W-:Y:S01]  /*10e00*/  @!P1 LEA R10, P5, R230, R14.reuse, 0x2 ;  /* 0x0000000ee60a9211 */ /* 0x088fe200078a10ff */
[----:B------:R4:W-:Y:S01]  /*10e10*/  @!P3 ST.E.64 desc[UR40][R8.64], R130 ;  /* 0x000000820800b985 */ /* 0x0009e2000c101b28 */
[----:B-1----:R-:W-:Y:S02]  /*10e20*/  @!P4 LEA R12, P3, R229, R14, 0x2 ;  /* 0x0000000ee50cc211 */ /* 0x002fe400078610ff */
[----:B------:R-:W-:-:S02]  /*10e30*/  SHF.R.S32.HI R21, RZ, 0x1f, R229 ;  /* 0x0000001fff157819 */ /* 0x000fc400000114e5 */
[----:B------:R-:W-:Y:S02]  /*10e40*/  @!P1 LEA.HI.X R11, R230, R20, R3, 0x2, P5 ;  /* 0x00000014e60b9211 */ /* 0x000fe400028f1403 */
[C---:B--2---:R-:W-:Y:S02]  /*10e50*/  @!P2 LEA R6, P5, R228.reuse, R14, 0x2 ;  /* 0x0000000ee406a211 */ /* 0x044fe400078a10ff */
[----:B------:R-:W-:Y:S01]  /*10e60*/  SHF.R.S32.HI R15, RZ, 0x1f, R228 ;  /* 0x0000001fff0f7819 */ /* 0x000fe200000114e4 */
[----:B------:R4:W-:Y:S01]  /*10e70*/  @!P1 ST.E.64 desc[UR40][R10.64], R134 ;  /* 0x000000860a009985 */ /* 0x0009e2000c101b28 */
[----:B------:R-:W-:Y:S02]  /*10e80*/  @!P4 LEA.HI.X R13, R229, R20, R21, 0x2, P3 ;  /* 0x00000014e50dc211 */ /* 0x000fe400018f1415 */
[----:B------:R-:W-:Y:S02]  /*10e90*/  SHF.R.S32.HI R3, RZ, 0x1f, R227 ;  /* 0x0000001fff037819 */ /* 0x000fe400000114e3 */
[----:B------:R-:W-:Y:S01]  /*10ea0*/  @!P0 LEA R24, P3, R227, R14, 0x2 ;  /* 0x0000000ee3188211 */ /* 0x000fe200078610ff */
[----:B------:R4:W-:Y:S01]  /*10eb0*/  @!P4 ST.E.64 desc[UR40][R12.64], R138 ;  /* 0x0000008a0c00c985 */ /* 0x0009e2000c101b28 */
[----:B------:R-:W-:-:S02]  /*10ec0*/  @!P2 LEA.HI.X R7, R228, R20, R15, 0x2, P5 ;  /* 0x00000014e407a211 */ /* 0x000fc400028f140f */
[----:B------:R-:W-:-:S03]  /*10ed0*/  @!P0 LEA.HI.X R25, R227, R20, R3, 0x2, P3 ;  /* 0x00000014e3198211 */ /* 0x000fc600018f1403 */
[----:B------:R4:W-:Y:S04]  /*10ee0*/  @!P2 ST.E.64 desc[UR40][R6.64], R142 ;  /* 0x0000008e0600a985 */ /* 0x0009e8000c101b28 */
[----:B------:R4:W-:Y:S01]  /*10ef0*/  @!P0 ST.E.64 desc[UR40][R24.64], R146 ;  /* 0x0000009218008985 */ /* 0x0009e2000c101b28 */
[----:B------:R-:W-:-:S13]  /*10f00*/  ISETP.GE.AND P0, PT, R226, UR4, PT ;  /* 0x00000004e2007c0c */ /* 0x000fda000bf06270 */
[----:B----4-:R-:W-:Y:S05]  /*10f10*/  @P0 BRA `(.L_x_9593) ;  /* 0x0000000c00e80947 */ /* 0x010fea0003800000 */
[----:B------:R-:W-:Y:S02]  /*10f20*/  SHF.R.S32.HI R3, RZ, 0x1f, R226 ;  /* 0x0000001fff037819 */ /* 0x000fe400000114e2 */
[----:B------:R-:W-:-:S04]  /*10f30*/  LEA R14, P0, R226, R14, 0x2 ;  /* 0x0000000ee20e7211 */ /* 0x000fc800078010ff */
[----:B------:R-:W-:-:S05]  /*10f40*/  LEA.HI.X R15, R226, R20, R3, 0x2, P0 ;  /* 0x00000014e20f7211 */ /* 0x000fca00000f1403 */
[----:B------:R0:W-:Y:S01]  /*10f50*/  ST.E.64 desc[UR40][R14.64], R150 ;  /* 0x000000960e007985 */ /* 0x0001e2000c101b28 */
[----:B------:R-:W-:Y:S05]  /*10f60*/  BRA `(.L_x_9593) ;  /* 0x0000000c00d47947 */ /* 0x000fea0003800000 */
.L_x_9580:
        /* <DEDUP_REMOVED lines=16> */
[----:B------:R-:W3:-:S12]  /*11070*/  S2R R0, SR_TID.X ;  /* 0x0000000000007919 */ /* 0x000ed80000002100 */
[----:B------:R-:W4:Y:S01]  /*11080*/  @!P2 LDC R216, c[0x0][0xad4] ;  /* 0x0002b500ffd8ab82 */ /* 0x000f220000000800 */
[----:B---3--:R-:W-:Y:S01]  /*11090*/  VIADD R28, R0, 0xffffff80 ;  /* 0xffffff80001c7836 */ /* 0x008fe20000000000 */
[----:B----4-:R-:W-:-:S04]  /*110a0*/  ISETP.GT.AND P2, PT, R216, 0x1, PT ;  /* 0x00000001d800780c */ /* 0x010fc80003f44270 */
[----:B------:R-:W-:Y:S01]  /*110b0*/  ISETP.GT.AND P3, PT, R28, 0x7f, PT ;  /* 0x0000007f1c00780c */ /* 0x000fe20003f64270 */
[----:B--2---:R-:W-:-:S12]  /*110c0*/  @P1 BRA `(.L_x_9598) ;  /* 0x0000000000101947 */ /* 0x004fd80003800000 */
[----:B------:R-:W-:Y:S05]  /*110d0*/  @!P0 BRA `(.L_x_9598) ;  /* 0x00000000000c8947 */ /* 0x000fea0003800000 */
[----:B------:R-:W2:Y:S04]  /*110e0*/  LDG.E R7, desc[UR40][R4.64] ;  /* 0x0000002804077981 */ /* 0x000ea8000c1e1900 */
[----:B-----5:R-:W2:Y:S02]  /*110f0*/  LDG.E R20, desc[UR40][R4.64+0x4] ;  /* 0x0000042804147981 */ /* 0x020ea4000c1e1900 */
[----:B--2---:R-:W-:-:S07]  /*11100*/  IMAD.IADD R20, R20, 0x1, -R7 ;  /* 0x0000000114147824 */ /* 0x004fce00078e0a07 */
.L_x_9598:
[----:B------:R-:W2:Y:S01]  /*11110*/  LDL.LU R0, [R1+0x4c] ;  /* 0x00004c0001007983 */ /* 0x000ea20000300800 */
[----:B------:R-:W-:Y:S01]  /*11120*/  BSSY B1, `(.L_x_9599) ;  /* 0x0000037000017945 */ /* 0x000fe20003800000 */
[----:B------:R-:W-:Y:S02]  /*11130*/  SEL R217, R217, RZ, !P0 ;  /* 0x000000ffd9d97207 */ /* 0x000fe40004000000 */
[----:B-----5:R-:W-:Y:S02]  /*11140*/  SHF.R.S32.HI R26, RZ, 0x1f, R3 ;  /* 0x0000001fff1a7819 */ /* 0x020fe40000011403 */
[----:B--2---:R-:W-:Y:S01]  /*11150*/  SEL R27, R0, RZ, !P0 ;  /* 0x000000ff001b7207 */ /* 0x004fe20004000000 */
[----:B------:R-:W-:Y:S06]  /*11160*/  @P3 BRA `(.L_x_9600) ;  /* 0x0000000000c83947 */ /* 0x000fec0003800000 */
[----:B------:R-:W2:Y:S01]  /*11170*/  S2R R5, SR_TID.X ;  /* 0x0000000000057919 */ /* 0x000ea20000002100 */
[----:B------:R-:W3:Y:S02]  /*11180*/  LDC R31, c[0x0][0xbe8] ;  /* 0x0002fa00ff1f7b82 */ /* 0x000ee40000000800 */
[----:B---3--:R-:W-:Y:S02]  /*11190*/  IMAD R4, R20, R31, RZ ;  /* 0x0000001f14047224 */ /* 0x008fe400078e02ff */
[----:B--2---:R-:W-:-:S04]  /*111a0*/  IMAD R0, R222, 0x80, R5 ;  /* 0x00000080de007824 */ /* 0x004fc800078e0205 */
[----:B------:R-:W-:-:S05]  /*111b0*/  VIADD R29, R0, 0xffffff80 ;  /* 0xffffff80001d7836 */ /* 0x000fca0000000000 */
[----:B------:R-:W-:-:S13]  /*111c0*/  ISETP.GE.AND P0, PT, R29, R4, PT ;  /* 0x000000041d00720c */ /* 0x000fda0003f06270 */
[----:B------:R-:W-:Y:S05]  /*111d0*/  @P0 BRA `(.L_x_9600) ;  /* 0x0000000000ac0947 */ /* 0x000fea0003800000 */
[----:B------:R-:W-:Y:S01]  /*111e0*/  IMAD.MOV.U32 R24, RZ, RZ, 0x9b8 ;  /* 0x000009b8ff187424 */ /* 0x000fe200078e00ff */
[----:B------:R-:W-:Y:S01]  /*111f0*/  ISETP.GT.AND P0, PT, R216, 0x1, PT ;  /* 0x00000001d800780c */ /* 0x000fe20003f04270 */
[----:B------:R-:W2:Y:S01]  /*11200*/  LDC.64 R4, c[0x0][0xba8] ;  /* 0x0002ea00ff047b82 */ /* 0x000ea20000000a00 */
        /* <DEDUP_REMOVED lines=8> */
[----:B------:R-:W1:Y:S08]  /*11290*/  @P1 LDC R0, c[0x0][0xbec] ;  /* 0x0002fb00ff001b82 */ /* 0x000e700000000800 */
[----:B------:R-:W5:Y:S01]  /*112a0*/  @P1 LDC R33, c[0x0][0xbf0] ;  /* 0x0002fc00ff211b82 */ /* 0x000f620000000800 */
[----:B---3--:R-:W-:-:S07]  /*112b0*/  IMAD R13, R13, R217, RZ ;  /* 0x000000d90d0d7224 */ /* 0x008fce00078e02ff */
[----:B--2---:R-:W2:Y:S01]  /*112c0*/  @!P0 LDC R4, c[0x0][0xb50] ;  /* 0x0002d400ff048b82 */ /* 0x004ea20000000800 */
[----:B------:R-:W-:-:S04]  /*112d0*/  IMAD.WIDE.U32 R10, R12, R217, RZ ;  /* 0x000000d90c0a7225 */ /* 0x000fc800078e00ff */
[----:B------:R-:W-:Y:S02]  /*112e0*/  IMAD R13, R12, R27, R13 ;  /* 0x0000001b0c0d7224 */ /* 0x000fe400078e020d */
[----:B-1----:R-:W-:Y:S01]  /*112f0*/  @P1 IMAD.HI.U32 R0, R29, R0, RZ ;  /* 0x000000001d001227 */ /* 0x002fe200078e00ff */
[----:B------:R-:W1:Y:S03]  /*11300*/  @!P0 LDC R5, c[0x0][0xb54] ;  /* 0x0002d500ff058b82 */ /* 0x000e660000000800 */
        /* <DEDUP_REMOVED lines=15> */
[----:B0-----:R-:W-:Y:S01]  /*11400*/  IMAD R0, R7, R11, RZ ;  /* 0x0000000b07007224 */ /* 0x001fe200078e02ff */
[----:B------:R-:W-:-:S05]  /*11410*/  SHF.R.S32.HI R13, RZ, 0x1f, R11 ;  /* 0x0000001fff0d7819 */ /* 0x000fca000001140b */
[C---:B------:R-:W-:Y:S02]  /*11420*/  IMAD R13, R6.reuse, R13, R0 ;  /* 0x0000000d060d7224 */ /* 0x040fe400078e0200 */
[----:B------:R-:W-:-:S04]  /*11430*/  IMAD.WIDE.U32 R6, R6, R11, R8 ;  /* 0x0000000b06067225 */ /* 0x000fc800078e0008 */
[----:B------:R-:W-:Y:S01]  /*11440*/  IMAD.IADD R0, R7, 0x1, R13 ;  /* 0x0000000107007824 */ /* 0x000fe200078e020d */
[----:B--2---:R-:W-:Y:S01]  /*11450*/  LEA R4, P0, R6, R4, 0x2 ;  /* 0x0000000406047211 */ /* 0x004fe200078010ff */
[----:B------:R-:W-:-:S03]  /*11460*/  IMAD.MOV.U32 R7, RZ, RZ, -0x800000 ;  /* 0xff800000ff077424 */ /* 0x000fc600078e00ff */
[----:B-1----:R-:W-:-:S05]  /*11470*/  LEA.HI.X R5, R6, R5, R0, 0x2, P0 ;  /* 0x0000000506057211 */ /* 0x002fca00000f1400 */
[----:B------:R2:W-:Y:S04]  /*11480*/  STG.E desc[UR40][R4.64], R7 ;  /* 0x0000000704007986 */ /* 0x0005e8000c101928 */
.L_x_9600:
[----:B------:R-:W-:Y:S05]  /*11490*/  BSYNC B1 ;  /* 0x0000000000017941 */ /* 0x000fea0003800000 */
.L_x_9599:
[----:B------:R-:W-:Y:S05]  /*114a0*/  @P2 BRA `(.L_x_9593) ;  /* 0x0000000800842947 */ /* 0x000fea0003800000 */
[----:B------:R-:W3:Y:S01]  /*114b0*/  LDC R21, c[0x0][0xbe8] ;  /* 0x0002fa00ff157b82 */ /* 0x000ee20000000800 */
[----:B--2---:R-:W-:Y:S01]  /*114c0*/  SHF.R.S32.HI R5, RZ, 0x1f, R28 ;  /* 0x0000001fff057819 */ /* 0x004fe2000001141c */
[----:B------:R-:W-:Y:S02]  /*114d0*/  ULDC.64 UR4, c[0x0][0xaa0] ;  /* 0x0002a80000047ab9 */ /* 0x000fe40000000a00 */
[----:B------:R-:W-:Y:S01]  /*114e0*/  IMAD R0, R26, UR4, RZ ;  /* 0x000000041a007c24 */ /* 0x000fe2000f8e02ff */
[----:B------:R-:W-:Y:S01]  /*114f0*/  LEA.HI R8, R5, R28, RZ, 0x3 ;  /* 0x0000001c05087211 */ /* 0x000fe200078f18ff */
[----:B------:R-:W-:-:S03]  /*11500*/  IMAD.WIDE.U32 R4, R3, UR4, RZ ;  /* 0x0000000403047c25 */ /* 0x000fc6000f8e00ff */
[----:B------:R-:W-:Y:S01]  /*11510*/  LOP3.LUT R9, R8, 0xfffffff8, RZ, 0xc0, !PT ;  /* 0xfffffff808097812 */ /* 0x000fe200078ec0ff */
[----:B------:R-:W-:Y:S01]  /*11520*/  IMAD R7, R3, UR5, R0 ;  /* 0x0000000503077c24 */ /* 0x000fe2000f8e0200 */
[----:B------:R-:W-:Y:S01]  /*11530*/  SHF.R.S32.HI R8, RZ, 0x3, R8 ;  /* 0x00000003ff087819 */ /* 0x000fe20000011408 */
[----:B------:R-:W-:Y:S02]  /*11540*/  ULDC.64 UR4, c[0x0][0xae8] ;  /* 0x0002ba0000047ab9 */ /* 0x000fe40000000a00 */
[----:B------:R-:W-:Y:S02]  /*11550*/  IMAD.IADD R3, R28, 0x1, -R9 ;  /* 0x000000011c037824 */ /* 0x000fe400078e0a09 */
[----:B------:R-:W-:Y:S02]  /*11560*/  IMAD.IADD R5, R5, 0x1, R7 ;  /* 0x0000000105057824 */ /* 0x000fe400078e0207 */
[----:B------:R-:W-:Y:S02]  /*11570*/  IMAD R3, R3, 0x20, R8 ;  /* 0x0000002003037824 */ /* 0x000fe400078e0208 */
[----:B------:R-:W-:Y:S01]  /*11580*/  IMAD.WIDE.U32 R4, R215, UR4, R4 ;  /* 0x00000004d7047c25 */ /* 0x000fe2000f8e0004 */
[----:B---3--:R-:W-:-:S03]  /*11590*/  ISETP.NE.AND P0, PT, R21, 0x1, PT ;  /* 0x000000011500780c */ /* 0x008fc60003f05270 */
[----:B------:R-:W-:Y:S02]  /*115a0*/  IMAD R9, R222, 0x80, R3 ;  /* 0x00000080de097824 */ /* 0x000fe400078e0203 */
[----:B------:R-:W-:Y:S01]  /*115b0*/  IMAD R5, R215, UR5, R5 ;  /* 0x00000005d7057c24 */ /* 0x000fe2000f8e0205 */
[----:B------:R-:W-:Y:S01]  /*115c0*/  ULDC.64 UR4, c[0x0][0xaf0] ;  /* 0x0002bc0000047ab9 */ /* 0x000fe20000000a00 */
[----:B------:R-:W-:Y:S02]  /*115d0*/  IMAD.MOV.U32 R3, RZ, RZ, R9 ;  /* 0x000000ffff037224 */ /* 0x000fe400078e0009 */
[----:B------:R-:W-:-:S04]  /*115e0*/  IMAD.WIDE.U32 R4, R217, UR4, R4 ;  /* 0x00000004d9047c25 */ /* 0x000fc8000f8e0004 */
[----:B------:R-:W2:Y:S08]  /*115f0*/  @P0 LDC R6, c[0x0][0xbec] ;  /* 0x0002fb00ff060b82 */ /* 0x000eb00000000800 */
[----:B------:R-:W3:Y:S01]  /*11600*/  @P0 LDC R11, c[0x0][0xbf0] ;  /* 0x0002fc00ff0b0b82 */ /* 0x000ee20000000800 */
[----:B--2---:R-:W-:-:S04]  /*11610*/  @P0 IMAD.HI.U32 R0, R9, R6, RZ ;  /* 0x0000000609000227 */ /* 0x004fc800078e00ff */
[----:B------:R-:W-:Y:S01]  /*11620*/  IMAD R6, R27, UR4, RZ ;  /* 0x000000041b067c24 */ /* 0x000fe2000f8e02ff */
[----:B---3--:R-:W-:-:S03]  /*11630*/  @P0 SHF.R.U32.HI R3, RZ, R11, R0 ;  /* 0x0000000bff030219 */ /* 0x008fc60000011600 */
[----:B------:R-:W-:Y:S01]  /*11640*/  IMAD R7, R217, UR5, R6 ;  /* 0x00000005d9077c24 */ /* 0x000fe2000f8e0206 */
[----:B------:R-:W-:Y:S01]  /*11650*/  ULDC.64 UR4, c[0x0][0xae0] ;  /* 0x0002b80000047ab9 */ /* 0x000fe20000000a00 */
[--C-:B------:R-:W-:Y:S01]  /*11660*/  SHF.R.S32.HI R0, RZ, 0x1f, R3.reuse ;  /* 0x0000001fff007819 */ /* 0x100fe20000011403 */
[----:B------:R-:W-:Y:S02]  /*11670*/  IMAD.MOV R6, RZ, RZ, -R3 ;  /* 0x000000ffff067224 */ /* 0x000fe400078e0a03 */
[----:B------:R-:W-:Y:S02]  /*11680*/  IMAD.IADD R5, R5, 0x1, R7 ;  /* 0x0000000105057824 */ /* 0x000fe400078e0207 */
        /* <DEDUP_REMOVED lines=11> */
[----:B------:R-:W-:Y:S02]  /*11740*/  VIADD R9, R203, 0xc0 ;  /* 0x000000c0cb097836 */ /* 0x000fe40000000000 */
[----:B------:R-:W-:Y:S01]  /*11750*/  IMAD.IADD R5, R5, 0x1, R3 ;  /* 0x0000000105057824 */ /* 0x000fe200078e0203 */
[C---:B------:R-:W-:Y:S01]  /*11760*/  LEA R3, P0, R4.reuse, UR4, 0x1 ;  /* 0x0000000404037c11 */ /* 0x040fe2000f8008ff */
[----:B------:R-:W-:Y:S01]  /*11770*/  UMOV UR4, 0xffffffff ;  /* 0xffffffff00047882 */ /* 0x000fe20000000000 */
[----:B------:R-:W-:Y:S02]  /*11780*/  SHF.R.S32.HI R6, RZ, 0x1f, R9 ;  /* 0x0000001fff067819 */ /* 0x000fe40000011409 */
[----:B------:R-:W-:Y:S01]  /*11790*/  LEA.HI.X R4, R4, UR5, R5, 0x1, P0 ;  /* 0x0000000504047c11 */ /* 0x000fe200080f0c05 */
[----:B------:R-:W-:Y:S08]  /*117a0*/  BRA.DIV UR4, `(.L_x_9601) ;  /* 0x0000009204487947 */ /* 0x000ff0000b800000 */
[----:B------:R2:W3:Y:S04]  /*117b0*/  SHFL.IDX PT, R0, R4, RZ, 0x181f ;  /* 0x00181fff04007589 */ /* 0x0004e800000e0000 */
[----:B------:R2:W4:Y:S02]  /*117c0*/  SHFL.IDX PT, R14, R3, RZ, 0x181f ;  /* 0x00181fff030e7589 */ /* 0x00052400000e0000 */
.L_x_9817:
[----:B------:R-:W-:Y:S01]  /*117d0*/  IMAD R20, R20, R21, RZ ;  /* 0x0000001514147224 */ /* 0x000fe200078e02ff */
[----:B------:R-:W-:Y:S01]  /*117e0*/  BSSY B1, `(.L_x_9602) ;  /* 0x0000018000017945 */ /* 0x000fe20003800000 */
[----:B------:R-:W-:-:S05]  /*117f0*/  IMAD R7, R222, 0x80, R8 ;  /* 0x00000080de077824 */ /* 0x000fca00078e0208 */
        /* <DEDUP_REMOVED lines=8> */
[----:B------:R-:W-:-:S05]  /*11880*/  SHF.R.S32.HI R15, RZ, 0x1f, R214 ;  /* 0x0000001fff0f7819 */ /* 0x000fca00000114d6 */
[CC--:B----4-:R-:W-:Y:S02]  /*11890*/  @!P3 LEA R10, P5, R203.reuse, R14.reuse, 0x1 ;  /* 0x0000000ecb0ab211 */ /* 0x0d0fe400078a08ff */
[C---:B------:R-:W-:Y:S02]  /*118a0*/  @!P2 LEA R12, P4, R214.reuse, R14, 0x1 ;  /* 0x0000000ed60ca211 */ /* 0x040fe400078808ff */
[----:B---3--:R-:W-:Y:S02]  /*118b0*/  @!P3 LEA.HI.X R11, R203, R0, R5, 0x1, P5 ;  /* 0x00000000cb0bb211 */ /* 0x008fe400028f0c05 */
[----:B------:R-:W-:Y:S02]  /*118c0*/  SHF.R.S32.HI R5, RZ, 0x1f, R213 ;  /* 0x0000001fff057819 */ /* 0x000fe400000114d5 */
[----:B------:R-:W-:Y:S01]  /*118d0*/  @!P1 LEA R24, P5, R213, R14, 0x1 ;  /* 0x0000000ed5189211 */ /* 0x000fe200078a08ff */
[----:B------:R3:W-:Y:S01]  /*118e0*/  @!P3 ST.E.128 desc[UR40][R10.64], RZ ;  /* 0x000000ff0a00b985 */ /* 0x0007e2000c101d28 */
[----:B------:R-:W-:-:S02]  /*118f0*/  @!P2 LEA.HI.X R13, R214, R0, R15, 0x1, P4 ;  /* 0x00000000d60da211 */ /* 0x000fc400020f0c0f */
[----:B------:R-:W-:Y:S02]  /*11900*/  @!P0 LEA R14, P4, R9, R14, 0x1 ;  /* 0x0000000e090e8211 */ /* 0x000fe400078808ff */
[-C--:B------:R-:W-:Y:S01]  /*11910*/  @!P1 LEA.HI.X R25, R213, R0.reuse, R5, 0x1, P5 ;  /* 0x00000000d5199211 */ /* 0x080fe200028f0c05 */
[----:B------:R3:W-:Y:S01]  /*11920*/  @!P2 ST.E.128 desc[UR40][R12.64], RZ ;  /* 0x000000ff0c00a985 */ /* 0x0007e2000c101d28 */
[----:B------:R-:W-:-:S03]  /*11930*/  @!P0 LEA.HI.X R15, R9, R0, R6, 0x1, P4 ;  /* 0x00000000090f8211 */ /* 0x000fc600020f0c06 */
[----:B------:R3:W-:Y:S04]  /*11940*/  @!P1 ST.E.128 desc[UR40][R24.64], RZ ;  /* 0x000000ff18009985 */ /* 0x0007e8000c101d28 */
[----:B------:R3:W-:Y:S02]  /*11950*/  @!P0 ST.E.128 desc[UR40][R14.64], RZ ;  /* 0x000000ff0e008985 */ /* 0x0007e4000c101d28 */
.L_x_9603:
[----:B------:R-:W-:Y:S05]  /*11960*/  BSYNC B1 ;  /* 0x0000000000017941 */ /* 0x000fea0003800000 */
.L_x_9602:
[----:B------:R-:W-:-:S03]  /*11970*/  UMOV UR4, 0xffffffff ;  /* 0xffffffff00047882 */ /* 0x000fc60000000000 */
[----:B------:R-:W-:Y:S05]  /*11980*/  BRA.DIV UR4, `(.L_x_9604) ;  /* 0x0000009204047947 */ /* 0x000fea000b800000 */
[----:B---3--:R3:W0:Y:S04]  /*11990*/  SHFL.IDX PT, R0, R4, 0x1, 0x181f ;  /* 0x00381f0004007f89 */ /* 0x00862800000e0000 */
[----:B----4-:R3:W4:Y:S02]  /*119a0*/  SHFL.IDX PT, R14, R3, 0x1, 0x181f ;  /* 0x00381f00030e7f89 */ /* 0x01072400000e0000 */
.L_x_9821:
        /* <DEDUP_REMOVED lines=13> */
[----:B0-----:R-:W-:Y:S02]  /*11a80*/  @!P3 LEA.HI.X R11, R203, R0, R8, 0x1, P5 ;  /* 0x00000000cb0bb211 */ /* 0x001fe400028f0c08 */
        /* <DEDUP_REMOVED lines=10> */
.L_x_9606:
[----:B------:R-:W-:Y:S05]  /*11b30*/  BSYNC B1 ;  /* 0x0000000000017941 */ /* 0x000fea0003800000 */
.L_x_9605:
[----:B------:R-:W-:-:S03]  /*11b40*/  UMOV UR4, 0xffffffff ;  /* 0xffffffff00047882 */ /* 0x000fc60000000000 */
[----:B------:R-:W-:Y:S05]  /*11b50*/  BRA.DIV UR4, `(.L_x_9607) ;  /* 0x0000008e04d87947 */ /* 0x000fea000b800000 */
[----:B0-----:R0:W0:Y:S04]  /*11b60*/  SHFL.IDX PT, R0, R4, 0x2, 0x181f ;  /* 0x00581f0004007f89 */ /* 0x00102800000e0000 */
[----:B----4-:R4:W0:Y:S02]  /*11b70*/  SHFL.IDX PT, R14, R3, 0x2, 0x181f ;  /* 0x00581f00030e7f89 */ /* 0x01082400000e0000 */
.L_x_9825:
        /* <DEDUP_REMOVED lines=11> */
[CC--:B0-----:R-:W-:Y:S02]  /*11c30*/  @!P3 LEA R10, P5, R203.reuse, R14.reuse, 0x1 ;  /* 0x0000000ecb0ab211 */ /* 0x0c1fe400078a08ff */
[C---:B------:R-:W-:Y:S02]  /*11c40*/  @!P2 LEA R12, P4, R214.reuse, R14, 0x1 ;  /* 0x0000000ed60ca211 */ /* 0x040fe400078808ff */
[----:B------:R-:W-:Y:S02]  /*11c50*/  @!P3 LEA.HI.X R11, R203, R0, R8, 0x1, P5 ;  /* 0x00000000cb0bb211 */ /* 0x000fe400028f0c08 */
        /* <DEDUP_REMOVED lines=10> */
.L_x_9609:
[----:B------:R-:W-:Y:S05]  /*11d00*/  BSYNC B1 ;  /* 0x0000000000017941 */ /* 0x000fea0003800000 */
.L_x_9608:
[----:B------:R-:W-:-:S03]  /*11d10*/  UMOV UR4, 0xffffffff ;  /* 0xffffffff00047882 */ /* 0x000fc60000000000 */
[----:B------:R-:W-:Y:S05]  /*11d20*/  BRA.DIV UR4, `(.L_x_9610) ;  /* 0x0000008e04ac7947 */ /* 0x000fea000b800000 */
[----:B0-----:R0:W0:Y:S04]  /*11d30*/  SHFL.IDX PT, R0, R4, 0x3, 0x181f ;  /* 0x00781f0004007f89 */ /* 0x00102800000e0000 */
[----:B------:R0:W0:Y:S02]  /*11d40*/  SHFL.IDX PT, R14, R3, 0x3, 0x181f ;  /* 0x00781f00030e7f89 */ /* 0x00002400000e0000 */
.L_x_9829:
[----:B0-234-:R-:W-:-:S05]  /*11d50*/  VIADD R3, R7, 0x60 ;  /* 0x0000006007037836 */ /* 0x01dfca0000000000 */
        /* <DEDUP_REMOVED lines=9> */
[CC--:B------:R-:W-:Y:S02]  /*11df0*/  @!P3 LEA R4, P5, R203.reuse, R14.reuse, 0x1 ;  /* 0x0000000ecb04b211 */ /* 0x0c0fe400078a08ff */
        /* <DEDUP_REMOVED lines=12> */
.L_x_9593:
[----:B------:R-:W-:Y:S05]  /*11ec0*/  BSYNC B0 ;  /* 0x0000000000007941 */ /* 0x000fea0003800000 */
.L_x_9579:
[----:B------:R-:W-:Y:S02]  /*11ed0*/  ULDC UR4, c[0x0][0xc3c] ;  /* 0x00030f0000047ab9 */ /* 0x000fe40000000800 */
[----:B-1----:R-:W-:-:S13]  /*11ee0*/  ISETP.GE.AND P0, PT, R155, UR4, PT ;  /* 0x000000049b007c0c */ /* 0x002fda000bf06270 */
[----:B------:R-:W-:Y:S05]  /*11ef0*/  @!P0 BRA `(.L_x_9611) ;  /* 0xfffffef4002c8947 */ /* 0x000fea000383ffff */
[----:B------:R-:W-:Y:S05]  /*11f00*/  BRA `(.L_x_9465) ;  /* 0x0000007c00107947 */ /* 0x000fea0003800000 */
.L_x_9463:
        /* <DEDUP_REMOVED lines=20> */
.L_x_9612:
        /* <DEDUP_REMOVED lines=43> */
.L_x_9616:
        /* <DEDUP_REMOVED lines=38> */
.L_x_9614:
        /* <DEDUP_REMOVED lines=20> */
.L_x_9617:
        /* <DEDUP_REMOVED lines=54> */
.L_x_9615:
[----:B------:R-:W-:Y:S01]  /*12a00*/  IMAD.U32 R2, RZ, RZ, UR6 ;  /* 0x00000006ff027e24 */ /* 0x000fe2000f8e00ff */
[----:B------:R0:W-:Y:S04]  /*12a10*/  STL [R1+0x4], RZ ;  /* 0x000004ff01007387 */ /* 0x0001e80000100800 */
[----:B------:R0:W-:Y:S04]  /*12a20*/  STL [R1+0x8], RZ ;  /* 0x000008ff01007387 */ /* 0x0001e80000100800 */
[----:B------:R0:W-:Y:S02]  /*12a30*/  STL [R1], R2 ;  /* 0x0000000201007387 */ /* 0x0001e40000100800 */
.L_x_9618:
        /* <DEDUP_REMOVED lines=10> */
.L_x_9613:
[----:B-1----:R-:W3:Y:S01]  /*12ae0*/  LDL R0, [R1+0xc] ;  /* 0x00000c0001007983 */ /* 0x002ee20000100800 */
[----:B------:R-:W-:Y:S01]  /*12af0*/  ULDC UR4, c[0x0][0xc3c] ;  /* 0x00030f0000047ab9 */ /* 0x000fe20000000800 */
[----:B------:R-:W-:Y:S01]  /*12b00*/  IMAD.MOV.U32 R19, RZ, RZ, RZ ;  /* 0x000000ffff137224 */ /* 0x000fe200078e00ff */
[----:B---3--:R-:W-:Y:S01]  /*12b10*/  ISETP.GE.AND P0, PT, R0, UR4, PT ;  /* 0x0000000400007c0c */ /* 0x008fe2000bf06270 */
[----:B------:R-:W-:-:S05]  /*12b20*/  IMAD.MOV.U32 R0, RZ, RZ, 0x1 ;  /* 0x00000001ff007424 */ /* 0x000fca00078e00ff */
[----:B------:R1:W-:Y:S04]  /*12b30*/  STL [R1+0x14], R0 ;  /* 0x0000140001007387 */ /* 0x0003e80000100800 */
[----:B------:R1:W-:Y:S03]  /*12b40*/  STL [R1+0x54], RZ ;  /* 0x000054ff01007387 */ /* 0x0003e60000100800 */
[----:B------:R-:W-:Y:S05]  /*12b50*/  @P0 BRA `(.L_x_9619) ;  /* 0x0000006c001c0947 */ /* 0x000fea0003800000 */
[----:B------:R-:W3:Y:S01]  /*12b60*/  S2UR UR5, SR_CgaCtaId ;  /* 0x00000000000579c3 */ /* 0x000ee20000008800 */
[C---:B-1----:R-:W-:Y:S01]  /*12b70*/  IMAD.SHL.U32 R0, R6.reuse, 0x8, RZ ;  /* 0x0000000806007824 */ /* 0x042fe200078e00ff */
[----:B------:R-:W-:Y:S01]  /*12b80*/  LOP3.LUT R4, R6, 0x7f, RZ, 0xc0, !PT ;  /* 0x0000007f06047812 */ /* 0x000fe200078ec0ff */
[----:B------:R-:W-:Y:S01]  /*12b90*/  UMOV UR4, 0x400 ;  /* 0x0000040000047882 */ /* 0x000fe20000000000 */
[----:B------:R-:W-:Y:S01]  /*12ba0*/  BSSY B8, `(.L_x_9619) ;  /* 0x00006c2000087945 */ /* 0x000fe20003800000 */
[----:B------:R-:W-:Y:S01]  /*12bb0*/  IMAD.MOV.U32 R19, RZ, RZ, RZ ;  /* 0x000000ffff137224 */ /* 0x000fe200078e00ff */
[----:B------:R-:W-:Y:S01]  /*12bc0*/  LOP3.LUT R3, R0, 0x1f8, RZ, 0xc0, !PT ;  /* 0x000001f800037812 */ /* 0x000fe200078ec0ff */
[----:B0-----:R-:W-:Y:S01]  /*12bd0*/  IMAD.SHL.U32 R2, R4, 0x8, RZ ;  /* 0x0000000804027824 */ /* 0x001fe200078e00ff */
        /* <DEDUP_REMOVED lines=16> */
.L_x_9761:
[----:B0--3--:R-:W3:Y:S01]  /*12ce0*/  LDL R0, [R1+0xc] ;  /* 0x00000c0001007983 */ /* 0x009ee20000100800 */
[----:B-1----:R-:W3:Y:S01]  /*12cf0*/  LDC.64 R2, c[0x0][0xc88] ;  /* 0x00032200ff027b82 */ /* 0x002ee20000000a00 */
[----:B------:R-:W-:Y:S05]  /*12d00*/  YIELD ;  /* 0x0000000000007946 */ /* 0x000fea0003800000 */
[----:B------:R-:W-:Y:S01]  /*12d10*/  ULDC.64 UR4, c[0x0][0xa28] ;  /* 0x00028a0000047ab9 */ /* 0x000fe20000000a00 */
[----:B--2---:R-:W-:Y:S02]  /*12d20*/  CS2R R8, SRZ ;  /* 0x0000000000087805 */ /* 0x004fe4000001ff00 */
[----:B------:R-:W-:Y:S01]  /*12d30*/  ISETP.NE.U32.AND P0, PT, RZ, UR4, PT ;  /* 0x00000004ff007c0c */ /* 0x000fe2000bf05070 */
[----:B------:R-:W-:Y:S01]  /*12d40*/  ULDC.64 UR10, c[0x0][0xa18] ;  /* 0x00028600000a7ab9 */ /* 0x000fe20000000a00 */
[----:B------:R-:W-:Y:S01]  /*12d50*/  ULDC.64 UR8, c[0x0][0xa10] ;  /* 0x0002840000087ab9 */ /* 0x000fe20000000a00 */
[----:B------:R-:W-:Y:S01]  /*12d60*/  ULDC.64 UR6, c[0x0][0xa08] ;  /* 0x0002820000067ab9 */ /* 0x000fe20000000a00 */
[----:B---3--:R-:W-:-:S05]  /*12d70*/  IMAD.WIDE R2, R0, 0x4, R2 ;  /* 0x0000000400027825 */ /* 0x008fca00078e0202 */
        /* <DEDUP_REMOVED lines=54> */
.L_x_9620:
        /* <DEDUP_REMOVED lines=17> */
.L_x_9621:
[----:B------:R-:W-:Y:S05]  /*131f0*/  @!P0 BRA `(.L_x_9622) ;  /* 0x00000000000c8947 */ /* 0x000fea0003800000 */
[----:B------:R-:W2:Y:S04]  /*13200*/  LDG.E R9, desc[UR40][R6.64] ;  /* 0x0000002806097981 */ /* 0x000ea8000c1e1900 */
[----:B------:R-:W2:Y:S02]  /*13210*/  LDG.E R6, desc[UR40][R6.64+0x4] ;  /* 0x0000042806067981 */ /* 0x000ea4000c1e1900 */
[----:B--2---:R-:W-:-:S07]  /*13220*/  IMAD.IADD R9, R6, 0x1, -R9 ;  /* 0x0000000106097824 */ /* 0x004fce00078e0a09 */
.L_x_9622:
[----:B01----:R-:W2:Y:S01]  /*13230*/  @P2 LDG.E R2, desc[UR40][R4.64] ;  /* 0x0000002804022981 */ /* 0x003ea2000c1e1900 */
[----:B-----5:R-:W-:-:S03]  /*13240*/  IMAD.IADD R6, R9, 0x1, -R8 ;  /* 0x0000000109067824 */ /* 0x020fc600078e0a08 */
[----:B------:R-:W2:Y:S01]  /*13250*/  @P2 LDG.E R4, desc[UR40][R4.64+0x4] ;  /* 0x0000042804042981 */ /* 0x000ea2000c1e1900 */
[----:B------:R-:W-:Y:S01]  /*13260*/  LOP3.LUT R14, R10, 0xff, RZ, 0xc0, !PT ;  /* 0x000000ff0a0e7812 */ /* 0x000fe200078ec0ff */
[----:B------:R-:W-:Y:S01]  /*13270*/  BSSY B0, `(.L_x_9623) ;  /* 0x000002a000007945 */ /* 0x000fe20003800000 */
[----:B------:R-:W-:Y:S01]  /*13280*/  SHF.R.U32.HI R10, RZ, 0x10, R10 ;  /* 0x00000010ff0a7819 */ /* 0x000fe2000001160a */
[----:B--2---:R-:W-:-:S04]  /*13290*/  @P2 IMAD.IADD R11, R4, 0x1, -R2 ;  /* 0x00000001040b2824 */ /* 0x004fc800078e0a02 */
[----:B------:R-:W-:-:S04]  /*132a0*/  IMAD.IADD R3, R6, 0x1, R11 ;  /* 0x0000000106037824 */ /* 0x000fc800078e020b */
[----:B------:R-:W-:-:S04]  /*132b0*/  VIADD R2, R3, 0x5f ;  /* 0x0000005f03027836 */ /* 0x000fc80000000000 */
[----:B------:R-:W-:Y:S01]  /*132c0*/  IMAD.HI R2, R2, 0x2aaaaaab, RZ ;  /* 0x2aaaaaab02027827 */ /* 0x000fe200078e02ff */
[----:B------:R-:W-:-:S04]  /*132d0*/  ISETP.GE.AND P1, PT, R3, 0x1, PT ;  /* 0x000000010300780c */ /* 0x000fc80003f26270 */
[----:B------:R-:W-:-:S04]  /*132e0*/  SHF.R.U32.HI R3, RZ, 0x1f, R2 ;  /* 0x0000001fff037819 */ /* 0x000fc80000011602 */
[----:B------:R-:W-:-:S05]  /*132f0*/  LEA.HI.SX32 R12, R2, R3, 0x1c ;  /* 0x00000003020c7211 */ /* 0x000fca00078fe2ff */
[----:B------:R0:W-:Y:S04]  /*13300*/  STL [R1+0x38], R12 ;  /* 0x0000380c01007387 */ /* 0x0001e80000100800 */
        /* <DEDUP_REMOVED lines=32> */
.L_x_9624:
[----:B------:R-:W-:Y:S05]  /*13510*/  BSYNC B0 ;  /* 0x0000000000007941 */ /* 0x000fea0003800000 */
.L_x_9623:
[-C--:B------:R-:W-:Y:S01]  /*13520*/  IMAD R2, R14, R4.reuse, RZ ;  /* 0x000000040e027224 */ /* 0x080fe200078e02ff */
[----:B------:R-:W-:Y:S04]  /*13530*/  BSSY B0, `(.L_x_9625) ;  /* 0x0000141000007945 */ /* 0x000fe80003800000 */
[C---:B------:R-:W-:Y:S01]  /*13540*/  VIADDMNMX R4, R2.reuse, R4, R12, PT ;  /* 0x0000000402047246 */ /* 0x040fe2000380010c */
[----:B------:R-:W-:-:S04]  /*13550*/  IMAD R2, R2, 0x60, -R6 ;  /* 0x0000006002027824 */ /* 0x000fc800078e0a06 */
[----:B------:R-:W-:Y:S01]  /*13560*/  IMAD R6, R4, 0x60, -R6 ;  /* 0x0000006004067824 */ /* 0x000fe200078e0a06 */
[----:B------:R-:W-:-:S04]  /*13570*/  VIMNMX R2, RZ, R2, !PT ;  /* 0x00000002ff027248 */ /* 0x000fc80007fe0100 */
[----:B------:R-:W-:-:S04]  /*13580*/  VIMNMX R11, R6, R11, PT ;  /* 0x0000000b060b7248 */ /* 0x000fc80003fe0100 */
[----:B------:R-:W-:Y:S01]  /*13590*/  ISETP.GT.AND P0, PT, R11, R2, PT ;  /* 0x000000020b00720c */ /* 0x000fe20003f04270 */
[----:B------:R-:W-:-:S05]  /*135a0*/  IMAD.WIDE.U32 R2, R2, -0x55555555, RZ ;  /* 0xaaaaaaab02027825 */ /* 0x000fca00078e00ff */
[----:B------:R-:W-:-:S05]  /*135b0*/  SHF.R.U32.HI R3, RZ, 0x6, R3 ;  /* 0x00000006ff037819 */ /* 0x000fca0000011603 */
[----:B------:R-:W-:Y:S02]  /*135c0*/  IMAD.MOV.U32 R8, RZ, RZ, R3 ;  /* 0x000000ffff087224 */ /* 0x000fe400078e0003 */
[----:B------:R-:W-:-:S04]  /*135d0*/  @P0 VIADD R11, R11, 0x5f ;  /* 0x0000005f0b0b0836 */ /* 0x000fc80000000000 */
[----:B------:R-:W-:-:S05]  /*135e0*/  @P0 IMAD.HI R2, R11, 0x2aaaaaab, RZ ;  /* 0x2aaaaaab0b020827 */ /* 0x000fca00078e02ff */
[----:B------:R-:W-:-:S04]  /*135f0*/  @P0 SHF.R.U32.HI R4, RZ, 0x1f, R2 ;  /* 0x0000001fff040819 */ /* 0x000fc80000011602 */
[----:B------:R-:W-:Y:S02]  /*13600*/  @P0 LEA.HI.SX32 R8, R2, R4, 0x1c ;  /* 0x0000000402080211 */ /* 0x000fe400078fe2ff */
        /* <DEDUP_REMOVED lines=10> */
.L_x_9832:
[----:B-1----:R-:W-:Y:S02]  /*136b0*/  ISETP.NE.AND P0, PT, R14, RZ, PT ;  /* 0x000000ff0e00720c */ /* 0x002fe40003f05270 */
[----:B------:R-:W-:-:S11]  /*136c0*/  PLOP3.LUT P6, PT, PT, PT, PT, 0x8, 0x0 ;  /* 0x000000000000781c */ /* 0x000fd60003fce170 */
[----:B------:R-:W-:Y:S05]  /*136d0*/  @P0 BRA `(.L_x_9628) ;  /* 0x00000000000c0947 */ /* 0x000fea0003800000 */
[----:B------:R-:W-:-:S03]  /*136e0*/  UMOV UR4, 0xffffffff ;  /* 0xffffffff00047882 */ /* 0x000fc60000000000 */
[----:B------:R-:W-:Y:S05]  /*136f0*/  BRA.DIV UR4, `(.L_x_9629) ;  /* 0x0000007604b47947 */ /* 0x000fea000b800000 */
[----:B------:R-:W-:-:S13]  /*13700*/  ELECT P6, URZ, PT ;  /* 0x00000000003f782f */ /* 0x000fda00038c0000 */
.L_x_9628:
        /* <DEDUP_REMOVED lines=9> */
.L_x_9835:
[----:B------:R-:W-:Y:S05]  /*137a0*/  BSYNC B1 ;  /* 0x0000000000017941 */ /* 0x000fea0003800000 */
.L_x_9630:
[----:B------:R-:W-:Y:S04]  /*137b0*/  BSSY B1, `(.L_x_9632) ;  /* 0x000007f000017945 */ /* 0x000fe80003800000 */
        /* <DEDUP_REMOVED lines=11> */
.L_x_9836:
[----:B------:R-:W-:Y:S05]  /*13870*/  BSYNC B2 ;  /* 0x0000000000027941 */ /* 0x000fea0003800000 */
.L_x_9634:
        /* <DEDUP_REMOVED lines=9> */
.L_x_9637:
[----:B------:R-:W-:Y:S05]  /*13910*/  BSYNC B2 ;  /* 0x0000000000027941 */ /* 0x000fea0003800000 */
.L_x_9636:
[----:B------:R-:W2:Y:S01]  /*13920*/  LDL R6, [R1+0x10] ;  /* 0x0000100001067983 */ /* 0x000ea20000100800 */
        /* <DEDUP_REMOVED lines=12> */
.L_x_9638:
        /* <DEDUP_REMOVED lines=13> */
.L_x_9837:
[----:B------:R-:W-:Y:S05]  /*13ac0*/  BSYNC B2 ;  /* 0x0000000000027941 */ /* 0x000fea0003800000 */
.L_x_9639:
        /* <DEDUP_REMOVED lines=11> */
.L_x_9642:
[----:B------:R-:W-:Y:S05]  /*13b80*/  BSYNC B2 ;  /* 0x0000000000027941 */ /* 0x000fea0003800000 */
.L_x_9641:
        /* <DEDUP_REMOVED lines=10> */
.L_x_9643:
        /* <DEDUP_REMOVED lines=15> */
.L_x_9644:
        /* <DEDUP_REMOVED lines=15> */
.L_x_9645:
        /* <DEDUP_REMOVED lines=15> */
.L_x_9646:
        /* <DEDUP_REMOVED lines=10> */
.L_x_9633:
[----:B------:R-:W-:Y:S05]  /*13fa0*/  BSYNC B1 ;  /* 0x0000000000017941 */ /* 0x000fea0003800000 */
.L_x_9632:
        /* <DEDUP_REMOVED lines=13> */
.L_x_9662:
        /* <DEDUP_REMOVED lines=13> */
.L_x_9838:
[----:B------:R-:W-:Y:S05]  /*14150*/  BSYNC B2 ;  /* 0x0000000000027941 */ /* 0x000fea0003800000 */
.L_x_9649:
        /* <DEDUP_REMOVED lines=9> */
.L_x_9652:
[----:B------:R-:W-:Y:S05]  /*141f0*/  BSYNC B2 ;  /* 0x0000000000027941 */ /* 0x000fea0003800000 */
.L_x_9651:
        /* <DEDUP_REMOVED lines=12> */
.L_x_9653:
        /* <DEDUP_REMOVED lines=13> */
.L_x_9839:
[----:B------:R-:W-:Y:S05]  /*14390*/  BSYNC B2 ;  /* 0x0000000000027941 */ /* 0x000fea0003800000 */
.L_x_9654:
        /* <DEDUP_REMOVED lines=11> */
.L_x_9657:
[----:B------:R-:W-:Y:S05]  /*14450*/  BSYNC B2 ;  /* 0x0000000000027941 */ /* 0x000fea0003800000 */
.L_x_9656:
        /* <DEDUP_REMOVED lines=10> */
.L_x_9658:
        /* <DEDUP_REMOVED lines=15> */
.L_x_9659:
        /* <DEDUP_REMOVED lines=15> */
.L_x_9660:
        /* <DEDUP_REMOVED lines=15> */
.L_x_9661:
        /* <DEDUP_REMOVED lines=10> */
.L_x_9648:
[----:B------:R-:W-:Y:S05]  /*14870*/  BSYNC B1 ;  /* 0x0000000000017941 */ /* 0x000fea0003800000 */
.L_x_9647:
        /* <DEDUP_REMOVED lines=12> */
.L_x_9626:
[----:B------:R-:W-:Y:S05]  /*14940*/  BSYNC B0 ;  /* 0x0000000000007941 */ /* 0x000fea0003800000 */
.L_x_9625:
        /* <DEDUP_REMOVED lines=35> */
.L_x_9664:
[----:B------:R-:W-:Y:S05]  /*14b80*/  BSYNC B0 ;  /* 0x0000000000007941 */ /* 0x000fea0003800000 */
.L_x_9663:
        /* <DEDUP_REMOVED lines=14> */
[----:B------:R-:W-:Y:S01]  /*14c70*/  VOTEU.ANY UR4, UPT, PT ;  /* 0x0000000000047886 */ /* 0x000fe200038e0100 */
[----:B------:R-:W2:Y:S01]  /*14c80*/  LDC.64 R2, c[0x0][0xc60] ;  /* 0x00031800ff027b82 */ /* 0x000ea20000000a00 */
[----:B------:R-:W1:Y:S02]  /*14c90*/  FLO.U32 R0, UR4 ;  /* 0x0000000400007d00 */ /* 0x000e6400080e0000 */
[----:B-1----:R-:W-:-:S06]  /*14ca0*/  ISETP.EQ.U32.AND P0, PT, R0, R5, PT ;  /* 0x000000050000720c */ /* 0x002fcc0003f02070 */
[----:B------:R-:W2:Y:S07]  /*14cb0*/  POPC R5, UR4 ;  /* 0x0000000400057d09 */ /* 0x000eae0008000000 */
        /* <DEDUP_REMOVED lines=8> */
.L_x_9666:
        /* <DEDUP_REMOVED lines=20> */
.L_x_9669:
[----:B------:R-:W-:Y:S05]  /*14e80*/  BSYNC B6 ;  /* 0x0000000000067941 */ /* 0x000fea0003800000 */
.L_x_9668:
        /* <DEDUP_REMOVED lines=20> */
.L_x_9672:
        /* <DEDUP_REMOVED lines=16> */
.L_x_9671:
[----:B------:R-:W-:Y:S05]  /*150d0*/  BSYNC B6 ;  /* 0x0000000000067941 */ /* 0x000fea0003800000 */
.L_x_9670:
        /* <DEDUP_REMOVED lines=24> */
.L_x_9842:
        /* <DEDUP_REMOVED lines=11> */
.L_x_9845:
        /* <DEDUP_REMOVED lines=24> */
.L_x_9676:
[----:B-1----:R-:W2:Y:S01]  /*15490*/  LDL R2, [R1+0x14] ;  /* 0x0000140001027983 */ /* 0x002ea20000100800 */
[----:B0-----:R-:W-:Y:S01]  /*154a0*/  IMAD R0, R19, 0x8, R18 ;  /* 0x0000000813007824 */ /* 0x001fe200078e0212 */
[----:B--2---:R-:W-:-:S04]  /*154b0*/  SHF.L.U32 R2, R2, 0x1f, RZ ;  /* 0x0000001f02027819 */ /* 0x004fc800000006ff */
[----:B------:R-:W0:Y:S02]  /*154c0*/  SYNCS.PHASECHK.TRANS64.TRYWAIT P0, [R0+URZ+0x22840], R2 ;  /* 0x02284002000075a7 */ /* 0x000e24000800017f */
[----:B0-----:R-:W-:Y:S05]  /*154d0*/  @!P0 BRA `(.L_x_9677) ;  /* 0x0000005c00148947 */ /* 0x001fea0003800000 */
.L_x_9846:
        /* <DEDUP_REMOVED lines=11> */
.L_x_9678:
        /* <DEDUP_REMOVED lines=19> */
[----:B------:R-:W-:Y:S01]  /*156c0*/  UIMAD UR11, UR11, 0x60, UR4 ;  /* 0x000000600b0b78a4 */ /* 0x000fe2000f8e0204 */
[----:B------:R1:W-:Y:S02]  /*156d0*/  STL [R1+0x1c], R2 ;  /* 0x00001c0201007387 */ /* 0x0003e40000100800 */
[----:B------:R-:W-:-:S06]  /*156e0*/  UMOV UR4, 0x0 ;  /* 0x0000000000047882 */ /* 0x000fcc0000000000 */
[----:B------:R1:W-:Y:S01]  /*156f0*/  UTMALDG.4D [UR8], [UR6], desc[UR4] ;  /* 0x00000408060075b4 */ /* 0x0003e20008019000 */
[----:B------:R-:W-:Y:S02]  /*15700*/  NOP ;  /* 0x0000000000007918 */ /* 0x000fe40000000000 */
.L_x_9674:
        /* <DEDUP_REMOVED lines=40> */
.L_x_9680:
[----:B------:R-:W-:Y:S05]  /*15990*/  BSYNC B6 ;  /* 0x0000000000067941 */ /* 0x000fea0003800000 */
.L_x_9679:
[----:B0-----:R-:W2:Y:S01]  /*159a0*/  LDL.LU R0, [R1+0x60] ;  /* 0x0000600001007983 */ /* 0x001ea20000300800 */
[----:B------:R-:W-:Y:S01]  /*159b0*/  ULDC.64 UR4, c[0x0][0x2d8] ;  /* 0x0000b60000047ab9 */ /* 0x000fe20000000a00 */
[----:B------:R-:W0:Y:S01]  /*159c0*/  LDC R8, c[0x0][0x448] ;  /* 0x00011200ff087b82 */ /* 0x000e220000000800 */
[----:B------:R-:W-:Y:S01]  /*159d0*/  ULDC UR6, c[0x0][0x2b8] ;  /* 0x0000ae0000067ab9 */ /* 0x000fe20000000800 */
[----:B------:R-:W3:Y:S04]  /*159e0*/  LDL.LU R5, [R1+0x50] ;  /* 0x0000500001057983 */ /* 0x000ee80000300800 */
[----:B------:R-:W3:Y:S04]  /*159f0*/  LDL.LU.64 R2, [R1+0x48] ;  /* 0x0000480001027983 */ /* 0x000ee80000300a00 */
[----:B------:R-:W4:Y:S01]  /*15a00*/  LDL.LU R4, [R1+0x2c] ;  /* 0x00002c0001047983 */ /* 0x000f220000300800 */
[----:B0-----:R-:W-:-:S13]  /*15a10*/  ISETP.NE.AND P0, PT, R8, 0x1, PT ;  /* 0x000000010800780c */ /* 0x001fda0003f05270 */
[----:B------:R-:W0:Y:S01]  /*15a20*/  @P0 LDC R7, c[0x0][0x450] ;  /* 0x00011400ff070b82 */ /* 0x000e220000000800 */
[----:B---3--:R-:W-:Y:S02]  /*15a30*/  IMAD.MOV.U32 R3, RZ, RZ, R5 ;  /* 0x000000ffff037224 */ /* 0x008fe400078e0005 */
[----:B------:R-:W3:Y:S01]  /*15a40*/  LDL.LU R5, [R1+0x4] ;  /* 0x0000040001057983 */ /* 0x000ee20000300800 */
[----:B------:R-:W-:-:S03]  /*15a50*/  IMAD.WIDE.U32 R2, R16, UR4, R2 ;  /* 0x0000000410027c25 */ /* 0x000fc6000f8e0002 */
[----:B------:R1:W5:Y:S01]  /*15a60*/  LDL R9, [R1+0x34] ;  /* 0x0000340001097983 */ /* 0x0003620000100800 */
[----:B------:R-:W-:Y:S01]  /*15a70*/  IMAD R3, R16, UR5, R3 ;  /* 0x0000000510037c24 */ /* 0x000fe2000f8e0203 */
[----:B------:R-:W-:Y:S02]  /*15a80*/  ULDC.64 UR4, c[0x0][0x2e0] ;  /* 0x0000b80000047ab9 */ /* 0x000fe40000000a00 */
[----:B--2---:R-:W-:Y:S02]  /*15a90*/  IMAD R0, R0, UR4, RZ ;  /* 0x0000000400007c24 */ /* 0x004fe4000f8e02ff */
[----:B----4-:R-:W-:-:S04]  /*15aa0*/  IMAD.WIDE.U32 R2, R4, UR4, R2 ;  /* 0x0000000404027c25 */ /* 0x010fc8000f8e0002 */
[----:B------:R-:W-:Y:S01]  /*15ab0*/  IMAD R0, R4, UR5, R0 ;  /* 0x0000000504007c24 */ /* 0x000fe2000f8e0200 */
[----:B------:R-:W2:Y:S01]  /*15ac0*/  S2R R10, SR_TID.X ;  /* 0x00000000000a7919 */ /* 0x000ea20000002100 */
[----:B------:R-:W-:Y:S02]  /*15ad0*/  ULDC.64 UR4, c[0x0][0x2d0] ;  /* 0x0000b40000047ab9 */ /* 0x000fe40000000a00 */
[----:B------:R-:W-:Y:S01]  /*15ae0*/  IMAD.IADD R3, R3, 0x1, R0 ;  /* 0x0000000103037824 */ /* 0x000fe200078e0200 */
[----:B------:R-:W4:Y:S02]  /*15af0*/  S2R R4, SR_TID.X ;  /* 0x0000000000047919 */ /* 0x000f240000002100 */
[----:B----4-:R-:W-:-:S04]  /*15b00*/  LOP3.LUT R4, R4, 0x7f, RZ, 0xc0, !PT ;  /* 0x0000007f04047812 */ /* 0x010fc800078ec0ff */
[----:B------:R-:W-:Y:S02]  /*15b10*/  SHF.R.U32.HI R6, RZ, 0x3, R4 ;  /* 0x00000003ff067819 */ /* 0x000fe40000011604 */
[----:B------:R-:W4:Y:S02]  /*15b20*/  S2R R4, SR_TID.X ;  /* 0x0000000000047919 */ /* 0x000f240000002100 */
[----:B----4-:R-:W-:-:S05]  /*15b30*/  IMAD.SHL.U32 R4, R4, 0x10, RZ ;  /* 0x0000001004047824 */ /* 0x010fca00078e00ff */
[----:B------:R-:W-:Y:S02]  /*15b40*/  LOP3.LUT R4, R6, 0x70, R4, 0xf8, !PT ;  /* 0x0000007006047812 */ /* 0x000fe400078ef804 */
[----:B------:R-:W4:Y:S01]  /*15b50*/  @P0 LDC R6, c[0x0][0x44c] ;  /* 0x00011300ff060b82 */ /* 0x000f220000000800 */
[----:B--2---:R-:W-:-:S05]  /*15b60*/  IMAD.SHL.U32 R10, R10, 0x8, RZ ;  /* 0x000000080a0a7824 */ /* 0x004fca00078e00ff */
[----:B------:R-:W-:Y:S01]  /*15b70*/  LOP3.LUT R10, R10, 0x38, RZ, 0xc0, !PT ;  /* 0x000000380a0a7812 */ /* 0x000fe200078ec0ff */
[----:B---3--:R-:W-:-:S05]  /*15b80*/  IMAD.SHL.U32 R5, R5, 0x80, RZ ;  /* 0x0000008005057824 */ /* 0x008fca00078e00ff */
[----:B------:R-:W-:-:S05]  /*15b90*/  LOP3.LUT R4, R4, R5, RZ, 0xfc, !PT ;  /* 0x0000000504047212 */ /* 0x000fca00078efcff */
[----:B----4-:R-:W-:-:S04]  /*15ba0*/  @P0 IMAD.HI.U32 R6, R4, R6, RZ ;  /* 0x0000000604060227 */ /* 0x010fc800078e00ff */
[----:B------:R-:W-:Y:S01]  /*15bb0*/  IMAD.MOV.U32 R0, RZ, RZ, R4 ;  /* 0x000000ffff007224 */ /* 0x000fe200078e0004 */
        /* <DEDUP_REMOVED lines=19> */
[----:B-1----:R-:W-:Y:S09]  /*15cf0*/  BRA.DIV UR4, `(.L_x_9681) ;  /* 0x0000005604207947 */ /* 0x002ff2000b800000 */
[----:B------:R-:W2:Y:S01]  /*15d00*/  LDL.LU R6, [R1+0x58] ;  /* 0x0000580001067983 */ /* 0x000ea20000300800 */
        /* <DEDUP_REMOVED lines=71> */
.L_x_9863:
        /* <DEDUP_REMOVED lines=10> */
.L_x_9682:
        /* <DEDUP_REMOVED lines=18> */
.L_x_9864:
[----:B------:R-:W-:Y:S05]  /*16340*/  BSYNC B0 ;  /* 0x0000000000007941 */ /* 0x000fea0003800000 */
.L_x_9683:
[----:B------:R-:W2:Y:S01]  /*16350*/  LDL R2, [R1+0x1c] ;  /* 0x00001c0001027983 */ /* 0x000ea20000100800 */
[----:B------:R-:W-:Y:S01]  /*16360*/  BSSY B0, `(.L_x_9685) ;  /* 0x000005a000007945 */ /* 0x000fe20003800000 */
[----:B--2---:R-:W-:-:S13]  /*16370*/  LOP3.LUT P0, RZ, R2, 0x1, RZ, 0xc0, !PT ;  /* 0x0000000102ff7812 */ /* 0x004fda000780c0ff */
        /* <DEDUP_REMOVED lines=10> */
.L_x_9865:
[----:B------:R-:W-:Y:S05]  /*16420*/  BSYNC B1 ;  /* 0x0000000000017941 */ /* 0x000fea0003800000 */
.L_x_9687:
        /* <DEDUP_REMOVED lines=9> */
.L_x_9690:
[----:B------:R-:W-:Y:S05]  /*164c0*/  BSYNC B1 ;  /* 0x0000000000017941 */ /* 0x000fea0003800000 */
.L_x_9689:
        /* <DEDUP_REMOVED lines=12> */
.L_x_9691:
        /* <DEDUP_REMOVED lines=15> */
.L_x_9692:
        /* <DEDUP_REMOVED lines=15> */
.L_x_9693:
        /* <DEDUP_REMOVED lines=15> */
.L_x_9694:
        /* <DEDUP_REMOVED lines=10> */
.L_x_9686:
[----:B------:R-:W-:Y:S05]  /*16900*/  BSYNC B0 ;  /* 0x0000000000007941 */ /* 0x000fea0003800000 */
.L_x_9685:
        /* <DEDUP_REMOVED lines=9> */
[----:B------:R-:W-:Y:S01]  /*169a0*/  BSSY B2, `(.L_x_9697) ;  /* 0x00000a9000027945 */ /* 0x000fe20003800000 */
[----:B--2---:R-:W-:-:S04]  /*169b0*/  VIADD R2, R7, 0x1 ;  /* 0x0000000107027836 */ /* 0x004fc80000000000 */
[----:B---3--:R-:W-:-:S05]  /*169c0*/  IMAD R2, R2, R6, RZ ;  /* 0x0000000602027224 */ /* 0x008fca00078e02ff */
[----:B----4-:R-:W-:Y:S02]  /*169d0*/  VIMNMX R4, R4, R2, PT ;  /* 0x0000000204047248 */ /* 0x010fe40003fe0100 */
        /* <DEDUP_REMOVED lines=41> */
.L_x_9701:
        /* <DEDUP_REMOVED lines=8> */
.L_x_9866:
[----:B------:R-:W-:Y:S05]  /*16cf0*/  BSYNC B3 ;  /* 0x0000000000037941 */ /* 0x000fea0003800000 */
.L_x_9702:
        /* <DEDUP_REMOVED lines=9> */
.L_x_9705:
[----:B------:R-:W-:Y:S05]  /*16d90*/  BSYNC B3 ;  /* 0x0000000000037941 */ /* 0x000fea0003800000 */
.L_x_9704:
        /* <DEDUP_REMOVED lines=12> */
.L_x_9706:
        /* <DEDUP_REMOVED lines=13> */
.L_x_9867:
[----:B------:R-:W-:Y:S05]  /*16f30*/  BSYNC B3 ;  /* 0x0000000000037941 */ /* 0x000fea0003800000 */
.L_x_9707:
        /* <DEDUP_REMOVED lines=11> */
.L_x_9710:
[----:B------:R-:W-:Y:S05]  /*16ff0*/  BSYNC B3 ;  /* 0x0000000000037941 */ /* 0x000fea0003800000 */
.L_x_9709:
        /* <DEDUP_REMOVED lines=9> */
.L_x_9711:
        /* <DEDUP_REMOVED lines=15> */
.L_x_9712:
        /* <DEDUP_REMOVED lines=15> */
.L_x_9713:
        /* <DEDUP_REMOVED lines=15> */
.L_x_9714:
        /* <DEDUP_REMOVED lines=10> */
.L_x_9700:
[----:B------:R-:W-:Y:S05]  /*17400*/  BSYNC B1 ;  /* 0x0000000000017941 */ /* 0x000fea0003800000 */
.L_x_9699:
[----:B------:R-:W2:Y:S02]  /*17410*/  LDL.LU R5, [R1+0x40] ;  /* 0x0000400001057983 */ /* 0x000ea40000300800 */
[----:B--2---:R-:W-:-:S07]  /*17420*/  VIADD R0, R5, 0xfffffffd ;  /* 0xfffffffd05007836 */ /* 0x004fce0000000000 */
.L_x_9698:
[----:B------:R-:W-:Y:S05]  /*17430*/  BSYNC B2 ;  /* 0x0000000000027941 */ /* 0x000fea0003800000 */
.L_x_9697:
[----:B------:R-:W-:Y:S01]  /*17440*/  VIADD R8, R8, 0xfffffffe ;  /* 0xfffffffe08087836 */ /* 0x000fe20000000000 */
[----:B------:R-:W-:-:S04]  /*17450*/  LOP3.LUT R4, RZ, R4, RZ, 0x33, !PT ;  /* 0x00000004ff047212 */ /* 0x000fc800078e33ff */
[----:B------:R-:W-:-:S13]  /*17460*/  ISETP.NE.AND P0, PT, R8, R4, PT ;  /* 0x000000040800720c */ /* 0x000fda0003f05270 */
[----:B------:R-:W-:Y:S05]  /*17470*/  @!P0 BRA `(.L_x_9696) ;  /* 0x0000001000f88947 */ /* 0x000fea0003800000 */
.L_x_9747:
        /* <DEDUP_REMOVED lines=35> */
.L_x_9717:
        /* <DEDUP_REMOVED lines=8> */
.L_x_9868:
[----:B------:R-:W-:Y:S05]  /*17730*/  BSYNC B2 ;  /* 0x0000000000027941 */ /* 0x000fea0003800000 */
.L_x_9718:
        /* <DEDUP_REMOVED lines=9> */
.L_x_9721:
[----:B------:R-:W-:Y:S05]  /*177d0*/  BSYNC B2 ;  /* 0x0000000000027941 */ /* 0x000fea0003800000 */
.L_x_9720:
        /* <DEDUP_REMOVED lines=12> */
.L_x_9722:
        /* <DEDUP_REMOVED lines=13> */
.L_x_9869:
[----:B------:R-:W-:Y:S05]  /*17970*/  BSYNC B2 ;  /* 0x0000000000027941 */ /* 0x000fea0003800000 */
.L_x_9723:
        /* <DEDUP_REMOVED lines=11> */
.L_x_9726:
[----:B------:R-:W-:Y:S05]  /*17a30*/  BSYNC B2 ;  /* 0x0000000000027941 */ /* 0x000fea0003800000 */
.L_x_9725:
        /* <DEDUP_REMOVED lines=9> */
.L_x_9727:
        /* <DEDUP_REMOVED lines=15> */
.L_x_9728:
        /* <DEDUP_REMOVED lines=15> */
.L_x_9729:
        /* <DEDUP_REMOVED lines=15> */
.L_x_9730:
        /* <DEDUP_REMOVED lines=10> */
.L_x_9716:
[----:B------:R-:W-:Y:S05]  /*17e40*/  BSYNC B1 ;  /* 0x0000000000017941 */ /* 0x000fea0003800000 */
.L_x_9715:
        /* <DEDUP_REMOVED lines=35> */
.L_x_9733:
        /* <DEDUP_REMOVED lines=8> */
.L_x_9870:
[----:B------:R-:W-:Y:S05]  /*18100*/  BSYNC B2 ;  /* 0x0000000000027941 */ /* 0x000fea0003800000 */
.L_x_9734:
        /* <DEDUP_REMOVED lines=9> */
.L_x_9737:
[----:B------:R-:W-:Y:S05]  /*181a0*/  BSYNC B2 ;  /* 0x0000000000027941 */ /* 0x000fea0003800000 */
.L_x_9736:
        /* <DEDUP_REMOVED lines=12> */
.L_x_9738:
        /* <DEDUP_REMOVED lines=13> */
.L_x_9871:
[----:B------:R-:W-:Y:S05]  /*18340*/  BSYNC B2 ;  /* 0x0000000000027941 */ /* 0x000fea0003800000 */
.L_x_9739:
        /* <DEDUP_REMOVED lines=11> */
.L_x_9742:
[----:B------:R-:W-:Y:S05]  /*18400*/  BSYNC B2 ;  /* 0x0000000000027941 */ /* 0x000fea0003800000 */
.L_x_9741:
        /* <DEDUP_REMOVED lines=9> */
.L_x_9743:
        /* <DEDUP_REMOVED lines=15> */
.L_x_9744:
        /* <DEDUP_REMOVED lines=15> */
.L_x_9745:
        /* <DEDUP_REMOVED lines=15> */
.L_x_9746:
        /* <DEDUP_REMOVED lines=10> */
.L_x_9732:
[----:B------:R-:W-:Y:S05]  /*18810*/  BSYNC B1 ;  /* 0x0000000000017941 */ /* 0x000fea0003800000 */
.L_x_9731:
[----:B------:R-:W2:Y:S01]  /*18820*/  LDL R5, [R1+0x28] ;  /* 0x0000280001057983 */ /* 0x000ea20000100800 */
[----:B------:R-:W-:Y:S01]  /*18830*/  VIADD R0, R0, 0xfffffffe ;  /* 0xfffffffe00007836 */ /* 0x000fe20000000000 */
[----:B--2---:R-:W-:-:S13]  /*18840*/  ISETP.GT.AND P0, PT, R6, R5, PT ;  /* 0x000000050600720c */ /* 0x004fda0003f04270 */
[----:B------:R-:W-:Y:S05]  /*18850*/  @P0 BRA `(.L_x_9747) ;  /* 0xffffffec00080947 */ /* 0x000fea000383ffff */
.L_x_9696:
[----:B------:R-:W-:Y:S05]  /*18860*/  BSYNC B0 ;  /* 0x0000000000007941 */ /* 0x000fea0003800000 */
.L_x_9695:
        /* <DEDUP_REMOVED lines=24> */
.L_x_9749:
[----:B------:R-:W-:Y:S05]  /*189f0*/  BSYNC B0 ;  /* 0x0000000000007941 */ /* 0x000fea0003800000 */
.L_x_9748:
[----:B------:R-:W-:-:S07]  /*18a00*/  SEL R19, R19, RZ, P0 ;  /* 0x000000ff13137207 */ /* 0x000fce0000000000 */
.L_x_9667:
[----:B------:R-:W-:Y:S05]  /*18a10*/  BSYNC B7 ;  /* 0x0000000000077941 */ /* 0x000fea0003800000 */
.L_x_9665:
[----:B--23--:R-:W2:Y:S02]  /*18a20*/  LDL R0, [R1+0x1c] ;  /* 0x00001c0001007983 */ /* 0x00cea40000100800 */
        /* <DEDUP_REMOVED lines=8> */
[----:B------:R-:W2:Y:S04]  /*18ab0*/  LDS.128 R4, [R18+0x228d0] ;  /* 0x0228d00012047984 */ /* 0x000ea80000000c00 */
[----:B--2---:R2:W-:Y:S04]  /*18ac0*/  STL.64 [R1], R4 ;  /* 0x0000000401007387 */ /* 0x0045e80000100a00 */
[----:B------:R2:W-:Y:S01]  /*18ad0*/  STL.64 [R1+0x8], R6 ;  /* 0x0000080601007387 */ /* 0x0005e20000100a00 */
[----:B------:R-:W-:Y:S06]  /*18ae0*/  BAR.ARV 0x4, 0x180 ;  /* 0x0106000000007b1d */ /* 0x000fec0000002000 */
[----:B------:R-:W-:Y:S05]  /*18af0*/  BRA `(.L_x_9751) ;  /* 0x0000000c00207947 */ /* 0x000fea0003800000 */
.L_x_9750:
        /* <DEDUP_REMOVED lines=46> */
.L_x_9881:
[----:B------:R-:W-:Y:S02]  /*18de0*/  ULDC UR4, c[0x0][0xc38] ;  /* 0x00030e0000047ab9 */ /* 0x000fe40000000800 */
[----:B------:R-:W-:-:S04]  /*18df0*/  IMAD.U32 R2, RZ, RZ, UR4 ;  /* 0x00000004ff027e24 */ /* 0x000fc8000f8e00ff */
[----:B-1----:R-:W-:-:S04]  /*18e00*/  IMAD R9, R9, R2, RZ ;  /* 0x0000000209097224 */ /* 0x002fc800078e02ff */
[----:B------:R-:W-:-:S05]  /*18e10*/  IMAD.IADD R0, R0, 0x1, R9 ;  /* 0x0000000100007824 */ /* 0x000fca00078e0209 */
[----:B------:R-:W-:-:S13]  /*18e20*/  ISETP.GT.AND P6, PT, R0, R5, PT ;  /* 0x000000050000720c */ /* 0x000fda0003fc4270 */
[----:B------:R-:W-:Y:S05]  /*18e30*/  @P6 BRA `(.L_x_9753) ;  /* 0x0000000000ac6947 */ /* 0x000fea0003800000 */
.L_x_9756:
        /* <DEDUP_REMOVED lines=37> */
.L_x_9889:
[----:B------:R-:W-:Y:S02]  /*19090*/  ULDC UR4, c[0x0][0xc38] ;  /* 0x00030e0000047ab9 */ /* 0x000fe40000000800 */
[----:B------:R-:W-:-:S04]  /*190a0*/  IMAD.U32 R2, RZ, RZ, UR4 ;  /* 0x00000004ff027e24 */ /* 0x000fc8000f8e00ff */
[----:B-1----:R-:W-:-:S04]  /*190b0*/  IMAD R9, R9, R2, RZ ;  /* 0x0000000209097224 */ /* 0x002fc800078e02ff */
[----:B------:R-:W-:-:S05]  /*190c0*/  IMAD.IADD R0, R9, 0x1, R0 ;  /* 0x0000000109007824 */ /* 0x000fca00078e0200 */
[----:B------:R-:W-:-:S13]  /*190d0*/  ISETP.GT.AND P6, PT, R0, R5, PT ;  /* 0x000000050000720c */ /* 0x000fda0003fc4270 */
[----:B------:R-:W-:Y:S05]  /*190e0*/  @!P6 BRA `(.L_x_9756) ;  /* 0xfffffffc0054e947 */ /* 0x000fea000383ffff */
.L_x_9753:
        /* <DEDUP_REMOVED lines=9> */
.L_x_9894:
[----:B------:R-:W-:-:S13]  /*19180*/  ISETP.NE.AND P0, PT, R3, RZ, PT ;  /* 0x000000ff0300720c */ /* 0x000fda0003f05270 */
[----:B------:R-:W-:Y:S05]  /*19190*/  @!P0 BRA `(.L_x_9758) ;  /* 0x0000000000148947 */ /* 0x000fea0003800000 */
[----:B------:R-:W-:Y:S01]  /*191a0*/  UMOV UR4, 0xffffffff ;  /* 0xffffffff00047882 */ /* 0x000fe20000000000 */
[----:B------:R-:W-:Y:S02]  /*191b0*/  VIADD R12, R0, 0xffffffff ;  /* 0xffffffff000c7836 */ /* 0x000fe40000000000 */
[----:B------:R-:W-:Y:S05]  /*191c0*/  BRA.DIV UR4, `(.L_x_9759) ;  /* 0x0000003604bc7947 */ /* 0x000fea000b800000 */
[----:B0-----:R0:W4:Y:S02]  /*191d0*/  SHFL.IDX PT, R7, R7, R12, 0x1f ;  /* 0x00001f0c07077589 */ /* 0x00112400000e0000 */
.L_x_9897:
[----:B----4-:R-:W-:-:S07]  /*191e0*/  IMAD.MOV.U32 R8, RZ, RZ, R7 ;  /* 0x000000ffff087224 */ /* 0x010fce00078e0007 */
.L_x_9758:
[----:B------:R-:W4:Y:S01]  /*191f0*/  LDL.LU R10, [R1+0xc] ;  /* 0x00000c00010a7983 */ /* 0x000f220000300800 */
[----:B0-2---:R-:W-:Y:S01]  /*19200*/  IABS R7, R4 ;  /* 0x0000000400077213 */ /* 0x005fe20000000000 */
[----:B------:R-:W-:-:S03]  /*19210*/  IMAD R9, R8, R2, R9 ;  /* 0x0000000208097224 */ /* 0x000fc600078e0209 */
[----:B------:R-:W0:Y:S01]  /*19220*/  I2F.RP R2, R7 ;  /* 0x0000000700027306 */ /* 0x000e220000209400 */
[----:B------:R-:W-:Y:S01]  /*19230*/  IMAD.IADD R5, R5, 0x1, -R9 ;  /* 0x0000000105057824 */ /* 0x000fe200078e0a09 */
[----:B------:R2:W-:Y:S02]  /*19240*/  STL [R1], R9 ;  /* 0x0000000901007387 */ /* 0x0005e40000100800 */
[----:B--2---:R-:W-:-:S04]  /*19250*/  IABS R9, R4 ;  /* 0x0000000400097213 */ /* 0x004fc80000000000 */
        /* <DEDUP_REMOVED lines=56> */
.L_x_9754:
        /* <DEDUP_REMOVED lines=10> */
.L_x_9760:
        /* <DEDUP_REMOVED lines=16> */
.L_x_9751:
[----:B------:R-:W4:Y:S01]  /*19780*/  LDL R0, [R1+0xc] ;  /* 0x00000c0001007983 */ /* 0x000f220000100800 */
[----:B------:R-:W-:Y:S02]  /*19790*/  ULDC UR4, c[0x0][0xc3c] ;  /* 0x00030f0000047ab9 */ /* 0x000fe40000000800 */
[----:B----4-:R-:W-:-:S13]  /*197a0*/  ISETP.GE.AND P0, PT, R0, UR4, PT ;  /* 0x0000000400007c0c */ /* 0x010fda000bf06270 */
[----:B------:R-:W-:Y:S05]  /*197b0*/  @!P0 BRA `(.L_x_9761) ;  /* 0xffffff9400488947 */ /* 0x000fea000383ffff */
[----:B------:R-:W-:Y:S05]  /*197c0*/  BSYNC B8 ;  /* 0x0000000000087941 */ /* 0x000fea0003800000 */
.L_x_9619:
[----:B-1----:R-:W4:Y:S01]  /*197d0*/  LDL.LU R0, [R1+0x54] ;  /* 0x0000540001007983 */ /* 0x002f220000300800 */
[----:B------:R-:W-:Y:S01]  /*197e0*/  BSSY B0, `(.L_x_9762) ;  /* 0x000000b000007945 */ /* 0x000fe20003800000 */
[----:B--23--:R-:W1:Y:S01]  /*197f0*/  S2R R5, SR_CgaCtaId ;  /* 0x0000000000057919 */ /* 0x00ce620000008800 */
[----:B----4-:R-:W-:-:S05]  /*19800*/  VIADD R0, R0, 0x1 ;  /* 0x0000000100007836 */ /* 0x010fca0000000000 */
        /* <DEDUP_REMOVED lines=8> */
.L_x_9898:
[----:B------:R-:W-:Y:S05]  /*19890*/  BSYNC B0 ;  /* 0x0000000000007941 */ /* 0x000fea0003800000 */
.L_x_9762:
[----:B------:R-:W-:-:S03]  /*198a0*/  UMOV UR4, 0xffffffff ;  /* 0xffffffff00047882 */ /* 0x000fc60000000000 */
[----:B------:R-:W-:Y:S05]  /*198b0*/  BRA.DIV UR4, `(.L_x_9764) ;  /* 0x00000032043c7947 */ /* 0x000fea000b800000 */
[----:B------:R-:W1:Y:S02]  /*198c0*/  S2R R2, SR_TID.X ;  /* 0x0000000000027919 */ /* 0x000e640000002100 */
[----:B-1----:R-:W-:-:S04]  /*198d0*/  SHF.R.U32.HI R2, RZ, 0x5, R2 ;  /* 0x00000005ff027819 */ /* 0x002fc80000011602 */
[----:B------:R-:W-:-:S05]  /*198e0*/  LOP3.LUT R2, R2, 0x3, RZ, 0xc0, !PT ;  /* 0x0000000302027812 */ /* 0x000fca00078ec0ff */
[----:B------:R1:W2:Y:S02]  /*198f0*/  SHFL.IDX PT, R14, R2, RZ, 0x1f ;  /* 0x00001fff020e7589 */ /* 0x0002a400000e0000 */
.L_x_9901:
[----:B--2---:R-:W-:-:S13]  /*19900*/  ISETP.NE.AND P0, PT, R14, RZ, PT ;  /* 0x000000ff0e00720c */ /* 0x004fda0003f05270 */
[----:B------:R-:W-:Y:S05]  /*19910*/  @P0 BRA `(.L_x_9465) ;  /* 0x00000000008c0947 */ /* 0x000fea0003800000 */
[----:B------:R-:W-:-:S03]  /*19920*/  UMOV UR4, 0xffffffff ;  /* 0xffffffff00047882 */ /* 0x000fc60000000000 */
[----:B------:R-:W-:Y:S05]  /*19930*/  BRA.DIV UR4, `(.L_x_9765) ;  /* 0x0000003204507947 */ /* 0x000fea000b800000 */
[----:B------:R-:W-:-:S13]  /*19940*/  ELECT P6, URZ, PT ;  /* 0x00000000003f782f */ /* 0x000fda00038c0000 */
.L_x_9904:
[----:B------:R-:W-:Y:S05]  /*19950*/  @!P6 BRA `(.L_x_9465) ;  /* 0x00000000007ce947 */ /* 0x000fea0003800000 */
[----:B------:R-:W-:-:S06]  /*19960*/  ULOP3.LUT UR4, UR36, 0x2, URZ, 0xfc, !UPT ;  /* 0x0000000224047892 */ /* 0x000fcc000f8efc3f */
[----:B-1----:R-:W-:-:S05]  /*19970*/  IMAD.U32 R2, RZ, RZ, UR4 ;  /* 0x00000004ff027e24 */ /* 0x002fca000f8e00ff */
[----:B------:R-:W-:-:S13]  /*19980*/  ISETP.NE.AND P2, PT, R2, 0x3, PT ;  /* 0x000000030200780c */ /* 0x000fda0003f45270 */
[----:B------:R-:W-:Y:S05]  /*19990*/  @!P2 BRA `(.L_x_9766) ;  /* 0x000000000004a947 */ /* 0x000fea0003800000 */
[----:B------:R-:W-:Y:S01]  /*199a0*/  BPT.TRAP 0x1 ;  /* 0x000000040000795c */ /* 0x000fe20000300000 */
.L_x_9766:
        /* <DEDUP_REMOVED lines=13> */
.L_x_9905:
[----:B------:R-:W1:Y:S02]  /*19a80*/  SYNCS.PHASECHK.TRANS64.TRYWAIT P0, [R7+URZ], R2 ;  /* 0x00000002070075a7 */ /* 0x000e64000800017f */
[----:B-1----:R-:W-:Y:S05]  /*19a90*/  @!P0 BRA `(.L_x_9768) ;  /* 0x00000030002c8947 */ /* 0x002fea0003800000 */
.L_x_9906:
[----:B------:R-:W-:Y:S05]  /*19aa0*/  @!P2 BRA `(.L_x_9769) ;  /* 0x000000000004a947 */ /* 0x000fea0003800000 */
[----:B------:R-:W-:Y:S01]  /*19ab0*/  BPT.TRAP 0x1 ;  /* 0x000000040000795c */ /* 0x000fe20000300000 */
.L_x_9769:
[----:B------:R-:W-:-:S04]  /*19ac0*/  VIADD R0, R0, 0x22860 ;  /* 0x0002286000007836 */ /* 0x000fc80000000000 */
[----:B------:R-:W-:-:S04]  /*19ad0*/  IMAD R4, R19, 0x8, R0 ;  /* 0x0000000813047824 */ /* 0x000fc800078e0200 */
[----:B------:R-:W2:Y:S02]  /*19ae0*/  SYNCS.PHASECHK.TRANS64.TRYWAIT P0, [R4+URZ], R5 ;  /* 0x00000005040075a7 */ /* 0x000ea4000800017f */
[----:B--2---:R-:W-:Y:S05]  /*19af0*/  @!P0 BRA `(.L_x_9770) ;  /* 0x0000003000288947 */ /* 0x004fea0003800000 */
.L_x_9907:
[----:B------:R-:W-:-:S07]  /*19b00*/  IMAD R3, R3, 0x8, R0 ;  /* 0x0000000803037824 */ /* 0x000fce00078e0200 */
.L_x_9771:
[----:B---3--:R3:W4:Y:S02]  /*19b10*/  SYNCS.PHASECHK.TRANS64.TRYWAIT P0, [R3+URZ], R2 ;  /* 0x00000002030075a7 */ /* 0x008724000800017f */
[----:B----4-:R-:W-:Y:S05]  /*19b20*/  @!P0 NANOSLEEP.SYNCS 0x989680 ;  /* 0x009896800000895d */ /* 0x010fea0003900000 */
[----:B------:R-:W4:Y:S02]  /*19b30*/  @!P0 SYNCS.PHASECHK.TRANS64 P0, [R3+URZ], R2 ;  /* 0x00000002030085a7 */ /* 0x000f24000800007f */
[----:B----4-:R-:W-:Y:S05]  /*19b40*/  @!P0 BRA `(.L_x_9771) ;  /* 0xfffffffc00f08947 */ /* 0x010fea000383ffff */
.L_x_9465:
[----:B------:R-:W-:Y:S05]  /*19b50*/  BSYNC B9 ;  /* 0x0000000000097941 */ /* 0x000fea0003800000 */
.L_x_9462:
[----:B------:R-:W-:Y:S05]  /*19b60*/  EXIT ;  /* 0x000000000000794d */ /* 0x000fea0003800000 */
.L_x_9485:
[----:B0-----:R0:W1:Y:S02]  /*19b70*/  SYNCS.PHASECHK.TRANS64.TRYWAIT P6, [R95+URZ+0x22890], R106 ;  /* 0x0228906a5f0075a7 */ /* 0x00106400080c017f */
[----:B-1----:R-:W-:Y:S05]  /*19b80*/  @!P6 NANOSLEEP.SYNCS 0x989680 ;  /* 0x009896800000e95d */ /* 0x002fea0003900000 */
[----:B------:R-:W1:Y:S02]  /*19b90*/  @!P6 SYNCS.PHASECHK.TRANS64 P6, [R95+URZ+0x22890], R106 ;  /* 0x0228906a5f00e5a7 */ /* 0x000e6400080c007f */
[----:B-1----:R-:W-:Y:S05]  /*19ba0*/  @!P6 BRA `(.L_x_9485) ;  /* 0xfffffffc00f0e947 */ /* 0x002fea000383ffff */
[----:B------:R-:W-:Y:S05]  /*19bb0*/  BRA `(.L_x_9772) ;  /* 0xfffffe9400907947 */ /* 0x000fea000383ffff */
.L_x_9503:
[----:B0-----:R0:W1:Y:S02]  /*19bc0*/  SYNCS.PHASECHK.TRANS64.TRYWAIT P5, [R95+URZ+0x22890], R106 ;  /* 0x0228906a5f0075a7 */ /* 0x00106400080a017f */
[----:B-1----:R-:W-:Y:S05]  /*19bd0*/  @!P5 NANOSLEEP.SYNCS 0x989680 ;  /* 0x009896800000d95d */ /* 0x002fea0003900000 */
[----:B------:R-:W1:Y:S02]  /*19be0*/  @!P5 SYNCS.PHASECHK.TRANS64 P5, [R95+URZ+0x22890], R106 ;  /* 0x0228906a5f00d5a7 */ /* 0x000e6400080a007f */
[----:B-1----:R-:W-:Y:S05]  /*19bf0*/  @!P5 BRA `(.L_x_9503) ;  /* 0xfffffffc00f0d947 */ /* 0x002fea000383ffff */
[----:B------:R-:W-:Y:S05]  /*19c00*/  BRA `(.L_x_9773) ;  /* 0xfffffea800307947 */ /* 0x000fea000383ffff */
.L_x_9512:
[----:B0-----:R0:W1:Y:S02]  /*19c10*/  SYNCS.PHASECHK.TRANS64.TRYWAIT P4, [R95+URZ+0x22890], R106 ;  /* 0x0228906a5f0075a7 */ /* 0x001064000808017f */
[----:B-1----:R-:W-:Y:S05]  /*19c20*/  @!P4 NANOSLEEP.SYNCS 0x989680 ;  /* 0x009896800000c95d */ /* 0x002fea0003900000 */
[----:B------:R-:W1:Y:S02]  /*19c30*/  @!P4 SYNCS.PHASECHK.TRANS64 P4, [R95+URZ+0x22890], R106 ;  /* 0x0228906a5f00c5a7 */ /* 0x000e64000808007f */
[----:B-1----:R-:W-:Y:S05]  /*19c40*/  @!P4 BRA `(.L_x_9512) ;  /* 0xfffffffc00f0c947 */ /* 0x002fea000383ffff */
[----:B------:R-:W-:Y:S05]  /*19c50*/  BRA `(.L_x_9774) ;  /* 0xfffffeb800647947 */ /* 0x000fea000383ffff */
.L_x_9518:
[----:B--2---:R2:W3:Y:S02]  /*19c60*/  SYNCS.PHASECHK.TRANS64.TRYWAIT P3, [R95+URZ+0x228b0], R106 ;  /* 0x0228b06a5f0075a7 */ /* 0x0044e4000806017f */
[----:B---3--:R-:W-:Y:S05]  /*19c70*/  @!P3 NANOSLEEP.SYNCS 0x989680 ;  /* 0x009896800000b95d */ /* 0x008fea0003900000 */
[----:B------:R-:W3:Y:S02]  /*19c80*/  @!P3 SYNCS.PHASECHK.TRANS64 P3, [R95+URZ+0x228b0], R106 ;  /* 0x0228b06a5f00b5a7 */ /* 0x000ee4000806007f */
[----:B---3--:R-:W-:Y:S05]  /*19c90*/  @!P3 BRA `(.L_x_9518) ;  /* 0xfffffffc00f0b947 */ /* 0x008fea000383ffff */
[----:B------:R-:W-:Y:S05]  /*19ca0*/  BRA `(.L_x_9775) ;  /* 0xfffffeb800f87947 */ /* 0x000fea000383ffff */
.L_x_9528:
[----:B------:R-:W-:Y:S01]  /*19cb0*/  BSSY B0, `(.L_x_9776) ;  /* 0x0000007000007945 */ /* 0x000fe20003800000 */
[----:B------:R-:W-:Y:S02]  /*19cc0*/  IMAD.MOV.U32 R12, RZ, RZ, RZ ;  /* 0x000000ffff0c7224 */ /* 0x000fe400078e00ff */
[----:B------:R-:W-:Y:S02]  /*19cd0*/  IMAD.MOV.U32 R11, RZ, RZ, 0x1f ;  /* 0x0000001fff0b7424 */ /* 0x000fe400078e00ff */
[----:B------:R-:W-:-:S07]  /*19ce0*/  IMAD.MOV.U32 R15, RZ, RZ, -0x1 ;  /* 0xffffffffff0f7424 */ /* 0x000fce00078e00ff */
[----:B-----5:R-:W-:Y:S05]  /*19cf0*/  WARPSYNC.COLLECTIVE R15, `(.L_x_9777) ;  /* 0x000000000f087348 */ /* 0x020fea0003c00000 */
[----:B------:R0:W1:Y:S02]  /*19d00*/  SHFL.IDX P6, R14, R13, R12, R11 ;  /* 0x0000000c0d0e7389 */ /* 0x00006400000c000b */
[----:B01---5:R-:W-:Y:S01]  /*19d10*/  ENDCOLLECTIVE ;  /* 0x000000000000791b */ /* 0x023fe20003800000 */
.L_x_9777:
[----:B------:R-:W-:Y:S05]  /*19d20*/  BSYNC B0 ;  /* 0x0000000000007941 */ /* 0x000fea0003800000 */
.L_x_9776:
[----:B------:R-:W-:Y:S05]  /*19d30*/  BRA `(.L_x_9778) ;  /* 0xfffffec800387947 */ /* 0x000fea000383ffff */
.L_x_9540:
[----:B------:R-:W-:Y:S01]  /*19d40*/  BSSY B1, `(.L_x_9779) ;  /* 0x0000008000017945 */ /* 0x000fe20003800000 */
[----:B0-----:R-:W-:Y:S02]  /*19d50*/  IMAD.MOV.U32 R13, RZ, RZ, R25 ;  /* 0x000000ffff0d7224 */ /* 0x001fe400078e0019 */
[----:B------:R-:W-:Y:S02]  /*19d60*/  IMAD.MOV.U32 R12, RZ, RZ, RZ ;  /* 0x000000ffff0c7224 */ /* 0x000fe400078e00ff */
[----:B------:R-:W-:Y:S02]  /*19d70*/  IMAD.MOV.U32 R11, RZ, RZ, 0x1c1f ;  /* 0x00001c1fff0b7424 */ /* 0x000fe400078e00ff */
[----:B------:R-:W-:-:S07]  /*19d80*/  IMAD.MOV.U32 R15, RZ, RZ, -0x1 ;  /* 0xffffffffff0f7424 */ /* 0x000fce00078e00ff */
[----:B------:R-:W-:Y:S05]  /*19d90*/  WARPSYNC.COLLECTIVE R15, `(.L_x_9780) ;  /* 0x000000000f087348 */ /* 0x000fea0003c00000 */
[----:B------:R0:W1:Y:S02]  /*19da0*/  SHFL.IDX P6, R14, R13, R12, R11 ;  /* 0x0000000c0d0e7389 */ /* 0x00006400000c000b */
[----:B01----:R-:W-:Y:S01]  /*19db0*/  ENDCOLLECTIVE ;  /* 0x000000000000791b */ /* 0x003fe20003800000 */
.L_x_9780:
[----:B------:R-:W-:Y:S05]  /*19dc0*/  BSYNC B1 ;  /* 0x0000000000017941 */ /* 0x000fea0003800000 */
.L_x_9779:
        /* <DEDUP_REMOVED lines=8> */
.L_x_9781:
[----:B------:R-:W-:Y:S02]  /*19e50*/  IMAD.MOV.U32 R13, RZ, RZ, R27 ;  /* 0x000000ffff0d7224 */ /* 0x000fe400078e001b */
[----:B------:R-:W-:-:S07]  /*19e60*/  IMAD.MOV.U32 R0, RZ, RZ, R14 ;  /* 0x000000ffff007224 */ /* 0x000fce00078e000e */
[----:B------:R-:W-:Y:S05]  /*19e70*/  WARPSYNC.COLLECTIVE R15, `(.L_x_9782) ;  /* 0x000000000f087348 */ /* 0x000fea0003c00000 */
[----:B------:R0:W1:Y:S02]  /*19e80*/  SHFL.IDX P6, R14, R13, R12, R11 ;  /* 0x0000000c0d0e7389 */ /* 0x00006400000c000b */
[----:B01----:R-:W-:Y:S01]  /*19e90*/  ENDCOLLECTIVE ;  /* 0x000000000000791b */ /* 0x003fe20003800000 */
.L_x_9782:
[----:B------:R-:W-:Y:S02]  /*19ea0*/  IMAD.MOV.U32 R13, RZ, RZ, R26 ;  /* 0x000000ffff0d7224 */ /* 0x000fe400078e001a */
[----:B------:R-:W-:-:S07]  /*19eb0*/  IMAD.MOV.U32 R5, RZ, RZ, R14 ;  /* 0x000000ffff057224 */ /* 0x000fce00078e000e */
[----:B------:R-:W-:Y:S05]  /*19ec0*/  WARPSYNC.COLLECTIVE R15, `(.L_x_9783) ;  /* 0x000000000f087348 */ /* 0x000fea0003c00000 */
[----:B------:R0:W1:Y:S02]  /*19ed0*/  SHFL.IDX P6, R14, R13, R12, R11 ;  /* 0x0000000c0d0e7389 */ /* 0x00006400000c000b */
[----:B01----:R-:W-:Y:S01]  /*19ee0*/  ENDCOLLECTIVE ;  /* 0x000000000000791b */ /* 0x003fe20003800000 */
.L_x_9783:
[----:B------:R-:W-:Y:S05]  /*19ef0*/  BRA `(.L_x_9784) ;  /* 0xfffffecc00507947 */ /* 0x000fea000383ffff */
.L_x_9544:
[----:B0-----:R0:W1:Y:S02]  /*19f00*/  SYNCS.PHASECHK.TRANS64.TRYWAIT P0, [R19+URZ+0x22800], R26 ;  /* 0x0228001a130075a7 */ /* 0x001064000800017f */
[----:B-1----:R-:W-:Y:S05]  /*19f10*/  @!P0 NANOSLEEP.SYNCS 0x989680 ;  /* 0x009896800000895d */ /* 0x002fea0003900000 */
[----:B------:R-:W1:Y:S02]  /*19f20*/  @!P0 SYNCS.PHASECHK.TRANS64 P0, [R19+URZ+0x22800], R26 ;  /* 0x0228001a130085a7 */ /* 0x000e64000800007f */
[----:B-1----:R-:W-:Y:S05]  /*19f30*/  @!P0 BRA `(.L_x_9544) ;  /* 0xfffffffc00f08947 */ /* 0x002fea000383ffff */
[----:B------:R-:W-:Y:S05]  /*19f40*/  BRA `(.L_x_9785) ;  /* 0xfffffed0005c7947 */ /* 0x000fea000383ffff */
.L_x_9552:
        /* <DEDUP_REMOVED lines=8> */
.L_x_9787:
[----:B------:R-:W-:Y:S05]  /*19fd0*/  BSYNC B1 ;  /* 0x0000000000017941 */ /* 0x000fea0003800000 */
.L_x_9786:
        /* <DEDUP_REMOVED lines=8> */
.L_x_9788:
[----:B------:R-:W-:Y:S02]  /*1a060*/  IMAD.MOV.U32 R13, RZ, RZ, R27 ;  /* 0x000000ffff0d7224 */ /* 0x000fe400078e001b */
[----:B------:R-:W-:-:S07]  /*1a070*/  IMAD.MOV.U32 R3, RZ, RZ, R14 ;  /* 0x000000ffff037224 */ /* 0x000fce00078e000e */
[----:B------:R-:W-:Y:S05]  /*1a080*/  WARPSYNC.COLLECTIVE R15, `(.L_x_9789) ;  /* 0x000000000f087348 */ /* 0x000fea0003c00000 */
[----:B------:R0:W1:Y:S02]  /*1a090*/  SHFL.IDX P6, R14, R13, R12, R11 ;  /* 0x0000000c0d0e7389 */ /* 0x00006400000c000b */
[----:B01----:R-:W-:Y:S01]  /*1a0a0*/  ENDCOLLECTIVE ;  /* 0x000000000000791b */ /* 0x003fe20003800000 */
.L_x_9789:
[----:B------:R-:W-:Y:S02]  /*1a0b0*/  IMAD.MOV.U32 R13, RZ, RZ, R26 ;  /* 0x000000ffff0d7224 */ /* 0x000fe400078e001a */
[----:B------:R-:W-:-:S07]  /*1a0c0*/  IMAD.MOV.U32 R20, RZ, RZ, R14 ;  /* 0x000000ffff147224 */ /* 0x000fce00078e000e */
[----:B------:R-:W-:Y:S05]  /*1a0d0*/  WARPSYNC.COLLECTIVE R15, `(.L_x_9790) ;  /* 0x000000000f087348 */ /* 0x000fea0003c00000 */
[----:B------:R0:W1:Y:S02]  /*1a0e0*/  SHFL.IDX P6, R14, R13, R12, R11 ;  /* 0x0000000c0d0e7389 */ /* 0x00006400000c000b */
[----:B01----:R-:W-:Y:S01]  /*1a0f0*/  ENDCOLLECTIVE ;  /* 0x000000000000791b */ /* 0x003fe20003800000 */
.L_x_9790:
[----:B------:R-:W-:Y:S05]  /*1a100*/  BRA `(.L_x_9791) ;  /* 0xfffffed800c87947 */ /* 0x000fea000383ffff */
.L_x_9556:
[----:B0-----:R0:W1:Y:S02]  /*1a110*/  SYNCS.PHASECHK.TRANS64.TRYWAIT P1, [R19+URZ+0x22800], R24 ;  /* 0x02280018130075a7 */ /* 0x001064000802017f */
[----:B-1----:R-:W-:Y:S05]  /*1a120*/  @!P1 NANOSLEEP.SYNCS 0x989680 ;  /* 0x009896800000995d */ /* 0x002fea0003900000 */
[----:B------:R-:W1:Y:S02]  /*1a130*/  @!P1 SYNCS.PHASECHK.TRANS64 P1, [R19+URZ+0x22800], R24 ;  /* 0x02280018130095a7 */ /* 0x000e64000802007f */
[----:B-1----:R-:W-:Y:S05]  /*1a140*/  @!P1 BRA `(.L_x_9556) ;  /* 0xfffffffc00f09947 */ /* 0x002fea000383ffff */
[----:B------:R-:W-:Y:S05]  /*1a150*/  BRA `(.L_x_9792) ;  /* 0xfffffedc00a47947 */ /* 0x000fea000383ffff */
.L_x_9562:
[----:B--2---:R2:W3:Y:S02]  /*1a160*/  SYNCS.PHASECHK.TRANS64.TRYWAIT P1, [R15+URZ+0x22830], R20 ;  /* 0x022830140f0075a7 */ /* 0x0044e4000802017f */
[----:B---3--:R-:W-:Y:S05]  /*1a170*/  @!P1 NANOSLEEP.SYNCS 0x989680 ;  /* 0x009896800000995d */ /* 0x008fea0003900000 */
[----:B------:R-:W3:Y:S02]  /*1a180*/  @!P1 SYNCS.PHASECHK.TRANS64 P1, [R15+URZ+0x22830], R20 ;  /* 0x022830140f0095a7 */ /* 0x000ee4000802007f */
[----:B---3--:R-:W-:Y:S05]  /*1a190*/  @!P1 BRA `(.L_x_9562) ;  /* 0xfffffffc00f09947 */ /* 0x008fea000383ffff */
[----:B------:R-:W-:Y:S05]  /*1a1a0*/  BRA `(.L_x_9561) ;  /* 0xfffffee800d07947 */ /* 0x000fea000383ffff */
.L_x_9567:
[----:B-1----:R1:W2:Y:S02]  /*1a1b0*/  SYNCS.PHASECHK.TRANS64.TRYWAIT P2, [R15+URZ+0x22850], R20 ;  /* 0x022850140f0075a7 */ /* 0x0022a4000804017f */
[----:B--2---:R-:W-:Y:S05]  /*1a1c0*/  @!P2 NANOSLEEP.SYNCS 0x989680 ;  /* 0x009896800000a95d */ /* 0x004fea0003900000 */
[----:B------:R-:W2:Y:S02]  /*1a1d0*/  @!P2 SYNCS.PHASECHK.TRANS64 P2, [R15+URZ+0x22850], R20 ;  /* 0x022850140f00a5a7 */ /* 0x000ea4000804007f */
[----:B--2---:R-:W-:Y:S05]  /*1a1e0*/  @!P2 BRA `(.L_x_9567) ;  /* 0xfffffffc00f0a947 */ /* 0x004fea000383ffff */
[----:B------:R-:W-:Y:S05]  /*1a1f0*/  BRA `(.L_x_9566) ;  /* 0xffffff00006c7947 */ /* 0x000fea000383ffff */
.L_x_9572:
[----:B-1----:R1:W2:Y:S02]  /*1a200*/  SYNCS.PHASECHK.TRANS64.TRYWAIT P3, [R20+URZ+0x22830], R21 ;  /* 0x02283015140075a7 */ /* 0x0022a4000806017f */
[----:B--2---:R-:W-:Y:S05]  /*1a210*/  @!P3 NANOSLEEP.SYNCS 0x989680 ;  /* 0x009896800000b95d */ /* 0x004fea0003900000 */
[----:B------:R-:W2:Y:S02]  /*1a220*/  @!P3 SYNCS.PHASECHK.TRANS64 P3, [R20+URZ+0x22830], R21 ;  /* 0x022830151400b5a7 */ /* 0x000ea4000806007f */
[----:B--2---:R-:W-:Y:S05]  /*1a230*/  @!P3 BRA `(.L_x_9572) ;  /* 0xfffffffc00f0b947 */ /* 0x004fea000383ffff */
[----:B------:R-:W-:Y:S05]  /*1a240*/  BRA `(.L_x_9571) ;  /* 0xffffff0400a87947 */ /* 0x000fea000383ffff */
.L_x_9577:
[----:B--2---:R2:W3:Y:S02]  /*1a250*/  SYNCS.PHASECHK.TRANS64.TRYWAIT P3, [R20+URZ+0x22850], R21 ;  /* 0x02285015140075a7 */ /* 0x0044e4000806017f */
[----:B---3--:R-:W-:Y:S05]  /*1a260*/  @!P3 NANOSLEEP.SYNCS 0x989680 ;  /* 0x009896800000b95d */ /* 0x008fea0003900000 */
[----:B------:R-:W3:Y:S02]  /*1a270*/  @!P3 SYNCS.PHASECHK.TRANS64 P3, [R20+URZ+0x22850], R21 ;  /* 0x022850151400b5a7 */ /* 0x000ee4000806007f */
[----:B---3--:R-:W-:Y:S05]  /*1a280*/  @!P3 BRA `(.L_x_9577) ;  /* 0xfffffffc00f0b947 */ /* 0x008fea000383ffff */
[----:B------:R-:W-:Y:S05]  /*1a290*/  BRA `(.L_x_9576) ;  /* 0xffffff2000047947 */ /* 0x000fea000383ffff */
.L_x_9583:
[----:B------:R-:W-:Y:S02]  /*1a2a0*/  IMAD.MOV.U32 R13, RZ, RZ, R21 ;  /* 0x000000ffff0d7224 */ /* 0x000fe400078e0015 */
[----:B------:R-:W-:Y:S02]  /*1a2b0*/  IMAD.MOV.U32 R12, RZ, RZ, RZ ;  /* 0x000000ffff0c7224 */ /* 0x000fe400078e00ff */
[----:B------:R-:W-:Y:S02]  /*1a2c0*/  IMAD.MOV.U32 R11, RZ, RZ, 0x181f ;  /* 0x0000181fff0b7424 */ /* 0x000fe400078e00ff */
[----:B------:R-:W-:-:S07]  /*1a2d0*/  IMAD.MOV.U32 R15, RZ, RZ, -0x1 ;  /* 0xffffffffff0f7424 */ /* 0x000fce00078e00ff */
[----:B-----5:R-:W-:Y:S05]  /*1a2e0*/  WARPSYNC.COLLECTIVE R15, `(.L_x_9793) ;  /* 0x000000000f087348 */ /* 0x020fea0003c00000 */
[----:B------:R0:W1:Y:S02]  /*1a2f0*/  SHFL.IDX P6, R14, R13, R12, R11 ;  /* 0x0000000c0d0e7389 */ /* 0x00006400000c000b */
[----:B01---5:R-:W-:Y:S01]  /*1a300*/  ENDCOLLECTIVE ;  /* 0x000000000000791b */ /* 0x023fe20003800000 */
.L_x_9793:
[----:B------:R-:W-:Y:S02]  /*1a310*/  IMAD.MOV.U32 R13, RZ, RZ, R3 ;  /* 0x000000ffff0d7224 */ /* 0x000fe400078e0003 */
[----:B------:R-:W-:-:S07]  /*1a320*/  IMAD.MOV.U32 R20, RZ, RZ, R14 ;  /* 0x000000ffff147224 */ /* 0x000fce00078e000e */
[----:B------:R-:W-:Y:S05]  /*1a330*/  WARPSYNC.COLLECTIVE R15, `(.L_x_9794) ;  /* 0x000000000f087348 */ /* 0x000fea0003c00000 */
[----:B------:R0:W1:Y:S02]  /*1a340*/  SHFL.IDX P6, R14, R13, R12, R11 ;  /* 0x0000000c0d0e7389 */ /* 0x00006400000c000b */
[----:B01----:R-:W-:Y:S01]  /*1a350*/  ENDCOLLECTIVE ;  /* 0x000000000000791b */ /* 0x003fe20003800000 */
.L_x_9794:
[----:B------:R-:W-:Y:S05]  /*1a360*/  BRA `(.L_x_9795) ;  /* 0xffffff4800107947 */ /* 0x000fea000383ffff */
.L_x_9586:
[----:B------:R-:W-:Y:S01]  /*1a370*/  BSSY B1, `(.L_x_9796) ;  /* 0x0000008000017945 */ /* 0x000fe20003800000 */
[----:B------:R-:W-:Y:S02]  /*1a380*/  IMAD.MOV.U32 R13, RZ, RZ, R21 ;  /* 0x000000ffff0d7224 */ /* 0x000fe400078e0015 */
[----:B------:R-:W-:Y:S02]  /*1a390*/  IMAD.MOV.U32 R12, RZ, RZ, 0x1 ;  /* 0x00000001ff0c7424 */ /* 0x000fe400078e00ff */
[----:B------:R-:W-:Y:S02]  /*1a3a0*/  IMAD.MOV.U32 R11, RZ, RZ, 0x181f ;  /* 0x0000181fff0b7424 */ /* 0x000fe400078e00ff */
[----:B------:R-:W-:-:S07]  /*1a3b0*/  IMAD.MOV.U32 R15, RZ, RZ, -0x1 ;  /* 0xffffffffff0f7424 */ /* 0x000fce00078e00ff */
[----:B012---:R-:W-:Y:S05]  /*1a3c0*/  WARPSYNC.COLLECTIVE R15, `(.L_x_9797) ;  /* 0x000000000f087348 */ /* 0x007fea0003c00000 */
[----:B--2---:R2:W3:Y:S02]  /*1a3d0*/  SHFL.IDX P6, R14, R13, R12, R11 ;  /* 0x0000000c0d0e7389 */ /* 0x0044e400000c000b */
[----:B0123--:R-:W-:Y:S01]  /*1a3e0*/  ENDCOLLECTIVE ;  /* 0x000000000000791b */ /* 0x00ffe20003800000 */
.L_x_9797:
[----:B------:R-:W-:Y:S05]  /*1a3f0*/  BSYNC B1 ;  /* 0x0000000000017941 */ /* 0x000fea0003800000 */
.L_x_9796:
        /* <DEDUP_REMOVED lines=8> */
.L_x_9798:
[----:B------:R-:W-:Y:S05]  /*1a480*/  BRA `(.L_x_9799) ;  /* 0xffffff48004c7947 */ /* 0x000fea000383ffff */
.L_x_9589:
[----:B------:R-:W-:Y:S01]  /*1a490*/  BSSY B1, `(.L_x_9800) ;  /* 0x0000008000017945 */ /* 0x000fe20003800000 */
[----:B------:R-:W-:Y:S02]  /*1a4a0*/  IMAD.MOV.U32 R13, RZ, RZ, R21 ;  /* 0x000000ffff0d7224 */ /* 0x000fe400078e0015 */
[----:B------:R-:W-:Y:S02]  /*1a4b0*/  IMAD.MOV.U32 R12, RZ, RZ, 0x2 ;  /* 0x00000002ff0c7424 */ /* 0x000fe400078e00ff */
[----:B----4-:R-:W-:Y:S02]  /*1a4c0*/  IMAD.MOV.U32 R11, RZ, RZ, 0x181f ;  /* 0x0000181fff0b7424 */ /* 0x010fe400078e00ff */
[----:B------:R-:W-:-:S07]  /*1a4d0*/  IMAD.MOV.U32 R15, RZ, RZ, -0x1 ;  /* 0xffffffffff0f7424 */ /* 0x000fce00078e00ff */
[----:B0123--:R-:W-:Y:S05]  /*1a4e0*/  WARPSYNC.COLLECTIVE R15, `(.L_x_9801) ;  /* 0x000000000f087348 */ /* 0x00ffea0003c00000 */
[----:B--2---:R2:W4:Y:S02]  /*1a4f0*/  SHFL.IDX P6, R14, R13, R12, R11 ;  /* 0x0000000c0d0e7389 */ /* 0x00452400000c000b */
[----:B01234-:R-:W-:Y:S01]  /*1a500*/  ENDCOLLECTIVE ;  /* 0x000000000000791b */ /* 0x01ffe20003800000 */
.L_x_9801:
[----:B------:R-:W-:Y:S05]  /*1a510*/  BSYNC B1 ;  /* 0x0000000000017941 */ /* 0x000fea0003800000 */
.L_x_9800:
        /* <DEDUP_REMOVED lines=8> */
.L_x_9802:
[----:B------:R-:W-:Y:S05]  /*1a5a0*/  BRA `(.L_x_9803) ;  /* 0xffffff4800787947 */ /* 0x000fea000383ffff */
.L_x_9592:
[----:B------:R-:W-:Y:S01]  /*1a5b0*/  BSSY B1, `(.L_x_9804) ;  /* 0x0000008000017945 */ /* 0x000fe20003800000 */
[----:B------:R-:W-:Y:S02]  /*1a5c0*/  IMAD.MOV.U32 R13, RZ, RZ, R21 ;  /* 0x000000ffff0d7224 */ /* 0x000fe400078e0015 */
[----:B------:R-:W-:Y:S02]  /*1a5d0*/  IMAD.MOV.U32 R12, RZ, RZ, 0x3 ;  /* 0x00000003ff0c7424 */ /* 0x000fe400078e00ff */
[----:B0-----:R-:W-:Y:S02]  /*1a5e0*/  IMAD.MOV.U32 R11, RZ, RZ, 0x181f ;  /* 0x0000181fff0b7424 */ /* 0x001fe400078e00ff */
[----:B------:R-:W-:-:S07]  /*1a5f0*/  IMAD.MOV.U32 R15, RZ, RZ, -0x1 ;  /* 0xffffffffff0f7424 */ /* 0x000fce00078e00ff */
[----:B-1234-:R-:W-:Y:S05]  /*1a600*/  WARPSYNC.COLLECTIVE R15, `(.L_x_9805) ;  /* 0x000000000f087348 */ /* 0x01efea0003c00000 */
[----:B--2---:R0:W2:Y:S02]  /*1a610*/  SHFL.IDX P6, R14, R13, R12, R11 ;  /* 0x0000000c0d0e7389 */ /* 0x0040a400000c000b */
[----:B01234-:R-:W-:Y:S01]  /*1a620*/  ENDCOLLECTIVE ;  /* 0x000000000000791b */ /* 0x01ffe20003800000 */
.L_x_9805:
[----:B------:R-:W-:Y:S05]  /*1a630*/  BSYNC B1 ;  /* 0x0000000000017941 */ /* 0x000fea0003800000 */
.L_x_9804:
        /* <DEDUP_REMOVED lines=8> */
.L_x_9806:
[----:B------:R-:W-:Y:S05]  /*1a6c0*/  BRA `(.L_x_9807) ;  /* 0xffffff4800a47947 */ /* 0x000fea000383ffff */
.L_x_9594:
[----:B------:R-:W-:Y:S02]  /*1a6d0*/  IMAD.MOV.U32 R13, RZ, RZ, R8 ;  /* 0x000000ffff0d7224 */ /* 0x000fe400078e0008 */
[----:B------:R-:W-:Y:S02]  /*1a6e0*/  IMAD.MOV.U32 R12, RZ, RZ, RZ ;  /* 0x000000ffff0c7224 */ /* 0x000fe400078e00ff */
[----:B------:R-:W-:Y:S02]  /*1a6f0*/  IMAD.MOV.U32 R11, RZ, RZ, 0x1c1f ;  /* 0x00001c1fff0b7424 */ /* 0x000fe400078e00ff */
[----:B------:R-:W-:-:S07]  /*1a700*/  IMAD.MOV.U32 R15, RZ, RZ, -0x1 ;  /* 0xffffffffff0f7424 */ /* 0x000fce00078e00ff */
[----:B------:R-:W-:Y:S05]  /*1a710*/  WARPSYNC.COLLECTIVE R15, `(.L_x_9808) ;  /* 0x000000000f087348 */ /* 0x000fea0003c00000 */
[----:B------:R0:W1:Y:S02]  /*1a720*/  SHFL.IDX P6, R14, R13, R12, R11 ;  /* 0x0000000c0d0e7389 */ /* 0x00006400000c000b */
[----:B01----:R-:W-:Y:S01]  /*1a730*/  ENDCOLLECTIVE ;  /* 0x000000000000791b */ /* 0x003fe20003800000 */
.L_x_9808:
[----:B------:R-:W-:Y:S02]  /*1a740*/  IMAD.MOV.U32 R13, RZ, RZ, R3 ;  /* 0x000000ffff0d7224 */ /* 0x000fe400078e0003 */
[----:B------:R-:W-:-:S07]  /*1a750*/  IMAD.MOV.U32 R9, RZ, RZ, R14 ;  /* 0x000000ffff097224 */ /* 0x000fce00078e000e */
[----:B------:R-:W-:Y:S05]  /*1a760*/  WARPSYNC.COLLECTIVE R15, `(.L_x_9809) ;  /* 0x000000000f087348 */ /* 0x000fea0003c00000 */
[----:B------:R0:W1:Y:S02]  /*1a770*/  SHFL.IDX P6, R14, R13, R12, R11 ;  /* 0x0000000c0d0e7389 */ /* 0x00006400000c000b */
[----:B01----:R-:W-:Y:S01]  /*1a780*/  ENDCOLLECTIVE ;  /* 0x000000000000791b */ /* 0x003fe20003800000 */
.L_x_9809:
[----:B------:R-:W-:Y:S01]  /*1a790*/  IMAD.MOV.U32 R11, RZ, RZ, R14 ;  /* 0x000000ffff0b7224 */ /* 0x000fe200078e000e */
[----:B------:R-:W-:Y:S06]  /*1a7a0*/  BRA `(.L_x_9810) ;  /* 0xffffff4c00887947 */ /* 0x000fec000383ffff */
.L_x_9597:
[----:B------:R-:W-:Y:S01]  /*1a7b0*/  BSSY B1, `(.L_x_9811) ;  /* 0x0000008000017945 */ /* 0x000fe20003800000 */
[----:B---3--:R-:W-:Y:S02]  /*1a7c0*/  IMAD.MOV.U32 R13, RZ, RZ, R8 ;  /* 0x000000ffff0d7224 */ /* 0x008fe400078e0008 */
[----:B------:R-:W-:Y:S02]  /*1a7d0*/  IMAD.MOV.U32 R12, RZ, RZ, 0x1 ;  /* 0x00000001ff0c7424 */ /* 0x000fe400078e00ff */
[----:B--2---:R-:W-:Y:S02]  /*1a7e0*/  IMAD.MOV.U32 R11, RZ, RZ, 0x1c1f ;  /* 0x00001c1fff0b7424 */ /* 0x004fe400078e00ff */
[----:B------:R-:W-:-:S07]  /*1a7f0*/  IMAD.MOV.U32 R15, RZ, RZ, -0x1 ;  /* 0xffffffffff0f7424 */ /* 0x000fce00078e00ff */
[----:B01----:R-:W-:Y:S05]  /*1a800*/  WARPSYNC.COLLECTIVE R15, `(.L_x_9812) ;  /* 0x000000000f087348 */ /* 0x003fea0003c00000 */
[----:B------:R2:W3:Y:S02]  /*1a810*/  SHFL.IDX P6, R14, R13, R12, R11 ;  /* 0x0000000c0d0e7389 */ /* 0x0004e400000c000b */
[----:B0123--:R-:W-:Y:S01]  /*1a820*/  ENDCOLLECTIVE ;  /* 0x000000000000791b */ /* 0x00ffe20003800000 */
.L_x_9812:
[----:B------:R-:W-:Y:S05]  /*1a830*/  BSYNC B1 ;  /* 0x0000000000017941 */ /* 0x000fea0003800000 */
.L_x_9811:
        /* <DEDUP_REMOVED lines=8> */
.L_x_9813:
[----:B------:R-:W-:Y:S05]  /*1a8c0*/  BRA `(.L_x_9814) ;  /* 0xffffff58007c7947 */ /* 0x000fea000383ffff */
.L_x_9601:
[----:B------:R-:W-:Y:S02]  /*1a8d0*/  IMAD.MOV.U32 R13, RZ, RZ, R4 ;  /* 0x000000ffff0d7224 */ /* 0x000fe400078e0004 */
[----:B------:R-:W-:Y:S02]  /*1a8e0*/  IMAD.MOV.U32 R12, RZ, RZ, RZ ;  /* 0x000000ffff0c7224 */ /* 0x000fe400078e00ff */
[----:B------:R-:W-:Y:S02]  /*1a8f0*/  IMAD.MOV.U32 R11, RZ, RZ, 0x181f ;  /* 0x0000181fff0b7424 */ /* 0x000fe400078e00ff */
[----:B------:R-:W-:-:S07]  /*1a900*/  IMAD.MOV.U32 R15, RZ, RZ, -0x1 ;  /* 0xffffffffff0f7424 */ /* 0x000fce00078e00ff */
[----:B01----:R-:W-:Y:S05]  /*1a910*/  WARPSYNC.COLLECTIVE R15, `(.L_x_9815) ;  /* 0x000000000f087348 */ /* 0x003fea0003c00000 */
[----:B------:R2:W3:Y:S02]  /*1a920*/  SHFL.IDX P6, R14, R13, R12, R11 ;  /* 0x0000000c0d0e7389 */ /* 0x0004e400000c000b */
[----:B0123--:R-:W-:Y:S01]  /*1a930*/  ENDCOLLECTIVE ;  /* 0x000000000000791b */ /* 0x00ffe20003800000 */
.L_x_9815:
[----:B------:R-:W-:Y:S02]  /*1a940*/  IMAD.MOV.U32 R13, RZ, RZ, R3 ;  /* 0x000000ffff0d7224 */ /* 0x000fe400078e0003 */
[----:B------:R-:W-:-:S07]  /*1a950*/  IMAD.MOV.U32 R0, RZ, RZ, R14 ;  /* 0x000000ffff007224 */ /* 0x000fce00078e000e */
[----:B------:R-:W-:Y:S05]  /*1a960*/  WARPSYNC.COLLECTIVE R15, `(.L_x_9816) ;  /* 0x000000000f087348 */ /* 0x000fea0003c00000 */
[----:B------:R0:W1:Y:S02]  /*1a970*/  SHFL.IDX P6, R14, R13, R12, R11 ;  /* 0x0000000c0d0e7389 */ /* 0x00006400000c000b */
[----:B01----:R-:W-:Y:S01]  /*1a980*/  ENDCOLLECTIVE ;  /* 0x000000000000791b */ /* 0x003fe20003800000 */
.L_x_9816:
[----:B------:R-:W-:Y:S05]  /*1a990*/  BRA `(.L_x_9817) ;  /* 0xffffff6c008c7947 */ /* 0x000fea000383ffff */
.L_x_9604:
[----:B------:R-:W-:Y:S01]  /*1a9a0*/  BSSY B1, `(.L_x_9818) ;  /* 0x0000008000017945 */ /* 0x000fe20003800000 */
[----:B---3--:R-:W-:Y:S02]  /*1a9b0*/  IMAD.MOV.U32 R13, RZ, RZ, R4 ;  /* 0x000000ffff0d7224 */ /* 0x008fe400078e0004 */
[----:B------:R-:W-:Y:S02]  /*1a9c0*/  IMAD.MOV.U32 R12, RZ, RZ, 0x1 ;  /* 0x00000001ff0c7424 */ /* 0x000fe400078e00ff */
[----:B------:R-:W-:Y:S02]  /*1a9d0*/  IMAD.MOV.U32 R11, RZ, RZ, 0x181f ;  /* 0x0000181fff0b7424 */ /* 0x000fe400078e00ff */
[----:B------:R-:W-:-:S07]  /*1a9e0*/  IMAD.MOV.U32 R15, RZ, RZ, -0x1 ;  /* 0xffffffffff0f7424 */ /* 0x000fce00078e00ff */
[----:B012-4-:R-:W-:Y:S05]  /*1a9f0*/  WARPSYNC.COLLECTIVE R15, `(.L_x_9819) ;  /* 0x000000000f087348 */ /* 0x017fea0003c00000 */
[----:B----4-:R3:W4:Y:S02]  /*1aa00*/  SHFL.IDX P6, R14, R13, R12, R11 ;  /* 0x0000000c0d0e7389 */ /* 0x01072400000c000b */
[----:B01234-:R-:W-:Y:S01]  /*1aa10*/  ENDCOLLECTIVE ;  /* 0x000000000000791b */ /* 0x01ffe20003800000 */
.L_x_9819:
[----:B------:R-:W-:Y:S05]  /*1aa20*/  BSYNC B1 ;  /* 0x0000000000017941 */ /* 0x000fea0003800000 */
.L_x_9818:
        /* <DEDUP_REMOVED lines=8> */
.L_x_9820:
[----:B------:R-:W-:Y:S05]  /*1aab0*/  BRA `(.L_x_9821) ;  /* 0xffffff6c00bc7947 */ /* 0x000fea000383ffff */
.L_x_9607:
[----:B------:R-:W-:Y:S01]  /*1aac0*/  BSSY B1, `(.L_x_9822) ;  /* 0x0000008000017945 */ /* 0x000fe20003800000 */
[----:B0-----:R-:W-:Y:S02]  /*1aad0*/  IMAD.MOV.U32 R13, RZ, RZ, R4 ;  /* 0x000000ffff0d7224 */ /* 0x001fe400078e0004 */
[----:B------:R-:W-:Y:S02]  /*1aae0*/  IMAD.MOV.U32 R12, RZ, RZ, 0x2 ;  /* 0x00000002ff0c7424 */ /* 0x000fe400078e00ff */
[----:B------:R-:W-:Y:S02]  /*1aaf0*/  IMAD.MOV.U32 R11, RZ, RZ, 0x181f ;  /* 0x0000181fff0b7424 */ /* 0x000fe400078e00ff */
[----:B------:R-:W-:-:S07]  /*1ab00*/  IMAD.MOV.U32 R15, RZ, RZ, -0x1 ;  /* 0xffffffffff0f7424 */ /* 0x000fce00078e00ff */
[----:B-1234-:R-:W-:Y:S05]  /*1ab10*/  WARPSYNC.COLLECTIVE R15, `(.L_x_9823) ;  /* 0x000000000f087348 */ /* 0x01efea0003c00000 */
[----:B----4-:R0:W4:Y:S02]  /*1ab20*/  SHFL.IDX P6, R14, R13, R12, R11 ;  /* 0x0000000c0d0e7389 */ /* 0x01012400000c000b */
[----:B01234-:R-:W-:Y:S01]  /*1ab30*/  ENDCOLLECTIVE ;  /* 0x000000000000791b */ /* 0x01ffe20003800000 */
.L_x_9823:
[----:B------:R-:W-:Y:S05]  /*1ab40*/  BSYNC B1 ;  /* 0x0000000000017941 */ /* 0x000fea0003800000 */
.L_x_9822:
        /* <DEDUP_REMOVED lines=8> */
.L_x_9824:
[----:B------:R-:W-:Y:S05]  /*1abd0*/  BRA `(.L_x_9825) ;  /* 0xffffff6c00e87947 */ /* 0x000fea000383ffff */
.L_x_9610:
[----:B------:R-:W-:Y:S01]  /*1abe0*/  BSSY B1, `(.L_x_9826) ;  /* 0x0000008000017945 */ /* 0x000fe20003800000 */
[----:B0-----:R-:W-:Y:S02]  /*1abf0*/  IMAD.MOV.U32 R13, RZ, RZ, R4 ;  /* 0x000000ffff0d7224 */ /* 0x001fe400078e0004 */
[----:B------:R-:W-:Y:S02]  /*1ac00*/  IMAD.MOV.U32 R12, RZ, RZ, 0x3 ;  /* 0x00000003ff0c7424 */ /* 0x000fe400078e00ff */
[----:B------:R-:W-:Y:S02]  /*1ac10*/  IMAD.MOV.U32 R11, RZ, RZ, 0x181f ;  /* 0x0000181fff0b7424 */ /* 0x000fe400078e00ff */
[----:B------:R-:W-:-:S07]  /*1ac20*/  IMAD.MOV.U32 R15, RZ, RZ, -0x1 ;  /* 0xffffffffff0f7424 */ /* 0x000fce00078e00ff */
[----:B-1234-:R-:W-:Y:S05]  /*1ac30*/  WARPSYNC.COLLECTIVE R15, `(.L_x_9827) ;  /* 0x000000000f087348 */ /* 0x01efea0003c00000 */
[----:B------:R0:W0:Y:S02]  /*1ac40*/  SHFL.IDX P6, R14, R13, R12, R11 ;  /* 0x0000000c0d0e7389 */ /* 0x00002400000c000b */
[----:B01234-:R-:W-:Y:S01]  /*1ac50*/  ENDCOLLECTIVE ;  /* 0x000000000000791b */ /* 0x01ffe20003800000 */
.L_x_9827:
[----:B------:R-:W-:Y:S05]  /*1ac60*/  BSYNC B1 ;  /* 0x0000000000017941 */ /* 0x000fea0003800000 */
.L_x_9826:
        /* <DEDUP_REMOVED lines=8> */
.L_x_9828:
[----:B------:R-:W-:Y:S05]  /*1acf0*/  BRA `(.L_x_9829) ;  /* 0xffffff7000147947 */ /* 0x000fea000383ffff */
.L_x_9627:
        /* <DEDUP_REMOVED lines=11> */
.L_x_9831:
[----:B------:R-:W-:Y:S05]  /*1adb0*/  BSYNC B1 ;  /* 0x0000000000017941 */ /* 0x000fea0003800000 */
.L_x_9830:
[----:B------:R-:W-:Y:S05]  /*1adc0*/  BRA `(.L_x_9832) ;  /* 0xffffff8800387947 */ /* 0x000fea000383ffff */
.L_x_9629:
[----:B------:R-:W-:Y:S01]  /*1add0*/  BSSY B1, `(.L_x_9833) ;  /* 0x0000006000017945 */ /* 0x000fe20003800000 */
[----:B------:R-:W-:-:S07]  /*1ade0*/  IMAD.MOV.U32 R15, RZ, RZ, -0x1 ;  /* 0xffffffffff0f7424 */ /* 0x000fce00078e00ff */
[----:B0-----:R-:W-:Y:S05]  /*1adf0*/  WARPSYNC.COLLECTIVE R15, `(.L_x_9834) ;  /* 0x000000000f0c7348 */ /* 0x001fea0003c00000 */
[----:B------:R-:W-:Y:S02]  /*1ae00*/  ELECT P6, UR62, PT ;  /* 0x00000000003e782f */ /* 0x000fe400038c0000 */
[----:B------:R-:W-:Y:S01]  /*1ae10*/  MOV R14, UR62 ;  /* 0x0000003e000e7c02 */ /* 0x000fe20008000f00 */
[----:B0-----:R-:W-:Y:S10]  /*1ae20*/  ENDCOLLECTIVE ;  /* 0x000000000000791b */ /* 0x001ff40003800000 */
.L_x_9834:
[----:B------:R-:W-:Y:S05]  /*1ae30*/  BSYNC B1 ;  /* 0x0000000000017941 */ /* 0x000fea0003800000 */
.L_x_9833:
[----:B------:R-:W-:Y:S05]  /*1ae40*/  BRA `(.L_x_9628) ;  /* 0xffffff8800307947 */ /* 0x000fea000383ffff */
.L_x_9631:
[----:B0-----:R0:W1:Y:S02]  /*1ae50*/  SYNCS.PHASECHK.TRANS64.TRYWAIT P0, [R18+URZ+0x22820], R4 ;  /* 0x02282004120075a7 */ /* 0x001064000800017f */
[----:B-1----:R-:W-:Y:S05]  /*1ae60*/  @!P0 NANOSLEEP.SYNCS 0x989680 ;  /* 0x009896800000895d */ /* 0x002fea0003900000 */
[----:B------:R-:W1:Y:S02]  /*1ae70*/  @!P0 SYNCS.PHASECHK.TRANS64 P0, [R18+URZ+0x22820], R4 ;  /* 0x02282004120085a7 */ /* 0x000e64000800007f */
[----:B-1----:R-:W-:Y:S05]  /*1ae80*/  @!P0 BRA `(.L_x_9631) ;  /* 0xfffffffc00f08947 */ /* 0x002fea000383ffff */
[----:B------:R-:W-:Y:S05]  /*1ae90*/  BRA `(.L_x_9835) ;  /* 0xffffff8800407947 */ /* 0x000fea000383ffff */
.L_x_9635:
[----:B0-----:R0:W1:Y:S02]  /*1aea0*/  SYNCS.PHASECHK.TRANS64.TRYWAIT P0, [R4+URZ+0x228a0], R9 ;  /* 0x0228a009040075a7 */ /* 0x001064000800017f */
[----:B-1----:R-:W-:Y:S05]  /*1aeb0*/  @!P0 NANOSLEEP.SYNCS 0x989680 ;  /* 0x009896800000895d */ /* 0x002fea0003900000 */
[----:B------:R-:W1:Y:S02]  /*1aec0*/  @!P0 SYNCS.PHASECHK.TRANS64 P0, [R4+URZ+0x228a0], R9 ;  /* 0x0228a009040085a7 */ /* 0x000e64000800007f */
[----:B-1----:R-:W-:Y:S05]  /*1aed0*/  @!P0 BRA `(.L_x_9635) ;  /* 0xfffffffc00f08947 */ /* 0x002fea000383ffff */
[----:B------:R-:W-:Y:S05]  /*1aee0*/  BRA `(.L_x_9836) ;  /* 0xffffff8800607947 */ /* 0x000fea000383ffff */
.L_x_9640:
[----:B-1----:R1:W2:Y:S02]  /*1aef0*/  SYNCS.PHASECHK.TRANS64.TRYWAIT P0, [R4+URZ+0x228c0], R9 ;  /* 0x0228c009040075a7 */ /* 0x0022a4000800017f */
[----:B--2---:R-:W-:Y:S05]  /*1af00*/  @!P0 NANOSLEEP.SYNCS 0x989680 ;  /* 0x009896800000895d */ /* 0x004fea0003900000 */
[----:B------:R-:W2:Y:S02]  /*1af10*/  @!P0 SYNCS.PHASECHK.TRANS64 P0, [R4+URZ+0x228c0], R9 ;  /* 0x0228c009040085a7 */ /* 0x000ea4000800007f */
[----:B--2---:R-:W-:Y:S05]  /*1af20*/  @!P0 BRA `(.L_x_9640) ;  /* 0xfffffffc00f08947 */ /* 0x004fea000383ffff */
[----:B------:R-:W-:Y:S05]  /*1af30*/  BRA `(.L_x_9837) ;  /* 0xffffff8800e07947 */ /* 0x000fea000383ffff */
.L_x_9650:
[----:B0-----:R0:W1:Y:S02]  /*1af40*/  SYNCS.PHASECHK.TRANS64.TRYWAIT P2, [R5+URZ+0x228a0], R6 ;  /* 0x0228a006050075a7 */ /* 0x001064000804017f */
[----:B-1----:R-:W-:Y:S05]  /*1af50*/  @!P2 NANOSLEEP.SYNCS 0x989680 ;  /* 0x009896800000a95d */ /* 0x002fea0003900000 */
[----:B------:R-:W1:Y:S02]  /*1af60*/  @!P2 SYNCS.PHASECHK.TRANS64 P2, [R5+URZ+0x228a0], R6 ;  /* 0x0228a0060500a5a7 */ /* 0x000e64000804007f */
[----:B-1----:R-:W-:Y:S05]  /*1af70*/  @!P2 BRA `(.L_x_9650) ;  /* 0xfffffffc00f0a947 */ /* 0x002fea000383ffff */
[----:B------:R-:W-:Y:S05]  /*1af80*/  BRA `(.L_x_9838) ;  /* 0xffffff9000707947 */ /* 0x000fea000383ffff */
.L_x_9655:
[----:B-1----:R1:W2:Y:S02]  /*1af90*/  SYNCS.PHASECHK.TRANS64.TRYWAIT P2, [R5+URZ+0x228c0], R6 ;  /* 0x0228c006050075a7 */ /* 0x0022a4000804017f */
[----:B--2---:R-:W-:Y:S05]  /*1afa0*/  @!P2 NANOSLEEP.SYNCS 0x989680 ;  /* 0x009896800000a95d */ /* 0x004fea0003900000 */
[----:B------:R-:W2:Y:S02]  /*1afb0*/  @!P2 SYNCS.PHASECHK.TRANS64 P2, [R5+URZ+0x228c0], R6 ;  /* 0x0228c0060500a5a7 */ /* 0x000ea4000804007f */
[----:B--2---:R-:W-:Y:S05]  /*1afc0*/  @!P2 BRA `(.L_x_9655) ;  /* 0xfffffffc00f0a947 */ /* 0x004fea000383ffff */
[----:B------:R-:W-:Y:S05]  /*1afd0*/  BRA `(.L_x_9839) ;  /* 0xffffff9000ec7947 */ /* 0x000fea000383ffff */
.L_x_9673:
        /* <DEDUP_REMOVED lines=11> */
.L_x_9841:
[----:B------:R-:W-:Y:S05]  /*1b090*/  BSYNC B0 ;  /* 0x0000000000007941 */ /* 0x000fea0003800000 */
.L_x_9840:
[----:B------:R-:W-:Y:S05]  /*1b0a0*/  BRA `(.L_x_9842) ;  /* 0xffffffa0006c7947 */ /* 0x000fea000383ffff */
.L_x_9675:
[----:B------:R-:W-:Y:S01]  /*1b0b0*/  BSSY B0, `(.L_x_9843) ;  /* 0x0000006000007945 */ /* 0x000fe20003800000 */
[----:B------:R-:W-:-:S07]  /*1b0c0*/  IMAD.MOV.U32 R15, RZ, RZ, -0x1 ;  /* 0xffffffffff0f7424 */ /* 0x000fce00078e00ff */
[----:B0-----:R-:W-:Y:S05]  /*1b0d0*/  WARPSYNC.COLLECTIVE R15, `(.L_x_9844) ;  /* 0x000000000f0c7348 */ /* 0x001fea0003c00000 */
[----:B------:R-:W-:Y:S02]  /*1b0e0*/  ELECT P6, UR62, PT ;  /* 0x00000000003e782f */ /* 0x000fe400038c0000 */
[----:B------:R-:W-:Y:S01]  /*1b0f0*/  MOV R14, UR62 ;  /* 0x0000003e000e7c02 */ /* 0x000fe20008000f00 */
[----:B0-----:R-:W-:Y:S10]  /*1b100*/  ENDCOLLECTIVE ;  /* 0x000000000000791b */ /* 0x001ff40003800000 */
.L_x_9844:
[----:B------:R-:W-:Y:S05]  /*1b110*/  BSYNC B0 ;  /* 0x0000000000007941 */ /* 0x000fea0003800000 */
.L_x_9843:
[----:B------:R-:W-:Y:S05]  /*1b120*/  BRA `(.L_x_9845) ;  /* 0xffffffa000787947 */ /* 0x000fea000383ffff */
.L_x_9677:
[----:B0-----:R0:W1:Y:S02]  /*1b130*/  SYNCS.PHASECHK.TRANS64.TRYWAIT P0, [R0+URZ+0x22840], R2 ;  /* 0x02284002000075a7 */ /* 0x001064000800017f */
[----:B-1----:R-:W-:Y:S05]  /*1b140*/  @!P0 NANOSLEEP.SYNCS 0x989680 ;  /* 0x009896800000895d */ /* 0x002fea0003900000 */
[----:B------:R-:W1:Y:S02]  /*1b150*/  @!P0 SYNCS.PHASECHK.TRANS64 P0, [R0+URZ+0x22840], R2 ;  /* 0x02284002000085a7 */ /* 0x000e64000800007f */
[----:B-1----:R-:W-:Y:S05]  /*1b160*/  @!P0 BRA `(.L_x_9677) ;  /* 0xfffffffc00f08947 */ /* 0x002fea000383ffff */
[----:B------:R-:W-:Y:S05]  /*1b170*/  BRA `(.L_x_9846) ;  /* 0xffffffa000d87947 */ /* 0x000fea000383ffff */
.L_x_9681:
        /* <DEDUP_REMOVED lines=15> */
.L_x_9847:
[----:B------:R-:W-:Y:S02]  /*1b270*/  IMAD.MOV.U32 R13, RZ, RZ, R4 ;  /* 0x000000ffff0d7224 */ /* 0x000fe400078e0004 */
[----:B------:R-:W-:-:S07]  /*1b280*/  IMAD.MOV.U32 R6, RZ, RZ, R14 ;  /* 0x000000ffff067224 */ /* 0x000fce00078e000e */
[----:B------:R-:W-:Y:S05]  /*1b290*/  WARPSYNC.COLLECTIVE R15, `(.L_x_9848) ;  /* 0x000000000f087348 */ /* 0x000fea0003c00000 */
[----:B------:R0:W1:Y:S02]  /*1b2a0*/  SHFL.IDX P6, R14, R13, R12, R11 ;  /* 0x0000000c0d0e7389 */ /* 0x00006400000c000b */
[----:B01----:R-:W-:Y:S01]  /*1b2b0*/  ENDCOLLECTIVE ;  /* 0x000000000000791b */ /* 0x003fe20003800000 */
.L_x_9848:
[----:B------:R-:W-:Y:S02]  /*1b2c0*/  IMAD.MOV.U32 R13, RZ, RZ, R3 ;  /* 0x000000ffff0d7224 */ /* 0x000fe400078e0003 */
[----:B------:R-:W-:Y:S02]  /*1b2d0*/  IMAD.MOV.U32 R12, RZ, RZ, 0x1 ;  /* 0x00000001ff0c7424 */ /* 0x000fe400078e00ff */
[----:B------:R-:W-:-:S07]  /*1b2e0*/  IMAD.MOV.U32 R7, RZ, RZ, R14 ;  /* 0x000000ffff077224 */ /* 0x000fce00078e000e */
[----:B------:R-:W-:Y:S05]  /*1b2f0*/  WARPSYNC.COLLECTIVE R15, `(.L_x_9849) ;  /* 0x000000000f087348 */ /* 0x000fea0003c00000 */
[----:B------:R0:W1:Y:S02]  /*1b300*/  SHFL.IDX P6, R14, R13, R12, R11 ;  /* 0x0000000c0d0e7389 */ /* 0x00006400000c000b */
[----:B01----:R-:W-:Y:S01]  /*1b310*/  ENDCOLLECTIVE ;  /* 0x000000000000791b */ /* 0x003fe20003800000 */
.L_x_9849:
        /* <DEDUP_REMOVED lines=15> */
.L_x_9850:
[----:B------:R-:W-:Y:S02]  /*1b410*/  IMAD.MOV.U32 R13, RZ, RZ, R3 ;  /* 0x000000ffff0d7224 */ /* 0x000fe400078e0003 */
[----:B------:R-:W-:Y:S02]  /*1b420*/  IMAD.MOV.U32 R12, RZ, RZ, 0x2 ;  /* 0x00000002ff0c7424 */ /* 0x000fe400078e00ff */
[----:B------:R-:W-:-:S07]  /*1b430*/  IMAD.MOV.U32 R5, RZ, RZ, R14 ;  /* 0x000000ffff057224 */ /* 0x000fce00078e000e */
[----:B------:R-:W-:Y:S05]  /*1b440*/  WARPSYNC.COLLECTIVE R15, `(.L_x_9851) ;  /* 0x000000000f087348 */ /* 0x000fea0003c00000 */
[----:B------:R0:W1:Y:S02]  /*1b450*/  SHFL.IDX P6, R14, R13, R12, R11 ;  /* 0x0000000c0d0e7389 */ /* 0x00006400000c000b */
[----:B01----:R-:W-:Y:S01]  /*1b460*/  ENDCOLLECTIVE ;  /* 0x000000000000791b */ /* 0x003fe20003800000 */
.L_x_9851:
        /* <DEDUP_REMOVED lines=15> */
.L_x_9852:
[----:B------:R-:W-:Y:S02]  /*1b560*/  IMAD.MOV.U32 R13, RZ, RZ, R3 ;  /* 0x000000ffff0d7224 */ /* 0x000fe400078e0003 */
[----:B------:R-:W-:Y:S02]  /*1b570*/  IMAD.MOV.U32 R12, RZ, RZ, 0x3 ;  /* 0x00000003ff0c7424 */ /* 0x000fe400078e00ff */
[----:B------:R-:W-:-:S07]  /*1b580*/  IMAD.MOV.U32 R5, RZ, RZ, R14 ;  /* 0x000000ffff057224 */ /* 0x000fce00078e000e */
[----:B------:R-:W-:Y:S05]  /*1b590*/  WARPSYNC.COLLECTIVE R15, `(.L_x_9853) ;  /* 0x000000000f087348 */ /* 0x000fea0003c00000 */
[----:B------:R0:W1:Y:S02]  /*1b5a0*/  SHFL.IDX P6, R14, R13, R12, R11 ;  /* 0x0000000c0d0e7389 */ /* 0x00006400000c000b */
[----:B01----:R-:W-:Y:S01]  /*1b5b0*/  ENDCOLLECTIVE ;  /* 0x000000000000791b */ /* 0x003fe20003800000 */
.L_x_9853:
        /* <DEDUP_REMOVED lines=15> */
.L_x_9854:
[----:B------:R-:W-:Y:S02]  /*1b6b0*/  IMAD.MOV.U32 R13, RZ, RZ, R3 ;  /* 0x000000ffff0d7224 */ /* 0x000fe400078e0003 */
[----:B------:R-:W-:Y:S02]  /*1b6c0*/  IMAD.MOV.U32 R12, RZ, RZ, 0x4 ;  /* 0x00000004ff0c7424 */ /* 0x000fe400078e00ff */
[----:B------:R-:W-:-:S07]  /*1b6d0*/  IMAD.MOV.U32 R5, RZ, RZ, R14 ;  /* 0x000000ffff057224 */ /* 0x000fce00078e000e */
[----:B------:R-:W-:Y:S05]  /*1b6e0*/  WARPSYNC.COLLECTIVE R15, `(.L_x_9855) ;  /* 0x000000000f087348 */ /* 0x000fea0003c00000 */
[----:B------:R0:W1:Y:S02]  /*1b6f0*/  SHFL.IDX P6, R14, R13, R12, R11 ;  /* 0x0000000c0d0e7389 */ /* 0x00006400000c000b */
[----:B01----:R-:W-:Y:S01]  /*1b700*/  ENDCOLLECTIVE ;  /* 0x000000000000791b */ /* 0x003fe20003800000 */
.L_x_9855:
        /* <DEDUP_REMOVED lines=15> */
.L_x_9856:
[----:B------:R-:W-:Y:S02]  /*1b800*/  IMAD.MOV.U32 R13, RZ, RZ, R3 ;  /* 0x000000ffff0d7224 */ /* 0x000fe400078e0003 */
[----:B------:R-:W-:Y:S02]  /*1b810*/  IMAD.MOV.U32 R12, RZ, RZ, 0x5 ;  /* 0x00000005ff0c7424 */ /* 0x000fe400078e00ff */
[----:B------:R-:W-:-:S07]  /*1b820*/  IMAD.MOV.U32 R5, RZ, RZ, R14 ;  /* 0x000000ffff057224 */ /* 0x000fce00078e000e */
[----:B------:R-:W-:Y:S05]  /*1b830*/  WARPSYNC.COLLECTIVE R15, `(.L_x_9857) ;  /* 0x000000000f087348 */ /* 0x000fea0003c00000 */
[----:B------:R0:W1:Y:S02]  /*1b840*/  SHFL.IDX P6, R14, R13, R12, R11 ;  /* 0x0000000c0d0e7389 */ /* 0x00006400000c000b */
[----:B01----:R-:W-:Y:S01]  /*1b850*/  ENDCOLLECTIVE ;  /* 0x000000000000791b */ /* 0x003fe20003800000 */
.L_x_9857:
        /* <DEDUP_REMOVED lines=15> */
.L_x_9858:
[----:B------:R-:W-:Y:S02]  /*1b950*/  IMAD.MOV.U32 R13, RZ, RZ, R3 ;  /* 0x000000ffff0d7224 */ /* 0x000fe400078e0003 */
[----:B------:R-:W-:Y:S02]  /*1b960*/  IMAD.MOV.U32 R12, RZ, RZ, 0x6 ;  /* 0x00000006ff0c7424 */ /* 0x000fe400078e00ff */
[----:B------:R-:W-:-:S07]  /*1b970*/  IMAD.MOV.U32 R5, RZ, RZ, R14 ;  /* 0x000000ffff057224 */ /* 0x000fce00078e000e */
[----:B------:R-:W-:Y:S05]  /*1b980*/  WARPSYNC.COLLECTIVE R15, `(.L_x_9859) ;  /* 0x000000000f087348 */ /* 0x000fea0003c00000 */
[----:B------:R0:W1:Y:S02]  /*1b990*/  SHFL.IDX P6, R14, R13, R12, R11 ;  /* 0x0000000c0d0e7389 */ /* 0x00006400000c000b */
[----:B01----:R-:W-:Y:S01]  /*1b9a0*/  ENDCOLLECTIVE ;  /* 0x000000000000791b */ /* 0x003fe20003800000 */
.L_x_9859:
        /* <DEDUP_REMOVED lines=13> */
.L_x_9860:
        /* <DEDUP_REMOVED lines=8> */
.L_x_9861:
        /* <DEDUP_REMOVED lines=13> */
.L_x_9862:
[----:B------:R-:W-:Y:S01]  /*1bbd0*/  IMAD.MOV.U32 R3, RZ, RZ, R14 ;  /* 0x000000ffff037224 */ /* 0x000fe200078e000e */
[----:B------:R-:W-:Y:S06]  /*1bbe0*/  BRA `(.L_x_9863) ;  /* 0xffffffa400647947 */ /* 0x000fec000383ffff */
.L_x_9684:
[----:B0-----:R0:W1:Y:S02]  /*1bbf0*/  SYNCS.PHASECHK.TRANS64.TRYWAIT P0, [R18+URZ+0x22820], R0 ;  /* 0x02282000120075a7 */ /* 0x001064000800017f */
[----:B-1----:R-:W-:Y:S05]  /*1bc00*/  @!P0 NANOSLEEP.SYNCS 0x989680 ;  /* 0x009896800000895d */ /* 0x002fea0003900000 */
[----:B------:R-:W1:Y:S02]  /*1bc10*/  @!P0 SYNCS.PHASECHK.TRANS64 P0, [R18+URZ+0x22820], R0 ;  /* 0x02282000120085a7 */ /* 0x000e64000800007f */
[----:B-1----:R-:W-:Y:S05]  /*1bc20*/  @!P0 BRA `(.L_x_9684) ;  /* 0xfffffffc00f08947 */ /* 0x002fea000383ffff */
[----:B------:R-:W-:Y:S05]  /*1bc30*/  BRA `(.L_x_9864) ;  /* 0xffffffa400c07947 */ /* 0x000fea000383ffff */
.L_x_9688:
[----:B0-----:R0:W1:Y:S02]  /*1bc40*/  SYNCS.PHASECHK.TRANS64.TRYWAIT P0, [R2+URZ+0x22860], R0 ;  /* 0x02286000020075a7 */ /* 0x001064000800017f */
[----:B-1----:R-:W-:Y:S05]  /*1bc50*/  @!P0 NANOSLEEP.SYNCS 0x989680 ;  /* 0x009896800000895d */ /* 0x002fea0003900000 */
[----:B------:R-:W1:Y:S02]  /*1bc60*/  @!P0 SYNCS.PHASECHK.TRANS64 P0, [R2+URZ+0x22860], R0 ;  /* 0x02286000020085a7 */ /* 0x000e64000800007f */
[----:B-1----:R-:W-:Y:S05]  /*1bc70*/  @!P0 BRA `(.L_x_9688) ;  /* 0xfffffffc00f08947 */ /* 0x002fea000383ffff */
[----:B------:R-:W-:Y:S05]  /*1bc80*/  BRA `(.L_x_9865) ;  /* 0xffffffa400e47947 */ /* 0x000fea000383ffff */
.L_x_9703:
[----:B-1----:R1:W2:Y:S02]  /*1bc90*/  SYNCS.PHASECHK.TRANS64.TRYWAIT P0, [R2+URZ+0x22840], R6 ;  /* 0x02284006020075a7 */ /* 0x0022a4000800017f */
[----:B--2---:R-:W-:Y:S05]  /*1bca0*/  @!P0 NANOSLEEP.SYNCS 0x989680 ;  /* 0x009896800000895d */ /* 0x004fea0003900000 */
[----:B------:R-:W2:Y:S02]  /*1bcb0*/  @!P0 SYNCS.PHASECHK.TRANS64 P0, [R2+URZ+0x22840], R6 ;  /* 0x02284006020085a7 */ /* 0x000ea4000800007f */
[----:B--2---:R-:W-:Y:S05]  /*1bcc0*/  @!P0 BRA `(.L_x_9703) ;  /* 0xfffffffc00f08947 */ /* 0x004fea000383ffff */
[----:B------:R-:W-:Y:S05]  /*1bcd0*/  BRA `(.L_x_9866) ;  /* 0xffffffb000047947 */ /* 0x000fea000383ffff */
.L_x_9708:
[----:B0-----:R0:W2:Y:S02]  /*1bce0*/  SYNCS.PHASECHK.TRANS64.TRYWAIT P0, [R2+URZ+0x22860], R6 ;  /* 0x02286006020075a7 */ /* 0x0010a4000800017f */
[----:B--2---:R-:W-:Y:S05]  /*1bcf0*/  @!P0 NANOSLEEP.SYNCS 0x989680 ;  /* 0x009896800000895d */ /* 0x004fea0003900000 */
[----:B------:R-:W2:Y:S02]  /*1bd00*/  @!P0 SYNCS.PHASECHK.TRANS64 P0, [R2+URZ+0x22860], R6 ;  /* 0x02286006020085a7 */ /* 0x000ea4000800007f */
[----:B--2---:R-:W-:Y:S05]  /*1bd10*/  @!P0 BRA `(.L_x_9708) ;  /* 0xfffffffc00f08947 */ /* 0x004fea000383ffff */
[----:B------:R-:W-:Y:S05]  /*1bd20*/  BRA `(.L_x_9867) ;  /* 0xffffffb000807947 */ /* 0x000fea000383ffff */
.L_x_9719:
[----:B-1----:R1:W2:Y:S02]  /*1bd30*/  SYNCS.PHASECHK.TRANS64.TRYWAIT P0, [R3+URZ+0x22840], R2 ;  /* 0x02284002030075a7 */ /* 0x0022a4000800017f */
[----:B--2---:R-:W-:Y:S05]  /*1bd40*/  @!P0 NANOSLEEP.SYNCS 0x989680 ;  /* 0x009896800000895d */ /* 0x004fea0003900000 */
[----:B------:R-:W2:Y:S02]  /*1bd50*/  @!P0 SYNCS.PHASECHK.TRANS64 P0, [R3+URZ+0x22840], R2 ;  /* 0x02284002030085a7 */ /* 0x000ea4000800007f */
[----:B--2---:R-:W-:Y:S05]  /*1bd60*/  @!P0 BRA `(.L_x_9719) ;  /* 0xfffffffc00f08947 */ /* 0x004fea000383ffff */
[----:B------:R-:W-:Y:S05]  /*1bd70*/  BRA `(.L_x_9868) ;  /* 0xffffffb8006c7947 */ /* 0x000fea000383ffff */
.L_x_9724:
[----:B--2---:R2:W3:Y:S02]  /*1bd80*/  SYNCS.PHASECHK.TRANS64.TRYWAIT P0, [R3+URZ+0x22860], R2 ;  /* 0x02286002030075a7 */ /* 0x0044e4000800017f */
[----:B---3--:R-:W-:Y:S05]  /*1bd90*/  @!P0 NANOSLEEP.SYNCS 0x989680 ;  /* 0x009896800000895d */ /* 0x008fea0003900000 */
[----:B------:R-:W3:Y:S02]  /*1bda0*/  @!P0 SYNCS.PHASECHK.TRANS64 P0, [R3+URZ+0x22860], R2 ;  /* 0x02286002030085a7 */ /* 0x000ee4000800007f */
[----:B---3--:R-:W-:Y:S05]  /*1bdb0*/  @!P0 BRA `(.L_x_9724) ;  /* 0xfffffffc00f08947 */ /* 0x008fea000383ffff */
[----:B------:R-:W-:Y:S05]  /*1bdc0*/  BRA `(.L_x_9869) ;  /* 0xffffffb800e87947 */ /* 0x000fea000383ffff */
.L_x_9735:
[----:B-1----:R1:W2:Y:S02]  /*1bdd0*/  SYNCS.PHASECHK.TRANS64.TRYWAIT P0, [R3+URZ+0x22840], R2 ;  /* 0x02284002030075a7 */ /* 0x0022a4000800017f */
[----:B--2---:R-:W-:Y:S05]  /*1bde0*/  @!P0 NANOSLEEP.SYNCS 0x989680 ;  /* 0x009896800000895d */ /* 0x004fea0003900000 */
[----:B------:R-:W2:Y:S02]  /*1bdf0*/  @!P0 SYNCS.PHASECHK.TRANS64 P0, [R3+URZ+0x22840], R2 ;  /* 0x02284002030085a7 */ /* 0x000ea4000800007f */
[----:B--2---:R-:W-:Y:S05]  /*1be00*/  @!P0 BRA `(.L_x_9735) ;  /* 0xfffffffc00f08947 */ /* 0x004fea000383ffff */
[----:B------:R-:W-:Y:S05]  /*1be10*/  BRA `(.L_x_9870) ;  /* 0xffffffc000b87947 */ /* 0x000fea000383ffff */
.L_x_9740:
[----:B--2---:R2:W3:Y:S02]  /*1be20*/  SYNCS.PHASECHK.TRANS64.TRYWAIT P0, [R3+URZ+0x22860], R2 ;  /* 0x02286002030075a7 */ /* 0x0044e4000800017f */
[----:B---3--:R-:W-:Y:S05]  /*1be30*/  @!P0 NANOSLEEP.SYNCS 0x989680 ;  /* 0x009896800000895d */ /* 0x008fea0003900000 */
[----:B------:R-:W3:Y:S02]  /*1be40*/  @!P0 SYNCS.PHASECHK.TRANS64 P0, [R3+URZ+0x22860], R2 ;  /* 0x02286002030085a7 */ /* 0x000ee4000800007f */
[----:B---3--:R-:W-:Y:S05]  /*1be50*/  @!P0 BRA `(.L_x_9740) ;  /* 0xfffffffc00f08947 */ /* 0x008fea000383ffff */
[----:B------:R-:W-:Y:S05]  /*1be60*/  BRA `(.L_x_9871) ;  /* 0xffffffc400347947 */ /* 0x000fea000383ffff */
.L_x_9752:
[----:B------:R-:W2:Y:S01]  /*1be70*/  LDL R0, [R1] ;  /* 0x0000000001007983 */ /* 0x000ea20000100800 */
[----:B------:R-:W-:Y:S01]  /*1be80*/  BSSY B0, `(.L_x_9872) ;  /* 0x0000008000007945 */ /* 0x000fe20003800000 */
[----:B0-----:R-:W-:Y:S02]  /*1be90*/  IMAD.MOV.U32 R12, RZ, RZ, RZ ;  /* 0x000000ffff0c7224 */ /* 0x001fe400078e00ff */
[----:B------:R-:W-:Y:S02]  /*1bea0*/  IMAD.MOV.U32 R11, RZ, RZ, 0x1f ;  /* 0x0000001fff0b7424 */ /* 0x000fe400078e00ff */
[----:B------:R-:W-:Y:S02]  /*1beb0*/  IMAD.MOV.U32 R15, RZ, RZ, -0x1 ;  /* 0xffffffffff0f7424 */ /* 0x000fe400078e00ff */
[----:B--2---:R-:W-:-:S07]  /*1bec0*/  IMAD.MOV.U32 R13, RZ, RZ, R0 ;  /* 0x000000ffff0d7224 */ /* 0x004fce00078e0000 */
[----:B-1----:R-:W-:Y:S05]  /*1bed0*/  WARPSYNC.COLLECTIVE R15, `(.L_x_9873) ;  /* 0x000000000f087348 */ /* 0x002fea0003c00000 */
[----:B------:R0:W2:Y:S02]  /*1bee0*/  SHFL.IDX P6, R14, R13, R12, R11 ;  /* 0x0000000c0d0e7389 */ /* 0x0000a400000c000b */
[----:B012---:R-:W-:Y:S01]  /*1bef0*/  ENDCOLLECTIVE ;  /* 0x000000000000791b */ /* 0x007fe20003800000 */
.L_x_9873:
[----:B------:R-:W-:Y:S05]  /*1bf00*/  BSYNC B0 ;  /* 0x0000000000007941 */ /* 0x000fea0003800000 */
.L_x_9872:
        /* <DEDUP_REMOVED lines=9> */
.L_x_9874:
        /* <DEDUP_REMOVED lines=26> */
.L_x_9875:
        /* <DEDUP_REMOVED lines=8> */
.L_x_9876:
        /* <DEDUP_REMOVED lines=8> */
.L_x_9877:
        /* <DEDUP_REMOVED lines=8> */
.L_x_9878:
        /* <DEDUP_REMOVED lines=8> */
.L_x_9879:
        /* <DEDUP_REMOVED lines=9> */
.L_x_9880:
[----:B------:R-:W-:Y:S01]  /*1c3d0*/  IMAD.MOV.U32 R9, RZ, RZ, R14 ;  /* 0x000000ffff097224 */ /* 0x000fe200078e000e */
[----:B------:R-:W-:Y:S06]  /*1c3e0*/  BRA `(.L_x_9881) ;  /* 0xffffffc8007c7947 */ /* 0x000fec000383ffff */
.L_x_9755:
        /* <DEDUP_REMOVED lines=8> */
.L_x_9883:
[----:B------:R-:W-:Y:S05]  /*1c470*/  BSYNC B0 ;  /* 0x0000000000007941 */ /* 0x000fea0003800000 */
.L_x_9882:
        /* <DEDUP_REMOVED lines=10> */
.L_x_9884:
        /* <DEDUP_REMOVED lines=8> */
.L_x_9885:
        /* <DEDUP_REMOVED lines=8> */
.L_x_9886:
        /* <DEDUP_REMOVED lines=8> */
.L_x_9887:
        /* <DEDUP_REMOVED lines=9> */
.L_x_9888:
[----:B------:R-:W-:Y:S01]  /*1c730*/  IMAD.MOV.U32 R9, RZ, RZ, R14 ;  /* 0x000000ffff097224 */ /* 0x000fe200078e000e */
[----:B------:R-:W-:Y:S06]  /*1c740*/  BRA `(.L_x_9889) ;  /* 0xffffffc800507947 */ /* 0x000fec000383ffff */
.L_x_9757:
[----:B------:R-:W-:Y:S01]  /*1c750*/  BSSY B0, `(.L_x_9890) ;  /* 0x0000006000007945 */ /* 0x000fe20003800000 */
[----:B------:R-:W-:Y:S01]  /*1c760*/  PLOP3.LUT P6, PT, P6, PT, PT, 0x8, 0x0 ;  /* 0x000000000000781c */ /* 0x000fe200037ce170 */
[----:B------:R-:W-:-:S12]  /*1c770*/  IMAD.MOV.U32 R15, RZ, RZ, -0x1 ;  /* 0xffffffffff0f7424 */ /* 0x000fd800078e00ff */
[----:B0-----:R-:W-:Y:S05]  /*1c780*/  WARPSYNC.COLLECTIVE R15, `(.L_x_9891) ;  /* 0x000000000f087348 */ /* 0x001fea0003c00000 */
[----:B------:R-:W-:Y:S01]  /*1c790*/  VOTE.ANY R14, PT, P6 ;  /* 0x00000000000e7806 */ /* 0x000fe200030e0100 */
[----:B0-----:R-:W-:Y:S06]  /*1c7a0*/  ENDCOLLECTIVE ;  /* 0x000000000000791b */ /* 0x001fec0003800000 */
.L_x_9891:
[----:B------:R-:W-:Y:S05]  /*1c7b0*/  BSYNC B0 ;  /* 0x0000000000007941 */ /* 0x000fea0003800000 */
.L_x_9890:
        /* <DEDUP_REMOVED lines=9> */
.L_x_9892:
[----:B------:R-:W-:Y:S02]  /*1c850*/  IMAD.MOV.U32 R13, RZ, RZ, R6 ;  /* 0x000000ffff0d7224 */ /* 0x000fe400078e0006 */
[----:B------:R-:W-:-:S07]  /*1c860*/  IMAD.MOV.U32 R4, RZ, RZ, R14 ;  /* 0x000000ffff047224 */ /* 0x000fce00078e000e */
[----:B------:R-:W-:Y:S05]  /*1c870*/  WARPSYNC.COLLECTIVE R15, `(.L_x_9893) ;  /* 0x000000000f087348 */ /* 0x000fea0003c00000 */
[----:B------:R0:W1:Y:S02]  /*1c880*/  SHFL.IDX P6, R14, R13, R12, R11 ;  /* 0x0000000c0d0e7389 */ /* 0x00006400000c000b */
[----:B01----:R-:W-:Y:S01]  /*1c890*/  ENDCOLLECTIVE ;  /* 0x000000000000791b */ /* 0x003fe20003800000 */
.L_x_9893:
[----:B------:R-:W-:Y:S01]  /*1c8a0*/  IMAD.MOV.U32 R6, RZ, RZ, R14 ;  /* 0x000000ffff067224 */ /* 0x000fe200078e000e */
[----:B------:R-:W-:Y:S06]  /*1c8b0*/  BRA `(.L_x_9894) ;  /* 0xffffffc800307947 */ /* 0x000fec000383ffff */
.L_x_9759:
[----:B------:R-:W-:Y:S01]  /*1c8c0*/  BSSY B0, `(.L_x_9895) ;  /* 0x0000007000007945 */ /* 0x000fe20003800000 */
[----:B------:R-:W-:Y:S02]  /*1c8d0*/  IMAD.MOV.U32 R13, RZ, RZ, R7 ;  /* 0x000000ffff0d7224 */ /* 0x000fe400078e0007 */
[----:B------:R-:W-:Y:S02]  /*1c8e0*/  IMAD.MOV.U32 R11, RZ, RZ, 0x1f ;  /* 0x0000001fff0b7424 */ /* 0x000fe400078e00ff */
[----:B------:R-:W-:-:S07]  /*1c8f0*/  IMAD.MOV.U32 R15, RZ, RZ, -0x1 ;  /* 0xffffffffff0f7424 */ /* 0x000fce00078e00ff */
[----:B0123--:R-:W-:Y:S05]  /*1c900*/  WARPSYNC.COLLECTIVE R15, `(.L_x_9896) ;  /* 0x000000000f087348 */ /* 0x00ffea0003c00000 */
[----:B------:R4:W0:Y:S02]  /*1c910*/  SHFL.IDX P6, R14, R13, R12, R11 ;  /* 0x0000000c0d0e7389 */ /* 0x00082400000c000b */
[----:B01234-:R-:W-:Y:S01]  /*1c920*/  ENDCOLLECTIVE ;  /* 0x000000000000791b */ /* 0x01ffe20003800000 */
.L_x_9896:
[----:B------:R-:W-:Y:S05]  /*1c930*/  BSYNC B0 ;  /* 0x0000000000007941 */ /* 0x000fea0003800000 */
.L_x_9895:
[----:B------:R-:W-:Y:S01]  /*1c940*/  IMAD.MOV.U32 R7, RZ, RZ, R14 ;  /* 0x000000ffff077224 */ /* 0x000fe200078e000e */
[----:B------:R-:W-:Y:S06]  /*1c950*/  BRA `(.L_x_9897) ;  /* 0xffffffc800207947 */ /* 0x000fec000383ffff */
.L_x_9763:
[----:B0-----:R0:W1:Y:S02]  /*1c960*/  SYNCS.PHASECHK.TRANS64.TRYWAIT P0, [R0+URZ+0x22820], R3 ;  /* 0x02282003000075a7 */ /* 0x001064000800017f */
[----:B-1----:R-:W-:Y:S05]  /*1c970*/  @!P0 NANOSLEEP.SYNCS 0x989680 ;  /* 0x009896800000895d */ /* 0x002fea0003900000 */
[----:B------:R-:W1:Y:S02]  /*1c980*/  @!P0 SYNCS.PHASECHK.TRANS64 P0, [R0+URZ+0x22820], R3 ;  /* 0x02282003000085a7 */ /* 0x000e64000800007f */
[----:B-1----:R-:W-:Y:S05]  /*1c990*/  @!P0 BRA `(.L_x_9763) ;  /* 0xfffffffc00f08947 */ /* 0x002fea000383ffff */
[----:B------:R-:W-:Y:S05]  /*1c9a0*/  BRA `(.L_x_9898) ;  /* 0xffffffcc00b87947 */ /* 0x000fea000383ffff */
.L_x_9764:
        /* <DEDUP_REMOVED lines=11> */
.L_x_9900:
[----:B------:R-:W-:Y:S05]  /*1ca60*/  BSYNC B0 ;  /* 0x0000000000007941 */ /* 0x000fea0003800000 */
.L_x_9899:
[----:B------:R-:W-:Y:S05]  /*1ca70*/  BRA `(.L_x_9901) ;  /* 0xffffffcc00a07947 */ /* 0x000fea000383ffff */
.L_x_9765:
[----:B------:R-:W-:Y:S01]  /*1ca80*/  BSSY B0, `(.L_x_9902) ;  /* 0x0000006000007945 */ /* 0x000fe20003800000 */
[----:B------:R-:W-:-:S07]  /*1ca90*/  IMAD.MOV.U32 R15, RZ, RZ, -0x1 ;  /* 0xffffffffff0f7424 */ /* 0x000fce00078e00ff */
[----:B01----:R-:W-:Y:S05]  /*1caa0*/  WARPSYNC.COLLECTIVE R15, `(.L_x_9903) ;  /* 0x000000000f0c7348 */ /* 0x003fea0003c00000 */
[----:B------:R-:W-:Y:S02]  /*1cab0*/  ELECT P6, UR62, PT ;  /* 0x00000000003e782f */ /* 0x000fe400038c0000 */
[----:B------:R-:W-:Y:S01]  /*1cac0*/  MOV R14, UR62 ;  /* 0x0000003e000e7c02 */ /* 0x000fe20008000f00 */
[----:B01----:R-:W-:Y:S10]  /*1cad0*/  ENDCOLLECTIVE ;  /* 0x000000000000791b */ /* 0x003ff40003800000 */
.L_x_9903:
[----:B------:R-:W-:Y:S05]  /*1cae0*/  BSYNC B0 ;  /* 0x0000000000007941 */ /* 0x000fea0003800000 */
.L_x_9902:
[----:B------:R-:W-:Y:S05]  /*1caf0*/  BRA `(.L_x_9904) ;  /* 0xffffffcc00947947 */ /* 0x000fea000383ffff */
.L_x_9767:
[----:B0-----:R0:W1:Y:S02]  /*1cb00*/  SYNCS.PHASECHK.TRANS64.TRYWAIT P0, [R6+URZ], R5 ;  /* 0x00000005060075a7 */ /* 0x001064000800017f */
[----:B-1----:R-:W-:Y:S05]  /*1cb10*/  @!P0 NANOSLEEP.SYNCS 0x989680 ;  /* 0x009896800000895d */ /* 0x002fea0003900000 */
[----:B------:R-:W1:Y:S02]  /*1cb20*/  @!P0 SYNCS.PHASECHK.TRANS64 P0, [R6+URZ], R5 ;  /* 0x00000005060085a7 */ /* 0x000e64000800007f */
[----:B-1----:R-:W-:Y:S05]  /*1cb30*/  @!P0 BRA `(.L_x_9767) ;  /* 0xfffffffc00f08947 */ /* 0x002fea000383ffff */
[----:B------:R-:W-:Y:S05]  /*1cb40*/  BRA `(.L_x_9905) ;  /* 0xffffffcc00cc7947 */ /* 0x000fea000383ffff */
.L_x_9768:
[----:B-1----:R1:W2:Y:S02]  /*1cb50*/  SYNCS.PHASECHK.TRANS64.TRYWAIT P0, [R7+URZ], R2 ;  /* 0x00000002070075a7 */ /* 0x0022a4000800017f */
[----:B--2---:R-:W-:Y:S05]  /*1cb60*/  @!P0 NANOSLEEP.SYNCS 0x989680 ;  /* 0x009896800000895d */ /* 0x004fea0003900000 */
[----:B------:R-:W2:Y:S02]  /*1cb70*/  @!P0 SYNCS.PHASECHK.TRANS64 P0, [R7+URZ], R2 ;  /* 0x00000002070085a7 */ /* 0x000ea4000800007f */
[----:B--2---:R-:W-:Y:S05]  /*1cb80*/  @!P0 BRA `(.L_x_9768) ;  /* 0xfffffffc00f08947 */ /* 0x004fea000383ffff */
[----:B------:R-:W-:Y:S05]  /*1cb90*/  BRA `(.L_x_9906) ;  /* 0xffffffcc00c07947 */ /* 0x000fea000383ffff */
.L_x_9770:
[----:B--2---:R2:W3:Y:S02]  /*1cba0*/  SYNCS.PHASECHK.TRANS64.TRYWAIT P0, [R4+URZ], R5 ;  /* 0x00000005040075a7 */ /* 0x0044e4000800017f */
[----:B---3--:R-:W-:Y:S05]  /*1cbb0*/  @!P0 NANOSLEEP.SYNCS 0x989680 ;  /* 0x009896800000895d */ /* 0x008fea0003900000 */
[----:B------:R-:W3:Y:S02]  /*1cbc0*/  @!P0 SYNCS.PHASECHK.TRANS64 P0, [R4+URZ], R5 ;  /* 0x00000005040085a7 */ /* 0x000ee4000800007f */
[----:B---3--:R-:W-:Y:S05]  /*1cbd0*/  @!P0 BRA `(.L_x_9770) ;  /* 0xfffffffc00f08947 */ /* 0x008fea000383ffff */
[----:B------:R-:W-:Y:S05]  /*1cbe0*/  BRA `(.L_x_9907) ;  /* 0xffffffcc00c47947 */ /* 0x000fea000383ffff */
.L_x_9908:
        /* <DEDUP_REMOVED lines=9> */
.L_x_15017:


//--------------------- .text._ZN7cutlass13device_kernelIN5flash11enable_sm90INS1_16FlashAttnFwdSm90INS1_25CollectiveMainloopFwdSm90ILi2EN4cute5tupleIJNS5_1CILi1EEES8_S8_EEENS6_IJNS7_ILi128EEENS7_ILi96EEENS7_ILi64EEEEEELi256ENS_10bfloat16_tEfNS_4arch4Sm90ELb0ELb0ELb0ELb1ELb0ELb0ELb1ELb1ELb0ELb1ELb1ELb0EEENS1_21CollectiveEpilogueFwdINS6_IJSA_NS7_ILi256EEESB_EEES9_SE_SG_Li256ELb1ELb1ELb1ELb0EEENS1_36VarlenDynamicPersistentTileSchedulerILi128ELi96ELi256ELi128ELb1ELb1ELb1ELb0ELb1ELb1EEEEEEEEEvNT_6ParamsE --------------------------
	.section	.text._ZN7cutlass13device_kernelIN5flash11enable_sm90INS1_16FlashAttnFwdSm90INS1_25CollectiveMainloopFwdSm90ILi2EN4cute5tupleIJNS5_1CILi1EEES8_S8_EEENS6_IJNS7_ILi128EEENS7_ILi96EEENS7_ILi64EEEEEELi256ENS_10bfloat16_tEfNS_4arch4Sm90ELb0ELb0ELb0ELb1ELb0ELb0ELb1ELb1ELb0ELb1ELb1ELb0EEENS1_21CollectiveEpilogueFwdINS6_IJSA_NS7_ILi256EEESB_EEES9_SE_SG_Li256ELb1ELb1ELb1ELb0EEENS1_36VarlenDynamicPersistentTileSchedulerILi128ELi96ELi256ELi128ELb1ELb1ELb1ELb0ELb1ELb1EEEEEEEEEvNT_6ParamsE,"ax",@progbits
	.align	128
.text._ZN7cutlass13device_kernelIN5flash11enable_sm90INS1_16FlashAttnFwdSm90INS1_25CollectiveMainloopFwdSm90ILi2EN4cute5tupleIJNS5_1CILi1EEES8_S8_EEENS6_IJNS7_ILi128EEENS7_ILi96EEENS7_ILi64EEEEEELi256ENS_10bfloat16_tEfNS_4arch4Sm90ELb0ELb0ELb0ELb1ELb0ELb0ELb1ELb1ELb0ELb1ELb1ELb0EEENS1_21CollectiveEpilogueFwdINS6_IJSA_NS7_ILi256EEESB_EEES9_SE_SG_Li256ELb1ELb1ELb1ELb0EEENS1_36VarlenDynamicPersistentTileSchedulerILi128ELi96ELi256ELi128ELb1ELb1ELb1ELb0ELb1ELb1EEEEEEEEEvNT_6ParamsE:
        .type           _ZN7cutlass13device_kernelIN5flash11enable_sm90INS1_16FlashAttnFwdSm90INS1_25CollectiveMainloopFwdSm90ILi2EN4cute5tupleIJNS5_1CILi1EEES8_S8_EEENS6_IJNS7_ILi128EEENS7_ILi96EEENS7_ILi64EEEEEELi256ENS_10bfloat16_tEfNS_4arch4Sm90ELb0ELb0ELb0ELb1ELb0ELb0ELb1ELb1ELb0ELb1ELb1ELb0EEENS1_21CollectiveEpilogueFwdINS6_IJSA_NS7_ILi256EEESB_EEES9_SE_SG_Li256ELb1ELb1ELb1ELb0EEENS1_36VarlenDynamicPersistentTileSchedulerILi128ELi96ELi256ELi128ELb1ELb1ELb1ELb0ELb1ELb1EEEEEEEEEvNT_6ParamsE,@function
        .size           _ZN7cutlass13device_kernelIN5flash11enable_sm90INS1_16FlashAttnFwdSm90INS1_25CollectiveMainloopFwdSm90ILi2EN4cute5tupleIJNS5_1CILi1EEES8_S8_EEENS6_IJNS7_ILi128EEENS7_ILi96EEENS7_ILi64EEEEEELi256ENS_10bfloat16_tEfNS_4arch4Sm90ELb0ELb0ELb0ELb1ELb0ELb0ELb1ELb1ELb0ELb1ELb1ELb0EEENS1_21CollectiveEpilogueFwdINS6_IJSA_NS7_ILi256EEESB_EEES9_SE_SG_Li256ELb1ELb1ELb1ELb0EEENS1_36VarlenDynamicPersistentTileSchedulerILi128ELi96ELi256ELi128ELb1ELb1ELb1ELb0ELb1ELb1EEEEEEEEEvNT_6ParamsE,(.L_x_15018 - _ZN7cutlass13device_kernelIN5flash11enable_sm90INS1_16FlashAttnFwdSm90INS1_25CollectiveMainloopFwdSm90ILi2EN4cute5tupleIJNS5_1CILi1EEES8_S8_EEENS6_IJNS7_ILi128EEENS7_ILi96EEENS7_ILi64EEEEEELi256ENS_10bfloat16_tEfNS_4arch4Sm90ELb0ELb0ELb0ELb1ELb0ELb0ELb1ELb1ELb0ELb1ELb1ELb0EEENS1_21CollectiveEpilogueFwdINS6_IJSA_NS7_ILi256EEESB_EEES9_SE_SG_Li256ELb1ELb1ELb1ELb0EEENS1_36VarlenDynamicPersistentTileSchedulerILi128ELi96ELi256ELi128ELb1ELb1ELb1ELb0ELb1ELb1EEEEEEEEEvNT_6ParamsE)
        .other          _ZN7cutlass13device_kernelIN5flash11enable_sm90INS1_16FlashAttnFwdSm90INS1_25CollectiveMainloopFwdSm90ILi2EN4cute5tupleIJNS5_1CILi1EEES8_S8_EEENS6_IJNS7_ILi128EEENS7_ILi96EEENS7_ILi64EEEEEELi256ENS_10bfloat16_tEfNS_4arch4Sm90ELb0ELb0ELb0ELb1ELb0ELb0ELb1ELb1ELb0ELb1ELb1ELb0EEENS1_21CollectiveEpilogueFwdINS6_IJSA_NS7_ILi256EEESB_EEES9_SE_SG_Li256ELb1ELb1ELb1ELb0EEENS1_36VarlenDynamicPersistentTileSchedulerILi128ELi96ELi256ELi128ELb1ELb1ELb1ELb0ELb1ELb1EEEEEEEEEvNT_6ParamsE,@"STO_CUDA_ENTRY STV_DEFAULT"
_ZN7cutlass13device_kernelIN5flash11enable_sm90INS1_16FlashAttnFwdSm90INS1_25CollectiveMainloopFwdSm90ILi2EN4cute5tupleIJNS5_1CILi1EEES8_S8_EEENS6_IJNS7_ILi128EEENS7_ILi96EEENS7_ILi64EEEEEELi256ENS_10bfloat16_tEfNS_4arch4Sm90ELb0ELb0ELb0ELb1ELb0ELb0ELb1ELb1ELb0ELb1ELb1ELb0EEENS1_21CollectiveEpilogueFwdINS6_IJSA_NS7_ILi256EEESB_EEES9_SE_SG_Li256ELb1ELb1ELb1ELb0EEENS1_36VarlenDynamicPersistentTileSchedulerILi128ELi96ELi256ELi128ELb1ELb1ELb1ELb0ELb1ELb1EEEEEEEEEvNT_6ParamsE:
        /* <DEDUP_REMOVED lines=17> */
.L_x_9910:
[----:B------:R-:W-:Y:S05]  /*0110*/  BSYNC B0 ;  /* 0x0000000000007941 */ /* 0x000fea0003800000 */
.L_x_9909:
        /* <DEDUP_REMOVED lines=10> */
[----:B------:R-:W-:Y:S01]  /*01c0*/  SHF.R.U32.HI R3, RZ, 0x7, R3 ;  /* 0x00000007ff037819 */ /* 0x000fe20000011603 */
[----:B------:R-:W-:Y:S01]  /*01d0*/  VOTEU.ANY UP2, P0 ;  /* 0x00000000003f7886 */ /* 0x000fe20000040100 */
[----:B0-----:R-:W-:-:S03]  /*01e0*/  ISETP.NE.AND P1, PT, R2, RZ, PT ;  /* 0x000000ff0200720c */ /* 0x001fc60003f25270 */
[----:B------:R0:W2:Y:S01]  /*01f0*/  SHFL.IDX PT, R2, R3, RZ, 0x1f ;  /* 0x00001fff03027589 */ /* 0x0000a200000e0000 */
[----:B-1----:R-:W-:Y:S02]  /*0200*/  @UP0 ULEA UR8, UR8, UR6, 0x18 ;  /* 0x0000000608080291 */ /* 0x002fe4000f8ec03f */
[----:B------:R-:W-:-:S04]  /*0210*/  @UP0 UIADD3 UR6, -UR7, 0x100000, URZ ;  /* 0x0010000007060890 */ /* 0x000fc8000fffe13f */
[----:B------:R-:W-:Y:S02]  /*0220*/  @UP0 USHF.L.U32 UR7, UR6, 0xb, URZ ;  /* 0x0000000b06070899 */ /* 0x000fe4000800063f */
[----:B------:R-:W-:Y:S01]  /*0230*/  @UP0 USHF.L.U32 UR6, UR6, 0x1, URZ ;  /* 0x0000000106060899 */ /* 0x000fe2000800063f */
[----:B------:R-:W-:Y:S01]  /*0240*/  VOTEU.ANY UP0, P0 ;  /* 0x00000000003f7886 */ /* 0x000fe20000000100 */
[----:B------:R-:W1:Y:S04]  /*0250*/  FENCE.VIEW.ASYNC.S ;  /* 0x00000000000073c6 */ /* 0x000e680000000000 */
[----:B-1----:R0:W1:Y:S01]  /*0260*/  @UP0 SYNCS.EXCH.64 URZ, [UR8+0x32400], UR4 ;  /* 0x03240004083f05b2 */ /* 0x0020620008000100 */
[----:B------:R0:W3:Y:S05]  /*0270*/  @UP1 SYNCS.EXCH.64 URZ, [UR8+0x32410], UR4 ;  /* 0x03241004083f15b2 */ /* 0x0000ea0008000100 */
[----:B------:R0:W4:Y:S02]  /*0280*/  @UP2 SYNCS.EXCH.64 URZ, [UR8+0x32420], UR6 ;  /* 0x03242006083f25b2 */ /* 0x0001240008000100 */
[----:B0-----:R-:W-:Y:S05]  /*0290*/  @P1 BRA `(.L_x_9911) ;  /* 0x0000000000481947 */ /* 0x001fea0003800000 */
[----:B------:R-:W0:Y:S01]  /*02a0*/  S2UR UR5, SR_CgaCtaId ;  /* 0x00000000000579c3 */ /* 0x000e220000008800 */
        /* <DEDUP_REMOVED lines=17> */
.L_x_9911:
        /* <DEDUP_REMOVED lines=22> */
.L_x_9912:
        /* <DEDUP_REMOVED lines=18> */
.L_x_9913:
        /* <DEDUP_REMOVED lines=22> */
.L_x_9914:
        /* <DEDUP_REMOVED lines=22> */
.L_x_9915:
[----:B--2---:R-:W-:Y:S01]  /*0900*/  ISETP.NE.AND P0, PT, R2, RZ, PT ;  /* 0x000000ff0200720c */ /* 0x004fe20003f05270 */
[----:B------:R-:W-:Y:S01]  /*0910*/  IMAD.MOV.U32 R2, RZ, RZ, 0x1 ;  /* 0x00000001ff027424 */ /* 0x000fe200078e00ff */
[----:B------:R-:W-:Y:S01]  /*0920*/  NOP ;  /* 0x0000000000007918 */ /* 0x000fe20000000000 */
[----:B------:R-:W-:-:S03]  /*0930*/  ULDC.64 UR38, c[0x0][0x208] ;  /* 0x0000820000267ab9 */ /* 0x000fc60000000a00 */
[----:B------:R-:W-:-:S05]  /*0940*/  SEL R2, R2, 0x2, !P0 ;  /* 0x0000000202027807 */ /* 0x000fca0004000000 */
[----:B------:R2:W-:Y:S01]  /*0950*/  STL [R1+0x84], R2 ;  /* 0x0000840201007387 */ /* 0x0005e20000100800 */
[----:B01-34-:R-:W-:Y:S06]  /*0960*/  BAR.SYNC.DEFER_BLOCKING 0x0 ;  /* 0x0000000000007b1d */ /* 0x01bfec0000010000 */
[----:B------:R-:W-:Y:S05]  /*0970*/  @!P0 BRA `(.L_x_9916) ;  /* 0x000000a800f08947 */ /* 0x000fea0003800000 */
.L_x_9917:
[----:B------:R-:W-:-:S08]  /*0980*/  NOP ;  /* 0x0000000000007918 */ /* 0x000fd00000000000 */
[----:B------:R-:W0:Y:S02]  /*0990*/  USETMAXREG.TRY_ALLOC.CTAPOOL UP0, 0xf0 ;  /* 0x000000f0000079c8 */ /* 0x000e240008000600 */
[----:B0-----:R-:W-:-:S13]  /*09a0*/  PLOP3.LUT P0, PT, PT, PT, UP0, 0x80, 0x0 ;  /* 0x000000000000781c */ /* 0x001fda0003f0f008 */
[----:B------:R-:W-:Y:S05]  /*09b0*/  @!P0 BRA `(.L_x_9917) ;  /* 0xfffffffc00f08947 */ /* 0x000fea000383ffff */
[----:B------:R-:W0:Y:S01]  /*09c0*/  S2R R0, SR_TID.X ;  /* 0x0000000000007919 */ /* 0x000e220000002100 */
[----:B------:R-:W1:Y:S01]  /*09d0*/  S2UR UR5, SR_CgaCtaId ;  /* 0x00000000000579c3 */ /* 0x000e620000008800 */
[----:B------:R-:W-:-:S07]  /*09e0*/  UMOV UR4, 0x400 ;  /* 0x0000040000047882 */ /* 0x000fce0000000000 */
[----:B------:R-:W-:Y:S06]  /*09f0*/  BAR.ARV 0x8, 0x180 ;  /* 0x0206000000007b1d */ /* 0x000fec0000002000 */
[----:B-1----:R-:W-:Y:S01]  /*0a00*/  ULEA UR4, UR5, UR4, 0x18 ;  /* 0x0000000405047291 */ /* 0x002fe2000f8ec03f */
[----:B0-----:R-:W-:-:S04]  /*0a10*/  SHF.R.U32.HI R0, RZ, 0x7, R0 ;  /* 0x00000007ff007819 */ /* 0x001fc80000011600 */
[----:B------:R-:W-:-:S13]  /*0a20*/  ISETP.NE.AND P0, PT, R0, 0x1, PT ;  /* 0x000000010000780c */ /* 0x000fda0003f05270 */
[----:B------:R-:W-:Y:S08]  /*0a30*/  @!P0 BAR.ARV 0x9, 0x100 ;  /* 0x0244000000008b1d */ /* 0x000ff00000002000 */
[----:B------:R-:W-:Y:S06]  /*0a40*/  BAR.SYNC.DEFER_BLOCKING 0x5, 0x180 ;  /* 0x0146000000007b1d */ /* 0x000fec0000010000 */
[----:B------:R-:W0:Y:S01]  /*0a50*/  LDS.128 R12, [UR4+0x324d0] ;  /* 0x0324d004ff0c7984 */ /* 0x000e220008000c00 */
[----:B------:R-:W-:Y:S01]  /*0a60*/  ULDC UR4, c[0x0][0xd3c] ;  /* 0x00034f0000047ab9 */ /* 0x000fe20000000800 */
[----:B------:R-:W-:Y:S06]  /*0a70*/  BAR.ARV 0x4, 0x180 ;  /* 0x0106000000007b1d */ /* 0x000fec0000002000 */
[----:B0-----:R-:W-:-:S13]  /*0a80*/  ISETP.GE.AND P0, PT, R15, UR4, PT ;  /* 0x000000040f007c0c */ /* 0x001fda000bf06270 */
[----:B------:R-:W-:Y:S05]  /*0a90*/  @P0 EXIT ;  /* 0x000000000000094d */ /* 0x000fea0003800000 */
[----:B------:R-:W3:Y:S01]  /*0aa0*/  LDL.LU R12, [R1+0x84] ;  /* 0x00008400010c7983 */ /* 0x000ee20000300800 */
[----:B------:R-:W0:Y:S02]  /*0ab0*/  S2R R0, SR_TID.X ;  /* 0x0000000000007919 */ /* 0x000e240000002100 */
[----:B0-----:R-:W-:-:S05]  /*0ac0*/  VIADD R16, R0, 0xffffff80 ;  /* 0xffffff8000107836 */ /* 0x001fca0000000000 */
[----:B------:R-:W-:-:S04]  /*0ad0*/  SHF.R.S32.HI R0, RZ, 0x1f, R16 ;  /* 0x0000001fff007819 */ /* 0x000fc80000011410 */
[----:B--2---:R-:W-:-:S04]  /*0ae0*/  LEA.HI R2, R0, R16, RZ, 0x7 ;  /* 0x0000001000027211 */ /* 0x004fc800078f38ff */
[----:B------:R-:W-:Y:S02]  /*0af0*/  LOP3.LUT R5, R2, 0xffffff80, RZ, 0xc0, !PT ;  /* 0xffffff8002057812 */ /* 0x000fe400078ec0ff */
[----:B------:R-:W-:-:S03]  /*0b00*/  LEA.HI R4, R0, R16, RZ, 0x5 ;  /* 0x0000001000047211 */ /* 0x000fc600078f28ff */
[----:B------:R-:W-:Y:S01]  /*0b10*/  IMAD.IADD R11, R16, 0x1, -R5 ;  /* 0x00000001100b7824 */ /* 0x000fe200078e0a05 */
[----:B------:R-:W-:Y:S01]  /*0b20*/  LEA.HI R3, R0, R16, RZ, 0x4 ;  /* 0x0000001000037211 */ /* 0x000fe200078f20ff */
[----:B------:R-:W-:-:S03]  /*0b30*/  IMAD.SHL.U32 R5, R4, 0x20, RZ ;  /* 0x0000002004057824 */ /* 0x000fc600078e00ff */
[----:B------:R-:W-:Y:S02]  /*0b40*/  SHF.R.S32.HI R7, RZ, 0x1f, R11 ;  /* 0x0000001fff077819 */ /* 0x000fe4000001140b */
[----:B------:R-:W-:Y:S02]  /*0b50*/  LOP3.LUT R4, R3, 0x3fffff0, RZ, 0xc0, !PT ;  /* 0x03fffff003047812 */ /* 0x000fe400078ec0ff */
[----:B------:R-:W-:Y:S02]  /*0b60*/  LEA.HI R8, R7, R11, RZ, 0x2 ;  /* 0x0000000b07087211 */ /* 0x000fe400078f10ff */
[----:B------:R-:W-:Y:S02]  /*0b70*/  SHF.R.S32.HI R6, RZ, 0x4, R3 ;  /* 0x00000004ff067819 */ /* 0x000fe40000011403 */
[----:B------:R-:W-:Y:S01]  /*0b80*/  LEA.HI R10, R0, R16, RZ, 0x2 ;  /* 0x00000010000a7211 */ /* 0x000fe200078f10ff */
[----:B------:R-:W-:Y:S01]  /*0b90*/  IMAD.IADD R4, R16, 0x1, -R4 ;  /* 0x0000000110047824 */ /* 0x000fe200078e0a04 */
[----:B------:R-:W-:-:S02]  /*0ba0*/  LOP3.LUT R5, R5, 0xfffffc00, RZ, 0xc0, !PT ;  /* 0xfffffc0005057812 */ /* 0x000fc400078ec0ff */
[--C-:B------:R-:W-:Y:S02]  /*0bb0*/  SHF.R.S32.HI R0, RZ, 0x2, R8.reuse ;  /* 0x00000002ff007819 */ /* 0x100fe40000011408 */
[----:B------:R-:W-:Y:S02]  /*0bc0*/  SHF.R.S32.HI R9, RZ, 0x1f, R8 ;  /* 0x0000001fff097819 */ /* 0x000fe40000011408 */
[----:B------:R-:W-:Y:S01]  /*0bd0*/  LEA.HI R3, R3, R6, RZ, 0x1 ;  /* 0x0000000603037211 */ /* 0x000fe200078f08ff */
[----:B------:R-:W-:Y:S01]  /*0be0*/  IMAD R4, R4, 0x40, R5 ;  /* 0x0000004004047824 */ /* 0x000fe200078e0205 */
[----:B------:R-:W-:Y:S02]  /*0bf0*/  LEA.HI R9, R9, R0, RZ, 0x3 ;  /* 0x0000000009097211 */ /* 0x000fe400078f18ff */
[----:B------:R-:W-:Y:S02]  /*0c00*/  LOP3.LUT R5, R3, 0x1ffffffe, RZ, 0xc0, !PT ;  /* 0x1ffffffe03057812 */ /* 0x000fe400078ec0ff */
[----:B------:R-:W-:-:S02]  /*0c10*/  SHF.R.S32.HI R3, RZ, 0x7, R2 ;  /* 0x00000007ff037819 */ /* 0x000fc40000011402 */
[----:B------:R-:W-:Y:S02]  /*0c20*/  LOP3.LUT R10, R10, 0xfffffffc, RZ, 0xc0, !PT ;  /* 0xfffffffc0a0a7812 */ /* 0x000fe400078ec0ff */
[----:B------:R-:W-:Y:S02]  /*0c30*/  LOP3.LUT R9, R9, 0xfffffff8, RZ, 0xc0, !PT ;  /* 0xfffffff809097812 */ /* 0x000fe400078ec0ff */
[----:B------:R-:W-:Y:S01]  /*0c40*/  LEA.HI R7, R7, R11, RZ, 0x5 ;  /* 0x0000000b07077211 */ /* 0x000fe200078f28ff */
[----:B------:R-:W-:Y:S01]  /*0c50*/  IMAD.IADD R10, R16, 0x1, -R10 ;  /* 0x00000001100a7824 */ /* 0x000fe200078e0a0a */
[----:B------:R-:W-:Y:S01]  /*0c60*/  LEA.HI R2, R2, R3, RZ, 0x1 ;  /* 0x0000000302027211 */ /* 0x000fe200078f08ff */
[----:B------:R-:W-:Y:S01]  /*0c70*/  IMAD.IADD R0, R0, 0x1, -R9 ;  /* 0x0000000100007824 */ /* 0x000fe200078e0a09 */
[----:B------:R-:W-:Y:S01]  /*0c80*/  SHF.R.S32.HI R7, RZ, 0x5, R7 ;  /* 0x00000005ff077819 */ /* 0x000fe20000011407 */
[----:B------:R-:W-:Y:S01]  /*0c90*/  IMAD.IADD R5, R6, 0x1, -R5 ;  /* 0x0000000106057824 */ /* 0x000fe200078e0a05 */
[----:B------:R-:W-:-:S02]  /*0ca0*/  LOP3.LUT R2, R2, 0x3fffffe, RZ, 0xc0, !PT ;  /* 0x03fffffe02027812 */ /* 0x000fc400078ec0ff */
[----:B------:R-:W-:Y:S01]  /*0cb0*/  LEA.HI R6, R10, R10, RZ, 0x1 ;  /* 0x0000000a0a067211 */ /* 0x000fe200078f08ff */
[----:B------:R-:W-:Y:S02]  /*0cc0*/  IMAD R7, R7, 0x10, R0 ;  /* 0x0000001007077824 */ /* 0x000fe400078e0200 */
[----:B------:R-:W-:Y:S02]  /*0cd0*/  IMAD R0, R5, 0x8, R4 ;  /* 0x0000000805007824 */ /* 0x000fe400078e0204 */
[----:B------:R-:W-:Y:S01]  /*0ce0*/  IMAD.IADD R2, R3, 0x1, -R2 ;  /* 0x0000000103027824 */ /* 0x000fe200078e0a02 */
[----:B------:R-:W-:Y:S02]  /*0cf0*/  LOP3.LUT R3, R6, 0x1ffffffe, RZ, 0xc0, !PT ;  /* 0x1ffffffe06037812 */ /* 0x000fe400078ec0ff */
[----:B------:R0:W-:Y:S01]  /*0d00*/  STL [R1+0x80], R0 ;  /* 0x0000800001007387 */ /* 0x0001e20000100800 */
[----:B------:R-:W-:Y:S02]  /*0d10*/  LOP3.LUT R8, R8, 0x7ffffffc, RZ, 0xc0, !PT ;  /* 0x7ffffffc08087812 */ /* 0x000fe400078ec0ff */
[----:B------:R-:W-:-:S02]  /*0d20*/  IMAD.IADD R3, R10, 0x1, -R3 ;  /* 0x000000010a037824 */ /* 0x000fc400078e0a03 */
[----:B0-----:R-:W-:-:S05]  /*0d30*/  IMAD R0, R2, 0x40, R7 ;  /* 0x0000004002007824 */ /* 0x001fca00078e0207 */
[----:B------:R0:W-:Y:S01]  /*0d40*/  STL [R1+0x78], R0 ;  /* 0x0000780001007387 */ /* 0x0001e20000100800 */
[----:B------:R-:W-:-:S03]  /*0d50*/  IMAD.IADD R8, R11, 0x1, -R8 ;  /* 0x000000010b087824 */ /* 0x000fc600078e0a08 */
[----:B------:R1:W-:Y:S01]  /*0d60*/  STL [R1+0x14], RZ ;  /* 0x000014ff01007387 */ /* 0x0003e20000100800 */
[----:B0-----:R-:W-:Y:S02]  /*0d70*/  IMAD R0, R3, 0x8, R0 ;  /* 0x0000000803007824 */ /* 0x001fe400078e0200 */
[----:B------:R-:W-:-:S03]  /*0d80*/  IMAD.SHL.U32 R205, R8, 0x2, RZ ;  /* 0x0000000208cd7824 */ /* 0x000fc600078e00ff */
[----:B------:R1:W-:Y:S01]  /*0d90*/  STL [R1+0x7c], R0 ;  /* 0x00007c0001007387 */ /* 0x0003e20000100800 */
        /* <DEDUP_REMOVED lines=45> */
[----:B------:R-:W-:Y:S02]  /*1070*/  SHF.R.S32.HI R5, RZ, 0x1f, R222 ;  /* 0x0000001fff057819 */ /* 0x000fe400000114de */
[----:B------:R-:W-:Y:S02]  /*1080*/  SHF.R.S32.HI R4, RZ, 0x1f, R221 ;  /* 0x0000001fff047819 */ /* 0x000fe400000114dd */
[----:B------:R-:W-:Y:S01]  /*1090*/  SHF.R.S32.HI R2, RZ, 0x1f, R219 ;  /* 0x0000001fff027819 */ /* 0x000fe200000114db */
[----:B------:R-:W-:Y:S01]  /*10a0*/  IMAD.MOV.U32 R9, RZ, RZ, R13 ;  /* 0x000000ffff097224 */ /* 0x000fe200078e000d */
[----:B------:R-:W-:Y:S01]  /*10b0*/  SHF.R.S32.HI R5, RZ, 0x1f, R216 ;  /* 0x0000001fff057819 */ /* 0x000fe200000114d8 */
[----:B------:R-:W-:Y:S01]  /*10c0*/  IMAD.MOV.U32 R10, RZ, RZ, R14 ;  /* 0x000000ffff0a7224 */ /* 0x000fe200078e000e */
[----:B------:R-:W-:Y:S01]  /*10d0*/  SHF.R.S32.HI R4, RZ, 0x1f, R215 ;  /* 0x0000001fff047819 */ /* 0x000fe200000114d7 */
[----:B------:R-:W-:Y:S01]  /*10e0*/  IMAD.MOV.U32 R11, RZ, RZ, R15 ;  /* 0x000000ffff0b7224 */ /* 0x000fe200078e000f */
[----:B------:R-:W-:Y:S01]  /*10f0*/  SHF.R.S32.HI R2, RZ, 0x1f, R214 ;  /* 0x0000001fff027819 */ /* 0x000fe200000114d6 */
[----:B------:R-:W-:Y:S01]  /*1100*/  VIADD R209, R205, 0xe0 ;  /* 0x000000e0cdd17836 */ /* 0x000fe20000000000 */
[----:B------:R-:W-:-:S02]  /*1110*/  SHF.R.S32.HI R5, RZ, 0x1f, R213 ;  /* 0x0000001fff057819 */ /* 0x000fc400000114d5 */
[----:B------:R-:W-:Y:S02]  /*1120*/  SHF.R.S32.HI R4, RZ, 0x1f, R212 ;  /* 0x0000001fff047819 */ /* 0x000fe400000114d4 */
[----:B------:R-:W-:Y:S01]  /*1130*/  SHF.R.S32.HI R2, RZ, 0x1f, R211 ;  /* 0x0000001fff027819 */ /* 0x000fe200000114d3 */
[----:B------:R-:W-:Y:S01]  /*1140*/  UMOV UR37, URZ ;  /* 0x0000003f00257c82 */ /* 0x000fe20008000000 */
[----:B------:R-:W-:Y:S01]  /*1150*/  UMOV UR36, URZ ;  /* 0x0000003f00247c82 */ /* 0x000fe20008000000 */
[----:B-1-3--:R-:W-:-:S07]  /*1160*/  LOP3.LUT R23, R12, 0x1, RZ, 0xfc, !PT ;  /* 0x000000010c177812 */ /* 0x00afce00078efcff */
.L_x_9964:
[----:B0---4-:R-:W0:Y:S01]  /*1170*/  LDC.64 R2, c[0x0][0xd88] ;  /* 0x00036200ff027b82 */ /* 0x011e220000000a00 */
[----:B------:R-:W-:-:S07]  /*1180*/  ULDC.64 UR4, c[0x0][0xb20] ;  /* 0x0002c80000047ab9 */ /* 0x000fce0000000a00 */
[----:B-12---:R-:W1:Y:S08]  /*1190*/  LDC.64 R12, c[0x0][0x418] ;  /* 0x00010600ff0c7b82 */ /* 0x006e700000000a00 */
[----:B------:R-:W2:Y:S01]  /*11a0*/  LDC R0, c[0x0][0x424] ;  /* 0x00010900ff007b82 */ /* 0x000ea20000000800 */
[----:B0-----:R-:W-:Y:S01]  /*11b0*/  IMAD.WIDE R2, R11, 0x4, R2 ;  /* 0x000000040b027825 */ /* 0x001fe200078e0202 */
[----:B------:R-:W-:-:S06]  /*11c0*/  ISETP.NE.U32.AND P0, PT, RZ, UR4, PT ;  /* 0x00000004ff007c0c */ /* 0x000fcc000bf05070 */
[----:B------:R-:W0:Y:S01]  /*11d0*/  LDC R11, c[0x0][0x2f0] ;  /* 0x0000bc00ff0b7b82 */ /* 0x000e220000000800 */
[----:B------:R-:W3:Y:S01]  /*11e0*/  LDG.E R204, desc[UR38][R2.64] ;  /* 0x0000002602cc7981 */ /* 0x000ee2000c1e1900 */
        /* <DEDUP_REMOVED lines=26> */
.L_x_9918:
[----:B-----5:R-:W-:Y:S01]  /*1390*/  IMAD.IADD R152, R152, 0x1, -R7 ;  /* 0x0000000198987824 */ /* 0x020fe200078e0a07 */
[----:B---3--:R-:W-:-:S03]  /*13a0*/  LOP3.LUT R2, R10, 0xff000000, RZ, 0xc0, !PT ;  /* 0xff0000000a027812 */ /* 0x008fc600078ec0ff */
[C---:B------:R-:W-:Y:S01]  /*13b0*/  VIADD R0, R152.reuse, 0x5f ;  /* 0x0000005f98007836 */ /* 0x040fe20000000000 */
[----:B------:R-:W-:Y:S02]  /*13c0*/  SHF.R.U32.HI R3, RZ, 0x8, R2 ;  /* 0x00000008ff037819 */ /* 0x000fe40000011602 */
[----:B------:R-:W-:Y:S01]  /*13d0*/  ISETP.GE.AND P0, PT, R152, 0x1, PT ;  /* 0x000000019800780c */ /* 0x000fe20003f06270 */
[----:B------:R-:W-:Y:S01]  /*13e0*/  IMAD.HI R4, R0, 0x2aaaaaab, RZ ;  /* 0x2aaaaaab00047827 */ /* 0x000fe200078e02ff */
[----:B------:R-:W-:-:S04]  /*13f0*/  LOP3.LUT R0, R10, 0xff0000, RZ, 0xc0, !PT ;  /* 0x00ff00000a007812 */ /* 0x000fc800078ec0ff */
[----:B------:R-:W-:Y:S01]  /*1400*/  LEA.HI R0, R0, R3, RZ, 0x10 ;  /* 0x0000000300007211 */ /* 0x000fe200078f80ff */
[----:B------:R-:W-:Y:S01]  /*1410*/  IMAD.MOV.U32 R3, RZ, RZ, RZ ;  /* 0x000000ffff037224 */ /* 0x000fe200078e00ff */
[----:B------:R-:W-:Y:S02]  /*1420*/  SHF.R.U32.HI R5, RZ, 0x1f, R4 ;  /* 0x0000001fff057819 */ /* 0x000fe40000011604 */
[----:B------:R-:W-:Y:S02]  /*1430*/  LOP3.LUT R12, R0, 0xff, RZ, 0xc0, !PT ;  /* 0x000000ff000c7812 */ /* 0x000fe400078ec0ff */
[----:B------:R-:W-:Y:S02]  /*1440*/  LEA.HI.SX32 R160, R4, R5, 0x1c ;  /* 0x0000000504a07211 */ /* 0x000fe400078fe2ff */
[----:B------:R-:W-:Y:S01]  /*1450*/  SHF.R.U32.HI R207, RZ, 0x10, R0 ;  /* 0x00000010ffcf7819 */ /* 0x000fe20000011600 */
[----:B------:R0:W-:Y:S01]  /*1460*/  STL [R1+0x10], R12 ;  /* 0x0000100c01007387 */ /* 0x0001e20000100800 */
[----:B------:R-:W-:Y:S05]  /*1470*/  @!P0 BRA `(.L_x_9919) ;  /* 0x0000000000748947 */ /* 0x000fea0003800000 */
[----:B------:R-:W1:Y:S01]  /*1480*/  LDC R0, c[0x0][0xae8] ;  /* 0x0002ba00ff007b82 */ /* 0x000e620000000800 */
[----:B------:R-:W-:-:S04]  /*1490*/  ISETP.NE.AND P0, PT, R207, RZ, PT ;  /* 0x000000ffcf00720c */ /* 0x000fc80003f05270 */
[----:B-1----:R-:W-:-:S04]  /*14a0*/  SEL R11, R207, R0, P0 ;  /* 0x00000000cf0b7207 */ /* 0x002fc80000000000 */
        /* <DEDUP_REMOVED lines=26> */
.L_x_9919:
        /* <DEDUP_REMOVED lines=73> */
[----:B------:R-:W1:Y:S01]  /*1ae0*/  S2R R0, SR_TID.X ;  /* 0x0000000000007919 */ /* 0x000e620000002100 */
[----:B------:R-:W2:Y:S01]  /*1af0*/  S2UR UR6, SR_CgaCtaId ;  /* 0x00000000000679c3 */ /* 0x000ea20000008800 */
[----:B------:R-:W-:Y:S02]  /*1b00*/  UMOV UR5, 0x400 ;  /* 0x0000040000057882 */ /* 0x000fe40000000000 */
[----:B--2---:R-:W-:-:S04]  /*1b10*/  ULEA UR5, UR6, UR5, 0x18 ;  /* 0x0000000506057291 */ /* 0x004fc8000f8ec03f */
[----:B------:R-:W-:Y:S01]  /*1b20*/  UIADD3 UR5, UR5, 0x18400, URZ ;  /* 0x0001840005057890 */ /* 0x000fe2000fffe03f */
[----:B-1----:R-:W-:-:S03]  /*1b30*/  VIADD R2, R0, 0xffffff80 ;  /* 0xffffff8000027836 */ /* 0x002fc60000000000 */
[----:B------:R-:W-:Y:S02]  /*1b40*/  ULOP3.LUT UP0, URZ, UR5, 0x1bf, URZ, 0xc0, !UPT ;  /* 0x000001bf053f7892 */ /* 0x000fe4000f80c03f */
[----:B------:R-:W-:-:S04]  /*1b50*/  SHF.R.S32.HI R0, RZ, 0x1f, R2 ;  /* 0x0000001fff007819 */ /* 0x000fc80000011402 */
[----:B------:R-:W-:Y:S02]  /*1b60*/  PLOP3.LUT P0, PT, PT, PT, UP0, 0x80, 0x0 ;  /* 0x000000000000781c */ /* 0x000fe40003f0f008 */
[----:B------:R-:W-:-:S04]  /*1b70*/  LEA.HI R0, R0, R2, RZ, 0x7 ;  /* 0x0000000200007211 */ /* 0x000fc800078f38ff */
[----:B------:R-:W-:-:S06]  /*1b80*/  SHF.R.S32.HI R0, RZ, 0x7, R0 ;  /* 0x00000007ff007819 */ /* 0x000fcc0000011400 */
[----:B------:R-:W1:Y:S02]  /*1b90*/  SHFL.IDX PT, R0, R0, RZ, 0x1f ;  /* 0x00001fff00007589 */ /* 0x000e6400000e0000 */
[----:B-1----:R-:W-:-:S13]  /*1ba0*/  R2UR UR40, R0 ;  /* 0x00000000002872ca */ /* 0x002fda00000e0000 */
        /* <DEDUP_REMOVED lines=11> */
[----:B------:R1:W2:Y:S01]  /*1c60*/  LDC.64 R2, c[0x4][R0] ;  /* 0x0100000000027b82 */ /* 0x0002a20000000a00 */
[----:B------:R-:W-:Y:S01]  /*1c70*/  IMAD.U32 R5, RZ, RZ, UR5 ;  /* 0x00000005ff057e24 */ /* 0x000fe2000f8e00ff */
[----:B------:R-:W-:Y:S01]  /*1c80*/  ULDC.64 UR4, c[0x4][0x120] ;  /* 0x0100480000047ab9 */ /* 0x000fe20000000a00 */
[----:B------:R-:W-:Y:S02]  /*1c90*/  IMAD.U32 R10, RZ, RZ, UR6 ;  /* 0x00000006ff0a7e24 */ /* 0x000fe4000f8e00ff */
[----:B------:R-:W-:Y:S02]  /*1ca0*/  IMAD.U32 R6, RZ, RZ, UR4 ;  /* 0x00000004ff067e24 */ /* 0x000fe4000f8e00ff */
[----:B------:R-:W-:-:S02]  /*1cb0*/  IMAD.U32 R7, RZ, RZ, UR5 ;  /* 0x00000005ff077e24 */ /* 0x000fc4000f8e00ff */
[----:B------:R-:W-:Y:S02]  /*1cc0*/  IMAD.U32 R11, RZ, RZ, UR7 ;  /* 0x00000007ff0b7e24 */ /* 0x000fe4000f8e00ff */
[----:B------:R-:W-:Y:S02]  /*1cd0*/  IMAD.MOV.U32 R8, RZ, RZ, 0x70 ;  /* 0x00000070ff087424 */ /* 0x000fe400078e00ff */
[----:B0-----:R-:W-:Y:S02]  /*1ce0*/  IMAD.MOV.U32 R12, RZ, RZ, 0x1 ;  /* 0x00000001ff0c7424 */ /* 0x001fe400078e00ff */
[----:B-1----:R-:W-:-:S07]  /*1cf0*/  IMAD.MOV.U32 R13, RZ, RZ, RZ ;  /* 0x000000ffff0d7224 */ /* 0x002fce00078e00ff */
[----:B------:R-:W-:-:S07]  /*1d00*/  LEPC R20, `(.L_x_9921) ;  /* 0x000000001014794e */ /* 0x000fce0000000000 */
[----:B--2---:R-:W-:Y:S05]  /*1d10*/  CALL.ABS.NOINC R2 ;  /* 0x0000000002007343 */ /* 0x004fea0003c00000 */
.L_x_9921:
[----:B------:R-:W2:Y:S01]  /*1d20*/  LDL R17, [R1+0x14] ;  /* 0x0000140001117983 */ /* 0x000ea20000100800 */
[----:B------:R-:W-:Y:S01]  /*1d30*/  MOV R2, 0x400 ;  /* 0x0000040000027802 */ /* 0x000fe20000000f00 */
[----:B------:R-:W1:Y:S01]  /*1d40*/  S2R R3, SR_CgaCtaId ;  /* 0x0000000000037919 */ /* 0x000e620000008800 */
[----:B------:R-:W3:Y:S02]  /*1d50*/  S2R R16, SR_TID.X ;  /* 0x0000000000107919 */ /* 0x000ee40000002100 */
[----:B-1----:R-:W-:Y:S02]  /*1d60*/  LEA R5, R3, R2, 0x18 ;  /* 0x0000000203057211 */ /* 0x002fe400078ec0ff */
[----:B---3--:R-:W-:-:S05]  /*1d70*/  SHF.R.U32.HI R16, RZ, 0x7, R16 ;  /* 0x00000007ff107819 */ /* 0x008fca0000011610 */
[----:B------:R-:W-:Y:S01]  /*1d80*/  VIADD R72, R16, 0x8 ;  /* 0x0000000810487836 */ /* 0x000fe20000000000 */
[----:B--2---:R-:W-:-:S04]  /*1d90*/  LEA.HI R0, R17, R17, RZ, 0x1 ;  /* 0x0000001111007211 */ /* 0x004fc800078f08ff */
[----:B------:R-:W-:-:S05]  /*1da0*/  LOP3.LUT R0, R0, 0xfffffffe, RZ, 0xc0, !PT ;  /* 0xfffffffe00007812 */ /* 0x000fca00078ec0ff */
[----:B------:R-:W-:-:S05]  /*1db0*/  IMAD.IADD R0, R17, 0x1, -R0 ;  /* 0x0000000111007824 */ /* 0x000fca00078e0a00 */
[----:B------:R-:W-:-:S04]  /*1dc0*/  SHF.L.U32 R0, R0, 0x1f, RZ ;  /* 0x0000001f00007819 */ /* 0x000fc800000006ff */
[----:B------:R-:W1:Y:S02]  /*1dd0*/  SYNCS.PHASECHK.TRANS64.TRYWAIT P0, [R5+URZ+0x32400], R0 ;  /* 0x03240000050075a7 */ /* 0x000e64000800017f */
[----:B-1----:R-:W-:Y:S05]  /*1de0*/  @!P0 BRA `(.L_x_9922) ;  /* 0x00000108005c8947 */ /* 0x002fea0003800000 */
.L_x_10093:
[----:B------:R-:W-:Y:S01]  /*1df0*/  ISETP.NE.AND P0, PT, R23, 0x3, PT ;  /* 0x000000031700780c */ /* 0x000fe20003f05270 */
[----:B------:R-:W-:Y:S05]  /*1e00*/  WARPSYNC.ALL ;  /* 0x0000000000007948 */ /* 0x000fea0003800000 */
[----:B------:R2:W-:Y:S07]  /*1e10*/  BAR.SYNC.DEFER_BLOCKING R72, 0x100 ;  /* 0x000400480000751d */ /* 0x0005ee0000010000 */
[----:B------:R-:W-:Y:S05]  /*1e20*/  @!P0 BRA `(.L_x_9923) ;  /* 0x0000000000048947 */ /* 0x000fea0003800000 */
[----:B------:R-:W-:Y:S01]  /*1e30*/  BPT.TRAP 0x1 ;  /* 0x000000040000795c */ /* 0x000fe20000300000 */
.L_x_9923:
[----:B------:R-:W-:Y:S02]  /*1e40*/  IMAD.U32 R4, RZ, RZ, UR37 ;  /* 0x00000025ff047e24 */ /* 0x000fe4000f8e00ff */
[----:B------:R-:W-:-:S03]  /*1e50*/  IMAD.U32 R2, RZ, RZ, UR36 ;  /* 0x00000024ff027e24 */ /* 0x000fc6000f8e00ff */
[----:B------:R-:W-:Y:S01]  /*1e60*/  SHF.L.U32 R4, R4, 0x1f, RZ ;  /* 0x0000001f04047819 */ /* 0x000fe200000006ff */
[----:B------:R-:W-:-:S04]  /*1e70*/  IMAD R21, R2, 0x8, R5 ;  /* 0x0000000802157824 */ /* 0x000fc800078e0205 */
[----:B------:R3:W4:Y:S01]  /*1e80*/  SYNCS.PHASECHK.TRANS64.TRYWAIT P1, [R21+URZ+0x32430], R4 ;  /* 0x03243004150075a7 */ /* 0x000722000802017f */
[----:B------:R-:W-:Y:S05]  /*1e90*/  @!P0 BRA `(.L_x_9924) ;  /* 0x0000000000048947 */ /* 0x000fea0003800000 */
[----:B------:R-:W-:Y:S01]  /*1ea0*/  BPT.TRAP 0x1 ;  /* 0x000000040000795c */ /* 0x000fe20000300000 */
.L_x_9924:
[----:B----4-:R-:W-:Y:S05]  /*1eb0*/  @P1 BRA `(.L_x_9925) ;  /* 0x0000000000081947 */ /* 0x010fea0003800000 */
[----:B------:R-:W4:Y:S02]  /*1ec0*/  SYNCS.PHASECHK.TRANS64.TRYWAIT P1, [R21+URZ+0x32430], R4 ;  /* 0x03243004150075a7 */ /* 0x000f24000802017f */
[----:B----4-:R-:W-:Y:S05]  /*1ed0*/  @!P1 BRA `(.L_x_9926) ;  /* 0x0000010800349947 */ /* 0x010fea0003800000 */
.L_x_9925:
[----:B------:R-:W-:Y:S01]  /*1ee0*/  R2UR UR4, R5 ;  /* 0x00000000050472ca */ /* 0x000fe200000e0000 */
[----:B------:R-:W-:Y:S01]  /*1ef0*/  ULOP3.LUT UR41, UR41, 0x10000, URZ, 0xfc, !UPT ;  /* 0x0001000029297892 */ /* 0x000fe2000f8efc3f */
[----:B------:R-:W-:Y:S01]  /*1f00*/  WARPGROUP.ARRIVE ;  /* 0x00000000000079c5 */ /* 0x000fe20000000000 */
[----:B------:R-:W-:Y:S01]  /*1f10*/  UMOV UR9, 0x40000040 ;  /* 0x4000004000097882 */ /* 0x000fe20000000000 */
[----:B------:R-:W-:Y:S01]  /*1f20*/  UMOV UR11, 0x40000040 ;  /* 0x40000040000b7882 */ /* 0x000fe20000000000 */
[----:B------:R-:W-:Y:S01]  /*1f30*/  UIADD3 UR5, UR41, 0x2, URZ ;  /* 0x0000000229057890 */ /* 0x000fe2000fffe03f */
[----:B------:R-:W-:Y:S02]  /*1f40*/  IMAD.U32 R19, RZ, RZ, UR9 ;  /* 0x00000009ff137e24 */ /* 0x000fe4000f8e00ff */
[----:B------:R-:W-:Y:S02]  /*1f50*/  UMOV UR8, UR41 ;  /* 0x0000002900087c82 */ /* 0x000fe40008000000 */
[----:B------:R-:W-:-:S03]  /*1f60*/  IMAD.U32 R18, RZ, RZ, UR8 ;  /* 0x00000008ff127e24 */ /* 0x000fc6000f8e00ff */
[----:B------:R-:W-:-:S04]  /*1f70*/  UIADD3 UR4, UR4, 0x1c400, URZ ;  /* 0x0001c40004047890 */ /* 0x000fc8000fffe03f */
[----:B------:R-:W-:-:S04]  /*1f80*/  USHF.R.U32.HI UR4, URZ, 0x4, UR4 ;  /* 0x000000043f047899 */ /* 0x000fc80008011604 */
[----:B------:R-:W-:-:S04]  /*1f90*/  ULOP3.LUT UR4, UR4, 0x3fff, URZ, 0xc0, !UPT ;  /* 0x00003fff04047892 */ /* 0x000fc8000f8ec03f */
[----:B------:R-:W-:-:S04]  /*1fa0*/  ULOP3.LUT UR60, UR4, 0x10000, URZ, 0xfc, !UPT ;  /* 0x00010000043c7892 */ /* 0x000fc8000f8efc3f */
[----:B------:R-:W-:-:S04]  /*1fb0*/  UIMAD UR4, UR36, 0x300, UR60 ;  /* 0x00000300240478a4 */ /* 0x000fc8000f8e023c */
[----:B------:R-:W-:-:S03]  /*1fc0*/  UIADD3 UR6, UR4, 0x2, URZ ;  /* 0x0000000204067890 */ /* 0x000fc6000fffe03f */
[----:B------:R-:W-:Y:S02]  /*1fd0*/  UMOV UR10, UR4 ;  /* 0x00000004000a7c82 */ /* 0x000fe40008000000 */
[----:B------:R-:W-:Y:S01]  /*1fe0*/  HGMMA.64x96x16.F32.BF16 R24, gdesc[UR8], RZ, !UPT, gsb0 ;  /* 0x01600000081879f0 */ /* 0x000fe2000c0018ff */
[----:B------:R-:W-:Y:S01]  /*1ff0*/  UMOV UR8, UR5 ;  /* 0x0000000500087c82 */ /* 0x000fe20008000000 */
[----:B------:R-:W-:Y:S01]  /*2000*/  UMOV UR9, 0x40000040 ;  /* 0x4000004000097882 */ /* 0x000fe20000000000 */
[----:B------:R-:W-:Y:S01]  /*2010*/  UMOV UR10, UR6 ;  /* 0x00000006000a7c82 */ /* 0x000fe20008000000 */
[----:B------:R-:W-:Y:S01]  /*2020*/  UMOV UR11, 0x40000040 ;  /* 0x40000040000b7882 */ /* 0x000fe20000000000 */
[----:B------:R-:W-:Y:S01]  /*2030*/  UIADD3 UR5, UR41, 0x4, URZ ;  /* 0x0000000429057890 */ /* 0x000fe2000fffe03f */
[----:B------:R-:W-:Y:S01]  /*2040*/  IMAD.U32 R16, RZ, RZ, UR8 ;  /* 0x00000008ff107e24 */ /* 0x000fe2000f8e00ff */
[----:B------:R-:W-:Y:S01]  /*2050*/  UIADD3 UR6, UR4, 0x4, URZ ;  /* 0x0000000404067890 */ /* 0x000fe2000fffe03f */
[----:B------:R-:W-:Y:S01]  /*2060*/  IMAD.U32 R17, RZ, RZ, UR9 ;  /* 0x00000009ff117e24 */ /* 0x000fe2000f8e00ff */
[----:B------:R-:W-:Y:S01]  /*2070*/  UIADD3 UR4, UR4, 0x6, URZ ;  /* 0x0000000604047890 */ /* 0x000fe2000fffe03f */
[----:B------:R-:W-:-:S02]  /*2080*/  WARPGROUP.DEPBAR.LE gsb0, 0x0 ;  /* 0x00008000000079c5 */ /* 0x000fc40000010000 */
[----:B------:R-:W-:-:S06]  /*2090*/  WARPGROUP.ARRIVE ;  /* 0x00000000000079c5 */ /* 0x000fcc0000000000 */
[----:B------:R-:W-:Y:S01]  /*20a0*/  HGMMA.64x96x16.F32.BF16 R24, gdesc[UR8], R24, gsb0 ;  /* 0x01600000081879f0 */ /* 0x000fe20008001818 */
[----:B------:R-:W-:Y:S01]  /*20b0*/  UMOV UR8, UR5 ;  /* 0x0000000500087c82 */ /* 0x000fe20008000000 */
[----:B------:R-:W-:Y:S01]  /*20c0*/  UMOV UR9, 0x40000040 ;  /* 0x4000004000097882 */ /* 0x000fe20000000000 */
[----:B------:R-:W-:Y:S01]  /*20d0*/  UMOV UR10, UR6 ;  /* 0x00000006000a7c82 */ /* 0x000fe20008000000 */
[----:B------:R-:W-:Y:S01]  /*20e0*/  UMOV UR11, 0x40000040 ;  /* 0x40000040000b7882 */ /* 0x000fe20000000000 */
[----:B------:R-:W-:Y:S01]  /*20f0*/  UIADD3 UR5, UR41, 0x6, URZ ;  /* 0x0000000629057890 */ /* 0x000fe2000fffe03f */
[----:B------:R-:W-:Y:S02]  /*2100*/  IMAD.U32 R14, RZ, RZ, UR8 ;  /* 0x00000008ff0e7e24 */ /* 0x000fe4000f8e00ff */
[----:B------:R-:W-:Y:S01]  /*2110*/  IMAD.U32 R15, RZ, RZ, UR9 ;  /* 0x00000009ff0f7e24 */ /* 0x000fe2000f8e00ff */
[----:B------:R-:W-:Y:S02]  /*2120*/  WARPGROUP.DEPBAR.LE gsb0, 0x0 ;  /* 0x00008000000079c5 */ /* 0x000fe40000010000 */
[----:B------:R-:W-:-:S06]  /*2130*/  WARPGROUP.ARRIVE ;  /* 0x00000000000079c5 */ /* 0x000fcc0000000000 */
[----:B------:R-:W-:Y:S01]  /*2140*/  HGMMA.64x96x16.F32.BF16 R24, gdesc[UR8], R24, gsb0 ;  /* 0x01600000081879f0 */ /* 0x000fe20008001818 */
[----:B------:R-:W-:Y:S01]  /*2150*/  UMOV UR8, UR5 ;  /* 0x0000000500087c82 */ /* 0x000fe20008000000 */
[----:B------:R-:W-:Y:S01]  /*2160*/  UMOV UR9, 0x40000040 ;  /* 0x4000004000097882 */ /* 0x000fe20000000000 */
[----:B------:R-:W-:Y:S01]  /*2170*/  UMOV UR10, UR4 ;  /* 0x00000004000a7c82 */ /* 0x000fe20008000000 */
[----:B------:R-:W-:Y:S01]  /*2180*/  UMOV UR11, 0x40000040 ;  /* 0x40000040000b7882 */ /* 0x000fe20000000000 */
[----:B------:R-:W-:Y:S02]  /*2190*/  IMAD.U32 R2, RZ, RZ, UR8 ;  /* 0x00000008ff027e24 */ /* 0x000fe4000f8e00ff */
[----:B------:R-:W-:Y:S01]  /*21a0*/  IMAD.U32 R3, RZ, RZ, UR9 ;  /* 0x00000009ff037e24 */ /* 0x000fe2000f8e00ff */
[----:B------:R-:W-:Y:S02]  /*21b0*/  WARPGROUP.DEPBAR.LE gsb0, 0x0 ;  /* 0x00008000000079c5 */ /* 0x000fe40000010000 */
[----:B------:R-:W-:-:S06]  /*21c0*/  WARPGROUP.ARRIVE ;  /* 0x00000000000079c5 */ /* 0x000fcc0000000000 */
[----:B------:R-:W-:Y:S03]  /*21d0*/  HGMMA.64x96x16.F32.BF16 R24, gdesc[UR8], R24, gsb0 ;  /* 0x01600000081879f0 */ /* 0x000fe60008001818 */
[----:B------:R-:W-:Y:S02]  /*21e0*/  WARPGROUP.DEPBAR.LE gsb0, 0x0 ;  /* 0x00008000000079c5 */ /* 0x000fe40000010000 */
[----:B------:R-:W5:Y:S02]  /*21f0*/  SYNCS.PHASECHK.TRANS64.TRYWAIT P1, [R5+URZ+0x32410], R0 ;  /* 0x03241000050075a7 */ /* 0x000f64000802017f */
[----:B-----5:R-:W-:Y:S05]  /*2200*/  @!P1 BRA `(.L_x_9927) ;  /* 0x00000104007c9947 */ /* 0x020fea0003800000 */
.L_x_10094:
[----:B------:R-:W-:Y:S05]  /*2210*/  @!P0 BRA `(.L_x_9928) ;  /* 0x0000000000048947 */ /* 0x000fea0003800000 */
[----:B------:R-:W-:Y:S01]  /*2220*/  BPT.TRAP 0x1 ;  /* 0x000000040000795c */ /* 0x000fe20000300000 */
.L_x_9928:
[----:B------:R0:W0:Y:S01]  /*2230*/  SYNCS.PHASECHK.TRANS64.TRYWAIT P1, [R21+URZ+0x32450], R4 ;  /* 0x03245004150075a7 */ /* 0x000022000802017f */
[----:B------:R-:W-:Y:S05]  /*2240*/  @!P0 BRA `(.L_x_9929) ;  /* 0x0000000000048947 */ /* 0x000fea0003800000 */
[----:B------:R-:W-:Y:S01]  /*2250*/  BPT.TRAP 0x1 ;  /* 0x000000040000795c */ /* 0x000fe20000300000 */
.L_x_9929:
[----:B0-----:R-:W-:Y:S05]  /*2260*/  @P1 BRA `(.L_x_9930) ;  /* 0x0000000000081947 */ /* 0x001fea0003800000 */
[----:B------:R-:W0:Y:S02]  /*2270*/  SYNCS.PHASECHK.TRANS64.TRYWAIT P1, [R21+URZ+0x32450], R4 ;  /* 0x03245004150075a7 */ /* 0x000e24000802017f */
[----:B0-----:R-:W-:Y:S05]  /*2280*/  @!P1 BRA `(.L_x_9931) ;  /* 0x0000010400709947 */ /* 0x001fea0003800000 */
.L_x_9930:
[----:B------:R-:W-:Y:S01]  /*2290*/  R2UR UR5, R5 ;  /* 0x00000000050572ca */ /* 0x000fe200000e0000 */
[----:B------:R-:W-:Y:S01]  /*22a0*/  WARPGROUP.ARRIVE ;  /* 0x00000000000079c5 */ /* 0x000fe20000000000 */
[----:B------:R-:W-:Y:S01]  /*22b0*/  UMOV UR11, 0x40000040 ;  /* 0x40000040000b7882 */ /* 0x000fe20000000000 */
[----:B------:R-:W-:Y:S01]  /*22c0*/  UMOV UR9, 0x40000040 ;  /* 0x4000004000097882 */ /* 0x000fe20000000000 */
[----:B------:R-:W-:Y:S01]  /*22d0*/  UMOV UR13, 0x40000040 ;  /* 0x40000040000d7882 */ /* 0x000fe20000000000 */
[----:B-1----:R-:W-:Y:S01]  /*22e0*/  IMAD.U32 R5, RZ, RZ, UR9 ;  /* 0x00000009ff057e24 */ /* 0x002fe2000f8e00ff */
[----:B------:R-:W-:Y:S01]  /*22f0*/  UMOV UR15, 0x40000040 ;  /* 0x40000040000f7882 */ /* 0x000fe20000000000 */
[----:B------:R-:W-:Y:S01]  /*2300*/  IMAD.U32 R7, RZ, RZ, UR13 ;  /* 0x0000000dff077e24 */ /* 0x000fe2000f8e00ff */
[----:B------:R-:W-:Y:S01]  /*2310*/  UMOV UR17, 0x40000040 ;  /* 0x4000004000117882 */ /* 0x000fe20000000000 */
[----:B------:R-:W-:Y:S01]  /*2320*/  UMOV UR19, 0x40000040 ;  /* 0x4000004000137882 */ /* 0x000fe20000000000 */
[----:B------:R-:W-:Y:S01]  /*2330*/  UMOV UR21, 0x40000040 ;  /* 0x4000004000157882 */ /* 0x000fe20000000000 */
[----:B------:R-:W-:Y:S01]  /*2340*/  UMOV UR23, 0x40000040 ;  /* 0x4000004000177882 */ /* 0x000fe20000000000 */
[----:B------:R-:W-:Y:S01]  /*2350*/  UMOV UR25, 0x40000040 ;  /* 0x4000004000197882 */ /* 0x000fe20000000000 */
[----:B------:R-:W-:Y:S01]  /*2360*/  UIADD3 UR4, UR5, 0x400, URZ ;  /* 0x0000040005047890 */ /* 0x000fe2000fffe03f */
[----:B------:R-:W-:Y:S01]  /*2370*/  IMAD R152, R160, -0x60, R152 ;  /* 0xffffffa0a0987824 */ /* 0x000fe200078e0298 */
[----:B------:R-:W-:Y:S01]  /*2380*/  ULEA UR40, UR40, UR5, 0xd ;  /* 0x0000000528287291 */ /* 0x000fe2000f8e683f */
[----:B------:R-:W0:Y:S01]  /*2390*/  S2R R74, SR_TID.X ;  /* 0x00000000004a7919 */ /* 0x000e220000002100 */
[----:B------:R-:W-:-:S02]  /*23a0*/  USHF.R.U32.HI UR4, URZ, 0x4, UR4 ;  /* 0x000000043f047899 */ /* 0x000fc40008011604 */
[----:B------:R-:W-:Y:S01]  /*23b0*/  UIADD3 UR40, UR40, 0x22400, URZ ;  /* 0x0002240028287890 */ /* 0x000fe2000fffe03f */
[----:B------:R-:W-:Y:S01]  /*23c0*/  IADD3 R152, -R205, 0x60, R152 ;  /* 0x00000060cd987810 */ /* 0x000fe20007ffe198 */
[----:B------:R-:W-:Y:S02]  /*23d0*/  ULOP3.LUT UR6, UR4, 0x3fff, URZ, 0xc0, !UPT ;  /* 0x00003fff04067892 */ /* 0x000fe4000f8ec03f */
[----:B------:R-:W-:Y:S01]  /*23e0*/  USHF.R.U32.HI UR40, URZ, 0x4, UR40 ;  /* 0x000000043f287899 */ /* 0x000fe20008011628 */
[C---:B------:R-:W-:Y:S01]  /*23f0*/  ISETP.GT.AND P3, PT, R152.reuse, RZ, PT ;  /* 0x000000ff9800720c */ /* 0x040fe20003f64270 */
[----:B------:R-:W-:Y:S01]  /*2400*/  ULOP3.LUT UR7, UR6, 0x10000, URZ, 0xfc, !UPT ;  /* 0x0001000006077892 */ /* 0x000fe2000f8efc3f */
[C---:B------:R-:W-:Y:S01]  /*2410*/  ISETP.GT.AND P5, PT, R152.reuse, 0x1, PT ;  /* 0x000000019800780c */ /* 0x040fe20003fa4270 */
[----:B------:R-:W-:Y:S01]  /*2420*/  ULOP3.LUT UR4, UR40, 0x3fff, URZ, 0xc0, !UPT ;  /* 0x00003fff28047892 */ /* 0x000fe2000f8ec03f */
[C---:B------:R-:W-:Y:S01]  /*2430*/  ISETP.GT.AND P6, PT, R152.reuse, 0x8, PT ;  /* 0x000000089800780c */ /* 0x040fe20003fc4270 */
[----:B------:R-:W-:Y:S01]  /*2440*/  UIMAD UR5, UR36, 0xc00, UR7 ;  /* 0x00000c00240578a4 */ /* 0x000fe2000f8e0207 */
[C---:B------:R-:W-:Y:S01]  /*2450*/  ISETP.GT.AND P1, PT, R152.reuse, 0x9, PT ;  /* 0x000000099800780c */ /* 0x040fe20003f24270 */
[----:B------:R-:W-:Y:S01]  /*2460*/  ULOP3.LUT UR4, UR4, 0x10000, URZ, 0xfc, !UPT ;  /* 0x0001000004047892 */ /* 0x000fe2000f8efc3f */
[C---:B------:R-:W-:Y:S01]  /*2470*/  ISETP.GT.AND P2, PT, R152.reuse, 0x10, PT ;  /* 0x000000109800780c */ /* 0x040fe20003f44270 */
[----:B------:R-:W-:Y:S01]  /*2480*/  UIADD3 UR18, UR5, 0x304, URZ ;  /* 0x0000030405127890 */ /* 0x000fe2000fffe03f */
[----:B------:R-:W-:Y:S01]  /*2490*/  ISETP.GT.AND P4, PT, R152, 0x18, PT ;  /* 0x000000189800780c */ /* 0x000fe20003f84270 */
[----:B------:R-:W-:Y:S01]  /*24a0*/  UIADD3 UR16, UR4, 0x404, URZ ;  /* 0x0000040404107890 */ /* 0x000fe2000fffe03f */
[----:B------:R-:W-:-:S02]  /*24b0*/  UMOV UR10, UR5 ;  /* 0x00000005000a7c82 */ /* 0x000fc40008000000 */
[----:B------:R-:W-:Y:S01]  /*24c0*/  UMOV UR8, UR4 ;  /* 0x0000000400087c82 */ /* 0x000fe20008000000 */
[----:B------:R-:W-:Y:S01]  /*24d0*/  UIADD3 UR20, UR4, 0x406, URZ ;  /* 0x0000040604147890 */ /* 0x000fe2000fffe03f */
[----:B------:R-:W-:Y:S01]  /*24e0*/  HGMMA.64x96x16.F32.BF16 R24, gdesc[UR8], R24, gsb0 ;  /* 0x01600000081879f0 */ /* 0x000fe20008001818 */
[----:B---34-:R-:W-:Y:S01]  /*24f0*/  IMAD.U32 R4, RZ, RZ, UR8 ;  /* 0x00000008ff047e24 */ /* 0x018fe2000f8e00ff */
[----:B------:R-:W-:Y:S02]  /*2500*/  UIADD3 UR8, UR4, 0x2, URZ ;  /* 0x0000000204087890 */ /* 0x000fe4000fffe03f */
[----:B------:R-:W-:Y:S02]  /*2510*/  UIADD3 UR9, UR5, 0x2, URZ ;  /* 0x0000000205097890 */ /* 0x000fe4000fffe03f */
[----:B------:R-:W-:Y:S01]  /*2520*/  UIADD3 UR10, UR5, 0x300, URZ ;  /* 0x00000300050a7890 */ /* 0x000fe2000fffe03f */
[----:B------:R-:W-:Y:S02]  /*2530*/  UMOV UR11, 0x40000040 ;  /* 0x40000040000b7882 */ /* 0x000fe40000000000 */
[----:B------:R-:W-:Y:S01]  /*2540*/  UMOV UR12, UR8 ;  /* 0x00000008000c7c82 */ /* 0x000fe20008000000 */
[----:B------:R-:W-:Y:S01]  /*2550*/  UIADD3 UR8, UR4, 0x4, URZ ;  /* 0x0000000404087890 */ /* 0x000fe2000fffe03f */
[----:B------:R-:W-:Y:S01]  /*2560*/  IMAD.U32 R6, RZ, RZ, UR12 ;  /* 0x0000000cff067e24 */ /* 0x000fe2000f8e00ff */
[----:B------:R-:W-:Y:S01]  /*2570*/  UMOV UR14, UR9 ;  /* 0x00000009000e7c82 */ /* 0x000fe20008000000 */
[----:B------:R-:W-:-:S02]  /*2580*/  UIADD3 UR9, UR5, 0x4, URZ ;  /* 0x0000000405097890 */ /* 0x000fc4000fffe03f */
[----:B------:R-:W-:Y:S02]  /*2590*/  UIADD3 UR22, UR5, 0x306, URZ ;  /* 0x0000030605167890 */ /* 0x000fe4000fffe03f */
[----:B------:R-:W-:Y:S02]  /*25a0*/  UIADD3 UR24, UR4, 0x800, URZ ;  /* 0x0000080004187890 */ /* 0x000fe4000fffe03f */
[----:B------:R-:W-:Y:S01]  /*25b0*/  UIADD3 UR26, UR5, 0x600, URZ ;  /* 0x00000600051a7890 */ /* 0x000fe2000fffe03f */
        /* <DEDUP_REMOVED lines=25> */
[----:B------:R-:W-:Y:S01]  /*2750*/  UMOV UR57, 0x40000040 ;  /* 0x4000004000397882 */ /* 0x000fe20000000000 */
[----:B------:R-:W-:Y:S01]  /*2760*/  UMOV UR59, 0x40000040 ;  /* 0x40000040003b7882 */ /* 0x000fe20000000000 */
[----:B------:R-:W-:Y:S01]  /*2770*/  ULOP3.LUT UR6, UR6, 0x3000000, URZ, 0xfc, !UPT ;  /* 0x0300000006067892 */ /* 0x000fe2000f8efc3f */
[----:B------:R-:W-:Y:S01]  /*2780*/  IMAD.U32 R13, RZ, RZ, UR57 ;  /* 0x00000039ff0d7e24 */ /* 0x000fe2000f8e00ff */
        /* <DEDUP_REMOVED lines=20> */
[----:B------:R-:W-:Y:S01]  /*28d0*/  UMOV UR9, 0x40000040 ;  /* 0x4000004000097882 */ /* 0x000fe20000000000 */
[----:B------:R-:W-:Y:S01]  /*28e0*/  IMAD.U32 R11, RZ, RZ, UR13 ;  /* 0x0000000dff0b7e24 */ /* 0x000fe2000f8e00ff */
[----:B------:R-:W-:Y:S02]  /*28f0*/  WARPGROUP.DEPBAR.LE gsb0, 0x0 ;  /* 0x00008000000079c5 */ /* 0x000fe40000010000 */
[----:B------:R-:W-:-:S06]  /*2900*/  WARPGROUP.ARRIVE ;  /* 0x00000000000079c5 */ /* 0x000fcc0000000000 */
[----:B------:R-:W-:Y:S01]  /*2910*/  HGMMA.64x96x16.F32.BF16 R24, gdesc[UR12], R24, gsb0 ;  /* 0x016000000c1879f0 */ /* 0x000fe20008001818 */
[----:B------:R-:W-:Y:S02]  /*2920*/  UIADD3 UR12, UR4, 0x402, URZ ;  /* 0x00000402040c7890 */ /* 0x000fe4000fffe03f */
[----:B------:R-:W-:Y:S01]  /*2930*/  UIADD3 UR14, UR5, 0x302, URZ ;  /* 0x00000302050e7890 */ /* 0x000fe2000fffe03f */
[----:B------:R-:W-:Y:S01]  /*2940*/  UMOV UR13, 0x40000040 ;  /* 0x40000040000d7882 */ /* 0x000fe20000000000 */
[----:B------:R-:W-:Y:S01]  /*2950*/  UMOV UR15, 0x40000040 ;  /* 0x40000040000f7882 */ /* 0x000fe20000000000 */
[----:B------:R-:W-:Y:S02]  /*2960*/  UIADD3 UR4, UR4, 0xc06, URZ ;  /* 0x00000c0604047890 */ /* 0x000fe4000fffe03f */
[----:B------:R-:W-:-:S05]  /*2970*/  UIADD3 UR5, UR5, 0x906, URZ ;  /* 0x0000090605057890 */ /* 0x000fca000fffe03f */
[----:B------:R-:W-:Y:S01]  /*2980*/  UMOV UR56, UR4 ;  /* 0x0000000400387c82 */ /* 0x000fe20008000000 */
[----:B------:R-:W-:Y:S01]  /*2990*/  ULDC UR4, c[0x0][0xa80] ;  /* 0x0002a00000047ab9 */ /* 0x000fe20000000800 */
[----:B------:R-:W-:Y:S01]  /*29a0*/  UMOV UR58, UR5 ;  /* 0x00000005003a7c82 */ /* 0x000fe20008000000 */
[----:B------:R-:W-:Y:S01]  /*29b0*/  IMAD.U32 R12, RZ, RZ, UR56 ;  /* 0x00000038ff0c7e24 */ /* 0x000fe2000f8e00ff */
[----:B------:R-:W-:Y:S02]  /*29c0*/  WARPGROUP.DEPBAR.LE gsb0, 0x0 ;  /* 0x00008000000079c5 */ /* 0x000fe40000010000 */
[----:B------:R-:W-:-:S06]  /*29d0*/  WARPGROUP.ARRIVE ;  /* 0x00000000000079c5 */ /* 0x000fcc0000000000 */
[----:B------:R-:W-:Y:S01]  /*29e0*/  HGMMA.64x96x16.F32.BF16 R24, gdesc[UR8], R24, gsb0 ;  /* 0x01600000081879f0 */ /* 0x000fe20008001818 */
[----:B------:R-:W-:Y:S02]  /*29f0*/  UMOV UR11, 0x40000040 ;  /* 0x40000040000b7882 */ /* 0x000fe40000000000 */
[----:B------:R-:W-:Y:S02]  /*2a00*/  WARPGROUP.DEPBAR.LE gsb0, 0x0 ;  /* 0x00008000000079c5 */ /* 0x000fe40000010000 */
[----:B------:R-:W-:-:S06]  /*2a10*/  WARPGROUP.ARRIVE ;  /* 0x00000000000079c5 */ /* 0x000fcc0000000000 */
[----:B------:R-:W-:Y:S01]  /*2a20*/  HGMMA.64x96x16.F32.BF16 R24, gdesc[UR12], R24, gsb0 ;  /* 0x016000000c1879f0 */ /* 0x000fe20008001818 */
[----:B------:R-:W-:Y:S02]  /*2a30*/  UMOV UR15, 0x40000040 ;  /* 0x40000040000f7882 */ /* 0x000fe40000000000 */
        /* <DEDUP_REMOVED lines=77> */
[----:B------:R-:W-:Y:S02]  /*2f10*/  ISETP.GT.AND P1, PT, R152, 0x39, PT ;  /* 0x000000399800780c */ /* 0x000fe40003f24270 */
[----:B------:R-:W-:Y:S02]  /*2f20*/  FSEL R47, R52, -INF , P6 ;  /* 0xff800000342f7808 */ /* 0x000fe40003000000 */
[----:B------:R-:W-:Y:S02]  /*2f30*/  FMNMX.FTZ R0, R49, R0, !PT ;  /* 0x0000000031007209 */ /* 0x000fe40007810000 */
[----:B------:R-:W-:Y:S02]  /*2f40*/  FSEL R159, R46, -INF , P2 ;  /* 0xff8000002e9f7808 */ /* 0x000fe40001000000 */
[----:B------:R-:W-:Y:S02]  /*2f50*/  ISETP.GT.AND P2, PT, R152, 0x40, PT ;  /* 0x000000409800780c */ /* 0x000fe40003f44270 */
[----:B------:R-:W-:-:S02]  /*2f60*/  FSEL R53, R53, -INF , P1 ;  /* 0xff80000035357808 */ /* 0x000fc40000800000 */
[----:B------:R-:W-:Y:S02]  /*2f70*/  FMNMX.FTZ R0, R47, R0, !PT ;  /* 0x000000002f007209 */ /* 0x000fe40007810000 */
[----:B------:R-:W-:Y:S02]  /*2f80*/  FSEL R183, R56, -INF , P2 ;  /* 0xff80000038b77808 */ /* 0x000fe40001000000 */
[----:B------:R-:W-:Y:S02]  /*2f90*/  FMNMX.FTZ R0, R53, R0, !PT ;  /* 0x0000000035007209 */ /* 0x000fe40007810000 */
[----:B------:R-:W-:Y:S02]  /*2fa0*/  ISETP.GT.AND P3, PT, R152, 0x41, PT ;  /* 0x000000419800780c */ /* 0x000fe40003f64270 */
[----:B------:R-:W-:Y:S02]  /*2fb0*/  FMNMX.FTZ R20, R183, R0, !PT ;  /* 0x00000000b7147209 */ /* 0x000fe40007810000 */
[----:B------:R-:W-:-:S02]  /*2fc0*/  FMNMX.FTZ R0, R25, R27, !PT ;  /* 0x0000001b19007209 */ /* 0x000fc40007810000 */
[----:B------:R-:W-:Y:S02]  /*2fd0*/  FSEL R162, R50, -INF , P4 ;  /* 0xff80000032a27808 */ /* 0x000fe40002000000 */
[----:B------:R-:W-:Y:S02]  /*2fe0*/  FMNMX.FTZ R0, R29, R0, !PT ;  /* 0x000000001d007209 */ /* 0x000fe40007810000 */
[----:B------:R-:W-:Y:S02]  /*2ff0*/  ISETP.GT.AND P4, PT, R152, 0x48, PT ;  /* 0x000000489800780c */ /* 0x000fe40003f84270 */
[----:B------:R-:W-:Y:S02]  /*3000*/  FSEL R57, R57, -INF , P3 ;  /* 0xff80000039397808 */ /* 0x000fe40001800000 */
[----:B------:R-:W-:Y:S02]  /*3010*/  FMNMX.FTZ R0, R31, R0, !PT ;  /* 0x000000001f007209 */ /* 0x000fe40007810000 */
[----:B------:R-:W-:-:S02]  /*3020*/  FSEL R163, R51, -INF , P5 ;  /* 0xff80000033a37808 */ /* 0x000fc40002800000 */
[----:B------:R-:W-:Y:S02]  /*3030*/  ISETP.GT.AND P5, PT, R152, 0x49, PT ;  /* 0x000000499800780c */ /* 0x000fe40003fa4270 */
[----:B------:R-:W-:Y:S02]  /*3040*/  FSEL R51, R60, -INF , P4 ;  /* 0xff8000003c337808 */ /* 0x000fe40002000000 */
[----:B------:R-:W-:Y:S02]  /*3050*/  FMNMX.FTZ R20, R57, R20, !PT ;  /* 0x0000001439147209 */ /* 0x000fe40007810000 */
[----:B------:R-:W-:Y:S02]  /*3060*/  FMNMX.FTZ R0, R79, R0, !PT ;  /* 0x000000004f007209 */ /* 0x000fe40007810000 */
[----:B------:R-:W-:Y:S02]  /*3070*/  FSEL R164, R54, -INF , P6 ;  /* 0xff80000036a47808 */ /* 0x000fe40003000000 */
[----:B------:R-:W-:-:S02]  /*3080*/  ISETP.GT.AND P6, PT, R152, 0x50, PT ;  /* 0x000000509800780c */ /* 0x000fc40003fc4270 */
[----:B------:R-:W-:Y:S02]  /*3090*/  FSEL R61, R61, -INF , P5 ;  /* 0xff8000003d3d7808 */ /* 0x000fe40002800000 */
[----:B------:R-:W-:Y:S02]  /*30a0*/  FMNMX.FTZ R20, R51, R20, !PT ;  /* 0x0000001433147209 */ /* 0x000fe40007810000 */
[----:B------:R-:W-:Y:S02]  /*30b0*/  FMNMX.FTZ R0, R83, R0, !PT ;  /* 0x0000000053007209 */ /* 0x000fe40007810000 */
[----:B------:R-:W-:Y:S02]  /*30c0*/  FSEL R167, R55, -INF , P1 ;  /* 0xff80000037a77808 */ /* 0x000fe40000800000 */
[----:B------:R-:W-:Y:S02]  /*30d0*/  ISETP.GT.AND P1, PT, R152, 0x51, PT ;  /* 0x000000519800780c */ /* 0x000fe40003f24270 */
[----:B------:R-:W-:-:S02]  /*30e0*/  FSEL R171, R64, -INF , P6 ;  /* 0xff80000040ab7808 */ /* 0x000fc40003000000 */
[----:B------:R-:W-:Y:S02]  /*30f0*/  FMNMX.FTZ R20, R61, R20, !PT ;  /* 0x000000143d147209 */ /* 0x000fe40007810000 */
[----:B------:R-:W-:Y:S02]  /*3100*/  FMNMX.FTZ R0, R35, R0, !PT ;  /* 0x0000000023007209 */ /* 0x000fe40007810000 */
[----:B------:R-:W-:Y:S02]  /*3110*/  FSEL R166, R58, -INF , P2 ;  /* 0xff8000003aa67808 */ /* 0x000fe40001000000 */
[----:B------:R-:W-:Y:S02]  /*3120*/  ISETP.GT.AND P2, PT, R152, 0x58, PT ;  /* 0x000000589800780c */ /* 0x000fe40003f44270 */
[----:B------:R-:W-:Y:S02]  /*3130*/  FSEL R65, R65, -INF , P1 ;  /* 0xff80000041417808 */ /* 0x000fe40000800000 */
[----:B------:R-:W-:-:S02]  /*3140*/  FMNMX.FTZ R20, R171, R20, !PT ;  /* 0x00000014ab147209 */ /* 0x000fc40007810000 */
[----:B------:R-:W-:Y:S02]  /*3150*/  FMNMX.FTZ R0, R39, R0, !PT ;  /* 0x0000000027007209 */ /* 0x000fe40007810000 */
[----:B------:R-:W-:Y:S02]  /*3160*/  FSEL R168, R59, -INF , P3 ;  /* 0xff8000003ba87808 */ /* 0x000fe40001800000 */
[----:B------:R-:W-:Y:S02]  /*3170*/  ISETP.GT.AND P3, PT, R152, 0x59, PT ;  /* 0x000000599800780c */ /* 0x000fe40003f64270 */
[----:B------:R-:W-:Y:S02]  /*3180*/  FSEL R173, R68, -INF , P2 ;  /* 0xff80000044ad7808 */ /* 0x000fe40001000000 */
[----:B------:R-:W-:Y:S02]  /*3190*/  FMNMX.FTZ R20, R65, R20, !PT ;  /* 0x0000001441147209 */ /* 0x000fe40007810000 */
[----:B------:R-:W-:-:S02]  /*31a0*/  FMNMX.FTZ R0, R33, R0, !PT ;  /* 0x0000000021007209 */ /* 0x000fc40007810000 */
[----:B------:R-:W-:Y:S02]  /*31b0*/  FSEL R69, R69, -INF , P3 ;  /* 0xff80000045457808 */ /* 0x000fe40001800000 */
[----:B------:R-:W-:Y:S02]  /*31c0*/  FMNMX.FTZ R20, R173, R20, !PT ;  /* 0x00000014ad147209 */ /* 0x000fe40007810000 */
[----:B------:R-:W-:Y:S02]  /*31d0*/  FMNMX.FTZ R0, R43, R0, !PT ;  /* 0x000000002b007209 */ /* 0x000fe40007810000 */
        /* <DEDUP_REMOVED lines=22> */
[----:B------:R-:W-:Y:S01]  /*3340*/  FMNMX.FTZ R55, R177, R0, !PT ;  /* 0x00000000b1377209 */ /* 0x000fe20007810000 */
[----:B------:R-:W-:Y:S01]  /*3350*/  IMAD.U32 R0, RZ, RZ, UR4 ;  /* 0x00000004ff007e24 */ /* 0x000fe2000f8e00ff */
[----:B------:R-:W-:Y:S02]  /*3360*/  UIMAD UR4, UR36, 0xc00, UR6 ;  /* 0x00000c00240478a4 */ /* 0x000fe4000f8e0206 */
[----:B------:R-:W-:Y:S02]  /*3370*/  FMNMX.FTZ R55, R182, R55, !PT ;  /* 0x00000037b6377209 */ /* 0x000fe40007810000 */
[----:B------:R-:W-:Y:S01]  /*3380*/  UIADD3 UR10, UR4, 0x80, URZ ;  /* 0x00000080040a7890 */ /* 0x000fe2000fffe03f */
[----:B-1----:R-:W-:Y:S02]  /*3390*/  FMNMX.FTZ R20, R59, R26, !PT ;  /* 0x0000001a3b147209 */ /* 0x002fe40007810000 */
[----:B------:R-:W1:Y:S01]  /*33a0*/  SHFL.BFLY PT, R26, R55, 0x2, 0x1f ;  /* 0x0c401f00371a7f89 */ /* 0x000e6200000e0000 */
[----:B------:R-:W-:Y:S01]  /*33b0*/  UMOV UR14, UR4 ;  /* 0x00000004000e7c82 */ /* 0x000fe20008000000 */
        /* <DEDUP_REMOVED lines=13> */
[--C-:B------:R-:W-:Y:S01]  /*3490*/  FFMA.FTZ R41, R41, R0, -R28.reuse ;  /* 0x0000000029297223 */ /* 0x100fe2000001081c */
[----:B-1----:R-:W-:Y:S01]  /*34a0*/  FMNMX.FTZ R26, R55, R26, !PT ;  /* 0x0000001a371a7209 */ /* 0x002fe20007810000 */
[-CC-:B------:R-:W-:Y:S01]  /*34b0*/  FFMA.FTZ R91, R91, R0.reuse, -R28.reuse ;  /* 0x000000005b5b7223 */ /* 0x180fe2000001081c */
[----:B------:R-:W1:Y:S01]  /*34c0*/  MUFU.EX2 R73, R73 ;  /* 0x0000004900497308 */ /* 0x000e620000000800 */
[-CC-:B------:R-:W-:Y:S01]  /*34d0*/  FFMA.FTZ R45, R45, R0.reuse, -R28.reuse ;  /* 0x000000002d2d7223 */ /* 0x180fe2000001081c */
[-CC-:B------:R-:W-:Y:S01]  /*34e0*/  FFMA.FTZ R188, R93, R0.reuse, -R28.reuse ;  /* 0x000000005dbc7223 */ /* 0x180fe2000001081c */
[----:B------:R-:W3:Y:S01]  /*34f0*/  SHFL.BFLY PT, R165, R26, 0x1, 0x1f ;  /* 0x0c201f001aa57f89 */ /* 0x000ee200000e0000 */
[-CC-:B------:R-:W-:Y:S01]  /*3500*/  FFMA.FTZ R187, R49, R0.reuse, -R28.reuse ;  /* 0x0000000031bb7223 */ /* 0x180fe2000001081c */
[-CC-:B------:R-:W-:Y:S01]  /*3510*/  FFMA.FTZ R184, R47, R0.reuse, -R28.reuse ;  /* 0x000000002fb87223 */ /* 0x180fe2000001081c */
[-CC-:B------:R-:W-:Y:S01]  /*3520*/  FFMA.FTZ R186, R53, R0.reuse, -R28.reuse ;  /* 0x0000000035ba7223 */ /* 0x180fe2000001081c */
[-CC-:B------:R-:W-:Y:S01]  /*3530*/  FFMA.FTZ R183, R183, R0.reuse, -R28.reuse ;  /* 0x00000000b7b77223 */ /* 0x180fe2000001081c */
[----:B------:R-:W4:Y:S01]  /*3540*/  MUFU.EX2 R75, R75 ;  /* 0x0000004b004b7308 */ /* 0x000f220000000800 */
[-CC-:B------:R-:W-:Y:S01]  /*3550*/  FFMA.FTZ R179, R57, R0.reuse, -R28.reuse ;  /* 0x0000000039b37223 */ /* 0x180fe2000001081c */
[-CC-:B------:R-:W-:Y:S01]  /*3560*/  FFMA.FTZ R180, R51, R0.reuse, -R28.reuse ;  /* 0x0000000033b47223 */ /* 0x180fe2000001081c */
[-CC-:B------:R-:W-:Y:S01]  /*3570*/  FFMA.FTZ R181, R61, R0.reuse, -R28.reuse ;  /* 0x000000003db57223 */ /* 0x180fe2000001081c */
[-CC-:B------:R-:W-:Y:S01]  /*3580*/  FFMA.FTZ R171, R171, R0.reuse, -R28.reuse ;  /* 0x00000000abab7223 */ /* 0x180fe2000001081c */
[-CC-:B------:R-:W-:Y:S01]  /*3590*/  FFMA.FTZ R172, R65, R0.reuse, -R28.reuse ;  /* 0x0000000041ac7223 */ /* 0x180fe2000001081c */
[-CC-:B------:R-:W-:Y:S01]  /*35a0*/  FFMA.FTZ R173, R173, R0.reuse, -R28.reuse ;  /* 0x00000000adad7223 */ /* 0x180fe2000001081c */
[----:B------:R-:W-:Y:S01]  /*35b0*/  FFMA.FTZ R174, R69, R0, -R28 ;  /* 0x0000000045ae7223 */ /* 0x000fe2000001081c */
[----:B------:R-:W5:Y:S01]  /*35c0*/  MUFU.EX2 R202, R77 ;  /* 0x0000004d00ca7308 */ /* 0x000f620000000800 */
[----:B-1----:R-:W-:Y:S01]  /*35d0*/  FADD.FTZ R32, R73, R200 ;  /* 0x000000c849207221 */ /* 0x002fe20000010000 */
[----:B------:R-:W-:-:S06]  /*35e0*/  F2FP.BF16.F32.PACK_AB R200, R200, R73 ;  /* 0x00000049c8c8723e */ /* 0x000fcc00000010ff */
[----:B------:R-:W1:Y:S01]  /*35f0*/  MUFU.EX2 R81, R81 ;  /* 0x0000005100517308 */ /* 0x000e620000000800 */
[----:B---3--:R-:W-:-:S04]  /*3600*/  FMNMX.FTZ R165, R26, R165, !PT ;  /* 0x000000a51aa57209 */ /* 0x008fc80007810000 */
[C---:B------:R-:W-:Y:S01]  /*3610*/  FSETP.NEU.FTZ.AND P1, PT, R165.reuse, -INF , PT ;  /* 0xff800000a500780b */ /* 0x040fe20003f3d000 */
[-C--:B------:R-:W-:Y:S02]  /*3620*/  FMUL.FTZ R178, R165, R0.reuse ;  /* 0x00000000a5b27220 */ /* 0x080fe40000410000 */
[----:B------:R-:W-:Y:S03]  /*3630*/  MUFU.EX2 R152, R85 ;  /* 0x0000005500987308 */ /* 0x000fe60000000800 */
[----:B------:R-:W-:Y:S02]  /*3640*/  FSEL R178, R178, RZ, P1 ;  /* 0x000000ffb2b27208 */ /* 0x000fe40000800000 */
[----:B0-----:R-:W-:Y:S02]  /*3650*/  LOP3.LUT P1, RZ, R74, 0x7f, RZ, 0xc0, !PT ;  /* 0x0000007f4aff7812 */ /* 0x001fe4000782c0ff */
[----:B------:R-:W-:Y:S01]  /*3660*/  SHF.R.U32.HI R74, RZ, 0x7, R74 ;  /* 0x00000007ff4a7819 */ /* 0x000fe2000001164a */
[-CC-:B------:R-:W-:Y:S01]  /*3670*/  FFMA.FTZ R25, R25, R0.reuse, -R178.reuse ;  /* 0x0000000019197223 */ /* 0x180fe200000108b2 */
[-CC-:B------:R-:W-:Y:S01]  /*3680*/  FFMA.FTZ R27, R27, R0.reuse, -R178.reuse ;  /* 0x000000001b1b7223 */ /* 0x180fe200000108b2 */
[-CC-:B------:R-:W-:Y:S01]  /*3690*/  FFMA.FTZ R29, R29, R0.reuse, -R178.reuse ;  /* 0x000000001d1d7223 */ /* 0x180fe200000108b2 */
[-CC-:B------:R-:W-:Y:S01]  /*36a0*/  FFMA.FTZ R31, R31, R0.reuse, -R178.reuse ;  /* 0x000000001f1f7223 */ /* 0x180fe200000108b2 */
[-CC-:B------:R-:W-:Y:S01]  /*36b0*/  FFMA.FTZ R79, R79, R0.reuse, -R178.reuse ;  /* 0x000000004f4f7223 */ /* 0x180fe200000108b2 */
[----:B------:R4:W-:Y:S01]  /*36c0*/  MUFU.EX2 R26, R27 ;  /* 0x0000001b001a7308 */ /* 0x0009e20000000800 */
[----:B------:R-:W-:Y:S01]  /*36d0*/  IADD3 R218, -R74, 0xb, RZ ;  /* 0x0000000b4ada7810 */ /* 0x000fe20007ffe1ff */
[-CC-:B------:R-:W-:Y:S01]  /*36e0*/  FFMA.FTZ R83, R83, R0.reuse, -R178.reuse ;  /* 0x0000000053537223 */ /* 0x180fe200000108b2 */
[-CC-:B------:R-:W-:Y:S01]  /*36f0*/  FFMA.FTZ R35, R35, R0.reuse, -R178.reuse ;  /* 0x0000000023237223 */ /* 0x180fe200000108b2 */
[----:B------:R-:W-:Y:S01]  /*3700*/  FFMA.FTZ R39, R39, R0, -R178 ;  /* 0x0000000027277223 */ /* 0x000fe200000108b2 */
[----:B------:R-:W-:-:S02]  /*3710*/  @!P1 VIADD R24, R21, 0x32440 ;  /* 0x0003244015189836 */ /* 0x000fc40000000000 */
[-CC-:B------:R-:W-:Y:S01]  /*3720*/  FFMA.FTZ R33, R33, R0.reuse, -R178.reuse ;  /* 0x0000000021217223 */ /* 0x180fe200000108b2 */
[-C--:B------:R-:W-:Y:S01]  /*3730*/  FFMA.FTZ R43, R43, R0.reuse, -R178 ;  /* 0x000000002b2b7223 */ /* 0x080fe200000108b2 */
[----:B------:R-:W0:Y:S01]  /*3740*/  MUFU.EX2 R25, R25 ;  /* 0x0000001900197308 */ /* 0x000e220000000800 */
[----:B----4-:R-:W-:Y:S01]  /*3750*/  FADD.FTZ R27, R75, R32 ;  /* 0x000000204b1b7221 */ /* 0x010fe20000010000 */
[----:B------:R-:W-:Y:S01]  /*3760*/  @!P1 PRMT R24, RZ, 0x654, R24 ;  /* 0x00000654ff189816 */ /* 0x000fe20000000018 */
[----:B------:R3:W-:Y:S06]  /*3770*/  BAR.ARV R218, 0x100 ;  /* 0x000400da0000751d */ /* 0x0007ec0000002000 */
[----:B------:R-:W4:Y:S01]  /*3780*/  MUFU.EX2 R29, R29 ;  /* 0x0000001d001d7308 */ /* 0x000f220000000800 */
[C---:B-----5:R-:W-:Y:S01]  /*3790*/  FADD.FTZ R32, R202.reuse, R27 ;  /* 0x0000001bca207221 */ /* 0x060fe20000010000 */
[----:B------:R5:W-:Y:S01]  /*37a0*/  @!P1 SYNCS.ARRIVE.TRANS64.RED.A1T0 RZ, [R24+URZ], RZ ;  /* 0x000000ff18ff99a7 */ /* 0x000be2000810043f */
[----:B------:R-:W-:Y:S01]  /*37b0*/  F2FP.BF16.F32.PACK_AB R202, R202, R75 ;  /* 0x0000004bcaca723e */ /* 0x000fe200000010ff */
[-C--:B------:R-:W-:Y:S01]  /*37c0*/  FFMA.FTZ R159, R159, R0.reuse, -R178 ;  /* 0x000000009f9f7223 */ /* 0x080fe200000108b2 */
[----:B-1----:R-:W-:Y:S01]  /*37d0*/  FADD.FTZ R27, R81, R32 ;  /* 0x00000020511b7221 */ /* 0x002fe20000010000 */
[-CC-:B------:R-:W-:Y:S01]  /*37e0*/  FFMA.FTZ R175, R175, R0.reuse, -R178.reuse ;  /* 0x00000000afaf7223 */ /* 0x180fe200000108b2 */
[-C--:B------:R-:W-:Y:S01]  /*37f0*/  FFMA.FTZ R176, R176, R0.reuse, -R178 ;  /* 0x00000000b0b07223 */ /* 0x080fe200000108b2 */
[----:B------:R-:W1:Y:S01]  /*3800*/  MUFU.EX2 R87, R87 ;  /* 0x0000005700577308 */ /* 0x000e620000000800 */
[----:B0-----:R-:W-:Y:S01]  /*3810*/  FADD.FTZ R34, R25, R26 ;  /* 0x0000001a19227221 */ /* 0x001fe20000010000 */
[----:B------:R-:W-:Y:S01]  /*3820*/  FADD.FTZ R36, R152, R27 ;  /* 0x0000001b98247221 */ /* 0x000fe20000010000 */
[----:B------:R-:W-:Y:S01]  /*3830*/  F2FP.BF16.F32.PACK_AB R201, R26, R25 ;  /* 0x000000191ac9723e */ /* 0x000fe200000010ff */
[----:B------:R-:W-:Y:S01]  /*3840*/  FFMA.FTZ R177, R177, R0, -R178 ;  /* 0x00000000b1b17223 */ /* 0x000fe200000108b2 */
[----:B------:R-:W-:Y:S01]  /*3850*/  F2FP.BF16.F32.PACK_AB R152, R152, R81 ;  /* 0x000000519898723e */ /* 0x000fe200000010ff */
[----:B------:R-:W-:-:S02]  /*3860*/  @!P1 VIADD R21, R21, 0x32460 ;  /* 0x0003246015159836 */ /* 0x000fc40000000000 */
[----:B------:R1:W0:Y:S01]  /*3870*/  MUFU.EX2 R30, R31 ;  /* 0x0000001f001e7308 */ /* 0x0002220000000800 */
[----:B----4-:R-:W-:Y:S02]  /*3880*/  FADD.FTZ R27, R29, R34 ;  /* 0x000000221d1b7221 */ /* 0x010fe40000010000 */
[----:B------:R-:W-:-:S05]  /*3890*/  @!P1 PRMT R21, RZ, 0x654, R21 ;  /* 0x00000654ff159816 */ /* 0x000fca0000000015 */
[----:B------:R-:W4:Y:S01]  /*38a0*/  MUFU.EX2 R154, R37 ;  /* 0x00000025009a7308 */ /* 0x000f220000000800 */
[----:B-1----:R-:W-:-:S07]  /*38b0*/  FADD.FTZ R31, R87, R36 ;  /* 0x00000024571f7221 */ /* 0x002fce0000010000 */
[----:B------:R-:W1:Y:S01]  /*38c0*/  MUFU.EX2 R79, R79 ;  /* 0x0000004f004f7308 */ /* 0x000e620000000800 */
[C---:B0-----:R-:W-:Y:S01]  /*38d0*/  FADD.FTZ R28, R30.reuse, R27 ;  /* 0x0000001b1e1c7221 */ /* 0x041fe20000010000 */
[----:B------:R-:W-:-:S06]  /*38e0*/  F2FP.BF16.F32.PACK_AB R203, R30, R29 ;  /* 0x0000001d1ecb723e */ /* 0x000fcc00000010ff */
[----:B------:R-:W0:Y:S01]  /*38f0*/  MUFU.EX2 R89, R89 ;  /* 0x0000005900597308 */ /* 0x000e220000000800 */
[C---:B----4-:R-:W-:Y:S01]  /*3900*/  FADD.FTZ R34, R154.reuse, R31 ;  /* 0x0000001f9a227221 */ /* 0x050fe20000010000 */
[----:B------:R-:W-:-:S06]  /*3910*/  F2FP.BF16.F32.PACK_AB R154, R154, R87 ;  /* 0x000000579a9a723e */ /* 0x000fcc00000010ff */
[----:B-----5:R-:W4:Y:S01]  /*3920*/  MUFU.EX2 R24, R83 ;  /* 0x0000005300187308 */ /* 0x020f220000000800 */
[----:B-1----:R-:W-:-:S07]  /*3930*/  FADD.FTZ R27, R79, R28 ;  /* 0x0000001c4f1b7221 */ /* 0x002fce0000010000 */
[----:B------:R-:W1:Y:S01]  /*3940*/  MUFU.EX2 R35, R35 ;  /* 0x0000002300237308 */ /* 0x000e620000000800 */
[----:B0-----:R-:W-:-:S07]  /*3950*/  FADD.FTZ R31, R89, R34 ;  /* 0x00000022591f7221 */ /* 0x001fce0000010000 */
[----:B------:R-:W0:Y:S01]  /*3960*/  MUFU.EX2 R156, R41 ;  /* 0x00000029009c7308 */ /* 0x000e220000000800 */
[C---:B----4-:R-:W-:Y:S01]  /*3970*/  FADD.FTZ R34, R24.reuse, R27 ;  /* 0x0000001b18227221 */ /* 0x050fe20000010000 */
[----:B------:R-:W-:-:S06]  /*3980*/  F2FP.BF16.F32.PACK_AB R153, R24, R79 ;  /* 0x0000004f1899723e */ /* 0x000fcc00000010ff */
        /* <DEDUP_REMOVED lines=8> */
[----:B------:R-:W4:Y:S01]  /*3a10*/  MUFU.EX2 R158, R45 ;  /* 0x0000002d009e7308 */ /* 0x000f220000000800 */
[----:B-1----:R-:W-:-:S07]  /*3a20*/  FADD.FTZ R185, R91, R36 ;  /* 0x000000245bb97221 */ /* 0x002fce0000010000 */
[----:B------:R-:W1:Y:S01]  /*3a30*/  MUFU.EX2 R28, R43 ;  /* 0x0000002b001c7308 */ /* 0x000e620000000800 */
[----:B0-----:R-:W-:-:S07]  /*3a40*/  FADD.FTZ R189, R33, R34 ;  /* 0x0000002221bd7221 */ /* 0x001fce0000010000 */
[----:B------:R-:W0:Y:S01]  /*3a50*/  MUFU.EX2 R159, R159 ;  /* 0x0000009f009f7308 */ /* 0x000e220000000800 */
[C---:B----4-:R-:W-:Y:S01]  /*3a60*/  FADD.FTZ R185, R158.reuse, R185 ;  /* 0x000000b99eb97221 */ /* 0x050fe20000010000 */
[----:B------:R-:W-:-:S06]  /*3a70*/  F2FP.BF16.F32.PACK_AB R158, R158, R91 ;  /* 0x0000005b9e9e723e */ /* 0x000fcc00000010ff */
[----:B------:R-:W-:Y:S01]  /*3a80*/  MUFU.EX2 R188, R188 ;  /* 0x000000bc00bc7308 */ /* 0x000fe20000000800 */
[C---:B-1----:R-:W-:Y:S01]  /*3a90*/  FADD.FTZ R189, R28.reuse, R189 ;  /* 0x000000bd1cbd7221 */ /* 0x042fe20000010000 */
[----:B------:R-:W-:-:S06]  /*3aa0*/  F2FP.BF16.F32.PACK_AB R157, R28, R33 ;  /* 0x000000211c9d723e */ /* 0x000fcc00000010ff */
[----:B------:R-:W-:Y:S01]  /*3ab0*/  MUFU.EX2 R187, R187 ;  /* 0x000000bb00bb7308 */ /* 0x000fe20000000800 */
[----:B0-----:R-:W-:-:S07]  /*3ac0*/  FADD.FTZ R189, R159, R189 ;  /* 0x000000bd9fbd7221 */ /* 0x001fce0000010000 */
        /* <DEDUP_REMOVED lines=10> */
[----:B------:R2:W-:Y:S06]  /*3b70*/  BAR.SYNC.DEFER_BLOCKING R72, 0x100 ;  /* 0x000400480000751d */ /* 0x0005ec0000010000 */
[----:B--2---:R-:W-:-:S06]  /*3b80*/  WARPGROUP.ARRIVE ;  /* 0x00000000000079c5 */ /* 0x004fcc0000000000 */
[----:B------:R-:W-:Y:S03]  /*3b90*/  HGMMA.64x256x16.F32.BF16 R24, R200, gdesc[UR12].tnspB, RZ, !UPT, gsb0 ;  /* 0x43e0000cc8187df0 */ /* 0x000fe6000c0018ff */
[----:B------:R-:W-:Y:S02]  /*3ba0*/  WARPGROUP.DEPBAR.LE gsb0, 0x0 ;  /* 0x00008000000079c5 */ /* 0x000fe40000010000 */
[----:B------:R-:W-:-:S15]  /*3bb0*/  WARPGROUP.ARRIVE ;  /* 0x00000000000079c5 */ /* 0x000fde0000000000 */
[----:B------:R-:W-:-:S08]  /*3bc0*/  NOP ;  /* 0x0000000000007918 */ /* 0x000fd00000000000 */
[----:B------:R-:W-:Y:S01]  /*3bd0*/  HGMMA.64x256x16.F32.BF16 R24, R152, gdesc[UR8].tnspB, R24, gsb0 ;  /* 0x43e0000898187df0 */ /* 0x000fe20008001818 */
[----:B------:R-:W-:Y:S01]  /*3be0*/  UIADD3 UR10, UR4, 0x100, URZ ;  /* 0x00000100040a7890 */ /* 0x000fe2000fffe03f */
[----:B------:R-:W-:Y:S01]  /*3bf0*/  UMOV UR11, 0x40000040 ;  /* 0x40000040000b7882 */ /* 0x000fe20000000000 */
[----:B------:R-:W-:Y:S02]  /*3c00*/  WARPGROUP.DEPBAR.LE gsb0, 0x0 ;  /* 0x00008000000079c5 */ /* 0x000fe40000010000 */
[-CC-:B------:R-:W-:Y:S01]  /*3c10*/  FFMA.FTZ R152, R161, R0.reuse, -R178.reuse ;  /* 0x00000000a1987223 */ /* 0x180fe200000108b2 */
[--C-:B------:R-:W-:Y:S01]  /*3c20*/  FFMA.FTZ R153, R162, R0, -R178.reuse ;  /* 0x00000000a2997223 */ /* 0x100fe200000108b2 */
[----:B0-----:R-:W-:Y:S01]  /*3c30*/  F2FP.BF16.F32.PACK_AB R154, R186, R184 ;  /* 0x000000b8ba9a723e */ /* 0x001fe200000010ff */
[-CC-:B------:R-:W-:Y:S01]  /*3c40*/  FFMA.FTZ R161, R168, R0.reuse, -R178.reuse ;  /* 0x00000000a8a17223 */ /* 0x180fe200000108b2 */
[----:B------:R-:W-:Y:S02]  /*3c50*/  FFMA.FTZ R162, R169, R0, -R178 ;  /* 0x00000000a9a27223 */ /* 0x000fe400000108b2 */
[----:B------:R-:W0:Y:S08]  /*3c60*/  MUFU.EX2 R152, R152 ;  /* 0x0000009800987308 */ /* 0x000e300000000800 */
[----:B------:R-:W1:Y:S08]  /*3c70*/  MUFU.EX2 R153, R153 ;  /* 0x0000009900997308 */ /* 0x000e700000000800 */
[----:B------:R-:W-:Y:S01]  /*3c80*/  MUFU.EX2 R161, R161 ;  /* 0x000000a100a17308 */ /* 0x000fe20000000800 */
[C---:B0-----:R-:W-:Y:S01]  /*3c90*/  F2FP.BF16.F32.PACK_AB R159, R152.reuse, R159 ;  /* 0x0000009f989f723e */ /* 0x041fe200000010ff */
[----:B------:R-:W-:Y:S01]  /*3ca0*/  FADD.FTZ R189, R152, R189 ;  /* 0x000000bd98bd7221 */ /* 0x000fe20000010000 */
[----:B------:R-:W-:-:S02]  /*3cb0*/  F2FP.BF16.F32.PACK_AB R152, R187, R188 ;  /* 0x000000bcbb98723e */ /* 0x000fc400000010ff */
[----:B------:R-:W-:-:S03]  /*3cc0*/  WARPGROUP.ARRIVE ;  /* 0x00000000000079c5 */ /* 0x000fc60000000000 */
[----:B------:R-:W-:Y:S01]  /*3cd0*/  MUFU.EX2 R162, R162 ;  /* 0x000000a200a27308 */ /* 0x000fe20000000800 */
[----:B-1----:R-:W-:Y:S02]  /*3ce0*/  FADD.FTZ R189, R153, R189 ;  /* 0x000000bd99bd7221 */ /* 0x002fe40000010000 */
[----:B------:R-:W-:Y:S01]  /*3cf0*/  HGMMA.64x256x16.F32.BF16 R24, R156, gdesc[UR8].tnspB, R24, gsb0 ;  /* 0x43e000089c187df0 */ /* 0x000fe20008001818 */
[----:B------:R-:W-:Y:S01]  /*3d00*/  UIADD3 UR10, UR4, 0x180, URZ ;  /* 0x00000180040a7890 */ /* 0x000fe2000fffe03f */
[----:B------:R-:W-:Y:S01]  /*3d10*/  UMOV UR11, 0x40000040 ;  /* 0x40000040000b7882 */ /* 0x000fe20000000000 */
[----:B------:R-:W-:Y:S02]  /*3d20*/  WARPGROUP.DEPBAR.LE gsb0, 0x0 ;  /* 0x00008000000079c5 */ /* 0x000fe40000010000 */
[-CC-:B------:R-:W-:Y:S01]  /*3d30*/  FFMA.FTZ R156, R163, R0.reuse, -R178.reuse ;  /* 0x00000000a39c7223 */ /* 0x180fe200000108b2 */
[-CC-:B------:R-:W-:Y:S01]  /*3d40*/  FFMA.FTZ R157, R164, R0.reuse, -R178.reuse ;  /* 0x00000000a49d7223 */ /* 0x180fe200000108b2 */
[----:B------:R-:W-:Y:S01]  /*3d50*/  FFMA.FTZ R158, R167, R0, -R178 ;  /* 0x00000000a79e7223 */ /* 0x000fe200000108b2 */
[----:B------:R-:W-:-:S03]  /*3d60*/  FADD.FTZ R159, R188, R185 ;  /* 0x000000b9bc9f7221 */ /* 0x000fc60000010000 */
[----:B------:R-:W0:Y:S01]  /*3d70*/  MUFU.EX2 R156, R156 ;  /* 0x0000009c009c7308 */ /* 0x000e220000000800 */
[----:B------:R-:W-:-:S04]  /*3d80*/  FADD.FTZ R159, R187, R159 ;  /* 0x0000009fbb9f7221 */ /* 0x000fc80000010000 */
[----:B------:R-:W-:-:S03]  /*3d90*/  FADD.FTZ R159, R184, R159 ;  /* 0x0000009fb89f7221 */ /* 0x000fc60000010000 */
[----:B------:R-:W1:Y:S01]  /*3da0*/  MUFU.EX2 R157, R157 ;  /* 0x0000009d009d7308 */ /* 0x000e620000000800 */
[----:B------:R-:W-:-:S07]  /*3db0*/  FADD.FTZ R159, R186, R159 ;  /* 0x0000009fba9f7221 */ /* 0x000fce0000010000 */
[----:B------:R-:W2:Y:S01]  /*3dc0*/  MUFU.EX2 R158, R158 ;  /* 0x0000009e009e7308 */ /* 0x000ea20000000800 */
[C---:B0-----:R-:W-:Y:S01]  /*3dd0*/  F2FP.BF16.F32.PACK_AB R153, R156.reuse, R153 ;  /* 0x000000999c99723e */ /* 0x041fe200000010ff */
[----:B------:R-:W-:Y:S01]  /*3de0*/  FADD.FTZ R189, R156, R189 ;  /* 0x000000bd9cbd7221 */ /* 0x000fe20000010000 */
[----:B------:R-:W-:-:S06]  /*3df0*/  FFMA.FTZ R156, R170, R0, -R178 ;  /* 0x00000000aa9c7223 */ /* 0x000fcc00000108b2 */
[----:B------:R-:W0:Y:S01]  /*3e00*/  MUFU.EX2 R156, R156 ;  /* 0x0000009c009c7308 */ /* 0x000e220000000800 */
[----:B-1----:R-:W-:Y:S01]  /*3e10*/  FADD.FTZ R189, R157, R189 ;  /* 0x000000bd9dbd7221 */ /* 0x002fe20000010000 */
[----:B--2---:R-:W-:-:S03]  /*3e20*/  F2FP.BF16.F32.PACK_AB R155, R158, R157 ;  /* 0x0000009d9e9b723e */ /* 0x004fc600000010ff */
[----:B------:R-:W-:Y:S01]  /*3e30*/  FADD.FTZ R157, R158, R189 ;  /* 0x000000bd9e9d7221 */ /* 0x000fe20000010000 */
[----:B------:R-:W-:-:S06]  /*3e40*/  WARPGROUP.ARRIVE ;  /* 0x00000000000079c5 */ /* 0x000fcc0000000000 */
[----:B------:R-:W-:Y:S01]  /*3e50*/  HGMMA.64x256x16.F32.BF16 R24, R152, gdesc[UR8].tnspB, R24, gsb0 ;  /* 0x43e0000898187df0 */ /* 0x000fe20008001818 */
[----:B------:R-:W-:Y:S01]  /*3e60*/  UIADD3 UR10, UR4, 0x200, URZ ;  /* 0x00000200040a7890 */ /* 0x000fe2000fffe03f */
[----:B------:R-:W-:Y:S01]  /*3e70*/  UMOV UR11, 0x40000040 ;  /* 0x40000040000b7882 */ /* 0x000fe20000000000 */
[----:B------:R-:W-:Y:S01]  /*3e80*/  UIADD3 UR4, UR4, 0x280, URZ ;  /* 0x0000028004047890 */ /* 0x000fe2000fffe03f */
[----:B------:R-:W-:Y:S02]  /*3e90*/  WARPGROUP.DEPBAR.LE gsb0, 0x0 ;  /* 0x00008000000079c5 */ /* 0x000fe40000010000 */
[--C-:B------:R-:W-:Y:S01]  /*3ea0*/  FFMA.FTZ R153, R166, R0, -R178.reuse ;  /* 0x00000000a6997223 */ /* 0x100fe200000108b2 */
[----:B------:R-:W1:Y:S01]  /*3eb0*/  MUFU.EX2 R152, R183 ;  /* 0x000000b700987308 */ /* 0x000e620000000800 */
[----:B------:R-:W-:Y:S01]  /*3ec0*/  F2FP.BF16.F32.PACK_AB R154, R181, R180 ;  /* 0x000000b4b59a723e */ /* 0x000fe200000010ff */
[----:B------:R-:W-:Y:S01]  /*3ed0*/  FFMA.FTZ R178, R182, R0, -R178 ;  /* 0x00000000b6b27223 */ /* 0x000fe200000108b2 */
[----:B0-----:R-:W-:-:S05]  /*3ee0*/  F2FP.BF16.F32.PACK_AB R155, R156, R162 ;  /* 0x000000a29c9b723e */ /* 0x001fca00000010ff */
[----:B------:R-:W0:Y:S08]  /*3ef0*/  MUFU.EX2 R153, R153 ;  /* 0x0000009900997308 */ /* 0x000e300000000800 */
[----:B------:R-:W2:Y:S01]  /*3f00*/  MUFU.EX2 R178, R178 ;  /* 0x000000b200b27308 */ /* 0x000ea20000000800 */
[----:B-1----:R-:W-:Y:S01]  /*3f10*/  FADD.FTZ R159, R152, R159 ;  /* 0x0000009f989f7221 */ /* 0x002fe20000010000 */
[----:B------:R-:W-:-:S03]  /*3f20*/  F2FP.BF16.F32.PACK_AB R152, R179, R152 ;  /* 0x00000098b398723e */ /* 0x000fc600000010ff */
[----:B------:R-:W-:Y:S01]  /*3f30*/  FADD.FTZ R159, R179, R159 ;  /* 0x0000009fb39f7221 */ /* 0x000fe20000010000 */
[----:B0-----:R-:W-:Y:S01]  /*3f40*/  FADD.FTZ R157, R153, R157 ;  /* 0x0000009d999d7221 */ /* 0x001fe20000010000 */
[C---:B------:R-:W-:Y:S02]  /*3f50*/  F2FP.BF16.F32.PACK_AB R153, R161.reuse, R153 ;  /* 0x00000099a199723e */ /* 0x040fe400000010ff */
[----:B------:R-:W-:Y:S01]  /*3f60*/  FADD.FTZ R180, R180, R159 ;  /* 0x0000009fb4b47221 */ /* 0x000fe20000010000 */
[----:B------:R-:W-:Y:S01]  /*3f70*/  FADD.FTZ R157, R161, R157 ;  /* 0x0000009da19d7221 */ /* 0x000fe20000010000 */
[----:B------:R-:W-:Y:S02]  /*3f80*/  WARPGROUP.ARRIVE ;  /* 0x00000000000079c5 */ /* 0x000fe40000000000 */
[----:B------:R-:W-:Y:S01]  /*3f90*/  FADD.FTZ R181, R181, R180 ;  /* 0x000000b4b5b57221 */ /* 0x000fe20000010000 */
[----:B------:R-:W-:-:S03]  /*3fa0*/  FADD.FTZ R157, R162, R157 ;  /* 0x0000009da29d7221 */ /* 0x000fc60000010000 */
[----:B------:R-:W-:Y:S01]  /*3fb0*/  HGMMA.64x256x16.F32.BF16 R24, R152, gdesc[UR8].tnspB, R24, gsb0 ;  /* 0x43e0000898187df0 */ /* 0x000fe20008001818 */
[----:B------:R-:W-:Y:S01]  /*3fc0*/  FADD.FTZ R156, R156, R157 ;  /* 0x0000009d9c9c7221 */ /* 0x000fe20000010000 */
[----:B------:R-:W-:Y:S01]  /*3fd0*/  UMOV UR10, UR4 ;  /* 0x00000004000a7c82 */ /* 0x000fe20008000000 */
[----:B------:R-:W-:Y:S01]  /*3fe0*/  UMOV UR11, 0x40000040 ;  /* 0x40000040000b7882 */ /* 0x000fe20000000000 */
[----:B------:R-:W-:Y:S02]  /*3ff0*/  WARPGROUP.DEPBAR.LE gsb0, 0x0 ;  /* 0x00008000000079c5 */ /* 0x000fe40000010000 */
[----:B------:R-:W0:Y:S01]  /*4000*/  MUFU.EX2 R152, R171 ;  /* 0x000000ab00987308 */ /* 0x000e220000000800 */
[----:B------:R-:W-:Y:S02]  /*4010*/  F2FP.BF16.F32.PACK_AB R154, R174, R173 ;  /* 0x000000adae9a723e */ /* 0x000fe400000010ff */
[----:B--2---:R-:W-:-:S05]  /*4020*/  F2FP.BF16.F32.PACK_AB R155, R178, R177 ;  /* 0x000000b1b29b723e */ /* 0x004fca00000010ff */
[----:B------:R-:W1:Y:S01]  /*4030*/  MUFU.EX2 R153, R175 ;  /* 0x000000af00997308 */ /* 0x000e620000000800 */
[----:B0-----:R-:W-:Y:S01]  /*4040*/  FADD.FTZ R157, R152, R181 ;  /* 0x000000b5989d7221 */ /* 0x001fe20000010000 */
[----:B------:R-:W-:-:S03]  /*4050*/  F2FP.BF16.F32.PACK_AB R152, R172, R152 ;  /* 0x00000098ac98723e */ /* 0x000fc600000010ff */
[----:B------:R-:W-:Y:S01]  /*4060*/  FADD.FTZ R172, R172, R157 ;  /* 0x0000009dacac7221 */ /* 0x000fe20000010000 */
[----:B-1----:R-:W-:Y:S01]  /*4070*/  FADD.FTZ R159, R153, R156 ;  /* 0x0000009c999f7221 */ /* 0x002fe20000010000 */
[C---:B------:R-:W-:Y:S02]  /*4080*/  F2FP.BF16.F32.PACK_AB R153, R176.reuse, R153 ;  /* 0x00000099b099723e */ /* 0x040fe400000010ff */
[----:B------:R-:W-:Y:S01]  /*4090*/  FADD.FTZ R173, R173, R172 ;  /* 0x000000acadad7221 */ /* 0x000fe20000010000 */
[----:B------:R-:W-:Y:S01]  /*40a0*/  FADD.FTZ R176, R176, R159 ;  /* 0x0000009fb0b07221 */ /* 0x000fe20000010000 */
[----:B------:R-:W-:Y:S02]  /*40b0*/  WARPGROUP.ARRIVE ;  /* 0x00000000000079c5 */ /* 0x000fe40000000000 */
[----:B------:R-:W-:Y:S01]  /*40c0*/  FADD.FTZ R200, R174, R173 ;  /* 0x000000adaec87221 */ /* 0x000fe20000010000 */
[----:B------:R-:W-:-:S03]  /*40d0*/  FADD.FTZ R177, R177, R176 ;  /* 0x000000b0b1b17221 */ /* 0x000fc60000010000 */
[----:B------:R-:W-:Y:S01]  /*40e0*/  HGMMA.64x256x16.F32.BF16 R24, R152, gdesc[UR8].tnspB, R24, gsb0 ;  /* 0x43e0000898187df0 */ /* 0x000fe20008001818 */
[----:B------:R-:W-:Y:S02]  /*40f0*/  FADD.FTZ R217, R178, R177 ;  /* 0x000000b1b2d97221 */ /* 0x000fe40000010000 */
[----:B------:R-:W-:Y:S02]  /*4100*/  WARPGROUP.DEPBAR.LE gsb0, 0x0 ;  /* 0x00008000000079c5 */ /* 0x000fe40000010000 */
[----:B------:R0:W-:Y:S02]  /*4110*/  @!P1 SYNCS.ARRIVE.TRANS64.RED.A1T0 RZ, [R21+URZ], RZ ;  /* 0x000000ff15ff99a7 */ /* 0x0001e4000810043f */
[----:B0-----:R-:W-:-:S05]  /*4120*/  VIADD R21, R160, 0xfffffffe ;  /* 0xfffffffea0157836 */ /* 0x001fca0000000000 */
[----:B------:R-:W-:-:S13]  /*4130*/  ISETP.GE.AND P2, PT, R21, R22, PT ;  /* 0x000000161500720c */ /* 0x000fda0003f46270 */
[----:B---3--:R-:W-:Y:S05]  /*4140*/  @!P2 BRA `(.L_x_9932) ;  /* 0x0000002000c0a947 */ /* 0x008fea0003800000 */
[----:B------:R-:W-:Y:S02]  /*4150*/  IMAD.MOV.U32 R201, RZ, RZ, R165 ;  /* 0x000000ffffc97224 */ /* 0x000fe400078e00a5 */
[----:B------:R-:W-:-:S07]  /*4160*/  IMAD.MOV.U32 R202, RZ, RZ, R20 ;  /* 0x000000ffffca7224 */ /* 0x000fce00078e0014 */
.L_x_9941:
[----:B------:R-:W-:Y:S01]  /*4170*/  UIADD3 UR36, UR36, 0x1, URZ ;  /* 0x0000000124247890 */ /* 0x000fe2000fffe03f */
[C---:B------:R-:W-:Y:S01]  /*4180*/  ISETP.GT.AND P2, PT, R21.reuse, R22, PT ;  /* 0x000000161500720c */ /* 0x040fe20003f44270 */
[----:B------:R-:W-:Y:S02]  /*4190*/  VIADD R21, R21, 0xffffffff ;  /* 0xffffffff15157836 */ /* 0x000fe40000000000 */
[----:B------:R-:W-:-:S04]  /*41a0*/  UISETP.NE.AND UP0, UPT, UR36, 0x2, UPT ;  /* 0x000000022400788c */ /* 0x000fc8000bf05270 */
[----:B------:R-:W-:Y:S02]  /*41b0*/  USEL UR4, URZ, 0x1, UP0 ;  /* 0x000000013f047887 */ /* 0x000fe40008000000 */
[----:B------:R-:W-:Y:S02]  /*41c0*/  USEL UR36, UR36, URZ, UP0 ;  /* 0x0000003f24247287 */ /* 0x000fe40008000000 */
[----:B------:R-:W-:Y:S01]  /*41d0*/  ULOP3.LUT UR37, UR37, UR4, URZ, 0x3c, !UPT ;  /* 0x0000000425257292 */ /* 0x000fe2000f8e3c3f */
[----:B0-----:R-:W-:Y:S11]  /*41e0*/  @!P0 BRA `(.L_x_9933) ;  /* 0x0000000000048947 */ /* 0x001ff60003800000 */
[----:B------:R-:W-:Y:S01]  /*41f0*/  BPT.TRAP 0x1 ;  /* 0x000000040000795c */ /* 0x000fe20000300000 */
.L_x_9933:
        /* <DEDUP_REMOVED lines=9> */
.L_x_9934:
[----:B-1----:R-:W-:Y:S05]  /*4290*/  @P3 BRA `(.L_x_9935) ;  /* 0x0000000000083947 */ /* 0x002fea0003800000 */
[----:B------:R-:W1:Y:S02]  /*42a0*/  SYNCS.PHASECHK.TRANS64.TRYWAIT P3, [UR4+0x32430], R0 ;  /* 0x03243000ff0075a7 */ /* 0x000e640008060144 */
[----:B-1----:R-:W-:Y:S05]  /*42b0*/  @!P3 BRA `(.L_x_9936) ;  /* 0x000000e40078b947 */ /* 0x002fea0003800000 */
.L_x_9935:
[----:B------:R-:W-:Y:S01]  /*42c0*/  R2UR UR56, R18 ;  /* 0x00000000123872ca */ /* 0x000fe200000e0000 */
[----:B------:R-:W-:Y:S01]  /*42d0*/  UIMAD UR5, UR36, 0x300, UR60 ;  /* 0x00000300240578a4 */ /* 0x000fe2000f8e023c */
[----:B------:R-:W-:Y:S01]  /*42e0*/  R2UR UR57, R19 ;  /* 0x00000000133972ca */ /* 0x000fe200000e0000 */
[----:B-1----:R-:W-:Y:S01]  /*42f0*/  WARPGROUP.ARRIVE ;  /* 0x00000000000079c5 */ /* 0x002fe20000000000 */
[----:B------:R-:W-:-:S04]  /*4300*/  UMOV UR59, 0x40000040 ;  /* 0x40000040003b7882 */ /* 0x000fc80000000000 */
[----:B------:R-:W-:-:S07]  /*4310*/  UMOV UR58, UR5 ;  /* 0x00000005003a7c82 */ /* 0x000fce0008000000 */
[----:B------:R-:W-:Y:S01]  /*4320*/  HGMMA.64x96x16.F32.BF16 R152, gdesc[UR56], RZ, !UPT, gsb0 ;  /* 0x01600000389879f0 */ /* 0x000fe2000c0018ff */
[----:B------:R-:W-:Y:S01]  /*4330*/  R2UR UR56, R16 ;  /* 0x00000000103872ca */ /* 0x000fe200000e0000 */
[----:B------:R-:W-:Y:S01]  /*4340*/  UIADD3 UR58, UR5, 0x2, URZ ;  /* 0x00000002053a7890 */ /* 0x000fe2000fffe03f */
[----:B------:R-:W-:Y:S01]  /*4350*/  R2UR UR57, R17 ;  /* 0x00000000113972ca */ /* 0x000fe200000e0000 */
[----:B------:R-:W-:Y:S01]  /*4360*/  UMOV UR59, 0x40000040 ;  /* 0x40000040003b7882 */ /* 0x000fe20000000000 */
[----:B------:R-:W-:Y:S02]  /*4370*/  WARPGROUP.DEPBAR.LE gsb0, 0x0 ;  /* 0x00008000000079c5 */ /* 0x000fe40000010000 */
[----:B------:R-:W-:-:S09]  /*4380*/  WARPGROUP.ARRIVE ;  /* 0x00000000000079c5 */ /* 0x000fd20000000000 */
[----:B------:R-:W-:Y:S01]  /*4390*/  HGMMA.64x96x16.F32.BF16 R152, gdesc[UR56], R152, gsb0 ;  /* 0x01600000389879f0 */ /* 0x000fe20008001898 */
        /* <DEDUP_REMOVED lines=13> */
[----:B------:R-:W-:Y:S03]  /*4470*/  HGMMA.64x96x16.F32.BF16 R152, gdesc[UR56], R152, gsb0 ;  /* 0x01600000389879f0 */ /* 0x000fe60008001898 */
[----:B------:R-:W-:Y:S02]  /*4480*/  WARPGROUP.DEPBAR.LE gsb0, 0x0 ;  /* 0x00008000000079c5 */ /* 0x000fe40000010000 */
[----:B------:R-:W-:Y:S05]  /*4490*/  @!P0 BRA `(.L_x_9937) ;  /* 0x0000000000048947 */ /* 0x000fea0003800000 */
[----:B------:R-:W-:Y:S01]  /*44a0*/  BPT.TRAP 0x1 ;  /* 0x000000040000795c */ /* 0x000fe20000300000 */
.L_x_9937:
[----:B------:R1:W2:Y:S01]  /*44b0*/  SYNCS.PHASECHK.TRANS64.TRYWAIT P3, [UR4+0x32450], R0 ;  /* 0x03245000ff0075a7 */ /* 0x0002a20008060144 */
[----:B------:R-:W-:Y:S05]  /*44c0*/  @!P0 BRA `(.L_x_9938) ;  /* 0x0000000000048947 */ /* 0x000fea0003800000 */
[----:B------:R-:W-:Y:S01]  /*44d0*/  BPT.TRAP 0x1 ;  /* 0x000000040000795c */ /* 0x000fe20000300000 */
.L_x_9938:
[----:B--2---:R-:W-:Y:S05]  /*44e0*/  @P3 BRA `(.L_x_9939) ;  /* 0x0000000000083947 */ /* 0x004fea0003800000 */
[----:B------:R-:W2:Y:S02]  /*44f0*/  SYNCS.PHASECHK.TRANS64.TRYWAIT P3, [UR4+0x32450], R0 ;  /* 0x03245000ff0075a7 */ /* 0x000ea40008060144 */
[----:B--2---:R-:W-:Y:S05]  /*4500*/  @!P3 BRA `(.L_x_9940) ;  /* 0x000000e000fcb947 */ /* 0x004fea0003800000 */
.L_x_9939:
[----:B------:R-:W-:Y:S01]  /*4510*/  R2UR UR56, R4 ;  /* 0x00000000043872ca */ /* 0x000fe200000e0000 */
[----:B------:R-:W-:Y:S01]  /*4520*/  UIMAD UR5, UR36, 0xc00, UR7 ;  /* 0x00000c00240578a4 */ /* 0x000fe2000f8e0207 */
[----:B------:R-:W-:Y:S01]  /*4530*/  R2UR UR57, R5 ;  /* 0x00000000053972ca */ /* 0x000fe200000e0000 */
[----:B------:R-:W-:Y:S01]  /*4540*/  WARPGROUP.ARRIVE ;  /* 0x00000000000079c5 */ /* 0x000fe20000000000 */
[----:B------:R-:W-:Y:S01]  /*4550*/  UMOV UR59, 0x40000040 ;  /* 0x40000040003b7882 */ /* 0x000fe20000000000 */
[----:B------:R-:W-:Y:S01]  /*4560*/  UIADD3 UR10, UR5, 0x300, URZ ;  /* 0x00000300050a7890 */ /* 0x000fe2000fffe03f */
[----:B------:R-:W-:Y:S01]  /*4570*/  IMAD.U32 R220, RZ, RZ, UR4 ;  /* 0x00000004ffdc7e24 */ /* 0x000fe2000f8e00ff */
[----:B------:R-:W-:Y:S01]  /*4580*/  UMOV UR11, 0x40000040 ;  /* 0x40000040000b7882 */ /* 0x000fe20000000000 */
[----:B------:R-:W-:Y:S01]  /*4590*/  UMOV UR58, UR5 ;  /* 0x00000005003a7c82 */ /* 0x000fe20008000000 */
[----:B------:R-:W-:Y:S01]  /*45a0*/  UIADD3 UR14, UR5, 0x302, URZ ;  /* 0x00000302050e7890 */ /* 0x000fe2000fffe03f */
[----:B------:R-:W-:Y:S01]  /*45b0*/  UMOV UR15, 0x40000040 ;  /* 0x40000040000f7882 */ /* 0x000fe20000000000 */
[----:B------:R-:W-:Y:S01]  /*45c0*/  UIADD3 UR18, UR5, 0x304, URZ ;  /* 0x0000030405127890 */ /* 0x000fe2000fffe03f */
[----:B------:R-:W-:-:S03]  /*45d0*/  UMOV UR19, 0x40000040 ;  /* 0x4000004000137882 */ /* 0x000fc60000000000 */
[----:B------:R-:W-:Y:S01]  /*45e0*/  HGMMA.64x96x16.F32.BF16 R152, gdesc[UR56], R152, gsb0 ;  /* 0x01600000389879f0 */ /* 0x000fe20008001898 */
[----:B------:R-:W-:Y:S01]  /*45f0*/  R2UR UR56, R6 ;  /* 0x00000000063872ca */ /* 0x000fe200000e0000 */
[----:B------:R-:W-:Y:S01]  /*4600*/  UIADD3 UR58, UR5, 0x2, URZ ;  /* 0x00000002053a7890 */ /* 0x000fe2000fffe03f */
[----:B------:R-:W-:Y:S01]  /*4610*/  R2UR UR57, R7 ;  /* 0x00000000073972ca */ /* 0x000fe200000e0000 */
        /* <DEDUP_REMOVED lines=17> */
[----:B------:R-:W-:Y:S01]  /*4730*/  UIMAD UR4, UR36, 0xc00, UR6 ;  /* 0x00000c00240478a4 */ /* 0x000fe2000f8e0206 */
[----:B------:R-:W-:-:S02]  /*4740*/  WARPGROUP.DEPBAR.LE gsb0, 0x0 ;  /* 0x00008000000079c5 */ /* 0x000fc40000010000 */
[----:B------:R-:W-:-:S06]  /*4750*/  WARPGROUP.ARRIVE ;  /* 0x00000000000079c5 */ /* 0x000fcc0000000000 */
        /* <DEDUP_REMOVED lines=58> */
[----:B012---:R-:W-:-:S04]  /*4b00*/  FMNMX.FTZ R0, R152, R202, !PT ;  /* 0x000000ca98007209 */ /* 0x007fc80007810000 */
        /* <DEDUP_REMOVED lines=27> */
[----:B------:R-:W0:Y:S03]  /*4cc0*/  LDC R0, c[0x0][0xa80] ;  /* 0x0002a000ff007b82 */ /* 0x000e260000000800 */
[C---:B------:R-:W-:Y:S01]  /*4cd0*/  FADD.FTZ R218, -R20.reuse, R202 ;  /* 0x000000ca14da7221 */ /* 0x040fe20000010100 */
[----:B0-----:R-:W-:-:S03]  /*4ce0*/  FMUL.FTZ R203, R20, R0 ;  /* 0x0000000014cb7220 */ /* 0x001fc60000410000 */
[-C--:B------:R-:W-:Y:S01]  /*4cf0*/  FMUL.FTZ R218, R218, R0.reuse ;  /* 0x00000000dada7220 */ /* 0x080fe20000410000 */
[-CC-:B------:R-:W-:Y:S01]  /*4d00*/  FFMA.FTZ R152, R152, R0.reuse, -R203.reuse ;  /* 0x0000000098987223 */ /* 0x180fe200000108cb */
[-CC-:B------:R-:W-:Y:S01]  /*4d10*/  FFMA.FTZ R153, R153, R0.reuse, -R203.reuse ;  /* 0x0000000099997223 */ /* 0x180fe200000108cb */
[----:B------:R-:W-:-:S03]  /*4d20*/  FFMA.FTZ R202, R157, R0, -R203 ;  /* 0x000000009dca7223 */ /* 0x000fc600000108cb */
        /* <DEDUP_REMOVED lines=24> */
[----:B------:R-:W2:Y:S01]  /*4eb0*/  MUFU.EX2 R156, R156 ;  /* 0x0000009c009c7308 */ /* 0x000ea20000000800 */
[----:B0-----:R-:W-:Y:S01]  /*4ec0*/  FFMA.FTZ R165, R218, R200, R152 ;  /* 0x000000c8daa57223 */ /* 0x001fe20000010098 */
[----:B------:R-:W0:Y:S01]  /*4ed0*/  S2R R203, SR_TID.X ;  /* 0x0000000000cb7919 */ /* 0x000e220000002100 */
[-C--:B------:R-:W-:Y:S01]  /*4ee0*/  FMUL.FTZ R24, R24, R218.reuse ;  /* 0x000000da18187220 */ /* 0x080fe20000410000 */
[-C--:B------:R-:W-:Y:S01]  /*4ef0*/  FMUL.FTZ R25, R25, R218.reuse ;  /* 0x000000da19197220 */ /* 0x080fe20000410000 */
[-C--:B------:R-:W-:Y:S01]  /*4f00*/  FMUL.FTZ R28, R28, R218.reuse ;  /* 0x000000da1c1c7220 */ /* 0x080fe20000410000 */
[-C--:B------:R-:W-:Y:S01]  /*4f10*/  FMUL.FTZ R29, R29, R218.reuse ;  /* 0x000000da1d1d7220 */ /* 0x080fe20000410000 */
[----:B------:R-:W-:Y:S01]  /*4f20*/  FMUL.FTZ R32, R32, R218 ;  /* 0x000000da20207220 */ /* 0x000fe20000410000 */
[----:B------:R-:W3:Y:S01]  /*4f30*/  MUFU.EX2 R202, R202 ;  /* 0x000000ca00ca7308 */ /* 0x000ee20000000800 */
[C---:B-1----:R-:W-:Y:S01]  /*4f40*/  FADD.FTZ R165, R153.reuse, R165 ;  /* 0x000000a599a57221 */ /* 0x042fe20000010000 */
[----:B------:R-:W-:Y:S01]  /*4f50*/  F2FP.BF16.F32.PACK_AB R200, R153, R152 ;  /* 0x0000009899c8723e */ /* 0x000fe200000010ff */
[-C--:B------:R-:W-:Y:S01]  /*4f60*/  FMUL.FTZ R33, R33, R218.reuse ;  /* 0x000000da21217220 */ /* 0x080fe20000410000 */
[----:B------:R-:W-:Y:S01]  /*4f70*/  FMNMX.FTZ R153, R154, R201, !PT ;  /* 0x000000c99a997209 */ /* 0x000fe20007810000 */
[-C--:B------:R-:W-:Y:S01]  /*4f80*/  FMUL.FTZ R36, R36, R218.reuse ;  /* 0x000000da24247220 */ /* 0x080fe20000410000 */
[-C--:B------:R-:W-:Y:S01]  /*4f90*/  FMUL.FTZ R37, R37, R218.reuse ;  /* 0x000000da25257220 */ /* 0x080fe20000410000 */
[-C--:B------:R-:W-:Y:S01]  /*4fa0*/  FMUL.FTZ R40, R40, R218.reuse ;  /* 0x000000da28287220 */ /* 0x080fe20000410000 */
[----:B------:R-:W-:Y:S01]  /*4fb0*/  FMNMX.FTZ R153, R155, R153, !PT ;  /* 0x000000999b997209 */ /* 0x000fe20007810000 */
[----:B--2---:R-:W-:Y:S01]  /*4fc0*/  FADD.FTZ R152, R156, R165 ;  /* 0x000000a59c987221 */ /* 0x004fe20000010000 */
[-C--:B------:R-:W-:Y:S01]  /*4fd0*/  FMUL.FTZ R41, R41, R218.reuse ;  /* 0x000000da29297220 */ /* 0x080fe20000410000 */
[-C--:B------:R-:W-:Y:S01]  /*4fe0*/  FMUL.FTZ R44, R44, R218.reuse ;  /* 0x000000da2c2c7220 */ /* 0x080fe20000410000 */
[----:B------:R-:W-:Y:S01]  /*4ff0*/  FMNMX.FTZ R153, R158, R153, !PT ;  /* 0x000000999e997209 */ /* 0x000fe20007810000 */
[-C--:B------:R-:W-:Y:S01]  /*5000*/  FMUL.FTZ R45, R45, R218.reuse ;  /* 0x000000da2d2d7220 */ /* 0x080fe20000410000 */
[-C--:B------:R-:W-:Y:S01]  /*5010*/  FMUL.FTZ R48, R48, R218.reuse ;  /* 0x000000da30307220 */ /* 0x080fe20000410000 */
[----:B------:R-:W-:Y:S01]  /*5020*/  FMUL.FTZ R49, R49, R218 ;  /* 0x000000da31317220 */ /* 0x000fe20000410000 */
[----:B------:R-:W-:Y:S01]  /*5030*/  FMNMX.FTZ R153, R159, R153, !PT ;  /* 0x000000999f997209 */ /* 0x000fe20007810000 */
[C---:B---3--:R-:W-:Y:S01]  /*5040*/  FADD.FTZ R152, R202.reuse, R152 ;  /* 0x00000098ca987221 */ /* 0x048fe20000010000 */
[----:B------:R-:W-:Y:S01]  /*5050*/  F2FP.BF16.F32.PACK_AB R202, R202, R156 ;  /* 0x0000009ccaca723e */ /* 0x000fe200000010ff */
[-C--:B------:R-:W-:Y:S01]  /*5060*/  FMUL.FTZ R52, R52, R218.reuse ;  /* 0x000000da34347220 */ /* 0x080fe20000410000 */
[----:B------:R-:W-:Y:S01]  /*5070*/  FMNMX.FTZ R153, R162, R153, !PT ;  /* 0x00000099a2997209 */ /* 0x000fe20007810000 */
[-C--:B------:R-:W-:Y:S01]  /*5080*/  FMUL.FTZ R53, R53, R218.reuse ;  /* 0x000000da35357220 */ /* 0x080fe20000410000 */
[-C--:B------:R-:W-:Y:S01]  /*5090*/  FMUL.FTZ R56, R56, R218.reuse ;  /* 0x000000da38387220 */ /* 0x080fe20000410000 */
[-C--:B------:R-:W-:Y:S01]  /*50a0*/  FMUL.FTZ R57, R57, R218.reuse ;  /* 0x000000da39397220 */ /* 0x080fe20000410000 */
[----:B------:R-:W-:Y:S01]  /*50b0*/  FMNMX.FTZ R153, R163, R153, !PT ;  /* 0x00000099a3997209 */ /* 0x000fe20007810000 */
[-C--:B------:R-:W-:Y:S01]  /*50c0*/  FMUL.FTZ R60, R60, R218.reuse ;  /* 0x000000da3c3c7220 */ /* 0x080fe20000410000 */
[----:B0-----:R-:W-:Y:S01]  /*50d0*/  SHF.R.U32.HI R203, RZ, 0x7, R203 ;  /* 0x00000007ffcb7819 */ /* 0x001fe200000116cb */
        /* <DEDUP_REMOVED lines=59> */
[----:B------:R-:W-:Y:S01]  /*5490*/  FMUL.FTZ R149, R149, R218 ;  /* 0x000000da95957220 */ /* 0x000fe20000410000 */
[----:B------:R-:W-:Y:S01]  /*54a0*/  IADD3 R218, -R203, 0xb, RZ ;  /* 0x0000000bcbda7810 */ /* 0x000fe20007ffe1ff */
[----:B------:R-:W-:Y:S01]  /*54b0*/  MUFU.EX2 R164, R164 ;  /* 0x000000a400a47308 */ /* 0x000fe20000000800 */
[----:B------:R-:W-:-:S04]  /*54c0*/  FMNMX.FTZ R153, R195, R153, !PT ;  /* 0x00000099c3997209 */ /* 0x000fc80007810000 */
[----:B------:R-:W-:-:S03]  /*54d0*/  FMNMX.FTZ R153, R198, R153, !PT ;  /* 0x00000099c6997209 */ /* 0x000fc60007810000 */
[----:B------:R-:W-:Y:S01]  /*54e0*/  MUFU.EX2 R157, R157 ;  /* 0x0000009d009d7308 */ /* 0x000fe20000000800 */
[----:B------:R-:W-:-:S05]  /*54f0*/  FMNMX.FTZ R153, R199, R153, !PT ;  /* 0x00000099c7997209 */ /* 0x000fca0007810000 */
        /* <DEDUP_REMOVED lines=11> */
[----:B------:R-:W-:-:S02]  /*55b0*/  @!P1 VIADD R156, R220, 0x32440 ;  /* 0x00032440dc9c9836 */ /* 0x000fc40000000000 */
[----:B------:R-:W-:Y:S02]  /*55c0*/  @!P1 VIADD R220, R220, 0x32460 ;  /* 0x00032460dcdc9836 */ /* 0x000fe40000000000 */
[CC--:B------:R-:W-:Y:S01]  /*55d0*/  FMUL.FTZ R229, R165.reuse, R0.reuse ;  /* 0x00000000a5e57220 */ /* 0x0c0fe20000410000 */
[----:B------:R-:W-:Y:S01]  /*55e0*/  @!P1 PRMT R156, RZ, 0x654, R156 ;  /* 0x00000654ff9c9816 */ /* 0x000fe2000000009c */
[----:B------:R-:W-:Y:S01]  /*55f0*/  FADD.FTZ R153, -R165, R201 ;  /* 0x000000c9a5997221 */ /* 0x000fe20000010100 */
[----:B------:R0:W-:Y:S06]  /*5600*/  BAR.ARV R218, 0x100 ;  /* 0x000400da0000751d */ /* 0x0001ec0000002000 */
[-CC-:B------:R-:W-:Y:S01]  /*5610*/  FFMA.FTZ R155, R155, R0.reuse, -R229.reuse ;  /* 0x000000009b9b7223 */ /* 0x180fe200000108e5 */
[----:B------:R1:W-:Y:S01]  /*5620*/  @!P1 SYNCS.ARRIVE.TRANS64.RED.A1T0 RZ, [R156+URZ], RZ ;  /* 0x000000ff9cff99a7 */ /* 0x0003e2000810043f */
        /* <DEDUP_REMOVED lines=8> */
[----:B------:R-:W-:Y:S01]  /*56b0*/  FFMA.FTZ R199, R199, R0, -R229 ;  /* 0x00000000c7c77223 */ /* 0x000fe200000108e5 */
[----:B------:R-:W-:-:S03]  /*56c0*/  @!P1 PRMT R220, RZ, 0x654, R220 ;  /* 0x00000654ffdc9816 */ /* 0x000fc600000000dc */
[----:B-1----:R1:W-:Y:S08]  /*56d0*/  MUFU.EX2 R156, R155 ;  /* 0x0000009b009c7308 */ /* 0x0023f00000000800 */
[----:B------:R-:W2:Y:S01]  /*56e0*/  MUFU.EX2 R153, R153 ;  /* 0x0000009900997308 */ /* 0x000ea20000000800 */
[----:B-1----:R-:W-:-:S05]  /*56f0*/  VIADD R155, R203, 0x8 ;  /* 0x00000008cb9b7836 */ /* 0x002fca0000000000 */
[----:B------:R1:W-:Y:S06]  /*5700*/  BAR.SYNC.DEFER_BLOCKING R155, 0x100 ;  /* 0x0004009b0000751d */ /* 0x0003ec0000010000 */
[----:B------:R-:W3:Y:S01]  /*5710*/  MUFU.EX2 R154, R154 ;  /* 0x0000009a009a7308 */ /* 0x000ee20000000800 */
[-C--:B--2---:R-:W-:Y:S01]  /*5720*/  FMUL.FTZ R26, R26, R153.reuse ;  /* 0x000000991a1a7220 */ /* 0x084fe20000410000 */
[-C--:B------:R-:W-:Y:S01]  /*5730*/  FMUL.FTZ R27, R27, R153.reuse ;  /* 0x000000991b1b7220 */ /* 0x080fe20000410000 */
[----:B------:R-:W-:-:S05]  /*5740*/  FMUL.FTZ R30, R30, R153 ;  /* 0x000000991e1e7220 */ /* 0x000fca0000410000 */
        /* <DEDUP_REMOVED lines=63> */
[----:B---3--:R-:W-:Y:S01]  /*5b40*/  F2FP.BF16.F32.PACK_AB R201, R156, R154 ;  /* 0x0000009a9cc9723e */ /* 0x008fe200000010ff */
[----:B-1----:R1:W3:Y:S01]  /*5b50*/  MUFU.EX2 R155, R160 ;  /* 0x000000a0009b7308 */ /* 0x0022e20000000800 */
[----:B--2---:R-:W-:Y:S01]  /*5b60*/  F2FP.BF16.F32.PACK_AB R203, R159, R158 ;  /* 0x0000009e9fcb723e */ /* 0x004fe200000010ff */
[----:B------:R-:W-:Y:S01]  /*5b70*/  FFMA.FTZ R217, R153, R217, R154 ;  /* 0x000000d999d97223 */ /* 0x000fe2000001009a */
[----:B------:R-:W-:-:S02]  /*5b80*/  F2FP.BF16.F32.PACK_AB R154, R157, R164 ;  /* 0x000000a49d9a723e */ /* 0x000fc400000010ff */
[----:B------:R-:W-:Y:S01]  /*5b90*/  WARPGROUP.ARRIVE ;  /* 0x00000000000079c5 */ /* 0x000fe20000000000 */
[----:B------:R-:W-:Y:S02]  /*5ba0*/  FADD.FTZ R217, R156, R217 ;  /* 0x000000d99cd97221 */ /* 0x000fe40000010000 */
[----:B------:R-:W-:Y:S01]  /*5bb0*/  MUFU.EX2 R185, R185 ;  /* 0x000000b900b97308 */ /* 0x000fe20000000800 */
[----:B-1----:R-:W-:Y:S01]  /*5bc0*/  FFMA.FTZ R160, R163, R0, -R229 ;  /* 0x00000000a3a07223 */ /* 0x002fe200000108e5 */
[----:B------:R-:W-:Y:S01]  /*5bd0*/  FADD.FTZ R217, R158, R217 ;  /* 0x000000d99ed97221 */ /* 0x000fe20000010000 */
[----:B------:R-:W-:Y:S01]  /*5be0*/  HGMMA.64x256x16.F32.BF16 R24, R200, gdesc[UR8].tnspB, R24, gsb0 ;  /* 0x43e00008c8187df0 */ /* 0x000fe20008001818 */
[----:B------:R-:W-:Y:S01]  /*5bf0*/  UIADD3 UR10, UR4, 0x80, URZ ;  /* 0x00000080040a7890 */ /* 0x000fe2000fffe03f */
[----:B------:R-:W-:Y:S01]  /*5c00*/  F2FP.BF16.F32.PACK_AB R158, R173, R172 ;  /* 0x000000acad9e723e */ /* 0x000fe200000010ff */
[----:B------:R-:W-:Y:S01]  /*5c10*/  UMOV UR11, 0x40000040 ;  /* 0x40000040000b7882 */ /* 0x000fe20000000000 */
[----:B------:R-:W-:Y:S01]  /*5c20*/  FADD.FTZ R217, R159, R217 ;  /* 0x000000d99fd97221 */ /* 0x000fe20000010000 */
[----:B------:R-:W-:Y:S01]  /*5c30*/  MUFU.EX2 R160, R160 ;  /* 0x000000a000a07308 */ /* 0x000fe20000000800 */
[----:B---3--:R-:W-:-:S07]  /*5c40*/  FADD.FTZ R152, R155, R152 ;  /* 0x000000989b987221 */ /* 0x008fce0000010000 */
        /* <DEDUP_REMOVED lines=10> */
[----:B------:R-:W-:-:S07]  /*5cf0*/  WARPGROUP.DEPBAR.LE gsb0, 0x0 ;  /* 0x00008000000079c5 */ /* 0x000fce0000010000 */
[----:B------:R1:W2:Y:S01]  /*5d00*/  MUFU.EX2 R201, R161 ;  /* 0x000000a100c97308 */ /* 0x0002a20000000800 */
[-CC-:B------:R-:W-:Y:S01]  /*5d10*/  FFMA.FTZ R200, R162, R0.reuse, -R229.reuse ;  /* 0x00000000a2c87223 */ /* 0x180fe200000108e5 */
[-CC-:B------:R-:W-:Y:S01]  /*5d20*/  FFMA.FTZ R162, R167, R0.reuse, -R229.reuse ;  /* 0x00000000a7a27223 */ /* 0x180fe200000108e5 */
[-CC-:B------:R-:W-:Y:S01]  /*5d30*/  FFMA.FTZ R167, R170, R0.reuse, -R229.reuse ;  /* 0x00000000aaa77223 */ /* 0x180fe200000108e5 */
[----:B------:R-:W-:Y:S01]  /*5d40*/  FFMA.FTZ R170, R175, R0, -R229 ;  /* 0x00000000afaa7223 */ /* 0x000fe200000108e5 */
[----:B------:R-:W-:-:S03]  /*5d50*/  IMAD.MOV.U32 R202, RZ, RZ, R20 ;  /* 0x000000ffffca7224 */ /* 0x000fc600078e0014 */
[----:B------:R-:W3:Y:S01]  /*5d60*/  MUFU.EX2 R200, R200 ;  /* 0x000000c800c87308 */ /* 0x000ee20000000800 */
[-CC-:B-1----:R-:W-:Y:S01]  /*5d70*/  FFMA.FTZ R161, R166, R0.reuse, -R229.reuse ;  /* 0x00000000a6a17223 */ /* 0x182fe200000108e5 */
[----:B------:R-:W-:-:S06]  /*5d80*/  FFMA.FTZ R166, R174, R0, -R229 ;  /* 0x00000000aea67223 */ /* 0x000fcc00000108e5 */
[----:B------:R-:W1:Y:S01]  /*5d90*/  MUFU.EX2 R161, R161 ;  /* 0x000000a100a17308 */ /* 0x000e620000000800 */
[C---:B--2---:R-:W-:Y:S01]  /*5da0*/  FADD.FTZ R163, R201.reuse, R152 ;  /* 0x00000098c9a37221 */ /* 0x044fe20000010000 */
[----:B------:R-:W-:Y:S01]  /*5db0*/  F2FP.BF16.F32.PACK_AB R152, R201, R155 ;  /* 0x0000009bc998723e */ /* 0x000fe200000010ff */
[----:B------:R-:W-:-:S05]  /*5dc0*/  IMAD.MOV.U32 R201, RZ, RZ, R165 ;  /* 0x000000ffffc97224 */ /* 0x000fca00078e00a5 */
[----:B------:R-:W2:Y:S01]  /*5dd0*/  MUFU.EX2 R162, R162 ;  /* 0x000000a200a27308 */ /* 0x000ea20000000800 */
[----:B---3--:R-:W-:Y:S01]  /*5de0*/  F2FP.BF16.F32.PACK_AB R153, R160, R200 ;  /* 0x000000c8a099723e */ /* 0x008fe200000010ff */
[----:B------:R-:W-:-:S04]  /*5df0*/  FADD.FTZ R200, R200, R217 ;  /* 0x000000d9c8c87221 */ /* 0x000fc80000010000 */
[----:B------:R-:W-:Y:S01]  /*5e00*/  FADD.FTZ R200, R160, R200 ;  /* 0x000000c8a0c87221 */ /* 0x000fe20000010000 */
[----:B------:R-:W-:Y:S01]  /*5e10*/  FFMA.FTZ R160, R186, R0, -R229 ;  /* 0x00000000baa07223 */ /* 0x000fe200000108e5 */
[----:B------:R-:W3:Y:S02]  /*5e20*/  MUFU.EX2 R167, R167 ;  /* 0x000000a700a77308 */ /* 0x000ee40000000800 */
[----:B-1----:R-:W-:-:S06]  /*5e30*/  FADD.FTZ R200, R161, R200 ;  /* 0x000000c8a1c87221 */ /* 0x002fcc0000010000 */
[----:B------:R-:W-:Y:S01]  /*5e40*/  MUFU.EX2 R166, R166 ;  /* 0x000000a600a67308 */ /* 0x000fe20000000800 */
[C---:B--2---:R-:W-:Y:S01]  /*5e50*/  F2FP.BF16.F32.PACK_AB R155, R162.reuse, R161 ;  /* 0x000000a1a29b723e */ /* 0x044fe200000010ff */
[----:B------:R-:W-:Y:S01]  /*5e60*/  FFMA.FTZ R161, R187, R0, -R229 ;  /* 0x00000000bba17223 */ /* 0x000fe200000108e5 */
[----:B------:R-:W-:Y:S02]  /*5e70*/  FADD.FTZ R162, R162, R200 ;  /* 0x000000c8a2a27221 */ /* 0x000fe40000010000 */
[----:B------:R-:W-:-:S03]  /*5e80*/  WARPGROUP.ARRIVE ;  /* 0x00000000000079c5 */ /* 0x000fc60000000000 */
[----:B------:R-:W1:Y:S01]  /*5e90*/  MUFU.EX2 R170, R170 ;  /* 0x000000aa00aa7308 */ /* 0x000e620000000800 */
[----:B---3--:R-:W-:Y:S02]  /*5ea0*/  FADD.FTZ R162, R167, R162 ;  /* 0x000000a2a7a27221 */ /* 0x008fe40000010000 */
[----:B------:R-:W-:Y:S01]  /*5eb0*/  HGMMA.64x256x16.F32.BF16 R24, R152, gdesc[UR8].tnspB, R24, gsb0 ;  /* 0x43e0000898187df0 */ /* 0x000fe20008001818 */
[----:B------:R-:W-:Y:S01]  /*5ec0*/  UIADD3 UR10, UR4, 0x100, URZ ;  /* 0x00000100040a7890 */ /* 0x000fe2000fffe03f */
[----:B------:R-:W-:-:S03]  /*5ed0*/  UMOV UR11, 0x40000040 ;  /* 0x40000040000b7882 */ /* 0x000fc60000000000 */
[----:B------:R-:W-:Y:S08]  /*5ee0*/  MUFU.EX2 R160, R160 ;  /* 0x000000a000a07308 */ /* 0x000ff00000000800 */
[----:B------:R-:W-:Y:S01]  /*5ef0*/  MUFU.EX2 R161, R161 ;  /* 0x000000a100a17308 */ /* 0x000fe20000000800 */
[----:B-1----:R-:W-:Y:S01]  /*5f00*/  F2FP.BF16.F32.PACK_AB R159, R170, R166 ;  /* 0x000000a6aa9f723e */ /* 0x002fe200000010ff */
[----:B------:R-:W-:-:S06]  /*5f10*/  WARPGROUP.DEPBAR.LE gsb0, 0x0 ;  /* 0x00008000000079c5 */ /* 0x000fcc0000010000 */
[----:B------:R1:W2:Y:S01]  /*5f20*/  MUFU.EX2 R152, R169 ;  /* 0x000000a900987308 */ /* 0x0002a20000000800 */
[----:B------:R-:W-:Y:S01]  /*5f30*/  FADD.FTZ R153, R164, R163 ;  /* 0x000000a3a4997221 */ /* 0x000fe20000010000 */
[----:B------:R-:W-:Y:S01]  /*5f40*/  F2FP.BF16.F32.PACK_AB R154, R181, R180 ;  /* 0x000000b4b59a723e */ /* 0x000fe200000010ff */
[-CC-:B------:R-:W-:Y:S01]  /*5f50*/  FFMA.FTZ R163, R190, R0.reuse, -R229.reuse ;  /* 0x00000000bea37223 */ /* 0x180fe200000108e5 */
[-C--:B------:R-:W-:Y:S01]  /*5f60*/  FFMA.FTZ R164, R191, R0.reuse, -R229 ;  /* 0x00000000bfa47223 */ /* 0x080fe200000108e5 */
[----:B------:R-:W-:Y:S01]  /*5f70*/  FADD.FTZ R153, R157, R153 ;  /* 0x000000999d997221 */ /* 0x000fe20000010000 */
[----:B-1----:R-:W-:-:S03]  /*5f80*/  FFMA.FTZ R169, R171, R0, -R229 ;  /* 0x00000000aba97223 */ /* 0x002fc600000108e5 */
[----:B------:R-:W-:Y:S01]  /*5f90*/  FADD.FTZ R153, R168, R153 ;  /* 0x00000099a8997221 */ /* 0x000fe20000010000 */
[----:B------:R-:W-:Y:S01]  /*5fa0*/  MUFU.EX2 R163, R163 ;  /* 0x000000a300a37308 */ /* 0x000fe20000000800 */
[C---:B--2---:R-:W-:Y:S02]  /*5fb0*/  F2FP.BF16.F32.PACK_AB R156, R152.reuse, R168 ;  /* 0x000000a8989c723e */ /* 0x044fe400000010ff */
[----:B------:R-:W-:-:S05]  /*5fc0*/  FADD.FTZ R153, R152, R153 ;  /* 0x0000009998997221 */ /* 0x000fca0000010000 */
[----:B------:R-:W1:Y:S01]  /*5fd0*/  MUFU.EX2 R169, R169 ;  /* 0x000000a900a97308 */ /* 0x000e620000000800 */
[----:B------:R-:W-:Y:S01]  /*5fe0*/  F2FP.BF16.F32.PACK_AB R152, R177, R176 ;  /* 0x000000b0b198723e */ /* 0x000fe200000010ff */
[----:B------:R-:W-:-:S04]  /*5ff0*/  FADD.FTZ R172, R172, R153 ;  /* 0x00000099acac7221 */ /* 0x000fc80000010000 */
[----:B------:R-:W-:Y:S02]  /*6000*/  FADD.FTZ R172, R173, R172 ;  /* 0x000000acadac7221 */ /* 0x000fe40000010000 */
[----:B------:R-:W-:Y:S02]  /*6010*/  MUFU.EX2 R164, R164 ;  /* 0x000000a400a47308 */ /* 0x000fe40000000800 */
[----:B------:R-:W-:-:S04]  /*6020*/  FADD.FTZ R172, R176, R172 ;  /* 0x000000acb0ac7221 */ /* 0x000fc80000010000 */
[----:B------:R-:W-:Y:S01]  /*6030*/  FADD.FTZ R172, R177, R172 ;  /* 0x000000acb1ac7221 */ /* 0x000fe20000010000 */
[C---:B-1----:R-:W-:Y:S01]  /*6040*/  F2FP.BF16.F32.PACK_AB R157, R169.reuse, R167 ;  /* 0x000000a7a99d723e */ /* 0x042fe200000010ff */
[----:B------:R-:W-:Y:S02]  /*6050*/  FADD.FTZ R162, R169, R162 ;  /* 0x000000a2a9a27221 */ /* 0x000fe40000010000 */
[----:B------:R-:W-:Y:S01]  /*6060*/  FADD.FTZ R172, R180, R172 ;  /* 0x000000acb4ac7221 */ /* 0x000fe20000010000 */
[----:B------:R-:W-:Y:S01]  /*6070*/  WARPGROUP.ARRIVE ;  /* 0x00000000000079c5 */ /* 0x000fe20000000000 */
[----:B------:R-:W-:Y:S02]  /*6080*/  FADD.FTZ R162, R166, R162 ;  /* 0x000000a2a6a27221 */ /* 0x000fe40000010000 */
[----:B------:R-:W-:Y:S02]  /*6090*/  FADD.FTZ R172, R181, R172 ;  /* 0x000000acb5ac7221 */ /* 0x000fe40000010000 */
[----:B------:R-:W-:Y:S01]  /*60a0*/  FADD.FTZ R162, R170, R162 ;  /* 0x000000a2aaa27221 */ /* 0x000fe20000010000 */
[----:B------:R-:W-:Y:S01]  /*60b0*/  HGMMA.64x256x16.F32.BF16 R24, R156, gdesc[UR8].tnspB, R24, gsb0 ;  /* 0x43e000089c187df0 */ /* 0x000fe20008001818 */
[----:B------:R-:W-:Y:S01]  /*60c0*/  UIADD3 UR10, UR4, 0x180, URZ ;  /* 0x00000180040a7890 */ /* 0x000fe2000fffe03f */
[----:B------:R-:W-:Y:S01]  /*60d0*/  FADD.FTZ R172, R184, R172 ;  /* 0x000000acb8ac7221 */ /* 0x000fe20000010000 */
[----:B------:R-:W-:-:S03]  /*60e0*/  UMOV UR11, 0x40000040 ;  /* 0x40000040000b7882 */ /* 0x000fc60000000000 */
[----:B------:R-:W-:-:S04]  /*60f0*/  FADD.FTZ R172, R185, R172 ;  /* 0x000000acb9ac7221 */ /* 0x000fc80000010000 */
[----:B------:R-:W-:Y:S01]  /*6100*/  FADD.FTZ R172, R188, R172 ;  /* 0x000000acbcac7221 */ /* 0x000fe20000010000 */
[----:B------:R-:W-:Y:S02]  /*6110*/  WARPGROUP.DEPBAR.LE gsb0, 0x0 ;  /* 0x00008000000079c5 */ /* 0x000fe40000010000 */
[-CC-:B------:R-:W-:Y:S01]  /*6120*/  FFMA.FTZ R158, R178, R0.reuse, -R229.reuse ;  /* 0x00000000b29e7223 */ /* 0x180fe200000108e5 */
[-CC-:B------:R-:W-:Y:S01]  /*6130*/  FFMA.FTZ R156, R179, R0.reuse, -R229.reuse ;  /* 0x00000000b39c7223 */ /* 0x180fe200000108e5 */
[-CC-:B------:R-:W-:Y:S01]  /*6140*/  FFMA.FTZ R157, R182, R0.reuse, -R229.reuse ;  /* 0x00000000b69d7223 */ /* 0x180fe200000108e5 */
[----:B------:R-:W-:-:S03]  /*6150*/  FFMA.FTZ R159, R183, R0, -R229 ;  /* 0x00000000b79f7223 */ /* 0x000fc600000108e5 */
[----:B------:R-:W-:Y:S08]  /*6160*/  MUFU.EX2 R158, R158 ;  /* 0x0000009e009e7308 */ /* 0x000ff00000000800 */
[----:B------:R-:W1:Y:S08]  /*6170*/  MUFU.EX2 R156, R156 ;  /* 0x0000009c009c7308 */ /* 0x000e700000000800 */
[----:B------:R-:W2:Y:S08]  /*6180*/  MUFU.EX2 R157, R157 ;  /* 0x0000009d009d7308 */ /* 0x000eb00000000800 */
[----:B------:R-:W3:Y:S01]  /*6190*/  MUFU.EX2 R159, R159 ;  /* 0x0000009f009f7308 */ /* 0x000ee20000000800 */
[----:B-1----:R-:W-:Y:S01]  /*61a0*/  F2FP.BF16.F32.PACK_AB R153, R156, R158 ;  /* 0x0000009e9c99723e */ /* 0x002fe200000010ff */
[----:B------:R-:W-:-:S04]  /*61b0*/  FADD.FTZ R158, R158, R162 ;  /* 0x000000a29e9e7221 */ /* 0x000fc80000010000 */
[----:B------:R-:W-:-:S04]  /*61c0*/  FADD.FTZ R158, R156, R158 ;  /* 0x0000009e9c9e7221 */ /* 0x000fc80000010000 */
[----:B--2---:R-:W-:Y:S01]  /*61d0*/  FADD.FTZ R158, R157, R158 ;  /* 0x0000009e9d9e7221 */ /* 0x004fe20000010000 */
[----:B---3--:R-:W-:-:S03]  /*61e0*/  F2FP.BF16.F32.PACK_AB R155, R159, R157 ;  /* 0x0000009d9f9b723e */ /* 0x008fc600000010ff */
[----:B------:R-:W-:Y:S01]  /*61f0*/  FADD.FTZ R158, R159, R158 ;  /* 0x0000009e9f9e7221 */ /* 0x000fe20000010000 */
[----:B------:R-:W-:-:S03]  /*6200*/  WARPGROUP.ARRIVE ;  /* 0x00000000000079c5 */ /* 0x000fc60000000000 */
[----:B------:R-:W-:-:S04]  /*6210*/  FADD.FTZ R158, R160, R158 ;  /* 0x0000009ea09e7221 */ /* 0x000fc80000010000 */
[----:B------:R-:W-:Y:S01]  /*6220*/  FADD.FTZ R158, R161, R158 ;  /* 0x0000009ea19e7221 */ /* 0x000fe20000010000 */
[----:B------:R-:W-:Y:S01]  /*6230*/  HGMMA.64x256x16.F32.BF16 R24, R152, gdesc[UR8].tnspB, R24, gsb0 ;  /* 0x43e0000898187df0 */ /* 0x000fe20008001818 */
[----:B------:R-:W-:Y:S01]  /*6240*/  UIADD3 UR10, UR4, 0x200, URZ ;  /* 0x00000200040a7890 */ /* 0x000fe2000fffe03f */
[----:B------:R-:W-:Y:S01]  /*6250*/  UMOV UR11, 0x40000040 ;  /* 0x40000040000b7882 */ /* 0x000fe20000000000 */
[----:B------:R-:W-:Y:S01]  /*6260*/  UIADD3 UR4, UR4, 0x280, URZ ;  /* 0x0000028004047890 */ /* 0x000fe2000fffe03f */
[----:B------:R-:W-:Y:S02]  /*6270*/  WARPGROUP.DEPBAR.LE gsb0, 0x0 ;  /* 0x00008000000079c5 */ /* 0x000fe40000010000 */
[----:B------:R-:W-:Y:S02]  /*6280*/  F2FP.BF16.F32.PACK_AB R152, R185, R184 ;  /* 0x000000b8b998723e */ /* 0x000fe400000010ff */
[----:B------:R-:W-:Y:S02]  /*6290*/  F2FP.BF16.F32.PACK_AB R153, R161, R160 ;  /* 0x000000a0a199723e */ /* 0x000fe400000010ff */
[C---:B------:R-:W-:Y:S01]  /*62a0*/  F2FP.BF16.F32.PACK_AB R154, R189.reuse, R188 ;  /* 0x000000bcbd9a723e */ /* 0x040fe200000010ff */
[----:B------:R-:W-:Y:S01]  /*62b0*/  FADD.FTZ R189, R189, R172 ;  /* 0x000000acbdbd7221 */ /* 0x000fe20000010000 */
[----:B------:R-:W-:Y:S01]  /*62c0*/  F2FP.BF16.F32.PACK_AB R155, R164, R163 ;  /* 0x000000a3a49b723e */ /* 0x000fe200000010ff */
[----:B------:R-:W-:-:S03]  /*62d0*/  FADD.FTZ R163, R163, R158 ;  /* 0x0000009ea3a37221 */ /* 0x000fc60000010000 */
[----:B------:R-:W-:Y:S01]  /*62e0*/  WARPGROUP.ARRIVE ;  /* 0x00000000000079c5 */ /* 0x000fe20000000000 */
[----:B------:R-:W-:-:S11]  /*62f0*/  FADD.FTZ R163, R164, R163 ;  /* 0x000000a3a4a37221 */ /* 0x000fd60000010000 */
[----:B------:R-:W-:Y:S01]  /*6300*/  HGMMA.64x256x16.F32.BF16 R24, R152, gdesc[UR8].tnspB, R24, gsb0 ;  /* 0x43e0000898187df0 */ /* 0x000fe20008001818 */
[----:B------:R-:W-:Y:S01]  /*6310*/  UMOV UR10, UR4 ;  /* 0x00000004000a7c82 */ /* 0x000fe20008000000 */
        /* <DEDUP_REMOVED lines=19> */
.L_x_9932:
[----:B------:R-:W2:Y:S01]  /*6450*/  LDL.LU R152, [R1+0x14] ;  /* 0x0000140001987983 */ /* 0x000ea20000300800 */
[----:B------:R-:W-:Y:S01]  /*6460*/  UIADD3 UR36, UR36, 0x1, URZ ;  /* 0x0000000124247890 */ /* 0x000fe2000fffe03f */
[----:B------:R1:W-:Y:S06]  /*6470*/  BAR.ARV R218, 0x100 ;  /* 0x000400da0000751d */ /* 0x0003ec0000002000 */
[----:B------:R-:W-:Y:S02]  /*6480*/  UISETP.NE.AND UP0, UPT, UR36, 0x2, UPT ;  /* 0x000000022400788c */ /* 0x000fe4000bf05270 */
[----:B------:R-:W-:Y:S06]  /*6490*/  BAR.ARV 0x8, 0x180 ;  /* 0x0206000000007b1d */ /* 0x000fec0000002000 */
[----:B------:R-:W-:Y:S01]  /*64a0*/  USEL UR4, URZ, 0x1, UP0 ;  /* 0x000000013f047887 */ /* 0x000fe20008000000 */
[----:B------:R-:W-:Y:S01]  /*64b0*/  PLOP3.LUT P0, PT, PT, PT, PT, 0x8, 0x0 ;  /* 0x000000000000781c */ /* 0x000fe20003f0e170 */
[----:B------:R-:W3:Y:S01]  /*64c0*/  SHFL.BFLY PT, R3, R200, 0x2, 0x1f ;  /* 0x0c401f00c8037f89 */ /* 0x000ee200000e0000 */
[----:B------:R-:W-:-:S02]  /*64d0*/  USEL UR36, UR36, URZ, UP0 ;  /* 0x0000003f24247287 */ /* 0x000fc40008000000 */
[----:B------:R-:W-:Y:S01]  /*64e0*/  ULOP3.LUT UR37, UR37, UR4, URZ, 0x3c, !UPT ;  /* 0x0000000425257292 */ /* 0x000fe2000f8e3c3f */
[----:B------:R-:W4:Y:S01]  /*64f0*/  SHFL.BFLY PT, R2, R217, 0x2, 0x1f ;  /* 0x0c401f00d9027f89 */ /* 0x000f2200000e0000 */
[----:B---3--:R-:W-:Y:S01]  /*6500*/  FADD.FTZ R4, R3, R200 ;  /* 0x000000c803047221 */ /* 0x008fe20000010000 */
[----:B----4-:R-:W-:-:S04]  /*6510*/  FADD.FTZ R6, R2, R217 ;  /* 0x000000d902067221 */ /* 0x010fc80000010000 */
[----:B------:R-:W3:Y:S04]  /*6520*/  SHFL.BFLY PT, R3, R4, 0x1, 0x1f ;  /* 0x0c201f0004037f89 */ /* 0x000ee800000e0000 */
[----:B------:R-:W4:Y:S01]  /*6530*/  SHFL.BFLY PT, R5, R6, 0x1, 0x1f ;  /* 0x0c201f0006057f89 */ /* 0x000f2200000e0000 */
[----:B---3--:R-:W-:Y:S01]  /*6540*/  FADD.FTZ R7, R4, R3 ;  /* 0x0000000304077221 */ /* 0x008fe20000010000 */
[----:B------:R-:W-:Y:S01]  /*6550*/  CS2R R2, SRZ ;  /* 0x0000000000027805 */ /* 0x000fe2000001ff00 */
[----:B------:R-:W-:Y:S02]  /*6560*/  IMAD.MOV.U32 R4, RZ, RZ, -0x800000 ;  /* 0xff800000ff047424 */ /* 0x000fe400078e00ff */
[----:B----4-:R-:W-:Y:S01]  /*6570*/  FADD.FTZ R8, R6, R5 ;  /* 0x0000000506087221 */ /* 0x010fe20000010000 */
[----:B------:R-:W-:-:S04]  /*6580*/  FSETP.NE.FTZ.AND P1, PT, R7, RZ, PT ;  /* 0x000000ff0700720b */ /* 0x000fc80003f35000 */
[----:B------:R-:W-:-:S09]  /*6590*/  FSETP.NE.FTZ.AND P2, PT, R8, RZ, PT ;  /* 0x000000ff0800720b */ /* 0x000fd20003f55000 */
[----:B------:R-:W3:Y:S08]  /*65a0*/  @P1 MUFU.LG2 R5, R7 ;  /* 0x0000000700051308 */ /* 0x000ef00000000c00 */
[----:B------:R-:W4:Y:S08]  /*65b0*/  @P2 MUFU.LG2 R6, R8 ;  /* 0x0000000800062308 */ /* 0x000f300000000c00 */
[----:B------:R5:W0:Y:S01]  /*65c0*/  @P1 MUFU.RCP R3, R7 ;  /* 0x0000000700031308 */ /* 0x000a220000001000 */
[----:B---3--:R-:W-:-:S07]  /*65d0*/  @P1 FMUL.FTZ R5, R5, 0.69314718246459960938 ;  /* 0x3f31721805051820 */ /* 0x008fce0000410000 */
[----:B------:R-:W3:Y:S01]  /*65e0*/  @P2 MUFU.RCP R2, R8 ;  /* 0x0000000800022308 */ /* 0x000ee20000001000 */
[C---:B-----5:R-:W-:Y:S01]  /*65f0*/  @P1 FMUL.FTZ R7, R0.reuse, 0.69314718246459960938 ;  /* 0x3f31721800071820 */ /* 0x060fe20000410000 */
[----:B------:R-:W-:Y:S01]  /*6600*/  @P2 FMUL.FTZ R0, R0, 0.69314718246459960938 ;  /* 0x3f31721800002820 */ /* 0x000fe20000410000 */
[----:B----4-:R-:W-:-:S04]  /*6610*/  @P2 FMUL.FTZ R6, R6, 0.69314718246459960938 ;  /* 0x3f31721806062820 */ /* 0x010fc80000410000 */
[----:B------:R-:W-:Y:S01]  /*6620*/  @P2 FFMA.FTZ R4, R0, R165, R6 ;  /* 0x000000a500042223 */ /* 0x000fe20000010006 */
        /* <DEDUP_REMOVED lines=130> */
[----:B--2---:R-:W-:-:S05]  /*6e50*/  VIADD R152, R152, 0x1 ;  /* 0x0000000198987836 */ /* 0x004fca0000000000 */
[----:B------:R1:W-:Y:S02]  /*6e60*/  STL [R1+0x14], R152 ;  /* 0x0000149801007387 */ /* 0x0003e40000100800 */
.L_x_9920:
[----:B------:R-:W2:Y:S01]  /*6e70*/  S2R R5, SR_CgaCtaId ;  /* 0x0000000000057919 */ /* 0x000ea20000008800 */
[----:B------:R-:W-:Y:S01]  /*6e80*/  MOV R0, 0x400 ;  /* 0x0000040000007802 */ /* 0x000fe20000000f00 */
[----:B------:R-:W-:Y:S01]  /*6e90*/  BSSY B0, `(.L_x_9942) ;  /* 0x0000466000007945 */ /* 0x000fe20003800000 */
[----:B------:R-:W-:Y:S02]  /*6ea0*/  BAR.SYNC.DEFER_BLOCKING 0x5, 0x180 ;  /* 0x0146000000007b1d */ /* 0x000fe40000010000 */
[----:B--2---:R-:W-:-:S05]  /*6eb0*/  LEA R0, R5, R0, 0x18 ;  /* 0x0000000005007211 */ /* 0x004fca00078ec0ff */
[----:B------:R2:W3:Y:S01]  /*6ec0*/  LDS.128 R8, [R0+0x324d0] ;  /* 0x0324d00000087984 */ /* 0x0004e20000000c00 */
[----:B------:R-:W-:Y:S06]  /*6ed0*/  BAR.ARV 0x4, 0x180 ;  /* 0x0106000000007b1d */ /* 0x000fec0000002000 */
[----:B------:R-:W-:Y:S05]  /*6ee0*/  @P0 BRA `(.L_x_9943) ;  /* 0x0000003400e80947 */ /* 0x000fea0003800000 */
[----:B------:R-:W4:Y:S01]  /*6ef0*/  LDL R2, [R1+0x80] ;  /* 0x0000800001027983 */ /* 0x000f220000100800 */
[----:B------:R-:W0:Y:S01]  /*6f00*/  S2R R5, SR_SWINHI ;  /* 0x0000000000057919 */ /* 0x000e220000002f00 */
[----:B------:R-:W-:Y:S01]  /*6f10*/  F2FP.BF16.F32.PACK_AB R14, R29, R28 ;  /* 0x0000001c1d0e723e */ /* 0x000fe200000010ff */
[----:B------:R-:W-:Y:S01]  /*6f20*/  ULDC.64 UR4, c[0x0][0xd08] ;  /* 0x0003420000047ab9 */ /* 0x000fe20000000a00 */
[----:B------:R-:W2:Y:S04]  /*6f30*/  LDL R163, [R1+0x7c] ;  /* 0x00007c0001a37983 */ /* 0x000ea80000100800 */
[----:B------:R-:W2:Y:S01]  /*6f40*/  LDL R162, [R1+0x10] ;  /* 0x0000100001a27983 */ /* 0x000ea20000100800 */
[----:B------:R-:W-:Y:S02]  /*6f50*/  MOV R158, R0 ;  /* 0x00000000009e7202 */ /* 0x000fe40000000f00 */
[----:B0-----:R-:W-:-:S02]  /*6f60*/  MOV R159, R5 ;  /* 0x00000005009f7202 */ /* 0x001fc40000000f00 */
[----:B------:R-:W-:Y:S02]  /*6f70*/  F2FP.BF16.F32.PACK_AB R15, R31, R30 ;  /* 0x0000001e1f0f723e */ /* 0x000fe400000010ff */
[----:B------:R-:W-:Y:S02]  /*6f80*/  F2FP.BF16.F32.PACK_AB R18, R37, R36 ;  /* 0x000000242512723e */ /* 0x000fe400000010ff */
[----:B------:R-:W-:Y:S02]  /*6f90*/  F2FP.BF16.F32.PACK_AB R19, R39, R38 ;  /* 0x000000262713723e */ /* 0x000fe400000010ff */
[----:B------:R-:W-:Y:S02]  /*6fa0*/  F2FP.BF16.F32.PACK_AB R154, R69, R68 ;  /* 0x00000044459a723e */ /* 0x000fe400000010ff */
[----:B------:R-:W-:Y:S01]  /*6fb0*/  SHF.L.U64.HI R22, R204, 0x2, R210 ;  /* 0x00000002cc167819 */ /* 0x000fe200000102d2 */
[----:B------:R-:W-:Y:S01]  /*6fc0*/  BAR.SYNC.DEFER_BLOCKING 0x1, 0x100 ;  /* 0x0044000000007b1d */ /* 0x000fe20000010000 */
[----:B----4-:R-:W-:-:S03]  /*6fd0*/  IMAD.WIDE R6, R2, 0x2, R158 ;  /* 0x0000000202067825 */ /* 0x010fc600078e029e */
[C---:B------:R-:W-:Y:S02]  /*6fe0*/  IADD3 R17, P0, R6.reuse, 0x20, RZ ;  /* 0x0000002006117810 */ /* 0x040fe40007f1e0ff */
[----:B------:R-:W-:Y:S02]  /*6ff0*/  IADD3 R153, P1, R6, 0x40, RZ ;  /* 0x0000004006997810 */ /* 0x000fe40007f3e0ff */
[----:B------:R-:W-:Y:S02]  /*7000*/  LOP3.LUT R16, R17, 0x380, RZ, 0xc0, !PT ;  /* 0x0000038011107812 */ /* 0x000fe400078ec0ff */
[----:B-1----:R-:W-:Y:S02]  /*7010*/  LOP3.LUT R152, R153, 0x380, RZ, 0xc0, !PT ;  /* 0x0000038099987812 */ /* 0x002fe400078ec0ff */
[----:B------:R-:W-:Y:S02]  /*7020*/  SHF.R.U64 R16, R16, 0x3, RZ ;  /* 0x0000000310107819 */ /* 0x000fe400000012ff */
[----:B------:R-:W-:-:S02]  /*7030*/  SHF.R.U64 R152, R152, 0x3, RZ ;  /* 0x0000000398987819 */ /* 0x000fc400000012ff */
[----:B------:R-:W-:Y:S02]  /*7040*/  LOP3.LUT R13, R6, 0x380, RZ, 0xc0, !PT ;  /* 0x00000380060d7812 */ /* 0x000fe400078ec0ff */
[----:B------:R-:W-:Y:S01]  /*7050*/  LOP3.LUT R16, R16, R17, RZ, 0x3c, !PT ;  /* 0x0000001110107212 */ /* 0x000fe200078e3cff */
[--C-:B------:R-:W-:Y:S01]  /*7060*/  IMAD.X R17, RZ, RZ, R7.reuse, P0 ;  /* 0x000000ffff117224 */ /* 0x100fe200000e0607 */
[----:B------:R-:W-:Y:S01]  /*7070*/  LOP3.LUT R152, R152, R153, RZ, 0x3c, !PT ;  /* 0x0000009998987212 */ /* 0x000fe200078e3cff */
[----:B------:R-:W-:Y:S01]  /*7080*/  IMAD.X R153, RZ, RZ, R7, P1 ;  /* 0x000000ffff997224 */ /* 0x000fe200008e0607 */
[----:B------:R-:W-:Y:S02]  /*7090*/  SHF.R.U64 R13, R13, 0x3, RZ ;  /* 0x000000030d0d7819 */ /* 0x000fe400000012ff */
[C---:B------:R-:W-:Y:S02]  /*70a0*/  IADD3 R21, P0, R6.reuse, 0x60, RZ ;  /* 0x0000006006157810 */ /* 0x040fe40007f1e0ff */
[----:B------:R-:W-:-:S02]  /*70b0*/  IADD3 R155, P1, R6, 0x4000, RZ ;  /* 0x00004000069b7810 */ /* 0x000fc40007f3e0ff */
[----:B------:R-:W-:Y:S01]  /*70c0*/  LOP3.LUT R12, R13, R6, RZ, 0x3c, !PT ;  /* 0x000000060d0c7212 */ /* 0x000fe200078e3cff */
[----:B------:R-:W-:Y:S01]  /*70d0*/  IMAD.MOV.U32 R13, RZ, RZ, R7 ;  /* 0x000000ffff0d7224 */ /* 0x000fe200078e0007 */
[----:B------:R-:W-:Y:S02]  /*70e0*/  LOP3.LUT R20, R21, 0x380, RZ, 0xc0, !PT ;  /* 0x0000038015147812 */ /* 0x000fe400078ec0ff */
[----:B---3--:R-:W-:Y:S02]  /*70f0*/  MOV R8, R152 ;  /* 0x0000009800087202 */ /* 0x008fe40000000f00 */
[----:B------:R-:W-:Y:S02]  /*7100*/  LOP3.LUT R152, R155, 0x380, RZ, 0xc0, !PT ;  /* 0x000003809b987812 */ /* 0x000fe400078ec0ff */
[----:B------:R-:W-:Y:S02]  /*7110*/  SHF.R.U64 R20, R20, 0x3, RZ ;  /* 0x0000000314147819 */ /* 0x000fe400000012ff */
[----:B------:R-:W-:-:S02]  /*7120*/  MOV R5, R12 ;  /* 0x0000000c00057202 */ /* 0x000fc40000000f00 */
[----:B------:R-:W-:Y:S02]  /*7130*/  SHF.R.U64 R152, R152, 0x3, RZ ;  /* 0x0000000398987819 */ /* 0x000fe400000012ff */
[----:B------:R-:W-:Y:S02]  /*7140*/  F2FP.BF16.F32.PACK_AB R12, R25, R24 ;  /* 0x00000018190c723e */ /* 0x000fe400000010ff */
[----:B------:R-:W-:Y:S02]  /*7150*/  F2FP.BF16.F32.PACK_AB R13, R27, R26 ;  /* 0x0000001a1b0d723e */ /* 0x000fe400000010ff */
[----:B------:R-:W-:Y:S02]  /*7160*/  MOV R2, R16 ;  /* 0x0000001000027202 */ /* 0x000fe40000000f00 */
[----:B------:R-:W-:Y:S01]  /*7170*/  LOP3.LUT R20, R20, R21, RZ, 0x3c, !PT ;  /* 0x0000001514147212 */ /* 0x000fe200078e3cff */
[----:B------:R-:W-:Y:S01]  /*7180*/  IMAD.X R21, RZ, RZ, R7, P0 ;  /* 0x000000ffff157224 */ /* 0x000fe200000e0607 */
[----:B------:R-:W-:-:S02]  /*7190*/  F2FP.BF16.F32.PACK_AB R16, R33, R32 ;  /* 0x000000202110723e */ /* 0x000fc400000010ff */
[----:B------:R-:W-:Y:S02]  /*71a0*/  F2FP.BF16.F32.PACK_AB R17, R35, R34 ;  /* 0x000000222311723e */ /* 0x000fe400000010ff */
[----:B------:R-:W-:Y:S01]  /*71b0*/  LOP3.LUT R152, R152, R155, RZ, 0x3c, !PT ;  /* 0x0000009b98987212 */ /* 0x000fe200078e3cff */
[----:B------:R0:W-:Y:S01]  /*71c0*/  STSM.16.M88.4 [R5], R12 ;  /* 0x0000000c05007844 */ /* 0x0001e20000000200 */
[C---:B------:R-:W-:Y:S01]  /*71d0*/  IADD3 R155, P0, R6.reuse, 0x4020, RZ ;  /* 0x00004020069b7810 */ /* 0x040fe20007f1e0ff */
[----:B------:R-:W-:Y:S02]  /*71e0*/  IMAD.X R153, RZ, RZ, R7, P1 ;  /* 0x000000ffff997224 */ /* 0x000fe400008e0607 */
[----:B------:R1:W-:Y:S01]  /*71f0*/  STSM.16.M88.4 [R2], R16 ;  /* 0x0000001002007844 */ /* 0x0003e20000000200 */
[----:B------:R-:W-:Y:S02]  /*7200*/  IADD3 R157, P1, R6, 0x8060, RZ ;  /* 0x00008060069d7810 */ /* 0x000fe40007f3e0ff */
[----:B0-----:R-:W-:-:S02]  /*7210*/  F2FP.BF16.F32.PACK_AB R12, R41, R40 ;  /* 0x00000028290c723e */ /* 0x001fc400000010ff */
[----:B------:R-:W-:Y:S02]  /*7220*/  F2FP.BF16.F32.PACK_AB R13, R43, R42 ;  /* 0x0000002a2b0d723e */ /* 0x000fe400000010ff */
[----:B------:R-:W-:Y:S02]  /*7230*/  F2FP.BF16.F32.PACK_AB R14, R45, R44 ;  /* 0x0000002c2d0e723e */ /* 0x000fe400000010ff */
[----:B------:R-:W-:Y:S02]  /*7240*/  F2FP.BF16.F32.PACK_AB R15, R47, R46 ;  /* 0x0000002e2f0f723e */ /* 0x000fe400000010ff */
[----:B------:R-:W-:Y:S02]  /*7250*/  MOV R5, R20 ;  /* 0x0000001400057202 */ /* 0x000fe40000000f00 */
[----:B------:R-:W-:Y:S02]  /*7260*/  LOP3.LUT R20, R155, 0x380, RZ, 0xc0, !PT ;  /* 0x000003809b147812 */ /* 0x000fe400078ec0ff */
[----:B-1----:R-:W-:-:S02]  /*7270*/  F2FP.BF16.F32.PACK_AB R16, R49, R48 ;  /* 0x000000303110723e */ /* 0x002fc400000010ff */
[----:B------:R-:W-:Y:S02]  /*7280*/  F2FP.BF16.F32.PACK_AB R17, R51, R50 ;  /* 0x000000323311723e */ /* 0x000fe400000010ff */
[----:B------:R-:W-:Y:S02]  /*7290*/  F2FP.BF16.F32.PACK_AB R18, R53, R52 ;  /* 0x000000343512723e */ /* 0x000fe400000010ff */
[----:B------:R-:W-:Y:S01]  /*72a0*/  F2FP.BF16.F32.PACK_AB R19, R55, R54 ;  /* 0x000000363713723e */ /* 0x000fe200000010ff */
[----:B------:R0:W-:Y:S01]  /*72b0*/  STSM.16.M88.4 [R8], R12 ;  /* 0x0000000c08007844 */ /* 0x0001e20000000200 */
[----:B------:R-:W-:Y:S02]  /*72c0*/  SHF.R.U64 R20, R20, 0x3, RZ ;  /* 0x0000000314147819 */ /* 0x000fe400000012ff */
[----:B------:R-:W-:Y:S01]  /*72d0*/  MOV R2, R152 ;  /* 0x0000009800027202 */ /* 0x000fe20000000f00 */
[----:B------:R1:W-:Y:S01]  /*72e0*/  STSM.16.M88.4 [R5], R16 ;  /* 0x0000001005007844 */ /* 0x0003e20000000200 */
[----:B------:R-:W-:Y:S01]  /*72f0*/  IMAD.X R21, RZ, RZ, R7, P0 ;  /* 0x000000ffff157224 */ /* 0x000fe200000e0607 */
[----:B------:R-:W-:-:S02]  /*7300*/  LOP3.LUT R20, R20, R155, RZ, 0x3c, !PT ;  /* 0x0000009b14147212 */ /* 0x000fc400078e3cff */
[----:B------:R-:W-:Y:S02]  /*7310*/  F2FP.BF16.F32.PACK_AB R152, R65, R64 ;  /* 0x000000404198723e */ /* 0x000fe400000010ff */
[----:B0-----:R-:W-:Y:S02]  /*7320*/  F2FP.BF16.F32.PACK_AB R12, R57, R56 ;  /* 0x00000038390c723e */ /* 0x001fe400000010ff */
[----:B------:R-:W-:Y:S02]  /*7330*/  F2FP.BF16.F32.PACK_AB R13, R59, R58 ;  /* 0x0000003a3b0d723e */ /* 0x000fe400000010ff */
[----:B------:R-:W-:Y:S02]  /*7340*/  F2FP.BF16.F32.PACK_AB R14, R61, R60 ;  /* 0x0000003c3d0e723e */ /* 0x000fe400000010ff */
[----:B------:R-:W-:Y:S02]  /*7350*/  F2FP.BF16.F32.PACK_AB R15, R63, R62 ;  /* 0x0000003e3f0f723e */ /* 0x000fe400000010ff */
[----:B-1----:R-:W-:-:S02]  /*7360*/  IADD3 R5, P5, R6, 0x4040, RZ ;  /* 0x0000404006057810 */ /* 0x002fc40007fbe0ff */
[----:B------:R-:W-:Y:S01]  /*7370*/  IADD3 R17, P4, R6, 0x4060, RZ ;  /* 0x0000406006117810 */ /* 0x000fe20007f9e0ff */
[----:B------:R0:W-:Y:S01]  /*7380*/  STSM.16.M88.4 [R2], R12 ;  /* 0x0000000c02007844 */ /* 0x0001e20000000200 */
[----:B------:R-:W-:Y:S02]  /*7390*/  MOV R21, R20 ;  /* 0x0000001400157202 */ /* 0x000fe40000000f00 */
[----:B------:R-:W-:Y:S02]  /*73a0*/  F2FP.BF16.F32.PACK_AB R153, R67, R66 ;  /* 0x000000424399723e */ /* 0x000fe400000010ff */
[----:B------:R-:W-:Y:S02]  /*73b0*/  LOP3.LUT R156, R157, 0x380, RZ, 0xc0, !PT ;  /* 0x000003809d9c7812 */ /* 0x000fe400078ec0ff */
[----:B------:R-:W-:Y:S02]  /*73c0*/  F2FP.BF16.F32.PACK_AB R155, R71, R70 ;  /* 0x00000046479b723e */ /* 0x000fe400000010ff */
[----:B------:R-:W-:-:S02]  /*73d0*/  LOP3.LUT R16, R17, 0x380, RZ, 0xc0, !PT ;  /* 0x0000038011107812 */ /* 0x000fc400078ec0ff */
[C---:B------:R-:W-:Y:S02]  /*73e0*/  IADD3 R161, P0, R6.reuse, 0xc040, RZ ;  /* 0x0000c04006a17810 */ /* 0x040fe40007f1e0ff */
[----:B0-----:R-:W-:Y:S02]  /*73f0*/  LOP3.LUT R12, R5, 0x380, RZ, 0xc0, !PT ;  /* 0x00000380050c7812 */ /* 0x001fe400078ec0ff */
[----:B------:R-:W-:Y:S02]  /*7400*/  IADD3 R15, P2, R6, 0x8000, RZ ;  /* 0x00008000060f7810 */ /* 0x000fe40007f5e0ff */
[----:B------:R-:W-:Y:S02]  /*7410*/  SHF.R.U64 R12, R12, 0x3, RZ ;  /* 0x000000030c0c7819 */ /* 0x000fe400000012ff */
[----:B------:R-:W-:Y:S01]  /*7420*/  LOP3.LUT R2, R15, 0x380, RZ, 0xc0, !PT ;  /* 0x000003800f027812 */ /* 0x000fe200078ec0ff */
[----:B------:R0:W-:Y:S01]  /*7430*/  STSM.16.M88.4 [R21], R152 ;  /* 0x0000009815007844 */ /* 0x0001e20000000200 */
[----:B------:R-:W-:Y:S01]  /*7440*/  SHF.R.U64 R156, R156, 0x3, RZ ;  /* 0x000000039c9c7819 */ /* 0x000fe200000012ff */
[----:B------:R-:W-:Y:S01]  /*7450*/  IMAD.X R13, RZ, RZ, R7, P5 ;  /* 0x000000ffff0d7224 */ /* 0x000fe200028e0607 */
[----:B------:R-:W-:-:S02]  /*7460*/  SHF.R.U64 R16, R16, 0x3, RZ ;  /* 0x0000000310107819 */ /* 0x000fc400000012ff */
[----:B------:R-:W-:Y:S02]  /*7470*/  LOP3.LUT R12, R12, R5, RZ, 0x3c, !PT ;  /* 0x000000050c0c7212 */ /* 0x000fe400078e3cff */
[----:B------:R-:W-:Y:S02]  /*7480*/  LOP3.LUT R20, R161, 0x380, RZ, 0xc0, !PT ;  /* 0x00000380a1147812 */ /* 0x000fe400078ec0ff */
[----:B------:R-:W-:Y:S02]  /*7490*/  LOP3.LUT R156, R156, R157, RZ, 0x3c, !PT ;  /* 0x0000009d9c9c7212 */ /* 0x000fe400078e3cff */
[----:B------:R-:W-:Y:S01]  /*74a0*/  LOP3.LUT R16, R16, R17, RZ, 0x3c, !PT ;  /* 0x0000001110107212 */ /* 0x000fe200078e3cff */
[--C-:B------:R-:W-:Y:S01]  /*74b0*/  IMAD.X R17, RZ, RZ, R7.reuse, P4 ;  /* 0x000000ffff117224 */ /* 0x100fe200020e0607 */
[----:B0-----:R-:W-:Y:S01]  /*74c0*/  SHF.R.U64 R152, R2, 0x3, RZ ;  /* 0x0000000302987819 */ /* 0x001fe200000012ff */
[----:B------:R-:W-:Y:S01]  /*74d0*/  IMAD.X R153, RZ, RZ, R7, P2 ;  /* 0x000000ffff997224 */ /* 0x000fe200010e0607 */
[----:B------:R-:W-:-:S02]  /*74e0*/  IADD3 R157, P2, R6, 0x8040, RZ ;  /* 0x00008040069d7810 */ /* 0x000fc40007f5e0ff */
[----:B------:R-:W-:Y:S02]  /*74f0*/  LOP3.LUT R152, R152, R15, RZ, 0x3c, !PT ;  /* 0x0000000f98987212 */ /* 0x000fe400078e3cff */
[----:B------:R-:W-:Y:S02]  /*7500*/  MOV R8, R12 ;  /* 0x0000000c00087202 */ /* 0x000fe40000000f00 */
[----:B------:R-:W-:Y:S02]  /*7510*/  SHF.R.U64 R20, R20, 0x3, RZ ;  /* 0x0000000314147819 */ /* 0x000fe400000012ff */
[----:B------:R-:W-:Y:S02]  /*7520*/  F2FP.BF16.F32.PACK_AB R12, R73, R72 ;  /* 0x00000048490c723e */ /* 0x000fe400000010ff */
[----:B------:R-:W-:Y:S02]  /*7530*/  F2FP.BF16.F32.PACK_AB R13, R75, R74 ;  /* 0x0000004a4b0d723e */ /* 0x000fe400000010ff */
[----:B------:R-:W-:-:S02]  /*7540*/  F2FP.BF16.F32.PACK_AB R14, R77, R76 ;  /* 0x0000004c4d0e723e */ /* 0x000fc400000010ff */
[----:B------:R-:W-:Y:S02]  /*7550*/  F2FP.BF16.F32.PACK_AB R15, R79, R78 ;  /* 0x0000004e4f0f723e */ /* 0x000fe400000010ff */
[----:B------:R-:W-:Y:S02]  /*7560*/  LOP3.LUT R21, R157, 0x380, RZ, 0xc0, !PT ;  /* 0x000003809d157812 */ /* 0x000fe400078ec0ff */
[----:B------:R-:W-:Y:S01]  /*7570*/  MOV R5, R16 ;  /* 0x0000001000057202 */ /* 0x000fe20000000f00 */
[----:B------:R0:W-:Y:S01]  /*7580*/  STSM.16.M88.4 [R8], R12 ;  /* 0x0000000c08007844 */ /* 0x0001e20000000200 */
[----:B------:R-:W-:Y:S02]  /*7590*/  LOP3.LUT R20, R20, R161, RZ, 0x3c, !PT ;  /* 0x000000a114147212 */ /* 0x000fe400078e3cff */
[----:B------:R-:W-:Y:S02]  /*75a0*/  F2FP.BF16.F32.PACK_AB R16, R81, R80 ;  /* 0x000000505110723e */ /* 0x000fe400000010ff */
[----:B------:R-:W-:-:S02]  /*75b0*/  F2FP.BF16.F32.PACK_AB R17, R83, R82 ;  /* 0x000000525311723e */ /* 0x000fc400000010ff */
[----:B------:R-:W-:Y:S02]  /*75c0*/  F2FP.BF16.F32.PACK_AB R18, R85, R84 ;  /* 0x000000545512723e */ /* 0x000fe400000010ff */
[----:B------:R-:W-:Y:S02]  /*75d0*/  F2FP.BF16.F32.PACK_AB R19, R87, R86 ;  /* 0x000000565713723e */ /* 0x000fe400000010ff */
[----:B------:R-:W-:Y:S02]  /*75e0*/  IADD3 R161, P3, R6, 0x8020, RZ ;  /* 0x0000802006a17810 */ /* 0x000fe40007f7e0ff */
[----:B------:R-:W-:Y:S02]  /*75f0*/  MOV R2, R152 ;  /* 0x0000009800027202 */ /* 0x000fe40000000f00 */
[----:B------:R-:W-:Y:S02]  /*7600*/  F2FP.BF16.F32.PACK_AB R152, R89, R88 ;  /* 0x000000585998723e */ /* 0x000fe400000010ff */
[----:B------:R-:W-:-:S02]  /*7610*/  F2FP.BF16.F32.PACK_AB R153, R91, R90 ;  /* 0x0000005a5b99723e */ /* 0x000fc400000010ff */
[----:B0-----:R-:W-:Y:S02]  /*7620*/  SHF.R.U64 R8, R21, 0x3, RZ ;  /* 0x0000000315087819 */ /* 0x001fe400000012ff */
[----:B------:R-:W-:Y:S02]  /*7630*/  F2FP.BF16.F32.PACK_AB R154, R93, R92 ;  /* 0x0000005c5d9a723e */ /* 0x000fe400000010ff */
[----:B------:R-:W-:Y:S01]  /*7640*/  F2FP.BF16.F32.PACK_AB R155, R95, R94 ;  /* 0x0000005e5f9b723e */ /* 0x000fe200000010ff */
[----:B------:R0:W-:Y:S01]  /*7650*/  STSM.16.M88.4 [R5], R16 ;  /* 0x0000001005007844 */ /* 0x0001e20000000200 */
[----:B------:R-:W-:-:S03]  /*7660*/  LOP3.LUT R160, R161, 0x380, RZ, 0xc0, !PT ;  /* 0x00000380a1a07812 */ /* 0x000fc600078ec0ff */
[----:B------:R1:W-:Y:S01]  /*7670*/  STSM.16.M88.4 [R2], R152 ;  /* 0x0000009802007844 */ /* 0x0003e20000000200 */
[----:B------:R-:W-:-:S04]  /*7680*/  SHF.R.U64 R160, R160, 0x3, RZ ;  /* 0x00000003a0a07819 */ /* 0x000fc800000012ff */
[----:B------:R-:W-:Y:S02]  /*7690*/  LOP3.LUT R160, R160, R161, RZ, 0x3c, !PT ;  /* 0x000000a1a0a07212 */ /* 0x000fe400078e3cff */
[----:B0-----:R-:W-:Y:S01]  /*76a0*/  LOP3.LUT R16, R8, R157, RZ, 0x3c, !PT ;  /* 0x0000009d08107212 */ /* 0x001fe200078e3cff */
[--C-:B------:R-:W-:Y:S02]  /*76b0*/  IMAD.X R157, RZ, RZ, R7.reuse, P1 ;  /* 0x000000ffff9d7224 */ /* 0x100fe400008e0607 */
[--C-:B------:R-:W-:Y:S01]  /*76c0*/  IMAD.X R17, RZ, RZ, R7.reuse, P2 ;  /* 0x000000ffff117224 */ /* 0x100fe200010e0607 */
[C---:B-1----:R-:W-:Y:S02]  /*76d0*/  IADD3 R155, P1, R6.reuse, 0xc020, RZ ;  /* 0x0000c020069b7810 */ /* 0x042fe40007f3e0ff */
[----:B------:R-:W-:Y:S02]  /*76e0*/  IADD3 R21, P2, R6, 0xc000, RZ ;  /* 0x0000c00006157810 */ /* 0x000fe40007f5e0ff */
[----:B------:R-:W-:Y:S01]  /*76f0*/  LOP3.LUT R154, R155, 0x380, RZ, 0xc0, !PT ;  /* 0x000003809b9a7812 */ /* 0x000fe200078ec0ff */
[----:B------:R-:W-:Y:S01]  /*7700*/  IMAD.X R161, RZ, RZ, R7, P3 ;  /* 0x000000ffffa17224 */ /* 0x000fe200018e0607 */
[----:B------:R-:W-:-:S02]  /*7710*/  LOP3.LUT R8, R21, 0x380, RZ, 0xc0, !PT ;  /* 0x0000038015087812 */ /* 0x000fc400078ec0ff */
[----:B------:R-:W-:Y:S02]  /*7720*/  SHF.R.U64 R154, R154, 0x3, RZ ;  /* 0x000000039a9a7819 */ /* 0x000fe400000012ff */
[----:B------:R-:W-:Y:S02]  /*7730*/  SHF.R.U64 R152, R8, 0x3, RZ ;  /* 0x0000000308987819 */ /* 0x000fe400000012ff */
[----:B------:R-:W-:Y:S02]  /*7740*/  MOV R160, R160 ;  /* 0x000000a000a07202 */ /* 0x000fe40000000f00 */
[----:B------:R-:W-:Y:S02]  /*7750*/  F2FP.BF16.F32.PACK_AB R12, R97, R96 ;  /* 0x00000060610c723e */ /* 0x000fe400000010ff */
[----:B------:R-:W-:Y:S02]  /*7760*/  F2FP.BF16.F32.PACK_AB R13, R99, R98 ;  /* 0x00000062630d723e */ /* 0x000fe400000010ff */
[----:B------:R-:W-:-:S02]  /*7770*/  F2FP.BF16.F32.PACK_AB R14, R101, R100 ;  /* 0x00000064650e723e */ /* 0x000fc400000010ff */
[----:B------:R-:W-:Y:S02]  /*7780*/  F2FP.BF16.F32.PACK_AB R15, R103, R102 ;  /* 0x00000066670f723e */ /* 0x000fe400000010ff */
[----:B------:R-:W-:Y:S01]  /*7790*/  MOV R5, R16 ;  /* 0x0000001000057202 */ /* 0x000fe20000000f00 */
[----:B------:R-:W-:Y:S01]  /*77a0*/  IMAD.X R153, RZ, RZ, R7, P2 ;  /* 0x000000ffff997224 */ /* 0x000fe200010e0607 */
[----:B------:R-:W-:Y:S02]  /*77b0*/  F2FP.BF16.F32.PACK_AB R16, R105, R104 ;  /* 0x000000686910723e */ /* 0x000fe400000010ff */
[----:B------:R-:W-:Y:S02]  /*77c0*/  F2FP.BF16.F32.PACK_AB R17, R107, R106 ;  /* 0x0000006a6b11723e */ /* 0x000fe400000010ff */
[----:B------:R-:W-:Y:S02]  /*77d0*/  F2FP.BF16.F32.PACK_AB R18, R109, R108 ;  /* 0x0000006c6d12723e */ /* 0x000fe400000010ff */
[----:B------:R-:W-:-:S02]  /*77e0*/  F2FP.BF16.F32.PACK_AB R19, R111, R110 ;  /* 0x0000006e6f13723e */ /* 0x000fc400000010ff */
[----:B------:R-:W-:Y:S01]  /*77f0*/  LOP3.LUT R154, R154, R155, RZ, 0x3c, !PT ;  /* 0x0000009b9a9a7212 */ /* 0x000fe200078e3cff */
[--C-:B------:R-:W-:Y:S01]  /*7800*/  IMAD.X R155, RZ, RZ, R7.reuse, P1 ;  /* 0x000000ffff9b7224 */ /* 0x100fe200008e0607 */
[----:B------:R-:W-:Y:S02]  /*7810*/  LOP3.LUT R152, R152, R21, RZ, 0x3c, !PT ;  /* 0x0000001598987212 */ /* 0x000fe400078e3cff */
[----:B------:R-:W-:Y:S01]  /*7820*/  IADD3 R6, P1, R6, 0xc060, RZ ;  /* 0x0000c06006067810 */ /* 0x000fe20007f3e0ff */
[----:B------:R0:W-:Y:S01]  /*7830*/  STSM.16.M88.4 [R160], R12 ;  /* 0x0000000ca0007844 */ /* 0x0001e20000000200 */
[----:B------:R-:W-:Y:S02]  /*7840*/  MOV R156, R156 ;  /* 0x0000009c009c7202 */ /* 0x000fe40000000f00 */
[----:B------:R-:W-:Y:S01]  /*7850*/  MOV R2, R152 ;  /* 0x0000009800027202 */ /* 0x000fe20000000f00 */
[----:B------:R1:W-:Y:S01]  /*7860*/  STSM.16.M88.4 [R5], R16 ;  /* 0x0000001005007844 */ /* 0x0003e20000000200 */
[----:B------:R-:W3:Y:S01]  /*7870*/  LDC.64 R152, c[0x0][0xd00] ;  /* 0x00034000ff987b82 */ /* 0x000ee20000000a00 */
[----:B------:R-:W-:Y:S01]  /*7880*/  MOV R154, R154 ;  /* 0x0000009a009a7202 */ /* 0x000fe20000000f00 */
[----:B------:R-:W-:-:S02]  /*7890*/  IMAD.X R21, RZ, RZ, R7, P0 ;  /* 0x000000ffff157224 */ /* 0x000fc400000e0607 */
[----:B------:R-:W-:Y:S01]  /*78a0*/  IMAD.X R7, RZ, RZ, R7, P1 ;  /* 0x000000ffff077224 */ /* 0x000fe200008e0607 */
[----:B0-----:R-:W-:Y:S02]  /*78b0*/  F2FP.BF16.F32.PACK_AB R12, R113, R112 ;  /* 0x00000070710c723e */ /* 0x001fe400000010ff */
[----:B------:R-:W-:Y:S02]  /*78c0*/  F2FP.BF16.F32.PACK_AB R13, R115, R114 ;  /* 0x00000072730d723e */ /* 0x000fe400000010ff */
[----:B------:R-:W-:Y:S02]  /*78d0*/  F2FP.BF16.F32.PACK_AB R14, R117, R116 ;  /* 0x00000074750e723e */ /* 0x000fe400000010ff */
[----:B------:R-:W-:Y:S02]  /*78e0*/  F2FP.BF16.F32.PACK_AB R15, R119, R118 ;  /* 0x00000076770f723e */ /* 0x000fe400000010ff */
[----:B-1----:R-:W-:Y:S02]  /*78f0*/  LOP3.LUT R5, R6, 0x380, RZ, 0xc0, !PT ;  /* 0x0000038006057812 */ /* 0x002fe400078ec0ff */
[----:B------:R-:W-:Y:S01]  /*7900*/  F2FP.BF16.F32.PACK_AB R16, R121, R120 ;  /* 0x000000787910723e */ /* 0x000fe200000010ff */
[----:B------:R0:W-:Y:S01]  /*7910*/  STSM.16.M88.4 [R156], R12 ;  /* 0x0000000c9c007844 */ /* 0x0001e20000000200 */
[----:B------:R-:W-:-:S02]  /*7920*/  SHF.R.U64 R5, R5, 0x3, RZ ;  /* 0x0000000305057819 */ /* 0x000fc400000012ff */
[----:B------:R-:W-:Y:S02]  /*7930*/  F2FP.BF16.F32.PACK_AB R17, R123, R122 ;  /* 0x0000007a7b11723e */ /* 0x000fe400000010ff */
[----:B------:R-:W-:Y:S02]  /*7940*/  F2FP.BF16.F32.PACK_AB R18, R125, R124 ;  /* 0x0000007c7d12723e */ /* 0x000fe400000010ff */
[----:B------:R-:W-:Y:S02]  /*7950*/  F2FP.BF16.F32.PACK_AB R19, R127, R126 ;  /* 0x0000007e7f13723e */ /* 0x000fe400000010ff */
[----:B------:R-:W-:Y:S02]  /*7960*/  LOP3.LUT R6, R5, R6, RZ, 0x3c, !PT ;  /* 0x0000000605067212 */ /* 0x000fe400078e3cff */
[----:B------:R-:W-:Y:S01]  /*7970*/  MOV R20, R20 ;  /* 0x0000001400147202 */ /* 0x000fe20000000f00 */
[----:B------:R1:W-:Y:S01]  /*7980*/  STSM.16.M88.4 [R2], R16 ;  /* 0x0000001002007844 */ /* 0x0003e20000000200 */
[----:B0-----:R-:W-:Y:S01]  /*7990*/  F2FP.BF16.F32.PACK_AB R12, R129, R128 ;  /* 0x00000080810c723e */ /* 0x001fe200000010ff */
[----:B------:R-:W0:Y:S01]  /*79a0*/  LDC R21, c[0x0][0xce8] ;  /* 0x00033a00ff157b82 */ /* 0x000e220000000800 */
[----:B------:R-:W-:-:S02]  /*79b0*/  F2FP.BF16.F32.PACK_AB R13, R131, R130 ;  /* 0x00000082830d723e */ /* 0x000fc400000010ff */
[----:B------:R-:W-:Y:S02]  /*79c0*/  F2FP.BF16.F32.PACK_AB R14, R133, R132 ;  /* 0x00000084850e723e */ /* 0x000fe400000010ff */
[----:B------:R-:W-:Y:S02]  /*79d0*/  F2FP.BF16.F32.PACK_AB R15, R135, R134 ;  /* 0x00000086870f723e */ /* 0x000fe400000010ff */
[----:B------:R-:W-:-:S03]  /*79e0*/  MOV R8, R6 ;  /* 0x0000000600087202 */ /* 0x000fc60000000f00 */
[----:B------:R4:W-:Y:S01]  /*79f0*/  STSM.16.M88.4 [R154], R12 ;  /* 0x0000000c9a007844 */ /* 0x0009e20000000200 */
[----:B-1----:R-:W-:Y:S02]  /*7a00*/  F2FP.BF16.F32.PACK_AB R16, R137, R136 ;  /* 0x000000888910723e */ /* 0x002fe400000010ff */
[----:B------:R-:W-:Y:S02]  /*7a10*/  F2FP.BF16.F32.PACK_AB R17, R139, R138 ;  /* 0x0000008a8b11723e */ /* 0x000fe400000010ff */
[----:B------:R-:W-:Y:S02]  /*7a20*/  F2FP.BF16.F32.PACK_AB R18, R141, R140 ;  /* 0x0000008c8d12723e */ /* 0x000fe400000010ff */
[----:B------:R-:W-:-:S05]  /*7a30*/  F2FP.BF16.F32.PACK_AB R19, R143, R142 ;  /* 0x0000008e8f13723e */ /* 0x000fca00000010ff */
[----:B------:R1:W-:Y:S01]  /*7a40*/  STSM.16.M88.4 [R20], R16 ;  /* 0x0000001014007844 */ /* 0x0003e20000000200 */
[----:B----4-:R-:W-:Y:S02]  /*7a50*/  F2FP.BF16.F32.PACK_AB R12, R145, R144 ;  /* 0x00000090910c723e */ /* 0x010fe400000010ff */
[----:B------:R-:W-:Y:S02]  /*7a60*/  F2FP.BF16.F32.PACK_AB R13, R147, R146 ;  /* 0x00000092930d723e */ /* 0x000fe400000010ff */
[----:B------:R-:W-:Y:S02]  /*7a70*/  F2FP.BF16.F32.PACK_AB R14, R149, R148 ;  /* 0x00000094950e723e */ /* 0x000fe400000010ff */
[----:B------:R-:W-:-:S05]  /*7a80*/  F2FP.BF16.F32.PACK_AB R15, R151, R150 ;  /* 0x00000096970f723e */ /* 0x000fca00000010ff */
[----:B------:R4:W-:Y:S01]  /*7a90*/  STSM.16.M88.4 [R8], R12 ;  /* 0x0000000c08007844 */ /* 0x0009e20000000200 */
[----:B------:R-:W-:Y:S01]  /*7aa0*/  BAR.SYNC.DEFER_BLOCKING 0x1, 0x100 ;  /* 0x0044000000007b1d */ /* 0x000fe20000010000 */
[----:B---3--:R-:W-:Y:S01]  /*7ab0*/  ISETP.NE.U32.AND P0, PT, R152, RZ, PT ;  /* 0x000000ff9800720c */ /* 0x008fe20003f05070 */
[----:B------:R-:W-:-:S03]  /*7ac0*/  IMAD.SHL.U32 R7, R204, 0x4, RZ ;  /* 0x00000004cc077824 */ /* 0x000fc600078e00ff */
[----:B------:R-:W-:Y:S02]  /*7ad0*/  ISETP.NE.AND.EX P0, PT, R153, RZ, PT, P0 ;  /* 0x000000ff9900720c */ /* 0x000fe40003f05300 */
[----:B-1----:R-:W-:Y:S01]  /*7ae0*/  IADD3 R16, P1, R7, R152, RZ ;  /* 0x0000009807107210 */ /* 0x002fe20007f3e0ff */
[----:B------:R-:W-:-:S04]  /*7af0*/  IMAD.MOV.U32 R2, RZ, RZ, RZ ;  /* 0x000000ffff027224 */ /* 0x000fc800078e00ff */
[----:B------:R-:W-:Y:S01]  /*7b00*/  IMAD.X R17, R22, 0x1, R153, P1 ;  /* 0x0000000116117824 */ /* 0x000fe200008e0699 */
[----:B----4-:R-:W1:Y:S05]  /*7b10*/  LDC R8, c[0x0][0xbd4] ;  /* 0x0002f500ff087b82 */ /* 0x010e6a0000000800 */
[----:B------:R-:W3:Y:S01]  /*7b20*/  @P0 LDG.E R2, desc[UR38][R16.64] ;  /* 0x0000002610020981 */ /* 0x000ee2000c1e1900 */
[----:B------:R-:W-:-:S04]  /*7b30*/  ISETP.NE.U32.AND P1, PT, RZ, UR4, PT ;  /* 0x00000004ff007c0c */ /* 0x000fc8000bf25070 */
[----:B------:R-:W-:-:S13]  /*7b40*/  ISETP.NE.AND.EX P1, PT, RZ, UR5, PT, P1 ;  /* 0x00000005ff007c0c */ /* 0x000fda000bf25310 */
[----:B------:R-:W-:-:S04]  /*7b50*/  @P1 IADD3 R6, P2, R7, UR4, RZ ;  /* 0x0000000407061c10 */ /* 0x000fc8000ff5e0ff */
[----:B------:R-:W-:Y:S02]  /*7b60*/  @P1 IADD3.X R7, R22, UR5, RZ, P2, !PT ;  /* 0x0000000516071c10 */ /* 0x000fe400097fe4ff */
[----:B------:R-:W-:-:S04]  /*7b70*/  ISETP.NE.AND P2, PT, R207, RZ, PT ;  /* 0x000000ffcf00720c */ /* 0x000fc80003f45270 */
[----:B-1----:R-:W-:Y:S01]  /*7b80*/  SEL R8, R207, R8, P2 ;  /* 0x00000008cf087207 */ /* 0x002fe20001000000 */
[----:B------:R-:W-:-:S03]  /*7b90*/  ULDC UR4, c[0x0][0xb88] ;  /* 0x0002e20000047ab9 */ /* 0x000fc60000000800 */
[----:B------:R-:W-:Y:S01]  /*7ba0*/  ISETP.GT.AND P3, PT, R8, 0x1, PT ;  /* 0x000000010800780c */ /* 0x000fe20003f64270 */
[----:B------:R-:W-:Y:S02]  /*7bb0*/  IMAD.MOV.U32 R8, RZ, RZ, 0xab8 ;  /* 0x00000ab8ff087424 */ /* 0x000fe400078e00ff */
[----:B------:R-:W-:-:S03]  /*7bc0*/  IMAD.U32 R5, RZ, RZ, UR4 ;  /* 0x00000004ff057e24 */ /* 0x000fc6000f8e00ff */
[----:B------:R-:W-:-:S03]  /*7bd0*/  SEL R8, R8, 0xa78, P3 ;  /* 0x00000a7808087807 */ /* 0x000fc60001800000 */
[----:B------:R1:W5:Y:S01]  /*7be0*/  @P1 LDG.E R5, desc[UR38][R6.64] ;  /* 0x0000002606051981 */ /* 0x000362000c1e1900 */
[----:B------:R-:W4:Y:S08]  /*7bf0*/  LDC.64 R12, c[0x0][R8+0x218] ;  /* 0x00008600080c7b82 */ /* 0x000f300000000a00 */
[----:B-1----:R-:W1:Y:S01]  /*7c00*/  LDC.64 R6, c[0x0][R8+0x220] ;  /* 0x0000880008067b82 */ /* 0x002e620000000a00 */
[----:B------:R-:W-:-:S02]  /*7c10*/  ISETP.NE.U32.AND P2, PT, R152, RZ, PT ;  /* 0x000000ff9800720c */ /* 0x000fc40003f45070 */
[----:B0-----:R-:W-:Y:S02]  /*7c20*/  ISETP.NE.AND P4, PT, R21, 0x1, PT ;  /* 0x000000011500780c */ /* 0x001fe40003f85270 */
[----:B------:R-:W-:-:S04]  /*7c30*/  ISETP.NE.AND.EX P2, PT, R153, RZ, PT, P2 ;  /* 0x000000ff9900720c */ /* 0x000fc80003f45320 */
[----:B------:R-:W-:Y:S02]  /*7c40*/  SEL R204, R204, RZ, !P2 ;  /* 0x000000ffcccc7207 */ /* 0x000fe40005000000 */
[----:B------:R-:W-:Y:S01]  /*7c50*/  SEL R15, R210, RZ, !P2 ;  /* 0x000000ffd20f7207 */ /* 0x000fe20005000000 */
[----:B----4-:R-:W-:-:S04]  /*7c60*/  IMAD R13, R13, R206, RZ ;  /* 0x000000ce0d0d7224 */ /* 0x010fc800078e02ff */
[----:B------:R-:W0:Y:S01]  /*7c70*/  @P4 LDC R153, c[0x0][0xcec] ;  /* 0x00033b00ff994b82 */ /* 0x000e220000000800 */
[----:B-1----:R-:W-:-:S07]  /*7c80*/  IMAD R7, R7, R204, RZ ;  /* 0x000000cc07077224 */ /* 0x002fce00078e02ff */
[----:B------:R-:W1:Y:S01]  /*7c90*/  @P4 LDC R155, c[0x0][0xcf0] ;  /* 0x00033c00ff9b4b82 */ /* 0x000e620000000800 */
[C---:B------:R-:W-:Y:S02]  /*7ca0*/  IMAD R19, R6.reuse, R15, R7 ;  /* 0x0000000f06137224 */ /* 0x040fe400078e0207 */
[----:B------:R-:W-:-:S04]  /*7cb0*/  IMAD.WIDE.U32 R14, R6, R204, RZ ;  /* 0x000000cc060e7225 */ /* 0x000fc800078e00ff */
[----:B------:R-:W-:-:S04]  /*7cc0*/  IMAD.WIDE.U32 R6, R12, R206, RZ ;  /* 0x000000ce0c067225 */ /* 0x000fc800078e00ff */
[----:B------:R-:W-:Y:S02]  /*7cd0*/  IMAD.IADD R157, R7, 0x1, R13 ;  /* 0x00000001079d7824 */ /* 0x000fe400078e020d */
[----:B------:R-:W4:Y:S01]  /*7ce0*/  LDC.64 R12, c[0x0][0xca8] ;  /* 0x00032a00ff0c7b82 */ /* 0x000f220000000a00 */
[----:B------:R-:W-:-:S07]  /*7cf0*/  IMAD.IADD R152, R15, 0x1, R19 ;  /* 0x000000010f987824 */ /* 0x000fce00078e0213 */
[----:B------:R-:W1:Y:S01]  /*7d00*/  LDC.64 R18, c[0x0][R8+0x228] ;  /* 0x00008a0008127b82 */ /* 0x000e620000000a00 */
[----:B--2---:R-:W-:Y:S01]  /*7d10*/  IMAD R20, R208, 0x80, R163 ;  /* 0x00000080d0147824 */ /* 0x004fe200078e02a3 */
[----:B------:R-:W-:-:S06]  /*7d20*/  SEL R7, R162, RZ, P3 ;  /* 0x000000ffa2077207 */ /* 0x000fcc0001800000 */
[----:B----4-:R-:W2:Y:S08]  /*7d30*/  @!P3 LDC R12, c[0x0][0xc50] ;  /* 0x00031400ff0cbb82 */ /* 0x010eb00000000800 */
[----:B------:R-:W4:Y:S01]  /*7d40*/  @!P3 LDC R13, c[0x0][0xc54] ;  /* 0x00031500ff0dbb82 */ /* 0x000f220000000800 */
[----:B---3--:R-:W-:-:S07]  /*7d50*/  IADD3 R22, P2, P5, R14, R6, R2 ;  /* 0x000000060e167210 */ /* 0x008fce0007d5e002 */
[----:B------:R-:W3:Y:S01]  /*7d60*/  LDC.64 R14, c[0x0][R8+0x210] ;  /* 0x00008400080e7b82 */ /* 0x000ee20000000a00 */
[----:B0-----:R-:W-:-:S04]  /*7d70*/  @P4 IMAD.HI.U32 R6, R20, R153, RZ ;  /* 0x0000009914064227 */ /* 0x001fc800078e00ff */
[----:B------:R-:W-:Y:S01]  /*7d80*/  IMAD.MOV.U32 R153, RZ, RZ, R20 ;  /* 0x000000ffff997224 */ /* 0x000fe200078e0014 */
[----:B-1----:R-:W-:Y:S01]  /*7d90*/  @P4 SHF.R.U32.HI R153, RZ, R155, R6 ;  /* 0x0000009bff994219 */ /* 0x002fe20000011606 */
[-C--:B------:R-:W-:Y:S01]  /*7da0*/  IMAD R155, R19, R7.reuse, RZ ;  /* 0x00000007139b7224 */ /* 0x080fe200078e02ff */
[----:B------:R-:W-:Y:S01]  /*7db0*/  SHF.R.S32.HI R6, RZ, 0x1f, R2 ;  /* 0x0000001fff067819 */ /* 0x000fe20000011402 */
[----:B------:R-:W-:-:S04]  /*7dc0*/  IMAD.WIDE.U32 R18, R18, R7, RZ ;  /* 0x0000000712127225 */ /* 0x000fc800078e00ff */
[----:B------:R-:W-:Y:S01]  /*7dd0*/  IMAD.MOV R7, RZ, RZ, -R153 ;  /* 0x000000ffff077224 */ /* 0x000fe200078e0a99 */
[----:B------:R-:W-:Y:S01]  /*7de0*/  IADD3.X R152, R152, R157, R6, P2, P5 ;  /* 0x0000009d98987210 */ /* 0x000fe200017ea406 */
[----:B------:R-:W-:Y:S01]  /*7df0*/  IMAD.IADD R155, R19, 0x1, R155 ;  /* 0x00000001139b7824 */ /* 0x000fe200078e029b */
[----:B------:R-:W-:Y:S01]  /*7e00*/  IADD3 R18, P2, P5, R153, R22, R18 ;  /* 0x0000001699127210 */ /* 0x000fe20007d5e012 */
[----:B------:R-:W-:Y:S01]  /*7e10*/  IMAD R7, R21, R7, R20 ;  /* 0x0000000715077224 */ /* 0x000fe200078e0214 */
[----:B------:R-:W-:-:S04]  /*7e20*/  SHF.R.S32.HI R19, RZ, 0x1f, R153 ;  /* 0x0000001fff137819 */ /* 0x000fc80000011499 */
[----:B------:R-:W-:Y:S02]  /*7e30*/  IADD3.X R19, R19, R152, R155, P2, P5 ;  /* 0x0000009813137210 */ /* 0x000fe400017ea49b */
[----:B------:R-:W-:Y:S01]  /*7e40*/  SHF.R.S32.HI R153, RZ, 0x1f, R7 ;  /* 0x0000001fff997819 */ /* 0x000fe20000011407 */
[-C--:B---3--:R-:W-:Y:S02]  /*7e50*/  IMAD R8, R15, R7.reuse, RZ ;  /* 0x000000070f087224 */ /* 0x088fe400078e02ff */
[----:B------:R-:W-:-:S04]  /*7e60*/  IMAD.WIDE.U32 R18, R14, R7, R18 ;  /* 0x000000070e127225 */ /* 0x000fc800078e0012 */
[----:B------:R-:W-:-:S04]  /*7e70*/  IMAD R153, R14, R153, R8 ;  /* 0x000000990e997224 */ /* 0x000fc800078e0208 */
[----:B------:R-:W-:Y:S01]  /*7e80*/  IMAD.IADD R7, R19, 0x1, R153 ;  /* 0x0000000113077824 */ /* 0x000fe200078e0299 */
[----:B--2---:R-:W-:-:S04]  /*7e90*/  LEA R19, P2, R18, R12, 0x2 ;  /* 0x0000000c12137211 */ /* 0x004fc800078410ff */
[----:B----4-:R-:W-:Y:S01]  /*7ea0*/  LEA.HI.X R7, R18, R13, R7, 0x2, P2 ;  /* 0x0000000d12077211 */ /* 0x010fe200010f1407 */
[----:B------:R-:W-:Y:S08]  /*7eb0*/  @P1 BRA `(.L_x_9944) ;  /* 0x0000000000101947 */ /* 0x000ff00003800000 */
[----:B------:R-:W-:Y:S05]  /*7ec0*/  @!P0 BRA `(.L_x_9944) ;  /* 0x00000000000c8947 */ /* 0x000fea0003800000 */
[----:B------:R-:W2:Y:S04]  /*7ed0*/  LDG.E R8, desc[UR38][R16.64] ;  /* 0x0000002610087981 */ /* 0x000ea8000c1e1900 */
[----:B-----5:R-:W2:Y:S02]  /*7ee0*/  LDG.E R5, desc[UR38][R16.64+0x4] ;  /* 0x0000042610057981 */ /* 0x020ea4000c1e1900 */
[----:B--2---:R-:W-:-:S07]  /*7ef0*/  IMAD.IADD R5, R5, 0x1, -R8 ;  /* 0x0000000105057824 */ /* 0x004fce00078e0a08 */
.L_x_9944:
[----:B------:R-:W2:Y:S01]  /*7f00*/  LDL R16, [R1+0x78] ;  /* 0x0000780001107983 */ /* 0x000ea20000100800 */
[----:B------:R-:W0:Y:S03]  /*7f10*/  S2R R8, SR_TID.X ;  /* 0x0000000000087919 */ /* 0x000e260000002100 */
[----:B------:R-:W-:Y:S04]  /*7f20*/  SHFL.IDX PT, R12, R19, RZ, 0x1c1f ;  /* 0x001c1fff130c7589 */ /* 0x000fe800000e0000 */
[----:B------:R-:W1:Y:S04]  /*7f30*/  SHFL.IDX PT, R13, R7, RZ, 0x1c1f ;  /* 0x001c1fff070d7589 */ /* 0x000e6800000e0000 */
[----:B------:R-:W-:Y:S01]  /*7f40*/  SHFL.IDX PT, R14, R19, 0x1, 0x1c1f ;  /* 0x003c1f00130e7f89 */ /* 0x000fe200000e0000 */
[----:B0-----:R-:W-:-:S05]  /*7f50*/  VIADD R17, R8, 0xffffff80 ;  /* 0xffffff8008117836 */ /* 0x001fca0000000000 */
[----:B------:R-:W-:-:S04]  /*7f60*/  SHF.R.S32.HI R8, RZ, 0x1f, R17 ;  /* 0x0000001fff087819 */ /* 0x000fc80000011411 */
[----:B------:R-:W-:-:S04]  /*7f70*/  LEA.HI R8, R8, R17, RZ, 0x7 ;  /* 0x0000001108087211 */ /* 0x000fc800078f38ff */
[----:B------:R-:W-:Y:S01]  /*7f80*/  LOP3.LUT R8, R8, 0xffffff80, RZ, 0xc0, !PT ;  /* 0xffffff8008087812 */ /* 0x000fe200078ec0ff */
[----:B------:R-:W0:Y:S04]  /*7f90*/  SHFL.IDX PT, R15, R7, 0x1, 0x1c1f ;  /* 0x003c1f00070f7f89 */ /* 0x000e2800000e0000 */
[----:B------:R-:W-:Y:S02]  /*7fa0*/  IMAD.IADD R8, R17, 0x1, -R8 ;  /* 0x0000000111087824 */ /* 0x000fe400078e0a08 */
[----:B-----5:R-:W-:-:S03]  /*7fb0*/  IMAD R5, R5, R21, RZ ;  /* 0x0000001505057224 */ /* 0x020fc600078e02ff */
[----:B------:R-:W-:Y:S01]  /*7fc0*/  LOP3.LUT P0, RZ, R8, 0x3, RZ, 0xc0, !PT ;  /* 0x0000000308ff7812 */ /* 0x000fe2000780c0ff */
[----:B--2---:R-:W-:-:S04]  /*7fd0*/  IMAD R16, R208, 0x80, R16 ;  /* 0x00000080d0107824 */ /* 0x004fc800078e0210 */
[C---:B------:R-:W-:Y:S01]  /*7fe0*/  VIADD R8, R16.reuse, 0x8 ;  /* 0x0000000810087836 */ /* 0x040fe20000000000 */
[----:B------:R-:W-:-:S04]  /*7ff0*/  ISETP.GE.OR P1, PT, R16, R5, P0 ;  /* 0x000000051000720c */ /* 0x000fc80000726670 */
[----:B------:R-:W-:-:S09]  /*8000*/  ISETP.GE.OR P0, PT, R8, R5, P0 ;  /* 0x000000050800720c */ /* 0x000fd20000706670 */
[----:B-1----:R1:W-:Y:S04]  /*8010*/  @!P1 ST.E desc[UR38][R12.64], R3 ;  /* 0x000000030c009985 */ /* 0x0023e8000c101926 */
[----:B0-----:R1:W-:Y:S01]  /*8020*/  @!P0 ST.E desc[UR38][R14.64], R4 ;  /* 0x000000040e008985 */ /* 0x0013e2000c101926 */
[----:B------:R-:W-:Y:S05]  /*8030*/  @P3 BRA `(.L_x_9945) ;  /* 0x0000000c00f83947 */ /* 0x000fea0003800000 */
[----:B------:R-:W0:Y:S01]  /*8040*/  S2R R17, SR_TID.X ;  /* 0x0000000000117919 */ /* 0x000e220000002100 */
[----:B------:R-:W2:Y:S01]  /*8050*/  @P4 LDC R85, c[0x0][0xcec] ;  /* 0x00033b00ff554b82 */ /* 0x000ea20000000800 */
[----:B------:R-:W-:-:S07]  /*8060*/  ULDC.64 UR4, c[0x0][0xba0] ;  /* 0x0002e80000047ab9 */ /* 0x000fce0000000a00 */
[----:B------:R-:W3:Y:S01]  /*8070*/  @P4 LDC R87, c[0x0][0xcf0] ;  /* 0x00033c00ff574b82 */ /* 0x000ee20000000800 */
[----:B0-----:R-:W-:-:S05]  /*8080*/  VIADD R17, R17, 0xffffff80 ;  /* 0xffffff8011117836 */ /* 0x001fca0000000000 */
[----:B-1----:R-:W-:-:S04]  /*8090*/  SHF.R.S32.HI R3, RZ, 0x1f, R17 ;  /* 0x0000001fff037819 */ /* 0x002fc80000011411 */
[----:B------:R-:W-:-:S04]  /*80a0*/  LEA.HI R3, R3, R17, RZ, 0x3 ;  /* 0x0000001103037211 */ /* 0x000fc800078f18ff */
[----:B------:R-:W-:-:S05]  /*80b0*/  LOP3.LUT R4, R3, 0xfffffff8, RZ, 0xc0, !PT ;  /* 0xfffffff803047812 */ /* 0x000fca00078ec0ff */
[----:B------:R-:W-:Y:S01]  /*80c0*/  IMAD.IADD R83, R17, 0x1, -R4 ;  /* 0x0000000111537824 */ /* 0x000fe200078e0a04 */
[----:B------:R-:W-:-:S03]  /*80d0*/  SHF.R.S32.HI R4, RZ, 0x3, R3 ;  /* 0x00000003ff047819 */ /* 0x000fc60000011403 */
[----:B------:R-:W-:-:S04]  /*80e0*/  IMAD.SHL.U32 R3, R83, 0x8, RZ ;  /* 0x0000000853037824 */ /* 0x000fc800078e00ff */
        /* <DEDUP_REMOVED lines=10> */
[----:B------:R-:W-:Y:S02]  /*8190*/  IADD3 R53, P1, R158, 0x9000, RZ ;  /* 0x000090009e357810 */ /* 0x000fe40007f3e0ff */
[----:B------:R-:W-:Y:S02]  /*81a0*/  LOP3.LUT R24, R25, 0x380, RZ, 0xc0, !PT ;  /* 0x0000038019187812 */ /* 0x000fe400078ec0ff */
[----:B------:R-:W-:Y:S01]  /*81b0*/  LOP3.LUT R52, R53, 0x380, RZ, 0xc0, !PT ;  /* 0x0000038035347812 */ /* 0x000fe200078ec0ff */
[----:B------:R-:W5:Y:S01]  /*81c0*/  LD.E.128 R28, desc[UR38][R28.64] ;  /* 0x000000261c1c7980 */ /* 0x000f62000c101d00 */
        /* <DEDUP_REMOVED lines=8> */
[----:B------:R-:W-:Y:S01]  /*8250*/  LOP3.LUT R7, R8, 0x380, RZ, 0xc0, !PT ;  /* 0x0000038008077812 */ /* 0x000fe200078ec0ff */
[--C-:B------:R-:W-:Y:S01]  /*8260*/  IMAD.X R77, RZ, RZ, R159.reuse, P1 ;  /* 0x000000ffff4d7224 */ /* 0x100fe200008e069f */
[----:B------:R-:W-:Y:S01]  /*8270*/  LOP3.LUT R24, R24, R25, RZ, 0x3c, !PT ;  /* 0x0000001918187212 */ /* 0x000fe200078e3cff */
[----:B------:R-:W-:Y:S01]  /*8280*/  IMAD.X R25, RZ, RZ, R159, P2 ;  /* 0x000000ffff197224 */ /* 0x000fe200010e069f */
[----:B------:R-:W-:Y:S01]  /*8290*/  SHF.R.U64 R7, R7, 0x3, RZ ;  /* 0x0000000307077819 */ /* 0x000fe200000012ff */
[----:B------:R-:W5:Y:S01]  /*82a0*/  LD.E.128 R16, desc[UR38][R16.64] ;  /* 0x0000002610107980 */ /* 0x000f62000c101d00 */
[----:B------:R-:W-:-:S02]  /*82b0*/  IADD3 R33, P0, R158, 0x4000, RZ ;  /* 0x000040009e217810 */ /* 0x000fc40007f1e0ff */
[----:B------:R-:W-:Y:S01]  /*82c0*/  LOP3.LUT R76, R7, R8, RZ, 0x3c, !PT ;  /* 0x00000008074c7212 */ /* 0x000fe200078e3cff */
[----:B------:R-:W-:Y:S01]  /*82d0*/  IMAD R7, R6, UR4, RZ ;  /* 0x0000000406077c24 */ /* 0x000fe2000f8e02ff */
[C---:B------:R-:W-:Y:S01]  /*82e0*/  IADD3 R37, P6, R158.reuse, 0x5000, RZ ;  /* 0x000050009e257810 */ /* 0x040fe20007fde0ff */
[----:B------:R-:W5:Y:S01]  /*82f0*/  LD.E.128 R24, desc[UR38][R24.64] ;  /* 0x0000002618187980 */ /* 0x000f62000c101d00 */
[----:B------:R-:W-:Y:S01]  /*8300*/  IADD3 R41, P5, R158, 0x6000, RZ ;  /* 0x000060009e297810 */ /* 0x000fe20007fbe0ff */
[----:B------:R-:W-:Y:S01]  /*8310*/  IMAD R81, R2, UR5, R7 ;  /* 0x0000000502517c24 */ /* 0x000fe2000f8e0207 */
[----:B------:R-:W-:Y:S01]  /*8320*/  IADD3 R45, P3, R158, 0x7000, RZ ;  /* 0x000070009e2d7810 */ /* 0x000fe20007f7e0ff */
[----:B------:R-:W-:Y:S01]  /*8330*/  IMAD.WIDE.U32 R6, R2, UR4, RZ ;  /* 0x0000000402067c25 */ /* 0x000fe2000f8e00ff */
[----:B------:R-:W-:Y:S01]  /*8340*/  IADD3 R49, P2, R158, 0x8000, RZ ;  /* 0x000080009e317810 */ /* 0x000fe20007f5e0ff */
[----:B------:R-:W-:Y:S01]  /*8350*/  ULDC.64 UR4, c[0x0][0xbe8] ;  /* 0x0002fa0000047ab9 */ /* 0x000fe20000000a00 */
[----:B------:R-:W-:Y:S01]  /*8360*/  LOP3.LUT R32, R33, 0x380, RZ, 0xc0, !PT ;  /* 0x0000038021207812 */ /* 0x000fe200078ec0ff */
[----:B------:R-:W-:Y:S01]  /*8370*/  IMAD.IADD R7, R7, 0x1, R81 ;  /* 0x0000000107077824 */ /* 0x000fe200078e0251 */
[----:B------:R-:W-:Y:S01]  /*8380*/  LOP3.LUT R36, R37, 0x380, RZ, 0xc0, !PT ;  /* 0x0000038025247812 */ /* 0x000fe200078ec0ff */
[----:B------:R-:W-:Y:S01]  /*8390*/  IMAD R81, R83, 0x20, R4 ;  /* 0x0000002053517824 */ /* 0x000fe200078e0204 */
[----:B------:R-:W-:Y:S01]  /*83a0*/  LOP3.LUT R40, R41, 0x380, RZ, 0xc0, !PT ;  /* 0x0000038029287812 */ /* 0x000fe200078ec0ff */
[----:B------:R-:W5:Y:S01]  /*83b0*/  LD.E.128 R52, desc[UR38][R52.64] ;  /* 0x0000002634347980 */ /* 0x000f62000c101d00 */
[----:B------:R-:W-:Y:S01]  /*83c0*/  LOP3.LUT R44, R45, 0x380, RZ, 0xc0, !PT ;  /* 0x000003802d2c7812 */ /* 0x000fe200078ec0ff */
[----:B------:R-:W-:Y:S01]  /*83d0*/  IMAD R20, R208, 0x80, R81 ;  /* 0x00000080d0147824 */ /* 0x000fe200078e0251 */
[----:B------:R-:W-:Y:S01]  /*83e0*/  LOP3.LUT R48, R49, 0x380, RZ, 0xc0, !PT ;  /* 0x0000038031307812 */ /* 0x000fe200078ec0ff */
[----:B------:R-:W-:Y:S01]  /*83f0*/  IMAD.WIDE.U32 R6, R206, UR4, R6 ;  /* 0x00000004ce067c25 */ /* 0x000fe2000f8e0006 */
[----:B------:R-:W-:Y:S01]  /*8400*/  SHF.R.U64 R32, R32, 0x3, RZ ;  /* 0x0000000320207819 */ /* 0x000fe200000012ff */
[----:B------:R-:W5:Y:S01]  /*8410*/  LD.E.128 R76, desc[UR38][R76.64] ;  /* 0x000000264c4c7980 */ /* 0x000f62000c101d00 */
[----:B------:R-:W-:Y:S01]  /*8420*/  SHF.R.U64 R36, R36, 0x3, RZ ;  /* 0x0000000324247819 */ /* 0x000fe200000012ff */
[----:B--2---:R-:W-:Y:S01]  /*8430*/  @P4 IMAD.HI.U32 R2, R20, R85, RZ ;  /* 0x0000005514024227 */ /* 0x004fe200078e00ff */
[----:B------:R-:W-:-:S02]  /*8440*/  SHF.R.U64 R40, R40, 0x3, RZ ;  /* 0x0000000328287819 */ /* 0x000fc400000012ff */
[----:B------:R-:W-:Y:S02]  /*8450*/  SHF.R.U64 R44, R44, 0x3, RZ ;  /* 0x000000032c2c7819 */ /* 0x000fe400000012ff */
[----:B------:R-:W-:Y:S02]  /*8460*/  SHF.R.U64 R48, R48, 0x3, RZ ;  /* 0x0000000330307819 */ /* 0x000fe400000012ff */
[----:B------:R-:W-:Y:S01]  /*8470*/  SHF.R.S32.HI R83, RZ, 0x1f, R204 ;  /* 0x0000001fff537819 */ /* 0x000fe200000114cc */
        /* <DEDUP_REMOVED lines=12> */
[----:B------:R-:W-:Y:S01]  /*8540*/  IMAD.MOV.U32 R81, RZ, RZ, R20 ;  /* 0x000000ffff517224 */ /* 0x000fe200078e0014 */
[C---:B------:R-:W-:Y:S01]  /*8550*/  IADD3 R61, P6, R158.reuse, 0xb000, RZ ;  /* 0x0000b0009e3d7810 */ /* 0x040fe20007fde0ff */
[----:B------:R-:W-:Y:S01]  /*8560*/  ULDC.64 UR4, c[0x0][0xbf0] ;  /* 0x0002fc0000047ab9 */ /* 0x000fe20000000a00 */
[C---:B------:R-:W-:Y:S01]  /*8570*/  IADD3 R65, P5, R158.reuse, 0xc000, RZ ;  /* 0x0000c0009e417810 */ /* 0x040fe20007fbe0ff */
[----:B------:R-:W5:Y:S01]  /*8580*/  LD.E.128 R32, desc[UR38][R32.64] ;  /* 0x0000002620207980 */ /* 0x000f62000c101d00 */
[----:B------:R-:W-:-:S02]  /*8590*/  IADD3 R69, P3, R158, 0xd000, RZ ;  /* 0x0000d0009e457810 */ /* 0x000fc40007f7e0ff */
[----:B------:R-:W-:Y:S01]  /*85a0*/  IADD3 R73, P2, R158, 0xe000, RZ ;  /* 0x0000e0009e497810 */ /* 0x000fe20007f5e0ff */
[----:B------:R-:W5:Y:S01]  /*85b0*/  LD.E.128 R36, desc[UR38][R36.64] ;  /* 0x0000002624247980 */ /* 0x000f62000c101d00 */
[----:B---3--:R-:W-:Y:S01]  /*85c0*/  @P4 SHF.R.U32.HI R81, RZ, R87, R2 ;  /* 0x00000057ff514219 */ /* 0x008fe20000011602 */
[----:B------:R-:W-:Y:S01]  /*85d0*/  IMAD R83, R83, UR4, RZ ;  /* 0x0000000453537c24 */ /* 0x000fe2000f8e02ff */
[----:B------:R-:W-:Y:S01]  /*85e0*/  LOP3.LUT R56, R57, 0x380, RZ, 0xc0, !PT ;  /* 0x0000038039387812 */ /* 0x000fe200078ec0ff */
[----:B------:R-:W5:Y:S01]  /*85f0*/  LD.E.128 R40, desc[UR38][R40.64] ;  /* 0x0000002628287980 */ /* 0x000f62000c101d00 */
[----:B------:R-:W-:Y:S01]  /*8600*/  LOP3.LUT R60, R61, 0x380, RZ, 0xc0, !PT ;  /* 0x000003803d3c7812 */ /* 0x000fe200078ec0ff */
[----:B------:R-:W-:Y:S01]  /*8610*/  IMAD.MOV R8, RZ, RZ, -R81 ;  /* 0x000000ffff087224 */ /* 0x000fe200078e0a51 */
[----:B------:R-:W-:Y:S01]  /*8620*/  LOP3.LUT R64, R65, 0x380, RZ, 0xc0, !PT ;  /* 0x0000038041407812 */ /* 0x000fe200078ec0ff */
[----:B------:R-:W5:Y:S01]  /*8630*/  LD.E.128 R44, desc[UR38][R44.64] ;  /* 0x000000262c2c7980 */ /* 0x000f62000c101d00 */
[----:B------:R-:W-:-:S02]  /*8640*/  LOP3.LUT R68, R69, 0x380, RZ, 0xc0, !PT ;  /* 0x0000038045447812 */ /* 0x000fc400078ec0ff */
[----:B------:R-:W-:Y:S01]  /*8650*/  LOP3.LUT R72, R73, 0x380, RZ, 0xc0, !PT ;  /* 0x0000038049487812 */ /* 0x000fe200078ec0ff */
[----:B------:R-:W5:Y:S01]  /*8660*/  LD.E.128 R48, desc[UR38][R48.64] ;  /* 0x0000002630307980 */ /* 0x000f62000c101d00 */
[----:B------:R-:W-:Y:S01]  /*8670*/  SHF.R.S32.HI R2, RZ, 0x1f, R81 ;  /* 0x0000001fff027819 */ /* 0x000fe20000011451 */
[----:B------:R-:W-:Y:S01]  /*8680*/  IMAD R83, R204, UR5, R83 ;  /* 0x00000005cc537c24 */ /* 0x000fe2000f8e0253 */
[----:B------:R-:W-:Y:S01]  /*8690*/  LOP3.LUT R13, R158, 0x380, RZ, 0xc0, !PT ;  /* 0x000003809e0d7812 */ /* 0x000fe200078ec0ff */
[----:B------:R-:W-:Y:S01]  /*86a0*/  IMAD.WIDE.U32 R6, R204, UR4, R6 ;  /* 0x00000004cc067c25 */ /* 0x000fe2000f8e0006 */
[----:B------:R-:W-:Y:S01]  /*86b0*/  ULDC.64 UR4, c[0x0][0xbe0] ;  /* 0x0002f80000047ab9 */ /* 0x000fe20000000a00 */
[----:B------:R-:W-:Y:S02]  /*86c0*/  SHF.R.U64 R56, R56, 0x3, RZ ;  /* 0x0000000338387819 */ /* 0x000fe400000012ff */
[----:B------:R-:W-:Y:S01]  /*86d0*/  SHF.R.U64 R60, R60, 0x3, RZ ;  /* 0x000000033c3c7819 */ /* 0x000fe200000012ff */
[----:B------:R-:W-:Y:S01]  /*86e0*/  IMAD R2, R2, UR4, RZ ;  /* 0x0000000402027c24 */ /* 0x000fe2000f8e02ff */
[----:B------:R-:W-:Y:S01]  /*86f0*/  SHF.R.U64 R64, R64, 0x3, RZ ;  /* 0x0000000340407819 */ /* 0x000fe200000012ff */
[----:B------:R-:W-:Y:S01]  /*8700*/  IMAD R21, R21, R8, R20 ;  /* 0x0000000815157224 */ /* 0x000fe200078e0214 */
[----:B------:R-:W-:-:S02]  /*8710*/  SHF.R.U64 R68, R68, 0x3, RZ ;  /* 0x0000000344447819 */ /* 0x000fc400000012ff */
[----:B------:R-:W-:Y:S01]  /*8720*/  SHF.R.U64 R72, R72, 0x3, RZ ;  /* 0x0000000348487819 */ /* 0x000fe200000012ff */
[----:B------:R-:W-:Y:S01]  /*8730*/  IMAD.IADD R7, R7, 0x1, R83 ;  /* 0x0000000107077824 */ /* 0x000fe200078e0253 */
        /* <DEDUP_REMOVED lines=13> */
[----:B------:R-:W-:Y:S01]  /*8810*/  IMAD.WIDE.U32 R6, R81, UR4, R6 ;  /* 0x0000000451067c25 */ /* 0x000fe2000f8e0006 */
[----:B------:R-:W-:Y:S01]  /*8820*/  SHF.R.S32.HI R2, RZ, 0x1f, R21 ;  /* 0x0000001fff027819 */ /* 0x000fe20000011415 */
[----:B------:R-:W-:Y:S01]  /*8830*/  ULDC.64 UR4, c[0x0][0xbd8] ;  /* 0x0002f60000047ab9 */ /* 0x000fe20000000a00 */
[----:B------:R-:W5:Y:S01]  /*8840*/  LD.E.128 R56, desc[UR38][R56.64] ;  /* 0x0000002638387980 */ /* 0x000f62000c101d00 */
[----:B------:R-:W-:-:S02]  /*8850*/  IMAD.IADD R7, R7, 0x1, R83 ;  /* 0x0000000107077824 */ /* 0x000fc400078e0253 */
[----:B------:R-:W-:Y:S01]  /*8860*/  IMAD R2, R2, UR4, RZ ;  /* 0x0000000402027c24 */ /* 0x000fe2000f8e02ff */
[----:B------:R0:W5:Y:S01]  /*8870*/  LD.E.128 R12, desc[UR38][R158.64] ;  /* 0x000000269e0c7980 */ /* 0x000162000c101d00 */
[----:B------:R-:W-:-:S03]  /*8880*/  IMAD R22, R208, 0x80, R4 ;  /* 0x00000080d0167824 */ /* 0x000fc600078e0204 */
[----:B------:R-:W5:Y:S04]  /*8890*/  LD.E.128 R60, desc[UR38][R60.64] ;  /* 0x000000263c3c7980 */ /* 0x000f68000c101d00 */
[----:B------:R-:W5:Y:S04]  /*88a0*/  LD.E.128 R64, desc[UR38][R64.64] ;  /* 0x0000002640407980 */ /* 0x000f68000c101d00 */
[----:B------:R-:W5:Y:S04]  /*88b0*/  LD.E.128 R68, desc[UR38][R68.64] ;  /* 0x0000002644447980 */ /* 0x000f68000c101d00 */
[----:B------:R-:W5:Y:S01]  /*88c0*/  LD.E.128 R72, desc[UR38][R72.64] ;  /* 0x0000002648487980 */ /* 0x000f62000c101d00 */
[C---:B------:R-:W-:Y:S01]  /*88d0*/  IMAD R81, R21.reuse, UR5, R2 ;  /* 0x0000000515517c24 */ /* 0x040fe2000f8e0202 */
[----:B------:R-:W-:Y:S01]  /*88e0*/  @!PT LDS RZ, [RZ] ;  /* 0x00000000fffff984 */ /* 0x000fe20000000800 */
[----:B------:R-:W-:Y:S01]  /*88f0*/  @!PT LDS RZ, [RZ] ;  /* 0x00000000fffff984 */ /* 0x000fe20000000800 */
[----:B------:R-:W-:Y:S01]  /*8900*/  @!PT LDS RZ, [RZ] ;  /* 0x00000000fffff984 */ /* 0x000fe20000000800 */
[----:B------:R-:W-:Y:S01]  /*8910*/  @!PT LDS RZ, [RZ] ;  /* 0x00000000fffff984 */ /* 0x000fe20000000800 */
[----:B------:R1:W-:Y:S06]  /*8920*/  MEMBAR.ALL.CTA ;  /* 0x0000000000007992 */ /* 0x0003ec0000008000 */
[----:B-1----:R-:W1:Y:S01]  /*8930*/  FENCE.VIEW.ASYNC.S ;  /* 0x00000000000073c6 */ /* 0x002e620000000000 */
[----:B------:R-:W-:Y:S01]  /*8940*/  IMAD.WIDE.U32 R6, R21, UR4, R6 ;  /* 0x0000000415067c25 */ /* 0x000fe2000f8e0006 */
[----:B------:R-:W-:-:S03]  /*8950*/  ULDC.64 UR4, c[0x0][0xb80] ;  /* 0x0002e00000047ab9 */ /* 0x000fc60000000a00 */
[----:B------:R-:W-:Y:S01]  /*8960*/  VIADD R2, R22, 0x20 ;  /* 0x0000002016027836 */ /* 0x000fe20000000000 */
[----:B------:R-:W-:Y:S01]  /*8970*/  LEA R8, P2, R6, UR4, 0x1 ;  /* 0x0000000406087c11 */ /* 0x000fe2000f8408ff */
[----:B------:R-:W-:-:S03]  /*8980*/  IMAD.IADD R7, R7, 0x1, R81 ;  /* 0x0000000107077824 */ /* 0x000fc600078e0251 */
[-C--:B------:R-:W-:Y:S02]  /*8990*/  ISETP.GE.AND P1, PT, R2, R5.reuse, PT ;  /* 0x000000050200720c */ /* 0x080fe40003f26270 */
[----:B------:R-:W-:Y:S01]  /*89a0*/  LEA.HI.X R2, R6, UR5, R7, 0x1, P2 ;  /* 0x0000000506027c11 */ /* 0x000fe200090f0c07 */
[----:B------:R-:W-:Y:S01]  /*89b0*/  VIADD R0, R0, 0x32420 ;  /* 0x0003242000007836 */ /* 0x000fe20000000000 */
[----:B------:R-:W-:-:S04]  /*89c0*/  ISETP.GE.AND P2, PT, R22, R5, PT ;  /* 0x000000051600720c */ /* 0x000fc80003f46270 */
[----:B------:R-:W-:Y:S01]  /*89d0*/  PRMT R0, RZ, 0x654, R0 ;  /* 0x00000654ff007816 */ /* 0x000fe20000000000 */
[----:B------:R-:W-:Y:S02]  /*89e0*/  VIADD R4, R22, 0x40 ;  /* 0x0000004016047836 */ /* 0x000fe40000000000 */
[C---:B------:R-:W-:Y:S02]  /*89f0*/  VIADD R85, R3.reuse, 0x40 ;  /* 0x0000004003557836 */ /* 0x040fe40000000000 */
[C---:B------:R-:W-:Y:S01]  /*8a00*/  VIADD R87, R3.reuse, 0x80 ;  /* 0x0000008003577836 */ /* 0x040fe20000000000 */
[----:B-1----:R1:W-:Y:S01]  /*8a10*/  SYNCS.ARRIVE.TRANS64.RED.A1T0 RZ, [R0+URZ], RZ ;  /* 0x000000ff00ff79a7 */ /* 0x0023e2000810043f */
[----:B------:R-:W-:Y:S01]  /*8a20*/  VIADD R89, R3, 0xc0 ;  /* 0x000000c003597836 */ /* 0x000fe20000000000 */
[----:B------:R0:W2:Y:S01]  /*8a30*/  SHFL.IDX PT, R82, R8, RZ, 0x181f ;  /* 0x00181fff08527589 */ /* 0x0000a200000e0000 */
[----:B------:R-:W-:Y:S01]  /*8a40*/  BSSY B1, `(.L_x_9946) ;  /* 0x0000019000017945 */ /* 0x000fe20003800000 */
[----:B------:R-:W-:-:S02]  /*8a50*/  ISETP.GE.AND P0, PT, R4, R5, PT ;  /* 0x000000050400720c */ /* 0x000fc40003f06270 */
[----:B-1----:R0:W1:Y:S01]  /*8a60*/  SHFL.IDX PT, R0, R2, RZ, 0x181f ;  /* 0x00181fff02007589 */ /* 0x00206200000e0000 */
        /* <DEDUP_REMOVED lines=10> */
[----:B--2---:R-:W-:-:S04]  /*8b10*/  @!P5 LEA R6, P6, R3, R82, 0x1 ;  /* 0x000000520306d211 */ /* 0x004fc800078c08ff */
[----:B-1----:R-:W-:Y:S02]  /*8b20*/  @!P5 LEA.HI.X R7, R3, R0, R84, 0x1, P6 ;  /* 0x000000000307d211 */ /* 0x002fe400030f0c54 */
        /* <DEDUP_REMOVED lines=10> */
.L_x_9947:
[----:B------:R-:W-:Y:S05]  /*8bd0*/  BSYNC B1 ;  /* 0x0000000000017941 */ /* 0x000fea0003800000 */
.L_x_9946:
[----:B-1----:R1:W3:Y:S01]  /*8be0*/  SHFL.IDX PT, R0, R2, 0x1, 0x181f ;  /* 0x00381f0002007f89 */ /* 0x0022e200000e0000 */
[----:B------:R-:W-:Y:S03]  /*8bf0*/  BSSY B1, `(.L_x_9948) ;  /* 0x0000014000017945 */ /* 0x000fe60003800000 */
[----:B0-----:R1:W0:Y:S01]  /*8c00*/  SHFL.IDX PT, R20, R8, 0x1, 0x181f ;  /* 0x00381f0008147f89 */ /* 0x00122200000e0000 */
[----:B------:R-:W-:Y:S05]  /*8c10*/  @P1 BRA `(.L_x_9949) ;  /* 0x0000000000441947 */ /* 0x000fea0003800000 */
[----:B------:R-:W-:Y:S02]  /*8c20*/  ULDC UR4, c[0x0][0xbc8] ;  /* 0x0002f20000047ab9 */ /* 0x000fe40000000800 */
[----:B------:R-:W-:Y:S02]  /*8c30*/  ISETP.GE.AND P4, PT, R3, UR4, PT ;  /* 0x0000000403007c0c */ /* 0x000fe4000bf86270 */
[----:B------:R-:W-:Y:S02]  /*8c40*/  ISETP.GE.AND P3, PT, R85, UR4, PT ;  /* 0x0000000455007c0c */ /* 0x000fe4000bf66270 */
[----:B------:R-:W-:Y:S02]  /*8c50*/  ISETP.GE.AND P2, PT, R87, UR4, PT ;  /* 0x0000000457007c0c */ /* 0x000fe4000bf46270 */
[----:B------:R-:W-:-:S07]  /*8c60*/  ISETP.GE.AND P1, PT, R89, UR4, PT ;  /* 0x0000000459007c0c */ /* 0x000fce000bf26270 */
[-C--:B0-----:R-:W-:Y:S02]  /*8c70*/  @!P4 LEA R6, P6, R3, R20.reuse, 0x1 ;  /* 0x000000140306c211 */ /* 0x081fe400078c08ff */
[----:B-----5:R-:W-:Y:S02]  /*8c80*/  @!P3 LEA R12, P5, R85, R20, 0x1 ;  /* 0x00000014550cb211 */ /* 0x020fe400078a08ff */
        /* <DEDUP_REMOVED lines=10> */
.L_x_9949:
[----:B------:R-:W-:Y:S05]  /*8d30*/  BSYNC B1 ;  /* 0x0000000000017941 */ /* 0x000fea0003800000 */
.L_x_9948:
[----:B---3--:R3:W0:Y:S01]  /*8d40*/  SHFL.IDX PT, R0, R2, 0x2, 0x181f ;  /* 0x00581f0002007f89 */ /* 0x00862200000e0000 */
[----:B------:R-:W-:Y:S03]  /*8d50*/  BSSY B1, `(.L_x_9950) ;  /* 0x0000014000017945 */ /* 0x000fe60003800000 */
[----:B----45:R3:W4:Y:S01]  /*8d60*/  SHFL.IDX PT, R16, R8, 0x2, 0x181f ;  /* 0x00581f0008107f89 */ /* 0x03072200000e0000 */
        /* <DEDUP_REMOVED lines=18> */
.L_x_9951:
[----:B------:R-:W-:Y:S05]  /*8e90*/  BSYNC B1 ;  /* 0x0000000000017941 */ /* 0x000fea0003800000 */
.L_x_9950:
[----:B0-----:R-:W-:Y:S01]  /*8ea0*/  VIADD R0, R22, 0x60 ;  /* 0x0000006016007836 */ /* 0x001fe20000000000 */
[----:B------:R0:W0:Y:S04]  /*8eb0*/  SHFL.IDX PT, R12, R2, 0x3, 0x181f ;  /* 0x00781f00020c7f89 */ /* 0x00002800000e0000 */
[----:B------:R-:W-:Y:S01]  /*8ec0*/  ISETP.GE.AND P0, PT, R0, R5, PT ;  /* 0x000000050000720c */ /* 0x000fe20003f06270 */
[----:B-1-3--:R-:W1:-:S12]  /*8ed0*/  SHFL.IDX PT, R8, R8, 0x3, 0x181f ;  /* 0x00781f0008087f89 */ /* 0x00ae5800000e0000 */
[----:B------:R-:W-:Y:S05]  /*8ee0*/  @P0 BRA `(.L_x_9952) ;  /* 0x0000002400800947 */ /* 0x000fea0003800000 */
[----:B------:R-:W-:Y:S02]  /*8ef0*/  ULDC UR4, c[0x0][0xbc8] ;  /* 0x0002f20000047ab9 */ /* 0x000fe40000000800 */
[----:B------:R-:W-:Y:S02]  /*8f00*/  ISETP.GE.AND P3, PT, R3, UR4, PT ;  /* 0x0000000403007c0c */ /* 0x000fe4000bf66270 */
[----:B------:R-:W-:Y:S02]  /*8f10*/  ISETP.GE.AND P4, PT, R85, UR4, PT ;  /* 0x0000000455007c0c */ /* 0x000fe4000bf86270 */
[----:B------:R-:W-:-:S09]  /*8f20*/  ISETP.GE.AND P5, PT, R87, UR4, PT ;  /* 0x0000000457007c0c */ /* 0x000fd2000bfa6270 */
[-C--:B01----:R-:W-:Y:S02]  /*8f30*/  @!P3 LEA R2, P0, R3, R8.reuse, 0x1 ;  /* 0x000000080302b211 */ /* 0x083fe400078008ff */
[-C--:B------:R-:W-:Y:S02]  /*8f40*/  @!P4 LEA R4, P1, R85, R8.reuse, 0x1 ;  /* 0x000000085504c211 */ /* 0x080fe400078208ff */
        /* <DEDUP_REMOVED lines=13> */
.L_x_9945:
[----:B------:R-:W-:Y:S01]  /*9020*/  ULDC.64 UR4, c[0x0][0xc08] ;  /* 0x0003020000047ab9 */ /* 0x000fe20000000a00 */
[----:B-1----:R-:W0:Y:S01]  /*9030*/  @P4 LDC R15, c[0x0][0xcec] ;  /* 0x00033b00ff0f4b82 */ /* 0x002e220000000800 */
[----:B------:R-:W-:Y:S01]  /*9040*/  IMAD R3, R6, UR4, RZ ;  /* 0x0000000406037c24 */ /* 0x000fe2000f8e02ff */
[----:B------:R-:W-:Y:S01]  /*9050*/  ULDC.64 UR6, c[0x0][0xc30] ;  /* 0x00030c0000067ab9 */ /* 0x000fe20000000a00 */
[----:B------:R-:W-:Y:S01]  /*9060*/  IMAD.WIDE.U32 R6, R2, UR4, RZ ;  /* 0x0000000402067c25 */ /* 0x000fe2000f8e00ff */
[----:B------:R-:W-:Y:S01]  /*9070*/  ISETP.GE.AND P0, PT, R16, R5, PT ;  /* 0x000000051000720c */ /* 0x000fe20003f06270 */
[----:B------:R-:W-:Y:S01]  /*9080*/  BSSY B1, `(.L_x_9953) ;  /* 0x00000d3000017945 */ /* 0x000fe20003800000 */
[----:B------:R-:W-:Y:S01]  /*9090*/  SHF.R.S32.HI R22, RZ, 0x1f, R211 ;  /* 0x0000001fff167819 */ /* 0x000fe200000114d3 */
[----:B------:R-:W-:Y:S01]  /*90a0*/  IMAD R3, R2, UR5, R3 ;  /* 0x0000000502037c24 */ /* 0x000fe2000f8e0203 */
[----:B------:R-:W-:Y:S01]  /*90b0*/  ULDC.64 UR4, c[0x0][0xc38] ;  /* 0x00030e0000047ab9 */ /* 0x000fe20000000a00 */
[----:B------:R-:W1:Y:S01]  /*90c0*/  @P4 LDC R2, c[0x0][0xcf0] ;  /* 0x00033c00ff024b82 */ /* 0x000e620000000800 */
        /* <DEDUP_REMOVED lines=15> */
[----:B0-----:R-:W-:Y:S01]  /*91c0*/  @P4 IMAD.HI.U32 R15, R20, R15, RZ ;  /* 0x0000000f140f4227 */ /* 0x001fe200078e00ff */
[----:B------:R-:W-:Y:S02]  /*91d0*/  SHF.R.S32.HI R158, RZ, 0x1f, R221 ;  /* 0x0000001fff9e7819 */ /* 0x000fe400000114dd */
[----:B------:R-:W-:Y:S01]  /*91e0*/  SHF.R.S32.HI R159, RZ, 0x1f, R222 ;  /* 0x0000001fff9f7819 */ /* 0x000fe200000114de */
[C---:B------:R-:W-:Y:S01]  /*91f0*/  IMAD R13, R204.reuse, UR5, R3 ;  /* 0x00000005cc0d7c24 */ /* 0x040fe2000f8e0203 */
[----:B------:R-:W-:Y:S01]  /*9200*/  SHF.R.S32.HI R160, RZ, 0x1f, R223 ;  /* 0x0000001fffa07819 */ /* 0x000fe200000114df */
[----:B------:R-:W-:Y:S01]  /*9210*/  IMAD.WIDE.U32 R6, R204, UR4, R6 ;  /* 0x00000004cc067c25 */ /* 0x000fe2000f8e0006 */
[----:B------:R-:W-:Y:S01]  /*9220*/  ULDC.64 UR4, c[0x0][0xc48] ;  /* 0x0003120000047ab9 */ /* 0x000fe20000000a00 */
[----:B------:R-:W-:-:S02]  /*9230*/  SHF.R.S32.HI R161, RZ, 0x1f, R224 ;  /* 0x0000001fffa17819 */ /* 0x000fc400000114e0 */
[----:B------:R-:W-:Y:S01]  /*9240*/  IMAD.MOV.U32 R3, RZ, RZ, R20 ;  /* 0x000000ffff037224 */ /* 0x000fe200078e0014 */
[----:B-1----:R-:W-:Y:S01]  /*9250*/  @P4 SHF.R.U32.HI R3, RZ, R2, R15 ;  /* 0x00000002ff034219 */ /* 0x002fe2000001160f */
[----:B------:R-:W-:Y:S01]  /*9260*/  IMAD.IADD R7, R7, 0x1, R13 ;  /* 0x0000000107077824 */ /* 0x000fe200078e020d */
[----:B------:R-:W-:Y:S01]  /*9270*/  SHF.R.S32.HI R163, RZ, 0x1f, R226 ;  /* 0x0000001fffa37819 */ /* 0x000fe200000114e2 */
[----:B------:R-:W-:Y:S01]  /*9280*/  VIADD R181, R205, 0x8 ;  /* 0x00000008cdb57836 */ /* 0x000fe20000000000 */
[--C-:B------:R-:W-:Y:S01]  /*9290*/  SHF.R.S32.HI R2, RZ, 0x1f, R3.reuse ;  /* 0x0000001fff027819 */ /* 0x100fe20000011403 */
[----:B------:R-:W-:Y:S01]  /*92a0*/  IMAD.MOV R4, RZ, RZ, -R3 ;  /* 0x000000ffff047224 */ /* 0x000fe200078e0a03 */
[----:B------:R-:W-:Y:S01]  /*92b0*/  SHF.R.S32.HI R164, RZ, 0x1f, R227 ;  /* 0x0000001fffa47819 */ /* 0x000fe200000114e3 */
[----:B------:R-:W-:Y:S01]  /*92c0*/  IMAD.WIDE.U32 R6, R162, UR4, R6 ;  /* 0x00000004a2067c25 */ /* 0x000fe2000f8e0006 */
[----:B------:R-:W-:Y:S02]  /*92d0*/  SHF.R.S32.HI R165, RZ, 0x1f, R228 ;  /* 0x0000001fffa57819 */ /* 0x000fe400000114e4 */
[----:B------:R-:W-:Y:S01]  /*92e0*/  SHF.R.S32.HI R166, RZ, 0x1f, R230 ;  /* 0x0000001fffa67819 */ /* 0x000fe200000114e6 */
        /* <DEDUP_REMOVED lines=20> */
[----:B------:R-:W-:Y:S01]  /*9430*/  VIADD R2, R0, 0x32420 ;  /* 0x0003242000027836 */ /* 0x000fe20000000000 */
[C---:B------:R-:W-:Y:S01]  /*9440*/  LEA R0, P1, R6.reuse, UR4, 0x2 ;  /* 0x0000000406007c11 */ /* 0x040fe2000f8210ff */
[----:B------:R-:W-:Y:S01]  /*9450*/  IMAD.IADD R3, R7, 0x1, R3 ;  /* 0x0000000107037824 */ /* 0x000fe200078e0203 */
[----:B------:R-:W-:Y:S01]  /*9460*/  SHF.R.S32.HI R175, RZ, 0x1f, R175 ;  /* 0x0000001fffaf7819 */ /* 0x000fe200000114af */
[C---:B------:R-:W-:Y:S01]  /*9470*/  VIADD R174, R205.reuse, 0x20 ;  /* 0x00000020cdae7836 */ /* 0x040fe20000000000 */
[----:B------:R-:W-:Y:S01]  /*9480*/  PRMT R2, RZ, 0x654, R2 ;  /* 0x00000654ff027816 */ /* 0x000fe20000000002 */
[C---:B------:R-:W-:Y:S01]  /*9490*/  VIADD R176, R205.reuse, 0x18 ;  /* 0x00000018cdb07836 */ /* 0x040fe20000000000 */
[----:B------:R-:W-:Y:S01]  /*94a0*/  LEA.HI.X R4, R6, UR5, R3, 0x2, P1 ;  /* 0x0000000506047c11 */ /* 0x000fe200088f1403 */
[C---:B------:R-:W-:Y:S01]  /*94b0*/  VIADD R178, R205.reuse, 0x10 ;  /* 0x00000010cdb27836 */ /* 0x040fe20000000000 */
[----:B------:R0:W-:Y:S01]  /*94c0*/  SYNCS.ARRIVE.TRANS64.RED.A1T0 RZ, [R2+URZ], RZ ;  /* 0x000000ff02ff79a7 */ /* 0x0001e2000810043f */
[----:B------:R-:W-:Y:S01]  /*94d0*/  SHF.R.S32.HI R177, RZ, 0x1f, R177 ;  /* 0x0000001fffb17819 */ /* 0x000fe200000114b1 */
[----:B------:R-:W-:Y:S01]  /*94e0*/  VIADD R180, R205, 0x8 ;  /* 0x00000008cdb47836 */ /* 0x000fe20000000000 */
[----:B------:R1:W2:Y:S01]  /*94f0*/  SHFL.IDX PT, R3, R4, RZ, 0x1c1f ;  /* 0x001c1fff04037589 */ /* 0x0002a200000e0000 */
[----:B------:R-:W-:-:S02]  /*9500*/  SHF.R.S32.HI R179, RZ, 0x1f, R179 ;  /* 0x0000001fffb37819 */ /* 0x000fc400000114b3 */
[----:B------:R-:W-:Y:S01]  /*9510*/  SHF.R.S32.HI R181, RZ, 0x1f, R181 ;  /* 0x0000001fffb57819 */ /* 0x000fe200000114b5 */
        /* <DEDUP_REMOVED lines=8> */
[-C--:B0-----:R-:W-:Y:S02]  /*95a0*/  @!P4 LEA R6, P2, R180, R2.reuse, 0x2 ;  /* 0x00000002b406c211 */ /* 0x081fe400078410ff */
        /* <DEDUP_REMOVED lines=10> */
[-C--:B0-----:R-:W-:Y:S02]  /*9650*/  @!P0 LEA R6, P6, R176, R2.reuse, 0x2 ;  /* 0x00000002b0068211 */ /* 0x081fe400078c10ff */
[-C--:B--2---:R-:W-:Y:S01]  /*9660*/  @!P1 LEA R12, P5, R174, R2.reuse, 0x2 ;  /* 0x00000002ae0c9211 */ /* 0x084fe200078a10ff */
[----:B------:R-:W-:Y:S01]  /*9670*/  VIADD R33, R205, 0xe8 ;  /* 0x000000e8cd217836 */ /* 0x000fe20000000000 */
        /* <DEDUP_REMOVED lines=10> */
[CC--:B0-----:R-:W-:Y:S02]  /*9720*/  @!P3 LEA R6, P6, R236.reuse, R2.reuse, 0x2 ;  /* 0x00000002ec06b211 */ /* 0x0c1fe400078c10ff */
        /* <DEDUP_REMOVED lines=10> */
[CC--:B0-----:R-:W-:Y:S02]  /*97d0*/  @!P0 LEA R6, P4, R233.reuse, R2.reuse, 0x2 ;  /* 0x00000002e9068211 */ /* 0x0c1fe400078810ff */
[----:B--2---:R-:W-:Y:S02]  /*97e0*/  @!P1 LEA R12, P5, R232, R2, 0x2 ;  /* 0x00000002e80c9211 */ /* 0x004fe400078a10ff */
[-C--:B------:R-:W-:Y:S02]  /*97f0*/  @!P0 LEA.HI.X R7, R233, R3.reuse, R169, 0x2, P4 ;  /* 0x00000003e9078211 */ /* 0x080fe400020f14a9 */
[----:B------:R-:W-:Y:S02]  /*9800*/  ISETP.GE.AND P4, PT, R228, UR4, PT ;  /* 0x00000004e4007c0c */ /* 0x000fe4000bf86270 */
[----:B------:R-:W-:Y:S01]  /*9810*/  @!P1 LEA.HI.X R13, R232, R3, R168, 0x2, P5 ;  /* 0x00000003e80d9211 */ /* 0x000fe200028f14a8 */
[----:B------:R0:W-:Y:S01]  /*9820*/  @!P0 ST.E.64 desc[UR38][R6.64], R60 ;  /* 0x0000003c06008985 */ /* 0x0001e2000c101b26 */
[----:B------:R-:W-:-:S02]  /*9830*/  ISETP.GE.AND P5, PT, R227, UR4, PT ;  /* 0x00000004e3007c0c */ /* 0x000fc4000bfa6270 */
[----:B---3--:R-:W-:Y:S01]  /*9840*/  @!P2 LEA R14, P6, R231, R2, 0x2 ;  /* 0x00000002e70ea211 */ /* 0x008fe200078c10ff */
[----:B------:R2:W-:Y:S01]  /*9850*/  @!P1 ST.E.64 desc[UR38][R12.64], R64 ;  /* 0x000000400c009985 */ /* 0x0005e2000c101b26 */
[----:B------:R-:W-:Y:S02]  /*9860*/  ISETP.GE.AND P1, PT, R225, UR4, PT ;  /* 0x00000004e1007c0c */ /* 0x000fe4000bf26270 */
[----:B------:R-:W-:Y:S02]  /*9870*/  @!P2 LEA.HI.X R15, R231, R3, R167, 0x2, P6 ;  /* 0x00000003e70fa211 */ /* 0x000fe400030f14a7 */
[----:B------:R-:W-:-:S03]  /*9880*/  ISETP.GE.AND P0, PT, R226, UR4, PT ;  /* 0x00000004e2007c0c */ /* 0x000fc6000bf06270 */
[----:B------:R3:W-:Y:S01]  /*9890*/  @!P2 ST.E.64 desc[UR38][R14.64], R68 ;  /* 0x000000440e00a985 */ /* 0x0007e2000c101b26 */
[-C--:B0-----:R-:W-:Y:S02]  /*98a0*/  @!P3 LEA R6, P6, R230, R2.reuse, 0x2 ;  /* 0x00000002e606b211 */ /* 0x081fe400078c10ff */
[-C--:B--2---:R-:W-:Y:S02]  /*98b0*/  @!P4 LEA R12, P2, R228, R2.reuse, 0x2 ;  /* 0x00000002e40cc211 */ /* 0x084fe400078410ff */
        /* <DEDUP_REMOVED lines=21> */
[CC--:B0-----:R-:W-:Y:S02]  /*9a10*/  @!P5 LEA R6, P1, R223.reuse, R2.reuse, 0x2 ;  /* 0x00000002df06d211 */ /* 0x0c1fe400078210ff */
[-C--:B--2---:R-:W-:Y:S02]  /*9a20*/  @!P4 LEA R12, P0, R222, R2.reuse, 0x2 ;  /* 0x00000002de0cc211 */ /* 0x084fe400078010ff */
[-C--:B------:R-:W-:Y:S02]  /*9a30*/  @!P5 LEA.HI.X R7, R223, R3.reuse, R160, 0x2, P1 ;  /* 0x00000003df07d211 */ /* 0x080fe400008f14a0 */
[----:B------:R-:W-:Y:S02]  /*9a40*/  ISETP.GE.AND P1, PT, R216, UR4, PT ;  /* 0x00000004d8007c0c */ /* 0x000fe4000bf26270 */
[----:B---3--:R-:W-:Y:S01]  /*9a50*/  @!P3 LEA R14, P6, R221, R2, 0x2 ;  /* 0x00000002dd0eb211 */ /* 0x008fe200078c10ff */
[----:B------:R-:W-:Y:S01]  /*9a60*/  @!P5 ST.E.64 desc[UR38][R6.64], R96 ;  /* 0x000000600600d985 */ /* 0x000fe2000c101b26 */
[----:B------:R-:W-:-:S02]  /*9a70*/  @!P4 LEA.HI.X R13, R222, R3, R159, 0x2, P0 ;  /* 0x00000003de0dc211 */ /* 0x000fc400000f149f */
[----:B------:R-:W-:Y:S02]  /*9a80*/  @!P3 LEA.HI.X R15, R221, R3, R158, 0x2, P6 ;  /* 0x00000003dd0fb211 */ /* 0x000fe400030f149e */
[----:B------:R-:W-:Y:S01]  /*9a90*/  ISETP.GE.AND P0, PT, R215, UR4, PT ;  /* 0x00000004d7007c0c */ /* 0x000fe2000bf06270 */
[----:B------:R-:W-:Y:S01]  /*9aa0*/  @!P4 ST.E.64 desc[UR38][R12.64], R100 ;  /* 0x000000640c00c985 */ /* 0x000fe2000c101b26 */
[-C--:B------:R-:W-:Y:S02]  /*9ab0*/  @!P2 LEA R18, P6, R219, R2.reuse, 0x2 ;  /* 0x00000002db12a211 */ /* 0x080fe400078c10ff */
[----:B------:R-:W-:Y:S01]  /*9ac0*/  ISETP.GE.AND P4, PT, R213, UR4, PT ;  /* 0x00000004d5007c0c */ /* 0x000fe2000bf86270 */
[----:B------:R-:W-:Y:S01]  /*9ad0*/  @!P3 ST.E.64 desc[UR38][R14.64], R104 ;  /* 0x000000680e00b985 */ /* 0x000fe2000c101b26 */
[----:B------:R-:W-:Y:S02]  /*9ae0*/  ISETP.GE.AND P3, PT, R214, UR4, PT ;  /* 0x00000004d6007c0c */ /* 0x000fe4000bf66270 */
[----:B------:R-:W-:-:S02]  /*9af0*/  @!P1 LEA R20, P5, R216, R2, 0x2 ;  /* 0x00000002d8149211 */ /* 0x000fc400078a10ff */
[-C--:B------:R-:W-:Y:S02]  /*9b00*/  @!P2 LEA.HI.X R19, R219, R3.reuse, R157, 0x2, P6 ;  /* 0x00000003db13a211 */ /* 0x080fe400030f149d */
[-C--:B------:R-:W-:Y:S02]  /*9b10*/  @!P1 LEA.HI.X R21, R216, R3.reuse, R156, 0x2, P5 ;  /* 0x00000003d8159211 */ /* 0x080fe400028f149c */
[CC--:B------:R-:W-:Y:S01]  /*9b20*/  @!P0 LEA R16, P6, R215.reuse, R2.reuse, 0x2 ;  /* 0x00000002d7108211 */ /* 0x0c0fe200078c10ff */
[----:B------:R0:W-:Y:S01]  /*9b30*/  @!P2 ST.E.64 desc[UR38][R18.64], R108 ;  /* 0x0000006c1200a985 */ /* 0x0001e2000c101b26 */
[----:B------:R-:W-:Y:S02]  /*9b40*/  ISETP.GE.AND P2, PT, R212, UR4, PT ;  /* 0x00000004d4007c0c */ /* 0x000fe4000bf46270 */
[----:B------:R-:W-:Y:S01]  /*9b50*/  @!P0 LEA.HI.X R17, R215, R3, R155, 0x2, P6 ;  /* 0x00000003d7118211 */ /* 0x000fe200030f149b */
[----:B------:R2:W-:Y:S01]  /*9b60*/  @!P1 ST.E.64 desc[UR38][R20.64], R112 ;  /* 0x0000007014009985 */ /* 0x0005e2000c101b26 */
[----:B------:R-:W-:-:S02]  /*9b70*/  @!P3 LEA R24, P1, R214, R2, 0x2 ;  /* 0x00000002d618b211 */ /* 0x000fc400078210ff */
[-C--:B------:R-:W-:Y:S01]  /*9b80*/  @!P4 LEA R28, P5, R213, R2.reuse, 0x2 ;  /* 0x00000002d51cc211 */ /* 0x080fe200078a10ff */
[----:B------:R3:W-:Y:S01]  /*9b90*/  @!P0 ST.E.64 desc[UR38][R16.64], R116 ;  /* 0x0000007410008985 */ /* 0x0007e2000c101b26 */
[-C--:B------:R-:W-:Y:S02]  /*9ba0*/  @!P3 LEA.HI.X R25, R214, R3.reuse, R154, 0x2, P1 ;  /* 0x00000003d619b211 */ /* 0x080fe400008f149a */
[----:B------:R-:W-:Y:S02]  /*9bb0*/  ISETP.GE.AND P1, PT, R211, UR4, PT ;  /* 0x00000004d3007c0c */ /* 0x000fe4000bf26270 */
[----:B------:R-:W-:Y:S01]  /*9bc0*/  @!P4 LEA.HI.X R29, R213, R3, R153, 0x2, P5 ;  /* 0x00000003d51dc211 */ /* 0x000fe200028f1499 */
[----:B------:R4:W-:Y:S01]  /*9bd0*/  @!P3 ST.E.64 desc[UR38][R24.64], R120 ;  /* 0x000000781800b985 */ /* 0x0009e2000c101b26 */
[----:B------:R-:W-:Y:S01]  /*9be0*/  ISETP.GE.AND P0, PT, R209, UR4, PT ;  /* 0x00000004d1007c0c */ /* 0x000fe2000bf06270 */
[----:B0-----:R-:W-:Y:S01]  /*9bf0*/  VIADD R19, R205, 0xf0 ;  /* 0x000000f0cd137836 */ /* 0x001fe20000000000 */
[----:B------:R-:W-:Y:S01]  /*9c00*/  @!P2 LEA R6, P5, R212, R2, 0x2 ;  /* 0x00000002d406a211 */ /* 0x000fe200078a10ff */
[----:B------:R4:W-:Y:S01]  /*9c10*/  @!P4 ST.E.64 desc[UR38][R28.64], R124 ;  /* 0x0000007c1c00c985 */ /* 0x0009e2000c101b26 */
[----:B------:R-:W-:Y:S01]  /*9c20*/  ISETP.GE.AND P4, PT, R33, UR4, PT ;  /* 0x0000000421007c0c */ /* 0x000fe2000bf86270 */
[----:B--2---:R-:W-:Y:S01]  /*9c30*/  VIADD R21, R205, 0xf8 ;  /* 0x000000f8cd157836 */ /* 0x004fe20000000000 */
[----:B------:R-:W-:-:S02]  /*9c40*/  ISETP.GE.AND P3, PT, R19, UR4, PT ;  /* 0x0000000413007c0c */ /* 0x000fc4000bf66270 */
[-C--:B------:R-:W-:Y:S02]  /*9c50*/  @!P2 LEA.HI.X R7, R212, R3.reuse, R152, 0x2, P5 ;  /* 0x00000003d407a211 */ /* 0x080fe400028f1498 */
[-C--:B------:R-:W-:Y:S02]  /*9c60*/  @!P1 LEA R12, P6, R211, R2.reuse, 0x2 ;  /* 0x00000002d30c9211 */ /* 0x080fe400078c10ff */
[----:B------:R-:W-:Y:S01]  /*9c70*/  SHF.R.S32.HI R15, RZ, 0x1f, R209 ;  /* 0x0000001fff0f7819 */ /* 0x000fe200000114d1 */
[----:B------:R4:W-:Y:S01]  /*9c80*/  @!P2 ST.E.64 desc[UR38][R6.64], R128 ;  /* 0x000000800600a985 */ /* 0x0009e2000c101b26 */
[----:B------:R-:W-:Y:S02]  /*9c90*/  @!P0 LEA R14, P5, R209, R2, 0x2 ;  /* 0x00000002d10e8211 */ /* 0x000fe400078a10ff */
[----:B------:R-:W-:Y:S02]  /*9ca0*/  @!P1 LEA.HI.X R13, R211, R3, R22, 0x2, P6 ;  /* 0x00000003d30d9211 */ /* 0x000fe400030f1416 */
[----:B------:R-:W-:-:S02]  /*9cb0*/  ISETP.GE.AND P6, PT, R21, UR4, PT ;  /* 0x0000000415007c0c */ /* 0x000fc4000bfc6270 */
[-C--:B------:R-:W-:Y:S01]  /*9cc0*/  @!P0 LEA.HI.X R15, R209, R3.reuse, R15, 0x2, P5 ;  /* 0x00000003d10f8211 */ /* 0x080fe200028f140f */
[----:B------:R4:W-:Y:S01]  /*9cd0*/  @!P1 ST.E.64 desc[UR38][R12.64], R132 ;  /* 0x000000840c009985 */ /* 0x0009e2000c101b26 */
[----:B---3--:R-:W-:Y:S02]  /*9ce0*/  SHF.R.S32.HI R17, RZ, 0x1f, R33 ;  /* 0x0000001fff117819 */ /* 0x008fe40000011421 */
[CC--:B------:R-:W-:Y:S01]  /*9cf0*/  @!P4 LEA R16, P5, R33.reuse, R2.reuse, 0x2 ;  /* 0x000000022110c211 */ /* 0x0c0fe200078a10ff */
[----:B------:R4:W-:Y:S01]  /*9d00*/  @!P0 ST.E.64 desc[UR38][R14.64], R136 ;  /* 0x000000880e008985 */ /* 0x0009e2000c101b26 */
[----:B------:R-:W-:Y:S02]  /*9d10*/  SHF.R.S32.HI R20, RZ, 0x1f, R19 ;  /* 0x0000001fff147819 */ /* 0x000fe40000011413 */
[----:B------:R-:W-:Y:S02]  /*9d20*/  @!P4 LEA.HI.X R17, R33, R3, R17, 0x2, P5 ;  /* 0x000000032111c211 */ /* 0x000fe400028f1411 */
[----:B------:R-:W-:-:S03]  /*9d30*/  @!P3 LEA R18, P5, R19, R2, 0x2 ;  /* 0x000000021312b211 */ /* 0x000fc600078a10ff */
[----:B------:R4:W-:Y:S01]  /*9d40*/  @!P4 ST.E.64 desc[UR38][R16.64], R140 ;  /* 0x0000008c1000c985 */ /* 0x0009e2000c101b26 */
[-C--:B------:R-:W-:Y:S02]  /*9d50*/  @!P3 LEA.HI.X R19, R19, R3.reuse, R20, 0x2, P5 ;  /* 0x000000031313b211 */ /* 0x080fe400028f1414 */
[----:B------:R-:W-:Y:S02]  /*9d60*/  SHF.R.S32.HI R20, RZ, 0x1f, R21 ;  /* 0x0000001fff147819 */ /* 0x000fe40000011415 */
[C---:B------:R-:W-:Y:S01]  /*9d70*/  @!P6 LEA R2, P5, R21.reuse, R2, 0x2 ;  /* 0x000000021502e211 */ /* 0x040fe200078a10ff */
[----:B------:R4:W-:Y:S03]  /*9d80*/  @!P3 ST.E.64 desc[UR38][R18.64], R144 ;  /* 0x000000901200b985 */ /* 0x0009e6000c101b26 */
[----:B------:R-:W-:-:S05]  /*9d90*/  @!P6 LEA.HI.X R3, R21, R3, R20, 0x2, P5 ;  /* 0x000000031503e211 */ /* 0x000fca00028f1414 */
[----:B------:R4:W-:Y:S04]  /*9da0*/  @!P6 ST.E.64 desc[UR38][R2.64], R148 ;  /* 0x000000940200e985 */ /* 0x0009e8000c101b26 */
.L_x_9954:
[----:B------:R-:W-:Y:S05]  /*9db0*/  BSYNC B1 ;  /* 0x0000000000017941 */ /* 0x000fea0003800000 */
.L_x_9953:
[----:B------:R-:W-:Y:S01]  /*9dc0*/  ISETP.GE.AND P0, PT, R8, R5, PT ;  /* 0x000000050800720c */ /* 0x000fe20003f06270 */
[----:B--2-4-:R2:W3:Y:S04]  /*9dd0*/  SHFL.IDX PT, R3, R4, 0x1, 0x1c1f ;  /* 0x003c1f0004037f89 */ /* 0x0144e800000e0000 */
[----:B0-----:R2:W0:Y:S08]  /*9de0*/  SHFL.IDX PT, R2, R0, 0x1, 0x1c1f ;  /* 0x003c1f0000027f89 */ /* 0x00143000000e0000 */
[----:B--2---:R-:W-:Y:S05]  /*9df0*/  @P0 BRA `(.L_x_9952) ;  /* 0x0000001400bc0947 */ /* 0x004fea0003800000 */
[----:B------:R-:W-:Y:S01]  /*9e00*/  ULDC UR4, c[0x0][0xbc8] ;  /* 0x0002f20000047ab9 */ /* 0x000fe20000000800 */
[C---:B------:R-:W-:Y:S01]  /*9e10*/  VIADD R21, R205.reuse, 0xe8 ;  /* 0x000000e8cd157836 */ /* 0x040fe20000000000 */
[----:B------:R-:W-:Y:S01]  /*9e20*/  ISETP.GE.AND P5, PT, R180, UR4, PT ;  /* 0x00000004b4007c0c */ /* 0x000fe2000bfa6270 */
[C---:B------:R-:W-:Y:S01]  /*9e30*/  VIADD R25, R205.reuse, 0xf0 ;  /* 0x000000f0cd197836 */ /* 0x040fe20000000000 */
[----:B------:R-:W-:Y:S02]  /*9e40*/  ISETP.GE.AND P4, PT, R205, UR4, PT ;  /* 0x00000004cd007c0c */ /* 0x000fe4000bf86270 */
[----:B------:R-:W-:Y:S02]  /*9e50*/  ISETP.GE.AND P2, PT, R178, UR4, PT ;  /* 0x00000004b2007c0c */ /* 0x000fe4000bf46270 */
[----:B------:R-:W-:Y:S02]  /*9e60*/  ISETP.GE.AND P1, PT, R176, UR4, PT ;  /* 0x00000004b0007c0c */ /* 0x000fe4000bf26270 */
[----:B------:R-:W-:-:S02]  /*9e70*/  ISETP.GE.AND P0, PT, R174, UR4, PT ;  /* 0x00000004ae007c0c */ /* 0x000fc4000bf06270 */
[----:B-1----:R-:W-:Y:S02]  /*9e80*/  SHF.R.S32.HI R0, RZ, 0x1f, R21 ;  /* 0x0000001fff007819 */ /* 0x002fe40000011415 */
[----:B------:R-:W-:Y:S02]  /*9e90*/  SHF.R.S32.HI R8, RZ, 0x1f, R209 ;  /* 0x0000001fff087819 */ /* 0x000fe400000114d1 */
[-C--:B0-----:R-:W-:Y:S01]  /*9ea0*/  @!P5 LEA R6, P3, R180, R2.reuse, 0x2 ;  /* 0x00000002b406d211 */ /* 0x081fe200078610ff */
[----:B---3--:R-:W-:Y:S02]  /*9eb0*/  @!P4 IMAD.WIDE R4, R205, 0x4, R2 ;  /* 0x00000004cd04c825 */ /* 0x008fe400078e0202 */
[----:B------:R-:W-:Y:S02]  /*9ec0*/  @!P2 LEA R12, P6, R178, R2, 0x2 ;  /* 0x00000002b20ca211 */ /* 0x000fe400078c10ff */
[----:B------:R-:W-:Y:S01]  /*9ed0*/  @!P5 LEA.HI.X R7, R180, R3, R181, 0x2, P3 ;  /* 0x00000003b407d211 */ /* 0x000fe200018f14b5 */
[----:B------:R0:W-:Y:S01]  /*9ee0*/  @!P4 ST.E.64 desc[UR38][R4.64], R26 ;  /* 0x0000001a0400c985 */ /* 0x0001e2000c101b26 */
[----:B------:R-:W-:-:S02]  /*9ef0*/  ISETP.GE.AND P3, PT, R237, UR4, PT ;  /* 0x00000004ed007c0c */ /* 0x000fc4000bf66270 */
[-C--:B------:R-:W-:Y:S01]  /*9f00*/  @!P2 LEA.HI.X R13, R178, R3.reuse, R179, 0x2, P6 ;  /* 0x00000003b20da211 */ /* 0x080fe200030f14b3 */
[----:B------:R1:W-:Y:S01]  /*9f10*/  @!P5 ST.E.64 desc[UR38][R6.64], R30 ;  /* 0x0000001e0600d985 */ /* 0x0003e2000c101b26 */
[-C--:B------:R-:W-:Y:S02]  /*9f20*/  @!P1 LEA R14, P5, R176, R2.reuse, 0x2 ;  /* 0x00000002b00e9211 */ /* 0x080fe400078a10ff */
[----:B------:R-:W-:Y:S01]  /*9f30*/  ISETP.GE.AND P4, PT, R236, UR4, PT ;  /* 0x00000004ec007c0c */ /* 0x000fe2000bf86270 */
[----:B------:R2:W-:Y:S01]  /*9f40*/  @!P2 ST.E.64 desc[UR38][R12.64], R34 ;  /* 0x000000220c00a985 */ /* 0x0005e2000c101b26 */
[----:B------:R-:W-:Y:S02]  /*9f50*/  @!P0 LEA R16, P6, R174, R2, 0x2 ;  /* 0x00000002ae108211 */ /* 0x000fe400078c10ff */
[----:B------:R-:W-:Y:S02]  /*9f60*/  @!P1 LEA.HI.X R15, R176, R3, R177, 0x2, P5 ;  /* 0x00000003b00f9211 */ /* 0x000fe400028f14b1 */
[----:B------:R-:W-:-:S02]  /*9f70*/  ISETP.GE.AND P5, PT, R235, UR4, PT ;  /* 0x00000004eb007c0c */ /* 0x000fc4000bfa6270 */
[-C--:B------:R-:W-:Y:S01]  /*9f80*/  @!P0 LEA.HI.X R17, R174, R3.reuse, R175, 0x2, P6 ;  /* 0x00000003ae118211 */ /* 0x080fe200030f14af */
[----:B------:R3:W-:Y:S01]  /*9f90*/  @!P1 ST.E.64 desc[UR38][R14.64], R38 ;  /* 0x000000260e009985 */ /* 0x0007e2000c101b26 */
[-C--:B0-----:R-:W-:Y:S02]  /*9fa0*/  @!P3 LEA R4, P6, R237, R2.reuse, 0x2 ;  /* 0x00000002ed04b211 */ /* 0x081fe400078c10ff */
[----:B------:R-:W-:Y:S01]  /*9fb0*/  ISETP.GE.AND P1, PT, R233, UR4, PT ;  /* 0x00000004e9007c0c */ /* 0x000fe2000bf26270 */
[----:B------:R0:W-:Y:S01]  /*9fc0*/  @!P0 ST.E.64 desc[UR38][R16.64], R42 ;  /* 0x0000002a10008985 */ /* 0x0001e2000c101b26 */
[----:B------:R-:W-:Y:S02]  /*9fd0*/  ISETP.GE.AND P0, PT, R234, UR4, PT ;  /* 0x00000004ea007c0c */ /* 0x000fe4000bf06270 */
[----:B-1----:R-:W-:Y:S02]  /*9fe0*/  @!P4 LEA R6, P2, R236, R2, 0x2 ;  /* 0x00000002ec06c211 */ /* 0x002fe400078410ff */
[----:B------:R-:W-:-:S02]  /*9ff0*/  @!P3 LEA.HI.X R5, R237, R3, R173, 0x2, P6 ;  /* 0x00000003ed05b211 */ /* 0x000fc400030f14ad */
[CC--:B------:R-:W-:Y:S02]  /*a000*/  @!P5 LEA R18, P6, R235.reuse, R2.reuse, 0x2 ;  /* 0x00000002eb12d211 */ /* 0x0c0fe400078c10ff */
[-C--:B------:R-:W-:Y:S01]  /*a010*/  @!P4 LEA.HI.X R7, R236, R3.reuse, R172, 0x2, P2 ;  /* 0x00000003ec07c211 */ /* 0x080fe200010f14ac */
[----:B------:R1:W-:Y:S01]  /*a020*/  @!P3 ST.E.64 desc[UR38][R4.64], R46 ;  /* 0x0000002e0400b985 */ /* 0x0003e2000c101b26 */
[----:B------:R-:W-:Y:S02]  /*a030*/  ISETP.GE.AND P2, PT, R232, UR4, PT ;  /* 0x00000004e8007c0c */ /* 0x000fe4000bf46270 */
[----:B------:R-:W-:Y:S01]  /*a040*/  @!P5 LEA.HI.X R19, R235, R3, R171, 0x2, P6 ;  /* 0x00000003eb13d211 */ /* 0x000fe200030f14ab */
[----:B------:R4:W-:Y:S01]  /*a050*/  @!P4 ST.E.64 desc[UR38][R6.64], R50 ;  /* 0x000000320600c985 */ /* 0x0009e2000c101b26 */
[-C--:B--2---:R-:W-:Y:S02]  /*a060*/  @!P0 LEA R12, P4, R234, R2.reuse, 0x2 ;  /* 0x00000002ea0c8211 */ /* 0x084fe400078810ff */
[----:B------:R-:W-:Y:S01]  /*a070*/  ISETP.GE.AND P3, PT, R231, UR4, PT ;  /* 0x00000004e7007c0c */ /* 0x000fe2000bf66270 */
[----:B------:R2:W-:Y:S01]  /*a080*/  @!P5 ST.E.64 desc[UR38][R18.64], R54 ;  /* 0x000000361200d985 */ /* 0x0005e2000c101b26 */
[----:B---3--:R-:W-:-:S02]  /*a090*/  @!P1 LEA R14, P5, R233, R2, 0x2 ;  /* 0x00000002e90e9211 */ /* 0x008fc400078a10ff */
[-C--:B------:R-:W-:Y:S02]  /*a0a0*/  @!P0 LEA.HI.X R13, R234, R3.reuse, R170, 0x2, P4 ;  /* 0x00000003ea0d8211 */ /* 0x080fe400020f14aa */
[----:B------:R-:W-:Y:S02]  /*a0b0*/  ISETP.GE.AND P4, PT, R230, UR4, PT ;  /* 0x00000004e6007c0c */ /* 0x000fe4000bf86270 */
[----:B------:R-:W-:Y:S01]  /*a0c0*/  @!P1 LEA.HI.X R15, R233, R3, R169, 0x2, P5 ;  /* 0x00000003e90f9211 */ /* 0x000fe200028f14a9 */
[----:B------:R-:W-:Y:S01]  /*a0d0*/  @!P0 ST.E.64 desc[UR38][R12.64], R58 ;  /* 0x0000003a0c008985 */ /* 0x000fe2000c101b26 */
[----:B------:R-:W-:Y:S02]  /*a0e0*/  ISETP.GE.AND P5, PT, R228, UR4, PT ;  /* 0x00000004e4007c0c */ /* 0x000fe4000bfa6270 */
[----:B0-----:R-:W-:Y:S01]  /*a0f0*/  @!P2 LEA R16, P6, R232, R2, 0x2 ;  /* 0x00000002e810a211 */ /* 0x001fe200078c10ff */
[----:B------:R0:W-:Y:S01]  /*a100*/  @!P1 ST.E.64 desc[UR38][R14.64], R62 ;  /* 0x0000003e0e009985 */ /* 0x0001e2000c101b26 */
[----:B------:R-:W-:-:S02]  /*a110*/  ISETP.GE.AND P1, PT, R226, UR4, PT ;  /* 0x00000004e2007c0c */ /* 0x000fc4000bf26270 */
[-C--:B------:R-:W-:Y:S02]  /*a120*/  @!P2 LEA.HI.X R17, R232, R3.reuse, R168, 0x2, P6 ;  /* 0x00000003e811a211 */ /* 0x080fe400030f14a8 */
[-C--:B-1----:R-:W-:Y:S02]  /*a130*/  @!P3 LEA R4, P6, R231, R2.reuse, 0x2 ;  /* 0x00000002e704b211 */ /* 0x082fe400078c10ff */
[-C--:B----4-:R-:W-:Y:S01]  /*a140*/  @!P4 LEA R6, P0, R230, R2.reuse, 0x2 ;  /* 0x00000002e606c211 */ /* 0x090fe200078010ff */
[----:B------:R1:W-:Y:S01]  /*a150*/  @!P2 ST.E.64 desc[UR38][R16.64], R66 ;  /* 0x000000421000a985 */ /* 0x0003e2000c101b26 */
[----:B------:R-:W-:Y:S02]  /*a160*/  ISETP.GE.AND P2, PT, R227, UR4, PT ;  /* 0x00000004e3007c0c */ /* 0x000fe4000bf46270 */
        /* <DEDUP_REMOVED lines=8> */
[----:B------:R-:W-:Y:S01]  /*a1f0*/  @!P2 LEA R12, P6, R227, R2, 0x2 ;  /* 0x00000002e30ca211 */ /* 0x000fe200078c10ff */
[----:B------:R0:W-:Y:S01]  /*a200*/  @!P5 ST.E.64 desc[UR38][R18.64], R78 ;  /* 0x0000004e1200d985 */ /* 0x0001e2000c101b26 */
[----:B------:R-:W-:-:S02]  /*a210*/  ISETP.GE.AND P5, PT, R224, UR4, PT ;  /* 0x00000004e0007c0c */ /* 0x000fc4000bfa6270 */
[----:B------:R-:W-:Y:S02]  /*a220*/  ISETP.GE.AND P4, PT, R223, UR4, PT ;  /* 0x00000004df007c0c */ /* 0x000fe4000bf86270 */
[-C--:B------:R-:W-:Y:S02]  /*a230*/  @!P2 LEA.HI.X R13, R227, R3.reuse, R164, 0x2, P6 ;  /* 0x00000003e30da211 */ /* 0x080fe400030f14a4 */
[CC--:B-1----:R-:W-:Y:S02]  /*a240*/  @!P0 LEA R16, P6, R225.reuse, R2.reuse, 0x2 ;  /* 0x00000002e1108211 */ /* 0x0c2fe400078c10ff */
[-C--:B------:R-:W-:Y:S01]  /*a250*/  @!P1 LEA.HI.X R15, R226, R3.reuse, R163, 0x2, P3 ;  /* 0x00000003e20f9211 */ /* 0x080fe200018f14a3 */
[----:B------:R1:W-:Y:S01]  /*a260*/  @!P2 ST.E.64 desc[UR38][R12.64], R82 ;  /* 0x000000520c00a985 */ /* 0x0003e2000c101b26 */
[----:B------:R-:W-:Y:S02]  /*a270*/  ISETP.GE.AND P3, PT, R222, UR4, PT ;  /* 0x00000004de007c0c */ /* 0x000fe4000bf66270 */
[----:B------:R-:W-:Y:S01]  /*a280*/  @!P0 LEA.HI.X R17, R225, R3, R162, 0x2, P6 ;  /* 0x00000003e1118211 */ /* 0x000fe200030f14a2 */
[----:B------:R4:W-:Y:S01]  /*a290*/  @!P1 ST.E.64 desc[UR38][R14.64], R86 ;  /* 0x000000560e009985 */ /* 0x0009e2000c101b26 */
[----:B--2---:R-:W-:-:S02]  /*a2a0*/  @!P5 LEA R4, P2, R224, R2, 0x2 ;  /* 0x00000002e004d211 */ /* 0x004fc400078410ff */
[-C--:B---3--:R-:W-:Y:S01]  /*a2b0*/  @!P4 LEA R6, P1, R223, R2.reuse, 0x2 ;  /* 0x00000002df06c211 */ /* 0x088fe200078210ff */
[----:B------:R2:W-:Y:S01]  /*a2c0*/  @!P0 ST.E.64 desc[UR38][R16.64], R90 ;  /* 0x0000005a10008985 */ /* 0x0005e2000c101b26 */
[----:B------:R-:W-:Y:S02]  /*a2d0*/  ISETP.GE.AND P0, PT, R221, UR4, PT ;  /* 0x00000004dd007c0c */ /* 0x000fe4000bf06270 */
[-C--:B------:R-:W-:Y:S02]  /*a2e0*/  @!P5 LEA.HI.X R5, R224, R3.reuse, R161, 0x2, P2 ;  /* 0x00000003e005d211 */ /* 0x080fe400010f14a1 */
[----:B------:R-:W-:Y:S02]  /*a2f0*/  ISETP.GE.AND P2, PT, R219, UR4, PT ;  /* 0x00000004db007c0c */ /* 0x000fe4000bf46270 */
[----:B------:R-:W-:Y:S01]  /*a300*/  @!P4 LEA.HI.X R7, R223, R3, R160, 0x2, P1 ;  /* 0x00000003df07c211 */ /* 0x000fe200008f14a0 */
[----:B------:R3:W-:Y:S01]  /*a310*/  @!P5 ST.E.64 desc[UR38][R4.64], R94 ;  /* 0x0000005e0400d985 */ /* 0x0007e2000c101b26 */
[----:B0-----:R-:W-:-:S02]  /*a320*/  @!P3 LEA R18, P6, R222, R2, 0x2 ;  /* 0x00000002de12b211 */ /* 0x001fc400078c10ff */
[----:B------:R-:W-:Y:S01]  /*a330*/  ISETP.GE.AND P1, PT, R216, UR4, PT ;  /* 0x00000004d8007c0c */ /* 0x000fe2000bf26270 */
[----:B------:R0:W-:Y:S01]  /*a340*/  @!P4 ST.E.64 desc[UR38][R6.64], R98 ;  /* 0x000000620600c985 */ /* 0x0001e2000c101b26 */
[----:B------:R-:W-:Y:S02]  /*a350*/  @!P3 LEA.HI.X R19, R222, R3, R159, 0x2, P6 ;  /* 0x00000003de13b211 */ /* 0x000fe400030f149f */
[----:B------:R-:W-:Y:S02]  /*a360*/  ISETP.GE.AND P4, PT, R215, UR4, PT ;  /* 0x00000004d7007c0c */ /* 0x000fe4000bf86270 */
[-C--:B-1----:R-:W-:Y:S01]  /*a370*/  @!P0 LEA R12, P6, R221, R2.reuse, 0x2 ;  /* 0x00000002dd0c8211 */ /* 0x082fe200078c10ff */
[----:B------:R1:W-:Y:S01]  /*a380*/  @!P3 ST.E.64 desc[UR38][R18.64], R102 ;  /* 0x000000661200b985 */ /* 0x0003e2000c101b26 */
[----:B------:R-:W-:Y:S02]  /*a390*/  ISETP.GE.AND P5, PT, R214, UR4, PT ;  /* 0x00000004d6007c0c */ /* 0x000fe4000bfa6270 */
[----:B----4-:R-:W-:-:S02]  /*a3a0*/  @!P2 LEA R14, P3, R219, R2, 0x2 ;  /* 0x00000002db0ea211 */ /* 0x010fc400078610ff */
[-C--:B------:R-:W-:Y:S02]  /*a3b0*/  @!P0 LEA.HI.X R13, R221, R3.reuse, R158, 0x2, P6 ;  /* 0x00000003dd0d8211 */ /* 0x080fe400030f149e */
[-C--:B------:R-:W-:Y:S02]  /*a3c0*/  @!P2 LEA.HI.X R15, R219, R3.reuse, R157, 0x2, P3 ;  /* 0x00000003db0fa211 */ /* 0x080fe400018f149d */
[----:B------:R-:W-:Y:S01]  /*a3d0*/  ISETP.GE.AND P3, PT, R213, UR4, PT ;  /* 0x00000004d5007c0c */ /* 0x000fe2000bf66270 */
[----:B------:R4:W-:Y:S01]  /*a3e0*/  @!P0 ST.E.64 desc[UR38][R12.64], R106 ;  /* 0x0000006a0c008985 */ /* 0x0009e2000c101b26 */
[CC--:B--2---:R-:W-:Y:S02]  /*a3f0*/  @!P1 LEA R16, P6, R216.reuse, R2.reuse, 0x2 ;  /* 0x00000002d8109211 */ /* 0x0c4fe400078c10ff */
[----:B---3--:R-:W-:Y:S01]  /*a400*/  @!P4 LEA R4, P0, R215, R2, 0x2 ;  /* 0x00000002d704c211 */ /* 0x008fe200078010ff */
[----:B------:R2:W-:Y:S01]  /*a410*/  @!P2 ST.E.64 desc[UR38][R14.64], R110 ;  /* 0x0000006e0e00a985 */ /* 0x0005e2000c101b26 */
[----:B------:R-:W-:-:S02]  /*a420*/  @!P1 LEA.HI.X R17, R216, R3, R156, 0x2, P6 ;  /* 0x00000003d8119211 */ /* 0x000fc400030f149c */
[-C--:B0-----:R-:W-:Y:S02]  /*a430*/  @!P5 LEA R6, P6, R214, R2.reuse, 0x2 ;  /* 0x00000002d606d211 */ /* 0x081fe400078c10ff */
[-C--:B------:R-:W-:Y:S01]  /*a440*/  @!P4 LEA.HI.X R5, R215, R3.reuse, R155, 0x2, P0 ;  /* 0x00000003d705c211 */ /* 0x080fe200000f149b */
[----:B------:R-:W-:Y:S01]  /*a450*/  @!P1 ST.E.64 desc[UR38][R16.64], R114 ;  /* 0x0000007210009985 */ /* 0x000fe2000c101b26 */
[----:B------:R-:W-:Y:S02]  /*a460*/  ISETP.GE.AND P0, PT, R212, UR4, PT ;  /* 0x00000004d4007c0c */ /* 0x000fe4000bf06270 */
[----:B------:R-:W-:Y:S01]  /*a470*/  @!P5 LEA.HI.X R7, R214, R3, R154, 0x2, P6 ;  /* 0x00000003d607d211 */ /* 0x000fe200030f149a */
[----:B------:R0:W-:Y:S01]  /*a480*/  @!P4 ST.E.64 desc[UR38][R4.64], R118 ;  /* 0x000000760400c985 */ /* 0x0001e2000c101b26 */
[----:B------:R-:W-:Y:S02]  /*a490*/  ISETP.GE.AND P1, PT, R21, UR4, PT ;  /* 0x0000000415007c0c */ /* 0x000fe4000bf26270 */
[----:B-1----:R-:W-:Y:S01]  /*a4a0*/  @!P3 LEA R18, P2, R213, R2, 0x2 ;  /* 0x00000002d512b211 */ /* 0x002fe200078410ff */
[----:B------:R1:W-:Y:S01]  /*a4b0*/  @!P5 ST.E.64 desc[UR38][R6.64], R122 ;  /* 0x0000007a0600d985 */ /* 0x0003e2000c101b26 */
[----:B------:R-:W-:-:S02]  /*a4c0*/  ISETP.GE.AND P4, PT, R211, UR4, PT ;  /* 0x00000004d3007c0c */ /* 0x000fc4000bf86270 */
[----:B------:R-:W-:Y:S02]  /*a4d0*/  ISETP.GE.AND P5, PT, R209, UR4, PT ;  /* 0x00000004d1007c0c */ /* 0x000fe4000bfa6270 */
[-C--:B------:R-:W-:Y:S02]  /*a4e0*/  @!P3 LEA.HI.X R19, R213, R3.reuse, R153, 0x2, P2 ;  /* 0x00000003d513b211 */ /* 0x080fe400010f1499 */
[----:B------:R-:W-:Y:S02]  /*a4f0*/  ISETP.GE.AND P2, PT, R25, UR4, PT ;  /* 0x0000000419007c0c */ /* 0x000fe4000bf46270 */
[CC--:B----4-:R-:W-:Y:S01]  /*a500*/  @!P0 LEA R12, P6, R212.reuse, R2.reuse, 0x2 ;  /* 0x00000002d40c8211 */ /* 0x0d0fe200078c10ff */
[----:B------:R3:W-:Y:S01]  /*a510*/  @!P3 ST.E.64 desc[UR38][R18.64], R126 ;  /* 0x0000007e1200b985 */ /* 0x0007e2000c101b26 */
[----:B--2---:R-:W-:Y:S02]  /*a520*/  @!P1 LEA R14, P3, R21, R2, 0x2 ;  /* 0x00000002150e9211 */ /* 0x004fe400078610ff */
[----:B------:R-:W-:-:S02]  /*a530*/  @!P0 LEA.HI.X R13, R212, R3, R152, 0x2, P6 ;  /* 0x00000003d40d8211 */ /* 0x000fc400030f1498 */
[-C--:B0-----:R-:W-:Y:S02]  /*a540*/  @!P4 LEA R4, P6, R211, R2.reuse, 0x2 ;  /* 0x00000002d304c211 */ /* 0x081fe400078c10ff */
[-C--:B------:R-:W-:Y:S01]  /*a550*/  @!P1 LEA.HI.X R15, R21, R3.reuse, R0, 0x2, P3 ;  /* 0x00000003150f9211 */ /* 0x080fe200018f1400 */
[----:B------:R2:W-:Y:S01]  /*a560*/  @!P0 ST.E.64 desc[UR38][R12.64], R130 ;  /* 0x000000820c008985 */ /* 0x0005e2000c101b26 */
[-C--:B-1----:R-:W-:Y:S02]  /*a570*/  @!P5 LEA R6, P3, R209, R2.reuse, 0x2 ;  /* 0x00000002d106d211 */ /* 0x082fe400078610ff */
[-C--:B------:R-:W-:Y:S02]  /*a580*/  @!P4 LEA.HI.X R5, R211, R3.reuse, R22, 0x2, P6 ;  /* 0x00000003d305c211 */ /* 0x080fe400030f1416 */
[----:B------:R-:W-:Y:S01]  /*a590*/  SHF.R.S32.HI R0, RZ, 0x1f, R25 ;  /* 0x0000001fff007819 */ /* 0x000fe20000011419 */
[----:B---3--:R-:W-:Y:S01]  /*a5a0*/  VIADD R19, R205, 0xf8 ;  /* 0x000000f8cd137836 */ /* 0x008fe20000000000 */
[----:B------:R-:W-:Y:S01]  /*a5b0*/  @!P2 LEA R16, P6, R25, R2, 0x2 ;  /* 0x000000021910a211 */ /* 0x000fe200078c10ff */
[----:B------:R2:W-:Y:S01]  /*a5c0*/  @!P4 ST.E.64 desc[UR38][R4.64], R134 ;  /* 0x000000860400c985 */ /* 0x0005e2000c101b26 */
[----:B------:R-:W-:-:S02]  /*a5d0*/  @!P5 LEA.HI.X R7, R209, R3, R8, 0x2, P3 ;  /* 0x00000003d107d211 */ /* 0x000fc400018f1408 */
[----:B------:R-:W-:Y:S02]  /*a5e0*/  @!P2 LEA.HI.X R17, R25, R3, R0, 0x2, P6 ;  /* 0x000000031911a211 */ /* 0x000fe400030f1400 */
[----:B------:R-:W-:Y:S01]  /*a5f0*/  ISETP.GE.AND P0, PT, R19, UR4, PT ;  /* 0x0000000413007c0c */ /* 0x000fe2000bf06270 */
[----:B------:R2:W-:Y:S04]  /*a600*/  @!P5 ST.E.64 desc[UR38][R6.64], R138 ;  /* 0x0000008a0600d985 */ /* 0x0005e8000c101b26 */
[----:B------:R2:W-:Y:S04]  /*a610*/  @!P1 ST.E.64 desc[UR38][R14.64], R142 ;  /* 0x0000008e0e009985 */ /* 0x0005e8000c101b26 */
[----:B------:R2:W-:Y:S04]  /*a620*/  @!P2 ST.E.64 desc[UR38][R16.64], R146 ;  /* 0x000000921000a985 */ /* 0x0005e8000c101b26 */
[----:B------:R-:W-:Y:S05]  /*a630*/  @P0 BRA `(.L_x_9952) ;  /* 0x0000000c00ac0947 */ /* 0x000fea0003800000 */
[----:B------:R-:W-:Y:S02]  /*a640*/  LEA R2, P0, R19, R2, 0x2 ;  /* 0x0000000213027211 */ /* 0x000fe400078010ff */
[----:B------:R-:W-:-:S04]  /*a650*/  SHF.R.S32.HI R0, RZ, 0x1f, R19 ;  /* 0x0000001fff007819 */ /* 0x000fc80000011413 */
[----:B------:R-:W-:-:S05]  /*a660*/  LEA.HI.X R3, R19, R3, R0, 0x2, P0 ;  /* 0x0000000313037211 */ /* 0x000fca00000f1400 */
[----:B------:R4:W-:Y:S01]  /*a670*/  ST.E.64 desc[UR38][R2.64], R150 ;  /* 0x0000009602007985 */ /* 0x0009e2000c101b26 */
[----:B------:R-:W-:Y:S05]  /*a680*/  BRA `(.L_x_9952) ;  /* 0x0000000c00987947 */ /* 0x000fea0003800000 */
.L_x_9943:
[----:B------:R-:W4:Y:S01]  /*a690*/  LDC.64 R4, c[0x0][0xd00] ;  /* 0x00034000ff047b82 */ /* 0x000f220000000a00 */
[----:B------:R-:W-:Y:S01]  /*a6a0*/  ULDC.64 UR4, c[0x0][0xd08] ;  /* 0x0003420000047ab9 */ /* 0x000fe20000000a00 */
[----:B------:R-:W-:Y:S01]  /*a6b0*/  IMAD.MOV.U32 R17, RZ, RZ, RZ ;  /* 0x000000ffff117224 */ /* 0x000fe200078e00ff */
[----:B------:R-:W-:-:S04]  /*a6c0*/  ISETP.NE.U32.AND P1, PT, RZ, UR4, PT ;  /* 0x00000004ff007c0c */ /* 0x000fc8000bf25070 */
[----:B------:R-:W-:Y:S01]  /*a6d0*/  ISETP.NE.AND.EX P1, PT, RZ, UR5, PT, P1 ;  /* 0x00000005ff007c0c */ /* 0x000fe2000bf25310 */
[----:B------:R-:W0:Y:S01]  /*a6e0*/  LDC.64 R2, c[0x0][0xd00] ;  /* 0x00034000ff027b82 */ /* 0x000e220000000a00 */
[----:B----4-:R-:W-:-:S04]  /*a6f0*/  ISETP.NE.U32.AND P0, PT, R4, RZ, PT ;  /* 0x000000ff0400720c */ /* 0x010fc80003f05070 */
[----:B------:R-:W-:Y:S01]  /*a700*/  ISETP.NE.AND.EX P0, PT, R5, RZ, PT, P0 ;  /* 0x000000ff0500720c */ /* 0x000fe20003f05300 */
[----:B0-----:R-:W-:-:S06]  /*a710*/  IMAD.WIDE R4, R204, 0x4, R2 ;  /* 0x00000004cc047825 */ /* 0x001fcc00078e0202 */
[C---:B------:R-:W-:Y:S01]  /*a720*/  @P1 LEA R2, P2, R204.reuse, UR4, 0x2 ;  /* 0x00000004cc021c11 */ /* 0x040fe2000f8410ff */
[----:B------:R-:W-:Y:S02]  /*a730*/  ULDC UR4, c[0x0][0xb88] ;  /* 0x0002e20000047ab9 */ /* 0x000fe40000000800 */
[----:B--2---:R-:W-:Y:S01]  /*a740*/  IMAD.U32 R0, RZ, RZ, UR4 ;  /* 0x00000004ff007e24 */ /* 0x004fe2000f8e00ff */
[----:B------:R-:W-:Y:S02]  /*a750*/  @P1 LEA.HI.X R3, R204, UR5, R210, 0x2, P2 ;  /* 0x00000005cc031c11 */ /* 0x000fe400090f14d2 */
[----:B------:R0:W5:Y:S04]  /*a760*/  @P0 LDG.E R17, desc[UR38][R4.64] ;  /* 0x0000002604110981 */ /* 0x000168000c1e1900 */
[----:B------:R0:W5:Y:S01]  /*a770*/  @P1 LDG.E R0, desc[UR38][R2.64] ;  /* 0x0000002602001981 */ /* 0x000162000c1e1900 */
[----:B------:R-:W-:Y:S01]  /*a780*/  ISETP.NE.AND P2, PT, R207, RZ, PT ;  /* 0x000000ffcf00720c */ /* 0x000fe20003f45270 */
[----:B------:R-:W2:-:S12]  /*a790*/  S2R R6, SR_TID.X ;  /* 0x0000000000067919 */ /* 0x000e980000002100 */
[----:B------:R-:W4:Y:S01]  /*a7a0*/  @!P2 LDC R207, c[0x0][0xbd4] ;  /* 0x0002f500ffcfab82 */ /* 0x000f220000000800 */
[----:B--2---:R-:W-:Y:S01]  /*a7b0*/  VIADD R22, R6, 0xffffff80 ;  /* 0xffffff8006167836 */ /* 0x004fe20000000000 */
[----:B----4-:R-:W-:-:S04]  /*a7c0*/  ISETP.GT.AND P2, PT, R207, 0x1, PT ;  /* 0x00000001cf00780c */ /* 0x010fc80003f44270 */
[----:B------:R-:W-:Y:S01]  /*a7d0*/  ISETP.GT.AND P3, PT, R22, 0x7f, PT ;  /* 0x0000007f1600780c */ /* 0x000fe20003f64270 */
[----:B0-----:R-:W-:-:S12]  /*a7e0*/  @P1 BRA `(.L_x_9955) ;  /* 0x0000000000101947 */ /* 0x001fd80003800000 */
[----:B------:R-:W-:Y:S05]  /*a7f0*/  @!P0 BRA `(.L_x_9955) ;  /* 0x00000000000c8947 */ /* 0x000fea0003800000 */
[----:B------:R-:W2:Y:S04]  /*a800*/  LDG.E R3, desc[UR38][R4.64] ;  /* 0x0000002604037981 */ /* 0x000ea8000c1e1900 */
[----:B-----5:R-:W2:Y:S02]  /*a810*/  LDG.E R0, desc[UR38][R4.64+0x4] ;  /* 0x0000042604007981 */ /* 0x020ea4000c1e1900 */
[----:B--2---:R-:W-:-:S07]  /*a820*/  IMAD.IADD R0, R0, 0x1, -R3 ;  /* 0x0000000100007824 */ /* 0x004fce00078e0a03 */
.L_x_9955:
[----:B------:R-:W-:Y:S01]  /*a830*/  BSSY B1, `(.L_x_9956) ;  /* 0x0000037000017945 */ /* 0x000fe20003800000 */
[----:B------:R-:W-:Y:S02]  /*a840*/  SEL R27, R204, RZ, !P0 ;  /* 0x000000ffcc1b7207 */ /* 0x000fe40004000000 */
[----:B------:R-:W-:Y:S02]  /*a850*/  SEL R210, R210, RZ, !P0 ;  /* 0x000000ffd2d27207 */ /* 0x000fe40004000000 */
[----:B-----5:R-:W-:Y:S01]  /*a860*/  SHF.R.S32.HI R18, RZ, 0x1f, R17 ;  /* 0x0000001fff127819 */ /* 0x020fe20000011411 */
[----:B------:R-:W-:Y:S06]  /*a870*/  @P3 BRA `(.L_x_9957) ;  /* 0x0000000000c83947 */ /* 0x000fec0003800000 */
[----:B------:R-:W0:Y:S01]  /*a880*/  LDC R31, c[0x0][0xce8] ;  /* 0x00033a00ff1f7b82 */ /* 0x000e220000000800 */
[----:B------:R-:W-:-:S04]  /*a890*/  IMAD R2, R208, 0x80, R6 ;  /* 0x00000080d0027824 */ /* 0x000fc800078e0206 */
[----:B------:R-:W-:Y:S02]  /*a8a0*/  VIADD R20, R2, 0xffffff80 ;  /* 0xffffff8002147836 */ /* 0x000fe40000000000 */
[----:B0-----:R-:W-:-:S05]  /*a8b0*/  IMAD R3, R0, R31, RZ ;  /* 0x0000001f00037224 */ /* 0x001fca00078e02ff */
[----:B------:R-:W-:-:S13]  /*a8c0*/  ISETP.GE.AND P0, PT, R20, R3, PT ;  /* 0x000000031400720c */ /* 0x000fda0003f06270 */
[----:B------:R-:W-:Y:S05]  /*a8d0*/  @P0 BRA `(.L_x_9957) ;  /* 0x0000000000b00947 */ /* 0x000fea0003800000 */
[----:B------:R-:W2:Y:S01]  /*a8e0*/  LDL.LU R24, [R1+0x10] ;  /* 0x0000100001187983 */ /* 0x000ea20000300800 */
[----:B------:R-:W-:Y:S01]  /*a8f0*/  ISETP.NE.AND P1, PT, R31, 0x1, PT ;  /* 0x000000011f00780c */ /* 0x000fe20003f25270 */
[----:B------:R-:W-:Y:S01]  /*a900*/  IMAD.MOV.U32 R16, RZ, RZ, 0xab8 ;  /* 0x00000ab8ff107424 */ /* 0x000fe200078e00ff */
[----:B------:R-:W-:Y:S01]  /*a910*/  ISETP.GT.AND P0, PT, R207, 0x1, PT ;  /* 0x00000001cf00780c */ /* 0x000fe20003f04270 */
[----:B------:R-:W0:Y:S01]  /*a920*/  LDC.64 R28, c[0x0][0xca8] ;  /* 0x00032a00ff1c7b82 */ /* 0x000e220000000a00 */
[----:B------:R-:W-:Y:S02]  /*a930*/  IMAD.MOV.U32 R19, RZ, RZ, R20 ;  /* 0x000000ffff137224 */ /* 0x000fe400078e0014 */
[----:B------:R-:W-:-:S05]  /*a940*/  SEL R16, R16, 0xa78, P0 ;  /* 0x00000a7810107807 */ /* 0x000fca0000000000 */
[----:B------:R-:W4:Y:S08]  /*a950*/  LDC.64 R4, c[0x0][R16+0x220] ;  /* 0x0000880010047b82 */ /* 0x000f300000000a00 */
[----:B------:R-:W3:Y:S08]  /*a960*/  @P1 LDC R15, c[0x0][0xcec] ;  /* 0x00033b00ff0f1b82 */ /* 0x000ef00000000800 */
[----:B------:R-:W5:Y:S08]  /*a970*/  LDC.64 R2, c[0x0][R16+0x218] ;  /* 0x0000860010027b82 */ /* 0x000f700000000a00 */
[----:B------:R-:W1:Y:S01]  /*a980*/  @P1 LDC R25, c[0x0][0xcf0] ;  /* 0x00033c00ff191b82 */ /* 0x000e620000000800 */
[----:B----4-:R-:W-:-:S07]  /*a990*/  IMAD R5, R5, R27, RZ ;  /* 0x0000001b05057224 */ /* 0x010fce00078e02ff */
[----:B------:R-:W4:Y:S01]  /*a9a0*/  LDC.64 R6, c[0x0][R16+0x228] ;  /* 0x00008a0010067b82 */ /* 0x000f220000000a00 */
[----:B---3--:R-:W-:-:S04]  /*a9b0*/  @P1 IMAD.HI.U32 R8, R20, R15, RZ ;  /* 0x0000000f14081227 */ /* 0x008fc800078e00ff */
[----:B------:R-:W-:-:S03]  /*a9c0*/  IMAD.WIDE.U32 R14, R4, R27, RZ ;  /* 0x0000001b040e7225 */ /* 0x000fc600078e00ff */
[----:B------:R-:W3:Y:S01]  /*a9d0*/  LDC.64 R12, c[0x0][R16+0x210] ;  /* 0x00008400100c7b82 */ /* 0x000ee20000000a00 */
[-C--:B-----5:R-:W-:Y:S02]  /*a9e0*/  IMAD R21, R3, R206.reuse, RZ ;  /* 0x000000ce03157224 */ /* 0x0a0fe400078e02ff */
[----:B------:R-:W-:-:S04]  /*a9f0*/  IMAD.WIDE.U32 R2, R2, R206, RZ ;  /* 0x000000ce02027225 */ /* 0x000fc800078e00ff */
[----:B------:R-:W-:Y:S01]  /*aa00*/  IMAD.IADD R21, R3, 0x1, R21 ;  /* 0x0000000103157824 */ /* 0x000fe200078e0215 */
[----:B-1----:R-:W-:Y:S01]  /*aa10*/  @P1 SHF.R.U32.HI R19, RZ, R25, R8 ;  /* 0x00000019ff131219 */ /* 0x002fe20000011608 */
[----:B------:R-:W-:Y:S01]  /*aa20*/  IMAD R25, R4, R210, R5 ;  /* 0x000000d204197224 */ /* 0x000fe200078e0205 */
[----:B0-----:R-:W0:Y:S01]  /*aa30*/  @!P0 LDC R28, c[0x0][0xc50] ;  /* 0x00031400ff1c8b82 */ /* 0x001e220000000800 */
[----:B------:R-:W-:Y:S02]  /*aa40*/  IADD3 R4, P1, P3, R14, R2, R17 ;  /* 0x000000020e047210 */ /* 0x000fe40007b3e011 */
[----:B------:R-:W-:Y:S02]  /*aa50*/  IMAD.IADD R25, R15, 0x1, R25 ;  /* 0x000000010f197824 */ /* 0x000fe400078e0219 */
[----:B------:R-:W-:-:S03]  /*aa60*/  IMAD.MOV R8, RZ, RZ, -R19 ;  /* 0x000000ffff087224 */ /* 0x000fc600078e0a13 */
[----:B------:R-:W1:Y:S01]  /*aa70*/  @!P0 LDC R29, c[0x0][0xc54] ;  /* 0x00031500ff1d8b82 */ /* 0x000e620000000800 */
[----:B--2---:R-:W-:-:S05]  /*aa80*/  SEL R5, R24, RZ, P0 ;  /* 0x000000ff18057207 */ /* 0x004fca0000000000 */
[----:B----4-:R-:W-:Y:S01]  /*aa90*/  IMAD.WIDE.U32 R2, R6, R5, RZ ;  /* 0x0000000506027225 */ /* 0x010fe200078e00ff */
[----:B------:R-:W-:-:S03]  /*aaa0*/  IADD3.X R6, R25, R21, R18, P1, P3 ;  /* 0x0000001519067210 */ /* 0x000fc60000fe6412 */
[----:B------:R-:W-:Y:S01]  /*aab0*/  IMAD R7, R7, R5, RZ ;  /* 0x0000000507077224 */ /* 0x000fe200078e02ff */
[----:B------:R-:W-:Y:S01]  /*aac0*/  IADD3 R2, P0, P1, R19, R4, R2 ;  /* 0x0000000413027210 */ /* 0x000fe2000791e002 */
[----:B------:R-:W-:Y:S01]  /*aad0*/  IMAD R5, R31, R8, R20 ;  /* 0x000000081f057224 */ /* 0x000fe200078e0214 */
[----:B------:R-:W-:Y:S01]  /*aae0*/  SHF.R.S32.HI R19, RZ, 0x1f, R19 ;  /* 0x0000001fff137819 */ /* 0x000fe20000011413 */
[----:B------:R-:W-:Y:S02]  /*aaf0*/  IMAD.IADD R7, R3, 0x1, R7 ;  /* 0x0000000103077824 */ /* 0x000fe400078e0207 */
[----:B---3--:R-:W-:-:S03]  /*ab00*/  IMAD R4, R13, R5, RZ ;  /* 0x000000050d047224 */ /* 0x008fc600078e02ff */
[----:B------:R-:W-:Y:S02]  /*ab10*/  IADD3.X R3, R19, R6, R7, P0, P1 ;  /* 0x0000000613037210 */ /* 0x000fe400007e2407 */
[----:B------:R-:W-:Y:S01]  /*ab20*/  SHF.R.S32.HI R7, RZ, 0x1f, R5 ;  /* 0x0000001fff077819 */ /* 0x000fe20000011405 */
[----:B------:R-:W-:-:S04]  /*ab30*/  IMAD.WIDE.U32 R2, R12, R5, R2 ;  /* 0x000000050c027225 */ /* 0x000fc800078e0002 */
[----:B------:R-:W-:Y:S01]  /*ab40*/  IMAD R7, R12, R7, R4 ;  /* 0x000000070c077224 */ /* 0x000fe200078e0204 */
[----:B0-----:R-:W-:-:S03]  /*ab50*/  LEA R4, P0, R2, R28, 0x2 ;  /* 0x0000001c02047211 */ /* 0x001fc600078010ff */
[----:B------:R-:W-:-:S05]  /*ab60*/  IMAD.IADD R3, R3, 0x1, R7 ;  /* 0x0000000103037824 */ /* 0x000fca00078e0207 */
[----:B-1----:R-:W-:Y:S01]  /*ab70*/  LEA.HI.X R5, R2, R29, R3, 0x2, P0 ;  /* 0x0000001d02057211 */ /* 0x002fe200000f1403 */
[----:B------:R-:W-:-:S05]  /*ab80*/  IMAD.MOV.U32 R3, RZ, RZ, -0x800000 ;  /* 0xff800000ff037424 */ /* 0x000fca00078e00ff */
[----:B------:R0:W-:Y:S02]  /*ab90*/  STG.E desc[UR38][R4.64], R3 ;  /* 0x0000000304007986 */ /* 0x0001e4000c101926 */
.L_x_9957:
[----:B------:R-:W-:Y:S05]  /*aba0*/  BSYNC B1 ;  /* 0x0000000000017941 */ /* 0x000fea0003800000 */
.L_x_9956:
[----:B------:R-:W-:Y:S05]  /*abb0*/  @P2 BRA `(.L_x_9952) ;  /* 0x00000008004c2947 */ /* 0x000fea0003800000 */
[----:B------:R-:W2:Y:S01]  /*abc0*/  LDC R15, c[0x0][0xce8] ;  /* 0x00033a00ff0f7b82 */ /* 0x000ea20000000800 */
[----:B0-----:R-:W-:Y:S01]  /*abd0*/  SHF.R.S32.HI R3, RZ, 0x1f, R22 ;  /* 0x0000001fff037819 */ /* 0x001fe20000011416 */
[----:B------:R-:W-:Y:S01]  /*abe0*/  ULDC.64 UR4, c[0x0][0xba0] ;  /* 0x0002e80000047ab9 */ /* 0x000fe20000000a00 */
[----:B------:R-:W-:Y:S01]  /*abf0*/  BSSY B1, `(.L_x_9958) ;  /* 0x000004d000017945 */ /* 0x000fe20003800000 */
[----:B------:R-:W-:Y:S01]  /*ac00*/  IMAD R2, R18, UR4, RZ ;  /* 0x0000000412027c24 */ /* 0x000fe2000f8e02ff */
[----:B------:R-:W-:-:S03]  /*ac10*/  LEA.HI R6, R3, R22, RZ, 0x3 ;  /* 0x0000001603067211 */ /* 0x000fc600078f18ff */
[C---:B------:R-:W-:Y:S01]  /*ac20*/  IMAD R5, R17.reuse, UR5, R2 ;  /* 0x0000000511057c24 */ /* 0x040fe2000f8e0202 */
[----:B---3--:R-:W-:Y:S01]  /*ac30*/  LOP3.LUT R8, R6, 0xfffffff8, RZ, 0xc0, !PT ;  /* 0xfffffff806087812 */ /* 0x008fe200078ec0ff */
[----:B------:R-:W-:Y:S01]  /*ac40*/  IMAD.WIDE.U32 R2, R17, UR4, RZ ;  /* 0x0000000411027c25 */ /* 0x000fe2000f8e00ff */
[----:B------:R-:W-:Y:S01]  /*ac50*/  SHF.R.S32.HI R17, RZ, 0x3, R6 ;  /* 0x00000003ff117819 */ /* 0x000fe20000011406 */
[----:B------:R-:W-:Y:S02]  /*ac60*/  ULDC.64 UR4, c[0x0][0xbe8] ;  /* 0x0002fa0000047ab9 */ /* 0x000fe40000000a00 */
[----:B------:R-:W-:Y:S02]  /*ac70*/  IMAD.IADD R8, R22, 0x1, -R8 ;  /* 0x0000000116087824 */ /* 0x000fe400078e0a08 */
[----:B------:R-:W-:Y:S02]  /*ac80*/  IMAD.IADD R3, R3, 0x1, R5 ;  /* 0x0000000103037824 */ /* 0x000fe400078e0205 */
[----:B------:R-:W-:-:S02]  /*ac90*/  IMAD R5, R8, 0x20, R17 ;  /* 0x0000002008057824 */ /* 0x000fc400078e0211 */
[----:B------:R-:W-:Y:S01]  /*aca0*/  IMAD.WIDE.U32 R2, R206, UR4, R2 ;  /* 0x00000004ce027c25 */ /* 0x000fe2000f8e0002 */
[----:B--2---:R-:W-:-:S03]  /*acb0*/  ISETP.NE.AND P0, PT, R15, 0x1, PT ;  /* 0x000000010f00780c */ /* 0x004fc60003f05270 */
[----:B------:R-:W-:Y:S02]  /*acc0*/  IMAD R13, R208, 0x80, R5 ;  /* 0x00000080d00d7824 */ /* 0x000fe400078e0205 */
[----:B------:R-:W-:Y:S01]  /*acd0*/  IMAD R3, R206, UR5, R3 ;  /* 0x00000005ce037c24 */ /* 0x000fe2000f8e0203 */
[----:B------:R-:W-:Y:S01]  /*ace0*/  ULDC.64 UR4, c[0x0][0xbf0] ;  /* 0x0002fc0000047ab9 */ /* 0x000fe20000000a00 */
[----:B------:R-:W-:Y:S02]  /*acf0*/  IMAD.MOV.U32 R5, RZ, RZ, R13 ;  /* 0x000000ffff057224 */ /* 0x000fe400078e000d */
[----:B------:R-:W-:Y:S02]  /*ad00*/  IMAD R6, R210, UR4, RZ ;  /* 0x00000004d2067c24 */ /* 0x000fe4000f8e02ff */
[----:B------:R-:W-:Y:S02]  /*ad10*/  IMAD.WIDE.U32 R2, R27, UR4, R2 ;  /* 0x000000041b027c25 */ /* 0x000fe4000f8e0002 */
[----:B------:R-:W0:Y:S08]  /*ad20*/  @P0 LDC R4, c[0x0][0xcec] ;  /* 0x00033b00ff040b82 */ /* 0x000e300000000800 */
[----:B------:R-:W2:Y:S01]  /*ad30*/  @P0 LDC R7, c[0x0][0xcf0] ;  /* 0x00033c00ff070b82 */ /* 0x000ea20000000800 */
[----:B0-----:R-:W-:-:S05]  /*ad40*/  @P0 IMAD.HI.U32 R4, R13, R4, RZ ;  /* 0x000000040d040227 */ /* 0x001fca00078e00ff */
[----:B--2---:R-:W-:Y:S01]  /*ad50*/  @P0 SHF.R.U32.HI R5, RZ, R7, R4 ;  /* 0x00000007ff050219 */ /* 0x004fe20000011604 */
[----:B------:R-:W-:Y:S01]  /*ad60*/  IMAD R7, R27, UR5, R6 ;  /* 0x000000051b077c24 */ /* 0x000fe2000f8e0206 */
[----:B------:R-:W-:Y:S02]  /*ad70*/  ULDC.64 UR4, c[0x0][0xbe0] ;  /* 0x0002f80000047ab9 */ /* 0x000fe40000000a00 */
[--C-:B------:R-:W-:Y:S01]  /*ad80*/  SHF.R.S32.HI R4, RZ, 0x1f, R5.reuse ;  /* 0x0000001fff047819 */ /* 0x100fe20000011405 */
[----:B------:R-:W-:Y:S02]  /*ad90*/  IMAD.MOV R6, RZ, RZ, -R5 ;  /* 0x000000ffff067224 */ /* 0x000fe400078e0a05 */
[----:B------:R-:W-:Y:S02]  /*ada0*/  IMAD.IADD R3, R3, 0x1, R7 ;  /* 0x0000000103037824 */ /* 0x000fe400078e0207 */
[----:B------:R-:W-:Y:S02]  /*adb0*/  IMAD R7, R15, R6, R13 ;  /* 0x000000060f077224 */ /* 0x000fe400078e020d */
[----:B------:R-:W-:-:S02]  /*adc0*/  IMAD R4, R4, UR4, RZ ;  /* 0x0000000404047c24 */ /* 0x000fc4000f8e02ff */
[----:B------:R-:W-:-:S04]  /*add0*/  IMAD.WIDE.U32 R2, R5, UR4, R2 ;  /* 0x0000000405027c25 */ /* 0x000fc8000f8e0002 */
[----:B------:R-:W-:Y:S01]  /*ade0*/  IMAD R13, R5, UR5, R4 ;  /* 0x00000005050d7c24 */ /* 0x000fe2000f8e0204 */
[----:B------:R-:W-:Y:S01]  /*adf0*/  SHF.R.S32.HI R4, RZ, 0x1f, R7 ;  /* 0x0000001fff047819 */ /* 0x000fe20000011407 */
[----:B------:R-:W-:Y:S01]  /*ae00*/  ULDC.64 UR4, c[0x0][0xbd8] ;  /* 0x0002f60000047ab9 */ /* 0x000fe20000000a00 */
[----:B------:R-:W-:Y:S02]  /*ae10*/  IMAD R6, R208, 0x80, R17 ;  /* 0x00000080d0067824 */ /* 0x000fe400078e0211 */
[----:B------:R-:W-:Y:S02]  /*ae20*/  IMAD.IADD R3, R3, 0x1, R13 ;  /* 0x0000000103037824 */ /* 0x000fe400078e020d */
[----:B------:R-:W-:Y:S02]  /*ae30*/  IMAD R4, R4, UR4, RZ ;  /* 0x0000000404047c24 */ /* 0x000fe4000f8e02ff */
[----:B------:R-:W-:-:S04]  /*ae40*/  IMAD.WIDE.U32 R2, R7, UR4, R2 ;  /* 0x0000000407027c25 */ /* 0x000fc8000f8e0002 */
[----:B------:R-:W-:Y:S01]  /*ae50*/  IMAD R5, R7, UR5, R4 ;  /* 0x0000000507057c24 */ /* 0x000fe2000f8e0204 */
[----:B------:R-:W-:Y:S01]  /*ae60*/  ULDC.64 UR4, c[0x0][0xb80] ;  /* 0x0002e00000047ab9 */ /* 0x000fe20000000a00 */
[----:B------:R-:W-:Y:S02]  /*ae70*/  IMAD R15, R0, R15, RZ ;  /* 0x0000000f000f7224 */ /* 0x000fe400078e02ff */
[----:B------:R-:W-:Y:S02]  /*ae80*/  VIADD R4, R6, 0x40 ;  /* 0x0000004006047836 */ /* 0x000fe40000000000 */
[----:B------:R-:W-:Y:S01]  /*ae90*/  IMAD.IADD R3, R3, 0x1, R5 ;  /* 0x0000000103037824 */ /* 0x000fe200078e0205 */
[----:B------:R-:W-:Y:S01]  /*aea0*/  LEA R5, P2, R2, UR4, 0x1 ;  /* 0x0000000402057c11 */ /* 0x000fe2000f8408ff */
        /* <DEDUP_REMOVED lines=8> */
[----:B------:R0:W2:Y:S01]  /*af30*/  SHFL.IDX PT, R2, R5, RZ, 0x181f ;  /* 0x00181fff05027589 */ /* 0x0000a200000e0000 */
[----:B------:R-:W-:Y:S01]  /*af40*/  VIADD R13, R7, 0x40 ;  /* 0x00000040070d7836 */ /* 0x000fe20000000000 */
[----:B------:R-:W-:Y:S02]  /*af50*/  SHF.R.S32.HI R8, RZ, 0x1f, R7 ;  /* 0x0000001fff087819 */ /* 0x000fe40000011407 */
[----:B------:R0:W3:Y:S01]  /*af60*/  SHFL.IDX PT, R0, R4, RZ, 0x181f ;  /* 0x00181fff04007589 */ /* 0x0000e200000e0000 */
        /* <DEDUP_REMOVED lines=9> */
[----:B--2---:R-:W-:-:S04]  /*b000*/  @!P5 LEA R20, P6, R7, R2, 0x1 ;  /* 0x000000020714d211 */ /* 0x004fc800078c08ff */
[----:B---3--:R-:W-:Y:S02]  /*b010*/  @!P5 LEA.HI.X R21, R7, R0, R8, 0x1, P6 ;  /* 0x000000000715d211 */ /* 0x008fe400030f0c08 */
        /* <DEDUP_REMOVED lines=10> */
.L_x_9959:
[----:B------:R-:W-:Y:S05]  /*b0c0*/  BSYNC B1 ;  /* 0x0000000000017941 */ /* 0x000fea0003800000 */
.L_x_9958:
[----:B---3--:R3:W0:Y:S01]  /*b0d0*/  SHFL.IDX PT, R0, R4, 0x1, 0x181f ;  /* 0x00381f0004007f89 */ /* 0x00862200000e0000 */
[----:B------:R-:W-:Y:S03]  /*b0e0*/  BSSY B1, `(.L_x_9960) ;  /* 0x0000014000017945 */ /* 0x000fe60003800000 */
[----:B--2-4-:R3:W2:Y:S01]  /*b0f0*/  SHFL.IDX PT, R2, R5, 0x1, 0x181f ;  /* 0x00381f0005027f89 */ /* 0x0146a200000e0000 */
[----:B------:R-:W-:Y:S05]  /*b100*/  @P1 BRA `(.L_x_9961) ;  /* 0x0000000000441947 */ /* 0x000fea0003800000 */
[----:B------:R-:W-:Y:S02]  /*b110*/  ULDC UR4, c[0x0][0xbc8] ;  /* 0x0002f20000047ab9 */ /* 0x000fe40000000800 */
[----:B------:R-:W-:Y:S02]  /*b120*/  ISETP.GE.AND P4, PT, R7, UR4, PT ;  /* 0x0000000407007c0c */ /* 0x000fe4000bf86270 */
[----:B------:R-:W-:Y:S02]  /*b130*/  ISETP.GE.AND P3, PT, R13, UR4, PT ;  /* 0x000000040d007c0c */ /* 0x000fe4000bf66270 */
[----:B------:R-:W-:Y:S02]  /*b140*/  ISETP.GE.AND P2, PT, R17, UR4, PT ;  /* 0x0000000411007c0c */ /* 0x000fe4000bf46270 */
[----:B------:R-:W-:-:S07]  /*b150*/  ISETP.GE.AND P1, PT, R19, UR4, PT ;  /* 0x0000000413007c0c */ /* 0x000fce000bf26270 */
[-C--:B--2---:R-:W-:Y:S02]  /*b160*/  @!P4 LEA R20, P6, R7, R2.reuse, 0x1 ;  /* 0x000000020714c211 */ /* 0x084fe400078c08ff */
[----:B------:R-:W-:Y:S02]  /*b170*/  @!P3 LEA R24, P5, R13, R2, 0x1 ;  /* 0x000000020d18b211 */ /* 0x000fe400078a08ff */
[----:B0-----:R-:W-:Y:S02]  /*b180*/  @!P4 LEA.HI.X R21, R7, R0, R8, 0x1, P6 ;  /* 0x000000000715c211 */ /* 0x001fe400030f0c08 */
        /* <DEDUP_REMOVED lines=9> */
.L_x_9961:
[----:B------:R-:W-:Y:S05]  /*b220*/  BSYNC B1 ;  /* 0x0000000000017941 */ /* 0x000fea0003800000 */
.L_x_9960:
[----:B0-----:R0:W0:Y:S01]  /*b230*/  SHFL.IDX PT, R0, R4, 0x2, 0x181f ;  /* 0x00581f0004007f89 */ /* 0x00102200000e0000 */
[----:B------:R-:W-:Y:S03]  /*b240*/  BSSY B1, `(.L_x_9962) ;  /* 0x0000014000017945 */ /* 0x000fe60003800000 */
[----:B--2-4-:R2:W4:Y:S01]  /*b250*/  SHFL.IDX PT, R2, R5, 0x2, 0x181f ;  /* 0x00581f0005027f89 */ /* 0x01452200000e0000 */
        /* <DEDUP_REMOVED lines=18> */
.L_x_9963:
[----:B------:R-:W-:Y:S05]  /*b380*/  BSYNC B1 ;  /* 0x0000000000017941 */ /* 0x000fea0003800000 */
.L_x_9962:
[----:B0-----:R-:W-:Y:S01]  /*b390*/  VIADD R0, R6, 0x60 ;  /* 0x0000006006007836 */ /* 0x001fe20000000000 */
[----:B---3--:R-:W0:Y:S04]  /*b3a0*/  SHFL.IDX PT, R4, R4, 0x3, 0x181f ;  /* 0x00781f0004047f89 */ /* 0x008e2800000e0000 */
[----:B------:R-:W-:Y:S01]  /*b3b0*/  ISETP.GE.AND P0, PT, R0, R15, PT ;  /* 0x0000000f0000720c */ /* 0x000fe20003f06270 */
[----:B----4-:R3:W4:-:S12]  /*b3c0*/  SHFL.IDX PT, R2, R5, 0x3, 0x181f ;  /* 0x00781f0005027f89 */ /* 0x01071800000e0000 */
[----:B---3--:R-:W-:Y:S05]  /*b3d0*/  @P0 BRA `(.L_x_9952) ;  /* 0x0000000000440947 */ /* 0x008fea0003800000 */
[----:B------:R-:W-:Y:S02]  /*b3e0*/  ULDC UR4, c[0x0][0xbc8] ;  /* 0x0002f20000047ab9 */ /* 0x000fe40000000800 */
[----:B------:R-:W-:Y:S02]  /*b3f0*/  ISETP.GE.AND P3, PT, R7, UR4, PT ;  /* 0x0000000407007c0c */ /* 0x000fe4000bf66270 */
[----:B------:R-:W-:Y:S02]  /*b400*/  ISETP.GE.AND P2, PT, R13, UR4, PT ;  /* 0x000000040d007c0c */ /* 0x000fe4000bf46270 */
[----:B------:R-:W-:Y:S02]  /*b410*/  ISETP.GE.AND P1, PT, R17, UR4, PT ;  /* 0x0000000411007c0c */ /* 0x000fe4000bf26270 */
[----:B------:R-:W-:-:S07]  /*b420*/  ISETP.GE.AND P0, PT, R19, UR4, PT ;  /* 0x0000000413007c0c */ /* 0x000fce000bf06270 */
[----:B----4-:R-:W-:-:S04]  /*b430*/  @!P3 LEA R6, P4, R7, R2, 0x1 ;  /* 0x000000020706b211 */ /* 0x010fc800078808ff */
[----:B0-----:R-:W-:Y:S02]  /*b440*/  @!P3 LEA.HI.X R7, R7, R4, R8, 0x1, P4 ;  /* 0x000000040707b211 */ /* 0x001fe400020f0c08 */
        /* <DEDUP_REMOVED lines=10> */
.L_x_9952:
[----:B------:R-:W-:Y:S05]  /*b4f0*/  BSYNC B0 ;  /* 0x0000000000007941 */ /* 0x000fea0003800000 */
.L_x_9942:
[----:B------:R-:W-:Y:S02]  /*b500*/  ULDC UR4, c[0x0][0xd3c] ;  /* 0x00034f0000047ab9 */ /* 0x000fe40000000800 */
[----:B---3--:R-:W-:-:S13]  /*b510*/  ISETP.GE.AND P0, PT, R11, UR4, PT ;  /* 0x000000040b007c0c */ /* 0x008fda000bf06270 */
[----:B------:R-:W-:Y:S05]  /*b520*/  @!P0 BRA `(.L_x_9964) ;  /* 0xffffff5c00108947 */ /* 0x000fea000383ffff */
[----:B------:R-:W-:Y:S05]  /*b530*/  EXIT ;  /* 0x000000000000794d */ /* 0x000fea0003800000 */
.L_x_9916:
[----:B------:R-:W-:-:S08]  /*b540*/  NOP ;  /* 0x0000000000007918 */ /* 0x000fd00000000000 */
[----:B--2---:R-:W0:-:S00]  /*b550*/  USETMAXREG.DEALLOC.CTAPOOL 0x18 ;  /* 0x00000018000079c8 */ /* 0x004e0000080e0500 */
        /* <DEDUP_REMOVED lines=18> */
.L_x_9965:
        /* <DEDUP_REMOVED lines=44> */
.L_x_9969:
        /* <DEDUP_REMOVED lines=38> */
.L_x_9967:
        /* <DEDUP_REMOVED lines=20> */
.L_x_9970:
        /* <DEDUP_REMOVED lines=54> */
.L_x_9968:
[----:B------:R-:W-:Y:S01]  /*c040*/  IMAD.U32 R2, RZ, RZ, UR6 ;  /* 0x00000006ff027e24 */ /* 0x000fe2000f8e00ff */
[----:B------:R0:W-:Y:S04]  /*c050*/  STL [R1+0x4], RZ ;  /* 0x000004ff01007387 */ /* 0x0001e80000100800 */
[----:B------:R0:W-:Y:S04]  /*c060*/  STL [R1+0x8], RZ ;  /* 0x000008ff01007387 */ /* 0x0001e80000100800 */
[----:B------:R0:W-:Y:S02]  /*c070*/  STL [R1], R2 ;  /* 0x0000000201007387 */ /* 0x0001e40000100800 */
.L_x_9971:
        /* <DEDUP_REMOVED lines=10> */
.L_x_9966:
        /* <DEDUP_REMOVED lines=29> */
[----:B------:R0:W-:Y:S04]  /*c2f0*/  STL [R1+0x10], R3 ;  /* 0x0000100301007387 */ /* 0x0001e80000100800 */
[----:B------:R-:W-:Y:S04]  /*c300*/  STL [R1+0x70], RZ ;  /* 0x000070ff01007387 */ /* 0x000fe80000100800 */
[----:B------:R1:W-:Y:S01]  /*c310*/  STL [R1+0x18], R2 ;  /* 0x0000180201007387 */ /* 0x0003e20000100800 */
[C---:B0-----:R-:W-:Y:S02]  /*c320*/  LOP3.LUT R3, R0.reuse, 0x40, RZ, 0xfc, !PT ;  /* 0x0000004000037812 */ /* 0x041fe400078efcff */
[----:B-1----:R-:W-:-:S02]  /*c330*/  LOP3.LUT R2, R0, 0x80, RZ, 0xfc, !PT ;  /* 0x0000008000027812 */ /* 0x002fc400078efcff */
[----:B------:R-:W-:-:S07]  /*c340*/  LOP3.LUT R0, R0, 0xc0, RZ, 0xfc, !PT ;  /* 0x000000c000007812 */ /* 0x000fce00078efcff */
.L_x_10080:
[----:B--2---:R-:W2:Y:S01]  /*c350*/  LDL R0, [R1+0xc] ;  /* 0x00000c0001007983 */ /* 0x004ea20000100800 */
[----:B-1----:R-:W2:Y:S01]  /*c360*/  LDC.64 R2, c[0x0][0xd88] ;  /* 0x00036200ff027b82 */ /* 0x002ea20000000a00 */
[----:B------:R-:W-:Y:S05]  /*c370*/  YIELD ;  /* 0x0000000000007946 */ /* 0x000fea0003800000 */
[----:B------:R-:W-:Y:S01]  /*c380*/  ULDC.64 UR4, c[0x0][0xb20] ;  /* 0x0002c80000047ab9 */ /* 0x000fe20000000a00 */
[----:B---3--:R-:W-:Y:S01]  /*c390*/  IMAD.MOV.U32 R6, RZ, RZ, RZ ;  /* 0x000000ffff067224 */ /* 0x008fe200078e00ff */
        /* <DEDUP_REMOVED lines=13> */
[----:B0-----:R-:W-:Y:S01]  /*c470*/  SHF.L.U64.HI R9, R10, 0x2, R4 ;  /* 0x000000020a097819 */ /* 0x001fe20000010204 */
        /* <DEDUP_REMOVED lines=37> */
.L_x_9973:
        /* <DEDUP_REMOVED lines=18> */
.L_x_9974:
[----:B------:R-:W-:Y:S05]  /*c7f0*/  @!P0 BRA `(.L_x_9975) ;  /* 0x00000000000c8947 */ /* 0x000fea0003800000 */
[----:B------:R-:W2:Y:S04]  /*c800*/  LDG.E R6, desc[UR38][R4.64] ;  /* 0x0000002604067981 */ /* 0x000ea8000c1e1900 */
[----:B------:R-:W2:Y:S02]  /*c810*/  LDG.E R4, desc[UR38][R4.64+0x4] ;  /* 0x0000042604047981 */ /* 0x000ea4000c1e1900 */
[----:B--2---:R-:W-:-:S07]  /*c820*/  IMAD.IADD R6, R4, 0x1, -R6 ;  /* 0x0000000104067824 */ /* 0x004fce00078e0a06 */
.L_x_9975:
        /* <DEDUP_REMOVED lines=45> */
.L_x_9977:
[----:B------:R-:W-:Y:S05]  /*cb00*/  BSYNC B0 ;  /* 0x0000000000007941 */ /* 0x000fea0003800000 */
.L_x_9976:
        /* <DEDUP_REMOVED lines=26> */
.L_x_9979:
        /* <DEDUP_REMOVED lines=20> */
.L_x_9982:
[----:B------:R-:W-:Y:S05]  /*cdf0*/  BSYNC B6 ;  /* 0x0000000000067941 */ /* 0x000fea0003800000 */
.L_x_9981:
        /* <DEDUP_REMOVED lines=20> */
.L_x_9985:
        /* <DEDUP_REMOVED lines=16> */
.L_x_9984:
[----:B------:R-:W-:Y:S05]  /*d040*/  BSYNC B6 ;  /* 0x0000000000067941 */ /* 0x000fea0003800000 */
.L_x_9983:
        /* <DEDUP_REMOVED lines=24> */
.L_x_10097:
        /* <DEDUP_REMOVED lines=11> */
.L_x_10100:
        /* <DEDUP_REMOVED lines=24> */
.L_x_9989:
[----:B--2---:R-:W2:Y:S01]  /*d400*/  LDL R2, [R1+0x18] ;  /* 0x0000180001027983 */ /* 0x004ea20000100800 */
[----:B---3--:R-:W-:Y:S01]  /*d410*/  IMAD R0, R19, 0x8, R18 ;  /* 0x0000000813007824 */ /* 0x008fe200078e0212 */
[----:B--2---:R-:W-:-:S04]  /*d420*/  SHF.L.U32 R2, R2, 0x1f, RZ ;  /* 0x0000001f02027819 */ /* 0x004fc800000006ff */
[----:B------:R-:W2:Y:S02]  /*d430*/  SYNCS.PHASECHK.TRANS64.TRYWAIT P0, [R0+URZ+0x32440], R2 ;  /* 0x03244002000075a7 */ /* 0x000ea4000800017f */
[----:B--2---:R-:W-:Y:S05]  /*d440*/  @!P0 BRA `(.L_x_9990) ;  /* 0x0000005400988947 */ /* 0x004fea0003800000 */
.L_x_10101:
        /* <DEDUP_REMOVED lines=11> */
.L_x_9991:
[----:B------:R-:W3:Y:S04]  /*d500*/  LDL R4, [R1+0x30] ;  /* 0x0000300001047983 */ /* 0x000ee80000100800 */
[----:B------:R-:W4:Y:S04]  /*d510*/  LDL R3, [R1+0x20] ;  /* 0x0000200001037983 */ /* 0x000f280000100800 */
[----:B--2---:R-:W2:Y:S01]  /*d520*/  LDL.LU R2, [R1+0x14] ;  /* 0x0000140001027983 */ /* 0x004ea20000300800 */
        /* <DEDUP_REMOVED lines=16> */
[----:B------:R-:W-:Y:S01]  /*d630*/  UIMAD UR11, UR11, 0x60, UR4 ;  /* 0x000000600b0b78a4 */ /* 0x000fe2000f8e0204 */
[----:B------:R2:W-:Y:S02]  /*d640*/  STL [R1+0x14], R2 ;  /* 0x0000140201007387 */ /* 0x0005e40000100800 */
[----:B------:R-:W-:-:S06]  /*d650*/  UMOV UR4, 0x0 ;  /* 0x0000000000047882 */ /* 0x000fcc0000000000 */
[----:B------:R2:W-:Y:S01]  /*d660*/  UTMALDG.4D [UR8], [UR6], desc[UR4] ;  /* 0x00000408060075b4 */ /* 0x0005e20008019000 */
[----:B------:R-:W-:Y:S02]  /*d670*/  NOP ;  /* 0x0000000000007918 */ /* 0x000fe40000000000 */
.L_x_9987:
[----:B---3--:R-:W3:Y:S04]  /*d680*/  LDL.LU R4, [R1+0x28] ;  /* 0x0000280001047983 */ /* 0x008ee80000300800 */
[----:B------:R-:W4:Y:S04]  /*d690*/  LDL.LU R3, [R1+0x44] ;  /* 0x0000440001037983 */ /* 0x000f280000300800 */
[----:B--2---:R-:W2:Y:S01]  /*d6a0*/  LDL R2, [R1+0x2c] ;  /* 0x00002c0001027983 */ /* 0x004ea20000100800 */
        /* <DEDUP_REMOVED lines=11> */
[----:B--2---:R-:W-:-:S05]  /*d760*/  SHF.R.S32.HI R0, RZ, 0x1f, R2 ;  /* 0x0000001fff007819 */ /* 0x004fca0000011402 */
[----:B------:R3:W-:Y:S04]  /*d770*/  STL [R1+0x48], R0 ;  /* 0x0000480001007387 */ /* 0x0007e80000100800 */
[----:B------:R3:W-:Y:S01]  /*d780*/  STL [R1+0x58], R3 ;  /* 0x0000580301007387 */ /* 0x0007e20000100800 */
[----:B------:R-:W-:Y:S05]  /*d790*/  @!P1 BRA `(.L_x_9993) ;  /* 0x0000000000409947 */ /* 0x000fea0003800000 */
[----:B------:R-:W-:Y:S01]  /*d7a0*/  MOV R2, 0x0 ;  /* 0x0000000000027802 */ /* 0x000fe20000000f00 */
[----:B------:R-:W-:Y:S01]  /*d7b0*/  ULDC.64 UR6, c[0x4][0x118] ;  /* 0x0100460000067ab9 */ /* 0x000fe20000000a00 */
[----:B------:R-:W-:Y:S01]  /*d7c0*/  ULDC.64 UR8, c[0x4][0x120] ;  /* 0x0100480000087ab9 */ /* 0x000fe20000000a00 */
[----:B------:R-:W-:Y:S01]  /*d7d0*/  ULDC.64 UR4, c[0x4][0x20] ;  /* 0x0100080000047ab9 */ /* 0x000fe20000000a00 */
[----:B---3--:R-:W-:Y:S02]  /*d7e0*/  IMAD.U32 R4, RZ, RZ, UR6 ;  /* 0x00000006ff047e24 */ /* 0x008fe4000f8e00ff */
        /* <DEDUP_REMOVED lines=11> */
.L_x_9993:
[----:B------:R-:W-:Y:S05]  /*d8a0*/  BSYNC B6 ;  /* 0x0000000000067941 */ /* 0x000fea0003800000 */
.L_x_9992:
[----:B------:R-:W2:Y:S01]  /*d8b0*/  LDL.LU R5, [R1+0x4] ;  /* 0x0000040001057983 */ /* 0x000ea20000300800 */
[----:B------:R-:W4:Y:S01]  /*d8c0*/  LDC R8, c[0x0][0x448] ;  /* 0x00011200ff087b82 */ /* 0x000f220000000800 */
[----:B------:R-:W-:Y:S01]  /*d8d0*/  ULDC.64 UR4, c[0x0][0x298] ;  /* 0x0000a60000047ab9 */ /* 0x000fe20000000a00 */
[----:B------:R-:W-:Y:S01]  /*d8e0*/  ULDC.64 UR6, c[0x0][0x280] ;  /* 0x0000a00000067ab9 */ /* 0x000fe20000000a00 */
[----:B---3--:R-:W3:Y:S04]  /*d8f0*/  LDL R4, [R1+0x48] ;  /* 0x0000480001047983 */ /* 0x008ee80000100800 */
[----:B-1----:R-:W3:Y:S04]  /*d900*/  LDL R10, [R1+0x2c] ;  /* 0x00002c00010a7983 */ /* 0x002ee80000100800 */
[----:B------:R-:W3:Y:S01]  /*d910*/  LDL R9, [R1+0x58] ;  /* 0x0000580001097983 */ /* 0x000ee20000100800 */
[----:B------:R-:W1:Y:S01]  /*d920*/  S2R R2, SR_TID.X ;  /* 0x0000000000027919 */ /* 0x000e620000002100 */
[----:B------:R-:W0:Y:S02]  /*d930*/  S2R R0, SR_TID.X ;  /* 0x0000000000007919 */ /* 0x000e240000002100 */
[----:B------:R-:W3:Y:S01]  /*d940*/  LDL R7, [R1+0x34] ;  /* 0x0000340001077983 */ /* 0x000ee20000100800 */
[----:B----4-:R-:W-:-:S13]  /*d950*/  ISETP.NE.AND P0, PT, R8, 0x1, PT ;  /* 0x000000010800780c */ /* 0x010fda0003f05270 */
[----:B------:R-:W4:Y:S01]  /*d960*/  @P0 LDC R3, c[0x0][0x450] ;  /* 0x00011400ff030b82 */ /* 0x000f220000000800 */
[----:B-1----:R-:W-:-:S04]  /*d970*/  LOP3.LUT R2, R2, 0x7f, RZ, 0xc0, !PT ;  /* 0x0000007f02027812 */ /* 0x002fc800078ec0ff */
[----:B------:R-:W-:Y:S01]  /*d980*/  SHF.R.U32.HI R2, RZ, 0x3, R2 ;  /* 0x00000003ff027819 */ /* 0x000fe20000011602 */
[----:B0-----:R-:W-:-:S05]  /*d990*/  IMAD.SHL.U32 R0, R0, 0x10, RZ ;  /* 0x0000001000007824 */ /* 0x001fca00078e00ff */
[----:B------:R-:W-:Y:S02]  /*d9a0*/  LOP3.LUT R0, R2, 0x70, R0, 0xf8, !PT ;  /* 0x0000007002007812 */ /* 0x000fe400078ef800 */
[----:B------:R-:W0:Y:S01]  /*d9b0*/  @P0 LDC R2, c[0x0][0x44c] ;  /* 0x00011300ff020b82 */ /* 0x000e220000000800 */
[----:B--2---:R-:W-:-:S05]  /*d9c0*/  IMAD.SHL.U32 R6, R5, 0x80, RZ ;  /* 0x0000008005067824 */ /* 0x004fca00078e00ff */
[----:B------:R-:W-:-:S05]  /*d9d0*/  LOP3.LUT R5, R0, R6, RZ, 0xfc, !PT ;  /* 0x0000000600057212 */ /* 0x000fca00078efcff */
[----:B0-----:R-:W-:-:S04]  /*d9e0*/  @P0 IMAD.HI.U32 R2, R5, R2, RZ ;  /* 0x0000000205020227 */ /* 0x001fc800078e00ff */
[----:B------:R-:W-:Y:S01]  /*d9f0*/  IMAD.MOV.U32 R0, RZ, RZ, R5 ;  /* 0x000000ffff007224 */ /* 0x000fe200078e0005 */
[----:B----4-:R-:W-:Y:S01]  /*da00*/  @P0 SHF.R.U32.HI R0, RZ, R3, R2 ;  /* 0x00000003ff000219 */ /* 0x010fe20000011602 */
[----:B---3--:R-:W-:-:S04]  /*da10*/  IMAD R2, R4, UR4, RZ ;  /* 0x0000000404027c24 */ /* 0x008fc8000f8e02ff */
        /* <DEDUP_REMOVED lines=26> */
[----:B0-----:R-:W-:Y:S01]  /*dbc0*/  IMAD.WIDE.U32 R4, R0, UR4, R2 ;  /* 0x0000000400047c25 */ /* 0x001fe2000f8e0002 */
        /* <DEDUP_REMOVED lines=9> */
[----:B------:R-:W0:Y:S02]  /*dc60*/  S2R R4, SR_TID.X ;  /* 0x0000000000047919 */ /* 0x000e240000002100 */
[----:B0-----:R-:W-:Y:S02]  /*dc70*/  LOP3.LUT R5, R4, 0x7f, RZ, 0xc0, !PT ;  /* 0x0000007f04057812 */ /* 0x001fe400078ec0ff */
[----:B------:R-:W2:Y:S02]  /*dc80*/  LDL R4, [R1+0x38] ;  /* 0x0000380001047983 */ /* 0x000ea40000100800 */
[----:B------:R-:W-:Y:S02]  /*dc90*/  SHF.R.U32.HI R7, RZ, 0x3, R5 ;  /* 0x00000003ff077819 */ /* 0x000fe40000011605 */
[----:B------:R-:W0:Y:S03]  /*dca0*/  SHFL.IDX PT, R5, R3, RZ, 0x181f ;  /* 0x00181fff03057589 */ /* 0x000e2600000e0000 */
[----:B------:R-:W-:-:S02]  /*dcb0*/  IMAD.IADD R11, R7, 0x1, R6 ;  /* 0x00000001070b7824 */ /* 0x000fc400078e0206 */
[----:B------:R-:W-:Y:S04]  /*dcc0*/  SHFL.IDX PT, R6, R3, 0x1, 0x181f ;  /* 0x00381f0003067f89 */ /* 0x000fe800000e0000 */
[----:B------:R-:W-:Y:S04]  /*dcd0*/  SHFL.IDX PT, R7, R0, 0x1, 0x181f ;  /* 0x00381f0000077f89 */ /* 0x000fe800000e0000 */
[----:B------:R-:W-:Y:S01]  /*dce0*/  STL [R1+0x4], R11 ;  /* 0x0000040b01007387 */ /* 0x000fe20000100800 */
[----:B--2---:R-:W-:-:S03]  /*dcf0*/  IMAD R2, R4, R8, RZ ;  /* 0x0000000804027224 */ /* 0x004fc600078e02ff */
[----:B------:R-:W1:Y:S01]  /*dd00*/  SHFL.IDX PT, R4, R0, RZ, 0x181f ;  /* 0x00181fff00047589 */ /* 0x000e6200000e0000 */
[C---:B------:R-:W-:Y:S01]  /*dd10*/  VIADD R8, R11.reuse, 0x10 ;  /* 0x000000100b087836 */ /* 0x040fe20000000000 */
[----:B------:R-:W-:-:S04]  /*dd20*/  ISETP.GE.AND P1, PT, R11, R2, PT ;  /* 0x000000020b00720c */ /* 0x000fc80003f26270 */
[----:B------:R-:W-:Y:S01]  /*dd30*/  ISETP.GE.AND P2, PT, R8, R2, PT ;  /* 0x000000020800720c */ /* 0x000fe20003f46270 */
[----:B------:R2:W-:Y:S08]  /*dd40*/  STL [R1+0x44], R8 ;  /* 0x0000440801007387 */ /* 0x0005f00000100800 */
[----:B0-----:R-:W-:Y:S01]  /*dd50*/  @!P1 LEA R5, P3, R10, R5, 0x1 ;  /* 0x000000050a059211 */ /* 0x001fe200078608ff */
[----:B--2---:R-:W-:-:S05]  /*dd60*/  VIADD R8, R11, 0x20 ;  /* 0x000000200b087836 */ /* 0x004fca0000000000 */
[----:B------:R-:W-:Y:S01]  /*dd70*/  STL [R1+0x50], R8 ;  /* 0x0000500801007387 */ /* 0x000fe20000100800 */
[----:B-1----:R-:W-:-:S05]  /*dd80*/  @!P1 IMAD.X R4, RZ, RZ, R4, P3 ;  /* 0x000000ffff049224 */ /* 0x002fca00018e0604 */
[----:B------:R-:W-:-:S04]  /*dd90*/  @!P1 LOP3.LUT R5, R5, R4, RZ, 0x3c, !PT ;  /* 0x0000000405059212 */ /* 0x000fc800078e3cff */
[----:B------:R-:W-:-:S04]  /*dda0*/  @!P1 LOP3.LUT R4, R5, R4, RZ, 0x3c, !PT ;  /* 0x0000000405049212 */ /* 0x000fc800078e3cff */
[----:B------:R-:W-:-:S05]  /*ddb0*/  @!P1 LOP3.LUT R5, R5, R4, RZ, 0x3c, !PT ;  /* 0x0000000405059212 */ /* 0x000fca00078e3cff */
[----:B-----5:R0:W-:Y:S02]  /*ddc0*/  @!P1 LDGSTS.E.BYPASS.LTC128B.128 [R9+0x18400], desc[UR38][R4.64], !P0 ;  /* 0x1840000004099fae */ /* 0x0201e4000c101d66 */
[----:B0-----:R-:W-:Y:S02]  /*ddd0*/  @!P2 LEA R5, P1, R10, R6, 0x1 ;  /* 0x000000060a05a211 */ /* 0x001fe400078208ff */
[----:B------:R-:W-:Y:S03]  /*dde0*/  SHFL.IDX PT, R6, R0, 0x2, 0x181f ;  /* 0x00581f0000067f89 */ /* 0x000fe600000e0000 */
[----:B------:R-:W-:Y:S01]  /*ddf0*/  @!P2 IMAD.X R4, RZ, RZ, R7, P1 ;  /* 0x000000ffff04a224 */ /* 0x000fe200008e0607 */
[----:B------:R-:W-:Y:S01]  /*de00*/  ISETP.GE.AND P1, PT, R8, R2, PT ;  /* 0x000000020800720c */ /* 0x000fe20003f26270 */
[----:B------:R-:W-:-:S03]  /*de10*/  VIADD R7, R11, 0x30 ;  /* 0x000000300b077836 */ /* 0x000fc60000000000 */
[-C--:B------:R-:W-:Y:S02]  /*de20*/  @!P2 LOP3.LUT R5, R5, R4.reuse, RZ, 0x3c, !PT ;  /* 0x000000040505a212 */ /* 0x080fe400078e3cff */
[----:B------:R-:W-:Y:S02]  /*de30*/  STL [R1+0x54], R7 ;  /* 0x0000540701007387 */ /* 0x000fe40000100800 */
[----:B------:R-:W-:-:S04]  /*de40*/  @!P2 LOP3.LUT R4, R5, R4, RZ, 0x3c, !PT ;  /* 0x000000040504a212 */ /* 0x000fc800078e3cff */
[----:B------:R-:W-:-:S05]  /*de50*/  @!P2 LOP3.LUT R5, R5, R4, RZ, 0x3c, !PT ;  /* 0x000000040505a212 */ /* 0x000fca00078e3cff */
[----:B------:R0:W-:Y:S04]  /*de60*/  @!P2 LDGSTS.E.BYPASS.LTC128B.128 [R9+0x18c00], desc[UR38][R4.64], !P0 ;  /* 0x18c000000409afae */ /* 0x0001e8000c101d66 */
[----:B0-----:R-:W0:Y:S02]  /*de70*/  SHFL.IDX PT, R4, R3, 0x2, 0x181f ;  /* 0x00581f0003047f89 */ /* 0x001e2400000e0000 */
[----:B0-----:R-:W-:-:S05]  /*de80*/  @!P1 LEA R5, P2, R10, R4, 0x1 ;  /* 0x000000040a059211 */ /* 0x001fca00078408ff */
[----:B------:R-:W-:Y:S02]  /*de90*/  @!P1 IMAD.X R4, RZ, RZ, R6, P2 ;  /* 0x000000ffff049224 */ /* 0x000fe400010e0606 */
[----:B------:R-:W-:Y:S03]  /*dea0*/  SHFL.IDX PT, R6, R0, 0x3, 0x181f ;  /* 0x00781f0000067f89 */ /* 0x000fe600000e0000 */
[----:B------:R-:W-:-:S04]  /*deb0*/  @!P1 LOP3.LUT R5, R5, R4, RZ, 0x3c, !PT ;  /* 0x0000000405059212 */ /* 0x000fc800078e3cff */
[----:B------:R-:W-:-:S04]  /*dec0*/  @!P1 LOP3.LUT R4, R5, R4, RZ, 0x3c, !PT ;  /* 0x0000000405049212 */ /* 0x000fc800078e3cff */
[----:B------:R-:W-:-:S05]  /*ded0*/  @!P1 LOP3.LUT R5, R5, R4, RZ, 0x3c, !PT ;  /* 0x0000000405059212 */ /* 0x000fca00078e3cff */
[----:B------:R0:W-:Y:S01]  /*dee0*/  @!P1 LDGSTS.E.BYPASS.LTC128B.128 [R9+0x19400], desc[UR38][R4.64], !P0 ;  /* 0x1940000004099fae */ /* 0x0001e2000c101d66 */
[----:B------:R-:W-:Y:S01]  /*def0*/  ISETP.GE.AND P1, PT, R7, R2, PT ;  /* 0x000000020700720c */ /* 0x000fe20003f26270 */
[----:B------:R-:W-:-:S05]  /*df00*/  VIADD R7, R11, 0x40 ;  /* 0x000000400b077836 */ /* 0x000fca0000000000 */
        /* <DEDUP_REMOVED lines=27> */
[-C--:B------:R-:W-:Y:S01]  /*e0c0*/  @!P1 LOP3.LUT R5, R5, R4.reuse, RZ, 0x3c, !PT ;  /* 0x0000000405059212 */ /* 0x080fe200078e3cff */
[----:B------:R-:W-:Y:S03]  /*e0d0*/  SHFL.IDX PT, R0, R0, 0x7, 0x181f ;  /* 0x00f81f0000007f89 */ /* 0x000fe600000e0000 */
        /* <DEDUP_REMOVED lines=11> */
[----:B-1----:R0:W-:Y:S02]  /*e190*/  @!P1 LDGSTS.E.BYPASS.LTC128B.128 [R9+0x1b400], desc[UR38][R4.64], !P0 ;  /* 0x1b40000004099fae */ /* 0x0021e4000c101d66 */
.L_x_10118:
[----:B01----:R-:W2:Y:S02]  /*e1a0*/  LDL R4, [R1+0x4] ;  /* 0x0000040001047983 */ /* 0x003ea40000100800 */
[----:B--2---:R-:W-:-:S05]  /*e1b0*/  VIADD R4, R4, 0x70 ;  /* 0x0000007004047836 */ /* 0x004fca0000000000 */
[----:B------:R-:W-:Y:S01]  /*e1c0*/  ISETP.GE.AND P1, PT, R4, R2, PT ;  /* 0x000000020400720c */ /* 0x000fe20003f26270 */
[----:B------:R0:W-:-:S12]  /*e1d0*/  STL [R1+0x6c], R4 ;  /* 0x00006c0401007387 */ /* 0x0001d80000100800 */
        /* <DEDUP_REMOVED lines=8> */
.L_x_9995:
        /* <DEDUP_REMOVED lines=11> */
[----:B------:R-:W-:Y:S01]  /*e310*/  VIADD R2, R18, 0x22400 ;  /* 0x0002240012027836 */ /* 0x000fe20000000000 */
[----:B------:R-:W-:Y:S04]  /*e320*/  BSSY B6, `(.L_x_9996) ;  /* 0x0000019000067945 */ /* 0x000fe80003800000 */
[----:B------:R-:W-:Y:S01]  /*e330*/  LOP3.LUT P0, RZ, R2, 0x3ff, RZ, 0xc0, !PT ;  /* 0x000003ff02ff7812 */ /* 0x000fe2000780c0ff */
[----:B--2---:R-:W-:-:S04]  /*e340*/  IMAD R0, R0, UR4, RZ ;  /* 0x0000000400007c24 */ /* 0x004fc8000f8e02ff */
[C---:B---3--:R-:W-:Y:S02]  /*e350*/  IMAD R0, R3.reuse, UR5, R0 ;  /* 0x0000000503007c24 */ /* 0x048fe4000f8e0200 */
[----:B------:R-:W-:-:S04]  /*e360*/  IMAD.WIDE.U32 R2, R3, UR4, RZ ;  /* 0x0000000403027c25 */ /* 0x000fc8000f8e00ff */
[----:B------:R-:W-:Y:S01]  /*e370*/  IMAD.IADD R0, R3, 0x1, R0 ;  /* 0x0000000103007824 */ /* 0x000fe200078e0200 */
[----:B------:R1:W-:Y:S04]  /*e380*/  STL.64 [R1+0x48], R2 ;  /* 0x0000480201007387 */ /* 0x0003e80000100a00 */
[----:B------:R1:W-:Y:S01]  /*e390*/  STL [R1+0x2c], R0 ;  /* 0x00002c0001007387 */ /* 0x0003e20000100800 */
[----:B------:R-:W-:Y:S05]  /*e3a0*/  @!P0 BRA `(.L_x_9997) ;  /* 0x0000000000408947 */ /* 0x000fea0003800000 */
[----:B-1----:R-:W-:Y:S01]  /*e3b0*/  MOV R2, 0x0 ;  /* 0x0000000000027802 */ /* 0x002fe20000000f00 */
        /* <DEDUP_REMOVED lines=15> */
.L_x_9997:
[----:B------:R-:W-:Y:S05]  /*e4b0*/  BSYNC B6 ;  /* 0x0000000000067941 */ /* 0x000fea0003800000 */
.L_x_9996:
[----:B------:R-:W2:Y:S01]  /*e4c0*/  LDL.LU R5, [R1+0x2c] ;  /* 0x00002c0001057983 */ /* 0x000ea20000300800 */
[----:B------:R-:W0:Y:S01]  /*e4d0*/  LDC R7, c[0x0][0x448] ;  /* 0x00011200ff077b82 */ /* 0x000e220000000800 */
[----:B------:R-:W-:Y:S01]  /*e4e0*/  ULDC.64 UR4, c[0x0][0x3d8] ;  /* 0x0000f60000047ab9 */ /* 0x000fe20000000a00 */
[----:B------:R-:W-:Y:S01]  /*e4f0*/  ULDC.64 UR6, c[0x0][0x390] ;  /* 0x0000e40000067ab9 */ /* 0x000fe20000000a00 */
[----:B-1----:R-:W2:Y:S04]  /*e500*/  LDL.LU.64 R2, [R1+0x48] ;  /* 0x0000480001027983 */ /* 0x002ea80000300a00 */
[----:B------:R-:W3:Y:S04]  /*e510*/  LDL.LU R0, [R1+0x58] ;  /* 0x0000580001007983 */ /* 0x000ee80000300800 */
[----:B------:R-:W4:Y:S04]  /*e520*/  LDL.LU R4, [R1+0x34] ;  /* 0x0000340001047983 */ /* 0x000f280000300800 */
[----:B------:R-:W5:Y:S01]  /*e530*/  LDL.LU R6, [R1+0x28] ;  /* 0x0000280001067983 */ /* 0x000f620000300800 */
[----:B------:R-:W1:Y:S01]  /*e540*/  S2R R9, SR_TID.X ;  /* 0x0000000000097919 */ /* 0x000e620000002100 */
[----:B0-----:R-:W-:Y:S01]  /*e550*/  ISETP.NE.AND P0, PT, R7, 0x1, PT ;  /* 0x000000010700780c */ /* 0x001fe20003f05270 */
[----:B-1----:R-:W-:-:S02]  /*e560*/  IMAD.SHL.U32 R8, R9, 0x8, RZ ;  /* 0x0000000809087824 */ /* 0x002fc400078e00ff */
[----:B------:R-:W-:-:S03]  /*e570*/  IMAD.SHL.U32 R9, R9, 0x8, RZ ;  /* 0x0000000809097824 */ /* 0x000fc600078e00ff */
[----:B------:R-:W-:Y:S02]  /*e580*/  LOP3.LUT R8, R8, 0x38, RZ, 0xc0, !PT ;  /* 0x0000003808087812 */ /* 0x000fe400078ec0ff */
[----:B------:R-:W-:-:S04]  /*e590*/  LOP3.LUT R9, R9, 0x38, RZ, 0xc0, !PT ;  /* 0x0000003809097812 */ /* 0x000fc800078ec0ff */
[C---:B------:R-:W-:Y:S02]  /*e5a0*/  LOP3.LUT R11, R9.reuse, 0x40, RZ, 0xfc, !PT ;  /* 0x00000040090b7812 */ /* 0x040fe400078efcff */
[C---:B------:R-:W-:Y:S02]  /*e5b0*/  LOP3.LUT R10, R9.reuse, 0x80, RZ, 0xfc, !PT ;  /* 0x00000080090a7812 */ /* 0x040fe400078efcff */
[----:B------:R-:W-:Y:S01]  /*e5c0*/  LOP3.LUT R9, R9, 0xc0, RZ, 0xfc, !PT ;  /* 0x000000c009097812 */ /* 0x000fe200078efcff */
[----:B--2---:R-:W-:Y:S02]  /*e5d0*/  IMAD.MOV.U32 R3, RZ, RZ, R5 ;  /* 0x000000ffff037224 */ /* 0x004fe400078e0005 */
        /* <DEDUP_REMOVED lines=16> */
[----:B------:R-:W-:Y:S02]  /*e6e0*/  IMAD R5, R5, UR4, RZ ;  /* 0x0000000405057c24 */ /* 0x000fe4000f8e02ff */
[----:B------:R-:W-:Y:S02]  /*e6f0*/  IMAD R0, R7, R0, R6 ;  /* 0x0000000007007224 */ /* 0x000fe400078e0206 */
[----:B------:R-:W-:Y:S01]  /*e700*/  IMAD R4, R4, UR5, R5 ;  /* 0x0000000504047c24 */ /* 0x000fe2000f8e0205 */
[----:B------:R-:W-:-:S03]  /*e710*/  ULDC.64 UR4, c[0x0][0x3c8] ;  /* 0x0000f20000047ab9 */ /* 0x000fc60000000a00 */
[----:B------:R-:W-:Y:S01]  /*e720*/  IMAD.IADD R3, R3, 0x1, R4 ;  /* 0x0000000103037824 */ /* 0x000fe200078e0204 */
[----:B------:R-:W-:-:S05]  /*e730*/  SHF.R.S32.HI R4, RZ, 0x1f, R0 ;  /* 0x0000001fff047819 */ /* 0x000fca0000011400 */
[----:B------:R-:W-:Y:S02]  /*e740*/  IMAD R6, R4, UR4, RZ ;  /* 0x0000000404067c24 */ /* 0x000fe4000f8e02ff */
[----:B------:R-:W-:Y:S01]  /*e750*/  IMAD.WIDE.U32 R4, R0, UR4, R2 ;  /* 0x0000000400047c25 */ /* 0x000fe2000f8e0002 */
[----:B------:R-:W-:Y:S02]  /*e760*/  ULDC UR4, c[0x0][0x3b8] ;  /* 0x0000ee0000047ab9 */ /* 0x000fe40000000800 */
[----:B------:R-:W-:Y:S01]  /*e770*/  ISETP.GE.AND P3, PT, R8, UR4, PT ;  /* 0x0000000408007c0c */ /* 0x000fe2000bf66270 */
[----:B------:R-:W-:Y:S01]  /*e780*/  IMAD R0, R0, UR5, R6 ;  /* 0x0000000500007c24 */ /* 0x000fe2000f8e0206 */
[----:B------:R-:W-:Y:S02]  /*e790*/  LEA R2, P4, R4, UR6, 0x1 ;  /* 0x0000000604027c11 */ /* 0x000fe4000f8808ff */
[----:B------:R-:W-:Y:S01]  /*e7a0*/  ISETP.GE.AND P2, PT, R11, UR4, PT ;  /* 0x000000040b007c0c */ /* 0x000fe2000bf46270 */
[----:B------:R-:W-:Y:S01]  /*e7b0*/  IMAD.IADD R0, R5, 0x1, R0 ;  /* 0x0000000105007824 */ /* 0x000fe200078e0200 */
[----:B------:R-:W-:-:S02]  /*e7c0*/  ISETP.GE.AND P1, PT, R10, UR4, PT ;  /* 0x000000040a007c0c */ /* 0x000fc4000bf26270 */
[----:B------:R-:W-:Y:S01]  /*e7d0*/  ISETP.GE.AND P0, PT, R9, UR4, PT ;  /* 0x0000000409007c0c */ /* 0x000fe2000bf06270 */
[----:B------:R-:W-:Y:S01]  /*e7e0*/  UMOV UR4, 0xffffffff ;  /* 0xffffffff00047882 */ /* 0x000fe20000000000 */
[----:B------:R-:W-:Y:S02]  /*e7f0*/  LEA.HI.X R0, R4, UR7, R0, 0x1, P4 ;  /* 0x0000000704007c11 */ /* 0x000fe4000a0f0c00 */
[----:B------:R-:W-:Y:S09]  /*e800*/  BRA.DIV UR4, `(.L_x_9998) ;  /* 0x0000004e048c7947 */ /* 0x000ff2000b800000 */
[----:B------:R-:W2:Y:S04]  /*e810*/  LDL.LU R10, [R1+0x38] ;  /* 0x00003800010a7983 */ /* 0x000ea80000300800 */
[----:B------:R-:W3:Y:S04]  /*e820*/  LDL.LU R5, [R1+0x4] ;  /* 0x0000040001057983 */ /* 0x000ee80000300800 */
[----:B------:R-:W4:Y:S04]  /*e830*/  LDL.LU R4, [R1+0x44] ;  /* 0x0000440001047983 */ /* 0x000f280000300800 */
[----:B------:R-:W5:Y:S04]  /*e840*/  LDL.LU R11, [R1+0x50] ;  /* 0x00005000010b7983 */ /* 0x000f680000300800 */
[----:B------:R-:W5:Y:S04]  /*e850*/  LDL R9, [R1+0x10] ;  /* 0x0000100001097983 */ /* 0x000f680000100800 */
[----:B------:R-:W-:Y:S01]  /*e860*/  SHFL.IDX PT, R6, R0, 0x1, 0x181f ;  /* 0x00381f0000067f89 */ /* 0x000fe200000e0000 */
[----:B--2---:R-:W-:-:S03]  /*e870*/  IMAD R3, R10, R7, RZ ;  /* 0x000000070a037224 */ /* 0x004fc600078e02ff */
[----:B------:R-:W2:Y:S02]  /*e880*/  LDL.LU R10, [R1+0x54] ;  /* 0x00005400010a7983 */ /* 0x000ea40000300800 */
[-C--:B---3--:R-:W-:Y:S02]  /*e890*/  ISETP.GE.AND P5, PT, R5, R3.reuse, PT ;  /* 0x000000030500720c */ /* 0x088fe40003fa6270 */
[----:B------:R-:W3:Y:S01]  /*e8a0*/  LDL.LU R12, [R1+0x60] ;  /* 0x00006000010c7983 */ /* 0x000ee20000300800 */
[----:B----4-:R-:W-:-:S03]  /*e8b0*/  ISETP.GE.AND P4, PT, R4, R3, PT ;  /* 0x000000030400720c */ /* 0x010fc60003f86270 */
[----:B------:R-:W0:Y:S04]  /*e8c0*/  SHFL.IDX PT, R5, R2, RZ, 0x181f ;  /* 0x00181fff02057589 */ /* 0x000e2800000e0000 */
[----:B------:R-:W1:Y:S03]  /*e8d0*/  SHFL.IDX PT, R4, R0, RZ, 0x181f ;  /* 0x00181fff00047589 */ /* 0x000e6600000e0000 */
[----:B0-----:R-:W-:-:S05]  /*e8e0*/  @!P5 LEA R5, P6, R8, R5, 0x1 ;  /* 0x000000050805d211 */ /* 0x001fca00078c08ff */
[----:B-1----:R-:W-:-:S05]  /*e8f0*/  @!P5 IMAD.X R4, RZ, RZ, R4, P6 ;  /* 0x000000ffff04d224 */ /* 0x002fca00030e0604 */
[----:B------:R-:W-:-:S04]  /*e900*/  @!P5 LOP3.LUT R5, R5, R4, RZ, 0x3c, !PT ;  /* 0x000000040505d212 */ /* 0x000fc800078e3cff */
[----:B------:R-:W-:-:S04]  /*e910*/  @!P5 LOP3.LUT R4, R5, R4, RZ, 0x3c, !PT ;  /* 0x000000040504d212 */ /* 0x000fc800078e3cff */
[----:B------:R-:W-:-:S05]  /*e920*/  @!P5 LOP3.LUT R5, R5, R4, RZ, 0x3c, !PT ;  /* 0x000000040505d212 */ /* 0x000fca00078e3cff */
[----:B-----5:R-:W-:Y:S04]  /*e930*/  @!P5 LDGSTS.E.BYPASS.LTC128B.128 [R9+0x22400], desc[UR38][R4.64], !P3 ;  /* 0x224000000409dfae */ /* 0x020fe8000d901d66 */
[----:B------:R-:W-:Y:S04]  /*e940*/  @!P5 LDGSTS.E.BYPASS.LTC128B.128 [R9+0x26400], desc[UR38][R4.64+0x80], !P2 ;  /* 0x264000800409dfae */ /* 0x000fe8000d101d66 */
[----:B------:R-:W-:Y:S04]  /*e950*/  @!P5 LDGSTS.E.BYPASS.LTC128B.128 [R9+0x2a400], desc[UR38][R4.64+0x100], !P1 ;  /* 0x2a4001000409dfae */ /* 0x000fe8000c901d66 */
[----:B------:R0:W-:Y:S04]  /*e960*/  @!P5 LDGSTS.E.BYPASS.LTC128B.128 [R9+0x2e400], desc[UR38][R4.64+0x180], !P0 ;  /* 0x2e4001800409dfae */ /* 0x0001e8000c101d66 */
[----:B0-----:R-:W0:Y:S02]  /*e970*/  SHFL.IDX PT, R4, R2, 0x1, 0x181f ;  /* 0x00381f0002047f89 */ /* 0x001e2400000e0000 */
[----:B0-----:R-:W-:-:S05]  /*e980*/  @!P4 LEA R4, P6, R8, R4, 0x1 ;  /* 0x000000040804c211 */ /* 0x001fca00078c08ff */
[----:B------:R-:W-:-:S05]  /*e990*/  @!P4 IMAD.X R5, RZ, RZ, R6, P6 ;  /* 0x000000ffff05c224 */ /* 0x000fca00030e0606 */
[----:B------:R-:W-:Y:S04]  /*e9a0*/  @!P4 LDGSTS.E.BYPASS.LTC128B.128 [R9+0x22c00], desc[UR38][R4.64], !P3 ;  /* 0x22c000000409cfae */ /* 0x000fe8000d901d66 */
[----:B------:R-:W-:Y:S04]  /*e9b0*/  @!P4 LDGSTS.E.BYPASS.LTC128B.128 [R9+0x26c00], desc[UR38][R4.64+0x80], !P2 ;  /* 0x26c000800409cfae */ /* 0x000fe8000d101d66 */
[----:B------:R-:W-:Y:S04]  /*e9c0*/  @!P4 LDGSTS.E.BYPASS.LTC128B.128 [R9+0x2ac00], desc[UR38][R4.64+0x100], !P1 ;  /* 0x2ac001000409cfae */ /* 0x000fe8000c901d66 */
[----:B------:R0:W-:Y:S01]  /*e9d0*/  @!P4 LDGSTS.E.BYPASS.LTC128B.128 [R9+0x2ec00], desc[UR38][R4.64+0x180], !P0 ;  /* 0x2ec001800409cfae */ /* 0x0001e2000c101d66 */
[----:B------:R-:W-:-:S03]  /*e9e0*/  ISETP.GE.AND P4, PT, R11, R3, PT ;  /* 0x000000030b00720c */ /* 0x000fc60003f86270 */
[----:B------:R-:W4:Y:S04]  /*e9f0*/  LDL.LU R11, [R1+0x64] ;  /* 0x00006400010b7983 */ /* 0x000f280000300800 */
[----:B0-----:R-:W0:Y:S04]  /*ea00*/  SHFL.IDX PT, R4, R2, 0x2, 0x181f ;  /* 0x00581f0002047f89 */ /* 0x001e2800000e0000 */
[----:B------:R-:W1:Y:S02]  /*ea10*/  SHFL.IDX PT, R6, R0, 0x2, 0x181f ;  /* 0x00581f0000067f89 */ /* 0x000e6400000e0000 */
[----:B0-----:R-:W-:-:S05]  /*ea20*/  @!P4 LEA R4, P6, R8, R4, 0x1 ;  /* 0x000000040804c211 */ /* 0x001fca00078c08ff */
[----:B-1----:R-:W-:-:S05]  /*ea30*/  @!P4 IMAD.X R5, RZ, RZ, R6, P6 ;  /* 0x000000ffff05c224 */ /* 0x002fca00030e0606 */
[----:B------:R-:W-:Y:S04]  /*ea40*/  @!P4 LDGSTS.E.BYPASS.LTC128B.128 [R9+0x23400], desc[UR38][R4.64], !P3 ;  /* 0x234000000409cfae */ /* 0x000fe8000d901d66 */
[----:B------:R-:W-:Y:S04]  /*ea50*/  @!P4 LDGSTS.E.BYPASS.LTC128B.128 [R9+0x27400], desc[UR38][R4.64+0x80], !P2 ;  /* 0x274000800409cfae */ /* 0x000fe8000d101d66 */
[----:B------:R-:W-:Y:S04]  /*ea60*/  @!P4 LDGSTS.E.BYPASS.LTC128B.128 [R9+0x2b400], desc[UR38][R4.64+0x100], !P1 ;  /* 0x2b4001000409cfae */ /* 0x000fe8000c901d66 */
[----:B------:R0:W-:Y:S01]  /*ea70*/  @!P4 LDGSTS.E.BYPASS.LTC128B.128 [R9+0x2f400], desc[UR38][R4.64+0x180], !P0 ;  /* 0x2f4001800409cfae */ /* 0x0001e2000c101d66 */
[----:B--2---:R-:W-:-:S03]  /*ea80*/  ISETP.GE.AND P4, PT, R10, R3, PT ;  /* 0x000000030a00720c */ /* 0x004fc60003f86270 */
[----:B------:R-:W2:Y:S04]  /*ea90*/  LDL.LU R10, [R1+0x68] ;  /* 0x00006800010a7983 */ /* 0x000ea80000300800 */
[----:B0-----:R-:W0:Y:S04]  /*eaa0*/  SHFL.IDX PT, R4, R2, 0x3, 0x181f ;  /* 0x00781f0002047f89 */ /* 0x001e2800000e0000 */
[----:B------:R-:W1:Y:S02]  /*eab0*/  SHFL.IDX PT, R6, R0, 0x3, 0x181f ;  /* 0x00781f0000067f89 */ /* 0x000e6400000e0000 */
[----:B0-----:R-:W-:-:S05]  /*eac0*/  @!P4 LEA R4, P6, R8, R4, 0x1 ;  /* 0x000000040804c211 */ /* 0x001fca00078c08ff */
[----:B-1----:R-:W-:-:S05]  /*ead0*/  @!P4 IMAD.X R5, RZ, RZ, R6, P6 ;  /* 0x000000ffff05c224 */ /* 0x002fca00030e0606 */
[----:B------:R-:W-:Y:S04]  /*eae0*/  @!P4 LDGSTS.E.BYPASS.LTC128B.128 [R9+0x23c00], desc[UR38][R4.64], !P3 ;  /* 0x23c000000409cfae */ /* 0x000fe8000d901d66 */
[----:B------:R-:W-:Y:S04]  /*eaf0*/  @!P4 LDGSTS.E.BYPASS.LTC128B.128 [R9+0x27c00], desc[UR38][R4.64+0x80], !P2 ;  /* 0x27c000800409cfae */ /* 0x000fe8000d101d66 */
[----:B------:R-:W-:Y:S04]  /*eb00*/  @!P4 LDGSTS.E.BYPASS.LTC128B.128 [R9+0x2bc00], desc[UR38][R4.64+0x100], !P1 ;  /* 0x2bc001000409cfae */ /* 0x000fe8000c901d66 */
[----:B------:R0:W-:Y:S04]  /*eb10*/  @!P4 LDGSTS.E.BYPASS.LTC128B.128 [R9+0x2fc00], desc[UR38][R4.64+0x180], !P0 ;  /* 0x2fc001800409cfae */ /* 0x0001e8000c101d66 */
[----:B------:R-:W-:Y:S04]  /*eb20*/  SHFL.IDX PT, R6, R0, 0x4, 0x181f ;  /* 0x00981f0000067f89 */ /* 0x000fe800000e0000 */
[----:B0-----:R-:W0:Y:S01]  /*eb30*/  SHFL.IDX PT, R4, R2, 0x4, 0x181f ;  /* 0x00981f0002047f89 */ /* 0x001e2200000e0000 */
[----:B---3--:R-:W-:-:S13]  /*eb40*/  ISETP.GE.AND P4, PT, R12, R3, PT ;  /* 0x000000030c00720c */ /* 0x008fda0003f86270 */
[----:B0-----:R-:W-:-:S05]  /*eb50*/  @!P4 LEA R4, P6, R8, R4, 0x1 ;  /* 0x000000040804c211 */ /* 0x001fca00078c08ff */
[----:B------:R-:W-:-:S05]  /*eb60*/  @!P4 IMAD.X R5, RZ, RZ, R6, P6 ;  /* 0x000000ffff05c224 */ /* 0x000fca00030e0606 */
[----:B------:R-:W-:Y:S04]  /*eb70*/  @!P4 LDGSTS.E.BYPASS.LTC128B.128 [R9+0x24400], desc[UR38][R4.64], !P3 ;  /* 0x244000000409cfae */ /* 0x000fe8000d901d66 */
[----:B------:R-:W-:Y:S04]  /*eb80*/  @!P4 LDGSTS.E.BYPASS.LTC128B.128 [R9+0x28400], desc[UR38][R4.64+0x80], !P2 ;  /* 0x284000800409cfae */ /* 0x000fe8000d101d66 */
[----:B------:R-:W-:Y:S04]  /*eb90*/  @!P4 LDGSTS.E.BYPASS.LTC128B.128 [R9+0x2c400], desc[UR38][R4.64+0x100], !P1 ;  /* 0x2c4001000409cfae */ /* 0x000fe8000c901d66 */
[----:B------:R0:W-:Y:S04]  /*eba0*/  @!P4 LDGSTS.E.BYPASS.LTC128B.128 [R9+0x30400], desc[UR38][R4.64+0x180], !P0 ;  /* 0x304001800409cfae */ /* 0x0001e8000c101d66 */
[----:B------:R-:W-:Y:S04]  /*ebb0*/  SHFL.IDX PT, R6, R0, 0x5, 0x181f ;  /* 0x00b81f0000067f89 */ /* 0x000fe800000e0000 */
[----:B0-----:R-:W0:Y:S01]  /*ebc0*/  SHFL.IDX PT, R4, R2, 0x5, 0x181f ;  /* 0x00b81f0002047f89 */ /* 0x001e2200000e0000 */
[----:B----4-:R-:W-:-:S13]  /*ebd0*/  ISETP.GE.AND P4, PT, R11, R3, PT ;  /* 0x000000030b00720c */ /* 0x010fda0003f86270 */
[----:B0-----:R-:W-:-:S05]  /*ebe0*/  @!P4 LEA R4, P5, R8, R4, 0x1 ;  /* 0x000000040804c211 */ /* 0x001fca00078a08ff */
[----:B------:R-:W-:-:S05]  /*ebf0*/  @!P4 IMAD.X R5, RZ, RZ, R6, P5 ;  /* 0x000000ffff05c224 */ /* 0x000fca00028e0606 */
[----:B------:R-:W-:Y:S04]  /*ec00*/  @!P4 LDGSTS.E.BYPASS.LTC128B.128 [R9+0x24c00], desc[UR38][R4.64], !P3 ;  /* 0x24c000000409cfae */ /* 0x000fe8000d901d66 */
[----:B------:R-:W-:Y:S04]  /*ec10*/  @!P4 LDGSTS.E.BYPASS.LTC128B.128 [R9+0x28c00], desc[UR38][R4.64+0x80], !P2 ;  /* 0x28c000800409cfae */ /* 0x000fe8000d101d66 */
[----:B------:R-:W-:Y:S04]  /*ec20*/  @!P4 LDGSTS.E.BYPASS.LTC128B.128 [R9+0x2cc00], desc[UR38][R4.64+0x100], !P1 ;  /* 0x2cc001000409cfae */ /* 0x000fe8000c901d66 */
[----:B------:R0:W-:Y:S04]  /*ec30*/  @!P4 LDGSTS.E.BYPASS.LTC128B.128 [R9+0x30c00], desc[UR38][R4.64+0x180], !P0 ;  /* 0x30c001800409cfae */ /* 0x0001e8000c101d66 */
[----:B------:R-:W-:Y:S04]  /*ec40*/  SHFL.IDX PT, R6, R0, 0x6, 0x181f ;  /* 0x00d81f0000067f89 */ /* 0x000fe800000e0000 */
[----:B0-----:R-:W0:Y:S04]  /*ec50*/  SHFL.IDX PT, R4, R2, 0x6, 0x181f ;  /* 0x00d81f0002047f89 */ /* 0x001e2800000e0000 */
[----:B------:R-:W1:Y:S01]  /*ec60*/  SHFL.IDX PT, R2, R2, 0x7, 0x181f ;  /* 0x00f81f0002027f89 */ /* 0x000e6200000e0000 */
[----:B--2---:R-:W-:-:S13]  /*ec70*/  ISETP.GE.AND P4, PT, R10, R3, PT ;  /* 0x000000030a00720c */ /* 0x004fda0003f86270 */
[----:B0-----:R-:W-:-:S05]  /*ec80*/  @!P4 LEA R4, P5, R8, R4, 0x1 ;  /* 0x000000040804c211 */ /* 0x001fca00078a08ff */
[----:B------:R-:W-:Y:S02]  /*ec90*/  @!P4 IMAD.X R5, RZ, RZ, R6, P5 ;  /* 0x000000ffff05c224 */ /* 0x000fe400028e0606 */
[----:B------:R0:W2:Y:S04]  /*eca0*/  SHFL.IDX PT, R6, R0, 0x7, 0x181f ;  /* 0x00f81f0000067f89 */ /* 0x0000a800000e0000 */
[----:B------:R0:W-:Y:S04]  /*ecb0*/  @!P4 LDGSTS.E.BYPASS.LTC128B.128 [R9+0x25400], desc[UR38][R4.64], !P3 ;  /* 0x254000000409cfae */ /* 0x0001e8000d901d66 */
[----:B------:R0:W-:Y:S04]  /*ecc0*/  @!P4 LDGSTS.E.BYPASS.LTC128B.128 [R9+0x29400], desc[UR38][R4.64+0x80], !P2 ;  /* 0x294000800409cfae */ /* 0x0001e8000d101d66 */
[----:B------:R0:W-:Y:S04]  /*ecd0*/  @!P4 LDGSTS.E.BYPASS.LTC128B.128 [R9+0x2d400], desc[UR38][R4.64+0x100], !P1 ;  /* 0x2d4001000409cfae */ /* 0x0001e8000c901d66 */
[----:B-1----:R0:W-:Y:S02]  /*ece0*/  @!P4 LDGSTS.E.BYPASS.LTC128B.128 [R9+0x31400], desc[UR38][R4.64+0x180], !P0 ;  /* 0x314001800409cfae */ /* 0x0021e4000c101d66 */
.L_x_10136:
[----:B0-----:R-:W3:Y:S01]  /*ecf0*/  LDL.LU R0, [R1+0x6c] ;  /* 0x00006c0001007983 */ /* 0x001ee20000300800 */
[----:B------:R-:W-:Y:S01]  /*ed00*/  BSSY B0, `(.L_x_9999) ;  /* 0x000000d000007945 */ /* 0x000fe20003800000 */
[----:B---3--:R-:W-:-:S13]  /*ed10*/  ISETP.GE.AND P4, PT, R0, R3, PT ;  /* 0x000000030000720c */ /* 0x008fda0003f86270 */
[----:B------:R-:W-:Y:S05]  /*ed20*/  @P4 BRA `(.L_x_10000) ;  /* 0x0000000000284947 */ /* 0x000fea0003800000 */
[----:B------:R-:W3:Y:S01]  /*ed30*/  LDL R0, [R1+0x10] ;  /* 0x0000100001007983 */ /* 0x000ee20000100800 */
[----:B------:R-:W-:-:S05]  /*ed40*/  LEA R2, P4, R8, R2, 0x1 ;  /* 0x0000000208027211 */ /* 0x000fca00078808ff */
[----:B--2---:R-:W-:-:S05]  /*ed50*/  IMAD.X R3, RZ, RZ, R6, P4 ;  /* 0x000000ffff037224 */ /* 0x004fca00020e0606 */
[----:B------:R-:W-:Y:S01]  /*ed60*/  @!PT LDS RZ, [RZ] ;  /* 0x00000000fffff984 */ /* 0x000fe20000000800 */
[----:B------:R-:W-:Y:S01]  /*ed70*/  @!PT LDS RZ, [RZ] ;  /* 0x00000000fffff984 */ /* 0x000fe20000000800 */
[----:B------:R-:W-:Y:S01]  /*ed80*/  @!PT LDS RZ, [RZ] ;  /* 0x00000000fffff984 */ /* 0x000fe20000000800 */
[----:B---3--:R0:W-:Y:S04]  /*ed90*/  LDGSTS.E.BYPASS.LTC128B.128 [R0+0x25c00], desc[UR38][R2.64], !P3 ;  /* 0x25c0000002007fae */ /* 0x0081e8000d901d66 */
[----:B------:R0:W-:Y:S04]  /*eda0*/  LDGSTS.E.BYPASS.LTC128B.128 [R0+0x29c00], desc[UR38][R2.64+0x80], !P2 ;  /* 0x29c0008002007fae */ /* 0x0001e8000d101d66 */
[----:B------:R0:W-:Y:S04]  /*edb0*/  LDGSTS.E.BYPASS.LTC128B.128 [R0+0x2dc00], desc[UR38][R2.64+0x100], !P1 ;  /* 0x2dc0010002007fae */ /* 0x0001e8000c901d66 */
[----:B------:R0:W-:Y:S02]  /*edc0*/  LDGSTS.E.BYPASS.LTC128B.128 [R0+0x31c00], desc[UR38][R2.64+0x180], !P0 ;  /* 0x31c0018002007fae */ /* 0x0001e4000c101d66 */
.L_x_10000:
[----:B------:R-:W-:Y:S05]  /*edd0*/  BSYNC B0 ;  /* 0x0000000000007941 */ /* 0x000fea0003800000 */
.L_x_9999:
[----:B------:R-:W-:Y:S01]  /*ede0*/  NOP ;  /* 0x0000000000007918 */ /* 0x000fe20000000000 */
[----:B------:R-:W-:-:S13]  /*edf0*/  PLOP3.LUT P0, PT, PT, PT, PT, 0x80, 0x0 ;  /* 0x000000000000781c */ /* 0x000fda0003f0f070 */
.L_x_10001:
        /* <DEDUP_REMOVED lines=18> */
.L_x_10137:
[----:B------:R-:W-:Y:S05]  /*ef20*/  BSYNC B0 ;  /* 0x0000000000007941 */ /* 0x000fea0003800000 */
.L_x_10002:
[----:B------:R-:W3:Y:S01]  /*ef30*/  LDL R2, [R1+0x14] ;  /* 0x0000140001027983 */ /* 0x000ee20000100800 */
[----:B------:R-:W-:Y:S01]  /*ef40*/  BSSY B0, `(.L_x_10004) ;  /* 0x000005a000007945 */ /* 0x000fe20003800000 */
[----:B---3--:R-:W-:-:S13]  /*ef50*/  LOP3.LUT P0, RZ, R2, 0x1, RZ, 0xc0, !PT ;  /* 0x0000000102ff7812 */ /* 0x008fda000780c0ff */
[----:B------:R-:W-:Y:S05]  /*ef60*/  @!P0 BRA `(.L_x_10005) ;  /* 0x00000004005c8947 */ /* 0x000fea0003800000 */
[----:B------:R-:W0:Y:S01]  /*ef70*/  LDL R4, [R1+0x18] ;  /* 0x0000180001047983 */ /* 0x000e220000100800 */
[----:B------:R-:W1:Y:S02]  /*ef80*/  S2R R2, SR_TID.X ;  /* 0x0000000000027919 */ /* 0x000e640000002100 */
[----:B-1----:R-:W-:Y:S01]  /*ef90*/  LOP3.LUT R3, R2, 0x7f, RZ, 0xc0, !PT ;  /* 0x0000007f02037812 */ /* 0x002fe200078ec0ff */
[----:B------:R-:W-:Y:S01]  /*efa0*/  IMAD R2, R19, 0x8, R18 ;  /* 0x0000000813027824 */ /* 0x000fe200078e0212 */
[----:B------:R-:W-:Y:S02]  /*efb0*/  BSSY B1, `(.L_x_10006) ;  /* 0x0000005000017945 */ /* 0x000fe40003800000 */
[----:B------:R-:W-:Y:S02]  /*efc0*/  ISETP.NE.AND P1, PT, R3, RZ, PT ;  /* 0x000000ff0300720c */ /* 0x000fe40003f25270 */
[----:B0-----:R-:W-:-:S04]  /*efd0*/  SHF.L.U32 R0, R4, 0x1f, RZ ;  /* 0x0000001f04007819 */ /* 0x001fc800000006ff */
[----:B------:R-:W0:Y:S02]  /*efe0*/  SYNCS.PHASECHK.TRANS64.TRYWAIT P0, [R2+URZ+0x32460], R0 ;  /* 0x03246000020075a7 */ /* 0x000e24000800017f */
[----:B0-----:R-:W-:Y:S05]  /*eff0*/  @!P0 BRA `(.L_x_10007) ;  /* 0x0000005400048947 */ /* 0x001fea0003800000 */
.L_x_10138:
[----:B------:R-:W-:Y:S05]  /*f000*/  BSYNC B1 ;  /* 0x0000000000017941 */ /* 0x000fea0003800000 */
.L_x_10006:
[----:B------:R-:W-:Y:S04]  /*f010*/  BSSY B1, `(.L_x_10008) ;  /* 0x0000009000017945 */ /* 0x000fe80003800000 */
        /* <DEDUP_REMOVED lines=8> */
.L_x_10009:
[----:B------:R-:W-:Y:S05]  /*f0a0*/  BSYNC B1 ;  /* 0x0000000000017941 */ /* 0x000fea0003800000 */
.L_x_10008:
[----:B------:R-:W3:Y:S04]  /*f0b0*/  LDL R4, [R1+0x20] ;  /* 0x0000200001047983 */ /* 0x000ee80000100800 */
[----:B------:R-:W3:Y:S01]  /*f0c0*/  LDL.LU R3, [R1+0x30] ;  /* 0x0000300001037983 */ /* 0x000ee20000300800 */
        /* <DEDUP_REMOVED lines=9> */
[----:B------:R-:W-:-:S07]  /*f160*/  VIADD R4, R0, 0x400 ;  /* 0x0000040000047836 */ /* 0x000fce0000000000 */
.L_x_10010:
        /* <DEDUP_REMOVED lines=15> */
.L_x_10011:
        /* <DEDUP_REMOVED lines=15> */
.L_x_10012:
        /* <DEDUP_REMOVED lines=15> */
.L_x_10013:
        /* <DEDUP_REMOVED lines=10> */
.L_x_10005:
[----:B------:R-:W-:Y:S05]  /*f4e0*/  BSYNC B0 ;  /* 0x0000000000007941 */ /* 0x000fea0003800000 */
.L_x_10004:
[----:B------:R-:W0:Y:S04]  /*f4f0*/  LDL R4, [R1+0x3c] ;  /* 0x00003c0001047983 */ /* 0x000e280000100800 */
[----:B------:R-:W3:Y:S01]  /*f500*/  LDL R5, [R1+0x24] ;  /* 0x0000240001057983 */ /* 0x000ee20000100800 */
        /* <DEDUP_REMOVED lines=52> */
.L_x_10020:
[----:B------:R-:W2:Y:S01]  /*f850*/  S2R R2, SR_TID.X ;  /* 0x0000000000027919 */ /* 0x000ea20000002100 */
[----:B-1----:R-:W-:Y:S01]  /*f860*/  SHF.L.U32 R6, R9, 0x1f, RZ ;  /* 0x0000001f09067819 */ /* 0x002fe200000006ff */
[----:B------:R-:W-:Y:S01]  /*f870*/  BSSY B3, `(.L_x_10021) ;  /* 0x0000006000037945 */ /* 0x000fe20003800000 */
[----:B--2---:R-:W-:Y:S01]  /*f880*/  LOP3.LUT R3, R2, 0x7f, RZ, 0xc0, !PT ;  /* 0x0000007f02037812 */ /* 0x004fe200078ec0ff */
[----:B------:R-:W-:-:S03]  /*f890*/  IMAD R2, R19, 0x8, R18 ;  /* 0x0000000813027824 */ /* 0x000fc600078e0212 */
[----:B------:R-:W-:Y:S01]  /*f8a0*/  ISETP.NE.AND P1, PT, R3, RZ, PT ;  /* 0x000000ff0300720c */ /* 0x000fe20003f25270 */
[----:B------:R-:W1:Y:S02]  /*f8b0*/  SYNCS.PHASECHK.TRANS64.TRYWAIT P0, [R2+URZ+0x32440], R6 ;  /* 0x03244006020075a7 */ /* 0x000e64000800017f */
[----:B-1----:R-:W-:Y:S10]  /*f8c0*/  @!P0 BRA `(.L_x_10022) ;  /* 0x0000004800e48947 */ /* 0x002ff40003800000 */
.L_x_10139:
[----:B------:R-:W-:Y:S05]  /*f8d0*/  BSYNC B3 ;  /* 0x0000000000037941 */ /* 0x000fea0003800000 */
.L_x_10021:
[----:B------:R-:W-:Y:S04]  /*f8e0*/  BSSY B3, `(.L_x_10023) ;  /* 0x0000009000037945 */ /* 0x000fe80003800000 */
[----:B------:R-:W-:Y:S05]  /*f8f0*/  @P1 BRA `(.L_x_10024) ;  /* 0x00000000001c1947 */ /* 0x000fea0003800000 */
[----:B------:R-:W2:Y:S02]  /*f900*/  S2R R3, SR_TID.X ;  /* 0x0000000000037919 */ /* 0x000ea40000002100 */
[----:B--2---:R-:W-:Y:S01]  /*f910*/  LOP3.LUT R5, R3, 0x1f, RZ, 0xc0, !PT ;  /* 0x0000001f03057812 */ /* 0x004fe200078ec0ff */
[----:B------:R-:W-:-:S03]  /*f920*/  IMAD.MOV.U32 R3, RZ, RZ, 0x3000 ;  /* 0x00003000ff037424 */ /* 0x000fc600078e00ff */
[----:B------:R-:W-:Y:S01]  /*f930*/  ISETP.NE.AND P0, PT, R5, RZ, PT ;  /* 0x000000ff0500720c */ /* 0x000fe20003f05270 */
[----:B------:R2:W-:-:S12]  /*f940*/  SYNCS.ARRIVE.TRANS64 RZ, [R2+URZ+0x32430], R3 ;  /* 0x0324300302ff79a7 */ /* 0x0005d8000800003f */
[----:B--2---:R-:W-:Y:S05]  /*f950*/  @!P0 BRA `(.L_x_10024) ;  /* 0x0000000000048947 */ /* 0x004fea0003800000 */
[----:B------:R-:W-:Y:S01]  /*f960*/  BPT.TRAP 0x1 ;  /* 0x000000040000795c */ /* 0x000fe20000300000 */
.L_x_10024:
[----:B------:R-:W-:Y:S05]  /*f970*/  BSYNC B3 ;  /* 0x0000000000037941 */ /* 0x000fea0003800000 */
.L_x_10023:
        /* <DEDUP_REMOVED lines=12> */
.L_x_10025:
        /* <DEDUP_REMOVED lines=13> */
.L_x_10140:
[----:B------:R-:W-:Y:S05]  /*fb10*/  BSYNC B3 ;  /* 0x0000000000037941 */ /* 0x000fea0003800000 */
.L_x_10026:
[----:B------:R-:W-:Y:S01]  /*fb20*/  BSSY B3, `(.L_x_10028) ;  /* 0x000000b000037945 */ /* 0x000fe20003800000 */
[----:B01----:R-:W-:Y:S02]  /*fb30*/  IMAD.MOV.U32 R6, RZ, RZ, 0x0 ;  /* 0x00000000ff067424 */ /* 0x003fe400078e00ff */
[----:B------:R-:W-:Y:S01]  /*fb40*/  IMAD.MOV.U32 R7, RZ, RZ, 0x14f00000 ;  /* 0x14f00000ff077424 */ /* 0x000fe200078e00ff */
[----:B------:R-:W-:Y:S06]  /*fb50*/  @P1 BRA `(.L_x_10029) ;  /* 0x00000000001c1947 */ /* 0x000fec0003800000 */
[----:B------:R-:W0:Y:S02]  /*fb60*/  S2R R3, SR_TID.X ;  /* 0x0000000000037919 */ /* 0x000e240000002100 */
[----:B0-----:R-:W-:Y:S01]  /*fb70*/  LOP3.LUT R5, R3, 0x1f, RZ, 0xc0, !PT ;  /* 0x0000001f03057812 */ /* 0x001fe200078ec0ff */
[----:B------:R-:W-:-:S03]  /*fb80*/  IMAD.MOV.U32 R3, RZ, RZ, 0xc000 ;  /* 0x0000c000ff037424 */ /* 0x000fc600078e00ff */
[----:B------:R-:W-:Y:S01]  /*fb90*/  ISETP.NE.AND P0, PT, R5, RZ, PT ;  /* 0x000000ff0500720c */ /* 0x000fe20003f05270 */
[----:B------:R0:W-:-:S12]  /*fba0*/  SYNCS.ARRIVE.TRANS64 RZ, [R2+URZ+0x32450], R3 ;  /* 0x0324500302ff79a7 */ /* 0x0001d8000800003f */
[----:B0-----:R-:W-:Y:S05]  /*fbb0*/  @!P0 BRA `(.L_x_10029) ;  /* 0x0000000000048947 */ /* 0x001fea0003800000 */
[----:B------:R-:W-:Y:S01]  /*fbc0*/  BPT.TRAP 0x1 ;  /* 0x000000040000795c */ /* 0x000fe20000300000 */
.L_x_10029:
[----:B------:R-:W-:Y:S05]  /*fbd0*/  BSYNC B3 ;  /* 0x0000000000037941 */ /* 0x000fea0003800000 */
.L_x_10028:
        /* <DEDUP_REMOVED lines=9> */
.L_x_10030:
        /* <DEDUP_REMOVED lines=15> */
.L_x_10031:
        /* <DEDUP_REMOVED lines=15> */
.L_x_10032:
        /* <DEDUP_REMOVED lines=15> */
.L_x_10033:
        /* <DEDUP_REMOVED lines=10> */
.L_x_10019:
[----:B------:R-:W-:Y:S05]  /*ffe0*/  BSYNC B1 ;  /* 0x0000000000017941 */ /* 0x000fea0003800000 */
.L_x_10018:
[----:B------:R-:W2:Y:S02]  /*fff0*/  LDL.LU R5, [R1+0x3c] ;  /* 0x00003c0001057983 */ /* 0x000ea40000300800 */
[----:B--2---:R-:W-:-:S07]  /*10000*/  VIADD R0, R5, 0xfffffffd ;  /* 0xfffffffd05007836 */ /* 0x004fce0000000000 */
.L_x_10017:
[----:B------:R-:W-:Y:S05]  /*10010*/  BSYNC B2 ;  /* 0x0000000000027941 */ /* 0x000fea0003800000 */
.L_x_10016:
[----:B------:R-:W-:Y:S01]  /*10020*/  VIADD R8, R8, 0xfffffffe ;  /* 0xfffffffe08087836 */ /* 0x000fe20000000000 */
[----:B------:R-:W-:-:S04]  /*10030*/  LOP3.LUT R4, RZ, R4, RZ, 0x33, !PT ;  /* 0x00000004ff047212 */ /* 0x000fc800078e33ff */
[----:B------:R-:W-:-:S13]  /*10040*/  ISETP.NE.AND P0, PT, R8, R4, PT ;  /* 0x000000040800720c */ /* 0x000fda0003f05270 */
[----:B------:R-:W-:Y:S05]  /*10050*/  @!P0 BRA `(.L_x_10015) ;  /* 0x0000001000f88947 */ /* 0x000fea0003800000 */
.L_x_10066:
        /* <DEDUP_REMOVED lines=35> */
.L_x_10036:
[----:B------:R-:W1:Y:S01]  /*10290*/  S2R R2, SR_TID.X ;  /* 0x0000000000027919 */ /* 0x000e620000002100 */
[----:B------:R-:W-:Y:S01]  /*102a0*/  SHF.L.U32 R3, R6, 0x1f, RZ ;  /* 0x0000001f06037819 */ /* 0x000fe200000006ff */
[----:B------:R-:W-:Y:S01]  /*102b0*/  BSSY B2, `(.L_x_10037) ;  /* 0x0000006000027945 */ /* 0x000fe20003800000 */
[----:B-1----:R-:W-:Y:S01]  /*102c0*/  LOP3.LUT R4, R2, 0x7f, RZ, 0xc0, !PT ;  /* 0x0000007f02047812 */ /* 0x002fe200078ec0ff */
[----:B------:R-:W-:-:S03]  /*102d0*/  IMAD R2, R7, 0x8, R18 ;  /* 0x0000000807027824 */ /* 0x000fc600078e0212 */
[----:B------:R-:W-:Y:S01]  /*102e0*/  ISETP.NE.AND P1, PT, R4, RZ, PT ;  /* 0x000000ff0400720c */ /* 0x000fe20003f25270 */
[----:B------:R-:W1:Y:S02]  /*102f0*/  SYNCS.PHASECHK.TRANS64.TRYWAIT P0, [R2+URZ+0x32440], R3 ;  /* 0x03244003020075a7 */ /* 0x000e64000800017f */
[----:B-1----:R-:W-:Y:S10]  /*10300*/  @!P0 BRA `(.L_x_10038) ;  /* 0x00000040007c8947 */ /* 0x002ff40003800000 */
.L_x_10141:
[----:B------:R-:W-:Y:S05]  /*10310*/  BSYNC B2 ;  /* 0x0000000000027941 */ /* 0x000fea0003800000 */
.L_x_10037:
        /* <DEDUP_REMOVED lines=9> */
.L_x_10040:
[----:B------:R-:W-:Y:S05]  /*103b0*/  BSYNC B2 ;  /* 0x0000000000027941 */ /* 0x000fea0003800000 */
.L_x_10039:
        /* <DEDUP_REMOVED lines=12> */
.L_x_10041:
        /* <DEDUP_REMOVED lines=13> */
.L_x_10142:
[----:B------:R-:W-:Y:S05]  /*10550*/  BSYNC B2 ;  /* 0x0000000000027941 */ /* 0x000fea0003800000 */
.L_x_10042:
        /* <DEDUP_REMOVED lines=11> */
.L_x_10045:
[----:B------:R-:W-:Y:S05]  /*10610*/  BSYNC B2 ;  /* 0x0000000000027941 */ /* 0x000fea0003800000 */
.L_x_10044:
        /* <DEDUP_REMOVED lines=9> */
.L_x_10046:
        /* <DEDUP_REMOVED lines=15> */
.L_x_10047:
        /* <DEDUP_REMOVED lines=15> */
.L_x_10048:
        /* <DEDUP_REMOVED lines=15> */
.L_x_10049:
        /* <DEDUP_REMOVED lines=10> */
.L_x_10035:
[----:B------:R-:W-:Y:S05]  /*10a20*/  BSYNC B1 ;  /* 0x0000000000017941 */ /* 0x000fea0003800000 */
.L_x_10034:
        /* <DEDUP_REMOVED lines=19> */
[----:B0-----:R-:W3:Y:S01]  /*10b60*/  LDL R9, [R1+0x8] ;  /* 0x0000080001097983 */ /* 0x001ee20000100800 */
[----:B-1----:R-:W-:-:S13]  /*10b70*/  ISETP.NE.AND P0, PT, R5, 0x1, PT ;  /* 0x000000010500780c */ /* 0x002fda0003f05270 */
        /* <DEDUP_REMOVED lines=14> */
.L_x_10052:
[----:B------:R-:W1:Y:S01]  /*10c60*/  S2R R2, SR_TID.X ;  /* 0x0000000000027919 */ /* 0x000e620000002100 */
[----:B------:R-:W-:Y:S01]  /*10c70*/  IMAD R3, R19, 0x8, R18 ;  /* 0x0000000813037824 */ /* 0x000fe200078e0212 */
[----:B------:R-:W-:Y:S01]  /*10c80*/  BSSY B2, `(.L_x_10053) ;  /* 0x0000006000027945 */ /* 0x000fe20003800000 */
[----:B-1----:R-:W-:Y:S02]  /*10c90*/  LOP3.LUT R4, R2, 0x7f, RZ, 0xc0, !PT ;  /* 0x0000007f02047812 */ /* 0x002fe400078ec0ff */
[----:B------:R-:W-:Y:S02]  /*10ca0*/  SHF.L.U32 R2, R8, 0x1f, RZ ;  /* 0x0000001f08027819 */ /* 0x000fe400000006ff */
[----:B------:R-:W-:Y:S02]  /*10cb0*/  ISETP.NE.AND P1, PT, R4, RZ, PT ;  /* 0x000000ff0400720c */ /* 0x000fe40003f25270 */
[----:B------:R-:W1:Y:S02]  /*10cc0*/  SYNCS.PHASECHK.TRANS64.TRYWAIT P0, [R3+URZ+0x32440], R2 ;  /* 0x03244002030075a7 */ /* 0x000e64000800017f */
[----:B-1----:R-:W-:Y:S09]  /*10cd0*/  @!P0 BRA `(.L_x_10054) ;  /* 0x0000003800308947 */ /* 0x002ff20003800000 */
.L_x_10143:
[----:B------:R-:W-:Y:S05]  /*10ce0*/  BSYNC B2 ;  /* 0x0000000000027941 */ /* 0x000fea0003800000 */
.L_x_10053:
        /* <DEDUP_REMOVED lines=9> */
.L_x_10056:
[----:B------:R-:W-:Y:S05]  /*10d80*/  BSYNC B2 ;  /* 0x0000000000027941 */ /* 0x000fea0003800000 */
.L_x_10055:
        /* <DEDUP_REMOVED lines=12> */
.L_x_10057:
        /* <DEDUP_REMOVED lines=13> */
.L_x_10144:
[----:B------:R-:W-:Y:S05]  /*10f20*/  BSYNC B2 ;  /* 0x0000000000027941 */ /* 0x000fea0003800000 */
.L_x_10058:
        /* <DEDUP_REMOVED lines=11> */
.L_x_10061:
[----:B------:R-:W-:Y:S05]  /*10fe0*/  BSYNC B2 ;  /* 0x0000000000027941 */ /* 0x000fea0003800000 */
.L_x_10060:
        /* <DEDUP_REMOVED lines=9> */
.L_x_10062:
        /* <DEDUP_REMOVED lines=15> */
.L_x_10063:
        /* <DEDUP_REMOVED lines=15> */
.L_x_10064:
        /* <DEDUP_REMOVED lines=15> */
.L_x_10065:
        /* <DEDUP_REMOVED lines=10> */
.L_x_10051:
[----:B------:R-:W-:Y:S05]  /*113f0*/  BSYNC B1 ;  /* 0x0000000000017941 */ /* 0x000fea0003800000 */
.L_x_10050:
[----:B------:R-:W2:Y:S01]  /*11400*/  LDL R5, [R1+0x24] ;  /* 0x0000240001057983 */ /* 0x000ea20000100800 */
[----:B------:R-:W-:Y:S01]  /*11410*/  VIADD R0, R0, 0xfffffffe ;  /* 0xfffffffe00007836 */ /* 0x000fe20000000000 */
[----:B--2---:R-:W-:-:S13]  /*11420*/  ISETP.GT.AND P0, PT, R6, R5, PT ;  /* 0x000000050600720c */ /* 0x004fda0003f04270 */
[----:B------:R-:W-:Y:S05]  /*11430*/  @P0 BRA `(.L_x_10066) ;  /* 0xffffffec00080947 */ /* 0x000fea000383ffff */
.L_x_10015:
[----:B------:R-:W-:Y:S05]  /*11440*/  BSYNC B0 ;  /* 0x0000000000007941 */ /* 0x000fea0003800000 */
.L_x_10014:
[----:B------:R-:W1:Y:S02]  /*11450*/  S2R R2, SR_TID.X ;  /* 0x0000000000027919 */ /* 0x000e640000002100 */
[----:B-1----:R-:W-:Y:S02]  /*11460*/  LOP3.LUT R3, R2, 0x7f, RZ, 0xc0, !PT ;  /* 0x0000007f02037812 */ /* 0x002fe400078ec0ff */
[----:B------:R-:W3:Y:S01]  /*11470*/  LDL.LU R2, [R1+0x18] ;  /* 0x0000180001027983 */ /* 0x000ee20000300800 */
[----:B------:R-:W-:Y:S01]  /*11480*/  VIADD R19, R19, 0x1 ;  /* 0x0000000113137836 */ /* 0x000fe20000000000 */
[----:B------:R-:W-:Y:S01]  /*11490*/  ISETP.NE.AND P1, PT, R3, RZ, PT ;  /* 0x000000ff0300720c */ /* 0x000fe20003f25270 */
[----:B------:R-:W-:Y:S03]  /*114a0*/  BSSY B0, `(.L_x_10067) ;  /* 0x0000013000007945 */ /* 0x000fe60003800000 */
[----:B------:R-:W-:-:S04]  /*114b0*/  ISETP.NE.AND P0, PT, R19, 0x2, PT ;  /* 0x000000021300780c */ /* 0x000fc80003f05270 */
[----:B------:R-:W-:-:S04]  /*114c0*/  SEL R0, RZ, 0x1, P0 ;  /* 0x00000001ff007807 */ /* 0x000fc80000000000 */
[----:B---3--:R-:W-:-:S05]  /*114d0*/  LOP3.LUT R2, R2, R0, RZ, 0x3c, !PT ;  /* 0x0000000002027212 */ /* 0x008fca00078e3cff */
[----:B------:R1:W-:Y:S01]  /*114e0*/  STL [R1+0x18], R2 ;  /* 0x0000180201007387 */ /* 0x0003e20000100800 */
[----:B------:R-:W-:Y:S05]  /*114f0*/  @P1 BRA `(.L_x_10068) ;  /* 0x0000000000341947 */ /* 0x000fea0003800000 */
[----:B------:R-:W3:Y:S01]  /*11500*/  S2R R3, SR_LANEID ;  /* 0x0000000000037919 */ /* 0x000ee20000000000 */
[----:B------:R-:W-:Y:S02]  /*11510*/  VOTEU.ANY UR4, UPT, PT ;  /* 0x0000000000047886 */ /* 0x000fe400038e0100 */
[----:B------:R-:W3:Y:S08]  /*11520*/  FLO.U32 R0, UR4 ;  /* 0x0000000400007d00 */ /* 0x000ef000080e0000 */
[----:B------:R-:W4:Y:S01]  /*11530*/  POPC R5, UR4 ;  /* 0x0000000400057d09 */ /* 0x000f220008000000 */
[----:B---3--:R-:W-:-:S02]  /*11540*/  ISETP.EQ.U32.AND P1, PT, R0, R3, PT ;  /* 0x000000030000720c */ /* 0x008fc40003f22070 */
[----:B-1----:R-:W4:Y:S11]  /*11550*/  LDC.64 R2, c[0x0][0xd60] ;  /* 0x00035800ff027b82 */ /* 0x002f360000000a00 */
[----:B----4-:R-:W3:Y:S01]  /*11560*/  @P1 ATOMG.E.ADD.STRONG.GPU PT, R3, desc[UR38][R2.64], R5 ;  /* 0x00000005020319a8 */ /* 0x010ee200081ee1e6 */
[----:B------:R-:W1:Y:S02]  /*11570*/  S2R R4, SR_LTMASK ;  /* 0x0000000000047919 */ /* 0x000e640000003900 */
[----:B-1----:R-:W-:-:S04]  /*11580*/  LOP3.LUT R4, R4, UR4, RZ, 0xc0, !PT ;  /* 0x0000000404047c12 */ /* 0x002fc8000f8ec0ff */
[----:B------:R-:W1:Y:S01]  /*11590*/  POPC R7, R4 ;  /* 0x0000000400077309 */ /* 0x000e620000000000 */
[----:B---3--:R-:W1:Y:S02]  /*115a0*/  SHFL.IDX PT, R0, R3, R0, 0x1f ;  /* 0x00001f0003007589 */ /* 0x008e6400000e0000 */
[----:B-1----:R-:W-:-:S05]  /*115b0*/  IADD3 R0, R0, UR40, R7 ;  /* 0x0000002800007c10 */ /* 0x002fca000fffe007 */
[----:B------:R3:W-:Y:S02]  /*115c0*/  STL [R1], R0 ;  /* 0x0000000001007387 */ /* 0x0007e40000100800 */
.L_x_10068:
[----:B------:R-:W-:Y:S05]  /*115d0*/  BSYNC B0 ;  /* 0x0000000000007941 */ /* 0x000fea0003800000 */
.L_x_10067:
[----:B------:R-:W-:-:S07]  /*115e0*/  SEL R19, R19, RZ, P0 ;  /* 0x000000ff13137207 */ /* 0x000fce0000000000 */
.L_x_9980:
[----:B------:R-:W-:Y:S05]  /*115f0*/  BSYNC B7 ;  /* 0x0000000000077941 */ /* 0x000fea0003800000 */
.L_x_9978:
[----:B---34-:R-:W3:Y:S02]  /*11600*/  LDL R0, [R1+0x14] ;  /* 0x0000140001007983 */ /* 0x018ee40000100800 */
        /* <DEDUP_REMOVED lines=13> */
.L_x_10069:
[----:B------:R-:W3:Y:S01]  /*116e0*/  S2R R0, SR_TID.X ;  /* 0x0000000000007919 */ /* 0x000ee20000002100 */
[----:B------:R-:W-:Y:S01]  /*116f0*/  UMOV UR4, 0xffffffff ;  /* 0xffffffff00047882 */ /* 0x000fe20000000000 */
[----:B---3--:R-:W-:-:S04]  /*11700*/  LOP3.LUT R16, R0, 0x1f, RZ, 0xc0, !PT ;  /* 0x0000001f00107812 */ /* 0x008fc800078ec0ff */
[----:B------:R-:W-:Y:S01]  /*11710*/  ISETP.NE.AND P0, PT, R16, 0x1f, PT ;  /* 0x0000001f1000780c */ /* 0x000fe20003f05270 */
[----:B------:R-:W-:-:S12]  /*11720*/  BRA.DIV UR4, `(.L_x_10071) ;  /* 0x0000002e04c47947 */ /* 0x000fd8000b800000 */
[----:B------:R-:W1:Y:S01]  /*11730*/  LDL.LU R3, [R1] ;  /* 0x0000000001037983 */ /* 0x000e620000300800 */
[----:B------:R-:W-:-:S03]  /*11740*/  ULDC UR4, c[0x0][0xd3c] ;  /* 0x00034f0000047ab9 */ /* 0x000fc60000000800 */
[----:B------:R-:W3:Y:S01]  /*11750*/  LDL R4, [R1+0xc] ;  /* 0x00000c0001047983 */ /* 0x000ee20000100800 */
[----:B-1----:R-:W-:Y:S02]  /*11760*/  IMAD.MOV.U32 R10, RZ, RZ, R3 ;  /* 0x000000ffff0a7224 */ /* 0x002fe400078e0003 */
[----:B---3--:R-:W-:-:S05]  /*11770*/  IMAD.IADD R0, R4, 0x1, R16 ;  /* 0x0000000104007824 */ /* 0x008fca00078e0210 */
[----:B------:R-:W-:-:S13]  /*11780*/  ISETP.GE.OR P1, PT, R0, UR4, !P0 ;  /* 0x0000000400007c0c */ /* 0x000fda000c726670 */
[----:B------:R-:W1:Y:S08]  /*11790*/  @!P1 LDC.64 R2, c[0x0][0xd80] ;  /* 0x00036000ff029b82 */ /* 0x000e700000000a00 */
[----:B------:R-:W3:Y:S01]  /*117a0*/  @!P1 LDC.64 R4, c[0x0][0xd78] ;  /* 0x00035e00ff049b82 */ /* 0x000ee20000000a00 */
[----:B-1----:R-:W-:-:S05]  /*117b0*/  @!P1 IMAD.WIDE R2, R0, 0x4, R2 ;  /* 0x0000000400029825 */ /* 0x002fca00078e0202 */
[----:B--2---:R3:W2:Y:S02]  /*117c0*/  @!P1 LDG.E R6, desc[UR38][R2.64] ;  /* 0x0000002602069981 */ /* 0x0046a4000c1e1900 */
[----:B---3--:R-:W-:-:S06]  /*117d0*/  @!P1 IMAD.WIDE R2, R0, 0x4, R4 ;  /* 0x0000000400029825 */ /* 0x008fcc00078e0204 */
        /* <DEDUP_REMOVED lines=30> */
.L_x_10154:
[----:B------:R-:W-:Y:S02]  /*119c0*/  ULDC UR4, c[0x0][0xd38] ;  /* 0x00034e0000047ab9 */ /* 0x000fe40000000800 */
[----:B------:R-:W-:-:S04]  /*119d0*/  IMAD.U32 R3, RZ, RZ, UR4 ;  /* 0x00000004ff037e24 */ /* 0x000fc8000f8e00ff */
[----:B-1----:R-:W-:-:S04]  /*119e0*/  IMAD R9, R9, R3, RZ ;  /* 0x0000000309097224 */ /* 0x002fc800078e02ff */
[----:B------:R-:W-:-:S05]  /*119f0*/  IMAD.IADD R4, R7, 0x1, R9 ;  /* 0x0000000107047824 */ /* 0x000fca00078e0209 */
[----:B------:R-:W-:-:S13]  /*11a00*/  ISETP.GT.AND P6, PT, R4, R0, PT ;  /* 0x000000000400720c */ /* 0x000fda0003fc4270 */
[----:B------:R-:W-:Y:S05]  /*11a10*/  @P6 BRA `(.L_x_10072) ;  /* 0x0000000000ac6947 */ /* 0x000fea0003800000 */
.L_x_10075:
        /* <DEDUP_REMOVED lines=37> */
.L_x_10162:
[----:B------:R-:W-:Y:S02]  /*11c70*/  ULDC UR4, c[0x0][0xd38] ;  /* 0x00034e0000047ab9 */ /* 0x000fe40000000800 */
[----:B------:R-:W-:-:S04]  /*11c80*/  IMAD.U32 R3, RZ, RZ, UR4 ;  /* 0x00000004ff037e24 */ /* 0x000fc8000f8e00ff */
[----:B-1----:R-:W-:-:S04]  /*11c90*/  IMAD R9, R9, R3, RZ ;  /* 0x0000000309097224 */ /* 0x002fc800078e02ff */
[----:B------:R-:W-:-:S05]  /*11ca0*/  IMAD.IADD R4, R9, 0x1, R4 ;  /* 0x0000000109047824 */ /* 0x000fca00078e0204 */
[----:B------:R-:W-:-:S13]  /*11cb0*/  ISETP.GT.AND P6, PT, R4, R0, PT ;  /* 0x000000000400720c */ /* 0x000fda0003fc4270 */
[----:B------:R-:W-:Y:S05]  /*11cc0*/  @!P6 BRA `(.L_x_10075) ;  /* 0xfffffffc0054e947 */ /* 0x000fea000383ffff */
.L_x_10072:
        /* <DEDUP_REMOVED lines=9> */
.L_x_10167:
[----:B------:R-:W-:-:S13]  /*11d60*/  ISETP.NE.AND P0, PT, R7, RZ, PT ;  /* 0x000000ff0700720c */ /* 0x000fda0003f05270 */
[----:B------:R-:W-:Y:S05]  /*11d70*/  @!P0 BRA `(.L_x_10077) ;  /* 0x0000000000148947 */ /* 0x000fea0003800000 */
[----:B------:R-:W-:Y:S01]  /*11d80*/  UMOV UR4, 0xffffffff ;  /* 0xffffffff00047882 */ /* 0x000fe20000000000 */
[----:B------:R-:W-:Y:S02]  /*11d90*/  VIADD R12, R4, 0xffffffff ;  /* 0xffffffff040c7836 */ /* 0x000fe40000000000 */
[----:B------:R-:W-:Y:S05]  /*11da0*/  BRA.DIV UR4, `(.L_x_10078) ;  /* 0x0000003204b87947 */ /* 0x000fea000b800000 */
[----:B0-----:R0:W4:Y:S02]  /*11db0*/  SHFL.IDX PT, R2, R2, R12, 0x1f ;  /* 0x00001f0c02027589 */ /* 0x00112400000e0000 */
.L_x_10170:
[----:B----4-:R-:W-:-:S07]  /*11dc0*/  IMAD.MOV.U32 R8, RZ, RZ, R2 ;  /* 0x000000ffff087224 */ /* 0x010fce00078e0002 */
.L_x_10077:
[----:B------:R-:W4:Y:S01]  /*11dd0*/  LDL.LU R10, [R1+0xc] ;  /* 0x00000c00010a7983 */ /* 0x000f220000300800 */
[----:B--2---:R-:W-:Y:S01]  /*11de0*/  IABS R7, R5 ;  /* 0x0000000500077213 */ /* 0x004fe20000000000 */
[----:B------:R-:W-:-:S03]  /*11df0*/  IMAD R9, R8, R3, R9 ;  /* 0x0000000308097224 */ /* 0x000fc600078e0209 */
[----:B0-----:R-:W0:Y:S01]  /*11e00*/  I2F.RP R2, R7 ;  /* 0x0000000700027306 */ /* 0x001e220000209400 */
        /* <DEDUP_REMOVED lines=59> */
.L_x_10073:
        /* <DEDUP_REMOVED lines=10> */
.L_x_10079:
[----:B-1----:R-:W2:Y:S04]  /*12260*/  LDL R2, [R1+0xc] ;  /* 0x00000c0001027983 */ /* 0x002ea80000100800 */
[----:B------:R-:W3:Y:S04]  /*12270*/  LDL R3, [R1+0x8] ;  /* 0x0000080001037983 */ /* 0x000ee80000100800 */
[----:B0-----:R-:W4:Y:S04]  /*12280*/  LDL R4, [R1] ;  /* 0x0000000001047983 */ /* 0x001f280000100800 */
[----:B------:R-:W4:Y:S01]  /*12290*/  LDL R5, [R1+0x4] ;  /* 0x0000040001057983 */ /* 0x000f220000100800 */
        /* <DEDUP_REMOVED lines=12> */
.L_x_10070:
[----:B------:R-:W4:Y:S01]  /*12360*/  LDL R0, [R1+0xc] ;  /* 0x00000c0001007983 */ /* 0x000f220000100800 */
[----:B------:R-:W-:Y:S02]  /*12370*/  ULDC UR4, c[0x0][0xd3c] ;  /* 0x00034f0000047ab9 */ /* 0x000fe40000000800 */
[----:B----4-:R-:W-:-:S13]  /*12380*/  ISETP.GE.AND P0, PT, R0, UR4, PT ;  /* 0x0000000400007c0c */ /* 0x010fda000bf06270 */
[----:B------:R-:W-:Y:S05]  /*12390*/  @!P0 BRA `(.L_x_10080) ;  /* 0xffffff9c00ec8947 */ /* 0x000fea000383ffff */
[----:B------:R-:W-:Y:S05]  /*123a0*/  BSYNC B8 ;  /* 0x0000000000087941 */ /* 0x000fea0003800000 */
.L_x_9972:
        /* <DEDUP_REMOVED lines=12> */
.L_x_10171:
[----:B------:R-:W-:Y:S05]  /*12470*/  BSYNC B0 ;  /* 0x0000000000007941 */ /* 0x000fea0003800000 */
.L_x_10081:
[----:B------:R-:W-:-:S03]  /*12480*/  UMOV UR4, 0xffffffff ;  /* 0xffffffff00047882 */ /* 0x000fc60000000000 */
[----:B------:R-:W-:Y:S05]  /*12490*/  BRA.DIV UR4, `(.L_x_10083) ;  /* 0x0000002e04387947 */ /* 0x000fea000b800000 */
[----:B------:R-:W1:Y:S02]  /*124a0*/  S2R R2, SR_TID.X ;  /* 0x0000000000027919 */ /* 0x000e640000002100 */
[----:B-1----:R-:W-:-:S04]  /*124b0*/  SHF.R.U32.HI R2, RZ, 0x5, R2 ;  /* 0x00000005ff027819 */ /* 0x002fc80000011602 */
[----:B------:R-:W-:-:S05]  /*124c0*/  LOP3.LUT R2, R2, 0x3, RZ, 0xc0, !PT ;  /* 0x0000000302027812 */ /* 0x000fca00078ec0ff */
[----:B------:R1:W2:Y:S02]  /*124d0*/  SHFL.IDX PT, R14, R2, RZ, 0x1f ;  /* 0x00001fff020e7589 */ /* 0x0002a400000e0000 */
.L_x_10174:
[----:B--2---:R-:W-:Y:S01]  /*124e0*/  ISETP.NE.AND P0, PT, R14, RZ, PT ;  /* 0x000000ff0e00720c */ /* 0x004fe20003f05270 */
[----:B------:R-:W-:-:S12]  /*124f0*/  BSSY B0, `(.L_x_10084) ;  /* 0x0000025000007945 */ /* 0x000fd80003800000 */
[----:B------:R-:W-:Y:S05]  /*12500*/  @P0 BRA `(.L_x_10085) ;  /* 0x00000000008c0947 */ /* 0x000fea0003800000 */
[----:B------:R-:W-:-:S03]  /*12510*/  UMOV UR4, 0xffffffff ;  /* 0xffffffff00047882 */ /* 0x000fc60000000000 */
[----:B------:R-:W-:Y:S05]  /*12520*/  BRA.DIV UR4, `(.L_x_10086) ;  /* 0x0000002e04487947 */ /* 0x000fea000b800000 */
[----:B------:R-:W-:-:S13]  /*12530*/  ELECT P6, URZ, PT ;  /* 0x00000000003f782f */ /* 0x000fda00038c0000 */
.L_x_10177:
[----:B------:R-:W-:Y:S05]  /*12540*/  @!P6 BRA `(.L_x_10085) ;  /* 0x00000000007ce947 */ /* 0x000fea0003800000 */
[----:B-1----:R-:W2:Y:S02]  /*12550*/  LDL.LU R2, [R1+0x84] ;  /* 0x0000840001027983 */ /* 0x002ea40000300800 */
[----:B--2---:R-:W-:-:S04]  /*12560*/  LOP3.LUT R2, R2, 0x2, RZ, 0xfc, !PT ;  /* 0x0000000202027812 */ /* 0x004fc800078efcff */
[----:B------:R-:W-:-:S13]  /*12570*/  ISETP.NE.AND P2, PT, R2, 0x3, PT ;  /* 0x000000030200780c */ /* 0x000fda0003f45270 */
[----:B------:R-:W-:Y:S05]  /*12580*/  @!P2 BRA `(.L_x_10087) ;  /* 0x000000000004a947 */ /* 0x000fea0003800000 */
[----:B------:R-:W-:Y:S01]  /*12590*/  BPT.TRAP 0x1 ;  /* 0x000000040000795c */ /* 0x000fe20000300000 */
.L_x_10087:
        /* <DEDUP_REMOVED lines=13> */
.L_x_10178:
[----:B------:R-:W1:Y:S02]  /*12670*/  SYNCS.PHASECHK.TRANS64.TRYWAIT P0, [R7+URZ], R2 ;  /* 0x00000002070075a7 */ /* 0x000e64000800017f */
[----:B-1----:R-:W-:Y:S05]  /*12680*/  @!P0 BRA `(.L_x_10089) ;  /* 0x0000002c00248947 */ /* 0x002fea0003800000 */
.L_x_10179:
[----:B------:R-:W-:Y:S05]  /*12690*/  @!P2 BRA `(.L_x_10090) ;  /* 0x000000000004a947 */ /* 0x000fea0003800000 */
[----:B------:R-:W-:Y:S01]  /*126a0*/  BPT.TRAP 0x1 ;  /* 0x000000040000795c */ /* 0x000fe20000300000 */
.L_x_10090:
[----:B------:R-:W-:-:S04]  /*126b0*/  VIADD R0, R0, 0x32460 ;  /* 0x0003246000007836 */ /* 0x000fc80000000000 */
[----:B------:R-:W-:-:S04]  /*126c0*/  IMAD R4, R19, 0x8, R0 ;  /* 0x0000000813047824 */ /* 0x000fc800078e0200 */
[----:B------:R-:W2:Y:S02]  /*126d0*/  SYNCS.PHASECHK.TRANS64.TRYWAIT P0, [R4+URZ], R5 ;  /* 0x00000005040075a7 */ /* 0x000ea4000800017f */
[----:B--2---:R-:W-:Y:S05]  /*126e0*/  @!P0 BRA `(.L_x_10091) ;  /* 0x0000002c00208947 */ /* 0x004fea0003800000 */
.L_x_10180:
[----:B------:R-:W-:-:S07]  /*126f0*/  IMAD R3, R3, 0x8, R0 ;  /* 0x0000000803037824 */ /* 0x000fce00078e0200 */
.L_x_10092:
[----:B---3--:R3:W4:Y:S02]  /*12700*/  SYNCS.PHASECHK.TRANS64.TRYWAIT P0, [R3+URZ], R2 ;  /* 0x00000002030075a7 */ /* 0x008724000800017f */
[----:B----4-:R-:W-:Y:S05]  /*12710*/  @!P0 NANOSLEEP.SYNCS 0x989680 ;  /* 0x009896800000895d */ /* 0x010fea0003900000 */
[----:B------:R-:W4:Y:S02]  /*12720*/  @!P0 SYNCS.PHASECHK.TRANS64 P0, [R3+URZ], R2 ;  /* 0x00000002030085a7 */ /* 0x000f24000800007f */
[----:B----4-:R-:W-:Y:S05]  /*12730*/  @!P0 BRA `(.L_x_10092) ;  /* 0xfffffffc00f08947 */ /* 0x010fea000383ffff */
.L_x_10085:
[----:B------:R-:W-:Y:S05]  /*12740*/  BSYNC B0 ;  /* 0x0000000000007941 */ /* 0x000fea0003800000 */
.L_x_10084:
[----:B------:R-:W-:Y:S05]  /*12750*/  EXIT ;  /* 0x000000000000794d */ /* 0x000fea0003800000 */
.L_x_9922:
[----:B-1----:R1:W2:Y:S02]  /*12760*/  SYNCS.PHASECHK.TRANS64.TRYWAIT P0, [R5+URZ+0x32400], R0 ;  /* 0x03240000050075a7 */ /* 0x0022a4000800017f */
[----:B--2---:R-:W-:Y:S05]  /*12770*/  @!P0 NANOSLEEP.SYNCS 0x989680 ;  /* 0x009896800000895d */ /* 0x004fea0003900000 */
[----:B------:R-:W2:Y:S02]  /*12780*/  @!P0 SYNCS.PHASECHK.TRANS64 P0, [R5+URZ+0x32400], R0 ;  /* 0x03240000050085a7 */ /* 0x000ea4000800007f */
[----:B--2---:R-:W-:Y:S05]  /*12790*/  @!P0 BRA `(.L_x_9922) ;  /* 0xfffffffc00f08947 */ /* 0x004fea000383ffff */
[----:B------:R-:W-:Y:S05]  /*127a0*/  BRA `(.L_x_10093) ;  /* 0xfffffef400907947 */ /* 0x000fea000383ffff */
.L_x_9926:
[----:B----4-:R4:W0:Y:S02]  /*127b0*/  SYNCS.PHASECHK.TRANS64.TRYWAIT P1, [R21+URZ+0x32430], R4 ;  /* 0x03243004150075a7 */ /* 0x010824000802017f */
[----:B0-----:R-:W-:Y:S05]  /*127c0*/  @!P1 NANOSLEEP.SYNCS 0x989680 ;  /* 0x009896800000995d */ /* 0x001fea0003900000 */
[----:B------:R-:W0:Y:S02]  /*127d0*/  @!P1 SYNCS.PHASECHK.TRANS64 P1, [R21+URZ+0x32430], R4 ;  /* 0x03243004150095a7 */ /* 0x000e24000802007f */
[----:B0-----:R-:W-:Y:S05]  /*127e0*/  @!P1 BRA `(.L_x_9926) ;  /* 0xfffffffc00f09947 */ /* 0x001fea000383ffff */
[----:B------:R-:W-:Y:S05]  /*127f0*/  BRA `(.L_x_9925) ;  /* 0xfffffef400b87947 */ /* 0x000fea000383ffff */
.L_x_9927:
[----:B------:R0:W0:Y:S02]  /*12800*/  SYNCS.PHASECHK.TRANS64.TRYWAIT P1, [R5+URZ+0x32410], R0 ;  /* 0x03241000050075a7 */ /* 0x000024000802017f */
[----:B0-----:R-:W-:Y:S05]  /*12810*/  @!P1 NANOSLEEP.SYNCS 0x989680 ;  /* 0x009896800000995d */ /* 0x001fea0003900000 */
[----:B------:R-:W0:Y:S02]  /*12820*/  @!P1 SYNCS.PHASECHK.TRANS64 P1, [R5+URZ+0x32410], R0 ;  /* 0x03241000050095a7 */ /* 0x000e24000802007f */
[----:B0-----:R-:W-:Y:S05]  /*12830*/  @!P1 BRA `(.L_x_9927) ;  /* 0xfffffffc00f09947 */ /* 0x001fea000383ffff */
[----:B------:R-:W-:Y:S05]  /*12840*/  BRA `(.L_x_10094) ;  /* 0xfffffef800707947 */ /* 0x000fea000383ffff */
.L_x_9931:
[----:B------:R0:W0:Y:S02]  /*12850*/  SYNCS.PHASECHK.TRANS64.TRYWAIT P1, [R21+URZ+0x32450], R4 ;  /* 0x03245004150075a7 */ /* 0x000024000802017f */
[----:B0-----:R-:W-:Y:S05]  /*12860*/  @!P1 NANOSLEEP.SYNCS 0x989680 ;  /* 0x009896800000995d */ /* 0x001fea0003900000 */
[----:B------:R-:W0:Y:S02]  /*12870*/  @!P1 SYNCS.PHASECHK.TRANS64 P1, [R21+URZ+0x32450], R4 ;  /* 0x03245004150095a7 */ /* 0x000e24000802007f */
[----:B0-----:R-:W-:Y:S05]  /*12880*/  @!P1 BRA `(.L_x_9931) ;  /* 0xfffffffc00f09947 */ /* 0x001fea000383ffff */
[----:B------:R-:W-:Y:S05]  /*12890*/  BRA `(.L_x_9930) ;  /* 0xfffffef8007c7947 */ /* 0x000fea000383ffff */
.L_x_9936:
[----:B-1----:R-:W-:-:S04]  /*128a0*/  IMAD.U32 R153, RZ, RZ, UR4 ;  /* 0x00000004ff997e24 */ /* 0x002fc8000f8e00ff */
[----:B------:R1:W2:Y:S03]  /*128b0*/  SYNCS.PHASECHK.TRANS64.TRYWAIT P3, [R153+URZ+0x32430], R0 ;  /* 0x03243000990075a7 */ /* 0x0002a6000806017f */
[----:B--2---:R-:W-:Y:S05]  /*128c0*/  @!P3 NANOSLEEP.SYNCS 0x989680 ;  /* 0x009896800000b95d */ /* 0x004fea0003900000 */
[----:B------:R-:W2:Y:S02]  /*128d0*/  @!P3 SYNCS.PHASECHK.TRANS64 P3, [R153+URZ+0x32430], R0 ;  /* 0x032430009900b5a7 */ /* 0x000ea4000806007f */
[----:B--2---:R-:W-:Y:S05]  /*128e0*/  @!P3 BRA `(.L_x_9936) ;  /* 0xfffffffc00ecb947 */ /* 0x004fea000383ffff */
[----:B------:R-:W-:Y:S05]  /*128f0*/  BRA `(.L_x_9935) ;  /* 0xffffff1800707947 */ /* 0x000fea000383ffff */
.L_x_9940:
[----:B--2---:R-:W-:-:S04]  /*12900*/  IMAD.U32 R20, RZ, RZ, UR4 ;  /* 0x00000004ff147e24 */ /* 0x004fc8000f8e00ff */
[----:B------:R2:W3:Y:S03]  /*12910*/  SYNCS.PHASECHK.TRANS64.TRYWAIT P3, [R20+URZ+0x32450], R0 ;  /* 0x03245000140075a7 */ /* 0x0004e6000806017f */
[----:B---3--:R-:W-:Y:S05]  /*12920*/  @!P3 NANOSLEEP.SYNCS 0x989680 ;  /* 0x009896800000b95d */ /* 0x008fea0003900000 */
[----:B------:R-:W3:Y:S02]  /*12930*/  @!P3 SYNCS.PHASECHK.TRANS64 P3, [R20+URZ+0x32450], R0 ;  /* 0x032450001400b5a7 */ /* 0x000ee4000806007f */
[----:B---3--:R-:W-:Y:S05]  /*12940*/  @!P3 BRA `(.L_x_9940) ;  /* 0xfffffffc00ecb947 */ /* 0x008fea000383ffff */
[----:B------:R-:W-:Y:S05]  /*12950*/  BRA `(.L_x_9939) ;  /* 0xffffff1800ec7947 */ /* 0x000fea000383ffff */
.L_x_9986:
        /* <DEDUP_REMOVED lines=11> */
.L_x_10096:
[----:B------:R-:W-:Y:S05]  /*12a10*/  BSYNC B0 ;  /* 0x0000000000007941 */ /* 0x000fea0003800000 */
.L_x_10095:
[----:B------:R-:W-:Y:S05]  /*12a20*/  BRA `(.L_x_10097) ;  /* 0xffffffa400e87947 */ /* 0x000fea000383ffff */
.L_x_9988:
[----:B------:R-:W-:Y:S01]  /*12a30*/  BSSY B0, `(.L_x_10098) ;  /* 0x0000006000007945 */ /* 0x000fe20003800000 */
[----:B------:R-:W-:-:S07]  /*12a40*/  IMAD.MOV.U32 R15, RZ, RZ, -0x1 ;  /* 0xffffffffff0f7424 */ /* 0x000fce00078e00ff */
[----:B01-3--:R-:W-:Y:S05]  /*12a50*/  WARPSYNC.COLLECTIVE R15, `(.L_x_10099) ;  /* 0x000000000f0c7348 */ /* 0x00bfea0003c00000 */
[----:B------:R-:W-:Y:S02]  /*12a60*/  ELECT P6, UR62, PT ;  /* 0x00000000003e782f */ /* 0x000fe400038c0000 */
[----:B------:R-:W-:Y:S01]  /*12a70*/  MOV R14, UR62 ;  /* 0x0000003e000e7c02 */ /* 0x000fe20008000f00 */
[----:B01-3--:R-:W-:Y:S10]  /*12a80*/  ENDCOLLECTIVE ;  /* 0x000000000000791b */ /* 0x00bff40003800000 */
.L_x_10099:
[----:B------:R-:W-:Y:S05]  /*12a90*/  BSYNC B0 ;  /* 0x0000000000007941 */ /* 0x000fea0003800000 */
.L_x_10098:
[----:B------:R-:W-:Y:S05]  /*12aa0*/  BRA `(.L_x_10100) ;  /* 0xffffffa400f47947 */ /* 0x000fea000383ffff */
.L_x_9990:
[----:B--2---:R2:W3:Y:S02]  /*12ab0*/  SYNCS.PHASECHK.TRANS64.TRYWAIT P0, [R0+URZ+0x32440], R2 ;  /* 0x03244002000075a7 */ /* 0x0044e4000800017f */
[----:B---3--:R-:W-:Y:S05]  /*12ac0*/  @!P0 NANOSLEEP.SYNCS 0x989680 ;  /* 0x009896800000895d */ /* 0x008fea0003900000 */
[----:B------:R-:W3:Y:S02]  /*12ad0*/  @!P0 SYNCS.PHASECHK.TRANS64 P0, [R0+URZ+0x32440], R2 ;  /* 0x03244002000085a7 */ /* 0x000ee4000800007f */
[----:B---3--:R-:W-:Y:S05]  /*12ae0*/  @!P0 BRA `(.L_x_9990) ;  /* 0xfffffffc00f08947 */ /* 0x008fea000383ffff */
[----:B------:R-:W-:Y:S05]  /*12af0*/  BRA `(.L_x_10101) ;  /* 0xffffffa800547947 */ /* 0x000fea000383ffff */
.L_x_9994:
        /* <DEDUP_REMOVED lines=9> */
.L_x_10102:
[----:B------:R-:W-:Y:S02]  /*12b90*/  IMAD.MOV.U32 R13, RZ, RZ, R3 ;  /* 0x000000ffff0d7224 */ /* 0x000fe400078e0003 */
[----:B------:R-:W-:Y:S01]  /*12ba0*/  IMAD.MOV.U32 R4, RZ, RZ, R14 ;  /* 0x000000ffff047224 */ /* 0x000fe200078e000e */
[----:B------:R-:W-:-:S07]  /*12bb0*/  LOP3.LUT R7, R7, 0x7f, RZ, 0xc0, !PT ;  /* 0x0000007f07077812 */ /* 0x000fce00078ec0ff */
[----:B------:R-:W-:Y:S05]  /*12bc0*/  WARPSYNC.COLLECTIVE R15, `(.L_x_10103) ;  /* 0x000000000f087348 */ /* 0x000fea0003c00000 */
[----:B------:R0:W1:Y:S02]  /*12bd0*/  SHFL.IDX P6, R14, R13, R12, R11 ;  /* 0x0000000c0d0e7389 */ /* 0x00006400000c000b */
[----:B01----:R-:W-:Y:S01]  /*12be0*/  ENDCOLLECTIVE ;  /* 0x000000000000791b */ /* 0x003fe20003800000 */
.L_x_10103:
[----:B------:R-:W-:Y:S01]  /*12bf0*/  SHF.R.U32.HI R7, RZ, 0x3, R7 ;  /* 0x00000003ff077819 */ /* 0x000fe20000011607 */
[----:B------:R-:W-:Y:S02]  /*12c00*/  IMAD.MOV.U32 R13, RZ, RZ, R0 ;  /* 0x000000ffff0d7224 */ /* 0x000fe400078e0000 */
[----:B------:R-:W-:Y:S02]  /*12c10*/  IMAD.MOV.U32 R12, RZ, RZ, 0x1 ;  /* 0x00000001ff0c7424 */ /* 0x000fe400078e00ff */
[----:B------:R-:W-:-:S07]  /*12c20*/  IMAD.MOV.U32 R5, RZ, RZ, R14 ;  /* 0x000000ffff057224 */ /* 0x000fce00078e000e */
[----:B------:R-:W-:Y:S05]  /*12c30*/  WARPSYNC.COLLECTIVE R15, `(.L_x_10104) ;  /* 0x000000000f087348 */ /* 0x000fea0003c00000 */
[----:B------:R0:W1:Y:S02]  /*12c40*/  SHFL.IDX P6, R14, R13, R12, R11 ;  /* 0x0000000c0d0e7389 */ /* 0x00006400000c000b */
[----:B01----:R-:W-:Y:S01]  /*12c50*/  ENDCOLLECTIVE ;  /* 0x000000000000791b */ /* 0x003fe20003800000 */
.L_x_10104:
[----:B------:R-:W-:Y:S02]  /*12c60*/  IMAD.MOV.U32 R13, RZ, RZ, R3 ;  /* 0x000000ffff0d7224 */ /* 0x000fe400078e0003 */
[----:B------:R-:W-:Y:S02]  /*12c70*/  IMAD R2, R2, R8, RZ ;  /* 0x0000000802027224 */ /* 0x000fe400078e02ff */
[----:B------:R-:W-:Y:S02]  /*12c80*/  IMAD.IADD R8, R7, 0x1, R6 ;  /* 0x0000000107087824 */ /* 0x000fe400078e0206 */
[----:B------:R-:W-:-:S07]  /*12c90*/  IMAD.MOV.U32 R7, RZ, RZ, R14 ;  /* 0x000000ffff077224 */ /* 0x000fce00078e000e */
[----:B------:R-:W-:Y:S05]  /*12ca0*/  WARPSYNC.COLLECTIVE R15, `(.L_x_10105) ;  /* 0x000000000f087348 */ /* 0x000fea0003c00000 */
[----:B------:R0:W1:Y:S02]  /*12cb0*/  SHFL.IDX P6, R14, R13, R12, R11 ;  /* 0x0000000c0d0e7389 */ /* 0x00006400000c000b */
[----:B01----:R-:W-:Y:S01]  /*12cc0*/  ENDCOLLECTIVE ;  /* 0x000000000000791b */ /* 0x003fe20003800000 */
.L_x_10105:
[----:B------:R-:W-:Y:S01]  /*12cd0*/  ISETP.GE.AND P1, PT, R8, R2, PT ;  /* 0x000000020800720c */ /* 0x000fe20003f26270 */
[----:B------:R0:W-:-:S12]  /*12ce0*/  STL [R1+0x4], R8 ;  /* 0x0000040801007387 */ /* 0x0001d80000100800 */
[----:B------:R-:W-:Y:S01]  /*12cf0*/  @!P1 LEA R5, P3, R10, R5, 0x1 ;  /* 0x000000050a059211 */ /* 0x000fe200078608ff */
[----:B------:R-:W-:Y:S02]  /*12d00*/  IMAD.MOV.U32 R13, RZ, RZ, R0 ;  /* 0x000000ffff0d7224 */ /* 0x000fe400078e0000 */
[----:B------:R-:W-:Y:S02]  /*12d10*/  IMAD.MOV.U32 R12, RZ, RZ, 0x2 ;  /* 0x00000002ff0c7424 */ /* 0x000fe400078e00ff */
[----:B------:R-:W-:-:S05]  /*12d20*/  @!P1 IMAD.X R4, RZ, RZ, R4, P3 ;  /* 0x000000ffff049224 */ /* 0x000fca00018e0604 */
[----:B------:R-:W-:Y:S01]  /*12d30*/  @!P1 LOP3.LUT R5, R5, R4, RZ, 0x3c, !PT ;  /* 0x0000000405059212 */ /* 0x000fe200078e3cff */
[----:B0-----:R-:W-:-:S07]  /*12d40*/  IMAD.MOV.U32 R6, RZ, RZ, R14 ;  /* 0x000000ffff067224 */ /* 0x001fce00078e000e */
[----:B------:R-:W-:Y:S05]  /*12d50*/  WARPSYNC.COLLECTIVE R15, `(.L_x_10106) ;  /* 0x000000000f087348 */ /* 0x000fea0003c00000 */
[----:B------:R0:W1:Y:S02]  /*12d60*/  SHFL.IDX P6, R14, R13, R12, R11 ;  /* 0x0000000c0d0e7389 */ /* 0x00006400000c000b */
[----:B01----:R-:W-:Y:S01]  /*12d70*/  ENDCOLLECTIVE ;  /* 0x000000000000791b */ /* 0x003fe20003800000 */
.L_x_10106:
[----:B------:R-:W-:-:S04]  /*12d80*/  @!P1 LOP3.LUT R4, R5, R4, RZ, 0x3c, !PT ;  /* 0x0000000405049212 */ /* 0x000fc800078e3cff */
[----:B------:R-:W-:-:S05]  /*12d90*/  @!P1 LOP3.LUT R5, R5, R4, RZ, 0x3c, !PT ;  /* 0x0000000405059212 */ /* 0x000fca00078e3cff */
[----:B------:R-:W-:Y:S01]  /*12da0*/  @!PT LDS RZ, [RZ] ;  /* 0x00000000fffff984 */ /* 0x000fe20000000800 */
[----:B------:R-:W-:Y:S01]  /*12db0*/  @!PT LDS RZ, [RZ] ;  /* 0x00000000fffff984 */ /* 0x000fe20000000800 */
[----:B------:R-:W-:Y:S01]  /*12dc0*/  @!PT LDS RZ, [RZ] ;  /* 0x00000000fffff984 */ /* 0x000fe20000000800 */
[----:B------:R0:W-:Y:S01]  /*12dd0*/  @!P1 LDGSTS.E.BYPASS.LTC128B.128 [R9+0x18400], desc[UR38][R4.64], !P0 ;  /* 0x1840000004099fae */ /* 0x0001e2000c101d66 */
[----:B------:R-:W-:Y:S02]  /*12de0*/  IMAD.MOV.U32 R13, RZ, RZ, R3 ;  /* 0x000000ffff0d7224 */ /* 0x000fe400078e0003 */
[----:B0-----:R-:W-:-:S05]  /*12df0*/  VIADD R5, R8, 0x10 ;  /* 0x0000001008057836 */ /* 0x001fca0000000000 */
[----:B------:R-:W-:Y:S01]  /*12e00*/  ISETP.GE.AND P2, PT, R5, R2, PT ;  /* 0x000000020500720c */ /* 0x000fe20003f46270 */
[----:B------:R0:W-:-:S12]  /*12e10*/  STL [R1+0x44], R5 ;  /* 0x0000440501007387 */ /* 0x0001d80000100800 */
[----:B0-----:R-:W-:Y:S01]  /*12e20*/  @!P2 LEA R5, P1, R10, R6, 0x1 ;  /* 0x000000060a05a211 */ /* 0x001fe200078208ff */
[----:B------:R-:W-:-:S12]  /*12e30*/  IMAD.MOV.U32 R6, RZ, RZ, R14 ;  /* 0x000000ffff067224 */ /* 0x000fd800078e000e */
[----:B------:R-:W-:Y:S05]  /*12e40*/  WARPSYNC.COLLECTIVE R15, `(.L_x_10107) ;  /* 0x000000000f087348 */ /* 0x000fea0003c00000 */
[----:B------:R0:W1:Y:S02]  /*12e50*/  SHFL.IDX P6, R14, R13, R12, R11 ;  /* 0x0000000c0d0e7389 */ /* 0x00006400000c000b */
[----:B01----:R-:W-:Y:S01]  /*12e60*/  ENDCOLLECTIVE ;  /* 0x000000000000791b */ /* 0x003fe20003800000 */
.L_x_10107:
[----:B------:R-:W-:Y:S02]  /*12e70*/  @!P2 IMAD.X R4, RZ, RZ, R7, P1 ;  /* 0x000000ffff04a224 */ /* 0x000fe400008e0607 */
[----:B------:R-:W-:-:S03]  /*12e80*/  VIADD R7, R8, 0x20 ;  /* 0x0000002008077836 */ /* 0x000fc60000000000 */
[----:B------:R-:W-:Y:S02]  /*12e90*/  @!P2 LOP3.LUT R5, R5, R4, RZ, 0x3c, !PT ;  /* 0x000000040505a212 */ /* 0x000fe400078e3cff */
[----:B------:R-:W-:Y:S01]  /*12ea0*/  ISETP.GE.AND P1, PT, R7, R2, PT ;  /* 0x000000020700720c */ /* 0x000fe20003f26270 */
[----:B------:R0:W-:Y:S01]  /*12eb0*/  STL [R1+0x50], R7 ;  /* 0x0000500701007387 */ /* 0x0001e20000100800 */
[----:B------:R-:W-:Y:S01]  /*12ec0*/  @!P2 LOP3.LUT R4, R5, R4, RZ, 0x3c, !PT ;  /* 0x000000040504a212 */ /* 0x000fe200078e3cff */
[----:B------:R-:W-:-:S03]  /*12ed0*/  IMAD.MOV.U32 R13, RZ, RZ, R0 ;  /* 0x000000ffff0d7224 */ /* 0x000fc600078e0000 */
[----:B------:R-:W-:Y:S01]  /*12ee0*/  @!P2 LOP3.LUT R5, R5, R4, RZ, 0x3c, !PT ;  /* 0x000000040505a212 */ /* 0x000fe200078e3cff */
[----:B------:R-:W-:-:S04]  /*12ef0*/  IMAD.MOV.U32 R12, RZ, RZ, 0x3 ;  /* 0x00000003ff0c7424 */ /* 0x000fc800078e00ff */
[----:B------:R-:W-:Y:S01]  /*12f00*/  @!PT LDS RZ, [RZ] ;  /* 0x00000000fffff984 */ /* 0x000fe20000000800 */
[----:B------:R-:W-:Y:S01]  /*12f10*/  @!PT LDS RZ, [RZ] ;  /* 0x00000000fffff984 */ /* 0x000fe20000000800 */
[----:B------:R-:W-:Y:S01]  /*12f20*/  @!PT LDS RZ, [RZ] ;  /* 0x00000000fffff984 */ /* 0x000fe20000000800 */
[----:B------:R1:W-:Y:S01]  /*12f30*/  @!P2 LDGSTS.E.BYPASS.LTC128B.128 [R9+0x18c00], desc[UR38][R4.64], !P0 ;  /* 0x18c000000409afae */ /* 0x0003e2000c101d66 */
[----:B0-----:R-:W-:-:S05]  /*12f40*/  VIADD R7, R8, 0x30 ;  /* 0x0000003008077836 */ /* 0x001fca0000000000 */
[----:B------:R0:W-:Y:S01]  /*12f50*/  STL [R1+0x54], R7 ;  /* 0x0000540701007387 */ /* 0x0001e20000100800 */
[----:B-1----:R-:W-:-:S07]  /*12f60*/  IMAD.MOV.U32 R4, RZ, RZ, R14 ;  /* 0x000000ffff047224 */ /* 0x002fce00078e000e */
[----:B0-----:R-:W-:Y:S05]  /*12f70*/  WARPSYNC.COLLECTIVE R15, `(.L_x_10108) ;  /* 0x000000000f087348 */ /* 0x001fea0003c00000 */
[----:B------:R1:W2:Y:S02]  /*12f80*/  SHFL.IDX P6, R14, R13, R12, R11 ;  /* 0x0000000c0d0e7389 */ /* 0x0002a400000c000b */
[----:B012---:R-:W-:Y:S01]  /*12f90*/  ENDCOLLECTIVE ;  /* 0x000000000000791b */ /* 0x007fe20003800000 */
.L_x_10108:
        /* <DEDUP_REMOVED lines=10> */
.L_x_10109:
[----:B------:R-:W-:Y:S01]  /*13040*/  @!PT LDS RZ, [RZ] ;  /* 0x00000000fffff984 */ /* 0x000fe20000000800 */
[----:B------:R-:W-:Y:S01]  /*13050*/  @!PT LDS RZ, [RZ] ;  /* 0x00000000fffff984 */ /* 0x000fe20000000800 */
[----:B------:R-:W-:Y:S01]  /*13060*/  @!PT LDS RZ, [RZ] ;  /* 0x00000000fffff984 */ /* 0x000fe20000000800 */
[----:B------:R0:W-:Y:S01]  /*13070*/  @!P1 LDGSTS.E.BYPASS.LTC128B.128 [R9+0x19400], desc[UR38][R4.64], !P0 ;  /* 0x1940000004099fae */ /* 0x0001e2000c101d66 */
[----:B------:R-:W-:Y:S01]  /*13080*/  ISETP.GE.AND P1, PT, R7, R2, PT ;  /* 0x000000020700720c */ /* 0x000fe20003f26270 */
[----:B------:R-:W-:-:S05]  /*13090*/  VIADD R7, R8, 0x40 ;  /* 0x0000004008077836 */ /* 0x000fca0000000000 */
[----:B------:R1:W-:Y:S01]  /*130a0*/  STL [R1+0x60], R7 ;  /* 0x0000600701007387 */ /* 0x0003e20000100800 */
[----:B------:R-:W-:Y:S02]  /*130b0*/  IMAD.MOV.U32 R13, RZ, RZ, R0 ;  /* 0x000000ffff0d7224 */ /* 0x000fe400078e0000 */
[----:B------:R-:W-:Y:S02]  /*130c0*/  IMAD.MOV.U32 R12, RZ, RZ, 0x4 ;  /* 0x00000004ff0c7424 */ /* 0x000fe400078e00ff */
[----:B0-----:R-:W-:-:S07]  /*130d0*/  IMAD.MOV.U32 R4, RZ, RZ, R14 ;  /* 0x000000ffff047224 */ /* 0x001fce00078e000e */
[----:B-1----:R-:W-:Y:S05]  /*130e0*/  WARPSYNC.COLLECTIVE R15, `(.L_x_10110) ;  /* 0x000000000f087348 */ /* 0x002fea0003c00000 */
[----:B------:R0:W2:Y:S02]  /*130f0*/  SHFL.IDX P6, R14, R13, R12, R11 ;  /* 0x0000000c0d0e7389 */ /* 0x0000a400000c000b */
[----:B012---:R-:W-:Y:S01]  /*13100*/  ENDCOLLECTIVE ;  /* 0x000000000000791b */ /* 0x007fe20003800000 */
.L_x_10110:
        /* <DEDUP_REMOVED lines=10> */
.L_x_10111:
        /* <DEDUP_REMOVED lines=13> */
.L_x_10112:
        /* <DEDUP_REMOVED lines=10> */
.L_x_10113:
        /* <DEDUP_REMOVED lines=13> */
.L_x_10114:
        /* <DEDUP_REMOVED lines=10> */
.L_x_10115:
        /* <DEDUP_REMOVED lines=11> */
.L_x_10116:
        /* <DEDUP_REMOVED lines=10> */
.L_x_10117:
[----:B------:R-:W-:Y:S01]  /*135e0*/  @!PT LDS RZ, [RZ] ;  /* 0x00000000fffff984 */ /* 0x000fe20000000800 */
[----:B------:R-:W-:Y:S01]  /*135f0*/  @!PT LDS RZ, [RZ] ;  /* 0x00000000fffff984 */ /* 0x000fe20000000800 */
[----:B------:R-:W-:Y:S01]  /*13600*/  @!PT LDS RZ, [RZ] ;  /* 0x00000000fffff984 */ /* 0x000fe20000000800 */
[----:B------:R1:W-:Y:S01]  /*13610*/  @!P1 LDGSTS.E.BYPASS.LTC128B.128 [R9+0x1b400], desc[UR38][R4.64], !P0 ;  /* 0x1b40000004099fae */ /* 0x0003e2000c101d66 */
[----:B------:R-:W-:Y:S01]  /*13620*/  IMAD.MOV.U32 R3, RZ, RZ, R14 ;  /* 0x000000ffff037224 */ /* 0x000fe200078e000e */
[----:B------:R-:W-:Y:S06]  /*13630*/  BRA `(.L_x_10118) ;  /* 0xffffffa800d87947 */ /* 0x000fec000383ffff */
.L_x_9998:
[----:B------:R-:W2:Y:S04]  /*13640*/  LDL.LU R3, [R1+0x38] ;  /* 0x0000380001037983 */ /* 0x000ea80000300800 */
[----:B------:R-:W3:Y:S04]  /*13650*/  LDL.LU R15, [R1+0x4] ;  /* 0x00000400010f7983 */ /* 0x000ee80000300800 */
[----:B------:R-:W4:Y:S04]  /*13660*/  LDL.LU R14, [R1+0x44] ;  /* 0x00004400010e7983 */ /* 0x000f280000300800 */
[----:B------:R-:W5:Y:S04]  /*13670*/  LDL.LU R13, [R1+0x50] ;  /* 0x00005000010d7983 */ /* 0x000f680000300800 */
[----:B------:R-:W5:Y:S04]  /*13680*/  LDL.LU R12, [R1+0x54] ;  /* 0x00005400010c7983 */ /* 0x000f680000300800 */
[----:B------:R-:W5:Y:S04]  /*13690*/  LDL.LU R11, [R1+0x60] ;  /* 0x00006000010b7983 */ /* 0x000f680000300800 */
[----:B------:R-:W5:Y:S04]  /*136a0*/  LDL.LU R10, [R1+0x64] ;  /* 0x00006400010a7983 */ /* 0x000f680000300800 */
[----:B------:R-:W5:Y:S04]  /*136b0*/  LDL.LU R6, [R1+0x68] ;  /* 0x0000680001067983 */ /* 0x000f680000300800 */
[----:B------:R-:W5:Y:S01]  /*136c0*/  LDL.LU R9, [R1+0x14] ;  /* 0x0000140001097983 */ /* 0x000f620000300800 */
[----:B------:R-:W-:Y:S01]  /*136d0*/  BSSY B0, `(.L_x_10119) ;  /* 0x000001b000007945 */ /* 0x000fe20003800000 */
[----:B--2---:R-:W-:-:S05]  /*136e0*/  IMAD R3, R3, R7, RZ ;  /* 0x0000000703037224 */ /* 0x004fca00078e02ff */
[-C--:B---3--:R-:W-:Y:S01]  /*136f0*/  ISETP.GE.AND P4, PT, R15, R3.reuse, PT ;  /* 0x000000030f00720c */ /* 0x088fe20003f86270 */
[----:B------:R-:W-:Y:S01]  /*13700*/  IMAD.MOV.U32 R15, RZ, RZ, -0x1 ;  /* 0xffffffffff0f7424 */ /* 0x000fe200078e00ff */
[-C--:B----4-:R-:W-:Y:S02]  /*13710*/  ISETP.GE.AND P5, PT, R14, R3.reuse, PT ;  /* 0x000000030e00720c */ /* 0x090fe40003fa6270 */
[----:B-----5:R-:W-:Y:S01]  /*13720*/  ISETP.GE.AND P6, PT, R13, R3, PT ;  /* 0x000000030d00720c */ /* 0x020fe20003fc6270 */
[----:B------:R-:W-:Y:S01]  /*13730*/  IMAD.MOV.U32 R13, RZ, RZ, R0 ;  /* 0x000000ffff0d7224 */ /* 0x000fe200078e0000 */
[----:B------:R-:W-:-:S07]  /*13740*/  LOP3.LUT R9, R9, 0xffffffef, RZ, 0xc0, !PT ;  /* 0xffffffef09097812 */ /* 0x000fce00078ec0ff */
[----:B------:R-:W-:Y:S02]  /*13750*/  @P4 LOP3.LUT R9, R9, 0x10, RZ, 0xfc, !PT ;  /* 0x0000001009094812 */ /* 0x000fe400078efcff */
[----:B------:R-:W-:Y:S01]  /*13760*/  ISETP.GE.AND P4, PT, R12, R3, PT ;  /* 0x000000030c00720c */ /* 0x000fe20003f86270 */
[----:B------:R-:W-:Y:S01]  /*13770*/  IMAD.MOV.U32 R12, RZ, RZ, RZ ;  /* 0x000000ffff0c7224 */ /* 0x000fe200078e00ff */
[----:B------:R-:W-:-:S04]  /*13780*/  LOP3.LUT R9, R9, 0xfffffff7, RZ, 0xc0, !PT ;  /* 0xfffffff709097812 */ /* 0x000fc800078ec0ff */
[----:B------:R-:W-:Y:S02]  /*13790*/  @P5 LOP3.LUT R9, R9, 0x8, RZ, 0xfc, !PT ;  /* 0x0000000809095812 */ /* 0x000fe400078efcff */
[----:B------:R-:W-:Y:S01]  /*137a0*/  ISETP.GE.AND P5, PT, R11, R3, PT ;  /* 0x000000030b00720c */ /* 0x000fe20003fa6270 */
[----:B------:R-:W-:Y:S01]  /*137b0*/  IMAD.MOV.U32 R11, RZ, RZ, 0x181f ;  /* 0x0000181fff0b7424 */ /* 0x000fe200078e00ff */
[----:B------:R-:W-:-:S04]  /*137c0*/  LOP3.LUT R9, R9, 0xfffffffb, RZ, 0xc0, !PT ;  /* 0xfffffffb09097812 */ /* 0x000fc800078ec0ff */
[----:B------:R-:W-:Y:S02]  /*137d0*/  @P6 LOP3.LUT R9, R9, 0x4, RZ, 0xfc, !PT ;  /* 0x0000000409096812 */ /* 0x000fe400078efcff */
[----:B------:R-:W-:Y:S02]  /*137e0*/  ISETP.GE.AND P6, PT, R10, R3, PT ;  /* 0x000000030a00720c */ /* 0x000fe40003fc6270 */
[----:B------:R-:W-:-:S04]  /*137f0*/  LOP3.LUT R9, R9, 0xfffffffd, RZ, 0xc0, !PT ;  /* 0xfffffffd09097812 */ /* 0x000fc800078ec0ff */
[----:B------:R-:W-:Y:S02]  /*13800*/  @P4 LOP3.LUT R9, R9, 0x2, RZ, 0xfc, !PT ;  /* 0x0000000209094812 */ /* 0x000fe400078efcff */
[----:B------:R-:W-:Y:S02]  /*13810*/  ISETP.GE.AND P4, PT, R6, R3, PT ;  /* 0x000000030600720c */ /* 0x000fe40003f86270 */
[----:B------:R-:W-:-:S04]  /*13820*/  LOP3.LUT R9, R9, 0xffffffdf, RZ, 0xc0, !PT ;  /* 0xffffffdf09097812 */ /* 0x000fc800078ec0ff */
[----:B------:R-:W-:-:S05]  /*13830*/  @P6 LOP3.LUT R9, R9, 0x20, RZ, 0xfc, !PT ;  /* 0x0000002009096812 */ /* 0x000fca00078efcff */
[----:B------:R0:W-:Y:S02]  /*13840*/  STL [R1+0x14], R9 ;  /* 0x0000140901007387 */ /* 0x0001e40000100800 */
[----:B0-----:R-:W-:Y:S05]  /*13850*/  WARPSYNC.COLLECTIVE R15, `(.L_x_10120) ;  /* 0x000000000f087348 */ /* 0x001fea0003c00000 */
[----:B------:R1:W2:Y:S02]  /*13860*/  SHFL.IDX P6, R14, R13, R12, R11 ;  /* 0x0000000c0d0e7389 */ /* 0x0002a400000c000b */
[----:B012---:R-:W-:Y:S01]  /*13870*/  ENDCOLLECTIVE ;  /* 0x000000000000791b */ /* 0x007fe20003800000 */
.L_x_10120:
[----:B------:R-:W-:Y:S05]  /*13880*/  BSYNC B0 ;  /* 0x0000000000007941 */ /* 0x000fea0003800000 */
.L_x_10119:
[----:B------:R0:W5:Y:S04]  /*13890*/  LDL.LU R9, [R1+0x14] ;  /* 0x0000140001097983 */ /* 0x0001680000300800 */
[----:B------:R0:W5:Y:S01]  /*138a0*/  LDL R7, [R1+0x10] ;  /* 0x0000100001077983 */ /* 0x0001620000100800 */
[----:B------:R-:W-:Y:S02]  /*138b0*/  IMAD.MOV.U32 R13, RZ, RZ, R2 ;  /* 0x000000ffff0d7224 */ /* 0x000fe400078e0002 */
[----:B------:R-:W-:Y:S02]  /*138c0*/  IMAD.MOV.U32 R12, RZ, RZ, RZ ;  /* 0x000000ffff0c7224 */ /* 0x000fe400078e00ff */
[----:B------:R-:W-:Y:S02]  /*138d0*/  IMAD.MOV.U32 R11, RZ, RZ, 0x181f ;  /* 0x0000181fff0b7424 */ /* 0x000fe400078e00ff */
[----:B------:R-:W-:-:S02]  /*138e0*/  IMAD.MOV.U32 R15, RZ, RZ, -0x1 ;  /* 0xffffffffff0f7424 */ /* 0x000fc400078e00ff */
[----:B0-----:R-:W-:-:S07]  /*138f0*/  IMAD.MOV.U32 R4, RZ, RZ, R14 ;  /* 0x000000ffff047224 */ /* 0x001fce00078e000e */
[----:B-----5:R-:W-:Y:S05]  /*13900*/  WARPSYNC.COLLECTIVE R15, `(.L_x_10121) ;  /* 0x000000000f087348 */ /* 0x020fea0003c00000 */
[----:B------:R0:W1:Y:S02]  /*13910*/  SHFL.IDX P6, R14, R13, R12, R11 ;  /* 0x0000000c0d0e7389 */ /* 0x00006400000c000b */
[----:B01---5:R-:W-:Y:S01]  /*13920*/  ENDCOLLECTIVE ;  /* 0x000000000000791b */ /* 0x023fe20003800000 */
.L_x_10121:
[----:B------:R-:W-:Y:S02]  /*13930*/  IMAD.MOV.U32 R13, RZ, RZ, R0 ;  /* 0x000000ffff0d7224 */ /* 0x000fe400078e0000 */
[----:B------:R-:W-:Y:S02]  /*13940*/  IMAD.MOV.U32 R12, RZ, RZ, 0x1 ;  /* 0x00000001ff0c7424 */ /* 0x000fe400078e00ff */
[----:B------:R-:W-:Y:S01]  /*13950*/  IMAD.MOV.U32 R5, RZ, RZ, R14 ;  /* 0x000000ffff057224 */ /* 0x000fe200078e000e */
[----:B------:R-:W-:-:S04]  /*13960*/  LOP3.LUT R9, R9, 0xfffffeff, RZ, 0xc0, !PT ;  /* 0xfffffeff09097812 */ /* 0x000fc800078ec0ff */
[----:B------:R-:W-:-:S04]  /*13970*/  @P5 LOP3.LUT R9, R9, 0x100, RZ, 0xfc, !PT ;  /* 0x0000010009095812 */ /* 0x000fc800078efcff */
[C---:B------:R-:W-:Y:S02]  /*13980*/  LOP3.LUT P5, RZ, R9.reuse, 0x10, RZ, 0xc0, !PT ;  /* 0x0000001009ff7812 */ /* 0x040fe400078ac0ff */
[----:B------:R-:W-:-:S04]  /*13990*/  LOP3.LUT R9, R9, 0xffffff7f, RZ, 0xc0, !PT ;  /* 0xffffff7f09097812 */ /* 0x000fc800078ec0ff */
[----:B------:R-:W-:-:S04]  /*139a0*/  @P4 LOP3.LUT R9, R9, 0x80, RZ, 0xfc, !PT ;  /* 0x0000008009094812 */ /* 0x000fc800078efcff */
[----:B------:R-:W-:Y:S01]  /*139b0*/  LOP3.LUT P4, RZ, R9, 0x8, RZ, 0xc0, !PT ;  /* 0x0000000809ff7812 */ /* 0x000fe2000788c0ff */
[----:B------:R0:W-:Y:S02]  /*139c0*/  STL [R1+0x14], R9 ;  /* 0x0000140901007387 */ /* 0x0001e40000100800 */
[----:B------:R-:W-:-:S05]  /*139d0*/  @!P5 LEA R5, P6, R8, R5, 0x1 ;  /* 0x000000050805d211 */ /* 0x000fca00078c08ff */
[----:B------:R-:W-:-:S05]  /*139e0*/  @!P5 IMAD.X R4, RZ, RZ, R4, P6 ;  /* 0x000000ffff04d224 */ /* 0x000fca00030e0604 */
[----:B0-----:R-:W-:-:S07]  /*139f0*/  @!P5 LOP3.LUT R5, R5, R4, RZ, 0x3c, !PT ;  /* 0x000000040505d212 */ /* 0x001fce00078e3cff */
[----:B------:R-:W-:Y:S05]  /*13a00*/  WARPSYNC.COLLECTIVE R15, `(.L_x_10122) ;  /* 0x000000000f087348 */ /* 0x000fea0003c00000 */
[----:B------:R0:W1:Y:S02]  /*13a10*/  SHFL.IDX P6, R14, R13, R12, R11 ;  /* 0x0000000c0d0e7389 */ /* 0x00006400000c000b */
[----:B01----:R-:W-:Y:S01]  /*13a20*/  ENDCOLLECTIVE ;  /* 0x000000000000791b */ /* 0x003fe20003800000 */
.L_x_10122:
[----:B------:R-:W-:-:S04]  /*13a30*/  @!P5 LOP3.LUT R4, R5, R4, RZ, 0x3c, !PT ;  /* 0x000000040504d212 */ /* 0x000fc800078e3cff */
[----:B------:R-:W-:-:S05]  /*13a40*/  @!P5 LOP3.LUT R5, R5, R4, RZ, 0x3c, !PT ;  /* 0x000000040505d212 */ /* 0x000fca00078e3cff */
[----:B------:R-:W-:Y:S01]  /*13a50*/  @!PT LDS RZ, [RZ] ;  /* 0x00000000fffff984 */ /* 0x000fe20000000800 */
[----:B------:R-:W-:Y:S01]  /*13a60*/  @!PT LDS RZ, [RZ] ;  /* 0x00000000fffff984 */ /* 0x000fe20000000800 */
[----:B------:R-:W-:Y:S01]  /*13a70*/  @!PT LDS RZ, [RZ] ;  /* 0x00000000fffff984 */ /* 0x000fe20000000800 */
[----:B------:R0:W-:Y:S01]  /*13a80*/  @!P5 LDGSTS.E.BYPASS.LTC128B.128 [R7+0x22400], desc[UR38][R4.64], !P3 ;  /* 0x224000000407dfae */ /* 0x0001e2000d901d66 */
[----:B------:R-:W-:-:S03]  /*13a90*/  IMAD.MOV.U32 R13, RZ, RZ, R2 ;  /* 0x000000ffff0d7224 */ /* 0x000fc600078e0002 */
[----:B------:R0:W-:Y:S04]  /*13aa0*/  @!P5 LDGSTS.E.BYPASS.LTC128B.128 [R7+0x26400], desc[UR38][R4.64+0x80], !P2 ;  /* 0x264000800407dfae */ /* 0x0001e8000d101d66 */
[----:B------:R0:W-:Y:S04]  /*13ab0*/  @!P5 LDGSTS.E.BYPASS.LTC128B.128 [R7+0x2a400], desc[UR38][R4.64+0x100], !P1 ;  /* 0x2a4001000407dfae */ /* 0x0001e8000c901d66 */
[----:B------:R0:W-:Y:S01]  /*13ac0*/  @!P5 LDGSTS.E.BYPASS.LTC128B.128 [R7+0x2e400], desc[UR38][R4.64+0x180], !P0 ;  /* 0x2e4001800407dfae */ /* 0x0001e2000c101d66 */
[----:B------:R-:W-:Y:S01]  /*13ad0*/  IMAD.MOV.U32 R6, RZ, RZ, R14 ;  /* 0x000000ffff067224 */ /* 0x000fe200078e000e */
[----:B------:R-:W-:-:S13]  /*13ae0*/  LOP3.LUT P5, RZ, R9, 0x4, RZ, 0xc0, !PT ;  /* 0x0000000409ff7812 */ /* 0x000fda00078ac0ff */
[----:B0-----:R-:W-:Y:S05]  /*13af0*/  WARPSYNC.COLLECTIVE R15, `(.L_x_10123) ;  /* 0x000000000f087348 */ /* 0x001fea0003c00000 */
[----:B------:R1:W2:Y:S02]  /*13b00*/  SHFL.IDX P6, R14, R13, R12, R11 ;  /* 0x0000000c0d0e7389 */ /* 0x0002a400000c000b */
[----:B012---:R-:W-:Y:S01]  /*13b10*/  ENDCOLLECTIVE ;  /* 0x000000000000791b */ /* 0x007fe20003800000 */
.L_x_10123:
        /* <DEDUP_REMOVED lines=8> */
[----:B------:R0:W-:Y:S03]  /*13ba0*/  @!P4 LDGSTS.E.BYPASS.LTC128B.128 [R7+0x22c00], desc[UR38][R4.64], !P3 ;  /* 0x22c000000407cfae */ /* 0x0001e6000d901d66 */
[----:B0-----:R-:W-:Y:S05]  /*13bb0*/  WARPSYNC.COLLECTIVE R15, `(.L_x_10124) ;  /* 0x000000000f087348 */ /* 0x001fea0003c00000 */
[----:B------:R1:W2:Y:S02]  /*13bc0*/  SHFL.IDX P6, R14, R13, R12, R11 ;  /* 0x0000000c0d0e7389 */ /* 0x0002a400000c000b */
[----:B012---:R-:W-:Y:S01]  /*13bd0*/  ENDCOLLECTIVE ;  /* 0x000000000000791b */ /* 0x007fe20003800000 */
.L_x_10124:
[----:B------:R-:W-:Y:S01]  /*13be0*/  @!PT LDS RZ, [RZ] ;  /* 0x00000000fffff984 */ /* 0x000fe20000000800 */
[----:B------:R-:W-:Y:S01]  /*13bf0*/  @!PT LDS RZ, [RZ] ;  /* 0x00000000fffff984 */ /* 0x000fe20000000800 */
[----:B------:R-:W-:Y:S01]  /*13c00*/  @!PT LDS RZ, [RZ] ;  /* 0x00000000fffff984 */ /* 0x000fe20000000800 */
[----:B------:R0:W-:Y:S04]  /*13c10*/  @!P4 LDGSTS.E.BYPASS.LTC128B.128 [R7+0x26c00], desc[UR38][R4.64+0x80], !P2 ;  /* 0x26c000800407cfae */ /* 0x0001e8000d101d66 */
[----:B------:R0:W-:Y:S04]  /*13c20*/  @!P4 LDGSTS.E.BYPASS.LTC128B.128 [R7+0x2ac00], desc[UR38][R4.64+0x100], !P1 ;  /* 0x2ac001000407cfae */ /* 0x0001e8000c901d66 */
[----:B------:R0:W-:Y:S01]  /*13c30*/  @!P4 LDGSTS.E.BYPASS.LTC128B.128 [R7+0x2ec00], desc[UR38][R4.64+0x180], !P0 ;  /* 0x2ec001800407cfae */ /* 0x0001e2000c101d66 */
[----:B------:R-:W-:Y:S01]  /*13c40*/  LOP3.LUT P4, RZ, R9, 0x2, RZ, 0xc0, !PT ;  /* 0x0000000209ff7812 */ /* 0x000fe2000788c0ff */
[----:B------:R-:W-:-:S02]  /*13c50*/  IMAD.MOV.U32 R13, RZ, RZ, R2 ;  /* 0x000000ffff0d7224 */ /* 0x000fc400078e0002 */
[----:B------:R-:W-:-:S10]  /*13c60*/  IMAD.MOV.U32 R6, RZ, RZ, R14 ;  /* 0x000000ffff067224 */ /* 0x000fd400078e000e */
[----:B0-----:R-:W-:Y:S05]  /*13c70*/  WARPSYNC.COLLECTIVE R15, `(.L_x_10125) ;  /* 0x000000000f087348 */ /* 0x001fea0003c00000 */
[----:B------:R1:W2:Y:S02]  /*13c80*/  SHFL.IDX P6, R14, R13, R12, R11 ;  /* 0x0000000c0d0e7389 */ /* 0x0002a400000c000b */
[----:B012---:R-:W-:Y:S01]  /*13c90*/  ENDCOLLECTIVE ;  /* 0x000000000000791b */ /* 0x007fe20003800000 */
.L_x_10125:
        /* <DEDUP_REMOVED lines=12> */
.L_x_10126:
        /* <DEDUP_REMOVED lines=12> */
.L_x_10127:
        /* <DEDUP_REMOVED lines=12> */
.L_x_10128:
        /* <DEDUP_REMOVED lines=12> */
.L_x_10129:
        /* <DEDUP_REMOVED lines=12> */
.L_x_10130:
[----:B------:R-:W-:Y:S01]  /*14060*/  @!PT LDS RZ, [RZ] ;  /* 0x00000000fffff984 */ /* 0x000fe20000000800 */
[----:B------:R-:W-:Y:S01]  /*14070*/  @!PT LDS RZ, [RZ] ;  /* 0x00000000fffff984 */ /* 0x000fe20000000800 */
[----:B------:R-:W-:Y:S01]  /*14080*/  @!PT LDS RZ, [RZ] ;  /* 0x00000000fffff984 */ /* 0x000fe20000000800 */
[----:B------:R0:W-:Y:S04]  /*14090*/  @!P5 LDGSTS.E.BYPASS.LTC128B.128 [R7+0x28400], desc[UR38][R4.64+0x80], !P2 ;  /* 0x284000800407dfae */ /* 0x0001e8000d101d66 */
[----:B------:R0:W-:Y:S04]  /*140a0*/  @!P5 LDGSTS.E.BYPASS.LTC128B.128 [R7+0x2c400], desc[UR38][R4.64+0x100], !P1 ;  /* 0x2c4001000407dfae */ /* 0x0001e8000c901d66 */
[----:B------:R0:W-:Y:S01]  /*140b0*/  @!P5 LDGSTS.E.BYPASS.LTC128B.128 [R7+0x30400], desc[UR38][R4.64+0x180], !P0 ;  /* 0x304001800407dfae */ /* 0x0001e2000c101d66 */
[----:B------:R-:W-:Y:S02]  /*140c0*/  IMAD.MOV.U32 R13, RZ, RZ, R2 ;  /* 0x000000ffff0d7224 */ /* 0x000fe400078e0002 */
[----:B------:R-:W-:-:S07]  /*140d0*/  IMAD.MOV.U32 R6, RZ, RZ, R14 ;  /* 0x000000ffff067224 */ /* 0x000fce00078e000e */
[----:B0-----:R-:W-:Y:S05]  /*140e0*/  WARPSYNC.COLLECTIVE R15, `(.L_x_10131) ;  /* 0x000000000f087348 */ /* 0x001fea0003c00000 */
[----:B------:R1:W2:Y:S02]  /*140f0*/  SHFL.IDX P6, R14, R13, R12, R11 ;  /* 0x0000000c0d0e7389 */ /* 0x0002a400000c000b */
[----:B012---:R-:W-:Y:S01]  /*14100*/  ENDCOLLECTIVE ;  /* 0x000000000000791b */ /* 0x007fe20003800000 */
.L_x_10131:
[----:B------:R-:W-:Y:S02]  /*14110*/  IMAD.MOV.U32 R13, RZ, RZ, R0 ;  /* 0x000000ffff0d7224 */ /* 0x000fe400078e0000 */
[----:B------:R-:W-:Y:S01]  /*14120*/  IMAD.MOV.U32 R12, RZ, RZ, 0x6 ;  /* 0x00000006ff0c7424 */ /* 0x000fe200078e00ff */
[----:B------:R-:W-:Y:S01]  /*14130*/  LOP3.LUT P6, RZ, R9, 0x20, RZ, 0xc0, !PT ;  /* 0x0000002009ff7812 */ /* 0x000fe200078cc0ff */
[----:B------:R-:W-:-:S12]  /*14140*/  IMAD.MOV.U32 R4, RZ, RZ, R14 ;  /* 0x000000ffff047224 */ /* 0x000fd800078e000e */
        /* <DEDUP_REMOVED lines=12> */
.L_x_10132:
[----:B------:R-:W-:Y:S02]  /*14210*/  IMAD.MOV.U32 R13, RZ, RZ, R2 ;  /* 0x000000ffff0d7224 */ /* 0x000fe400078e0002 */
[----:B------:R-:W-:-:S07]  /*14220*/  IMAD.MOV.U32 R6, RZ, RZ, R14 ;  /* 0x000000ffff067224 */ /* 0x000fce00078e000e */
[----:B------:R-:W-:Y:S05]  /*14230*/  WARPSYNC.COLLECTIVE R15, `(.L_x_10133) ;  /* 0x000000000f087348 */ /* 0x000fea0003c00000 */
[----:B------:R0:W1:Y:S02]  /*14240*/  SHFL.IDX P6, R14, R13, R12, R11 ;  /* 0x0000000c0d0e7389 */ /* 0x00006400000c000b */
[----:B01----:R-:W-:Y:S01]  /*14250*/  ENDCOLLECTIVE ;  /* 0x000000000000791b */ /* 0x003fe20003800000 */
.L_x_10133:
[----:B------:R-:W-:Y:S02]  /*14260*/  IMAD.MOV.U32 R13, RZ, RZ, R0 ;  /* 0x000000ffff0d7224 */ /* 0x000fe400078e0000 */
[----:B------:R-:W-:Y:S02]  /*14270*/  IMAD.MOV.U32 R12, RZ, RZ, 0x7 ;  /* 0x00000007ff0c7424 */ /* 0x000fe400078e00ff */
[----:B------:R-:W-:-:S07]  /*14280*/  IMAD.MOV.U32 R4, RZ, RZ, R14 ;  /* 0x000000ffff047224 */ /* 0x000fce00078e000e */
[----:B------:R-:W-:Y:S05]  /*14290*/  WARPSYNC.COLLECTIVE R15, `(.L_x_10134) ;  /* 0x000000000f087348 */ /* 0x000fea0003c00000 */
[----:B------:R0:W1:Y:S02]  /*142a0*/  SHFL.IDX P6, R14, R13, R12, R11 ;  /* 0x0000000c0d0e7389 */ /* 0x00006400000c000b */
[----:B01----:R-:W-:Y:S01]  /*142b0*/  ENDCOLLECTIVE ;  /* 0x000000000000791b */ /* 0x003fe20003800000 */
.L_x_10134:
[----:B------:R-:W-:-:S05]  /*142c0*/  @!P4 LEA R4, P5, R8, R4, 0x1 ;  /* 0x000000040804c211 */ /* 0x000fca00078a08ff */
[----:B------:R-:W-:-:S05]  /*142d0*/  @!P4 IMAD.X R5, RZ, RZ, R6, P5 ;  /* 0x000000ffff05c224 */ /* 0x000fca00028e0606 */
[----:B------:R-:W-:Y:S01]  /*142e0*/  @!PT LDS RZ, [RZ] ;  /* 0x00000000fffff984 */ /* 0x000fe20000000800 */
[----:B------:R-:W-:Y:S01]  /*142f0*/  @!PT LDS RZ, [RZ] ;  /* 0x00000000fffff984 */ /* 0x000fe20000000800 */
[----:B------:R-:W-:Y:S01]  /*14300*/  @!PT LDS RZ, [RZ] ;  /* 0x00000000fffff984 */ /* 0x000fe20000000800 */
[----:B------:R0:W-:Y:S01]  /*14310*/  @!P4 LDGSTS.E.BYPASS.LTC128B.128 [R7+0x25400], desc[UR38][R4.64], !P3 ;  /* 0x254000000407cfae */ /* 0x0001e2000d901d66 */
[----:B------:R-:W-:-:S03]  /*14320*/  IMAD.MOV.U32 R13, RZ, RZ, R2 ;  /* 0x000000ffff0d7224 */ /* 0x000fc600078e0002 */
[----:B------:R0:W-:Y:S04]  /*14330*/  @!P4 LDGSTS.E.BYPASS.LTC128B.128 [R7+0x29400], desc[UR38][R4.64+0x80], !P2 ;  /* 0x294000800407cfae */ /* 0x0001e8000d101d66 */
[----:B------:R0:W-:Y:S01]  /*14340*/  @!P4 LDGSTS.E.BYPASS.LTC128B.128 [R7+0x2d400], desc[UR38][R4.64+0x100], !P1 ;  /* 0x2d4001000407cfae */ /* 0x0001e2000c901d66 */
[----:B------:R-:W-:-:S03]  /*14350*/  IMAD.MOV.U32 R6, RZ, RZ, R14 ;  /* 0x000000ffff067224 */ /* 0x000fc600078e000e */
[----:B------:R0:W-:Y:S04]  /*14360*/  @!P4 LDGSTS.E.BYPASS.LTC128B.128 [R7+0x31400], desc[UR38][R4.64+0x180], !P0 ;  /* 0x314001800407cfae */ /* 0x0001e8000c101d66 */
[----:B0-----:R-:W-:Y:S05]  /*14370*/  WARPSYNC.COLLECTIVE R15, `(.L_x_10135) ;  /* 0x000000000f087348 */ /* 0x001fea0003c00000 */
[----:B------:R1:W2:Y:S02]  /*14380*/  SHFL.IDX P6, R14, R13, R12, R11 ;  /* 0x0000000c0d0e7389 */ /* 0x0002a400000c000b */
[----:B012---:R-:W-:Y:S01]  /*14390*/  ENDCOLLECTIVE ;  /* 0x000000000000791b */ /* 0x007fe20003800000 */
.L_x_10135:
[----:B------:R-:W-:Y:S01]  /*143a0*/  IMAD.MOV.U32 R2, RZ, RZ, R14 ;  /* 0x000000ffff027224 */ /* 0x000fe200078e000e */
[----:B------:R-:W-:Y:S06]  /*143b0*/  BRA `(.L_x_10136) ;  /* 0xffffffa8004c7947 */ /* 0x000fec000383ffff */
.L_x_10003:
[----:B0-----:R0:W1:Y:S02]  /*143c0*/  SYNCS.PHASECHK.TRANS64.TRYWAIT P0, [R18+URZ+0x32420], R0 ;  /* 0x03242000120075a7 */ /* 0x001064000800017f */
[----:B-1----:R-:W-:Y:S05]  /*143d0*/  @!P0 NANOSLEEP.SYNCS 0x989680 ;  /* 0x009896800000895d */ /* 0x002fea0003900000 */
[----:B------:R-:W1:Y:S02]  /*143e0*/  @!P0 SYNCS.PHASECHK.TRANS64 P0, [R18+URZ+0x32420], R0 ;  /* 0x03242000120085a7 */ /* 0x000e64000800007f */
[----:B-1----:R-:W-:Y:S05]  /*143f0*/  @!P0 BRA `(.L_x_10003) ;  /* 0xfffffffc00f08947 */ /* 0x002fea000383ffff */
[----:B------:R-:W-:Y:S05]  /*14400*/  BRA `(.L_x_10137) ;  /* 0xffffffa800c47947 */ /* 0x000fea000383ffff */
.L_x_10007:
[----:B0-----:R0:W1:Y:S02]  /*14410*/  SYNCS.PHASECHK.TRANS64.TRYWAIT P0, [R2+URZ+0x32460], R0 ;  /* 0x03246000020075a7 */ /* 0x001064000800017f */
[----:B-1----:R-:W-:Y:S05]  /*14420*/  @!P0 NANOSLEEP.SYNCS 0x989680 ;  /* 0x009896800000895d */ /* 0x002fea0003900000 */
[----:B------:R-:W1:Y:S02]  /*14430*/  @!P0 SYNCS.PHASECHK.TRANS64 P0, [R2+URZ+0x32460], R0 ;  /* 0x03246000020085a7 */ /* 0x000e64000800007f */
[----:B-1----:R-:W-:Y:S05]  /*14440*/  @!P0 BRA `(.L_x_10007) ;  /* 0xfffffffc00f08947 */ /* 0x002fea000383ffff */
[----:B------:R-:W-:Y:S05]  /*14450*/  BRA `(.L_x_10138) ;  /* 0xffffffa800e87947 */ /* 0x000fea000383ffff */
.L_x_10022:
[----:B-1----:R1:W2:Y:S02]  /*14460*/  SYNCS.PHASECHK.TRANS64.TRYWAIT P0, [R2+URZ+0x32440], R6 ;  /* 0x03244006020075a7 */ /* 0x0022a4000800017f */
[----:B--2---:R-:W-:Y:S05]  /*14470*/  @!P0 NANOSLEEP.SYNCS 0x989680 ;  /* 0x009896800000895d */ /* 0x004fea0003900000 */
[----:B------:R-:W2:Y:S02]  /*14480*/  @!P0 SYNCS.PHASECHK.TRANS64 P0, [R2+URZ+0x32440], R6 ;  /* 0x03244006020085a7 */ /* 0x000ea4000800007f */
[----:B--2---:R-:W-:Y:S05]  /*14490*/  @!P0 BRA `(.L_x_10022) ;  /* 0xfffffffc00f08947 */ /* 0x004fea000383ffff */
[----:B------:R-:W-:Y:S05]  /*144a0*/  BRA `(.L_x_10139) ;  /* 0xffffffb400087947 */ /* 0x000fea000383ffff */
.L_x_10027:
[----:B0-----:R0:W2:Y:S02]  /*144b0*/  SYNCS.PHASECHK.TRANS64.TRYWAIT P0, [R2+URZ+0x32460], R6 ;  /* 0x03246006020075a7 */ /* 0x0010a4000800017f */
[----:B--2---:R-:W-:Y:S05]  /*144c0*/  @!P0 NANOSLEEP.SYNCS 0x989680 ;  /* 0x009896800000895d */ /* 0x004fea0003900000 */
[----:B------:R-:W2:Y:S02]  /*144d0*/  @!P0 SYNCS.PHASECHK.TRANS64 P0, [R2+URZ+0x32460], R6 ;  /* 0x03246006020085a7 */ /* 0x000ea4000800007f */
[----:B--2---:R-:W-:Y:S05]  /*144e0*/  @!P0 BRA `(.L_x_10027) ;  /* 0xfffffffc00f08947 */ /* 0x004fea000383ffff */
[----:B------:R-:W-:Y:S05]  /*144f0*/  BRA `(.L_x_10140) ;  /* 0xffffffb400847947 */ /* 0x000fea000383ffff */
.L_x_10038:
[----:B-1----:R1:W2:Y:S02]  /*14500*/  SYNCS.PHASECHK.TRANS64.TRYWAIT P0, [R2+URZ+0x32440], R3 ;  /* 0x03244003020075a7 */ /* 0x0022a4000800017f */
[----:B--2---:R-:W-:Y:S05]  /*14510*/  @!P0 NANOSLEEP.SYNCS 0x989680 ;  /* 0x009896800000895d */ /* 0x004fea0003900000 */
[----:B------:R-:W2:Y:S02]  /*14520*/  @!P0 SYNCS.PHASECHK.TRANS64 P0, [R2+URZ+0x32440], R3 ;  /* 0x03244003020085a7 */ /* 0x000ea4000800007f */
[----:B--2---:R-:W-:Y:S05]  /*14530*/  @!P0 BRA `(.L_x_10038) ;  /* 0xfffffffc00f08947 */ /* 0x004fea000383ffff */
[----:B------:R-:W-:Y:S05]  /*14540*/  BRA `(.L_x_10141) ;  /* 0xffffffbc00707947 */ /* 0x000fea000383ffff */
.L_x_10043:
[----:B--2---:R2:W3:Y:S02]  /*14550*/  SYNCS.PHASECHK.TRANS64.TRYWAIT P0, [R2+URZ+0x32460], R3 ;  /* 0x03246003020075a7 */ /* 0x0044e4000800017f */
[----:B---3--:R-:W-:Y:S05]  /*14560*/  @!P0 NANOSLEEP.SYNCS 0x989680 ;  /* 0x009896800000895d */ /* 0x008fea0003900000 */
[----:B------:R-:W3:Y:S02]  /*14570*/  @!P0 SYNCS.PHASECHK.TRANS64 P0, [R2+URZ+0x32460], R3 ;  /* 0x03246003020085a7 */ /* 0x000ee4000800007f */
[----:B---3--:R-:W-:Y:S05]  /*14580*/  @!P0 BRA `(.L_x_10043) ;  /* 0xfffffffc00f08947 */ /* 0x008fea000383ffff */
[----:B------:R-:W-:Y:S05]  /*14590*/  BRA `(.L_x_10142) ;  /* 0xffffffbc00ec7947 */ /* 0x000fea000383ffff */
.L_x_10054:
[----:B-1----:R1:W2:Y:S02]  /*145a0*/  SYNCS.PHASECHK.TRANS64.TRYWAIT P0, [R3+URZ+0x32440], R2 ;  /* 0x03244002030075a7 */ /* 0x0022a4000800017f */
[----:B--2---:R-:W-:Y:S05]  /*145b0*/  @!P0 NANOSLEEP.SYNCS 0x989680 ;  /* 0x009896800000895d */ /* 0x004fea0003900000 */
[----:B------:R-:W2:Y:S02]  /*145c0*/  @!P0 SYNCS.PHASECHK.TRANS64 P0, [R3+URZ+0x32440], R2 ;  /* 0x03244002030085a7 */ /* 0x000ea4000800007f */
[----:B--2---:R-:W-:Y:S05]  /*145d0*/  @!P0 BRA `(.L_x_10054) ;  /* 0xfffffffc00f08947 */ /* 0x004fea000383ffff */
[----:B------:R-:W-:Y:S05]  /*145e0*/  BRA `(.L_x_10143) ;  /* 0xffffffc400bc7947 */ /* 0x000fea000383ffff */
.L_x_10059:
[----:B--2---:R2:W3:Y:S02]  /*145f0*/  SYNCS.PHASECHK.TRANS64.TRYWAIT P0, [R3+URZ+0x32460], R2 ;  /* 0x03246002030075a7 */ /* 0x0044e4000800017f */
[----:B---3--:R-:W-:Y:S05]  /*14600*/  @!P0 NANOSLEEP.SYNCS 0x989680 ;  /* 0x009896800000895d */ /* 0x008fea0003900000 */
[----:B------:R-:W3:Y:S02]  /*14610*/  @!P0 SYNCS.PHASECHK.TRANS64 P0, [R3+URZ+0x32460], R2 ;  /* 0x03246002030085a7 */ /* 0x000ee4000800007f */
[----:B---3--:R-:W-:Y:S05]  /*14620*/  @!P0 BRA `(.L_x_10059) ;  /* 0xfffffffc00f08947 */ /* 0x008fea000383ffff */
[----:B------:R-:W-:Y:S05]  /*14630*/  BRA `(.L_x_10144) ;  /* 0xffffffc800387947 */ /* 0x000fea000383ffff */
.L_x_10071:
        /* <DEDUP_REMOVED lines=9> */
.L_x_10146:
[----:B------:R-:W-:Y:S05]  /*146d0*/  BSYNC B0 ;  /* 0x0000000000007941 */ /* 0x000fea0003800000 */
.L_x_10145:
        /* <DEDUP_REMOVED lines=9> */
.L_x_10147:
        /* <DEDUP_REMOVED lines=26> */
.L_x_10148:
        /* <DEDUP_REMOVED lines=8> */
.L_x_10149:
        /* <DEDUP_REMOVED lines=8> */
.L_x_10150:
        /* <DEDUP_REMOVED lines=8> */
.L_x_10151:
        /* <DEDUP_REMOVED lines=8> */
.L_x_10152:
        /* <DEDUP_REMOVED lines=9> */
.L_x_10153:
[----:B------:R-:W-:Y:S01]  /*14ba0*/  IMAD.MOV.U32 R9, RZ, RZ, R14 ;  /* 0x000000ffff097224 */ /* 0x000fe200078e000e */
[----:B------:R-:W-:Y:S06]  /*14bb0*/  BRA `(.L_x_10154) ;  /* 0xffffffcc00807947 */ /* 0x000fec000383ffff */
.L_x_10074:
        /* <DEDUP_REMOVED lines=8> */
.L_x_10156:
[----:B------:R-:W-:Y:S05]  /*14c40*/  BSYNC B0 ;  /* 0x0000000000007941 */ /* 0x000fea0003800000 */
.L_x_10155:
        /* <DEDUP_REMOVED lines=10> */
.L_x_10157:
        /* <DEDUP_REMOVED lines=8> */
.L_x_10158:
        /* <DEDUP_REMOVED lines=8> */
.L_x_10159:
        /* <DEDUP_REMOVED lines=8> */
.L_x_10160:
        /* <DEDUP_REMOVED lines=9> */
.L_x_10161:
[----:B------:R-:W-:Y:S01]  /*14f00*/  IMAD.MOV.U32 R9, RZ, RZ, R14 ;  /* 0x000000ffff097224 */ /* 0x000fe200078e000e */
[----:B------:R-:W-:Y:S06]  /*14f10*/  BRA `(.L_x_10162) ;  /* 0xffffffcc00547947 */ /* 0x000fec000383ffff */
.L_x_10076:
[----:B------:R-:W-:Y:S01]  /*14f20*/  BSSY B0, `(.L_x_10163) ;  /* 0x0000006000007945 */ /* 0x000fe20003800000 */
[----:B------:R-:W-:Y:S01]  /*14f30*/  PLOP3.LUT P6, PT, P6, PT, PT, 0x8, 0x0 ;  /* 0x000000000000781c */ /* 0x000fe200037ce170 */
[----:B------:R-:W-:-:S12]  /*14f40*/  IMAD.MOV.U32 R15, RZ, RZ, -0x1 ;  /* 0xffffffffff0f7424 */ /* 0x000fd800078e00ff */
[----:B0-----:R-:W-:Y:S05]  /*14f50*/  WARPSYNC.COLLECTIVE R15, `(.L_x_10164) ;  /* 0x000000000f087348 */ /* 0x001fea0003c00000 */
[----:B------:R-:W-:Y:S01]  /*14f60*/  VOTE.ANY R14, PT, P6 ;  /* 0x00000000000e7806 */ /* 0x000fe200030e0100 */
[----:B0-----:R-:W-:Y:S06]  /*14f70*/  ENDCOLLECTIVE ;  /* 0x000000000000791b */ /* 0x001fec0003800000 */
.L_x_10164:
[----:B------:R-:W-:Y:S05]  /*14f80*/  BSYNC B0 ;  /* 0x0000000000007941 */ /* 0x000fea0003800000 */
.L_x_10163:
        /* <DEDUP_REMOVED lines=9> */
.L_x_10165:
[----:B------:R-:W-:Y:S02]  /*15020*/  IMAD.MOV.U32 R13, RZ, RZ, R6 ;  /* 0x000000ffff0d7224 */ /* 0x000fe400078e0006 */
[----:B------:R-:W-:-:S07]  /*15030*/  IMAD.MOV.U32 R5, RZ, RZ, R14 ;  /* 0x000000ffff057224 */ /* 0x000fce00078e000e */
[----:B------:R-:W-:Y:S05]  /*15040*/  WARPSYNC.COLLECTIVE R15, `(.L_x_10166) ;  /* 0x000000000f087348 */ /* 0x000fea0003c00000 */
[----:B------:R0:W1:Y:S02]  /*15050*/  SHFL.IDX P6, R14, R13, R12, R11 ;  /* 0x0000000c0d0e7389 */ /* 0x00006400000c000b */
[----:B01----:R-:W-:Y:S01]  /*15060*/  ENDCOLLECTIVE ;  /* 0x000000000000791b */ /* 0x003fe20003800000 */
.L_x_10166:
[----:B------:R-:W-:Y:S01]  /*15070*/  IMAD.MOV.U32 R6, RZ, RZ, R14 ;  /* 0x000000ffff067224 */ /* 0x000fe200078e000e */
[----:B------:R-:W-:Y:S06]  /*15080*/  BRA `(.L_x_10167) ;  /* 0xffffffcc00347947 */ /* 0x000fec000383ffff */
.L_x_10078:
[----:B------:R-:W-:Y:S01]  /*15090*/  BSSY B0, `(.L_x_10168) ;  /* 0x0000007000007945 */ /* 0x000fe20003800000 */
[----:B------:R-:W-:Y:S02]  /*150a0*/  IMAD.MOV.U32 R13, RZ, RZ, R2 ;  /* 0x000000ffff0d7224 */ /* 0x000fe400078e0002 */
[----:B------:R-:W-:Y:S02]  /*150b0*/  IMAD.MOV.U32 R11, RZ, RZ, 0x1f ;  /* 0x0000001fff0b7424 */ /* 0x000fe400078e00ff */
[----:B------:R-:W-:-:S07]  /*150c0*/  IMAD.MOV.U32 R15, RZ, RZ, -0x1 ;  /* 0xffffffffff0f7424 */ /* 0x000fce00078e00ff */
[----:B0123--:R-:W-:Y:S05]  /*150d0*/  WARPSYNC.COLLECTIVE R15, `(.L_x_10169) ;  /* 0x000000000f087348 */ /* 0x00ffea0003c00000 */
[----:B------:R4:W0:Y:S02]  /*150e0*/  SHFL.IDX P6, R14, R13, R12, R11 ;  /* 0x0000000c0d0e7389 */ /* 0x00082400000c000b */
[----:B01234-:R-:W-:Y:S01]  /*150f0*/  ENDCOLLECTIVE ;  /* 0x000000000000791b */ /* 0x01ffe20003800000 */
.L_x_10169:
[----:B------:R-:W-:Y:S05]  /*15100*/  BSYNC B0 ;  /* 0x0000000000007941 */ /* 0x000fea0003800000 */
.L_x_10168:
[----:B------:R-:W-:Y:S01]  /*15110*/  IMAD.MOV.U32 R2, RZ, RZ, R14 ;  /* 0x000000ffff027224 */ /* 0x000fe200078e000e */
[----:B------:R-:W-:Y:S06]  /*15120*/  BRA `(.L_x_10170) ;  /* 0xffffffcc00247947 */ /* 0x000fec000383ffff */
.L_x_10082:
[----:B0-----:R0:W1:Y:S02]  /*15130*/  SYNCS.PHASECHK.TRANS64.TRYWAIT P0, [R0+URZ+0x32420], R3 ;  /* 0x03242003000075a7 */ /* 0x001064000800017f */
[----:B-1----:R-:W-:Y:S05]  /*15140*/  @!P0 NANOSLEEP.SYNCS 0x989680 ;  /* 0x009896800000895d */ /* 0x002fea0003900000 */
[----:B------:R-:W1:Y:S02]  /*15150*/  @!P0 SYNCS.PHASECHK.TRANS64 P0, [R0+URZ+0x32420], R3 ;  /* 0x03242003000085a7 */ /* 0x000e64000800007f */
[----:B-1----:R-:W-:Y:S05]  /*15160*/  @!P0 BRA `(.L_x_10082) ;  /* 0xfffffffc00f08947 */ /* 0x002fea000383ffff */
[----:B------:R-:W-:Y:S05]  /*15170*/  BRA `(.L_x_10171) ;  /* 0xffffffd000bc7947 */ /* 0x000fea000383ffff */
.L_x_10083:
        /* <DEDUP_REMOVED lines=11> */
.L_x_10173:
[----:B------:R-:W-:Y:S05]  /*15230*/  BSYNC B0 ;  /* 0x0000000000007941 */ /* 0x000fea0003800000 */
.L_x_10172:
[----:B------:R-:W-:Y:S05]  /*15240*/  BRA `(.L_x_10174) ;  /* 0xffffffd000a47947 */ /* 0x000fea000383ffff */
.L_x_10086:
[----:B------:R-:W-:Y:S01]  /*15250*/  BSSY B1, `(.L_x_10175) ;  /* 0x0000006000017945 */ /* 0x000fe20003800000 */
[----:B------:R-:W-:-:S07]  /*15260*/  IMAD.MOV.U32 R15, RZ, RZ, -0x1 ;  /* 0xffffffffff0f7424 */ /* 0x000fce00078e00ff */
[----:B01----:R-:W-:Y:S05]  /*15270*/  WARPSYNC.COLLECTIVE R15, `(.L_x_10176) ;  /* 0x000000000f0c7348 */ /* 0x003fea0003c00000 */
[----:B------:R-:W-:Y:S02]  /*15280*/  ELECT P6, UR62, PT ;  /* 0x00000000003e782f */ /* 0x000fe400038c0000 */
[----:B------:R-:W-:Y:S01]  /*15290*/  MOV R14, UR62 ;  /* 0x0000003e000e7c02 */ /* 0x000fe20008000f00 */
[----:B01----:R-:W-:Y:S10]  /*152a0*/  ENDCOLLECTIVE ;  /* 0x000000000000791b */ /* 0x003ff40003800000 */
.L_x_10176:
[----:B------:R-:W-:Y:S05]  /*152b0*/  BSYNC B1 ;  /* 0x0000000000017941 */ /* 0x000fea0003800000 */
.L_x_10175:
[----:B------:R-:W-:Y:S05]  /*152c0*/  BRA `(.L_x_10177) ;  /* 0xffffffd0009c7947 */ /* 0x000fea000383ffff */
.L_x_10088:
[----:B0-----:R0:W1:Y:S02]  /*152d0*/  SYNCS.PHASECHK.TRANS64.TRYWAIT P0, [R6+URZ], R5 ;  /* 0x00000005060075a7 */ /* 0x001064000800017f */
[----:B-1----:R-:W-:Y:S05]  /*152e0*/  @!P0 NANOSLEEP.SYNCS 0x989680 ;  /* 0x009896800000895d */ /* 0x002fea0003900000 */
[----:B------:R-:W1:Y:S02]  /*152f0*/  @!P0 SYNCS.PHASECHK.TRANS64 P0, [R6+URZ], R5 ;  /* 0x00000005060085a7 */ /* 0x000e64000800007f */
[----:B-1----:R-:W-:Y:S05]  /*15300*/  @!P0 BRA `(.L_x_10088) ;  /* 0xfffffffc00f08947 */ /* 0x002fea000383ffff */
[----:B------:R-:W-:Y:S05]  /*15310*/  BRA `(.L_x_10178) ;  /* 0xffffffd000d47947 */ /* 0x000fea000383ffff */
.L_x_10089:
[----:B-1----:R1:W2:Y:S02]  /*15320*/  SYNCS.PHASECHK.TRANS64.TRYWAIT P0, [R7+URZ], R2 ;  /* 0x00000002070075a7 */ /* 0x0022a4000800017f */
[----:B--2---:R-:W-:Y:S05]  /*15330*/  @!P0 NANOSLEEP.SYNCS 0x989680 ;  /* 0x009896800000895d */ /* 0x004fea0003900000 */
[----:B------:R-:W2:Y:S02]  /*15340*/  @!P0 SYNCS.PHASECHK.TRANS64 P0, [R7+URZ], R2 ;  /* 0x00000002070085a7 */ /* 0x000ea4000800007f */
[----:B--2---:R-:W-:Y:S05]  /*15350*/  @!P0 BRA `(.L_x_10089) ;  /* 0xfffffffc00f08947 */ /* 0x004fea000383ffff */
[----:B------:R-:W-:Y:S05]  /*15360*/  BRA `(.L_x_10179) ;  /* 0xffffffd000c87947 */ /* 0x000fea000383ffff */
.L_x_10091:
[----:B--2---:R2:W3:Y:S02]  /*15370*/  SYNCS.PHASECHK.TRANS64.TRYWAIT P0, [R4+URZ], R5 ;  /* 0x00000005040075a7 */ /* 0x0044e4000800017f */
[----:B---3--:R-:W-:Y:S05]  /*15380*/  @!P0 NANOSLEEP.SYNCS 0x989680 ;  /* 0x009896800000895d */ /* 0x008fea0003900000 */
[----:B------:R-:W3:Y:S02]  /*15390*/  @!P0 SYNCS.PHASECHK.TRANS64 P0, [R4+URZ], R5 ;  /* 0x00000005040085a7 */ /* 0x000ee4000800007f */
[----:B---3--:R-:W-:Y:S05]  /*153a0*/  @!P0 BRA `(.L_x_10091) ;  /* 0xfffffffc00f08947 */ /* 0x008fea000383ffff */
[----:B------:R-:W-:Y:S05]  /*153b0*/  BRA `(.L_x_10180) ;  /* 0xffffffd000cc7947 */ /* 0x000fea000383ffff */
.L_x_10181:
        /* <DEDUP_REMOVED lines=12> */
.L_x_15018:


//--------------------- .text._ZN7cutlass13device_kernelIN5flash11enable_sm90INS1_16FlashAttnFwdSm90INS1_25CollectiveMainloopFwdSm90ILi2EN4cute5tupleIJNS5_1CILi1EEES8_S8_EEENS6_IJNS7_ILi128EEENS7_ILi96EEENS7_ILi64EEEEEELi256ENS_10bfloat16_tEfNS_4arch4Sm90ELb0ELb0ELb0ELb1ELb0ELb1ELb1ELb1ELb0ELb1ELb1ELb0EEENS1_21CollectiveEpilogueFwdINS6_IJSA_NS7_ILi256EEESB_EEES9_SE_SG_Li256ELb1ELb1ELb1ELb0EEENS1_36VarlenDynamicPersistentTileSchedulerILi128ELi96ELi256ELi128ELb1ELb1ELb1ELb0ELb1ELb1EEEEEEEEEvNT_6ParamsE --------------------------
	.section	.text._ZN7cutlass13device_kernelIN5flash11enable_sm90INS1_16FlashAttnFwdSm90INS1_25CollectiveMainloopFwdSm90ILi2EN4cute5tupleIJNS5_1CILi1EEES8_S8_EEENS6_IJNS7_ILi128EEENS7_ILi96EEENS7_ILi64EEEEEELi256ENS_10bfloat16_tEfNS_4arch4Sm90ELb0ELb0ELb0ELb1ELb0ELb1ELb1ELb1ELb0ELb1ELb1ELb0EEENS1_21CollectiveEpilogueFwdINS6_IJSA_NS7_ILi256EEESB_EEES9_SE_SG_Li256ELb1ELb1ELb1ELb0EEENS1_36VarlenDynamicPersistentTileSchedulerILi128ELi96ELi256ELi128ELb1ELb1ELb1ELb0ELb1ELb1EEEEEEEEEvNT_6ParamsE,"ax",@progbits
	.align	128
.text._ZN7cutlass13device_kernelIN5flash11enable_sm90INS1_16FlashAttnFwdSm90INS1_25CollectiveMainloopFwdSm90ILi2EN4cute5tupleIJNS5_1CILi1EEES8_S8_EEENS6_IJNS7_ILi128EEENS7_ILi96EEENS7_ILi64EEEEEELi256ENS_10bfloat16_tEfNS_4arch4Sm90ELb0ELb0ELb0ELb1ELb0ELb1ELb1ELb1ELb0ELb1ELb1ELb0EEENS1_21CollectiveEpilogueFwdINS6_IJSA_NS7_ILi256EEESB_EEES9_SE_SG_Li256ELb1ELb1ELb1ELb0EEENS1_36VarlenDynamicPersistentTileSchedulerILi128ELi96ELi256ELi128ELb1ELb1ELb1ELb0ELb1ELb1EEEEEEEEEvNT_6ParamsE:
        .type           _ZN7cutlass13device_kernelIN5flash11enable_sm90INS1_16FlashAttnFwdSm90INS1_25CollectiveMainloopFwdSm90ILi2EN4cute5tupleIJNS5_1CILi1EEES8_S8_EEENS6_IJNS7_ILi128EEENS7_ILi96EEENS7_ILi64EEEEEELi256ENS_10bfloat16_tEfNS_4arch4Sm90ELb0ELb0ELb0ELb1ELb0ELb1ELb1ELb1ELb0ELb1ELb1ELb0EEENS1_21CollectiveEpilogueFwdINS6_IJSA_NS7_ILi256EEESB_EEES9_SE_SG_Li256ELb1ELb1ELb1ELb0EEENS1_36VarlenDynamicPersistentTileSchedulerILi128ELi96ELi256ELi128ELb1ELb1ELb1ELb0ELb1ELb1EEEEEEEEEvNT_6ParamsE,@function
        .size           _ZN7cutlass13device_kernelIN5flash11enable_sm90INS1_16FlashAttnFwdSm90INS1_25CollectiveMainloopFwdSm90ILi2EN4cute5tupleIJNS5_1CILi1EEES8_S8_EEENS6_IJNS7_ILi128EEENS7_ILi96EEENS7_ILi64EEEEEELi256ENS_10bfloat16_tEfNS_4arch4Sm90ELb0ELb0ELb0ELb1ELb0ELb1ELb1ELb1ELb0ELb1ELb1ELb0EEENS1_21CollectiveEpilogueFwdINS6_IJSA_NS7_ILi256EEESB_EEES9_SE_SG_Li256ELb1ELb1ELb1ELb0EEENS1_36VarlenDynamicPersistentTileSchedulerILi128ELi96ELi256ELi128ELb1ELb1ELb1ELb0ELb1ELb1EEEEEEEEEvNT_6ParamsE,(.L_x_15019 - _ZN7cutlass13device_kernelIN5flash11enable_sm90INS1_16FlashAttnFwdSm90INS1_25CollectiveMainloopFwdSm90ILi2EN4cute5tupleIJNS5_1CILi1EEES8_S8_EEENS6_IJNS7_ILi128EEENS7_ILi96EEENS7_ILi64EEEEEELi256ENS_10bfloat16_tEfNS_4arch4Sm90ELb0ELb0ELb0ELb1ELb0ELb1ELb1ELb1ELb0ELb1ELb1ELb0EEENS1_21CollectiveEpilogueFwdINS6_IJSA_NS7_ILi256EEESB_EEES9_SE_SG_Li256ELb1ELb1ELb1ELb0EEENS1_36VarlenDynamicPersistentTileSchedulerILi128ELi96ELi256ELi128ELb1ELb1ELb1ELb0ELb1ELb1EEEEEEEEEvNT_6ParamsE)
        .other          _ZN7cutlass13device_kernelIN5flash11enable_sm90INS1_16FlashAttnFwdSm90INS1_25CollectiveMainloopFwdSm90ILi2EN4cute5tupleIJNS5_1CILi1EEES8_S8_EEENS6_IJNS7_ILi128EEENS7_ILi96EEENS7_ILi64EEEEEELi256ENS_10bfloat16_tEfNS_4arch4Sm90ELb0ELb0ELb0ELb1ELb0ELb1ELb1ELb1ELb0ELb1ELb1ELb0EEENS1_21CollectiveEpilogueFwdINS6_IJSA_NS7_ILi256EEESB_EEES9_SE_SG_Li256ELb1ELb1ELb1ELb0EEENS1_36VarlenDynamicPersistentTileSchedulerILi128ELi96ELi256ELi128ELb1ELb1ELb1ELb0ELb1ELb1EEEEEEEEEvNT_6ParamsE,@"STO_CUDA_ENTRY STV_DEFAULT"
_ZN7cutlass13device_kernelIN5flash11enable_sm90INS1_16FlashAttnFwdSm90INS1_25CollectiveMainloopFwdSm90ILi2EN4cute5tupleIJNS5_1CILi1EEES8_S8_EEENS6_IJNS7_ILi128EEENS7_ILi96EEENS7_ILi64EEEEEELi256ENS_10bfloat16_tEfNS_4arch4Sm90ELb0ELb0ELb0ELb1ELb0ELb1ELb1ELb1ELb0ELb1ELb1ELb0EEENS1_21CollectiveEpilogueFwdINS6_IJSA_NS7_ILi256EEESB_EEES9_SE_SG_Li256ELb1ELb1ELb1ELb0EEENS1_36VarlenDynamicPersistentTileSchedulerILi128ELi96ELi256ELi128ELb1ELb1ELb1ELb0ELb1ELb1EEEEEEEEEvNT_6ParamsE:
        /* <DEDUP_REMOVED lines=24> */
.L_x_10183:
[----:B------:R-:W-:Y:S05]  /*0180*/  BSYNC B0 ;  /* 0x0000000000007941 */ /* 0x000fea0003800000 */
.L_x_10182:
        /* <DEDUP_REMOVED lines=43> */
.L_x_10184:
        /* <DEDUP_REMOVED lines=22> */
.L_x_10185:
        /* <DEDUP_REMOVED lines=18> */
.L_x_10186:
        /* <DEDUP_REMOVED lines=22> */
.L_x_10187:
        /* <DEDUP_REMOVED lines=22> */
.L_x_10188:
        /* <DEDUP_REMOVED lines=8> */
[----:B-123--:R-:W-:Y:S06]  /*0a00*/  BAR.SYNC.DEFER_BLOCKING 0x0 ;  /* 0x0000000000007b1d */ /* 0x00efec0000010000 */
[----:B------:R-:W-:Y:S05]  /*0a10*/  @!P0 BRA `(.L_x_10190) ;  /* 0x0000012c00948947 */ /* 0x000fea0003800000 */
.L_x_10191:
[----:B------:R-:W-:-:S08]  /*0a20*/  NOP ;  /* 0x0000000000007918 */ /* 0x000fd00000000000 */
[----:B------:R-:W1:Y:S02]  /*0a30*/  USETMAXREG.TRY_ALLOC.CTAPOOL UP0, 0xf0 ;  /* 0x000000f0000079c8 */ /* 0x000e640008000600 */
[----:B-1----:R-:W-:-:S13]  /*0a40*/  PLOP3.LUT P0, PT, PT, PT, UP0, 0x80, 0x0 ;  /* 0x000000000000781c */ /* 0x002fda0003f0f008 */
[----:B------:R-:W-:Y:S05]  /*0a50*/  @!P0 BRA `(.L_x_10191) ;  /* 0xfffffffc00f08947 */ /* 0x000fea000383ffff */
[----:B------:R-:W-:Y:S01]  /*0a60*/  SHF.R.U32.HI R0, RZ, 0x7, R6 ;  /* 0x00000007ff007819 */ /* 0x000fe20000011606 */
[----:B------:R-:W1:Y:S08]  /*0a70*/  S2UR UR5, SR_CgaCtaId ;  /* 0x00000000000579c3 */ /* 0x000e700000008800 */
[----:B------:R-:W-:Y:S06]  /*0a80*/  BAR.ARV 0x8, 0x180 ;  /* 0x0206000000007b1d */ /* 0x000fec0000002000 */
[----:B------:R-:W-:Y:S01]  /*0a90*/  ISETP.NE.AND P0, PT, R0, 0x1, PT ;  /* 0x000000010000780c */ /* 0x000fe20003f05270 */
[----:B------:R-:W-:-:S12]  /*0aa0*/  UMOV UR4, 0x400 ;  /* 0x0000040000047882 */ /* 0x000fd80000000000 */
[----:B------:R-:W-:Y:S06]  /*0ab0*/  @!P0 BAR.ARV 0x9, 0x100 ;  /* 0x0244000000008b1d */ /* 0x000fec0000002000 */
[----:B-1----:R-:W-:Y:S02]  /*0ac0*/  ULEA UR4, UR5, UR4, 0x18 ;  /* 0x0000000405047291 */ /* 0x002fe4000f8ec03f */
[----:B------:R-:W-:Y:S04]  /*0ad0*/  BAR.SYNC.DEFER_BLOCKING 0x5, 0x180 ;  /* 0x0146000000007b1d */ /* 0x000fe80000010000 */
[----:B------:R-:W-:-:S02]  /*0ae0*/  IMAD.U32 R18, RZ, RZ, UR4 ;  /* 0x00000004ff127e24 */ /* 0x000fc4000f8e00ff */
[----:B------:R-:W-:-:S03]  /*0af0*/  ULDC UR4, c[0x0][0xd3c] ;  /* 0x00034f0000047ab9 */ /* 0x000fc60000000800 */
[----:B------:R-:W1:Y:S01]  /*0b00*/  LDS.128 R40, [R18+0x324d0] ;  /* 0x0324d00012287984 */ /* 0x000e620000000c00 */
[----:B------:R-:W-:Y:S06]  /*0b10*/  BAR.ARV 0x4, 0x180 ;  /* 0x0106000000007b1d */ /* 0x000fec0000002000 */
[----:B-1----:R-:W-:-:S13]  /*0b20*/  ISETP.GE.AND P0, PT, R43, UR4, PT ;  /* 0x000000042b007c0c */ /* 0x002fda000bf06270 */
[----:B------:R-:W-:Y:S05]  /*0b30*/  @P0 BRA `(.L_x_10192) ;  /* 0x000001b400e80947 */ /* 0x000fea0003800000 */
[----:B------:R-:W2:Y:S01]  /*0b40*/  LDL R0, [R1+0xa0] ;  /* 0x0000a00001007983 */ /* 0x000ea20000100800 */
[----:B------:R-:W-:Y:S01]  /*0b50*/  VIADD R6, R6, 0xffffff80 ;  /* 0xffffff8006067836 */ /* 0x000fe20000000000 */
[----:B------:R-:W-:Y:S01]  /*0b60*/  CS2R R200, SRZ ;  /* 0x0000000000c87805 */ /* 0x000fe2000001ff00 */
[----:B------:R-:W-:Y:S02]  /*0b70*/  IMAD.MOV.U32 R208, RZ, RZ, RZ ;  /* 0x000000ffffd07224 */ /* 0x000fe400078e00ff */
[----:B------:R-:W-:Y:S01]  /*0b80*/  IMAD.MOV.U32 R228, RZ, RZ, RZ ;  /* 0x000000ffffe47224 */ /* 0x000fe200078e00ff */
[----:B------:R-:W-:-:S04]  /*0b90*/  SHF.R.S32.HI R3, RZ, 0x1f, R6 ;  /* 0x0000001fff037819 */ /* 0x000fc80000011406 */
[CC--:B0-----:R-:W-:Y:S02]  /*0ba0*/  LEA.HI R2, R3.reuse, R6.reuse, RZ, 0x4 ;  /* 0x0000000603027211 */ /* 0x0c1fe400078f20ff */
[CC--:B------:R-:W-:Y:S02]  /*0bb0*/  LEA.HI R218, R3.reuse, R6.reuse, RZ, 0x5 ;  /* 0x0000000603da7211 */ /* 0x0c0fe400078f28ff */
[----:B------:R-:W-:Y:S02]  /*0bc0*/  SHF.R.S32.HI R7, RZ, 0x4, R2 ;  /* 0x00000004ff077819 */ /* 0x000fe40000011402 */
[----:B------:R-:W-:Y:S02]  /*0bd0*/  LEA.HI R19, R3, R6, RZ, 0x2 ;  /* 0x0000000603137211 */ /* 0x000fe400078f10ff */
[----:B------:R-:W-:Y:S02]  /*0be0*/  LEA.HI R4, R2, R7, RZ, 0x1 ;  /* 0x0000000702047211 */ /* 0x000fe400078f08ff */
[----:B------:R-:W-:-:S02]  /*0bf0*/  SHF.R.S32.HI R218, RZ, 0x5, R218 ;  /* 0x00000005ffda7819 */ /* 0x000fc400000114da */
[----:B------:R-:W-:-:S05]  /*0c00*/  LOP3.LUT R4, R4, 0x1ffffffe, RZ, 0xc0, !PT ;  /* 0x1ffffffe04047812 */ /* 0x000fca00078ec0ff */
[----:B------:R-:W-:Y:S01]  /*0c10*/  IMAD.IADD R4, R7, 0x1, -R4 ;  /* 0x0000000107047824 */ /* 0x000fe200078e0a04 */
[----:B--2---:R-:W-:Y:S02]  /*0c20*/  R2UR UR4, R0 ;  /* 0x00000000000472ca */ /* 0x004fe400000e0000 */
[CC--:B------:R-:W-:Y:S02]  /*0c30*/  LEA.HI R0, R3.reuse, R6.reuse, RZ, 0x7 ;  /* 0x0000000603007211 */ /* 0x0c0fe400078f38ff */
[----:B------:R-:W-:Y:S02]  /*0c40*/  LEA.HI R3, R3, R6, RZ, 0x3 ;  /* 0x0000000603037211 */ /* 0x000fe400078f18ff */
[----:B------:R-:W-:Y:S02]  /*0c50*/  LOP3.LUT R5, R0, 0xffffff80, RZ, 0xc0, !PT ;  /* 0xffffff8000057812 */ /* 0x000fe400078ec0ff */
[----:B------:R-:W-:Y:S02]  /*0c60*/  LOP3.LUT R7, R3, 0xfffffff8, RZ, 0xc0, !PT ;  /* 0xfffffff803077812 */ /* 0x000fe400078ec0ff */
[----:B------:R-:W-:Y:S01]  /*0c70*/  LOP3.LUT R3, R19, 0xfffffffc, RZ, 0xc0, !PT ;  /* 0xfffffffc13037812 */ /* 0x000fe200078ec0ff */
[C---:B------:R-:W-:Y:S01]  /*0c80*/  IMAD.IADD R13, R6.reuse, 0x1, -R5 ;  /* 0x00000001060d7824 */ /* 0x040fe200078e0a05 */
[----:B------:R-:W-:Y:S01]  /*0c90*/  SHF.R.S32.HI R5, RZ, 0x7, R0 ;  /* 0x00000007ff057819 */ /* 0x000fe20000011400 */
[----:B------:R-:W-:Y:S01]  /*0ca0*/  ULOP3.LUT UR4, UR4, 0x1, URZ, 0xfc, !UPT ;  /* 0x0000000104047892 */ /* 0x000fe2000f8efc3f */
[----:B------:R-:W-:Y:S01]  /*0cb0*/  SHF.R.S32.HI R19, RZ, 0x2, R19 ;  /* 0x00000002ff137819 */ /* 0x000fe20000011413 */
[----:B------:R-:W-:Y:S01]  /*0cc0*/  IMAD.IADD R3, R6, 0x1, -R3 ;  /* 0x0000000106037824 */ /* 0x000fe200078e0a03 */
[----:B------:R-:W-:Y:S01]  /*0cd0*/  SHF.R.S32.HI R8, RZ, 0x1f, R13 ;  /* 0x0000001fff087819 */ /* 0x000fe2000001140d */
[----:B------:R-:W-:Y:S01]  /*0ce0*/  STL [R1+0x8c], R13 ;  /* 0x00008c0d01007387 */ /* 0x000fe20000100800 */
[----:B------:R-:W-:Y:S01]  /*0cf0*/  LEA.HI R0, R0, R5, RZ, 0x1 ;  /* 0x0000000500007211 */ /* 0x000fe200078f08ff */
[----:B------:R-:W-:Y:S01]  /*0d00*/  VIADD R227, R19, 0x40 ;  /* 0x0000004013e37836 */ /* 0x000fe20000000000 */
[-C--:B------:R-:W-:Y:S01]  /*0d10*/  LEA.HI R9, R8, R13.reuse, RZ, 0x2 ;  /* 0x0000000d08097211 */ /* 0x080fe200078f10ff */
[----:B------:R-:W-:Y:S01]  /*0d20*/  IMAD.IADD R7, R6, 0x1, -R7 ;  /* 0x0000000106077824 */ /* 0x000fe200078e0a07 */
[----:B------:R-:W-:Y:S01]  /*0d30*/  LOP3.LUT R0, R0, 0x3fffffe, RZ, 0xc0, !PT ;  /* 0x03fffffe00007812 */ /* 0x000fe200078ec0ff */
[----:B------:R-:W-:Y:S01]  /*0d40*/  IMAD.SHL.U32 R215, R227, 0x40, RZ ;  /* 0x00000040e3d77824 */ /* 0x000fe200078e00ff */
[--C-:B------:R-:W-:Y:S01]  /*0d50*/  SHF.R.S32.HI R10, RZ, 0x2, R9.reuse ;  /* 0x00000002ff0a7819 */ /* 0x100fe20000011409 */
[----:B------:R-:W-:Y:S01]  /*0d60*/  IMAD.SHL.U32 R203, R7, 0x8, RZ ;  /* 0x0000000807cb7824 */ /* 0x000fe200078e00ff */
[----:B------:R-:W-:Y:S01]  /*0d70*/  SHF.R.S32.HI R11, RZ, 0x1f, R9 ;  /* 0x0000001fff0b7819 */ /* 0x000fe20000011409 */
[----:B------:R-:W-:Y:S01]  /*0d80*/  IMAD.IADD R0, R5, 0x1, -R0 ;  /* 0x0000000105007824 */ /* 0x000fe200078e0a00 */
[----:B------:R-:W-:Y:S01]  /*0d90*/  LEA.HI R8, R8, R13, RZ, 0x5 ;  /* 0x0000000d08087211 */ /* 0x000fe200078f28ff */
[----:B------:R-:W-:Y:S01]  /*0da0*/  IMAD.SHL.U32 R16, R3, 0x8, RZ ;  /* 0x0000000803107824 */ /* 0x000fe200078e00ff */
[----:B------:R-:W-:Y:S01]  /*0db0*/  LEA.HI R11, R11, R10, RZ, 0x3 ;  /* 0x0000000a0b0b7211 */ /* 0x000fe200078f18ff */
[----:B------:R-:W-:Y:S01]  /*0dc0*/  IMAD.SHL.U32 R22, R3, 0x4, RZ ;  /* 0x0000000403167824 */ /* 0x000fe200078e00ff */
[----:B------:R-:W-:Y:S01]  /*0dd0*/  LOP3.LUT R5, R2, 0x3fffff0, RZ, 0xc0, !PT ;  /* 0x03fffff002057812 */ /* 0x000fe200078ec0ff */
[----:B------:R-:W-:Y:S01]  /*0de0*/  VIADD R221, R203, 0x40 ;  /* 0x00000040cbdd7836 */ /* 0x000fe20000000000 */
[----:B------:R-:W-:Y:S01]  /*0df0*/  LOP3.LUT R11, R11, 0xfffffff8, RZ, 0xc0, !PT ;  /* 0xfffffff80b0b7812 */ /* 0x000fe200078ec0ff */
[----:B------:R-:W-:Y:S01]  /*0e00*/  VIADD R220, R203, 0x80 ;  /* 0x00000080cbdc7836 */ /* 0x000fe20000000000 */
[----:B------:R-:W-:Y:S01]  /*0e10*/  SHF.R.S32.HI R8, RZ, 0x5, R8 ;  /* 0x00000005ff087819 */ /* 0x000fe20000011408 */
[----:B------:R-:W-:Y:S01]  /*0e20*/  IMAD.IADD R5, R6, 0x1, -R5 ;  /* 0x0000000106057824 */ /* 0x000fe200078e0a05 */
[----:B------:R-:W-:Y:S01]  /*0e30*/  LOP3.LUT R215, R215, 0x1c0, RZ, 0xc0, !PT ;  /* 0x000001c0d7d77812 */ /* 0x000fe200078ec0ff */
[----:B------:R-:W-:Y:S01]  /*0e40*/  IMAD.IADD R11, R10, 0x1, -R11 ;  /* 0x000000010a0b7824 */ /* 0x000fe200078e0a0b */
[----:B------:R-:W-:Y:S01]  /*0e50*/  LOP3.LUT R9, R9, 0x7ffffffc, RZ, 0xc0, !PT ;  /* 0x7ffffffc09097812 */ /* 0x000fe200078ec0ff */
[----:B------:R-:W-:Y:S01]  /*0e60*/  IMAD R5, R218, 0x10, R5 ;  /* 0x00000010da057824 */ /* 0x000fe200078e0205 */
[----:B------:R-:W-:Y:S01]  /*0e70*/  LOP3.LUT R6, R215, 0x38, R16, 0xf8, !PT ;  /* 0x00000038d7067812 */ /* 0x000fe200078ef810 */
[----:B------:R-:W-:Y:S01]  /*0e80*/  IMAD R11, R8, 0x10, R11 ;  /* 0x00000010080b7824 */ /* 0x000fe200078e020b */
[----:B------:R-:W-:Y:S01]  /*0e90*/  SHF.R.S32.HI R231, RZ, 0x1f, R19 ;  /* 0x0000001fffe77819 */ /* 0x000fe20000011413 */
[----:B------:R-:W-:Y:S01]  /*0ea0*/  IMAD R5, R5, 0x8, R4 ;  /* 0x0000000805057824 */ /* 0x000fe200078e0204 */
[----:B------:R-:W-:Y:S01]  /*0eb0*/  SHF.R.S32.HI R4, RZ, 0x1f, R227 ;  /* 0x0000001fff047819 */ /* 0x000fe200000114e3 */
[----:B------:R-:W-:-:S02]  /*0ec0*/  IMAD R12, R0, 0x40, R11 ;  /* 0x00000040000c7824 */ /* 0x000fc400078e020b */
[----:B------:R-:W-:Y:S01]  /*0ed0*/  IMAD.U32 R0, RZ, RZ, UR4 ;  /* 0x00000004ff007e24 */ /* 0x000fe2000f8e00ff */
[----:B------:R-:W-:Y:S01]  /*0ee0*/  LEA.HI R4, R4, R227, RZ, 0x3 ;  /* 0x000000e304047211 */ /* 0x000fe200078f18ff */
[----:B------:R-:W-:Y:S01]  /*0ef0*/  IMAD.IADD R9, R13, 0x1, -R9 ;  /* 0x000000010d097824 */ /* 0x000fe200078e0a09 */
[----:B------:R-:W-:Y:S01]  /*0f00*/  STL [R1+0x94], R12 ;  /* 0x0000940c01007387 */ /* 0x000fe20000100800 */
[----:B------:R-:W-:Y:S02]  /*0f10*/  IMAD.MOV.U32 R2, RZ, RZ, RZ ;  /* 0x000000ffff027224 */ /* 0x000fe400078e00ff */
[----:B------:R-:W-:Y:S01]  /*0f20*/  IMAD.SHL.U32 R4, R4, 0x40, RZ ;  /* 0x0000004004047824 */ /* 0x000fe200078e00ff */
[----:B------:R0:W-:Y:S01]  /*0f30*/  STL [R1+0x5c], R0 ;  /* 0x00005c0001007387 */ /* 0x0001e20000100800 */
[----:B------:R-:W-:Y:S02]  /*0f40*/  IMAD.SHL.U32 R232, R9, 0x2, RZ ;  /* 0x0000000209e87824 */ /* 0x000fe400078e00ff */
[----:B------:R-:W-:Y:S01]  /*0f50*/  VIADD R202, R22, 0x10 ;  /* 0x0000001016ca7836 */ /* 0x000fe20000000000 */
[----:B------:R-:W-:Y:S01]  /*0f60*/  LOP3.LUT R219, R4, 0xfffffe00, RZ, 0xc0, !PT ;  /* 0xfffffe0004db7812 */ /* 0x000fe200078ec0ff */
[----:B------:R-:W-:Y:S01]  /*0f70*/  VIADD R36, R232, 0x8 ;  /* 0x00000008e8247836 */ /* 0x000fe20000000000 */
[----:B------:R-:W-:Y:S01]  /*0f80*/  SHF.R.S32.HI R4, RZ, 0x1f, R221 ;  /* 0x0000001fff047819 */ /* 0x000fe200000114dd */
[----:B------:R-:W-:-:S02]  /*0f90*/  IMAD.SHL.U32 R4, R5, 0x8, RZ ;  /* 0x0000000805047824 */ /* 0x000fc400078e00ff */
[C---:B------:R-:W-:Y:S01]  /*0fa0*/  VIADD R33, R232.reuse, 0x20 ;  /* 0x00000020e8217836 */ /* 0x040fe20000000000 */
[C---:B0-----:R-:W-:Y:S01]  /*0fb0*/  LEA.HI R0, R3.reuse, R3, RZ, 0x1 ;  /* 0x0000000303007211 */ /* 0x041fe200078f08ff */
[C---:B------:R-:W-:Y:S01]  /*0fc0*/  VIADD R30, R232.reuse, 0x38 ;  /* 0x00000038e81e7836 */ /* 0x040fe20000000000 */
[----:B------:R0:W-:Y:S01]  /*0fd0*/  STL [R1+0x9c], R4 ;  /* 0x00009c0401007387 */ /* 0x0001e20000100800 */
[----:B------:R-:W-:Y:S01]  /*0fe0*/  VIADD R27, R232, 0x50 ;  /* 0x00000050e81b7836 */ /* 0x000fe20000000000 */
[----:B------:R-:W-:Y:S01]  /*0ff0*/  LOP3.LUT R0, R0, 0x1ffffffe, RZ, 0xc0, !PT ;  /* 0x1ffffffe00007812 */ /* 0x000fe200078ec0ff */
[C---:B------:R-:W-:Y:S02]  /*1000*/  VIADD R24, R232.reuse, 0x68 ;  /* 0x00000068e8187836 */ /* 0x040fe40000000000 */
[C---:B------:R-:W-:Y:S02]  /*1010*/  VIADD R15, R232.reuse, 0x80 ;  /* 0x00000080e80f7836 */ /* 0x040fe40000000000 */
[----:B------:R-:W-:Y:S01]  /*1020*/  IMAD.IADD R0, R3, 0x1, -R0 ;  /* 0x0000000103007824 */ /* 0x000fe200078e0a00 */
[----:B------:R-:W-:Y:S01]  /*1030*/  SHF.R.S32.HI R3, RZ, 0x1f, R203 ;  /* 0x0000001fff037819 */ /* 0x000fe200000114cb */
[----:B------:R-:W-:Y:S01]  /*1040*/  VIADD R11, R232, 0x98 ;  /* 0x00000098e80b7836 */ /* 0x000fe20000000000 */
[----:B------:R-:W-:Y:S01]  /*1050*/  SHF.R.U32.HI R3, RZ, 0x3, R215 ;  /* 0x00000003ff037819 */ /* 0x000fe200000116d7 */
[----:B------:R-:W-:-:S02]  /*1060*/  IMAD R0, R0, 0x8, R12 ;  /* 0x0000000800007824 */ /* 0x000fc400078e020c */
[C---:B------:R-:W-:Y:S01]  /*1070*/  VIADD R8, R232.reuse, 0xb0 ;  /* 0x000000b0e8087836 */ /* 0x040fe20000000000 */
[----:B------:R-:W-:Y:S01]  /*1080*/  LOP3.LUT R3, R219, R6, R3, 0xf6, !PT ;  /* 0x00000006db037212 */ /* 0x000fe200078ef603 */
[C---:B------:R-:W-:Y:S01]  /*1090*/  VIADD R5, R232.reuse, 0xc8 ;  /* 0x000000c8e8057836 */ /* 0x040fe20000000000 */
[----:B------:R-:W-:Y:S01]  /*10a0*/  SHF.R.S32.HI R6, RZ, 0x1f, R220 ;  /* 0x0000001fff067819 */ /* 0x000fe200000114dc */
[C---:B0-----:R-:W-:Y:S02]  /*10b0*/  VIADD R4, R232.reuse, 0xd0 ;  /* 0x000000d0e8047836 */ /* 0x041fe40000000000 */
[----:B------:R-:W-:Y:S02]  /*10c0*/  IMAD R3, R3, 0x2, R18 ;  /* 0x0000000203037824 */ /* 0x000fe400078e0212 */
[C---:B------:R-:W-:Y:S02]  /*10d0*/  VIADD R237, R232.reuse, 0xd8 ;  /* 0x000000d8e8ed7836 */ /* 0x040fe40000000000 */
[C---:B------:R-:W-:Y:S01]  /*10e0*/  VIADD R236, R232.reuse, 0xe0 ;  /* 0x000000e0e8ec7836 */ /* 0x040fe20000000000 */
[----:B------:R0:W-:Y:S01]  /*10f0*/  STL [R1+0x90], R3 ;  /* 0x0000900301007387 */ /* 0x0001e20000100800 */
[----:B------:R-:W-:-:S02]  /*1100*/  VIADD R35, R232, 0x10 ;  /* 0x00000010e8237836 */ /* 0x000fc40000000000 */
[C---:B------:R-:W-:Y:S01]  /*1110*/  VIADD R34, R232.reuse, 0x18 ;  /* 0x00000018e8227836 */ /* 0x040fe20000000000 */
[----:B------:R1:W-:Y:S01]  /*1120*/  STL [R1+0x98], R0 ;  /* 0x0000980001007387 */ /* 0x0003e20000100800 */
[C---:B------:R-:W-:Y:S01]  /*1130*/  VIADD R32, R232.reuse, 0x28 ;  /* 0x00000028e8207836 */ /* 0x040fe20000000000 */
[----:B------:R-:W-:Y:S01]  /*1140*/  SHF.R.S32.HI R35, RZ, 0x1f, R35 ;  /* 0x0000001fff237819 */ /* 0x000fe20000011423 */
        /* <DEDUP_REMOVED lines=45> */
[----:B-1----:R-:W-:-:S07]  /*1420*/  SHF.R.S32.HI R3, RZ, 0x1f, R233 ;  /* 0x0000001fff037819 */ /* 0x002fce00000114e9 */
.L_x_10340:
        /* <DEDUP_REMOVED lines=19> */
[----:B------:R-:W-:Y:S02]  /*1560*/  ISETP.NE.U32.AND P2, PT, RZ, UR4, PT ;  /* 0x00000004ff007c0c */ /* 0x000fe4000bf45070 */
[----:B------:R-:W-:Y:S01]  /*1570*/  IADD3 R4, P3, R225, UR8, RZ ;  /* 0x00000008e1047c10 */ /* 0x000fe2000ff7e0ff */
[----:B------:R0:W5:Y:S01]  /*1580*/  @P1 LDG.E R10, desc[UR60][R6.64] ;  /* 0x0000003c060a1981 */ /* 0x000162000c1e1900 */
[----:B------:R-:W-:-:S02]  /*1590*/  ISETP.NE.AND.EX P2, PT, RZ, UR5, PT, P2 ;  /* 0x00000005ff007c0c */ /* 0x000fc4000bf45320 */
[----:B------:R-:W-:-:S05]  /*15a0*/  IADD3.X R5, R226, UR9, RZ, P3, !PT ;  /* 0x00000009e2057c10 */ /* 0x000fca0009ffe4ff */
[----:B------:R0:W5:Y:S06]  /*15b0*/  @P0 LDG.E R68, desc[UR60][R4.64] ;  /* 0x0000003c04440981 */ /* 0x00016c000c1e1900 */
[----:B------:R-:W-:Y:S01]  /*15c0*/  @P2 IADD3 R8, P1, R225, UR4, RZ ;  /* 0x00000004e1082c10 */ /* 0x000fe2000ff3e0ff */
[----:B------:R-:W-:Y:S02]  /*15d0*/  ULDC UR4, c[0x0][0x288] ;  /* 0x0000a20000047ab9 */ /* 0x000fe40000000800 */
[----:B------:R-:W-:Y:S01]  /*15e0*/  IMAD.U32 R154, RZ, RZ, UR4 ;  /* 0x00000004ff9a7e24 */ /* 0x000fe2000f8e00ff */
[----:B------:R-:W-:Y:S01]  /*15f0*/  @P2 IADD3.X R9, R226, UR5, RZ, P1, !PT ;  /* 0x00000005e2092c10 */ /* 0x000fe20008ffe4ff */
[----:B------:R-:W-:-:S04]  /*1600*/  ULDC.64 UR4, c[0x0][0x418] ;  /* 0x0001060000047ab9 */ /* 0x000fc80000000a00 */
        /* <DEDUP_REMOVED lines=20> */
.L_x_10193:
        /* <DEDUP_REMOVED lines=14> */
.L_x_10194:
[----:B------:R-:W-:Y:S05]  /*1830*/  @!P0 BRA `(.L_x_10195) ;  /* 0x00000000000c8947 */ /* 0x000fea0003800000 */
[----:B------:R-:W2:Y:S04]  /*1840*/  LDG.E R0, desc[UR60][R4.64] ;  /* 0x0000003c04007981 */ /* 0x000ea8000c1e1900 */
[----:B------:R-:W2:Y:S02]  /*1850*/  LDG.E R31, desc[UR60][R4.64+0x4] ;  /* 0x0000043c041f7981 */ /* 0x000ea4000c1e1900 */
[----:B--2---:R-:W-:-:S07]  /*1860*/  IMAD.IADD R31, R31, 0x1, -R0 ;  /* 0x000000011f1f7824 */ /* 0x004fce00078e0a00 */
.L_x_10195:
        /* <DEDUP_REMOVED lines=57> */
.L_x_10197:
[----:B------:R-:W-:Y:S05]  /*1c00*/  BSYNC B0 ;  /* 0x0000000000007941 */ /* 0x000fea0003800000 */
.L_x_10196:
        /* <DEDUP_REMOVED lines=37> */
.L_x_10200:
[----:B------:R-:W-:Y:S05]  /*1e60*/  BSYNC B6 ;  /* 0x0000000000067941 */ /* 0x000fea0003800000 */
.L_x_10199:
        /* <DEDUP_REMOVED lines=20> */
.L_x_10202:
[----:B------:R-:W-:Y:S05]  /*1fb0*/  BSYNC B6 ;  /* 0x0000000000067941 */ /* 0x000fea0003800000 */
.L_x_10201:
[----:B------:R-:W-:Y:S01]  /*1fc0*/  ULDC.64 UR4, c[0x0][0xaf0] ;  /* 0x0002bc0000047ab9 */ /* 0x000fe20000000a00 */
[----:B------:R-:W-:Y:S01]  /*1fd0*/  IMAD.MOV.U32 R0, RZ, RZ, R224 ;  /* 0x000000ffff007224 */ /* 0x000fe200078e00e0 */
[----:B------:R-:W-:Y:S01]  /*1fe0*/  ISETP.NE.U32.AND P0, PT, RZ, UR4, PT ;  /* 0x00000004ff007c0c */ /* 0x000fe2000bf05070 */
[----:B------:R-:W0:Y:S01]  /*1ff0*/  S2R R46, SR_TID.X ;  /* 0x00000000002e7919 */ /* 0x000e220000002100 */
[----:B------:R-:W1:Y:S02]  /*2000*/  LDC.64 R20, c[0x0][0x300] ;  /* 0x0000c000ff147b82 */ /* 0x000e640000000a00 */
[----:B------:R-:W-:Y:S01]  /*2010*/  ISETP.NE.AND.EX P0, PT, RZ, UR5, PT, P0 ;  /* 0x00000005ff007c0c */ /* 0x000fe2000bf05300 */
[----:B------:R-:W2:Y:S01]  /*2020*/  S2R R6, SR_TID.X ;  /* 0x0000000000067919 */ /* 0x000ea20000002100 */
[----:B------:R-:W-:Y:S01]  /*2030*/  IMAD.IADD R68, R68, 0x1, R31 ;  /* 0x0000000144447824 */ /* 0x000fe200078e021f */
[----:B------:R-:W-:Y:S01]  /*2040*/  SHF.R.S32.HI R17, RZ, 0x1f, R16 ;  /* 0x0000001fff117819 */ /* 0x000fe20000011410 */
[----:B------:R-:W-:-:S02]  /*2050*/  VIADD R74, R16, 0x20 ;  /* 0x00000020104a7836 */ /* 0x000fc40000000000 */
[----:B------:R-:W3:Y:S07]  /*2060*/  LDC R75, c[0x0][0x3f4] ;  /* 0x0000fd00ff4b7b82 */ /* 0x000eee0000000800 */
[----:B------:R-:W-:Y:S01]  /*2070*/  @P0 IADD3 R4, P1, R225, UR4, RZ ;  /* 0x00000004e1040c10 */ /* 0x000fe2000ff3e0ff */
[----:B------:R-:W-:Y:S01]  /*2080*/  VIADD R70, R16, 0x40 ;  /* 0x0000004010467836 */ /* 0x000fe20000000000 */
[----:B------:R-:W4:Y:S02]  /*2090*/  LDC.64 R34, c[0x0][0x3f8] ;  /* 0x0000fe00ff227b82 */ /* 0x000f240000000a00 */
[----:B------:R-:W-:Y:S01]  /*20a0*/  @P0 IADD3.X R5, R226, UR5, RZ, P1, !PT ;  /* 0x00000005e2050c10 */ /* 0x000fe20008ffe4ff */
[----:B------:R-:W-:-:S04]  /*20b0*/  ULDC.64 UR4, c[0x0][0xb00] ;  /* 0x0002c00000047ab9 */ /* 0x000fc80000000a00 */
[----:B------:R2:W3:Y:S01]  /*20c0*/  @P0 LDG.E R0, desc[UR60][R4.64] ;  /* 0x0000003c04000981 */ /* 0x0004e2000c1e1900 */
[----:B------:R-:W-:Y:S01]  /*20d0*/  SHF.R.S32.HI R36, RZ, 0x1f, R68 ;  /* 0x0000001fff247819 */ /* 0x000fe20000011444 */
[C---:B------:R-:W-:Y:S01]  /*20e0*/  VIADD R11, R16.reuse, 0x60 ;  /* 0x00000060100b7836 */ /* 0x040fe20000000000 */
[----:B------:R-:W-:Y:S01]  /*20f0*/  ISETP.NE.U32.AND P0, PT, RZ, UR4, PT ;  /* 0x00000004ff007c0c */ /* 0x000fe2000bf05070 */
[----:B------:R-:W4:Y:S01]  /*2100*/  LDC.64 R66, c[0x0][0x408] ;  /* 0x00010200ff427b82 */ /* 0x000f220000000a00 */
[----:B------:R-:W-:Y:S01]  /*2110*/  VIADD R10, R16, 0x80 ;  /* 0x00000080100a7836 */ /* 0x000fe20000000000 */
[----:B------:R-:W-:Y:S01]  /*2120*/  SHF.R.S32.HI R23, RZ, 0x1f, R22 ;  /* 0x0000001fff177819 */ /* 0x000fe20000011416 */
[-C--:B-1----:R-:W-:Y:S01]  /*2130*/  IMAD R3, R36, R20.reuse, RZ ;  /* 0x0000001424037224 */ /* 0x082fe200078e02ff */
[----:B0-----:R-:W-:Y:S01]  /*2140*/  SHF.R.U32.HI R46, RZ, 0x7, R46 ;  /* 0x00000007ff2e7819 */ /* 0x001fe2000001162e */
[----:B------:R-:W-:Y:S01]  /*2150*/  VIADD R9, R16, 0xa0 ;  /* 0x000000a010097836 */ /* 0x000fe20000000000 */
[----:B------:R-:W-:Y:S01]  /*2160*/  ISETP.NE.AND.EX P0, PT, RZ, UR5, PT, P0 ;  /* 0x00000005ff007c0c */ /* 0x000fe2000bf05300 */
[----:B--2---:R-:W-:Y:S01]  /*2170*/  IMAD.WIDE.U32 R4, R68, R20, RZ ;  /* 0x0000001444047225 */ /* 0x004fe200078e00ff */
[----:B------:R-:W-:Y:S01]  /*2180*/  ULDC.64 UR4, c[0x0][0x308] ;  /* 0x0000c20000047ab9 */ /* 0x000fe20000000a00 */
[----:B------:R-:W-:-:S02]  /*2190*/  ISETP.NE.AND P6, PT, R46, 0x1, PT ;  /* 0x000000012e00780c */ /* 0x000fc40003fc5270 */
[----:B------:R-:W-:Y:S01]  /*21a0*/  IMAD R3, R68, R21, R3 ;  /* 0x0000001544037224 */ /* 0x000fe200078e0203 */
[----:B-----5:R-:W-:Y:S01]  /*21b0*/  SHF.R.S32.HI R37, RZ, 0x1f, R40 ;  /* 0x0000001fff257819 */ /* 0x020fe20000011428 */
[----:B------:R-:W-:Y:S01]  /*21c0*/  VIADD R6, R6, 0xffffff80 ;  /* 0xffffff8006067836 */ /* 0x000fe20000000000 */
[----:B------:R-:W-:Y:S01]  /*21d0*/  SHF.L.U64.HI R8, R20, 0x6, R21 ;  /* 0x0000000614087819 */ /* 0x000fe20000010215 */
[----:B------:R-:W-:Y:S02]  /*21e0*/  IMAD.IADD R5, R5, 0x1, R3 ;  /* 0x0000000105057824 */ /* 0x000fe400078e0203 */
[----:B------:R-:W-:Y:S01]  /*21f0*/  IMAD R39, R21, 0x60, RZ ;  /* 0x0000006015277824 */ /* 0x000fe200078e02ff */
[----:B------:R-:W-:Y:S01]  /*2200*/  SHF.R.S32.HI R7, RZ, 0x1f, R6 ;  /* 0x0000001fff077819 */ /* 0x000fe20000011406 */
[----:B------:R-:W-:-:S04]  /*2210*/  IMAD.WIDE.U32 R4, R222, UR4, R4 ;  /* 0x00000004de047c25 */ /* 0x000fc8000f8e0004 */
[----:B------:R-:W-:Y:S01]  /*2220*/  IMAD R5, R222, UR5, R5 ;  /* 0x00000005de057c24 */ /* 0x000fe2000f8e0205 */
[----:B------:R-:W-:Y:S01]  /*2230*/  ULDC.64 UR4, c[0x0][0x310] ;  /* 0x0000c40000047ab9 */ /* 0x000fe20000000a00 */
[----:B----4-:R-:W-:-:S04]  /*2240*/  IMAD.WIDE.U32 R42, R19, R66, R22 ;  /* 0x00000042132a7225 */ /* 0x010fc800078e0016 */
[----:B------:R-:W-:-:S04]  /*2250*/  IMAD.WIDE.U32 R64, R19, R66, R16 ;  /* 0x0000004213407225 */ /* 0x000fc800078e0010 */
[----:B------:R-:W-:-:S04]  /*2260*/  IMAD.WIDE.U32 R30, R19, R34, R22 ;  /* 0x00000022131e7225 */ /* 0x000fc800078e0016 */
[----:B------:R-:W-:-:S04]  /*2270*/  IMAD.WIDE.U32 R32, R19, R34, R16 ;  /* 0x0000002213207225 */ /* 0x000fc800078e0010 */
[----:B------:R-:W-:Y:S02]  /*2280*/  IMAD.MOV.U32 R89, RZ, RZ, 0x20 ;  /* 0x00000020ff597424 */ /* 0x000fe400078e00ff */
[----:B------:R-:W-:Y:S01]  /*2290*/  VIADD R98, R46, 0x8 ;  /* 0x000000082e627836 */ /* 0x000fe20000000000 */
[----:B------:R-:W-:Y:S01]  /*22a0*/  SHF.R.U32.HI R46, RZ, 0x3, R215 ;  /* 0x00000003ff2e7819 */ /* 0x000fe200000116d7 */
[----:B------:R-:W-:Y:S02]  /*22b0*/  IMAD R77, R35, 0x60, RZ ;  /* 0x00000060234d7824 */ /* 0x000fe400078e02ff */
[----:B------:R-:W-:Y:S01]  /*22c0*/  IMAD R47, R67, 0x60, RZ ;  /* 0x00000060432f7824 */ /* 0x000fe200078e02ff */
[----:B---3--:R-:W-:Y:S02]  /*22d0*/  SHF.R.S32.HI R3, RZ, 0x1f, R0 ;  /* 0x0000001fff037819 */ /* 0x008fe40000011400 */
[----:B------:R-:W-:Y:S02]  /*22e0*/  SEL R14, R0, RZ, !P0 ;  /* 0x000000ff000e7207 */ /* 0x000fe40004000000 */
[----:B------:R-:W-:-:S02]  /*22f0*/  SEL R93, R3, RZ, !P0 ;  /* 0x000000ff035d7207 */ /* 0x000fc40004000000 */
[----:B------:R-:W-:Y:S01]  /*2300*/  LEA.HI R0, R7, R6, RZ, 0x2 ;  /* 0x0000000607007211 */ /* 0x000fe200078f10ff */
[----:B------:R-:W-:-:S03]  /*2310*/  IMAD.WIDE.U32 R12, R14, UR4, R4 ;  /* 0x000000040e0c7c25 */ /* 0x000fc6000f8e0004 */
[----:B------:R-:W-:Y:S01]  /*2320*/  SHF.R.S32.HI R44, RZ, 0x1f, R0 ;  /* 0x0000001fff2c7819 */ /* 0x000fe20000011400 */
[----:B------:R-:W-:Y:S01]  /*2330*/  IMAD R3, R93, UR4, RZ ;  /* 0x000000045d037c24 */ /* 0x000fe2000f8e02ff */
[----:B------:R-:W-:Y:S01]  /*2340*/  SHF.R.S32.HI R0, RZ, 0x1f, R227 ;  /* 0x0000001fff007819 */ /* 0x000fe200000114e3 */
[----:B------:R-:W-:Y:S01]  /*2350*/  IMAD.WIDE.U32 R4, R19, R20, R16 ;  /* 0x0000001413047225 */ /* 0x000fe200078e0010 */
[----:B------:R-:W-:-:S03]  /*2360*/  LEA.HI R44, R44, R19, RZ, 0x3 ;  /* 0x000000132c2c7211 */ /* 0x000fc600078f18ff */
[----:B------:R-:W-:Y:S01]  /*2370*/  IMAD R3, R14, UR5, R3 ;  /* 0x000000050e037c24 */ /* 0x000fe2000f8e0203 */
[----:B------:R-:W-:Y:S05]  /*2380*/  @!P6 WARPSYNC.ALL ;  /* 0x000000000000e948 */ /* 0x000fea0003800000 */
[----:B------:R-:W-:Y:S01]  /*2390*/  ULDC UR4, c[0x0][0x320] ;  /* 0x0000c80000047ab9 */ /* 0x000fe20000000800 */
[----:B------:R-:W-:Y:S01]  /*23a0*/  IMAD R6, R231, R20, RZ ;  /* 0x00000014e7067224 */ /* 0x000fe200078e02ff */
[----:B------:R-:W-:Y:S01]  /*23b0*/  ISETP.GE.AND P1, PT, R74, UR4, PT ;  /* 0x000000044a007c0c */ /* 0x000fe2000bf26270 */
[----:B------:R-:W-:Y:S01]  /*23c0*/  IMAD.IADD R72, R13, 0x1, R3 ;  /* 0x000000010d487824 */ /* 0x000fe200078e0203 */
[----:B------:R-:W-:Y:S01]  /*23d0*/  @!P6 BAR.SYNC.DEFER_BLOCKING 0x9, 0x100 ;  /* 0x024400000000eb1d */ /* 0x000fe20000010000 */
[----:B------:R-:W-:Y:S01]  /*23e0*/  IADD3 R73, P2, R12, R4, RZ ;  /* 0x000000040c497210 */ /* 0x000fe20007f5e0ff */
[----:B------:R-:W-:Y:S01]  /*23f0*/  IMAD R71, R19, R21, R6 ;  /* 0x0000001513477224 */ /* 0x000fe200078e0206 */
[----:B------:R-:W-:Y:S01]  /*2400*/  SEL R4, RZ, 0xffffffff, P1 ;  /* 0xffffffffff047807 */ /* 0x000fe20000800000 */
[C---:B------:R-:W-:Y:S01]  /*2410*/  VIADD R7, R16.reuse, 0xc0 ;  /* 0x000000c010077836 */ /* 0x040fe20000000000 */
[C---:B------:R-:W-:Y:S01]  /*2420*/  ISETP.GE.AND P0, PT, R16.reuse, UR4, PT ;  /* 0x0000000410007c0c */ /* 0x040fe2000bf06270 */
[----:B------:R-:W-:Y:S01]  /*2430*/  VIADD R6, R16, 0xe0 ;  /* 0x000000e010067836 */ /* 0x000fe20000000000 */
[----:B------:R-:W-:Y:S01]  /*2440*/  IADD3.X R71, R72, R5, R71, P2, !PT ;  /* 0x0000000548477210 */ /* 0x000fe200017fe447 */
[----:B------:R-:W-:Y:S01]  /*2450*/  IMAD.SHL.U32 R4, R4, 0x2, RZ ;  /* 0x0000000204047824 */ /* 0x000fe200078e00ff */
[----:B------:R-:W-:Y:S01]  /*2460*/  SEL R3, RZ, 0x1, P0 ;  /* 0x00000001ff037807 */ /* 0x000fe20000000000 */
[----:B------:R-:W-:Y:S01]  /*2470*/  ULDC.64 UR6, c[0x0][0x330] ;  /* 0x0000cc0000067ab9 */ /* 0x000fe20000000a00 */
[----:B------:R-:W-:-:S02]  /*2480*/  ISETP.GE.AND P1, PT, R70, UR4, PT ;  /* 0x0000000446007c0c */ /* 0x000fc4000bf26270 */
[----:B------:R-:W-:Y:S02]  /*2490*/  ISETP.GE.AND P2, PT, R11, UR4, PT ;  /* 0x000000040b007c0c */ /* 0x000fe4000bf46270 */
[----:B------:R-:W-:Y:S02]  /*24a0*/  ISETP.GE.AND P0, PT, R7, UR4, PT ;  /* 0x0000000407007c0c */ /* 0x000fe4000bf06270 */
[----:B------:R-:W-:Y:S02]  /*24b0*/  ISETP.GE.AND P3, PT, R6, UR4, PT ;  /* 0x0000000406007c0c */ /* 0x000fe4000bf66270 */
[----:B------:R-:W-:Y:S01]  /*24c0*/  LOP3.LUT R3, R4, 0x2, R3, 0xe2, !PT ;  /* 0x0000000204037812 */ /* 0x000fe200078ee203 */
[C---:B------:R-:W-:Y:S01]  /*24d0*/  IMAD.WIDE.U32 R4, R222.reuse, UR6, R16 ;  /* 0x00000006de047c25 */ /* 0x040fe2000f8e0010 */
[----:B------:R-:W-:Y:S02]  /*24e0*/  SEL R6, RZ, 0x4, P1 ;  /* 0x00000004ff067807 */ /* 0x000fe40000800000 */
[----:B------:R-:W-:Y:S01]  /*24f0*/  SEL R7, RZ, 0x8, P2 ;  /* 0x00000008ff077807 */ /* 0x000fe20001000000 */
[----:B------:R-:W-:Y:S01]  /*2500*/  IMAD R5, R222, UR7, R5 ;  /* 0x00000007de057c24 */ /* 0x000fe2000f8e0205 */
[----:B------:R-:W-:-:S02]  /*2510*/  ISETP.GE.AND P1, PT, R10, UR4, PT ;  /* 0x000000040a007c0c */ /* 0x000fc4000bf26270 */
[----:B------:R-:W-:Y:S01]  /*2520*/  ISETP.GE.AND P2, PT, R9, UR4, PT ;  /* 0x0000000409007c0c */ /* 0x000fe2000bf46270 */
[----:B------:R-:W-:Y:S01]  /*2530*/  ULDC.64 UR4, c[0x0][0x338] ;  /* 0x0000ce0000047ab9 */ /* 0x000fe20000000a00 */
[----:B------:R-:W-:Y:S01]  /*2540*/  LOP3.LUT R3, R7, R3, R6, 0xfe, !PT ;  /* 0x0000000307037212 */ /* 0x000fe200078efe06 */
[----:B------:R-:W-:Y:S01]  /*2550*/  IMAD R93, R93, UR4, RZ ;  /* 0x000000045d5d7c24 */ /* 0x000fe2000f8e02ff */
[----:B------:R-:W-:Y:S02]  /*2560*/  SEL R6, RZ, 0x10, P1 ;  /* 0x00000010ff067807 */ /* 0x000fe40000800000 */
[----:B------:R-:W-:Y:S01]  /*2570*/  SEL R7, RZ, 0x20, P2 ;  /* 0x00000020ff077807 */ /* 0x000fe20001000000 */
[C---:B------:R-:W-:Y:S01]  /*2580*/  IMAD R93, R14.reuse, UR5, R93 ;  /* 0x000000050e5d7c24 */ /* 0x040fe2000f8e025d */
[----:B------:R-:W-:Y:S01]  /*2590*/  SEL R95, RZ, 0x40, P0 ;  /* 0x00000040ff5f7807 */ /* 0x000fe20000000000 */
[----:B------:R-:W-:Y:S01]  /*25a0*/  IMAD.WIDE.U32 R14, R14, UR4, R4 ;  /* 0x000000040e0e7c25 */ /* 0x000fe2000f8e0004 */
[----:B------:R-:W-:Y:S01]  /*25b0*/  ISETP.GE.AND P0, PT, R16, R75, PT ;  /* 0x0000004b1000720c */ /* 0x000fe20003f06270 */
[----:B------:R-:W-:Y:S01]  /*25c0*/  ULDC UR4, c[0x0][0x2f4] ;  /* 0x0000bd0000047ab9 */ /* 0x000fe20000000800 */
[----:B------:R-:W-:Y:S01]  /*25d0*/  LOP3.LUT R6, R7, R3, R6, 0xfe, !PT ;  /* 0x0000000307067212 */ /* 0x000fe200078efe06 */
[----:B------:R-:W-:Y:S01]  /*25e0*/  IMAD R4, R231, R34, RZ ;  /* 0x00000022e7047224 */ /* 0x000fe200078e02ff */
[C---:B------:R-:W-:Y:S01]  /*25f0*/  SEL R3, R75.reuse, RZ, P0 ;  /* 0x000000ff4b037207 */ /* 0x040fe20000000000 */
[----:B------:R-:W-:Y:S01]  /*2600*/  IMAD.SHL.U32 R75, R75, 0x2, RZ ;  /* 0x000000024b4b7824 */ /* 0x000fe200078e00ff */
[----:B------:R-:W-:Y:S01]  /*2610*/  LOP3.LUT R44, R44, 0xfffffff8, RZ, 0xc0, !PT ;  /* 0xfffffff82c2c7812 */ /* 0x000fe200078ec0ff */
[C---:B------:R-:W-:Y:S01]  /*2620*/  IMAD R5, R19.reuse, R35, R4 ;  /* 0x0000002313057224 */ /* 0x040fe200078e0204 */
[----:B------:R-:W-:Y:S01]  /*2630*/  LOP3.LUT R95, R6, R95, RZ, 0xfc, !PT ;  /* 0x0000005f065f7212 */ /* 0x000fe200078efcff */
[----:B------:R-:W-:Y:S01]  /*2640*/  IMAD.IADD R3, R16, 0x1, R3 ;  /* 0x0000000110037824 */ /* 0x000fe200078e0203 */
[----:B------:R-:W-:Y:S01]  /*2650*/  IADD3 R68, P1, R19, R68, RZ ;  /* 0x0000004413447210 */ /* 0x000fe20007f3e0ff */
[----:B------:R-:W-:Y:S01]  /*2660*/  IMAD R6, R231, R66, RZ ;  /* 0x00000042e7067224 */ /* 0x000fe200078e02ff */
[----:B------:R-:W-:Y:S01]  /*2670*/  SEL R94, RZ, 0xffffff80, P3 ;  /* 0xffffff80ff5e7807 */ /* 0x000fe20001800000 */
[C---:B------:R-:W-:Y:S01]  /*2680*/  IMAD.IADD R44, R19.reuse, 0x1, -R44 ;  /* 0x00000001132c7824 */ /* 0x040fe200078e0a2c */
[----:B------:R-:W-:Y:S01]  /*2690*/  SHF.R.S32.HI R4, RZ, 0x1f, R3 ;  /* 0x0000001fff047819 */ /* 0x000fe20000011403 */
[----:B------:R-:W-:Y:S01]  /*26a0*/  IMAD R7, R19, R67, R6 ;  /* 0x0000004313077224 */ /* 0x000fe200078e0206 */
[----:B------:R-:W-:Y:S01]  /*26b0*/  SHF.L.U64.HI R6, R34, 0x6, R35 ;  /* 0x0000000622067819 */ /* 0x000fe20000010223 */
[----:B------:R-:W-:Y:S01]  /*26c0*/  IMAD.SHL.U32 R83, R44, 0x40, RZ ;  /* 0x000000402c537824 */ /* 0x000fe200078e00ff */
[----:B------:R-:W-:Y:S01]  /*26d0*/  LEA.HI R38, R4, R3, RZ, 0x3 ;  /* 0x0000000304267211 */ /* 0x000fe200078f18ff */
[----:B------:R-:W-:Y:S01]  /*26e0*/  IMAD.IADD R43, R43, 0x1, R7 ;  /* 0x000000012b2b7824 */ /* 0x000fe200078e0207 */
[----:B------:R-:W-:Y:S01]  /*26f0*/  SHF.L.U64.HI R4, R66, 0x6, R67 ;  /* 0x0000000642047819 */ /* 0x000fe20000010243 */
[----:B------:R-:W-:Y:S01]  /*2700*/  IMAD.IADD R65, R7, 0x1, R65 ;  /* 0x0000000107417824 */ /* 0x000fe200078e0241 */
[----:B------:R-:W-:Y:S01]  /*2710*/  LOP3.LUT R83, R83, 0x1c0, RZ, 0xc0, !PT ;  /* 0x000001c053537812 */ /* 0x000fe200078ec0ff */
[----:B------:R-:W-:Y:S01]  /*2720*/  IMAD R3, R37, R34, RZ ;  /* 0x0000002225037224 */ /* 0x000fe200078e02ff */
[----:B------:R-:W-:Y:S01]  /*2730*/  LOP3.LUT R85, R38, 0xfffffff8, RZ, 0xc0, !PT ;  /* 0xfffffff826557812 */ /* 0x000fe200078ec0ff */
[C---:B------:R-:W-:Y:S01]  /*2740*/  IMAD.SHL.U32 R7, R20.reuse, 0x40, RZ ;  /* 0x0000004014077824 */ /* 0x040fe200078e00ff */
[----:B------:R-:W-:Y:S01]  /*2750*/  SHF.R.U32.HI R86, RZ, 0x3, R83 ;  /* 0x00000003ff567819 */ /* 0x000fe20000011653 */
[----:B------:R-:W-:Y:S01]  /*2760*/  IMAD.WIDE.U32 R20, R20, 0x60, RZ ;  /* 0x0000006014147825 */ /* 0x000fe200078e00ff */
[----:B------:R-:W-:-:S02]  /*2770*/  LOP3.LUT R94, R95, 0x80, R94, 0xc8, !PT ;  /* 0x000000805f5e7812 */ /* 0x000fc400078ec85e */
[----:B------:R-:W-:Y:S01]  /*2780*/  SHF.R.S32.HI R84, RZ, 0x3, R38 ;  /* 0x00000003ff547819 */ /* 0x000fe20000011426 */
[-C--:B------:R-:W-:Y:S01]  /*2790*/  IMAD R37, R37, R66.reuse, RZ ;  /* 0x0000004225257224 */ /* 0x080fe200078e02ff */
[----:B------:R-:W-:Y:S01]  /*27a0*/  SHF.R.S32.HI R87, RZ, 0x1f, R85 ;  /* 0x0000001fff577819 */ /* 0x000fe20000011455 */
[-C--:B------:R-:W-:Y:S01]  /*27b0*/  IMAD.WIDE.U32 R42, R40, R66.reuse, R42 ;  /* 0x00000042282a7225 */ /* 0x080fe200078e002a */
[----:B------:R-:W-:Y:S02]  /*27c0*/  ISETP.GE.AND P2, PT, R74, UR4, PT ;  /* 0x000000044a007c0c */ /* 0x000fe4000bf46270 */
[----:B------:R-:W-:Y:S01]  /*27d0*/  LOP3.LUT R95, R95, 0x40, RZ, 0xc0, !PT ;  /* 0x000000405f5f7812 */ /* 0x000fe200078ec0ff */
[C---:B------:R-:W-:Y:S02]  /*27e0*/  IMAD R37, R40.reuse, R67, R37 ;  /* 0x0000004328257224 */ /* 0x040fe400078e0225 */
[----:B------:R-:W-:-:S04]  /*27f0*/  IMAD.WIDE.U32 R64, R40, R66, R64 ;  /* 0x0000004228407225 */ /* 0x000fc800078e0040 */
[----:B------:R-:W-:Y:S01]  /*2800*/  IMAD.IADD R76, R21, 0x1, R39 ;  /* 0x00000001154c7824 */ /* 0x000fe200078e0227 */
[----:B------:R-:W-:Y:S01]  /*2810*/  LOP3.LUT R39, R83, 0x18, R16, 0xf8, !PT ;  /* 0x0000001853277812 */ /* 0x000fe200078ef810 */
[----:B------:R-:W-:Y:S01]  /*2820*/  IMAD.X R69, R231, 0x1, R36, P1 ;  /* 0x00000001e7457824 */ /* 0x000fe200008e0624 */
[----:B------:R-:W-:Y:S01]  /*2830*/  LOP3.LUT P1, RZ, R44, 0x4, RZ, 0xc0, !PT ;  /* 0x000000042cff7812 */ /* 0x000fe2000782c0ff */
[----:B------:R-:W-:Y:S01]  /*2840*/  IMAD.IADD R81, R43, 0x1, R37 ;  /* 0x000000012b517824 */ /* 0x000fe200078e0225 */
[--C-:B------:R-:W-:Y:S01]  /*2850*/  LOP3.LUT R36, R215, 0x38, R38.reuse, 0xf8, !PT ;  /* 0x00000038d7247812 */ /* 0x100fe200078ef826 */
[----:B------:R-:W-:Y:S01]  /*2860*/  IMAD.IADD R82, R37, 0x1, R65 ;  /* 0x0000000125527824 */ /* 0x000fe200078e0241 */
[----:B------:R-:W-:Y:S01]  /*2870*/  LOP3.LUT R37, R83, 0x38, R38, 0xf8, !PT ;  /* 0x0000003853257812 */ /* 0x000fe200078ef826 */
[----:B------:R-:W-:Y:S01]  /*2880*/  IMAD.IADD R31, R31, 0x1, R5 ;  /* 0x000000011f1f7824 */ /* 0x000fe200078e0205 */
[----:B------:R-:W-:Y:S01]  /*2890*/  LOP3.LUT R39, R39, R86, RZ, 0x3c, !PT ;  /* 0x0000005627277212 */ /* 0x000fe200078e3cff */
[----:B------:R-:W-:Y:S01]  /*28a0*/  IMAD.IADD R33, R5, 0x1, R33 ;  /* 0x0000000105217824 */ /* 0x000fe200078e0221 */
[----:B------:R-:W-:Y:S01]  /*28b0*/  LOP3.LUT R36, R36, R46, RZ, 0x3c, !PT ;  /* 0x0000002e24247212 */ /* 0x000fe200078e3cff */
[----:B------:R-:W-:Y:S01]  /*28c0*/  IMAD R45, R40, R35, R3 ;  /* 0x00000023282d7224 */ /* 0x000fe200078e0203 */
[----:B------:R-:W-:Y:S01]  /*28d0*/  SEL R89, R89, 0xffffffe0, !P1 ;  /* 0xffffffe059597807 */ /* 0x000fe20004800000 */
[----:B------:R-:W-:Y:S01]  /*28e0*/  IMAD.SHL.U32 R5, R34, 0x40, RZ ;  /* 0x0000004022057824 */ /* 0x000fe200078e00ff */
[----:B------:R-:W-:Y:S01]  /*28f0*/  LOP3.LUT R37, R37, R86, RZ, 0x3c, !PT ;  /* 0x0000005625257212 */ /* 0x000fe200078e3cff */
[----:B------:R-:W-:Y:S01]  /*2900*/  IMAD.WIDE.U32 R30, R40, R34, R30 ;  /* 0x00000022281e7225 */ /* 0x000fe200078e001e */
[----:B------:R-:W-:-:S03]  /*2910*/  ISETP.GE.AND P1, PT, R16, UR4, PT ;  /* 0x0000000410007c0c */ /* 0x000fc6000bf26270 */
[----:B------:R-:W-:-:S04]  /*2920*/  IMAD.WIDE.U32 R32, R40, R34, R32 ;  /* 0x0000002228207225 */ /* 0x000fc800078e0020 */
[----:B------:R-:W-:Y:S02]  /*2930*/  IMAD.SHL.U32 R3, R66, 0x40, RZ ;  /* 0x0000004042037824 */ /* 0x000fe400078e00ff */
[----:B------:R-:W-:-:S04]  /*2940*/  IMAD.WIDE.U32 R34, R34, 0x60, RZ ;  /* 0x0000006022227825 */ /* 0x000fc800078e00ff */
[----:B------:R-:W-:-:S04]  /*2950*/  IMAD.WIDE.U32 R66, R66, 0x60, RZ ;  /* 0x0000006042427825 */ /* 0x000fc800078e00ff */
[----:B------:R-:W-:Y:S02]  /*2960*/  IMAD R90, R218, 0x200, R39 ;  /* 0x00000200da5a7824 */ /* 0x000fe400078e0227 */
[----:B------:R-:W-:Y:S02]  /*2970*/  IMAD.IADD R77, R35, 0x1, R77 ;  /* 0x00000001234d7824 */ /* 0x000fe400078e024d */
[----:B------:R-:W-:Y:S02]  /*2980*/  IMAD.IADD R78, R67, 0x1, R47 ;  /* 0x00000001434e7824 */ /* 0x000fe400078e022f */
[----:B------:R-:W-:Y:S02]  /*2990*/  IMAD.IADD R79, R31, 0x1, R45 ;  /* 0x000000011f4f7824 */ /* 0x000fe400078e022d */
[----:B------:R-:W-:Y:S02]  /*29a0*/  IMAD.IADD R80, R45, 0x1, R33 ;  /* 0x000000012d507824 */ /* 0x000fe400078e0221 */
[----:B------:R-:W-:-:S02]  /*29b0*/  IMAD.IADD R88, R219, 0x1, R36 ;  /* 0x00000001db587824 */ /* 0x000fc400078e0224 */
[----:B------:R-:W-:Y:S02]  /*29c0*/  IMAD R91, R218, 0x200, R37 ;  /* 0x00000200da5b7824 */ /* 0x000fe400078e0225 */
[----:B------:R-:W-:Y:S02]  /*29d0*/  IMAD.IADD R92, R89, 0x1, R90 ;  /* 0x00000001595c7824 */ /* 0x000fe400078e025a */
[----:B------:R-:W-:-:S07]  /*29e0*/  IMAD.IADD R93, R15, 0x1, R93 ;  /* 0x000000010f5d7824 */ /* 0x000fce00078e025d */
.L_x_10250:
        /* <DEDUP_REMOVED lines=71> */
.L_x_10207:
[----:B------:R-:W-:Y:S05]  /*2e60*/  BSYNC B1 ;  /* 0x0000000000017941 */ /* 0x000fea0003800000 */
.L_x_10206:
        /* <DEDUP_REMOVED lines=25> */
.L_x_10209:
[----:B------:R-:W-:Y:S05]  /*3000*/  BSYNC B1 ;  /* 0x0000000000017941 */ /* 0x000fea0003800000 */
.L_x_10208:
[----:B0-----:R-:W2:Y:S01]  /*3010*/  LDL R36, [R1+0x5c] ;  /* 0x00005c0001247983 */ /* 0x001ea20000100800 */
[----:B------:R-:W-:Y:S01]  /*3020*/  IMAD.MOV.U32 R37, RZ, RZ, R61 ;  /* 0x000000ffff257224 */ /* 0x000fe200078e003d */
[----:B------:R-:W-:Y:S01]  /*3030*/  PRMT R115, R115, 0x5410, R101 ;  /* 0x0000541073737816 */ /* 0x000fe20000000065 */
[----:B------:R-:W-:Y:S01]  /*3040*/  IMAD.MOV.U32 R38, RZ, RZ, R62 ;  /* 0x000000ffff267224 */ /* 0x000fe200078e003e */
[----:B------:R-:W-:Y:S01]  /*3050*/  PRMT R123, R100, 0x7610, R123 ;  /* 0x00007610647b7816 */ /* 0x000fe2000000007b */
[----:B------:R-:W-:-:S05]  /*3060*/  IMAD.MOV.U32 R39, RZ, RZ, R63 ;  /* 0x000000ffff277224 */ /* 0x000fca00078e003f */
[----:B------:R-:W-:Y:S01]  /*3070*/  PRMT R110, R39, 0x5410, R38 ;  /* 0x00005410276e7816 */ /* 0x000fe20000000026 */
[----:B-----5:R-:W-:Y:S02]  /*3080*/  IMAD.MOV.U32 R38, RZ, RZ, R52 ;  /* 0x000000ffff267224 */ /* 0x020fe400078e0034 */
[----:B------:R-:W-:-:S03]  /*3090*/  IMAD.MOV.U32 R39, RZ, RZ, R53 ;  /* 0x000000ffff277224 */ /* 0x000fc600078e0035 */
[----:B------:R-:W-:Y:S01]  /*30a0*/  PRMT R122, R38, 0x7610, R122 ;  /* 0x00007610267a7816 */ /* 0x000fe2000000007a */
[----:B------:R-:W-:Y:S01]  /*30b0*/  IMAD.MOV.U32 R38, RZ, RZ, R44 ;  /* 0x000000ffff267224 */ /* 0x000fe200078e002c */
[----:B------:R-:W-:Y:S01]  /*30c0*/  PRMT R121, R39, 0x7610, R121 ;  /* 0x0000761027797816 */ /* 0x000fe20000000079 */
[----:B------:R-:W-:-:S05]  /*30d0*/  IMAD.MOV.U32 R39, RZ, RZ, R45 ;  /* 0x000000ffff277224 */ /* 0x000fca00078e002d */
[----:B------:R-:W-:Y:S02]  /*30e0*/  PRMT R118, R39, 0x7610, R118 ;  /* 0x0000761027767816 */ /* 0x000fe40000000076 */
[----:B--2---:R-:W-:Y:S01]  /*30f0*/  R2UR UR4, R36 ;  /* 0x00000000240472ca */ /* 0x004fe200000e0000 */
[----:B------:R-:W-:-:S05]  /*3100*/  IMAD.MOV.U32 R36, RZ, RZ, R60 ;  /* 0x000000ffff247224 */ /* 0x000fca00078e003c */
[----:B------:R-:W-:Y:S01]  /*3110*/  PRMT R107, R36, 0x5410, R37 ;  /* 0x00005410246b7816 */ /* 0x000fe20000000025 */
[----:B------:R-:W-:Y:S02]  /*3120*/  IMAD.MOV.U32 R36, RZ, RZ, R56 ;  /* 0x000000ffff247224 */ /* 0x000fe400078e0038 */
[----:B------:R-:W-:-:S03]  /*3130*/  IMAD.MOV.U32 R37, RZ, RZ, R57 ;  /* 0x000000ffff257224 */ /* 0x000fc600078e0039 */
[----:B------:R-:W-:Y:S01]  /*3140*/  PRMT R116, R116, 0x5410, R36 ;  /* 0x0000541074747816 */ /* 0x000fe20000000024 */
[----:B------:R-:W-:Y:S01]  /*3150*/  UISETP.NE.AND UP0, UPT, UR4, 0x3, UPT ;  /* 0x000000030400788c */ /* 0x000fe2000bf05270 */
[----:B------:R-:W-:Y:S01]  /*3160*/  PRMT R117, R117, 0x5410, R37 ;  /* 0x0000541075757816 */ /* 0x000fe20000000025 */
[----:B------:R-:W-:Y:S02]  /*3170*/  IMAD.MOV.U32 R36, RZ, RZ, R46 ;  /* 0x000000ffff247224 */ /* 0x000fe400078e002e */
[----:B------:R-:W-:Y:S01]  /*3180*/  IMAD.MOV.U32 R37, RZ, RZ, R47 ;  /* 0x000000ffff257224 */ /* 0x000fe200078e002f */
[----:B------:R-:W-:Y:S02]  /*3190*/  PRMT R117, R38, 0x7610, R117 ;  /* 0x0000761026757816 */ /* 0x000fe40000000075 */
[----:B------:R-:W-:Y:S02]  /*31a0*/  PLOP3.LUT P3, PT, PT, PT, UP0, 0x80, 0x0 ;  /* 0x000000000000781c */ /* 0x000fe40003f6f008 */
[----:B------:R-:W-:Y:S01]  /*31b0*/  PRMT R115, R36, 0x7610, R115 ;  /* 0x0000761024737816 */ /* 0x000fe20000000073 */
[----:B------:R-:W-:Y:S01]  /*31c0*/  IMAD.MOV.U32 R36, RZ, RZ, R55 ;  /* 0x000000ffff247224 */ /* 0x000fe200078e0037 */
[----:B------:R-:W-:Y:S01]  /*31d0*/  PRMT R116, R37, 0x7610, R116 ;  /* 0x0000761025747816 */ /* 0x000fe20000000074 */
[----:B------:R-:W-:-:S03]  /*31e0*/  IMAD.MOV.U32 R37, RZ, RZ, R54 ;  /* 0x000000ffff257224 */ /* 0x000fc600078e0036 */
[----:B------:R-:W-:Y:S02]  /*31f0*/  PRMT R119, R36, 0x7610, R119 ;  /* 0x0000761024777816 */ /* 0x000fe40000000077 */
[----:B------:R-:W-:-:S03]  /*3200*/  PRMT R120, R37, 0x7610, R120 ;  /* 0x0000761025787816 */ /* 0x000fc60000000078 */
[----:B------:R-:W-:Y:S05]  /*3210*/  @!P3 BRA `(.L_x_10210) ;  /* 0x000000000004b947 */ /* 0x000fea0003800000 */
[----:B------:R-:W-:Y:S01]  /*3220*/  BPT.TRAP 0x1 ;  /* 0x000000040000795c */ /* 0x000fe20000300000 */
.L_x_10210:
[----:B------:R-:W-:Y:S01]  /*3230*/  IMAD R96, R2, 0x8, R18 ;  /* 0x0000000802607824 */ /* 0x000fe200078e0212 */
[----:B------:R-:W-:Y:S01]  /*3240*/  SHF.L.U32 R109, R201, 0x1f, RZ ;  /* 0x0000001fc96d7819 */ /* 0x000fe200000006ff */
[----:B------:R-:W-:Y:S03]  /*3250*/  BSSY B1, `(.L_x_10211) ;  /* 0x0000003000017945 */ /* 0x000fe60003800000 */
[----:B------:R-:W0:Y:S02]  /*3260*/  SYNCS.PHASECHK.TRANS64.TRYWAIT P6, [R96+URZ+0x32490], R109 ;  /* 0x0324906d600075a7 */ /* 0x000e2400080c017f */
[----:B0-----:R-:W-:Y:S05]  /*3270*/  @!P6 BRA `(.L_x_10212) ;  /* 0x000001900020e947 */ /* 0x001fea0003800000 */
.L_x_10507:
[----:B------:R-:W-:Y:S05]  /*3280*/  BSYNC B1 ;  /* 0x0000000000017941 */ /* 0x000fea0003800000 */
.L_x_10211:
        /* <DEDUP_REMOVED lines=13> */
[----:B------:R-:W-:Y:S02]  /*3360*/  PRMT R101, R107, 0x5410, R101 ;  /* 0x000054106b657816 */ /* 0x000fe40000000065 */
[----:B------:R-:W-:Y:S01]  /*3370*/  SHF.R.U32.HI R100, RZ, 0x10, R61 ;  /* 0x00000010ff647819 */ /* 0x000fe2000001163d */
[----:B------:R-:W-:Y:S01]  /*3380*/  IMAD.U32 R61, R38, 0x10000, RZ ;  /* 0x00010000263d7824 */ /* 0x000fe200078e00ff */
[----:B------:R-:W-:Y:S01]  /*3390*/  PRMT R62, R110, 0x5410, R103 ;  /* 0x000054106e3e7816 */ /* 0x000fe20000000067 */
[C---:B------:R-:W-:Y:S01]  /*33a0*/  IMAD.U32 R110, R37.reuse, 0x10000, RZ ;  /* 0x00010000256e7824 */ /* 0x040fe200078e00ff */
[----:B------:R-:W-:-:S02]  /*33b0*/  LOP3.LUT R37, R37, 0xffff0000, RZ, 0xc0, !PT ;  /* 0xffff000025257812 */ /* 0x000fc400078ec0ff */
[----:B------:R-:W-:Y:S01]  /*33c0*/  LOP3.LUT R112, R63, 0xffff0000, RZ, 0xc0, !PT ;  /* 0xffff00003f707812 */ /* 0x000fe200078ec0ff */
[----:B------:R-:W-:Y:S01]  /*33d0*/  IMAD.U32 R103, R62, 0x10000, RZ ;  /* 0x000100003e677824 */ /* 0x000fe200078e00ff */
[----:B------:R-:W-:Y:S01]  /*33e0*/  LOP3.LUT R60, R39, 0xffff0000, RZ, 0xc0, !PT ;  /* 0xffff0000273c7812 */ /* 0x000fe200078ec0ff */
[----:B------:R-:W-:Y:S01]  /*33f0*/  IMAD.U32 R63, R63, 0x10000, RZ ;  /* 0x000100003f3f7824 */ /* 0x000fe200078e00ff */
[----:B------:R-:W-:Y:S01]  /*3400*/  LOP3.LUT R111, R101, 0xffff0000, RZ, 0xc0, !PT ;  /* 0xffff0000656f7812 */ /* 0x000fe200078ec0ff */
[-C--:B------:R-:W-:Y:S01]  /*3410*/  FMUL.FTZ R113, R37, R112.reuse ;  /* 0x0000007025717220 */ /* 0x080fe20000410000 */
[----:B------:R-:W-:Y:S01]  /*3420*/  PRMT R39, R107, 0x5432, R100 ;  /* 0x000054326b277816 */ /* 0x000fe20000000064 */
[----:B------:R-:W-:Y:S01]  /*3430*/  IMAD.U32 R100, R36, 0x10000, RZ ;  /* 0x0001000024647824 */ /* 0x000fe200078e00ff */
[----:B------:R-:W-:Y:S01]  /*3440*/  LOP3.LUT R38, R38, 0xffff0000, RZ, 0xc0, !PT ;  /* 0xffff000026267812 */ /* 0x000fe200078ec0ff */
[-C--:B------:R-:W-:Y:S01]  /*3450*/  FMUL.FTZ R37, R37, R111.reuse ;  /* 0x0000006f25257220 */ /* 0x080fe20000410000 */
[----:B------:R-:W-:Y:S01]  /*3460*/  FFMA.FTZ R113, R110, R111, -R113 ;  /* 0x0000006f6e717223 */ /* 0x000fe20000010871 */
[----:B------:R-:W-:Y:S01]  /*3470*/  IMAD.U32 R107, R39, 0x10000, RZ ;  /* 0x00010000276b7824 */ /* 0x000fe200078e00ff */
[----:B------:R-:W-:Y:S01]  /*3480*/  LOP3.LUT R36, R36, 0xffff0000, RZ, 0xc0, !PT ;  /* 0xffff000024247812 */ /* 0x000fe200078ec0ff */
[----:B------:R-:W-:Y:S01]  /*3490*/  FMUL.FTZ R114, R38, R103 ;  /* 0x0000006726727220 */ /* 0x000fe20000410000 */
[----:B------:R-:W-:Y:S01]  /*34a0*/  FFMA.FTZ R110, R110, R112, R37 ;  /* 0x000000706e6e7223 */ /* 0x000fe20000010025 */
[-C--:B------:R-:W-:Y:S01]  /*34b0*/  FMUL.FTZ R38, R38, R107.reuse ;  /* 0x0000006b26267220 */ /* 0x080fe20000410000 */
[----:B------:R-:W-:Y:S01]  /*34c0*/  LOP3.LUT R37, R62, 0xffff0000, RZ, 0xc0, !PT ;  /* 0xffff00003e257812 */ /* 0x000fe200078ec0ff */
[----:B------:R-:W-:Y:S01]  /*34d0*/  IMAD.U32 R101, R101, 0x10000, RZ ;  /* 0x0001000065657824 */ /* 0x000fe200078e00ff */
[----:B------:R-:W-:Y:S01]  /*34e0*/  LOP3.LUT R39, R39, 0xffff0000, RZ, 0xc0, !PT ;  /* 0xffff000027277812 */ /* 0x000fe200078ec0ff */
[C---:B------:R-:W-:Y:S01]  /*34f0*/  FFMA.FTZ R114, R61.reuse, R107, -R114 ;  /* 0x0000006b3d727223 */ /* 0x040fe20000010872 */
        /* <DEDUP_REMOVED lines=12> */
[----:B------:R-:W-:-:S07]  /*35c0*/  F2FP.BF16.F32.PACK_AB R36, R36, R103 ;  /* 0x000000672424723e */ /* 0x000fce00000010ff */
.L_x_10218:
[----:B------:R-:W-:Y:S05]  /*35d0*/  BSYNC B3 ;  /* 0x0000000000037941 */ /* 0x000fea0003800000 */
.L_x_10217:
[----:B--2---:R1:W-:Y:S02]  /*35e0*/  STG.E.128 desc[UR60][R50.64], R36 ;  /* 0x0000002432007986 */ /* 0x0043e4000c101d3c */
.L_x_10216:
[----:B------:R-:W-:Y:S05]  /*35f0*/  BSYNC B2 ;  /* 0x0000000000027941 */ /* 0x000fea0003800000 */
.L_x_10215:
[----:B------:R-:W-:Y:S05]  /*3600*/  @P2 BRA `(.L_x_10214) ;  /* 0x0000000000d02947 */ /* 0x000fea0003800000 */
[----:B-1----:R1:W2:Y:S01]  /*3610*/  LDS.128 R36, [R105] ;  /* 0x0000000069247984 */ /* 0x0022a20000000c00 */
[----:B------:R-:W-:Y:S01]  /*3620*/  ISETP.GE.AND P4, PT, R202, R104, PT ;  /* 0x00000068ca00720c */ /* 0x000fe20003f86270 */
[----:B------:R-:W-:-:S12]  /*3630*/  BSSY B2, `(.L_x_10219) ;  /* 0x0000030000027945 */ /* 0x000fd80003800000 */
[----:B-1----:R-:W-:Y:S05]  /*3640*/  @P4 BRA `(.L_x_10220) ;  /* 0x0000000000b84947 */ /* 0x002fea0003800000 */
[----:B------:R-:W-:Y:S01]  /*3650*/  SHF.R.U32.HI R62, RZ, 0x10, R57 ;  /* 0x00000010ff3e7819 */ /* 0x000fe20000011639 */
[----:B--2---:R-:W-:Y:S01]  /*3660*/  IMAD.U32 R101, R37, 0x10000, RZ ;  /* 0x0001000025657824 */ /* 0x004fe200078e00ff */
[----:B------:R-:W-:Y:S02]  /*3670*/  SHF.R.U32.HI R61, RZ, 0x10, R59 ;  /* 0x00000010ff3d7819 */ /* 0x000fe4000001163b */
[----:B------:R-:W-:Y:S01]  /*3680*/  SHF.R.U64 R60, R56, 0x10, R57 ;  /* 0x00000010383c7819 */ /* 0x000fe20000001239 */
[----:B------:R-:W-:Y:S01]  /*3690*/  IMAD.U32 R56, R38, 0x10000, RZ ;  /* 0x0001000026387824 */ /* 0x000fe200078e00ff */
[----:B------:R-:W-:Y:S01]  /*36a0*/  SHF.R.U64 R58, R58, 0x10, R59 ;  /* 0x000000103a3a7819 */ /* 0x000fe2000000123b */
[----:B------:R-:W-:Y:S01]  /*36b0*/  IMAD.U32 R59, R39, 0x10000, RZ ;  /* 0x00010000273b7824 */ /* 0x000fe200078e00ff */
[----:B------:R-:W-:Y:S02]  /*36c0*/  PRMT R62, R117, 0x5432, R62 ;  /* 0x00005432753e7816 */ /* 0x000fe4000000003e */
[----:B------:R-:W-:-:S02]  /*36d0*/  LOP3.LUT R57, R38, 0xffff0000, RZ, 0xc0, !PT ;  /* 0xffff000026397812 */ /* 0x000fc400078ec0ff */
[----:B------:R-:W-:Y:S02]  /*36e0*/  PRMT R61, R123, 0x5410, R61 ;  /* 0x000054107b3d7816 */ /* 0x000fe4000000003d */
[----:B------:R-:W-:Y:S02]  /*36f0*/  LOP3.LUT R38, R39, 0xffff0000, RZ, 0xc0, !PT ;  /* 0xffff000027267812 */ /* 0x000fe400078ec0ff */
[----:B------:R-:W-:Y:S01]  /*3700*/  PRMT R39, R116, 0x5432, R60 ;  /* 0x0000543274277816 */ /* 0x000fe2000000003c */
        /* <DEDUP_REMOVED lines=10> */
[----:B------:R-:W-:Y:S01]  /*37b0*/  FMUL.FTZ R110, R103, R102 ;  /* 0x00000066676e7220 */ /* 0x000fe20000410000 */
[----:B------:R-:W-:Y:S01]  /*37c0*/  LOP3.LUT R61, R61, 0xffff0000, RZ, 0xc0, !PT ;  /* 0xffff00003d3d7812 */ /* 0x000fe200078ec0ff */
[----:B------:R-:W-:Y:S01]  /*37d0*/  IMAD.U32 R39, R39, 0x10000, RZ ;  /* 0x0001000027277824 */ /* 0x000fe200078e00ff */
[----:B------:R-:W-:Y:S01]  /*37e0*/  LOP3.LUT R36, R36, 0xffff0000, RZ, 0xc0, !PT ;  /* 0xffff000024247812 */ /* 0x000fe200078ec0ff */
[----:B------:R-:W-:Y:S01]  /*37f0*/  FMUL.FTZ R103, R103, R100 ;  /* 0x0000006467677220 */ /* 0x000fe20000410000 */
[----:B------:R-:W-:Y:S01]  /*3800*/  FFMA.FTZ R63, R56, R63, -R107 ;  /* 0x0000003f383f7223 */ /* 0x000fe2000001086b */
[----:B------:R-:W-:-:S02]  /*3810*/  IMAD.U32 R58, R58, 0x10000, RZ ;  /* 0x000100003a3a7824 */ /* 0x000fc400078e00ff */
[----:B------:R-:W-:Y:S01]  /*3820*/  FFMA.FTZ R56, R56, R60, R57 ;  /* 0x0000003c38387223 */ /* 0x000fe20000010039 */
[C---:B------:R-:W-:Y:S01]  /*3830*/  FMUL.FTZ R60, R38.reuse, R62 ;  /* 0x0000003e263c7220 */ /* 0x040fe20000410000 */
[----:B------:R-:W-:Y:S01]  /*3840*/  FMUL.FTZ R57, R38, R61 ;  /* 0x0000003d26397220 */ /* 0x000fe20000410000 */
[C---:B------:R-:W-:Y:S01]  /*3850*/  FFMA.FTZ R100, R101.reuse, R100, -R110 ;  /* 0x0000006465647223 */ /* 0x040fe2000001086e */
[C---:B------:R-:W-:Y:S01]  /*3860*/  FMUL.FTZ R38, R36.reuse, R39 ;  /* 0x0000002724267220 */ /* 0x040fe20000410000 */
[----:B------:R-:W-:Y:S01]  /*3870*/  FFMA.FTZ R101, R101, R102, R103 ;  /* 0x0000006665657223 */ /* 0x000fe20000010067 */
[-C--:B------:R-:W-:Y:S01]  /*3880*/  FMUL.FTZ R36, R36, R58.reuse ;  /* 0x0000003a24247220 */ /* 0x080fe20000410000 */
[----:B------:R-:W-:Y:S01]  /*3890*/  FFMA.FTZ R60, R59, R61, -R60 ;  /* 0x0000003d3b3c7223 */ /* 0x000fe2000001083c */
[----:B------:R-:W-:Y:S01]  /*38a0*/  FFMA.FTZ R38, R37, R58, -R38 ;  /* 0x0000003a25267223 */ /* 0x000fe20000010826 */
[----:B------:R-:W-:Y:S01]  /*38b0*/  FFMA.FTZ R57, R59, R62, R57 ;  /* 0x0000003e3b397223 */ /* 0x000fe20000010039 */
[----:B------:R-:W-:Y:S01]  /*38c0*/  FFMA.FTZ R37, R37, R39, R36 ;  /* 0x0000002725257223 */ /* 0x000fe20000010024 */
[----:B------:R-:W-:-:S02]  /*38d0*/  F2FP.BF16.F32.PACK_AB R100, R101, R100 ;  /* 0x000000646564723e */ /* 0x000fc400000010ff */
[----:B------:R-:W-:Y:S02]  /*38e0*/  F2FP.BF16.F32.PACK_AB R56, R56, R63 ;  /* 0x0000003f3838723e */ /* 0x000fe400000010ff */
[----:B------:R-:W-:Y:S01]  /*38f0*/  F2FP.BF16.F32.PACK_AB R36, R37, R38 ;  /* 0x000000262524723e */ /* 0x000fe200000010ff */
[----:B------:R-:W-:Y:S01]  /*3900*/  IMAD.MOV.U32 R37, RZ, RZ, R100 ;  /* 0x000000ffff257224 */ /* 0x000fe200078e0064 */
[----:B------:R-:W-:Y:S01]  /*3910*/  F2FP.BF16.F32.PACK_AB R39, R57, R60 ;  /* 0x0000003c3927723e */ /* 0x000fe200000010ff */
[----:B------:R-:W-:-:S07]  /*3920*/  IMAD.MOV.U32 R38, RZ, RZ, R56 ;  /* 0x000000ffff267224 */ /* 0x000fce00078e0038 */
.L_x_10220:
[----:B------:R-:W-:Y:S05]  /*3930*/  BSYNC B2 ;  /* 0x0000000000027941 */ /* 0x000fea0003800000 */
.L_x_10219:
[----:B--2---:R2:W-:Y:S02]  /*3940*/  STG.E.128 desc[UR60][R50.64+0x40], R36 ;  /* 0x0000402432007986 */ /* 0x0045e4000c101d3c */
.L_x_10214:
[----:B------:R-:W-:Y:S05]  /*3950*/  BSYNC B1 ;  /* 0x0000000000017941 */ /* 0x000fea0003800000 */
.L_x_10213:
[----:B------:R-:W-:Y:S05]  /*3960*/  @P5 BRA `(.L_x_10221) ;  /* 0x0000001c00945947 */ /* 0x000fea0003800000 */
[----:B------:R-:W-:Y:S04]  /*3970*/  BSSY B1, `(.L_x_10222) ;  /* 0x0000035000017945 */ /* 0x000fe80003800000 */
[----:B------:R-:W-:Y:S05]  /*3980*/  @P1 BRA `(.L_x_10223) ;  /* 0x0000000000cc1947 */ /* 0x000fea0003800000 */
        /* <DEDUP_REMOVED lines=8> */
[----:B------:R-:W-:Y:S01]  /*3a10*/  SHF.R.U32.HI R54, RZ, 0x10, R55 ;  /* 0x00000010ff367819 */ /* 0x000fe20000011637 */
[----:B------:R-:W-:Y:S01]  /*3a20*/  IMAD.U32 R55, R37, 0x10000, RZ ;  /* 0x0001000025377824 */ /* 0x000fe200078e00ff */
[----:B------:R-:W-:Y:S02]  /*3a30*/  PRMT R120, R120, 0x5410, R53 ;  /* 0x0000541078787816 */ /* 0x000fe40000000035 */
[----:B------:R-:W-:-:S02]  /*3a40*/  PRMT R122, R122, 0x5410, R57 ;  /* 0x000054107a7a7816 */ /* 0x000fc40000000039 */
        /* <DEDUP_REMOVED lines=8> */
[----:B------:R-:W-:Y:S01]  /*3ad0*/  FMUL.FTZ R60, R53, R58 ;  /* 0x0000003a353c7220 */ /* 0x000fe20000410000 */
[----:B------:R-:W-:Y:S01]  /*3ae0*/  LOP3.LUT R51, R38, 0xffff0000, RZ, 0xc0, !PT ;  /* 0xffff000026337812 */ /* 0x000fe200078ec0ff */
[----:B------:R-:W-:-:S02]  /*3af0*/  IMAD.U32 R52, R119, 0x10000, RZ ;  /* 0x0001000077347824 */ /* 0x000fc400078e00ff */
[-C--:B------:R-:W-:Y:S01]  /*3b00*/  FMUL.FTZ R57, R53, R54.reuse ;  /* 0x0000003635397220 */ /* 0x080fe20000410000 */
[----:B------:R-:W-:Y:S01]  /*3b10*/  IMAD.U32 R56, R121, 0x10000, RZ ;  /* 0x0001000079387824 */ /* 0x000fe200078e00ff */
[----:B------:R-:W-:Y:S01]  /*3b20*/  LOP3.LUT R53, R36, 0xffff0000, RZ, 0xc0, !PT ;  /* 0xffff000024357812 */ /* 0x000fe200078ec0ff */
[----:B------:R-:W-:Y:S01]  /*3b30*/  FFMA.FTZ R36, R55, R54, -R60 ;  /* 0x0000003637247223 */ /* 0x000fe2000001083c */
[----:B------:R-:W-:Y:S01]  /*3b40*/  FMUL.FTZ R59, R51, R52 ;  /* 0x00000034333b7220 */ /* 0x000fe20000410000 */
[----:B------:R-:W-:Y:S01]  /*3b50*/  FFMA.FTZ R55, R55, R58, R57 ;  /* 0x0000003a37377223 */ /* 0x000fe20000010039 */
[----:B------:R-:W-:Y:S01]  /*3b60*/  LOP3.LUT R38, R39, 0xffff0000, RZ, 0xc0, !PT ;  /* 0xffff000027267812 */ /* 0x000fe200078ec0ff */
[-C--:B------:R-:W-:Y:S01]  /*3b70*/  FMUL.FTZ R57, R51, R56.reuse ;  /* 0x0000003833397220 */ /* 0x080fe20000410000 */
[----:B------:R-:W-:Y:S01]  /*3b80*/  LOP3.LUT R119, R119, 0xffff0000, RZ, 0xc0, !PT ;  /* 0xffff000077777812 */ /* 0x000fe200078ec0ff */
[C---:B------:R-:W-:Y:S01]  /*3b90*/  FFMA.FTZ R51, R50.reuse, R56, -R59 ;  /* 0x0000003832337223 */ /* 0x040fe2000001083b */
[----:B------:R-:W-:Y:S01]  /*3ba0*/  LOP3.LUT R121, R121, 0xffff0000, RZ, 0xc0, !PT ;  /* 0xffff000079797812 */ /* 0x000fe200078ec0ff */
[----:B------:R-:W-:Y:S01]  /*3bb0*/  FFMA.FTZ R50, R50, R52, R57 ;  /* 0x0000003432327223 */ /* 0x000fe20000010039 */
[----:B------:R-:W-:-:S02]  /*3bc0*/  IMAD.U32 R39, R39, 0x10000, RZ ;  /* 0x0001000027277824 */ /* 0x000fc400078e00ff */
        /* <DEDUP_REMOVED lines=12> */
[----:B------:R-:W-:-:S07]  /*3c90*/  F2FP.BF16.F32.PACK_AB R39, R39, R52 ;  /* 0x000000342727723e */ /* 0x000fce00000010ff */
.L_x_10225:
[----:B------:R-:W-:Y:S05]  /*3ca0*/  BSYNC B2 ;  /* 0x0000000000027941 */ /* 0x000fea0003800000 */
.L_x_10224:
[----:B--2---:R3:W-:Y:S02]  /*3cb0*/  STG.E.128 desc[UR60][R48.64], R36 ;  /* 0x0000002430007986 */ /* 0x0047e4000c101d3c */
.L_x_10223:
[----:B------:R-:W-:Y:S05]  /*3cc0*/  BSYNC B1 ;  /* 0x0000000000017941 */ /* 0x000fea0003800000 */
.L_x_10222:
[----:B------:R-:W-:Y:S05]  /*3cd0*/  @P2 BRA `(.L_x_10221) ;  /* 0x0000001800b82947 */ /* 0x000fea0003800000 */
[----:B-123--:R1:W2:Y:S01]  /*3ce0*/  LDS.128 R36, [R105+0x2000] ;  /* 0x0020000069247984 */ /* 0x00e2a20000000c00 */
[----:B------:R-:W-:Y:S01]  /*3cf0*/  ISETP.GE.AND P4, PT, R202, R104, PT ;  /* 0x00000068ca00720c */ /* 0x000fe20003f86270 */
[----:B------:R-:W-:-:S12]  /*3d00*/  BSSY B1, `(.L_x_10226) ;  /* 0x000002f000017945 */ /* 0x000fd80003800000 */
[----:B-1----:R-:W-:Y:S05]  /*3d10*/  @P4 BRA `(.L_x_10227) ;  /* 0x0000000000b44947 */ /* 0x002fea0003800000 */
[----:B------:R-:W-:Y:S02]  /*3d20*/  SHF.R.U64 R50, R46, 0x10, R47 ;  /* 0x000000102e327819 */ /* 0x000fe4000000122f */
[--C-:B------:R-:W-:Y:S02]  /*3d30*/  SHF.R.U64 R46, R44, 0x10, R45.reuse ;  /* 0x000000102c2e7819 */ /* 0x100fe4000000122d */
[----:B------:R-:W-:Y:S01]  /*3d40*/  SHF.R.U32.HI R51, RZ, 0x10, R45 ;  /* 0x00000010ff337819 */ /* 0x000fe2000001162d */
[----:B--2---:R-:W-:Y:S01]  /*3d50*/  IMAD.U32 R45, R38, 0x10000, RZ ;  /* 0x00010000262d7824 */ /* 0x004fe200078e00ff */
[----:B------:R-:W-:Y:S02]  /*3d60*/  PRMT R117, R117, 0x5410, R46 ;  /* 0x0000541075757816 */ /* 0x000fe4000000002e */
[----:B------:R-:W-:Y:S02]  /*3d70*/  PRMT R115, R115, 0x5410, R50 ;  /* 0x0000541073737816 */ /* 0x000fe40000000032 */
[----:B------:R-:W-:-:S02]  /*3d80*/  SHF.R.U32.HI R53, RZ, 0x10, R47 ;  /* 0x00000010ff357819 */ /* 0x000fc4000001162f */
[----:B------:R-:W-:Y:S02]  /*3d90*/  PRMT R118, R118, 0x5410, R51 ;  /* 0x0000541076767816 */ /* 0x000fe40000000033 */
[----:B------:R-:W-:Y:S02]  /*3da0*/  LOP3.LUT R46, R37, 0xffff0000, RZ, 0xc0, !PT ;  /* 0xffff0000252e7812 */ /* 0x000fe400078ec0ff */
[----:B------:R-:W-:Y:S01]  /*3db0*/  LOP3.LUT R51, R117, 0xffff0000, RZ, 0xc0, !PT ;  /* 0xffff000075337812 */ /* 0x000fe200078ec0ff */
[----:B------:R-:W-:Y:S01]  /*3dc0*/  IMAD.U32 R54, R118, 0x10000, RZ ;  /* 0x0001000076367824 */ /* 0x000fe200078e00ff */
[----:B------:R-:W-:Y:S01]  /*3dd0*/  LOP3.LUT R50, R115, 0xffff0000, RZ, 0xc0, !PT ;  /* 0xffff000073327812 */ /* 0x000fe200078ec0ff */
[----:B------:R-:W-:Y:S01]  /*3de0*/  IMAD.U32 R117, R117, 0x10000, RZ ;  /* 0x0001000075757824 */ /* 0x000fe200078e00ff */
[----:B------:R-:W-:Y:S01]  /*3df0*/  PRMT R116, R116, 0x5410, R53 ;  /* 0x0000541074747816 */ /* 0x000fe20000000035 */
[----:B------:R-:W-:Y:S01]  /*3e00*/  FMUL.FTZ R56, R46, R51 ;  /* 0x000000332e387220 */ /* 0x000fe20000410000 */
[----:B------:R-:W-:Y:S01]  /*3e10*/  LOP3.LUT R47, R38, 0xffff0000, RZ, 0xc0, !PT ;  /* 0xffff0000262f7812 */ /* 0x000fe200078ec0ff */
[C---:B------:R-:W-:Y:S01]  /*3e20*/  IMAD.U32 R38, R39.reuse, 0x10000, RZ ;  /* 0x0001000027267824 */ /* 0x040fe200078e00ff */
[----:B------:R-:W-:Y:S01]  /*3e30*/  LOP3.LUT R44, R39, 0xffff0000, RZ, 0xc0, !PT ;  /* 0xffff0000272c7812 */ /* 0x000fe200078ec0ff */
[----:B------:R-:W-:-:S02]  /*3e40*/  IMAD.U32 R39, R37, 0x10000, RZ ;  /* 0x0001000025277824 */ /* 0x000fc400078e00ff */
[----:B------:R-:W-:Y:S01]  /*3e50*/  FMUL.FTZ R46, R46, R50 ;  /* 0x000000322e2e7220 */ /* 0x000fe20000410000 */
[----:B------:R-:W-:Y:S02]  /*3e60*/  IMAD.U32 R52, R116, 0x10000, RZ ;  /* 0x0001000074347824 */ /* 0x000fe400078e00ff */
[----:B------:R-:W-:Y:S01]  /*3e70*/  FMUL.FTZ R58, R47, R54 ;  /* 0x000000362f3a7220 */ /* 0x000fe20000410000 */
[C---:B------:R-:W-:Y:S01]  /*3e80*/  FFMA.FTZ R56, R39.reuse, R50, -R56 ;  /* 0x0000003227387223 */ /* 0x040fe20000010838 */
[----:B------:R-:W-:Y:S01]  /*3e90*/  FFMA.FTZ R51, R39, R51, R46 ;  /* 0x0000003327337223 */ /* 0x000fe2000001002e */
[-C--:B------:R-:W-:Y:S01]  /*3ea0*/  FMUL.FTZ R46, R47, R52.reuse ;  /* 0x000000342f2e7220 */ /* 0x080fe20000410000 */
[----:B------:R-:W-:Y:S01]  /*3eb0*/  IMAD.U32 R37, R36, 0x10000, RZ ;  /* 0x0001000024257824 */ /* 0x000fe200078e00ff */
[----:B------:R-:W-:Y:S01]  /*3ec0*/  LOP3.LUT R47, R118, 0xffff0000, RZ, 0xc0, !PT ;  /* 0xffff0000762f7812 */ /* 0x000fe200078ec0ff */
[----:B------:R-:W-:Y:S01]  /*3ed0*/  FFMA.FTZ R58, R45, R52, -R58 ;  /* 0x000000342d3a7223 */ /* 0x000fe2000001083a */
[----:B------:R-:W-:Y:S01]  /*3ee0*/  LOP3.LUT R39, R116, 0xffff0000, RZ, 0xc0, !PT ;  /* 0xffff000074277812 */ /* 0x000fe200078ec0ff */
[----:B------:R-:W-:Y:S01]  /*3ef0*/  IMAD.U32 R115, R115, 0x10000, RZ ;  /* 0x0001000073737824 */ /* 0x000fe200078e00ff */
[----:B------:R-:W-:Y:S01]  /*3f00*/  LOP3.LUT R36, R36, 0xffff0000, RZ, 0xc0, !PT ;  /* 0xffff000024247812 */ /* 0x000fe200078ec0ff */
[----:B------:R-:W-:Y:S01]  /*3f10*/  FFMA.FTZ R45, R45, R54, R46 ;  /* 0x000000362d2d7223 */ /* 0x000fe2000001002e */
[C---:B------:R-:W-:Y:S01]  /*3f20*/  FMUL.FTZ R53, R44.reuse, R47 ;  /* 0x0000002f2c357220 */ /* 0x040fe20000410000 */
[----:B------:R-:W-:Y:S01]  /*3f30*/  FMUL.FTZ R46, R44, R39 ;  /* 0x000000272c2e7220 */ /* 0x000fe20000410000 */
[----:B------:R-:W-:Y:S01]  /*3f40*/  F2FP.BF16.F32.PACK_AB R51, R51, R56 ;  /* 0x000000383333723e */ /* 0x000fe200000010ff */
        /* <DEDUP_REMOVED lines=9> */
[----:B------:R-:W-:-:S07]  /*3fe0*/  IMAD.MOV.U32 R37, RZ, RZ, R51 ;  /* 0x000000ffff257224 */ /* 0x000fce00078e0033 */
.L_x_10227:
[----:B------:R-:W-:Y:S05]  /*3ff0*/  BSYNC B1 ;  /* 0x0000000000017941 */ /* 0x000fea0003800000 */
.L_x_10226:
[----:B--2---:R4:W-:Y:S01]  /*4000*/  STG.E.128 desc[UR60][R48.64+0x40], R36 ;  /* 0x0000402430007986 */ /* 0x0049e2000c101d3c */
[----:B------:R-:W-:Y:S05]  /*4010*/  BRA `(.L_x_10221) ;  /* 0x0000001400e87947 */ /* 0x000fea0003800000 */
.L_x_10205:
[----:B------:R-:W2:Y:S01]  /*4020*/  LDL R44, [R1+0x5c] ;  /* 0x00005c00012c7983 */ /* 0x000ea20000100800 */
[----:B------:R-:W-:Y:S02]  /*4030*/  ISETP.GE.AND P3, PT, R227, R108, PT ;  /* 0x0000006ce300720c */ /* 0x000fe40003f66270 */
[----:B------:R-:W-:Y:S02]  /*4040*/  CS2R R46, SRZ ;  /* 0x00000000002e7805 */ /* 0x000fe4000001ff00 */
[----:B------:R-:W-:-:S13]  /*4050*/  ISETP.GE.OR P3, PT, R16, R104, P3 ;  /* 0x000000681000720c */ /* 0x000fda0001f66670 */
[----:B------:R-:W-:Y:S01]  /*4060*/  @!P3 IADD3 R37, P4, P5, R32, R36, R5 ;  /* 0x000000242025b210 */ /* 0x000fe20007d9e005 */
[----:B------:R-:W0:Y:S08]  /*4070*/  @!P3 LDC.64 R52, c[0x0][0x3e8] ;  /* 0x0000fa00ff34bb82 */ /* 0x000e300000000a00 */
[----:B------:R-:W1:Y:S01]  /*4080*/  @!P3 LDC.64 R56, c[0x0][0x400] ;  /* 0x00010000ff38bb82 */ /* 0x000e620000000a00 */
[----:B--2---:R-:W-:-:S02]  /*4090*/  R2UR UR4, R44 ;  /* 0x000000002c0472ca */ /* 0x004fc400000e0000 */
[----:B------:R-:W-:Y:S02]  /*40a0*/  @!P3 IADD3.X R44, R80, R107, R6, P4, P5 ;  /* 0x0000006b502cb210 */ /* 0x000fe400027ea406 */
[----:B------:R-:W-:-:S04]  /*40b0*/  @!P3 IADD3 R54, P4, P5, R64, R38, R3 ;  /* 0x000000264036b210 */ /* 0x000fc80007d9e003 */
        /* <DEDUP_REMOVED lines=33> */
[----:B----4-:R-:W-:Y:S01]  /*42d0*/  IMAD.MOV.U32 R56, RZ, RZ, R47 ;  /* 0x000000ffff387224 */ /* 0x010fe200078e002f */
[----:B------:R-:W-:Y:S01]  /*42e0*/  PRMT R128, R128, 0x5410, R59 ;  /* 0x0000541080807816 */ /* 0x000fe2000000003b */
        /* <DEDUP_REMOVED lines=11> */
[----:B---3--:R-:W-:Y:S01]  /*43a0*/  IMAD.MOV.U32 R56, RZ, RZ, R50 ;  /* 0x000000ffff387224 */ /* 0x008fe200078e0032 */
[----:B------:R-:W-:Y:S01]  /*43b0*/  PRMT R117, R117, 0x5410, R62 ;  /* 0x0000541075757816 */ /* 0x000fe2000000003e */
        /* <DEDUP_REMOVED lines=17> */
.L_x_10228:
        /* <DEDUP_REMOVED lines=9> */
.L_x_10508:
[----:B------:R-:W-:Y:S05]  /*4560*/  BSYNC B1 ;  /* 0x0000000000017941 */ /* 0x000fea0003800000 */
.L_x_10229:
[----:B------:R-:W-:Y:S01]  /*4570*/  ISETP.GE.OR P5, PT, R19, R108, P1 ;  /* 0x0000006c1300720c */ /* 0x000fe20000fa6670 */
[----:B------:R-:W-:-:S12]  /*4580*/  BSSY B1, `(.L_x_10231) ;  /* 0x0000083000017945 */ /* 0x000fd80003800000 */
[----:B------:R-:W-:Y:S05]  /*4590*/  @P5 BRA `(.L_x_10232) ;  /* 0x0000000800045947 */ /* 0x000fea0003800000 */
[-C--:B--2---:R-:W-:Y:S01]  /*45a0*/  IMAD R56, R231, R104.reuse, RZ ;  /* 0x00000068e7387224 */ /* 0x084fe200078e02ff */
[----:B------:R-:W-:Y:S01]  /*45b0*/  BSSY B2, `(.L_x_10233) ;  /* 0x0000073000027945 */ /* 0x000fe20003800000 */
[----:B------:R-:W-:-:S04]  /*45c0*/  IMAD.WIDE.U32 R106, R19, R104, R102 ;  /* 0x00000068136a7225 */ /* 0x000fc800078e0066 */
[----:B------:R-:W-:Y:S01]  /*45d0*/  IMAD R57, R19, R105, R56 ;  /* 0x0000006913397224 */ /* 0x000fe200078e0238 */
[----:B------:R-:W-:Y:S01]  /*45e0*/  SEL R56, R75, R111, !P0 ;  /* 0x0000006f4b387207 */ /* 0x000fe20004000000 */
[----:B------:R-:W-:Y:S01]  /*45f0*/  IMAD R59, R2, 0x1800, R91 ;  /* 0x00001800023b7824 */ /* 0x000fe200078e025b */
[----:B------:R-:W-:Y:S01]  /*4600*/  IADD3 R112, P5, P6, R12, R106, R85 ;  /* 0x0000006a0c707210 */ /* 0x000fe20007ebe055 */
[----:B------:R-:W-:Y:S01]  /*4610*/  IMAD.IADD R114, R57, 0x1, R107 ;  /* 0x0000000139727824 */ /* 0x000fe200078e026b */
[----:B------:R-:W-:-:S04]  /*4620*/  SHF.R.S32.HI R57, RZ, 0x1f, R56 ;  /* 0x0000001fff397819 */ /* 0x000fc80000011438 */
[----:B------:R-:W-:Y:S01]  /*4630*/  LEA.HI R57, R57, R56, RZ, 0x4 ;  /* 0x0000003839397211 */ /* 0x000fe200078f20ff */
[----:B------:R-:W-:Y:S01]  /*4640*/  IMAD R56, R59, 0x2, R18 ;  /* 0x000000023b387824 */ /* 0x000fe200078e0212 */
[----:B------:R-:W-:Y:S02]  /*4650*/  IADD3.X R113, R72, R114, R87, P5, P6 ;  /* 0x0000007248717210 */ /* 0x000fe40002fec457 */
[----:B------:R-:W-:-:S05]  /*4660*/  LEA.HI.SX32 R57, R57, R84, 0x1c ;  /* 0x0000005439397211 */ /* 0x000fca00078fe2ff */
[----:B------:R-:W-:-:S05]  /*4670*/  IMAD.SHL.U32 R115, R57, 0x8, RZ ;  /* 0x0000000839737824 */ /* 0x000fca00078e00ff */
[----:B------:R-:W-:-:S04]  /*4680*/  LOP3.LUT R57, R83, 0x38, R115, 0xf8, !PT ;  /* 0x0000003853397812 */ /* 0x000fc800078ef873 */
[----:B------:R-:W-:-:S05]  /*4690*/  LOP3.LUT R57, R57, R86, RZ, 0x3c, !PT ;  /* 0x0000005639397212 */ /* 0x000fca00078e3cff */
[----:B------:R-:W-:-:S04]  /*46a0*/  IMAD R57, R218, 0x200, R57 ;  /* 0x00000200da397824 */ /* 0x000fc800078e0239 */
[----:B------:R-:W-:-:S04]  /*46b0*/  IMAD R57, R2, 0x1800, R57 ;  /* 0x0000180002397824 */ /* 0x000fc800078e0239 */
[----:B------:R-:W-:Y:S02]  /*46c0*/  IMAD R60, R57, 0x2, R18 ;  /* 0x00000002393c7824 */ /* 0x000fe400078e0212 */
[----:B------:R-:W1:Y:S04]  /*46d0*/  LDS.128 R56, [R56+0x1c400] ;  /* 0x01c4000038387984 */ /* 0x000e680000000c00 */
[----:B------:R-:W2:Y:S01]  /*46e0*/  LDS.128 R60, [R60+0x1c400] ;  /* 0x01c400003c3c7984 */ /* 0x000ea20000000c00 */
[----:B------:R-:W-:Y:S05]  /*46f0*/  @P4 BRA `(.L_x_10234) ;  /* 0x0000000400784947 */ /* 0x000fea0003800000 */
[----:B------:R-:W-:Y:S01]  /*4700*/  SHF.R.U32.HI R116, RZ, 0x10, R45 ;  /* 0x00000010ff747819 */ /* 0x000fe2000001162d */
[----:B--2---:R-:W-:Y:S01]  /*4710*/  IMAD.U32 R121, R61, 0x10000, RZ ;  /* 0x000100003d797824 */ /* 0x004fe200078e00ff */
[----:B------:R-:W-:Y:S01]  /*4720*/  SHF.R.U32.HI R120, RZ, 0x10, R37 ;  /* 0x00000010ff787819 */ /* 0x000fe20000011625 */
[----:B------:R-:W-:Y:S01]  /*4730*/  IMAD.U32 R124, R63, 0x10000, RZ ;  /* 0x000100003f7c7824 */ /* 0x000fe200078e00ff */
[----:B------:R-:W-:Y:S02]  /*4740*/  PRMT R116, R118, 0x5432, R116 ;  /* 0x0000543276747816 */ /* 0x000fe40000000074 */
[----:B------:R-:W-:Y:S01]  /*4750*/  PRMT R120, R117, 0x5432, R120 ;  /* 0x0000543275787816 */ /* 0x000fe20000000078 */
[C---:B-1----:R-:W-:Y:S01]  /*4760*/  IMAD.U32 R117, R57.reuse, 0x10000, RZ ;  /* 0x0001000039757824 */ /* 0x042fe200078e00ff */
[----:B------:R-:W-:Y:S01]  /*4770*/  LOP3.LUT R57, R57, 0xffff0000, RZ, 0xc0, !PT ;  /* 0xffff000039397812 */ /* 0x000fe200078ec0ff */
[C---:B------:R-:W-:Y:S01]  /*4780*/  IMAD.U32 R119, R116.reuse, 0x10000, RZ ;  /* 0x0001000074777824 */ /* 0x040fe200078e00ff */
[----:B------:R-:W-:Y:S01]  /*4790*/  LOP3.LUT R116, R116, 0xffff0000, RZ, 0xc0, !PT ;  /* 0xffff000074747812 */ /* 0x000fe200078ec0ff */
[----:B------:R-:W-:Y:S01]  /*47a0*/  IMAD.U32 R118, R120, 0x10000, RZ ;  /* 0x0001000078767824 */ /* 0x000fe200078e00ff */
[----:B------:R-:W-:Y:S01]  /*47b0*/  SHF.R.U64 R46, R46, 0x10, R47 ;  /* 0x000000102e2e7819 */ /* 0x000fe2000000122f */
[CC--:B------:R-:W-:Y:S01]  /*47c0*/  FMUL.FTZ R122, R121.reuse, R119.reuse ;  /* 0x00000077797a7220 */ /* 0x0c0fe20000410000 */
[----:B------:R-:W-:Y:S01]  /*47d0*/  SHF.R.U64 R44, R44, 0x10, R45 ;  /* 0x000000102c2c7819 */ /* 0x000fe2000000122d */
[-C--:B------:R-:W-:Y:S01]  /*47e0*/  FMUL.FTZ R121, R121, R118.reuse ;  /* 0x0000007679797220 */ /* 0x080fe20000410000 */
[----:B------:R-:W-:Y:S01]  /*47f0*/  SHF.R.U64 R36, R36, 0x10, R37 ;  /* 0x0000001024247819 */ /* 0x000fe20000001225 */
[C---:B------:R-:W-:Y:S01]  /*4800*/  FFMA.FTZ R118, R117.reuse, R118, -R122 ;  /* 0x0000007675767223 */ /* 0x040fe2000001087a */
[----:B------:R-:W-:Y:S01]  /*4810*/  PRMT R44, R130, 0x5432, R44 ;  /* 0x00005432822c7816 */ /* 0x000fe2000000002c */
[----:B------:R-:W-:Y:S01]  /*4820*/  FFMA.FTZ R117, R117, R119, R121 ;  /* 0x0000007775757223 */ /* 0x000fe20000010079 */
[----:B------:R-:W-:Y:S01]  /*4830*/  LOP3.LUT R119, R61, 0xffff0000, RZ, 0xc0, !PT ;  /* 0xffff00003d777812 */ /* 0x000fe200078ec0ff */
[----:B------:R-:W-:Y:S01]  /*4840*/  IMAD.U32 R37, R56, 0x10000, RZ ;  /* 0x0001000038257824 */ /* 0x000fe200078e00ff */
[----:B------:R-:W-:Y:S01]  /*4850*/  LOP3.LUT R61, R120, 0xffff0000, RZ, 0xc0, !PT ;  /* 0xffff0000783d7812 */ /* 0x000fe200078ec0ff */
[----:B------:R-:W-:Y:S01]  /*4860*/  IMAD.U32 R45, R58, 0x10000, RZ ;  /* 0x000100003a2d7824 */ /* 0x000fe200078e00ff */
[----:B------:R-:W-:Y:S01]  /*4870*/  SHF.R.U64 R38, R38, 0x10, R39 ;  /* 0x0000001026267819 */ /* 0x000fe20000001227 */
[----:B------:R-:W-:Y:S01]  /*4880*/  FMUL.FTZ R120, R119, R116 ;  /* 0x0000007477787220 */ /* 0x000fe20000410000 */
[----:B------:R-:W-:Y:S01]  /*4890*/  PRMT R36, R129, 0x5432, R36 ;  /* 0x0000543281247816 */ /* 0x000fe20000000024 */
[-C--:B------:R-:W-:Y:S01]  /*48a0*/  FMUL.FTZ R119, R119, R61.reuse ;  /* 0x0000003d77777220 */ /* 0x080fe20000410000 */
[----:B------:R-:W-:Y:S01]  /*48b0*/  LOP3.LUT R56, R56, 0xffff0000, RZ, 0xc0, !PT ;  /* 0xffff000038387812 */ /* 0x000fe200078ec0ff */
[----:B------:R-:W-:Y:S01]  /*48c0*/  FFMA.FTZ R61, R57, R61, -R120 ;  /* 0x0000003d393d7223 */ /* 0x000fe20000010878 */
[----:B------:R-:W-:-:S02]  /*48d0*/  IMAD.U32 R120, R59, 0x10000, RZ ;  /* 0x000100003b787824 */ /* 0x000fc400078e00ff */
[----:B------:R-:W-:Y:S01]  /*48e0*/  FFMA.FTZ R57, R57, R116, R119 ;  /* 0x0000007439397223 */ /* 0x000fe20000010077 */
[----:B------:R-:W-:Y:S02]  /*48f0*/  SHF.R.U32.HI R116, RZ, 0x10, R47 ;  /* 0x00000010ff747819 */ /* 0x000fe4000001162f */
[----:B------:R-:W-:Y:S01]  /*4900*/  SHF.R.U32.HI R119, RZ, 0x10, R39 ;  /* 0x00000010ff777819 */ /* 0x000fe20000011627 */
[----:B------:R-:W-:Y:S01]  /*4910*/  IMAD.U32 R39, R60, 0x10000, RZ ;  /* 0x000100003c277824 */ /* 0x000fe200078e00ff */
[C---:B------:R-:W-:Y:S02]  /*4920*/  PRMT R116, R123.reuse, 0x5432, R116 ;  /* 0x000054327b747816 */ /* 0x040fe40000000074 */
[----:B------:R-:W-:Y:S02]  /*4930*/  PRMT R119, R123, 0x5410, R119 ;  /* 0x000054107b777816 */ /* 0x000fe40000000077 */
[----:B------:R-:W-:Y:S01]  /*4940*/  LOP3.LUT R47, R59, 0xffff0000, RZ, 0xc0, !PT ;  /* 0xffff00003b2f7812 */ /* 0x000fe200078ec0ff */
[C---:B------:R-:W-:Y:S01]  /*4950*/  IMAD.U32 R121, R116.reuse, 0x10000, RZ ;  /* 0x0001000074797824 */ /* 0x040fe200078e00ff */
[----:B------:R-:W-:Y:S01]  /*4960*/  LOP3.LUT R59, R63, 0xffff0000, RZ, 0xc0, !PT ;  /* 0xffff00003f3b7812 */ /* 0x000fe200078ec0ff */
[C---:B------:R-:W-:Y:S01]  /*4970*/  IMAD.U32 R122, R119.reuse, 0x10000, RZ ;  /* 0x00010000777a7824 */ /* 0x040fe200078e00ff */
[----:B------:R-:W-:Y:S01]  /*4980*/  LOP3.LUT R116, R116, 0xffff0000, RZ, 0xc0, !PT ;  /* 0xffff000074747812 */ /* 0x000fe200078ec0ff */
[C---:B------:R-:W-:Y:S01]  /*4990*/  FMUL.FTZ R123, R124.reuse, R121 ;  /* 0x000000797c7b7220 */ /* 0x040fe20000410000 */
[----:B------:R-:W-:Y:S01]  /*49a0*/  LOP3.LUT R119, R119, 0xffff0000, RZ, 0xc0, !PT ;  /* 0xffff000077777812 */ /* 0x000fe200078ec0ff */
[----:B------:R-:W-:Y:S01]  /*49b0*/  FMUL.FTZ R124, R124, R122 ;  /* 0x0000007a7c7c7220 */ /* 0x000fe20000410000 */
[----:B------:R-:W-:Y:S01]  /*49c0*/  LOP3.LUT R60, R60, 0xffff0000, RZ, 0xc0, !PT ;  /* 0xffff00003c3c7812 */ /* 0x000fe200078ec0ff */
[----:B------:R-:W-:Y:S01]  /*49d0*/  FMUL.FTZ R63, R59, R116 ;  /* 0x000000743b3f7220 */ /* 0x000fe20000410000 */
[----:B------:R-:W-:Y:S01]  /*49e0*/  PRMT R46, R127, 0x5432, R46 ;  /* 0x000054327f2e7816 */ /* 0x000fe2000000002e */
[-C--:B------:R-:W-:Y:S01]  /*49f0*/  FMUL.FTZ R59, R59, R119.reuse ;  /* 0x000000773b3b7220 */ /* 0x080fe20000410000 */
[----:B------:R-:W-:Y:S01]  /*4a00*/  FFMA.FTZ R123, R120, R122, -R123 ;  /* 0x0000007a787b7223 */ /* 0x000fe2000001087b */
[----:B------:R-:W-:Y:S01]  /*4a10*/  FFMA.FTZ R63, R47, R119, -R63 ;  /* 0x000000772f3f7223 */ /* 0x000fe2000001083f */
[----:B------:R-:W-:-:S02]  /*4a20*/  IMAD.U32 R119, R44, 0x10000, RZ ;  /* 0x000100002c777824 */ /* 0x000fc400078e00ff */
[----:B------:R-:W-:Y:S01]  /*4a30*/  FFMA.FTZ R59, R47, R116, R59 ;  /* 0x000000742f3b7223 */ /* 0x000fe2000001003b */
[----:B------:R-:W-:Y:S01]  /*4a40*/  IMAD.U32 R47, R36, 0x10000, RZ ;  /* 0x00010000242f7824 */ /* 0x000fe200078e00ff */
[----:B------:R-:W-:Y:S01]  /*4a50*/  LOP3.LUT R44, R44, 0xffff0000, RZ, 0xc0, !PT ;  /* 0xffff00002c2c7812 */ /* 0x000fe200078ec0ff */
[C---:B------:R-:W-:Y:S01]  /*4a60*/  FMUL.FTZ R116, R39.reuse, R119 ;  /* 0x0000007727747220 */ /* 0x040fe20000410000 */
[----:B------:R-:W-:Y:S01]  /*4a70*/  LOP3.LUT R36, R36, 0xffff0000, RZ, 0xc0, !PT ;  /* 0xffff000024247812 */ /* 0x000fe200078ec0ff */
[----:B------:R-:W-:Y:S01]  /*4a80*/  FMUL.FTZ R39, R39, R47 ;  /* 0x0000002f27277220 */ /* 0x000fe20000410000 */
[----:B------:R-:W-:Y:S01]  /*4a90*/  FFMA.FTZ R124, R120, R121, R124 ;  /* 0x00000079787c7223 */ /* 0x000fe2000001007c */
[C---:B------:R-:W-:Y:S01]  /*4aa0*/  FFMA.FTZ R116, R37.reuse, R47, -R116 ;  /* 0x0000002f25747223 */ /* 0x040fe20000010874 */
[----:B------:R-:W-:Y:S01]  /*4ab0*/  FMUL.FTZ R47, R60, R44 ;  /* 0x0000002c3c2f7220 */ /* 0x000fe20000410000 */
[----:B------:R-:W-:Y:S01]  /*4ac0*/  LOP3.LUT R120, R58, 0xffff0000, RZ, 0xc0, !PT ;  /* 0xffff00003a787812 */ /* 0x000fe200078ec0ff */
[-C--:B------:R-:W-:Y:S01]  /*4ad0*/  FMUL.FTZ R60, R60, R36.reuse ;  /* 0x000000243c3c7220 */ /* 0x080fe20000410000 */
[----:B------:R-:W-:Y:S01]  /*4ae0*/  PRMT R38, R128, 0x5432, R38 ;  /* 0x0000543280267816 */ /* 0x000fe20000000026 */
[----:B------:R-:W-:Y:S01]  /*4af0*/  FFMA.FTZ R47, R56, R36, -R47 ;  /* 0x00000024382f7223 */ /* 0x000fe2000001082f */
[C---:B------:R-:W-:Y:S01]  /*4b00*/  IMAD.U32 R58, R62.reuse, 0x10000, RZ ;  /* 0x000100003e3a7824 */ /* 0x040fe200078e00ff */
[----:B------:R-:W-:Y:S01]  /*4b10*/  LOP3.LUT R62, R62, 0xffff0000, RZ, 0xc0, !PT ;  /* 0xffff00003e3e7812 */ /* 0x000fe200078ec0ff */
[C---:B------:R-:W-:Y:S01]  /*4b20*/  IMAD.U32 R36, R46.reuse, 0x10000, RZ ;  /* 0x000100002e247824 */ /* 0x040fe200078e00ff */
[----:B------:R-:W-:Y:S01]  /*4b30*/  LOP3.LUT R46, R46, 0xffff0000, RZ, 0xc0, !PT ;  /* 0xffff00002e2e7812 */ /* 0x000fe200078ec0ff */
[----:B------:R-:W-:Y:S01]  /*4b40*/  FFMA.FTZ R39, R37, R119, R39 ;  /* 0x0000007725277223 */ /* 0x000fe20000010027 */
[C---:B------:R-:W-:Y:S01]  /*4b50*/  IMAD.U32 R37, R38.reuse, 0x10000, RZ ;  /* 0x0001000026257824 */ /* 0x040fe200078e00ff */
[----:B------:R-:W-:Y:S01]  /*4b60*/  LOP3.LUT R38, R38, 0xffff0000, RZ, 0xc0, !PT ;  /* 0xffff000026267812 */ /* 0x000fe200078ec0ff */
[----:B------:R-:W-:Y:S01]  /*4b70*/  FFMA.FTZ R60, R56, R44, R60 ;  /* 0x0000002c383c7223 */ /* 0x000fe2000001003c */
        /* <DEDUP_REMOVED lines=22> */
.L_x_10234:
[----:B------:R-:W-:Y:S05]  /*4ce0*/  BSYNC B2 ;  /* 0x0000000000027941 */ /* 0x000fea0003800000 */
.L_x_10233:
[----:B------:R-:W-:Y:S02]  /*4cf0*/  ISETP.GE.AND P5, PT, R115, R110, PT ;  /* 0x0000006e7300720c */ /* 0x000fe40003fa6270 */
[----:B------:R-:W-:-:S11]  /*4d00*/  P2R R36, PR, RZ, 0x1 ;  /* 0x00000001ff247803 */ /* 0x000fd60000000000 */
[--C-:B------:R-:W-:Y:S02]  /*4d10*/  @!P5 SHF.R.S32.HI R37, RZ, 0x1f, R115.reuse ;  /* 0x0000001fff25d819 */ /* 0x100fe40000011473 */
[----:B------:R-:W-:-:S04]  /*4d20*/  @!P5 IADD3 R106, P0, P6, R12, R106, R115 ;  /* 0x0000006a0c6ad210 */ /* 0x000fc80007e1e073 */
[----:B------:R-:W-:Y:S02]  /*4d30*/  @!P5 IADD3.X R114, R72, R114, R37, P0, P6 ;  /* 0x000000724872d210 */ /* 0x000fe400007ec425 */
[----:B------:R-:W-:Y:S02]  /*4d40*/  ISETP.NE.AND P0, PT, R36, RZ, PT ;  /* 0x000000ff2400720c */ /* 0x000fe40003f05270 */
[----:B------:R-:W-:-:S04]  /*4d50*/  LEA R36, P6, R112, R100, 0x1 ;  /* 0x0000006470247211 */ /* 0x000fc800078c08ff */
[----:B------:R-:W-:Y:S02]  /*4d60*/  LEA.HI.X R37, R112, R101, R113, 0x1, P6 ;  /* 0x0000006570257211 */ /* 0x000fe400030f0c71 */
[----:B------:R-:W-:-:S03]  /*4d70*/  @!P5 LEA R38, P6, R106, R100, 0x1 ;  /* 0x000000646a26d211 */ /* 0x000fc600078c08ff */
[----:B-1----:R1:W-:Y:S01]  /*4d80*/  STG.E.128 desc[UR60][R36.64], R56 ;  /* 0x0000003824007986 */ /* 0x0023e2000c101d3c */
[----:B------:R-:W-:-:S05]  /*4d90*/  @!P5 LEA.HI.X R39, R106, R101, R114, 0x1, P6 ;  /* 0x000000656a27d211 */ /* 0x000fca00030f0c72 */
[----:B--2---:R1:W-:Y:S04]  /*4da0*/  @!P5 STG.E.128 desc[UR60][R38.64], R60 ;  /* 0x0000003c2600d986 */ /* 0x0043e8000c101d3c */
.L_x_10232:
[----:B------:R-:W-:Y:S05]  /*4db0*/  BSYNC B1 ;  /* 0x0000000000017941 */ /* 0x000fea0003800000 */
.L_x_10231:
[C---:B------:R-:W-:Y:S01]  /*4dc0*/  ISETP.GE.OR P5, PT, R227.reuse, R108, P1 ;  /* 0x0000006ce300720c */ /* 0x040fe20000fa6670 */
        /* <DEDUP_REMOVED lines=11> */
[----:B------:R-:W-:Y:S01]  /*4e80*/  LEA.HI.X R57, R36, R101, R37, 0x1, P5 ;  /* 0x0000006524397211 */ /* 0x000fe200028f0c25 */
[----:B------:R-:W-:Y:S01]  /*4e90*/  IMAD R37, R2, 0x1800, R88 ;  /* 0x0000180002257824 */ /* 0x000fe200078e0258 */
[----:B------:R-:W-:-:S03]  /*4ea0*/  SHF.R.S32.HI R36, RZ, 0x1f, R111 ;  /* 0x0000001fff247819 */ /* 0x000fc6000001146f */
[----:B------:R-:W-:Y:S01]  /*4eb0*/  IMAD R37, R37, 0x2, R18 ;  /* 0x0000000225257824 */ /* 0x000fe200078e0212 */
[----:B------:R-:W-:-:S04]  /*4ec0*/  LEA.HI R111, R36, R111, RZ, 0x4 ;  /* 0x0000006f246f7211 */ /* 0x000fc800078f20ff */
[----:B------:R-:W-:-:S05]  /*4ed0*/  LEA.HI.SX32 R61, R111, R84, 0x1c ;  /* 0x000000546f3d7211 */ /* 0x000fca00078fe2ff */
[----:B------:R-:W-:-:S05]  /*4ee0*/  IMAD.SHL.U32 R61, R61, 0x8, RZ ;  /* 0x000000083d3d7824 */ /* 0x000fca00078e00ff */
[----:B------:R-:W-:-:S04]  /*4ef0*/  LOP3.LUT R36, R215, 0x38, R61, 0xf8, !PT ;  /* 0x00000038d7247812 */ /* 0x000fc800078ef83d */
[----:B------:R-:W-:-:S05]  /*4f00*/  LOP3.LUT R36, R36, R38, RZ, 0x3c, !PT ;  /* 0x0000002624247212 */ /* 0x000fca00078e3cff */
[----:B------:R-:W-:-:S04]  /*4f10*/  IMAD.IADD R39, R219, 0x1, R36 ;  /* 0x00000001db277824 */ /* 0x000fc800078e0224 */
[----:B------:R-:W-:-:S04]  /*4f20*/  IMAD R39, R2, 0x1800, R39 ;  /* 0x0000180002277824 */ /* 0x000fc800078e0227 */
[----:B------:R-:W-:Y:S02]  /*4f30*/  IMAD R44, R39, 0x2, R18 ;  /* 0x00000002272c7824 */ /* 0x000fe400078e0212 */
[----:B------:R-:W1:Y:S04]  /*4f40*/  LDS.128 R36, [R37+0x1c400] ;  /* 0x01c4000025247984 */ /* 0x000e680000000c00 */
[----:B------:R-:W2:Y:S01]  /*4f50*/  LDS.128 R44, [R44+0x1c400] ;  /* 0x01c400002c2c7984 */ /* 0x000ea20000000c00 */
[----:B------:R-:W-:Y:S05]  /*4f60*/  @P4 BRA `(.L_x_10236) ;  /* 0x0000000400784947 */ /* 0x000fea0003800000 */
[--C-:B------:R-:W-:Y:S01]  /*4f70*/  SHF.R.U64 R50, R50, 0x10, R51.reuse ;  /* 0x0000001032327819 */ /* 0x100fe20000001233 */
[----:B--2---:R-:W-:Y:S01]  /*4f80*/  IMAD.U32 R60, R45, 0x10000, RZ ;  /* 0x000100002d3c7824 */ /* 0x004fe200078e00ff */
[----:B------:R-:W-:Y:S01]  /*4f90*/  SHF.R.U32.HI R63, RZ, 0x10, R51 ;  /* 0x00000010ff3f7819 */ /* 0x000fe20000011633 */
[----:B------:R-:W-:Y:S01]  /*4fa0*/  IMAD.U32 R106, R47, 0x10000, RZ ;  /* 0x000100002f6a7824 */ /* 0x000fe200078e00ff */
[----:B------:R-:W-:Y:S01]  /*4fb0*/  SHF.R.U64 R51, R52, 0x10, R53 ;  /* 0x0000001034337819 */ /* 0x000fe20000001235 */
[----:B-1----:R-:W-:Y:S01]  /*4fc0*/  IMAD.U32 R105, R39, 0x10000, RZ ;  /* 0x0001000027697824 */ /* 0x002fe200078e00ff */
[----:B------:R-:W-:Y:S01]  /*4fd0*/  SHF.R.U64 R48, R48, 0x10, R49 ;  /* 0x0000001030307819 */ /* 0x000fe20000001231 */
[----:B------:R-:W-:Y:S01]  /*4fe0*/  IMAD.U32 R107, R46, 0x10000, RZ ;  /* 0x000100002e6b7824 */ /* 0x000fe200078e00ff */
[----:B------:R-:W-:Y:S01]  /*4ff0*/  SHF.R.U32.HI R52, RZ, 0x10, R53 ;  /* 0x00000010ff347819 */ /* 0x000fe20000011635 */
[----:B------:R-:W-:Y:S01]  /*5000*/  IMAD.U32 R104, R38, 0x10000, RZ ;  /* 0x0001000026687824 */ /* 0x000fe200078e00ff */
[----:B------:R-:W-:-:S02]  /*5010*/  SHF.R.U32.HI R49, RZ, 0x10, R49 ;  /* 0x00000010ff317819 */ /* 0x000fc40000011631 */
[----:B------:R-:W-:Y:S02]  /*5020*/  PRMT R52, R126, 0x5432, R52 ;  /* 0x000054327e347816 */ /* 0x000fe40000000034 */
[----:B------:R-:W-:Y:S02]  /*5030*/  PRMT R128, R128, 0x5410, R49 ;  /* 0x0000541080807816 */ /* 0x000fe40000000031 */
[--C-:B------:R-:W-:Y:S02]  /*5040*/  SHF.R.U64 R53, R54, 0x10, R55.reuse ;  /* 0x0000001036357819 */ /* 0x100fe40000001237 */
[----:B------:R-:W-:Y:S01]  /*5050*/  SHF.R.U32.HI R54, RZ, 0x10, R55 ;  /* 0x00000010ff367819 */ /* 0x000fe20000011637 */
[----:B------:R-:W-:Y:S01]  /*5060*/  IMAD.U32 R49, R128, 0x10000, RZ ;  /* 0x0001000080317824 */ /* 0x000fe200078e00ff */
[----:B------:R-:W-:Y:S01]  /*5070*/  PRMT R127, R127, 0x5410, R48 ;  /* 0x000054107f7f7816 */ /* 0x000fe20000000030 */
[----:B------:R-:W-:Y:S01]  /*5080*/  IMAD.U32 R48, R52, 0x10000, RZ ;  /* 0x0001000034307824 */ /* 0x000fe200078e00ff */
[----:B------:R-:W-:Y:S01]  /*5090*/  PRMT R54, R125, 0x5432, R54 ;  /* 0x000054327d367816 */ /* 0x000fe20000000036 */
[----:B------:R-:W-:Y:S01]  /*50a0*/  IMAD.U32 R55, R37, 0x10000, RZ ;  /* 0x0001000025377824 */ /* 0x000fe200078e00ff */
[----:B------:R-:W-:Y:S01]  /*50b0*/  PRMT R130, R130, 0x5410, R51 ;  /* 0x0000541082827816 */ /* 0x000fe20000000033 */
[CC--:B------:R-:W-:Y:S01]  /*50c0*/  FMUL.FTZ R112, R60.reuse, R48.reuse ;  /* 0x000000303c707220 */ /* 0x0c0fe20000410000 */
[----:B------:R-:W-:Y:S01]  /*50d0*/  PRMT R129, R129, 0x5410, R53 ;  /* 0x0000541081817816 */ /* 0x000fe20000000035 */
[-C--:B------:R-:W-:Y:S01]  /*50e0*/  FMUL.FTZ R60, R60, R49.reuse ;  /* 0x000000313c3c7220 */ /* 0x080fe20000410000 */
[----:B------:R-:W-:Y:S01]  /*50f0*/  LOP3.LUT R62, R45, 0xffff0000, RZ, 0xc0, !PT ;  /* 0xffff00002d3e7812 */ /* 0x000fe200078ec0ff */
[C---:B------:R-:W-:Y:S01]  /*5100*/  FFMA.FTZ R112, R55.reuse, R49, -R112 ;  /* 0x0000003137707223 */ /* 0x040fe20000010870 */
[----:B------:R-:W-:Y:S01]  /*5110*/  LOP3.LUT R51, R52, 0xffff0000, RZ, 0xc0, !PT ;  /* 0xffff000034337812 */ /* 0x000fe200078ec0ff */
[----:B------:R-:W-:Y:S01]  /*5120*/  IMAD.U32 R52, R54, 0x10000, RZ ;  /* 0x0001000036347824 */ /* 0x000fe200078e00ff */
[----:B------:R-:W-:Y:S01]  /*5130*/  LOP3.LUT R53, R128, 0xffff0000, RZ, 0xc0, !PT ;  /* 0xffff000080357812 */ /* 0x000fe200078ec0ff */
[----:B------:R-:W-:Y:S01]  /*5140*/  FFMA.FTZ R60, R55, R48, R60 ;  /* 0x00000030373c7223 */ /* 0x000fe2000001003c */
[----:B------:R-:W-:Y:S01]  /*5150*/  PRMT R126, R126, 0x5410, R63 ;  /* 0x000054107e7e7816 */ /* 0x000fe2000000003f */
        /* <DEDUP_REMOVED lines=8> */
[----:B------:R-:W-:Y:S01]  /*51e0*/  FFMA.FTZ R49, R58, R53, -R49 ;  /* 0x000000353a317223 */ /* 0x000fe20000010831 */
[----:B------:R-:W-:Y:S01]  /*51f0*/  LOP3.LUT R39, R39, 0xffff0000, RZ, 0xc0, !PT ;  /* 0xffff000027277812 */ /* 0x000fe200078ec0ff */
[-C--:B------:R-:W-:Y:S01]  /*5200*/  FMUL.FTZ R53, R106, R48.reuse ;  /* 0x000000306a357220 */ /* 0x080fe20000410000 */
[----:B------:R-:W-:Y:S01]  /*5210*/  FFMA.FTZ R62, R105, R48, -R62 ;  /* 0x00000030693e7223 */ /* 0x000fe2000001083e */
[----:B------:R-:W-:Y:S01]  /*5220*/  FMUL.FTZ R114, R47, R54 ;  /* 0x000000362f727220 */ /* 0x000fe20000410000 */
[----:B------:R-:W-:-:S02]  /*5230*/  IMAD.U32 R45, R44, 0x10000, RZ ;  /* 0x000100002c2d7824 */ /* 0x000fc400078e00ff */
[----:B------:R-:W-:Y:S01]  /*5240*/  FFMA.FTZ R55, R58, R51, R55 ;  /* 0x000000333a377223 */ /* 0x000fe20000010037 */
[----:B------:R-:W-:Y:S01]  /*5250*/  IMAD.U32 R48, R130, 0x10000, RZ ;  /* 0x0001000082307824 */ /* 0x000fe200078e00ff */
[----:B------:R-:W-:Y:S01]  /*5260*/  LOP3.LUT R44, R44, 0xffff0000, RZ, 0xc0, !PT ;  /* 0xffff00002c2c7812 */ /* 0x000fe200078ec0ff */
[----:B------:R-:W-:Y:S01]  /*5270*/  IMAD.U32 R58, R127, 0x10000, RZ ;  /* 0x000100007f3a7824 */ /* 0x000fe200078e00ff */
[----:B------:R-:W-:Y:S01]  /*5280*/  LOP3.LUT R51, R130, 0xffff0000, RZ, 0xc0, !PT ;  /* 0xffff000082337812 */ /* 0x000fe200078ec0ff */
[-C--:B------:R-:W-:Y:S01]  /*5290*/  FMUL.FTZ R106, R47, R126.reuse ;  /* 0x0000007e2f6a7220 */ /* 0x080fe20000410000 */
[----:B------:R-:W-:Y:S01]  /*52a0*/  FFMA.FTZ R47, R39, R126, -R114 ;  /* 0x0000007e272f7223 */ /* 0x000fe20000010872 */
[----:B------:R-:W-:Y:S01]  /*52b0*/  LOP3.LUT R127, R127, 0xffff0000, RZ, 0xc0, !PT ;  /* 0xffff00007f7f7812 */ /* 0x000fe200078ec0ff */
[C---:B------:R-:W-:Y:S02]  /*52c0*/  IMAD.U32 R37, R36.reuse, 0x10000, RZ ;  /* 0x0001000024257824 */ /* 0x040fe400078e00ff */
[----:B------:R-:W-:Y:S01]  /*52d0*/  FMUL.FTZ R114, R45, R48 ;  /* 0x000000302d727220 */ /* 0x000fe20000410000 */
[----:B------:R-:W-:Y:S01]  /*52e0*/  LOP3.LUT R36, R36, 0xffff0000, RZ, 0xc0, !PT ;  /* 0xffff000024247812 */ /* 0x000fe200078ec0ff */
[----:B------:R-:W-:Y:S01]  /*52f0*/  FFMA.FTZ R52, R105, R52, R53 ;  /* 0x0000003469347223 */ /* 0x000fe20000010035 */
[----:B------:R-:W-:Y:S01]  /*5300*/  PRMT R50, R125, 0x5410, R50 ;  /* 0x000054107d327816 */ /* 0x000fe20000000032 */
[-C--:B------:R-:W-:Y:S01]  /*5310*/  FMUL.FTZ R45, R45, R58.reuse ;  /* 0x0000003a2d2d7220 */ /* 0x080fe20000410000 */
[C---:B------:R-:W-:Y:S01]  /*5320*/  FMUL.FTZ R53, R44.reuse, R51 ;  /* 0x000000332c357220 */ /* 0x040fe20000410000 */
[C---:B------:R-:W-:Y:S01]  /*5330*/  FFMA.FTZ R58, R37.reuse, R58, -R114 ;  /* 0x0000003a253a7223 */ /* 0x040fe20000010872 */
[-C--:B------:R-:W-:Y:S01]  /*5340*/  FMUL.FTZ R63, R44, R127.reuse ;  /* 0x0000007f2c3f7220 */ /* 0x080fe20000410000 */
[----:B------:R-:W-:Y:S01]  /*5350*/  FFMA.FTZ R37, R37, R48, R45 ;  /* 0x0000003025257223 */ /* 0x000fe2000001002d */
[C---:B------:R-:W-:Y:S01]  /*5360*/  IMAD.U32 R44, R129.reuse, 0x10000, RZ ;  /* 0x00010000812c7824 */ /* 0x040fe200078e00ff */
[----:B------:R-:W-:Y:S01]  /*5370*/  LOP3.LUT R46, R46, 0xffff0000, RZ, 0xc0, !PT ;  /* 0xffff00002e2e7812 */ /* 0x000fe200078ec0ff */
[----:B------:R-:W-:Y:S01]  /*5380*/  FFMA.FTZ R127, R36, R127, -R53 ;  /* 0x0000007f247f7223 */ /* 0x000fe20000010835 */
[----:B------:R-:W-:Y:S01]  /*5390*/  IMAD.U32 R45, R50, 0x10000, RZ ;  /* 0x00010000322d7824 */ /* 0x000fe200078e00ff */
[----:B------:R-:W-:Y:S01]  /*53a0*/  LOP3.LUT R129, R129, 0xffff0000, RZ, 0xc0, !PT ;  /* 0xffff000081817812 */ /* 0x000fe200078ec0ff */
[----:B------:R-:W-:Y:S01]  /*53b0*/  FFMA.FTZ R36, R36, R51, R63 ;  /* 0x0000003324247223 */ /* 0x000fe2000001003f */
[----:B------:R-:W-:Y:S01]  /*53c0*/  LOP3.LUT R53, R50, 0xffff0000, RZ, 0xc0, !PT ;  /* 0xffff000032357812 */ /* 0x000fe200078ec0ff */
[C---:B------:R-:W-:Y:S01]  /*53d0*/  FMUL.FTZ R51, R107.reuse, R44 ;  /* 0x0000002c6b337220 */ /* 0x040fe20000410000 */
[----:B------:R-:W-:Y:S01]  /*53e0*/  LOP3.LUT R38, R38, 0xffff0000, RZ, 0xc0, !PT ;  /* 0xffff000026267812 */ /* 0x000fe200078ec0ff */
[----:B------:R-:W-:Y:S01]  /*53f0*/  FMUL.FTZ R107, R107, R45 ;  /* 0x0000002d6b6b7220 */ /* 0x000fe20000410000 */
[----:B------:R-:W-:Y:S01]  /*5400*/  FFMA.FTZ R39, R39, R54, R106 ;  /* 0x0000003627277223 */ /* 0x000fe2000001006a */
[C---:B------:R-:W-:Y:S01]  /*5410*/  FMUL.FTZ R63, R46.reuse, R129 ;  /* 0x000000812e3f7220 */ /* 0x040fe20000410000 */
[----:B------:R-:W-:Y:S01]  /*5420*/  FMUL.FTZ R46, R46, R53 ;  /* 0x000000352e2e7220 */ /* 0x000fe20000410000 */
[C---:B------:R-:W-:Y:S01]  /*5430*/  FFMA.FTZ R107, R104.reuse, R44, R107 ;  /* 0x0000002c686b7223 */ /* 0x040fe2000001006b */
[----:B------:R-:W-:Y:S01]  /*5440*/  FFMA.FTZ R45, R104, R45, -R51 ;  /* 0x0000002d682d7223 */ /* 0x000fe20000010833 */
[C---:B------:R-:W-:Y:S01]  /*5450*/  FFMA.FTZ R44, R38.reuse, R53, -R63 ;  /* 0x00000035262c7223 */ /* 0x040fe2000001083f */
        /* <DEDUP_REMOVED lines=15> */
.L_x_10236:
[----:B------:R-:W-:Y:S05]  /*5550*/  BSYNC B1 ;  /* 0x0000000000017941 */ /* 0x000fea0003800000 */
.L_x_10235:
        /* <DEDUP_REMOVED lines=10> */
.L_x_10204:
[----:B------:R-:W2:Y:S02]  /*5600*/  LDL R36, [R1+0x5c] ;  /* 0x00005c0001247983 */ /* 0x000ea40000100800 */
[----:B--2---:R-:W-:-:S13]  /*5610*/  R2UR UR4, R36 ;  /* 0x00000000240472ca */ /* 0x004fda00000e0000 */
[----:B------:R-:W-:-:S06]  /*5620*/  UISETP.NE.AND UP0, UPT, UR4, 0x3, UPT ;  /* 0x000000030400788c */ /* 0x000fcc000bf05270 */
[----:B------:R-:W-:-:S13]  /*5630*/  PLOP3.LUT P3, PT, PT, PT, UP0, 0x80, 0x0 ;  /* 0x000000000000781c */ /* 0x000fda0003f6f008 */
[----:B------:R-:W-:Y:S05]  /*5640*/  @!P3 BRA `(.L_x_10237) ;  /* 0x000000000004b947 */ /* 0x000fea0003800000 */
[----:B------:R-:W-:Y:S01]  /*5650*/  BPT.TRAP 0x1 ;  /* 0x000000040000795c */ /* 0x000fe20000300000 */
.L_x_10237:
[----:B------:R-:W-:Y:S01]  /*5660*/  IMAD R96, R2, 0x8, R18 ;  /* 0x0000000802607824 */ /* 0x000fe200078e0212 */
[----:B------:R-:W-:Y:S01]  /*5670*/  SHF.L.U32 R109, R201, 0x1f, RZ ;  /* 0x0000001fc96d7819 */ /* 0x000fe200000006ff */
[----:B------:R-:W-:Y:S01]  /*5680*/  IMAD R108, R28, -0x60, R25 ;  /* 0xffffffa01c6c7824 */ /* 0x000fe200078e0219 */
[----:B------:R-:W-:Y:S02]  /*5690*/  BSSY B1, `(.L_x_10238) ;  /* 0x0000004000017945 */ /* 0x000fe40003800000 */
[----:B------:R-:W0:Y:S02]  /*56a0*/  SYNCS.PHASECHK.TRANS64.TRYWAIT P4, [R96+URZ+0x32490], R109 ;  /* 0x0324906d600075a7 */ /* 0x000e24000808017f */
[----:B------:R-:W-:Y:S01]  /*56b0*/  VIMNMX R108, R108, 0x60, PT ;  /* 0x000000606c6c7848 */ /* 0x000fe20003fe0100 */
[----:B0-----:R-:W-:Y:S06]  /*56c0*/  @!P4 BRA `(.L_x_10239) ;  /* 0x0000016c0034c947 */ /* 0x001fec0003800000 */
.L_x_10509:
[----:B------:R-:W-:Y:S05]  /*56d0*/  BSYNC B1 ;  /* 0x0000000000017941 */ /* 0x000fea0003800000 */
.L_x_10238:
[----:B------:R-:W-:Y:S01]  /*56e0*/  ISETP.GE.AND P4, PT, R19, R108, PT ;  /* 0x0000006c1300720c */ /* 0x000fe20003f86270 */
[----:B------:R-:W-:-:S12]  /*56f0*/  BSSY B1, `(.L_x_10240) ;  /* 0x0000006000017945 */ /* 0x000fd80003800000 */
[----:B------:R-:W-:Y:S05]  /*5700*/  @P4 BRA `(.L_x_10241) ;  /* 0x0000000000104947 */ /* 0x000fea0003800000 */
[----:B------:R-:W1:Y:S04]  /*5710*/  @!P1 LDS.128 R36, [R106] ;  /* 0x000000006a249984 */ /* 0x000e680000000c00 */
[----:B------:R-:W2:Y:S04]  /*5720*/  @!P2 LDS.128 R44, [R105] ;  /* 0x00000000692ca984 */ /* 0x000ea80000000c00 */
[----:B-1----:R1:W-:Y:S04]  /*5730*/  @!P1 STG.E.128 desc[UR60][R50.64], R36 ;  /* 0x0000002432009986 */ /* 0x0023e8000c101d3c */
[----:B--2---:R1:W-:Y:S02]  /*5740*/  @!P2 STG.E.128 desc[UR60][R50.64+0x40], R44 ;  /* 0x0000402c3200a986 */ /* 0x0043e4000c101d3c */
.L_x_10241:
[----:B------:R-:W-:Y:S05]  /*5750*/  BSYNC B1 ;  /* 0x0000000000017941 */ /* 0x000fea0003800000 */
.L_x_10240:
[----:B------:R-:W-:-:S13]  /*5760*/  ISETP.GE.AND P4, PT, R227, R108, PT ;  /* 0x0000006ce300720c */ /* 0x000fda0003f86270 */
[----:B------:R-:W-:Y:S05]  /*5770*/  @P4 BRA `(.L_x_10221) ;  /* 0x0000000000104947 */ /* 0x000fea0003800000 */
[----:B-1----:R-:W1:Y:S04]  /*5780*/  @!P1 LDS.128 R36, [R106+0x2000] ;  /* 0x002000006a249984 */ /* 0x002e680000000c00 */
[----:B------:R-:W2:Y:S04]  /*5790*/  @!P2 LDS.128 R44, [R105+0x2000] ;  /* 0x00200000692ca984 */ /* 0x000ea80000000c00 */
[----:B-1----:R1:W-:Y:S04]  /*57a0*/  @!P1 STG.E.128 desc[UR60][R48.64], R36 ;  /* 0x0000002430009986 */ /* 0x0023e8000c101d3c */
[----:B--2---:R1:W-:Y:S02]  /*57b0*/  @!P2 STG.E.128 desc[UR60][R48.64+0x40], R44 ;  /* 0x0000402c3000a986 */ /* 0x0043e4000c101d3c */
.L_x_10221:
[----:B------:R-:W-:Y:S05]  /*57c0*/  BSYNC B0 ;  /* 0x0000000000007941 */ /* 0x000fea0003800000 */
.L_x_10203:
        /* <DEDUP_REMOVED lines=17> */
.L_x_10243:
[----:B------:R-:W-:Y:S05]  /*58e0*/  BSYNC B0 ;  /* 0x0000000000007941 */ /* 0x000fea0003800000 */
.L_x_10242:
[----:B------:R-:W2:Y:S01]  /*58f0*/  SYNCS.PHASECHK.TRANS64.TRYWAIT P3, [R96+URZ+0x324b0], R109 ;  /* 0x0324b06d600075a7 */ /* 0x000ea2000806017f */
[----:B------:R-:W-:Y:S01]  /*5900*/  IMAD R49, R2, 0x6000, R90 ;  /* 0x0000600002317824 */ /* 0x000fe200078e025a */
[----:B------:R-:W-:Y:S01]  /*5910*/  ULDC.64 UR56, c[0x0][0x328] ;  /* 0x0000ca0000387ab9 */ /* 0x000fe20000000a00 */
[----:B------:R-:W-:Y:S01]  /*5920*/  ULDC.64 UR58, c[0x0][0x318] ;  /* 0x0000c600003a7ab9 */ /* 0x000fe20000000a00 */
[----:B------:R-:W-:Y:S01]  /*5930*/  BSSY B0, `(.L_x_10244) ;  /* 0x0000003000007945 */ /* 0x000fe20003800000 */
[----:B------:R-:W-:-:S03]  /*5940*/  IMAD.IADD R37, R89, 0x1, R49 ;  /* 0x0000000159257824 */ /* 0x000fc600078e0231 */
[----:B--2---:R-:W-:Y:S05]  /*5950*/  @!P3 BRA `(.L_x_10245) ;  /* 0x0000016800a4b947 */ /* 0x004fea0003800000 */
.L_x_10510:
[----:B------:R-:W-:Y:S05]  /*5960*/  BSYNC B0 ;  /* 0x0000000000007941 */ /* 0x000fea0003800000 */
.L_x_10244:
[----:B------:R-:W-:Y:S01]  /*5970*/  ISETP.GE.AND P3, PT, R19, R108, PT ;  /* 0x0000006c1300720c */ /* 0x000fe20003f66270 */
[----:B------:R-:W-:Y:S01]  /*5980*/  BSSY B0, `(.L_x_10246) ;  /* 0x0000026000007945 */ /* 0x000fe20003800000 */
[----:B------:R-:W-:Y:S02]  /*5990*/  IMAD R49, R49, 0x2, R26 ;  /* 0x0000000231317824 */ /* 0x000fe400078e021a */
[----:B------:R-:W-:-:S04]  /*59a0*/  IMAD.WIDE R44, R28, 0x60, R68 ;  /* 0x000000601c2c7825 */ /* 0x000fc800078e0244 */
[----:B------:R-:W-:-:S05]  /*59b0*/  IMAD R48, R37, 0x2, R26 ;  /* 0x0000000225307824 */ /* 0x000fca00078e021a */
[----:B------:R-:W-:Y:S05]  /*59c0*/  @P3 BRA `(.L_x_10247) ;  /* 0x0000000000843947 */ /* 0x000fea0003800000 */
[----:B------:R-:W-:Y:S01]  /*59d0*/  IMAD R39, R45, UR56, RZ ;  /* 0x000000382d277c24 */ /* 0x000fe2000f8e02ff */
[----:B------:R-:W-:Y:S01]  /*59e0*/  ULDC UR4, c[0x0][0x320] ;  /* 0x0000c80000047ab9 */ /* 0x000fe20000000800 */
        /* <DEDUP_REMOVED lines=31> */
.L_x_10247:
[----:B------:R-:W-:Y:S05]  /*5be0*/  BSYNC B0 ;  /* 0x0000000000007941 */ /* 0x000fea0003800000 */
.L_x_10246:
[----:B------:R-:W-:Y:S01]  /*5bf0*/  ISETP.GE.AND P3, PT, R227, R108, PT ;  /* 0x0000006ce300720c */ /* 0x000fe20003f66270 */
[----:B------:R-:W-:-:S12]  /*5c00*/  BSSY B0, `(.L_x_10248) ;  /* 0x0000025000007945 */ /* 0x000fd80003800000 */
[----:B------:R-:W-:Y:S05]  /*5c10*/  @P3 BRA `(.L_x_10249) ;  /* 0x00000000008c3947 */ /* 0x000fea0003800000 */
[----:B---3--:R-:W-:Y:S01]  /*5c20*/  IADD3 R39, P3, R44, 0x40, RZ ;  /* 0x000000402c277810 */ /* 0x008fe20007f7e0ff */
[----:B-1----:R-:W-:Y:S01]  /*5c30*/  IMAD.MOV.U32 R36, RZ, RZ, R14 ;  /* 0x000000ffff247224 */ /* 0x002fe200078e000e */
[----:B------:R-:W-:Y:S01]  /*5c40*/  ULDC UR4, c[0x0][0x320] ;  /* 0x0000c80000047ab9 */ /* 0x000fe20000000800 */
        /* <DEDUP_REMOVED lines=32> */
.L_x_10249:
[----:B------:R-:W-:Y:S05]  /*5e50*/  BSYNC B0 ;  /* 0x0000000000007941 */ /* 0x000fea0003800000 */
.L_x_10248:
        /* <DEDUP_REMOVED lines=22> */
.L_x_10198:
[----:B------:R-:W-:Y:S01]  /*5fc0*/  IMAD.MOV.U32 R3, RZ, RZ, RZ ;  /* 0x000000ffff037224 */ /* 0x000fe200078e00ff */
[----:B------:R-:W-:Y:S06]  /*5fd0*/  @P0 BRA `(.L_x_10251) ;  /* 0x00000000000c0947 */ /* 0x000fec0003800000 */
[----:B------:R-:W1:Y:S01]  /*5fe0*/  FENCE.VIEW.ASYNC.G ;  /* 0x00000000000073c6 */ /* 0x000e620000000100 */
[----:B------:R-:W-:Y:S05]  /*5ff0*/  WARPSYNC.ALL ;  /* 0x0000000000007948 */ /* 0x000fea0003800000 */
[----:B-1----:R-:W-:Y:S06]  /*6000*/  BAR.ARV 0xc, 0x180 ;  /* 0x0306000000007b1d */ /* 0x002fec0000002000 */
.L_x_10251:
        /* <DEDUP_REMOVED lines=32> */
.L_x_10253:
[----:B------:R-:W-:Y:S05]  /*6210*/  BSYNC B0 ;  /* 0x0000000000007941 */ /* 0x000fea0003800000 */
.L_x_10252:
        /* <DEDUP_REMOVED lines=79> */
.L_x_10513:
        /* <DEDUP_REMOVED lines=26> */
.L_x_10257:
[----:B------:R-:W-:Y:S05]  /*68b0*/  BSYNC B6 ;  /* 0x0000000000067941 */ /* 0x000fea0003800000 */
.L_x_10256:
        /* <DEDUP_REMOVED lines=12> */
.L_x_10261:
[----:B--2---:R2:W3:Y:S02]  /*6980*/  SYNCS.PHASECHK.TRANS64.TRYWAIT P0, [R18+URZ+0x32400], R3 ;  /* 0x03240003120075a7 */ /* 0x0044e4000800017f */
[----:B---3--:R-:W-:Y:S05]  /*6990*/  @!P0 NANOSLEEP.SYNCS 0x989680 ;  /* 0x009896800000895d */ /* 0x008fea0003900000 */
[----:B------:R-:W3:Y:S02]  /*69a0*/  @!P0 SYNCS.PHASECHK.TRANS64 P0, [R18+URZ+0x32400], R3 ;  /* 0x03240003120085a7 */ /* 0x000ee4000800007f */
[----:B---3--:R-:W-:Y:S05]  /*69b0*/  @!P0 BRA `(.L_x_10261) ;  /* 0xfffffffc00f08947 */ /* 0x008fea000383ffff */
.L_x_10260:
[----:B------:R-:W-:Y:S05]  /*69c0*/  BSYNC B0 ;  /* 0x0000000000007941 */ /* 0x000fea0003800000 */
.L_x_10259:
[----:B------:R-:W-:Y:S05]  /*69d0*/  BRA `(.L_x_10262) ;  /* 0x0000002000a87947 */ /* 0x000fea0003800000 */
.L_x_10258:
        /* <DEDUP_REMOVED lines=36> */
.L_x_10264:
[----:B------:R-:W-:Y:S05]  /*6c20*/  BSYNC B6 ;  /* 0x0000000000067941 */ /* 0x000fea0003800000 */
.L_x_10263:
[----:B------:R-:W-:Y:S01]  /*6c30*/  LEA.HI R29, R30, R29, RZ, 0x2 ;  /* 0x0000001d1e1d7211 */ /* 0x000fe200078f10ff */
[----:B------:R-:W-:Y:S01]  /*6c40*/  ULDC.U8 UR4, c[0x0][0x410] ;  /* 0x0001040000047ab9 */ /* 0x000fe20000000000 */
[----:B------:R-:W-:Y:S01]  /*6c50*/  BSSY B0, `(.L_x_10265) ;  /* 0x00001fa000007945 */ /* 0x000fe20003800000 */
[----:B------:R-:W-:Y:S02]  /*6c60*/  ISETP.NE.AND P0, PT, RZ, UR4, PT ;  /* 0x00000004ff007c0c */ /* 0x000fe4000bf05270 */
[----:B------:R-:W-:-:S04]  /*6c70*/  SHF.R.S32.HI R0, RZ, 0x1f, R29 ;  /* 0x0000001fff007819 */ /* 0x000fc8000001141d */
[----:B------:R-:W-:-:S04]  /*6c80*/  LEA.HI R0, R0, R19, RZ, 0x3 ;  /* 0x0000001300007211 */ /* 0x000fc800078f18ff */
[----:B------:R-:W-:Y:S01]  /*6c90*/  LOP3.LUT R4, R0, 0xfffffff8, RZ, 0xc0, !PT ;  /* 0xfffffff800047812 */ /* 0x000fe200078ec0ff */
[----:B------:R-:W-:-:S04]  /*6ca0*/  IMAD R0, R41, 0x80, R19 ;  /* 0x0000008029007824 */ /* 0x000fc800078e0213 */
[----:B------:R-:W-:Y:S01]  /*6cb0*/  IMAD.IADD R32, R19, 0x1, -R4 ;  /* 0x0000000113207824 */ /* 0x000fe200078e0a04 */
[----:B------:R-:W-:Y:S06]  /*6cc0*/  @!P0 BRA `(.L_x_10266) ;  /* 0x0000001000008947 */ /* 0x000fec0003800000 */
[----:B------:R-:W-:-:S03]  /*6cd0*/  UMOV UR4, 0xffffffff ;  /* 0xffffffff00047882 */ /* 0x000fc60000000000 */
[----:B------:R-:W-:Y:S05]  /*6ce0*/  BRA.DIV UR4, `(.L_x_10267) ;  /* 0x0000015604f87947 */ /* 0x000fea000b800000 */
[----:B------:R1:W2:Y:S04]  /*6cf0*/  SHFL.IDX PT, R3, R28, RZ, 0x1c1f ;  /* 0x001c1fff1c037589 */ /* 0x0002a800000e0000 */
[----:B------:R1:W3:Y:S04]  /*6d00*/  SHFL.IDX PT, R20, R27, RZ, 0x1c1f ;  /* 0x001c1fff1b147589 */ /* 0x0002e800000e0000 */
[----:B------:R-:W4:Y:S04]  /*6d10*/  SHFL.IDX PT, R25, R25, RZ, 0x1c1f ;  /* 0x001c1fff19197589 */ /* 0x000f2800000e0000 */
[----:B-1----:R-:W0:Y:S02]  /*6d20*/  SHFL.IDX PT, R26, R26, RZ, 0x1c1f ;  /* 0x001c1fff1a1a7589 */ /* 0x002e2400000e0000 */
.L_x_10519:
[----:B------:R-:W-:Y:S01]  /*6d30*/  ULDC UR4, c[0x0][0x448] ;  /* 0x0001120000047ab9 */ /* 0x000fe20000000800 */
[----:B------:R-:W-:Y:S01]  /*6d40*/  LEA.HI R4, R228, R228, RZ, 0x1 ;  /* 0x000000e4e4047211 */ /* 0x000fe200078f08ff */
[----:B------:R-:W-:Y:S01]  /*6d50*/  IMAD R154, R154, UR4, RZ ;  /* 0x000000049a9a7c24 */ /* 0x000fe2000f8e02ff */
        /* <DEDUP_REMOVED lines=13> */
[----:B---3--:R-:W-:Y:S01]  /*6e30*/  IMAD.MOV.U32 R4, RZ, RZ, R20 ;  /* 0x000000ffff047224 */ /* 0x008fe200078e0014 */
[----:B------:R-:W-:Y:S01]  /*6e40*/  ISETP.GE.AND P2, PT, R22, UR4, PT ;  /* 0x0000000416007c0c */ /* 0x000fe2000bf46270 */
[----:B--2---:R-:W-:Y:S01]  /*6e50*/  IMAD.MOV.U32 R5, RZ, RZ, R3 ;  /* 0x000000ffff057224 */ /* 0x004fe200078e0003 */
[C---:B------:R-:W-:Y:S01]  /*6e60*/  ISETP.GE.AND P3, PT, R202.reuse, UR4, PT ;  /* 0x00000004ca007c0c */ /* 0x040fe2000bf66270 */
[----:B------:R-:W-:Y:S01]  /*6e70*/  IMAD.SHL.U32 R15, R202, 0x2, RZ ;  /* 0x00000002ca0f7824 */ /* 0x000fe200078e00ff */
[----:B------:R-:W-:-:S04]  /*6e80*/  SHF.R.S32.HI R9, RZ, 0x1f, R202 ;  /* 0x0000001fff097819 */ /* 0x000fc800000114ca */
[----:B------:R-:W-:-:S05]  /*6e90*/  SHF.L.U64.HI R8, R202, 0x1, R9 ;  /* 0x00000001ca087819 */ /* 0x000fca0000010209 */
[----:B------:R-:W-:Y:S02]  /*6ea0*/  @!P2 IMAD.WIDE R4, R22, 0x2, R4 ;  /* 0x000000021604a825 */ /* 0x000fe400078e0204 */
[-C--:B------:R-:W-:Y:S02]  /*6eb0*/  @!P3 IADD3 R12, P0, R20, R15.reuse, RZ ;  /* 0x0000000f140cb210 */ /* 0x080fe40007f1e0ff */
[----:B0-----:R-:W-:Y:S01]  /*6ec0*/  @!P3 IADD3 R14, P1, R26, R15, RZ ;  /* 0x0000000f1a0eb210 */ /* 0x001fe20007f3e0ff */
[----:B------:R0:W5:Y:S02]  /*6ed0*/  @!P2 LD.E.64 R6, desc[UR60][R4.64] ;  /* 0x0000003c0406a980 */ /* 0x000164000c101b00 */
[--C-:B------:R-:W-:Y:S02]  /*6ee0*/  @!P3 IMAD.X R13, R3, 0x1, R8.reuse, P0 ;  /* 0x00000001030db824 */ /* 0x100fe400000e0608 */
[----:B----4-:R-:W-:Y:S01]  /*6ef0*/  @!P3 IMAD.X R15, R25, 0x1, R8, P1 ;  /* 0x00000001190fb824 */ /* 0x010fe200008e0608 */
        /* <DEDUP_REMOVED lines=8> */
.L_x_10269:
[----:B------:R-:W-:Y:S05]  /*6f80*/  BSYNC B1 ;  /* 0x0000000000017941 */ /* 0x000fea0003800000 */
.L_x_10268:
[----:B------:R-:W3:Y:S01]  /*6f90*/  SYNCS.PHASECHK.TRANS64.TRYWAIT P0, [R18+URZ+0x32400], R27 ;  /* 0x0324001b120075a7 */ /* 0x000ee2000800017f */
[----:B--2---:R-:W-:Y:S01]  /*6fa0*/  LOP3.LUT R3, R29, 0x18, R16, 0xf8, !PT ;  /* 0x000000181d037812 */ /* 0x004fe200078ef810 */
[----:B-1---5:R-:W-:Y:S01]  /*6fb0*/  IMAD.MOV.U32 R15, RZ, RZ, R6 ;  /* 0x000000ffff0f7224 */ /* 0x022fe200078e0006 */
[----:B------:R-:W-:Y:S01]  /*6fc0*/  SHF.R.U32.HI R12, RZ, 0x3, R29 ;  /* 0x00000003ff0c7819 */ /* 0x000fe2000001161d */
[----:B0-----:R-:W-:Y:S01]  /*6fd0*/  IMAD R26, R41, -0x80, R154 ;  /* 0xffffff80291a7824 */ /* 0x001fe200078e029a */
[--C-:B----4-:R-:W-:Y:S01]  /*6fe0*/  SHF.R.U32.HI R25, RZ, 0x10, R7.reuse ;  /* 0x00000010ff197819 */ /* 0x110fe20000011607 */
[--C-:B------:R-:W-:Y:S01]  /*6ff0*/  IMAD.MOV.U32 R14, RZ, RZ, R7.reuse ;  /* 0x000000ffff0e7224 */ /* 0x100fe200078e0007 */
[----:B------:R-:W-:Y:S01]  /*7000*/  LOP3.LUT R29, R3, R12, RZ, 0x3c, !PT ;  /* 0x0000000c031d7212 */ /* 0x000fe200078e3cff */
[----:B------:R-:W-:Y:S01]  /*7010*/  IMAD.MOV.U32 R3, RZ, RZ, R4 ;  /* 0x000000ffff037224 */ /* 0x000fe200078e0004 */
[----:B------:R-:W-:Y:S01]  /*7020*/  SHF.R.U64 R12, R6, 0x10, R7 ;  /* 0x00000010060c7819 */ /* 0x000fe20000001207 */
[--C-:B------:R-:W-:Y:S01]  /*7030*/  IMAD.MOV.U32 R6, RZ, RZ, R5.reuse ;  /* 0x000000ffff067224 */ /* 0x100fe200078e0005 */
[----:B------:R-:W-:Y:S01]  /*7040*/  SHF.R.U64 R4, R4, 0x10, R5 ;  /* 0x0000001004047819 */ /* 0x000fe20000001205 */
[----:B------:R-:W-:Y:S01]  /*7050*/  IMAD R29, R218, 0x200, R29 ;  /* 0x00000200da1d7824 */ /* 0x000fe200078e021d */
[----:B------:R-:W-:Y:S01]  /*7060*/  PRMT R15, R15, 0x5410, R12 ;  /* 0x000054100f0f7816 */ /* 0x000fe2000000000c */
[----:B---3--:R-:W-:Y:S01]  /*7070*/  IMAD.MOV.U32 R20, RZ, RZ, R10 ;  /* 0x000000ffff147224 */ /* 0x008fe200078e000a */
[----:B------:R-:W-:Y:S01]  /*7080*/  SHF.R.U32.HI R21, RZ, 0x10, R5 ;  /* 0x00000010ff157819 */ /* 0x000fe20000011605 */
[----:B------:R-:W-:Y:S01]  /*7090*/  IMAD R12, R29, 0x2, R18 ;  /* 0x000000021d0c7824 */ /* 0x000fe200078e0212 */
[--C-:B------:R-:W-:Y:S01]  /*70a0*/  SHF.R.U64 R7, R10, 0x10, R11.reuse ;  /* 0x000000100a077819 */ /* 0x100fe2000000120b */
[----:B------:R-:W-:Y:S01]  /*70b0*/  BSSY B1, `(.L_x_10270) ;  /* 0x0000011000017945 */ /* 0x000fe20003800000 */
[----:B------:R-:W-:Y:S01]  /*70c0*/  VIMNMX R26, R26, 0x80, PT ;  /* 0x000000801a1a7848 */ /* 0x000fe20003fe0100 */
[--C-:B------:R-:W-:Y:S01]  /*70d0*/  IMAD.MOV.U32 R13, RZ, RZ, R11.reuse ;  /* 0x000000ffff0d7224 */ /* 0x100fe200078e000b */
[----:B------:R-:W-:Y:S01]  /*70e0*/  SHF.R.U32.HI R30, RZ, 0x10, R11 ;  /* 0x00000010ff1e7819 */ /* 0x000fe2000001160b */
[----:B------:R-:W-:Y:S01]  /*70f0*/  IMAD.MOV.U32 R10, RZ, RZ, R8 ;  /* 0x000000ffff0a7224 */ /* 0x000fe200078e0008 */
[--C-:B------:R-:W-:Y:S01]  /*7100*/  SHF.R.U64 R5, R8, 0x10, R9.reuse ;  /* 0x0000001008057819 */ /* 0x100fe20000001209 */
[--C-:B------:R-:W-:Y:S01]  /*7110*/  IMAD.MOV.U32 R11, RZ, RZ, R9.reuse ;  /* 0x000000ffff0b7224 */ /* 0x100fe200078e0009 */
[----:B------:R-:W-:-:S02]  /*7120*/  SHF.R.U32.HI R28, RZ, 0x10, R9 ;  /* 0x00000010ff1c7819 */ /* 0x000fc40000011609 */
[----:B------:R-:W-:Y:S01]  /*7130*/  PRMT R8, R3, 0x5410, R4 ;  /* 0x0000541003087816 */ /* 0x000fe20000000004 */
[----:B------:R-:W-:Y:S01]  /*7140*/  VIADD R4, R12, 0x18400 ;  /* 0x000184000c047836 */ /* 0x000fe20000000000 */
[----:B------:R-:W-:Y:S01]  /*7150*/  LOP3.LUT P2, RZ, R32, 0x4, RZ, 0xc0, !PT ;  /* 0x0000000420ff7812 */ /* 0x000fe2000784c0ff */
[----:B------:R-:W-:Y:S01]  /*7160*/  VIADD R3, R12, 0x18440 ;  /* 0x000184400c037836 */ /* 0x000fe20000000000 */
[----:B------:R-:W-:Y:S02]  /*7170*/  ISETP.GE.AND P1, PT, R19, R26, PT ;  /* 0x0000001a1300720c */ /* 0x000fe40003f26270 */
[----:B------:R-:W-:Y:S02]  /*7180*/  PRMT R14, R14, 0x5410, R25 ;  /* 0x000054100e0e7816 */ /* 0x000fe40000000019 */
[----:B------:R-:W-:Y:S02]  /*7190*/  PRMT R9, R6, 0x5410, R21 ;  /* 0x0000541006097816 */ /* 0x000fe40000000015 */
[----:B------:R-:W-:Y:S01]  /*71a0*/  PRMT R20, R20, 0x5410, R7 ;  /* 0x0000541014147816 */ /* 0x000fe20000000007 */
[----:B------:R-:W-:Y:S06]  /*71b0*/  @!P0 BRA `(.L_x_10271) ;  /* 0x0000015400388947 */ /* 0x000fec0003800000 */
.L_x_10520:
[----:B------:R-:W-:Y:S05]  /*71c0*/  BSYNC B1 ;  /* 0x0000000000017941 */ /* 0x000fea0003800000 */
.L_x_10270:
        /* <DEDUP_REMOVED lines=13> */
[C---:B------:R-:W-:Y:S01]  /*72a0*/  LOP3.LUT R30, R15.reuse, 0xffff0000, RZ, 0xc0, !PT ;  /* 0xffff00000f1e7812 */ /* 0x040fe200078ec0ff */
[----:B------:R-:W-:Y:S01]  /*72b0*/  IMAD.U32 R29, R15, 0x10000, RZ ;  /* 0x000100000f1d7824 */ /* 0x000fe200078e00ff */
[----:B------:R-:W-:Y:S01]  /*72c0*/  LOP3.LUT R32, R20, 0xffff0000, RZ, 0xc0, !PT ;  /* 0xffff000014207812 */ /* 0x000fe200078ec0ff */
[C---:B-1----:R-:W-:Y:S01]  /*72d0*/  IMAD.U32 R21, R4.reuse, 0x10000, RZ ;  /* 0x0001000004157824 */ /* 0x042fe200078e00ff */
[----:B------:R-:W-:Y:S01]  /*72e0*/  LOP3.LUT R4, R4, 0xffff0000, RZ, 0xc0, !PT ;  /* 0xffff000004047812 */ /* 0x000fe200078ec0ff */
[C---:B------:R-:W-:Y:S01]  /*72f0*/  IMAD.U32 R25, R5.reuse, 0x10000, RZ ;  /* 0x0001000005197824 */ /* 0x040fe200078e00ff */
[----:B------:R-:W-:Y:S01]  /*7300*/  LOP3.LUT R5, R5, 0xffff0000, RZ, 0xc0, !PT ;  /* 0xffff000005057812 */ /* 0x000fe200078ec0ff */
[C---:B0-----:R-:W-:Y:S01]  /*7310*/  IMAD.U32 R27, R6.reuse, 0x10000, RZ ;  /* 0x00010000061b7824 */ /* 0x041fe200078e00ff */
        /* <DEDUP_REMOVED lines=28> */
.L_x_10275:
[----:B------:R-:W-:Y:S05]  /*74e0*/  BSYNC B2 ;  /* 0x0000000000027941 */ /* 0x000fea0003800000 */
.L_x_10274:
[----:B------:R-:W-:Y:S05]  /*74f0*/  @P1 BRA `(.L_x_10273) ;  /* 0x0000000000981947 */ /* 0x000fea0003800000 */
[----:B-1----:R-:W1:Y:S01]  /*7500*/  LDS.128 R4, [R3] ;  /* 0x0000000003047984 */ /* 0x002e620000000c00 */
[----:B------:R-:W-:Y:S01]  /*7510*/  IMAD.U32 R31, R10, 0x10000, RZ ;  /* 0x000100000a1f7824 */ /* 0x000fe200078e00ff */
        /* <DEDUP_REMOVED lines=36> */
.L_x_10273:
[----:B------:R-:W-:Y:S05]  /*7760*/  BSYNC B1 ;  /* 0x0000000000017941 */ /* 0x000fea0003800000 */
.L_x_10272:
        /* <DEDUP_REMOVED lines=24> */
[----:B------:R-:W-:Y:S01]  /*78f0*/  FMUL.FTZ R26, R29, R5 ;  /* 0x000000051d1a7220 */ /* 0x000fe20000410000 */
[----:B------:R-:W-:Y:S01]  /*7900*/  LOP3.LUT R7, R7, 0xffff0000, RZ, 0xc0, !PT ;  /* 0xffff000007077812 */ /* 0x000fe200078ec0ff */
[----:B------:R-:W-:Y:S01]  /*7910*/  FFMA.FTZ R5, R29, R25, -R30 ;  /* 0x000000191d057223 */ /* 0x000fe2000001081e */
[----:B------:R-:W-:Y:S01]  /*7920*/  IMAD.U32 R29, R13, 0x10000, RZ ;  /* 0x000100000d1d7824 */ /* 0x000fe200078e00ff */
[C---:B------:R-:W-:Y:S01]  /*7930*/  LOP3.LUT R30, R14.reuse, 0xffff0000, RZ, 0xc0, !PT ;  /* 0xffff00000e1e7812 */ /* 0x040fe200078ec0ff */
[----:B------:R-:W-:Y:S02]  /*7940*/  IMAD.U32 R27, R14, 0x10000, RZ ;  /* 0x000100000e1b7824 */ /* 0x000fe400078e00ff */
[----:B------:R-:W-:Y:S01]  /*7950*/  FFMA.FTZ R21, R31, R21, R28 ;  /* 0x000000151f157223 */ /* 0x000fe2000001001c */
        /* <DEDUP_REMOVED lines=14> */
.L_x_10278:
[----:B------:R-:W-:Y:S05]  /*7a40*/  BSYNC B1 ;  /* 0x0000000000017941 */ /* 0x000fea0003800000 */
.L_x_10277:
[----:B------:R-:W-:Y:S05]  /*7a50*/  @P1 BRA `(.L_x_10276) ;  /* 0x0000001000641947 */ /* 0x000fea0003800000 */
[----:B-1----:R-:W1:Y:S01]  /*7a60*/  LDS.128 R4, [R3+0x2000] ;  /* 0x0020000003047984 */ /* 0x002e620000000c00 */
[----:B------:R-:W-:Y:S01]  /*7a70*/  IMAD.U32 R20, R8, 0x10000, RZ ;  /* 0x0001000008147824 */ /* 0x000fe200078e00ff */
[C---:B0-----:R-:W-:Y:S01]  /*7a80*/  LOP3.LUT R27, R10.reuse, 0xffff0000, RZ, 0xc0, !PT ;  /* 0xffff00000a1b7812 */ /* 0x041fe200078ec0ff */
[----:B------:R-:W-:Y:S01]  /*7a90*/  IMAD.U32 R26, R10, 0x10000, RZ ;  /* 0x000100000a1a7824 */ /* 0x000fe200078e00ff */
        /* <DEDUP_REMOVED lines=35> */
.L_x_10266:
[----:B------:R-:W-:-:S03]  /*7cd0*/  UMOV UR4, 0xffffffff ;  /* 0xffffffff00047882 */ /* 0x000fc60000000000 */
[----:B------:R-:W-:Y:S05]  /*7ce0*/  BRA.DIV UR4, `(.L_x_10279) ;  /* 0x0000014a04807947 */ /* 0x000fea000b800000 */
[----:B------:R1:W2:Y:S04]  /*7cf0*/  SHFL.IDX PT, R3, R28, RZ, 0x1c1f ;  /* 0x001c1fff1c037589 */ /* 0x0002a800000e0000 */
[----:B------:R1:W3:Y:S04]  /*7d00*/  SHFL.IDX PT, R20, R27, RZ, 0x1c1f ;  /* 0x001c1fff1b147589 */ /* 0x0002e800000e0000 */
[----:B------:R1:W4:Y:S04]  /*7d10*/  SHFL.IDX PT, R21, R25, RZ, 0x1c1f ;  /* 0x001c1fff19157589 */ /* 0x00032800000e0000 */
[----:B------:R1:W0:Y:S02]  /*7d20*/  SHFL.IDX PT, R14, R26, RZ, 0x1c1f ;  /* 0x001c1fff1a0e7589 */ /* 0x00022400000e0000 */
.L_x_10526:
        /* <DEDUP_REMOVED lines=8> */
[----:B------:R-:W-:-:S02]  /*7db0*/  CS2R R10, SRZ ;  /* 0x00000000000a7805 */ /* 0x000fc4000001ff00 */
[----:B------:R-:W-:-:S05]  /*7dc0*/  LOP3.LUT R5, R4, 0xfffffffe, RZ, 0xc0, !PT ;  /* 0xfffffffe04057812 */ /* 0x000fca00078ec0ff */
[----:B------:R-:W-:Y:S01]  /*7dd0*/  IMAD.IADD R0, R228, 0x1, -R5 ;  /* 0x00000001e4007824 */ /* 0x000fe200078e0a05 */
[----:B------:R-:W-:-:S04]  /*7de0*/  CS2R R4, SRZ ;  /* 0x0000000000047805 */ /* 0x000fc8000001ff00 */
[----:B------:R-:W-:Y:S01]  /*7df0*/  SHF.L.U32 R27, R0, 0x1f, RZ ;  /* 0x0000001f001b7819 */ /* 0x000fe200000006ff */
[----:B------:R-:W-:Y:S06]  /*7e00*/  @P0 BRA `(.L_x_10281) ;  /* 0x0000000000340947 */ /* 0x000fec0003800000 */
[----:B------:R-:W-:Y:S01]  /*7e10*/  ULDC UR4, c[0x0][0x3f4] ;  /* 0x0000fd0000047ab9 */ /* 0x000fe20000000800 */
[C---:B------:R-:W-:Y:S01]  /*7e20*/  IMAD.SHL.U32 R15, R16.reuse, 0x2, RZ ;  /* 0x00000002100f7824 */ /* 0x040fe200078e00ff */
[----:B------:R-:W-:Y:S02]  /*7e30*/  ISETP.GE.AND P2, PT, R16, UR4, PT ;  /* 0x0000000410007c0c */ /* 0x000fe4000bf46270 */
[----:B------:R-:W-:Y:S02]  /*7e40*/  SHF.R.S32.HI R5, RZ, 0x1f, R16 ;  /* 0x0000001fff057819 */ /* 0x000fe40000011410 */
[-C--:B---3--:R-:W-:Y:S02]  /*7e50*/  IADD3 R12, P0, R20, R15.reuse, RZ ;  /* 0x0000000f140c7210 */ /* 0x088fe40007f1e0ff */
[----:B------:R-:W-:Y:S02]  /*7e60*/  SHF.L.U64.HI R4, R16, 0x1, R5 ;  /* 0x0000000110047819 */ /* 0x000fe40000010205 */
[----:B0-----:R-:W-:-:S03]  /*7e70*/  IADD3 R14, P1, R14, R15, RZ ;  /* 0x0000000f0e0e7210 */ /* 0x001fc60007f3e0ff */
[--C-:B--2---:R-:W-:Y:S02]  /*7e80*/  IMAD.X R13, R3, 0x1, R4.reuse, P0 ;  /* 0x00000001030d7824 */ /* 0x104fe400000e0604 */
[----:B----4-:R-:W-:Y:S01]  /*7e90*/  IMAD.X R15, R21, 0x1, R4, P1 ;  /* 0x00000001150f7824 */ /* 0x010fe200008e0604 */
[----:B------:R-:W-:Y:S01]  /*7ea0*/  CS2R R4, SRZ ;  /* 0x0000000000047805 */ /* 0x000fe2000001ff00 */
[----:B------:R-:W-:Y:S06]  /*7eb0*/  @P2 BRA `(.L_x_10281) ;  /* 0x0000000000082947 */ /* 0x000fec0003800000 */
[----:B------:R0:W5:Y:S04]  /*7ec0*/  LD.E.128 R4, desc[UR60][R12.64] ;  /* 0x0000003c0c047980 */ /* 0x000168000c101d00 */
[----:B------:R0:W5:Y:S02]  /*7ed0*/  LD.E.128 R8, desc[UR60][R14.64] ;  /* 0x0000003c0e087980 */ /* 0x000164000c101d00 */
.L_x_10281:
[----:B------:R-:W-:Y:S05]  /*7ee0*/  BSYNC B1 ;  /* 0x0000000000017941 */ /* 0x000fea0003800000 */
.L_x_10280:
[----:B------:R-:W3:Y:S01]  /*7ef0*/  SYNCS.PHASECHK.TRANS64.TRYWAIT P1, [R18+URZ+0x32400], R27 ;  /* 0x0324001b120075a7 */ /* 0x000ee2000802017f */
[----:B--2---:R-:W-:Y:S01]  /*7f00*/  IMAD R3, R41, -0x80, R154 ;  /* 0xffffff8029037824 */ /* 0x004fe200078e029a */
[----:B-----5:R-:W-:Y:S01]  /*7f10*/  SHF.R.U64 R29, R6, 0x10, R7 ;  /* 0x00000010061d7819 */ /* 0x020fe20000001207 */
[----:B0-----:R-:W-:Y:S01]  /*7f20*/  IMAD.MOV.U32 R14, RZ, RZ, R6 ;  /* 0x000000ffff0e7224 */ /* 0x001fe200078e0006 */
[----:B------:R-:W-:Y:S01]  /*7f30*/  SHF.R.U64 R6, R8, 0x10, R9 ;  /* 0x0000001008067819 */ /* 0x000fe20000001209 */
[----:B----4-:R-:W-:Y:S01]  /*7f40*/  IMAD.MOV.U32 R21, RZ, RZ, R8 ;  /* 0x000000ffff157224 */ /* 0x010fe200078e0008 */
[----:B------:R-:W-:Y:S01]  /*7f50*/  VIMNMX R8, R3, 0x80, PT ;  /* 0x0000008003087848 */ /* 0x000fe20003fe0100 */
[----:B------:R-:W-:Y:S01]  /*7f60*/  IMAD.MOV.U32 R13, RZ, RZ, R4 ;  /* 0x000000ffff0d7224 */ /* 0x000fe200078e0004 */
[--C-:B------:R-:W-:Y:S01]  /*7f70*/  SHF.R.U64 R30, R4, 0x10, R5.reuse ;  /* 0x00000010041e7819 */ /* 0x100fe20000001205 */
[--C-:B------:R-:W-:Y:S01]  /*7f80*/  IMAD.MOV.U32 R26, RZ, RZ, R5.reuse ;  /* 0x000000ffff1a7224 */ /* 0x100fe200078e0005 */
[----:B------:R-:W-:Y:S01]  /*7f90*/  SHF.R.U32.HI R31, RZ, 0x10, R5 ;  /* 0x00000010ff1f7819 */ /* 0x000fe20000011605 */
[--C-:B------:R-:W-:Y:S01]  /*7fa0*/  IMAD.MOV.U32 R15, RZ, RZ, R7.reuse ;  /* 0x000000ffff0f7224 */ /* 0x100fe200078e0007 */
[----:B------:R-:W-:Y:S01]  /*7fb0*/  SHF.R.U32.HI R28, RZ, 0x10, R7 ;  /* 0x00000010ff1c7819 */ /* 0x000fe20000011607 */
[--C-:B------:R-:W-:Y:S01]  /*7fc0*/  IMAD.MOV.U32 R12, RZ, RZ, R9.reuse ;  /* 0x000000ffff0c7224 */ /* 0x100fe200078e0009 */
[----:B-1----:R-:W-:Y:S01]  /*7fd0*/  ISETP.GE.AND P0, PT, R16, R25, PT ;  /* 0x000000191000720c */ /* 0x002fe20003f06270 */
[----:B---3--:R-:W-:Y:S01]  /*7fe0*/  IMAD.MOV.U32 R20, RZ, RZ, R10 ;  /* 0x000000ffff147224 */ /* 0x008fe200078e000a */
        /* <DEDUP_REMOVED lines=16> */
.L_x_10527:
[----:B------:R-:W-:Y:S05]  /*80f0*/  BSYNC B1 ;  /* 0x0000000000017941 */ /* 0x000fea0003800000 */
.L_x_10282:
        /* <DEDUP_REMOVED lines=36> */
[----:B0-----:R-:W-:Y:S01]  /*8340*/  IMAD.U32 R27, R4, 0x10000, RZ ;  /* 0x00010000041b7824 */ /* 0x001fe200078e00ff */
[----:B------:R-:W-:Y:S01]  /*8350*/  LOP3.LUT R33, R21, 0xffff0000, RZ, 0xc0, !PT ;  /* 0xffff000015217812 */ /* 0x000fe200078ec0ff */
[----:B------:R-:W-:Y:S01]  /*8360*/  FMUL.FTZ R31, R31, R36 ;  /* 0x000000241f1f7220 */ /* 0x000fe20000410000 */
[----:B------:R-:W-:Y:S01]  /*8370*/  FFMA.FTZ R45, R6, R35, R29 ;  /* 0x00000023062d7223 */ /* 0x000fe2000001001d */
[----:B------:R-:W-:Y:S01]  /*8380*/  LOP3.LUT R4, R4, 0xffff0000, RZ, 0xc0, !PT ;  /* 0xffff000004047812 */ /* 0x000fe200078ec0ff */
[----:B------:R-:W-:Y:S01]  /*8390*/  IMAD.U32 R32, R9, 0x10000, RZ ;  /* 0x0001000009207824 */ /* 0x000fe200078e00ff */
[----:B------:R-:W-:Y:S01]  /*83a0*/  LOP3.LUT R29, R13, 0xffff0000, RZ, 0xc0, !PT ;  /* 0xffff00000d1d7812 */ /* 0x000fe200078ec0ff */
[----:B------:R-:W-:Y:S01]  /*83b0*/  FFMA.FTZ R38, R27, R38, R31 ;  /* 0x000000261b267223 */ /* 0x000fe2000001001f */
[----:B------:R-:W-:Y:S01]  /*83c0*/  FMUL.FTZ R35, R8, R33 ;  /* 0x0000002108237220 */ /* 0x000fe20000410000 */
[----:B------:R-:W-:-:S02]  /*83d0*/  IMAD.U32 R31, R12, 0x10000, RZ ;  /* 0x000100000c1f7824 */ /* 0x000fc400078e00ff */
[----:B------:R-:W-:Y:S01]  /*83e0*/  FFMA.FTZ R36, R27, R36, -R10 ;  /* 0x000000241b247223 */ /* 0x000fe2000001080a */
[----:B------:R-:W-:Y:S02]  /*83f0*/  IMAD.U32 R28, R5, 0x10000, RZ ;  /* 0x00010000051c7824 */ /* 0x000fe400078e00ff */
[-C--:B------:R-:W-:Y:S01]  /*8400*/  FMUL.FTZ R39, R8, R29.reuse ;  /* 0x0000001d08277220 */ /* 0x080fe20000410000 */
[----:B------:R-:W-:Y:S02]  /*8410*/  IMAD.U32 R27, R26, 0x10000, RZ ;  /* 0x000100001a1b7824 */ /* 0x000fe400078e00ff */
[----:B------:R-:W-:Y:S01]  /*8420*/  FFMA.FTZ R37, R4, R29, -R35 ;  /* 0x0000001d04257223 */ /* 0x000fe20000010823 */
[C---:B------:R-:W-:Y:S01]  /*8430*/  FMUL.FTZ R41, R32.reuse, R31 ;  /* 0x0000001f20297220 */ /* 0x040fe20000410000 */
[----:B------:R-:W-:Y:S02]  /*8440*/  IMAD.U32 R34, R11, 0x10000, RZ ;  /* 0x000100000b227824 */ /* 0x000fe400078e00ff */
[----:B------:R-:W-:Y:S01]  /*8450*/  FMUL.FTZ R32, R32, R27 ;  /* 0x0000001b20207220 */ /* 0x000fe20000410000 */
[----:B------:R-:W-:-:S02]  /*8460*/  IMAD.U32 R35, R3, 0x10000, RZ ;  /* 0x0001000003237824 */ /* 0x000fc400078e00ff */
        /* <DEDUP_REMOVED lines=35> */
.L_x_10285:
[----:B------:R-:W-:Y:S05]  /*86a0*/  BSYNC B1 ;  /* 0x0000000000017941 */ /* 0x000fea0003800000 */
.L_x_10284:
[----:B------:R-:W-:Y:S05]  /*86b0*/  @P0 BRA `(.L_x_10276) ;  /* 0x00000004004c0947 */ /* 0x000fea0003800000 */
[----:B------:R-:W2:Y:S01]  /*86c0*/  LDL R43, [R1+0x90] ;  /* 0x00009000012b7983 */ /* 0x000ea20000100800 */
[----:B-1----:R-:W-:Y:S01]  /*86d0*/  IMAD.IADD R4, R16, 0x1, R25 ;  /* 0x0000000110047824 */ /* 0x002fe200078e0219 */
[----:B------:R-:W-:-:S04]  /*86e0*/  SHF.R.U32.HI R5, RZ, 0x3, R215 ;  /* 0x00000003ff057819 */ /* 0x000fc800000116d7 */
[----:B------:R-:W-:-:S04]  /*86f0*/  LOP3.LUT R4, R215, 0x38, R4, 0xf8, !PT ;  /* 0x00000038d7047812 */ /* 0x000fc800078ef804 */
[----:B------:R-:W-:-:S05]  /*8700*/  LOP3.LUT R4, R4, R5, RZ, 0x3c, !PT ;  /* 0x0000000504047212 */ /* 0x000fca00078e3cff */
[----:B------:R-:W-:-:S04]  /*8710*/  IMAD.IADD R9, R219, 0x1, R4 ;  /* 0x00000001db097824 */ /* 0x000fc800078e0204 */
[----:B------:R-:W-:-:S05]  /*8720*/  IMAD R25, R9, 0x2, R18 ;  /* 0x0000000209197824 */ /* 0x000fca00078e0212 */
[----:B------:R-:W1:Y:S01]  /*8730*/  LDS.128 R8, [R25+0x18400] ;  /* 0x0184000019087984 */ /* 0x000e620000000c00 */
[----:B------:R-:W-:Y:S02]  /*8740*/  IMAD.U32 R37, R21, 0x10000, RZ ;  /* 0x0001000015257824 */ /* 0x000fe400078e00ff */
[----:B------:R-:W-:Y:S01]  /*8750*/  IMAD.U32 R35, R13, 0x10000, RZ ;  /* 0x000100000d237824 */ /* 0x000fe200078e00ff */
[----:B------:R-:W-:Y:S01]  /*8760*/  LOP3.LUT R44, R21, 0xffff0000, RZ, 0xc0, !PT ;  /* 0xffff0000152c7812 */ /* 0x000fe200078ec0ff */
[----:B------:R-:W-:Y:S01]  /*8770*/  IMAD.U32 R46, R12, 0x10000, RZ ;  /* 0x000100000c2e7824 */ /* 0x000fe200078e00ff */
[----:B------:R-:W-:Y:S01]  /*8780*/  LOP3.LUT R40, R13, 0xffff0000, RZ, 0xc0, !PT ;  /* 0xffff00000d287812 */ /* 0x000fe200078ec0ff */
[----:B------:R-:W-:Y:S01]  /*8790*/  IMAD.U32 R42, R26, 0x10000, RZ ;  /* 0x000100001a2a7824 */ /* 0x000fe200078e00ff */
[----:B------:R-:W-:Y:S02]  /*87a0*/  LOP3.LUT R41, R12, 0xffff0000, RZ, 0xc0, !PT ;  /* 0xffff00000c297812 */ /* 0x000fe400078ec0ff */
[----:B------:R-:W-:Y:S01]  /*87b0*/  LOP3.LUT R39, R26, 0xffff0000, RZ, 0xc0, !PT ;  /* 0xffff00001a277812 */ /* 0x000fe200078ec0ff */
[C---:B-1----:R-:W-:Y:S01]  /*87c0*/  IMAD.U32 R31, R8.reuse, 0x10000, RZ ;  /* 0x00010000081f7824 */ /* 0x042fe200078e00ff */
[----:B------:R-:W-:Y:S01]  /*87d0*/  LOP3.LUT R8, R8, 0xffff0000, RZ, 0xc0, !PT ;  /* 0xffff000008087812 */ /* 0x000fe200078ec0ff */
[----:B------:R-:W-:-:S02]  /*87e0*/  IMAD.U32 R32, R9, 0x10000, RZ ;  /* 0x0001000009207824 */ /* 0x000fc400078e00ff */
[-C--:B------:R-:W-:Y:S01]  /*87f0*/  FMUL.FTZ R36, R37, R31.reuse ;  /* 0x0000001f25247220 */ /* 0x080fe20000410000 */
[----:B------:R-:W-:Y:S01]  /*8800*/  FMUL.FTZ R38, R35, R31 ;  /* 0x0000001f23267220 */ /* 0x000fe20000410000 */
[-C--:B------:R-:W-:Y:S01]  /*8810*/  FMUL.FTZ R13, R44, R8.reuse ;  /* 0x000000082c0d7220 */ /* 0x080fe20000410000 */
[----:B------:R-:W-:Y:S01]  /*8820*/  FMUL.FTZ R21, R40, R8 ;  /* 0x0000000828157220 */ /* 0x000fe20000410000 */
[----:B------:R-:W-:Y:S01]  /*8830*/  FMUL.FTZ R31, R42, R32 ;  /* 0x000000202a1f7220 */ /* 0x000fe20000410000 */
[C---:B------:R-:W-:Y:S01]  /*8840*/  IMAD.U32 R33, R10.reuse, 0x10000, RZ ;  /* 0x000100000a217824 */ /* 0x040fe200078e00ff */
[----:B------:R-:W-:Y:S01]  /*8850*/  LOP3.LUT R10, R10, 0xffff0000, RZ, 0xc0, !PT ;  /* 0xffff00000a0a7812 */ /* 0x000fe200078ec0ff */
[----:B------:R-:W-:Y:S01]  /*8860*/  IMAD.U32 R34, R11, 0x10000, RZ ;  /* 0x000100000b227824 */ /* 0x000fe200078e00ff */
[----:B------:R-:W-:Y:S02]  /*8870*/  LOP3.LUT R9, R9, 0xffff0000, RZ, 0xc0, !PT ;  /* 0xffff000009097812 */ /* 0x000fe400078ec0ff */
[----:B------:R-:W-:Y:S01]  /*8880*/  LOP3.LUT R11, R11, 0xffff0000, RZ, 0xc0, !PT ;  /* 0xffff00000b0b7812 */ /* 0x000fe200078ec0ff */
[----:B--2---:R-:W0:Y:S02]  /*8890*/  LDS.128 R4, [R43+0x18400] ;  /* 0x018400002b047984 */ /* 0x004e240000000c00 */
[C---:B0-----:R-:W-:Y:S01]  /*88a0*/  IMAD.U32 R27, R4.reuse, 0x10000, RZ ;  /* 0x00010000041b7824 */ /* 0x041fe200078e00ff */
[----:B------:R-:W-:Y:S01]  /*88b0*/  LOP3.LUT R4, R4, 0xffff0000, RZ, 0xc0, !PT ;  /* 0xffff000004047812 */ /* 0x000fe200078ec0ff */
[----:B------:R-:W-:-:S02]  /*88c0*/  IMAD.U32 R28, R5, 0x10000, RZ ;  /* 0x00010000051c7824 */ /* 0x000fc400078e00ff */
[-C--:B------:R-:W-:Y:S01]  /*88d0*/  FFMA.FTZ R36, R35, R27.reuse, -R36 ;  /* 0x0000001b23247223 */ /* 0x080fe20000010824 */
[----:B------:R-:W-:Y:S01]  /*88e0*/  FFMA.FTZ R38, R37, R27, R38 ;  /* 0x0000001b25267223 */ /* 0x000fe20000010026 */
[----:B------:R-:W-:Y:S01]  /*88f0*/  FMUL.FTZ R27, R46, R32 ;  /* 0x000000202e1b7220 */ /* 0x000fe20000410000 */
[----:B------:R-:W-:Y:S02]  /*8900*/  IMAD.U32 R37, R20, 0x10000, RZ ;  /* 0x0001000014257824 */ /* 0x000fe400078e00ff */
[-C--:B------:R-:W-:Y:S01]  /*8910*/  FFMA.FTZ R13, R40, R4.reuse, -R13 ;  /* 0x00000004280d7223 */ /* 0x080fe2000001080d */
[----:B------:R-:W-:Y:S02]  /*8920*/  IMAD.U32 R35, R14, 0x10000, RZ ;  /* 0x000100000e237824 */ /* 0x000fe400078e00ff */
[----:B------:R-:W-:Y:S01]  /*8930*/  FFMA.FTZ R21, R44, R4, R21 ;  /* 0x000000042c157223 */ /* 0x000fe20000010015 */
[-C--:B------:R-:W-:Y:S01]  /*8940*/  FFMA.FTZ R27, R42, R28.reuse, -R27 ;  /* 0x0000001c2a1b7223 */ /* 0x080fe2000001081b */
[----:B------:R-:W-:Y:S01]  /*8950*/  FFMA.FTZ R31, R46, R28, R31 ;  /* 0x0000001c2e1f7223 */ /* 0x000fe2000001001f */
[----:B------:R-:W-:-:S02]  /*8960*/  IMAD.U32 R29, R6, 0x10000, RZ ;  /* 0x00010000061d7824 */ /* 0x000fc400078e00ff */
[-C--:B------:R-:W-:Y:S01]  /*8970*/  FMUL.FTZ R4, R37, R33.reuse ;  /* 0x0000002125047220 */ /* 0x080fe20000410000 */
[----:B------:R-:W-:Y:S02]  /*8980*/  LOP3.LUT R28, R14, 0xffff0000, RZ, 0xc0, !PT ;  /* 0xffff00000e1c7812 */ /* 0x000fe400078ec0ff */
[----:B------:R-:W-:Y:S01]  /*8990*/  LOP3.LUT R20, R20, 0xffff0000, RZ, 0xc0, !PT ;  /* 0xffff000014147812 */ /* 0x000fe200078ec0ff */
[----:B------:R-:W-:Y:S01]  /*89a0*/  FMUL.FTZ R14, R35, R33 ;  /* 0x00000021230e7220 */ /* 0x000fe20000410000 */
[----:B------:R-:W-:Y:S02]  /*89b0*/  IMAD.U32 R32, R3, 0x10000, RZ ;  /* 0x0001000003207824 */ /* 0x000fe400078e00ff */
[-C--:B------:R-:W-:Y:S01]  /*89c0*/  FFMA.FTZ R8, R35, R29.reuse, -R4 ;  /* 0x0000001d23087223 */ /* 0x080fe20000010804 */
[-C--:B------:R-:W-:Y:S01]  /*89d0*/  FMUL.FTZ R35, R28, R10.reuse ;  /* 0x0000000a1c237220 */ /* 0x080fe20000410000 */
[----:B------:R-:W-:Y:S01]  /*89e0*/  FMUL.FTZ R33, R20, R10 ;  /* 0x0000000a14217220 */ /* 0x000fe20000410000 */
[----:B------:R-:W-:Y:S01]  /*89f0*/  LOP3.LUT R6, R6, 0xffff0000, RZ, 0xc0, !PT ;  /* 0xffff000006067812 */ /* 0x000fe200078ec0ff */
[----:B------:R-:W-:Y:S01]  /*8a00*/  FFMA.FTZ R10, R37, R29, R14 ;  /* 0x0000001d250a7223 */ /* 0x000fe2000001000e */
[----:B------:R-:W-:-:S02]  /*8a10*/  IMAD.U32 R30, R7, 0x10000, RZ ;  /* 0x00010000071e7824 */ /* 0x000fc400078e00ff */
[----:B------:R-:W-:Y:S01]  /*8a20*/  FMUL.FTZ R29, R32, R34 ;  /* 0x00000022201d7220 */ /* 0x000fe20000410000 */
[----:B------:R-:W-:Y:S01]  /*8a30*/  IMAD.U32 R4, R15, 0x10000, RZ ;  /* 0x000100000f047824 */ /* 0x000fe200078e00ff */
[----:B------:R-:W-:Y:S02]  /*8a40*/  LOP3.LUT R3, R3, 0xffff0000, RZ, 0xc0, !PT ;  /* 0xffff000003037812 */ /* 0x000fe400078ec0ff */
[----:B------:R-:W-:Y:S01]  /*8a50*/  LOP3.LUT R15, R15, 0xffff0000, RZ, 0xc0, !PT ;  /* 0xffff00000f0f7812 */ /* 0x000fe200078ec0ff */
[----:B------:R-:W-:Y:S01]  /*8a60*/  FFMA.FTZ R35, R20, R6, R35 ;  /* 0x0000000614237223 */ /* 0x000fe20000010023 */
[----:B------:R-:W-:Y:S01]  /*8a70*/  LOP3.LUT R5, R5, 0xffff0000, RZ, 0xc0, !PT ;  /* 0xffff000005057812 */ /* 0x000fe200078ec0ff */
[C---:B------:R-:W-:Y:S01]  /*8a80*/  FMUL.FTZ R37, R4.reuse, R34 ;  /* 0x0000002204257220 */ /* 0x040fe20000410000 */
[----:B------:R-:W-:Y:S01]  /*8a90*/  LOP3.LUT R7, R7, 0xffff0000, RZ, 0xc0, !PT ;  /* 0xffff000007077812 */ /* 0x000fe200078ec0ff */
[----:B------:R-:W-:Y:S01]  /*8aa0*/  FFMA.FTZ R29, R4, R30, -R29 ;  /* 0x0000001e041d7223 */ /* 0x000fe2000001081d */
[----:B------:R-:W-:Y:S01]  /*8ab0*/  FFMA.FTZ R33, R28, R6, -R33 ;  /* 0x000000061c217223 */ /* 0x000fe20000010821 */
        /* <DEDUP_REMOVED lines=19> */
.L_x_10276:
[----:B------:R-:W-:Y:S05]  /*8bf0*/  BSYNC B0 ;  /* 0x0000000000007941 */ /* 0x000fea0003800000 */
.L_x_10265:
        /* <DEDUP_REMOVED lines=8> */
.L_x_10262:
[----:B-123--:R-:W2:Y:S01]  /*8c80*/  LDL R3, [R1+0x5c] ;  /* 0x00005c0001037983 */ /* 0x00eea20000100800 */
[----:B------:R-:W1:Y:S02]  /*8c90*/  S2R R4, SR_TID.X ;  /* 0x0000000000047919 */ /* 0x000e640000002100 */
[----:B-1----:R-:W-:-:S05]  /*8ca0*/  SHF.R.U32.HI R4, RZ, 0x7, R4 ;  /* 0x00000007ff047819 */ /* 0x002fca0000011604 */
[----:B------:R-:W-:Y:S01]  /*8cb0*/  VIADD R10, R4, 0x8 ;  /* 0x00000008040a7836 */ /* 0x000fe20000000000 */
[----:B--2---:R-:W-:-:S13]  /*8cc0*/  R2UR UR4, R3 ;  /* 0x00000000030472ca */ /* 0x004fda00000e0000 */
[----:B------:R-:W-:Y:S01]  /*8cd0*/  IMAD.U32 R3, RZ, RZ, UR4 ;  /* 0x00000004ff037e24 */ /* 0x000fe2000f8e00ff */
[----:B------:R-:W-:Y:S05]  /*8ce0*/  WARPSYNC.ALL ;  /* 0x0000000000007948 */ /* 0x000fea0003800000 */
[----:B------:R1:W-:Y:S01]  /*8cf0*/  BAR.SYNC.DEFER_BLOCKING R10, 0x100 ;  /* 0x0004000a0000751d */ /* 0x0003e20000010000 */
[----:B------:R-:W-:-:S13]  /*8d00*/  ISETP.NE.AND P0, PT, R3, 0x3, PT ;  /* 0x000000030300780c */ /* 0x000fda0003f05270 */
[----:B-1----:R-:W-:Y:S05]  /*8d10*/  @!P0 BRA `(.L_x_10286) ;  /* 0x0000000000048947 */ /* 0x002fea0003800000 */
[----:B------:R-:W-:Y:S01]  /*8d20*/  BPT.TRAP 0x1 ;  /* 0x000000040000795c */ /* 0x000fe20000300000 */
.L_x_10286:
[----:B------:R-:W-:Y:S01]  /*8d30*/  IMAD R3, R200, 0x8, R18 ;  /* 0x00000008c8037824 */ /* 0x000fe200078e0212 */
[----:B------:R-:W-:-:S04]  /*8d40*/  SHF.L.U32 R8, R208, 0x1f, RZ ;  /* 0x0000001fd0087819 */ /* 0x000fc800000006ff */
[----:B------:R1:W2:Y:S01]  /*8d50*/  SYNCS.PHASECHK.TRANS64.TRYWAIT P1, [R3+URZ+0x32430], R8 ;  /* 0x03243008030075a7 */ /* 0x0002a2000802017f */
[----:B------:R-:W-:Y:S05]  /*8d60*/  @!P0 BRA `(.L_x_10287) ;  /* 0x0000000000048947 */ /* 0x000fea0003800000 */
[----:B------:R-:W-:Y:S01]  /*8d70*/  BPT.TRAP 0x1 ;  /* 0x000000040000795c */ /* 0x000fe20000300000 */
.L_x_10287:
        /* <DEDUP_REMOVED lines=9> */
.L_x_10288:
[----:B------:R-:W-:Y:S01]  /*8e10*/  IMAD R4, R200, 0x300, R217 ;  /* 0x00000300c8047824 */ /* 0x000fe200078e02d9 */
[----:B------:R-:W-:Y:S05]  /*8e20*/  WARPSYNC.ALL ;  /* 0x0000000000007948 */ /* 0x000fea0003800000 */
[----:B------:R-:W-:Y:S01]  /*8e30*/  IMAD.MOV.U32 R5, RZ, RZ, 0x40000040 ;  /* 0x40000040ff057424 */ /* 0x000fe200078e00ff */
[C---:B------:R-:W-:Y:S01]  /*8e40*/  R2UR UR4, R14.reuse ;  /* 0x000000000e0472ca */ /* 0x040fe200000e0000 */
[----:B0----5:R-:W-:Y:S01]  /*8e50*/  WARPGROUP.ARRIVE ;  /* 0x00000000000079c5 */ /* 0x021fe20000000000 */
        /* <DEDUP_REMOVED lines=12> */
[----:B------:R-:W-:Y:S01]  /*8f20*/  HGMMA.64x96x16.F32.BF16 R24, gdesc[UR4], RZ, !UPT, gsb0 ;  /* 0x01600000041879f0 */ /* 0x000fe2000c0018ff */
        /* <DEDUP_REMOVED lines=18> */
[----:B------:R-:W-:Y:S02]  /*9050*/  R2UR UR4, R20 ;  /* 0x00000000140472ca */ /* 0x000fe400000e0000 */
[----:B------:R-:W-:Y:S02]  /*9060*/  R2UR UR5, R21 ;  /* 0x00000000150572ca */ /* 0x000fe400000e0000 */
[----:B------:R-:W-:Y:S02]  /*9070*/  R2UR UR6, R4 ;  /* 0x00000000040672ca */ /* 0x000fe400000e0000 */
[----:B------:R-:W-:Y:S02]  /*9080*/  R2UR UR7, R5 ;  /* 0x00000000050772ca */ /* 0x000fe400000e0000 */
[----:B------:R-:W-:Y:S01]  /*9090*/  SHF.L.U32 R5, R0, 0x1f, RZ ;  /* 0x0000001f00057819 */ /* 0x000fe200000006ff */
[----:B------:R-:W-:-:S02]  /*90a0*/  WARPGROUP.DEPBAR.LE gsb0, 0x0 ;  /* 0x00008000000079c5 */ /* 0x000fc40000010000 */
[----:B------:R-:W-:-:S08]  /*90b0*/  WARPGROUP.ARRIVE ;  /* 0x00000000000079c5 */ /* 0x000fd00000000000 */
[----:B------:R-:W-:Y:S03]  /*90c0*/  HGMMA.64x96x16.F32.BF16 R24, gdesc[UR4], R24, gsb0 ;  /* 0x01600000041879f0 */ /* 0x000fe60008001818 */
[----:B------:R-:W-:Y:S02]  /*90d0*/  WARPGROUP.DEPBAR.LE gsb0, 0x0 ;  /* 0x00008000000079c5 */ /* 0x000fe40000010000 */
[----:B------:R-:W0:Y:S02]  /*90e0*/  SYNCS.PHASECHK.TRANS64.TRYWAIT P1, [R18+URZ+0x32410], R5 ;  /* 0x03241005120075a7 */ /* 0x000e24000802017f */
[----:B0-----:R-:W-:Y:S05]  /*90f0*/  @!P1 BRA `(.L_x_10291) ;  /* 0x0000013800149947 */ /* 0x001fea0003800000 */
.L_x_10528:
[----:B------:R-:W-:Y:S05]  /*9100*/  BSYNC B0 ;  /* 0x0000000000007941 */ /* 0x000fea0003800000 */
.L_x_10290:
[----:B------:R-:W-:Y:S05]  /*9110*/  @!P0 BRA `(.L_x_10292) ;  /* 0x0000000000048947 */ /* 0x000fea0003800000 */
[----:B------:R-:W-:Y:S01]  /*9120*/  BPT.TRAP 0x1 ;  /* 0x000000040000795c */ /* 0x000fe20000300000 */
.L_x_10292:
[----:B------:R3:W4:Y:S01]  /*9130*/  SYNCS.PHASECHK.TRANS64.TRYWAIT P2, [R3+URZ+0x32450], R8 ;  /* 0x03245008030075a7 */ /* 0x000722000804017f */
[----:B------:R-:W-:Y:S05]  /*9140*/  @!P0 BRA `(.L_x_10293) ;  /* 0x0000000000048947 */ /* 0x000fea0003800000 */
[----:B------:R-:W-:Y:S01]  /*9150*/  BPT.TRAP 0x1 ;  /* 0x000000040000795c */ /* 0x000fe20000300000 */
.L_x_10293:
[----:B------:R-:W5:Y:S01]  /*9160*/  S2R R0, SR_TID.X ;  /* 0x0000000000007919 */ /* 0x000f620000002100 */
[----:B------:R-:W-:Y:S01]  /*9170*/  BSSY B0, `(.L_x_10294) ;  /* 0x0000006000007945 */ /* 0x000fe20003800000 */
[----:B-----5:R-:W-:-:S04]  /*9180*/  LOP3.LUT R0, R0, 0x7f, RZ, 0xc0, !PT ;  /* 0x0000007f00007812 */ /* 0x020fc800078ec0ff */
[----:B------:R-:W-:Y:S01]  /*9190*/  ISETP.NE.AND P1, PT, R0, RZ, PT ;  /* 0x000000ff0000720c */ /* 0x000fe20003f25270 */
[----:B----4-:R-:W-:-:S12]  /*91a0*/  @P2 BRA `(.L_x_10295) ;  /* 0x0000000000082947 */ /* 0x010fd80003800000 */
[----:B------:R-:W4:Y:S02]  /*91b0*/  SYNCS.PHASECHK.TRANS64.TRYWAIT P2, [R3+URZ+0x32450], R8 ;  /* 0x03245008030075a7 */ /* 0x000f24000804017f */
[----:B----4-:R-:W-:Y:S05]  /*91c0*/  @!P2 BRA `(.L_x_10296) ;  /* 0x0000013400f4a947 */ /* 0x010fea0003800000 */
.L_x_10295:
[----:B------:R-:W-:Y:S05]  /*91d0*/  BSYNC B0 ;  /* 0x0000000000007941 */ /* 0x000fea0003800000 */
.L_x_10294:
[----:B------:R-:W-:Y:S05]  /*91e0*/  WARPSYNC.ALL ;  /* 0x0000000000007948 */ /* 0x000fea0003800000 */
[----:B------:R-:W-:Y:S01]  /*91f0*/  R2UR UR5, R18 ;  /* 0x00000000120572ca */ /* 0x000fe200000e0000 */
[----:B------:R-:W-:Y:S01]  /*9200*/  IMAD R72, R72, 0x2000, R18 ;  /* 0x0000200048487824 */ /* 0x000fe200078e0212 */
[----:B------:R-:W-:Y:S01]  /*9210*/  WARPGROUP.ARRIVE ;  /* 0x00000000000079c5 */ /* 0x000fe20000000000 */
[----:B0-----:R-:W-:Y:S01]  /*9220*/  IMAD.MOV.U32 R5, RZ, RZ, 0xc00 ;  /* 0x00000c00ff057424 */ /* 0x001fe200078e00ff */
[----:B------:R-:W-:Y:S01]  /*9230*/  UMOV UR9, 0x40000040 ;  /* 0x4000004000097882 */ /* 0x000fe20000000000 */
[----:B------:R-:W-:Y:S01]  /*9240*/  IMAD.MOV.U32 R7, RZ, RZ, 0x40000040 ;  /* 0x40000040ff077424 */ /* 0x000fe200078e00ff */
[----:B------:R-:W-:Y:S01]  /*9250*/  R2UR UR4, R72 ;  /* 0x00000000480472ca */ /* 0x000fe200000e0000 */
        /* <DEDUP_REMOVED lines=8> */
[----:B------:R-:W0:Y:S02]  /*92e0*/  S2R R72, SR_TID.X ;  /* 0x0000000000487919 */ /* 0x000e240000002100 */
[----:B------:R-:W-:-:S02]  /*92f0*/  USHF.R.U32.HI UR5, URZ, 0x4, UR5 ;  /* 0x000000043f057899 */ /* 0x000fc40008011605 */
[----:B------:R-:W-:Y:S02]  /*9300*/  UIADD3 UR4, UR4, 0x22400, URZ ;  /* 0x0002240004047890 */ /* 0x000fe4000fffe03f */
[----:B------:R-:W-:Y:S02]  /*9310*/  ULOP3.LUT UR5, UR5, 0x3fff, URZ, 0xc0, !UPT ;  /* 0x00003fff05057892 */ /* 0x000fe4000f8ec03f */
[----:B------:R-:W-:Y:S02]  /*9320*/  USHF.R.U32.HI UR4, URZ, 0x4, UR4 ;  /* 0x000000043f047899 */ /* 0x000fe40008011604 */
[----:B------:R-:W-:Y:S02]  /*9330*/  ULOP3.LUT UR6, UR5, 0x10000, URZ, 0xfc, !UPT ;  /* 0x0001000005067892 */ /* 0x000fe4000f8efc3f */
[----:B------:R-:W-:-:S04]  /*9340*/  ULOP3.LUT UR4, UR4, 0x3fff, URZ, 0xc0, !UPT ;  /* 0x00003fff04047892 */ /* 0x000fc8000f8ec03f */
[----:B------:R-:W-:Y:S01]  /*9350*/  IMAD R4, R200, R5, UR6 ;  /* 0x00000006c8047e24 */ /* 0x000fe2000f8e0205 */
[----:B------:R-:W-:Y:S01]  /*9360*/  ULOP3.LUT UR4, UR4, 0x10000, URZ, 0xfc, !UPT ;  /* 0x0001000004047892 */ /* 0x000fe2000f8efc3f */
[----:B------:R-:W-:Y:S02]  /*9370*/  IMAD.MOV.U32 R5, RZ, RZ, 0x40000040 ;  /* 0x40000040ff057424 */ /* 0x000fe400078e00ff */
[C---:B------:R-:W-:Y:S01]  /*9380*/  VIADD R6, R4.reuse, 0x2 ;  /* 0x0000000204067836 */ /* 0x040fe20000000000 */
[----:B------:R-:W-:Y:S01]  /*9390*/  R2UR UR10, R4 ;  /* 0x00000000040a72ca */ /* 0x000fe200000e0000 */
[----:B------:R-:W-:Y:S01]  /*93a0*/  IMAD.U32 R0, RZ, RZ, UR6 ;  /* 0x00000006ff007e24 */ /* 0x000fe2000f8e00ff */
[----:B------:R-:W-:Y:S01]  /*93b0*/  R2UR UR11, R5 ;  /* 0x00000000050b72ca */ /* 0x000fe200000e0000 */
[----:B------:R-:W-:Y:S01]  /*93c0*/  UMOV UR8, UR4 ;  /* 0x0000000400087c82 */ /* 0x000fe20008000000 */
[----:B------:R-:W-:Y:S01]  /*93d0*/  UIADD3 UR6, UR4, 0x2, URZ ;  /* 0x0000000204067890 */ /* 0x000fe2000fffe03f */
[----:B-1234-:R-:W-:Y:S01]  /*93e0*/  IMAD.U32 R8, RZ, RZ, UR8 ;  /* 0x00000008ff087e24 */ /* 0x01efe2000f8e00ff */
[----:B------:R-:W-:Y:S01]  /*93f0*/  STL [R1+0x58], R0 ;  /* 0x0000580001007387 */ /* 0x000fe20000100800 */
[----:B------:R-:W-:Y:S01]  /*9400*/  UIADD3 UR52, UR4, 0x806, URZ ;  /* 0x0000080604347890 */ /* 0x000fe2000fffe03f */
[----:B------:R-:W-:Y:S01]  /*9410*/  IMAD.MOV.U32 R5, RZ, RZ, 0x40000040 ;  /* 0x40000040ff057424 */ /* 0x000fe200078e00ff */
[----:B------:R-:W-:Y:S01]  /*9420*/  UIADD3 UR48, UR4, 0xc00, URZ ;  /* 0x00000c0004307890 */ /* 0x000fe2000fffe03f */
[----:B------:R1:W-:Y:S01]  /*9430*/  STL.64 [R1+0x50], R8 ;  /* 0x0000500801007387 */ /* 0x0003e20000100a00 */
[----:B------:R-:W-:Y:S01]  /*9440*/  UIADD3 UR44, UR4, 0xc02, URZ ;  /* 0x00000c02042c7890 */ /* 0x000fe2000fffe03f */
[----:B0-----:R-:W-:Y:S01]  /*9450*/  SHF.R.U32.HI R72, RZ, 0x7, R72 ;  /* 0x00000007ff487819 */ /* 0x001fe20000011648 */
[----:B------:R-:W-:Y:S01]  /*9460*/  UIADD3 UR40, UR4, 0xc04, URZ ;  /* 0x00000c0404287890 */ /* 0x000fe2000fffe03f */
[----:B------:R-:W-:Y:S01]  /*9470*/  R2UR UR39, R5 ;  /* 0x00000000052772ca */ /* 0x000fe200000e0000 */
[----:B------:R-:W-:Y:S01]  /*9480*/  HGMMA.64x96x16.F32.BF16 R24, gdesc[UR8], R24, gsb0 ;  /* 0x01600000081879f0 */ /* 0x000fe20008001818 */
[----:B------:R-:W-:Y:S01]  /*9490*/  R2UR UR10, R6 ;  /* 0x00000000060a72ca */ /* 0x000fe200000e0000 */
[----:B------:R-:W-:Y:S01]  /*94a0*/  UMOV UR8, UR6 ;  /* 0x0000000600087c82 */ /* 0x000fe20008000000 */
[----:B------:R-:W-:Y:S01]  /*94b0*/  R2UR UR11, R7 ;  /* 0x00000000070b72ca */ /* 0x000fe200000e0000 */
[----:B------:R-:W-:Y:S01]  /*94c0*/  UMOV UR9, 0x40000040 ;  /* 0x4000004000097882 */ /* 0x000fe20000000000 */
[----:B------:R-:W-:Y:S01]  /*94d0*/  VIADD R6, R4, 0x4 ;  /* 0x0000000404067836 */ /* 0x000fe20000000000 */
[----:B------:R-:W-:Y:S01]  /*94e0*/  UIADD3 UR6, UR4, 0x4, URZ ;  /* 0x0000000404067890 */ /* 0x000fe2000fffe03f */
[----:B------:R-:W-:Y:S01]  /*94f0*/  IMAD.MOV.U32 R7, RZ, RZ, 0x40000040 ;  /* 0x40000040ff077424 */ /* 0x000fe200078e00ff */
[----:B------:R-:W-:Y:S01]  /*9500*/  UIADD3 UR36, UR4, 0xc06, URZ ;  /* 0x00000c0604247890 */ /* 0x000fe2000fffe03f */
[----:B-1----:R-:W-:Y:S01]  /*9510*/  IMAD.U32 R8, RZ, RZ, UR8 ;  /* 0x00000008ff087e24 */ /* 0x002fe2000f8e00ff */
[----:B------:R-:W-:Y:S01]  /*9520*/  IADD3 R0, -R232, 0x60, R157 ;  /* 0x00000060e8007810 */ /* 0x000fe20007ffe19d */
[----:B------:R-:W-:-:S03]  /*9530*/  IMAD.U32 R9, RZ, RZ, UR9 ;  /* 0x00000009ff097e24 */ /* 0x000fc6000f8e00ff */
[C---:B------:R-:W-:Y:S02]  /*9540*/  ISETP.GT.AND P2, PT, R0.reuse, RZ, PT ;  /* 0x000000ff0000720c */ /* 0x040fe40003f44270 */
[----:B------:R0:W-:Y:S01]  /*9550*/  STL.64 [R1+0x48], R8 ;  /* 0x0000480801007387 */ /* 0x0001e20000100a00 */
[C---:B------:R-:W-:Y:S02]  /*9560*/  ISETP.GT.AND P3, PT, R0.reuse, 0x1, PT ;  /* 0x000000010000780c */ /* 0x040fe40003f64270 */
[C---:B------:R-:W-:Y:S02]  /*9570*/  ISETP.GT.AND P4, PT, R0.reuse, 0x8, PT ;  /* 0x000000080000780c */ /* 0x040fe40003f84270 */
[----:B------:R-:W-:Y:S01]  /*9580*/  ISETP.GT.AND P5, PT, R0, 0x9, PT ;  /* 0x000000090000780c */ /* 0x000fe20003fa4270 */
        /* <DEDUP_REMOVED lines=111> */
[----:B------:R-:W-:Y:S02]  /*9c80*/  VIADD R6, R4, 0x606 ;  /* 0x0000060604067836 */ /* 0x000fe40000000000 */
[----:B------:R-:W-:Y:S02]  /*9c90*/  IMAD.MOV.U32 R7, RZ, RZ, 0x40000040 ;  /* 0x40000040ff077424 */ /* 0x000fe400078e00ff */
[----:B0-----:R-:W-:Y:S01]  /*9ca0*/  IMAD.U32 R8, RZ, RZ, UR8 ;  /* 0x00000008ff087e24 */ /* 0x001fe2000f8e00ff */
[----:B------:R-:W-:Y:S01]  /*9cb0*/  R2UR UR54, R6 ;  /* 0x00000000063672ca */ /* 0x000fe200000e0000 */
[----:B------:R-:W-:Y:S01]  /*9cc0*/  VIADD R6, R4, 0x900 ;  /* 0x0000090004067836 */ /* 0x000fe20000000000 */
[----:B------:R-:W-:Y:S01]  /*9cd0*/  R2UR UR55, R7 ;  /* 0x00000000073772ca */ /* 0x000fe200000e0000 */
[----:B------:R-:W-:-:S02]  /*9ce0*/  IMAD.MOV.U32 R7, RZ, RZ, 0x40000040 ;  /* 0x40000040ff077424 */ /* 0x000fc400078e00ff */
[----:B------:R-:W-:Y:S01]  /*9cf0*/  IMAD.U32 R9, RZ, RZ, UR9 ;  /* 0x00000009ff097e24 */ /* 0x000fe2000f8e00ff */
[----:B------:R-:W-:Y:S01]  /*9d00*/  R2UR UR50, R6 ;  /* 0x00000000063272ca */ /* 0x000fe200000e0000 */
[----:B------:R-:W-:Y:S01]  /*9d10*/  VIADD R6, R4, 0x902 ;  /* 0x0000090204067836 */ /* 0x000fe20000000000 */
[----:B------:R-:W-:Y:S01]  /*9d20*/  R2UR UR51, R7 ;  /* 0x00000000073372ca */ /* 0x000fe200000e0000 */
[----:B------:R-:W-:Y:S01]  /*9d30*/  IMAD.MOV.U32 R7, RZ, RZ, 0x40000040 ;  /* 0x40000040ff077424 */ /* 0x000fe200078e00ff */
[----:B------:R0:W-:Y:S02]  /*9d40*/  STL.64 [R1], R8 ;  /* 0x0000000801007387 */ /* 0x0001e40000100a00 */
[----:B------:R-:W-:Y:S01]  /*9d50*/  R2UR UR46, R6 ;  /* 0x00000000062e72ca */ /* 0x000fe200000e0000 */
[----:B------:R-:W-:Y:S01]  /*9d60*/  VIADD R6, R4, 0x904 ;  /* 0x0000090404067836 */ /* 0x000fe20000000000 */
[----:B------:R-:W-:Y:S01]  /*9d70*/  R2UR UR47, R7 ;  /* 0x00000000072f72ca */ /* 0x000fe200000e0000 */
[----:B------:R-:W-:-:S02]  /*9d80*/  IMAD.MOV.U32 R7, RZ, RZ, 0x40000040 ;  /* 0x40000040ff077424 */ /* 0x000fc400078e00ff */
[----:B------:R-:W-:Y:S01]  /*9d90*/  VIADD R4, R4, 0x906 ;  /* 0x0000090604047836 */ /* 0x000fe20000000000 */
[----:B------:R-:W-:Y:S02]  /*9da0*/  R2UR UR42, R6 ;  /* 0x00000000062a72ca */ /* 0x000fe400000e0000 */
        /* <DEDUP_REMOVED lines=20> */
[----:B------:R-:W-:Y:S01]  /*9ef0*/  HGMMA.64x96x16.F32.BF16 R24, gdesc[UR36], R24, gsb0 ;  /* 0x01600000241879f0 */ /* 0x000fe20008001818 */
[----:B------:R-:W-:Y:S01]  /*9f00*/  ULDC UR38, c[0x0][0xa80] ;  /* 0x0002a00000267ab9 */ /* 0x000fe20000000800 */
[----:B------:R-:W-:Y:S01]  /*9f10*/  ULOP3.LUT UR39, UR5, 0x3000000, URZ, 0xfc, !UPT ;  /* 0x0300000005277892 */ /* 0x000fe2000f8efc3f */
[----:B------:R-:W-:Y:S02]  /*9f20*/  WARPGROUP.DEPBAR.LE gsb0, 0x0 ;  /* 0x00008000000079c5 */ /* 0x000fe40000010000 */
[----:B------:R-:W-:Y:S02]  /*9f30*/  FSEL R24, R24, -INF , P2 ;  /* 0xff80000018187808 */ /* 0x000fe40001000000 */
[----:B------:R-:W-:Y:S02]  /*9f40*/  FSEL R25, R25, -INF , P3 ;  /* 0xff80000019197808 */ /* 0x000fe40001800000 */
        /* <DEDUP_REMOVED lines=75> */
[----:B0-----:R-:W-:Y:S02]  /*a400*/  FMNMX.FTZ R8, R64, R7, !PT ;  /* 0x0000000740087209 */ /* 0x001fe40007810000 */
[----:B------:R-:W-:Y:S02]  /*a410*/  FMNMX.FTZ R9, R26, R27, !PT ;  /* 0x0000001b1a097209 */ /* 0x000fe40007810000 */
[----:B------:R-:W-:Y:S02]  /*a420*/  FMNMX.FTZ R7, R65, R8, !PT ;  /* 0x0000000841077209 */ /* 0x000fe40007810000 */
        /* <DEDUP_REMOVED lines=11> */
[----:B------:R-:W-:Y:S02]  /*a4e0*/  FSEL R69, R69, -INF , P5 ;  /* 0xff80000045457808 */ /* 0x000fe40002800000 */
[----:B------:R-:W-:Y:S02]  /*a4f0*/  FMNMX.FTZ R8, R42, R9, !PT ;  /* 0x000000092a087209 */ /* 0x000fe40007810000 */
[----:B------:R-:W-:-:S02]  /*a500*/  FMNMX.FTZ R0, R68, R7, !PT ;  /* 0x0000000744007209 */ /* 0x000fc40007810000 */
[----:B------:R-:W-:Y:S02]  /*a510*/  FMNMX.FTZ R9, R43, R8, !PT ;  /* 0x000000082b097209 */ /* 0x000fe40007810000 */
[----:B------:R-:W-:Y:S02]  /*a520*/  FSEL R66, R66, -INF , P2 ;  /* 0xff80000042427808 */ /* 0x000fe40001000000 */
[----:B------:R-:W-:Y:S02]  /*a530*/  FMNMX.FTZ R8, R46, R9, !PT ;  /* 0x000000092e087209 */ /* 0x000fe40007810000 */
[----:B------:R-:W-:Y:S02]  /*a540*/  FMNMX.FTZ R11, R69, R0, !PT ;  /* 0x00000000450b7209 */ /* 0x000fe40007810000 */
[----:B------:R-:W-:Y:S02]  /*a550*/  FMNMX.FTZ R9, R47, R8, !PT ;  /* 0x000000082f097209 */ /* 0x000fe40007810000 */
[----:B------:R-:W-:Y:S01]  /*a560*/  FSEL R67, R67, -INF , P3 ;  /* 0xff80000043437808 */ /* 0x000fe20001800000 */
[----:B------:R-:W0:Y:S01]  /*a570*/  SHFL.BFLY PT, R0, R11, 0x2, 0x1f ;  /* 0x0c401f000b007f89 */ /* 0x000e2200000e0000 */
[----:B------:R-:W-:-:S02]  /*a580*/  FMNMX.FTZ R8, R50, R9, !PT ;  /* 0x0000000932087209 */ /* 0x000fc40007810000 */
[----:B------:R-:W-:Y:S02]  /*a590*/  FSEL R70, R70, -INF , P4 ;  /* 0xff80000046467808 */ /* 0x000fe40002000000 */
[----:B------:R-:W-:Y:S02]  /*a5a0*/  FMNMX.FTZ R9, R51, R8, !PT ;  /* 0x0000000833097209 */ /* 0x000fe40007810000 */
[----:B------:R-:W-:Y:S02]  /*a5b0*/  FSEL R71, R71, -INF , P5 ;  /* 0xff80000047477808 */ /* 0x000fe40002800000 */
        /* <DEDUP_REMOVED lines=13> */
[----:B0-----:R-:W-:-:S04]  /*a690*/  FMNMX.FTZ R0, R12, R7, !PT ;  /* 0x000000070c007209 */ /* 0x001fc80007810000 */
[C---:B------:R-:W-:Y:S01]  /*a6a0*/  FSETP.NEU.FTZ.AND P6, PT, R0.reuse, -INF , PT ;  /* 0xff8000000000780b */ /* 0x040fe20003fdd000 */
[----:B------:R-:W-:-:S05]  /*a6b0*/  FMUL.FTZ R7, R0, UR38 ;  /* 0x0000002600077c20 */ /* 0x000fca0008410000 */
        /* <DEDUP_REMOVED lines=8> */
[----:B-1----:R-:W-:Y:S01]  /*a740*/  FMNMX.FTZ R9, R8, R9, !PT ;  /* 0x0000000908097209 */ /* 0x002fe20007810000 */
[----:B------:R-:W-:Y:S01]  /*a750*/  MUFU.EX2 R204, R204 ;  /* 0x000000cc00cc7308 */ /* 0x000fe20000000800 */
[----:B------:R-:W-:Y:S01]  /*a760*/  FFMA.FTZ R152, R32, UR38, -R7 ;  /* 0x0000002620987c23 */ /* 0x000fe20008010807 */
[----:B------:R-:W-:-:S02]  /*a770*/  @!P1 VIADD R4, R3, 0x32440 ;  /* 0x0003244003049836 */ /* 0x000fc40000000000 */
[--C-:B------:R-:W-:Y:S01]  /*a780*/  FFMA.FTZ R11, R37, UR38, -R7.reuse ;  /* 0x00000026250b7c23 */ /* 0x100fe20008010807 */
[----:B------:R-:W0:Y:S01]  /*a790*/  SHFL.BFLY PT, R8, R9, 0x1, 0x1f ;  /* 0x0c201f0009087f89 */ /* 0x000e2200000e0000 */
[--C-:B------:R-:W-:Y:S01]  /*a7a0*/  FFMA.FTZ R29, R33, UR38, -R7.reuse ;  /* 0x00000026211d7c23 */ /* 0x100fe20008010807 */
[--C-:B------:R-:W-:Y:S01]  /*a7b0*/  FFMA.FTZ R45, R41, UR38, -R7.reuse ;  /* 0x00000026292d7c23 */ /* 0x100fe20008010807 */
[--C-:B------:R-:W-:Y:S01]  /*a7c0*/  FFMA.FTZ R37, R53, UR38, -R7.reuse ;  /* 0x0000002635257c23 */ /* 0x100fe20008010807 */
[----:B------:R-:W1:Y:S01]  /*a7d0*/  MUFU.EX2 R13, R13 ;  /* 0x0000000d000d7308 */ /* 0x000e620000000800 */
        /* <DEDUP_REMOVED lines=13> */
[----:B------:R-:W-:Y:S01]  /*a8b0*/  @!P1 PRMT R4, RZ, 0x654, R4 ;  /* 0x00000654ff049816 */ /* 0x000fe20000000004 */
[----:B------:R-:W-:Y:S01]  /*a8c0*/  IMAD.MOV.U32 R7, RZ, RZ, 0xc00 ;  /* 0x00000c00ff077424 */ /* 0x000fe200078e00ff */
[----:B------:R-:W3:Y:S01]  /*a8d0*/  MUFU.EX2 R25, R25 ;  /* 0x0000001900197308 */ /* 0x000ee20000000800 */
[----:B------:R-:W-:Y:S01]  /*a8e0*/  @!P1 VIADD R3, R3, 0x32460 ;  /* 0x0003246003039836 */ /* 0x000fe20000000000 */
[----:B0-----:R-:W-:-:S02]  /*a8f0*/  FMNMX.FTZ R8, R9, R8, !PT ;  /* 0x0000000809087209 */ /* 0x001fc40007810000 */
[----:B------:R-:W-:Y:S02]  /*a900*/  IADD3 R9, -R72, 0xb, RZ ;  /* 0x0000000b48097810 */ /* 0x000fe40007ffe1ff */
[C---:B------:R-:W-:Y:S01]  /*a910*/  FSETP.NEU.FTZ.AND P2, PT, R8.reuse, -INF , PT ;  /* 0xff8000000800780b */ /* 0x040fe20003f5d000 */
[----:B------:R-:W-:Y:S01]  /*a920*/  FMUL.FTZ R5, R8, UR38 ;  /* 0x0000002608057c20 */ /* 0x000fe20008410000 */
[----:B------:R-:W0:Y:S01]  /*a930*/  MUFU.EX2 R152, R152 ;  /* 0x0000009800987308 */ /* 0x000e220000000800 */
[----:B------:R4:W-:Y:S06]  /*a940*/  BAR.ARV R9, 0x100 ;  /* 0x000400090000751d */ /* 0x0009ec0000002000 */
[----:B------:R-:W-:Y:S01]  /*a950*/  FSEL R5, R5, RZ, P2 ;  /* 0x000000ff05057208 */ /* 0x000fe20001000000 */
[----:B------:R5:W-:Y:S01]  /*a960*/  @!P1 SYNCS.ARRIVE.TRANS64.RED.A1T0 RZ, [R4+URZ], RZ ;  /* 0x000000ff04ff99a7 */ /* 0x000be2000810043f */
[----:B------:R-:W4:Y:S01]  /*a970*/  MUFU.EX2 R29, R29 ;  /* 0x0000001d001d7308 */ /* 0x000f220000000800 */
[----:B------:R-:W-:-:S02]  /*a980*/  @!P1 PRMT R3, RZ, 0x654, R3 ;  /* 0x00000654ff039816 */ /* 0x000fc40000000003 */
        /* <DEDUP_REMOVED lines=8> */
[----:B-----5:R-:W-:Y:S02]  /*aa10*/  IMAD R4, R200, R7, UR39 ;  /* 0x00000027c8047e24 */ /* 0x020fe4000f8e0207 */
[----:B-1----:R-:W-:Y:S01]  /*aa20*/  FADD.FTZ R7, R204, R13 ;  /* 0x0000000dcc077221 */ /* 0x002fe20000010000 */
[--C-:B------:R-:W-:Y:S01]  /*aa30*/  FFMA.FTZ R28, R39, UR38, -R5.reuse ;  /* 0x00000026271c7c23 */ /* 0x100fe20008010805 */
[--C-:B------:R-:W-:Y:S01]  /*aa40*/  FFMA.FTZ R157, R42, UR38, -R5.reuse ;  /* 0x000000262a9d7c23 */ /* 0x100fe20008010805 */
[----:B------:R-:W-:Y:S01]  /*aa50*/  FFMA.FTZ R30, R43, UR38, -R5 ;  /* 0x000000262b1e7c23 */ /* 0x000fe20008010805 */
[----:B--2---:R-:W-:Y:S01]  /*aa60*/  FADD.FTZ R38, R206, R7 ;  /* 0x00000007ce267221 */ /* 0x004fe20000010000 */
[----:B------:R-:W1:Y:S01]  /*aa70*/  MUFU.EX2 R12, R12 ;  /* 0x0000000c000c7308 */ /* 0x000e620000000800 */
[--C-:B------:R-:W-:Y:S01]  /*aa80*/  FFMA.FTZ R159, R46, UR38, -R5.reuse ;  /* 0x000000262e9f7c23 */ /* 0x100fe20008010805 */
[--C-:B------:R-:W-:Y:S01]  /*aa90*/  FFMA.FTZ R32, R47, UR38, -R5.reuse ;  /* 0x000000262f207c23 */ /* 0x100fe20008010805 */
[----:B---3--:R-:W-:Y:S01]  /*aaa0*/  FADD.FTZ R27, R25, R38 ;  /* 0x00000026191b7221 */ /* 0x008fe20000010000 */
[--C-:B------:R-:W-:Y:S01]  /*aab0*/  FFMA.FTZ R161, R50, UR38, -R5.reuse ;  /* 0x0000002632a17c23 */ /* 0x100fe20008010805 */
[--C-:B------:R-:W-:Y:S01]  /*aac0*/  FFMA.FTZ R34, R51, UR38, -R5.reuse ;  /* 0x0000002633227c23 */ /* 0x100fe20008010805 */
[----:B------:R-:W-:Y:S01]  /*aad0*/  FFMA.FTZ R163, R54, UR38, -R5 ;  /* 0x0000002636a37c23 */ /* 0x000fe20008010805 */
[----:B0-----:R-:W-:Y:S01]  /*aae0*/  FADD.FTZ R38, R152, R27 ;  /* 0x0000001b98267221 */ /* 0x001fe20000010000 */
[----:B------:R-:W0:Y:S01]  /*aaf0*/  MUFU.EX2 R207, R207 ;  /* 0x000000cf00cf7308 */ /* 0x000e220000000800 */
[--C-:B------:R-:W-:Y:S01]  /*ab00*/  FFMA.FTZ R55, R55, UR38, -R5.reuse ;  /* 0x0000002637377c23 */ /* 0x100fe20008010805 */
[--C-:B------:R-:W-:Y:S01]  /*ab10*/  FFMA.FTZ R165, R58, UR38, -R5.reuse ;  /* 0x000000263aa57c23 */ /* 0x100fe20008010805 */
[----:B----4-:R-:W-:Y:S01]  /*ab20*/  FADD.FTZ R27, R29, R38 ;  /* 0x000000261d1b7221 */ /* 0x010fe20000010000 */
[--C-:B------:R-:W-:Y:S01]  /*ab30*/  FFMA.FTZ R36, R59, UR38, -R5.reuse ;  /* 0x000000263b247c23 */ /* 0x100fe20008010805 */
[--C-:B------:R-:W-:Y:S01]  /*ab40*/  FFMA.FTZ R167, R62, UR38, -R5.reuse ;  /* 0x000000263ea77c23 */ /* 0x100fe20008010805 */
[--C-:B------:R-:W-:Y:S01]  /*ab50*/  FFMA.FTZ R63, R63, UR38, -R5.reuse ;  /* 0x000000263f3f7c23 */ /* 0x100fe20008010805 */
[--C-:B------:R-:W-:Y:S01]  /*ab60*/  FFMA.FTZ R66, R66, UR38, -R5.reuse ;  /* 0x0000002642427c23 */ /* 0x100fe20008010805 */
[----:B------:R-:W2:Y:S01]  /*ab70*/  MUFU.EX2 R24, R24 ;  /* 0x0000001800187308 */ /* 0x000ea20000000800 */
[----:B-1----:R-:W-:Y:S01]  /*ab80*/  FADD.FTZ R6, R205, R12 ;  /* 0x0000000ccd067221 */ /* 0x002fe20000010000 */
[--C-:B------:R-:W-:Y:S01]  /*ab90*/  FFMA.FTZ R67, R67, UR38, -R5.reuse ;  /* 0x0000002643437c23 */ /* 0x100fe20008010805 */
[--C-:B------:R-:W-:Y:S01]  /*aba0*/  FFMA.FTZ R70, R70, UR38, -R5.reuse ;  /* 0x0000002646467c23 */ /* 0x100fe20008010805 */
[----:B------:R-:W-:Y:S01]  /*abb0*/  FFMA.FTZ R71, R71, UR38, -R5 ;  /* 0x0000002647477c23 */ /* 0x000fe20008010805 */
[----:B------:R-:W-:Y:S01]  /*abc0*/  IMAD.MOV.U32 R5, RZ, RZ, 0x40000040 ;  /* 0x40000040ff057424 */ /* 0x000fe200078e00ff */
[----:B------:R1:W-:Y:S01]  /*abd0*/  BAR.SYNC.DEFER_BLOCKING R10, 0x100 ;  /* 0x0004000a0000751d */ /* 0x0003e20000010000 */
[----:B------:R-:W-:Y:S01]  /*abe0*/  F2FP.BF16.F32.PACK_AB R205, R12, R205 ;  /* 0x000000cd0ccd723e */ /* 0x000fe200000010ff */
[----:B0-----:R-:W-:-:S02]  /*abf0*/  FADD.FTZ R7, R207, R6 ;  /* 0x00000006cf077221 */ /* 0x001fc40000010000 */
[----:B------:R-:W-:Y:S02]  /*ac00*/  R2UR UR7, R5 ;  /* 0x00000000050772ca */ /* 0x000fe400000e0000 */
[----:B------:R-:W0:Y:S01]  /*ac10*/  MUFU.EX2 R153, R153 ;  /* 0x0000009900997308 */ /* 0x000e220000000800 */
[----:B------:R-:W-:Y:S02]  /*ac20*/  R2UR UR6, R4 ;  /* 0x00000000040672ca */ /* 0x000fe400000e0000 */
[----:B------:R-:W-:Y:S01]  /*ac30*/  F2FP.BF16.F32.PACK_AB R204, R13, R204 ;  /* 0x000000cc0dcc723e */ /* 0x000fe200000010ff */
[C---:B--2---:R-:W-:Y:S01]  /*ac40*/  FADD.FTZ R6, R24.reuse, R7 ;  /* 0x0000000718067221 */ /* 0x044fe20000010000 */
[----:B------:R-:W-:-:S03]  /*ac50*/  F2FP.BF16.F32.PACK_AB R207, R24, R207 ;  /* 0x000000cf18cf723e */ /* 0x000fc600000010ff */
[----:B------:R-:W2:Y:S01]  /*ac60*/  MUFU.EX2 R26, R26 ;  /* 0x0000001a001a7308 */ /* 0x000ea20000000800 */
[----:B------:R-:W-:Y:S02]  /*ac70*/  F2FP.BF16.F32.PACK_AB R206, R25, R206 ;  /* 0x000000ce19ce723e */ /* 0x000fe400000010ff */
[----:B------:R-:W-:-:S05]  /*ac80*/  F2FP.BF16.F32.PACK_AB R152, R29, R152 ;  /* 0x000000981d98723e */ /* 0x000fca00000010ff */
[----:B------:R-:W3:Y:S01]  /*ac90*/  MUFU.EX2 R154, R154 ;  /* 0x0000009a009a7308 */ /* 0x000ee20000000800 */
[----:B0-----:R-:W-:Y:S01]  /*aca0*/  FADD.FTZ R7, R153, R6 ;  /* 0x0000000699077221 */ /* 0x001fe20000010000 */
[----:B------:R-:W-:-:S05]  /*acb0*/  VIADD R6, R4, 0x80 ;  /* 0x0000008004067836 */ /* 0x000fca0000000000 */
[----:B------:R-:W-:Y:S01]  /*acc0*/  R2UR UR10, R6 ;  /* 0x00000000060a72ca */ /* 0x000fe200000e0000 */
[----:B------:R-:W0:Y:S01]  /*acd0*/  MUFU.EX2 R155, R155 ;  /* 0x0000009b009b7308 */ /* 0x000e220000000800 */
[C---:B--2---:R-:W-:Y:S01]  /*ace0*/  FADD.FTZ R38, R26.reuse, R7 ;  /* 0x000000071a267221 */ /* 0x044fe20000010000 */
[----:B------:R-:W-:-:S06]  /*acf0*/  F2FP.BF16.F32.PACK_AB R153, R26, R153 ;  /* 0x000000991a99723e */ /* 0x000fcc00000010ff */
[----:B------:R-:W2:Y:S01]  /*ad00*/  MUFU.EX2 R11, R11 ;  /* 0x0000000b000b7308 */ /* 0x000ea20000000800 */
[----:B---3--:R-:W-:-:S07]  /*ad10*/  FADD.FTZ R40, R154, R27 ;  /* 0x0000001b9a287221 */ /* 0x008fce0000010000 */
[----:B------:R-:W3:Y:S01]  /*ad20*/  MUFU.EX2 R28, R28 ;  /* 0x0000001c001c7308 */ /* 0x000ee20000000800 */
[----:B0-----:R-:W-:-:S07]  /*ad30*/  FADD.FTZ R7, R155, R38 ;  /* 0x000000269b077221 */ /* 0x001fce0000010000 */
[----:B------:R-:W0:Y:S01]  /*ad40*/  MUFU.EX2 R156, R156 ;  /* 0x0000009c009c7308 */ /* 0x000e220000000800 */
[C---:B--2---:R-:W-:Y:S01]  /*ad50*/  FADD.FTZ R27, R11.reuse, R40 ;  /* 0x000000280b1b7221 */ /* 0x044fe20000010000 */
[----:B------:R-:W-:Y:S01]  /*ad60*/  F2FP.BF16.F32.PACK_AB R154, R11, R154 ;  /* 0x0000009a0b9a723e */ /* 0x000fe200000010ff */
[----:B------:R-:W-:-:S05]  /*ad70*/  IMAD.MOV.U32 R11, RZ, RZ, 0x40000040 ;  /* 0x40000040ff0b7424 */ /* 0x000fca00078e00ff */
[----:B------:R-:W2:Y:S01]  /*ad80*/  MUFU.EX2 R157, R157 ;  /* 0x0000009d009d7308 */ /* 0x000ea20000000800 */
[C---:B---3--:R-:W-:Y:S01]  /*ad90*/  FADD.FTZ R38, R28.reuse, R7 ;  /* 0x000000071c267221 */ /* 0x048fe20000010000 */
[----:B------:R-:W-:Y:S01]  /*ada0*/  IMAD.MOV.U32 R7, RZ, RZ, 0x40000040 ;  /* 0x40000040ff077424 */ /* 0x000fe200078e00ff */
[----:B------:R-:W-:-:S04]  /*adb0*/  F2FP.BF16.F32.PACK_AB R155, R28, R155 ;  /* 0x0000009b1c9b723e */ /* 0x000fc800000010ff */
[----:B------:R-:W-:Y:S01]  /*adc0*/  R2UR UR11, R7 ;  /* 0x00000000070b72ca */ /* 0x000fe200000e0000 */
[----:B------:R-:W3:Y:S01]  /*add0*/  MUFU.EX2 R45, R45 ;  /* 0x0000002d002d7308 */ /* 0x000ee20000000800 */
[----:B0-----:R-:W-:-:S07]  /*ade0*/  FADD.FTZ R40, R156, R27 ;  /* 0x0000001b9c287221 */ /* 0x001fce0000010000 */
[----:B------:R-:W0:Y:S01]  /*adf0*/  MUFU.EX2 R30, R30 ;  /* 0x0000001e001e7308 */ /* 0x000e220000000800 */
[----:B--2---:R-:W-:-:S07]  /*ae00*/  FADD.FTZ R5, R157, R38 ;  /* 0x000000269d057221 */ /* 0x004fce0000010000 */
[----:B------:R-:W2:Y:S01]  /*ae10*/  MUFU.EX2 R158, R158 ;  /* 0x0000009e009e7308 */ /* 0x000ea20000000800 */
[C---:B---3--:R-:W-:Y:S01]  /*ae20*/  FADD.FTZ R7, R45.reuse, R40 ;  /* 0x000000282d077221 */ /* 0x048fe20000010000 */
[----:B------:R-:W-:-:S06]  /*ae30*/  F2FP.BF16.F32.PACK_AB R156, R45, R156 ;  /* 0x0000009c2d9c723e */ /* 0x000fcc00000010ff */
[----:B------:R-:W3:Y:S01]  /*ae40*/  MUFU.EX2 R159, R159 ;  /* 0x0000009f009f7308 */ /* 0x000ee20000000800 */
[C---:B0-----:R-:W-:Y:S01]  /*ae50*/  FADD.FTZ R6, R30.reuse, R5 ;  /* 0x000000051e067221 */ /* 0x041fe20000010000 */
[----:B------:R-:W-:-:S06]  /*ae60*/  F2FP.BF16.F32.PACK_AB R157, R30, R157 ;  /* 0x0000009d1e9d723e */ /* 0x000fcc00000010ff */
        /* <DEDUP_REMOVED lines=16> */
[----:B------:R-:W-:-:S06]  /*af70*/  F2FP.BF16.F32.PACK_AB R160, R57, R160 ;  /* 0x000000a039a0723e */ /* 0x000fcc00000010ff */
[----:B------:R-:W2:Y:S01]  /*af80*/  MUFU.EX2 R163, R163 ;  /* 0x000000a300a37308 */ /* 0x000ea20000000800 */
[C---:B---3--:R-:W-:Y:S01]  /*af90*/  FADD.FTZ R12, R34.reuse, R5 ;  /* 0x00000005220c7221 */ /* 0x048fe20000010000 */
[----:B------:R-:W-:-:S06]  /*afa0*/  F2FP.BF16.F32.PACK_AB R161, R34, R161 ;  /* 0x000000a122a1723e */ /* 0x000fcc00000010ff */
[----:B------:R-:W3:Y:S01]  /*afb0*/  MUFU.EX2 R37, R37 ;  /* 0x0000002500257308 */ /* 0x000ee20000000800 */
[----:B0-----:R-:W-:-:S07]  /*afc0*/  FADD.FTZ R24, R162, R7 ;  /* 0x00000007a2187221 */ /* 0x001fce0000010000 */
[----:B-1----:R-:W0:Y:S01]  /*afd0*/  MUFU.EX2 R10, R55 ;  /* 0x00000037000a7308 */ /* 0x002e220000000800 */
[----:B--2---:R-:W-:-:S07]  /*afe0*/  FADD.FTZ R5, R163, R12 ;  /* 0x0000000ca3057221 */ /* 0x004fce0000010000 */
[----:B------:R-:W1:Y:S01]  /*aff0*/  MUFU.EX2 R164, R164 ;  /* 0x000000a400a47308 */ /* 0x000e620000000800 */
[C---:B---3--:R-:W-:Y:S01]  /*b000*/  FADD.FTZ R7, R37.reuse, R24 ;  /* 0x0000001825077221 */ /* 0x048fe20000010000 */
        /* <DEDUP_REMOVED lines=39> */
[----:B------:R-:W-:Y:S02]  /*b280*/  F2FP.BF16.F32.PACK_AB R170, R33, R170 ;  /* 0x000000aa21aa723e */ /* 0x000fe400000010ff */
[C---:B-1----:R-:W-:Y:S01]  /*b290*/  FADD.FTZ R5, R71.reuse, R10 ;  /* 0x0000000a47057221 */ /* 0x042fe20000010000 */
[----:B------:R-:W-:Y:S01]  /*b2a0*/  F2FP.BF16.F32.PACK_AB R171, R71, R70 ;  /* 0x0000004647ab723e */ /* 0x000fe200000010ff */
[----:B------:R-:W-:Y:S01]  /*b2b0*/  VIADD R10, R4, 0x100 ;  /* 0x00000100040a7836 */ /* 0x000fe20000000000 */
[----:B------:R-:W-:-:S06]  /*b2c0*/  WARPGROUP.ARRIVE ;  /* 0x00000000000079c5 */ /* 0x000fcc0000000000 */
[----:B------:R-:W-:Y:S01]  /*b2d0*/  HGMMA.64x256x16.F32.BF16 R24, R204, gdesc[UR4].tnspB, RZ, !UPT, gsb0 ;  /* 0x43e00004cc187df0 */ /* 0x000fe2000c0018ff */
[----:B------:R-:W-:Y:S01]  /*b2e0*/  R2UR UR6, R10 ;  /* 0x000000000a0672ca */ /* 0x000fe200000e0000 */
[----:B------:R-:W-:Y:S01]  /*b2f0*/  VIADD R10, R4, 0x180 ;  /* 0x00000180040a7836 */ /* 0x000fe20000000000 */
[----:B------:R-:W-:Y:S01]  /*b300*/  R2UR UR7, R11 ;  /* 0x000000000b0772ca */ /* 0x000fe200000e0000 */
[----:B------:R-:W-:Y:S01]  /*b310*/  IMAD.MOV.U32 R11, RZ, RZ, 0x40000040 ;  /* 0x40000040ff0b7424 */ /* 0x000fe200078e00ff */
[----:B------:R-:W-:Y:S02]  /*b320*/  WARPGROUP.DEPBAR.LE gsb0, 0x0 ;  /* 0x00008000000079c5 */ /* 0x000fe40000010000 */
[----:B------:R-:W-:-:S15]  /*b330*/  WARPGROUP.ARRIVE ;  /* 0x00000000000079c5 */ /* 0x000fde0000000000 */
[----:B------:R-:W-:-:S06]  /*b340*/  NOP ;  /* 0x0000000000007918 */ /* 0x000fcc0000000000 */
[----:B------:R-:W-:Y:S03]  /*b350*/  HGMMA.64x256x16.F32.BF16 R24, R152, gdesc[UR8].tnspB, R24, gsb0 ;  /* 0x43e0000898187df0 */ /* 0x000fe60008001818 */
[----:B------:R-:W-:Y:S02]  /*b360*/  WARPGROUP.DEPBAR.LE gsb0, 0x0 ;  /* 0x00008000000079c5 */ /* 0x000fe40000010000 */
[----:B------:R-:W-:-:S15]  /*b370*/  WARPGROUP.ARRIVE ;  /* 0x00000000000079c5 */ /* 0x000fde0000000000 */
[----:B------:R-:W-:-:S08]  /*b380*/  NOP ;  /* 0x0000000000007918 */ /* 0x000fd00000000000 */
        /* <DEDUP_REMOVED lines=30> */
.L_x_10307:
[----:B------:R-:W-:Y:S01]  /*b570*/  VIADD R200, R200, 0x1 ;  /* 0x00000001c8c87836 */ /* 0x000fe20000000000 */
[----:B------:R-:W-:Y:S05]  /*b580*/  YIELD ;  /* 0x0000000000007946 */ /* 0x000fea0003800000 */
[----:B-----5:R-:W-:Y:S01]  /*b590*/  IMAD.MOV.U32 R0, RZ, RZ, R3 ;  /* 0x000000ffff007224 */ /* 0x020fe200078e0003 */
        /* <DEDUP_REMOVED lines=8> */
.L_x_10298:
[----:B------:R-:W-:Y:S01]  /*b620*/  IMAD R4, R200, 0x8, R18 ;  /* 0x00000008c8047824 */ /* 0x000fe200078e0212 */
[----:B------:R-:W-:-:S04]  /*b630*/  SHF.L.U32 R0, R208, 0x1f, RZ ;  /* 0x0000001fd0007819 */ /* 0x000fc800000006ff */
[----:B------:R0:W1:Y:S01]  /*b640*/  SYNCS.PHASECHK.TRANS64.TRYWAIT P3, [R4+URZ+0x32430], R0 ;  /* 0x03243000040075a7 */ /* 0x000062000806017f */
[----:B------:R-:W-:Y:S05]  /*b650*/  @!P0 BRA `(.L_x_10299) ;  /* 0x0000000000048947 */ /* 0x000fea0003800000 */
[----:B------:R-:W-:Y:S01]  /*b660*/  BPT.TRAP 0x1 ;  /* 0x000000040000795c */ /* 0x000fe20000300000 */
.L_x_10299:
[----:B------:R-:W-:Y:S02]  /*b670*/  IMAD R152, R200, 0x300, R217 ;  /* 0x00000300c8987824 */ /* 0x000fe400078e02d9 */
[----:B------:R-:W-:Y:S01]  /*b680*/  IMAD.MOV.U32 R153, RZ, RZ, 0x40000040 ;  /* 0x40000040ff997424 */ /* 0x000fe200078e00ff */
[----:B-1----:R-:W-:Y:S06]  /*b690*/  @P3 BRA `(.L_x_10300) ;  /* 0x0000000000083947 */ /* 0x002fec0003800000 */
[----:B------:R-:W1:Y:S02]  /*b6a0*/  SYNCS.PHASECHK.TRANS64.TRYWAIT P3, [R4+URZ+0x32430], R0 ;  /* 0x03243000040075a7 */ /* 0x000e64000806017f */
[----:B-1----:R-:W-:Y:S05]  /*b6b0*/  @!P3 BRA `(.L_x_10301) ;  /* 0x0000011000ccb947 */ /* 0x002fea0003800000 */
.L_x_10300:
        /* <DEDUP_REMOVED lines=14> */
[----:B------:R-:W-:Y:S01]  /*b7a0*/  WARPGROUP.ARRIVE ;  /* 0x00000000000079c5 */ /* 0x000fe20000000000 */
[----:B------:R-:W-:Y:S02]  /*b7b0*/  R2UR UR11, R13 ;  /* 0x000000000d0b72ca */ /* 0x000fe400000e0000 */
[----:B------:R-:W-:Y:S02]  /*b7c0*/  R2UR UR8, R212 ;  /* 0x00000000d40872ca */ /* 0x000fe400000e0000 */
[----:B------:R-:W-:Y:S01]  /*b7d0*/  R2UR UR9, R213 ;  /* 0x00000000d50972ca */ /* 0x000fe200000e0000 */
[----:B------:R-:W-:Y:S01]  /*b7e0*/  HGMMA.64x96x16.F32.BF16 R152, gdesc[UR4], RZ, !UPT, gsb0 ;  /* 0x01600000049879f0 */ /* 0x000fe2000c0018ff */
[----:B------:R-:W-:Y:S02]  /*b7f0*/  R2UR UR14, R8 ;  /* 0x00000000080e72ca */ /* 0x000fe400000e0000 */
[----:B------:R-:W-:Y:S02]  /*b800*/  R2UR UR15, R9 ;  /* 0x00000000090f72ca */ /* 0x000fe400000e0000 */
[----:B------:R-:W-:-:S02]  /*b810*/  R2UR UR12, R210 ;  /* 0x00000000d20c72ca */ /* 0x000fc400000e0000 */
        /* <DEDUP_REMOVED lines=15> */
.L_x_10302:
[----:B------:R2:W3:Y:S01]  /*b910*/  SYNCS.PHASECHK.TRANS64.TRYWAIT P3, [R4+URZ+0x32450], R0 ;  /* 0x03245000040075a7 */ /* 0x0004e2000806017f */
[----:B------:R-:W-:Y:S05]  /*b920*/  @!P0 BRA `(.L_x_10303) ;  /* 0x0000000000048947 */ /* 0x000fea0003800000 */
[----:B------:R-:W-:Y:S01]  /*b930*/  BPT.TRAP 0x1 ;  /* 0x000000040000795c */ /* 0x000fe20000300000 */
.L_x_10303:
[----:B------:R-:W-:Y:S04]  /*b940*/  BSSY B0, `(.L_x_10304) ;  /* 0x0000004000007945 */ /* 0x000fe80003800000 */
[----:B---3--:R-:W-:Y:S05]  /*b950*/  @P3 BRA `(.L_x_10305) ;  /* 0x0000000000083947 */ /* 0x008fea0003800000 */
[----:B------:R-:W3:Y:S02]  /*b960*/  SYNCS.PHASECHK.TRANS64.TRYWAIT P3, [R4+URZ+0x32450], R0 ;  /* 0x03245000040075a7 */ /* 0x000ee4000806017f */
[----:B---3--:R-:W-:Y:S05]  /*b970*/  @!P3 BRA `(.L_x_10306) ;  /* 0x000001100030b947 */ /* 0x008fea0003800000 */
.L_x_10305:
[----:B------:R-:W-:Y:S05]  /*b980*/  BSYNC B0 ;  /* 0x0000000000007941 */ /* 0x000fea0003800000 */
.L_x_10304:
[----:B------:R-:W-:Y:S05]  /*b990*/  WARPSYNC.ALL ;  /* 0x0000000000007948 */ /* 0x000fea0003800000 */
[----:B------:R-:W4:Y:S04]  /*b9a0*/  LDL R8, [R1+0x58] ;  /* 0x0000580001087983 */ /* 0x000f280000100800 */
[----:B------:R-:W2:Y:S04]  /*b9b0*/  LDL.64 R206, [R1+0x50] ;  /* 0x0000500001ce7983 */ /* 0x000ea80000100a00 */
[----:B------:R-:W3:Y:S04]  /*b9c0*/  LDL.64 R204, [R1+0x48] ;  /* 0x0000480001cc7983 */ /* 0x000ee80000100a00 */
[----:B------:R0:W-:Y:S04]  /*b9d0*/  STL.64 [R1+0xa8], R2 ;  /* 0x0000a80201007387 */ /* 0x0001e80000100a00 */
[----:B0-----:R-:W3:Y:S01]  /*b9e0*/  LDL.64 R2, [R1+0x40] ;  /* 0x0000400001027983 */ /* 0x001ee20000100a00 */
[----:B------:R-:W-:-:S05]  /*b9f0*/  IMAD.MOV.U32 R9, RZ, RZ, 0x40000040 ;  /* 0x40000040ff097424 */ /* 0x000fca00078e00ff */
[----:B------:R-:W-:Y:S01]  /*ba00*/  R2UR UR7, R9 ;  /* 0x00000000090772ca */ /* 0x000fe200000e0000 */
[----:B------:R-:W-:Y:S01]  /*ba10*/  WARPGROUP.ARRIVE ;  /* 0x00000000000079c5 */ /* 0x000fe20000000000 */
[----:B------:R-:W-:Y:S01]  /*ba20*/  IMAD.MOV.U32 R13, RZ, RZ, 0x40000040 ;  /* 0x40000040ff0d7424 */ /* 0x000fe200078e00ff */
[----:B----4-:R-:W-:Y:S01]  /*ba30*/  R2UR UR4, R8 ;  /* 0x00000000080472ca */ /* 0x010fe200000e0000 */
[----:B------:R-:W-:Y:S01]  /*ba40*/  IMAD.MOV.U32 R8, RZ, RZ, 0xc00 ;  /* 0x00000c00ff087424 */ /* 0x000fe200078e00ff */
[----:B--2---:R-:W-:-:S11]  /*ba50*/  R2UR UR5, R207 ;  /* 0x00000000cf0572ca */ /* 0x004fd600000e0000 */
[----:B------:R-:W-:Y:S01]  /*ba60*/  IMAD R8, R200, R8, UR4 ;  /* 0x00000004c8087e24 */ /* 0x000fe2000f8e0208 */
[----:B------:R-:W-:Y:S02]  /*ba70*/  R2UR UR4, R206 ;  /* 0x00000000ce0472ca */ /* 0x000fe400000e0000 */
[----:B------:R-:W2:Y:S02]  /*ba80*/  LDL.64 R206, [R1+0x38] ;  /* 0x0000380001ce7983 */ /* 0x000ea40000100a00 */
[----:B------:R-:W-:-:S13]  /*ba90*/  R2UR UR6, R8 ;  /* 0x00000000080672ca */ /* 0x000fda00000e0000 */
[----:B------:R-:W-:Y:S01]  /*baa0*/  HGMMA.64x96x16.F32.BF16 R152, gdesc[UR4], R152, gsb0 ;  /* 0x01600000049879f0 */ /* 0x000fe20008001898 */
[----:B---3--:R-:W-:Y:S02]  /*bab0*/  R2UR UR4, R204 ;  /* 0x00000000cc0472ca */ /* 0x008fe400000e0000 */
[----:B------:R-:W-:Y:S02]  /*bac0*/  R2UR UR5, R205 ;  /* 0x00000000cd0572ca */ /* 0x000fe400000e0000 */
[----:B------:R-:W3:Y:S01]  /*bad0*/  LDL.64 R204, [R1+0x30] ;  /* 0x0000300001cc7983 */ /* 0x000ee20000100a00 */
[----:B------:R-:W-:Y:S01]  /*bae0*/  VIADD R12, R8, 0x2 ;  /* 0x00000002080c7836 */ /* 0x000fe20000000000 */
[----:B------:R-:W-:-:S04]  /*baf0*/  R2UR UR7, R13 ;  /* 0x000000000d0772ca */ /* 0x000fc800000e0000 */
[----:B------:R-:W-:Y:S01]  /*bb00*/  R2UR UR6, R12 ;  /* 0x000000000c0672ca */ /* 0x000fe200000e0000 */
[----:B------:R-:W-:Y:S02]  /*bb10*/  VIADD R12, R8, 0x4 ;  /* 0x00000004080c7836 */ /* 0x000fe40000000000 */
[----:B------:R-:W-:Y:S01]  /*bb20*/  IMAD.MOV.U32 R13, RZ, RZ, 0x40000040 ;  /* 0x40000040ff0d7424 */ /* 0x000fe200078e00ff */
[----:B------:R-:W-:Y:S02]  /*bb30*/  WARPGROUP.DEPBAR.LE gsb0, 0x0 ;  /* 0x00008000000079c5 */ /* 0x000fe40000010000 */
[----:B------:R-:W-:-:S07]  /*bb40*/  WARPGROUP.ARRIVE ;  /* 0x00000000000079c5 */ /* 0x000fce0000000000 */
[----:B------:R-:W-:Y:S01]  /*bb50*/  HGMMA.64x96x16.F32.BF16 R152, gdesc[UR4], R152, gsb0 ;  /* 0x01600000049879f0 */ /* 0x000fe20008001898 */
[----:B------:R-:W-:Y:S02]  /*bb60*/  R2UR UR4, R2 ;  /* 0x00000000020472ca */ /* 0x000fe400000e0000 */
[----:B------:R-:W-:Y:S02]  /*bb70*/  R2UR UR5, R3 ;  /* 0x00000000030572ca */ /* 0x000fe400000e0000 */
[----:B------:R-:W4:Y:S01]  /*bb80*/  LDL.64 R2, [R1+0x28] ;  /* 0x0000280001027983 */ /* 0x000f220000100a00 */
[----:B------:R-:W-:Y:S02]  /*bb90*/  R2UR UR6, R12 ;  /* 0x000000000c0672ca */ /* 0x000fe400000e0000 */
[----:B------:R-:W-:Y:S01]  /*bba0*/  R2UR UR7, R13 ;  /* 0x000000000d0772ca */ /* 0x000fe200000e0000 */
[----:B------:R-:W-:Y:S02]  /*bbb0*/  VIADD R12, R8, 0x6 ;  /* 0x00000006080c7836 */ /* 0x000fe40000000000 */
[----:B------:R-:W-:Y:S01]  /*bbc0*/  IMAD.MOV.U32 R13, RZ, RZ, 0x40000040 ;  /* 0x40000040ff0d7424 */ /* 0x000fe200078e00ff */
[----:B------:R-:W-:-:S02]  /*bbd0*/  WARPGROUP.DEPBAR.LE gsb0, 0x0 ;  /* 0x00008000000079c5 */ /* 0x000fc40000010000 */
[----:B------:R-:W-:-:S07]  /*bbe0*/  WARPGROUP.ARRIVE ;  /* 0x00000000000079c5 */ /* 0x000fce0000000000 */
[----:B------:R-:W-:Y:S01]  /*bbf0*/  HGMMA.64x96x16.F32.BF16 R152, gdesc[UR4], R152, gsb0 ;  /* 0x01600000049879f0 */ /* 0x000fe20008001898 */
[----:B------:R-:W-:Y:S02]  /*bc00*/  R2UR UR6, R12 ;  /* 0x000000000c0672ca */ /* 0x000fe400000e0000 */
[----:B------:R-:W-:Y:S02]  /*bc10*/  R2UR UR7, R13 ;  /* 0x000000000d0772ca */ /* 0x000fe400000e0000 */
[----:B--2---:R-:W-:Y:S02]  /*bc20*/  R2UR UR4, R206 ;  /* 0x00000000ce0472ca */ /* 0x004fe400000e0000 */
[----:B------:R-:W-:Y:S02]  /*bc30*/  R2UR UR5, R207 ;  /* 0x00000000cf0572ca */ /* 0x000fe400000e0000 */
[----:B------:R-:W2:Y:S01]  /*bc40*/  LDL.64 R206, [R1+0x20] ;  /* 0x0000200001ce7983 */ /* 0x000ea20000100a00 */
[----:B------:R-:W-:-:S02]  /*bc50*/  WARPGROUP.DEPBAR.LE gsb0, 0x0 ;  /* 0x00008000000079c5 */ /* 0x000fc40000010000 */
[----:B------:R-:W-:-:S08]  /*bc60*/  WARPGROUP.ARRIVE ;  /* 0x00000000000079c5 */ /* 0x000fd00000000000 */
[----:B------:R-:W-:Y:S01]  /*bc70*/  HGMMA.64x96x16.F32.BF16 R152, gdesc[UR4], R152, gsb0 ;  /* 0x01600000049879f0 */ /* 0x000fe20008001898 */
[----:B---3--:R-:W-:Y:S02]  /*bc80*/  R2UR UR4, R204 ;  /* 0x00000000cc0472ca */ /* 0x008fe400000e0000 */
[----:B------:R-:W-:Y:S02]  /*bc90*/  R2UR UR5, R205 ;  /* 0x00000000cd0572ca */ /* 0x000fe400000e0000 */
[----:B------:R-:W3:Y:S01]  /*bca0*/  LDL.64 R204, [R1+0x18] ;  /* 0x0000180001cc7983 */ /* 0x000ee20000100a00 */
[----:B------:R-:W-:Y:S02]  /*bcb0*/  VIADD R12, R8, 0x300 ;  /* 0x00000300080c7836 */ /* 0x000fe40000000000 */
[----:B------:R-:W-:-:S03]  /*bcc0*/  IMAD.MOV.U32 R13, RZ, RZ, 0x40000040 ;  /* 0x40000040ff0d7424 */ /* 0x000fc600078e00ff */
[----:B------:R-:W-:Y:S02]  /*bcd0*/  R2UR UR6, R12 ;  /* 0x000000000c0672ca */ /* 0x000fe400000e0000 */
[----:B------:R-:W-:Y:S01]  /*bce0*/  R2UR UR7, R13 ;  /* 0x000000000d0772ca */ /* 0x000fe200000e0000 */
[----:B------:R-:W-:Y:S01]  /*bcf0*/  VIADD R12, R8, 0x302 ;  /* 0x00000302080c7836 */ /* 0x000fe20000000000 */
[----:B------:R-:W-:Y:S02]  /*bd00*/  WARPGROUP.DEPBAR.LE gsb0, 0x0 ;  /* 0x00008000000079c5 */ /* 0x000fe40000010000 */
[----:B------:R-:W-:-:S09]  /*bd10*/  WARPGROUP.ARRIVE ;  /* 0x00000000000079c5 */ /* 0x000fd20000000000 */
[----:B------:R-:W-:Y:S01]  /*bd20*/  HGMMA.64x96x16.F32.BF16 R152, gdesc[UR4], R152, gsb0 ;  /* 0x01600000049879f0 */ /* 0x000fe20008001898 */
[----:B------:R-:W-:Y:S01]  /*bd30*/  IMAD.MOV.U32 R13, RZ, RZ, 0x40000040 ;  /* 0x40000040ff0d7424 */ /* 0x000fe200078e00ff */
[----:B----4-:R-:W-:Y:S02]  /*bd40*/  R2UR UR4, R2 ;  /* 0x00000000020472ca */ /* 0x010fe400000e0000 */
[----:B------:R-:W-:Y:S02]  /*bd50*/  R2UR UR5, R3 ;  /* 0x00000000030572ca */ /* 0x000fe400000e0000 */
[----:B------:R-:W4:Y:S01]  /*bd60*/  LDL.64 R2, [R1+0x10] ;  /* 0x0000100001027983 */ /* 0x000f220000100a00 */
[----:B------:R-:W-:Y:S02]  /*bd70*/  R2UR UR6, R12 ;  /* 0x000000000c0672ca */ /* 0x000fe400000e0000 */
[----:B------:R-:W-:Y:S01]  /*bd80*/  R2UR UR7, R13 ;  /* 0x000000000d0772ca */ /* 0x000fe200000e0000 */
[----:B------:R-:W-:-:S02]  /*bd90*/  VIADD R12, R8, 0x304 ;  /* 0x00000304080c7836 */ /* 0x000fc40000000000 */
[----:B------:R-:W-:Y:S01]  /*bda0*/  IMAD.MOV.U32 R13, RZ, RZ, 0x40000040 ;  /* 0x40000040ff0d7424 */ /* 0x000fe200078e00ff */
[----:B------:R-:W-:Y:S02]  /*bdb0*/  WARPGROUP.DEPBAR.LE gsb0, 0x0 ;  /* 0x00008000000079c5 */ /* 0x000fe40000010000 */
        /* <DEDUP_REMOVED lines=10> */
[----:B------:R-:W-:Y:S01]  /*be60*/  VIADD R12, R8, 0x306 ;  /* 0x00000306080c7836 */ /* 0x000fe20000000000 */
[----:B---3--:R-:W-:Y:S01]  /*be70*/  R2UR UR4, R204 ;  /* 0x00000000cc0472ca */ /* 0x008fe200000e0000 */
[----:B------:R-:W-:Y:S01]  /*be80*/  IMAD.MOV.U32 R13, RZ, RZ, 0x40000040 ;  /* 0x40000040ff0d7424 */ /* 0x000fe200078e00ff */
[----:B------:R-:W-:Y:S02]  /*be90*/  R2UR UR5, R205 ;  /* 0x00000000cd0572ca */ /* 0x000fe400000e0000 */
[----:B------:R-:W3:Y:S01]  /*bea0*/  LDL.64 R204, [R1] ;  /* 0x0000000001cc7983 */ /* 0x000ee20000100a00 */
        /* <DEDUP_REMOVED lines=9> */
[----:B----4-:R-:W-:Y:S02]  /*bf40*/  R2UR UR4, R2 ;  /* 0x00000000020472ca */ /* 0x010fe400000e0000 */
[----:B------:R-:W-:Y:S01]  /*bf50*/  R2UR UR5, R3 ;  /* 0x00000000030572ca */ /* 0x000fe200000e0000 */
[----:B------:R-:W-:Y:S01]  /*bf60*/  VIADD R12, R8, 0x602 ;  /* 0x00000602080c7836 */ /* 0x000fe20000000000 */
[----:B------:R-:W-:Y:S01]  /*bf70*/  UMOV UR38, UR42 ;  /* 0x0000002a00267c82 */ /* 0x000fe20008000000 */
[----:B------:R-:W-:Y:S01]  /*bf80*/  IMAD.MOV.U32 R13, RZ, RZ, 0x40000040 ;  /* 0x40000040ff0d7424 */ /* 0x000fe200078e00ff */
[----:B------:R0:W5:Y:S01]  /*bf90*/  LDL.LU.64 R2, [R1+0xa8] ;  /* 0x0000a80001027983 */ /* 0x0001620000300a00 */
[----:B------:R-:W-:-:S02]  /*bfa0*/  WARPGROUP.DEPBAR.LE gsb0, 0x0 ;  /* 0x00008000000079c5 */ /* 0x000fc40000010000 */
[----:B------:R-:W-:-:S06]  /*bfb0*/  WARPGROUP.ARRIVE ;  /* 0x00000000000079c5 */ /* 0x000fcc0000000000 */
[----:B------:R-:W-:Y:S01]  /*bfc0*/  HGMMA.64x96x16.F32.BF16 R152, gdesc[UR4], R152, gsb0 ;  /* 0x01600000049879f0 */ /* 0x000fe20008001898 */
[----:B------:R-:W-:Y:S02]  /*bfd0*/  R2UR UR6, R12 ;  /* 0x000000000c0672ca */ /* 0x000fe400000e0000 */
[----:B------:R-:W-:Y:S02]  /*bfe0*/  R2UR UR7, R13 ;  /* 0x000000000d0772ca */ /* 0x000fe400000e0000 */
[----:B--2---:R-:W-:Y:S02]  /*bff0*/  R2UR UR4, R206 ;  /* 0x00000000ce0472ca */ /* 0x004fe400000e0000 */
[----:B------:R-:W-:Y:S01]  /*c000*/  R2UR UR5, R207 ;  /* 0x00000000cf0572ca */ /* 0x000fe200000e0000 */
[----:B------:R-:W-:Y:S02]  /*c010*/  WARPGROUP.DEPBAR.LE gsb0, 0x0 ;  /* 0x00008000000079c5 */ /* 0x000fe40000010000 */
[----:B------:R-:W-:-:S10]  /*c020*/  WARPGROUP.ARRIVE ;  /* 0x00000000000079c5 */ /* 0x000fd40000000000 */
[----:B------:R-:W-:Y:S01]  /*c030*/  HGMMA.64x96x16.F32.BF16 R152, gdesc[UR4], R152, gsb0 ;  /* 0x01600000049879f0 */ /* 0x000fe20008001898 */
[----:B------:R-:W-:Y:S02]  /*c040*/  VIADD R12, R8, 0x604 ;  /* 0x00000604080c7836 */ /* 0x000fe40000000000 */
[----:B------:R-:W-:Y:S01]  /*c050*/  IMAD.MOV.U32 R13, RZ, RZ, 0x40000040 ;  /* 0x40000040ff0d7424 */ /* 0x000fe200078e00ff */
[----:B---3--:R-:W-:Y:S02]  /*c060*/  R2UR UR4, R204 ;  /* 0x00000000cc0472ca */ /* 0x008fe400000e0000 */
[----:B------:R-:W-:Y:S02]  /*c070*/  R2UR UR6, R12 ;  /* 0x000000000c0672ca */ /* 0x000fe400000e0000 */
        /* <DEDUP_REMOVED lines=8> */
[----:B------:R-:W-:Y:S01]  /*c100*/  R2UR UR7, R13 ;  /* 0x000000000d0772ca */ /* 0x000fe200000e0000 */
[----:B------:R-:W-:Y:S01]  /*c110*/  UMOV UR4, UR52 ;  /* 0x0000003400047c82 */ /* 0x000fe20008000000 */
[----:B------:R-:W-:Y:S01]  /*c120*/  UMOV UR5, UR53 ;  /* 0x0000003500057c82 */ /* 0x000fe20008000000 */
[----:B------:R-:W-:Y:S02]  /*c130*/  VIADD R12, R8, 0x900 ;  /* 0x00000900080c7836 */ /* 0x000fe40000000000 */
[----:B------:R-:W-:Y:S01]  /*c140*/  IMAD.MOV.U32 R13, RZ, RZ, 0x40000040 ;  /* 0x40000040ff0d7424 */ /* 0x000fe200078e00ff */
[----:B------:R-:W-:Y:S02]  /*c150*/  WARPGROUP.DEPBAR.LE gsb0, 0x0 ;  /* 0x00008000000079c5 */ /* 0x000fe40000010000 */
[----:B------:R-:W-:-:S06]  /*c160*/  WARPGROUP.ARRIVE ;  /* 0x00000000000079c5 */ /* 0x000fcc0000000000 */
        /* <DEDUP_REMOVED lines=32> */
[----:B------:R-:W-:Y:S02]  /*c370*/  WARPGROUP.DEPBAR.LE gsb0, 0x0 ;  /* 0x00008000000079c5 */ /* 0x000fe40000010000 */
[----:B------:R-:W-:-:S08]  /*c380*/  WARPGROUP.ARRIVE ;  /* 0x00000000000079c5 */ /* 0x000fd00000000000 */
[----:B------:R-:W-:Y:S03]  /*c390*/  HGMMA.64x96x16.F32.BF16 R152, gdesc[UR4], R152, gsb0 ;  /* 0x01600000049879f0 */ /* 0x000fe60008001898 */
        /* <DEDUP_REMOVED lines=32> */
[----:B------:R-:W-:Y:S01]  /*c5a0*/  FMUL.FTZ R9, R9, UR38 ;  /* 0x0000002609097c20 */ /* 0x000fe20008410000 */
[--C-:B------:R-:W-:Y:S01]  /*c5b0*/  FFMA.FTZ R153, R153, UR38, -R8.reuse ;  /* 0x0000002699997c23 */ /* 0x100fe20008010808 */
[----:B------:R-:W-:-:S03]  /*c5c0*/  FFMA.FTZ R156, R156, UR38, -R8 ;  /* 0x000000269c9c7c23 */ /* 0x000fc60008010808 */
[----:B------:R-:W-:Y:S01]  /*c5d0*/  MUFU.EX2 R152, R152 ;  /* 0x0000009800987308 */ /* 0x000fe20000000800 */
[----:B------:R-:W-:-:S07]  /*c5e0*/  FFMA.FTZ R157, R157, UR38, -R8 ;  /* 0x000000269d9d7c23 */ /* 0x000fce0008010808 */
[----:B------:R-:W1:Y:S08]  /*c5f0*/  MUFU.EX2 R9, R9 ;  /* 0x0000000900097308 */ /* 0x000e700000000800 */
[----:B------:R-:W2:Y:S08]  /*c600*/  MUFU.EX2 R153, R153 ;  /* 0x0000009900997308 */ /* 0x000eb00000000800 */
[----:B------:R-:W3:Y:S01]  /*c610*/  MUFU.EX2 R156, R156 ;  /* 0x0000009c009c7308 */ /* 0x000ee20000000800 */
[----:B-1----:R-:W-:-:S07]  /*c620*/  FFMA.FTZ R6, R9, R6, R152 ;  /* 0x0000000609067223 */ /* 0x002fce0000010098 */
[----:B------:R-:W1:Y:S01]  /*c630*/  MUFU.EX2 R157, R157 ;  /* 0x0000009d009d7308 */ /* 0x000e620000000800 */
[----:B--2---:R-:W-:-:S04]  /*c640*/  FADD.FTZ R6, R153, R6 ;  /* 0x0000000699067221 */ /* 0x004fc80000010000 */
[----:B---3--:R-:W-:-:S04]  /*c650*/  FADD.FTZ R6, R156, R6 ;  /* 0x000000069c067221 */ /* 0x008fc80000010000 */
[----:B-1----:R-:W-:Y:S01]  /*c660*/  FADD.FTZ R10, R157, R6 ;  /* 0x000000069d0a7221 */ /* 0x002fe20000010000 */
        /* <DEDUP_REMOVED lines=43> */
[----:B------:R-:W-:-:S02]  /*c920*/  FFMA.FTZ R197, R197, UR38, -R8 ;  /* 0x00000026c5c57c23 */ /* 0x000fc40008010808 */
[----:B------:R-:W1:Y:S01]  /*c930*/  SHFL.BFLY PT, R8, R6, 0x2, 0x1f ;  /* 0x0c401f0006087f89 */ /* 0x000e6200000e0000 */
[----:B------:R-:W2:Y:S01]  /*c940*/  S2R R207, SR_TID.X ;  /* 0x0000000000cf7919 */ /* 0x000ea20000002100 */
[----:B-1----:R-:W-:-:S05]  /*c950*/  FMNMX.FTZ R8, R6, R8, !PT ;  /* 0x0000000806087209 */ /* 0x002fca0007810000 */
[----:B------:R-:W1:Y:S01]  /*c960*/  SHFL.BFLY PT, R6, R8, 0x1, 0x1f ;  /* 0x0c201f0008067f89 */ /* 0x000e6200000e0000 */
[-C--:B------:R-:W-:Y:S01]  /*c970*/  FMUL.FTZ R24, R24, R9.reuse ;  /* 0x0000000918187220 */ /* 0x080fe20000410000 */
[----:B------:R-:W-:Y:S01]  /*c980*/  FMUL.FTZ R25, R25, R9 ;  /* 0x0000000919197220 */ /* 0x000fe20000410000 */
[----:B-1----:R-:W-:-:S05]  /*c990*/  FMNMX.FTZ R8, R8, R6, !PT ;  /* 0x0000000608087209 */ /* 0x002fca0007810000 */
[----:B------:R-:W-:-:S04]  /*c9a0*/  FADD.FTZ R7, -R8, R7 ;  /* 0x0000000708077221 */ /* 0x000fc80000010100 */
[----:B------:R-:W-:-:S04]  /*c9b0*/  FMUL.FTZ R7, R7, UR38 ;  /* 0x0000002607077c20 */ /* 0x000fc80008410000 */
[----:B------:R1:W3:Y:S01]  /*c9c0*/  MUFU.EX2 R11, R7 ;  /* 0x00000007000b7308 */ /* 0x0002e20000000800 */
[----:B--2---:R-:W-:Y:S01]  /*c9d0*/  SHF.R.U32.HI R207, RZ, 0x7, R207 ;  /* 0x00000007ffcf7819 */ /* 0x004fe200000116cf */
[----:B-1----:R-:W-:Y:S02]  /*c9e0*/  IMAD.MOV.U32 R7, RZ, RZ, 0x40000040 ;  /* 0x40000040ff077424 */ /* 0x002fe400078e00ff */
[-C--:B------:R-:W-:Y:S01]  /*c9f0*/  FMUL.FTZ R28, R28, R9.reuse ;  /* 0x000000091c1c7220 */ /* 0x080fe20000410000 */
[-C--:B------:R-:W-:Y:S02]  /*ca00*/  FMUL.FTZ R29, R29, R9.reuse ;  /* 0x000000091d1d7220 */ /* 0x080fe40000410000 */
[----:B------:R-:W-:Y:S01]  /*ca10*/  R2UR UR7, R7 ;  /* 0x00000000070772ca */ /* 0x000fe200000e0000 */
[----:B------:R-:W-:Y:S02]  /*ca20*/  @!P1 VIADD R7, R4, 0x32440 ;  /* 0x0003244004079836 */ /* 0x000fe40000000000 */
        /* <DEDUP_REMOVED lines=60> */
[----:B------:R-:W-:-:S02]  /*cdf0*/  IADD3 R9, -R207, 0xb, RZ ;  /* 0x0000000bcf097810 */ /* 0x000fc40007ffe1ff */
[----:B------:R-:W-:Y:S01]  /*ce00*/  @!P1 PRMT R7, RZ, 0x654, R7 ;  /* 0x00000654ff079816 */ /* 0x000fe20000000007 */
[----:B------:R-:W-:Y:S02]  /*ce10*/  FMUL.FTZ R6, R8, UR38 ;  /* 0x0000002608067c20 */ /* 0x000fe40008410000 */
[----:B------:R0:W-:Y:S06]  /*ce20*/  BAR.ARV R9, 0x100 ;  /* 0x000400090000751d */ /* 0x0001ec0000002000 */
[----:B------:R1:W-:Y:S01]  /*ce30*/  @!P1 SYNCS.ARRIVE.TRANS64.RED.A1T0 RZ, [R7+URZ], RZ ;  /* 0x000000ff07ff99a7 */ /* 0x0003e2000810043f */
[--C-:B------:R-:W-:Y:S01]  /*ce40*/  FFMA.FTZ R154, R154, UR38, -R6.reuse ;  /* 0x000000269a9a7c23 */ /* 0x100fe20008010806 */
[--C-:B------:R-:W-:Y:S01]  /*ce50*/  FFMA.FTZ R155, R155, UR38, -R6.reuse ;  /* 0x000000269b9b7c23 */ /* 0x100fe20008010806 */
[--C-:B------:R-:W-:Y:S01]  /*ce60*/  FFMA.FTZ R158, R158, UR38, -R6.reuse ;  /* 0x000000269e9e7c23 */ /* 0x100fe20008010806 */
[----:B------:R-:W-:Y:S01]  /*ce70*/  FFMA.FTZ R159, R159, UR38, -R6 ;  /* 0x000000269f9f7c23 */ /* 0x000fe20008010806 */
[----:B-1----:R-:W-:-:S02]  /*ce80*/  VIADD R7, R207, 0x8 ;  /* 0x00000008cf077836 */ /* 0x002fc40000000000 */
[----:B------:R-:W-:Y:S01]  /*ce90*/  MUFU.EX2 R154, R154 ;  /* 0x0000009a009a7308 */ /* 0x000fe20000000800 */
[--C-:B------:R-:W-:Y:S01]  /*cea0*/  FFMA.FTZ R162, R162, UR38, -R6.reuse ;  /* 0x00000026a2a27c23 */ /* 0x100fe20008010806 */
[--C-:B------:R-:W-:Y:S01]  /*ceb0*/  FFMA.FTZ R163, R163, UR38, -R6.reuse ;  /* 0x00000026a3a37c23 */ /* 0x100fe20008010806 */
[--C-:B------:R-:W-:Y:S01]  /*cec0*/  FFMA.FTZ R166, R166, UR38, -R6.reuse ;  /* 0x00000026a6a67c23 */ /* 0x100fe20008010806 */
[----:B------:R1:W-:Y:S01]  /*ced0*/  BAR.SYNC.DEFER_BLOCKING R7, 0x100 ;  /* 0x000400070000751d */ /* 0x0003e20000010000 */
[--C-:B------:R-:W-:Y:S01]  /*cee0*/  FFMA.FTZ R167, R167, UR38, -R6.reuse ;  /* 0x00000026a7a77c23 */ /* 0x100fe20008010806 */
[----:B------:R-:W-:-:S04]  /*cef0*/  FFMA.FTZ R170, R170, UR38, -R6 ;  /* 0x00000026aaaa7c23 */ /* 0x000fc80008010806 */
[----:B------:R-:W2:Y:S01]  /*cf00*/  MUFU.EX2 R155, R155 ;  /* 0x0000009b009b7308 */ /* 0x000ea20000000800 */
[--C-:B------:R-:W-:Y:S01]  /*cf10*/  FFMA.FTZ R171, R171, UR38, -R6.reuse ;  /* 0x00000026abab7c23 */ /* 0x100fe20008010806 */
[--C-:B------:R-:W-:Y:S01]  /*cf20*/  FFMA.FTZ R174, R174, UR38, -R6.reuse ;  /* 0x00000026aeae7c23 */ /* 0x100fe20008010806 */
[--C-:B------:R-:W-:Y:S01]  /*cf30*/  FFMA.FTZ R175, R175, UR38, -R6.reuse ;  /* 0x00000026afaf7c23 */ /* 0x100fe20008010806 */
[----:B------:R-:W-:-:S04]  /*cf40*/  FFMA.FTZ R178, R178, UR38, -R6 ;  /* 0x00000026b2b27c23 */ /* 0x000fc80008010806 */
[----:B------:R-:W-:Y:S01]  /*cf50*/  MUFU.EX2 R209, R158 ;  /* 0x0000009e00d17308 */ /* 0x000fe20000000800 */
[--C-:B------:R-:W-:Y:S01]  /*cf60*/  FFMA.FTZ R179, R179, UR38, -R6.reuse ;  /* 0x00000026b3b37c23 */ /* 0x100fe20008010806 */
[--C-:B------:R-:W-:Y:S01]  /*cf70*/  FFMA.FTZ R182, R182, UR38, -R6.reuse ;  /* 0x00000026b6b67c23 */ /* 0x100fe20008010806 */
[--C-:B------:R-:W-:Y:S01]  /*cf80*/  FFMA.FTZ R183, R183, UR38, -R6.reuse ;  /* 0x00000026b7b77c23 */ /* 0x100fe20008010806 */
[----:B------:R-:W-:-:S04]  /*cf90*/  FFMA.FTZ R186, R186, UR38, -R6 ;  /* 0x00000026baba7c23 */ /* 0x000fc80008010806 */
[----:B------:R-:W4:Y:S01]  /*cfa0*/  MUFU.EX2 R214, R159 ;  /* 0x0000009f00d67308 */ /* 0x000f220000000800 */
[--C-:B------:R-:W-:Y:S01]  /*cfb0*/  FFMA.FTZ R187, R187, UR38, -R6.reuse ;  /* 0x00000026bbbb7c23 */ /* 0x100fe20008010806 */
[--C-:B------:R-:W-:Y:S01]  /*cfc0*/  FFMA.FTZ R190, R190, UR38, -R6.reuse ;  /* 0x00000026bebe7c23 */ /* 0x100fe20008010806 */
[--C-:B------:R-:W-:Y:S01]  /*cfd0*/  FFMA.FTZ R191, R191, UR38, -R6.reuse ;  /* 0x00000026bfbf7c23 */ /* 0x100fe20008010806 */
[--C-:B------:R-:W-:Y:S01]  /*cfe0*/  FFMA.FTZ R194, R194, UR38, -R6.reuse ;  /* 0x00000026c2c27c23 */ /* 0x100fe20008010806 */
[--C-:B------:R-:W-:Y:S01]  /*cff0*/  FFMA.FTZ R195, R195, UR38, -R6.reuse ;  /* 0x00000026c3c37c23 */ /* 0x100fe20008010806 */
[--C-:B------:R-:W-:Y:S01]  /*d000*/  FFMA.FTZ R198, R198, UR38, -R6.reuse ;  /* 0x00000026c6c67c23 */ /* 0x100fe20008010806 */
[----:B------:R-:W-:Y:S01]  /*d010*/  FFMA.FTZ R199, R199, UR38, -R6 ;  /* 0x00000026c7c77c23 */ /* 0x000fe20008010806 */
[----:B------:R-:W-:-:S04]  /*d020*/  IMAD.MOV.U32 R6, RZ, RZ, 0xc00 ;  /* 0x00000c00ff067424 */ /* 0x000fc800078e00ff */
[----:B------:R-:W-:Y:S02]  /*d030*/  IMAD R6, R200, R6, UR39 ;  /* 0x00000027c8067e24 */ /* 0x000fe4000f8e0206 */
[-C--:B---3--:R-:W-:Y:S01]  /*d040*/  FMUL.FTZ R26, R26, R11.reuse ;  /* 0x0000000b1a1a7220 */ /* 0x088fe20000410000 */
        /* <DEDUP_REMOVED lines=64> */
[----:B------:R-:W-:-:S02]  /*d450*/  F2FP.BF16.F32.PACK_AB R204, R153, R152 ;  /* 0x0000009899cc723e */ /* 0x000fc400000010ff */
[----:B------:R-:W-:Y:S02]  /*d460*/  F2FP.BF16.F32.PACK_AB R206, R157, R156 ;  /* 0x0000009c9dce723e */ /* 0x000fe400000010ff */
[----:B--2---:R-:W-:Y:S02]  /*d470*/  F2FP.BF16.F32.PACK_AB R205, R155, R154 ;  /* 0x0000009a9bcd723e */ /* 0x004fe400000010ff */
[----:B----4-:R-:W-:-:S04]  /*d480*/  F2FP.BF16.F32.PACK_AB R207, R214, R209 ;  /* 0x000000d1d6cf723e */ /* 0x010fc800000010ff */
[----:B------:R-:W-:-:S06]  /*d490*/  WARPGROUP.ARRIVE ;  /* 0x00000000000079c5 */ /* 0x000fcc0000000000 */
[----:B------:R-:W-:Y:S01]  /*d4a0*/  HGMMA.64x256x16.F32.BF16 R24, R204, gdesc[UR4].tnspB, R24, gsb0 ;  /* 0x43e00004cc187df0 */ /* 0x000fe20008001818 */
[----:B------:R-:W2:Y:S01]  /*d4b0*/  MUFU.EX2 R152, R160 ;  /* 0x000000a000987308 */ /* 0x000ea20000000800 */
[----:B------:R-:W-:Y:S02]  /*d4c0*/  VIADD R12, R6, 0x80 ;  /* 0x00000080060c7836 */ /* 0x000fe40000000000 */
[----:B------:R-:W-:-:S05]  /*d4d0*/  FFMA.FTZ R5, R11, R5, R154 ;  /* 0x000000050b057223 */ /* 0x000fca000001009a */
[----:B------:R-:W3:Y:S01]  /*d4e0*/  MUFU.EX2 R161, R161 ;  /* 0x000000a100a17308 */ /* 0x000ee20000000800 */
[----:B------:R-:W-:-:S07]  /*d4f0*/  R2UR UR6, R12 ;  /* 0x000000000c0672ca */ /* 0x000fce00000e0000 */
[----:B------:R-:W4:Y:S08]  /*d500*/  MUFU.EX2 R154, R164 ;  /* 0x000000a4009a7308 */ /* 0x000f300000000800 */
[----:B------:R-:W0:Y:S08]  /*d510*/  MUFU.EX2 R165, R165 ;  /* 0x000000a500a57308 */ /* 0x000e300000000800 */
[----:B-1----:R-:W-:Y:S08]  /*d520*/  MUFU.EX2 R7, R166 ;  /* 0x000000a600077308 */ /* 0x002ff00000000800 */
[----:B------:R-:W1:Y:S01]  /*d530*/  MUFU.EX2 R12, R167 ;  /* 0x000000a7000c7308 */ /* 0x000e620000000800 */
[----:B--2---:R-:W-:Y:S01]  /*d540*/  FADD.FTZ R10, R152, R10 ;  /* 0x0000000a980a7221 */ /* 0x004fe20000010000 */
[----:B------:R-:W-:-:S03]  /*d550*/  IMAD.MOV.U32 R13, RZ, RZ, 0x40000040 ;  /* 0x40000040ff0d7424 */ /* 0x000fc600078e00ff */
[----:B---3--:R-:W-:Y:S02]  /*d560*/  FADD.FTZ R10, R161, R10 ;  /* 0x0000000aa10a7221 */ /* 0x008fe40000010000 */
[----:B------:R-:W-:Y:S01]  /*d570*/  R2UR UR7, R13 ;  /* 0x000000000d0772ca */ /* 0x000fe200000e0000 */
[----:B------:R-:W-:Y:S01]  /*d580*/  FADD.FTZ R5, R155, R5 ;  /* 0x000000059b057221 */ /* 0x000fe20000010000 */
[----:B----4-:R-:W-:Y:S01]  /*d590*/  FADD.FTZ R156, R154, R10 ;  /* 0x0000000a9a9c7221 */ /* 0x010fe20000010000 */
[----:B------:R-:W-:Y:S02]  /*d5a0*/  F2FP.BF16.F32.PACK_AB R152, R161, R152 ;  /* 0x00000098a198723e */ /* 0x000fe400000010ff */
[C---:B0-----:R-:W-:Y:S02]  /*d5b0*/  F2FP.BF16.F32.PACK_AB R154, R165.reuse, R154 ;  /* 0x0000009aa59a723e */ /* 0x041fe400000010ff */
[----:B-1----:R-:W-:Y:S01]  /*d5c0*/  F2FP.BF16.F32.PACK_AB R155, R12, R7 ;  /* 0x000000070c9b723e */ /* 0x002fe200000010ff */
[----:B------:R-:W-:Y:S08]  /*d5d0*/  MUFU.EX2 R168, R168 ;  /* 0x000000a800a87308 */ /* 0x000ff00000000800 */
[----:B------:R-:W-:Y:S01]  /*d5e0*/  MUFU.EX2 R169, R169 ;  /* 0x000000a900a97308 */ /* 0x000fe20000000800 */
[----:B------:R-:W-:-:S07]  /*d5f0*/  FADD.FTZ R156, R165, R156 ;  /* 0x0000009ca59c7221 */ /* 0x000fce0000010000 */
[----:B------:R-:W-:Y:S01]  /*d600*/  MUFU.EX2 R158, R172 ;  /* 0x000000ac009e7308 */ /* 0x000fe20000000800 */
[----:B------:R-:W-:-:S07]  /*d610*/  WARPGROUP.DEPBAR.LE gsb0, 0x0 ;  /* 0x00008000000079c5 */ /* 0x000fce0000010000 */
[----:B------:R-:W-:Y:S08]  /*d620*/  MUFU.EX2 R205, R162 ;  /* 0x000000a200cd7308 */ /* 0x000ff00000000800 */
[----:B------:R-:W0:Y:S02]  /*d630*/  MUFU.EX2 R204, R163 ;  /* 0x000000a300cc7308 */ /* 0x000e240000000800 */
[----:B0-----:R-:W-:-:S04]  /*d640*/  F2FP.BF16.F32.PACK_AB R153, R204, R205 ;  /* 0x000000cdcc99723e */ /* 0x001fc800000010ff */
[----:B------:R-:W-:-:S06]  /*d650*/  WARPGROUP.ARRIVE ;  /* 0x00000000000079c5 */ /* 0x000fcc0000000000 */
[----:B------:R-:W-:Y:S01]  /*d660*/  HGMMA.64x256x16.F32.BF16 R24, R152, gdesc[UR4].tnspB, R24, gsb0 ;  /* 0x43e0000498187df0 */ /* 0x000fe20008001818 */
[----:B------:R-:W-:Y:S08]  /*d670*/  MUFU.EX2 R173, R173 ;  /* 0x000000ad00ad7308 */ /* 0x000ff00000000800 */
[----:B------:R-:W-:Y:S08]  /*d680*/  MUFU.EX2 R13, R170 ;  /* 0x000000aa000d7308 */ /* 0x000ff00000000800 */
[----:B------:R-:W-:Y:S08]  /*d690*/  MUFU.EX2 R174, R174 ;  /* 0x000000ae00ae7308 */ /* 0x000ff00000000800 */
[----:B------:R-:W0:Y:S01]  /*d6a0*/  MUFU.EX2 R175, R175 ;  /* 0x000000af00af7308 */ /* 0x000e220000000800 */
[----:B------:R-:W-:Y:S01]  /*d6b0*/  FADD.FTZ R156, R168, R156 ;  /* 0x0000009ca89c7221 */ /* 0x000fe20000010000 */
[----:B------:R-:W-:-:S02]  /*d6c0*/  VIADD R10, R6, 0x100 ;  /* 0x00000100060a7836 */ /* 0x000fc40000000000 */
[----:B------:R-:W-:-:S03]  /*d6d0*/  IMAD.MOV.U32 R11, RZ, RZ, 0x40000040 ;  /* 0x40000040ff0b7424 */ /* 0x000fc600078e00ff */
[----:B------:R-:W-:Y:S02]  /*d6e0*/  R2UR UR6, R10 ;  /* 0x000000000a0672ca */ /* 0x000fe400000e0000 */
[----:B------:R-:W-:Y:S02]  /*d6f0*/  R2UR UR7, R11 ;  /* 0x000000000b0772ca */ /* 0x000fe400000e0000 */
[----:B0-----:R-:W-:Y:S01]  /*d700*/  F2FP.BF16.F32.PACK_AB R159, R175, R174 ;  /* 0x000000aeaf9f723e */ /* 0x001fe200000010ff */
        /* <DEDUP_REMOVED lines=9> */
[----:B------:R-:W0:Y:S01]  /*d7a0*/  MUFU.EX2 R152, R171 ;  /* 0x000000ab00987308 */ /* 0x000e220000000800 */
[C---:B------:R-:W-:Y:S01]  /*d7b0*/  FADD.FTZ R153, R169.reuse, R156 ;  /* 0x0000009ca9997221 */ /* 0x040fe20000010000 */
[----:B------:R-:W-:-:S03]  /*d7c0*/  F2FP.BF16.F32.PACK_AB R156, R169, R168 ;  /* 0x000000a8a99c723e */ /* 0x000fc600000010ff */
[----:B------:R-:W-:Y:S01]  /*d7d0*/  FADD.FTZ R153, R158, R153 ;  /* 0x000000999e997221 */ /* 0x000fe20000010000 */
[----:B------:R-:W-:Y:S02]  /*d7e0*/  F2FP.BF16.F32.PACK_AB R158, R173, R158 ;  /* 0x0000009ead9e723e */ /* 0x000fe400000010ff */
[----:B0-----:R-:W-:-:S04]  /*d7f0*/  F2FP.BF16.F32.PACK_AB R157, R152, R13 ;  /* 0x0000000d989d723e */ /* 0x001fc800000010ff */
[----:B------:R-:W-:-:S06]  /*d800*/  WARPGROUP.ARRIVE ;  /* 0x00000000000079c5 */ /* 0x000fcc0000000000 */
[----:B------:R-:W-:Y:S01]  /*d810*/  HGMMA.64x256x16.F32.BF16 R24, R156, gdesc[UR4].tnspB, R24, gsb0 ;  /* 0x43e000049c187df0 */ /* 0x000fe20008001818 */
[----:B------:R-:W-:Y:S01]  /*d820*/  FADD.FTZ R153, R173, R153 ;  /* 0x00000099ad997221 */ /* 0x000fe20000010000 */
[----:B------:R-:W-:Y:S02]  /*d830*/  VIADD R10, R6, 0x180 ;  /* 0x00000180060a7836 */ /* 0x000fe40000000000 */
[----:B------:R-:W-:Y:S02]  /*d840*/  IMAD.MOV.U32 R11, RZ, RZ, 0x40000040 ;  /* 0x40000040ff0b7424 */ /* 0x000fe400078e00ff */
[----:B------:R-:W-:Y:S01]  /*d850*/  FADD.FTZ R153, R160, R153 ;  /* 0x00000099a0997221 */ /* 0x000fe20000010000 */
[----:B------:R-:W-:-:S03]  /*d860*/  R2UR UR6, R10 ;  /* 0x000000000a0672ca */ /* 0x000fc600000e0000 */
[----:B------:R-:W-:Y:S01]  /*d870*/  FADD.FTZ R153, R177, R153 ;  /* 0x00000099b1997221 */ /* 0x000fe20000010000 */
[----:B------:R-:W-:Y:S02]  /*d880*/  R2UR UR7, R11 ;  /* 0x000000000b0772ca */ /* 0x000fe400000e0000 */
[----:B------:R-:W-:Y:S01]  /*d890*/  F2FP.BF16.F32.PACK_AB R160, R177, R160 ;  /* 0x000000a0b1a0723e */ /* 0x000fe200000010ff */
[----:B------:R-:W-:Y:S01]  /*d8a0*/  FADD.FTZ R153, R162, R153 ;  /* 0x00000099a2997221 */ /* 0x000fe20000010000 */
[----:B------:R-:W-:Y:S02]  /*d8b0*/  F2FP.BF16.F32.PACK_AB R162, R181, R162 ;  /* 0x000000a2b5a2723e */ /* 0x000fe400000010ff */
[----:B------:R-:W-:Y:S02]  /*d8c0*/  F2FP.BF16.F32.PACK_AB R161, R179, R178 ;  /* 0x000000b2b3a1723e */ /* 0x000fe400000010ff */
[----:B------:R-:W-:Y:S01]  /*d8d0*/  F2FP.BF16.F32.PACK_AB R163, R183, R182 ;  /* 0x000000b6b7a3723e */ /* 0x000fe200000010ff */
[----:B------:R-:W0:Y:S08]  /*d8e0*/  MUFU.EX2 R164, R184 ;  /* 0x000000b800a47308 */ /* 0x000e300000000800 */
[----:B------:R-:W1:Y:S01]  /*d8f0*/  MUFU.EX2 R185, R185 ;  /* 0x000000b900b97308 */ /* 0x000e620000000800 */
[----:B------:R-:W-:-:S07]  /*d900*/  FADD.FTZ R153, R181, R153 ;  /* 0x00000099b5997221 */ /* 0x000fce0000010000 */
[----:B------:R-:W-:Y:S01]  /*d910*/  MUFU.EX2 R166, R188 ;  /* 0x000000bc00a67308 */ /* 0x000fe20000000800 */
[----:B------:R-:W-:-:S07]  /*d920*/  IMAD.MOV.U32 R11, RZ, RZ, 0x40000040 ;  /* 0x40000040ff0b7424 */ /* 0x000fce00078e00ff */
[----:B------:R-:W-:Y:S08]  /*d930*/  MUFU.EX2 R189, R189 ;  /* 0x000000bd00bd7308 */ /* 0x000ff00000000800 */
[----:B------:R-:W-:Y:S08]  /*d940*/  MUFU.EX2 R186, R186 ;  /* 0x000000ba00ba7308 */ /* 0x000ff00000000800 */
[----:B------:R-:W2:Y:S08]  /*d950*/  MUFU.EX2 R187, R187 ;  /* 0x000000bb00bb7308 */ /* 0x000eb00000000800 */
[----:B------:R-:W-:Y:S08]  /*d960*/  MUFU.EX2 R190, R190 ;  /* 0x000000be00be7308 */ /* 0x000ff00000000800 */
[----:B------:R-:W3:Y:S01]  /*d970*/  MUFU.EX2 R191, R191 ;  /* 0x000000bf00bf7308 */ /* 0x000ee20000000800 */
[----:B0-----:R-:W-:Y:S01]  /*d980*/  FADD.FTZ R153, R164, R153 ;  /* 0x00000099a4997221 */ /* 0x001fe20000010000 */
[----:B------:R-:W-:Y:S01]  /*d990*/  VIADD R10, R6, 0x200 ;  /* 0x00000200060a7836 */ /* 0x000fe20000000000 */
[----:B-1----:R-:W-:-:S02]  /*d9a0*/  F2FP.BF16.F32.PACK_AB R164, R185, R164 ;  /* 0x000000a4b9a4723e */ /* 0x002fc400000010ff */
[----:B--2---:R-:W-:Y:S02]  /*d9b0*/  F2FP.BF16.F32.PACK_AB R165, R187, R186 ;  /* 0x000000babba5723e */ /* 0x004fe400000010ff */
[----:B---3--:R-:W-:Y:S01]  /*d9c0*/  F2FP.BF16.F32.PACK_AB R167, R191, R190 ;  /* 0x000000bebfa7723e */ /* 0x008fe200000010ff */
[----:B------:R-:W-:Y:S02]  /*d9d0*/  WARPGROUP.DEPBAR.LE gsb0, 0x0 ;  /* 0x00008000000079c5 */ /* 0x000fe40000010000 */
[----:B------:R-:W-:-:S06]  /*d9e0*/  WARPGROUP.ARRIVE ;  /* 0x00000000000079c5 */ /* 0x000fcc0000000000 */
[----:B------:R-:W-:Y:S01]  /*d9f0*/  HGMMA.64x256x16.F32.BF16 R24, R160, gdesc[UR4].tnspB, R24, gsb0 ;  /* 0x43e00004a0187df0 */ /* 0x000fe20008001818 */
[----:B------:R-:W-:Y:S01]  /*da00*/  R2UR UR7, R11 ;  /* 0x000000000b0772ca */ /* 0x000fe200000e0000 */
[----:B------:R-:W-:Y:S01]  /*da10*/  FADD.FTZ R11, R185, R153 ;  /* 0x00000099b90b7221 */ /* 0x000fe20000010000 */
[----:B------:R-:W-:-:S03]  /*da20*/  R2UR UR6, R10 ;  /* 0x000000000a0672ca */ /* 0x000fc600000e0000 */
[----:B------:R-:W-:Y:S01]  /*da30*/  FADD.FTZ R11, R166, R11 ;  /* 0x0000000ba60b7221 */ /* 0x000fe20000010000 */
[C---:B------:R-:W-:Y:S01]  /*da40*/  F2FP.BF16.F32.PACK_AB R166, R189.reuse, R166 ;  /* 0x000000a6bda6723e */ /* 0x040fe200000010ff */
[----:B------:R-:W0:Y:S08]  /*da50*/  MUFU.EX2 R168, R192 ;  /* 0x000000c000a87308 */ /* 0x000e300000000800 */
[----:B------:R-:W1:Y:S01]  /*da60*/  MUFU.EX2 R193, R193 ;  /* 0x000000c100c17308 */ /* 0x000e620000000800 */
[----:B------:R-:W-:-:S07]  /*da70*/  FADD.FTZ R11, R189, R11 ;  /* 0x0000000bbd0b7221 */ /* 0x000fce0000010000 */
[----:B------:R-:W-:Y:S01]  /*da80*/  MUFU.EX2 R170, R196 ;  /* 0x000000c400aa7308 */ /* 0x000fe20000000800 */
[----:B------:R-:W-:-:S07]  /*da90*/  VIADD R10, R6, 0x280 ;  /* 0x00000280060a7836 */ /* 0x000fce0000000000 */
[----:B------:R-:W-:Y:S08]  /*daa0*/  MUFU.EX2 R197, R197 ;  /* 0x000000c500c57308 */ /* 0x000ff00000000800 */
[----:B------:R-:W-:Y:S08]  /*dab0*/  MUFU.EX2 R194, R194 ;  /* 0x000000c200c27308 */ /* 0x000ff00000000800 */
[----:B------:R-:W2:Y:S08]  /*dac0*/  MUFU.EX2 R195, R195 ;  /* 0x000000c300c37308 */ /* 0x000eb00000000800 */
[----:B------:R-:W-:Y:S08]  /*dad0*/  MUFU.EX2 R198, R198 ;  /* 0x000000c600c67308 */ /* 0x000ff00000000800 */
[----:B------:R-:W3:Y:S01]  /*dae0*/  MUFU.EX2 R199, R199 ;  /* 0x000000c700c77308 */ /* 0x000ee20000000800 */
[----:B0-----:R-:W-:Y:S01]  /*daf0*/  FADD.FTZ R6, R168, R11 ;  /* 0x0000000ba8067221 */ /* 0x001fe20000010000 */
[----:B------:R-:W-:-:S03]  /*db00*/  IMAD.MOV.U32 R11, RZ, RZ, 0x40000040 ;  /* 0x40000040ff0b7424 */ /* 0x000fc600078e00ff */
[C---:B-1----:R-:W-:Y:S01]  /*db10*/  FADD.FTZ R6, R193.reuse, R6 ;  /* 0x00000006c1067221 */ /* 0x042fe20000010000 */
[----:B------:R-:W-:Y:S02]  /*db20*/  F2FP.BF16.F32.PACK_AB R168, R193, R168 ;  /* 0x000000a8c1a8723e */ /* 0x000fe400000010ff */
[----:B--2---:R-:W-:Y:S01]  /*db30*/  F2FP.BF16.F32.PACK_AB R169, R195, R194 ;  /* 0x000000c2c3a9723e */ /* 0x004fe200000010ff */
[----:B------:R-:W-:Y:S01]  /*db40*/  FADD.FTZ R6, R170, R6 ;  /* 0x00000006aa067221 */ /* 0x000fe20000010000 */
[----:B------:R-:W-:Y:S02]  /*db50*/  F2FP.BF16.F32.PACK_AB R170, R197, R170 ;  /* 0x000000aac5aa723e */ /* 0x000fe400000010ff */
[----:B---3--:R-:W-:Y:S01]  /*db60*/  F2FP.BF16.F32.PACK_AB R171, R199, R198 ;  /* 0x000000c6c7ab723e */ /* 0x008fe200000010ff */
[----:B------:R-:W-:Y:S02]  /*db70*/  WARPGROUP.DEPBAR.LE gsb0, 0x0 ;  /* 0x00008000000079c5 */ /* 0x000fe40000010000 */
[----:B------:R-:W-:-:S06]  /*db80*/  WARPGROUP.ARRIVE ;  /* 0x00000000000079c5 */ /* 0x000fcc0000000000 */
[----:B------:R-:W-:Y:S01]  /*db90*/  HGMMA.64x256x16.F32.BF16 R24, R164, gdesc[UR4].tnspB, R24, gsb0 ;  /* 0x43e00004a4187df0 */ /* 0x000fe20008001818 */
[----:B------:R-:W-:Y:S02]  /*dba0*/  R2UR UR6, R10 ;  /* 0x000000000a0672ca */ /* 0x000fe400000e0000 */
[----:B------:R-:W-:Y:S01]  /*dbb0*/  R2UR UR7, R11 ;  /* 0x000000000b0772ca */ /* 0x000fe200000e0000 */
[----:B------:R-:W-:-:S04]  /*dbc0*/  FADD.FTZ R5, R209, R5 ;  /* 0x00000005d1057221 */ /* 0x000fc80000010000 */
        /* <DEDUP_REMOVED lines=16> */
[----:B------:R-:W-:Y:S01]  /*dcd0*/  FADD.FTZ R5, R191, R5 ;  /* 0x00000005bf057221 */ /* 0x000fe20000010000 */
[----:B------:R-:W-:-:S03]  /*dce0*/  @!P1 VIADD R4, R4, 0x32460 ;  /* 0x0003246004049836 */ /* 0x000fc60000000000 */
[----:B------:R-:W-:Y:S02]  /*dcf0*/  FADD.FTZ R5, R194, R5 ;  /* 0x00000005c2057221 */ /* 0x000fe40000010000 */
[----:B------:R-:W-:Y:S02]  /*dd00*/  @!P1 PRMT R4, RZ, 0x654, R4 ;  /* 0x00000654ff049816 */ /* 0x000fe40000000004 */
[----:B------:R-:W-:-:S04]  /*dd10*/  FADD.FTZ R5, R195, R5 ;  /* 0x00000005c3057221 */ /* 0x000fc80000010000 */
[----:B------:R-:W-:Y:S01]  /*dd20*/  FADD.FTZ R5, R198, R5 ;  /* 0x00000005c6057221 */ /* 0x000fe20000010000 */
[----:B------:R-:W-:Y:S01]  /*dd30*/  FADD.FTZ R6, R197, R6 ;  /* 0x00000006c5067221 */ /* 0x000fe20000010000 */
[----:B------:R-:W-:Y:S02]  /*dd40*/  IMAD.MOV.U32 R7, RZ, RZ, R8 ;  /* 0x000000ffff077224 */ /* 0x000fe400078e0008 */
[----:B------:R-:W-:Y:S01]  /*dd50*/  FADD.FTZ R5, R199, R5 ;  /* 0x00000005c7057221 */ /* 0x000fe20000010000 */
[----:B------:R-:W-:Y:S01]  /*dd60*/  IMAD.MOV.U32 R10, RZ, RZ, R0 ;  /* 0x000000ffff0a7224 */ /* 0x000fe200078e0000 */
[----:B------:R-:W-:Y:S02]  /*dd70*/  WARPGROUP.DEPBAR.LE gsb0, 0x0 ;  /* 0x00008000000079c5 */ /* 0x000fe40000010000 */
[----:B------:R-:W-:-:S06]  /*dd80*/  WARPGROUP.ARRIVE ;  /* 0x00000000000079c5 */ /* 0x000fcc0000000000 */
[----:B------:R-:W-:Y:S03]  /*dd90*/  HGMMA.64x256x16.F32.BF16 R24, R168, gdesc[UR4].tnspB, R24, gsb0 ;  /* 0x43e00004a8187df0 */ /* 0x000fe60008001818 */
[----:B------:R-:W-:Y:S02]  /*dda0*/  WARPGROUP.DEPBAR.LE gsb0, 0x0 ;  /* 0x00008000000079c5 */ /* 0x000fe40000010000 */
[----:B------:R0:W-:Y:S01]  /*ddb0*/  @!P1 SYNCS.ARRIVE.TRANS64.RED.A1T0 RZ, [R4+URZ], RZ ;  /* 0x000000ff04ff99a7 */ /* 0x0001e2000810043f */
[----:B------:R-:W-:Y:S05]  /*ddc0*/  @P2 BRA `(.L_x_10307) ;  /* 0xffffffd400e82947 */ /* 0x000fea000383ffff */
.L_x_10297:
[----:B------:R-:W-:Y:S05]  /*ddd0*/  WARPSYNC.ALL ;  /* 0x0000000000007948 */ /* 0x000fea0003800000 */
[----:B-----5:R-:W1:Y:S01]  /*dde0*/  SHFL.BFLY PT, R3, R6, 0x2, 0x1f ;  /* 0x0c401f0006037f89 */ /* 0x020e6200000e0000 */
[----:B------:R-:W-:Y:S02]  /*ddf0*/  IMAD.MOV.U32 R156, RZ, RZ, -0x800000 ;  /* 0xff800000ff9c7424 */ /* 0x000fe400078e00ff */
[----:B------:R-:W-:Y:S01]  /*de00*/  VIADD R200, R200, 0x1 ;  /* 0x00000001c8c87836 */ /* 0x000fe20000000000 */
[----:B------:R2:W-:Y:S08]  /*de10*/  BAR.ARV R9, 0x100 ;  /* 0x000400090000751d */ /* 0x0005f00000002000 */
[----:B------:R-:W-:Y:S06]  /*de20*/  BAR.ARV 0x8, 0x180 ;  /* 0x0206000000007b1d */ /* 0x000fec0000002000 */
[----:B------:R-:W-:Y:S01]  /*de30*/  ISETP.NE.AND P1, PT, R200, 0x2, PT ;  /* 0x00000002c800780c */ /* 0x000fe20003f25270 */
[----:B------:R-:W-:-:S02]  /*de40*/  IMAD.MOV.U32 R155, RZ, RZ, -0x800000 ;  /* 0xff800000ff9b7424 */ /* 0x000fc400078e00ff */
[----:B------:R-:W-:Y:S01]  /*de50*/  VIADD R228, R228, 0x1 ;  /* 0x00000001e4e47836 */ /* 0x000fe20000000000 */
[----:B------:R-:W-:Y:S01]  /*de60*/  SEL R200, R200, RZ, P1 ;  /* 0x000000ffc8c87207 */ /* 0x000fe20000800000 */
[----:B-1----:R-:W-:-:S05]  /*de70*/  FADD.FTZ R3, R3, R6 ;  /* 0x0000000603037221 */ /* 0x002fca0000010000 */
[----:B------:R-:W1:Y:S02]  /*de80*/  SHFL.BFLY PT, R6, R3, 0x1, 0x1f ;  /* 0x0c201f0003067f89 */ /* 0x000e6400000e0000 */
[----:B-1----:R-:W-:Y:S01]  /*de90*/  FADD.FTZ R6, R3, R6 ;  /* 0x0000000603067221 */ /* 0x002fe20000010000 */
[----:B------:R-:W-:-:S04]  /*dea0*/  IMAD.MOV.U32 R3, RZ, RZ, RZ ;  /* 0x000000ffff037224 */ /* 0x000fc800078e00ff */
[----:B------:R-:W-:-:S13]  /*deb0*/  FSETP.NE.FTZ.AND P0, PT, R6, RZ, PT ;  /* 0x000000ff0600720b */ /* 0x000fda0003f15000 */
[----:B0-----:R-:W0:Y:S08]  /*dec0*/  @P0 MUFU.LG2 R4, R6 ;  /* 0x0000000600040308 */ /* 0x001e300000000c00 */
[----:B------:R1:W3:Y:S02]  /*ded0*/  @P0 MUFU.RCP R3, R6 ;  /* 0x0000000600030308 */ /* 0x0002e40000001000 */
[----:B-1----:R-:W-:-:S02]  /*dee0*/  IMAD.U32 R6, RZ, RZ, UR38 ;  /* 0x00000026ff067e24 */ /* 0x002fc4000f8e00ff */
[----:B0-----:R-:W-:Y:S02]  /*def0*/  @P0 FMUL.FTZ R4, R4, 0.69314718246459960938 ;  /* 0x3f31721804040820 */ /* 0x001fe40000410000 */
[----:B------:R-:W-:-:S04]  /*df00*/  @P0 FMUL.FTZ R6, R6, 0.69314718246459960938 ;  /* 0x3f31721806060820 */ /* 0x000fc80000410000 */
[----:B------:R-:W-:Y:S01]  /*df10*/  @P0 FFMA.FTZ R156, R6, R0, R4 ;  /* 0x00000000069c0223 */ /* 0x000fe20000010004 */
[-C--:B---3--:R-:W-:Y:S01]  /*df20*/  FMUL.FTZ R152, R24, R3.reuse ;  /* 0x0000000318987220 */ /* 0x088fe20000410000 */
        /* <DEDUP_REMOVED lines=68> */
[----:B------:R-:W-:-:S03]  /*e370*/  FMUL.FTZ R149, R149, R3 ;  /* 0x0000000395957220 */ /* 0x000fc60000410000 */
[----:B------:R-:W0:Y:S08]  /*e380*/  @P0 MUFU.LG2 R5, R4 ;  /* 0x0000000400050308 */ /* 0x000e300000000c00 */
[----:B------:R1:W3:Y:S02]  /*e390*/  @P0 MUFU.RCP R0, R4 ;  /* 0x0000000400000308 */ /* 0x0002e40000001000 */
[----:B-1----:R-:W-:-:S02]  /*e3a0*/  IMAD.U32 R4, RZ, RZ, UR38 ;  /* 0x00000026ff047e24 */ /* 0x002fc4000f8e00ff */
[----:B0-----:R-:W-:Y:S02]  /*e3b0*/  @P0 FMUL.FTZ R5, R5, 0.69314718246459960938 ;  /* 0x3f31721805050820 */ /* 0x001fe40000410000 */
[----:B------:R-:W-:-:S04]  /*e3c0*/  @P0 FMUL.FTZ R4, R4, 0.69314718246459960938 ;  /* 0x3f31721804040820 */ /* 0x000fc80000410000 */
[----:B------:R-:W-:Y:S01]  /*e3d0*/  @P0 FFMA.FTZ R155, R4, R8, R5 ;  /* 0x00000008049b0223 */ /* 0x000fe20000010005 */
        /* <DEDUP_REMOVED lines=64> */
[----:B------:R-:W-:-:S02]  /*e7e0*/  SEL R0, RZ, 0x1, P1 ;  /* 0x00000001ff007807 */ /* 0x000fc40000800000 */
[----:B------:R-:W-:Y:S02]  /*e7f0*/  PLOP3.LUT P0, PT, PT, PT, PT, 0x8, 0x0 ;  /* 0x000000000000781c */ /* 0x000fe40003f0e170 */
[----:B--2---:R-:W-:-:S11]  /*e800*/  LOP3.LUT R208, R208, R0, RZ, 0x3c, !PT ;  /* 0x00000000d0d07212 */ /* 0x004fd600078e3cff */
.L_x_10254:
        /* <DEDUP_REMOVED lines=11> */
[----:B------:R-:W-:Y:S01]  /*e8c0*/  ISETP.NE.AND P0, PT, R223, RZ, PT ;  /* 0x000000ffdf00720c */ /* 0x000fe20003f05270 */
        /* <DEDUP_REMOVED lines=193> */
[----:B--2---:R-:W-:Y:S01]  /*f4e0*/  @P0 IADD3 R14, P3, R225, UR6, RZ ;  /* 0x00000006e10e0c10 */ /* 0x004fe2000ff7e0ff */
[----:B------:R-:W-:Y:S02]  /*f4f0*/  ULDC UR6, c[0x0][0xb88] ;  /* 0x0002e20000067ab9 */ /* 0x000fe40000000800 */
[----:B------:R-:W-:Y:S01]  /*f500*/  IMAD.U32 R0, RZ, RZ, UR6 ;  /* 0x00000006ff007e24 */ /* 0x000fe2000f8e00ff */
[----:B------:R-:W-:Y:S01]  /*f510*/  @P0 IADD3.X R15, R226, UR7, RZ, P3, !PT ;  /* 0x00000007e20f0c10 */ /* 0x000fe20009ffe4ff */
[----:B------:R2:W5:Y:S01]  /*f520*/  @P1 LDG.E R3, desc[UR60][R8.64] ;  /* 0x0000003c08031981 */ /* 0x000562000c1e1900 */
[----:B------:R-:W-:Y:S01]  /*f530*/  IMAD.MOV.U32 R20, RZ, RZ, 0xab8 ;  /* 0x00000ab8ff147424 */ /* 0x000fe200078e00ff */
[----:B------:R-:W-:Y:S02]  /*f540*/  ISETP.GT.AND P2, PT, R223, 0x1, PT ;  /* 0x00000001df00780c */ /* 0x000fe40003f44270 */
[----:B------:R2:W5:Y:S02]  /*f550*/  @P0 LDG.E R0, desc[UR60][R14.64] ;  /* 0x0000003c0e000981 */ /* 0x000564000c1e1900 */
[----:B------:R-:W-:-:S04]  /*f560*/  SEL R20, R20, 0xa78, P2 ;  /* 0x00000a7814147807 */ /* 0x000fc80001000000 */
[----:B------:R2:W3:Y:S08]  /*f570*/  LDC.64 R10, c[0x0][R20+0x220] ;  /* 0x00008800140a7b82 */ /* 0x0004f00000000a00 */
[----:B------:R2:W4:Y:S01]  /*f580*/  LDC.64 R12, c[0x0][R20+0x218] ;  /* 0x00008600140c7b82 */ /* 0x0005220000000a00 */
[----:B------:R-:W-:Y:S05]  /*f590*/  @P0 BRA `(.L_x_10310) ;  /* 0x0000000000100947 */ /* 0x000fea0003800000 */
[----:B------:R-:W-:Y:S05]  /*f5a0*/  @!P1 BRA `(.L_x_10310) ;  /* 0x00000000000c9947 */ /* 0x000fea0003800000 */
[----:B-----5:R-:W3:Y:S04]  /*f5b0*/  LDG.E R0, desc[UR60][R8.64] ;  /* 0x0000003c08007981 */ /* 0x020ee8000c1e1900 */
[----:B--2---:R-:W3:Y:S02]  /*f5c0*/  LDG.E R8, desc[UR60][R8.64+0x4] ;  /* 0x0000043c08087981 */ /* 0x004ee4000c1e1900 */
[----:B---3--:R-:W-:-:S07]  /*f5d0*/  IMAD.IADD R0, R8, 0x1, -R0 ;  /* 0x0000000108007824 */ /* 0x008fce00078e0a00 */
.L_x_10310:
[----:B--2---:R-:W2:Y:S01]  /*f5e0*/  LDL.LU R14, [R1+0x88] ;  /* 0x00008800010e7983 */ /* 0x004ea20000300800 */
[----:B------:R-:W0:Y:S03]  /*f5f0*/  LDC R154, c[0x0][0xce8] ;  /* 0x00033a00ff9a7b82 */ /* 0x000e260000000800 */
[----:B------:R-:W2:Y:S01]  /*f600*/  LDL R21, [R1+0x98] ;  /* 0x0000980001157983 */ /* 0x000ea20000100800 */
[----:B------:R-:W-:-:S03]  /*f610*/  ISETP.NE.U32.AND P0, PT, RZ, UR4, PT ;  /* 0x00000004ff007c0c */ /* 0x000fc6000bf05070 */
[----:B------:R-:W2:Y:S01]  /*f620*/  LDL R158, [R1+0x94] ;  /* 0x00009400019e7983 */ /* 0x000ea20000100800 */
[----:B------:R-:W2:Y:S01]  /*f630*/  LDC.64 R8, c[0x0][R20+0x228] ;  /* 0x00008a0014087b82 */ /* 0x000ea20000000a00 */
[----:B------:R-:W-:Y:S02]  /*f640*/  ISETP.NE.AND.EX P0, PT, RZ, UR5, PT, P0 ;  /* 0x00000005ff007c0c */ /* 0x000fe4000bf05300 */
[----:B------:R-:W2:Y:S02]  /*f650*/  LDL R157, [R1+0x8c] ;  /* 0x00008c00019d7983 */ /* 0x000ea40000100800 */
[----:B------:R-:W-:Y:S02]  /*f660*/  SEL R224, R224, RZ, !P0 ;  /* 0x000000ffe0e07207 */ /* 0x000fe40004000000 */
[----:B0-----:R-:W-:-:S03]  /*f670*/  ISETP.NE.AND P1, PT, R154, 0x1, PT ;  /* 0x000000019a00780c */ /* 0x001fc60003f25270 */
[----:B---3--:R-:W-:Y:S02]  /*f680*/  IMAD R11, R11, R224, RZ ;  /* 0x000000e00b0b7224 */ /* 0x008fe400078e02ff */
[-C--:B----4-:R-:W-:Y:S02]  /*f690*/  IMAD R15, R13, R222.reuse, RZ ;  /* 0x000000de0d0f7224 */ /* 0x090fe400078e02ff */
[----:B------:R-:W-:-:S06]  /*f6a0*/  IMAD.WIDE.U32 R12, R12, R222, RZ ;  /* 0x000000de0c0c7225 */ /* 0x000fcc00078e00ff */
[----:B-1----:R-:W0:Y:S01]  /*f6b0*/  @P1 LDC R40, c[0x0][0xcec] ;  /* 0x00033b00ff281b82 */ /* 0x002e220000000800 */
[----:B------:R-:W-:Y:S02]  /*f6c0*/  IMAD.IADD R15, R13, 0x1, R15 ;  /* 0x000000010d0f7824 */ /* 0x000fe400078e020f */
[----:B-----5:R-:W-:Y:S01]  /*f6d0*/  IMAD R0, R0, R154, RZ ;  /* 0x0000009a00007224 */ /* 0x020fe200078e02ff */
[----:B--2---:R-:W-:-:S05]  /*f6e0*/  SEL R14, R14, RZ, !P0 ;  /* 0x000000ff0e0e7207 */ /* 0x004fca0004000000 */
[C---:B------:R-:W-:Y:S02]  /*f6f0*/  IMAD R14, R10.reuse, R14, R11 ;  /* 0x0000000e0a0e7224 */ /* 0x040fe400078e020b */
[----:B------:R-:W-:-:S04]  /*f700*/  IMAD.WIDE.U32 R10, R10, R224, RZ ;  /* 0x000000e00a0a7225 */ /* 0x000fc800078e00ff */
[----:B------:R-:W-:Y:S01]  /*f710*/  IMAD.IADD R11, R11, 0x1, R14 ;  /* 0x000000010b0b7824 */ /* 0x000fe200078e020e */
[----:B------:R-:W-:Y:S02]  /*f720*/  IADD3 R14, P0, P3, R10, R12, R3 ;  /* 0x0000000c0a0e7210 */ /* 0x000fe40007b1e003 */
[----:B------:R-:W1:Y:S01]  /*f730*/  @P1 LDC R10, c[0x0][0xcf0] ;  /* 0x00033c00ff0a1b82 */ /* 0x000e620000000800 */
[----:B------:R-:W-:Y:S01]  /*f740*/  SEL R12, R230, RZ, P2 ;  /* 0x000000ffe60c7207 */ /* 0x000fe20001000000 */
[----:B------:R-:W-:-:S04]  /*f750*/  IMAD R21, R229, 0x80, R21 ;  /* 0x00000080e5157824 */ /* 0x000fc800078e0215 */
[-C--:B------:R-:W-:Y:S02]  /*f760*/  IMAD R9, R9, R12.reuse, RZ ;  /* 0x0000000c09097224 */ /* 0x080fe400078e02ff */
[----:B------:R-:W-:Y:S01]  /*f770*/  IMAD.WIDE.U32 R12, R8, R12, RZ ;  /* 0x0000000c080c7225 */ /* 0x000fe200078e00ff */
[----:B------:R-:W-:-:S04]  /*f780*/  SHF.R.S32.HI R8, RZ, 0x1f, R3 ;  /* 0x0000001fff087819 */ /* 0x000fc80000011403 */
[----:B------:R-:W-:Y:S01]  /*f790*/  IADD3.X R15, R11, R15, R8, P0, P3 ;  /* 0x0000000f0b0f7210 */ /* 0x000fe200007e6408 */
[----:B0-----:R-:W-:-:S04]  /*f7a0*/  @P1 IMAD.HI.U32 R11, R21, R40, RZ ;  /* 0x00000028150b1227 */ /* 0x001fc800078e00ff */
[----:B------:R-:W-:Y:S02]  /*f7b0*/  IMAD.MOV.U32 R40, RZ, RZ, R21 ;  /* 0x000000ffff287224 */ /* 0x000fe400078e0015 */
[----:B------:R-:W-:Y:S01]  /*f7c0*/  IMAD.IADD R9, R13, 0x1, R9 ;  /* 0x000000010d097824 */ /* 0x000fe200078e0209 */
[----:B-1----:R-:W-:Y:S02]  /*f7d0*/  @P1 SHF.R.U32.HI R40, RZ, R10, R11 ;  /* 0x0000000aff281219 */ /* 0x002fe4000001160b */
[----:B------:R0:W1:Y:S02]  /*f7e0*/  LDC.64 R10, c[0x0][R20+0x210] ;  /* 0x00008400140a7b82 */ /* 0x0000640000000a00 */
[----:B------:R-:W-:Y:S02]  /*f7f0*/  IADD3 R12, P0, P3, R40, R14, R12 ;  /* 0x0000000e280c7210 */ /* 0x000fe40007b1e00c */
[----:B------:R-:W-:-:S04]  /*f800*/  SHF.R.S32.HI R13, RZ, 0x1f, R40 ;  /* 0x0000001fff0d7819 */ /* 0x000fc80000011428 */
[----:B------:R-:W-:Y:S02]  /*f810*/  IADD3.X R13, R13, R15, R9, P0, P3 ;  /* 0x0000000f0d0d7210 */ /* 0x000fe400007e6409 */
[----:B------:R-:W2:Y:S01]  /*f820*/  LDC.64 R14, c[0x0][0xca8] ;  /* 0x00032a00ff0e7b82 */ /* 0x000ea20000000a00 */
[----:B0-----:R-:W-:-:S04]  /*f830*/  IMAD.MOV R20, RZ, RZ, -R40 ;  /* 0x000000ffff147224 */ /* 0x001fc800078e0a28 */
[----:B------:R-:W-:-:S05]  /*f840*/  IMAD R20, R154, R20, R21 ;  /* 0x000000149a147224 */ /* 0x000fca00078e0215 */
[----:B------:R-:W-:Y:S01]  /*f850*/  SHF.R.S32.HI R9, RZ, 0x1f, R20 ;  /* 0x0000001fff097819 */ /* 0x000fe20000011414 */
[----:B--2---:R-:W0:Y:S08]  /*f860*/  @!P2 LDC R14, c[0x0][0xc50] ;  /* 0x00031400ff0eab82 */ /* 0x004e300000000800 */
[----:B------:R-:W2:Y:S01]  /*f870*/  @!P2 LDC R15, c[0x0][0xc54] ;  /* 0x00031500ff0fab82 */ /* 0x000ea20000000800 */
[----:B-1----:R-:W-:-:S02]  /*f880*/  IMAD R11, R11, R20, RZ ;  /* 0x000000140b0b7224 */ /* 0x002fc400078e02ff */
[----:B------:R-:W-:-:S04]  /*f890*/  IMAD.WIDE.U32 R12, R10, R20, R12 ;  /* 0x000000140a0c7225 */ /* 0x000fc800078e000c */
[----:B------:R-:W-:-:S04]  /*f8a0*/  IMAD R9, R10, R9, R11 ;  /* 0x000000090a097224 */ /* 0x000fc800078e020b */
[----:B------:R-:W-:Y:S01]  /*f8b0*/  IMAD.IADD R9, R13, 0x1, R9 ;  /* 0x000000010d097824 */ /* 0x000fe200078e0209 */
[----:B0-----:R-:W-:-:S04]  /*f8c0*/  LEA R14, P0, R12, R14, 0x2 ;  /* 0x0000000e0c0e7211 */ /* 0x001fc800078010ff */
[----:B--2---:R-:W-:Y:S01]  /*f8d0*/  LEA.HI.X R9, R12, R15, R9, 0x2, P0 ;  /* 0x0000000f0c097211 */ /* 0x004fe200000f1409 */
[----:B------:R-:W-:Y:S01]  /*f8e0*/  SHFL.IDX PT, R10, R14, RZ, 0x1c1f ;  /* 0x001c1fff0e0a7589 */ /* 0x000fe200000e0000 */
[----:B------:R-:W-:-:S03]  /*f8f0*/  IMAD R20, R229, 0x80, R158 ;  /* 0x00000080e5147824 */ /* 0x000fc600078e029e */
[----:B------:R-:W0:Y:S04]  /*f900*/  SHFL.IDX PT, R11, R9, RZ, 0x1c1f ;  /* 0x001c1fff090b7589 */ /* 0x000e2800000e0000 */
[----:B------:R-:W-:Y:S04]  /*f910*/  SHFL.IDX PT, R12, R14, 0x1, 0x1c1f ;  /* 0x003c1f000e0c7f89 */ /* 0x000fe800000e0000 */
[----:B------:R1:W2:Y:S01]  /*f920*/  SHFL.IDX PT, R13, R9, 0x1, 0x1c1f ;  /* 0x003c1f00090d7f89 */ /* 0x0002a200000e0000 */
        /* <DEDUP_REMOVED lines=9> */
[----:B------:R-:W-:-:S07]  /*f9c0*/  ULDC.64 UR4, c[0x0][0xba0] ;  /* 0x0002e80000047ab9 */ /* 0x000fce0000000a00 */
[----:B------:R-:W2:Y:S01]  /*f9d0*/  @P1 LDC R20, c[0x0][0xcf0] ;  /* 0x00033c00ff141b82 */ /* 0x000ea20000000800 */
        /* <DEDUP_REMOVED lines=9> */
[C---:B------:R-:W-:Y:S02]  /*fa70*/  IADD3 R29, P2, R6.reuse, 0x2000, RZ ;  /* 0x00002000061d7810 */ /* 0x040fe40007f5e0ff */
[C---:B------:R-:W-:Y:S02]  /*fa80*/  IADD3 R33, P3, R6.reuse, 0x3000, RZ ;  /* 0x0000300006217810 */ /* 0x040fe40007f7e0ff */
[----:B------:R-:W-:-:S02]  /*fa90*/  IADD3 R37, P4, R6, 0x4000, RZ ;  /* 0x0000400006257810 */ /* 0x000fc40007f9e0ff */
[----:B------:R-:W-:Y:S02]  /*faa0*/  SHF.R.U64 R44, R44, 0x3, RZ ;  /* 0x000000032c2c7819 */ /* 0x000fe400000012ff */
[----:B------:R-:W-:Y:S02]  /*fab0*/  LOP3.LUT R24, R25, 0x380, RZ, 0xc0, !PT ;  /* 0x0000038019187812 */ /* 0x000fe400078ec0ff */
[----:B------:R-:W-:Y:S02]  /*fac0*/  LOP3.LUT R28, R29, 0x380, RZ, 0xc0, !PT ;  /* 0x000003801d1c7812 */ /* 0x000fe400078ec0ff */
[----:B------:R-:W-:Y:S02]  /*fad0*/  LOP3.LUT R32, R33, 0x380, RZ, 0xc0, !PT ;  /* 0x0000038021207812 */ /* 0x000fe400078ec0ff */
[----:B------:R-:W-:Y:S02]  /*fae0*/  LOP3.LUT R36, R37, 0x380, RZ, 0xc0, !PT ;  /* 0x0000038025247812 */ /* 0x000fe400078ec0ff */
[----:B------:R-:W-:Y:S01]  /*faf0*/  LOP3.LUT R44, R44, R45, RZ, 0x3c, !PT ;  /* 0x0000002d2c2c7212 */ /* 0x000fe200078e3cff */
[----:B------:R-:W-:Y:S01]  /*fb00*/  IMAD.X R45, RZ, RZ, R7, P5 ;  /* 0x000000ffff2d7224 */ /* 0x000fe200028e0607 */
[----:B------:R-:W-:-:S02]  /*fb10*/  IADD3 R65, P5, R6, 0xa000, RZ ;  /* 0x0000a00006417810 */ /* 0x000fc40007fbe0ff */
[----:B------:R-:W-:Y:S02]  /*fb20*/  SHF.R.U64 R24, R24, 0x3, RZ ;  /* 0x0000000318187819 */ /* 0x000fe400000012ff */
[----:B------:R-:W-:Y:S01]  /*fb30*/  SHF.R.U64 R28, R28, 0x3, RZ ;  /* 0x000000031c1c7819 */ /* 0x000fe200000012ff */
[----:B------:R-:W-:Y:S01]  /*fb40*/  IMAD R8, R8, UR4, RZ ;  /* 0x0000000408087c24 */ /* 0x000fe2000f8e02ff */
[----:B------:R-:W-:Y:S01]  /*fb50*/  SHF.R.U64 R32, R32, 0x3, RZ ;  /* 0x0000000320207819 */ /* 0x000fe200000012ff */
[----:B------:R-:W5:Y:S01]  /*fb60*/  LD.E.128 R44, desc[UR60][R44.64] ;  /* 0x0000003c2c2c7980 */ /* 0x000f62000c101d00 */
[----:B------:R-:W-:Y:S02]  /*fb70*/  SHF.R.U64 R36, R36, 0x3, RZ ;  /* 0x0000000324247819 */ /* 0x000fe400000012ff */
[----:B------:R-:W-:Y:S02]  /*fb80*/  LOP3.LUT R64, R65, 0x380, RZ, 0xc0, !PT ;  /* 0x0000038041407812 */ /* 0x000fe400078ec0ff */
        /* <DEDUP_REMOVED lines=13> */
[----:B------:R-:W-:Y:S02]  /*fc60*/  IADD3 R61, P4, R6, 0x9000, RZ ;  /* 0x00009000063d7810 */ /* 0x000fe40007f9e0ff */
[----:B------:R-:W-:Y:S01]  /*fc70*/  SHF.R.U64 R64, R64, 0x3, RZ ;  /* 0x0000000340407819 */ /* 0x000fe200000012ff */
[----:B------:R-:W5:Y:S01]  /*fc80*/  LD.E.128 R32, desc[UR60][R32.64] ;  /* 0x0000003c20207980 */ /* 0x000f62000c101d00 */
[----:B------:R-:W-:Y:S02]  /*fc90*/  LOP3.LUT R48, R49, 0x380, RZ, 0xc0, !PT ;  /* 0x0000038031307812 */ /* 0x000fe400078ec0ff */
[----:B------:R-:W-:Y:S01]  /*fca0*/  LOP3.LUT R52, R53, 0x380, RZ, 0xc0, !PT ;  /* 0x0000038035347812 */ /* 0x000fe200078ec0ff */
[----:B------:R-:W5:Y:S01]  /*fcb0*/  LD.E.128 R36, desc[UR60][R36.64] ;  /* 0x0000003c24247980 */ /* 0x000f62000c101d00 */
[----:B------:R-:W-:-:S02]  /*fcc0*/  LOP3.LUT R56, R57, 0x380, RZ, 0xc0, !PT ;  /* 0x0000038039387812 */ /* 0x000fc400078ec0ff */
[----:B------:R-:W-:Y:S02]  /*fcd0*/  LOP3.LUT R60, R61, 0x380, RZ, 0xc0, !PT ;  /* 0x000003803d3c7812 */ /* 0x000fe400078ec0ff */
[----:B------:R-:W-:Y:S01]  /*fce0*/  LOP3.LUT R64, R64, R65, RZ, 0x3c, !PT ;  /* 0x0000004140407212 */ /* 0x000fe200078e3cff */
[--C-:B------:R-:W-:Y:S01]  /*fcf0*/  IMAD.X R65, RZ, RZ, R7.reuse, P5 ;  /* 0x000000ffff417224 */ /* 0x100fe200028e0607 */
[C---:B------:R-:W-:Y:S02]  /*fd00*/  LOP3.LUT R13, R6.reuse, 0x380, RZ, 0xc0, !PT ;  /* 0x00000380060d7812 */ /* 0x040fe400078ec0ff */
[----:B------:R-:W-:Y:S02]  /*fd10*/  IADD3 R9, P5, R6, 0xf000, RZ ;  /* 0x0000f00006097810 */ /* 0x000fe40007fbe0ff */
[----:B------:R-:W-:Y:S01]  /*fd20*/  SHF.R.U64 R48, R48, 0x3, RZ ;  /* 0x0000000330307819 */ /* 0x000fe200000012ff */
[----:B------:R-:W5:Y:S01]  /*fd30*/  LD.E.128 R64, desc[UR60][R64.64] ;  /* 0x0000003c40407980 */ /* 0x000f62000c101d00 */
[----:B------:R-:W-:Y:S01]  /*fd40*/  SHF.R.U64 R52, R52, 0x3, RZ ;  /* 0x0000000334347819 */ /* 0x000fe200000012ff */
[----:B------:R-:W-:Y:S01]  /*fd50*/  IMAD.X R85, RZ, RZ, R7, P5 ;  /* 0x000000ffff557224 */ /* 0x000fe200028e0607 */
[----:B------:R-:W-:-:S02]  /*fd60*/  SHF.R.U64 R56, R56, 0x3, RZ ;  /* 0x0000000338387819 */ /* 0x000fc400000012ff */
[----:B------:R-:W-:Y:S02]  /*fd70*/  SHF.R.U64 R60, R60, 0x3, RZ ;  /* 0x000000033c3c7819 */ /* 0x000fe400000012ff */
        /* <DEDUP_REMOVED lines=16> */
[----:B------:R-:W-:Y:S01]  /*fe80*/  LOP3.LUT R4, R13, R6, RZ, 0x3c, !PT ;  /* 0x000000060d047212 */ /* 0x000fe200078e3cff */
[----:B------:R-:W5:Y:S01]  /*fe90*/  LD.E.128 R56, desc[UR60][R56.64] ;  /* 0x0000003c38387980 */ /* 0x000f62000c101d00 */
[----:B------:R-:W-:Y:S02]  /*fea0*/  SHF.R.U64 R6, R5, 0x3, RZ ;  /* 0x0000000305067819 */ /* 0x000fe400000012ff */
[----:B------:R-:W-:Y:S01]  /*feb0*/  LOP3.LUT R12, R12, 0xfffffff8, RZ, 0xc0, !PT ;  /* 0xfffffff80c0c7812 */ /* 0x000fe200078ec0ff */
[C---:B------:R-:W-:Y:S01]  /*fec0*/  IMAD R13, R3.reuse, UR5, R8 ;  /* 0x00000005030d7c24 */ /* 0x040fe2000f8e0208 */
[----:B------:R-:W-:Y:S01]  /*fed0*/  LOP3.LUT R84, R6, R9, RZ, 0x3c, !PT ;  /* 0x0000000906547212 */ /* 0x000fe200078e3cff */
[----:B------:R-:W-:Y:S01]  /*fee0*/  IMAD.WIDE.U32 R8, R3, UR4, RZ ;  /* 0x0000000403087c25 */ /* 0x000fe2000f8e00ff */
[----:B------:R-:W-:Y:S01]  /*fef0*/  LOP3.LUT R68, R69, 0x380, RZ, 0xc0, !PT ;  /* 0x0000038045447812 */ /* 0x000fe200078ec0ff */
[----:B------:R-:W-:Y:S01]  /*ff00*/  ULDC.64 UR4, c[0x0][0xbe8] ;  /* 0x0002fa0000047ab9 */ /* 0x000fe20000000a00 */
[----:B------:R-:W-:Y:S01]  /*ff10*/  LOP3.LUT R72, R73, 0x380, RZ, 0xc0, !PT ;  /* 0x0000038049487812 */ /* 0x000fe200078ec0ff */
[----:B------:R-:W-:Y:S01]  /*ff20*/  IMAD.IADD R11, R11, 0x1, -R12 ;  /* 0x000000010b0b7824 */ /* 0x000fe200078e0a0c */
[----:B------:R-:W-:Y:S01]  /*ff30*/  LOP3.LUT R76, R77, 0x380, RZ, 0xc0, !PT ;  /* 0x000003804d4c7812 */ /* 0x000fe200078ec0ff */
[----:B------:R-:W-:Y:S01]  /*ff40*/  IMAD.IADD R9, R9, 0x1, R13 ;  /* 0x0000000109097824 */ /* 0x000fe200078e020d */
[----:B------:R-:W-:Y:S01]  /*ff50*/  LOP3.LUT R80, R81, 0x380, RZ, 0xc0, !PT ;  /* 0x0000038051507812 */ /* 0x000fe200078ec0ff */
[----:B------:R-:W-:Y:S01]  /*ff60*/  IMAD R12, R11, 0x20, R10 ;  /* 0x000000200b0c7824 */ /* 0x000fe200078e020a */
[----:B------:R-:W-:Y:S01]  /*ff70*/  SHF.R.U64 R68, R68, 0x3, RZ ;  /* 0x0000000344447819 */ /* 0x000fe200000012ff */
[----:B------:R-:W-:Y:S01]  /*ff80*/  IMAD.WIDE.U32 R8, R222, UR4, R8 ;  /* 0x00000004de087c25 */ /* 0x000fe2000f8e0008 */
[----:B------:R-:W-:Y:S01]  /*ff90*/  SHF.R.U64 R72, R72, 0x3, RZ ;  /* 0x0000000348487819 */ /* 0x000fe200000012ff */
[----:B------:R-:W5:Y:S01]  /*ffa0*/  LD.E.128 R60, desc[UR60][R60.64] ;  /* 0x0000003c3c3c7980 */ /* 0x000f62000c101d00 */
[----:B------:R-:W-:Y:S01]  /*ffb0*/  SHF.R.U64 R76, R76, 0x3, RZ ;  /* 0x000000034c4c7819 */ /* 0x000fe200000012ff */
[----:B------:R-:W-:Y:S01]  /*ffc0*/  IMAD R14, R229, 0x80, R12 ;  /* 0x00000080e50e7824 */ /* 0x000fe200078e020c */
[----:B------:R-:W-:Y:S01]  /*ffd0*/  SHF.R.U64 R80, R80, 0x3, RZ ;  /* 0x0000000350507819 */ /* 0x000fe200000012ff */
[----:B------:R-:W-:Y:S01]  /*ffe0*/  IMAD.MOV.U32 R5, RZ, RZ, R7 ;  /* 0x000000ffff057224 */ /* 0x000fe200078e0007 */
[----:B------:R-:W-:Y:S01]  /*fff0*/  SHF.R.S32.HI R13, RZ, 0x1f, R224 ;  /* 0x0000001fff0d7819 */ /* 0x000fe200000114e0 */
[----:B------:R-:W-:Y:S01]  /*10000*/  IMAD R9, R222, UR5, R9 ;  /* 0x00000005de097c24 */ /* 0x000fe2000f8e0209 */
[----:B------:R-:W-:Y:S01]  /*10010*/  ULDC.64 UR4, c[0x0][0xbf0] ;  /* 0x0002fc0000047ab9 */ /* 0x000fe20000000a00 */
[----:B------:R-:W-:Y:S01]  /*10020*/  LOP3.LUT R68, R68, R69, RZ, 0x3c, !PT ;  /* 0x0000004544447212 */ /* 0x000fe200078e3cff */
[----:B-1----:R-:W-:Y:S01]  /*10030*/  @P1 IMAD.HI.U32 R3, R14, R15, RZ ;  /* 0x0000000f0e031227 */ /* 0x002fe200078e00ff */
[----:B------:R-:W-:Y:S01]  /*10040*/  LOP3.LUT R72, R72, R73, RZ, 0x3c, !PT ;  /* 0x0000004948487212 */ /* 0x000fe200078e3cff */
[----:B------:R-:W5:Y:S01]  /*10050*/  LD.E.128 R84, desc[UR60][R84.64] ;  /* 0x0000003c54547980 */ /* 0x000f62000c101d00 */
[----:B------:R-:W-:Y:S01]  /*10060*/  LOP3.LUT R76, R76, R77, RZ, 0x3c, !PT ;  /* 0x0000004d4c4c7212 */ /* 0x000fe200078e3cff */
[--C-:B------:R-:W-:Y:S01]  /*10070*/  IMAD.X R69, RZ, RZ, R7.reuse, P0 ;  /* 0x000000ffff457224 */ /* 0x100fe200000e0607 */
[----:B------:R-:W-:Y:S01]  /*10080*/  LOP3.LUT R80, R80, R81, RZ, 0x3c, !PT ;  /* 0x0000005150507212 */ /* 0x000fe200078e3cff */
[----:B------:R-:W-:-:S02]  /*10090*/  IMAD.X R73, RZ, RZ, R7, P2 ;  /* 0x000000ffff497224 */ /* 0x000fc400010e0607 */
[--C-:B------:R-:W-:Y:S02]  /*100a0*/  IMAD.X R77, RZ, RZ, R7.reuse, P3 ;  /* 0x000000ffff4d7224 */ /* 0x100fe400018e0607 */
[----:B------:R-:W-:Y:S01]  /*100b0*/  IMAD.X R81, RZ, RZ, R7, P4 ;  /* 0x000000ffff517224 */ /* 0x000fe200020e0607 */
[----:B------:R-:W5:Y:S01]  /*100c0*/  LD.E.128 R68, desc[UR60][R68.64] ;  /* 0x0000003c44447980 */ /* 0x000f62000c101d00 */
[----:B------:R-:W-:Y:S02]  /*100d0*/  IMAD R13, R13, UR4, RZ ;  /* 0x000000040d0d7c24 */ /* 0x000fe4000f8e02ff */
[----:B------:R-:W-:Y:S01]  /*100e0*/  IMAD.MOV.U32 R11, RZ, RZ, R14 ;  /* 0x000000ffff0b7224 */ /* 0x000fe200078e000e */
[----:B--2---:R-:W-:Y:S01]  /*100f0*/  @P1 SHF.R.U32.HI R11, RZ, R20, R3 ;  /* 0x00000014ff0b1219 */ /* 0x004fe20000011603 */
[C---:B------:R-:W-:Y:S01]  /*10100*/  IMAD R13, R224.reuse, UR5, R13 ;  /* 0x00000005e00d7c24 */ /* 0x040fe2000f8e020d */
[----:B------:R-:W5:Y:S01]  /*10110*/  LD.E.128 R4, desc[UR60][R4.64] ;  /* 0x0000003c04047980 */ /* 0x000f62000c101d00 */
[----:B------:R-:W-:Y:S01]  /*10120*/  IMAD.WIDE.U32 R8, R224, UR4, R8 ;  /* 0x00000004e0087c25 */ /* 0x000fe2000f8e0008 */
[----:B------:R-:W-:Y:S01]  /*10130*/  SHF.R.S32.HI R3, RZ, 0x1f, R11 ;  /* 0x0000001fff037819 */ /* 0x000fe2000001140b */
[----:B------:R-:W-:Y:S01]  /*10140*/  ULDC.64 UR4, c[0x0][0xbe0] ;  /* 0x0002f80000047ab9 */ /* 0x000fe20000000a00 */
[----:B------:R-:W5:Y:S01]  /*10150*/  LD.E.128 R72, desc[UR60][R72.64] ;  /* 0x0000003c48487980 */ /* 0x000f62000c101d00 */
[----:B------:R-:W-:-:S03]  /*10160*/  IMAD.IADD R9, R9, 0x1, R13 ;  /* 0x0000000109097824 */ /* 0x000fc600078e020d */
[----:B------:R-:W5:Y:S01]  /*10170*/  LD.E.128 R76, desc[UR60][R76.64] ;  /* 0x0000003c4c4c7980 */ /* 0x000f62000c101d00 */
[----:B------:R-:W-:-:S03]  /*10180*/  IMAD.MOV R13, RZ, RZ, -R11 ;  /* 0x000000ffff0d7224 */ /* 0x000fc600078e0a0b */
[----:B------:R-:W5:Y:S01]  /*10190*/  LD.E.128 R80, desc[UR60][R80.64] ;  /* 0x0000003c50507980 */ /* 0x000f62000c101d00 */
[----:B------:R-:W-:Y:S01]  /*101a0*/  @!PT LDS RZ, [RZ] ;  /* 0x00000000fffff984 */ /* 0x000fe20000000800 */
[----:B------:R-:W-:Y:S01]  /*101b0*/  @!PT LDS RZ, [RZ] ;  /* 0x00000000fffff984 */ /* 0x000fe20000000800 */
[----:B------:R-:W-:Y:S01]  /*101c0*/  @!PT LDS RZ, [RZ] ;  /* 0x00000000fffff984 */ /* 0x000fe20000000800 */
[----:B------:R-:W-:Y:S01]  /*101d0*/  @!PT LDS RZ, [RZ] ;  /* 0x00000000fffff984 */ /* 0x000fe20000000800 */
[----:B------:R0:W-:Y:S06]  /*101e0*/  MEMBAR.ALL.CTA ;  /* 0x0000000000007992 */ /* 0x0001ec0000008000 */
[----:B0-----:R-:W0:Y:S01]  /*101f0*/  FENCE.VIEW.ASYNC.S ;  /* 0x00000000000073c6 */ /* 0x001e220000000000 */
[----:B------:R-:W-:Y:S02]  /*10200*/  IMAD R12, R3, UR4, RZ ;  /* 0x00000004030c7c24 */ /* 0x000fe4000f8e02ff */
[----:B------:R-:W-:-:S02]  /*10210*/  IMAD R13, R154, R13, R14 ;  /* 0x0000000d9a0d7224 */ /* 0x000fc400078e020e */
        /* <DEDUP_REMOVED lines=19> */
.L_x_10531:
        /* <DEDUP_REMOVED lines=14> */
[-C--:B--2---:R-:W-:Y:S02]  /*10430*/  @!P3 LEA R8, P5, R203, R14.reuse, 0x1 ;  /* 0x0000000ecb08b211 */ /* 0x084fe400078a08ff */
[----:B------:R-:W-:Y:S02]  /*10440*/  @!P2 LEA R10, P4, R221, R14, 0x1 ;  /* 0x0000000edd0aa211 */ /* 0x000fe400078808ff */
[----:B-1----:R-:W-:Y:S02]  /*10450*/  @!P3 LEA.HI.X R9, R203, R20, R12, 0x1, P5 ;  /* 0x00000014cb09b211 */ /* 0x002fe400028f0c0c */
[----:B------:R-:W-:-:S02]  /*10460*/  @!P1 LEA R12, P5, R220, R14, 0x1 ;  /* 0x0000000edc0c9211 */ /* 0x000fc400078a08ff */
[----:B------:R-:W-:Y:S01]  /*10470*/  @!P2 LEA.HI.X R11, R221, R20, R90, 0x1, P4 ;  /* 0x00000014dd0ba211 */ /* 0x000fe200020f0c5a */
[----:B-----5:R3:W-:Y:S01]  /*10480*/  @!P3 ST.E.128 desc[UR60][R8.64], R4 ;  /* 0x000000040800b985 */ /* 0x0207e2000c101d3c */
[----:B------:R-:W-:Y:S02]  /*10490*/  SHF.R.S32.HI R40, RZ, 0x1f, R15 ;  /* 0x0000001fff287819 */ /* 0x000fe4000001140f */
[C---:B------:R-:W-:Y:S01]  /*104a0*/  @!P0 LEA R14, P4, R15.reuse, R14, 0x1 ;  /* 0x0000000e0f0e8211 */ /* 0x040fe200078808ff */
[----:B------:R3:W-:Y:S01]  /*104b0*/  @!P2 ST.E.128 desc[UR60][R10.64], R36 ;  /* 0x000000240a00a985 */ /* 0x0007e2000c101d3c */
[-C--:B------:R-:W-:Y:S02]  /*104c0*/  @!P1 LEA.HI.X R13, R220, R20.reuse, R88, 0x1, P5 ;  /* 0x00000014dc0d9211 */ /* 0x080fe400028f0c58 */
[----:B------:R-:W-:-:S03]  /*104d0*/  @!P0 LEA.HI.X R15, R15, R20, R40, 0x1, P4 ;  /* 0x000000140f0f8211 */ /* 0x000fc600020f0c28 */
[----:B------:R3:W-:Y:S04]  /*104e0*/  @!P1 ST.E.128 desc[UR60][R12.64], R56 ;  /* 0x000000380c009985 */ /* 0x0007e8000c101d3c */
[----:B------:R3:W-:Y:S02]  /*104f0*/  @!P0 ST.E.128 desc[UR60][R14.64], R72 ;  /* 0x000000480e008985 */ /* 0x0007e4000c101d3c */
.L_x_10314:
[----:B------:R-:W-:Y:S05]  /*10500*/  BSYNC B1 ;  /* 0x0000000000017941 */ /* 0x000fea0003800000 */
.L_x_10313:
[----:B------:R-:W-:Y:S01]  /*10510*/  UMOV UR4, 0xffffffff ;  /* 0xffffffff00047882 */ /* 0x000fe20000000000 */
[----:B---3-5:R-:W-:Y:S02]  /*10520*/  SHF.R.S32.HI R36, RZ, 0x1f, R89 ;  /* 0x0000001fff247819 */ /* 0x028fe40000011459 */
[----:B------:R-:W-:Y:S05]  /*10530*/  BRA.DIV UR4, `(.L_x_10315) ;  /* 0x000000c604887947 */ /* 0x000fea000b800000 */
[----:B-1----:R1:W3:Y:S04]  /*10540*/  SHFL.IDX PT, R20, R21, 0x1, 0x181f ;  /* 0x00381f0015147f89 */ /* 0x0022e800000e0000 */
[----:B--2---:R1:W2:Y:S02]  /*10550*/  SHFL.IDX PT, R14, R3, 0x1, 0x181f ;  /* 0x00381f00030e7f89 */ /* 0x0042a400000e0000 */
.L_x_10535:
        /* <DEDUP_REMOVED lines=12> */
[-C--:B--2---:R-:W-:Y:S02]  /*10620*/  @!P3 LEA R4, P5, R203, R14.reuse, 0x1 ;  /* 0x0000000ecb04b211 */ /* 0x084fe400078a08ff */
        /* <DEDUP_REMOVED lines=11> */
.L_x_10317:
[----:B------:R-:W-:Y:S05]  /*106e0*/  BSYNC B1 ;  /* 0x0000000000017941 */ /* 0x000fea0003800000 */
.L_x_10316:
[----:B------:R-:W-:-:S03]  /*106f0*/  UMOV UR4, 0xffffffff ;  /* 0xffffffff00047882 */ /* 0x000fc60000000000 */
[----:B------:R-:W-:Y:S05]  /*10700*/  BRA.DIV UR4, `(.L_x_10318) ;  /* 0x000000c6045c7947 */ /* 0x000fea000b800000 */
[----:B---3--:R3:W0:Y:S04]  /*10710*/  SHFL.IDX PT, R20, R21, 0x2, 0x181f ;  /* 0x00581f0015147f89 */ /* 0x00862800000e0000 */
[----:B--2---:R3:W2:Y:S02]  /*10720*/  SHFL.IDX PT, R14, R3, 0x2, 0x181f ;  /* 0x00581f00030e7f89 */ /* 0x0046a400000e0000 */
.L_x_10539:
[----:B----4-:R-:W-:Y:S01]  /*10730*/  VIADD R5, R91, 0x40 ;  /* 0x000000405b057836 */ /* 0x010fe20000000000 */
        /* <DEDUP_REMOVED lines=23> */
.L_x_10320:
[----:B------:R-:W-:Y:S05]  /*108b0*/  BSYNC B1 ;  /* 0x0000000000017941 */ /* 0x000fea0003800000 */
.L_x_10319:
[----:B------:R-:W-:-:S03]  /*108c0*/  UMOV UR4, 0xffffffff ;  /* 0xffffffff00047882 */ /* 0x000fc60000000000 */
[----:B------:R-:W-:Y:S05]  /*108d0*/  BRA.DIV UR4, `(.L_x_10321) ;  /* 0x000000c604307947 */ /* 0x000fea000b800000 */
[----:B----4-:R4:W0:Y:S04]  /*108e0*/  SHFL.IDX PT, R10, R21, 0x3, 0x181f ;  /* 0x00781f00150a7f89 */ /* 0x01082800000e0000 */
[----:B--2---:R4:W2:Y:S02]  /*108f0*/  SHFL.IDX PT, R14, R3, 0x3, 0x181f ;  /* 0x00781f00030e7f89 */ /* 0x0048a400000e0000 */
.L_x_10543:
        /* <DEDUP_REMOVED lines=10> */
[-C--:B--2---:R-:W-:Y:S02]  /*109a0*/  @!P3 LEA R4, P0, R203, R14.reuse, 0x1 ;  /* 0x0000000ecb04b211 */ /* 0x084fe400078008ff */
[-C--:B------:R-:W-:Y:S02]  /*109b0*/  @!P4 LEA R6, P1, R221, R14.reuse, 0x1 ;  /* 0x0000000edd06c211 */ /* 0x080fe400078208ff */
[C---:B------:R-:W-:Y:S02]  /*109c0*/  @!P5 LEA R8, P2, R220.reuse, R14, 0x1 ;  /* 0x0000000edc08d211 */ /* 0x040fe400078408ff */
        /* <DEDUP_REMOVED lines=12> */
.L_x_10311:
[----:B------:R-:W1:Y:S01]  /*10a90*/  @P1 LDC R7, c[0x0][0xcec] ;  /* 0x00033b00ff071b82 */ /* 0x000e620000000800 */
[----:B------:R-:W-:Y:S01]  /*10aa0*/  ULDC.64 UR4, c[0x0][0xc08] ;  /* 0x0003020000047ab9 */ /* 0x000fe20000000a00 */
[----:B0-----:R-:W-:Y:S02]  /*10ab0*/  IMAD.MOV.U32 R10, RZ, RZ, R21 ;  /* 0x000000ffff0a7224 */ /* 0x001fe400078e0015 */
[----:B------:R-:W-:-:S04]  /*10ac0*/  IMAD R8, R8, UR4, RZ ;  /* 0x0000000408087c24 */ /* 0x000fc8000f8e02ff */
[----:B------:R-:W0:Y:S01]  /*10ad0*/  @P1 LDC R6, c[0x0][0xcf0] ;  /* 0x00033c00ff061b82 */ /* 0x000e220000000800 */
[----:B------:R-:W-:Y:S02]  /*10ae0*/  IMAD R8, R3, UR5, R8 ;  /* 0x0000000503087c24 */ /* 0x000fe4000f8e0208 */
[----:B-1----:R-:W-:-:S05]  /*10af0*/  @P1 IMAD.HI.U32 R7, R21, R7, RZ ;  /* 0x0000000715071227 */ /* 0x002fca00078e00ff */
[----:B0-----:R-:W-:Y:S01]  /*10b00*/  @P1 SHF.R.U32.HI R10, RZ, R6, R7 ;  /* 0x00000006ff0a1219 */ /* 0x001fe20000011607 */
[----:B------:R-:W-:Y:S01]  /*10b10*/  IMAD.WIDE.U32 R6, R3, UR4, RZ ;  /* 0x0000000403067c25 */ /* 0x000fe2000f8e00ff */
[----:B------:R-:W-:Y:S01]  /*10b20*/  ULDC.64 UR4, c[0x0][0xc38] ;  /* 0x00030e0000047ab9 */ /* 0x000fe20000000a00 */
[----:B------:R-:W-:Y:S02]  /*10b30*/  SHF.R.S32.HI R3, RZ, 0x1f, R224 ;  /* 0x0000001fff037819 */ /* 0x000fe400000114e0 */
[----:B------:R-:W-:Y:S02]  /*10b40*/  IMAD.IADD R7, R7, 0x1, R8 ;  /* 0x0000000107077824 */ /* 0x000fe400078e0208 */
        /* <DEDUP_REMOVED lines=19> */
[----:B------:R-:W-:Y:S01]  /*10c80*/  IMAD.IADD R7, R7, 0x1, R8 ;  /* 0x0000000107077824 */ /* 0x000fe200078e0208 */
[----:B------:R-:W-:Y:S02]  /*10c90*/  SHF.R.S32.HI R8, RZ, 0x1f, R3 ;  /* 0x0000001fff087819 */ /* 0x000fe40000011403 */
[----:B------:R-:W-:Y:S01]  /*10ca0*/  PRMT R10, RZ, 0x654, R10 ;  /* 0x00000654ff0a7816 */ /* 0x000fe2000000000a */
[----:B------:R-:W-:-:S03]  /*10cb0*/  IMAD.WIDE.U32 R6, R3, UR4, R6 ;  /* 0x0000000403067c25 */ /* 0x000fc6000f8e0006 */
[----:B------:R0:W-:Y:S01]  /*10cc0*/  SYNCS.ARRIVE.TRANS64.RED.A1T0 RZ, [R10+URZ], RZ ;  /* 0x000000ff0aff79a7 */ /* 0x0001e2000810043f */
[----:B------:R-:W-:-:S04]  /*10cd0*/  IMAD R8, R8, UR4, RZ ;  /* 0x0000000408087c24 */ /* 0x000fc8000f8e02ff */
[----:B------:R-:W-:Y:S01]  /*10ce0*/  IMAD R8, R3, UR5, R8 ;  /* 0x0000000503087c24 */ /* 0x000fe2000f8e0208 */
[----:B------:R-:W-:Y:S02]  /*10cf0*/  ULDC.64 UR4, c[0x0][0xc00] ;  /* 0x0003000000047ab9 */ /* 0x000fe40000000a00 */
[----:B------:R-:W-:Y:S01]  /*10d00*/  LEA R3, P0, R6, UR4, 0x2 ;  /* 0x0000000406037c11 */ /* 0x000fe2000f8010ff */
[----:B------:R-:W-:Y:S01]  /*10d10*/  IMAD.IADD R8, R7, 0x1, R8 ;  /* 0x0000000107087824 */ /* 0x000fe200078e0208 */
[----:B------:R-:W-:-:S04]  /*10d20*/  UMOV UR4, 0xffffffff ;  /* 0xffffffff00047882 */ /* 0x000fc80000000000 */
[----:B------:R-:W-:Y:S01]  /*10d30*/  LEA.HI.X R8, R6, UR5, R8, 0x2, P0 ;  /* 0x0000000506087c11 */ /* 0x000fe200080f1408 */
[----:B0-----:R-:W-:Y:S06]  /*10d40*/  BRA.DIV UR4, `(.L_x_10323) ;  /* 0x000000c2045c7947 */ /* 0x001fec000b800000 */
[----:B------:R0:W1:Y:S04]  /*10d50*/  SHFL.IDX PT, R21, R8, RZ, 0x1c1f ;  /* 0x001c1fff08157589 */ /* 0x00006800000e0000 */
[----:B------:R0:W2:Y:S02]  /*10d60*/  SHFL.IDX PT, R12, R3, RZ, 0x1c1f ;  /* 0x001c1fff030c7589 */ /* 0x0000a400000e0000 */
.L_x_10546:
        /* <DEDUP_REMOVED lines=29> */
[----:B-1----:R-:W-:Y:S01]  /*10f40*/  @!P0 LEA R6, P2, R11, R12, 0x2 ;  /* 0x0000000c0b068211 */ /* 0x002fe200078410ff */
[----:B------:R-:W-:-:S03]  /*10f50*/  VIADD R28, R232, 0x60 ;  /* 0x00000060e81c7836 */ /* 0x000fc60000000000 */
        /* <DEDUP_REMOVED lines=8> */
[C---:B------:R-:W-:Y:S01]  /*10fe0*/  VIADD R14, R232.reuse, 0x20 ;  /* 0x00000020e80e7836 */ /* 0x040fe20000000000 */
        /* <DEDUP_REMOVED lines=13> */
[----:B------:R-:W-:-:S02]  /*110c0*/  VIADD R24, R232, 0x60 ;  /* 0x00000060e8187836 */ /* 0x000fc40000000000 */
[C---:B------:R-:W-:Y:S01]  /*110d0*/  VIADD R25, R232.reuse, 0x70 ;  /* 0x00000070e8197836 */ /* 0x040fe20000000000 */
[----:B------:R-:W-:Y:S01]  /*110e0*/  @!P2 LEA.HI.X R7, R11, R21, R13, 0x2, P0 ;  /* 0x000000150b07a211 */ /* 0x000fe200000f140d */
[----:B------:R-:W-:Y:S01]  /*110f0*/  VIADD R11, R232, 0x30 ;  /* 0x00000030e80b7836 */ /* 0x000fe20000000000 */
[----:B------:R-:W-:Y:S01]  /*11100*/  ISETP.GE.AND P0, PT, R154, UR4, PT ;  /* 0x000000049a007c0c */ /* 0x000fe2000bf06270 */
[----:B------:R-:W-:Y:S01]  /*11110*/  VIADD R13, R232, 0x48 ;  /* 0x00000048e80d7836 */ /* 0x000fe20000000000 */
[----:B------:R-:W-:Y:S01]  /*11120*/  SHF.R.S32.HI R24, RZ, 0x1f, R24 ;  /* 0x0000001fff187819 */ /* 0x000fe20000011418 */
[----:B------:R1:W-:Y:S01]  /*11130*/  @!P2 ST.E.64 desc[UR60][R6.64], R44 ;  /* 0x0000002c0600a985 */ /* 0x0003e2000c101b3c */
[----:B------:R-:W-:Y:S02]  /*11140*/  SHF.R.S32.HI R11, RZ, 0x1f, R11 ;  /* 0x0000001fff0b7819 */ /* 0x000fe4000001140b */
[----:B------:R-:W-:Y:S02]  /*11150*/  SHF.R.S32.HI R25, RZ, 0x1f, R25 ;  /* 0x0000001fff197819 */ /* 0x000fe40000011419 */
[----:B-1----:R-:W-:-:S04]  /*11160*/  @!P3 LEA R6, P2, R10, R12, 0x2 ;  /* 0x0000000c0a06b211 */ /* 0x002fc800078410ff */
[-C--:B------:R-:W-:Y:S02]  /*11170*/  @!P3 LEA.HI.X R7, R10, R21.reuse, R11, 0x2, P2 ;  /* 0x000000150a07b211 */ /* 0x080fe400010f140b */
        /* <DEDUP_REMOVED lines=12> */
[----:B------:R-:W-:Y:S01]  /*11240*/  VIADD R20, R232, 0x50 ;  /* 0x00000050e8147836 */ /* 0x000fe20000000000 */
[----:B--2---:R-:W-:-:S03]  /*11250*/  @!P2 LEA R10, P5, R13, R12, 0x2 ;  /* 0x0000000c0d0aa211 */ /* 0x004fc600078a10ff */
[----:B------:R1:W-:Y:S01]  /*11260*/  @!P0 ST.E.64 desc[UR60][R6.64], R56 ;  /* 0x0000003806008985 */ /* 0x0003e2000c101b3c */
[----:B------:R-:W-:Y:S02]  /*11270*/  ISETP.GE.AND P0, PT, R28, UR4, PT ;  /* 0x000000041c007c0c */ /* 0x000fe4000bf06270 */
[----:B------:R-:W-:Y:S01]  /*11280*/  @!P2 LEA.HI.X R11, R13, R21, R15, 0x2, P5 ;  /* 0x000000150d0ba211 */ /* 0x000fe200028f140f */
[C---:B------:R-:W-:Y:S01]  /*11290*/  VIADD R13, R232.reuse, 0x68 ;  /* 0x00000068e80d7836 */ /* 0x040fe20000000000 */
[----:B------:R-:W-:Y:S01]  /*112a0*/  SHF.R.S32.HI R20, RZ, 0x1f, R20 ;  /* 0x0000001fff147819 */ /* 0x000fe20000011414 */
[----:B------:R-:W-:Y:S02]  /*112b0*/  VIADD R15, R232, 0x58 ;  /* 0x00000058e80f7836 */ /* 0x000fe40000000000 */
[----:B------:R2:W-:Y:S01]  /*112c0*/  @!P2 ST.E.64 desc[UR60][R10.64], R60 ;  /* 0x0000003c0a00a985 */ /* 0x0005e2000c101b3c */
[----:B------:R-:W-:Y:S02]  /*112d0*/  ISETP.GE.AND P2, PT, R13, UR4, PT ;  /* 0x000000040d007c0c */ /* 0x000fe4000bf46270 */
[----:B------:R-:W-:-:S02]  /*112e0*/  SHF.R.S32.HI R15, RZ, 0x1f, R15 ;  /* 0x0000001fff0f7819 */ /* 0x000fc4000001140f */
[----:B-1----:R-:W-:-:S04]  /*112f0*/  @!P3 LEA R6, P4, R40, R12, 0x2 ;  /* 0x0000000c2806b211 */ /* 0x002fc800078810ff */
[----:B------:R-:W-:Y:S01]  /*11300*/  @!P3 LEA.HI.X R7, R40, R21, R20, 0x2, P4 ;  /* 0x000000152807b211 */ /* 0x000fe200020f1414 */
[----:B------:R-:W-:Y:S01]  /*11310*/  VIADD R20, R232, 0x70 ;  /* 0x00000070e8147836 */ /* 0x000fe20000000000 */
[----:B--2---:R-:W-:-:S03]  /*11320*/  @!P1 LEA R10, P5, R14, R12, 0x2 ;  /* 0x0000000c0e0a9211 */ /* 0x004fc600078a10ff */
[----:B------:R1:W-:Y:S01]  /*11330*/  @!P3 ST.E.64 desc[UR60][R6.64], R64 ;  /* 0x000000400600b985 */ /* 0x0003e2000c101b3c */
[----:B------:R-:W-:Y:S02]  /*11340*/  ISETP.GE.AND P3, PT, R20, UR4, PT ;  /* 0x0000000414007c0c */ /* 0x000fe4000bf66270 */
[----:B------:R-:W-:Y:S01]  /*11350*/  @!P1 LEA.HI.X R11, R14, R21, R15, 0x2, P5 ;  /* 0x000000150e0b9211 */ /* 0x000fe200028f140f */
[C---:B------:R-:W-:Y:S02]  /*11360*/  VIADD R14, R232.reuse, 0x78 ;  /* 0x00000078e80e7836 */ /* 0x040fe40000000000 */
[----:B------:R-:W-:Y:S02]  /*11370*/  VIADD R15, R232, 0x68 ;  /* 0x00000068e80f7836 */ /* 0x000fe40000000000 */
[----:B------:R2:W-:Y:S01]  /*11380*/  @!P1 ST.E.64 desc[UR60][R10.64], R68 ;  /* 0x000000440a009985 */ /* 0x0005e2000c101b3c */
[----:B------:R-:W-:Y:S02]  /*11390*/  ISETP.GE.AND P1, PT, R14, UR4, PT ;  /* 0x000000040e007c0c */ /* 0x000fe4000bf26270 */
[----:B------:R-:W-:-:S02]  /*113a0*/  SHF.R.S32.HI R15, RZ, 0x1f, R15 ;  /* 0x0000001fff0f7819 */ /* 0x000fc4000001140f */
[----:B-1----:R-:W-:-:S04]  /*113b0*/  @!P0 LEA R6, P4, R28, R12, 0x2 ;  /* 0x0000000c1c068211 */ /* 0x002fc800078810ff */
[-C--:B------:R-:W-:Y:S01]  /*113c0*/  @!P0 LEA.HI.X R7, R28, R21.reuse, R24, 0x2, P4 ;  /* 0x000000151c078211 */ /* 0x080fe200020f1418 */
        /* <DEDUP_REMOVED lines=13> */
[-C--:B------:R-:W-:Y:S01]  /*114a0*/  @!P3 LEA.HI.X R7, R20, R21.reuse, R25, 0x2, P4 ;  /* 0x000000151407b211 */ /* 0x080fe200020f1419 */
[C---:B------:R-:W-:Y:S02]  /*114b0*/  VIADD R20, R232.reuse, 0x90 ;  /* 0x00000090e8147836 */ /* 0x040fe40000000000 */
[----:B------:R-:W-:Y:S01]  /*114c0*/  VIADD R25, R232, 0x80 ;  /* 0x00000080e8197836 */ /* 0x000fe20000000000 */
        /* <DEDUP_REMOVED lines=52> */
[-C--:B------:R-:W-:Y:S01]  /*11810*/  @!P4 LEA.HI.X R7, R25, R21.reuse, R28, 0x2, P3 ;  /* 0x000000151907c211 */ /* 0x080fe200018f141c */
[C---:B------:R-:W-:Y:S01]  /*11820*/  VIADD R25, R232.reuse, 0xc8 ;  /* 0x000000c8e8197836 */ /* 0x040fe20000000000 */
[----:B------:R-:W-:Y:S02]  /*11830*/  ISETP.GE.AND P3, PT, R13, UR4, PT ;  /* 0x000000040d007c0c */ /* 0x000fe4000bf66270 */
[C---:B--2---:R-:W-:Y:S01]  /*11840*/  @!P1 LEA R10, P5, R15.reuse, R12, 0x2 ;  /* 0x0000000c0f0a9211 */ /* 0x044fe200078a10ff */
[----:B------:R1:W-:Y:S01]  /*11850*/  @!P4 ST.E.64 desc[UR60][R6.64], R112 ;  /* 0x000000700600c985 */ /* 0x0003e2000c101b3c */
[----:B------:R-:W-:Y:S02]  /*11860*/  SHF.R.S32.HI R25, RZ, 0x1f, R25 ;  /* 0x0000001fff197819 */ /* 0x000fe40000011419 */
[----:B------:R-:W-:Y:S01]  /*11870*/  @!P1 LEA.HI.X R11, R15, R21, R20, 0x2, P5 ;  /* 0x000000150f0b9211 */ /* 0x000fe200028f1414 */
[C---:B------:R-:W-:Y:S02]  /*11880*/  VIADD R15, R232.reuse, 0xc0 ;  /* 0x000000c0e80f7836 */ /* 0x040fe40000000000 */
[----:B------:R-:W-:-:S02]  /*11890*/  VIADD R20, R232, 0xd0 ;  /* 0x000000d0e8147836 */ /* 0x000fc40000000000 */
[----:B------:R2:W-:Y:S01]  /*118a0*/  @!P1 ST.E.64 desc[UR60][R10.64], R116 ;  /* 0x000000740a009985 */ /* 0x0005e2000c101b3c */
[----:B------:R-:W-:Y:S02]  /*118b0*/  SHF.R.S32.HI R15, RZ, 0x1f, R15 ;  /* 0x0000001fff0f7819 */ /* 0x000fe4000001140f */
[----:B------:R-:W-:Y:S02]  /*118c0*/  ISETP.GE.AND P1, PT, R237, UR4, PT ;  /* 0x00000004ed007c0c */ /* 0x000fe4000bf26270 */
[----:B------:R-:W-:Y:S02]  /*118d0*/  SHF.R.S32.HI R20, RZ, 0x1f, R20 ;  /* 0x0000001fff147819 */ /* 0x000fe40000011414 */
[----:B-1----:R-:W-:-:S04]  /*118e0*/  @!P0 LEA R6, P4, R14, R12, 0x2 ;  /* 0x0000000c0e068211 */ /* 0x002fc800078810ff */
[-C--:B------:R-:W-:Y:S02]  /*118f0*/  @!P0 LEA.HI.X R7, R14, R21.reuse, R15, 0x2, P4 ;  /* 0x000000150e078211 */ /* 0x080fe400020f140f */
[CC--:B------:R-:W-:Y:S02]  /*11900*/  @!P3 LEA R14, P4, R13.reuse, R12.reuse, 0x2 ;  /* 0x0000000c0d0eb211 */ /* 0x0c0fe400078810ff */
[----:B--2---:R-:W-:Y:S01]  /*11910*/  @!P2 LEA R10, P5, R24, R12, 0x2 ;  /* 0x0000000c180aa211 */ /* 0x004fe200078a10ff */
        /* <DEDUP_REMOVED lines=10> */
[----:B-1----:R-:W-:Y:S02]  /*119c0*/  @!P1 LEA R6, P5, R237, R12, 0x2 ;  /* 0x0000000ced069211 */ /* 0x002fe400078a10ff */
[----:B------:R-:W-:-:S02]  /*119d0*/  SHF.R.S32.HI R24, RZ, 0x1f, R234 ;  /* 0x0000001fff187819 */ /* 0x000fc400000114ea */
[-C--:B------:R-:W-:Y:S02]  /*119e0*/  @!P1 LEA.HI.X R7, R237, R21.reuse, R13, 0x2, P5 ;  /* 0x00000015ed079211 */ /* 0x080fe400028f140d */
[----:B------:R-:W-:Y:S02]  /*119f0*/  SHF.R.S32.HI R13, RZ, 0x1f, R236 ;  /* 0x0000001fff0d7819 */ /* 0x000fe400000114ec */
[CC--:B--2---:R-:W-:Y:S01]  /*11a00*/  @!P0 LEA R10, P5, R236.reuse, R12.reuse, 0x2 ;  /* 0x0000000cec0a8211 */ /* 0x0c4fe200078a10ff */
[----:B------:R1:W-:Y:S01]  /*11a10*/  @!P1 ST.E.64 desc[UR60][R6.64], R132 ;  /* 0x0000008406009985 */ /* 0x0003e2000c101b3c */
[----:B------:R-:W-:Y:S02]  /*11a20*/  SHF.R.S32.HI R20, RZ, 0x1f, R233 ;  /* 0x0000001fff147819 */ /* 0x000fe400000114e9 */
[----:B------:R-:W-:Y:S02]  /*11a30*/  @!P0 LEA.HI.X R11, R236, R21, R13, 0x2, P5 ;  /* 0x00000015ec0b8211 */ /* 0x000fe400028f140d */
[----:B---3--:R-:W-:-:S02]  /*11a40*/  @!P4 LEA R14, P1, R235, R12, 0x2 ;  /* 0x0000000ceb0ec211 */ /* 0x008fc400078210ff */
[----:B------:R-:W-:Y:S01]  /*11a50*/  SHF.R.S32.HI R13, RZ, 0x1f, R235 ;  /* 0x0000001fff0d7819 */ /* 0x000fe200000114eb */
[----:B------:R3:W-:Y:S03]  /*11a60*/  @!P0 ST.E.64 desc[UR60][R10.64], R136 ;  /* 0x000000880a008985 */ /* 0x0007e6000c101b3c */
[-C--:B------:R-:W-:Y:S02]  /*11a70*/  @!P4 LEA.HI.X R15, R235, R21.reuse, R13, 0x2, P1 ;  /* 0x00000015eb0fc211 */ /* 0x080fe400008f140d */
[CC--:B-1----:R-:W-:Y:S02]  /*11a80*/  @!P2 LEA R6, P5, R234.reuse, R12.reuse, 0x2 ;  /* 0x0000000cea06a211 */ /* 0x0c2fe400078a10ff */
[----:B------:R-:W-:Y:S01]  /*11a90*/  @!P3 LEA R12, P1, R233, R12, 0x2 ;  /* 0x0000000ce90cb211 */ /* 0x000fe200078210ff */
[----:B------:R3:W-:Y:S01]  /*11aa0*/  @!P4 ST.E.64 desc[UR60][R14.64], R140 ;  /* 0x0000008c0e00c985 */ /* 0x0007e2000c101b3c */
[----:B------:R-:W-:-:S02]  /*11ab0*/  @!P2 LEA.HI.X R7, R234, R21, R24, 0x2, P5 ;  /* 0x00000015ea07a211 */ /* 0x000fc400028f1418 */
[----:B------:R-:W-:-:S03]  /*11ac0*/  @!P3 LEA.HI.X R13, R233, R21, R20, 0x2, P1 ;  /* 0x00000015e90db211 */ /* 0x000fc600008f1414 */
[----:B------:R3:W-:Y:S04]  /*11ad0*/  @!P2 ST.E.64 desc[UR60][R6.64], R144 ;  /* 0x000000900600a985 */ /* 0x0007e8000c101b3c */
[----:B------:R3:W-:Y:S02]  /*11ae0*/  @!P3 ST.E.64 desc[UR60][R12.64], R148 ;  /* 0x000000940c00b985 */ /* 0x0007e4000c101b3c */
.L_x_10325:
[----:B------:R-:W-:Y:S05]  /*11af0*/  BSYNC B1 ;  /* 0x0000000000017941 */ /* 0x000fea0003800000 */
.L_x_10324:
[----:B------:R-:W-:-:S03]  /*11b00*/  UMOV UR4, 0xffffffff ;  /* 0xffffffff00047882 */ /* 0x000fc60000000000 */
[----:B------:R-:W-:Y:S05]  /*11b10*/  BRA.DIV UR4, `(.L_x_10326) ;  /* 0x000000b604207947 */ /* 0x000fea000b800000 */
[----:B---3--:R3:W4:Y:S04]  /*11b20*/  SHFL.IDX PT, R10, R8, 0x1, 0x1c1f ;  /* 0x003c1f00080a7f89 */ /* 0x00872800000e0000 */
[----:B0-----:R-:W0:Y:S02]  /*11b30*/  SHFL.IDX PT, R3, R3, 0x1, 0x1c1f ;  /* 0x003c1f0003037f89 */ /* 0x001e2400000e0000 */
.L_x_10550:
[----:B------:R-:W-:-:S13]  /*11b40*/  ISETP.GE.AND P0, PT, R9, R0, PT ;  /* 0x000000000900720c */ /* 0x000fda0003f06270 */
[----:B------:R-:W-:Y:S05]  /*11b50*/  @P0 BRA `(.L_x_10322) ;  /* 0x0000001c00300947 */ /* 0x000fea0003800000 */
[----:B------:R-:W-:Y:S01]  /*11b60*/  ULDC UR4, c[0x0][0xbc8] ;  /* 0x0002f20000047ab9 */ /* 0x000fe20000000800 */
[C---:B------:R-:W-:Y:S01]  /*11b70*/  VIADD R14, R232.reuse, 0x8 ;  /* 0x00000008e80e7836 */ /* 0x040fe20000000000 */
[C---:B------:R-:W-:Y:S01]  /*11b80*/  ISETP.GE.AND P2, PT, R232.reuse, UR4, PT ;  /* 0x00000004e8007c0c */ /* 0x040fe2000bf46270 */
[C---:B------:R-:W-:Y:S02]  /*11b90*/  VIADD R11, R232.reuse, 0x10 ;  /* 0x00000010e80b7836 */ /* 0x040fe40000000000 */
[----:B------:R-:W-:Y:S01]  /*11ba0*/  VIADD R15, R232, 0x18 ;  /* 0x00000018e80f7836 */ /* 0x000fe20000000000 */
[----:B------:R-:W-:Y:S01]  /*11bb0*/  ISETP.GE.AND P3, PT, R14, UR4, PT ;  /* 0x000000040e007c0c */ /* 0x000fe2000bf66270 */
[C---:B------:R-:W-:Y:S01]  /*11bc0*/  VIADD R20, R232.reuse, 0x8 ;  /* 0x00000008e8147836 */ /* 0x040fe20000000000 */
[----:B------:R-:W-:Y:S01]  /*11bd0*/  ISETP.GE.AND P1, PT, R11, UR4, PT ;  /* 0x000000040b007c0c */ /* 0x000fe2000bf26270 */
[C---:B--2---:R-:W-:Y:S01]  /*11be0*/  VIADD R12, R232.reuse, 0x20 ;  /* 0x00000020e80c7836 */ /* 0x044fe20000000000 */
[----:B------:R-:W-:Y:S01]  /*11bf0*/  ISETP.GE.AND P0, PT, R15, UR4, PT ;  /* 0x000000040f007c0c */ /* 0x000fe2000bf06270 */
[C---:B------:R-:W-:Y:S01]  /*11c00*/  VIADD R13, R232.reuse, 0x10 ;  /* 0x00000010e80d7836 */ /* 0x040fe20000000000 */
[----:B------:R-:W-:Y:S01]  /*11c10*/  SHF.R.S32.HI R20, RZ, 0x1f, R20 ;  /* 0x0000001fff147819 */ /* 0x000fe20000011414 */
[----:B-1----:R-:W-:-:S02]  /*11c20*/  VIADD R21, R232, 0x98 ;  /* 0x00000098e8157836 */ /* 0x002fc40000000000 */
[----:B0-----:R-:W-:Y:S01]  /*11c30*/  @!P2 IMAD.MOV.U32 R6, RZ, RZ, R3 ;  /* 0x000000ffff06a224 */ /* 0x001fe200078e0003 */
[----:B------:R-:W-:Y:S01]  /*11c40*/  SHF.R.S32.HI R13, RZ, 0x1f, R13 ;  /* 0x0000001fff0d7819 */ /* 0x000fe2000001140d */
[----:B----4-:R-:W-:Y:S01]  /*11c50*/  @!P2 IMAD.MOV.U32 R7, RZ, RZ, R10 ;  /* 0x000000ffff07a224 */ /* 0x010fe200078e000a */
[----:B------:R-:W-:Y:S02]  /*11c60*/  SHF.R.S32.HI R21, RZ, 0x1f, R21 ;  /* 0x0000001fff157819 */ /* 0x000fe40000011415 */
[----:B---3--:R-:W-:Y:S01]  /*11c70*/  @!P3 LEA R8, P4, R14, R3, 0x2 ;  /* 0x000000030e08b211 */ /* 0x008fe200078810ff */
[----:B------:R-:W-:-:S03]  /*11c80*/  @!P2 IMAD.WIDE R6, R232, 0x4, R6 ;  /* 0x00000004e806a825 */ /* 0x000fc600078e0206 */
[----:B------:R-:W-:Y:S01]  /*11c90*/  @!P3 LEA.HI.X R9, R14, R10, R20, 0x2, P4 ;  /* 0x0000000a0e09b211 */ /* 0x000fe200020f1414 */
[----:B------:R-:W-:Y:S01]  /*11ca0*/  VIADD R14, R232, 0x28 ;  /* 0x00000028e80e7836 */ /* 0x000fe20000000000 */
[----:B------:R0:W-:Y:S01]  /*11cb0*/  @!P2 ST.E.64 desc[UR60][R6.64], R26 ;  /* 0x0000001a0600a985 */ /* 0x0001e2000c101b3c */
[----:B------:R-:W-:Y:S01]  /*11cc0*/  ISETP.GE.AND P2, PT, R12, UR4, PT ;  /* 0x000000040c007c0c */ /* 0x000fe2000bf46270 */
[----:B------:R-:W-:Y:S02]  /*11cd0*/  VIADD R20, R232, 0x18 ;  /* 0x00000018e8147836 */ /* 0x000fe40000000000 */
[----:B------:R1:W-:Y:S01]  /*11ce0*/  @!P3 ST.E.64 desc[UR60][R8.64], R30 ;  /* 0x0000001e0800b985 */ /* 0x0003e2000c101b3c */
[----:B------:R-:W-:Y:S02]  /*11cf0*/  ISETP.GE.AND P3, PT, R14, UR4, PT ;  /* 0x000000040e007c0c */ /* 0x000fe4000bf66270 */
[----:B------:R-:W-:Y:S02]  /*11d00*/  SHF.R.S32.HI R20, RZ, 0x1f, R20 ;  /* 0x0000001fff147819 */ /* 0x000fe40000011414 */
[----:B0-----:R-:W-:-:S04]  /*11d10*/  @!P1 LEA R6, P5, R11, R3, 0x2 ;  /* 0x000000030b069211 */ /* 0x001fc800078a10ff */
[-C--:B------:R-:W-:Y:S01]  /*11d20*/  @!P1 LEA.HI.X R7, R11, R10.reuse, R13, 0x2, P5 ;  /* 0x0000000a0b079211 */ /* 0x080fe200028f140d */
[C---:B------:R-:W-:Y:S01]  /*11d30*/  VIADD R11, R232.reuse, 0x30 ;  /* 0x00000030e80b7836 */ /* 0x040fe20000000000 */
[----:B-1----:R-:W-:Y:S01]  /*11d40*/  @!P0 LEA R8, P4, R15, R3, 0x2 ;  /* 0x000000030f088211 */ /* 0x002fe200078810ff */
[C---:B------:R-:W-:Y:S02]  /*11d50*/  VIADD R13, R232.reuse, 0x20 ;  /* 0x00000020e80d7836 */ /* 0x040fe40000000000 */
[----:B------:R0:W-:Y:S01]  /*11d60*/  @!P1 ST.E.64 desc[UR60][R6.64], R34 ;  /* 0x0000002206009985 */ /* 0x0001e2000c101b3c */
[----:B------:R-:W-:Y:S02]  /*11d70*/  ISETP.GE.AND P1, PT, R11, UR4, PT ;  /* 0x000000040b007c0c */ /* 0x000fe4000bf26270 */
[----:B------:R-:W-:Y:S02]  /*11d80*/  SHF.R.S32.HI R13, RZ, 0x1f, R13 ;  /* 0x0000001fff0d7819 */ /* 0x000fe4000001140d */
[----:B------:R-:W-:Y:S01]  /*11d90*/  @!P0 LEA.HI.X R9, R15, R10, R20, 0x2, P4 ;  /* 0x0000000a0f098211 */ /* 0x000fe200020f1414 */
[----:B------:R-:W-:-:S02]  /*11da0*/  VIADD R15, R232, 0x38 ;  /* 0x00000038e80f7836 */ /* 0x000fc40000000000 */
[----:B------:R-:W-:Y:S02]  /*11db0*/  VIADD R20, R232, 0x28 ;  /* 0x00000028e8147836 */ /* 0x000fe40000000000 */
[----:B------:R1:W-:Y:S01]  /*11dc0*/  @!P0 ST.E.64 desc[UR60][R8.64], R38 ;  /* 0x0000002608008985 */ /* 0x0003e2000c101b3c */
[----:B------:R-:W-:Y:S02]  /*11dd0*/  ISETP.GE.AND P0, PT, R15, UR4, PT ;  /* 0x000000040f007c0c */ /* 0x000fe4000bf06270 */
[----:B------:R-:W-:Y:S02]  /*11de0*/  SHF.R.S32.HI R20, RZ, 0x1f, R20 ;  /* 0x0000001fff147819 */ /* 0x000fe40000011414 */
[----:B0-----:R-:W-:-:S04]  /*11df0*/  @!P2 LEA R6, P5, R12, R3, 0x2 ;  /* 0x000000030c06a211 */ /* 0x001fc800078a10ff */
[-C--:B------:R-:W-:Y:S01]  /*11e00*/  @!P2 LEA.HI.X R7, R12, R10.reuse, R13, 0x2, P5 ;  /* 0x0000000a0c07a211 */ /* 0x080fe200028f140d */
[C---:B------:R-:W-:Y:S02]  /*11e10*/  VIADD R12, R232.reuse, 0x40 ;  /* 0x00000040e80c7836 */ /* 0x040fe40000000000 */
[----:B------:R-:W-:Y:S01]  /*11e20*/  VIADD R13, R232, 0x30 ;  /* 0x00000030e80d7836 */ /* 0x000fe20000000000 */
[----:B-1----:R-:W-:Y:S01]  /*11e30*/  @!P3 LEA R8, P4, R14, R3, 0x2 ;  /* 0x000000030e08b211 */ /* 0x002fe200078810ff */
[----:B------:R0:W-:Y:S01]  /*11e40*/  @!P2 ST.E.64 desc[UR60][R6.64], R4 ;  /* 0x000000040600a985 */ /* 0x0001e2000c101b3c */
[----:B------:R-:W-:Y:S02]  /*11e50*/  ISETP.GE.AND P2, PT, R12, UR4, PT ;  /* 0x000000040c007c0c */ /* 0x000fe4000bf46270 */
[----:B------:R-:W-:Y:S02]  /*11e60*/  SHF.R.S32.HI R13, RZ, 0x1f, R13 ;  /* 0x0000001fff0d7819 */ /* 0x000fe4000001140d */
[----:B------:R-:W-:Y:S01]  /*11e70*/  @!P3 LEA.HI.X R9, R14, R10, R20, 0x2, P4 ;  /* 0x0000000a0e09b211 */ /* 0x000fe200020f1414 */
[----:B------:R-:W-:-:S02]  /*11e80*/  VIADD R14, R232, 0x48 ;  /* 0x00000048e80e7836 */ /* 0x000fc40000000000 */
[----:B------:R-:W-:Y:S02]  /*11e90*/  VIADD R20, R232, 0x38 ;  /* 0x00000038e8147836 */ /* 0x000fe40000000000 */
[----:B------:R-:W-:Y:S01]  /*11ea0*/  @!P3 ST.E.64 desc[UR60][R8.64], R46 ;  /* 0x0000002e0800b985 */ /* 0x000fe2000c101b3c */
[----:B------:R-:W-:Y:S02]  /*11eb0*/  ISETP.GE.AND P3, PT, R14, UR4, PT ;  /* 0x000000040e007c0c */ /* 0x000fe4000bf66270 */
[----:B------:R-:W-:Y:S02]  /*11ec0*/  SHF.R.S32.HI R20, RZ, 0x1f, R20 ;  /* 0x0000001fff147819 */ /* 0x000fe40000011414 */
[-C--:B0-----:R-:W-:Y:S02]  /*11ed0*/  @!P1 LEA R4, P5, R11, R3.reuse, 0x2 ;  /* 0x000000030b049211 */ /* 0x081fe400078a10ff */
[----:B------:R-:W-:Y:S02]  /*11ee0*/  @!P0 LEA R6, P4, R15, R3, 0x2 ;  /* 0x000000030f068211 */ /* 0x000fe400078810ff */
[-C--:B------:R-:W-:Y:S01]  /*11ef0*/  @!P1 LEA.HI.X R5, R11, R10.reuse, R13, 0x2, P5 ;  /* 0x0000000a0b059211 */ /* 0x080fe200028f140d */
[C---:B------:R-:W-:Y:S01]  /*11f00*/  VIADD R11, R232.reuse, 0x50 ;  /* 0x00000050e80b7836 */ /* 0x040fe20000000000 */
[----:B------:R-:W-:Y:S01]  /*11f10*/  @!P0 LEA.HI.X R7, R15, R10, R20, 0x2, P4 ;  /* 0x0000000a0f078211 */ /* 0x000fe200020f1414 */
[----:B------:R-:W-:-:S02]  /*11f20*/  VIADD R13, R232, 0x40 ;  /* 0x00000040e80d7836 */ /* 0x000fc40000000000 */
[----:B------:R0:W-:Y:S01]  /*11f30*/  @!P1 ST.E.64 desc[UR60][R4.64], R50 ;  /* 0x0000003204009985 */ /* 0x0001e2000c101b3c */
[----:B------:R-:W-:Y:S01]  /*11f40*/  ISETP.GE.AND P1, PT, R11, UR4, PT ;  /* 0x000000040b007c0c */ /* 0x000fe2000bf26270 */
[C---:B------:R-:W-:Y:S01]  /*11f50*/  VIADD R15, R232.reuse, 0x58 ;  /* 0x00000058e80f7836 */ /* 0x040fe20000000000 */
[----:B------:R-:W-:Y:S01]  /*11f60*/  SHF.R.S32.HI R13, RZ, 0x1f, R13 ;  /* 0x0000001fff0d7819 */ /* 0x000fe2000001140d */
[----:B------:R-:W-:Y:S01]  /*11f70*/  VIADD R20, R232, 0x48 ;  /* 0x00000048e8147836 */ /* 0x000fe20000000000 */
[----:B------:R1:W-:Y:S02]  /*11f80*/  @!P0 ST.E.64 desc[UR60][R6.64], R54 ;  /* 0x0000003606008985 */ /* 0x0003e4000c101b3c */
[----:B------:R-:W-:Y:S02]  /*11f90*/  ISETP.GE.AND P0, PT, R15, UR4, PT ;  /* 0x000000040f007c0c */ /* 0x000fe4000bf06270 */
[----:B------:R-:W-:Y:S02]  /*11fa0*/  SHF.R.S32.HI R20, RZ, 0x1f, R20 ;  /* 0x0000001fff147819 */ /* 0x000fe40000011414 */
[----:B0-----:R-:W-:-:S04]  /*11fb0*/  @!P2 LEA R4, P5, R12, R3, 0x2 ;  /* 0x000000030c04a211 */ /* 0x001fc800078a10ff */
[-C--:B------:R-:W-:Y:S01]  /*11fc0*/  @!P2 LEA.HI.X R5, R12, R10.reuse, R13, 0x2, P5 ;  /* 0x0000000a0c05a211 */ /* 0x080fe200028f140d */
[----:B------:R-:W-:Y:S01]  /*11fd0*/  VIADD R12, R232, 0x60 ;  /* 0x00000060e80c7836 */ /* 0x000fe20000000000 */
[----:B-1----:R-:W-:Y:S01]  /*11fe0*/  @!P3 LEA R6, P4, R14, R3, 0x2 ;  /* 0x000000030e06b211 */ /* 0x002fe200078810ff */
[----:B------:R-:W-:Y:S02]  /*11ff0*/  VIADD R13, R232, 0x50 ;  /* 0x00000050e80d7836 */ /* 0x000fe40000000000 */
        /* <DEDUP_REMOVED lines=77> */
[----:B0-----:R-:W-:Y:S02]  /*124d0*/  @!P2 LEA R4, P1, R12, R3, 0x2 ;  /* 0x000000030c04a211 */ /* 0x001fe400078210ff */
[----:B------:R-:W-:-:S02]  /*124e0*/  SHF.R.S32.HI R15, RZ, 0x1f, R15 ;  /* 0x0000001fff0f7819 */ /* 0x000fc4000001140f */
[----:B------:R-:W-:Y:S01]  /*124f0*/  @!P2 LEA.HI.X R5, R12, R10, R14, 0x2, P1 ;  /* 0x0000000a0c05a211 */ /* 0x000fe200008f140e */
[C---:B------:R-:W-:Y:S01]  /*12500*/  VIADD R14, R232.reuse, 0xc0 ;  /* 0x000000c0e80e7836 */ /* 0x040fe20000000000 */
[----:B------:R-:W-:Y:S01]  /*12510*/  ISETP.GE.AND P1, PT, R13, UR4, PT ;  /* 0x000000040d007c0c */ /* 0x000fe2000bf26270 */
[----:B------:R-:W-:Y:S02]  /*12520*/  VIADD R12, R232, 0xc8 ;  /* 0x000000c8e80c7836 */ /* 0x000fe40000000000 */
[----:B------:R0:W-:Y:S01]  /*12530*/  @!P2 ST.E.64 desc[UR60][R4.64], R106 ;  /* 0x0000006a0400a985 */ /* 0x0001e2000c101b3c */
[----:B------:R-:W-:Y:S02]  /*12540*/  ISETP.GE.AND P2, PT, R14, UR4, PT ;  /* 0x000000040e007c0c */ /* 0x000fe4000bf46270 */
[----:B-1----:R-:W-:-:S04]  /*12550*/  @!P4 LEA R6, P0, R20, R3, 0x2 ;  /* 0x000000031406c211 */ /* 0x002fc800078010ff */
[----:B------:R-:W-:Y:S02]  /*12560*/  @!P4 LEA.HI.X R7, R20, R10, R21, 0x2, P0 ;  /* 0x0000000a1407c211 */ /* 0x000fe400000f1415 */
[----:B------:R-:W-:-:S03]  /*12570*/  ISETP.GE.AND P0, PT, R12, UR4, PT ;  /* 0x000000040c007c0c */ /* 0x000fc6000bf06270 */
[----:B------:R1:W-:Y:S01]  /*12580*/  @!P4 ST.E.64 desc[UR60][R6.64], R110 ;  /* 0x0000006e0600c985 */ /* 0x0003e2000c101b3c */
[----:B0-----:R-:W-:-:S04]  /*12590*/  @!P3 LEA R4, P5, R11, R3, 0x2 ;  /* 0x000000030b04b211 */ /* 0x001fc800078a10ff */
[----:B------:R-:W-:Y:S01]  /*125a0*/  @!P3 LEA.HI.X R5, R11, R10, R15, 0x2, P5 ;  /* 0x0000000a0b05b211 */ /* 0x000fe200028f140f */
[C---:B------:R-:W-:Y:S02]  /*125b0*/  VIADD R15, R232.reuse, 0xb8 ;  /* 0x000000b8e80f7836 */ /* 0x040fe40000000000 */
[----:B------:R-:W-:Y:S02]  /*125c0*/  VIADD R11, R232, 0xd0 ;  /* 0x000000d0e80b7836 */ /* 0x000fe40000000000 */
[----:B------:R0:W-:Y:S01]  /*125d0*/  @!P3 ST.E.64 desc[UR60][R4.64], R114 ;  /* 0x000000720400b985 */ /* 0x0001e2000c101b3c */
[----:B------:R-:W-:Y:S02]  /*125e0*/  SHF.R.S32.HI R15, RZ, 0x1f, R15 ;  /* 0x0000001fff0f7819 */ /* 0x000fe4000001140f */
[----:B-1----:R-:W-:Y:S02]  /*125f0*/  @!P1 LEA R6, P4, R13, R3, 0x2 ;  /* 0x000000030d069211 */ /* 0x002fe400078810ff */
[----:B------:R-:W-:-:S02]  /*12600*/  ISETP.GE.AND P3, PT, R11, UR4, PT ;  /* 0x000000040b007c0c */ /* 0x000fc4000bf66270 */
[----:B------:R-:W-:Y:S01]  /*12610*/  @!P1 LEA.HI.X R7, R13, R10, R15, 0x2, P4 ;  /* 0x0000000a0d079211 */ /* 0x000fe200020f140f */
[----:B------:R-:W-:Y:S01]  /*12620*/  VIADD R15, R232, 0xc0 ;  /* 0x000000c0e80f7836 */ /* 0x000fe20000000000 */
[-C--:B------:R-:W-:Y:S01]  /*12630*/  @!P0 LEA R8, P4, R12, R3.reuse, 0x2 ;  /* 0x000000030c088211 */ /* 0x080fe200078810ff */
[----:B------:R-:W-:Y:S02]  /*12640*/  VIADD R13, R232, 0xc8 ;  /* 0x000000c8e80d7836 */ /* 0x000fe40000000000 */
[----:B------:R-:W-:Y:S01]  /*12650*/  @!P1 ST.E.64 desc[UR60][R6.64], R118 ;  /* 0x0000007606009985 */ /* 0x000fe2000c101b3c */
[----:B------:R-:W-:Y:S02]  /*12660*/  SHF.R.S32.HI R15, RZ, 0x1f, R15 ;  /* 0x0000001fff0f7819 */ /* 0x000fe4000001140f */
[----:B0-----:R-:W-:Y:S02]  /*12670*/  @!P2 LEA R4, P5, R14, R3, 0x2 ;  /* 0x000000030e04a211 */ /* 0x001fe400078a10ff */
[----:B------:R-:W-:-:S02]  /*12680*/  SHF.R.S32.HI R13, RZ, 0x1f, R13 ;  /* 0x0000001fff0d7819 */ /* 0x000fc4000001140d */
[-C--:B------:R-:W-:Y:S02]  /*12690*/  @!P2 LEA.HI.X R5, R14, R10.reuse, R15, 0x2, P5 ;  /* 0x0000000a0e05a211 */ /* 0x080fe400028f140f */
[----:B------:R-:W-:Y:S01]  /*126a0*/  @!P0 LEA.HI.X R9, R12, R10, R13, 0x2, P4 ;  /* 0x0000000a0c098211 */ /* 0x000fe200020f140d */
[----:B------:R-:W-:Y:S01]  /*126b0*/  VIADD R12, R232, 0xd0 ;  /* 0x000000d0e80c7836 */ /* 0x000fe20000000000 */
[----:B------:R-:W-:Y:S01]  /*126c0*/  ISETP.GE.AND P1, PT, R237, UR4, PT ;  /* 0x00000004ed007c0c */ /* 0x000fe2000bf26270 */
[----:B------:R0:W-:Y:S01]  /*126d0*/  @!P2 ST.E.64 desc[UR60][R4.64], R122 ;  /* 0x0000007a0400a985 */ /* 0x0001e2000c101b3c */
[----:B------:R-:W-:Y:S02]  /*126e0*/  ISETP.GE.AND P4, PT, R236, UR4, PT ;  /* 0x00000004ec007c0c */ /* 0x000fe4000bf86270 */
[----:B------:R-:W-:Y:S01]  /*126f0*/  SHF.R.S32.HI R12, RZ, 0x1f, R12 ;  /* 0x0000001fff0c7819 */ /* 0x000fe2000001140c */
[----:B------:R1:W-:Y:S01]  /*12700*/  @!P0 ST.E.64 desc[UR60][R8.64], R126 ;  /* 0x0000007e08008985 */ /* 0x0003e2000c101b3c */
[----:B------:R-:W-:-:S02]  /*12710*/  ISETP.GE.AND P2, PT, R235, UR4, PT ;  /* 0x00000004eb007c0c */ /* 0x000fc4000bf46270 */
[----:B------:R-:W-:Y:S02]  /*12720*/  ISETP.GE.AND P0, PT, R234, UR4, PT ;  /* 0x00000004ea007c0c */ /* 0x000fe4000bf06270 */
[----:B------:R-:W-:Y:S02]  /*12730*/  SHF.R.S32.HI R14, RZ, 0x1f, R235 ;  /* 0x0000001fff0e7819 */ /* 0x000fe400000114eb */
[----:B0-----:R-:W-:-:S04]  /*12740*/  @!P3 LEA R4, P5, R11, R3, 0x2 ;  /* 0x000000030b04b211 */ /* 0x001fc800078a10ff */
[-C--:B------:R-:W-:Y:S02]  /*12750*/  @!P3 LEA.HI.X R5, R11, R10.reuse, R12, 0x2, P5 ;  /* 0x0000000a0b05b211 */ /* 0x080fe400028f140c */
[----:B------:R-:W-:Y:S02]  /*12760*/  SHF.R.S32.HI R11, RZ, 0x1f, R237 ;  /* 0x0000001fff0b7819 */ /* 0x000fe400000114ed */
[CC--:B------:R-:W-:Y:S01]  /*12770*/  @!P1 LEA R6, P5, R237.reuse, R3.reuse, 0x2 ;  /* 0x00000003ed069211 */ /* 0x0c0fe200078a10ff */
[----:B------:R0:W-:Y:S01]  /*12780*/  @!P3 ST.E.64 desc[UR60][R4.64], R130 ;  /* 0x000000820400b985 */ /* 0x0001e2000c101b3c */
[----:B------:R-:W-:Y:S02]  /*12790*/  SHF.R.S32.HI R12, RZ, 0x1f, R236 ;  /* 0x0000001fff0c7819 */ /* 0x000fe400000114ec */
[----:B------:R-:W-:Y:S02]  /*127a0*/  @!P1 LEA.HI.X R7, R237, R10, R11, 0x2, P5 ;  /* 0x0000000aed079211 */ /* 0x000fe400028f140b */
[----:B-1----:R-:W-:-:S02]  /*127b0*/  @!P2 LEA R8, P5, R235, R3, 0x2 ;  /* 0x00000003eb08a211 */ /* 0x002fc400078a10ff */
[----:B------:R-:W-:Y:S01]  /*127c0*/  SHF.R.S32.HI R11, RZ, 0x1f, R234 ;  /* 0x0000001fff0b7819 */ /* 0x000fe200000114ea */
[----:B------:R1:W-:Y:S01]  /*127d0*/  @!P1 ST.E.64 desc[UR60][R6.64], R134 ;  /* 0x0000008606009985 */ /* 0x0003e2000c101b3c */
[----:B------:R-:W-:Y:S02]  /*127e0*/  @!P2 LEA.HI.X R9, R235, R10, R14, 0x2, P5 ;  /* 0x0000000aeb09a211 */ /* 0x000fe400028f140e */
[----:B0-----:R-:W-:-:S04]  /*127f0*/  @!P4 LEA R4, P3, R236, R3, 0x2 ;  /* 0x00000003ec04c211 */ /* 0x001fc800078610ff */
[----:B------:R-:W-:Y:S02]  /*12800*/  @!P4 LEA.HI.X R5, R236, R10, R12, 0x2, P3 ;  /* 0x0000000aec05c211 */ /* 0x000fe400018f140c */
[----:B------:R-:W-:-:S03]  /*12810*/  @!P0 LEA R12, P3, R234, R3, 0x2 ;  /* 0x00000003ea0c8211 */ /* 0x000fc600078610ff */
[----:B------:R1:W-:Y:S01]  /*12820*/  @!P4 ST.E.64 desc[UR60][R4.64], R138 ;  /* 0x0000008a0400c985 */ /* 0x0003e2000c101b3c */
[----:B------:R-:W-:-:S03]  /*12830*/  @!P0 LEA.HI.X R13, R234, R10, R11, 0x2, P3 ;  /* 0x0000000aea0d8211 */ /* 0x000fc600018f140b */
[----:B------:R1:W-:Y:S04]  /*12840*/  @!P2 ST.E.64 desc[UR60][R8.64], R142 ;  /* 0x0000008e0800a985 */ /* 0x0003e8000c101b3c */
[----:B------:R1:W-:Y:S01]  /*12850*/  @!P0 ST.E.64 desc[UR60][R12.64], R146 ;  /* 0x000000920c008985 */ /* 0x0003e2000c101b3c */
[----:B------:R-:W-:-:S13]  /*12860*/  ISETP.GE.AND P0, PT, R233, UR4, PT ;  /* 0x00000004e9007c0c */ /* 0x000fda000bf06270 */
[----:B-1----:R-:W-:Y:S05]  /*12870*/  @P0 BRA `(.L_x_10322) ;  /* 0x0000000c00e80947 */ /* 0x002fea0003800000 */
[----:B------:R-:W-:Y:S02]  /*12880*/  SHF.R.S32.HI R11, RZ, 0x1f, R233 ;  /* 0x0000001fff0b7819 */ /* 0x000fe400000114e9 */
[----:B------:R-:W-:-:S04]  /*12890*/  LEA R4, P0, R233, R3, 0x2 ;  /* 0x00000003e9047211 */ /* 0x000fc800078010ff */
[----:B------:R-:W-:-:S05]  /*128a0*/  LEA.HI.X R5, R233, R10, R11, 0x2, P0 ;  /* 0x0000000ae9057211 */ /* 0x000fca00000f140b */
[----:B------:R0:W-:Y:S01]  /*128b0*/  ST.E.64 desc[UR60][R4.64], R150 ;  /* 0x0000009604007985 */ /* 0x0001e2000c101b3c */
[----:B------:R-:W-:Y:S05]  /*128c0*/  BRA `(.L_x_10322) ;  /* 0x0000000c00d47947 */ /* 0x000fea0003800000 */
.L_x_10309:
        /* <DEDUP_REMOVED lines=26> */
.L_x_10327:
        /* <DEDUP_REMOVED lines=18> */
[----:B------:R-:W-:-:S05]  /*12b90*/  SEL R24, R24, 0xa78, P0 ;  /* 0x00000a7818187807 */ /* 0x000fca0000000000 */
[----:B------:R-:W3:Y:S08]  /*12ba0*/  LDC.64 R8, c[0x0][R24+0x220] ;  /* 0x0000880018087b82 */ /* 0x000ef00000000a00 */
[----:B------:R-:W4:Y:S08]  /*12bb0*/  LDC.64 R12, c[0x0][R24+0x218] ;  /* 0x00008600180c7b82 */ /* 0x000f300000000a00 */
[----:B------:R-:W5:Y:S08]  /*12bc0*/  LDC.64 R10, c[0x0][R24+0x228] ;  /* 0x00008a00180a7b82 */ /* 0x000f700000000a00 */
[----:B------:R-:W0:Y:S08]  /*12bd0*/  @P1 LDC R0, c[0x0][0xcec] ;  /* 0x00033b00ff001b82 */ /* 0x000e300000000800 */
[----:B------:R-:W1:Y:S08]  /*12be0*/  LDC.64 R6, c[0x0][R24+0x210] ;  /* 0x0000840018067b82 */ /* 0x000e700000000a00 */
[----:B------:R-:W5:Y:S01]  /*12bf0*/  @P1 LDC R27, c[0x0][0xcf0] ;  /* 0x00033c00ff1b1b82 */ /* 0x000f620000000800 */
[----:B0-----:R-:W-:-:S07]  /*12c00*/  @P1 IMAD.HI.U32 R0, R31, R0, RZ ;  /* 0x000000001f001227 */ /* 0x001fce00078e00ff */
[----:B--2---:R-:W0:Y:S01]  /*12c10*/  @!P0 LDC R4, c[0x0][0xc50] ;  /* 0x00031400ff048b82 */ /* 0x004e220000000800 */
[-C--:B---3--:R-:W-:Y:S02]  /*12c20*/  IMAD R9, R9, R29.reuse, RZ ;  /* 0x0000001d09097224 */ /* 0x088fe400078e02ff */
[----:B------:R-:W-:-:S05]  /*12c30*/  IMAD.WIDE.U32 R14, R8, R29, RZ ;  /* 0x0000001d080e7225 */ /* 0x000fca00078e00ff */
[----:B------:R-:W2:Y:S01]  /*12c40*/  @!P0 LDC R5, c[0x0][0xc54] ;  /* 0x00031500ff058b82 */ /* 0x000ea20000000800 */
        /* <DEDUP_REMOVED lines=17> */
[-C--:B-1----:R-:W-:Y:S01]  /*12d60*/  IMAD R0, R7, R11.reuse, RZ ;  /* 0x0000000b07007224 */ /* 0x082fe200078e02ff */
[----:B------:R-:W-:Y:S01]  /*12d70*/  SHF.R.S32.HI R13, RZ, 0x1f, R11 ;  /* 0x0000001fff0d7819 */ /* 0x000fe2000001140b */
[----:B------:R-:W-:Y:S02]  /*12d80*/  IMAD.MOV.U32 R7, RZ, RZ, -0x800000 ;  /* 0xff800000ff077424 */ /* 0x000fe400078e00ff */
[----:B------:R-:W-:-:S04]  /*12d90*/  IMAD.WIDE.U32 R8, R6, R11, R8 ;  /* 0x0000000b06087225 */ /* 0x000fc800078e0008 */
[----:B------:R-:W-:Y:S01]  /*12da0*/  IMAD R13, R6, R13, R0 ;  /* 0x0000000d060d7224 */ /* 0x000fe200078e0200 */
[----:B0-----:R-:W-:-:S03]  /*12db0*/  LEA R4, P0, R8, R4, 0x2 ;  /* 0x0000000408047211 */ /* 0x001fc600078010ff */
[----:B------:R-:W-:-:S05]  /*12dc0*/  IMAD.IADD R0, R9, 0x1, R13 ;  /* 0x0000000109007824 */ /* 0x000fca00078e020d */
[----:B--2---:R-:W-:-:S05]  /*12dd0*/  LEA.HI.X R5, R8, R5, R0, 0x2, P0 ;  /* 0x0000000508057211 */ /* 0x004fca00000f1400 */
[----:B------:R2:W-:Y:S02]  /*12de0*/  STG.E desc[UR60][R4.64], R7 ;  /* 0x0000000704007986 */ /* 0x0005e4000c10193c */
.L_x_10329:
[----:B------:R-:W-:Y:S05]  /*12df0*/  BSYNC B1 ;  /* 0x0000000000017941 */ /* 0x000fea0003800000 */
.L_x_10328:
[----:B------:R-:W-:Y:S05]  /*12e00*/  @P2 BRA `(.L_x_10322) ;  /* 0x0000000800842947 */ /* 0x000fea0003800000 */
[----:B------:R-:W3:Y:S01]  /*12e10*/  LDC R21, c[0x0][0xce8] ;  /* 0x00033a00ff157b82 */ /* 0x000ee20000000800 */
[----:B--2---:R-:W-:Y:S01]  /*12e20*/  SHF.R.S32.HI R5, RZ, 0x1f, R30 ;  /* 0x0000001fff057819 */ /* 0x004fe2000001141e */
[----:B------:R-:W-:Y:S01]  /*12e30*/  ULDC.64 UR4, c[0x0][0xba0] ;  /* 0x0002e80000047ab9 */ /* 0x000fe20000000a00 */
[----:B------:R-:W-:Y:S02]  /*12e40*/  VIADD R25, R203, 0xc0 ;  /* 0x000000c0cb197836 */ /* 0x000fe40000000000 */
[----:B------:R-:W-:Y:S01]  /*12e50*/  LEA.HI R8, R5, R30, RZ, 0x3 ;  /* 0x0000001e05087211 */ /* 0x000fe200078f18ff */
[----:B------:R-:W-:Y:S02]  /*12e60*/  IMAD R0, R26, UR4, RZ ;  /* 0x000000041a007c24 */ /* 0x000fe4000f8e02ff */
[C---:B------:R-:W-:Y:S01]  /*12e70*/  IMAD.WIDE.U32 R4, R3.reuse, UR4, RZ ;  /* 0x0000000403047c25 */ /* 0x040fe2000f8e00ff */
[----:B------:R-:W-:Y:S02]  /*12e80*/  LOP3.LUT R9, R8, 0xfffffff8, RZ, 0xc0, !PT ;  /* 0xfffffff808097812 */ /* 0x000fe400078ec0ff */
[----:B------:R-:W-:Y:S01]  /*12e90*/  SHF.R.S32.HI R8, RZ, 0x3, R8 ;  /* 0x00000003ff087819 */ /* 0x000fe20000011408 */
[----:B------:R-:W-:Y:S01]  /*12ea0*/  IMAD R7, R3, UR5, R0 ;  /* 0x0000000503077c24 */ /* 0x000fe2000f8e0200 */
[----:B------:R-:W-:Y:S01]  /*12eb0*/  ULDC.64 UR4, c[0x0][0xbe8] ;  /* 0x0002fa0000047ab9 */ /* 0x000fe20000000a00 */
[----:B------:R-:W-:-:S02]  /*12ec0*/  IMAD.IADD R0, R30, 0x1, -R9 ;  /* 0x000000011e007824 */ /* 0x000fc400078e0a09 */
        /* <DEDUP_REMOVED lines=19> */
[----:B------:R-:W-:Y:S01]  /*13000*/  IMAD R7, R21, R6, R9 ;  /* 0x0000000615077224 */ /* 0x000fe200078e0209 */
[----:B------:R-:W-:Y:S01]  /*13010*/  SHF.R.S32.HI R6, RZ, 0x1f, R25 ;  /* 0x0000001fff067819 */ /* 0x000fe20000011419 */
        /* <DEDUP_REMOVED lines=9> */
[----:B------:R-:W-:-:S03]  /*130b0*/  ULDC.64 UR4, c[0x0][0xb80] ;  /* 0x0002e00000047ab9 */ /* 0x000fc60000000a00 */
[----:B------:R-:W-:Y:S01]  /*130c0*/  IMAD.IADD R5, R5, 0x1, R3 ;  /* 0x0000000105057824 */ /* 0x000fe200078e0203 */
[----:B------:R-:W-:Y:S01]  /*130d0*/  LEA R3, P0, R4, UR4, 0x1 ;  /* 0x0000000404037c11 */ /* 0x000fe2000f8008ff */
[----:B------:R-:W-:-:S03]  /*130e0*/  UMOV UR4, 0xffffffff ;  /* 0xffffffff00047882 */ /* 0x000fc60000000000 */
[----:B------:R-:W-:Y:S01]  /*130f0*/  LEA.HI.X R4, R4, UR5, R5, 0x1, P0 ;  /* 0x0000000504047c11 */ /* 0x000fe200080f0c05 */
[----:B------:R-:W-:Y:S08]  /*13100*/  BRA.DIV UR4, `(.L_x_10330) ;  /* 0x0000009e04f07947 */ /* 0x000ff0000b800000 */
[----:B------:R2:W3:Y:S04]  /*13110*/  SHFL.IDX PT, R0, R4, RZ, 0x181f ;  /* 0x00181fff04007589 */ /* 0x0004e800000e0000 */
[----:B------:R2:W4:Y:S02]  /*13120*/  SHFL.IDX PT, R14, R3, RZ, 0x181f ;  /* 0x00181fff030e7589 */ /* 0x00052400000e0000 */
.L_x_10553:
        /* <DEDUP_REMOVED lines=12> */
[-C--:B----4-:R-:W-:Y:S02]  /*131f0*/  @!P3 LEA R8, P5, R203, R14.reuse, 0x1 ;  /* 0x0000000ecb08b211 */ /* 0x090fe400078a08ff */
[----:B------:R-:W-:Y:S02]  /*13200*/  @!P2 LEA R10, P4, R221, R14, 0x1 ;  /* 0x0000000edd0aa211 */ /* 0x000fe400078808ff */
[----:B---3--:R-:W-:Y:S02]  /*13210*/  @!P3 LEA.HI.X R9, R203, R0, R5, 0x1, P5 ;  /* 0x00000000cb09b211 */ /* 0x008fe400028f0c05 */
[----:B------:R-:W-:Y:S02]  /*13220*/  SHF.R.S32.HI R5, RZ, 0x1f, R220 ;  /* 0x0000001fff057819 */ /* 0x000fe400000114dc */
[----:B------:R-:W-:Y:S01]  /*13230*/  @!P1 LEA R12, P5, R220, R14, 0x1 ;  /* 0x0000000edc0c9211 */ /* 0x000fe200078a08ff */
[----:B------:R3:W-:Y:S01]  /*13240*/  @!P3 ST.E.128 desc[UR60][R8.64], RZ ;  /* 0x000000ff0800b985 */ /* 0x0007e2000c101d3c */
[----:B------:R-:W-:-:S02]  /*13250*/  @!P2 LEA.HI.X R11, R221, R0, R15, 0x1, P4 ;  /* 0x00000000dd0ba211 */ /* 0x000fc400020f0c0f */
[C---:B------:R-:W-:Y:S02]  /*13260*/  @!P0 LEA R14, P4, R25.reuse, R14, 0x1 ;  /* 0x0000000e190e8211 */ /* 0x040fe400078808ff */
[-C--:B------:R-:W-:Y:S01]  /*13270*/  @!P1 LEA.HI.X R13, R220, R0.reuse, R5, 0x1, P5 ;  /* 0x00000000dc0d9211 */ /* 0x080fe200028f0c05 */
[----:B------:R3:W-:Y:S01]  /*13280*/  @!P2 ST.E.128 desc[UR60][R10.64], RZ ;  /* 0x000000ff0a00a985 */ /* 0x0007e2000c101d3c */
[----:B------:R-:W-:-:S03]  /*13290*/  @!P0 LEA.HI.X R15, R25, R0, R6, 0x1, P4 ;  /* 0x00000000190f8211 */ /* 0x000fc600020f0c06 */
[----:B------:R3:W-:Y:S04]  /*132a0*/  @!P1 ST.E.128 desc[UR60][R12.64], RZ ;  /* 0x000000ff0c009985 */ /* 0x0007e8000c101d3c */
[----:B------:R3:W-:Y:S02]  /*132b0*/  @!P0 ST.E.128 desc[UR60][R14.64], RZ ;  /* 0x000000ff0e008985 */ /* 0x0007e4000c101d3c */
.L_x_10332:
[----:B------:R-:W-:Y:S05]  /*132c0*/  BSYNC B1 ;  /* 0x0000000000017941 */ /* 0x000fea0003800000 */
.L_x_10331:
[----:B------:R-:W-:-:S03]  /*132d0*/  UMOV UR4, 0xffffffff ;  /* 0xffffffff00047882 */ /* 0x000fc60000000000 */
[----:B------:R-:W-:Y:S05]  /*132e0*/  BRA.DIV UR4, `(.L_x_10333) ;  /* 0x0000009e04ac7947 */ /* 0x000fea000b800000 */
[----:B---3--:R3:W0:Y:S04]  /*132f0*/  SHFL.IDX PT, R0, R4, 0x1, 0x181f ;  /* 0x00381f0004007f89 */ /* 0x00862800000e0000 */
[----:B----4-:R3:W4:Y:S02]  /*13300*/  SHFL.IDX PT, R14, R3, 0x1, 0x181f ;  /* 0x00381f00030e7f89 */ /* 0x01072400000e0000 */
.L_x_10557:
        /* <DEDUP_REMOVED lines=12> */
[-C--:B----4-:R-:W-:Y:S02]  /*133d0*/  @!P3 LEA R8, P5, R203, R14.reuse, 0x1 ;  /* 0x0000000ecb08b211 */ /* 0x090fe400078a08ff */
        /* <DEDUP_REMOVED lines=11> */
.L_x_10335:
[----:B------:R-:W-:Y:S05]  /*13490*/  BSYNC B1 ;  /* 0x0000000000017941 */ /* 0x000fea0003800000 */
.L_x_10334:
[----:B------:R-:W-:-:S03]  /*134a0*/  UMOV UR4, 0xffffffff ;  /* 0xffffffff00047882 */ /* 0x000fc60000000000 */
[----:B------:R-:W-:Y:S05]  /*134b0*/  BRA.DIV UR4, `(.L_x_10336) ;  /* 0x0000009e04807947 */ /* 0x000fea000b800000 */
[----:B0-----:R0:W0:Y:S04]  /*134c0*/  SHFL.IDX PT, R0, R4, 0x2, 0x181f ;  /* 0x00581f0004007f89 */ /* 0x00102800000e0000 */
[----:B----4-:R4:W0:Y:S02]  /*134d0*/  SHFL.IDX PT, R14, R3, 0x2, 0x181f ;  /* 0x00581f00030e7f89 */ /* 0x01082400000e0000 */
.L_x_10561:
        /* <DEDUP_REMOVED lines=12> */
[-C--:B0-----:R-:W-:Y:S02]  /*135a0*/  @!P3 LEA R8, P5, R203, R14.reuse, 0x1 ;  /* 0x0000000ecb08b211 */ /* 0x081fe400078a08ff */
[----:B------:R-:W-:Y:S02]  /*135b0*/  @!P2 LEA R10, P4, R221, R14, 0x1 ;  /* 0x0000000edd0aa211 */ /* 0x000fe400078808ff */
[----:B------:R-:W-:Y:S02]  /*135c0*/  @!P3 LEA.HI.X R9, R203, R0, R12, 0x1, P5 ;  /* 0x00000000cb09b211 */ /* 0x000fe400028f0c0c */
        /* <DEDUP_REMOVED lines=9> */
.L_x_10338:
[----:B------:R-:W-:Y:S05]  /*13660*/  BSYNC B1 ;  /* 0x0000000000017941 */ /* 0x000fea0003800000 */
.L_x_10337:
[----:B------:R-:W-:-:S03]  /*13670*/  UMOV UR4, 0xffffffff ;  /* 0xffffffff00047882 */ /* 0x000fc60000000000 */
[----:B------:R-:W-:Y:S05]  /*13680*/  BRA.DIV UR4, `(.L_x_10339) ;  /* 0x0000009e04547947 */ /* 0x000fea000b800000 */
[----:B0-----:R0:W0:Y:S04]  /*13690*/  SHFL.IDX PT, R0, R4, 0x3, 0x181f ;  /* 0x00781f0004007f89 */ /* 0x00102800000e0000 */
[----:B------:R0:W0:Y:S02]  /*136a0*/  SHFL.IDX PT, R14, R3, 0x3, 0x181f ;  /* 0x00781f00030e7f89 */ /* 0x00002400000e0000 */
.L_x_10565:
        /* <DEDUP_REMOVED lines=11> */
[-C--:B------:R-:W-:Y:S02]  /*13760*/  @!P3 LEA R4, P5, R203, R14.reuse, 0x1 ;  /* 0x0000000ecb04b211 */ /* 0x080fe400078a08ff */
        /* <DEDUP_REMOVED lines=11> */
.L_x_10322:
[----:B------:R-:W-:Y:S05]  /*13820*/  BSYNC B0 ;  /* 0x0000000000007941 */ /* 0x000fea0003800000 */
.L_x_10308:
[----:B------:R-:W-:Y:S02]  /*13830*/  ULDC UR4, c[0x0][0xd3c] ;  /* 0x00034f0000047ab9 */ /* 0x000fe40000000800 */
[----:B-1----:R-:W-:-:S13]  /*13840*/  ISETP.GE.AND P0, PT, R43, UR4, PT ;  /* 0x000000042b007c0c */ /* 0x002fda000bf06270 */
[----:B------:R-:W-:Y:S05]  /*13850*/  @!P0 BRA `(.L_x_10340) ;  /* 0xfffffed800f48947 */ /* 0x000fea000383ffff */
[----:B------:R-:W-:Y:S05]  /*13860*/  BRA `(.L_x_10192) ;  /* 0x00000088009c7947 */ /* 0x000fea0003800000 */
.L_x_10190:
        /* <DEDUP_REMOVED lines=20> */
.L_x_10341:
        /* <DEDUP_REMOVED lines=43> */
.L_x_10345:
        /* <DEDUP_REMOVED lines=38> */
.L_x_10343:
        /* <DEDUP_REMOVED lines=20> */
.L_x_10346:
        /* <DEDUP_REMOVED lines=54> */
.L_x_10344:
[----:B------:R-:W-:Y:S01]  /*14360*/  IMAD.U32 R2, RZ, RZ, UR6 ;  /* 0x00000006ff027e24 */ /* 0x000fe2000f8e00ff */
[----:B------:R0:W-:Y:S04]  /*14370*/  STL [R1+0x4], RZ ;  /* 0x000004ff01007387 */ /* 0x0001e80000100800 */
[----:B------:R0:W-:Y:S04]  /*14380*/  STL [R1+0x8], RZ ;  /* 0x000008ff01007387 */ /* 0x0001e80000100800 */
[----:B------:R0:W-:Y:S02]  /*14390*/  STL [R1], R2 ;  /* 0x0000000201007387 */ /* 0x0001e40000100800 */
.L_x_10347:
        /* <DEDUP_REMOVED lines=10> */
.L_x_10342:
        /* <DEDUP_REMOVED lines=24> */
[----:B------:R-:W-:Y:S02]  /*145c0*/  IMAD.MOV.U32 R2, RZ, RZ, 0x1 ;  /* 0x00000001ff027424 */ /* 0x000fe400078e00ff */
[----:B------:R-:W-:Y:S01]  /*145d0*/  IMAD.MOV.U32 R4, RZ, RZ, 0x1 ;  /* 0x00000001ff047424 */ /* 0x000fe200078e00ff */
[----:B---3--:R-:W-:-:S06]  /*145e0*/  ULEA UR4, UR5, UR4, 0x18 ;  /* 0x0000000405047291 */ /* 0x008fcc000f8ec03f */
[----:B------:R-:W-:-:S04]  /*145f0*/  IMAD.U32 R18, RZ, RZ, UR4 ;  /* 0x00000004ff127e24 */ /* 0x000fc8000f8e00ff */
[----:B------:R-:W-:-:S05]  /*14600*/  IMAD R3, R3, 0x2, R18 ;  /* 0x0000000203037824 */ /* 0x000fca00078e0212 */
[----:B------:R0:W-:Y:S04]  /*14610*/  STL [R1+0x14], R3 ;  /* 0x0000140301007387 */ /* 0x0001e80000100800 */
[----:B------:R-:W-:Y:S04]  /*14620*/  STL [R1+0x80], RZ ;  /* 0x000080ff01007387 */ /* 0x000fe80000100800 */
[----:B------:R2:W-:Y:S01]  /*14630*/  STL [R1+0x20], R2 ;  /* 0x0000200201007387 */ /* 0x0005e20000100800 */
[----:B0-----:R-:W-:-:S03]  /*14640*/  LOP3.LUT R3, R0, 0x40, RZ, 0xfc, !PT ;  /* 0x0000004000037812 */ /* 0x001fc600078efcff */
[----:B------:R0:W-:Y:S04]  /*14650*/  STL [R1+0x10], RZ ;  /* 0x000010ff01007387 */ /* 0x0001e80000100800 */
[----:B------:R0:W-:Y:S01]  /*14660*/  STL [R1+0x1c], R4 ;  /* 0x00001c0401007387 */ /* 0x0001e20000100800 */
[C---:B--2---:R-:W-:Y:S02]  /*14670*/  LOP3.LUT R2, R0.reuse, 0x80, RZ, 0xfc, !PT ;  /* 0x0000008000027812 */ /* 0x044fe400078efcff */
[----:B------:R-:W-:-:S07]  /*14680*/  LOP3.LUT R0, R0, 0xc0, RZ, 0xfc, !PT ;  /* 0x000000c000007812 */ /* 0x000fce00078efcff */
.L_x_10496:
[----:B--2---:R-:W2:Y:S01]  /*14690*/  LDL R0, [R1+0xc] ;  /* 0x00000c0001007983 */ /* 0x004ea20000100800 */
[----:B------:R-:W2:Y:S01]  /*146a0*/  LDC.64 R2, c[0x0][0xd88] ;  /* 0x00036200ff027b82 */ /* 0x000ea20000000a00 */
[----:B------:R-:W-:Y:S05]  /*146b0*/  YIELD ;  /* 0x0000000000007946 */ /* 0x000fea0003800000 */
[----:B------:R-:W-:Y:S01]  /*146c0*/  ULDC.64 UR4, c[0x0][0xb20] ;  /* 0x0002c80000047ab9 */ /* 0x000fe20000000a00 */
[----:B01----:R-:W-:Y:S02]  /*146d0*/  CS2R R8, SRZ ;  /* 0x0000000000087805 */ /* 0x003fe4000001ff00 */
[----:B------:R-:W-:Y:S01]  /*146e0*/  ISETP.NE.U32.AND P0, PT, RZ, UR4, PT ;  /* 0x00000004ff007c0c */ /* 0x000fe2000bf05070 */
[----:B------:R-:W-:Y:S01]  /*146f0*/  ULDC.64 UR10, c[0x0][0xb10] ;  /* 0x0002c400000a7ab9 */ /* 0x000fe20000000a00 */
[----:B------:R-:W-:Y:S01]  /*14700*/  ULDC.64 UR8, c[0x0][0xb08] ;  /* 0x0002c20000087ab9 */ /* 0x000fe20000000a00 */
[----:B------:R-:W-:Y:S01]  /*14710*/  ULDC.64 UR6, c[0x0][0xb00] ;  /* 0x0002c00000067ab9 */ /* 0x000fe20000000a00 */
[----:B--2---:R-:W-:-:S05]  /*14720*/  IMAD.WIDE R2, R0, 0x4, R2 ;  /* 0x0000000400027825 */ /* 0x004fca00078e0202 */
[----:B------:R-:W0:Y:S01]  /*14730*/  LDG.E R13, desc[UR60][R2.64] ;  /* 0x0000003c020d7981 */ /* 0x000e22000c1e1900 */
[----:B------:R-:W-:Y:S01]  /*14740*/  ISETP.NE.AND.EX P0, PT, RZ, UR5, PT, P0 ;  /* 0x00000005ff007c0c */ /* 0x000fe2000bf05300 */
[----:B------:R-:W-:Y:S01]  /*14750*/  IMAD.MOV.U32 R0, RZ, RZ, RZ ;  /* 0x000000ffff007224 */ /* 0x000fe200078e00ff */
[----:B0-----:R-:W-:Y:S01]  /*14760*/  SHF.R.S32.HI R4, RZ, 0x1f, R13 ;  /* 0x0000001fff047819 */ /* 0x001fe2000001140d */
        /* <DEDUP_REMOVED lines=50> */
.L_x_10349:
        /* <DEDUP_REMOVED lines=17> */
.L_x_10350:
[----:B------:R-:W-:Y:S05]  /*14ba0*/  @!P0 BRA `(.L_x_10351) ;  /* 0x00000000000c8947 */ /* 0x000fea0003800000 */
[----:B------:R-:W2:Y:S04]  /*14bb0*/  LDG.E R8, desc[UR60][R6.64] ;  /* 0x0000003c06087981 */ /* 0x000ea8000c1e1900 */
[----:B------:R-:W2:Y:S02]  /*14bc0*/  LDG.E R6, desc[UR60][R6.64+0x4] ;  /* 0x0000043c06067981 */ /* 0x000ea4000c1e1900 */
[----:B--2---:R-:W-:-:S07]  /*14bd0*/  IMAD.IADD R8, R6, 0x1, -R8 ;  /* 0x0000000106087824 */ /* 0x004fce00078e0a08 */
.L_x_10351:
[----:B-----5:R-:W-:Y:S02]  /*14be0*/  IMAD.IADD R6, R8, 0x1, -R0 ;  /* 0x0000000108067824 */ /* 0x020fe400078e0a00 */
[----:B------:R-:W2:Y:S04]  /*14bf0*/  @P2 LDG.E R0, desc[UR60][R4.64] ;  /* 0x0000003c04002981 */ /* 0x000ea8000c1e1900 */
[----:B------:R-:W2:Y:S01]  /*14c00*/  @P2 LDG.E R4, desc[UR60][R4.64+0x4] ;  /* 0x0000043c04042981 */ /* 0x000ea2000c1e1900 */
[----:B------:R-:W-:Y:S01]  /*14c10*/  LOP3.LUT R14, R10, 0xff, RZ, 0xc0, !PT ;  /* 0x000000ff0a0e7812 */ /* 0x000fe200078ec0ff */
[----:B------:R-:W-:Y:S01]  /*14c20*/  BSSY B0, `(.L_x_10352) ;  /* 0x000002a000007945 */ /* 0x000fe20003800000 */
[----:B------:R-:W-:Y:S01]  /*14c30*/  SHF.R.U32.HI R10, RZ, 0x10, R10 ;  /* 0x00000010ff0a7819 */ /* 0x000fe2000001160a */
[----:B--2---:R-:W-:-:S04]  /*14c40*/  @P2 IMAD.IADD R11, R4, 0x1, -R0 ;  /* 0x00000001040b2824 */ /* 0x004fc800078e0a00 */
[----:B01----:R-:W-:-:S04]  /*14c50*/  IMAD.IADD R2, R6, 0x1, R11 ;  /* 0x0000000106027824 */ /* 0x003fc800078e020b */
[C---:B------:R-:W-:Y:S01]  /*14c60*/  VIADD R0, R2.reuse, 0x5f ;  /* 0x0000005f02007836 */ /* 0x040fe20000000000 */
[----:B------:R-:W-:-:S03]  /*14c70*/  ISETP.GE.AND P1, PT, R2, 0x1, PT ;  /* 0x000000010200780c */ /* 0x000fc60003f26270 */
[----:B------:R-:W-:-:S05]  /*14c80*/  IMAD.HI R0, R0, 0x2aaaaaab, RZ ;  /* 0x2aaaaaab00007827 */ /* 0x000fca00078e02ff */
[----:B------:R-:W-:-:S04]  /*14c90*/  SHF.R.U32.HI R2, RZ, 0x1f, R0 ;  /* 0x0000001fff027819 */ /* 0x000fc80000011600 */
[----:B------:R-:W-:Y:S01]  /*14ca0*/  LEA.HI.SX32 R12, R0, R2, 0x1c ;  /* 0x00000002000c7211 */ /* 0x000fe200078fe2ff */
[----:B------:R-:W-:-:S04]  /*14cb0*/  IMAD.MOV.U32 R0, RZ, RZ, RZ ;  /* 0x000000ffff007224 */ /* 0x000fc800078e00ff */
[----:B------:R0:W-:Y:S04]  /*14cc0*/  STL [R1+0x44], R12 ;  /* 0x0000440c01007387 */ /* 0x0001e80000100800 */
[----:B------:R0:W-:Y:S01]  /*14cd0*/  STL [R1+0x84], R14 ;  /* 0x0000840e01007387 */ /* 0x0001e20000100800 */
[----:B------:R-:W-:Y:S05]  /*14ce0*/  @!P1 BRA `(.L_x_10353) ;  /* 0x0000000000749947 */ /* 0x000fea0003800000 */
        /* <DEDUP_REMOVED lines=29> */
.L_x_10353:
[----:B------:R-:W-:Y:S05]  /*14ec0*/  BSYNC B0 ;  /* 0x0000000000007941 */ /* 0x000fea0003800000 */
.L_x_10352:
[-C--:B------:R-:W-:Y:S01]  /*14ed0*/  IMAD R2, R14, R0.reuse, RZ ;  /* 0x000000000e027224 */ /* 0x080fe200078e02ff */
[----:B------:R-:W-:Y:S04]  /*14ee0*/  BSSY B0, `(.L_x_10354) ;  /* 0x0000141000007945 */ /* 0x000fe80003800000 */
        /* <DEDUP_REMOVED lines=23> */
.L_x_10568:
[----:B-1----:R-:W-:Y:S02]  /*15060*/  ISETP.NE.AND P0, PT, R14, RZ, PT ;  /* 0x000000ff0e00720c */ /* 0x002fe40003f05270 */
[----:B------:R-:W-:-:S11]  /*15070*/  PLOP3.LUT P6, PT, PT, PT, PT, 0x8, 0x0 ;  /* 0x000000000000781c */ /* 0x000fd60003fce170 */
[----:B------:R-:W-:Y:S05]  /*15080*/  @P0 BRA `(.L_x_10357) ;  /* 0x00000000000c0947 */ /* 0x000fea0003800000 */
[----:B------:R-:W-:-:S03]  /*15090*/  UMOV UR4, 0xffffffff ;  /* 0xffffffff00047882 */ /* 0x000fc60000000000 */
[----:B------:R-:W-:Y:S05]  /*150a0*/  BRA.DIV UR4, `(.L_x_10358) ;  /* 0x0000008604487947 */ /* 0x000fea000b800000 */
[----:B------:R-:W-:-:S13]  /*150b0*/  ELECT P6, URZ, PT ;  /* 0x00000000003f782f */ /* 0x000fda00038c0000 */
.L_x_10357:
        /* <DEDUP_REMOVED lines=9> */
.L_x_10571:
[----:B------:R-:W-:Y:S05]  /*15150*/  BSYNC B1 ;  /* 0x0000000000017941 */ /* 0x000fea0003800000 */
.L_x_10359:
        /* <DEDUP_REMOVED lines=12> */
.L_x_10572:
[----:B------:R-:W-:Y:S05]  /*15220*/  BSYNC B2 ;  /* 0x0000000000027941 */ /* 0x000fea0003800000 */
.L_x_10363:
        /* <DEDUP_REMOVED lines=9> */
.L_x_10366:
[----:B------:R-:W-:Y:S05]  /*152c0*/  BSYNC B2 ;  /* 0x0000000000027941 */ /* 0x000fea0003800000 */
.L_x_10365:
        /* <DEDUP_REMOVED lines=13> */
.L_x_10367:
        /* <DEDUP_REMOVED lines=13> */
.L_x_10573:
[----:B------:R-:W-:Y:S05]  /*15470*/  BSYNC B2 ;  /* 0x0000000000027941 */ /* 0x000fea0003800000 */
.L_x_10368:
        /* <DEDUP_REMOVED lines=11> */
.L_x_10371:
[----:B------:R-:W-:Y:S05]  /*15530*/  BSYNC B2 ;  /* 0x0000000000027941 */ /* 0x000fea0003800000 */
.L_x_10370:
        /* <DEDUP_REMOVED lines=10> */
.L_x_10372:
        /* <DEDUP_REMOVED lines=15> */
.L_x_10373:
        /* <DEDUP_REMOVED lines=15> */
.L_x_10374:
        /* <DEDUP_REMOVED lines=15> */
.L_x_10375:
        /* <DEDUP_REMOVED lines=10> */
.L_x_10362:
[----:B------:R-:W-:Y:S05]  /*15950*/  BSYNC B1 ;  /* 0x0000000000017941 */ /* 0x000fea0003800000 */
.L_x_10361:
        /* <DEDUP_REMOVED lines=13> */
.L_x_10391:
        /* <DEDUP_REMOVED lines=13> */
.L_x_10574:
[----:B------:R-:W-:Y:S05]  /*15b00*/  BSYNC B2 ;  /* 0x0000000000027941 */ /* 0x000fea0003800000 */
.L_x_10378:
        /* <DEDUP_REMOVED lines=9> */
.L_x_10381:
[----:B------:R-:W-:Y:S05]  /*15ba0*/  BSYNC B2 ;  /* 0x0000000000027941 */ /* 0x000fea0003800000 */
.L_x_10380:
        /* <DEDUP_REMOVED lines=12> */
.L_x_10382:
        /* <DEDUP_REMOVED lines=13> */
.L_x_10575:
[----:B------:R-:W-:Y:S05]  /*15d40*/  BSYNC B2 ;  /* 0x0000000000027941 */ /* 0x000fea0003800000 */
.L_x_10383:
        /* <DEDUP_REMOVED lines=11> */
.L_x_10386:
[----:B------:R-:W-:Y:S05]  /*15e00*/  BSYNC B2 ;  /* 0x0000000000027941 */ /* 0x000fea0003800000 */
.L_x_10385:
        /* <DEDUP_REMOVED lines=10> */
.L_x_10387:
        /* <DEDUP_REMOVED lines=15> */
.L_x_10388:
        /* <DEDUP_REMOVED lines=15> */
.L_x_10389:
        /* <DEDUP_REMOVED lines=15> */
.L_x_10390:
        /* <DEDUP_REMOVED lines=10> */
.L_x_10377:
[----:B------:R-:W-:Y:S05]  /*16220*/  BSYNC B1 ;  /* 0x0000000000017941 */ /* 0x000fea0003800000 */
.L_x_10376:
        /* <DEDUP_REMOVED lines=12> */
.L_x_10355:
[----:B------:R-:W-:Y:S05]  /*162f0*/  BSYNC B0 ;  /* 0x0000000000007941 */ /* 0x000fea0003800000 */
.L_x_10354:
[----:B------:R3:W5:Y:S01]  /*16300*/  LDL R7, [R1+0x44] ;  /* 0x0000440001077983 */ /* 0x0007620000100800 */
[----:B------:R-:W-:Y:S05]  /*16310*/  @!P0 WARPSYNC.ALL ;  /* 0x0000000000008948 */ /* 0x000fea0003800000 */
[----:B------:R3:W-:Y:S01]  /*16320*/  STL [R1+0x48], RZ ;  /* 0x000048ff01007387 */ /* 0x0007e20000100800 */
[----:B------:R-:W-:Y:S01]  /*16330*/  BSSY B0, `(.L_x_10392) ;  /* 0x0000020000007945 */ /* 0x000fe20003800000 */
[----:B------:R-:W-:Y:S06]  /*16340*/  @!P0 BAR.SYNC.DEFER_BLOCKING 0xc, 0x180 ;  /* 0x0306000000008b1d */ /* 0x000fec0000010000 */
[----:B---3--:R-:W-:Y:S05]  /*16350*/  @!P1 BRA `(.L_x_10393) ;  /* 0x0000000000749947 */ /* 0x008fea0003800000 */
[----:B------:R-:W-:-:S13]  /*16360*/  ISETP.NE.AND P0, PT, R10, RZ, PT ;  /* 0x000000ff0a00720c */ /* 0x000fda0003f05270 */
[----:B------:R-:W3:Y:S02]  /*16370*/  @!P0 LDC R10, c[0x0][0xae8] ;  /* 0x0002ba00ff0a8b82 */ /* 0x000ee40000000800 */
[----:B---3--:R-:W-:-:S04]  /*16380*/  IABS R0, R10 ;  /* 0x0000000a00007213 */ /* 0x008fc80000000000 */
[----:B------:R-:W3:Y:S08]  /*16390*/  I2F.RP R2, R0 ;  /* 0x0000000000027306 */ /* 0x000ef00000209400 */
[----:B---3--:R-:W3:Y:S02]  /*163a0*/  MUFU.RCP R2, R2 ;  /* 0x0000000200027308 */ /* 0x008ee40000001000 */
[----:B---3--:R-:W-:-:S06]  /*163b0*/  VIADD R2, R2, 0xffffffe ;  /* 0x0ffffffe02027836 */ /* 0x008fcc0000000000 */
[----:B------:R-:W3:Y:S02]  /*163c0*/  F2I.FTZ.U32.TRUNC.NTZ R3, R2 ;  /* 0x0000000200037305 */ /* 0x000ee4000021f000 */
[----:B---3--:R-:W-:-:S04]  /*163d0*/  IMAD.MOV R2, RZ, RZ, -R3 ;  /* 0x000000ffff027224 */ /* 0x008fc800078e0a03 */
[----:B-12---:R-:W-:Y:S02]  /*163e0*/  IMAD R4, R2, R0, RZ ;  /* 0x0000000002047224 */ /* 0x006fe400078e02ff */
        /* <DEDUP_REMOVED lines=20> */
.L_x_10393:
[----:B------:R-:W-:Y:S05]  /*16530*/  BSYNC B0 ;  /* 0x0000000000007941 */ /* 0x000fea0003800000 */
.L_x_10392:
[----:B------:R-:W4:Y:S04]  /*16540*/  LDL R0, [R1+0x48] ;  /* 0x0000480001007983 */ /* 0x000f280000100800 */
[----:B---3--:R-:W4:Y:S01]  /*16550*/  LDL R2, [R1+0x84] ;  /* 0x0000840001027983 */ /* 0x008f220000100800 */
[----:B------:R-:W-:Y:S01]  /*16560*/  BSSY B7, `(.L_x_10394) ;  /* 0x00004c1000077945 */ /* 0x000fe20003800000 */
[----:B----4-:R-:W-:-:S05]  /*16570*/  IMAD R2, R2, R0, RZ ;  /* 0x0000000002027224 */ /* 0x010fca00078e02ff */
[----:B-----5:R-:W-:Y:S01]  /*16580*/  VIADDMNMX R0, R2, R0, R7, PT ;  /* 0x0000000002007246 */ /* 0x020fe20003800107 */
        /* <DEDUP_REMOVED lines=10> */
[----:B-12---:R-:W1:Y:S01]  /*16630*/  LDC.64 R4, c[0x0][0xd60] ;  /* 0x00035800ff047b82 */ /* 0x006e620000000a00 */
[----:B------:R-:W3:Y:S08]  /*16640*/  FLO.U32 R0, UR4 ;  /* 0x0000000400007d00 */ /* 0x000ef000080e0000 */
[----:B------:R-:W1:Y:S01]  /*16650*/  POPC R2, UR4 ;  /* 0x0000000400027d09 */ /* 0x000e620008000000 */
[----:B---3--:R-:W-:-:S13]  /*16660*/  ISETP.EQ.U32.AND P0, PT, R0, R3, PT ;  /* 0x000000030000720c */ /* 0x008fda0003f02070 */
[----:B-1----:R-:W2:Y:S01]  /*16670*/  @P0 ATOMG.E.ADD.STRONG.GPU PT, R5, desc[UR60][R4.64], R2 ;  /* 0x00000002040509a8 */ /* 0x002ea200081ee1fc */
[----:B------:R-:W1:Y:S02]  /*16680*/  S2R R3, SR_LTMASK ;  /* 0x0000000000037919 */ /* 0x000e640000003900 */
[----:B-1----:R-:W-:-:S06]  /*16690*/  LOP3.LUT R3, R3, UR4, RZ, 0xc0, !PT ;  /* 0x0000000403037c12 */ /* 0x002fcc000f8ec0ff */
[----:B------:R-:W1:Y:S01]  /*166a0*/  POPC R3, R3 ;  /* 0x0000000300037309 */ /* 0x000e620000000000 */
[----:B--2---:R-:W1:Y:S02]  /*166b0*/  SHFL.IDX PT, R0, R5, R0, 0x1f ;  /* 0x00001f0005007589 */ /* 0x004e6400000e0000 */
[----:B-1----:R-:W-:-:S05]  /*166c0*/  IADD3 R0, R0, UR38, R3 ;  /* 0x0000002600007c10 */ /* 0x002fca000fffe003 */
[----:B------:R4:W-:Y:S01]  /*166d0*/  STL [R1], R0 ;  /* 0x0000000001007387 */ /* 0x0009e20000100800 */
[----:B------:R-:W-:Y:S05]  /*166e0*/  BRA `(.L_x_10396) ;  /* 0x0000004800a07947 */ /* 0x000fea0003800000 */
.L_x_10395:
        /* <DEDUP_REMOVED lines=8> */
[----:B-12---:R-:W-:Y:S02]  /*16770*/  IMAD.U32 R4, RZ, RZ, UR6 ;  /* 0x00000006ff047e24 */ /* 0x006fe4000f8e00ff */
        /* <DEDUP_REMOVED lines=11> */
.L_x_10398:
[----:B------:R-:W-:Y:S05]  /*16830*/  BSYNC B6 ;  /* 0x0000000000067941 */ /* 0x000fea0003800000 */
.L_x_10397:
        /* <DEDUP_REMOVED lines=9> */
[----:B-12---:R-:W-:Y:S02]  /*168d0*/  IMAD.U32 R4, RZ, RZ, UR6 ;  /* 0x00000006ff047e24 */ /* 0x006fe4000f8e00ff */
[----:B------:R-:W-:Y:S02]  /*168e0*/  IMAD.U32 R5, RZ, RZ, UR7 ;  /* 0x00000007ff057e24 */ /* 0x000fe4000f8e00ff */
[----:B------:R-:W-:Y:S02]  /*168f0*/  IMAD.U32 R6, RZ, RZ, UR8 ;  /* 0x00000008ff067e24 */ /* 0x000fe4000f8e00ff */
[----:B------:R-:W-:-:S02]  /*16900*/  IMAD.U32 R7, RZ, RZ, UR9 ;  /* 0x00000009ff077e24 */ /* 0x000fc4000f8e00ff */
[----:B------:R-:W-:Y:S02]  /*16910*/  IMAD.U32 R10, RZ, RZ, UR4 ;  /* 0x00000004ff0a7e24 */ /* 0x000fe4000f8e00ff */
[----:B------:R-:W-:Y:S02]  /*16920*/  IMAD.U32 R11, RZ, RZ, UR5 ;  /* 0x00000005ff0b7e24 */ /* 0x000fe4000f8e00ff */
[----:B------:R-:W-:Y:S02]  /*16930*/  IMAD.MOV.U32 R8, RZ, RZ, 0x70 ;  /* 0x00000070ff087424 */ /* 0x000fe400078e00ff */
[----:B0-----:R-:W-:Y:S02]  /*16940*/  IMAD.MOV.U32 R12, RZ, RZ, 0x1 ;  /* 0x00000001ff0c7424 */ /* 0x001fe400078e00ff */
[----:B---3--:R-:W-:-:S07]  /*16950*/  IMAD.MOV.U32 R13, RZ, RZ, RZ ;  /* 0x000000ffff0d7224 */ /* 0x008fce00078e00ff */
[----:B------:R-:W-:-:S07]  /*16960*/  LEPC R20, `(.L_x_10401) ;  /* 0x000000001014794e */ /* 0x000fce0000000000 */
[----:B----4-:R-:W-:Y:S05]  /*16970*/  CALL.ABS.NOINC R2 ;  /* 0x0000000002007343 */ /* 0x010fea0003c00000 */
.L_x_10401:
        /* <DEDUP_REMOVED lines=16> */
.L_x_10400:
[----:B------:R-:W-:Y:S05]  /*16a80*/  BSYNC B6 ;  /* 0x0000000000067941 */ /* 0x000fea0003800000 */
.L_x_10399:
[----:B-12---:R-:W2:Y:S01]  /*16a90*/  LDL.LU R4, [R1+0x24] ;  /* 0x0000240001047983 */ /* 0x006ea20000300800 */
        /* <DEDUP_REMOVED lines=23> */
.L_x_10578:
        /* <DEDUP_REMOVED lines=11> */
.L_x_10581:
        /* <DEDUP_REMOVED lines=24> */
.L_x_10405:
[----:B-1----:R-:W2:Y:S01]  /*16e40*/  LDL R2, [R1+0x1c] ;  /* 0x00001c0001027983 */ /* 0x002ea20000100800 */
[----:B0-----:R-:W-:Y:S01]  /*16e50*/  IMAD R0, R19, 0x8, R18 ;  /* 0x0000000813007824 */ /* 0x001fe200078e0212 */
[----:B--2---:R-:W-:-:S04]  /*16e60*/  SHF.L.U32 R2, R2, 0x1f, RZ ;  /* 0x0000001f02027819 */ /* 0x004fc800000006ff */
[----:B------:R-:W0:Y:S02]  /*16e70*/  SYNCS.PHASECHK.TRANS64.TRYWAIT P0, [R0+URZ+0x32440], R2 ;  /* 0x03244002000075a7 */ /* 0x000e24000800017f */
[----:B0-----:R-:W-:Y:S05]  /*16e80*/  @!P0 BRA `(.L_x_10406) ;  /* 0x0000006800a88947 */ /* 0x001fea0003800000 */
.L_x_10582:
        /* <DEDUP_REMOVED lines=11> */
.L_x_10407:
        /* <DEDUP_REMOVED lines=24> */
.L_x_10403:
        /* <DEDUP_REMOVED lines=34> */
.L_x_10409:
[----:B------:R-:W-:Y:S05]  /*172e0*/  BSYNC B6 ;  /* 0x0000000000067941 */ /* 0x000fea0003800000 */
.L_x_10408:
[----:B------:R-:W2:Y:S01]  /*172f0*/  LDL.LU R5, [R1+0x4] ;  /* 0x0000040001057983 */ /* 0x000ea20000300800 */
        /* <DEDUP_REMOVED lines=63> */
[----:B------:R-:W0:Y:S01]  /*176f0*/  SHFL.IDX PT, R5, R3, RZ, 0x181f ;  /* 0x00181fff03057589 */ /* 0x000e2200000e0000 */
[----:B--2---:R-:W-:Y:S02]  /*17700*/  IMAD R0, R11, R8, RZ ;  /* 0x000000080b007224 */ /* 0x004fe400078e02ff */
[----:B------:R-:W-:-:S05]  /*17710*/  IMAD.IADD R11, R7, 0x1, R6 ;  /* 0x00000001070b7824 */ /* 0x000fca00078e0206 */
[C---:B------:R-:W-:Y:S01]  /*17720*/  ISETP.GE.AND P1, PT, R11.reuse, R0, PT ;  /* 0x000000000b00720c */ /* 0x040fe20003f26270 */
[----:B------:R-:W1:Y:S01]  /*17730*/  SHFL.IDX PT, R6, R3, 0x1, 0x181f ;  /* 0x00381f0003067f89 */ /* 0x000e6200000e0000 */
[----:B------:R-:W-:-:S03]  /*17740*/  VIADD R8, R11, 0x10 ;  /* 0x000000100b087836 */ /* 0x000fc60000000000 */
[----:B------:R-:W2:Y:S08]  /*17750*/  SHFL.IDX PT, R7, R2, 0x1, 0x181f ;  /* 0x00381f0002077f89 */ /* 0x000eb000000e0000 */
[----:B0-----:R-:W-:-:S05]  /*17760*/  @!P1 LEA R5, P3, R10, R5, 0x1 ;  /* 0x000000050a059211 */ /* 0x001fca00078608ff */
[----:B------:R-:W-:Y:S01]  /*17770*/  @!P1 IMAD.X R4, RZ, RZ, R4, P3 ;  /* 0x000000ffff049224 */ /* 0x000fe200018e0604 */
[----:B------:R-:W-:-:S04]  /*17780*/  ISETP.GE.AND P2, PT, R8, R0, PT ;  /* 0x000000000800720c */ /* 0x000fc80003f46270 */
[----:B------:R-:W-:-:S04]  /*17790*/  @!P1 LOP3.LUT R5, R5, R4, RZ, 0x3c, !PT ;  /* 0x0000000405059212 */ /* 0x000fc800078e3cff */
[----:B------:R-:W-:-:S04]  /*177a0*/  @!P1 LOP3.LUT R4, R5, R4, RZ, 0x3c, !PT ;  /* 0x0000000405049212 */ /* 0x000fc800078e3cff */
[----:B------:R-:W-:-:S05]  /*177b0*/  @!P1 LOP3.LUT R5, R5, R4, RZ, 0x3c, !PT ;  /* 0x0000000405059212 */ /* 0x000fca00078e3cff */
[----:B-----5:R1:W-:Y:S02]  /*177c0*/  @!P1 LDGSTS.E.BYPASS.LTC128B.128 [R9+0x18400], desc[UR60][R4.64], !P0 ;  /* 0x1840000004099fae */ /* 0x0203e4000c101d7c */
[----:B-1----:R-:W-:-:S05]  /*177d0*/  @!P2 LEA R5, P1, R10, R6, 0x1 ;  /* 0x000000060a05a211 */ /* 0x002fca00078208ff */
[----:B--2---:R-:W-:-:S05]  /*177e0*/  @!P2 IMAD.X R4, RZ, RZ, R7, P1 ;  /* 0x000000ffff04a224 */ /* 0x004fca00008e0607 */
[----:B------:R-:W-:-:S04]  /*177f0*/  @!P2 LOP3.LUT R5, R5, R4, RZ, 0x3c, !PT ;  /* 0x000000040505a212 */ /* 0x000fc800078e3cff */
[----:B------:R-:W-:-:S04]  /*17800*/  @!P2 LOP3.LUT R4, R5, R4, RZ, 0x3c, !PT ;  /* 0x000000040504a212 */ /* 0x000fc800078e3cff */
[----:B------:R-:W-:-:S05]  /*17810*/  @!P2 LOP3.LUT R5, R5, R4, RZ, 0x3c, !PT ;  /* 0x000000040505a212 */ /* 0x000fca00078e3cff */
[----:B------:R0:W-:Y:S04]  /*17820*/  @!P2 LDGSTS.E.BYPASS.LTC128B.128 [R9+0x18c00], desc[UR60][R4.64], !P0 ;  /* 0x18c000000409afae */ /* 0x0001e8000c101d7c */
[----:B------:R-:W-:Y:S04]  /*17830*/  STL [R1+0x4], R11 ;  /* 0x0000040b01007387 */ /* 0x000fe80000100800 */
[----:B0-----:R-:W0:Y:S04]  /*17840*/  SHFL.IDX PT, R4, R3, 0x2, 0x181f ;  /* 0x00581f0003047f89 */ /* 0x001e2800000e0000 */
[----:B------:R1:W-:Y:S04]  /*17850*/  STL [R1+0x60], R8 ;  /* 0x0000600801007387 */ /* 0x0003e80000100800 */
[----:B------:R-:W2:Y:S01]  /*17860*/  SHFL.IDX PT, R6, R2, 0x2, 0x181f ;  /* 0x00581f0002067f89 */ /* 0x000ea200000e0000 */
[----:B-1----:R-:W-:-:S05]  /*17870*/  VIADD R8, R11, 0x20 ;  /* 0x000000200b087836 */ /* 0x002fca0000000000 */
[----:B------:R-:W-:-:S13]  /*17880*/  ISETP.GE.AND P1, PT, R8, R0, PT ;  /* 0x000000000800720c */ /* 0x000fda0003f26270 */
[----:B0-----:R-:W-:-:S05]  /*17890*/  @!P1 LEA R5, P2, R10, R4, 0x1 ;  /* 0x000000040a059211 */ /* 0x001fca00078408ff */
[----:B--2---:R-:W-:-:S05]  /*178a0*/  @!P1 IMAD.X R4, RZ, RZ, R6, P2 ;  /* 0x000000ffff049224 */ /* 0x004fca00010e0606 */
[----:B------:R-:W-:-:S04]  /*178b0*/  @!P1 LOP3.LUT R5, R5, R4, RZ, 0x3c, !PT ;  /* 0x0000000405059212 */ /* 0x000fc800078e3cff */
[----:B------:R-:W-:-:S04]  /*178c0*/  @!P1 LOP3.LUT R4, R5, R4, RZ, 0x3c, !PT ;  /* 0x0000000405049212 */ /* 0x000fc800078e3cff */
[----:B------:R-:W-:-:S05]  /*178d0*/  @!P1 LOP3.LUT R5, R5, R4, RZ, 0x3c, !PT ;  /* 0x0000000405059212 */ /* 0x000fca00078e3cff */
[----:B------:R0:W-:Y:S01]  /*178e0*/  @!P1 LDGSTS.E.BYPASS.LTC128B.128 [R9+0x19400], desc[UR60][R4.64], !P0 ;  /* 0x1940000004099fae */ /* 0x0001e2000c101d7c */
[----:B------:R-:W-:-:S03]  /*178f0*/  VIADD R7, R11, 0x30 ;  /* 0x000000300b077836 */ /* 0x000fc60000000000 */
[----:B------:R-:W-:Y:S04]  /*17900*/  SHFL.IDX PT, R6, R2, 0x3, 0x181f ;  /* 0x00781f0002067f89 */ /* 0x000fe800000e0000 */
[----:B0-----:R-:W0:Y:S01]  /*17910*/  SHFL.IDX PT, R4, R3, 0x3, 0x181f ;  /* 0x00781f0003047f89 */ /* 0x001e2200000e0000 */
[----:B------:R-:W-:-:S13]  /*17920*/  ISETP.GE.AND P1, PT, R7, R0, PT ;  /* 0x000000000700720c */ /* 0x000fda0003f26270 */
[----:B0-----:R-:W-:-:S05]  /*17930*/  @!P1 LEA R5, P2, R10, R4, 0x1 ;  /* 0x000000040a059211 */ /* 0x001fca00078408ff */
[----:B------:R-:W-:-:S05]  /*17940*/  @!P1 IMAD.X R4, RZ, RZ, R6, P2 ;  /* 0x000000ffff049224 */ /* 0x000fca00010e0606 */
        /* <DEDUP_REMOVED lines=41> */
.L_x_10599:
        /* <DEDUP_REMOVED lines=12> */
.L_x_10411:
        /* <DEDUP_REMOVED lines=37> */
.L_x_10413:
[----:B------:R-:W-:Y:S05]  /*17ef0*/  BSYNC B6 ;  /* 0x0000000000067941 */ /* 0x000fea0003800000 */
.L_x_10412:
        /* <DEDUP_REMOVED lines=10> */
[----:B-1----:R-:W-:-:S05]  /*17fa0*/  IMAD.SHL.U32 R8, R8, 0x8, RZ ;  /* 0x0000000808087824 */ /* 0x002fca00078e00ff */
        /* <DEDUP_REMOVED lines=31> */
[----:B------:R-:W-:Y:S01]  /*181a0*/  ISETP.GE.AND P2, PT, R10, UR4, PT ;  /* 0x000000040a007c0c */ /* 0x000fe2000bf46270 */
[----:B------:R-:W-:Y:S01]  /*181b0*/  IMAD R4, R4, UR5, R0 ;  /* 0x0000000504047c24 */ /* 0x000fe2000f8e0200 */
[----:B------:R-:W-:Y:S02]  /*181c0*/  LEA R0, P4, R2, UR6, 0x1 ;  /* 0x0000000602007c11 */ /* 0x000fe4000f8808ff */
[----:B------:R-:W-:Y:S01]  /*181d0*/  ISETP.GE.AND P1, PT, R9, UR4, PT ;  /* 0x0000000409007c0c */ /* 0x000fe2000bf26270 */
[----:B------:R-:W-:Y:S01]  /*181e0*/  IMAD.IADD R4, R3, 0x1, R4 ;  /* 0x0000000103047824 */ /* 0x000fe200078e0204 */
[----:B------:R-:W-:-:S04]  /*181f0*/  ISETP.GE.AND P0, PT, R8, UR4, PT ;  /* 0x0000000408007c0c */ /* 0x000fc8000bf06270 */
[----:B------:R-:W-:Y:S01]  /*18200*/  LEA.HI.X R2, R2, UR7, R4, 0x1, P4 ;  /* 0x0000000702027c11 */ /* 0x000fe2000a0f0c04 */
[----:B0-----:R-:W-:-:S05]  /*18210*/  IMAD.SHL.U32 R7, R7, 0x8, RZ ;  /* 0x0000000807077824 */ /* 0x001fca00078e00ff */
[----:B------:R-:W-:-:S04]  /*18220*/  LOP3.LUT R7, R7, 0x38, RZ, 0xc0, !PT ;  /* 0x0000003807077812 */ /* 0x000fc800078ec0ff */
[----:B------:R-:W-:Y:S01]  /*18230*/  ISETP.GE.AND P3, PT, R7, UR4, PT ;  /* 0x0000000407007c0c */ /* 0x000fe2000bf66270 */
[----:B------:R-:W-:-:S03]  /*18240*/  UMOV UR4, 0xffffffff ;  /* 0xffffffff00047882 */ /* 0x000fc60000000000 */
[----:B------:R-:W-:Y:S09]  /*18250*/  BRA.DIV UR4, `(.L_x_10414) ;  /* 0x0000006204987947 */ /* 0x000ff2000b800000 */
[----:B------:R-:W2:Y:S04]  /*18260*/  LDL.LU R9, [R1+0x4c] ;  /* 0x00004c0001097983 */ /* 0x000ea80000300800 */
[----:B------:R-:W3:Y:S04]  /*18270*/  LDL.LU R5, [R1+0x4] ;  /* 0x0000040001057983 */ /* 0x000ee80000300800 */
[----:B------:R-:W4:Y:S04]  /*18280*/  LDL.LU R4, [R1+0x60] ;  /* 0x0000600001047983 */ /* 0x000f280000300800 */
[----:B------:R-:W5:Y:S04]  /*18290*/  LDL.LU R10, [R1+0x64] ;  /* 0x00006400010a7983 */ /* 0x000f680000300800 */
[----:B------:R-:W5:Y:S01]  /*182a0*/  LDL R8, [R1+0x14] ;  /* 0x0000140001087983 */ /* 0x000f620000100800 */
        /* <DEDUP_REMOVED lines=12> */
[----:B------:R-:W-:Y:S01]  /*18370*/  @!PT LDS RZ, [RZ] ;  /* 0x00000000fffff984 */ /* 0x000fe20000000800 */
[----:B-----5:R-:W-:Y:S04]  /*18380*/  @!P5 LDGSTS.E.BYPASS.LTC128B.128 [R8+0x22400], desc[UR60][R4.64], !P3 ;  /* 0x224000000408dfae */ /* 0x020fe8000d901d7c */
[----:B------:R-:W-:Y:S04]  /*18390*/  @!P5 LDGSTS.E.BYPASS.LTC128B.128 [R8+0x26400], desc[UR60][R4.64+0x80], !P2 ;  /* 0x264000800408dfae */ /* 0x000fe8000d101d7c */
[----:B------:R-:W-:Y:S04]  /*183a0*/  @!P5 LDGSTS.E.BYPASS.LTC128B.128 [R8+0x2a400], desc[UR60][R4.64+0x100], !P1 ;  /* 0x2a4001000408dfae */ /* 0x000fe8000c901d7c */
[----:B------:R0:W-:Y:S04]  /*183b0*/  @!P5 LDGSTS.E.BYPASS.LTC128B.128 [R8+0x2e400], desc[UR60][R4.64+0x180], !P0 ;  /* 0x2e4001800408dfae */ /* 0x0001e8000c101d7c */
[----:B------:R-:W-:Y:S04]  /*183c0*/  SHFL.IDX PT, R6, R2, 0x1, 0x181f ;  /* 0x00381f0002067f89 */ /* 0x000fe800000e0000 */
[----:B0-----:R-:W0:Y:S02]  /*183d0*/  SHFL.IDX PT, R5, R0, 0x1, 0x181f ;  /* 0x00381f0000057f89 */ /* 0x001e2400000e0000 */
[----:B0-----:R-:W-:-:S05]  /*183e0*/  @!P4 LEA R5, P6, R7, R5, 0x1 ;  /* 0x000000050705c211 */ /* 0x001fca00078c08ff */
[----:B------:R-:W-:-:S05]  /*183f0*/  @!P4 IMAD.X R4, RZ, RZ, R6, P6 ;  /* 0x000000ffff04c224 */ /* 0x000fca00030e0606 */
[----:B------:R-:W-:-:S04]  /*18400*/  @!P4 LOP3.LUT R5, R5, R4, RZ, 0x3c, !PT ;  /* 0x000000040505c212 */ /* 0x000fc800078e3cff */
[----:B------:R-:W-:-:S04]  /*18410*/  @!P4 LOP3.LUT R4, R5, R4, RZ, 0x3c, !PT ;  /* 0x000000040504c212 */ /* 0x000fc800078e3cff */
[----:B------:R-:W-:-:S05]  /*18420*/  @!P4 LOP3.LUT R5, R5, R4, RZ, 0x3c, !PT ;  /* 0x000000040505c212 */ /* 0x000fca00078e3cff */
        /* <DEDUP_REMOVED lines=10> */
[----:B------:R-:W-:-:S04]  /*184d0*/  @!P4 LOP3.LUT R5, R5, R4, RZ, 0x3c, !PT ;  /* 0x000000040505c212 */ /* 0x000fc800078e3cff */
[----:B------:R-:W-:-:S04]  /*184e0*/  @!P4 LOP3.LUT R4, R5, R4, RZ, 0x3c, !PT ;  /* 0x000000040504c212 */ /* 0x000fc800078e3cff */
[----:B------:R-:W-:-:S05]  /*184f0*/  @!P4 LOP3.LUT R5, R5, R4, RZ, 0x3c, !PT ;  /* 0x000000040505c212 */ /* 0x000fca00078e3cff */
        /* <DEDUP_REMOVED lines=46> */
[----:B------:R-:W-:-:S05]  /*187e0*/  @!P4 IMAD.X R4, RZ, RZ, R6, P5 ;  /* 0x000000ffff04c224 */ /* 0x000fca00028e0606 */
[----:B------:R-:W-:-:S04]  /*187f0*/  @!P4 LOP3.LUT R5, R5, R4, RZ, 0x3c, !PT ;  /* 0x000000040505c212 */ /* 0x000fc800078e3cff */
[----:B------:R-:W-:-:S04]  /*18800*/  @!P4 LOP3.LUT R4, R5, R4, RZ, 0x3c, !PT ;  /* 0x000000040504c212 */ /* 0x000fc800078e3cff */
[----:B------:R-:W-:Y:S01]  /*18810*/  @!P4 LOP3.LUT R5, R5, R4, RZ, 0x3c, !PT ;  /* 0x000000040505c212 */ /* 0x000fe200078e3cff */
[----:B------:R0:W2:Y:S04]  /*18820*/  SHFL.IDX PT, R6, R2, 0x7, 0x181f ;  /* 0x00f81f0002067f89 */ /* 0x0000a800000e0000 */
[----:B------:R0:W-:Y:S04]  /*18830*/  @!P4 LDGSTS.E.BYPASS.LTC128B.128 [R8+0x25400], desc[UR60][R4.64], !P3 ;  /* 0x254000000408cfae */ /* 0x0001e8000d901d7c */
[----:B------:R0:W-:Y:S04]  /*18840*/  @!P4 LDGSTS.E.BYPASS.LTC128B.128 [R8+0x29400], desc[UR60][R4.64+0x80], !P2 ;  /* 0x294000800408cfae */ /* 0x0001e8000d101d7c */
[----:B------:R0:W-:Y:S04]  /*18850*/  @!P4 LDGSTS.E.BYPASS.LTC128B.128 [R8+0x2d400], desc[UR60][R4.64+0x100], !P1 ;  /* 0x2d4001000408cfae */ /* 0x0001e8000c901d7c */
[----:B-1----:R0:W-:Y:S02]  /*18860*/  @!P4 LDGSTS.E.BYPASS.LTC128B.128 [R8+0x31400], desc[UR60][R4.64+0x180], !P0 ;  /* 0x314001800408cfae */ /* 0x0021e4000c101d7c */
.L_x_10617:
[----:B0-----:R-:W3:Y:S01]  /*18870*/  LDL.LU R2, [R1+0x7c] ;  /* 0x00007c0001027983 */ /* 0x001ee20000300800 */
[----:B------:R-:W-:Y:S01]  /*18880*/  BSSY B0, `(.L_x_10415) ;  /* 0x000000d000007945 */ /* 0x000fe20003800000 */
[----:B---3--:R-:W-:-:S13]  /*18890*/  ISETP.GE.AND P4, PT, R2, R3, PT ;  /* 0x000000030200720c */ /* 0x008fda0003f86270 */
[----:B------:R-:W-:Y:S05]  /*188a0*/  @P4 BRA `(.L_x_10416) ;  /* 0x0000000000284947 */ /* 0x000fea0003800000 */
[----:B-1----:R-:W3:Y:S01]  /*188b0*/  LDL R4, [R1+0x14] ;  /* 0x0000140001047983 */ /* 0x002ee20000100800 */
        /* <DEDUP_REMOVED lines=9> */
.L_x_10416:
[----:B------:R-:W-:Y:S05]  /*18950*/  BSYNC B0 ;  /* 0x0000000000007941 */ /* 0x000fea0003800000 */
.L_x_10415:
[----:B------:R-:W-:Y:S01]  /*18960*/  NOP ;  /* 0x0000000000007918 */ /* 0x000fe20000000000 */
[----:B------:R-:W-:-:S13]  /*18970*/  PLOP3.LUT P0, PT, PT, PT, PT, 0x80, 0x0 ;  /* 0x000000000000781c */ /* 0x000fda0003f0f070 */
.L_x_10417:
        /* <DEDUP_REMOVED lines=18> */
.L_x_10618:
[----:B------:R-:W-:Y:S05]  /*18aa0*/  BSYNC B0 ;  /* 0x0000000000007941 */ /* 0x000fea0003800000 */
.L_x_10418:
[----:B------:R-:W3:Y:S01]  /*18ab0*/  LDL R2, [R1+0x18] ;  /* 0x0000180001027983 */ /* 0x000ee20000100800 */
[----:B------:R-:W-:Y:S01]  /*18ac0*/  BSSY B0, `(.L_x_10420) ;  /* 0x000005a000007945 */ /* 0x000fe20003800000 */
[----:B---3--:R-:W-:-:S13]  /*18ad0*/  LOP3.LUT P0, RZ, R2, 0x1, RZ, 0xc0, !PT ;  /* 0x0000000102ff7812 */ /* 0x008fda000780c0ff */
[----:B------:R-:W-:Y:S05]  /*18ae0*/  @!P0 BRA `(.L_x_10421) ;  /* 0x00000004005c8947 */ /* 0x000fea0003800000 */
[----:B-1----:R-:W0:Y:S01]  /*18af0*/  LDL R4, [R1+0x1c] ;  /* 0x00001c0001047983 */ /* 0x002e220000100800 */
        /* <DEDUP_REMOVED lines=8> */
.L_x_10619:
[----:B------:R-:W-:Y:S05]  /*18b80*/  BSYNC B1 ;  /* 0x0000000000017941 */ /* 0x000fea0003800000 */
.L_x_10422:
        /* <DEDUP_REMOVED lines=9> */
.L_x_10425:
[----:B------:R-:W-:Y:S05]  /*18c20*/  BSYNC B1 ;  /* 0x0000000000017941 */ /* 0x000fea0003800000 */
.L_x_10424:
        /* <DEDUP_REMOVED lines=12> */
.L_x_10426:
        /* <DEDUP_REMOVED lines=15> */
.L_x_10427:
        /* <DEDUP_REMOVED lines=15> */
.L_x_10428:
        /* <DEDUP_REMOVED lines=15> */
.L_x_10429:
        /* <DEDUP_REMOVED lines=10> */
.L_x_10421:
[----:B------:R-:W-:Y:S05]  /*19060*/  BSYNC B0 ;  /* 0x0000000000007941 */ /* 0x000fea0003800000 */
.L_x_10420:
[----:B-1----:R-:W0:Y:S04]  /*19070*/  LDL R4, [R1+0x50] ;  /* 0x0000500001047983 */ /* 0x002e280000100800 */
        /* <DEDUP_REMOVED lines=8> */
[----:B------:R-:W-:Y:S01]  /*19100*/  BSSY B2, `(.L_x_10432) ;  /* 0x00000a9000027945 */ /* 0x000fe20003800000 */
[----:B---3--:R-:W-:-:S04]  /*19110*/  VIADD R2, R7, 0x1 ;  /* 0x0000000107027836 */ /* 0x008fc80000000000 */
[----:B--2---:R-:W-:-:S05]  /*19120*/  IMAD R2, R2, R6, RZ ;  /* 0x0000000602027224 */ /* 0x004fca00078e02ff */
        /* <DEDUP_REMOVED lines=42> */
.L_x_10436:
        /* <DEDUP_REMOVED lines=8> */
.L_x_10620:
[----:B------:R-:W-:Y:S05]  /*19450*/  BSYNC B3 ;  /* 0x0000000000037941 */ /* 0x000fea0003800000 */
.L_x_10437:
        /* <DEDUP_REMOVED lines=9> */
.L_x_10440:
[----:B------:R-:W-:Y:S05]  /*194f0*/  BSYNC B3 ;  /* 0x0000000000037941 */ /* 0x000fea0003800000 */
.L_x_10439:
        /* <DEDUP_REMOVED lines=12> */
.L_x_10441:
        /* <DEDUP_REMOVED lines=13> */
.L_x_10621:
[----:B------:R-:W-:Y:S05]  /*19690*/  BSYNC B3 ;  /* 0x0000000000037941 */ /* 0x000fea0003800000 */
.L_x_10442:
        /* <DEDUP_REMOVED lines=11> */
.L_x_10445:
[----:B------:R-:W-:Y:S05]  /*19750*/  BSYNC B3 ;  /* 0x0000000000037941 */ /* 0x000fea0003800000 */
.L_x_10444:
        /* <DEDUP_REMOVED lines=9> */
.L_x_10446:
        /* <DEDUP_REMOVED lines=15> */
.L_x_10447:
        /* <DEDUP_REMOVED lines=15> */
.L_x_10448:
        /* <DEDUP_REMOVED lines=15> */
.L_x_10449:
        /* <DEDUP_REMOVED lines=10> */
.L_x_10435:
[----:B------:R-:W-:Y:S05]  /*19b60*/  BSYNC B1 ;  /* 0x0000000000017941 */ /* 0x000fea0003800000 */
.L_x_10434:
[----:B------:R-:W2:Y:S02]  /*19b70*/  LDL.LU R5, [R1+0x50] ;  /* 0x0000500001057983 */ /* 0x000ea40000300800 */
[----:B--2---:R-:W-:-:S07]  /*19b80*/  VIADD R0, R5, 0xfffffffd ;  /* 0xfffffffd05007836 */ /* 0x004fce0000000000 */
.L_x_10433:
[----:B------:R-:W-:Y:S05]  /*19b90*/  BSYNC B2 ;  /* 0x0000000000027941 */ /* 0x000fea0003800000 */
.L_x_10432:
[----:B------:R-:W-:Y:S01]  /*19ba0*/  VIADD R8, R8, 0xfffffffe ;  /* 0xfffffffe08087836 */ /* 0x000fe20000000000 */
[----:B------:R-:W-:-:S04]  /*19bb0*/  LOP3.LUT R4, RZ, R4, RZ, 0x33, !PT ;  /* 0x00000004ff047212 */ /* 0x000fc800078e33ff */
[----:B------:R-:W-:-:S13]  /*19bc0*/  ISETP.NE.AND P0, PT, R8, R4, PT ;  /* 0x000000040800720c */ /* 0x000fda0003f05270 */
[----:B------:R-:W-:Y:S05]  /*19bd0*/  @!P0 BRA `(.L_x_10431) ;  /* 0x0000001000f88947 */ /* 0x000fea0003800000 */
.L_x_10482:
        /* <DEDUP_REMOVED lines=35> */
.L_x_10452:
        /* <DEDUP_REMOVED lines=8> */
.L_x_10622:
[----:B------:R-:W-:Y:S05]  /*19e90*/  BSYNC B2 ;  /* 0x0000000000027941 */ /* 0x000fea0003800000 */
.L_x_10453:
        /* <DEDUP_REMOVED lines=9> */
.L_x_10456:
[----:B------:R-:W-:Y:S05]  /*19f30*/  BSYNC B2 ;  /* 0x0000000000027941 */ /* 0x000fea0003800000 */
.L_x_10455:
        /* <DEDUP_REMOVED lines=12> */
.L_x_10457:
        /* <DEDUP_REMOVED lines=13> */
.L_x_10623:
[----:B------:R-:W-:Y:S05]  /*1a0d0*/  BSYNC B2 ;  /* 0x0000000000027941 */ /* 0x000fea0003800000 */
.L_x_10458:
        /* <DEDUP_REMOVED lines=11> */
.L_x_10461:
[----:B------:R-:W-:Y:S05]  /*1a190*/  BSYNC B2 ;  /* 0x0000000000027941 */ /* 0x000fea0003800000 */
.L_x_10460:
        /* <DEDUP_REMOVED lines=9> */
.L_x_10462:
        /* <DEDUP_REMOVED lines=15> */
.L_x_10463:
        /* <DEDUP_REMOVED lines=15> */
.L_x_10464:
        /* <DEDUP_REMOVED lines=15> */
.L_x_10465:
        /* <DEDUP_REMOVED lines=10> */
.L_x_10451:
[----:B------:R-:W-:Y:S05]  /*1a5a0*/  BSYNC B1 ;  /* 0x0000000000017941 */ /* 0x000fea0003800000 */
.L_x_10450:
        /* <DEDUP_REMOVED lines=35> */
.L_x_10468:
        /* <DEDUP_REMOVED lines=8> */
.L_x_10624:
[----:B------:R-:W-:Y:S05]  /*1a860*/  BSYNC B2 ;  /* 0x0000000000027941 */ /* 0x000fea0003800000 */
.L_x_10469:
        /* <DEDUP_REMOVED lines=9> */
.L_x_10472:
[----:B------:R-:W-:Y:S05]  /*1a900*/  BSYNC B2 ;  /* 0x0000000000027941 */ /* 0x000fea0003800000 */
.L_x_10471:
        /* <DEDUP_REMOVED lines=12> */
.L_x_10473:
        /* <DEDUP_REMOVED lines=13> */
.L_x_10625:
[----:B------:R-:W-:Y:S05]  /*1aaa0*/  BSYNC B2 ;  /* 0x0000000000027941 */ /* 0x000fea0003800000 */
.L_x_10474:
        /* <DEDUP_REMOVED lines=11> */
.L_x_10477:
[----:B------:R-:W-:Y:S05]  /*1ab60*/  BSYNC B2 ;  /* 0x0000000000027941 */ /* 0x000fea0003800000 */
.L_x_10476:
        /* <DEDUP_REMOVED lines=9> */
.L_x_10478:
        /* <DEDUP_REMOVED lines=15> */
.L_x_10479:
        /* <DEDUP_REMOVED lines=15> */
.L_x_10480:
        /* <DEDUP_REMOVED lines=15> */
.L_x_10481:
        /* <DEDUP_REMOVED lines=10> */
.L_x_10467:
[----:B------:R-:W-:Y:S05]  /*1af70*/  BSYNC B1 ;  /* 0x0000000000017941 */ /* 0x000fea0003800000 */
.L_x_10466:
[----:B------:R-:W2:Y:S01]  /*1af80*/  LDL R5, [R1+0x2c] ;  /* 0x00002c0001057983 */ /* 0x000ea20000100800 */
[----:B------:R-:W-:Y:S01]  /*1af90*/  VIADD R0, R0, 0xfffffffe ;  /* 0xfffffffe00007836 */ /* 0x000fe20000000000 */
[----:B--2---:R-:W-:-:S13]  /*1afa0*/  ISETP.GT.AND P0, PT, R6, R5, PT ;  /* 0x000000050600720c */ /* 0x004fda0003f04270 */
[----:B------:R-:W-:Y:S05]  /*1afb0*/  @P0 BRA `(.L_x_10482) ;  /* 0xffffffec00080947 */ /* 0x000fea000383ffff */
.L_x_10431:
[----:B------:R-:W-:Y:S05]  /*1afc0*/  BSYNC B0 ;  /* 0x0000000000007941 */ /* 0x000fea0003800000 */
.L_x_10430:
[----:B------:R-:W3:Y:S01]  /*1afd0*/  LDL.LU R2, [R1+0x1c] ;  /* 0x00001c0001027983 */ /* 0x000ee20000300800 */
[----:B------:R-:W1:Y:S01]  /*1afe0*/  S2R R3, SR_TID.X ;  /* 0x0000000000037919 */ /* 0x000e620000002100 */
[----:B------:R-:W-:-:S05]  /*1aff0*/  VIADD R19, R19, 0x1 ;  /* 0x0000000113137836 */ /* 0x000fca0000000000 */
[----:B------:R-:W-:-:S04]  /*1b000*/  ISETP.NE.AND P0, PT, R19, 0x2, PT ;  /* 0x000000021300780c */ /* 0x000fc80003f05270 */
[----:B------:R-:W-:Y:S01]  /*1b010*/  SEL R0, RZ, 0x1, P0 ;  /* 0x00000001ff007807 */ /* 0x000fe20000000000 */
[----:B------:R-:W-:Y:S01]  /*1b020*/  BSSY B0, `(.L_x_10483) ;  /* 0x0000013000007945 */ /* 0x000fe20003800000 */
[----:B-1----:R-:W-:-:S04]  /*1b030*/  LOP3.LUT R3, R3, 0x7f, RZ, 0xc0, !PT ;  /* 0x0000007f03037812 */ /* 0x002fc800078ec0ff */
[----:B------:R-:W-:Y:S02]  /*1b040*/  ISETP.NE.AND P1, PT, R3, RZ, PT ;  /* 0x000000ff0300720c */ /* 0x000fe40003f25270 */
[----:B---3--:R-:W-:-:S05]  /*1b050*/  LOP3.LUT R2, R2, R0, RZ, 0x3c, !PT ;  /* 0x0000000002027212 */ /* 0x008fca00078e3cff */
[----:B------:R1:W-:Y:S06]  /*1b060*/  STL [R1+0x1c], R2 ;  /* 0x00001c0201007387 */ /* 0x0003ec0000100800 */
[----:B------:R-:W-:Y:S05]  /*1b070*/  @P1 BRA `(.L_x_10484) ;  /* 0x0000000000341947 */ /* 0x000fea0003800000 */
[----:B------:R-:W3:Y:S01]  /*1b080*/  S2R R3, SR_LANEID ;  /* 0x0000000000037919 */ /* 0x000ee20000000000 */
[----:B------:R-:W-:Y:S01]  /*1b090*/  VOTEU.ANY UR4, UPT, PT ;  /* 0x0000000000047886 */ /* 0x000fe200038e0100 */
[----:B------:R-:W4:Y:S01]  /*1b0a0*/  LDC.64 R4, c[0x0][0xd60] ;  /* 0x00035800ff047b82 */ /* 0x000f220000000a00 */
[----:B------:R-:W3:Y:S08]  /*1b0b0*/  FLO.U32 R0, UR4 ;  /* 0x0000000400007d00 */ /* 0x000ef000080e0000 */
[----:B-1----:R-:W4:Y:S01]  /*1b0c0*/  POPC R2, UR4 ;  /* 0x0000000400027d09 */ /* 0x002f220008000000 */
[----:B---3--:R-:W-:-:S13]  /*1b0d0*/  ISETP.EQ.U32.AND P1, PT, R0, R3, PT ;  /* 0x000000030000720c */ /* 0x008fda0003f22070 */
[----:B----4-:R-:W3:Y:S01]  /*1b0e0*/  @P1 ATOMG.E.ADD.STRONG.GPU PT, R5, desc[UR60][R4.64], R2 ;  /* 0x00000002040519a8 */ /* 0x010ee200081ee1fc */
[----:B------:R-:W1:Y:S02]  /*1b0f0*/  S2R R3, SR_LTMASK ;  /* 0x0000000000037919 */ /* 0x000e640000003900 */
[----:B-1----:R-:W-:-:S06]  /*1b100*/  LOP3.LUT R3, R3, UR4, RZ, 0xc0, !PT ;  /* 0x0000000403037c12 */ /* 0x002fcc000f8ec0ff */
[----:B------:R-:W1:Y:S01]  /*1b110*/  POPC R3, R3 ;  /* 0x0000000300037309 */ /* 0x000e620000000000 */
[----:B---3--:R-:W1:Y:S02]  /*1b120*/  SHFL.IDX PT, R0, R5, R0, 0x1f ;  /* 0x00001f0005007589 */ /* 0x008e6400000e0000 */
[----:B-1----:R-:W-:-:S05]  /*1b130*/  IADD3 R0, R0, UR38, R3 ;  /* 0x0000002600007c10 */ /* 0x002fca000fffe003 */
[----:B------:R3:W-:Y:S02]  /*1b140*/  STL [R1], R0 ;  /* 0x0000000001007387 */ /* 0x0007e40000100800 */
.L_x_10484:
[----:B------:R-:W-:Y:S05]  /*1b150*/  BSYNC B0 ;  /* 0x0000000000007941 */ /* 0x000fea0003800000 */
.L_x_10483:
[----:B------:R-:W-:-:S07]  /*1b160*/  SEL R19, R19, RZ, P0 ;  /* 0x000000ff13137207 */ /* 0x000fce0000000000 */
.L_x_10396:
[----:B------:R-:W-:Y:S05]  /*1b170*/  BSYNC B7 ;  /* 0x0000000000077941 */ /* 0x000fea0003800000 */
.L_x_10394:
        /* <DEDUP_REMOVED lines=9> */
[----:B-12---:R-:W1:Y:S04]  /*1b210*/  LDS.128 R4, [R18+0x324d0] ;  /* 0x0324d00012047984 */ /* 0x006e680000000c00 */
[----:B-1----:R1:W-:Y:S04]  /*1b220*/  STL.64 [R1], R4 ;  /* 0x0000000401007387 */ /* 0x0023e80000100a00 */
[----:B------:R1:W-:Y:S01]  /*1b230*/  STL.64 [R1+0x8], R6 ;  /* 0x0000080601007387 */ /* 0x0003e20000100a00 */
[----:B------:R-:W-:Y:S06]  /*1b240*/  BAR.ARV 0x4, 0x180 ;  /* 0x0106000000007b1d */ /* 0x000fec0000002000 */
[----:B------:R-:W-:Y:S05]  /*1b250*/  BRA `(.L_x_10486) ;  /* 0x0000000c00247947 */ /* 0x000fea0003800000 */
.L_x_10485:
[----:B------:R-:W3:Y:S01]  /*1b260*/  S2R R16, SR_TID.X ;  /* 0x0000000000107919 */ /* 0x000ee20000002100 */
[----:B------:R-:W-:Y:S01]  /*1b270*/  UMOV UR4, 0xffffffff ;  /* 0xffffffff00047882 */ /* 0x000fe20000000000 */
[----:B---3--:R-:W-:-:S04]  /*1b280*/  LOP3.LUT R16, R16, 0x1f, RZ, 0xc0, !PT ;  /* 0x0000001f10107812 */ /* 0x008fc800078ec0ff */
[----:B------:R-:W-:Y:S01]  /*1b290*/  ISETP.NE.AND P0, PT, R16, 0x1f, PT ;  /* 0x0000001f1000780c */ /* 0x000fe20003f05270 */
[----:B------:R-:W-:-:S12]  /*1b2a0*/  BRA.DIV UR4, `(.L_x_10487) ;  /* 0x00000042049c7947 */ /* 0x000fd8000b800000 */
[----:B-1----:R-:W3:Y:S01]  /*1b2b0*/  LDL.LU R2, [R1] ;  /* 0x0000000001027983 */ /* 0x002ee20000300800 */
[----:B------:R-:W-:-:S03]  /*1b2c0*/  ULDC UR4, c[0x0][0xd3c] ;  /* 0x00034f0000047ab9 */ /* 0x000fc60000000800 */
[----:B------:R-:W4:Y:S01]  /*1b2d0*/  LDL R3, [R1+0xc] ;  /* 0x00000c0001037983 */ /* 0x000f220000100800 */
[----:B---3--:R-:W-:Y:S02]  /*1b2e0*/  IMAD.MOV.U32 R10, RZ, RZ, R2 ;  /* 0x000000ffff0a7224 */ /* 0x008fe400078e0002 */
[----:B----4-:R-:W-:-:S05]  /*1b2f0*/  IMAD.IADD R0, R3, 0x1, R16 ;  /* 0x0000000103007824 */ /* 0x010fca00078e0210 */
        /* <DEDUP_REMOVED lines=36> */
.L_x_10635:
[----:B------:R-:W-:Y:S02]  /*1b540*/  ULDC UR4, c[0x0][0xd38] ;  /* 0x00034e0000047ab9 */ /* 0x000fe40000000800 */
[----:B------:R-:W-:-:S04]  /*1b550*/  IMAD.U32 R3, RZ, RZ, UR4 ;  /* 0x00000004ff037e24 */ /* 0x000fc8000f8e00ff */
[----:B-1----:R-:W-:-:S04]  /*1b560*/  IMAD R9, R9, R3, RZ ;  /* 0x0000000309097224 */ /* 0x002fc800078e02ff */
[----:B------:R-:W-:-:S05]  /*1b570*/  IMAD.IADD R4, R4, 0x1, R9 ;  /* 0x0000000104047824 */ /* 0x000fca00078e0209 */
[----:B------:R-:W-:-:S13]  /*1b580*/  ISETP.GT.AND P6, PT, R4, R5, PT ;  /* 0x000000050400720c */ /* 0x000fda0003fc4270 */
[----:B------:R-:W-:Y:S05]  /*1b590*/  @P6 BRA `(.L_x_10488) ;  /* 0x0000000000ac6947 */ /* 0x000fea0003800000 */
.L_x_10491:
        /* <DEDUP_REMOVED lines=37> */
.L_x_10643:
[----:B------:R-:W-:Y:S02]  /*1b7f0*/  ULDC UR4, c[0x0][0xd38] ;  /* 0x00034e0000047ab9 */ /* 0x000fe40000000800 */
[----:B------:R-:W-:-:S04]  /*1b800*/  IMAD.U32 R3, RZ, RZ, UR4 ;  /* 0x00000004ff037e24 */ /* 0x000fc8000f8e00ff */
[----:B-1----:R-:W-:-:S04]  /*1b810*/  IMAD R9, R9, R3, RZ ;  /* 0x0000000309097224 */ /* 0x002fc800078e02ff */
[----:B------:R-:W-:-:S05]  /*1b820*/  IMAD.IADD R4, R9, 0x1, R4 ;  /* 0x0000000109047824 */ /* 0x000fca00078e0204 */
[----:B------:R-:W-:-:S13]  /*1b830*/  ISETP.GT.AND P6, PT, R4, R5, PT ;  /* 0x000000050400720c */ /* 0x000fda0003fc4270 */
[----:B------:R-:W-:Y:S05]  /*1b840*/  @!P6 BRA `(.L_x_10491) ;  /* 0xfffffffc0054e947 */ /* 0x000fea000383ffff */
.L_x_10488:
        /* <DEDUP_REMOVED lines=9> */
.L_x_10648:
[----:B------:R-:W-:-:S13]  /*1b8e0*/  ISETP.NE.AND P0, PT, R4, RZ, PT ;  /* 0x000000ff0400720c */ /* 0x000fda0003f05270 */
[----:B------:R-:W-:Y:S05]  /*1b8f0*/  @!P0 BRA `(.L_x_10493) ;  /* 0x0000000000148947 */ /* 0x000fea0003800000 */
[----:B------:R-:W-:Y:S01]  /*1b900*/  UMOV UR4, 0xffffffff ;  /* 0xffffffff00047882 */ /* 0x000fe20000000000 */
[----:B------:R-:W-:Y:S02]  /*1b910*/  VIADD R12, R2, 0xffffffff ;  /* 0xffffffff020c7836 */ /* 0x000fe40000000000 */
[----:B------:R-:W-:Y:S05]  /*1b920*/  BRA.DIV UR4, `(.L_x_10494) ;  /* 0x0000004604907947 */ /* 0x000fea000b800000 */
[----:B0-----:R0:W4:Y:S02]  /*1b930*/  SHFL.IDX PT, R7, R7, R12, 0x1f ;  /* 0x00001f0c07077589 */ /* 0x00112400000e0000 */
.L_x_10651:
[----:B----4-:R-:W-:-:S07]  /*1b940*/  IMAD.MOV.U32 R8, RZ, RZ, R7 ;  /* 0x000000ffff087224 */ /* 0x010fce00078e0007 */
.L_x_10493:
[----:B0-----:R-:W4:Y:S01]  /*1b950*/  LDL.LU R7, [R1+0xc] ;  /* 0x00000c0001077983 */ /* 0x001f220000300800 */
        /* <DEDUP_REMOVED lines=14> */
[----:B----4-:R-:W-:Y:S01]  /*1ba40*/  IMAD.MOV.U32 R10, RZ, RZ, R7 ;  /* 0x000000ffff0a7224 */ /* 0x010fe200078e0007 */
[----:B------:R-:W-:-:S03]  /*1ba50*/  IABS R7, R0 ;  /* 0x0000000000077213 */ /* 0x000fc60000000000 */
[----:B------:R-:W-:Y:S02]  /*1ba60*/  IMAD.IADD R10, R2, 0x1, R10 ;  /* 0x00000001020a7824 */ /* 0x000fe400078e020a */
[----:B------:R-:W-:-:S04]  /*1ba70*/  IMAD.MOV R7, RZ, RZ, -R7 ;  /* 0x000000ffff077224 */ /* 0x000fc800078e0a07 */
        /* <DEDUP_REMOVED lines=45> */
.L_x_10489:
        /* <DEDUP_REMOVED lines=10> */
.L_x_10495:
[----:B01----:R-:W2:Y:S04]  /*1bdf0*/  LDL R2, [R1+0xc] ;  /* 0x00000c0001027983 */ /* 0x003ea80000100800 */
[----:B------:R-:W3:Y:S04]  /*1be00*/  LDL R3, [R1+0x8] ;  /* 0x0000080001037983 */ /* 0x000ee80000100800 */
[----:B------:R-:W4:Y:S04]  /*1be10*/  LDL R5, [R1+0x4] ;  /* 0x0000040001057983 */ /* 0x000f280000100800 */
[----:B------:R-:W4:Y:S01]  /*1be20*/  LDL R4, [R1] ;  /* 0x0000000001047983 */ /* 0x000f220000100800 */
        /* <DEDUP_REMOVED lines=12> */
.L_x_10486:
[----:B------:R-:W3:Y:S01]  /*1bef0*/  LDL R0, [R1+0xc] ;  /* 0x00000c0001007983 */ /* 0x000ee20000100800 */
[----:B------:R-:W-:Y:S02]  /*1bf00*/  ULDC UR4, c[0x0][0xd3c] ;  /* 0x00034f0000047ab9 */ /* 0x000fe40000000800 */
[----:B---3--:R-:W-:-:S13]  /*1bf10*/  ISETP.GE.AND P0, PT, R0, UR4, PT ;  /* 0x0000000400007c0c */ /* 0x008fda000bf06270 */
[----:B------:R-:W-:Y:S05]  /*1bf20*/  @!P0 BRA `(.L_x_10496) ;  /* 0xffffff8400d88947 */ /* 0x000fea000383ffff */
[----:B------:R-:W-:Y:S05]  /*1bf30*/  BSYNC B8 ;  /* 0x0000000000087941 */ /* 0x000fea0003800000 */
.L_x_10348:
[----:B--2---:R-:W2:Y:S01]  /*1bf40*/  LDL.LU R0, [R1+0x80] ;  /* 0x0000800001007983 */ /* 0x004ea20000300800 */
[----:B------:R-:W-:Y:S01]  /*1bf50*/  BSSY B0, `(.L_x_10497) ;  /* 0x000000b000007945 */ /* 0x000fe20003800000 */
[----:B-1----:R-:W1:Y:S01]  /*1bf60*/  S2R R5, SR_CgaCtaId ;  /* 0x0000000000057919 */ /* 0x002e620000008800 */
[----:B--2---:R-:W-:-:S05]  /*1bf70*/  VIADD R0, R0, 0x1 ;  /* 0x0000000100007836 */ /* 0x004fca0000000000 */
        /* <DEDUP_REMOVED lines=8> */
.L_x_10652:
[----:B------:R-:W-:Y:S05]  /*1c000*/  BSYNC B0 ;  /* 0x0000000000007941 */ /* 0x000fea0003800000 */
.L_x_10497:
[----:B------:R-:W-:-:S03]  /*1c010*/  UMOV UR4, 0xffffffff ;  /* 0xffffffff00047882 */ /* 0x000fc60000000000 */
[----:B------:R-:W-:Y:S05]  /*1c020*/  BRA.DIV UR4, `(.L_x_10499) ;  /* 0x00000042040c7947 */ /* 0x000fea000b800000 */
[----:B------:R-:W1:Y:S02]  /*1c030*/  S2R R2, SR_TID.X ;  /* 0x0000000000027919 */ /* 0x000e640000002100 */
[----:B-1----:R-:W-:-:S04]  /*1c040*/  SHF.R.U32.HI R2, RZ, 0x5, R2 ;  /* 0x00000005ff027819 */ /* 0x002fc80000011602 */
[----:B------:R-:W-:-:S05]  /*1c050*/  LOP3.LUT R2, R2, 0x3, RZ, 0xc0, !PT ;  /* 0x0000000302027812 */ /* 0x000fca00078ec0ff */
[----:B------:R1:W2:Y:S02]  /*1c060*/  SHFL.IDX PT, R14, R2, RZ, 0x1f ;  /* 0x00001fff020e7589 */ /* 0x0002a400000e0000 */
.L_x_10655:
[----:B--2---:R-:W-:-:S13]  /*1c070*/  ISETP.NE.AND P0, PT, R14, RZ, PT ;  /* 0x000000ff0e00720c */ /* 0x004fda0003f05270 */
[----:B------:R-:W-:Y:S05]  /*1c080*/  @P0 BRA `(.L_x_10192) ;  /* 0x0000000000940947 */ /* 0x000fea0003800000 */
[----:B------:R-:W-:-:S03]  /*1c090*/  UMOV UR4, 0xffffffff ;  /* 0xffffffff00047882 */ /* 0x000fc60000000000 */
[----:B------:R-:W-:Y:S05]  /*1c0a0*/  BRA.DIV UR4, `(.L_x_10500) ;  /* 0x0000004204207947 */ /* 0x000fea000b800000 */
[----:B------:R-:W-:-:S13]  /*1c0b0*/  ELECT P6, URZ, PT ;  /* 0x00000000003f782f */ /* 0x000fda00038c0000 */
.L_x_10658:
        /* <DEDUP_REMOVED lines=8> */
.L_x_10501:
        /* <DEDUP_REMOVED lines=13> */
.L_x_10659:
[----:B------:R-:W1:Y:S02]  /*1c210*/  SYNCS.PHASECHK.TRANS64.TRYWAIT P0, [R7+URZ], R2 ;  /* 0x00000002070075a7 */ /* 0x000e64000800017f */
[----:B-1----:R-:W-:Y:S05]  /*1c220*/  @!P0 BRA `(.L_x_10503) ;  /* 0x0000003c00f48947 */ /* 0x002fea0003800000 */
.L_x_10660:
[----:B------:R-:W-:Y:S05]  /*1c230*/  @!P2 BRA `(.L_x_10504) ;  /* 0x000000000004a947 */ /* 0x000fea0003800000 */
[----:B------:R-:W-:Y:S01]  /*1c240*/  BPT.TRAP 0x1 ;  /* 0x000000040000795c */ /* 0x000fe20000300000 */
.L_x_10504:
[----:B------:R-:W-:-:S04]  /*1c250*/  VIADD R0, R0, 0x32460 ;  /* 0x0003246000007836 */ /* 0x000fc80000000000 */
[----:B------:R-:W-:-:S04]  /*1c260*/  IMAD R4, R19, 0x8, R0 ;  /* 0x0000000813047824 */ /* 0x000fc800078e0200 */
[----:B------:R-:W2:Y:S02]  /*1c270*/  SYNCS.PHASECHK.TRANS64.TRYWAIT P0, [R4+URZ], R5 ;  /* 0x00000005040075a7 */ /* 0x000ea4000800017f */
[----:B--2---:R-:W-:Y:S05]  /*1c280*/  @!P0 BRA `(.L_x_10505) ;  /* 0x0000003c00f08947 */ /* 0x004fea0003800000 */
.L_x_10661:
[----:B------:R-:W-:-:S07]  /*1c290*/  IMAD R3, R3, 0x8, R0 ;  /* 0x0000000803037824 */ /* 0x000fce00078e0200 */
.L_x_10506:
[----:B---3--:R3:W4:Y:S02]  /*1c2a0*/  SYNCS.PHASECHK.TRANS64.TRYWAIT P0, [R3+URZ], R2 ;  /* 0x00000002030075a7 */ /* 0x008724000800017f */
[----:B----4-:R-:W-:Y:S05]  /*1c2b0*/  @!P0 NANOSLEEP.SYNCS 0x989680 ;  /* 0x009896800000895d */ /* 0x010fea0003900000 */
[----:B------:R-:W4:Y:S02]  /*1c2c0*/  @!P0 SYNCS.PHASECHK.TRANS64 P0, [R3+URZ], R2 ;  /* 0x00000002030085a7 */ /* 0x000f24000800007f */
[----:B----4-:R-:W-:Y:S05]  /*1c2d0*/  @!P0 BRA `(.L_x_10506) ;  /* 0xfffffffc00f08947 */ /* 0x010fea000383ffff */
.L_x_10192:
[----:B------:R-:W-:Y:S05]  /*1c2e0*/  BSYNC B9 ;  /* 0x0000000000097941 */ /* 0x000fea0003800000 */
.L_x_10189:
[----:B------:R-:W-:Y:S05]  /*1c2f0*/  EXIT ;  /* 0x000000000000794d */ /* 0x000fea0003800000 */
.L_x_10212:
[----:B0-----:R0:W1:Y:S02]  /*1c300*/  SYNCS.PHASECHK.TRANS64.TRYWAIT P6, [R96+URZ+0x32490], R109 ;  /* 0x0324906d600075a7 */ /* 0x00106400080c017f */
[----:B-1----:R-:W-:Y:S05]  /*1c310*/  @!P6 NANOSLEEP.SYNCS 0x989680 ;  /* 0x009896800000e95d */ /* 0x002fea0003900000 */
[----:B------:R-:W1:Y:S02]  /*1c320*/  @!P6 SYNCS.PHASECHK.TRANS64 P6, [R96+URZ+0x32490], R109 ;  /* 0x0324906d6000e5a7 */ /* 0x000e6400080c007f */
[----:B-1----:R-:W-:Y:S05]  /*1c330*/  @!P6 BRA `(.L_x_10212) ;  /* 0xfffffffc00f0e947 */ /* 0x002fea000383ffff */
[----:B------:R-:W-:Y:S05]  /*1c340*/  BRA `(.L_x_10507) ;  /* 0xfffffe6c00cc7947 */ /* 0x000fea000383ffff */
.L_x_10230:
[----:B0-----:R0:W1:Y:S02]  /*1c350*/  SYNCS.PHASECHK.TRANS64.TRYWAIT P5, [R96+URZ+0x32490], R109 ;  /* 0x0324906d600075a7 */ /* 0x00106400080a017f */
[----:B-1----:R-:W-:Y:S05]  /*1c360*/  @!P5 NANOSLEEP.SYNCS 0x989680 ;  /* 0x009896800000d95d */ /* 0x002fea0003900000 */
[----:B------:R-:W1:Y:S02]  /*1c370*/  @!P5 SYNCS.PHASECHK.TRANS64 P5, [R96+URZ+0x32490], R109 ;  /* 0x0324906d6000d5a7 */ /* 0x000e6400080a007f */
[----:B-1----:R-:W-:Y:S05]  /*1c380*/  @!P5 BRA `(.L_x_10230) ;  /* 0xfffffffc00f0d947 */ /* 0x002fea000383ffff */
[----:B------:R-:W-:Y:S05]  /*1c390*/  BRA `(.L_x_10508) ;  /* 0xfffffe8000707947 */ /* 0x000fea000383ffff */
.L_x_10239:
[----:B0-----:R0:W1:Y:S02]  /*1c3a0*/  SYNCS.PHASECHK.TRANS64.TRYWAIT P4, [R96+URZ+0x32490], R109 ;  /* 0x0324906d600075a7 */ /* 0x001064000808017f */
[----:B-1----:R-:W-:Y:S05]  /*1c3b0*/  @!P4 NANOSLEEP.SYNCS 0x989680 ;  /* 0x009896800000c95d */ /* 0x002fea0003900000 */
[----:B------:R-:W1:Y:S02]  /*1c3c0*/  @!P4 SYNCS.PHASECHK.TRANS64 P4, [R96+URZ+0x32490], R109 ;  /* 0x0324906d6000c5a7 */ /* 0x000e64000808007f */
[----:B-1----:R-:W-:Y:S05]  /*1c3d0*/  @!P4 BRA `(.L_x_10239) ;  /* 0xfffffffc00f0c947 */ /* 0x002fea000383ffff */
[----:B------:R-:W-:Y:S05]  /*1c3e0*/  BRA `(.L_x_10509) ;  /* 0xfffffe9000b87947 */ /* 0x000fea000383ffff */
.L_x_10245:
[----:B--2---:R2:W3:Y:S02]  /*1c3f0*/  SYNCS.PHASECHK.TRANS64.TRYWAIT P3, [R96+URZ+0x324b0], R109 ;  /* 0x0324b06d600075a7 */ /* 0x0044e4000806017f */
[----:B---3--:R-:W-:Y:S05]  /*1c400*/  @!P3 NANOSLEEP.SYNCS 0x989680 ;  /* 0x009896800000b95d */ /* 0x008fea0003900000 */
[----:B------:R-:W3:Y:S02]  /*1c410*/  @!P3 SYNCS.PHASECHK.TRANS64 P3, [R96+URZ+0x324b0], R109 ;  /* 0x0324b06d6000b5a7 */ /* 0x000ee4000806007f */
[----:B---3--:R-:W-:Y:S05]  /*1c420*/  @!P3 BRA `(.L_x_10245) ;  /* 0xfffffffc00f0b947 */ /* 0x008fea000383ffff */
[----:B------:R-:W-:Y:S05]  /*1c430*/  BRA `(.L_x_10510) ;  /* 0xfffffe9400487947 */ /* 0x000fea000383ffff */
.L_x_10255:
[----:B------:R-:W-:Y:S01]  /*1c440*/  BSSY B0, `(.L_x_10511) ;  /* 0x0000007000007945 */ /* 0x000fe20003800000 */
[----:B------:R-:W-:Y:S02]  /*1c450*/  IMAD.MOV.U32 R12, RZ, RZ, RZ ;  /* 0x000000ffff0c7224 */ /* 0x000fe400078e00ff */
[----:B------:R-:W-:Y:S02]  /*1c460*/  IMAD.MOV.U32 R11, RZ, RZ, 0x1f ;  /* 0x0000001fff0b7424 */ /* 0x000fe400078e00ff */
[----:B------:R-:W-:-:S07]  /*1c470*/  IMAD.MOV.U32 R15, RZ, RZ, -0x1 ;  /* 0xffffffffff0f7424 */ /* 0x000fce00078e00ff */
[----:B-----5:R-:W-:Y:S05]  /*1c480*/  WARPSYNC.COLLECTIVE R15, `(.L_x_10512) ;  /* 0x000000000f087348 */ /* 0x020fea0003c00000 */
[----:B------:R0:W1:Y:S02]  /*1c490*/  SHFL.IDX P6, R14, R13, R12, R11 ;  /* 0x0000000c0d0e7389 */ /* 0x00006400000c000b */
[----:B01---5:R-:W-:Y:S01]  /*1c4a0*/  ENDCOLLECTIVE ;  /* 0x000000000000791b */ /* 0x023fe20003800000 */
.L_x_10512:
[----:B------:R-:W-:Y:S05]  /*1c4b0*/  BSYNC B0 ;  /* 0x0000000000007941 */ /* 0x000fea0003800000 */
.L_x_10511:
[----:B------:R-:W-:Y:S05]  /*1c4c0*/  BRA `(.L_x_10513) ;  /* 0xfffffea000907947 */ /* 0x000fea000383ffff */
.L_x_10267:
        /* <DEDUP_REMOVED lines=8> */
.L_x_10515:
[----:B------:R-:W-:Y:S05]  /*1c550*/  BSYNC B1 ;  /* 0x0000000000017941 */ /* 0x000fea0003800000 */
.L_x_10514:
        /* <DEDUP_REMOVED lines=8> */
.L_x_10516:
[----:B------:R-:W-:Y:S02]  /*1c5e0*/  IMAD.MOV.U32 R13, RZ, RZ, R25 ;  /* 0x000000ffff0d7224 */ /* 0x000fe400078e0019 */
[----:B------:R-:W-:-:S07]  /*1c5f0*/  IMAD.MOV.U32 R20, RZ, RZ, R14 ;  /* 0x000000ffff147224 */ /* 0x000fce00078e000e */
[----:B------:R-:W-:Y:S05]  /*1c600*/  WARPSYNC.COLLECTIVE R15, `(.L_x_10517) ;  /* 0x000000000f087348 */ /* 0x000fea0003c00000 */
[----:B------:R0:W1:Y:S02]  /*1c610*/  SHFL.IDX P6, R14, R13, R12, R11 ;  /* 0x0000000c0d0e7389 */ /* 0x00006400000c000b */
[----:B01----:R-:W-:Y:S01]  /*1c620*/  ENDCOLLECTIVE ;  /* 0x000000000000791b */ /* 0x003fe20003800000 */
.L_x_10517:
[----:B------:R-:W-:Y:S02]  /*1c630*/  IMAD.MOV.U32 R13, RZ, RZ, R26 ;  /* 0x000000ffff0d7224 */ /* 0x000fe400078e001a */
[----:B------:R-:W-:-:S07]  /*1c640*/  IMAD.MOV.U32 R25, RZ, RZ, R14 ;  /* 0x000000ffff197224 */ /* 0x000fce00078e000e */
[----:B------:R-:W-:Y:S05]  /*1c650*/  WARPSYNC.COLLECTIVE R15, `(.L_x_10518) ;  /* 0x000000000f087348 */ /* 0x000fea0003c00000 */
[----:B------:R0:W1:Y:S02]  /*1c660*/  SHFL.IDX P6, R14, R13, R12, R11 ;  /* 0x0000000c0d0e7389 */ /* 0x00006400000c000b */
[----:B01----:R-:W-:Y:S01]  /*1c670*/  ENDCOLLECTIVE ;  /* 0x000000000000791b */ /* 0x003fe20003800000 */
.L_x_10518:
[----:B------:R-:W-:Y:S01]  /*1c680*/  IMAD.MOV.U32 R26, RZ, RZ, R14 ;  /* 0x000000ffff1a7224 */ /* 0x000fe200078e000e */
[----:B------:R-:W-:Y:S06]  /*1c690*/  BRA `(.L_x_10519) ;  /* 0xfffffea400a47947 */ /* 0x000fec000383ffff */
.L_x_10271:
[----:B0-----:R0:W1:Y:S02]  /*1c6a0*/  SYNCS.PHASECHK.TRANS64.TRYWAIT P0, [R18+URZ+0x32400], R27 ;  /* 0x0324001b120075a7 */ /* 0x001064000800017f */
[----:B-1----:R-:W-:Y:S05]  /*1c6b0*/  @!P0 NANOSLEEP.SYNCS 0x989680 ;  /* 0x009896800000895d */ /* 0x002fea0003900000 */
[----:B------:R-:W1:Y:S02]  /*1c6c0*/  @!P0 SYNCS.PHASECHK.TRANS64 P0, [R18+URZ+0x32400], R27 ;  /* 0x0324001b120085a7 */ /* 0x000e64000800007f */
[----:B-1----:R-:W-:Y:S05]  /*1c6d0*/  @!P0 BRA `(.L_x_10271) ;  /* 0xfffffffc00f08947 */ /* 0x002fea000383ffff */
[----:B------:R-:W-:Y:S05]  /*1c6e0*/  BRA `(.L_x_10520) ;  /* 0xfffffea800b47947 */ /* 0x000fea000383ffff */
.L_x_10279:
        /* <DEDUP_REMOVED lines=8> */
.L_x_10522:
[----:B------:R-:W-:Y:S05]  /*1c770*/  BSYNC B1 ;  /* 0x0000000000017941 */ /* 0x000fea0003800000 */
.L_x_10521:
        /* <DEDUP_REMOVED lines=8> */
.L_x_10523:
[----:B------:R-:W-:Y:S02]  /*1c800*/  IMAD.MOV.U32 R13, RZ, RZ, R25 ;  /* 0x000000ffff0d7224 */ /* 0x000fe400078e0019 */
[----:B------:R-:W-:-:S07]  /*1c810*/  IMAD.MOV.U32 R20, RZ, RZ, R14 ;  /* 0x000000ffff147224 */ /* 0x000fce00078e000e */
[----:B------:R-:W-:Y:S05]  /*1c820*/  WARPSYNC.COLLECTIVE R15, `(.L_x_10524) ;  /* 0x000000000f087348 */ /* 0x000fea0003c00000 */
[----:B------:R0:W1:Y:S02]  /*1c830*/  SHFL.IDX P6, R14, R13, R12, R11 ;  /* 0x0000000c0d0e7389 */ /* 0x00006400000c000b */
[----:B01----:R-:W-:Y:S01]  /*1c840*/  ENDCOLLECTIVE ;  /* 0x000000000000791b */ /* 0x003fe20003800000 */
.L_x_10524:
[----:B------:R-:W-:Y:S02]  /*1c850*/  IMAD.MOV.U32 R13, RZ, RZ, R26 ;  /* 0x000000ffff0d7224 */ /* 0x000fe400078e001a */
[----:B------:R-:W-:-:S07]  /*1c860*/  IMAD.MOV.U32 R21, RZ, RZ, R14 ;  /* 0x000000ffff157224 */ /* 0x000fce00078e000e */
[----:B------:R-:W-:Y:S05]  /*1c870*/  WARPSYNC.COLLECTIVE R15, `(.L_x_10525) ;  /* 0x000000000f087348 */ /* 0x000fea0003c00000 */
[----:B------:R0:W1:Y:S02]  /*1c880*/  SHFL.IDX P6, R14, R13, R12, R11 ;  /* 0x0000000c0d0e7389 */ /* 0x00006400000c000b */
[----:B01----:R-:W-:Y:S01]  /*1c890*/  ENDCOLLECTIVE ;  /* 0x000000000000791b */ /* 0x003fe20003800000 */
.L_x_10525:
[----:B------:R-:W-:Y:S05]  /*1c8a0*/  BRA `(.L_x_10526) ;  /* 0xfffffeb400207947 */ /* 0x000fea000383ffff */
.L_x_10283:
[----:B0-----:R0:W1:Y:S02]  /*1c8b0*/  SYNCS.PHASECHK.TRANS64.TRYWAIT P1, [R18+URZ+0x32400], R27 ;  /* 0x0324001b120075a7 */ /* 0x001064000802017f */
[----:B-1----:R-:W-:Y:S05]  /*1c8c0*/  @!P1 NANOSLEEP.SYNCS 0x989680 ;  /* 0x009896800000995d */ /* 0x002fea0003900000 */
[----:B------:R-:W1:Y:S02]  /*1c8d0*/  @!P1 SYNCS.PHASECHK.TRANS64 P1, [R18+URZ+0x32400], R27 ;  /* 0x0324001b120095a7 */ /* 0x000e64000802007f */
[----:B-1----:R-:W-:Y:S05]  /*1c8e0*/  @!P1 BRA `(.L_x_10283) ;  /* 0xfffffffc00f09947 */ /* 0x002fea000383ffff */
[----:B------:R-:W-:Y:S05]  /*1c8f0*/  BRA `(.L_x_10527) ;  /* 0xfffffeb400fc7947 */ /* 0x000fea000383ffff */
.L_x_10289:
[----:B--2---:R2:W3:Y:S02]  /*1c900*/  SYNCS.PHASECHK.TRANS64.TRYWAIT P1, [R3+URZ+0x32430], R8 ;  /* 0x03243008030075a7 */ /* 0x0044e4000802017f */
[----:B---3--:R-:W-:Y:S05]  /*1c910*/  @!P1 NANOSLEEP.SYNCS 0x989680 ;  /* 0x009896800000995d */ /* 0x008fea0003900000 */
[----:B------:R-:W3:Y:S02]  /*1c920*/  @!P1 SYNCS.PHASECHK.TRANS64 P1, [R3+URZ+0x32430], R8 ;  /* 0x03243008030095a7 */ /* 0x000ee4000802007f */
[----:B---3--:R-:W-:Y:S05]  /*1c930*/  @!P1 BRA `(.L_x_10289) ;  /* 0xfffffffc00f09947 */ /* 0x008fea000383ffff */
[----:B------:R-:W-:Y:S05]  /*1c940*/  BRA `(.L_x_10288) ;  /* 0xfffffec400307947 */ /* 0x000fea000383ffff */
.L_x_10291:
[----:B0-----:R0:W3:Y:S02]  /*1c950*/  SYNCS.PHASECHK.TRANS64.TRYWAIT P1, [R18+URZ+0x32410], R5 ;  /* 0x03241005120075a7 */ /* 0x0010e4000802017f */
[----:B---3--:R-:W-:Y:S05]  /*1c960*/  @!P1 NANOSLEEP.SYNCS 0x989680 ;  /* 0x009896800000995d */ /* 0x008fea0003900000 */
[----:B------:R-:W3:Y:S02]  /*1c970*/  @!P1 SYNCS.PHASECHK.TRANS64 P1, [R18+URZ+0x32410], R5 ;  /* 0x03241005120095a7 */ /* 0x000ee4000802007f */
[----:B---3--:R-:W-:Y:S05]  /*1c980*/  @!P1 BRA `(.L_x_10291) ;  /* 0xfffffffc00f09947 */ /* 0x008fea000383ffff */
[----:B------:R-:W-:Y:S05]  /*1c990*/  BRA `(.L_x_10528) ;  /* 0xfffffec400d87947 */ /* 0x000fea000383ffff */
.L_x_10296:
[----:B----4-:R4:W0:Y:S02]  /*1c9a0*/  SYNCS.PHASECHK.TRANS64.TRYWAIT P2, [R3+URZ+0x32450], R8 ;  /* 0x03245008030075a7 */ /* 0x010824000804017f */
[----:B0-----:R-:W-:Y:S05]  /*1c9b0*/  @!P2 NANOSLEEP.SYNCS 0x989680 ;  /* 0x009896800000a95d */ /* 0x001fea0003900000 */
[----:B------:R-:W0:Y:S02]  /*1c9c0*/  @!P2 SYNCS.PHASECHK.TRANS64 P2, [R3+URZ+0x32450], R8 ;  /* 0x032450080300a5a7 */ /* 0x000e24000804007f */
[----:B0-----:R-:W-:Y:S05]  /*1c9d0*/  @!P2 BRA `(.L_x_10296) ;  /* 0xfffffffc00f0a947 */ /* 0x001fea000383ffff */
[----:B------:R-:W-:Y:S05]  /*1c9e0*/  BRA `(.L_x_10295) ;  /* 0xfffffec400f87947 */ /* 0x000fea000383ffff */
.L_x_10301:
[----:B-1----:R1:W2:Y:S02]  /*1c9f0*/  SYNCS.PHASECHK.TRANS64.TRYWAIT P3, [R4+URZ+0x32430], R0 ;  /* 0x03243000040075a7 */ /* 0x0022a4000806017f */
[----:B--2---:R-:W-:Y:S05]  /*1ca00*/  @!P3 NANOSLEEP.SYNCS 0x989680 ;  /* 0x009896800000b95d */ /* 0x004fea0003900000 */
[----:B------:R-:W2:Y:S02]  /*1ca10*/  @!P3 SYNCS.PHASECHK.TRANS64 P3, [R4+URZ+0x32430], R0 ;  /* 0x032430000400b5a7 */ /* 0x000ea4000806007f */
[----:B--2---:R-:W-:Y:S05]  /*1ca20*/  @!P3 BRA `(.L_x_10301) ;  /* 0xfffffffc00f0b947 */ /* 0x004fea000383ffff */
[----:B------:R-:W-:Y:S05]  /*1ca30*/  BRA `(.L_x_10300) ;  /* 0xfffffeec00207947 */ /* 0x000fea000383ffff */
.L_x_10306:
[----:B---3--:R3:W4:Y:S02]  /*1ca40*/  SYNCS.PHASECHK.TRANS64.TRYWAIT P3, [R4+URZ+0x32450], R0 ;  /* 0x03245000040075a7 */ /* 0x008724000806017f */
[----:B----4-:R-:W-:Y:S05]  /*1ca50*/  @!P3 NANOSLEEP.SYNCS 0x989680 ;  /* 0x009896800000b95d */ /* 0x010fea0003900000 */
[----:B------:R-:W4:Y:S02]  /*1ca60*/  @!P3 SYNCS.PHASECHK.TRANS64 P3, [R4+URZ+0x32450], R0 ;  /* 0x032450000400b5a7 */ /* 0x000f24000806007f */
[----:B----4-:R-:W-:Y:S05]  /*1ca70*/  @!P3 BRA `(.L_x_10306) ;  /* 0xfffffffc00f0b947 */ /* 0x010fea000383ffff */
[----:B------:R-:W-:Y:S05]  /*1ca80*/  BRA `(.L_x_10305) ;  /* 0xfffffeec00bc7947 */ /* 0x000fea000383ffff */
.L_x_10312:
[----:B------:R-:W-:Y:S02]  /*1ca90*/  IMAD.MOV.U32 R13, RZ, RZ, R21 ;  /* 0x000000ffff0d7224 */ /* 0x000fe400078e0015 */
[----:B------:R-:W-:Y:S02]  /*1caa0*/  IMAD.MOV.U32 R12, RZ, RZ, RZ ;  /* 0x000000ffff0c7224 */ /* 0x000fe400078e00ff */
[----:B------:R-:W-:Y:S02]  /*1cab0*/  IMAD.MOV.U32 R11, RZ, RZ, 0x181f ;  /* 0x0000181fff0b7424 */ /* 0x000fe400078e00ff */
[----:B------:R-:W-:-:S07]  /*1cac0*/  IMAD.MOV.U32 R15, RZ, RZ, -0x1 ;  /* 0xffffffffff0f7424 */ /* 0x000fce00078e00ff */
[----:B-----5:R-:W-:Y:S05]  /*1cad0*/  WARPSYNC.COLLECTIVE R15, `(.L_x_10529) ;  /* 0x000000000f087348 */ /* 0x020fea0003c00000 */
[----:B------:R0:W1:Y:S02]  /*1cae0*/  SHFL.IDX P6, R14, R13, R12, R11 ;  /* 0x0000000c0d0e7389 */ /* 0x00006400000c000b */
[----:B01---5:R-:W-:Y:S01]  /*1caf0*/  ENDCOLLECTIVE ;  /* 0x000000000000791b */ /* 0x023fe20003800000 */
.L_x_10529:
[----:B------:R-:W-:Y:S02]  /*1cb00*/  IMAD.MOV.U32 R13, RZ, RZ, R3 ;  /* 0x000000ffff0d7224 */ /* 0x000fe400078e0003 */
[----:B------:R-:W-:-:S07]  /*1cb10*/  IMAD.MOV.U32 R20, RZ, RZ, R14 ;  /* 0x000000ffff147224 */ /* 0x000fce00078e000e */
[----:B------:R-:W-:Y:S05]  /*1cb20*/  WARPSYNC.COLLECTIVE R15, `(.L_x_10530) ;  /* 0x000000000f087348 */ /* 0x000fea0003c00000 */
[----:B------:R0:W1:Y:S02]  /*1cb30*/  SHFL.IDX P6, R14, R13, R12, R11 ;  /* 0x0000000c0d0e7389 */ /* 0x00006400000c000b */
[----:B01----:R-:W-:Y:S01]  /*1cb40*/  ENDCOLLECTIVE ;  /* 0x000000000000791b */ /* 0x003fe20003800000 */
.L_x_10530:
[----:B------:R-:W-:Y:S05]  /*1cb50*/  BRA `(.L_x_10531) ;  /* 0xffffff3400fc7947 */ /* 0x000fea000383ffff */
.L_x_10315:
        /* <DEDUP_REMOVED lines=8> */
.L_x_10533:
[----:B------:R-:W-:Y:S05]  /*1cbe0*/  BSYNC B1 ;  /* 0x0000000000017941 */ /* 0x000fea0003800000 */
.L_x_10532:
        /* <DEDUP_REMOVED lines=8> */
.L_x_10534:
[----:B------:R-:W-:Y:S05]  /*1cc70*/  BRA `(.L_x_10535) ;  /* 0xffffff3800387947 */ /* 0x000fea000383ffff */
.L_x_10318:
        /* <DEDUP_REMOVED lines=8> */
.L_x_10537:
[----:B------:R-:W-:Y:S05]  /*1cd00*/  BSYNC B1 ;  /* 0x0000000000017941 */ /* 0x000fea0003800000 */
.L_x_10536:
        /* <DEDUP_REMOVED lines=8> */
.L_x_10538:
[----:B------:R-:W-:Y:S05]  /*1cd90*/  BRA `(.L_x_10539) ;  /* 0xffffff3800647947 */ /* 0x000fea000383ffff */
.L_x_10321:
        /* <DEDUP_REMOVED lines=8> */
.L_x_10541:
[----:B------:R-:W-:Y:S05]  /*1ce20*/  BSYNC B1 ;  /* 0x0000000000017941 */ /* 0x000fea0003800000 */
.L_x_10540:
        /* <DEDUP_REMOVED lines=8> */
.L_x_10542:
[----:B------:R-:W-:Y:S05]  /*1ceb0*/  BRA `(.L_x_10543) ;  /* 0xffffff3800907947 */ /* 0x000fea000383ffff */
.L_x_10323:
[----:B------:R-:W-:Y:S02]  /*1cec0*/  IMAD.MOV.U32 R13, RZ, RZ, R8 ;  /* 0x000000ffff0d7224 */ /* 0x000fe400078e0008 */
[----:B------:R-:W-:Y:S02]  /*1ced0*/  IMAD.MOV.U32 R12, RZ, RZ, RZ ;  /* 0x000000ffff0c7224 */ /* 0x000fe400078e00ff */
[----:B------:R-:W-:Y:S02]  /*1cee0*/  IMAD.MOV.U32 R11, RZ, RZ, 0x1c1f ;  /* 0x00001c1fff0b7424 */ /* 0x000fe400078e00ff */
[----:B------:R-:W-:-:S07]  /*1cef0*/  IMAD.MOV.U32 R15, RZ, RZ, -0x1 ;  /* 0xffffffffff0f7424 */ /* 0x000fce00078e00ff */
[----:B------:R-:W-:Y:S05]  /*1cf00*/  WARPSYNC.COLLECTIVE R15, `(.L_x_10544) ;  /* 0x000000000f087348 */ /* 0x000fea0003c00000 */
[----:B------:R0:W1:Y:S02]  /*1cf10*/  SHFL.IDX P6, R14, R13, R12, R11 ;  /* 0x0000000c0d0e7389 */ /* 0x00006400000c000b */
[----:B01----:R-:W-:Y:S01]  /*1cf20*/  ENDCOLLECTIVE ;  /* 0x000000000000791b */ /* 0x003fe20003800000 */
.L_x_10544:
[----:B------:R-:W-:Y:S02]  /*1cf30*/  IMAD.MOV.U32 R13, RZ, RZ, R3 ;  /* 0x000000ffff0d7224 */ /* 0x000fe400078e0003 */
[----:B------:R-:W-:-:S07]  /*1cf40*/  IMAD.MOV.U32 R21, RZ, RZ, R14 ;  /* 0x000000ffff157224 */ /* 0x000fce00078e000e */
[----:B------:R-:W-:Y:S05]  /*1cf50*/  WARPSYNC.COLLECTIVE R15, `(.L_x_10545) ;  /* 0x000000000f087348 */ /* 0x000fea0003c00000 */
[----:B------:R0:W1:Y:S02]  /*1cf60*/  SHFL.IDX P6, R14, R13, R12, R11 ;  /* 0x0000000c0d0e7389 */ /* 0x00006400000c000b */
[----:B01----:R-:W-:Y:S01]  /*1cf70*/  ENDCOLLECTIVE ;  /* 0x000000000000791b */ /* 0x003fe20003800000 */
.L_x_10545:
[----:B------:R-:W-:Y:S01]  /*1cf80*/  IMAD.MOV.U32 R12, RZ, RZ, R14 ;  /* 0x000000ffff0c7224 */ /* 0x000fe200078e000e */
[----:B------:R-:W-:Y:S06]  /*1cf90*/  BRA `(.L_x_10546) ;  /* 0xffffff3c00747947 */ /* 0x000fec000383ffff */
.L_x_10326:
[----:B------:R-:W-:Y:S01]  /*1cfa0*/  BSSY B1, `(.L_x_10547) ;  /* 0x0000008000017945 */ /* 0x000fe20003800000 */
[----:B---3--:R-:W-:Y:S02]  /*1cfb0*/  IMAD.MOV.U32 R13, RZ, RZ, R8 ;  /* 0x000000ffff0d7224 */ /* 0x008fe400078e0008 */
[----:B--2---:R-:W-:Y:S02]  /*1cfc0*/  IMAD.MOV.U32 R12, RZ, RZ, 0x1 ;  /* 0x00000001ff0c7424 */ /* 0x004fe400078e00ff */
[----:B------:R-:W-:Y:S02]  /*1cfd0*/  IMAD.MOV.U32 R11, RZ, RZ, 0x1c1f ;  /* 0x00001c1fff0b7424 */ /* 0x000fe400078e00ff */
[----:B------:R-:W-:-:S07]  /*1cfe0*/  IMAD.MOV.U32 R15, RZ, RZ, -0x1 ;  /* 0xffffffffff0f7424 */ /* 0x000fce00078e00ff */
[----:B01----:R-:W-:Y:S05]  /*1cff0*/  WARPSYNC.COLLECTIVE R15, `(.L_x_10548) ;  /* 0x000000000f087348 */ /* 0x003fea0003c00000 */
[----:B------:R2:W3:Y:S02]  /*1d000*/  SHFL.IDX P6, R14, R13, R12, R11 ;  /* 0x0000000c0d0e7389 */ /* 0x0004e400000c000b */
[----:B0123--:R-:W-:Y:S01]  /*1d010*/  ENDCOLLECTIVE ;  /* 0x000000000000791b */ /* 0x00ffe20003800000 */
.L_x_10548:
[----:B------:R-:W-:Y:S05]  /*1d020*/  BSYNC B1 ;  /* 0x0000000000017941 */ /* 0x000fea0003800000 */
.L_x_10547:
        /* <DEDUP_REMOVED lines=8> */
.L_x_10549:
[----:B------:R-:W-:Y:S01]  /*1d0b0*/  IMAD.MOV.U32 R3, RZ, RZ, R14 ;  /* 0x000000ffff037224 */ /* 0x000fe200078e000e */
[----:B------:R-:W-:Y:S06]  /*1d0c0*/  BRA `(.L_x_10550) ;  /* 0xffffff48009c7947 */ /* 0x000fec000383ffff */
.L_x_10330:
[----:B------:R-:W-:Y:S02]  /*1d0d0*/  IMAD.MOV.U32 R13, RZ, RZ, R4 ;  /* 0x000000ffff0d7224 */ /* 0x000fe400078e0004 */
[----:B------:R-:W-:Y:S02]  /*1d0e0*/  IMAD.MOV.U32 R12, RZ, RZ, RZ ;  /* 0x000000ffff0c7224 */ /* 0x000fe400078e00ff */
[----:B------:R-:W-:Y:S02]  /*1d0f0*/  IMAD.MOV.U32 R11, RZ, RZ, 0x181f ;  /* 0x0000181fff0b7424 */ /* 0x000fe400078e00ff */
[----:B------:R-:W-:-:S07]  /*1d100*/  IMAD.MOV.U32 R15, RZ, RZ, -0x1 ;  /* 0xffffffffff0f7424 */ /* 0x000fce00078e00ff */
[----:B01----:R-:W-:Y:S05]  /*1d110*/  WARPSYNC.COLLECTIVE R15, `(.L_x_10551) ;  /* 0x000000000f087348 */ /* 0x003fea0003c00000 */
[----:B------:R2:W3:Y:S02]  /*1d120*/  SHFL.IDX P6, R14, R13, R12, R11 ;  /* 0x0000000c0d0e7389 */ /* 0x0004e400000c000b */
[----:B0123--:R-:W-:Y:S01]  /*1d130*/  ENDCOLLECTIVE ;  /* 0x000000000000791b */ /* 0x00ffe20003800000 */
.L_x_10551:
[----:B------:R-:W-:Y:S02]  /*1d140*/  IMAD.MOV.U32 R13, RZ, RZ, R3 ;  /* 0x000000ffff0d7224 */ /* 0x000fe400078e0003 */
[----:B------:R-:W-:-:S07]  /*1d150*/  IMAD.MOV.U32 R0, RZ, RZ, R14 ;  /* 0x000000ffff007224 */ /* 0x000fce00078e000e */
[----:B------:R-:W-:Y:S05]  /*1d160*/  WARPSYNC.COLLECTIVE R15, `(.L_x_10552) ;  /* 0x000000000f087348 */ /* 0x000fea0003c00000 */
[----:B------:R0:W1:Y:S02]  /*1d170*/  SHFL.IDX P6, R14, R13, R12, R11 ;  /* 0x0000000c0d0e7389 */ /* 0x00006400000c000b */
[----:B01----:R-:W-:Y:S01]  /*1d180*/  ENDCOLLECTIVE ;  /* 0x000000000000791b */ /* 0x003fe20003800000 */
.L_x_10552:
[----:B------:R-:W-:Y:S05]  /*1d190*/  BRA `(.L_x_10553) ;  /* 0xffffff5c00e47947 */ /* 0x000fea000383ffff */
.L_x_10333:
        /* <DEDUP_REMOVED lines=8> */
.L_x_10555:
[----:B------:R-:W-:Y:S05]  /*1d220*/  BSYNC B1 ;  /* 0x0000000000017941 */ /* 0x000fea0003800000 */
.L_x_10554:
        /* <DEDUP_REMOVED lines=8> */
.L_x_10556:
[----:B------:R-:W-:Y:S05]  /*1d2b0*/  BRA `(.L_x_10557) ;  /* 0xffffff6000147947 */ /* 0x000fea000383ffff */
.L_x_10336:
        /* <DEDUP_REMOVED lines=8> */
.L_x_10559:
[----:B------:R-:W-:Y:S05]  /*1d340*/  BSYNC B1 ;  /* 0x0000000000017941 */ /* 0x000fea0003800000 */
.L_x_10558:
        /* <DEDUP_REMOVED lines=8> */
.L_x_10560:
[----:B------:R-:W-:Y:S05]  /*1d3d0*/  BRA `(.L_x_10561) ;  /* 0xffffff6000407947 */ /* 0x000fea000383ffff */
.L_x_10339:
        /* <DEDUP_REMOVED lines=8> */
.L_x_10563:
[----:B------:R-:W-:Y:S05]  /*1d460*/  BSYNC B1 ;  /* 0x0000000000017941 */ /* 0x000fea0003800000 */
.L_x_10562:
        /* <DEDUP_REMOVED lines=8> */
.L_x_10564:
[----:B------:R-:W-:Y:S05]  /*1d4f0*/  BRA `(.L_x_10565) ;  /* 0xffffff60006c7947 */ /* 0x000fea000383ffff */
.L_x_10356:
        /* <DEDUP_REMOVED lines=11> */
.L_x_10567:
[----:B------:R-:W-:Y:S05]  /*1d5b0*/  BSYNC B1 ;  /* 0x0000000000017941 */ /* 0x000fea0003800000 */
.L_x_10566:
[----:B------:R-:W-:Y:S05]  /*1d5c0*/  BRA `(.L_x_10568) ;  /* 0xffffff7800a47947 */ /* 0x000fea000383ffff */
.L_x_10358:
[----:B------:R-:W-:Y:S01]  /*1d5d0*/  BSSY B1, `(.L_x_10569) ;  /* 0x0000006000017945 */ /* 0x000fe20003800000 */
[----:B------:R-:W-:-:S07]  /*1d5e0*/  IMAD.MOV.U32 R15, RZ, RZ, -0x1 ;  /* 0xffffffffff0f7424 */ /* 0x000fce00078e00ff */
[----:B0-----:R-:W-:Y:S05]  /*1d5f0*/  WARPSYNC.COLLECTIVE R15, `(.L_x_10570) ;  /* 0x000000000f0c7348 */ /* 0x001fea0003c00000 */
[----:B------:R-:W-:Y:S02]  /*1d600*/  ELECT P6, UR62, PT ;  /* 0x00000000003e782f */ /* 0x000fe400038c0000 */
[----:B------:R-:W-:Y:S01]  /*1d610*/  MOV R14, UR62 ;  /* 0x0000003e000e7c02 */ /* 0x000fe20008000f00 */
[----:B0-----:R-:W-:Y:S10]  /*1d620*/  ENDCOLLECTIVE ;  /* 0x000000000000791b */ /* 0x001ff40003800000 */
.L_x_10570:
[----:B------:R-:W-:Y:S05]  /*1d630*/  BSYNC B1 ;  /* 0x0000000000017941 */ /* 0x000fea0003800000 */
.L_x_10569:
[----:B------:R-:W-:Y:S05]  /*1d640*/  BRA `(.L_x_10357) ;  /* 0xffffff78009c7947 */ /* 0x000fea000383ffff */
.L_x_10360:
[----:B0-----:R0:W1:Y:S02]  /*1d650*/  SYNCS.PHASECHK.TRANS64.TRYWAIT P0, [R18+URZ+0x32420], R3 ;  /* 0x03242003120075a7 */ /* 0x001064000800017f */
[----:B-1----:R-:W-:Y:S05]  /*1d660*/  @!P0 NANOSLEEP.SYNCS 0x989680 ;  /* 0x009896800000895d */ /* 0x002fea0003900000 */
[----:B------:R-:W1:Y:S02]  /*1d670*/  @!P0 SYNCS.PHASECHK.TRANS64 P0, [R18+URZ+0x32420], R3 ;  /* 0x03242003120085a7 */ /* 0x000e64000800007f */
[----:B-1----:R-:W-:Y:S05]  /*1d680*/  @!P0 BRA `(.L_x_10360) ;  /* 0xfffffffc00f08947 */ /* 0x002fea000383ffff */
[----:B------:R-:W-:Y:S05]  /*1d690*/  BRA `(.L_x_10571) ;  /* 0xffffff7800ac7947 */ /* 0x000fea000383ffff */
.L_x_10364:
[----:B0-----:R0:W1:Y:S02]  /*1d6a0*/  SYNCS.PHASECHK.TRANS64.TRYWAIT P0, [R3+URZ+0x324a0], R8 ;  /* 0x0324a008030075a7 */ /* 0x001064000800017f */
[----:B-1----:R-:W-:Y:S05]  /*1d6b0*/  @!P0 NANOSLEEP.SYNCS 0x989680 ;  /* 0x009896800000895d */ /* 0x002fea0003900000 */
[----:B------:R-:W1:Y:S02]  /*1d6c0*/  @!P0 SYNCS.PHASECHK.TRANS64 P0, [R3+URZ+0x324a0], R8 ;  /* 0x0324a008030085a7 */ /* 0x000e64000800007f */
[----:B-1----:R-:W-:Y:S05]  /*1d6d0*/  @!P0 BRA `(.L_x_10364) ;  /* 0xfffffffc00f08947 */ /* 0x002fea000383ffff */
[----:B------:R-:W-:Y:S05]  /*1d6e0*/  BRA `(.L_x_10572) ;  /* 0xffffff7800cc7947 */ /* 0x000fea000383ffff */
.L_x_10369:
[----:B-1----:R1:W2:Y:S02]  /*1d6f0*/  SYNCS.PHASECHK.TRANS64.TRYWAIT P0, [R3+URZ+0x324c0], R8 ;  /* 0x0324c008030075a7 */ /* 0x0022a4000800017f */
[----:B--2---:R-:W-:Y:S05]  /*1d700*/  @!P0 NANOSLEEP.SYNCS 0x989680 ;  /* 0x009896800000895d */ /* 0x004fea0003900000 */
[----:B------:R-:W2:Y:S02]  /*1d710*/  @!P0 SYNCS.PHASECHK.TRANS64 P0, [R3+URZ+0x324c0], R8 ;  /* 0x0324c008030085a7 */ /* 0x000ea4000800007f */
[----:B--2---:R-:W-:Y:S05]  /*1d720*/  @!P0 BRA `(.L_x_10369) ;  /* 0xfffffffc00f08947 */ /* 0x004fea000383ffff */
[----:B------:R-:W-:Y:S05]  /*1d730*/  BRA `(.L_x_10573) ;  /* 0xffffff7c004c7947 */ /* 0x000fea000383ffff */
.L_x_10379:
[----:B0-----:R0:W1:Y:S02]  /*1d740*/  SYNCS.PHASECHK.TRANS64.TRYWAIT P2, [R4+URZ+0x324a0], R5 ;  /* 0x0324a005040075a7 */ /* 0x001064000804017f */
[----:B-1----:R-:W-:Y:S05]  /*1d750*/  @!P2 NANOSLEEP.SYNCS 0x989680 ;  /* 0x009896800000a95d */ /* 0x002fea0003900000 */
[----:B------:R-:W1:Y:S02]  /*1d760*/  @!P2 SYNCS.PHASECHK.TRANS64 P2, [R4+URZ+0x324a0], R5 ;  /* 0x0324a0050400a5a7 */ /* 0x000e64000804007f */
[----:B-1----:R-:W-:Y:S05]  /*1d770*/  @!P2 BRA `(.L_x_10379) ;  /* 0xfffffffc00f0a947 */ /* 0x002fea000383ffff */
[----:B------:R-:W-:Y:S05]  /*1d780*/  BRA `(.L_x_10574) ;  /* 0xffffff8000dc7947 */ /* 0x000fea000383ffff */
.L_x_10384:
[----:B-1----:R1:W2:Y:S02]  /*1d790*/  SYNCS.PHASECHK.TRANS64.TRYWAIT P2, [R4+URZ+0x324c0], R5 ;  /* 0x0324c005040075a7 */ /* 0x0022a4000804017f */
[----:B--2---:R-:W-:Y:S05]  /*1d7a0*/  @!P2 NANOSLEEP.SYNCS 0x989680 ;  /* 0x009896800000a95d */ /* 0x004fea0003900000 */
[----:B------:R-:W2:Y:S02]  /*1d7b0*/  @!P2 SYNCS.PHASECHK.TRANS64 P2, [R4+URZ+0x324c0], R5 ;  /* 0x0324c0050400a5a7 */ /* 0x000ea4000804007f */
[----:B--2---:R-:W-:Y:S05]  /*1d7c0*/  @!P2 BRA `(.L_x_10384) ;  /* 0xfffffffc00f0a947 */ /* 0x004fea000383ffff */
[----:B------:R-:W-:Y:S05]  /*1d7d0*/  BRA `(.L_x_10575) ;  /* 0xffffff8400587947 */ /* 0x000fea000383ffff */
.L_x_10402:
        /* <DEDUP_REMOVED lines=11> */
.L_x_10577:
[----:B------:R-:W-:Y:S05]  /*1d890*/  BSYNC B0 ;  /* 0x0000000000007941 */ /* 0x000fea0003800000 */
.L_x_10576:
[----:B------:R-:W-:Y:S05]  /*1d8a0*/  BRA `(.L_x_10578) ;  /* 0xffffff9000d87947 */ /* 0x000fea000383ffff */
.L_x_10404:
[----:B------:R-:W-:Y:S01]  /*1d8b0*/  BSSY B0, `(.L_x_10579) ;  /* 0x0000006000007945 */ /* 0x000fe20003800000 */
[----:B------:R-:W-:-:S07]  /*1d8c0*/  IMAD.MOV.U32 R15, RZ, RZ, -0x1 ;  /* 0xffffffffff0f7424 */ /* 0x000fce00078e00ff */
[----:B0-----:R-:W-:Y:S05]  /*1d8d0*/  WARPSYNC.COLLECTIVE R15, `(.L_x_10580) ;  /* 0x000000000f0c7348 */ /* 0x001fea0003c00000 */
[----:B------:R-:W-:Y:S02]  /*1d8e0*/  ELECT P6, UR62, PT ;  /* 0x00000000003e782f */ /* 0x000fe400038c0000 */
[----:B------:R-:W-:Y:S01]  /*1d8f0*/  MOV R14, UR62 ;  /* 0x0000003e000e7c02 */ /* 0x000fe20008000f00 */
[----:B0-----:R-:W-:Y:S10]  /*1d900*/  ENDCOLLECTIVE ;  /* 0x000000000000791b */ /* 0x001ff40003800000 */
.L_x_10580:
[----:B------:R-:W-:Y:S05]  /*1d910*/  BSYNC B0 ;  /* 0x0000000000007941 */ /* 0x000fea0003800000 */
.L_x_10579:
[----:B------:R-:W-:Y:S05]  /*1d920*/  BRA `(.L_x_10581) ;  /* 0xffffff9000e47947 */ /* 0x000fea000383ffff */
.L_x_10406:
[----:B0-----:R0:W1:Y:S02]  /*1d930*/  SYNCS.PHASECHK.TRANS64.TRYWAIT P0, [R0+URZ+0x32440], R2 ;  /* 0x03244002000075a7 */ /* 0x001064000800017f */
[----:B-1----:R-:W-:Y:S05]  /*1d940*/  @!P0 NANOSLEEP.SYNCS 0x989680 ;  /* 0x009896800000895d */ /* 0x002fea0003900000 */
[----:B------:R-:W1:Y:S02]  /*1d950*/  @!P0 SYNCS.PHASECHK.TRANS64 P0, [R0+URZ+0x32440], R2 ;  /* 0x03244002000085a7 */ /* 0x000e64000800007f */
[----:B-1----:R-:W-:Y:S05]  /*1d960*/  @!P0 BRA `(.L_x_10406) ;  /* 0xfffffffc00f08947 */ /* 0x002fea000383ffff */
[----:B------:R-:W-:Y:S05]  /*1d970*/  BRA `(.L_x_10582) ;  /* 0xffffff9400447947 */ /* 0x000fea000383ffff */
.L_x_10410:
        /* <DEDUP_REMOVED lines=9> */
.L_x_10583:
[----:B------:R-:W-:Y:S02]  /*1da10*/  IMAD.MOV.U32 R13, RZ, RZ, R3 ;  /* 0x000000ffff0d7224 */ /* 0x000fe400078e0003 */
[----:B------:R-:W-:Y:S01]  /*1da20*/  IMAD.MOV.U32 R4, RZ, RZ, R14 ;  /* 0x000000ffff047224 */ /* 0x000fe200078e000e */
[----:B------:R-:W-:-:S07]  /*1da30*/  LOP3.LUT R7, R7, 0x7f, RZ, 0xc0, !PT ;  /* 0x0000007f07077812 */ /* 0x000fce00078ec0ff */
[----:B------:R-:W-:Y:S05]  /*1da40*/  WARPSYNC.COLLECTIVE R15, `(.L_x_10584) ;  /* 0x000000000f087348 */ /* 0x000fea0003c00000 */
[----:B------:R0:W1:Y:S02]  /*1da50*/  SHFL.IDX P6, R14, R13, R12, R11 ;  /* 0x0000000c0d0e7389 */ /* 0x00006400000c000b */
[----:B01----:R-:W-:Y:S01]  /*1da60*/  ENDCOLLECTIVE ;  /* 0x000000000000791b */ /* 0x003fe20003800000 */
.L_x_10584:
[----:B------:R-:W-:Y:S01]  /*1da70*/  SHF.R.U32.HI R7, RZ, 0x3, R7 ;  /* 0x00000003ff077819 */ /* 0x000fe20000011607 */
[----:B------:R-:W-:Y:S02]  /*1da80*/  IMAD.MOV.U32 R13, RZ, RZ, R2 ;  /* 0x000000ffff0d7224 */ /* 0x000fe400078e0002 */
[----:B------:R-:W-:Y:S02]  /*1da90*/  IMAD.MOV.U32 R12, RZ, RZ, 0x1 ;  /* 0x00000001ff0c7424 */ /* 0x000fe400078e00ff */
[----:B------:R-:W-:-:S07]  /*1daa0*/  IMAD.MOV.U32 R5, RZ, RZ, R14 ;  /* 0x000000ffff057224 */ /* 0x000fce00078e000e */
[----:B------:R-:W-:Y:S05]  /*1dab0*/  WARPSYNC.COLLECTIVE R15, `(.L_x_10585) ;  /* 0x000000000f087348 */ /* 0x000fea0003c00000 */
[----:B------:R0:W1:Y:S02]  /*1dac0*/  SHFL.IDX P6, R14, R13, R12, R11 ;  /* 0x0000000c0d0e7389 */ /* 0x00006400000c000b */
[----:B01----:R-:W-:Y:S01]  /*1dad0*/  ENDCOLLECTIVE ;  /* 0x000000000000791b */ /* 0x003fe20003800000 */
.L_x_10585:
[----:B------:R-:W-:Y:S02]  /*1dae0*/  IMAD.MOV.U32 R13, RZ, RZ, R3 ;  /* 0x000000ffff0d7224 */ /* 0x000fe400078e0003 */
[----:B------:R-:W-:Y:S02]  /*1daf0*/  IMAD R0, R0, R8, RZ ;  /* 0x0000000800007224 */ /* 0x000fe400078e02ff */
[----:B------:R-:W-:Y:S02]  /*1db00*/  IMAD.IADD R8, R7, 0x1, R6 ;  /* 0x0000000107087824 */ /* 0x000fe400078e0206 */
[----:B------:R-:W-:-:S07]  /*1db10*/  IMAD.MOV.U32 R7, RZ, RZ, R14 ;  /* 0x000000ffff077224 */ /* 0x000fce00078e000e */
[----:B------:R-:W-:Y:S05]  /*1db20*/  WARPSYNC.COLLECTIVE R15, `(.L_x_10586) ;  /* 0x000000000f087348 */ /* 0x000fea0003c00000 */
[----:B------:R0:W1:Y:S02]  /*1db30*/  SHFL.IDX P6, R14, R13, R12, R11 ;  /* 0x0000000c0d0e7389 */ /* 0x00006400000c000b */
[----:B01----:R-:W-:Y:S01]  /*1db40*/  ENDCOLLECTIVE ;  /* 0x000000000000791b */ /* 0x003fe20003800000 */
.L_x_10586:
        /* <DEDUP_REMOVED lines=11> */
.L_x_10587:
        /* <DEDUP_REMOVED lines=15> */
.L_x_10588:
        /* <DEDUP_REMOVED lines=19> */
.L_x_10589:
        /* <DEDUP_REMOVED lines=10> */
.L_x_10590:
        /* <DEDUP_REMOVED lines=13> */
.L_x_10591:
        /* <DEDUP_REMOVED lines=10> */
.L_x_10592:
        /* <DEDUP_REMOVED lines=13> */
.L_x_10593:
        /* <DEDUP_REMOVED lines=10> */
.L_x_10594:
        /* <DEDUP_REMOVED lines=13> */
.L_x_10595:
        /* <DEDUP_REMOVED lines=10> */
.L_x_10596:
        /* <DEDUP_REMOVED lines=11> */
.L_x_10597:
        /* <DEDUP_REMOVED lines=14> */
.L_x_10598:
[----:B------:R-:W-:Y:S01]  /*1e4a0*/  IMAD.MOV.U32 R3, RZ, RZ, R14 ;  /* 0x000000ffff037224 */ /* 0x000fe200078e000e */
[----:B------:R-:W-:Y:S06]  /*1e4b0*/  BRA `(.L_x_10599) ;  /* 0xffffff9400c87947 */ /* 0x000fec000383ffff */
.L_x_10414:
        /* <DEDUP_REMOVED lines=10> */
[----:B--2---:R-:W-:-:S02]  /*1e560*/  IMAD R3, R15, R6, RZ ;  /* 0x000000060f037224 */ /* 0x004fc400078e02ff */
[----:B------:R-:W-:-:S03]  /*1e570*/  IMAD.MOV.U32 R15, RZ, RZ, -0x1 ;  /* 0xffffffffff0f7424 */ /* 0x000fc600078e00ff */
[-C--:B---3--:R-:W-:Y:S02]  /*1e580*/  ISETP.GE.AND P4, PT, R14, R3.reuse, PT ;  /* 0x000000030e00720c */ /* 0x088fe40003f86270 */
[-C--:B----4-:R-:W-:Y:S01]  /*1e590*/  ISETP.GE.AND P5, PT, R13, R3.reuse, PT ;  /* 0x000000030d00720c */ /* 0x090fe20003fa6270 */
[----:B------:R-:W-:Y:S01]  /*1e5a0*/  IMAD.MOV.U32 R13, RZ, RZ, R2 ;  /* 0x000000ffff0d7224 */ /* 0x000fe200078e0002 */
[----:B-----5:R-:W-:Y:S01]  /*1e5b0*/  ISETP.GE.AND P6, PT, R12, R3, PT ;  /* 0x000000030c00720c */ /* 0x020fe20003fc6270 */
[----:B------:R-:W-:Y:S01]  /*1e5c0*/  IMAD.MOV.U32 R12, RZ, RZ, RZ ;  /* 0x000000ffff0c7224 */ /* 0x000fe200078e00ff */
[----:B------:R-:W-:-:S07]  /*1e5d0*/  LOP3.LUT R8, R8, 0xffffffef, RZ, 0xc0, !PT ;  /* 0xffffffef08087812 */ /* 0x000fce00078ec0ff */
        /* <DEDUP_REMOVED lines=18> */
.L_x_10601:
[----:B------:R-:W-:Y:S05]  /*1e700*/  BSYNC B0 ;  /* 0x0000000000007941 */ /* 0x000fea0003800000 */
.L_x_10600:
        /* <DEDUP_REMOVED lines=10> */
.L_x_10602:
        /* <DEDUP_REMOVED lines=16> */
.L_x_10603:
        /* <DEDUP_REMOVED lines=15> */
.L_x_10604:
[----:B------:R-:W-:Y:S02]  /*1e9a0*/  IMAD.MOV.U32 R13, RZ, RZ, R2 ;  /* 0x000000ffff0d7224 */ /* 0x000fe400078e0002 */
[----:B------:R-:W-:Y:S02]  /*1e9b0*/  IMAD.MOV.U32 R12, RZ, RZ, 0x2 ;  /* 0x00000002ff0c7424 */ /* 0x000fe400078e00ff */
[----:B------:R-:W-:-:S05]  /*1e9c0*/  IMAD.MOV.U32 R5, RZ, RZ, R14 ;  /* 0x000000ffff057224 */ /* 0x000fca00078e000e */
[----:B------:R-:W-:-:S05]  /*1e9d0*/  @!P4 LEA R5, P6, R7, R5, 0x1 ;  /* 0x000000050705c211 */ /* 0x000fca00078c08ff */
[----:B------:R-:W-:-:S05]  /*1e9e0*/  @!P4 IMAD.X R4, RZ, RZ, R6, P6 ;  /* 0x000000ffff04c224 */ /* 0x000fca00030e0606 */
[----:B------:R-:W-:-:S07]  /*1e9f0*/  @!P4 LOP3.LUT R5, R5, R4, RZ, 0x3c, !PT ;  /* 0x000000040505c212 */ /* 0x000fce00078e3cff */
[----:B------:R-:W-:Y:S05]  /*1ea00*/  WARPSYNC.COLLECTIVE R15, `(.L_x_10605) ;  /* 0x000000000f087348 */ /* 0x000fea0003c00000 */
[----:B------:R0:W1:Y:S02]  /*1ea10*/  SHFL.IDX P6, R14, R13, R12, R11 ;  /* 0x0000000c0d0e7389 */ /* 0x00006400000c000b */
[----:B01----:R-:W-:Y:S01]  /*1ea20*/  ENDCOLLECTIVE ;  /* 0x000000000000791b */ /* 0x003fe20003800000 */
.L_x_10605:
        /* <DEDUP_REMOVED lines=15> */
.L_x_10606:
        /* <DEDUP_REMOVED lines=9> */
.L_x_10607:
        /* <DEDUP_REMOVED lines=15> */
.L_x_10608:
        /* <DEDUP_REMOVED lines=9> */
.L_x_10609:
        /* <DEDUP_REMOVED lines=15> */
.L_x_10610:
        /* <DEDUP_REMOVED lines=9> */
.L_x_10611:
        /* <DEDUP_REMOVED lines=10> */
[----:B------:R-:W-:-:S07]  /*1ef50*/  IMAD.MOV.U32 R6, RZ, RZ, R14 ;  /* 0x000000ffff067224 */ /* 0x000fce00078e000e */
[----:B0-----:R-:W-:Y:S05]  /*1ef60*/  WARPSYNC.COLLECTIVE R15, `(.L_x_10612) ;  /* 0x000000000f087348 */ /* 0x001fea0003c00000 */
[----:B------:R1:W2:Y:S02]  /*1ef70*/  SHFL.IDX P6, R14, R13, R12, R11 ;  /* 0x0000000c0d0e7389 */ /* 0x0002a400000c000b */
[----:B012---:R-:W-:Y:S01]  /*1ef80*/  ENDCOLLECTIVE ;  /* 0x000000000000791b */ /* 0x007fe20003800000 */
.L_x_10612:
[----:B------:R-:W-:Y:S02]  /*1ef90*/  IMAD.MOV.U32 R13, RZ, RZ, R2 ;  /* 0x000000ffff0d7224 */ /* 0x000fe400078e0002 */
[----:B------:R-:W-:Y:S01]  /*1efa0*/  IMAD.MOV.U32 R12, RZ, RZ, 0x6 ;  /* 0x00000006ff0c7424 */ /* 0x000fe200078e00ff */
[----:B------:R-:W-:Y:S01]  /*1efb0*/  LOP3.LUT P6, RZ, R9, 0x20, RZ, 0xc0, !PT ;  /* 0x0000002009ff7812 */ /* 0x000fe200078cc0ff */
[----:B------:R-:W-:-:S12]  /*1efc0*/  IMAD.MOV.U32 R5, RZ, RZ, R14 ;  /* 0x000000ffff057224 */ /* 0x000fd800078e000e */
        /* <DEDUP_REMOVED lines=15> */
.L_x_10613:
[----:B------:R-:W-:Y:S02]  /*1f0c0*/  IMAD.MOV.U32 R13, RZ, RZ, R0 ;  /* 0x000000ffff0d7224 */ /* 0x000fe400078e0000 */
[----:B------:R-:W-:-:S07]  /*1f0d0*/  IMAD.MOV.U32 R6, RZ, RZ, R14 ;  /* 0x000000ffff067224 */ /* 0x000fce00078e000e */
[----:B------:R-:W-:Y:S05]  /*1f0e0*/  WARPSYNC.COLLECTIVE R15, `(.L_x_10614) ;  /* 0x000000000f087348 */ /* 0x000fea0003c00000 */
[----:B------:R0:W1:Y:S02]  /*1f0f0*/  SHFL.IDX P6, R14, R13, R12, R11 ;  /* 0x0000000c0d0e7389 */ /* 0x00006400000c000b */
[----:B01----:R-:W-:Y:S01]  /*1f100*/  ENDCOLLECTIVE ;  /* 0x000000000000791b */ /* 0x003fe20003800000 */
.L_x_10614:
[----:B------:R-:W-:Y:S02]  /*1f110*/  IMAD.MOV.U32 R13, RZ, RZ, R2 ;  /* 0x000000ffff0d7224 */ /* 0x000fe400078e0002 */
[----:B------:R-:W-:Y:S02]  /*1f120*/  IMAD.MOV.U32 R12, RZ, RZ, 0x7 ;  /* 0x00000007ff0c7424 */ /* 0x000fe400078e00ff */
[----:B------:R-:W-:-:S07]  /*1f130*/  IMAD.MOV.U32 R5, RZ, RZ, R14 ;  /* 0x000000ffff057224 */ /* 0x000fce00078e000e */
[----:B------:R-:W-:Y:S05]  /*1f140*/  WARPSYNC.COLLECTIVE R15, `(.L_x_10615) ;  /* 0x000000000f087348 */ /* 0x000fea0003c00000 */
[----:B------:R0:W1:Y:S02]  /*1f150*/  SHFL.IDX P6, R14, R13, R12, R11 ;  /* 0x0000000c0d0e7389 */ /* 0x00006400000c000b */
[----:B01----:R-:W-:Y:S01]  /*1f160*/  ENDCOLLECTIVE ;  /* 0x000000000000791b */ /* 0x003fe20003800000 */
.L_x_10615:
        /* <DEDUP_REMOVED lines=10> */
.L_x_10616:
[----:B------:R-:W-:Y:S01]  /*1f210*/  @!PT LDS RZ, [RZ] ;  /* 0x00000000fffff984 */ /* 0x000fe20000000800 */
[----:B------:R-:W-:Y:S01]  /*1f220*/  @!PT LDS RZ, [RZ] ;  /* 0x00000000fffff984 */ /* 0x000fe20000000800 */
[----:B------:R-:W-:Y:S01]  /*1f230*/  @!PT LDS RZ, [RZ] ;  /* 0x00000000fffff984 */ /* 0x000fe20000000800 */
[----:B------:R1:W-:Y:S04]  /*1f240*/  @!P4 LDGSTS.E.BYPASS.LTC128B.128 [R8+0x25400], desc[UR60][R4.64], !P3 ;  /* 0x254000000408cfae */ /* 0x0003e8000d901d7c */
[----:B------:R1:W-:Y:S04]  /*1f250*/  @!P4 LDGSTS.E.BYPASS.LTC128B.128 [R8+0x29400], desc[UR60][R4.64+0x80], !P2 ;  /* 0x294000800408cfae */ /* 0x0003e8000d101d7c */
[----:B------:R1:W-:Y:S04]  /*1f260*/  @!P4 LDGSTS.E.BYPASS.LTC128B.128 [R8+0x2d400], desc[UR60][R4.64+0x100], !P1 ;  /* 0x2d4001000408cfae */ /* 0x0003e8000c901d7c */
[----:B------:R1:W-:Y:S01]  /*1f270*/  @!P4 LDGSTS.E.BYPASS.LTC128B.128 [R8+0x31400], desc[UR60][R4.64+0x180], !P0 ;  /* 0x314001800408cfae */ /* 0x0003e2000c101d7c */
[----:B------:R-:W-:Y:S01]  /*1f280*/  IMAD.MOV.U32 R0, RZ, RZ, R14 ;  /* 0x000000ffff007224 */ /* 0x000fe200078e000e */
[----:B------:R-:W-:Y:S06]  /*1f290*/  BRA `(.L_x_10617) ;  /* 0xffffff9400747947 */ /* 0x000fec000383ffff */
.L_x_10419:
[----:B0-----:R0:W3:Y:S02]  /*1f2a0*/  SYNCS.PHASECHK.TRANS64.TRYWAIT P0, [R18+URZ+0x32420], R0 ;  /* 0x03242000120075a7 */ /* 0x0010e4000800017f */
[----:B---3--:R-:W-:Y:S05]  /*1f2b0*/  @!P0 NANOSLEEP.SYNCS 0x989680 ;  /* 0x009896800000895d */ /* 0x008fea0003900000 */
[----:B------:R-:W3:Y:S02]  /*1f2c0*/  @!P0 SYNCS.PHASECHK.TRANS64 P0, [R18+URZ+0x32420], R0 ;  /* 0x03242000120085a7 */ /* 0x000ee4000800007f */
[----:B---3--:R-:W-:Y:S05]  /*1f2d0*/  @!P0 BRA `(.L_x_10419) ;  /* 0xfffffffc00f08947 */ /* 0x008fea000383ffff */
[----:B------:R-:W-:Y:S05]  /*1f2e0*/  BRA `(.L_x_10618) ;  /* 0xffffff9400ec7947 */ /* 0x000fea000383ffff */
.L_x_10423:
[----:B0-----:R0:W1:Y:S02]  /*1f2f0*/  SYNCS.PHASECHK.TRANS64.TRYWAIT P0, [R2+URZ+0x32460], R0 ;  /* 0x03246000020075a7 */ /* 0x001064000800017f */
[----:B-1----:R-:W-:Y:S05]  /*1f300*/  @!P0 NANOSLEEP.SYNCS 0x989680 ;  /* 0x009896800000895d */ /* 0x002fea0003900000 */
[----:B------:R-:W1:Y:S02]  /*1f310*/  @!P0 SYNCS.PHASECHK.TRANS64 P0, [R2+URZ+0x32460], R0 ;  /* 0x03246000020085a7 */ /* 0x000e64000800007f */
[----:B-1----:R-:W-:Y:S05]  /*1f320*/  @!P0 BRA `(.L_x_10423) ;  /* 0xfffffffc00f08947 */ /* 0x002fea000383ffff */
[----:B------:R-:W-:Y:S05]  /*1f330*/  BRA `(.L_x_10619) ;  /* 0xffffff9800107947 */ /* 0x000fea000383ffff */
.L_x_10438:
[----:B-1----:R1:W2:Y:S02]  /*1f340*/  SYNCS.PHASECHK.TRANS64.TRYWAIT P0, [R2+URZ+0x32440], R6 ;  /* 0x03244006020075a7 */ /* 0x0022a4000800017f */
[----:B--2---:R-:W-:Y:S05]  /*1f350*/  @!P0 NANOSLEEP.SYNCS 0x989680 ;  /* 0x009896800000895d */ /* 0x004fea0003900000 */
[----:B------:R-:W2:Y:S02]  /*1f360*/  @!P0 SYNCS.PHASECHK.TRANS64 P0, [R2+URZ+0x32440], R6 ;  /* 0x03244006020085a7 */ /* 0x000ea4000800007f */
[----:B--2---:R-:W-:Y:S05]  /*1f370*/  @!P0 BRA `(.L_x_10438) ;  /* 0xfffffffc00f08947 */ /* 0x004fea000383ffff */
[----:B------:R-:W-:Y:S05]  /*1f380*/  BRA `(.L_x_10620) ;  /* 0xffffffa000307947 */ /* 0x000fea000383ffff */
.L_x_10443:
[----:B0-----:R0:W2:Y:S02]  /*1f390*/  SYNCS.PHASECHK.TRANS64.TRYWAIT P0, [R2+URZ+0x32460], R6 ;  /* 0x03246006020075a7 */ /* 0x0010a4000800017f */
[----:B--2---:R-:W-:Y:S05]  /*1f3a0*/  @!P0 NANOSLEEP.SYNCS 0x989680 ;  /* 0x009896800000895d */ /* 0x004fea0003900000 */
[----:B------:R-:W2:Y:S02]  /*1f3b0*/  @!P0 SYNCS.PHASECHK.TRANS64 P0, [R2+URZ+0x32460], R6 ;  /* 0x03246006020085a7 */ /* 0x000ea4000800007f */
[----:B--2---:R-:W-:Y:S05]  /*1f3c0*/  @!P0 BRA `(.L_x_10443) ;  /* 0xfffffffc00f08947 */ /* 0x004fea000383ffff */
[----:B------:R-:W-:Y:S05]  /*1f3d0*/  BRA `(.L_x_10621) ;  /* 0xffffffa000ac7947 */ /* 0x000fea000383ffff */
.L_x_10454:
[----:B-1----:R1:W2:Y:S02]  /*1f3e0*/  SYNCS.PHASECHK.TRANS64.TRYWAIT P0, [R3+URZ+0x32440], R2 ;  /* 0x03244002030075a7 */ /* 0x0022a4000800017f */
[----:B--2---:R-:W-:Y:S05]  /*1f3f0*/  @!P0 NANOSLEEP.SYNCS 0x989680 ;  /* 0x009896800000895d */ /* 0x004fea0003900000 */
[----:B------:R-:W2:Y:S02]  /*1f400*/  @!P0 SYNCS.PHASECHK.TRANS64 P0, [R3+URZ+0x32440], R2 ;  /* 0x03244002030085a7 */ /* 0x000ea4000800007f */
[----:B--2---:R-:W-:Y:S05]  /*1f410*/  @!P0 BRA `(.L_x_10454) ;  /* 0xfffffffc00f08947 */ /* 0x004fea000383ffff */
[----:B------:R-:W-:Y:S05]  /*1f420*/  BRA `(.L_x_10622) ;  /* 0xffffffa800987947 */ /* 0x000fea000383ffff */
.L_x_10459:
[----:B--2---:R2:W3:Y:S02]  /*1f430*/  SYNCS.PHASECHK.TRANS64.TRYWAIT P0, [R3+URZ+0x32460], R2 ;  /* 0x03246002030075a7 */ /* 0x0044e4000800017f */
[----:B---3--:R-:W-:Y:S05]  /*1f440*/  @!P0 NANOSLEEP.SYNCS 0x989680 ;  /* 0x009896800000895d */ /* 0x008fea0003900000 */
[----:B------:R-:W3:Y:S02]  /*1f450*/  @!P0 SYNCS.PHASECHK.TRANS64 P0, [R3+URZ+0x32460], R2 ;  /* 0x03246002030085a7 */ /* 0x000ee4000800007f */
[----:B---3--:R-:W-:Y:S05]  /*1f460*/  @!P0 BRA `(.L_x_10459) ;  /* 0xfffffffc00f08947 */ /* 0x008fea000383ffff */
[----:B------:R-:W-:Y:S05]  /*1f470*/  BRA `(.L_x_10623) ;  /* 0xffffffac00147947 */ /* 0x000fea000383ffff */
.L_x_10470:
[----:B-1----:R1:W2:Y:S02]  /*1f480*/  SYNCS.PHASECHK.TRANS64.TRYWAIT P0, [R3+URZ+0x32440], R2 ;  /* 0x03244002030075a7 */ /* 0x0022a4000800017f */
[----:B--2---:R-:W-:Y:S05]  /*1f490*/  @!P0 NANOSLEEP.SYNCS 0x989680 ;  /* 0x009896800000895d */ /* 0x004fea0003900000 */
[----:B------:R-:W2:Y:S02]  /*1f4a0*/  @!P0 SYNCS.PHASECHK.TRANS64 P0, [R3+URZ+0x32440], R2 ;  /* 0x03244002030085a7 */ /* 0x000ea4000800007f */
[----:B--2---:R-:W-:Y:S05]  /*1f4b0*/  @!P0 BRA `(.L_x_10470) ;  /* 0xfffffffc00f08947 */ /* 0x004fea000383ffff */
[----:B------:R-:W-:Y:S05]  /*1f4c0*/  BRA `(.L_x_10624) ;  /* 0xffffffb000e47947 */ /* 0x000fea000383ffff */
.L_x_10475:
[----:B--2---:R2:W3:Y:S02]  /*1f4d0*/  SYNCS.PHASECHK.TRANS64.TRYWAIT P0, [R3+URZ+0x32460], R2 ;  /* 0x03246002030075a7 */ /* 0x0044e4000800017f */
[----:B---3--:R-:W-:Y:S05]  /*1f4e0*/  @!P0 NANOSLEEP.SYNCS 0x989680 ;  /* 0x009896800000895d */ /* 0x008fea0003900000 */
[----:B------:R-:W3:Y:S02]  /*1f4f0*/  @!P0 SYNCS.PHASECHK.TRANS64 P0, [R3+URZ+0x32460], R2 ;  /* 0x03246002030085a7 */ /* 0x000ee4000800007f */
[----:B---3--:R-:W-:Y:S05]  /*1f500*/  @!P0 BRA `(.L_x_10475) ;  /* 0xfffffffc00f08947 */ /* 0x008fea000383ffff */
[----:B------:R-:W-:Y:S05]  /*1f510*/  BRA `(.L_x_10625) ;  /* 0xffffffb400607947 */ /* 0x000fea000383ffff */
.L_x_10487:
[----:B-1----:R-:W3:Y:S01]  /*1f520*/  LDL R2, [R1] ;  /* 0x0000000001027983 */ /* 0x002ee20000100800 */
[----:B------:R-:W-:Y:S01]  /*1f530*/  BSSY B0, `(.L_x_10626) ;  /* 0x0000008000007945 */ /* 0x000fe20003800000 */
[----:B0-----:R-:W-:Y:S02]  /*1f540*/  IMAD.MOV.U32 R12, RZ, RZ, RZ ;  /* 0x000000ffff0c7224 */ /* 0x001fe400078e00ff */
[----:B------:R-:W-:Y:S02]  /*1f550*/  IMAD.MOV.U32 R11, RZ, RZ, 0x1f ;  /* 0x0000001fff0b7424 */ /* 0x000fe400078e00ff */
[----:B------:R-:W-:Y:S02]  /*1f560*/  IMAD.MOV.U32 R15, RZ, RZ, -0x1 ;  /* 0xffffffffff0f7424 */ /* 0x000fe400078e00ff */
[----:B---3--:R-:W-:-:S07]  /*1f570*/  IMAD.MOV.U32 R13, RZ, RZ, R2 ;  /* 0x000000ffff0d7224 */ /* 0x008fce00078e0002 */
[----:B--2---:R-:W-:Y:S05]  /*1f580*/  WARPSYNC.COLLECTIVE R15, `(.L_x_10627) ;  /* 0x000000000f087348 */ /* 0x004fea0003c00000 */
[----:B------:R0:W1:Y:S02]  /*1f590*/  SHFL.IDX P6, R14, R13, R12, R11 ;  /* 0x0000000c0d0e7389 */ /* 0x00006400000c000b */
[----:B012---:R-:W-:Y:S01]  /*1f5a0*/  ENDCOLLECTIVE ;  /* 0x000000000000791b */ /* 0x007fe20003800000 */
.L_x_10627:
[----:B------:R-:W-:Y:S05]  /*1f5b0*/  BSYNC B0 ;  /* 0x0000000000007941 */ /* 0x000fea0003800000 */
.L_x_10626:
        /* <DEDUP_REMOVED lines=9> */
.L_x_10628:
        /* <DEDUP_REMOVED lines=26> */
.L_x_10629:
        /* <DEDUP_REMOVED lines=8> */
.L_x_10630:
        /* <DEDUP_REMOVED lines=8> */
.L_x_10631:
        /* <DEDUP_REMOVED lines=8> */
.L_x_10632:
        /* <DEDUP_REMOVED lines=8> */
.L_x_10633:
        /* <DEDUP_REMOVED lines=9> */
.L_x_10634:
[----:B------:R-:W-:Y:S01]  /*1fa80*/  IMAD.MOV.U32 R9, RZ, RZ, R14 ;  /* 0x000000ffff097224 */ /* 0x000fe200078e000e */
[----:B------:R-:W-:Y:S06]  /*1fa90*/  BRA `(.L_x_10635) ;  /* 0xffffffb800a87947 */ /* 0x000fec000383ffff */
.L_x_10490:
        /* <DEDUP_REMOVED lines=8> */
.L_x_10637:
[----:B------:R-:W-:Y:S05]  /*1fb20*/  BSYNC B0 ;  /* 0x0000000000007941 */ /* 0x000fea0003800000 */
.L_x_10636:
        /* <DEDUP_REMOVED lines=10> */
.L_x_10638:
        /* <DEDUP_REMOVED lines=8> */
.L_x_10639:
        /* <DEDUP_REMOVED lines=8> */
.L_x_10640:
        /* <DEDUP_REMOVED lines=8> */
.L_x_10641:
        /* <DEDUP_REMOVED lines=9> */
.L_x_10642:
[----:B------:R-:W-:Y:S01]  /*1fde0*/  IMAD.MOV.U32 R9, RZ, RZ, R14 ;  /* 0x000000ffff097224 */ /* 0x000fe200078e000e */
[----:B------:R-:W-:Y:S06]  /*1fdf0*/  BRA `(.L_x_10643) ;  /* 0xffffffb8007c7947 */ /* 0x000fec000383ffff */
.L_x_10492:
[----:B------:R-:W-:Y:S01]  /*1fe00*/  BSSY B0, `(.L_x_10644) ;  /* 0x0000006000007945 */ /* 0x000fe20003800000 */
[----:B------:R-:W-:Y:S01]  /*1fe10*/  PLOP3.LUT P6, PT, P6, PT, PT, 0x8, 0x0 ;  /* 0x000000000000781c */ /* 0x000fe200037ce170 */
[----:B------:R-:W-:-:S12]  /*1fe20*/  IMAD.MOV.U32 R15, RZ, RZ, -0x1 ;  /* 0xffffffffff0f7424 */ /* 0x000fd800078e00ff */
[----:B0-----:R-:W-:Y:S05]  /*1fe30*/  WARPSYNC.COLLECTIVE R15, `(.L_x_10645) ;  /* 0x000000000f087348 */ /* 0x001fea0003c00000 */
[----:B------:R-:W-:Y:S01]  /*1fe40*/  VOTE.ANY R14, PT, P6 ;  /* 0x00000000000e7806 */ /* 0x000fe200030e0100 */
[----:B0-----:R-:W-:Y:S06]  /*1fe50*/  ENDCOLLECTIVE ;  /* 0x000000000000791b */ /* 0x001fec0003800000 */
.L_x_10645:
[----:B------:R-:W-:Y:S05]  /*1fe60*/  BSYNC B0 ;  /* 0x0000000000007941 */ /* 0x000fea0003800000 */
.L_x_10644:
        /* <DEDUP_REMOVED lines=9> */
.L_x_10646:
[----:B------:R-:W-:Y:S02]  /*1ff00*/  IMAD.MOV.U32 R13, RZ, RZ, R6 ;  /* 0x000000ffff0d7224 */ /* 0x000fe400078e0006 */
[----:B------:R-:W-:-:S07]  /*1ff10*/  IMAD.MOV.U32 R0, RZ, RZ, R14 ;  /* 0x000000ffff007224 */ /* 0x000fce00078e000e */
[----:B------:R-:W-:Y:S05]  /*1ff20*/  WARPSYNC.COLLECTIVE R15, `(.L_x_10647) ;  /* 0x000000000f087348 */ /* 0x000fea0003c00000 */
[----:B------:R0:W1:Y:S02]  /*1ff30*/  SHFL.IDX P6, R14, R13, R12, R11 ;  /* 0x0000000c0d0e7389 */ /* 0x00006400000c000b */
[----:B01----:R-:W-:Y:S01]  /*1ff40*/  ENDCOLLECTIVE ;  /* 0x000000000000791b */ /* 0x003fe20003800000 */
.L_x_10647:
[----:B------:R-:W-:Y:S01]  /*1ff50*/  IMAD.MOV.U32 R6, RZ, RZ, R14 ;  /* 0x000000ffff067224 */ /* 0x000fe200078e000e */
[----:B------:R-:W-:Y:S06]  /*1ff60*/  BRA `(.L_x_10648) ;  /* 0xffffffb8005c7947 */ /* 0x000fec000383ffff */
.L_x_10494:
[----:B------:R-:W-:Y:S01]  /*1ff70*/  BSSY B0, `(.L_x_10649) ;  /* 0x0000007000007945 */ /* 0x000fe20003800000 */
[----:B------:R-:W-:Y:S02]  /*1ff80*/  IMAD.MOV.U32 R13, RZ, RZ, R7 ;  /* 0x000000ffff0d7224 */ /* 0x000fe400078e0007 */
[----:B------:R-:W-:Y:S02]  /*1ff90*/  IMAD.MOV.U32 R11, RZ, RZ, 0x1f ;  /* 0x0000001fff0b7424 */ /* 0x000fe400078e00ff */
[----:B------:R-:W-:-:S07]  /*1ffa0*/  IMAD.MOV.U32 R15, RZ, RZ, -0x1 ;  /* 0xffffffffff0f7424 */ /* 0x000fce00078e00ff */
[----:B0123--:R-:W-:Y:S05]  /*1ffb0*/  WARPSYNC.COLLECTIVE R15, `(.L_x_10650) ;  /* 0x000000000f087348 */ /* 0x00ffea0003c00000 */
[----:B------:R4:W0:Y:S02]  /*1ffc0*/  SHFL.IDX P6, R14, R13, R12, R11 ;  /* 0x0000000c0d0e7389 */ /* 0x00082400000c000b */
[----:B01234-:R-:W-:Y:S01]  /*1ffd0*/  ENDCOLLECTIVE ;  /* 0x000000000000791b */ /* 0x01ffe20003800000 */
.L_x_10650:
[----:B------:R-:W-:Y:S05]  /*1ffe0*/  BSYNC B0 ;  /* 0x0000000000007941 */ /* 0x000fea0003800000 */
.L_x_10649:
[----:B------:R-:W-:Y:S01]  /*1fff0*/  IMAD.MOV.U32 R7, RZ, RZ, R14 ;  /* 0x000000ffff077224 */ /* 0x000fe200078e000e */
[----:B------:R-:W-:Y:S06]  /*20000*/  BRA `(.L_x_10651) ;  /* 0xffffffb8004c7947 */ /* 0x000fec000383ffff */
.L_x_10498:
[----:B0-----:R0:W1:Y:S02]  /*20010*/  SYNCS.PHASECHK.TRANS64.TRYWAIT P0, [R0+URZ+0x32420], R3 ;  /* 0x03242003000075a7 */ /* 0x001064000800017f */
[----:B-1----:R-:W-:Y:S05]  /*20020*/  @!P0 NANOSLEEP.SYNCS 0x989680 ;  /* 0x009896800000895d */ /* 0x002fea0003900000 */
[----:B------:R-:W1:Y:S02]  /*20030*/  @!P0 SYNCS.PHASECHK.TRANS64 P0, [R0+URZ+0x32420], R3 ;  /* 0x03242003000085a7 */ /* 0x000e64000800007f */
[----:B-1----:R-:W-:Y:S05]  /*20040*/  @!P0 BRA `(.L_x_10498) ;  /* 0xfffffffc00f08947 */ /* 0x002fea000383ffff */
[----:B------:R-:W-:Y:S05]  /*20050*/  BRA `(.L_x_10652) ;  /* 0xffffffbc00e87947 */ /* 0x000fea000383ffff */
.L_x_10499:
        /* <DEDUP_REMOVED lines=11> */
.L_x_10654:
[----:B------:R-:W-:Y:S05]  /*20110*/  BSYNC B0 ;  /* 0x0000000000007941 */ /* 0x000fea0003800000 */
.L_x_10653:
[----:B------:R-:W-:Y:S05]  /*20120*/  BRA `(.L_x_10655) ;  /* 0xffffffbc00d07947 */ /* 0x000fea000383ffff */
.L_x_10500:
[----:B------:R-:W-:Y:S01]  /*20130*/  BSSY B0, `(.L_x_10656) ;  /* 0x0000006000007945 */ /* 0x000fe20003800000 */
[----:B------:R-:W-:-:S07]  /*20140*/  IMAD.MOV.U32 R15, RZ, RZ, -0x1 ;  /* 0xffffffffff0f7424 */ /* 0x000fce00078e00ff */
[----:B01----:R-:W-:Y:S05]  /*20150*/  WARPSYNC.COLLECTIVE R15, `(.L_x_10657) ;  /* 0x000000000f0c7348 */ /* 0x003fea0003c00000 */
[----:B------:R-:W-:Y:S02]  /*20160*/  ELECT P6, UR62, PT ;  /* 0x00000000003e782f */ /* 0x000fe400038c0000 */
[----:B------:R-:W-:Y:S01]  /*20170*/  MOV R14, UR62 ;  /* 0x0000003e000e7c02 */ /* 0x000fe20008000f00 */
[----:B01----:R-:W-:Y:S10]  /*20180*/  ENDCOLLECTIVE ;  /* 0x000000000000791b */ /* 0x003ff40003800000 */
.L_x_10657:
[----:B------:R-:W-:Y:S05]  /*20190*/  BSYNC B0 ;  /* 0x0000000000007941 */ /* 0x000fea0003800000 */
.L_x_10656:
[----:B------:R-:W-:Y:S05]  /*201a0*/  BRA `(.L_x_10658) ;  /* 0xffffffbc00c47947 */ /* 0x000fea000383ffff */
.L_x_10502:
[----:B0-----:R0:W1:Y:S02]  /*201b0*/  SYNCS.PHASECHK.TRANS64.TRYWAIT P0, [R6+URZ], R5 ;  /* 0x00000005060075a7 */ /* 0x001064000800017f */
[----:B-1----:R-:W-:Y:S05]  /*201c0*/  @!P0 NANOSLEEP.SYNCS 0x989680 ;  /* 0x009896800000895d */ /* 0x002fea0003900000 */
[----:B------:R-:W1:Y:S02]  /*201d0*/  @!P0 SYNCS.PHASECHK.TRANS64 P0, [R6+URZ], R5 ;  /* 0x00000005060085a7 */ /* 0x000e64000800007f */
[----:B-1----:R-:W-:Y:S05]  /*201e0*/  @!P0 BRA `(.L_x_10502) ;  /* 0xfffffffc00f08947 */ /* 0x002fea000383ffff */
[----:B------:R-:W-:Y:S05]  /*201f0*/  BRA `(.L_x_10659) ;  /* 0xffffffc000047947 */ /* 0x000fea000383ffff */
.L_x_10503:
[----:B-1----:R1:W2:Y:S02]  /*20200*/  SYNCS.PHASECHK.TRANS64.TRYWAIT P0, [R7+URZ], R2 ;  /* 0x00000002070075a7 */ /* 0x0022a4000800017f */
[----:B--2---:R-:W-:Y:S05]  /*20210*/  @!P0 NANOSLEEP.SYNCS 0x989680 ;  /* 0x009896800000895d */ /* 0x004fea0003900000 */
[----:B------:R-:W2:Y:S02]  /*20220*/  @!P0 SYNCS.PHASECHK.TRANS64 P0, [R7+URZ], R2 ;  /* 0x00000002070085a7 */ /* 0x000ea4000800007f */
[----:B--2---:R-:W-:Y:S05]  /*20230*/  @!P0 BRA `(.L_x_10503) ;  /* 0xfffffffc00f08947 */ /* 0x004fea000383ffff */
[----:B------:R-:W-:Y:S05]  /*20240*/  BRA `(.L_x_10660) ;  /* 0xffffffbc00f87947 */ /* 0x000fea000383ffff */
.L_x_10505:
[----:B--2---:R2:W3:Y:S02]  /*20250*/  SYNCS.PHASECHK.TRANS64.TRYWAIT P0, [R4+URZ], R5 ;  /* 0x00000005040075a7 */ /* 0x0044e4000800017f */
[----:B---3--:R-:W-:Y:S05]  /*20260*/  @!P0 NANOSLEEP.SYNCS 0x989680 ;  /* 0x009896800000895d */ /* 0x008fea0003900000 */
[----:B------:R-:W3:Y:S02]  /*20270*/  @!P0 SYNCS.PHASECHK.TRANS64 P0, [R4+URZ], R5 ;  /* 0x00000005040085a7 */ /* 0x000ee4000800007f */
[----:B---3--:R-:W-:Y:S05]  /*20280*/  @!P0 BRA `(.L_x_10505) ;  /* 0xfffffffc00f08947 */ /* 0x008fea000383ffff */
[----:B------:R-:W-:Y:S05]  /*20290*/  BRA `(.L_x_10661) ;  /* 0xffffffbc00fc7947 */ /* 0x000fea000383ffff */
.L_x_10662:
        /* <DEDUP_REMOVED lines=14> */
.L_x_15019:


//--------------------- .text._ZN7cutlass13device_kernelIN5flash11enable_sm90INS1_16FlashAttnFwdSm90INS1_25CollectiveMainloopFwdSm90ILi2EN4cute5tupleIJNS5_1CILi1EEES8_S8_EEENS6_IJNS7_ILi128EEENS7_ILi96EEENS7_ILi64EEEEEELi256ENS_10bfloat16_tEfNS_4arch4Sm90ELb0ELb1ELb0ELb0ELb0ELb0ELb0ELb1ELb0ELb1ELb1ELb0EEENS1_21CollectiveEpilogueFwdINS6_IJSA_NS7_ILi256EEESB_EEES9_SE_SG_Li256ELb0ELb1ELb1ELb0EEENS1_19SingleTileSchedulerILb0ELb1ELb1ELi128EEEEEEEEEvNT_6ParamsE --------------------------
	.section	.text._ZN7cutlass13device_kernelIN5flash11enable_sm90INS1_16FlashAttnFwdSm90INS1_25CollectiveMainloopFwdSm90ILi2EN4cute5tupleIJNS5_1CILi1EEES8_S8_EEENS6_IJNS7_ILi128EEENS7_ILi96EEENS7_ILi64EEEEEELi256ENS_10bfloat16_tEfNS_4arch4Sm90ELb0ELb1ELb0ELb0ELb0ELb0ELb0ELb1ELb0ELb1ELb1ELb0EEENS1_21CollectiveEpilogueFwdINS6_IJSA_NS7_ILi256EEESB_EEES9_SE_SG_Li256ELb0ELb1ELb1ELb0EEENS1_19SingleTileSchedulerILb0ELb1ELb1ELi128EEEEEEEEEvNT_6ParamsE,"ax",@progbits
	.align	128
.text._ZN7cutlass13device_kernelIN5flash11enable_sm90INS1_16FlashAttnFwdSm90INS1_25CollectiveMainloopFwdSm90ILi2EN4cute5tupleIJNS5_1CILi1EEES8_S8_EEENS6_IJNS7_ILi128EEENS7_ILi96EEENS7_ILi64EEEEEELi256ENS_10bfloat16_tEfNS_4arch4Sm90ELb0ELb1ELb0ELb0ELb0ELb0ELb0ELb1ELb0ELb1ELb1ELb0EEENS1_21CollectiveEpilogueFwdINS6_IJSA_NS7_ILi256EEESB_EEES9_SE_SG_Li256ELb0ELb1ELb1ELb0EEENS1_19SingleTileSchedulerILb0ELb1ELb1ELi128EEEEEEEEEvNT_6ParamsE:
        .type           _ZN7cutlass13device_kernelIN5flash11enable_sm90INS1_16FlashAttnFwdSm90INS1_25CollectiveMainloopFwdSm90ILi2EN4cute5tupleIJNS5_1CILi1EEES8_S8_EEENS6_IJNS7_ILi128EEENS7_ILi96EEENS7_ILi64EEEEEELi256ENS_10bfloat16_tEfNS_4arch4Sm90ELb0ELb1ELb0ELb0ELb0ELb0ELb0ELb1ELb0ELb1ELb1ELb0EEENS1_21CollectiveEpilogueFwdINS6_IJSA_NS7_ILi256EEESB_EEES9_SE_SG_Li256ELb0ELb1ELb1ELb0EEENS1_19SingleTileSchedulerILb0ELb1ELb1ELi128EEEEEEEEEvNT_6ParamsE,@function
        .size           _ZN7cutlass13device_kernelIN5flash11enable_sm90INS1_16FlashAttnFwdSm90INS1_25CollectiveMainloopFwdSm90ILi2EN4cute5tupleIJNS5_1CILi1EEES8_S8_EEENS6_IJNS7_ILi128EEENS7_ILi96EEENS7_ILi64EEEEEELi256ENS_10bfloat16_tEfNS_4arch4Sm90ELb0ELb1ELb0ELb0ELb0ELb0ELb0ELb1ELb0ELb1ELb1ELb0EEENS1_21CollectiveEpilogueFwdINS6_IJSA_NS7_ILi256EEESB_EEES9_SE_SG_Li256ELb0ELb1ELb1ELb0EEENS1_19SingleTileSchedulerILb0ELb1ELb1ELi128EEEEEEEEEvNT_6ParamsE,(.L_x_15020 - _ZN7cutlass13device_kernelIN5flash11enable_sm90INS1_16FlashAttnFwdSm90INS1_25CollectiveMainloopFwdSm90ILi2EN4cute5tupleIJNS5_1CILi1EEES8_S8_EEENS6_IJNS7_ILi128EEENS7_ILi96EEENS7_ILi64EEEEEELi256ENS_10bfloat16_tEfNS_4arch4Sm90ELb0ELb1ELb0ELb0ELb0ELb0ELb0ELb1ELb0ELb1ELb1ELb0EEENS1_21CollectiveEpilogueFwdINS6_IJSA_NS7_ILi256EEESB_EEES9_SE_SG_Li256ELb0ELb1ELb1ELb0EEENS1_19SingleTileSchedulerILb0ELb1ELb1ELi128EEEEEEEEEvNT_6ParamsE)
        .other          _ZN7cutlass13device_kernelIN5flash11enable_sm90INS1_16FlashAttnFwdSm90INS1_25CollectiveMainloopFwdSm90ILi2EN4cute5tupleIJNS5_1CILi1EEES8_S8_EEENS6_IJNS7_ILi128EEENS7_ILi96EEENS7_ILi64EEEEEELi256ENS_10bfloat16_tEfNS_4arch4Sm90ELb0ELb1ELb0ELb0ELb0ELb0ELb0ELb1ELb0ELb1ELb1ELb0EEENS1_21CollectiveEpilogueFwdINS6_IJSA_NS7_ILi256EEESB_EEES9_SE_SG_Li256ELb0ELb1ELb1ELb0EEENS1_19SingleTileSchedulerILb0ELb1ELb1ELi128EEEEEEEEEvNT_6ParamsE,@"STO_CUDA_ENTRY STV_DEFAULT"
_ZN7cutlass13device_kernelIN5flash11enable_sm90INS1_16FlashAttnFwdSm90INS1_25CollectiveMainloopFwdSm90ILi2EN4cute5tupleIJNS5_1CILi1EEES8_S8_EEENS6_IJNS7_ILi128EEENS7_ILi96EEENS7_ILi64EEEEEELi256ENS_10bfloat16_tEfNS_4arch4Sm90ELb0ELb1ELb0ELb0ELb0ELb0ELb0ELb1ELb0ELb1ELb1ELb0EEENS1_21CollectiveEpilogueFwdINS6_IJSA_NS7_ILi256EEESB_EEES9_SE_SG_Li256ELb0ELb1ELb1ELb0EEENS1_19SingleTileSchedulerILb0ELb1ELb1ELi128EEEEEEEEEvNT_6ParamsE:
        /* <DEDUP_REMOVED lines=18> */
.L_x_10664:
[----:B------:R-:W-:Y:S05]  /*0120*/  BSYNC B0 ;  /* 0x0000000000007941 */ /* 0x000fea0003800000 */
.L_x_10663:
        /* <DEDUP_REMOVED lines=41> */
.L_x_10665:
        /* <DEDUP_REMOVED lines=22> */
.L_x_10666:
        /* <DEDUP_REMOVED lines=18> */
.L_x_10667:
        /* <DEDUP_REMOVED lines=22> */
.L_x_10668:
        /* <DEDUP_REMOVED lines=22> */
.L_x_10669:
        /* <DEDUP_REMOVED lines=8> */
.L_x_10672:
        /* <DEDUP_REMOVED lines=20> */
[----:B------:R-:W0:Y:S01]  /*0ac0*/  LDC.64 R6, c[0x0][0x418] ;  /* 0x00010600ff067b82 */ /* 0x000e220000000a00 */
[----:B------:R-:W-:Y:S01]  /*0ad0*/  ULDC UR4, c[0x0][0x448] ;  /* 0x0001120000047ab9 */ /* 0x000fe20000000800 */
[----:B------:R-:W1:Y:S01]  /*0ae0*/  S2R R0, SR_TID.X ;  /* 0x0000000000007919 */ /* 0x000e620000002100 */
[----:B------:R-:W-:-:S03]  /*0af0*/  UISETP.NE.AND UP1, UPT, UR4, 0x1, UPT ;  /* 0x000000010400788c */ /* 0x000fc6000bf25270 */
[----:B------:R-:W-:Y:S02]  /*0b00*/  ULDC.64 UR4, c[0x0][0x9e0] ;  /* 0x0002780000047ab9 */ /* 0x000fe40000000a00 */
[----:B------:R-:W2:Y:S01]  /*0b10*/  LDC R2, c[0x0][0x288] ;  /* 0x0000a200ff027b82 */ /* 0x000ea20000000800 */
[----:B------:R-:W-:-:S05]  /*0b20*/  UISETP.GE.AND UP0, UPT, UR5, 0x1, UPT ;  /* 0x000000010500788c */ /* 0x000fca000bf06270 */
[----:B------:R-:W-:Y:S01]  /*0b30*/  @UP1 ULDC UR8, c[0x0][0x44c] ;  /* 0x0001130000081ab9 */ /* 0x000fe20000000800 */
[----:B------:R-:W-:Y:S01]  /*0b40*/  @UP1 ULDC UR11, c[0x0][0x450] ;  /* 0x00011400000b1ab9 */ /* 0x000fe20000000800 */
[----:B------:R-:W3:Y:S01]  /*0b50*/  LDC R16, c[0x0][0x424] ;  /* 0x00010900ff107b82 */ /* 0x000ee20000000800 */
[----:B------:R-:W-:-:S07]  /*0b60*/  PLOP3.LUT P1, PT, PT, PT, UP0, 0x80, 0x0 ;  /* 0x000000000000781c */ /* 0x000fce0003f2f008 */
[----:B------:R-:W4:Y:S01]  /*0b70*/  LDC R5, c[0x0][0x2f0] ;  /* 0x0000bc00ff057b82 */ /* 0x000f220000000800 */
[----:B0-----:R-:W-:-:S04]  /*0b80*/  ISETP.NE.U32.AND P0, PT, R6, RZ, PT ;  /* 0x000000ff0600720c */ /* 0x001fc80003f05070 */
[----:B------:R-:W-:-:S03]  /*0b90*/  ISETP.NE.AND.EX P0, PT, R7, RZ, PT, P0 ;  /* 0x000000ff0700720c */ /* 0x000fc60003f05300 */
[----:B------:R-:W0:Y:S01]  /*0ba0*/  S2UR UR39, SR_CTAID.X ;  /* 0x00000000002779c3 */ /* 0x000e220000002500 */
[----:B--2---:R-:W-:Y:S01]  /*0bb0*/  IADD3 R3, -R2, 0x1, RZ ;  /* 0x0000000102037810 */ /* 0x004fe20007ffe1ff */
[----:B-1----:R-:W-:Y:S01]  /*0bc0*/  VIADD R22, R0, 0xffffff80 ;  /* 0xffffff8000167836 */ /* 0x002fe20000000000 */
[----:B---3--:R-:W-:-:S05]  /*0bd0*/  SEL R16, R16, 0x1, P0 ;  /* 0x0000000110107807 */ /* 0x008fca0000000000 */
[CC--:B----4-:R-:W-:Y:S02]  /*0be0*/  IMAD R3, R16.reuse, R5.reuse, R3 ;  /* 0x0000000510037224 */ /* 0x0d0fe400078e0203 */
[----:B------:R-:W-:-:S03]  /*0bf0*/  IMAD R18, R16, R5, RZ ;  /* 0x0000000510127224 */ /* 0x000fc600078e02ff */
[----:B------:R-:W-:Y:S01]  /*0c00*/  R2UR UR10, R3 ;  /* 0x00000000030a72ca */ /* 0x000fe200000e0000 */
[----:B0-----:R-:W-:-:S04]  /*0c10*/  USHF.L.U32 UR39, UR39, 0x7, URZ ;  /* 0x0000000727277899 */ /* 0x001fc8000800063f */
[----:B------:R-:W-:-:S04]  /*0c20*/  UIADD3 UR7, UR39, 0x7f, URZ ;  /* 0x0000007f27077890 */ /* 0x000fc8000fffe03f */
[----:B------:R-:W-:-:S04]  /*0c30*/  UIMAD.WIDE.U32 UR8, UR7, UR8, URZ ;  /* 0x00000008070872a5 */ /* 0x000fc8000f8e003f */
        /* <DEDUP_REMOVED lines=15> */
.L_x_10675:
[----:B------:R-:W-:-:S11]  /*0d30*/  UISETP.NE.AND UP0, UPT, UR5, 0x1, UPT ;  /* 0x000000010500788c */ /* 0x000fd6000bf05270 */
[----:B------:R-:W-:Y:S02]  /*0d40*/  @UP0 ULDC.64 UR10, c[0x0][0x9e8] ;  /* 0x00027a00000a0ab9 */ /* 0x000fe40000000a00 */
[----:B------:R-:W-:-:S04]  /*0d50*/  UIMAD.WIDE.U32 UR8, UR4, UR10, URZ ;  /* 0x0000000a040872a5 */ /* 0x000fc8000f8e003f */
[----:B------:R-:W-:-:S12]  /*0d60*/  @UP0 USHF.R.U32.HI UR4, URZ, UR11, UR9 ;  /* 0x0000000b3f040299 */ /* 0x000fd80008011609 */
.L_x_10676:
[----:B------:R-:W-:-:S06]  /*0d70*/  UIMAD UR4, UR4, UR5, UR5 ;  /* 0x00000005040472a4 */ /* 0x000fcc000f8e0205 */
[----:B------:R-:W-:-:S07]  /*0d80*/  VIMNMX R0, R0, UR4, PT ;  /* 0x0000000400007c48 */ /* 0x000fce000bfe0100 */
.L_x_10674:
[-C--:B------:R-:W-:Y:S01]  /*0d90*/  IMAD R2, R16, R5.reuse, -R2 ;  /* 0x0000000510027224 */ /* 0x080fe200078e0a02 */
[----:B------:R-:W-:Y:S01]  /*0da0*/  @UP1 ULDC UR8, c[0x0][0x44c] ;  /* 0x0001130000081ab9 */ /* 0x000fe20000000800 */
[----:B------:R-:W-:Y:S01]  /*0db0*/  @UP1 ULDC UR10, c[0x0][0x450] ;  /* 0x00011400000a1ab9 */ /* 0x000fe20000000800 */
[----:B------:R-:W-:Y:S02]  /*0dc0*/  UIMAD.WIDE.U32 UR8, UR39, UR8, URZ ;  /* 0x00000008270872a5 */ /* 0x000fe4000f8e003f */
[----:B------:R-:W-:Y:S01]  /*0dd0*/  R2UR UR7, R2 ;  /* 0x00000000020772ca */ /* 0x000fe200000e0000 */
[----:B------:R-:W-:Y:S01]  /*0de0*/  VIADD R2, R0, 0x5f ;  /* 0x0000005f00027836 */ /* 0x000fe20000000000 */
[----:B------:R-:W-:Y:S01]  /*0df0*/  UMOV UR4, UR39 ;  /* 0x0000002700047c82 */ /* 0x000fe20008000000 */
[----:B------:R-:W-:Y:S01]  /*0e00*/  IMAD R0, R16, R5, 0x5f ;  /* 0x0000005f10007424 */ /* 0x000fe200078e0205 */
[----:B------:R-:W-:Y:S01]  /*0e10*/  @UP1 USHF.R.U32.HI UR4, URZ, UR10, UR9 ;  /* 0x0000000a3f041299 */ /* 0x000fe20008011609 */
[----:B------:R-:W-:-:S04]  /*0e20*/  IMAD.HI R2, R2, 0x2aaaaaab, RZ ;  /* 0x2aaaaaab02027827 */ /* 0x000fc800078e02ff */
[----:B------:R-:W-:Y:S01]  /*0e30*/  IMAD.HI R0, R0, 0x2aaaaaab, RZ ;  /* 0x2aaaaaab00007827 */ /* 0x000fe200078e02ff */
[----:B------:R-:W-:-:S03]  /*0e40*/  SHF.R.U32.HI R5, RZ, 0x1f, R2 ;  /* 0x0000001fff057819 */ /* 0x000fc60000011602 */
[----:B------:R-:W-:Y:S01]  /*0e50*/  UIADD3 UR4, UR7, UR4, URZ ;  /* 0x0000000407047290 */ /* 0x000fe2000fffe03f */
[----:B------:R-:W-:Y:S02]  /*0e60*/  SHF.R.U32.HI R3, RZ, 0x1f, R0 ;  /* 0x0000001fff037819 */ /* 0x000fe40000011600 */
[----:B------:R-:W-:Y:S01]  /*0e70*/  ULDC UR7, c[0x0][0x9dc] ;  /* 0x0002770000077ab9 */ /* 0x000fe20000000800 */
[----:B------:R-:W-:Y:S01]  /*0e80*/  LEA.HI.SX32 R2, R2, R5, 0x1c ;  /* 0x0000000502027211 */ /* 0x000fe200078fe2ff */
[----:B------:R-:W-:Y:S01]  /*0e90*/  UIADD3 UR7, UR4, -UR7, URZ ;  /* 0x8000000704077290 */ /* 0x000fe2000fffe03f */
[----:B------:R-:W-:-:S04]  /*0ea0*/  LEA.HI.SX32 R3, R0, R3, 0x1c ;  /* 0x0000000300037211 */ /* 0x000fc800078fe2ff */
[----:B------:R-:W-:Y:S01]  /*0eb0*/  VIMNMX R23, R3, R2, PT ;  /* 0x0000000203177248 */ /* 0x000fe20003fe0100 */
        /* <DEDUP_REMOVED lines=11> */
.L_x_10678:
[----:B------:R-:W-:-:S11]  /*0f70*/  UISETP.NE.AND UP0, UPT, UR5, 0x1, UPT ;  /* 0x000000010500788c */ /* 0x000fd6000bf05270 */
[----:B------:R-:W-:Y:S02]  /*0f80*/  @UP0 ULDC.64 UR10, c[0x0][0x9e8] ;  /* 0x00027a00000a0ab9 */ /* 0x000fe40000000a00 */
[----:B------:R-:W-:-:S04]  /*0f90*/  UIMAD.WIDE.U32 UR8, UR4, UR10, URZ ;  /* 0x0000000a040872a5 */ /* 0x000fc8000f8e003f */
[----:B------:R-:W-:-:S12]  /*0fa0*/  @UP0 USHF.R.U32.HI UR4, URZ, UR11, UR9 ;  /* 0x0000000b3f040299 */ /* 0x000fd80008011609 */
.L_x_10679:
[----:B------:R-:W-:-:S04]  /*0fb0*/  UIMAD UR4, UR4, UR5, URZ ;  /* 0x00000005040472a4 */ /* 0x000fc8000f8e023f */
[----:B------:R-:W-:-:S04]  /*0fc0*/  UISETP.LT.AND UP0, UPT, UR7, UR4, UPT ;  /* 0x000000040700728c */ /* 0x000fc8000bf01270 */
[----:B------:R-:W-:-:S12]  /*0fd0*/  USEL UR7, UR7, UR4, !UP0 ;  /* 0x0000000407077287 */ /* 0x000fd8000c000000 */
.L_x_10677:
[----:B------:R-:W-:Y:S02]  /*0fe0*/  UIMAD.WIDE UR4, UR7, 0x2aaaaaab, URZ ;  /* 0x2aaaaaab070478a5 */ /* 0x000fe4000f8e023f */
[----:B------:R-:W-:Y:S02]  /*0ff0*/  USHF.R.U32.HI UR10, URZ, 0x10, UR6 ;  /* 0x000000103f0a7899 */ /* 0x000fe40008011606 */
[----:B------:R-:W-:Y:S02]  /*1000*/  USHF.R.U32.HI UR4, URZ, 0x1f, UR5 ;  /* 0x0000001f3f047899 */ /* 0x000fe40008011605 */
[----:B------:R-:W-:Y:S02]  /*1010*/  ULOP3.LUT UR37, UR6, 0xffff, URZ, 0xc0, !UPT ;  /* 0x0000ffff06257892 */ /* 0x000fe4000f8ec03f */
[----:B------:R-:W-:-:S04]  /*1020*/  ULEA.HI.SX32 UR4, UR5, UR4, 0x1c ;  /* 0x0000000405047291 */ /* 0x000fc8000f8fe23f */
[----:B------:R-:W-:-:S04]  /*1030*/  UISETP.LT.AND UP0, UPT, URZ, UR4, UPT ;  /* 0x000000043f00728c */ /* 0x000fc8000bf01270 */
[----:B------:R-:W-:Y:S02]  /*1040*/  USEL UR9, URZ, UR4, !UP0 ;  /* 0x000000043f097287 */ /* 0x000fe4000c000000 */
[----:B------:R-:W-:Y:S01]  /*1050*/  UISETP.NE.AND UP0, UPT, UR10, URZ, UPT ;  /* 0x0000003f0a00728c */ /* 0x000fe2000bf05270 */
[----:B------:R-:W-:-:S03]  /*1060*/  UMOV UR4, URZ ;  /* 0x0000003f00047c82 */ /* 0x000fc60008000000 */
        /* <DEDUP_REMOVED lines=38> */
.L_x_10680:
[----:B------:R-:W-:Y:S02]  /*12d0*/  UIMAD UR37, UR37, UR4, UR9 ;  /* 0x00000004252572a4 */ /* 0x000fe4000f8e0209 */
        /* <DEDUP_REMOVED lines=105> */
.L_x_10682:
[----:B------:R-:W-:Y:S01]  /*1970*/  SHF.L.U32 R12, RZ, 0x1f, RZ ;  /* 0x0000001fff0c7819 */ /* 0x000fe200000006ff */
[----:B------:R-:W-:-:S03]  /*1980*/  VIADD R7, R19, 0x8 ;  /* 0x0000000813077836 */ /* 0x000fc60000000000 */
[----:B------:R-:W0:Y:S02]  /*1990*/  SYNCS.PHASECHK.TRANS64.TRYWAIT P0, [UR38+0x22800], R12 ;  /* 0x0228000cff0075a7 */ /* 0x000e240008000166 */
[----:B0-----:R-:W-:Y:S05]  /*19a0*/  @!P0 BRA `(.L_x_10683) ;  /* 0x0000011800508947 */ /* 0x001fea0003800000 */
.L_x_10845:
[----:B------:R-:W-:Y:S05]  /*19b0*/  WARPSYNC.ALL ;  /* 0x0000000000007948 */ /* 0x000fea0003800000 */
[----:B------:R-:W-:Y:S01]  /*19c0*/  ULOP3.LUT UR4, UR45, 0x1, URZ, 0xfc, !UPT ;  /* 0x000000012d047892 */ /* 0x000fe2000f8efc3f */
[----:B------:R1:W-:Y:S03]  /*19d0*/  BAR.SYNC.DEFER_BLOCKING R7, 0x100 ;  /* 0x000400070000751d */ /* 0x0003e60000010000 */
[----:B------:R-:W-:-:S06]  /*19e0*/  UISETP.NE.AND UP0, UPT, UR4, 0x3, UPT ;  /* 0x000000030400788c */ /* 0x000fcc000bf05270 */
[----:B------:R-:W-:-:S13]  /*19f0*/  PLOP3.LUT P0, PT, PT, PT, UP0, 0x40, 0x0 ;  /* 0x000000000000781c */ /* 0x000fda0003f0e808 */
[----:B-1----:R-:W-:Y:S05]  /*1a00*/  @P0 BRA `(.L_x_10684) ;  /* 0x0000000000040947 */ /* 0x002fea0003800000 */
[----:B------:R-:W-:Y:S01]  /*1a10*/  BPT.TRAP 0x1 ;  /* 0x000000040000795c */ /* 0x000fe20000300000 */
.L_x_10684:
[----:B------:R-:W-:Y:S01]  /*1a20*/  PLOP3.LUT P1, PT, PT, PT, UP0, 0x40, 0x0 ;  /* 0x000000000000781c */ /* 0x000fe20003f2e808 */
[----:B------:R1:W2:-:S12]  /*1a30*/  SYNCS.PHASECHK.TRANS64.TRYWAIT P0, [UR38+0x22830], R12 ;  /* 0x0228300cff0075a7 */ /* 0x0002980008000166 */
[----:B-1----:R-:W-:Y:S05]  /*1a40*/  @P1 BRA `(.L_x_10685) ;  /* 0x0000000000041947 */ /* 0x002fea0003800000 */
[----:B------:R-:W-:Y:S01]  /*1a50*/  BPT.TRAP 0x1 ;  /* 0x000000040000795c */ /* 0x000fe20000300000 */
.L_x_10685:
[----:B--2---:R-:W-:Y:S05]  /*1a60*/  @P0 BRA `(.L_x_10686) ;  /* 0x0000000000080947 */ /* 0x004fea0003800000 */
[----:B------:R-:W1:Y:S02]  /*1a70*/  SYNCS.PHASECHK.TRANS64.TRYWAIT P0, [UR38+0x22830], R12 ;  /* 0x0228300cff0075a7 */ /* 0x000e640008000166 */
[----:B-1----:R-:W-:Y:S05]  /*1a80*/  @!P0 BRA `(.L_x_10687) ;  /* 0x0000011800308947 */ /* 0x002fea0003800000 */
.L_x_10686:
[----:B------:R-:W-:Y:S01]  /*1a90*/  UIADD3 UR4, UR38, 0x1c400, URZ ;  /* 0x0001c40026047890 */ /* 0x000fe2000fffe03f */
[----:B------:R-:W-:Y:S01]  /*1aa0*/  WARPGROUP.ARRIVE ;  /* 0x00000000000079c5 */ /* 0x000fe20000000000 */
[----:B------:R-:W-:Y:S01]  /*1ab0*/  ULOP3.LUT UR20, UR40, 0x10000, URZ, 0xfc, !UPT ;  /* 0x0001000028147892 */ /* 0x000fe2000f8efc3f */
[----:B------:R-:W1:Y:S01]  /*1ac0*/  LDC R8, c[0x0][0x448] ;  /* 0x00011200ff087b82 */ /* 0x000e620000000800 */
[----:B------:R-:W-:Y:S01]  /*1ad0*/  USHF.R.U32.HI UR4, URZ, 0x4, UR4 ;  /* 0x000000043f047899 */ /* 0x000fe20008011604 */
[----:B0-----:R-:W-:Y:S01]  /*1ae0*/  LOP3.LUT R3, R72, 0xffffff80, RZ, 0xc0, !PT ;  /* 0xffffff8048037812 */ /* 0x001fe200078ec0ff */
[----:B------:R-:W-:Y:S01]  /*1af0*/  UMOV UR21, 0x40000040 ;  /* 0x4000004000157882 */ /* 0x000fe20000000000 */
[----:B------:R-:W-:Y:S01]  /*1b00*/  UMOV UR7, 0x40000040 ;  /* 0x4000004000077882 */ /* 0x000fe20000000000 */
[----:B------:R-:W-:Y:S01]  /*1b10*/  ULOP3.LUT UR4, UR4, 0x3fff, URZ, 0xc0, !UPT ;  /* 0x00003fff04047892 */ /* 0x000fe2000f8ec03f */
[----:B------:R-:W-:Y:S01]  /*1b20*/  LEA.HI R2, R17, R22, RZ, 0x2 ;  /* 0x0000001611027211 */ /* 0x000fe200078f10ff */
[----:B------:R-:W-:Y:S01]  /*1b30*/  UMOV UR5, UR21 ;  /* 0x0000001500057c82 */ /* 0x000fe20008000000 */
[----:B------:R-:W-:Y:S01]  /*1b40*/  UIADD3 UR8, UR20, 0x2, URZ ;  /* 0x0000000214087890 */ /* 0x000fe2000fffe03f */
[----:B------:R-:W-:Y:S01]  /*1b50*/  IMAD.IADD R3, R22, 0x1, -R3 ;  /* 0x0000000116037824 */ /* 0x000fe200078e0a03 */
[----:B------:R-:W-:Y:S01]  /*1b60*/  ULOP3.LUT UR6, UR4, 0x10000, URZ, 0xfc, !UPT ;  /* 0x0001000004067892 */ /* 0x000fe2000f8efc3f */
[----:B------:R-:W0:Y:S01]  /*1b70*/  S2R R10, SR_TID.X ;  /* 0x00000000000a7919 */ /* 0x000e220000002100 */
[----:B------:R-:W-:Y:S01]  /*1b80*/  UMOV UR9, 0x40000040 ;  /* 0x4000004000097882 */ /* 0x000fe20000000000 */
[----:B------:R-:W-:Y:S01]  /*1b90*/  UMOV UR4, UR20 ;  /* 0x0000001400047c82 */ /* 0x000fe20008000000 */
[----:B------:R-:W-:Y:S01]  /*1ba0*/  UIADD3 UR10, UR6, 0x2, URZ ;  /* 0x00000002060a7890 */ /* 0x000fe2000fffe03f */
[----:B------:R-:W-:Y:S01]  /*1bb0*/  SHF.R.S32.HI R0, RZ, 0x1f, R3 ;  /* 0x0000001fff007819 */ /* 0x000fe20000011403 */
[----:B------:R-:W-:Y:S01]  /*1bc0*/  UMOV UR11, 0x40000040 ;  /* 0x40000040000b7882 */ /* 0x000fe20000000000 */
[----:B------:R-:W-:Y:S01]  /*1bd0*/  UIADD3 UR12, UR20, 0x4, URZ ;  /* 0x00000004140c7890 */ /* 0x000fe2000fffe03f */
[----:B------:R-:W-:Y:S01]  /*1be0*/  LOP3.LUT R5, R2, 0xfffffffc, RZ, 0xc0, !PT ;  /* 0xfffffffc02057812 */ /* 0x000fe200078ec0ff */
[----:B------:R-:W-:Y:S01]  /*1bf0*/  HGMMA.64x96x16.F32.BF16 R24, gdesc[UR4], RZ, !UPT, gsb0 ;  /* 0x01600000041879f0 */ /* 0x000fe2000c0018ff */
[----:B------:R-:W-:Y:S01]  /*1c00*/  UIADD3 UR14, UR6, 0x4, URZ ;  /* 0x00000004060e7890 */ /* 0x000fe2000fffe03f */
[-C--:B------:R-:W-:Y:S01]  /*1c10*/  LEA.HI R2, R0, R3.reuse, RZ, 0x2 ;  /* 0x0000000300027211 */ /* 0x080fe200078f10ff */
[----:B------:R-:W-:Y:S01]  /*1c20*/  UMOV UR13, 0x40000040 ;  /* 0x40000040000d7882 */ /* 0x000fe20000000000 */
[----:B------:R-:W-:Y:S01]  /*1c30*/  UMOV UR15, 0x40000040 ;  /* 0x40000040000f7882 */ /* 0x000fe20000000000 */
[----:B------:R-:W-:Y:S01]  /*1c40*/  UIADD3 UR16, UR20, 0x6, URZ ;  /* 0x0000000614107890 */ /* 0x000fe2000fffe03f */
[----:B-1----:R-:W-:Y:S01]  /*1c50*/  ISETP.NE.AND P1, PT, R8, 0x1, PT ;  /* 0x000000010800780c */ /* 0x002fe20003f25270 */
[----:B------:R-:W-:Y:S01]  /*1c60*/  UIADD3 UR18, UR6, 0x6, URZ ;  /* 0x0000000606127890 */ /* 0x000fe2000fffe03f */
[----:B------:R-:W-:Y:S01]  /*1c70*/  IMAD.IADD R22, R22, 0x1, -R5 ;  /* 0x0000000116167824 */ /* 0x000fe200078e0a05 */
[----:B------:R-:W-:Y:S01]  /*1c80*/  UMOV UR17, 0x40000040 ;  /* 0x4000004000117882 */ /* 0x000fe20000000000 */
[----:B------:R-:W-:Y:S01]  /*1c90*/  UMOV UR19, 0x40000040 ;  /* 0x4000004000137882 */ /* 0x000fe20000000000 */
[----:B------:R-:W-:Y:S01]  /*1ca0*/  LEA.HI R4, R0, R3, RZ, 0x5 ;  /* 0x0000000300047211 */ /* 0x000fe200078f28ff */
[----:B------:R-:W-:Y:S01]  /*1cb0*/  ULDC.64 UR4, c[0x0][0x9e0] ;  /* 0x0002780000047ab9 */ /* 0x000fe20000000a00 */
[--C-:B------:R-:W-:Y:S01]  /*1cc0*/  SHF.R.S32.HI R0, RZ, 0x2, R2.reuse ;  /* 0x00000002ff007819 */ /* 0x100fe20000011402 */
[----:B------:R-:W-:Y:S01]  /*1cd0*/  UISETP.GE.AND UP1, UPT, UR5, 0x1, UPT ;  /* 0x000000010500788c */ /* 0x000fe2000bf26270 */
[----:B------:R-:W-:Y:S01]  /*1ce0*/  SHF.R.S32.HI R5, RZ, 0x1f, R2 ;  /* 0x0000001fff057819 */ /* 0x000fe20000011402 */
[----:B------:R-:W-:Y:S01]  /*1cf0*/  ULDC UR7, c[0x0][0x9dc] ;  /* 0x0002770000077ab9 */ /* 0x000fe20000000800 */
[----:B------:R-:W-:Y:S01]  /*1d00*/  LEA.HI R6, R73, R73, RZ, 0x1 ;  /* 0x0000004949067211 */ /* 0x000fe200078f08ff */
[----:B------:R-:W-:Y:S01]  /*1d10*/  ULOP3.LUT UR7, URZ, UR7, URZ, 0x33, !UPT ;  /* 0x000000073f077292 */ /* 0x000fe2000f8e333f */
[----:B------:R-:W1:Y:S01]  /*1d20*/  @P1 LDC R11, c[0x0][0x44c] ;  /* 0x00011300ff0b1b82 */ /* 0x000e620000000800 */
[----:B------:R-:W-:-:S02]  /*1d30*/  SHF.R.S32.HI R4, RZ, 0x5, R4 ;  /* 0x00000005ff047819 */ /* 0x000fc40000011404 */
[----:B------:R-:W-:Y:S02]  /*1d40*/  LEA.HI R5, R5, R0, RZ, 0x3 ;  /* 0x0000000005057211 */ /* 0x000fe400078f18ff */
[----:B------:R-:W-:Y:S02]  /*1d50*/  LOP3.LUT R6, R6, 0x3fffffe, RZ, 0xc0, !PT ;  /* 0x03fffffe06067812 */ /* 0x000fe400078ec0ff */
[----:B------:R-:W-:Y:S01]  /*1d60*/  LEA.HI R9, R22, R22, RZ, 0x1 ;  /* 0x0000001616097211 */ /* 0x000fe200078f08ff */
[----:B------:R-:W2:Y:S01]  /*1d70*/  @P1 LDC R13, c[0x0][0x450] ;  /* 0x00011400ff0d1b82 */ /* 0x000ea20000000800 */
[----:B------:R-:W-:Y:S01]  /*1d80*/  LEA R4, R4, UR39, 0x4 ;  /* 0x0000002704047c11 */ /* 0x000fe2000f8e20ff */
[----:B------:R-:W-:Y:S01]  /*1d90*/  IMAD.IADD R6, R73, 0x1, -R6 ;  /* 0x0000000149067824 */ /* 0x000fe200078e0a06 */
[----:B------:R-:W-:Y:S02]  /*1da0*/  LOP3.LUT R5, R5, 0xfffffff8, RZ, 0xc0, !PT ;  /* 0xfffffff805057812 */ /* 0x000fe400078ec0ff */
[----:B------:R-:W-:-:S02]  /*1db0*/  LOP3.LUT R9, R9, 0x1ffffffe, RZ, 0xc0, !PT ;  /* 0x1ffffffe09097812 */ /* 0x000fc400078ec0ff */
[----:B------:R-:W-:Y:S02]  /*1dc0*/  IADD3 R5, R4, R0, -R5 ;  /* 0x0000000004057210 */ /* 0x000fe40007ffe805 */
[----:B0-----:R-:W-:Y:S01]  /*1dd0*/  LOP3.LUT R10, R10, 0x7f, RZ, 0xc0, !PT ;  /* 0x0000007f0a0a7812 */ /* 0x001fe200078ec0ff */
[----:B------:R-:W-:Y:S01]  /*1de0*/  IMAD.IADD R9, R22, 0x1, -R9 ;  /* 0x0000000116097824 */ /* 0x000fe200078e0a09 */
[----:B------:R-:W-:Y:S01]  /*1df0*/  LOP3.LUT R2, R2, 0x7ffffffc, RZ, 0xc0, !PT ;  /* 0x7ffffffc02027812 */ /* 0x000fe200078ec0ff */
[----:B------:R-:W-:Y:S01]  /*1e00*/  IMAD R6, R6, 0x40, R5 ;  /* 0x0000004006067824 */ /* 0x000fe200078e0205 */
[----:B------:R-:W-:Y:S01]  /*1e10*/  ISETP.NE.AND P0, PT, R10, RZ, PT ;  /* 0x000000ff0a00720c */ /* 0x000fe20003f05270 */
[----:B------:R-:W-:Y:S01]  /*1e20*/  IMAD R10, R23, -0x60, R18 ;  /* 0xffffffa0170a7824 */ /* 0x000fe200078e0212 */
[----:B------:R-:W-:Y:S01]  /*1e30*/  LOP3.LUT R17, R17, 0xfff7ffff, RZ, 0xc0, !PT ;  /* 0xfff7ffff11117812 */ /* 0x000fe200078ec0ff */
[----:B------:R-:W-:Y:S01]  /*1e40*/  IMAD R6, R9, 0x8, R6 ;  /* 0x0000000809067824 */ /* 0x000fe200078e0206 */
[----:B------:R-:W-:Y:S01]  /*1e50*/  IADD3 R4, -R19, 0xb, RZ ;  /* 0x0000000b13047810 */ /* 0x000fe20007ffe1ff */
[----:B------:R-:W-:Y:S01]  /*1e60*/  IMAD.IADD R5, R3, 0x1, -R2 ;  /* 0x0000000103057824 */ /* 0x000fe200078e0a02 */
[----:B------:R-:W-:Y:S01]  /*1e70*/  @P1 LOP3.LUT R17, R17, 0x80000, RZ, 0xfc, !PT ;  /* 0x0008000011111812 */ /* 0x000fe200078efcff */
[----:B-1----:R-:W-:-:S04]  /*1e80*/  @P1 IMAD.HI.U32 R0, R6, R11, RZ ;  /* 0x0000000b06001227 */ /* 0x002fc800078e00ff */
[----:B------:R-:W-:Y:S01]  /*1e90*/  IMAD.MOV.U32 R11, RZ, RZ, R6 ;  /* 0x000000ffff0b7224 */ /* 0x000fe200078e0006 */
[----:B--2---:R-:W-:Y:S01]  /*1ea0*/  @P1 SHF.R.U32.HI R11, RZ, R13, R0 ;  /* 0x0000000dff0b1219 */ /* 0x004fe20000011600 */
[----:B------:R-:W-:Y:S01]  /*1eb0*/  IMAD.U32 R9, RZ, RZ, UR38 ;  /* 0x00000026ff097e24 */ /* 0x000fe2000f8e00ff */
[----:B------:R-:W-:Y:S01]  /*1ec0*/  PLOP3.LUT P1, PT, PT, PT, UP1, 0x40, 0x0 ;  /* 0x000000000000781c */ /* 0x000fe20003f2e818 */
[C---:B------:R-:W-:Y:S02]  /*1ed0*/  VIADD R2, R10.reuse, 0x61 ;  /* 0x000000610a027836 */ /* 0x040fe40000000000 */
[----:B------:R-:W0:Y:S01]  /*1ee0*/  SHFL.IDX PT, R3, R11, RZ, 0x1c1f ;  /* 0x001c1fff0b037589 */ /* 0x000e2200000e0000 */
[----:B------:R-:W-:Y:S02]  /*1ef0*/  @!P0 VIADD R0, R9, 0x22840 ;  /* 0x0002284009008836 */ /* 0x000fe40000000000 */
[----:B------:R-:W-:Y:S02]  /*1f00*/  IMAD R2, R5, -0x2, R2 ;  /* 0xfffffffe05027824 */ /* 0x000fe400078e0202 */
[----:B------:R-:W-:Y:S01]  /*1f10*/  VIADD R10, R10, 0x60 ;  /* 0x000000600a0a7836 */ /* 0x000fe20000000000 */
[----:B------:R-:W-:-:S03]  /*1f20*/  @!P0 PRMT R0, RZ, 0x654, R0 ;  /* 0x00000654ff008816 */ /* 0x000fc60000000000 */
[----:B------:R-:W-:Y:S01]  /*1f30*/  IMAD R10, R5, -0x2, R10 ;  /* 0xfffffffe050a7824 */ /* 0x000fe200078e020a */
[----:B------:R-:W-:Y:S02]  /*1f40*/  WARPGROUP.DEPBAR.LE gsb0, 0x0 ;  /* 0x00008000000079c5 */ /* 0x000fe40000010000 */
[----:B------:R-:W-:-:S06]  /*1f50*/  WARPGROUP.ARRIVE ;  /* 0x00000000000079c5 */ /* 0x000fcc0000000000 */
[----:B------:R-:W-:Y:S01]  /*1f60*/  HGMMA.64x96x16.F32.BF16 R24, gdesc[UR8], R24, gsb0 ;  /* 0x01600000081879f0 */ /* 0x000fe20008001818 */
[----:B------:R-:W-:Y:S02]  /*1f70*/  ULDC UR11, c[0x0][0x288] ;  /* 0x0000a200000b7ab9 */ /* 0x000fe40000000800 */
[----:B------:R-:W-:-:S04]  /*1f80*/  VIADD R2, R2, -UR11 ;  /* 0x8000000b02027c36 */ /* 0x000fc80008000000 */
[C---:B------:R-:W-:Y:S02]  /*1f90*/  VIADD R13, R2.reuse, UR4 ;  /* 0x00000004020d7c36 */ /* 0x040fe40008000000 */
        /* <DEDUP_REMOVED lines=9> */
[----:B------:R0:W-:Y:S06]  /*2030*/  BAR.ARV R4, 0x100 ;  /* 0x000400040000751d */ /* 0x0001ec0000002000 */
[----:B------:R1:W-:Y:S02]  /*2040*/  @!P0 SYNCS.ARRIVE.TRANS64.RED.A1T0 RZ, [R0+URZ], RZ ;  /* 0x000000ff00ff89a7 */ /* 0x0003e4000810043f */
[----:B-1----:R-:W-:-:S04]  /*2050*/  IMAD.MOV.U32 R0, RZ, RZ, -0x60 ;  /* 0xffffffa0ff007424 */ /* 0x002fc800078e00ff */
[----:B------:R-:W-:Y:S01]  /*2060*/  IMAD R20, R23, R0, 0x60 ;  /* 0x0000006017147424 */ /* 0x000fe200078e0200 */
[----:B------:R-:W-:-:S03]  /*2070*/  VIADDMNMX R0, R3, R13, R10, PT ;  /* 0x0000000d03007246 */ /* 0x000fc6000380010a */
[----:B------:R-:W-:Y:S01]  /*2080*/  IMAD R15, R5, -0x2, R20 ;  /* 0xfffffffe050f7824 */ /* 0x000fe200078e0214 */
[----:B0-----:R-:W-:Y:S06]  /*2090*/  @P1 BRA `(.L_x_10688) ;  /* 0x0000000000541947 */ /* 0x001fec0003800000 */
[----:B------:R-:W-:Y:S01]  /*20a0*/  IADD3 R3, R18, -UR11, R3 ;  /* 0x8000000b12037c10 */ /* 0x000fe2000fffe003 */
        /* <DEDUP_REMOVED lines=11> */
.L_x_10690:
[----:B------:R-:W-:-:S06]  /*2160*/  UISETP.NE.AND UP2, UPT, UR5, 0x1, UPT ;  /* 0x000000010500788c */ /* 0x000fcc000bf45270 */
[----:B------:R-:W-:-:S05]  /*2170*/  PLOP3.LUT P1, PT, PT, PT, UP2, 0x80, 0x0 ;  /* 0x000000000000781c */ /* 0x000fca0003f2f028 */
[----:B------:R-:W-:-:S08]  /*2180*/  @UP2 ULDC.64 UR14, c[0x0][0x9e8] ;  /* 0x00027a00000e2ab9 */ /* 0x000fd00000000a00 */
[----:B------:R-:W-:-:S05]  /*2190*/  @P1 IMAD.HI.U32 R21, R3, UR14, RZ ;  /* 0x0000000e03151c27 */ /* 0x000fca000f8e00ff */
[----:B------:R-:W-:-:S07]  /*21a0*/  @P1 SHF.R.U32.HI R3, RZ, UR15, R21 ;  /* 0x0000000fff031c19 */ /* 0x000fce0008011615 */
.L_x_10691:
[----:B------:R-:W-:Y:S05]  /*21b0*/  BSYNC B0 ;  /* 0x0000000000007941 */ /* 0x000fea0003800000 */
.L_x_10689:
[----:B------:R-:W-:-:S05]  /*21c0*/  IMAD R3, R3, UR5, R15 ;  /* 0x0000000503037c24 */ /* 0x000fca000f8e020f */
[----:B------:R-:W-:Y:S02]  /*21d0*/  VIMNMX R2, R2, R3, !PT ;  /* 0x0000000302027248 */ /* 0x000fe40007fe0100 */
[----:B------:R-:W-:-:S07]  /*21e0*/  VIADDMNMX R0, R3, UR5, R0, PT ;  /* 0x0000000503007c46 */ /* 0x000fce000b800100 */
.L_x_10688:
        /* <DEDUP_REMOVED lines=13> */
[----:B------:R-:W-:Y:S01]  /*22c0*/  ISETP.LT.OR P4, PT, R0, 0x9, P4 ;  /* 0x000000090000780c */ /* 0x000fe20002781670 */
[----:B0-----:R-:W-:Y:S01]  /*22d0*/  IMAD.IADD R3, R14, 0x1, R11 ;  /* 0x000000010e037824 */ /* 0x001fe200078e020b */
        /* <DEDUP_REMOVED lines=85> */
[C---:B------:R-:W-:Y:S02]  /*2830*/  ISETP.GE.AND P3, PT, R20.reuse, 0x52, PT ;  /* 0x000000521400780c */ /* 0x040fe40003f66270 */
[----:B------:R-:W-:Y:S02]  /*2840*/  ISETP.GE.AND P6, PT, R20, 0x1, PT ;  /* 0x000000011400780c */ /* 0x000fe40003fc6270 */
[----:B------:R-:W-:-:S04]  /*2850*/  ISETP.GT.AND P4, PT, R2, 0x51, !P3 ;  /* 0x000000510200780c */ /* 0x000fc80005f84270 */
[----:B------:R-:W-:-:S04]  /*2860*/  ISETP.LT.OR P4, PT, R0, 0x52, P4 ;  /* 0x000000520000780c */ /* 0x000fc80002781670 */
[----:B------:R-:W-:Y:S02]  /*2870*/  FSEL R65, R65, -INF , !P4 ;  /* 0xff80000041417808 */ /* 0x000fe40006000000 */
[----:B------:R-:W-:-:S04]  /*2880*/  ISETP.GE.AND P4, PT, R20, 0x59, PT ;  /* 0x000000591400780c */ /* 0x000fc80003f86270 */
[----:B------:R-:W-:-:S04]  /*2890*/  ISETP.GT.AND P5, PT, R2, 0x58, !P4 ;  /* 0x000000580200780c */ /* 0x000fc800067a4270 */
[----:B------:R-:W-:-:S04]  /*28a0*/  ISETP.LT.OR P5, PT, R0, 0x59, P5 ;  /* 0x000000590000780c */ /* 0x000fc80002fa1670 */
[----:B------:R-:W-:Y:S02]  /*28b0*/  FSEL R93, R68, -INF , !P5 ;  /* 0xff800000445d7808 */ /* 0x000fe40006800000 */
[----:B------:R-:W-:-:S04]  /*28c0*/  ISETP.GT.AND P5, PT, R2, RZ, !P6 ;  /* 0x000000ff0200720c */ /* 0x000fc800077a4270 */
[----:B------:R-:W-:-:S04]  /*28d0*/  ISETP.LT.OR P5, PT, R0, 0x1, P5 ;  /* 0x000000010000780c */ /* 0x000fc80002fa1670 */
[----:B------:R-:W-:Y:S02]  /*28e0*/  FSEL R21, R24, -INF , !P5 ;  /* 0xff80000018157808 */ /* 0x000fe40006800000 */
[----:B------:R-:W-:-:S04]  /*28f0*/  ISETP.GE.AND P5, PT, R20, 0x5a, PT ;  /* 0x0000005a1400780c */ /* 0x000fc80003fa6270 */
[----:B------:R-:W-:Y:S02]  /*2900*/  P2R R20, PR, RZ, 0x20 ;  /* 0x00000020ff147803 */ /* 0x000fe40000000000 */
[----:B------:R-:W-:Y:S02]  /*2910*/  ISETP.GT.AND P5, PT, R2, 0x59, !P5 ;  /* 0x000000590200780c */ /* 0x000fe40006fa4270 */
[----:B------:R-:W-:Y:S02]  /*2920*/  VIADDMNMX R2, R11, R13, R10, PT ;  /* 0x0000000d0b027246 */ /* 0x000fe4000380010a */
[----:B------:R-:W-:-:S04]  /*2930*/  ISETP.LT.OR P5, PT, R0, 0x5a, P5 ;  /* 0x0000005a0000780c */ /* 0x000fc80002fa1670 */
[----:B------:R-:W-:Y:S02]  /*2940*/  FSEL R69, R69, -INF , !P5 ;  /* 0xff80000045457808 */ /* 0x000fe40006800000 */
[----:B------:R-:W-:-:S13]  /*2950*/  PLOP3.LUT P5, PT, PT, PT, UP1, 0x40, 0x0 ;  /* 0x000000000000781c */ /* 0x000fda0003fae818 */
[----:B------:R-:W-:Y:S05]  /*2960*/  @P5 BRA `(.L_x_10692) ;  /* 0x00000000005c5947 */ /* 0x000fea0003800000 */
        /* <DEDUP_REMOVED lines=13> */
.L_x_10694:
[----:B------:R-:W-:-:S06]  /*2a40*/  UISETP.NE.AND UP2, UPT, UR5, 0x1, UPT ;  /* 0x000000010500788c */ /* 0x000fcc000bf45270 */
[----:B------:R-:W-:-:S05]  /*2a50*/  PLOP3.LUT P5, PT, PT, PT, UP2, 0x80, 0x0 ;  /* 0x000000000000781c */ /* 0x000fca0003faf028 */
[----:B------:R-:W-:-:S08]  /*2a60*/  @UP2 ULDC.64 UR14, c[0x0][0x9e8] ;  /* 0x00027a00000e2ab9 */ /* 0x000fd00000000a00 */
[----:B------:R-:W-:Y:S01]  /*2a70*/  @P5 IMAD.HI.U32 R10, R0, UR14, RZ ;  /* 0x0000000e000a5c27 */ /* 0x000fe2000f8e00ff */
[----:B------:R-:W-:-:S13]  /*2a80*/  PLOP3.LUT P5, PT, PT, PT, UP2, 0x80, 0x0 ;  /* 0x000000000000781c */ /* 0x000fda0003faf028 */
[----:B------:R-:W-:-:S07]  /*2a90*/  @P5 SHF.R.U32.HI R0, RZ, UR15, R10 ;  /* 0x0000000fff005c19 */ /* 0x000fce000801160a */
.L_x_10695:
[----:B------:R-:W-:Y:S05]  /*2aa0*/  BSYNC B0 ;  /* 0x0000000000007941 */ /* 0x000fea0003800000 */
.L_x_10693:
[----:B------:R-:W-:-:S05]  /*2ab0*/  IMAD R0, R0, UR5, R15 ;  /* 0x0000000500007c24 */ /* 0x000fca000f8e020f */
[----:B------:R-:W-:Y:S02]  /*2ac0*/  VIMNMX R3, R3, R0, !PT ;  /* 0x0000000003037248 */ /* 0x000fe40007fe0100 */
[----:B------:R-:W-:-:S07]  /*2ad0*/  VIADDMNMX R2, R0, UR5, R2, PT ;  /* 0x0000000500027c46 */ /* 0x000fce000b800102 */
.L_x_10692:
[C---:B------:R-:W-:Y:S01]  /*2ae0*/  ISETP.GT.AND P1, PT, R3.reuse, 0x1, !P1 ;  /* 0x000000010300780c */ /* 0x040fe20004f24270 */
[----:B------:R-:W-:Y:S01]  /*2af0*/  ULDC UR10, c[0x0][0x988] ;  /* 0x00026200000a7ab9 */ /* 0x000fe20000000800 */
        /* <DEDUP_REMOVED lines=9> */
[----:B------:R-:W-:Y:S02]  /*2b90*/  FMNMX.FTZ R0, R21, R25, !PT ;  /* 0x0000001915007209 */ /* 0x000fe40007810000 */
[----:B------:R-:W-:-:S02]  /*2ba0*/  FSEL R31, R31, -INF , !P1 ;  /* 0xff8000001f1f7808 */ /* 0x000fc40004800000 */
[----:B------:R-:W-:Y:S02]  /*2bb0*/  ISETP.NE.AND P1, PT, R28, RZ, PT ;  /* 0x000000ff1c00720c */ /* 0x000fe40003f25270 */
[----:B------:R-:W-:Y:S02]  /*2bc0*/  ISETP.NE.AND P5, PT, R72, RZ, PT ;  /* 0x000000ff4800720c */ /* 0x000fe40003fa5270 */
[----:B------:R-:W-:Y:S02]  /*2bd0*/  ISETP.GT.AND P1, PT, R3, 0x10, !P1 ;  /* 0x000000100300780c */ /* 0x000fe40004f24270 */
[----:B------:R-:W-:Y:S02]  /*2be0*/  FMNMX.FTZ R0, R73, R0, !PT ;  /* 0x0000000049007209 */ /* 0x000fe40007810000 */
[----:B------:R-:W-:Y:S02]  /*2bf0*/  ISETP.LT.OR P1, PT, R2, 0x11, P1 ;  /* 0x000000110200780c */ /* 0x000fe40000f21670 */
[----:B------:R-:W-:-:S02]  /*2c00*/  FMNMX.FTZ R0, R29, R0, !PT ;  /* 0x000000001d007209 */ /* 0x000fc40007810000 */
[----:B------:R-:W-:Y:S02]  /*2c10*/  FSEL R34, R34, -INF , !P1 ;  /* 0xff80000022227808 */ /* 0x000fe40004800000 */
        /* <DEDUP_REMOVED lines=48> */
[----:B------:R-:W-:Y:S01]  /*2f20*/  ISETP.NE.AND P2, PT, R82, RZ, PT ;  /* 0x000000ff5200720c */ /* 0x000fe20003f45270 */
[----:B------:R-:W0:Y:S01]  /*2f30*/  SHFL.BFLY PT, R11, R10, 0x2, 0x1f ;  /* 0x0c401f000a0b7f89 */ /* 0x000e2200000e0000 */
[----:B------:R-:W-:Y:S02]  /*2f40*/  ISETP.LT.OR P1, PT, R2, 0x31, P1 ;  /* 0x000000310200780c */ /* 0x000fe40000f21670 */
[----:B------:R-:W-:Y:S02]  /*2f50*/  ISETP.NE.AND P5, PT, R56, RZ, PT ;  /* 0x000000ff3800720c */ /* 0x000fe40003fa5270 */
[----:B------:R-:W-:Y:S02]  /*2f60*/  FSEL R50, R50, -INF , !P1 ;  /* 0xff80000032327808 */ /* 0x000fe40004800000 */
[----:B------:R-:W-:-:S02]  /*2f70*/  ISETP.NE.AND P1, PT, R48, RZ, PT ;  /* 0x000000ff3000720c */ /* 0x000fc40003f25270 */
[C---:B------:R-:W-:Y:S02]  /*2f80*/  ISETP.GT.AND P6, PT, R3.reuse, RZ, !P6 ;  /* 0x000000ff0300720c */ /* 0x040fe400077c4270 */
[----:B------:R-:W-:Y:S02]  /*2f90*/  ISETP.GT.AND P1, PT, R3, 0x31, !P1 ;  /* 0x000000310300780c */ /* 0x000fe40004f24270 */
[C---:B------:R-:W-:Y:S02]  /*2fa0*/  ISETP.LT.OR P6, PT, R2.reuse, 0x1, P6 ;  /* 0x000000010200780c */ /* 0x040fe400037c1670 */
[----:B------:R-:W-:Y:S02]  /*2fb0*/  ISETP.LT.OR P1, PT, R2, 0x32, P1 ;  /* 0x000000320200780c */ /* 0x000fe40000f21670 */
[----:B------:R-:W-:Y:S02]  /*2fc0*/  FSEL R26, R26, -INF , !P6 ;  /* 0xff8000001a1a7808 */ /* 0x000fe40007000000 */
[----:B------:R-:W-:-:S02]  /*2fd0*/  FSEL R51, R51, -INF , !P1 ;  /* 0xff80000033337808 */ /* 0x000fc40004800000 */
[----:B------:R-:W-:Y:S02]  /*2fe0*/  ISETP.NE.AND P1, PT, R80, RZ, PT ;  /* 0x000000ff5000720c */ /* 0x000fe40003f25270 */
[----:B------:R-:W-:Y:S02]  /*2ff0*/  ISETP.NE.AND P6, PT, R60, RZ, PT ;  /* 0x000000ff3c00720c */ /* 0x000fe40003fc5270 */
[C---:B------:R-:W-:Y:S02]  /*3000*/  ISETP.GT.AND P1, PT, R3.reuse, 0x38, !P1 ;  /* 0x000000380300780c */ /* 0x040fe40004f24270 */
[----:B0-----:R-:W-:Y:S02]  /*3010*/  FMNMX.FTZ R13, R10, R11, !PT ;  /* 0x0000000b0a0d7209 */ /* 0x001fe40007810000 */
[----:B------:R-:W-:Y:S02]  /*3020*/  ISETP.LT.OR P1, PT, R2, 0x39, P1 ;  /* 0x000000390200780c */ /* 0x000fe40000f21670 */
[----:B------:R-:W-:Y:S01]  /*3030*/  ISETP.GT.AND P3, PT, R3, 0x51, !P3 ;  /* 0x000000510300780c */ /* 0x000fe20005f64270 */
[----:B------:R-:W0:Y:S01]  /*3040*/  SHFL.BFLY PT, R0, R13, 0x1, 0x1f ;  /* 0x0c201f000d007f89 */ /* 0x000e2200000e0000 */
[----:B------:R-:W-:-:S02]  /*3050*/  FSEL R54, R54, -INF , !P1 ;  /* 0xff80000036367808 */ /* 0x000fc40004800000 */
[----:B------:R-:W-:Y:S02]  /*3060*/  ISETP.NE.AND P1, PT, R52, RZ, PT ;  /* 0x000000ff3400720c */ /* 0x000fe40003f25270 */
[C---:B------:R-:W-:Y:S02]  /*3070*/  ISETP.GT.AND P4, PT, R3.reuse, 0x58, !P4 ;  /* 0x000000580300780c */ /* 0x040fe40006784270 */
[----:B------:R-:W-:Y:S02]  /*3080*/  ISETP.GT.AND P1, PT, R3, 0x39, !P1 ;  /* 0x000000390300780c */ /* 0x000fe40004f24270 */
[C---:B------:R-:W-:Y:S02]  /*3090*/  ISETP.LT.OR P3, PT, R2.reuse, 0x52, P3 ;  /* 0x000000520200780c */ /* 0x040fe40001f61670 */
[C---:B------:R-:W-:Y:S02]  /*30a0*/  ISETP.LT.OR P1, PT, R2.reuse, 0x3a, P1 ;  /* 0x0000003a0200780c */ /* 0x040fe40000f21670 */
[----:B------:R-:W-:-:S02]  /*30b0*/  ISETP.LT.OR P4, PT, R2, 0x59, P4 ;  /* 0x000000590200780c */ /* 0x000fc40002781670 */
[----:B------:R-:W-:Y:S02]  /*30c0*/  FSEL R55, R55, -INF , !P1 ;  /* 0xff80000037377808 */ /* 0x000fe40004800000 */
[C---:B------:R-:W-:Y:S02]  /*30d0*/  ISETP.GT.AND P1, PT, R3.reuse, 0x40, !P2 ;  /* 0x000000400300780c */ /* 0x040fe40005724270 */
[----:B------:R-:W-:Y:S02]  /*30e0*/  ISETP.NE.AND P2, PT, R86, RZ, PT ;  /* 0x000000ff5600720c */ /* 0x000fe40003f45270 */
[----:B------:R-:W-:Y:S02]  /*30f0*/  ISETP.LT.OR P1, PT, R2, 0x41, P1 ;  /* 0x000000410200780c */ /* 0x000fe40000f21670 */
[----:B------:R-:W-:Y:S02]  /*3100*/  ISETP.GT.AND P2, PT, R3, 0x50, !P2 ;  /* 0x000000500300780c */ /* 0x000fe40005744270 */
[----:B------:R-:W-:-:S02]  /*3110*/  FSEL R58, R58, -INF , !P1 ;  /* 0xff8000003a3a7808 */ /* 0x000fc40004800000 */
[----:B------:R-:W-:Y:S02]  /*3120*/  ISETP.GT.AND P1, PT, R3, 0x41, !P5 ;  /* 0x000000410300780c */ /* 0x000fe40006f24270 */
[----:B0-----:R-:W-:Y:S02]  /*3130*/  FMNMX.FTZ R0, R13, R0, !PT ;  /* 0x000000000d007209 */ /* 0x001fe40007810000 */
[----:B------:R-:W-:Y:S02]  /*3140*/  ISETP.LT.OR P1, PT, R2, 0x42, P1 ;  /* 0x000000420200780c */ /* 0x000fe40000f21670 */
[----:B------:R-:W-:Y:S01]  /*3150*/  ISETP.NE.AND P5, PT, R84, RZ, PT ;  /* 0x000000ff5400720c */ /* 0x000fe20003fa5270 */
[C---:B------:R-:W-:Y:S01]  /*3160*/  FMUL.FTZ R11, R0.reuse, UR10 ;  /* 0x0000000a000b7c20 */ /* 0x040fe20008410000 */
[----:B------:R-:W-:Y:S02]  /*3170*/  FSEL R59, R59, -INF , !P1 ;  /* 0xff8000003b3b7808 */ /* 0x000fe40004800000 */
[----:B------:R-:W-:-:S02]  /*3180*/  FSETP.NEU.FTZ.AND P1, PT, R0, -INF , PT ;  /* 0xff8000000000780b */ /* 0x000fc40003f3d000 */
[----:B------:R-:W-:Y:S02]  /*3190*/  ISETP.LT.OR P2, PT, R2, 0x51, P2 ;  /* 0x000000510200780c */ /* 0x000fe40001741670 */
[----:B------:R-:W-:Y:S02]  /*31a0*/  FSEL R14, R11, RZ, P1 ;  /* 0x000000ff0b0e7208 */ /* 0x000fe40000800000 */
[----:B------:R-:W-:Y:S02]  /*31b0*/  FMNMX.FTZ R11, R26, R27, !PT ;  /* 0x0000001b1a0b7209 */ /* 0x000fe40007810000 */
[----:B------:R-:W-:Y:S01]  /*31c0*/  ISETP.GT.AND P1, PT, R3, 0x48, !P5 ;  /* 0x000000480300780c */ /* 0x000fe20006f24270 */
[--C-:B------:R-:W-:Y:S01]  /*31d0*/  FFMA.FTZ R15, R21, UR10, -R14.reuse ;  /* 0x0000000a150f7c23 */ /* 0x100fe2000801080e */
[----:B------:R-:W-:Y:S01]  /*31e0*/  FMNMX.FTZ R10, R30, R11, !PT ;  /* 0x0000000b1e0a7209 */ /* 0x000fe20007810000 */
[--C-:B------:R-:W-:Y:S01]  /*31f0*/  FFMA.FTZ R28, R41, UR10, -R14.reuse ;  /* 0x0000000a291c7c23 */ /* 0x100fe2000801080e */
[----:B------:R-:W-:Y:S01]  /*3200*/  ISETP.LT.OR P1, PT, R2, 0x49, P1 ;  /* 0x000000490200780c */ /* 0x000fe20000f21670 */
[--C-:B------:R-:W-:Y:S01]  /*3210*/  FFMA.FTZ R13, R25, UR10, -R14.reuse ;  /* 0x0000000a190d7c23 */ /* 0x100fe2000801080e */
[----:B------:R-:W-:Y:S01]  /*3220*/  FMNMX.FTZ R11, R31, R10, !PT ;  /* 0x0000000a1f0b7209 */ /* 0x000fe20007810000 */
[----:B------:R-:W-:Y:S01]  /*3230*/  MUFU.EX2 R15, R15 ;  /* 0x0000000f000f7308 */ /* 0x000fe20000000800 */
[----:B------:R-:W-:Y:S01]  /*3240*/  ISETP.NE.AND P5, PT, R20, RZ, PT ;  /* 0x000000ff1400720c */ /* 0x000fe20003fa5270 */
[--C-:B------:R-:W-:Y:S01]  /*3250*/  FFMA.FTZ R20, R73, UR10, -R14.reuse ;  /* 0x0000000a49147c23 */ /* 0x100fe2000801080e */
[----:B------:R-:W-:Y:S01]  /*3260*/  FMNMX.FTZ R10, R34, R11, !PT ;  /* 0x0000000b220a7209 */ /* 0x000fe20007810000 */
[--C-:B------:R-:W-:Y:S01]  /*3270*/  FFMA.FTZ R21, R29, UR10, -R14.reuse ;  /* 0x0000000a1d157c23 */ /* 0x100fe2000801080e */
[----:B------:R-:W-:Y:S01]  /*3280*/  FSEL R62, R62, -INF , !P1 ;  /* 0xff8000003e3e7808 */ /* 0x000fe20004800000 */
[--C-:B------:R-:W-:Y:S01]  /*3290*/  FFMA.FTZ R22, R75, UR10, -R14.reuse ;  /* 0x0000000a4b167c23 */ /* 0x100fe2000801080e */
[----:B------:R-:W-:Y:S01]  /*32a0*/  FMNMX.FTZ R11, R35, R10, !PT ;  /* 0x0000000a230b7209 */ /* 0x000fe20007810000 */
[----:B------:R0:W-:Y:S01]  /*32b0*/  MUFU.EX2 R152, R13 ;  /* 0x0000000d00987308 */ /* 0x0001e20000000800 */
[----:B------:R-:W-:Y:S01]  /*32c0*/  ISETP.GT.AND P1, PT, R3, 0x49, !P6 ;  /* 0x000000490300780c */ /* 0x000fe20007724270 */
[--C-:B------:R-:W-:Y:S01]  /*32d0*/  FFMA.FTZ R24, R77, UR10, -R14.reuse ;  /* 0x0000000a4d187c23 */ /* 0x100fe2000801080e */
[----:B------:R-:W-:Y:S01]  /*32e0*/  FMNMX.FTZ R10, R38, R11, !PT ;  /* 0x0000000b260a7209 */ /* 0x000fe20007810000 */
[--C-:B------:R-:W-:Y:S01]  /*32f0*/  FFMA.FTZ R25, R37, UR10, -R14.reuse ;  /* 0x0000000a25197c23 */ /* 0x100fe2000801080e */
[----:B------:R-:W-:Y:S01]  /*3300*/  ISETP.GT.AND P5, PT, R3, 0x59, !P5 ;  /* 0x000000590300780c */ /* 0x000fe20006fa4270 */
[--C-:B------:R-:W-:Y:S01]  /*3310*/  FFMA.FTZ R29, R45, UR10, -R14.reuse ;  /* 0x0000000a2d1d7c23 */ /* 0x100fe2000801080e */
[----:B------:R-:W-:Y:S01]  /*3320*/  FMNMX.FTZ R11, R39, R10, !PT ;  /* 0x0000000a270b7209 */ /* 0x000fe20007810000 */
[----:B------:R-:W-:Y:S01]  /*3330*/  MUFU.EX2 R20, R20 ;  /* 0x0000001400147308 */ /* 0x000fe20000000800 */
[----:B------:R-:W-:Y:S01]  /*3340*/  ISETP.LT.OR P1, PT, R2, 0x4a, P1 ;  /* 0x0000004a0200780c */ /* 0x000fe20000f21670 */
[--C-:B0-----:R-:W-:Y:S01]  /*3350*/  FFMA.FTZ R13, R33, UR10, -R14.reuse ;  /* 0x0000000a210d7c23 */ /* 0x101fe2000801080e */
[----:B------:R-:W-:Y:S01]  /*3360*/  FMNMX.FTZ R10, R42, R11, !PT ;  /* 0x0000000b2a0a7209 */ /* 0x000fe20007810000 */
[--C-:B------:R-:W-:Y:S01]  /*3370*/  FFMA.FTZ R33, R49, UR10, -R14.reuse ;  /* 0x0000000a31217c23 */ /* 0x100fe2000801080e */
[----:B------:R-:W-:Y:S01]  /*3380*/  FSEL R63, R63, -INF , !P1 ;  /* 0xff8000003f3f7808 */ /* 0x000fe20004800000 */
[--C-:B------:R-:W-:Y:S01]  /*3390*/  FFMA.FTZ R32, R83, UR10, -R14.reuse ;  /* 0x0000000a53207c23 */ /* 0x100fe2000801080e */
[----:B------:R-:W-:Y:S01]  /*33a0*/  FMNMX.FTZ R11, R43, R10, !PT ;  /* 0x0000000a2b0b7209 */ /* 0x000fe20007810000 */
[----:B------:R-:W0:Y:S01]  /*33b0*/  MUFU.EX2 R21, R21 ;  /* 0x0000001500157308 */ /* 0x000e220000000800 */
[----:B------:R-:W-:Y:S01]  /*33c0*/  FSEL R66, R66, -INF , !P2 ;  /* 0xff80000042427808 */ /* 0x000fe20005000000 */
[--C-:B------:R-:W-:Y:S01]  /*33d0*/  FFMA.FTZ R36, R85, UR10, -R14.reuse ;  /* 0x0000000a55247c23 */ /* 0x100fe2000801080e */
[----:B------:R-:W-:Y:S01]  /*33e0*/  FMNMX.FTZ R10, R46, R11, !PT ;  /* 0x0000000b2e0a7209 */ /* 0x000fe20007810000 */
[--C-:B------:R-:W-:Y:S01]  /*33f0*/  FFMA.FTZ R37, R53, UR10, -R14.reuse ;  /* 0x0000000a35257c23 */ /* 0x100fe2000801080e */
[----:B------:R-:W-:Y:S01]  /*3400*/  FSEL R67, R67, -INF , !P3 ;  /* 0xff80000043437808 */ /* 0x000fe20005800000 */
[--C-:B------:R-:W-:Y:S01]  /*3410*/  FFMA.FTZ R40, R87, UR10, -R14.reuse ;  /* 0x0000000a57287c23 */ /* 0x100fe2000801080e */
[----:B------:R-:W-:Y:S01]  /*3420*/  FMNMX.FTZ R11, R47, R10, !PT ;  /* 0x0000000a2f0b7209 */ /* 0x000fe20007810000 */
[----:B------:R-:W-:Y:S01]  /*3430*/  MUFU.EX2 R22, R22 ;  /* 0x0000001600167308 */ /* 0x000fe20000000800 */
[----:B------:R-:W-:Y:S01]  /*3440*/  ISETP.LT.OR P5, PT, R2, 0x5a, P5 ;  /* 0x0000005a0200780c */ /* 0x000fe20002fa1670 */
[--C-:B------:R-:W-:Y:S01]  /*3450*/  FFMA.FTZ R44, R89, UR10, -R14.reuse ;  /* 0x0000000a592c7c23 */ /* 0x100fe2000801080e */
[----:B------:R-:W-:Y:S01]  /*3460*/  FMNMX.FTZ R10, R50, R11, !PT ;  /* 0x0000000b320a7209 */ /* 0x000fe20007810000 */
[--C-:B------:R-:W-:Y:S01]  /*3470*/  FFMA.FTZ R45, R61, UR10, -R14.reuse ;  /* 0x0000000a3d2d7c23 */ /* 0x100fe2000801080e */
[----:B------:R-:W-:Y:S01]  /*3480*/  FSEL R70, R70, -INF , !P4 ;  /* 0xff80000046467808 */ /* 0x000fe20006000000 */
[--C-:B------:R-:W-:Y:S01]  /*3490*/  FFMA.FTZ R48, R91, UR10, -R14.reuse ;  /* 0x0000000a5b307c23 */ /* 0x100fe2000801080e */
[----:B------:R-:W-:Y:S01]  /*34a0*/  FMNMX.FTZ R11, R51, R10, !PT ;  /* 0x0000000a330b7209 */ /* 0x000fe20007810000 */
[----:B------:R-:W-:Y:S01]  /*34b0*/  FFMA.FTZ R49, R65, UR10, -R14 ;  /* 0x0000000a41317c23 */ /* 0x000fe2000801080e */
[----:B------:R-:W-:Y:S01]  /*34c0*/  FSEL R71, R71, -INF , !P5 ;  /* 0xff80000047477808 */ /* 0x000fe20006800000 */
[----:B------:R-:W1:Y:S01]  /*34d0*/  MUFU.EX2 R13, R13 ;  /* 0x0000000d000d7308 */ /* 0x000e620000000800 */
[----:B------:R-:W-:-:S02]  /*34e0*/  FMNMX.FTZ R10, R54, R11, !PT ;  /* 0x0000000b360a7209 */ /* 0x000fc40007810000 */
[----:B0-----:R-:W-:Y:S02]  /*34f0*/  F2FP.BF16.F32.PACK_AB R154, R21, R20 ;  /* 0x00000014159a723e */ /* 0x001fe400000010ff */
[----:B------:R-:W-:-:S03]  /*3500*/  FMNMX.FTZ R11, R55, R10, !PT ;  /* 0x0000000a370b7209 */ /* 0x000fc60007810000 */
[----:B------:R-:W-:Y:S01]  /*3510*/  MUFU.EX2 R24, R24 ;  /* 0x0000001800187308 */ /* 0x000fe20000000800 */
[----:B------:R-:W-:Y:S01]  /*3520*/  FMNMX.FTZ R10, R58, R11, !PT ;  /* 0x0000000b3a0a7209 */ /* 0x000fe20007810000 */
[----:B------:R-:W-:-:S03]  /*3530*/  FFMA.FTZ R11, R79, UR10, -R14 ;  /* 0x0000000a4f0b7c23 */ /* 0x000fc6000801080e */
[----:B------:R-:W-:-:S03]  /*3540*/  FMNMX.FTZ R3, R59, R10, !PT ;  /* 0x0000000a3b037209 */ /* 0x000fc60007810000 */
[----:B------:R-:W0:Y:S01]  /*3550*/  MUFU.EX2 R25, R25 ;  /* 0x0000001900197308 */ /* 0x000e220000000800 */
[----:B------:R-:W-:Y:S02]  /*3560*/  FMNMX.FTZ R10, R62, R3, !PT ;  /* 0x000000033e0a7209 */ /* 0x000fe40007810000 */
[----:B-1----:R-:W-:Y:S02]  /*3570*/  F2FP.BF16.F32.PACK_AB R156, R13, R22 ;  /* 0x000000160d9c723e */ /* 0x002fe400000010ff */
[----:B------:R-:W-:-:S03]  /*3580*/  FMNMX.FTZ R3, R63, R10, !PT ;  /* 0x0000000a3f037209 */ /* 0x000fc60007810000 */
[----:B------:R-:W-:Y:S01]  /*3590*/  MUFU.EX2 R11, R11 ;  /* 0x0000000b000b7308 */ /* 0x000fe20000000800 */
[----:B------:R-:W-:-:S04]  /*35a0*/  FMNMX.FTZ R10, R66, R3, !PT ;  /* 0x00000003420a7209 */ /* 0x000fc80007810000 */
[----:B------:R-:W-:Y:S01]  /*35b0*/  FMNMX.FTZ R3, R67, R10, !PT ;  /* 0x0000000a43037209 */ /* 0x000fe20007810000 */
[----:B------:R-:W-:Y:S02]  /*35c0*/  FFMA.FTZ R10, R81, UR10, -R14 ;  /* 0x0000000a510a7c23 */ /* 0x000fe4000801080e */
[----:B------:R-:W1:Y:S01]  /*35d0*/  MUFU.EX2 R28, R28 ;  /* 0x0000001c001c7308 */ /* 0x000e620000000800 */
[----:B------:R-:W-:Y:S02]  /*35e0*/  FMNMX.FTZ R2, R70, R3, !PT ;  /* 0x0000000346027209 */ /* 0x000fe40007810000 */
[----:B0-----:R-:W-:Y:S02]  /*35f0*/  F2FP.BF16.F32.PACK_AB R158, R25, R24 ;  /* 0x00000018199e723e */ /* 0x001fe400000010ff */
[----:B------:R-:W-:-:S03]  /*3600*/  FMNMX.FTZ R2, R71, R2, !PT ;  /* 0x0000000247027209 */ /* 0x000fc60007810000 */
[----:B------:R0:W-:Y:S02]  /*3610*/  MUFU.EX2 R162, R10 ;  /* 0x0000000a00a27308 */ /* 0x0001e40000000800 */
[----:B------:R-:W2:Y:S06]  /*3620*/  SHFL.BFLY PT, R3, R2, 0x2, 0x1f ;  /* 0x0c401f0002037f89 */ /* 0x000eac00000e0000 */
[----:B------:R-:W-:Y:S01]  /*3630*/  MUFU.EX2 R29, R29 ;  /* 0x0000001d001d7308 */ /* 0x000fe20000000800 */
[----:B-1----:R-:W-:-:S07]  /*3640*/  F2FP.BF16.F32.PACK_AB R160, R28, R11 ;  /* 0x0000000b1ca0723e */ /* 0x002fce00000010ff */
[----:B------:R-:W-:Y:S08]  /*3650*/  MUFU.EX2 R32, R32 ;  /* 0x0000002000207308 */ /* 0x000ff00000000800 */
[----:B------:R-:W1:Y:S01]  /*3660*/  MUFU.EX2 R33, R33 ;  /* 0x0000002100217308 */ /* 0x000e620000000800 */
[----:B--2---:R-:W-:Y:S01]  /*3670*/  FMNMX.FTZ R3, R2, R3, !PT ;  /* 0x0000000302037209 */ /* 0x004fe20007810000 */
[----:B------:R-:W-:-:S04]  /*3680*/  FFMA.FTZ R2, R57, UR10, -R14 ;  /* 0x0000000a39027c23 */ /* 0x000fc8000801080e */
[----:B0-----:R-:W0:Y:S02]  /*3690*/  SHFL.BFLY PT, R10, R3, 0x1, 0x1f ;  /* 0x0c201f00030a7f89 */ /* 0x001e2400000e0000 */
[----:B------:R2:W-:Y:S08]  /*36a0*/  MUFU.EX2 R41, R2 ;  /* 0x0000000200297308 */ /* 0x0005f00000000800 */
[----:B------:R-:W-:Y:S01]  /*36b0*/  MUFU.EX2 R36, R36 ;  /* 0x0000002400247308 */ /* 0x000fe20000000800 */
[----:B-1----:R-:W-:-:S07]  /*36c0*/  F2FP.BF16.F32.PACK_AB R164, R33, R32 ;  /* 0x0000002021a4723e */ /* 0x002fce00000010ff */
[----:B------:R-:W1:Y:S01]  /*36d0*/  MUFU.EX2 R37, R37 ;  /* 0x0000002500257308 */ /* 0x000e620000000800 */
[----:B0-----:R-:W-:Y:S01]  /*36e0*/  FMNMX.FTZ R10, R3, R10, !PT ;  /* 0x0000000a030a7209 */ /* 0x001fe20007810000 */
[--C-:B------:R-:W-:Y:S01]  /*36f0*/  FFMA.FTZ R3, R93, UR10, -R14.reuse ;  /* 0x0000000a5d037c23 */ /* 0x100fe2000801080e */
[----:B------:R-:W-:-:S05]  /*3700*/  FFMA.FTZ R14, R69, UR10, -R14 ;  /* 0x0000000a450e7c23 */ /* 0x000fca000801080e */
[----:B------:R-:W0:Y:S01]  /*3710*/  MUFU.EX2 R40, R40 ;  /* 0x0000002800287308 */ /* 0x000e220000000800 */
[C---:B------:R-:W-:Y:S01]  /*3720*/  FSETP.NEU.FTZ.AND P1, PT, R10.reuse, -INF , PT ;  /* 0xff8000000a00780b */ /* 0x040fe20003f3d000 */
[----:B--2---:R-:W-:-:S05]  /*3730*/  FMUL.FTZ R2, R10, UR10 ;  /* 0x0000000a0a027c20 */ /* 0x004fca0008410000 */
[----:B------:R-:W-:Y:S01]  /*3740*/  FSEL R2, R2, RZ, P1 ;  /* 0x000000ff02027208 */ /* 0x000fe20000800000 */
[----:B------:R2:W-:Y:S01]  /*3750*/  MUFU.EX2 R174, R3 ;  /* 0x0000000300ae7308 */ /* 0x0005e20000000800 */
[----:B------:R-:W-:Y:S02]  /*3760*/  PLOP3.LUT P1, PT, PT, PT, UP0, 0x40, 0x0 ;  /* 0x000000000000781c */ /* 0x000fe40003f2e808 */
[----:B-1----:R-:W-:Y:S01]  /*3770*/  F2FP.BF16.F32.PACK_AB R166, R37, R36 ;  /* 0x0000002425a6723e */ /* 0x002fe200000010ff */
[--C-:B------:R-:W-:Y:S01]  /*3780*/  FFMA.FTZ R26, R26, UR10, -R2.reuse ;  /* 0x0000000a1a1a7c23 */ /* 0x100fe20008010802 */
[--C-:B------:R-:W-:Y:S01]  /*3790*/  FFMA.FTZ R27, R27, UR10, -R2.reuse ;  /* 0x0000000a1b1b7c23 */ /* 0x100fe20008010802 */
[--C-:B------:R-:W-:Y:S01]  /*37a0*/  FFMA.FTZ R30, R30, UR10, -R2.reuse ;  /* 0x0000000a1e1e7c23 */ /* 0x100fe20008010802 */
[--C-:B------:R-:W-:Y:S01]  /*37b0*/  FFMA.FTZ R31, R31, UR10, -R2.reuse ;  /* 0x0000000a1f1f7c23 */ /* 0x100fe20008010802 */
[----:B------:R-:W-:Y:S01]  /*37c0*/  FFMA.FTZ R34, R34, UR10, -R2 ;  /* 0x0000000a22227c23 */ /* 0x000fe20008010802 */
[----:B--2---:R-:W-:Y:S01]  /*37d0*/  FADD.FTZ R3, R15, R152 ;  /* 0x000000980f037221 */ /* 0x004fe20000010000 */
        /* <DEDUP_REMOVED lines=18> */
[----:B------:R-:W-:Y:S01]  /*3900*/  F2FP.BF16.F32.PACK_AB R152, R152, R15 ;  /* 0x0000000f9898723e */ /* 0x000fe200000010ff */
[--C-:B------:R-:W-:Y:S01]  /*3910*/  FFMA.FTZ R66, R66, UR10, -R2.reuse ;  /* 0x0000000a42427c23 */ /* 0x100fe20008010802 */
[--C-:B------:R-:W-:Y:S01]  /*3920*/  FFMA.FTZ R67, R67, UR10, -R2.reuse ;  /* 0x0000000a43437c23 */ /* 0x100fe20008010802 */
[--C-:B------:R-:W-:Y:S01]  /*3930*/  FFMA.FTZ R70, R70, UR10, -R2.reuse ;  /* 0x0000000a46467c23 */ /* 0x100fe20008010802 */
[----:B------:R-:W-:Y:S01]  /*3940*/  FFMA.FTZ R2, R71, UR10, -R2 ;  /* 0x0000000a47027c23 */ /* 0x000fe20008010802 */
[----:B0-----:R-:W-:Y:S01]  /*3950*/  F2FP.BF16.F32.PACK_AB R168, R41, R40 ;  /* 0x0000002829a8723e */ /* 0x001fe200000010ff */
[----:B------:R0:W-:Y:S01]  /*3960*/  MUFU.EX2 R53, R14 ;  /* 0x0000000e00357308 */ /* 0x0001e20000000800 */
[----:B-1----:R-:W-:-:S07]  /*3970*/  F2FP.BF16.F32.PACK_AB R153, R27, R26 ;  /* 0x0000001a1b99723e */ /* 0x002fce00000010ff */
[----:B------:R-:W1:Y:S01]  /*3980*/  MUFU.EX2 R31, R31 ;  /* 0x0000001f001f7308 */ /* 0x000e620000000800 */
[----:B0-----:R-:W-:-:S04]  /*3990*/  FADD.FTZ R14, R20, R3 ;  /* 0x00000003140e7221 */ /* 0x001fc80000010000 */
[----:B------:R-:W-:-:S03]  /*39a0*/  FADD.FTZ R3, R21, R14 ;  /* 0x0000000e15037221 */ /* 0x000fc60000010000 */
[----:B------:R-:W0:Y:S01]  /*39b0*/  MUFU.EX2 R34, R34 ;  /* 0x0000002200227308 */ /* 0x000e220000000800 */
[----:B------:R-:W-:Y:S01]  /*39c0*/  FADD.FTZ R14, R22, R3 ;  /* 0x00000003160e7221 */ /* 0x000fe20000010000 */
[----:B------:R-:W-:-:S03]  /*39d0*/  FADD.FTZ R3, R26, R27 ;  /* 0x0000001b1a037221 */ /* 0x000fc60000010000 */
[----:B------:R-:W-:Y:S01]  /*39e0*/  FADD.FTZ R57, R13, R14 ;  /* 0x0000000e0d397221 */ /* 0x000fe20000010000 */
[----:B--2---:R-:W-:Y:S02]  /*39f0*/  FADD.FTZ R14, R30, R3 ;  /* 0x000000031e0e7221 */ /* 0x004fe40000010000 */
[----:B------:R-:W2:Y:S01]  /*3a00*/  MUFU.EX2 R35, R35 ;  /* 0x0000002300237308 */ /* 0x000ea20000000800 */
[----:B------:R-:W-:Y:S01]  /*3a10*/  FADD.FTZ R52, R24, R57 ;  /* 0x0000003918347221 */ /* 0x000fe20000010000 */
[C---:B-1----:R-:W-:Y:S01]  /*3a20*/  FADD.FTZ R3, R31.reuse, R14 ;  /* 0x0000000e1f037221 */ /* 0x042fe20000010000 */
[----:B------:R-:W-:Y:S02]  /*3a30*/  F2FP.BF16.F32.PACK_AB R155, R31, R30 ;  /* 0x0000001e1f9b723e */ /* 0x000fe400000010ff */
[----:B------:R-:W-:-:S03]  /*3a40*/  FADD.FTZ R52, R25, R52 ;  /* 0x0000003419347221 */ /* 0x000fc60000010000 */
[----:B------:R-:W1:Y:S01]  /*3a50*/  MUFU.EX2 R38, R38 ;  /* 0x0000002600267308 */ /* 0x000e620000000800 */
[----:B0-----:R-:W-:Y:S01]  /*3a60*/  FADD.FTZ R14, R34, R3 ;  /* 0x00000003220e7221 */ /* 0x001fe20000010000 */
[----:B------:R-:W-:-:S04]  /*3a70*/  FADD.FTZ R57, R11, R52 ;  /* 0x000000340b397221 */ /* 0x000fc80000010000 */
[----:B------:R-:W-:Y:S02]  /*3a80*/  FADD.FTZ R57, R28, R57 ;  /* 0x000000391c397221 */ /* 0x000fe40000010000 */
[----:B------:R-:W0:Y:S01]  /*3a90*/  MUFU.EX2 R39, R39 ;  /* 0x0000002700277308 */ /* 0x000e220000000800 */
[----:B--2---:R-:W-:Y:S01]  /*3aa0*/  FADD.FTZ R3, R35, R14 ;  /* 0x0000000e23037221 */ /* 0x004fe20000010000 */
[----:B------:R-:W-:Y:S01]  /*3ab0*/  FADD.FTZ R52, R162, R57 ;  /* 0x00000039a2347221 */ /* 0x000fe20000010000 */
[----:B------:R-:W-:Y:S02]  /*3ac0*/  F2FP.BF16.F32.PACK_AB R162, R29, R162 ;  /* 0x000000a21da2723e */ /* 0x000fe400000010ff */
[----:B------:R-:W-:Y:S01]  /*3ad0*/  F2FP.BF16.F32.PACK_AB R157, R35, R34 ;  /* 0x00000022239d723e */ /* 0x000fe200000010ff */
[----:B------:R-:W-:Y:S02]  /*3ae0*/  FADD.FTZ R57, R29, R52 ;  /* 0x000000341d397221 */ /* 0x000fe40000010000 */
[----:B------:R-:W2:Y:S01]  /*3af0*/  MUFU.EX2 R42, R42 ;  /* 0x0000002a002a7308 */ /* 0x000ea20000000800 */
[----:B-1----:R-:W-:Y:S01]  /*3b00*/  FADD.FTZ R14, R38, R3 ;  /* 0x00000003260e7221 */ /* 0x002fe20000010000 */
[----:B------:R-:W-:-:S04]  /*3b10*/  FADD.FTZ R52, R32, R57 ;  /* 0x0000003920347221 */ /* 0x000fc80000010000 */
[----:B------:R-:W-:Y:S02]  /*3b20*/  FADD.FTZ R57, R33, R52 ;  /* 0x0000003421397221 */ /* 0x000fe40000010000 */
[----:B------:R-:W1:Y:S01]  /*3b30*/  MUFU.EX2 R43, R43 ;  /* 0x0000002b002b7308 */ /* 0x000e620000000800 */
[C---:B0-----:R-:W-:Y:S01]  /*3b40*/  FADD.FTZ R3, R39.reuse, R14 ;  /* 0x0000000e27037221 */ /* 0x041fe20000010000 */
[----:B------:R-:W-:Y:S01]  /*3b50*/  FADD.FTZ R52, R36, R57 ;  /* 0x0000003924347221 */ /* 0x000fe20000010000 */
[----:B------:R-:W-:-:S03]  /*3b60*/  F2FP.BF16.F32.PACK_AB R159, R39, R38 ;  /* 0x00000026279f723e */ /* 0x000fc600000010ff */
[----:B------:R-:W-:Y:S02]  /*3b70*/  FADD.FTZ R57, R37, R52 ;  /* 0x0000003425397221 */ /* 0x000fe40000010000 */
[----:B------:R-:W0:Y:S01]  /*3b80*/  MUFU.EX2 R46, R46 ;  /* 0x0000002e002e7308 */ /* 0x000e220000000800 */
[----:B--2---:R-:W-:Y:S01]  /*3b90*/  FADD.FTZ R14, R42, R3 ;  /* 0x000000032a0e7221 */ /* 0x004fe20000010000 */
[----:B------:R-:W-:-:S04]  /*3ba0*/  FADD.FTZ R52, R40, R57 ;  /* 0x0000003928347221 */ /* 0x000fc80000010000 */
[----:B------:R-:W-:Y:S02]  /*3bb0*/  FADD.FTZ R15, R41, R52 ;  /* 0x00000034290f7221 */ /* 0x000fe40000010000 */
[----:B------:R-:W2:Y:S01]  /*3bc0*/  MUFU.EX2 R47, R47 ;  /* 0x0000002f002f7308 */ /* 0x000ea20000000800 */
[C---:B-1----:R-:W-:Y:S01]  /*3bd0*/  FADD.FTZ R3, R43.reuse, R14 ;  /* 0x0000000e2b037221 */ /* 0x042fe20000010000 */
[----:B------:R-:W-:-:S06]  /*3be0*/  F2FP.BF16.F32.PACK_AB R161, R43, R42 ;  /* 0x0000002a2ba1723e */ /* 0x000fcc00000010ff */
[----:B------:R-:W1:Y:S01]  /*3bf0*/  MUFU.EX2 R50, R50 ;  /* 0x0000003200327308 */ /* 0x000e620000000800 */
[----:B0-----:R-:W-:-:S07]  /*3c00*/  FADD.FTZ R14, R46, R3 ;  /* 0x000000032e0e7221 */ /* 0x001fce0000010000 */
[----:B------:R-:W0:Y:S01]  /*3c10*/  MUFU.EX2 R51, R51 ;  /* 0x0000003300337308 */ /* 0x000e220000000800 */
[C---:B--2---:R-:W-:Y:S01]  /*3c20*/  FADD.FTZ R3, R47.reuse, R14 ;  /* 0x0000000e2f037221 */ /* 0x044fe20000010000 */
[----:B------:R-:W-:-:S06]  /*3c30*/  F2FP.BF16.F32.PACK_AB R163, R47, R46 ;  /* 0x0000002e2fa3723e */ /* 0x000fcc00000010ff */
[----:B------:R-:W2:Y:S01]  /*3c40*/  MUFU.EX2 R54, R54 ;  /* 0x0000003600367308 */ /* 0x000ea20000000800 */
[----:B-1----:R-:W-:-:S07]  /*3c50*/  FADD.FTZ R14, R50, R3 ;  /* 0x00000003320e7221 */ /* 0x002fce0000010000 */
        /* <DEDUP_REMOVED lines=22> */
[----:B------:R-:W-:-:S03]  /*3dc0*/  F2FP.BF16.F32.PACK_AB R172, R49, R48 ;  /* 0x0000003031ac723e */ /* 0x000fc600000010ff */
[----:B------:R-:W-:Y:S01]  /*3dd0*/  FADD.FTZ R20, R174, R11 ;  /* 0x0000000bae147221 */ /* 0x000fe20000010000 */
[C---:B------:R-:W-:Y:S02]  /*3de0*/  F2FP.BF16.F32.PACK_AB R174, R53.reuse, R174 ;  /* 0x000000ae35ae723e */ /* 0x040fe400000010ff */
[----:B------:R-:W1:Y:S01]  /*3df0*/  MUFU.EX2 R66, R66 ;  /* 0x0000004200427308 */ /* 0x000e620000000800 */
[----:B0-----:R-:W-:Y:S01]  /*3e00*/  FADD.FTZ R14, R62, R3 ;  /* 0x000000033e0e7221 */ /* 0x001fe20000010000 */
[----:B------:R-:W-:-:S06]  /*3e10*/  FADD.FTZ R3, R53, R20 ;  /* 0x0000001435037221 */ /* 0x000fcc0000010000 */
[----:B------:R-:W0:Y:S01]  /*3e20*/  MUFU.EX2 R67, R67 ;  /* 0x0000004300437308 */ /* 0x000e220000000800 */
[C---:B--2---:R-:W-:Y:S01]  /*3e30*/  FADD.FTZ R11, R63.reuse, R14 ;  /* 0x0000000e3f0b7221 */ /* 0x044fe20000010000 */
[----:B------:R-:W-:-:S06]  /*3e40*/  F2FP.BF16.F32.PACK_AB R171, R63, R62 ;  /* 0x0000003e3fab723e */ /* 0x000fcc00000010ff */
[----:B------:R-:W2:Y:S01]  /*3e50*/  MUFU.EX2 R70, R70 ;  /* 0x0000004600467308 */ /* 0x000ea20000000800 */
[----:B-1----:R-:W-:-:S07]  /*3e60*/  FADD.FTZ R14, R66, R11 ;  /* 0x0000000b420e7221 */ /* 0x002fce0000010000 */
[----:B------:R2:W1:Y:S01]  /*3e70*/  MUFU.EX2 R175, R2 ;  /* 0x0000000200af7308 */ /* 0x0004620000000800 */
[C---:B0-----:R-:W-:Y:S01]  /*3e80*/  FADD.FTZ R11, R67.reuse, R14 ;  /* 0x0000000e430b7221 */ /* 0x041fe20000010000 */
[----:B------:R-:W-:-:S03]  /*3e90*/  F2FP.BF16.F32.PACK_AB R173, R67, R66 ;  /* 0x0000004243ad723e */ /* 0x000fc600000010ff */
[----:B--2---:R-:W-:-:S04]  /*3ea0*/  FADD.FTZ R2, R70, R11 ;  /* 0x0000000b46027221 */ /* 0x004fc80000010000 */
[C---:B-1----:R-:W-:Y:S01]  /*3eb0*/  FADD.FTZ R2, R175.reuse, R2 ;  /* 0x00000002af027221 */ /* 0x042fe20000010000 */
[----:B------:R-:W-:Y:S01]  /*3ec0*/  F2FP.BF16.F32.PACK_AB R175, R175, R70 ;  /* 0x00000046afaf723e */ /* 0x000fe200000010ff */
[----:B------:R-:W-:Y:S06]  /*3ed0*/  @P1 BRA `(.L_x_10696) ;  /* 0x0000000000041947 */ /* 0x000fec0003800000 */
[----:B------:R-:W-:Y:S01]  /*3ee0*/  BPT.TRAP 0x1 ;  /* 0x000000040000795c */ /* 0x000fe20000300000 */
.L_x_10696:
[----:B------:R-:W-:Y:S01]  /*3ef0*/  PLOP3.LUT P2, PT, PT, PT, UP0, 0x40, 0x0 ;  /* 0x000000000000781c */ /* 0x000fe20003f4e808 */
[----:B------:R0:W1:-:S12]  /*3f00*/  SYNCS.PHASECHK.TRANS64.TRYWAIT P1, [UR38+0x22850], R12 ;  /* 0x0228500cff0075a7 */ /* 0x0000580008020166 */
[----:B0-----:R-:W-:Y:S05]  /*3f10*/  @P2 BRA `(.L_x_10697) ;  /* 0x0000000000042947 */ /* 0x001fea0003800000 */
[----:B------:R-:W-:Y:S01]  /*3f20*/  BPT.TRAP 0x1 ;  /* 0x000000040000795c */ /* 0x000fe20000300000 */
.L_x_10697:
[----:B-1----:R-:W-:Y:S05]  /*3f30*/  @P1 BRA `(.L_x_10698) ;  /* 0x0000000000081947 */ /* 0x002fea0003800000 */
[----:B------:R-:W0:Y:S02]  /*3f40*/  SYNCS.PHASECHK.TRANS64.TRYWAIT P1, [UR38+0x22850], R12 ;  /* 0x0228500cff0075a7 */ /* 0x000e240008020166 */
[----:B0-----:R-:W-:Y:S05]  /*3f50*/  @!P1 BRA `(.L_x_10699) ;  /* 0x000000f400149947 */ /* 0x001fea0003800000 */
.L_x_10698:
[----:B------:R1:W-:Y:S01]  /*3f60*/  BAR.SYNC.DEFER_BLOCKING R7, 0x100 ;  /* 0x000400070000751d */ /* 0x0003e20000010000 */
[----:B------:R-:W-:Y:S01]  /*3f70*/  UIADD3 UR14, UR38, 0x400, URZ ;  /* 0x00000400260e7890 */ /* 0x000fe2000fffe03f */
[----:B------:R-:W-:Y:S01]  /*3f80*/  ISETP.NE.AND P1, PT, R8, 0x1, PT ;  /* 0x000000010800780c */ /* 0x000fe20003f25270 */
[----:B0-----:R-:W-:Y:S02]  /*3f90*/  @!P0 VIADD R9, R9, 0x22860 ;  /* 0x0002286009098836 */ /* 0x001fe40000000000 */
[----:B------:R-:W-:Y:S01]  /*3fa0*/  USHF.R.U32.HI UR14, URZ, 0x4, UR14 ;  /* 0x000000043f0e7899 */ /* 0x000fe2000801160e */
[----:B------:R-:W-:Y:S01]  /*3fb0*/  UMOV UR15, 0x40000040 ;  /* 0x40000040000f7882 */ /* 0x000fe20000000000 */
[----:B------:R-:W0:Y:S02]  /*3fc0*/  S2R R11, SR_CTAID.X ;  /* 0x00000000000b7919 */ /* 0x000e240000002500 */
[----:B------:R-:W-:Y:S01]  /*3fd0*/  ULOP3.LUT UR14, UR14, 0x3fff, URZ, 0xc0, !UPT ;  /* 0x00003fff0e0e7892 */ /* 0x000fe2000f8ec03f */
[----:B------:R-:W-:-:S03]  /*3fe0*/  @!P0 PRMT R9, RZ, 0x654, R9 ;  /* 0x00000654ff098816 */ /* 0x000fc60000000009 */
[----:B------:R-:W-:Y:S02]  /*3ff0*/  ULOP3.LUT UR24, UR14, 0x3000000, URZ, 0xfc, !UPT ;  /* 0x030000000e187892 */ /* 0x000fe4000f8efc3f */
[----:B------:R-:W2:Y:S05]  /*4000*/  @P1 LDC R12, c[0x0][0x44c] ;  /* 0x00011300ff0c1b82 */ /* 0x000eaa0000000800 */
[----:B------:R-:W-:-:S03]  /*4010*/  UMOV UR14, UR24 ;  /* 0x00000018000e7c82 */ /* 0x000fc60008000000 */
[----:B------:R-:W3:Y:S01]  /*4020*/  @P1 LDC R15, c[0x0][0x450] ;  /* 0x00011400ff0f1b82 */ /* 0x000ee20000000800 */
[----:B------:R-:W-:-:S06]  /*4030*/  WARPGROUP.ARRIVE ;  /* 0x00000000000079c5 */ /* 0x000fcc0000000000 */
[----:B------:R-:W-:Y:S01]  /*4040*/  HGMMA.64x256x16.F32.BF16 R24, R152, gdesc[UR12].tnspB, RZ, !UPT, gsb0 ;  /* 0x43e0000c98187df0 */ /* 0x000fe2000c0018ff */
[----:B------:R-:W-:Y:S01]  /*4050*/  UIADD3 UR14, UR24, 0x80, URZ ;  /* 0x00000080180e7890 */ /* 0x000fe2000fffe03f */
[----:B------:R-:W-:Y:S01]  /*4060*/  UMOV UR15, 0x40000040 ;  /* 0x40000040000f7882 */ /* 0x000fe20000000000 */
[----:B0-----:R-:W-:-:S04]  /*4070*/  IMAD.SHL.U32 R11, R11, 0x80, RZ ;  /* 0x000000800b0b7824 */ /* 0x001fc800078e00ff */
[----:B--2---:R-:W-:-:S04]  /*4080*/  @P1 IMAD.HI.U32 R12, R11, R12, RZ ;  /* 0x0000000c0b0c1227 */ /* 0x004fc800078e00ff */
[----:B------:R-:W-:Y:S01]  /*4090*/  IMAD.MOV.U32 R13, RZ, RZ, R11 ;  /* 0x000000ffff0d7224 */ /* 0x000fe200078e000b */
[----:B---3--:R-:W-:Y:S02]  /*40a0*/  @P1 SHF.R.U32.HI R13, RZ, R15, R12 ;  /* 0x0000000fff0d1219 */ /* 0x008fe4000001160c */
[----:B------:R-:W-:Y:S02]  /*40b0*/  PLOP3.LUT P1, PT, PT, PT, UP1, 0x40, 0x0 ;  /* 0x000000000000781c */ /* 0x000fe40003f2e818 */
[----:B------:R-:W-:Y:S01]  /*40c0*/  IADD3 R13, R13, -UR11, R18 ;  /* 0x8000000b0d0d7c10 */ /* 0x000fe2000fffe012 */
[----:B------:R-:W-:Y:S02]  /*40d0*/  WARPGROUP.DEPBAR.LE gsb0, 0x0 ;  /* 0x00008000000079c5 */ /* 0x000fe40000010000 */
[----:B------:R-:W-:-:S09]  /*40e0*/  WARPGROUP.ARRIVE ;  /* 0x00000000000079c5 */ /* 0x000fd20000000000 */
        /* <DEDUP_REMOVED lines=25> */
[----:B------:R-:W-:-:S13]  /*4280*/  R2UR UR14, R13 ;  /* 0x000000000d0e72ca */ /* 0x000fda00000e0000 */
[----:B------:R-:W-:Y:S01]  /*4290*/  UIADD3 UR4, UR14, UR4, URZ ;  /* 0x000000040e047290 */ /* 0x000fe2000fffe03f */
[----:B------:R-:W-:Y:S02]  /*42a0*/  WARPGROUP.DEPBAR.LE gsb0, 0x0 ;  /* 0x00008000000079c5 */ /* 0x000fe40000010000 */
[----:B------:R0:W-:Y:S02]  /*42b0*/  @!P0 SYNCS.ARRIVE.TRANS64.RED.A1T0 RZ, [R9+URZ], RZ ;  /* 0x000000ff09ff89a7 */ /* 0x0001e4000810043f */
[----:B0-----:R-:W-:Y:S01]  /*42c0*/  VIADD R9, R23, 0xfffffffe ;  /* 0xfffffffe17097836 */ /* 0x001fe20000000000 */
[----:B-1----:R-:W-:Y:S06]  /*42d0*/  @P1 BRA `(.L_x_10700) ;  /* 0x0000000000481947 */ /* 0x002fec0003800000 */
[C---:B------:R-:W-:Y:S01]  /*42e0*/  ISETP.GT.AND P1, PT, R13.reuse, RZ, PT ;  /* 0x000000ff0d00720c */ /* 0x040fe20003f24270 */
[----:B------:R-:W-:-:S05]  /*42f0*/  VIADD R12, R13, 0xffffffff ;  /* 0xffffffff0d0c7836 */ /* 0x000fca0000000000 */
[----:B------:R-:W-:-:S07]  /*4300*/  R2UR UR18, R12 ;  /* 0x000000000c1272ca */ /* 0x000fce00000e0000 */
[----:B------:R-:W-:Y:S08]  /*4310*/  @P1 BRA `(.L_x_10701) ;  /* 0x00000000001c1947 */ /* 0x000ff00003800000 */
[----:B------:R-:W-:Y:S02]  /*4320*/  UISETP.NE.AND UP2, UPT, UR5, 0x1, UPT ;  /* 0x000000010500788c */ /* 0x000fe4000bf45270 */
[----:B------:R-:W-:-:S09]  /*4330*/  UIADD3 UR18, -UR14, URZ, URZ ;  /* 0x0000003f0e127290 */ /* 0x000fd2000fffe13f */
[----:B------:R-:W-:Y:S02]  /*4340*/  @UP2 ULDC.64 UR22, c[0x0][0x9e8] ;  /* 0x00027a0000162ab9 */ /* 0x000fe40000000a00 */
[----:B------:R-:W-:-:S04]  /*4350*/  UIMAD.WIDE.U32 UR14, UR18, UR22, URZ ;  /* 0x00000016120e72a5 */ /* 0x000fc8000f8e003f */
[----:B------:R-:W-:-:S04]  /*4360*/  @UP2 USHF.R.U32.HI UR18, URZ, UR23, UR15 ;  /* 0x000000173f122299 */ /* 0x000fc8000801160f */
[----:B------:R-:W-:Y:S01]  /*4370*/  ULOP3.LUT UR18, URZ, UR18, URZ, 0x33, !UPT ;  /* 0x000000123f127292 */ /* 0x000fe2000f8e333f */
[----:B------:R-:W-:Y:S11]  /*4380*/  BRA `(.L_x_10702) ;  /* 0x0000000000107947 */ /* 0x000ff60003800000 */
.L_x_10701:
[----:B------:R-:W-:-:S11]  /*4390*/  UISETP.NE.AND UP2, UPT, UR5, 0x1, UPT ;  /* 0x000000010500788c */ /* 0x000fd6000bf45270 */
[----:B------:R-:W-:Y:S02]  /*43a0*/  @UP2 ULDC.64 UR22, c[0x0][0x9e8] ;  /* 0x00027a0000162ab9 */ /* 0x000fe40000000a00 */
[----:B------:R-:W-:-:S04]  /*43b0*/  UIMAD.WIDE.U32 UR14, UR18, UR22, URZ ;  /* 0x00000016120e72a5 */ /* 0x000fc8000f8e003f */
[----:B------:R-:W-:-:S12]  /*43c0*/  @UP2 USHF.R.U32.HI UR18, URZ, UR23, UR15 ;  /* 0x000000173f122299 */ /* 0x000fd8000801160f */
.L_x_10702:
[----:B------:R-:W-:-:S04]  /*43d0*/  UIMAD UR5, UR18, UR5, UR5 ;  /* 0x00000005120572a4 */ /* 0x000fc8000f8e0205 */
[----:B------:R-:W-:-:S04]  /*43e0*/  UISETP.LT.AND UP2, UPT, UR4, UR5, UPT ;  /* 0x000000050400728c */ /* 0x000fc8000bf41270 */
[----:B------:R-:W-:-:S12]  /*43f0*/  USEL UR4, UR4, UR5, UP2 ;  /* 0x0000000504047287 */ /* 0x000fd80009000000 */
.L_x_10700:
[----:B------:R-:W-:-:S04]  /*4400*/  UIMAD.WIDE UR4, UR4, 0x2aaaaaab, URZ ;  /* 0x2aaaaaab040478a5 */ /* 0x000fc8000f8e023f */
[----:B------:R-:W-:-:S04]  /*4410*/  USHF.R.U32.HI UR4, URZ, 0x1f, UR5 ;  /* 0x0000001f3f047899 */ /* 0x000fc80008011605 */
[----:B------:R-:W-:-:S03]  /*4420*/  ULEA.HI.SX32 UR4, UR5, UR4, 0x1c ;  /* 0x0000000405047291 */ /* 0x000fc6000f8fe23f */
[----:B------:R-:W-:Y:S01]  /*4430*/  UMOV UR5, URZ ;  /* 0x0000003f00057c82 */ /* 0x000fe20008000000 */
[----:B------:R-:W-:-:S04]  /*4440*/  UISETP.LT.AND UP2, UPT, UR37, UR4, UPT ;  /* 0x000000042500728c */ /* 0x000fc8000bf41270 */
[----:B------:R-:W-:-:S03]  /*4450*/  USEL UR25, UR37, UR4, !UP2 ;  /* 0x0000000425197287 */ /* 0x000fc6000d000000 */
[----:B------:R-:W-:-:S03]  /*4460*/  UMOV UR4, URZ ;  /* 0x0000003f00047c82 */ /* 0x000fc60008000000 */
[----:B------:R-:W-:-:S13]  /*4470*/  ISETP.GE.AND P1, PT, R9, UR25, PT ;  /* 0x0000001909007c0c */ /* 0x000fda000bf26270 */
        /* <DEDUP_REMOVED lines=8> */
.L_x_10720:
[----:B------:R-:W-:Y:S01]  /*4500*/  UIADD3 UR4, UR4, 0x1, URZ ;  /* 0x0000000104047890 */ /* 0x000fe2000fffe03f */
[----:B------:R-:W-:-:S03]  /*4510*/  PLOP3.LUT P1, PT, PT, PT, UP0, 0x40, 0x0 ;  /* 0x000000000000781c */ /* 0x000fc60003f2e808 */
[----:B------:R-:W-:-:S04]  /*4520*/  UISETP.NE.AND UP2, UPT, UR4, 0x2, UPT ;  /* 0x000000020400788c */ /* 0x000fc8000bf45270 */
[----:B------:R-:W-:Y:S02]  /*4530*/  USEL UR10, URZ, 0x1, UP2 ;  /* 0x000000013f0a7887 */ /* 0x000fe40009000000 */
[----:B------:R-:W-:Y:S02]  /*4540*/  USEL UR4, UR4, URZ, UP2 ;  /* 0x0000003f04047287 */ /* 0x000fe40009000000 */
[----:B------:R-:W-:Y:S02]  /*4550*/  ULOP3.LUT UR5, UR5, UR10, URZ, 0x3c, !UPT ;  /* 0x0000000a05057292 */ /* 0x000fe4000f8e3c3f */
[----:B0-2---:R-:W-:Y:S10]  /*4560*/  @P1 BRA `(.L_x_10704) ;  /* 0x0000000000041947 */ /* 0x005ff40003800000 */
[----:B------:R-:W-:Y:S01]  /*4570*/  BPT.TRAP 0x1 ;  /* 0x000000040000795c */ /* 0x000fe20000300000 */
.L_x_10704:
[----:B------:R-:W-:Y:S01]  /*4580*/  PLOP3.LUT P2, PT, PT, PT, UP0, 0x40, 0x0 ;  /* 0x000000000000781c */ /* 0x000fe20003f4e808 */
[----:B------:R-:W-:Y:S01]  /*4590*/  ULEA UR31, UR4, UR38, 0x3 ;  /* 0x00000026041f7291 */ /* 0x000fe2000f8e183f */
[----:B------:R-:W-:-:S05]  /*45a0*/  IMAD.U32 R13, RZ, RZ, UR5 ;  /* 0x00000005ff0d7e24 */ /* 0x000fca000f8e00ff */
[----:B------:R-:W-:-:S04]  /*45b0*/  SHF.L.U32 R13, R13, 0x1f, RZ ;  /* 0x0000001f0d0d7819 */ /* 0x000fc800000006ff */
[----:B------:R0:W1:Y:S02]  /*45c0*/  SYNCS.PHASECHK.TRANS64.TRYWAIT P1, [UR31+0x22830], R13 ;  /* 0x0228300dff0075a7 */ /* 0x000064000802015f */
[----:B------:R-:W-:Y:S05]  /*45d0*/  @P2 BRA `(.L_x_10705) ;  /* 0x0000000000042947 */ /* 0x000fea0003800000 */
[----:B------:R-:W-:Y:S01]  /*45e0*/  BPT.TRAP 0x1 ;  /* 0x000000040000795c */ /* 0x000fe20000300000 */
.L_x_10705:
[----:B-1----:R-:W-:Y:S05]  /*45f0*/  @P1 BRA `(.L_x_10706) ;  /* 0x0000000000081947 */ /* 0x002fea0003800000 */
[----:B------:R-:W1:Y:S02]  /*4600*/  SYNCS.PHASECHK.TRANS64.TRYWAIT P1, [UR31+0x22830], R13 ;  /* 0x0228300dff0075a7 */ /* 0x000e64000802015f */
[----:B-1----:R-:W-:Y:S05]  /*4610*/  @!P1 BRA `(.L_x_10707) ;  /* 0x000000ec00789947 */ /* 0x002fea0003800000 */
.L_x_10706:
[----:B------:R-:W-:Y:S01]  /*4620*/  UIMAD UR22, UR4, 0x300, UR6 ;  /* 0x00000300041678a4 */ /* 0x000fe2000f8e0206 */
[----:B------:R-:W-:Y:S01]  /*4630*/  WARPGROUP.ARRIVE ;  /* 0x00000000000079c5 */ /* 0x000fe20000000000 */
[----:B------:R-:W-:Y:S01]  /*4640*/  UMOV UR23, 0x40000040 ;  /* 0x4000004000177882 */ /* 0x000fe20000000000 */
[----:B------:R-:W-:Y:S01]  /*4650*/  UMOV UR11, 0x40000040 ;  /* 0x40000040000b7882 */ /* 0x000fe20000000000 */
[----:B------:R-:W-:Y:S01]  /*4660*/  UIADD3 UR10, UR22, 0x2, URZ ;  /* 0x00000002160a7890 */ /* 0x000fe2000fffe03f */
[----:B------:R-:W-:Y:S01]  /*4670*/  ISETP.NE.AND P1, PT, R8, 0x1, PT ;  /* 0x000000010800780c */ /* 0x000fe20003f25270 */
[----:B------:R-:W-:Y:S01]  /*4680*/  UIADD3 UR14, UR22, 0x4, URZ ;  /* 0x00000004160e7890 */ /* 0x000fe2000fffe03f */
[----:B------:R-:W-:Y:S01]  /*4690*/  IMAD.MOV.U32 R20, RZ, RZ, R6 ;  /* 0x000000ffff147224 */ /* 0x000fe200078e0006 */
[----:B------:R-:W-:Y:S01]  /*46a0*/  UMOV UR15, 0x40000040 ;  /* 0x40000040000f7882 */ /* 0x000fe20000000000 */
[----:B------:R-:W-:Y:S01]  /*46b0*/  HGMMA.64x96x16.F32.BF16 R152, gdesc[UR20], RZ, !UPT, gsb0 ;  /* 0x01600000149879f0 */ /* 0x000fe2000c0018ff */
[----:B------:R-:W-:Y:S01]  /*46c0*/  UIADD3 UR18, UR22, 0x6, URZ ;  /* 0x0000000616127890 */ /* 0x000fe2000fffe03f */
[----:B------:R-:W-:Y:S01]  /*46d0*/  IMAD R14, R9, -0x60, RZ ;  /* 0xffffffa0090e7824 */ /* 0x000fe200078e02ff */
[----:B------:R-:W-:Y:S01]  /*46e0*/  UMOV UR19, 0x40000040 ;  /* 0x4000004000137882 */ /* 0x000fe20000000000 */
[----:B------:R-:W-:-:S02]  /*46f0*/  IMAD.U32 R12, RZ, RZ, UR31 ;  /* 0x0000001fff0c7e24 */ /* 0x000fc4000f8e00ff */
[----:B------:R-:W-:-:S03]  /*4700*/  VIADD R22, R14, 0x1 ;  /* 0x000000010e167836 */ /* 0x000fc60000000000 */
[----:B------:R-:W2:Y:S01]  /*4710*/  @P1 LDC R15, c[0x0][0x44c] ;  /* 0x00011300ff0f1b82 */ /* 0x000ea20000000800 */
[----:B------:R-:W-:-:S04]  /*4720*/  IMAD R21, R5, -0x2, R22 ;  /* 0xfffffffe05157824 */ /* 0x000fc800078e0216 */
[----:B------:R-:W-:-:S03]  /*4730*/  IMAD R21, R16, UR30, R21 ;  /* 0x0000001e10157c24 */ /* 0x000fc6000f8e0215 */
[----:B-1----:R-:W1:Y:S01]  /*4740*/  @P1 LDC R4, c[0x0][0x450] ;  /* 0x00011400ff041b82 */ /* 0x002e620000000800 */
[----:B--2---:R-:W-:-:S05]  /*4750*/  @P1 IMAD.HI.U32 R15, R6, R15, RZ ;  /* 0x0000000f060f1227 */ /* 0x004fca00078e00ff */
[----:B-1----:R-:W-:Y:S01]  /*4760*/  @P1 SHF.R.U32.HI R20, RZ, R4, R15 ;  /* 0x00000004ff141219 */ /* 0x002fe2000001160f */
[----:B------:R-:W-:Y:S01]  /*4770*/  @!P0 VIADD R15, R12, 0x22840 ;  /* 0x000228400c0f8836 */ /* 0x000fe20000000000 */
[----:B------:R-:W-:Y:S02]  /*4780*/  PLOP3.LUT P1, PT, PT, PT, UP1, 0x40, 0x0 ;  /* 0x000000000000781c */ /* 0x000fe40003f2e818 */
[----:B------:R-:W-:Y:S01]  /*4790*/  IADD3 R4, -R19, 0xb, RZ ;  /* 0x0000000b13047810 */ /* 0x000fe20007ffe1ff */
[----:B------:R-:W1:Y:S01]  /*47a0*/  SHFL.IDX PT, R201, R20, RZ, 0x1c1f ;  /* 0x001c1fff14c97589 */ /* 0x000e6200000e0000 */
[----:B------:R-:W-:Y:S01]  /*47b0*/  @!P0 PRMT R15, RZ, 0x654, R15 ;  /* 0x00000654ff0f8816 */ /* 0x000fe2000000000f */
[----:B------:R-:W-:Y:S02]  /*47c0*/  WARPGROUP.DEPBAR.LE gsb0, 0x0 ;  /* 0x00008000000079c5 */ /* 0x000fe40000010000 */
[----:B------:R-:W-:-:S06]  /*47d0*/  WARPGROUP.ARRIVE ;  /* 0x00000000000079c5 */ /* 0x000fcc0000000000 */
[----:B------:R-:W-:Y:S01]  /*47e0*/  HGMMA.64x96x16.F32.BF16 R152, gdesc[UR8], R152, gsb0 ;  /* 0x01600000089879f0 */ /* 0x000fe20008001898 */
[----:B------:R-:W-:Y:S02]  /*47f0*/  UMOV UR11, UR27 ;  /* 0x0000001b000b7c82 */ /* 0x000fe40008000000 */
[----:B------:R-:W-:-:S04]  /*4800*/  VIADD R21, R21, -UR11 ;  /* 0x8000000b15157c36 */ /* 0x000fc80008000000 */
[C---:B------:R-:W-:Y:S02]  /*4810*/  VIADD R22, R21.reuse, UR28 ;  /* 0x0000001c15167c36 */ /* 0x040fe40008000000 */
[----:B------:R-:W-:Y:S02]  /*4820*/  VIADD R200, R21, UR7 ;  /* 0x0000000715c87c36 */ /* 0x000fe40008000000 */
[C---:B-1----:R-:W-:Y:S02]  /*4830*/  IMAD.IADD R21, R201.reuse, 0x1, R22 ;  /* 0x00000001c9157824 */ /* 0x042fe400078e0216 */
[----:B------:R-:W-:Y:S01]  /*4840*/  IMAD.IADD R23, R201, 0x1, R200 ;  /* 0x00000001c9177824 */ /* 0x000fe200078e02c8 */
        /* <DEDUP_REMOVED lines=8> */
[----:B------:R1:W-:Y:S01]  /*48d0*/  @!P0 SYNCS.ARRIVE.TRANS64.RED.A1T0 RZ, [R15+URZ], RZ ;  /* 0x000000ff0fff89a7 */ /* 0x0003e2000810043f */
[----:B------:R-:W-:Y:S05]  /*48e0*/  @P1 BRA `(.L_x_10708) ;  /* 0x00000000005c1947 */ /* 0x000fea0003800000 */
[----:B-1----:R-:W-:Y:S01]  /*48f0*/  IMAD R15, R16, UR30, R201 ;  /* 0x0000001e100f7c24 */ /* 0x002fe2000f8e02c9 */
        /* <DEDUP_REMOVED lines=12> */
.L_x_10710:
[----:B------:R-:W-:-:S05]  /*49c0*/  IMAD.U32 R201, RZ, RZ, UR29 ;  /* 0x0000001dffc97e24 */ /* 0x000fca000f8e00ff */
[----:B------:R-:W-:-:S13]  /*49d0*/  ISETP.NE.AND P1, PT, R201, 0x1, PT ;  /* 0x00000001c900780c */ /* 0x000fda0003f25270 */
[----:B------:R-:W1:Y:S02]  /*49e0*/  @P1 LDC.64 R202, c[0x0][0x9e8] ;  /* 0x00027a00ffca1b82 */ /* 0x000e640000000a00 */
[----:B-1----:R-:W-:-:S05]  /*49f0*/  @P1 IMAD.HI.U32 R202, R15, R202, RZ ;  /* 0x000000ca0fca1227 */ /* 0x002fca00078e00ff */
[----:B------:R-:W-:-:S07]  /*4a00*/  @P1 SHF.R.U32.HI R15, RZ, R203, R202 ;  /* 0x000000cbff0f1219 */ /* 0x000fce00000116ca */
.L_x_10711:
[----:B------:R-:W-:Y:S05]  /*4a10*/  BSYNC B0 ;  /* 0x0000000000007941 */ /* 0x000fea0003800000 */
.L_x_10709:
[----:B------:R-:W-:-:S04]  /*4a20*/  IMAD R202, R5, -0x2, R14 ;  /* 0xfffffffe05ca7824 */ /* 0x000fc800078e020e */
[----:B------:R-:W-:-:S05]  /*4a30*/  IMAD R202, R15, R201, R202 ;  /* 0x000000c90fca7224 */ /* 0x000fca00078e02ca */
[----:B------:R-:W-:Y:S02]  /*4a40*/  VIADDMNMX R21, R202, R201, R21, PT ;  /* 0x000000c9ca157246 */ /* 0x000fe40003800115 */
[----:B------:R-:W-:-:S07]  /*4a50*/  VIMNMX R23, R23, R202, !PT ;  /* 0x000000ca17177248 */ /* 0x000fce0007fe0100 */
.L_x_10708:
[C---:B------:R-:W-:Y:S02]  /*4a60*/  ISETP.GE.AND P1, PT, R14.reuse, 0x1, PT ;  /* 0x000000010e00780c */ /* 0x040fe40003f26270 */
[----:B------:R-:W-:Y:S02]  /*4a70*/  ISETP.GE.AND P4, PT, R14, 0x9, PT ;  /* 0x000000090e00780c */ /* 0x000fe40003f86270 */
[----:B------:R-:W-:Y:S02]  /*4a80*/  LOP3.LUT R17, R17, 0xfffbffff, RZ, 0xc0, !PT ;  /* 0xfffbffff11117812 */ /* 0x000fe400078ec0ff */
[----:B------:R-:W-:-:S04]  /*4a90*/  ISETP.GT.AND P2, PT, R23, RZ, !P1 ;  /* 0x000000ff1700720c */ /* 0x000fc80004f44270 */
[----:B------:R-:W-:-:S03]  /*4aa0*/  ISETP.LT.OR P2, PT, R21, 0x1, P2 ;  /* 0x000000011500780c */ /* 0x000fc60001741670 */
[----:B------:R-:W-:Y:S02]  /*4ab0*/  @P1 LOP3.LUT R17, R17, 0x40000, RZ, 0xfc, !PT ;  /* 0x0004000011111812 */ /* 0x000fe400078efcff */
[----:B------:R-:W-:Y:S02]  /*4ac0*/  ISETP.GE.AND P1, PT, R14, 0x2, PT ;  /* 0x000000020e00780c */ /* 0x000fe40003f26270 */
[----:B------:R-:W-:Y:S02]  /*4ad0*/  LOP3.LUT R17, R17, 0xfffffffd, RZ, 0xc0, !PT ;  /* 0xfffffffd11117812 */ /* 0x000fe400078ec0ff */
[----:B-1----:R-:W-:Y:S02]  /*4ae0*/  FSEL R15, R152, -INF , !P2 ;  /* 0xff800000980f7808 */ /* 0x002fe40005000000 */
[----:B------:R-:W-:Y:S02]  /*4af0*/  ISETP.GT.AND P3, PT, R23, 0x1, !P1 ;  /* 0x000000011700780c */ /* 0x000fe40004f64270 */
[----:B------:R-:W-:-:S02]  /*4b00*/  @P4 LOP3.LUT R17, R17, 0x2, RZ, 0xfc, !PT ;  /* 0x0000000211114812 */ /* 0x000fc400078efcff */
[----:B------:R-:W-:Y:S02]  /*4b10*/  ISETP.GT.AND P2, PT, R23, 0x8, !P4 ;  /* 0x000000081700780c */ /* 0x000fe40006744270 */
[C---:B------:R-:W-:Y:S02]  /*4b20*/  ISETP.GE.AND P4, PT, R14.reuse, 0xa, PT ;  /* 0x0000000a0e00780c */ /* 0x040fe40003f86270 */
[C---:B------:R-:W-:Y:S02]  /*4b30*/  ISETP.LT.OR P3, PT, R21.reuse, 0x2, P3 ;  /* 0x000000021500780c */ /* 0x040fe40001f61670 */
[----:B------:R-:W-:Y:S02]  /*4b40*/  ISETP.LT.OR P2, PT, R21, 0x9, P2 ;  /* 0x000000091500780c */ /* 0x000fe40001741670 */
[----:B------:R-:W-:Y:S02]  /*4b50*/  FSEL R153, R153, -INF , !P3 ;  /* 0xff80000099997808 */ /* 0x000fe40005800000 */
[----:B------:R-:W-:-:S02]  /*4b60*/  ISETP.GE.AND P3, PT, R14, 0x11, PT ;  /* 0x000000110e00780c */ /* 0x000fc40003f66270 */
[----:B------:R-:W-:Y:S02]  /*4b70*/  LOP3.LUT R17, R17, 0xfffffffb, RZ, 0xc0, !PT ;  /* 0xfffffffb11117812 */ /* 0x000fe400078ec0ff */
[----:B------:R-:W-:Y:S02]  /*4b80*/  FSEL R156, R156, -INF , !P2 ;  /* 0xff8000009c9c7808 */ /* 0x000fe40005000000 */
[----:B------:R-:W-:Y:S02]  /*4b90*/  ISETP.GT.AND P2, PT, R23, 0x9, !P4 ;  /* 0x000000091700780c */ /* 0x000fe40006744270 */
[----:B------:R-:W-:Y:S02]  /*4ba0*/  @P4 LOP3.LUT R17, R17, 0x4, RZ, 0xfc, !PT ;  /* 0x0000000411114812 */ /* 0x000fe400078efcff */
[----:B------:R-:W-:Y:S02]  /*4bb0*/  ISETP.LT.OR P2, PT, R21, 0xa, P2 ;  /* 0x0000000a1500780c */ /* 0x000fe40001741670 */
[----:B------:R-:W-:-:S02]  /*4bc0*/  LOP3.LUT R17, R17, 0xfffffff7, RZ, 0xc0, !PT ;  /* 0xfffffff711117812 */ /* 0x000fc400078ec0ff */
[----:B------:R-:W-:Y:S02]  /*4bd0*/  FSEL R157, R157, -INF , !P2 ;  /* 0xff8000009d9d7808 */ /* 0x000fe40005000000 */
[----:B------:R-:W-:Y:S02]  /*4be0*/  @P3 LOP3.LUT R17, R17, 0x8, RZ, 0xfc, !PT ;  /* 0x0000000811113812 */ /* 0x000fe400078efcff */
[----:B------:R-:W-:Y:S02]  /*4bf0*/  ISETP.GT.AND P2, PT, R23, 0x10, !P3 ;  /* 0x000000101700780c */ /* 0x000fe40005f44270 */
[----:B------:R-:W-:Y:S02]  /*4c00*/  ISETP.GE.AND P3, PT, R14, 0x12, PT ;  /* 0x000000120e00780c */ /* 0x000fe40003f66270 */
[----:B------:R-:W-:Y:S02]  /*4c10*/  ISETP.LT.OR P2, PT, R21, 0x11, P2 ;  /* 0x000000111500780c */ /* 0x000fe40001741670 */
[----:B------:R-:W-:-:S02]  /*4c20*/  LOP3.LUT R17, R17, 0xffffffef, RZ, 0xc0, !PT ;  /* 0xffffffef11117812 */ /* 0x000fc400078ec0ff */
        /* <DEDUP_REMOVED lines=102> */
[----:B------:R-:W-:-:S04]  /*5290*/  ISETP.GT.AND P6, PT, R23, 0x59, !P6 ;  /* 0x000000591700780c */ /* 0x000fc800077c4270 */
[----:B------:R-:W-:Y:S02]  /*52a0*/  ISETP.LT.OR P6, PT, R21, 0x5a, P6 ;  /* 0x0000005a1500780c */ /* 0x000fe400037c1670 */
[----:B------:R-:W1:Y:S02]  /*52b0*/  SHFL.IDX PT, R21, R20, 0x1, 0x1c1f ;  /* 0x003c1f0014157f89 */ /* 0x000e6400000e0000 */
[----:B------:R-:W-:Y:S02]  /*52c0*/  FSEL R197, R197, -INF , !P6 ;  /* 0xff800000c5c57808 */ /* 0x000fe40007000000 */
[----:B------:R-:W-:Y:S01]  /*52d0*/  PLOP3.LUT P6, PT, PT, PT, UP1, 0x40, 0x0 ;  /* 0x000000000000781c */ /* 0x000fe20003fce818 */
[--C-:B-1----:R-:W-:Y:S02]  /*52e0*/  IMAD.IADD R22, R22, 0x1, R21.reuse ;  /* 0x0000000116167824 */ /* 0x102fe400078e0215 */
[----:B------:R-:W-:-:S10]  /*52f0*/  IMAD.IADD R200, R200, 0x1, R21 ;  /* 0x00000001c8c87824 */ /* 0x000fd400078e0215 */
[----:B------:R-:W-:Y:S05]  /*5300*/  @P6 BRA `(.L_x_10712) ;  /* 0x00000000005c6947 */ /* 0x000fea0003800000 */
        /* <DEDUP_REMOVED lines=13> */
.L_x_10714:
[----:B------:R-:W-:-:S05]  /*53e0*/  IMAD.U32 R152, RZ, RZ, UR29 ;  /* 0x0000001dff987e24 */ /* 0x000fca000f8e00ff */
[----:B------:R-:W-:-:S13]  /*53f0*/  ISETP.NE.AND P6, PT, R152, 0x1, PT ;  /* 0x000000019800780c */ /* 0x000fda0003fc5270 */
[----:B------:R-:W1:Y:S02]  /*5400*/  @P6 LDC.64 R20, c[0x0][0x9e8] ;  /* 0x00027a00ff146b82 */ /* 0x000e640000000a00 */
[----:B-1----:R-:W-:-:S05]  /*5410*/  @P6 IMAD.HI.U32 R20, R23, R20, RZ ;  /* 0x0000001417146227 */ /* 0x002fca00078e00ff */
[----:B------:R-:W-:-:S07]  /*5420*/  @P6 SHF.R.U32.HI R23, RZ, R21, R20 ;  /* 0x00000015ff176219 */ /* 0x000fce0000011614 */
.L_x_10715:
[----:B------:R-:W-:Y:S05]  /*5430*/  BSYNC B0 ;  /* 0x0000000000007941 */ /* 0x000fea0003800000 */
.L_x_10713:
[----:B------:R-:W-:-:S04]  /*5440*/  IMAD R14, R5, -0x2, R14 ;  /* 0xfffffffe050e7824 */ /* 0x000fc800078e020e */
[----:B------:R-:W-:-:S05]  /*5450*/  IMAD R23, R23, R152, R14 ;  /* 0x0000009817177224 */ /* 0x000fca00078e020e */
[----:B------:R-:W-:Y:S02]  /*5460*/  VIADDMNMX R22, R23, R152, R22, PT ;  /* 0x0000009817167246 */ /* 0x000fe40003800116 */
[----:B------:R-:W-:-:S07]  /*5470*/  VIMNMX R200, R200, R23, !PT ;  /* 0x00000017c8c87248 */ /* 0x000fce0007fe0100 */
.L_x_10712:
[----:B------:R-:W-:Y:S01]  /*5480*/  ISETP.GT.AND P1, PT, R200, 0x1, !P1 ;  /* 0x00000001c800780c */ /* 0x000fe20004f24270 */
[----:B------:R-:W-:Y:S01]  /*5490*/  UMOV UR10, UR26 ;  /* 0x0000001a000a7c82 */ /* 0x000fe20008000000 */
[----:B------:R-:W-:Y:S02]  /*54a0*/  LOP3.LUT P6, RZ, R17, 0x10000, RZ, 0xc0, !PT ;  /* 0x0001000011ff7812 */ /* 0x000fe400078cc0ff */
[----:B------:R-:W-:Y:S02]  /*54b0*/  ISETP.LT.OR P1, PT, R22, 0x2, P1 ;  /* 0x000000021600780c */ /* 0x000fe40000f21670 */
[----:B------:R-:W-:Y:S02]  /*54c0*/  FMNMX.FTZ R14, R15, R0, !PT ;  /* 0x000000000f0e7209 */ /* 0x000fe40007810000 */
[----:B------:R-:W-:Y:S02]  /*54d0*/  FSEL R155, R155, -INF , !P1 ;  /* 0xff8000009b9b7808 */ /* 0x000fe40004800000 */
[----:B------:R-:W-:-:S02]  /*54e0*/  LOP3.LUT P1, RZ, R17, 0x2, RZ, 0xc0, !PT ;  /* 0x0000000211ff7812 */ /* 0x000fc4000782c0ff */
[----:B------:R-:W-:Y:S02]  /*54f0*/  FMNMX.FTZ R21, R153, R14, !PT ;  /* 0x0000000e99157209 */ /* 0x000fe40007810000 */
[----:B------:R-:W-:Y:S02]  /*5500*/  ISETP.GT.AND P1, PT, R200, 0x8, !P1 ;  /* 0x00000008c800780c */ /* 0x000fe40004f24270 */
[----:B------:R-:W-:Y:S02]  /*5510*/  FMNMX.FTZ R14, R156, R21, !PT ;  /* 0x000000159c0e7209 */ /* 0x000fe40007810000 */
[----:B------:R-:W-:Y:S02]  /*5520*/  ISETP.LT.OR P1, PT, R22, 0x9, P1 ;  /* 0x000000091600780c */ /* 0x000fe40000f21670 */
[----:B------:R-:W-:Y:S02]  /*5530*/  FMNMX.FTZ R21, R157, R14, !PT ;  /* 0x0000000e9d157209 */ /* 0x000fe40007810000 */
        /* <DEDUP_REMOVED lines=46> */
[----:B------:R-:W-:Y:S02]  /*5820*/  FMNMX.FTZ R20, R197, R14, !PT ;  /* 0x0000000ec5147209 */ /* 0x000fe40007810000 */
[----:B------:R-:W-:Y:S02]  /*5830*/  FSEL R171, R171, -INF , !P1 ;  /* 0xff800000abab7808 */ /* 0x000fe40004800000 */
[C---:B------:R-:W-:Y:S01]  /*5840*/  LOP3.LUT P1, RZ, R17.reuse, 0x2000, RZ, 0xc0, !PT ;  /* 0x0000200011ff7812 */ /* 0x040fe2000782c0ff */
[----:B------:R-:W1:Y:S01]  /*5850*/  SHFL.BFLY PT, R21, R20, 0x2, 0x1f ;  /* 0x0c401f0014157f89 */ /* 0x000e6200000e0000 */
        /* <DEDUP_REMOVED lines=10> */
[----:B------:R-:W-:Y:S02]  /*5900*/  ISETP.LT.OR P1, PT, R22, 0x2a, P1 ;  /* 0x0000002a1600780c */ /* 0x000fe40000f21670 */
[----:B------:R-:W-:Y:S02]  /*5910*/  ISETP.GT.AND P4, PT, R200, 0x51, !P4 ;  /* 0x00000051c800780c */ /* 0x000fe40006784270 */
[----:B------:R-:W-:-:S02]  /*5920*/  FSEL R175, R175, -INF , !P1 ;  /* 0xff800000afaf7808 */ /* 0x000fc40004800000 */
[----:B------:R-:W-:Y:S02]  /*5930*/  LOP3.LUT P1, RZ, R17, 0x800, RZ, 0xc0, !PT ;  /* 0x0000080011ff7812 */ /* 0x000fe4000782c0ff */
[----:B-1----:R-:W-:Y:S02]  /*5940*/  FMNMX.FTZ R21, R20, R21, !PT ;  /* 0x0000001514157209 */ /* 0x002fe40007810000 */
[----:B------:R-:W-:Y:S02]  /*5950*/  ISETP.GT.AND P1, PT, R200, 0x30, !P1 ;  /* 0x00000030c800780c */ /* 0x000fe40004f24270 */
[C---:B------:R-:W-:Y:S01]  /*5960*/  ISETP.LT.OR P3, PT, R22.reuse, 0x51, P3 ;  /* 0x000000511600780c */ /* 0x040fe20001f61670 */
[----:B------:R-:W1:Y:S01]  /*5970*/  SHFL.BFLY PT, R14, R21, 0x1, 0x1f ;  /* 0x0c201f00150e7f89 */ /* 0x000e6200000e0000 */
[----:B------:R-:W-:Y:S02]  /*5980*/  ISETP.LT.OR P1, PT, R22, 0x31, P1 ;  /* 0x000000311600780c */ /* 0x000fe40000f21670 */
[----:B------:R-:W-:-:S02]  /*5990*/  ISETP.GT.AND P5, PT, R200, 0x58, !P5 ;  /* 0x00000058c800780c */ /* 0x000fc40006fa4270 */
[----:B------:R-:W-:Y:S02]  /*59a0*/  FSEL R178, R178, -INF , !P1 ;  /* 0xff800000b2b27808 */ /* 0x000fe40004800000 */
[----:B------:R-:W-:Y:S02]  /*59b0*/  LOP3.LUT P1, RZ, R17, 0x400, RZ, 0xc0, !PT ;  /* 0x0000040011ff7812 */ /* 0x000fe4000782c0ff */
[----:B------:R-:W-:Y:S02]  /*59c0*/  ISETP.LT.OR P4, PT, R22, 0x52, P4 ;  /* 0x000000521600780c */ /* 0x000fe40002781670 */
[----:B------:R-:W-:Y:S02]  /*59d0*/  ISETP.GT.AND P1, PT, R200, 0x31, !P1 ;  /* 0x00000031c800780c */ /* 0x000fe40004f24270 */
[----:B------:R-:W-:Y:S02]  /*59e0*/  FSEL R194, R194, -INF , !P3 ;  /* 0xff800000c2c27808 */ /* 0x000fe40005800000 */
[----:B------:R-:W-:-:S02]  /*59f0*/  ISETP.LT.OR P1, PT, R22, 0x32, P1 ;  /* 0x000000321600780c */ /* 0x000fc40000f21670 */
[----:B------:R-:W-:Y:S02]  /*5a00*/  ISETP.LT.OR P5, PT, R22, 0x59, P5 ;  /* 0x000000591600780c */ /* 0x000fe40002fa1670 */
[----:B------:R-:W-:Y:S02]  /*5a10*/  FSEL R179, R179, -INF , !P1 ;  /* 0xff800000b3b37808 */ /* 0x000fe40004800000 */
[----:B------:R-:W-:Y:S02]  /*5a20*/  LOP3.LUT P1, RZ, R17, 0x200, RZ, 0xc0, !PT ;  /* 0x0000020011ff7812 */ /* 0x000fe4000782c0ff */
[----:B------:R-:W-:Y:S02]  /*5a30*/  FSEL R195, R195, -INF , !P4 ;  /* 0xff800000c3c37808 */ /* 0x000fe40006000000 */
[----:B------:R-:W-:Y:S02]  /*5a40*/  ISETP.GT.AND P1, PT, R200, 0x38, !P1 ;  /* 0x00000038c800780c */ /* 0x000fe40004f24270 */
[----:B-1----:R-:W-:-:S02]  /*5a50*/  FMNMX.FTZ R14, R21, R14, !PT ;  /* 0x0000000e150e7209 */ /* 0x002fc40007810000 */
[----:B------:R-:W-:Y:S02]  /*5a60*/  ISETP.LT.OR P1, PT, R22, 0x39, P1 ;  /* 0x000000391600780c */ /* 0x000fe40000f21670 */
[----:B------:R-:W-:Y:S01]  /*5a70*/  FSEL R198, R198, -INF , !P5 ;  /* 0xff800000c6c67808 */ /* 0x000fe20006800000 */
[----:B------:R-:W-:Y:S01]  /*5a80*/  FMUL.FTZ R202, R14, UR10 ;  /* 0x0000000a0eca7c20 */ /* 0x000fe20008410000 */
[----:B------:R-:W-:Y:S02]  /*5a90*/  FSEL R182, R182, -INF , !P1 ;  /* 0xff800000b6b67808 */ /* 0x000fe40004800000 */
[----:B------:R-:W-:-:S04]  /*5aa0*/  LOP3.LUT P1, RZ, R17, 0x100, RZ, 0xc0, !PT ;  /* 0x0000010011ff7812 */ /* 0x000fc8000782c0ff */
[----:B------:R-:W-:-:S04]  /*5ab0*/  ISETP.GT.AND P1, PT, R200, 0x39, !P1 ;  /* 0x00000039c800780c */ /* 0x000fc80004f24270 */
[----:B------:R-:W-:-:S04]  /*5ac0*/  ISETP.LT.OR P1, PT, R22, 0x3a, P1 ;  /* 0x0000003a1600780c */ /* 0x000fc80000f21670 */
        /* <DEDUP_REMOVED lines=23> */
[--C-:B------:R-:W-:Y:S01]  /*5c40*/  FFMA.FTZ R152, R15, UR10, -R202.reuse ;  /* 0x0000000a0f987c23 */ /* 0x100fe200080108ca */
[----:B------:R-:W-:Y:S01]  /*5c50*/  FMNMX.FTZ R20, R158, R21, !PT ;  /* 0x000000159e147209 */ /* 0x000fe20007810000 */
[--C-:B------:R-:W-:Y:S01]  /*5c60*/  FFMA.FTZ R15, R153, UR10, -R202.reuse ;  /* 0x0000000a990f7c23 */ /* 0x100fe200080108ca */
[--C-:B------:R-:W-:Y:S01]  /*5c70*/  FFMA.FTZ R154, R156, UR10, -R202.reuse ;  /* 0x0000000a9c9a7c23 */ /* 0x100fe200080108ca */
[--C-:B------:R-:W-:Y:S01]  /*5c80*/  FFMA.FTZ R156, R160, UR10, -R202.reuse ;  /* 0x0000000aa09c7c23 */ /* 0x100fe200080108ca */
[----:B------:R-:W-:Y:S01]  /*5c90*/  FMNMX.FTZ R21, R159, R20, !PT ;  /* 0x000000149f157209 */ /* 0x000fe20007810000 */
[--C-:B------:R-:W-:Y:S01]  /*5ca0*/  FFMA.FTZ R168, R168, UR10, -R202.reuse ;  /* 0x0000000aa8a87c23 */ /* 0x100fe200080108ca */
[----:B------:R-:W-:Y:S01]  /*5cb0*/  FSEL R199, R199, -INF , !P2 ;  /* 0xff800000c7c77808 */ /* 0x000fe20005000000 */
[----:B------:R-:W-:Y:S01]  /*5cc0*/  MUFU.EX2 R152, R152 ;  /* 0x0000009800987308 */ /* 0x000fe20000000800 */
[----:B------:R-:W-:Y:S01]  /*5cd0*/  FMNMX.FTZ R20, R162, R21, !PT ;  /* 0x00000015a2147209 */ /* 0x000fe20007810000 */
[--C-:B------:R-:W-:Y:S01]  /*5ce0*/  FFMA.FTZ R21, R157, UR10, -R202.reuse ;  /* 0x0000000a9d157c23 */ /* 0x100fe200080108ca */
[--C-:B------:R-:W-:Y:S01]  /*5cf0*/  FFMA.FTZ R173, R173, UR10, -R202.reuse ;  /* 0x0000000aadad7c23 */ /* 0x100fe200080108ca */
[----:B------:R-:W-:Y:S01]  /*5d00*/  FFMA.FTZ R196, R196, UR10, -R202 ;  /* 0x0000000ac4c47c23 */ /* 0x000fe200080108ca */
[----:B------:R-:W-:-:S03]  /*5d10*/  FMNMX.FTZ R23, R163, R20, !PT ;  /* 0x00000014a3177209 */ /* 0x000fc60007810000 */
[----:B------:R-:W-:Y:S01]  /*5d20*/  MUFU.EX2 R15, R15 ;  /* 0x0000000f000f7308 */ /* 0x000fe20000000800 */
[----:B------:R-:W-:-:S04]  /*5d30*/  FMNMX.FTZ R20, R166, R23, !PT ;  /* 0x00000017a6147209 */ /* 0x000fc80007810000 */
[----:B------:R-:W-:-:S03]  /*5d40*/  FMNMX.FTZ R23, R167, R20, !PT ;  /* 0x00000014a7177209 */ /* 0x000fc60007810000 */
[----:B------:R-:W-:Y:S01]  /*5d50*/  MUFU.EX2 R154, R154 ;  /* 0x0000009a009a7308 */ /* 0x000fe20000000800 */
[----:B------:R-:W-:Y:S01]  /*5d60*/  FMNMX.FTZ R20, R170, R23, !PT ;  /* 0x00000017aa147209 */ /* 0x000fe20007810000 */
[--C-:B------:R-:W-:Y:S01]  /*5d70*/  FFMA.FTZ R23, R161, UR10, -R202.reuse ;  /* 0x0000000aa1177c23 */ /* 0x100fe200080108ca */
[----:B------:R-:W-:Y:S02]  /*5d80*/  FFMA.FTZ R161, R164, UR10, -R202 ;  /* 0x0000000aa4a17c23 */ /* 0x000fe400080108ca */
[----:B------:R-:W-:-:S03]  /*5d90*/  FMNMX.FTZ R153, R171, R20, !PT ;  /* 0x00000014ab997209 */ /* 0x000fc60007810000 */
[----:B------:R-:W-:Y:S01]  /*5da0*/  MUFU.EX2 R21, R21 ;  /* 0x0000001500157308 */ /* 0x000fe20000000800 */
[----:B------:R-:W-:-:S04]  /*5db0*/  FMNMX.FTZ R20, R174, R153, !PT ;  /* 0x00000099ae147209 */ /* 0x000fc80007810000 */
[----:B------:R-:W-:-:S03]  /*5dc0*/  FMNMX.FTZ R153, R175, R20, !PT ;  /* 0x00000014af997209 */ /* 0x000fc60007810000 */
[----:B------:R1:W-:Y:S01]  /*5dd0*/  MUFU.EX2 R20, R161 ;  /* 0x000000a100147308 */ /* 0x0003e20000000800 */
[----:B------:R-:W-:Y:S01]  /*5de0*/  FMNMX.FTZ R160, R178, R153, !PT ;  /* 0x00000099b2a07209 */ /* 0x000fe20007810000 */
[----:B------:R-:W-:-:S03]  /*5df0*/  FFMA.FTZ R153, R165, UR10, -R202 ;  /* 0x0000000aa5997c23 */ /* 0x000fc600080108ca */
[----:B------:R-:W-:-:S03]  /*5e00*/  FMNMX.FTZ R157, R179, R160, !PT ;  /* 0x000000a0b39d7209 */ /* 0x000fc60007810000 */
[----:B------:R-:W-:Y:S01]  /*5e10*/  MUFU.EX2 R156, R156 ;  /* 0x0000009c009c7308 */ /* 0x000fe20000000800 */
[----:B------:R-:W-:-:S04]  /*5e20*/  FMNMX.FTZ R160, R182, R157, !PT ;  /* 0x0000009db6a07209 */ /* 0x000fc80007810000 */
[----:B------:R-:W-:-:S03]  /*5e30*/  FMNMX.FTZ R157, R183, R160, !PT ;  /* 0x000000a0b79d7209 */ /* 0x000fc60007810000 */
[----:B------:R2:W-:Y:S01]  /*5e40*/  MUFU.EX2 R160, R168 ;  /* 0x000000a800a07308 */ /* 0x0005e20000000800 */
[----:B------:R-:W-:Y:S01]  /*5e50*/  FMNMX.FTZ R164, R186, R157, !PT ;  /* 0x0000009dbaa47209 */ /* 0x000fe20007810000 */
[--C-:B------:R-:W-:Y:S01]  /*5e60*/  FFMA.FTZ R157, R169, UR10, -R202.reuse ;  /* 0x0000000aa99d7c23 */ /* 0x100fe200080108ca */
[--C-:B------:R-:W-:Y:S01]  /*5e70*/  FFMA.FTZ R169, R180, UR10, -R202.reuse ;  /* 0x0000000ab4a97c23 */ /* 0x100fe200080108ca */
[--C-:B------:R-:W-:Y:S01]  /*5e80*/  FFMA.FTZ R180, R189, UR10, -R202.reuse ;  /* 0x0000000abdb47c23 */ /* 0x100fe200080108ca */
[----:B-1----:R-:W-:Y:S02]  /*5e90*/  FMNMX.FTZ R161, R187, R164, !PT ;  /* 0x000000a4bba17209 */ /* 0x002fe40007810000 */
[----:B------:R-:W-:Y:S01]  /*5ea0*/  FSEL R189, R14, RZ, P1 ;  /* 0x000000ff0ebd7208 */ /* 0x000fe20000800000 */
[----:B------:R-:W-:Y:S01]  /*5eb0*/  MUFU.EX2 R23, R23 ;  /* 0x0000001700177308 */ /* 0x000fe20000000800 */
[----:B------:R-:W-:Y:S01]  /*5ec0*/  FMNMX.FTZ R164, R190, R161, !PT ;  /* 0x000000a1bea47209 */ /* 0x000fe20007810000 */
[--C-:B--2---:R-:W-:Y:S01]  /*5ed0*/  FFMA.FTZ R168, R177, UR10, -R202.reuse ;  /* 0x0000000ab1a87c23 */ /* 0x104fe200080108ca */
[----:B------:R-:W-:Y:S01]  /*5ee0*/  FFMA.FTZ R161, R172, UR10, -R202 ;  /* 0x0000000aaca17c23 */ /* 0x000fe200080108ca */
[----:B------:R-:W-:Y:S01]  /*5ef0*/  FADD.FTZ R189, -R189, R0 ;  /* 0x00000000bdbd7221 */ /* 0x000fe20000010100 */
[----:B------:R-:W-:Y:S01]  /*5f00*/  FMNMX.FTZ R165, R191, R164, !PT ;  /* 0x000000a4bfa57209 */ /* 0x000fe20007810000 */
[--C-:B------:R-:W-:Y:S01]  /*5f10*/  FFMA.FTZ R172, R181, UR10, -R202.reuse ;  /* 0x0000000ab5ac7c23 */ /* 0x100fe200080108ca */
[----:B------:R-:W-:Y:S01]  /*5f20*/  FFMA.FTZ R181, R192, UR10, -R202 ;  /* 0x0000000ac0b57c23 */ /* 0x000fe200080108ca */
        /* <DEDUP_REMOVED lines=8> */
[----:B------:R-:W-:Y:S02]  /*5fb0*/  MUFU.EX2 R161, R161 ;  /* 0x000000a100a17308 */ /* 0x000fe40000000800 */
[----:B------:R-:W1:Y:S06]  /*5fc0*/  SHFL.BFLY PT, R177, R22, 0x2, 0x1f ;  /* 0x0c401f0016b17f89 */ /* 0x000e6c00000e0000 */
[----:B------:R2:W-:Y:S08]  /*5fd0*/  MUFU.EX2 R164, R173 ;  /* 0x000000ad00a47308 */ /* 0x0005f00000000800 */
[----:B------:R-:W-:Y:S01]  /*5fe0*/  MUFU.EX2 R165, R165 ;  /* 0x000000a500a57308 */ /* 0x000fe20000000800 */
[--C-:B--2---:R-:W-:Y:S01]  /*5ff0*/  FFMA.FTZ R173, R184, UR10, -R202.reuse ;  /* 0x0000000ab8ad7c23 */ /* 0x104fe200080108ca */
[----:B------:R-:W-:-:S06]  /*6000*/  FFMA.FTZ R184, R193, UR10, -R202 ;  /* 0x0000000ac1b87c23 */ /* 0x000fcc00080108ca */
[----:B------:R-:W-:Y:S01]  /*6010*/  MUFU.EX2 R168, R168 ;  /* 0x000000a800a87308 */ /* 0x000fe20000000800 */
[----:B-1----:R-:W-:Y:S01]  /*6020*/  FMNMX.FTZ R185, R22, R177, !PT ;  /* 0x000000b116b97209 */ /* 0x002fe20007810000 */
[----:B------:R-:W-:-:S04]  /*6030*/  FFMA.FTZ R177, R188, UR10, -R202 ;  /* 0x0000000abcb17c23 */ /* 0x000fc800080108ca */
[----:B------:R-:W1:Y:S02]  /*6040*/  SHFL.BFLY PT, R22, R185, 0x1, 0x1f ;  /* 0x0c201f00b9167f89 */ /* 0x000e6400000e0000 */
[----:B------:R-:W-:Y:S08]  /*6050*/  MUFU.EX2 R169, R169 ;  /* 0x000000a900a97308 */ /* 0x000ff00000000800 */
[----:B------:R-:W-:Y:S08]  /*6060*/  MUFU.EX2 R172, R172 ;  /* 0x000000ac00ac7308 */ /* 0x000ff00000000800 */
[----:B------:R-:W-:Y:S01]  /*6070*/  MUFU.EX2 R173, R173 ;  /* 0x000000ad00ad7308 */ /* 0x000fe20000000800 */
[----:B-1----:R-:W-:Y:S01]  /*6080*/  FMNMX.FTZ R22, R185, R22, !PT ;  /* 0x00000016b9167209 */ /* 0x002fe20007810000 */
[----:B------:R-:W-:Y:S01]  /*6090*/  FMUL.FTZ R185, R189, UR10 ;  /* 0x0000000abdb97c20 */ /* 0x000fe20008410000 */
[----:B------:R-:W-:-:S05]  /*60a0*/  FFMA.FTZ R189, R197, UR10, -R202 ;  /* 0x0000000ac5bd7c23 */ /* 0x000fca00080108ca */
[----:B------:R-:W-:Y:S01]  /*60b0*/  MUFU.EX2 R176, R176 ;  /* 0x000000b000b07308 */ /* 0x000fe20000000800 */
[C---:B------:R-:W-:Y:S01]  /*60c0*/  FSETP.NEU.FTZ.AND P1, PT, R22.reuse, -INF , PT ;  /* 0xff8000001600780b */ /* 0x040fe20003f3d000 */
[----:B------:R-:W-:-:S05]  /*60d0*/  FMUL.FTZ R200, R22, UR10 ;  /* 0x0000000a16c87c20 */ /* 0x000fca0008410000 */
[----:B------:R-:W-:Y:S01]  /*60e0*/  FSEL R200, R200, RZ, P1 ;  /* 0x000000ffc8c87208 */ /* 0x000fe20000800000 */
[----:B------:R-:W1:Y:S04]  /*60f0*/  MUFU.EX2 R185, R185 ;  /* 0x000000b900b97308 */ /* 0x000e680000000800 */
        /* <DEDUP_REMOVED lines=13> */
[----:B-1----:R-:W-:Y:S01]  /*61d0*/  FFMA.FTZ R192, R185, R3, R152 ;  /* 0x00000003b9c07223 */ /* 0x002fe20000010098 */
[----:B------:R-:W-:Y:S01]  /*61e0*/  F2FP.BF16.F32.PACK_AB R152, R15, R152 ;  /* 0x000000980f98723e */ /* 0x000fe200000010ff */
[--C-:B------:R-:W-:Y:S01]  /*61f0*/  FFMA.FTZ R190, R190, UR10, -R200.reuse ;  /* 0x0000000abebe7c23 */ /* 0x100fe200080108c8 */
[----:B------:R-:W-:Y:S01]  /*6200*/  FFMA.FTZ R191, R191, UR10, -R200 ;  /* 0x0000000abfbf7c23 */ /* 0x000fe200080108c8 */
[----:B------:R-:W-:Y:S01]  /*6210*/  FADD.FTZ R3, R15, R192 ;  /* 0x000000c00f037221 */ /* 0x000fe20000010000 */
[--C-:B------:R-:W-:Y:S01]  /*6220*/  FFMA.FTZ R192, R159, UR10, -R200.reuse ;  /* 0x0000000a9fc07c23 */ /* 0x100fe200080108c8 */
[--C-:B------:R-:W-:Y:S01]  /*6230*/  FFMA.FTZ R159, R162, UR10, -R200.reuse ;  /* 0x0000000aa29f7c23 */ /* 0x100fe200080108c8 */
[----:B------:R-:W-:Y:S01]  /*6240*/  MUFU.EX2 R181, R181 ;  /* 0x000000b500b57308 */ /* 0x000fe20000000800 */
[----:B------:R-:W-:Y:S01]  /*6250*/  FADD.FTZ R158, R154, R3 ;  /* 0x000000039a9e7221 */ /* 0x000fe20000010000 */
[----:B------:R-:W-:Y:S01]  /*6260*/  F2FP.BF16.F32.PACK_AB R154, R21, R154 ;  /* 0x0000009a159a723e */ /* 0x000fe200000010ff */
[--C-:B------:R-:W-:Y:S01]  /*6270*/  FFMA.FTZ R194, R194, UR10, -R200.reuse ;  /* 0x0000000ac2c27c23 */ /* 0x100fe200080108c8 */
[----:B------:R-:W-:Y:S01]  /*6280*/  FFMA.FTZ R195, R195, UR10, -R200 ;  /* 0x0000000ac3c37c23 */ /* 0x000fe200080108c8 */
[----:B------:R-:W-:Y:S01]  /*6290*/  FADD.FTZ R3, R21, R158 ;  /* 0x0000009e15037221 */ /* 0x000fe20000010000 */
[--C-:B------:R-:W-:Y:S01]  /*62a0*/  FFMA.FTZ R198, R198, UR10, -R200.reuse ;  /* 0x0000000ac6c67c23 */ /* 0x100fe200080108c8 */
[----:B------:R-:W-:Y:S01]  /*62b0*/  FFMA.FTZ R199, R199, UR10, -R200 ;  /* 0x0000000ac7c77c23 */ /* 0x000fe200080108c8 */
[----:B------:R-:W1:Y:S01]  /*62c0*/  MUFU.EX2 R184, R184 ;  /* 0x000000b800b87308 */ /* 0x000e620000000800 */
[----:B------:R-:W-:Y:S01]  /*62d0*/  FADD.FTZ R158, R156, R3 ;  /* 0x000000039c9e7221 */ /* 0x000fe20000010000 */
[----:B------:R-:W-:Y:S01]  /*62e0*/  F2FP.BF16.F32.PACK_AB R156, R23, R156 ;  /* 0x0000009c179c723e */ /* 0x000fe200000010ff */
[-C--:B------:R-:W-:Y:S01]  /*62f0*/  FMUL.FTZ R24, R24, R185.reuse ;  /* 0x000000b918187220 */ /* 0x080fe20000410000 */
[-C--:B------:R-:W-:Y:S01]  /*6300*/  FMUL.FTZ R25, R25, R185.reuse ;  /* 0x000000b919197220 */ /* 0x080fe20000410000 */
[----:B------:R-:W-:Y:S01]  /*6310*/  FADD.FTZ R3, R23, R158 ;  /* 0x0000009e17037221 */ /* 0x000fe20000010000 */
[-C--:B------:R-:W-:Y:S01]  /*6320*/  FMUL.FTZ R28, R28, R185.reuse ;  /* 0x000000b91c1c7220 */ /* 0x080fe20000410000 */
[-C--:B------:R-:W-:Y:S01]  /*6330*/  FMUL.FTZ R29, R29, R185.reuse ;  /* 0x000000b91d1d7220 */ /* 0x080fe20000410000 */
[----:B------:R3:W4:Y:S01]  /*6340*/  MUFU.EX2 R0, R196 ;  /* 0x000000c400007308 */ /* 0x0007220000000800 */
[----:B------:R-:W-:Y:S01]  /*6350*/  FADD.FTZ R158, R20, R3 ;  /* 0x00000003149e7221 */ /* 0x000fe20000010000 */
[-C--:B------:R-:W-:Y:S01]  /*6360*/  FMUL.FTZ R32, R32, R185.reuse ;  /* 0x000000b920207220 */ /* 0x080fe20000410000 */
[-C--:B------:R-:W-:Y:S01]  /*6370*/  FMUL.FTZ R33, R33, R185.reuse ;  /* 0x000000b921217220 */ /* 0x080fe20000410000 */
[-C--:B------:R-:W-:Y:S01]  /*6380*/  FMUL.FTZ R36, R36, R185.reuse ;  /* 0x000000b924247220 */ /* 0x080fe20000410000 */
[----:B------:R-:W-:Y:S01]  /*6390*/  FADD.FTZ R3, R153, R158 ;  /* 0x0000009e99037221 */ /* 0x000fe20000010000 */
[-C--:B------:R-:W-:Y:S01]  /*63a0*/  FMUL.FTZ R37, R37, R185.reuse ;  /* 0x000000b925257220 */ /* 0x080fe20000410000 */
[----:B------:R-:W-:Y:S01]  /*63b0*/  FMUL.FTZ R40, R40, R185 ;  /* 0x000000b928287220 */ /* 0x000fe20000410000 */
[----:B------:R-:W-:Y:S01]  /*63c0*/  MUFU.EX2 R193, R193 ;  /* 0x000000c100c17308 */ /* 0x000fe20000000800 */
[----:B------:R-:W-:Y:S01]  /*63d0*/  FADD.FTZ R158, R160, R3 ;  /* 0x00000003a09e7221 */ /* 0x000fe20000010000 */
[----:B------:R-:W-:Y:S01]  /*63e0*/  FSEL R3, R22, RZ, P1 ;  /* 0x000000ff16037208 */ /* 0x000fe20000800000 */
[--C-:B---3--:R-:W-:Y:S01]  /*63f0*/  FFMA.FTZ R196, R163, UR10, -R200.reuse ;  /* 0x0000000aa3c47c23 */ /* 0x108fe200080108c8 */
[----:B------:R-:W-:Y:S01]  /*6400*/  FFMA.FTZ R163, R166, UR10, -R200 ;  /* 0x0000000aa6a37c23 */ /* 0x000fe200080108c8 */
[----:B------:R-:W-:Y:S01]  /*6410*/  FADD.FTZ R158, R157, R158 ;  /* 0x0000009e9d9e7221 */ /* 0x000fe20000010000 */
[----:B------:R-:W-:Y:S01]  /*6420*/  F2FP.BF16.F32.PACK_AB R166, R172, R169 ;  /* 0x000000a9aca6723e */ /* 0x000fe200000010ff */
[----:B------:R-:W-:Y:S01]  /*6430*/  FADD.FTZ R3, -R3, R10 ;  /* 0x0000000a03037221 */ /* 0x000fe20000010100 */
[----:B------:R-:W-:Y:S01]  /*6440*/  MUFU.EX2 R188, R188 ;  /* 0x000000bc00bc7308 */ /* 0x000fe20000000800 */
[----:B------:R-:W-:Y:S01]  /*6450*/  FADD.FTZ R197, R161, R158 ;  /* 0x0000009ea1c57221 */ /* 0x000fe20000010000 */
[--C-:B------:R-:W-:Y:S01]  /*6460*/  FFMA.FTZ R10, R167, UR10, -R200.reuse ;  /* 0x0000000aa70a7c23 */ /* 0x100fe200080108c8 */
[----:B------:R-:W-:Y:S01]  /*6470*/  FFMA.FTZ R167, R170, UR10, -R200 ;  /* 0x0000000aaaa77c23 */ /* 0x000fe200080108c8 */
[----:B--2---:R-:W-:Y:S01]  /*6480*/  F2FP.BF16.F32.PACK_AB R170, R180, R177 ;  /* 0x000000b1b4aa723e */ /* 0x004fe200000010ff */
[----:B------:R-:W-:Y:S01]  /*6490*/  FADD.FTZ R158, R164, R197 ;  /* 0x000000c5a49e7221 */ /* 0x000fe20000010000 */
[----:B------:R-:W-:Y:S01]  /*64a0*/  PLOP3.LUT P1, PT, PT, PT, UP0, 0x40, 0x0 ;  /* 0x000000000000781c */ /* 0x000fe20003f2e808 */
[-C--:B------:R-:W-:Y:S01]  /*64b0*/  FMUL.FTZ R41, R41, R185.reuse ;  /* 0x000000b929297220 */ /* 0x080fe20000410000 */
[----:B------:R-:W-:Y:S01]  /*64c0*/  MUFU.EX2 R155, R155 ;  /* 0x0000009b009b7308 */ /* 0x000fe20000000800 */
[----:B------:R-:W-:Y:S01]  /*64d0*/  FADD.FTZ R197, R165, R158 ;  /* 0x0000009ea5c57221 */ /* 0x000fe20000010000 */
[----:B------:R-:W-:Y:S01]  /*64e0*/  F2FP.BF16.F32.PACK_AB R160, R157, R160 ;  /* 0x000000a09da0723e */ /* 0x000fe200000010ff */
[-C--:B------:R-:W-:Y:S01]  /*64f0*/  FMUL.FTZ R44, R44, R185.reuse ;  /* 0x000000b92c2c7220 */ /* 0x080fe20000410000 */
[-C--:B------:R-:W-:Y:S01]  /*6500*/  FMUL.FTZ R45, R45, R185.reuse ;  /* 0x000000b92d2d7220 */ /* 0x080fe20000410000 */
[----:B------:R-:W-:Y:S01]  /*6510*/  FADD.FTZ R158, R168, R197 ;  /* 0x000000c5a89e7221 */ /* 0x000fe20000010000 */
[----:B------:R-:W-:Y:S01]  /*6520*/  FFMA.FTZ R197, R178, UR10, -R200 ;  /* 0x0000000ab2c57c23 */ /* 0x000fe200080108c8 */
[-C--:B------:R-:W-:Y:S01]  /*6530*/  FMUL.FTZ R48, R48, R185.reuse ;  /* 0x000000b930307220 */ /* 0x080fe20000410000 */
[----:B------:R-:W-:Y:S01]  /*6540*/  MUFU.EX2 R192, R192 ;  /* 0x000000c000c07308 */ /* 0x000fe20000000800 */
[----:B------:R-:W-:Y:S01]  /*6550*/  FADD.FTZ R203, R169, R158 ;  /* 0x0000009ea9cb7221 */ /* 0x000fe20000010000 */
[-C--:B------:R-:W-:Y:S01]  /*6560*/  FMUL.FTZ R49, R49, R185.reuse ;  /* 0x000000b931317220 */ /* 0x080fe20000410000 */
[-C--:B------:R-:W-:Y:S01]  /*6570*/  FMUL.FTZ R52, R52, R185.reuse ;  /* 0x000000b934347220 */ /* 0x080fe20000410000 */
[----:B------:R-:W-:Y:S01]  /*6580*/  FMUL.FTZ R53, R53, R185 ;  /* 0x000000b935357220 */ /* 0x000fe20000410000 */
[----:B------:R-:W-:Y:S01]  /*6590*/  FADD.FTZ R158, R172, R203 ;  /* 0x000000cbac9e7221 */ /* 0x000fe20000010000 */
[----:B-1----:R-:W-:Y:S01]  /*65a0*/  F2FP.BF16.F32.PACK_AB R172, R184, R181 ;  /* 0x000000b5b8ac723e */ /* 0x002fe200000010ff */
[-C--:B------:R-:W-:Y:S01]  /*65b0*/  FMUL.FTZ R56, R56, R185.reuse ;  /* 0x000000b938387220 */ /* 0x080fe20000410000 */
[----:B------:R4:W-:Y:S01]  /*65c0*/  MUFU.EX2 R15, R174 ;  /* 0x000000ae000f7308 */ /* 0x0009e20000000800 */
[----:B------:R-:W-:Y:S01]  /*65d0*/  FADD.FTZ R203, R173, R158 ;  /* 0x0000009eadcb7221 */ /* 0x000fe20000010000 */
        /* <DEDUP_REMOVED lines=8> */
[----:B------:R-:W-:Y:S01]  /*6660*/  F2FP.BF16.F32.PACK_AB R158, R153, R20 ;  /* 0x00000014999e723e */ /* 0x000fe200000010ff */
[----:B------:R-:W-:Y:S01]  /*6670*/  FMUL.FTZ R20, R3, UR10 ;  /* 0x0000000a03147c20 */ /* 0x000fe20008410000 */
[-C--:B------:R-:W-:Y:S01]  /*6680*/  FMUL.FTZ R68, R68, R185.reuse ;  /* 0x000000b944447220 */ /* 0x080fe20000410000 */
[----:B------:R-:W-:Y:S01]  /*6690*/  FADD.FTZ R162, R180, R203 ;  /* 0x000000cbb4a27221 */ /* 0x000fe20000010000 */
[-C--:B------:R-:W-:Y:S01]  /*66a0*/  FMUL.FTZ R69, R69, R185.reuse ;  /* 0x000000b945457220 */ /* 0x080fe20000410000 */
[----:B------:R-:W-:Y:S01]  /*66b0*/  FMUL.FTZ R72, R72, R185 ;  /* 0x000000b948487220 */ /* 0x000fe20000410000 */
[----:B------:R-:W1:Y:S01]  /*66c0*/  MUFU.EX2 R196, R196 ;  /* 0x000000c400c47308 */ /* 0x000e620000000800 */
[----:B------:R-:W-:Y:S01]  /*66d0*/  FADD.FTZ R21, R181, R162 ;  /* 0x000000a2b5157221 */ /* 0x000fe20000010000 */
[----:B------:R-:W-:Y:S01]  /*66e0*/  F2FP.BF16.F32.PACK_AB R162, R164, R161 ;  /* 0x000000a1a4a2723e */ /* 0x000fe200000010ff */
[----:B------:R-:W-:Y:S01]  /*66f0*/  FMUL.FTZ R73, R73, R185 ;  /* 0x000000b949497220 */ /* 0x000fe20000410000 */
[----:B------:R-:W-:Y:S01]  /*6700*/  F2FP.BF16.F32.PACK_AB R164, R168, R165 ;  /* 0x000000a5a8a4723e */ /* 0x000fe200000010ff */
[----:B------:R-:W-:Y:S01]  /*6710*/  FADD.FTZ R21, R184, R21 ;  /* 0x00000015b8157221 */ /* 0x000fe20000010000 */
[----:B------:R-:W-:Y:S01]  /*6720*/  F2FP.BF16.F32.PACK_AB R168, R176, R173 ;  /* 0x000000adb0a8723e */ /* 0x000fe200000010ff */
        /* <DEDUP_REMOVED lines=18> */
[----:B--2---:R-:W-:Y:S01]  /*6850*/  FFMA.FTZ R21, R20, R2, R193 ;  /* 0x0000000214157223 */ /* 0x004fe200000100c1 */
[-C--:B------:R-:W-:Y:S01]  /*6860*/  FMUL.FTZ R101, R101, R185.reuse ;  /* 0x000000b965657220 */ /* 0x080fe20000410000 */
[-C--:B------:R-:W-:Y:S01]  /*6870*/  FMUL.FTZ R104, R104, R185.reuse ;  /* 0x000000b968687220 */ /* 0x080fe20000410000 */
[-C--:B------:R-:W-:Y:S01]  /*6880*/  FMUL.FTZ R105, R105, R185.reuse ;  /* 0x000000b969697220 */ /* 0x080fe20000410000 */
[----:B------:R-:W-:Y:S01]  /*6890*/  FADD.FTZ R2, R188, R21 ;  /* 0x00000015bc027221 */ /* 0x000fe20000010000 */
[-C--:B------:R-:W-:Y:S01]  /*68a0*/  FMUL.FTZ R108, R108, R185.reuse ;  /* 0x000000b96c6c7220 */ /* 0x080fe20000410000 */
[-C--:B------:R-:W-:Y:S01]  /*68b0*/  FMUL.FTZ R109, R109, R185.reuse ;  /* 0x000000b96d6d7220 */ /* 0x080fe20000410000 */
[----:B------:R-:W2:Y:S01]  /*68c0*/  MUFU.EX2 R167, R167 ;  /* 0x000000a700a77308 */ /* 0x000ea20000000800 */
[----:B------:R-:W-:Y:S01]  /*68d0*/  FADD.FTZ R21, R155, R2 ;  /* 0x000000029b157221 */ /* 0x000fe20000010000 */
[-C--:B------:R-:W-:Y:S01]  /*68e0*/  FMUL.FTZ R112, R112, R185.reuse ;  /* 0x000000b970707220 */ /* 0x080fe20000410000 */
[-C--:B------:R-:W-:Y:S01]  /*68f0*/  FMUL.FTZ R113, R113, R185.reuse ;  /* 0x000000b971717220 */ /* 0x080fe20000410000 */
[-C--:B------:R-:W-:Y:S01]  /*6900*/  FMUL.FTZ R116, R116, R185.reuse ;  /* 0x000000b974747220 */ /* 0x080fe20000410000 */
[----:B------:R-:W-:Y:S01]  /*6910*/  FADD.FTZ R176, R192, R21 ;  /* 0x00000015c0b07221 */ /* 0x000fe20000010000 */
[-C--:B------:R-:W-:Y:S01]  /*6920*/  FMUL.FTZ R117, R117, R185.reuse ;  /* 0x000000b975757220 */ /* 0x080fe20000410000 */
[----:B------:R-:W-:Y:S01]  /*6930*/  FMUL.FTZ R120, R120, R185 ;  /* 0x000000b978787220 */ /* 0x000fe20000410000 */
[----:B------:R-:W3:Y:S01]  /*6940*/  MUFU.EX2 R189, R189 ;  /* 0x000000bd00bd7308 */ /* 0x000ee20000000800 */
[----:B------:R-:W-:Y:S01]  /*6950*/  FADD.FTZ R21, R159, R176 ;  /* 0x000000b09f157221 */ /* 0x000fe20000010000 */
[----:B-1----:R-:W-:Y:S01]  /*6960*/  F2FP.BF16.F32.PACK_AB R159, R10, R163 ;  /* 0x000000a30a9f723e */ /* 0x002fe200000010ff */
        /* <DEDUP_REMOVED lines=15> */
[C---:B---3--:R-:W-:Y:S01]  /*6a60*/  FADD.FTZ R3, R189.reuse, R174 ;  /* 0x000000aebd037221 */ /* 0x048fe20000010000 */
[----:B------:R-:W-:Y:S01]  /*6a70*/  F2FP.BF16.F32.PACK_AB R174, R189, R0 ;  /* 0x00000000bdae723e */ /* 0x000fe200000010ff */
        /* <DEDUP_REMOVED lines=8> */
[----:B------:R-:W-:Y:S01]  /*6b00*/  FMUL.FTZ R149, R149, R185 ;  /* 0x000000b995957220 */ /* 0x000fe20000410000 */
[----:B------:R-:W-:Y:S01]  /*6b10*/  FADD.FTZ R21, R15, R180 ;  /* 0x000000b40f157221 */ /* 0x000fe20000010000 */
[----:B------:R-:W-:Y:S01]  /*6b20*/  F2FP.BF16.F32.PACK_AB R153, R188, R193 ;  /* 0x000000c1bc99723e */ /* 0x000fe200000010ff */
[-C--:B------:R-:W-:Y:S01]  /*6b30*/  FMUL.FTZ R26, R26, R20.reuse ;  /* 0x000000141a1a7220 */ /* 0x080fe20000410000 */
        /* <DEDUP_REMOVED lines=24> */
[----:B------:R2:W1:Y:S01]  /*6cc0*/  MUFU.EX2 R169, R186 ;  /* 0x000000ba00a97308 */ /* 0x0004620000000800 */
        /* <DEDUP_REMOVED lines=67> */
[----:B------:R-:W-:Y:S01]  /*7100*/  FMUL.FTZ R151, R151, R20 ;  /* 0x0000001497977220 */ /* 0x000fe20000410000 */
[C---:B---3--:R-:W-:Y:S01]  /*7110*/  FADD.FTZ R2, R186.reuse, R15 ;  /* 0x0000000fba027221 */ /* 0x048fe20000010000 */
[----:B------:R-:W-:Y:S01]  /*7120*/  F2FP.BF16.F32.PACK_AB R175, R186, R175 ;  /* 0x000000afbaaf723e */ /* 0x000fe200000010ff */
[----:B------:R-:W-:Y:S06]  /*7130*/  @P1 BRA `(.L_x_10716) ;  /* 0x0000000000041947 */ /* 0x000fec0003800000 */
[----:B------:R-:W-:Y:S01]  /*7140*/  BPT.TRAP 0x1 ;  /* 0x000000040000795c */ /* 0x000fe20000300000 */
.L_x_10716:
[----:B------:R-:W-:Y:S01]  /*7150*/  PLOP3.LUT P2, PT, PT, PT, UP0, 0x40, 0x0 ;  /* 0x000000000000781c */ /* 0x000fe20003f4e808 */
[----:B------:R1:W2:-:S12]  /*7160*/  SYNCS.PHASECHK.TRANS64.TRYWAIT P1, [UR31+0x22850], R13 ;  /* 0x0228500dff0075a7 */ /* 0x000298000802015f */
[----:B-1----:R-:W-:Y:S05]  /*7170*/  @P2 BRA `(.L_x_10717) ;  /* 0x0000000000042947 */ /* 0x002fea0003800000 */
[----:B------:R-:W-:Y:S01]  /*7180*/  BPT.TRAP 0x1 ;  /* 0x000000040000795c */ /* 0x000fe20000300000 */
.L_x_10717:
[----:B--2---:R-:W-:Y:S05]  /*7190*/  @P1 BRA `(.L_x_10718) ;  /* 0x0000000000081947 */ /* 0x004fea0003800000 */
[----:B------:R-:W1:Y:S02]  /*71a0*/  SYNCS.PHASECHK.TRANS64.TRYWAIT P1, [UR31+0x22850], R13 ;  /* 0x0228500dff0075a7 */ /* 0x000e64000802015f */
[----:B-1----:R-:W-:Y:S05]  /*71b0*/  @!P1 BRA `(.L_x_10719) ;  /* 0x000000c000a89947 */ /* 0x002fea0003800000 */
.L_x_10718:
[----:B------:R2:W-:Y:S01]  /*71c0*/  BAR.SYNC.DEFER_BLOCKING R7, 0x100 ;  /* 0x000400070000751d */ /* 0x0005e20000010000 */
[----:B------:R-:W-:Y:S01]  /*71d0*/  UIMAD UR18, UR4, 0xc00, UR24 ;  /* 0x00000c00041278a4 */ /* 0x000fe2000f8e0218 */
[C---:B------:R-:W-:Y:S01]  /*71e0*/  ISETP.GT.AND P1, PT, R9.reuse, UR25, PT ;  /* 0x0000001909007c0c */ /* 0x040fe2000bf24270 */
[----:B-1----:R-:W-:Y:S02]  /*71f0*/  @!P0 VIADD R12, R12, 0x22860 ;  /* 0x000228600c0c8836 */ /* 0x002fe40000000000 */
[----:B------:R-:W-:Y:S01]  /*7200*/  VIADD R9, R9, 0xffffffff ;  /* 0xffffffff09097836 */ /* 0x000fe20000000000 */
[----:B------:R-:W-:Y:S01]  /*7210*/  UMOV UR15, 0x40000040 ;  /* 0x40000040000f7882 */ /* 0x000fe20000000000 */
[----:B------:R-:W-:Y:S01]  /*7220*/  IMAD.MOV.U32 R10, RZ, RZ, R22 ;  /* 0x000000ffff0a7224 */ /* 0x000fe200078e0016 */
[----:B------:R-:W-:Y:S01]  /*7230*/  UMOV UR14, UR18 ;  /* 0x00000012000e7c82 */ /* 0x000fe20008000000 */
[----:B------:R-:W-:Y:S01]  /*7240*/  @!P0 PRMT R12, RZ, 0x654, R12 ;  /* 0x00000654ff0c8816 */ /* 0x000fe2000000000c */
[----:B------:R-:W-:Y:S01]  /*7250*/  IMAD.MOV.U32 R0, RZ, RZ, R14 ;  /* 0x000000ffff007224 */ /* 0x000fe200078e000e */
        /* <DEDUP_REMOVED lines=35> */
[----:B------:R-:W-:Y:S02]  /*7490*/  IMAD.MOV.U32 R10, RZ, RZ, R22 ;  /* 0x000000ffff0a7224 */ /* 0x000fe400078e0016 */
[----:B------:R-:W-:-:S07]  /*74a0*/  IMAD.MOV.U32 R0, RZ, RZ, R14 ;  /* 0x000000ffff007224 */ /* 0x000fce00078e000e */
.L_x_10703:
[----:B0-----:R-:W0:Y:S01]  /*74b0*/  LDC R13, c[0x0][0x2f0] ;  /* 0x0000bc00ff0d7b82 */ /* 0x001e220000000800 */
[----:B------:R-:W-:Y:S01]  /*74c0*/  VIADD R11, R11, 0x7f ;  /* 0x0000007f0b0b7836 */ /* 0x000fe20000000000 */
[----:B------:R-:W-:Y:S01]  /*74d0*/  UIADD3 UR11, -UR11, 0x1, URZ ;  /* 0x000000010b0b7890 */ /* 0x000fe2000fffe13f */
[----:B------:R-:W-:Y:S01]  /*74e0*/  ULDC UR14, c[0x0][0x448] ;  /* 0x00011200000e7ab9 */ /* 0x000fe20000000800 */
[----:B------:R-:W-:Y:S02]  /*74f0*/  ULDC UR19, c[0x0][0x9e4] ;  /* 0x0002790000137ab9 */ /* 0x000fe40000000800 */
[----:B------:R-:W-:Y:S01]  /*7500*/  R2UR UR18, R11 ;  /* 0x000000000b1272ca */ /* 0x000fe200000e0000 */
[----:B------:R-:W-:Y:S02]  /*7510*/  UISETP.NE.AND UP1, UPT, UR14, 0x1, UPT ;  /* 0x000000010e00788c */ /* 0x000fe4000bf25270 */
[----:B------:R-:W-:-:S06]  /*7520*/  UISETP.GE.AND UP2, UPT, UR19, 0x1, UPT ;  /* 0x000000011300788c */ /* 0x000fcc000bf46270 */
[----:B------:R-:W-:-:S03]  /*7530*/  PLOP3.LUT P1, PT, PT, PT, UP2, 0x40, 0x0 ;  /* 0x000000000000781c */ /* 0x000fc60003f2e828 */
[----:B------:R-:W-:Y:S02]  /*7540*/  @UP1 ULDC UR14, c[0x0][0x44c] ;  /* 0x00011300000e1ab9 */ /* 0x000fe40000000800 */
[----:B------:R-:W-:Y:S01]  /*7550*/  UIMAD.WIDE.U32 UR14, UR18, UR14, URZ ;  /* 0x0000000e120e72a5 */ /* 0x000fe2000f8e003f */
[----:B0-----:R-:W-:Y:S01]  /*7560*/  IMAD R13, R16, R13, UR11 ;  /* 0x0000000b100d7e24 */ /* 0x001fe2000f8e020d */
[----:B------:R-:W-:Y:S01]  /*7570*/  UMOV UR11, UR18 ;  /* 0x00000012000b7c82 */ /* 0x000fe20008000000 */
[----:B------:R-:W-:Y:S02]  /*7580*/  @UP1 ULDC UR18, c[0x0][0x450] ;  /* 0x0001140000121ab9 */ /* 0x000fe40000000800 */
[----:B------:R-:W-:Y:S01]  /*7590*/  @UP1 USHF.R.U32.HI UR11, URZ, UR18, UR15 ;  /* 0x000000123f0b1299 */ /* 0x000fe2000801160f */
[----:B------:R-:W-:Y:S02]  /*75a0*/  R2UR UR22, R13 ;  /* 0x000000000d1672ca */ /* 0x000fe400000e0000 */
[----:B------:R-:W-:-:S11]  /*75b0*/  ULDC UR18, c[0x0][0x9dc] ;  /* 0x0002770000127ab9 */ /* 0x000fd60000000800 */
[----:B------:R-:W-:-:S04]  /*75c0*/  UIADD3 UR11, UR22, UR11, URZ ;  /* 0x0000000b160b7290 */ /* 0x000fc8000fffe03f */
[----:B------:R-:W-:Y:S01]  /*75d0*/  UIADD3 UR18, UR11, -UR18, URZ ;  /* 0x800000120b127290 */ /* 0x000fe2000fffe03f */
[----:B------:R-:W-:Y:S11]  /*75e0*/  @P1 BRA `(.L_x_10721) ;  /* 0x0000000000441947 */ /* 0x000ff60003800000 */
        /* <DEDUP_REMOVED lines=10> */
.L_x_10722:
[----:B------:R-:W-:-:S11]  /*7690*/  UISETP.NE.AND UP3, UPT, UR19, 0x1, UPT ;  /* 0x000000011300788c */ /* 0x000fd6000bf65270 */
[----:B------:R-:W-:Y:S02]  /*76a0*/  @UP3 ULDC.64 UR22, c[0x0][0x9e8] ;  /* 0x00027a0000163ab9 */ /* 0x000fe40000000a00 */
[----:B------:R-:W-:-:S04]  /*76b0*/  UIMAD.WIDE.U32 UR14, UR11, UR22, URZ ;  /* 0x000000160b0e72a5 */ /* 0x000fc8000f8e003f */
[----:B------:R-:W-:-:S12]  /*76c0*/  @UP3 USHF.R.U32.HI UR11, URZ, UR23, UR15 ;  /* 0x000000173f0b3299 */ /* 0x000fd8000801160f */
.L_x_10723:
[----:B------:R-:W-:-:S04]  /*76d0*/  UIMAD UR11, UR11, UR19, URZ ;  /* 0x000000130b0b72a4 */ /* 0x000fc8000f8e023f */
[----:B------:R-:W-:-:S04]  /*76e0*/  UISETP.LT.AND UP3, UPT, UR18, UR11, UPT ;  /* 0x0000000b1200728c */ /* 0x000fc8000bf61270 */
[----:B------:R-:W-:-:S12]  /*76f0*/  USEL UR18, UR18, UR11, !UP3 ;  /* 0x0000000b12127287 */ /* 0x000fd8000d800000 */
.L_x_10721:
        /* <DEDUP_REMOVED lines=9> */
[----:B------:R-:W-:Y:S01]  /*7790*/  ULDC UR26, c[0x0][0x988] ;  /* 0x00026200001a7ab9 */ /* 0x000fe20000000800 */
[----:B------:R-:W-:-:S07]  /*77a0*/  IMAD.MOV.U32 R11, RZ, RZ, R0 ;  /* 0x000000ffff0b7224 */ /* 0x000fce00078e0000 */
.L_x_10733:
[----:B------:R-:W-:Y:S01]  /*77b0*/  UIADD3 UR4, UR4, 0x1, URZ ;  /* 0x0000000104047890 */ /* 0x000fe2000fffe03f */
[----:B------:R-:W-:Y:S02]  /*77c0*/  PLOP3.LUT P2, PT, PT, PT, UP0, 0x40, 0x0 ;  /* 0x000000000000781c */ /* 0x000fe40003f4e808 */
[C---:B------:R-:W-:Y:S01]  /*77d0*/  ISETP.GT.AND P1, PT, R9.reuse, UR25, PT ;  /* 0x0000001909007c0c */ /* 0x040fe2000bf24270 */
[----:B------:R-:W-:Y:S01]  /*77e0*/  UISETP.NE.AND UP3, UPT, UR4, 0x2, UPT ;  /* 0x000000020400788c */ /* 0x000fe2000bf65270 */
[----:B------:R-:W-:-:S03]  /*77f0*/  VIADD R9, R9, 0xffffffff ;  /* 0xffffffff09097836 */ /* 0x000fc60000000000 */
[----:B------:R-:W-:Y:S02]  /*7800*/  USEL UR10, URZ, 0x1, UP3 ;  /* 0x000000013f0a7887 */ /* 0x000fe40009800000 */
[----:B------:R-:W-:Y:S02]  /*7810*/  USEL UR4, UR4, URZ, UP3 ;  /* 0x0000003f04047287 */ /* 0x000fe40009800000 */
[----:B------:R-:W-:Y:S02]  /*7820*/  ULOP3.LUT UR5, UR5, UR10, URZ, 0x3c, !UPT ;  /* 0x0000000a05057292 */ /* 0x000fe4000f8e3c3f */
[----:B-1----:R-:W-:Y:S10]  /*7830*/  @P2 BRA `(.L_x_10725) ;  /* 0x0000000000042947 */ /* 0x002ff40003800000 */
[----:B------:R-:W-:Y:S01]  /*7840*/  BPT.TRAP 0x1 ;  /* 0x000000040000795c */ /* 0x000fe20000300000 */
.L_x_10725:
[----:B------:R-:W-:Y:S01]  /*7850*/  PLOP3.LUT P3, PT, PT, PT, UP0, 0x40, 0x0 ;  /* 0x000000000000781c */ /* 0x000fe20003f6e808 */
[----:B------:R-:W-:Y:S01]  /*7860*/  ULEA UR27, UR4, UR38, 0x3 ;  /* 0x00000026041b7291 */ /* 0x000fe2000f8e183f */
[----:B------:R-:W-:-:S05]  /*7870*/  IMAD.U32 R8, RZ, RZ, UR5 ;  /* 0x00000005ff087e24 */ /* 0x000fca000f8e00ff */
[----:B------:R-:W-:-:S04]  /*7880*/  SHF.L.U32 R8, R8, 0x1f, RZ ;  /* 0x0000001f08087819 */ /* 0x000fc800000006ff */
[----:B------:R0:W1:Y:S02]  /*7890*/  SYNCS.PHASECHK.TRANS64.TRYWAIT P2, [UR27+0x22830], R8 ;  /* 0x02283008ff0075a7 */ /* 0x000064000804015b */
[----:B------:R-:W-:Y:S05]  /*78a0*/  @P3 BRA `(.L_x_10726) ;  /* 0x0000000000043947 */ /* 0x000fea0003800000 */
[----:B------:R-:W-:Y:S01]  /*78b0*/  BPT.TRAP 0x1 ;  /* 0x000000040000795c */ /* 0x000fe20000300000 */
.L_x_10726:
[----:B-1----:R-:W-:Y:S05]  /*78c0*/  @P2 BRA `(.L_x_10727) ;  /* 0x0000000000082947 */ /* 0x002fea0003800000 */
[----:B------:R-:W1:Y:S02]  /*78d0*/  SYNCS.PHASECHK.TRANS64.TRYWAIT P2, [UR27+0x22830], R8 ;  /* 0x02283008ff0075a7 */ /* 0x000e64000804015b */
[----:B-1----:R-:W-:Y:S05]  /*78e0*/  @!P2 BRA `(.L_x_10728) ;  /* 0x000000b800f0a947 */ /* 0x002fea0003800000 */
.L_x_10727:
[----:B------:R-:W-:Y:S01]  /*78f0*/  UIMAD UR22, UR4, 0x300, UR6 ;  /* 0x00000300041678a4 */ /* 0x000fe2000f8e0206 */
[----:B------:R-:W-:Y:S01]  /*7900*/  WARPGROUP.ARRIVE ;  /* 0x00000000000079c5 */ /* 0x000fe20000000000 */
[----:B------:R-:W-:Y:S01]  /*7910*/  UMOV UR23, 0x40000040 ;  /* 0x4000004000177882 */ /* 0x000fe20000000000 */
[----:B------:R-:W-:Y:S01]  /*7920*/  UMOV UR11, 0x40000040 ;  /* 0x40000040000b7882 */ /* 0x000fe20000000000 */
[----:B------:R-:W-:Y:S01]  /*7930*/  UIADD3 UR10, UR22, 0x2, URZ ;  /* 0x00000002160a7890 */ /* 0x000fe2000fffe03f */
[----:B------:R-:W-:Y:S01]  /*7940*/  PLOP3.LUT P2, PT, PT, PT, UP0, 0x40, 0x0 ;  /* 0x000000000000781c */ /* 0x000fe20003f4e808 */
[----:B------:R-:W-:Y:S01]  /*7950*/  UIADD3 UR14, UR22, 0x4, URZ ;  /* 0x00000004160e7890 */ /* 0x000fe2000fffe03f */
[----:B------:R-:W-:Y:S02]  /*7960*/  UMOV UR15, 0x40000040 ;  /* 0x40000040000f7882 */ /* 0x000fe40000000000 */
[----:B------:R-:W-:Y:S01]  /*7970*/  HGMMA.64x96x16.F32.BF16 R152, gdesc[UR20], RZ, !UPT, gsb0 ;  /* 0x01600000149879f0 */ /* 0x000fe2000c0018ff */
[----:B------:R-:W-:Y:S01]  /*7980*/  UIADD3 UR18, UR22, 0x6, URZ ;  /* 0x0000000616127890 */ /* 0x000fe2000fffe03f */
[----:B------:R-:W-:Y:S01]  /*7990*/  UMOV UR19, 0x40000040 ;  /* 0x4000004000137882 */ /* 0x000fe20000000000 */
[----:B------:R-:W-:-:S02]  /*79a0*/  WARPGROUP.DEPBAR.LE gsb0, 0x0 ;  /* 0x00008000000079c5 */ /* 0x000fc40000010000 */
[----:B------:R-:W-:-:S06]  /*79b0*/  WARPGROUP.ARRIVE ;  /* 0x00000000000079c5 */ /* 0x000fcc0000000000 */
[----:B------:R-:W-:Y:S01]  /*79c0*/  HGMMA.64x96x16.F32.BF16 R152, gdesc[UR8], R152, gsb0 ;  /* 0x01600000089879f0 */ /* 0x000fe20008001898 */
[----:B------:R-:W-:Y:S02]  /*79d0*/  UMOV UR10, UR26 ;  /* 0x0000001a000a7c82 */ /* 0x000fe40008000000 */
[----:B------:R-:W-:Y:S02]  /*79e0*/  WARPGROUP.DEPBAR.LE gsb0, 0x0 ;  /* 0x00008000000079c5 */ /* 0x000fe40000010000 */
[----:B------:R-:W-:-:S06]  /*79f0*/  WARPGROUP.ARRIVE ;  /* 0x00000000000079c5 */ /* 0x000fcc0000000000 */
[----:B------:R-:W-:Y:S03]  /*7a00*/  HGMMA.64x96x16.F32.BF16 R152, gdesc[UR12], R152, gsb0 ;  /* 0x016000000c9879f0 */ /* 0x000fe60008001898 */
[----:B------:R-:W-:Y:S02]  /*7a10*/  WARPGROUP.DEPBAR.LE gsb0, 0x0 ;  /* 0x00008000000079c5 */ /* 0x000fe40000010000 */
[----:B------:R-:W-:-:S06]  /*7a20*/  WARPGROUP.ARRIVE ;  /* 0x00000000000079c5 */ /* 0x000fcc0000000000 */
[----:B------:R-:W-:Y:S03]  /*7a30*/  HGMMA.64x96x16.F32.BF16 R152, gdesc[UR16], R152, gsb0 ;  /* 0x01600000109879f0 */ /* 0x000fe60008001898 */
[----:B------:R-:W-:Y:S02]  /*7a40*/  WARPGROUP.DEPBAR.LE gsb0, 0x0 ;  /* 0x00008000000079c5 */ /* 0x000fe40000010000 */
[----:B------:R-:W-:Y:S02]  /*7a50*/  FMNMX.FTZ R0, R152, R11, !PT ;  /* 0x0000000b98007209 */ /* 0x000fe40007810000 */
[----:B------:R-:W-:Y:S02]  /*7a60*/  FMNMX.FTZ R10, R154, R201, !PT ;  /* 0x000000c99a0a7209 */ /* 0x000fe40007810000 */
        /* <DEDUP_REMOVED lines=32> */
[----:B------:R-:W-:Y:S01]  /*7c70*/  FADD.FTZ R4, -R0, R11 ;  /* 0x0000000b00047221 */ /* 0x000fe20000010100 */
[----:B------:R-:W-:-:S03]  /*7c80*/  FMNMX.FTZ R10, R166, R15, !PT ;  /* 0x0000000fa60a7209 */ /* 0x000fc60007810000 */
[----:B--2---:R-:W-:Y:S01]  /*7c90*/  FMUL.FTZ R12, R4, UR10 ;  /* 0x0000000a040c7c20 */ /* 0x004fe20008410000 */
[----:B------:R-:W-:Y:S01]  /*7ca0*/  FMNMX.FTZ R15, R167, R10, !PT ;  /* 0x0000000aa70f7209 */ /* 0x000fe20007810000 */
[----:B------:R-:W-:-:S03]  /*7cb0*/  FMUL.FTZ R4, R0, UR10 ;  /* 0x0000000a00047c20 */ /* 0x000fc60008410000 */
        /* <DEDUP_REMOVED lines=31> */
[-C--:B-1----:R-:W-:Y:S01]  /*7eb0*/  FMUL.FTZ R24, R24, R12.reuse ;  /* 0x0000000c18187220 */ /* 0x082fe20000410000 */
[----:B------:R-:W-:Y:S01]  /*7ec0*/  FMNMX.FTZ R10, R186, R23, !PT ;  /* 0x00000017ba0a7209 */ /* 0x000fe20007810000 */
[-C--:B------:R-:W-:Y:S01]  /*7ed0*/  FMUL.FTZ R25, R25, R12.reuse ;  /* 0x0000000c19197220 */ /* 0x080fe20000410000 */
[----:B------:R-:W-:Y:S01]  /*7ee0*/  FMUL.FTZ R28, R28, R12 ;  /* 0x0000000c1c1c7220 */ /* 0x000fe20000410000 */
[----:B------:R-:W-:Y:S01]  /*7ef0*/  MUFU.EX2 R13, R13 ;  /* 0x0000000d000d7308 */ /* 0x000fe20000000800 */
[----:B------:R-:W-:Y:S01]  /*7f00*/  FMNMX.FTZ R23, R187, R10, !PT ;  /* 0x0000000abb177209 */ /* 0x000fe20007810000 */
[----:B--2---:R-:W-:Y:S01]  /*7f10*/  FFMA.FTZ R3, R12, R3, R11 ;  /* 0x000000030c037223 */ /* 0x004fe2000001000b */
[-C--:B------:R-:W-:Y:S01]  /*7f20*/  FMUL.FTZ R29, R29, R12.reuse ;  /* 0x0000000c1d1d7220 */ /* 0x080fe20000410000 */
[-C--:B------:R-:W-:Y:S01]  /*7f30*/  FMUL.FTZ R32, R32, R12.reuse ;  /* 0x0000000c20207220 */ /* 0x080fe20000410000 */
[----:B------:R-:W-:Y:S01]  /*7f40*/  FMNMX.FTZ R10, R190, R23, !PT ;  /* 0x00000017be0a7209 */ /* 0x000fe20007810000 */
[--C-:B------:R-:W-:Y:S01]  /*7f50*/  FFMA.FTZ R23, R169, UR10, -R4.reuse ;  /* 0x0000000aa9177c23 */ /* 0x100fe20008010804 */
[----:B------:R-:W-:Y:S01]  /*7f60*/  FMUL.FTZ R33, R33, R12 ;  /* 0x0000000c21217220 */ /* 0x000fe20000410000 */
[----:B------:R-:W-:Y:S01]  /*7f70*/  MUFU.EX2 R14, R14 ;  /* 0x0000000e000e7308 */ /* 0x000fe20000000800 */
[----:B------:R-:W-:Y:S01]  /*7f80*/  FMNMX.FTZ R153, R191, R10, !PT ;  /* 0x0000000abf997209 */ /* 0x000fe20007810000 */
[-C--:B------:R-:W-:Y:S01]  /*7f90*/  FMUL.FTZ R36, R36, R12.reuse ;  /* 0x0000000c24247220 */ /* 0x080fe20000410000 */
        /* <DEDUP_REMOVED lines=11> */
[--C-:B------:R-:W-:Y:S01]  /*8050*/  FFMA.FTZ R153, R173, UR10, -R4.reuse ;  /* 0x0000000aad997c23 */ /* 0x100fe20008010804 */
[--C-:B------:R-:W-:Y:S01]  /*8060*/  FFMA.FTZ R173, R192, UR10, -R4.reuse ;  /* 0x0000000ac0ad7c23 */ /* 0x100fe20008010804 */
[----:B------:R-:W-:Y:S01]  /*8070*/  MUFU.EX2 R15, R15 ;  /* 0x0000000f000f7308 */ /* 0x000fe20000000800 */
[----:B------:R-:W-:Y:S01]  /*8080*/  FMNMX.FTZ R10, R199, R10, !PT ;  /* 0x0000000ac70a7209 */ /* 0x000fe20007810000 */
[-C--:B------:R-:W-:Y:S01]  /*8090*/  FMUL.FTZ R52, R52, R12.reuse ;  /* 0x0000000c34347220 */ /* 0x080fe20000410000 */
[-C--:B------:R-:W-:Y:S01]  /*80a0*/  FMUL.FTZ R53, R53, R12.reuse ;  /* 0x0000000c35357220 */ /* 0x080fe20000410000 */
[-C--:B------:R-:W-:Y:S01]  /*80b0*/  FMUL.FTZ R56, R56, R12.reuse ;  /* 0x0000000c38387220 */ /* 0x080fe20000410000 */
[-C--:B------:R-:W-:Y:S01]  /*80c0*/  FMUL.FTZ R57, R57, R12.reuse ;  /* 0x0000000c39397220 */ /* 0x080fe20000410000 */
[----:B------:R-:W1:Y:S01]  /*80d0*/  SHFL.BFLY PT, R169, R10, 0x2, 0x1f ;  /* 0x0c401f000aa97f89 */ /* 0x000e6200000e0000 */
        /* <DEDUP_REMOVED lines=23> */
[----:B-1----:R-:W-:Y:S01]  /*8250*/  FMNMX.FTZ R177, R10, R169, !PT ;  /* 0x000000a90ab17209 */ /* 0x002fe20007810000 */
[----:B------:R-:W-:Y:S01]  /*8260*/  FFMA.FTZ R169, R188, UR10, -R4 ;  /* 0x0000000abca97c23 */ /* 0x000fe20008010804 */
[----:B------:R-:W-:Y:S01]  /*8270*/  MUFU.EX2 R23, R23 ;  /* 0x0000001700177308 */ /* 0x000fe20000000800 */
        /* <DEDUP_REMOVED lines=27> */
[-C--:B------:R-:W-:Y:S01]  /*8430*/  FMUL.FTZ R144, R144, R12.reuse ;  /* 0x0000000c90907220 */ /* 0x080fe20000410000 */
[-C--:B------:R-:W-:Y:S01]  /*8440*/  FMUL.FTZ R145, R145, R12.reuse ;  /* 0x0000000c91917220 */ /* 0x080fe20000410000 */
[-C--:B------:R-:W-:Y:S01]  /*8450*/  FMUL.FTZ R148, R148, R12.reuse ;  /* 0x0000000c94947220 */ /* 0x080fe20000410000 */
[----:B------:R-:W-:Y:S01]  /*8460*/  FMUL.FTZ R149, R149, R12 ;  /* 0x0000000c95957220 */ /* 0x000fe20000410000 */
[C---:B------:R-:W-:Y:S01]  /*8470*/  FMUL.FTZ R189, R10.reuse, UR10 ;  /* 0x0000000a0abd7c20 */ /* 0x040fe20008410000 */
[----:B------:R-:W-:Y:S01]  /*8480*/  FADD.FTZ R4, -R10, R201 ;  /* 0x000000c90a047221 */ /* 0x000fe20000010100 */
[----:B------:R-:W-:Y:S02]  /*8490*/  MUFU.EX2 R157, R157 ;  /* 0x0000009d009d7308 */ /* 0x000fe40000000800 */
[--C-:B------:R-:W-:Y:S01]  /*84a0*/  FFMA.FTZ R204, R175, UR10, -R189.reuse ;  /* 0x0000000aafcc7c23 */ /* 0x100fe200080108bd */
[--C-:B------:R-:W-:Y:S01]  /*84b0*/  FFMA.FTZ R175, R178, UR10, -R189.reuse ;  /* 0x0000000ab2af7c23 */ /* 0x100fe200080108bd */
[----:B------:R-:W-:Y:S01]  /*84c0*/  FFMA.FTZ R178, R179, UR10, -R189 ;  /* 0x0000000ab3b27c23 */ /* 0x000fe200080108bd */
[----:B------:R-:W-:-:S02]  /*84d0*/  IMAD.U32 R179, RZ, RZ, UR27 ;  /* 0x0000001bffb37e24 */ /* 0x000fc4000f8e00ff */
[----:B------:R-:W-:Y:S01]  /*84e0*/  FMUL.FTZ R4, R4, UR10 ;  /* 0x0000000a04047c20 */ /* 0x000fe20008410000 */
[--C-:B------:R-:W-:Y:S01]  /*84f0*/  FFMA.FTZ R188, R154, UR10, -R189.reuse ;  /* 0x0000000a9abc7c23 */ /* 0x100fe200080108bd */
[----:B------:R-:W-:Y:S01]  /*8500*/  MUFU.EX2 R161, R161 ;  /* 0x000000a100a17308 */ /* 0x000fe20000000800 */
[----:B------:R-:W-:Y:S02]  /*8510*/  @!P0 VIADD R154, R179, 0x22840 ;  /* 0x00022840b39a8836 */ /* 0x000fe40000000000 */
[--C-:B------:R-:W-:Y:S01]  /*8520*/  FFMA.FTZ R155, R155, UR10, -R189.reuse ;  /* 0x0000000a9b9b7c23 */ /* 0x100fe200080108bd */
[--C-:B------:R-:W-:Y:S01]  /*8530*/  FFMA.FTZ R185, R158, UR10, -R189.reuse ;  /* 0x0000000a9eb97c23 */ /* 0x100fe200080108bd */
[--C-:B------:R-:W-:Y:S01]  /*8540*/  FFMA.FTZ R192, R159, UR10, -R189.reuse ;  /* 0x0000000a9fc07c23 */ /* 0x100fe200080108bd */
[--C-:B------:R-:W-:Y:S01]  /*8550*/  FFMA.FTZ R159, R162, UR10, -R189.reuse ;  /* 0x0000000aa29f7c23 */ /* 0x100fe200080108bd */
[----:B------:R-:W-:Y:S01]  /*8560*/  @!P0 PRMT R154, RZ, 0x654, R154 ;  /* 0x00000654ff9a8816 */ /* 0x000fe2000000009a */
[--C-:B------:R-:W-:Y:S01]  /*8570*/  FFMA.FTZ R200, R167, UR10, -R189.reuse ;  /* 0x0000000aa7c87c23 */ /* 0x100fe200080108bd */
[----:B------:R1:W3:Y:S01]  /*8580*/  MUFU.EX2 R181, R4 ;  /* 0x0000000400b57308 */ /* 0x0002e20000000800 */
        /* <DEDUP_REMOVED lines=8> */
[----:B-1----:R-:W-:Y:S01]  /*8610*/  IADD3 R4, -R19, 0xb, RZ ;  /* 0x0000000b13047810 */ /* 0x002fe20007ffe1ff */
[--C-:B------:R-:W-:Y:S01]  /*8620*/  FFMA.FTZ R190, R190, UR10, -R189.reuse ;  /* 0x0000000abebe7c23 */ /* 0x100fe200080108bd */
[--C-:B------:R-:W-:Y:S01]  /*8630*/  FFMA.FTZ R191, R191, UR10, -R189.reuse ;  /* 0x0000000abfbf7c23 */ /* 0x100fe200080108bd */
[--C-:B------:R-:W-:Y:S01]  /*8640*/  FFMA.FTZ R194, R194, UR10, -R189.reuse ;  /* 0x0000000ac2c27c23 */ /* 0x100fe200080108bd */
[--C-:B------:R-:W-:Y:S01]  /*8650*/  FFMA.FTZ R195, R195, UR10, -R189.reuse ;  /* 0x0000000ac3c37c23 */ /* 0x100fe200080108bd */
[----:B------:R1:W-:Y:S06]  /*8660*/  BAR.ARV R4, 0x100 ;  /* 0x000400040000751d */ /* 0x0003ec0000002000 */
[----:B------:R4:W-:Y:S01]  /*8670*/  @!P0 SYNCS.ARRIVE.TRANS64.RED.A1T0 RZ, [R154+URZ], RZ ;  /* 0x000000ff9aff89a7 */ /* 0x0009e2000810043f */
[----:B------:R-:W-:Y:S01]  /*8680*/  MUFU.EX2 R165, R165 ;  /* 0x000000a500a57308 */ /* 0x000fe20000000800 */
[--C-:B------:R-:W-:Y:S01]  /*8690*/  FFMA.FTZ R198, R198, UR10, -R189.reuse ;  /* 0x0000000ac6c67c23 */ /* 0x100fe200080108bd */
[----:B------:R-:W-:Y:S01]  /*86a0*/  FFMA.FTZ R199, R199, UR10, -R189 ;  /* 0x0000000ac7c77c23 */ /* 0x000fe200080108bd */
[----:B--2---:R-:W-:Y:S01]  /*86b0*/  F2FP.BF16.F32.PACK_AB R162, R153, R22 ;  /* 0x0000001699a2723e */ /* 0x004fe200000010ff */
[-C--:B---3--:R-:W-:Y:S01]  /*86c0*/  FMUL.FTZ R26, R26, R181.reuse ;  /* 0x000000b51a1a7220 */ /* 0x088fe20000410000 */
[----:B------:R-:W-:Y:S01]  /*86d0*/  F2FP.BF16.F32.PACK_AB R158, R21, R20 ;  /* 0x00000014159e723e */ /* 0x000fe200000010ff */
[----:B------:R-:W-:Y:S01]  /*86e0*/  FMUL.FTZ R27, R27, R181 ;  /* 0x000000b51b1b7220 */ /* 0x000fe20000410000 */
[C---:B----4-:R-:W-:Y:S01]  /*86f0*/  FADD.FTZ R154, R152.reuse, R3 ;  /* 0x00000003989a7221 */ /* 0x050fe20000010000 */
[----:B------:R-:W2:Y:S01]  /*8700*/  MUFU.EX2 R188, R188 ;  /* 0x000000bc00bc7308 */ /* 0x000ea20000000800 */
[----:B------:R-:W-:Y:S01]  /*8710*/  F2FP.BF16.F32.PACK_AB R152, R152, R11 ;  /* 0x0000000b9898723e */ /* 0x000fe200000010ff */
[-C--:B------:R-:W-:Y:S01]  /*8720*/  FMUL.FTZ R30, R30, R181.reuse ;  /* 0x000000b51e1e7220 */ /* 0x080fe20000410000 */
[----:B------:R-:W-:Y:S01]  /*8730*/  FADD.FTZ R3, R13, R154 ;  /* 0x0000009a0d037221 */ /* 0x000fe20000010000 */
[-C--:B------:R-:W-:Y:S01]  /*8740*/  FMUL.FTZ R31, R31, R181.reuse ;  /* 0x000000b51f1f7220 */ /* 0x080fe20000410000 */
[-C--:B------:R-:W-:Y:S01]  /*8750*/  FMUL.FTZ R34, R34, R181.reuse ;  /* 0x000000b522227220 */ /* 0x080fe20000410000 */
[-C--:B------:R-:W-:Y:S01]  /*8760*/  FMUL.FTZ R35, R35, R181.reuse ;  /* 0x000000b523237220 */ /* 0x080fe20000410000 */
[----:B------:R-:W-:Y:S01]  /*8770*/  FADD.FTZ R3, R14, R3 ;  /* 0x000000030e037221 */ /* 0x000fe20000010000 */
[----:B------:R-:W-:Y:S01]  /*8780*/  MUFU.EX2 R172, R172 ;  /* 0x000000ac00ac7308 */ /* 0x000fe20000000800 */
[-C--:B------:R-:W-:Y:S01]  /*8790*/  FMUL.FTZ R38, R38, R181.reuse ;  /* 0x000000b526267220 */ /* 0x080fe20000410000 */
[-C--:B------:R-:W-:Y:S01]  /*87a0*/  FMUL.FTZ R39, R39, R181.reuse ;  /* 0x000000b527277220 */ /* 0x080fe20000410000 */
[----:B------:R-:W-:Y:S01]  /*87b0*/  FADD.FTZ R154, R156, R3 ;  /* 0x000000039c9a7221 */ /* 0x000fe20000010000 */
[----:B------:R-:W-:Y:S01]  /*87c0*/  F2FP.BF16.F32.PACK_AB R156, R15, R156 ;  /* 0x0000009c0f9c723e */ /* 0x000fe200000010ff */
[-C--:B------:R-:W-:Y:S01]  /*87d0*/  FMUL.FTZ R42, R42, R181.reuse ;  /* 0x000000b52a2a7220 */ /* 0x080fe20000410000 */
[-C--:B------:R-:W-:Y:S01]  /*87e0*/  FMUL.FTZ R43, R43, R181.reuse ;  /* 0x000000b52b2b7220 */ /* 0x080fe20000410000 */
[----:B------:R-:W-:Y:S01]  /*87f0*/  FADD.FTZ R3, R15, R154 ;  /* 0x0000009a0f037221 */ /* 0x000fe20000010000 */
[----:B------:R-:W3:Y:S01]  /*8800*/  MUFU.EX2 R155, R155 ;  /* 0x0000009b009b7308 */ /* 0x000ee20000000800 */
[----:B--2---:R-:W-:Y:S01]  /*8810*/  FFMA.FTZ R2, R181, R2, R188 ;  /* 0x00000002b5027223 */ /* 0x004fe200000100bc */
[-C--:B------:R-:W-:Y:S01]  /*8820*/  FMUL.FTZ R46, R46, R181.reuse ;  /* 0x000000b52e2e7220 */ /* 0x080fe20000410000 */
[----:B------:R-:W-:Y:S01]  /*8830*/  FADD.FTZ R154, R20, R3 ;  /* 0x00000003149a7221 */ /* 0x000fe20000010000 */
[-C--:B------:R-:W-:Y:S01]  /*8840*/  FMUL.FTZ R47, R47, R181.reuse ;  /* 0x000000b52f2f7220 */ /* 0x080fe20000410000 */
[-C--:B------:R-:W-:Y:S01]  /*8850*/  FMUL.FTZ R50, R50, R181.reuse ;  /* 0x000000b532327220 */ /* 0x080fe20000410000 */
[-C--:B------:R-:W-:Y:S01]  /*8860*/  FMUL.FTZ R51, R51, R181.reuse ;  /* 0x000000b533337220 */ /* 0x080fe20000410000 */
[----:B------:R-:W-:Y:S01]  /*8870*/  FADD.FTZ R3, R21, R154 ;  /* 0x0000009a15037221 */ /* 0x000fe20000010000 */
[----:B------:R-:W2:Y:S01]  /*8880*/  MUFU.EX2 R169, R169 ;  /* 0x000000a900a97308 */ /* 0x000ea20000000800 */
[-C--:B------:R-:W-:Y:S01]  /*8890*/  FMUL.FTZ R54, R54, R181.reuse ;  /* 0x000000b536367220 */ /* 0x080fe20000410000 */
[-C--:B------:R-:W-:Y:S01]  /*88a0*/  FMUL.FTZ R55, R55, R181.reuse ;  /* 0x000000b537377220 */ /* 0x080fe20000410000 */
[----:B------:R-:W-:Y:S01]  /*88b0*/  FADD.FTZ R154, R160, R3 ;  /* 0x00000003a09a7221 */ /* 0x000fe20000010000 */
[----:B------:R-:W-:Y:S01]  /*88c0*/  F2FP.BF16.F32.PACK_AB R160, R23, R160 ;  /* 0x000000a017a0723e */ /* 0x000fe200000010ff */
[-C--:B------:R-:W-:Y:S01]  /*88d0*/  FMUL.FTZ R58, R58, R181.reuse ;  /* 0x000000b53a3a7220 */ /* 0x080fe20000410000 */
[-C--:B------:R-:W-:Y:S01]  /*88e0*/  FMUL.FTZ R59, R59, R181.reuse ;  /* 0x000000b53b3b7220 */ /* 0x080fe20000410000 */
[----:B------:R-:W-:Y:S01]  /*88f0*/  FADD.FTZ R3, R23, R154 ;  /* 0x0000009a17037221 */ /* 0x000fe20000010000 */
[----:B------:R-:W4:Y:S01]  /*8900*/  MUFU.EX2 R185, R185 ;  /* 0x000000b900b97308 */ /* 0x000f220000000800 */
[----:B---3--:R-:W-:Y:S01]  /*8910*/  FADD.FTZ R2, R155, R2 ;  /* 0x000000029b027221 */ /* 0x008fe20000010000 */
[-C--:B------:R-:W-:Y:S01]  /*8920*/  FMUL.FTZ R62, R62, R181.reuse ;  /* 0x000000b53e3e7220 */ /* 0x080fe20000410000 */
[----:B------:R-:W-:Y:S01]  /*8930*/  FADD.FTZ R154, R22, R3 ;  /* 0x00000003169a7221 */ /* 0x000fe20000010000 */
[-C--:B------:R-:W-:Y:S01]  /*8940*/  FMUL.FTZ R63, R63, R181.reuse ;  /* 0x000000b53f3f7220 */ /* 0x080fe20000410000 */
[-C--:B------:R-:W-:Y:S01]  /*8950*/  FMUL.FTZ R66, R66, R181.reuse ;  /* 0x000000b542427220 */ /* 0x080fe20000410000 */
[-C--:B------:R-:W-:Y:S01]  /*8960*/  FMUL.FTZ R67, R67, R181.reuse ;  /* 0x000000b543437220 */ /* 0x080fe20000410000 */
[----:B------:R-:W-:Y:S01]  /*8970*/  FADD.FTZ R3, R153, R154 ;  /* 0x0000009a99037221 */ /* 0x000fe20000010000 */
[----:B------:R-:W3:Y:S01]  /*8980*/  MUFU.EX2 R192, R192 ;  /* 0x000000c000c07308 */ /* 0x000ee20000000800 */
[----:B------:R-:W-:Y:S01]  /*8990*/  F2FP.BF16.F32.PACK_AB R153, R155, R188 ;  /* 0x000000bc9b99723e */ /* 0x000fe200000010ff */
[-C--:B------:R-:W-:Y:S01]  /*89a0*/  FMUL.FTZ R70, R70, R181.reuse ;  /* 0x000000b546467220 */ /* 0x080fe20000410000 */
[----:B------:R-:W-:Y:S01]  /*89b0*/  FADD.FTZ R154, R164, R3 ;  /* 0x00000003a49a7221 */ /* 0x000fe20000010000 */
        /* <DEDUP_REMOVED lines=12> */
[----:B------:R-:W0:Y:S01]  /*8a80*/  MUFU.EX2 R159, R159 ;  /* 0x0000009f009f7308 */ /* 0x000e220000000800 */
[--C-:B-----5:R-:W-:Y:S01]  /*8a90*/  FFMA.FTZ R196, R163, UR10, -R189.reuse ;  /* 0x0000000aa3c47c23 */ /* 0x120fe200080108bd */
[----:B------:R-:W-:Y:S01]  /*8aa0*/  FFMA.FTZ R163, R166, UR10, -R189 ;  /* 0x0000000aa6a37c23 */ /* 0x000fe200080108bd */
[----:B------:R-:W-:Y:S01]  /*8ab0*/  FADD.FTZ R3, R165, R154 ;  /* 0x0000009aa5037221 */ /* 0x000fe20000010000 */
[----:B------:R-:W-:Y:S01]  /*8ac0*/  F2FP.BF16.F32.PACK_AB R166, R168, R161 ;  /* 0x000000a1a8a6723e */ /* 0x000fe200000010ff */
[----:B------:R-:W-:Y:S01]  /*8ad0*/  FMUL.FTZ R86, R86, R181 ;  /* 0x000000b556567220 */ /* 0x000fe20000410000 */
[C---:B------:R-:W-:Y:S01]  /*8ae0*/  F2FP.BF16.F32.PACK_AB R168, R172.reuse, R165 ;  /* 0x000000a5aca8723e */ /* 0x040fe200000010ff */
[----:B------:R-:W-:Y:S01]  /*8af0*/  FADD.FTZ R154, R172, R3 ;  /* 0x00000003ac9a7221 */ /* 0x000fe20000010000 */
[----:B------:R-:W5:Y:S01]  /*8b00*/  MUFU.EX2 R196, R196 ;  /* 0x000000c400c47308 */ /* 0x000f620000000800 */
[-C--:B------:R-:W-:Y:S01]  /*8b10*/  FMUL.FTZ R87, R87, R181.reuse ;  /* 0x000000b557577220 */ /* 0x080fe20000410000 */
[----:B------:R-:W-:Y:S01]  /*8b20*/  FMUL.FTZ R90, R90, R181 ;  /* 0x000000b55a5a7220 */ /* 0x000fe20000410000 */
[----:B--2---:R-:W-:Y:S01]  /*8b30*/  FADD.FTZ R3, R169, R154 ;  /* 0x0000009aa9037221 */ /* 0x004fe20000010000 */
[----:B------:R-:W-:Y:S01]  /*8b40*/  F2FP.BF16.F32.PACK_AB R154, R14, R13 ;  /* 0x0000000d0e9a723e */ /* 0x000fe200000010ff */
[----:B----4-:R-:W-:Y:S01]  /*8b50*/  FADD.FTZ R13, R185, R2 ;  /* 0x00000002b90d7221 */ /* 0x010fe20000010000 */
[-C--:B------:R-:W-:Y:S01]  /*8b60*/  FMUL.FTZ R91, R91, R181.reuse ;  /* 0x000000b55b5b7220 */ /* 0x080fe20000410000 */
[-C--:B------:R-:W-:Y:S01]  /*8b70*/  FMUL.FTZ R94, R94, R181.reuse ;  /* 0x000000b55e5e7220 */ /* 0x080fe20000410000 */
[----:B------:R-:W2:Y:S01]  /*8b80*/  MUFU.EX2 R163, R163 ;  /* 0x000000a300a37308 */ /* 0x000ea20000000800 */
[----:B---3--:R-:W-:Y:S01]  /*8b90*/  FADD.FTZ R2, R192, R13 ;  /* 0x0000000dc0027221 */ /* 0x008fe20000010000 */
[-C--:B------:R-:W-:Y:S01]  /*8ba0*/  FMUL.FTZ R95, R95, R181.reuse ;  /* 0x000000b55f5f7220 */ /* 0x080fe20000410000 */
[-C--:B------:R-:W-:Y:S01]  /*8bb0*/  FMUL.FTZ R98, R98, R181.reuse ;  /* 0x000000b562627220 */ /* 0x080fe20000410000 */
[-C--:B------:R-:W-:Y:S01]  /*8bc0*/  FMUL.FTZ R99, R99, R181.reuse ;  /* 0x000000b563637220 */ /* 0x080fe20000410000 */
[----:B0-----:R-:W-:Y:S01]  /*8bd0*/  FADD.FTZ R13, R159, R2 ;  /* 0x000000029f0d7221 */ /* 0x001fe20000010000 */
[-C--:B------:R-:W-:Y:S01]  /*8be0*/  FMUL.FTZ R102, R102, R181.reuse ;  /* 0x000000b566667220 */ /* 0x080fe20000410000 */
[----:B------:R-:W-:Y:S01]  /*8bf0*/  FMUL.FTZ R103, R103, R181 ;  /* 0x000000b567677220 */ /* 0x000fe20000410000 */
[----:B------:R-:W0:Y:S01]  /*8c00*/  MUFU.EX2 R200, R200 ;  /* 0x000000c800c87308 */ /* 0x000e220000000800 */
[C---:B-----5:R-:W-:Y:S01]  /*8c10*/  FADD.FTZ R2, R196.reuse, R13 ;  /* 0x0000000dc4027221 */ /* 0x060fe20000010000 */
        /* <DEDUP_REMOVED lines=31> */
[C---:B--2---:R-:W-:Y:S01]  /*8e10*/  FADD.FTZ R2, R202.reuse, R13 ;  /* 0x0000000dca027221 */ /* 0x044fe20000010000 */
[----:B------:R-:W-:Y:S01]  /*8e20*/  F2FP.BF16.F32.PACK_AB R161, R202, R167 ;  /* 0x000000a7caa1723e */ /* 0x000fe200000010ff */
[-C--:B------:R-:W-:Y:S01]  /*8e30*/  FMUL.FTZ R150, R150, R181.reuse ;  /* 0x000000b596967220 */ /* 0x080fe20000410000 */
[----:B------:R-:W-:Y:S01]  /*8e40*/  FMUL.FTZ R151, R151, R181 ;  /* 0x000000b597977220 */ /* 0x000fe20000410000 */
[----:B------:R-:W-:-:S03]  /*8e50*/  F2FP.BF16.F32.PACK_AB R155, R192, R185 ;  /* 0x000000b9c09b723e */ /* 0x000fc600000010ff */
[----:B------:R-:W2:Y:S01]  /*8e60*/  MUFU.EX2 R175, R175 ;  /* 0x000000af00af7308 */ /* 0x000ea20000000800 */
[----:B0-----:R-:W-:-:S07]  /*8e70*/  FADD.FTZ R13, R171, R2 ;  /* 0x00000002ab0d7221 */ /* 0x001fce0000010000 */
[----:B------:R-:W0:Y:S01]  /*8e80*/  MUFU.EX2 R178, R178 ;  /* 0x000000b200b27308 */ /* 0x000e220000000800 */
[C---:B---3--:R-:W-:Y:S01]  /*8e90*/  FADD.FTZ R2, R204.reuse, R13 ;  /* 0x0000000dcc027221 */ /* 0x048fe20000010000 */
[----:B------:R-:W-:-:S06]  /*8ea0*/  F2FP.BF16.F32.PACK_AB R163, R204, R171 ;  /* 0x000000abcca3723e */ /* 0x000fcc00000010ff */
[----:B------:R-:W3:Y:S01]  /*8eb0*/  MUFU.EX2 R182, R182 ;  /* 0x000000b600b67308 */ /* 0x000ee20000000800 */
[----:B--2---:R-:W-:-:S07]  /*8ec0*/  FADD.FTZ R13, R175, R2 ;  /* 0x00000002af0d7221 */ /* 0x004fce0000010000 */
[----:B------:R-:W2:Y:S01]  /*8ed0*/  MUFU.EX2 R183, R183 ;  /* 0x000000b700b77308 */ /* 0x000ea20000000800 */
[C---:B0-----:R-:W-:Y:S01]  /*8ee0*/  FADD.FTZ R13, R178.reuse, R13 ;  /* 0x0000000db20d7221 */ /* 0x041fe20000010000 */
[----:B------:R-:W-:-:S06]  /*8ef0*/  F2FP.BF16.F32.PACK_AB R165, R178, R175 ;  /* 0x000000afb2a5723e */ /* 0x000fcc00000010ff */
[----:B------:R-:W0:Y:S01]  /*8f00*/  MUFU.EX2 R176, R176 ;  /* 0x000000b000b07308 */ /* 0x000e220000000800 */
[----:B---3--:R-:W-:-:S07]  /*8f10*/  FADD.FTZ R2, R182, R13 ;  /* 0x0000000db6027221 */ /* 0x008fce0000010000 */
[----:B------:R-:W3:Y:S01]  /*8f20*/  MUFU.EX2 R186, R186 ;  /* 0x000000ba00ba7308 */ /* 0x000ee20000000800 */
[C---:B--2---:R-:W-:Y:S01]  /*8f30*/  FADD.FTZ R13, R183.reuse, R2 ;  /* 0x00000002b70d7221 */ /* 0x044fe20000010000 */
[----:B------:R-:W-:-:S06]  /*8f40*/  F2FP.BF16.F32.PACK_AB R167, R183, R182 ;  /* 0x000000b6b7a7723e */ /* 0x000fcc00000010ff */
[----:B------:R-:W2:Y:S01]  /*8f50*/  MUFU.EX2 R173, R173 ;  /* 0x000000ad00ad7308 */ /* 0x000ea20000000800 */
[C---:B0-----:R-:W-:Y:S01]  /*8f60*/  FADD.FTZ R12, R176.reuse, R3 ;  /* 0x00000003b00c7221 */ /* 0x041fe20000010000 */
[----:B------:R-:W-:-:S06]  /*8f70*/  F2FP.BF16.F32.PACK_AB R170, R176, R169 ;  /* 0x000000a9b0aa723e */ /* 0x000fcc00000010ff */
[----:B------:R-:W0:Y:S01]  /*8f80*/  MUFU.EX2 R187, R187 ;  /* 0x000000bb00bb7308 */ /* 0x000e220000000800 */
[----:B---3--:R-:W-:-:S07]  /*8f90*/  FADD.FTZ R2, R186, R13 ;  /* 0x0000000dba027221 */ /* 0x008fce0000010000 */
        /* <DEDUP_REMOVED lines=11> */
[----:B0-----:R-:W-:-:S07]  /*9050*/  FADD.FTZ R13, R11, R2 ;  /* 0x000000020b0d7221 */ /* 0x001fce0000010000 */
[----:B------:R-:W0:Y:S01]  /*9060*/  MUFU.EX2 R198, R198 ;  /* 0x000000c600c67308 */ /* 0x000e220000000800 */
[C---:B---3--:R-:W-:Y:S01]  /*9070*/  FADD.FTZ R14, R180.reuse, R3 ;  /* 0x00000003b40e7221 */ /* 0x048fe20000010000 */
[----:B------:R-:W-:-:S03]  /*9080*/  F2FP.BF16.F32.PACK_AB R172, R180, R173 ;  /* 0x000000adb4ac723e */ /* 0x000fc600000010ff */
[----:B------:R-:W-:-:S03]  /*9090*/  FADD.FTZ R3, R177, R14 ;  /* 0x0000000eb1037221 */ /* 0x000fc60000010000 */
[----:B------:R-:W3:Y:S01]  /*90a0*/  MUFU.EX2 R184, R184 ;  /* 0x000000b800b87308 */ /* 0x000ee20000000800 */
[C---:B--2---:R-:W-:Y:S01]  /*90b0*/  FADD.FTZ R13, R12.reuse, R13 ;  /* 0x0000000d0c0d7221 */ /* 0x044fe20000010000 */
[----:B------:R-:W-:-:S06]  /*90c0*/  F2FP.BF16.F32.PACK_AB R173, R12, R11 ;  /* 0x0000000b0cad723e */ /* 0x000fcc00000010ff */
[----:B------:R-:W2:Y:S01]  /*90d0*/  MUFU.EX2 R199, R199 ;  /* 0x000000c700c77308 */ /* 0x000ea20000000800 */
[----:B0-----:R-:W-:Y:S01]  /*90e0*/  FADD.FTZ R2, R198, R13 ;  /* 0x0000000dc6027221 */ /* 0x001fe20000010000 */
[C---:B---3--:R-:W-:Y:S01]  /*90f0*/  FADD.FTZ R3, R184.reuse, R3 ;  /* 0x00000003b8037221 */ /* 0x048fe20000010000 */
[----:B------:R-:W-:Y:S02]  /*9100*/  F2FP.BF16.F32.PACK_AB R174, R184, R177 ;  /* 0x000000b1b8ae723e */ /* 0x000fe400000010ff */
[C---:B--2---:R-:W-:Y:S01]  /*9110*/  FADD.FTZ R2, R199.reuse, R2 ;  /* 0x00000002c7027221 */ /* 0x044fe20000010000 */
[----:B------:R-:W-:Y:S01]  /*9120*/  F2FP.BF16.F32.PACK_AB R175, R199, R198 ;  /* 0x000000c6c7af723e */ /* 0x000fe200000010ff */
[----:B-1----:R-:W-:Y:S06]  /*9130*/  @P2 BRA `(.L_x_10729) ;  /* 0x0000000000042947 */ /* 0x002fec0003800000 */
[----:B------:R-:W-:Y:S01]  /*9140*/  BPT.TRAP 0x1 ;  /* 0x000000040000795c */ /* 0x000fe20000300000 */
.L_x_10729:
[----:B------:R-:W-:Y:S01]  /*9150*/  PLOP3.LUT P3, PT, PT, PT, UP0, 0x40, 0x0 ;  /* 0x000000000000781c */ /* 0x000fe20003f6e808 */
[----:B------:R0:W1:-:S12]  /*9160*/  SYNCS.PHASECHK.TRANS64.TRYWAIT P2, [UR27+0x22850], R8 ;  /* 0x02285008ff0075a7 */ /* 0x000058000804015b */
[----:B0-----:R-:W-:Y:S05]  /*9170*/  @P3 BRA `(.L_x_10730) ;  /* 0x0000000000043947 */ /* 0x001fea0003800000 */
[----:B------:R-:W-:Y:S01]  /*9180*/  BPT.TRAP 0x1 ;  /* 0x000000040000795c */ /* 0x000fe20000300000 */
.L_x_10730:
[----:B-1----:R-:W-:Y:S05]  /*9190*/  @P2 BRA `(.L_x_10731) ;  /* 0x0000000000082947 */ /* 0x002fea0003800000 */
[----:B------:R-:W0:Y:S02]  /*91a0*/  SYNCS.PHASECHK.TRANS64.TRYWAIT P2, [UR27+0x22850], R8 ;  /* 0x02285008ff0075a7 */ /* 0x000e24000804015b */
[----:B0-----:R-:W-:Y:S05]  /*91b0*/  @!P2 BRA `(.L_x_10732) ;  /* 0x000000a000d4a947 */ /* 0x001fea0003800000 */
.L_x_10731:
[----:B------:R1:W-:Y:S01]  /*91c0*/  BAR.SYNC.DEFER_BLOCKING R7, 0x100 ;  /* 0x000400070000751d */ /* 0x0003e20000010000 */
[----:B------:R-:W-:Y:S01]  /*91d0*/  UIMAD UR11, UR4, 0xc00, UR24 ;  /* 0x00000c00040b78a4 */ /* 0x000fe2000f8e0218 */
[----:B0-----:R-:W-:Y:S02]  /*91e0*/  @!P0 VIADD R179, R179, 0x22860 ;  /* 0x00022860b3b38836 */ /* 0x001fe40000000000 */
[----:B------:R-:W-:Y:S02]  /*91f0*/  IMAD.MOV.U32 R201, RZ, RZ, R10 ;  /* 0x000000ffffc97224 */ /* 0x000fe400078e000a */
[----:B------:R-:W-:Y:S01]  /*9200*/  UMOV UR15, 0x40000040 ;  /* 0x40000040000f7882 */ /* 0x000fe20000000000 */
[----:B------:R-:W-:Y:S01]  /*9210*/  @!P0 PRMT R179, RZ, 0x654, R179 ;  /* 0x00000654ffb38816 */ /* 0x000fe200000000b3 */
[----:B------:R-:W-:Y:S01]  /*9220*/  UMOV UR14, UR11 ;  /* 0x0000000b000e7c82 */ /* 0x000fe20008000000 */
        /* <DEDUP_REMOVED lines=36> */
.L_x_10724:
[----:B------:R-:W-:-:S13]  /*9470*/  ISETP.GE.AND P1, PT, R9, UR37, PT ;  /* 0x0000002509007c0c */ /* 0x000fda000bf26270 */
[----:B------:R-:W-:Y:S05]  /*9480*/  @!P1 BRA `(.L_x_10734) ;  /* 0x0000002c00f49947 */ /* 0x000fea0003800000 */
[----:B------:R-:W-:Y:S01]  /*9490*/  IMAD.MOV.U32 R13, RZ, RZ, R10 ;  /* 0x000000ffff0d7224 */ /* 0x000fe200078e000a */
[----:B------:R-:W-:Y:S01]  /*94a0*/  ULDC UR26, c[0x0][0x9e4] ;  /* 0x00027900001a7ab9 */ /* 0x000fe20000000800 */
[----:B--2---:R-:W-:Y:S01]  /*94b0*/  IMAD.MOV.U32 R12, RZ, RZ, R0 ;  /* 0x000000ffff0c7224 */ /* 0x004fe200078e0000 */
[----:B------:R-:W-:Y:S01]  /*94c0*/  ULDC UR27, c[0x0][0x288] ;  /* 0x0000a200001b7ab9 */ /* 0x000fe20000000800 */
[----:B------:R-:W-:Y:S01]  /*94d0*/  ULDC UR28, c[0x0][0x2f0] ;  /* 0x0000bc00001c7ab9 */ /* 0x000fe20000000800 */
[----:B------:R-:W-:Y:S01]  /*94e0*/  ULDC UR25, c[0x0][0x988] ;  /* 0x0002620000197ab9 */ /* 0x000fe20000000800 */
[----:B------:R-:W-:-:S05]  /*94f0*/  ULDC UR29, c[0x0][0x9e0] ;  /* 0x00027800001d7ab9 */ /* 0x000fca0000000800 */
.L_x_10751:
[----:B------:R-:W-:Y:S01]  /*9500*/  UIADD3 UR4, UR4, 0x1, URZ ;  /* 0x0000000104047890 */ /* 0x000fe2000fffe03f */
[----:B------:R-:W-:-:S03]  /*9510*/  PLOP3.LUT P1, PT, PT, PT, UP0, 0x40, 0x0 ;  /* 0x000000000000781c */ /* 0x000fc60003f2e808 */
[----:B------:R-:W-:-:S04]  /*9520*/  UISETP.NE.AND UP3, UPT, UR4, 0x2, UPT ;  /* 0x000000020400788c */ /* 0x000fc8000bf65270 */
[----:B------:R-:W-:Y:S02]  /*9530*/  USEL UR10, URZ, 0x1, UP3 ;  /* 0x000000013f0a7887 */ /* 0x000fe40009800000 */
[----:B------:R-:W-:Y:S02]  /*9540*/  USEL UR4, UR4, URZ, UP3 ;  /* 0x0000003f04047287 */ /* 0x000fe40009800000 */
[----:B------:R-:W-:Y:S02]  /*9550*/  ULOP3.LUT UR5, UR5, UR10, URZ, 0x3c, !UPT ;  /* 0x0000000a05057292 */ /* 0x000fe4000f8e3c3f */
[----:B0--3--:R-:W-:Y:S10]  /*9560*/  @P1 BRA `(.L_x_10735) ;  /* 0x0000000000041947 */ /* 0x009ff40003800000 */
[----:B------:R-:W-:Y:S01]  /*9570*/  BPT.TRAP 0x1 ;  /* 0x000000040000795c */ /* 0x000fe20000300000 */
.L_x_10735:
[----:B------:R-:W-:Y:S01]  /*9580*/  PLOP3.LUT P2, PT, PT, PT, UP0, 0x40, 0x0 ;  /* 0x000000000000781c */ /* 0x000fe20003f4e808 */
[----:B------:R-:W-:Y:S01]  /*9590*/  ULEA UR30, UR4, UR38, 0x3 ;  /* 0x00000026041e7291 */ /* 0x000fe2000f8e183f */
[----:B------:R-:W-:-:S05]  /*95a0*/  IMAD.U32 R11, RZ, RZ, UR5 ;  /* 0x00000005ff0b7e24 */ /* 0x000fca000f8e00ff */
[----:B------:R-:W-:-:S04]  /*95b0*/  SHF.L.U32 R11, R11, 0x1f, RZ ;  /* 0x0000001f0b0b7819 */ /* 0x000fc800000006ff */
[----:B------:R0:W2:Y:S02]  /*95c0*/  SYNCS.PHASECHK.TRANS64.TRYWAIT P1, [UR30+0x22830], R11 ;  /* 0x0228300bff0075a7 */ /* 0x0000a4000802015e */
[----:B------:R-:W-:Y:S05]  /*95d0*/  @P2 BRA `(.L_x_10736) ;  /* 0x0000000000042947 */ /* 0x000fea0003800000 */
[----:B------:R-:W-:Y:S01]  /*95e0*/  BPT.TRAP 0x1 ;  /* 0x000000040000795c */ /* 0x000fe20000300000 */
.L_x_10736:
[----:B--2---:R-:W-:Y:S05]  /*95f0*/  @P1 BRA `(.L_x_10737) ;  /* 0x0000000000081947 */ /* 0x004fea0003800000 */
[----:B------:R-:W2:Y:S02]  /*9600*/  SYNCS.PHASECHK.TRANS64.TRYWAIT P1, [UR30+0x22830], R11 ;  /* 0x0228300bff0075a7 */ /* 0x000ea4000802015e */
[----:B--2---:R-:W-:Y:S05]  /*9610*/  @!P1 BRA `(.L_x_10738) ;  /* 0x0000009c00d09947 */ /* 0x004fea0003800000 */
.L_x_10737:
[----:B------:R-:W-:Y:S01]  /*9620*/  UIMAD UR22, UR4, 0x300, UR6 ;  /* 0x00000300041678a4 */ /* 0x000fe2000f8e0206 */
[----:B-1----:R-:W-:Y:S01]  /*9630*/  WARPGROUP.ARRIVE ;  /* 0x00000000000079c5 */ /* 0x002fe20000000000 */
[----:B------:R-:W-:Y:S01]  /*9640*/  UMOV UR23, 0x40000040 ;  /* 0x4000004000177882 */ /* 0x000fe20000000000 */
[----:B------:R-:W-:Y:S01]  /*9650*/  UMOV UR11, 0x40000040 ;  /* 0x40000040000b7882 */ /* 0x000fe20000000000 */
[----:B------:R-:W-:Y:S01]  /*9660*/  UIADD3 UR10, UR22, 0x2, URZ ;  /* 0x00000002160a7890 */ /* 0x000fe2000fffe03f */
[----:B------:R-:W-:Y:S01]  /*9670*/  PLOP3.LUT P1, PT, PT, PT, UP1, 0x80, 0x0 ;  /* 0x000000000000781c */ /* 0x000fe20003f2f018 */
[----:B------:R-:W-:Y:S01]  /*9680*/  UIADD3 UR14, UR22, 0x4, URZ ;  /* 0x00000004160e7890 */ /* 0x000fe2000fffe03f */
[----:B------:R-:W-:Y:S01]  /*9690*/  PLOP3.LUT P2, PT, PT, PT, UP1, 0x80, 0x0 ;  /* 0x000000000000781c */ /* 0x000fe20003f4f018 */
[----:B------:R-:W-:Y:S01]  /*96a0*/  UMOV UR15, 0x40000040 ;  /* 0x40000040000f7882 */ /* 0x000fe20000000000 */
[----:B------:R-:W-:Y:S01]  /*96b0*/  HGMMA.64x96x16.F32.BF16 R152, gdesc[UR20], RZ, !UPT, gsb0 ;  /* 0x01600000149879f0 */ /* 0x000fe2000c0018ff */
[----:B------:R-:W-:Y:S01]  /*96c0*/  UIADD3 UR18, UR22, 0x6, URZ ;  /* 0x0000000616127890 */ /* 0x000fe2000fffe03f */
[----:B------:R-:W-:Y:S01]  /*96d0*/  IMAD.MOV.U32 R14, RZ, RZ, R6 ;  /* 0x000000ffff0e7224 */ /* 0x000fe200078e0006 */
[----:B------:R-:W-:Y:S01]  /*96e0*/  UMOV UR19, 0x40000040 ;  /* 0x4000004000137882 */ /* 0x000fe20000000000 */
[----:B------:R-:W-:-:S02]  /*96f0*/  IMAD.U32 R8, RZ, RZ, UR30 ;  /* 0x0000001eff087e24 */ /* 0x000fc4000f8e00ff */
[----:B------:R-:W-:-:S04]  /*9700*/  IMAD R201, R9, -0x60, RZ ;  /* 0xffffffa009c97824 */ /* 0x000fc800078e02ff */
[----:B------:R-:W-:-:S04]  /*9710*/  VIADD R10, R201, 0x1 ;  /* 0x00000001c90a7836 */ /* 0x000fc80000000000 */
[----:B------:R-:W-:Y:S01]  /*9720*/  IMAD R15, R5, -0x2, R10 ;  /* 0xfffffffe050f7824 */ /* 0x000fe200078e020a */
[----:B------:R-:W-:Y:S02]  /*9730*/  WARPGROUP.DEPBAR.LE gsb0, 0x0 ;  /* 0x00008000000079c5 */ /* 0x000fe40000010000 */
[----:B------:R-:W-:-:S06]  /*9740*/  WARPGROUP.ARRIVE ;  /* 0x00000000000079c5 */ /* 0x000fcc0000000000 */
[----:B------:R-:W-:Y:S01]  /*9750*/  HGMMA.64x96x16.F32.BF16 R152, gdesc[UR8], R152, gsb0 ;  /* 0x01600000089879f0 */ /* 0x000fe20008001898 */
[----:B------:R-:W-:Y:S02]  /*9760*/  @UP1 ULDC UR10, c[0x0][0x44c] ;  /* 0x00011300000a1ab9 */ /* 0x000fe40000000800 */
[----:B--2---:R-:W-:Y:S01]  /*9770*/  @P1 IMAD.HI.U32 R0, R6, UR10, RZ ;  /* 0x0000000a06001c27 */ /* 0x004fe2000f8e00ff */
[----:B------:R-:W-:Y:S01]  /*9780*/  @UP1 ULDC UR10, c[0x0][0x450] ;  /* 0x00011400000a1ab9 */ /* 0x000fe20000000800 */
[----:B------:R-:W-:-:S03]  /*9790*/  PLOP3.LUT P1, PT, PT, PT, UP2, 0x40, 0x0 ;  /* 0x000000000000781c */ /* 0x000fc60003f2e828 */
[----:B------:R-:W-:Y:S01]  /*97a0*/  @P2 SHF.R.U32.HI R14, RZ, UR10, R0 ;  /* 0x0000000aff0e2c19 */ /* 0x000fe20008011600 */
[----:B------:R-:W-:-:S04]  /*97b0*/  @!P0 VIADD R0, R8, 0x22840 ;  /* 0x0002284008008836 */ /* 0x000fc80000000000 */
[----:B------:R-:W1:Y:S01]  /*97c0*/  SHFL.IDX PT, R21, R14, RZ, 0x1c1f ;  /* 0x001c1fff0e157589 */ /* 0x000e6200000e0000 */
[----:B------:R-:W-:Y:S01]  /*97d0*/  @!P0 PRMT R0, RZ, 0x654, R0 ;  /* 0x00000654ff008816 */ /* 0x000fe20000000000 */
        /* <DEDUP_REMOVED lines=9> */
[----:B---3--:R-:W-:-:S05]  /*9870*/  IADD3 R0, R15, -UR27, R18 ;  /* 0x8000001b0f007c10 */ /* 0x008fca000fffe012 */
[C---:B------:R-:W-:Y:S02]  /*9880*/  VIADD R22, R0.reuse, UR29 ;  /* 0x0000001d00167c36 */ /* 0x040fe40008000000 */
[----:B------:R-:W-:Y:S02]  /*9890*/  VIADD R23, R0, UR7 ;  /* 0x0000000700177c36 */ /* 0x000fe40008000000 */
[----:B------:R-:W-:Y:S02]  /*98a0*/  VIADD R0, R15, 0xffffffff ;  /* 0xffffffff0f007836 */ /* 0x000fe40000000000 */
[--C-:B-1----:R-:W-:Y:S02]  /*98b0*/  IMAD.IADD R10, R22, 0x1, R21.reuse ;  /* 0x00000001160a7824 */ /* 0x102fe400078e0215 */
[----:B------:R-:W-:Y:S01]  /*98c0*/  IMAD.IADD R15, R23, 0x1, R21 ;  /* 0x00000001170f7824 */ /* 0x000fe200078e0215 */
[----:B--2---:R-:W-:Y:S06]  /*98d0*/  @P1 BRA `(.L_x_10739) ;  /* 0x0000000000581947 */ /* 0x004fec0003800000 */
        /* <DEDUP_REMOVED lines=13> */
.L_x_10741:
[----:B------:R-:W-:-:S05]  /*99b0*/  IMAD.U32 R200, RZ, RZ, UR26 ;  /* 0x0000001affc87e24 */ /* 0x000fca000f8e00ff */
[----:B------:R-:W-:-:S13]  /*99c0*/  ISETP.NE.AND P1, PT, R200, 0x1, PT ;  /* 0x00000001c800780c */ /* 0x000fda0003f25270 */
[----:B------:R-:W1:Y:S02]  /*99d0*/  @P1 LDC.64 R202, c[0x0][0x9e8] ;  /* 0x00027a00ffca1b82 */ /* 0x000e640000000a00 */
[----:B-1----:R-:W-:-:S05]  /*99e0*/  @P1 IMAD.HI.U32 R20, R21, R202, RZ ;  /* 0x000000ca15141227 */ /* 0x002fca00078e00ff */
[----:B------:R-:W-:-:S07]  /*99f0*/  @P1 SHF.R.U32.HI R21, RZ, R203, R20 ;  /* 0x000000cbff151219 */ /* 0x000fce0000011614 */
.L_x_10742:
[----:B------:R-:W-:Y:S05]  /*9a00*/  BSYNC B0 ;  /* 0x0000000000007941 */ /* 0x000fea0003800000 */
.L_x_10740:
[----:B------:R-:W-:-:S05]  /*9a10*/  IMAD R21, R21, R200, R0 ;  /* 0x000000c815157224 */ /* 0x000fca00078e0200 */
[----:B------:R-:W-:Y:S02]  /*9a20*/  VIADDMNMX R10, R21, R200, R10, PT ;  /* 0x000000c8150a7246 */ /* 0x000fe4000380010a */
[----:B------:R-:W-:-:S07]  /*9a30*/  VIMNMX R15, R15, R21, !PT ;  /* 0x000000150f0f7248 */ /* 0x000fce0007fe0100 */
.L_x_10739:
[C---:B------:R-:W-:Y:S02]  /*9a40*/  ISETP.GE.AND P6, PT, R201.reuse, 0xa, PT ;  /* 0x0000000ac900780c */ /* 0x040fe40003fc6270 */
[C---:B------:R-:W-:Y:S02]  /*9a50*/  ISETP.GE.AND P1, PT, R201.reuse, 0x2, PT ;  /* 0x00000002c900780c */ /* 0x040fe40003f26270 */
[C---:B------:R-:W-:Y:S02]  /*9a60*/  ISETP.GE.AND P2, PT, R201.reuse, 0x9, PT ;  /* 0x00000009c900780c */ /* 0x040fe40003f46270 */
[----:B------:R-:W-:Y:S02]  /*9a70*/  ISETP.GE.AND P5, PT, R201, 0x11, PT ;  /* 0x00000011c900780c */ /* 0x000fe40003fa6270 */
[----:B------:R-:W-:Y:S02]  /*9a80*/  LOP3.LUT R17, R17, 0xfffffffb, RZ, 0xc0, !PT ;  /* 0xfffffffb11117812 */ /* 0x000fe400078ec0ff */
[----:B------:R-:W-:-:S02]  /*9a90*/  ISETP.GT.AND P4, PT, R15, 0x1, !P1 ;  /* 0x000000010f00780c */ /* 0x000fc40004f84270 */
[----:B------:R-:W-:Y:S02]  /*9aa0*/  ISETP.GT.AND P3, PT, R15, 0x8, !P2 ;  /* 0x000000080f00780c */ /* 0x000fe40005764270 */
[----:B------:R-:W-:Y:S02]  /*9ab0*/  @P6 LOP3.LUT R17, R17, 0x4, RZ, 0xfc, !PT ;  /* 0x0000000411116812 */ /* 0x000fe400078efcff */
[C---:B------:R-:W-:Y:S02]  /*9ac0*/  ISETP.LT.OR P4, PT, R10.reuse, 0x2, P4 ;  /* 0x000000020a00780c */ /* 0x040fe40002781670 */
[----:B------:R-:W-:Y:S02]  /*9ad0*/  ISETP.LT.OR P3, PT, R10, 0x9, P3 ;  /* 0x000000090a00780c */ /* 0x000fe40001f61670 */
[----:B------:R-:W-:Y:S02]  /*9ae0*/  LOP3.LUT R17, R17, 0xfffffff7, RZ, 0xc0, !PT ;  /* 0xfffffff711117812 */ /* 0x000fe400078ec0ff */
[----:B------:R-:W-:-:S02]  /*9af0*/  FSEL R153, R153, -INF , !P4 ;  /* 0xff80000099997808 */ /* 0x000fc40006000000 */
[----:B------:R-:W-:Y:S02]  /*9b00*/  FSEL R156, R156, -INF , !P3 ;  /* 0xff8000009c9c7808 */ /* 0x000fe40005800000 */
[----:B------:R-:W-:Y:S02]  /*9b10*/  ISETP.GT.AND P4, PT, R15, 0x9, !P6 ;  /* 0x000000090f00780c */ /* 0x000fe40007784270 */
[----:B------:R-:W-:Y:S02]  /*9b20*/  @P5 LOP3.LUT R17, R17, 0x8, RZ, 0xfc, !PT ;  /* 0x0000000811115812 */ /* 0x000fe400078efcff */
[----:B------:R-:W-:Y:S02]  /*9b30*/  ISETP.GT.AND P3, PT, R15, 0x10, !P5 ;  /* 0x000000100f00780c */ /* 0x000fe40006f64270 */
[----:B------:R-:W-:Y:S02]  /*9b40*/  ISETP.GE.AND P5, PT, R201, 0x12, PT ;  /* 0x00000012c900780c */ /* 0x000fe40003fa6270 */
[----:B------:R-:W-:-:S02]  /*9b50*/  ISETP.LT.OR P4, PT, R10, 0xa, P4 ;  /* 0x0000000a0a00780c */ /* 0x000fc40002781670 */
[----:B------:R-:W-:Y:S02]  /*9b60*/  ISETP.LT.OR P3, PT, R10, 0x11, P3 ;  /* 0x000000110a00780c */ /* 0x000fe40001f61670 */
[----:B------:R-:W-:Y:S02]  /*9b70*/  FSEL R157, R157, -INF , !P4 ;  /* 0xff8000009d9d7808 */ /* 0x000fe40006000000 */
[----:B------:R-:W-:Y:S02]  /*9b80*/  ISETP.GE.AND P4, PT, R201, 0x19, PT ;  /* 0x00000019c900780c */ /* 0x000fe40003f86270 */
[----:B------:R-:W-:Y:S02]  /*9b90*/  LOP3.LUT R17, R17, 0xffffffef, RZ, 0xc0, !PT ;  /* 0xffffffef11117812 */ /* 0x000fe400078ec0ff */
[----:B------:R-:W-:Y:S02]  /*9ba0*/  FSEL R160, R160, -INF , !P3 ;  /* 0xff800000a0a07808 */ /* 0x000fe40005800000 */
[----:B------:R-:W-:-:S02]  /*9bb0*/  ISETP.GT.AND P3, PT, R15, 0x11, !P5 ;  /* 0x000000110f00780c */ /* 0x000fc40006f64270 */
[----:B------:R-:W-:Y:S02]  /*9bc0*/  @P5 LOP3.LUT R17, R17, 0x10, RZ, 0xfc, !PT ;  /* 0x0000001011115812 */ /* 0x000fe400078efcff */
[----:B------:R-:W-:Y:S02]  /*9bd0*/  ISETP.LT.OR P3, PT, R10, 0x12, P3 ;  /* 0x000000120a00780c */ /* 0x000fe40001f61670 */
[----:B------:R-:W-:Y:S02]  /*9be0*/  LOP3.LUT R17, R17, 0xfffbffff, RZ, 0xc0, !PT ;  /* 0xfffbffff11117812 */ /* 0x000fe400078ec0ff */
[----:B------:R-:W-:Y:S02]  /*9bf0*/  FSEL R161, R161, -INF , !P3 ;  /* 0xff800000a1a17808 */ /* 0x000fe40005800000 */
[----:B------:R-:W-:Y:S02]  /*9c00*/  @P4 LOP3.LUT R17, R17, 0x40000, RZ, 0xfc, !PT ;  /* 0x0004000011114812 */ /* 0x000fe400078efcff */
[----:B------:R-:W-:-:S02]  /*9c10*/  ISETP.GT.AND P3, PT, R15, 0x18, !P4 ;  /* 0x000000180f00780c */ /* 0x000fc40006764270 */
[----:B------:R-:W-:Y:S02]  /*9c20*/  ISETP.GE.AND P4, PT, R201, 0x1a, PT ;  /* 0x0000001ac900780c */ /* 0x000fe40003f86270 */
[----:B------:R-:W-:Y:S02]  /*9c30*/  ISETP.LT.OR P3, PT, R10, 0x19, P3 ;  /* 0x000000190a00780c */ /* 0x000fe40001f61670 */
[----:B------:R-:W-:Y:S02]  /*9c40*/  LOP3.LUT R17, R17, 0xfffdffff, RZ, 0xc0, !PT ;  /* 0xfffdffff11117812 */ /* 0x000fe400078ec0ff */
        /* <DEDUP_REMOVED lines=99> */
[----:B------:R-:W1:Y:S02]  /*a280*/  SHFL.IDX PT, R15, R14, 0x1, 0x1c1f ;  /* 0x003c1f000e0f7f89 */ /* 0x000e6400000e0000 */
[----:B------:R-:W-:-:S04]  /*a290*/  ISETP.LT.OR P6, PT, R10, 0x5a, P6 ;  /* 0x0000005a0a00780c */ /* 0x000fc800037c1670 */
        /* <DEDUP_REMOVED lines=18> */
.L_x_10745:
[----:B------:R-:W-:-:S05]  /*a3c0*/  IMAD.U32 R22, RZ, RZ, UR26 ;  /* 0x0000001aff167e24 */ /* 0x000fca000f8e00ff */
[----:B------:R-:W-:-:S13]  /*a3d0*/  ISETP.NE.AND P6, PT, R22, 0x1, PT ;  /* 0x000000011600780c */ /* 0x000fda0003fc5270 */
[----:B------:R-:W1:Y:S02]  /*a3e0*/  @P6 LDC.64 R14, c[0x0][0x9e8] ;  /* 0x00027a00ff0e6b82 */ /* 0x000e640000000a00 */
[----:B-1----:R-:W-:-:S05]  /*a3f0*/  @P6 IMAD.HI.U32 R14, R23, R14, RZ ;  /* 0x0000000e170e6227 */ /* 0x002fca00078e00ff */
[----:B------:R-:W-:-:S07]  /*a400*/  @P6 SHF.R.U32.HI R23, RZ, R15, R14 ;  /* 0x0000000fff176219 */ /* 0x000fce000001160e */
.L_x_10746:
[----:B------:R-:W-:Y:S05]  /*a410*/  BSYNC B0 ;  /* 0x0000000000007941 */ /* 0x000fea0003800000 */
.L_x_10744:
[----:B------:R-:W-:-:S05]  /*a420*/  IMAD R23, R23, R22, R0 ;  /* 0x0000001617177224 */ /* 0x000fca00078e0200 */
[----:B------:R-:W-:Y:S02]  /*a430*/  VIADDMNMX R10, R23, R22, R10, PT ;  /* 0x00000016170a7246 */ /* 0x000fe4000380010a */
[----:B------:R-:W-:-:S07]  /*a440*/  VIMNMX R20, R20, R23, !PT ;  /* 0x0000001714147248 */ /* 0x000fce0007fe0100 */
.L_x_10743:
[----:B------:R-:W-:Y:S01]  /*a450*/  ISETP.GT.AND P1, PT, R20, 0x1, !P1 ;  /* 0x000000011400780c */ /* 0x000fe20004f24270 */
[----:B------:R-:W-:Y:S01]  /*a460*/  UMOV UR10, UR25 ;  /* 0x00000019000a7c82 */ /* 0x000fe20008000000 */
[----:B------:R-:W-:Y:S02]  /*a470*/  FMNMX.FTZ R0, R21, R12, !PT ;  /* 0x0000000c15007209 */ /* 0x000fe40007810000 */
[----:B------:R-:W-:Y:S02]  /*a480*/  ISETP.LT.OR P1, PT, R10, 0x2, P1 ;  /* 0x000000020a00780c */ /* 0x000fe40000f21670 */
[----:B------:R-:W-:Y:S02]  /*a490*/  LOP3.LUT P6, RZ, R17, 0x20000, RZ, 0xc0, !PT ;  /* 0x0002000011ff7812 */ /* 0x000fe400078cc0ff */
[----:B------:R-:W-:Y:S02]  /*a4a0*/  FSEL R155, R155, -INF , !P1 ;  /* 0xff8000009b9b7808 */ /* 0x000fe40004800000 */
[----:B------:R-:W-:-:S02]  /*a4b0*/  LOP3.LUT P1, RZ, R17, 0x4, RZ, 0xc0, !PT ;  /* 0x0000000411ff7812 */ /* 0x000fc4000782c0ff */
[C---:B------:R-:W-:Y:S02]  /*a4c0*/  ISETP.GT.AND P2, PT, R20.reuse, 0x8, !P2 ;  /* 0x000000081400780c */ /* 0x040fe40005744270 */
[----:B------:R-:W-:Y:S02]  /*a4d0*/  ISETP.GT.AND P1, PT, R20, 0x9, !P1 ;  /* 0x000000091400780c */ /* 0x000fe40004f24270 */
[----:B------:R-:W-:Y:S02]  /*a4e0*/  FMNMX.FTZ R15, R153, R0, !PT ;  /* 0x00000000990f7209 */ /* 0x000fe40007810000 */
[C---:B------:R-:W-:Y:S02]  /*a4f0*/  ISETP.LT.OR P1, PT, R10.reuse, 0xa, P1 ;  /* 0x0000000a0a00780c */ /* 0x040fe40000f21670 */
[----:B------:R-:W-:Y:S02]  /*a500*/  ISETP.LT.OR P2, PT, R10, 0x9, P2 ;  /* 0x000000090a00780c */ /* 0x000fe40001741670 */
[----:B------:R-:W-:-:S02]  /*a510*/  FSEL R159, R159, -INF , !P1 ;  /* 0xff8000009f9f7808 */ /* 0x000fc40004800000 */
[C---:B------:R-:W-:Y:S02]  /*a520*/  LOP3.LUT P1, RZ, R17.reuse, 0x8, RZ, 0xc0, !PT ;  /* 0x0000000811ff7812 */ /* 0x040fe4000782c0ff */
[----:B------:R-:W-:Y:S02]  /*a530*/  FMNMX.FTZ R0, R156, R15, !PT ;  /* 0x0000000f9c007209 */ /* 0x000fe40007810000 */
[----:B------:R-:W-:Y:S02]  /*a540*/  ISETP.GT.AND P1, PT, R20, 0x10, !P1 ;  /* 0x000000101400780c */ /* 0x000fe40004f24270 */
[----:B------:R-:W-:Y:S02]  /*a550*/  FSEL R158, R158, -INF , !P2 ;  /* 0xff8000009e9e7808 */ /* 0x000fe40005000000 */
[----:B------:R-:W-:Y:S02]  /*a560*/  ISETP.LT.OR P1, PT, R10, 0x11, P1 ;  /* 0x000000110a00780c */ /* 0x000fe40000f21670 */
[----:B------:R-:W-:-:S02]  /*a570*/  LOP3.LUT P2, RZ, R17, 0x10000, RZ, 0xc0, !PT ;  /* 0x0001000011ff7812 */ /* 0x000fc4000784c0ff */
        /* <DEDUP_REMOVED lines=52> */
[----:B------:R-:W1:Y:S01]  /*a8c0*/  SHFL.BFLY PT, R15, R14, 0x2, 0x1f ;  /* 0x0c401f000e0f7f89 */ /* 0x000e6200000e0000 */
[----:B------:R-:W-:Y:S02]  /*a8d0*/  FSEL R178, R178, -INF , !P1 ;  /* 0xff800000b2b27808 */ /* 0x000fe40004800000 */
[----:B------:R-:W-:-:S02]  /*a8e0*/  LOP3.LUT P1, RZ, R17, 0x800, RZ, 0xc0, !PT ;  /* 0x0000080011ff7812 */ /* 0x000fc4000782c0ff */
[----:B------:R-:W-:Y:S02]  /*a8f0*/  LOP3.LUT P2, RZ, R17, 0x40, RZ, 0xc0, !PT ;  /* 0x0000004011ff7812 */ /* 0x000fe4000784c0ff */
[C---:B------:R-:W-:Y:S02]  /*a900*/  ISETP.GT.AND P1, PT, R20.reuse, 0x31, !P1 ;  /* 0x000000311400780c */ /* 0x040fe40004f24270 */
[----:B------:R-:W-:Y:S02]  /*a910*/  ISETP.GT.AND P3, PT, R20, 0x50, !P3 ;  /* 0x000000501400780c */ /* 0x000fe40005f64270 */
[----:B------:R-:W-:Y:S02]  /*a920*/  ISETP.LT.OR P1, PT, R10, 0x32, P1 ;  /* 0x000000320a00780c */ /* 0x000fe40000f21670 */
[----:B------:R-:W-:Y:S02]  /*a930*/  ISETP.GT.AND P4, PT, R20, 0x51, !P4 ;  /* 0x000000511400780c */ /* 0x000fe40006784270 */
[----:B------:R-:W-:-:S02]  /*a940*/  FSEL R179, R179, -INF , !P1 ;  /* 0xff800000b3b37808 */ /* 0x000fc40004800000 */
[----:B------:R-:W-:Y:S02]  /*a950*/  LOP3.LUT P1, RZ, R17, 0x400, RZ, 0xc0, !PT ;  /* 0x0000040011ff7812 */ /* 0x000fe4000782c0ff */
[C---:B------:R-:W-:Y:S02]  /*a960*/  ISETP.GT.AND P5, PT, R20.reuse, 0x58, !P5 ;  /* 0x000000581400780c */ /* 0x040fe40006fa4270 */
[----:B------:R-:W-:Y:S02]  /*a970*/  ISETP.GT.AND P1, PT, R20, 0x38, !P1 ;  /* 0x000000381400780c */ /* 0x000fe40004f24270 */
[C---:B------:R-:W-:Y:S02]  /*a980*/  ISETP.LT.OR P3, PT, R10.reuse, 0x51, P3 ;  /* 0x000000510a00780c */ /* 0x040fe40001f61670 */
[----:B------:R-:W-:Y:S02]  /*a990*/  ISETP.LT.OR P1, PT, R10, 0x39, P1 ;  /* 0x000000390a00780c */ /* 0x000fe40000f21670 */
[----:B-1----:R-:W-:-:S02]  /*a9a0*/  FMNMX.FTZ R15, R14, R15, !PT ;  /* 0x0000000f0e0f7209 */ /* 0x002fc40007810000 */
[----:B------:R-:W-:Y:S02]  /*a9b0*/  FSEL R182, R182, -INF , !P1 ;  /* 0xff800000b6b67808 */ /* 0x000fe40004800000 */
[----:B------:R-:W-:Y:S01]  /*a9c0*/  LOP3.LUT P1, RZ, R17, 0x200, RZ, 0xc0, !PT ;  /* 0x0000020011ff7812 */ /* 0x000fe2000782c0ff */
[----:B------:R-:W1:Y:S01]  /*a9d0*/  SHFL.BFLY PT, R0, R15, 0x1, 0x1f ;  /* 0x0c201f000f007f89 */ /* 0x000e6200000e0000 */
        /* <DEDUP_REMOVED lines=9> */
[----:B------:R-:W-:-:S02]  /*aa70*/  FSEL R198, R198, -INF , !P5 ;  /* 0xff800000c6c67808 */ /* 0x000fc40006800000 */
[----:B------:R-:W-:Y:S02]  /*aa80*/  ISETP.LT.OR P1, PT, R10, 0x41, P1 ;  /* 0x000000410a00780c */ /* 0x000fe40000f21670 */
[----:B-1----:R-:W-:Y:S02]  /*aa90*/  FMNMX.FTZ R0, R15, R0, !PT ;  /* 0x000000000f007209 */ /* 0x002fe40007810000 */
[----:B------:R-:W-:Y:S02]  /*aaa0*/  FSEL R186, R186, -INF , !P1 ;  /* 0xff800000baba7808 */ /* 0x000fe40004800000 */
[----:B------:R-:W-:Y:S01]  /*aab0*/  ISETP.GT.AND P1, PT, R20, 0x41, !P6 ;  /* 0x000000411400780c */ /* 0x000fe20007724270 */
[----:B------:R-:W-:Y:S01]  /*aac0*/  FMUL.FTZ R200, R0, UR10 ;  /* 0x0000000a00c87c20 */ /* 0x000fe20008410000 */
[----:B------:R-:W-:Y:S02]  /*aad0*/  LOP3.LUT P6, RZ, R17, 0x2, RZ, 0xc0, !PT ;  /* 0x0000000211ff7812 */ /* 0x000fe400078cc0ff */
[----:B------:R-:W-:-:S04]  /*aae0*/  ISETP.LT.OR P1, PT, R10, 0x42, P1 ;  /* 0x000000420a00780c */ /* 0x000fc80000f21670 */
[----:B------:R-:W-:Y:S02]  /*aaf0*/  FSEL R187, R187, -INF , !P1 ;  /* 0xff800000bbbb7808 */ /* 0x000fe40004800000 */
[----:B------:R-:W-:Y:S02]  /*ab00*/  ISETP.GT.AND P1, PT, R20, 0x48, !P2 ;  /* 0x000000481400780c */ /* 0x000fe40005724270 */
[----:B------:R-:W-:Y:S02]  /*ab10*/  LOP3.LUT P2, RZ, R17, 0x20, RZ, 0xc0, !PT ;  /* 0x0000002011ff7812 */ /* 0x000fe4000784c0ff */
[----:B------:R-:W-:Y:S02]  /*ab20*/  ISETP.LT.OR P1, PT, R10, 0x49, P1 ;  /* 0x000000490a00780c */ /* 0x000fe40000f21670 */
[----:B------:R-:W-:Y:S02]  /*ab30*/  ISETP.GT.AND P2, PT, R20, 0x49, !P2 ;  /* 0x000000491400780c */ /* 0x000fe40005744270 */
[----:B------:R-:W-:-:S02]  /*ab40*/  FSEL R190, R190, -INF , !P1 ;  /* 0xff800000bebe7808 */ /* 0x000fc40004800000 */
[----:B------:R-:W-:Y:S02]  /*ab50*/  ISETP.GT.AND P1, PT, R20, RZ, !P6 ;  /* 0x000000ff1400720c */ /* 0x000fe40007724270 */
[----:B------:R-:W-:Y:S02]  /*ab60*/  LOP3.LUT P6, RZ, R17, 0x1, RZ, 0xc0, !PT ;  /* 0x0000000111ff7812 */ /* 0x000fe400078cc0ff */
[C---:B------:R-:W-:Y:S02]  /*ab70*/  ISETP.LT.OR P1, PT, R10.reuse, 0x1, P1 ;  /* 0x000000010a00780c */ /* 0x040fe40000f21670 */
[----:B------:R-:W-:Y:S02]  /*ab80*/  ISETP.LT.OR P2, PT, R10, 0x4a, P2 ;  /* 0x0000004a0a00780c */ /* 0x000fe40001741670 */
[----:B------:R-:W-:Y:S02]  /*ab90*/  FSEL R22, R154, -INF , !P1 ;  /* 0xff8000009a167808 */ /* 0x000fe40004800000 */
[----:B------:R-:W-:-:S02]  /*aba0*/  FSETP.NEU.FTZ.AND P1, PT, R0, -INF , PT ;  /* 0xff8000000000780b */ /* 0x000fc40003f3d000 */
[----:B------:R-:W-:Y:S02]  /*abb0*/  FMNMX.FTZ R14, R22, R13, !PT ;  /* 0x0000000d160e7209 */ /* 0x000fe40007810000 */
[----:B------:R-:W-:Y:S02]  /*abc0*/  FSEL R200, R200, RZ, P1 ;  /* 0x000000ffc8c87208 */ /* 0x000fe40000800000 */
[----:B------:R-:W-:Y:S02]  /*abd0*/  ISETP.GT.AND P6, PT, R20, 0x59, !P6 ;  /* 0x000000591400780c */ /* 0x000fe400077c4270 */
[----:B------:R-:W-:Y:S01]  /*abe0*/  FSEL R191, R191, -INF , !P2 ;  /* 0xff800000bfbf7808 */ /* 0x000fe20005000000 */
[--C-:B------:R-:W-:Y:S01]  /*abf0*/  FFMA.FTZ R152, R21, UR10, -R200.reuse ;  /* 0x0000000a15987c23 */ /* 0x100fe200080108c8 */
[----:B------:R-:W-:Y:S01]  /*ac00*/  FMNMX.FTZ R21, R155, R14, !PT ;  /* 0x0000000e9b157209 */ /* 0x000fe20007810000 */
[--C-:B------:R-:W-:Y:S01]  /*ac10*/  FFMA.FTZ R15, R153, UR10, -R200.reuse ;  /* 0x0000000a990f7c23 */ /* 0x100fe200080108c8 */
[--C-:B------:R-:W-:Y:S01]  /*ac20*/  FFMA.FTZ R154, R156, UR10, -R200.reuse ;  /* 0x0000000a9c9a7c23 */ /* 0x100fe200080108c8 */
[--C-:B------:R-:W-:Y:S01]  /*ac30*/  FFMA.FTZ R156, R160, UR10, -R200.reuse ;  /* 0x0000000aa09c7c23 */ /* 0x100fe200080108c8 */
[----:B------:R-:W-:Y:S01]  /*ac40*/  FMNMX.FTZ R14, R158, R21, !PT ;  /* 0x000000159e0e7209 */ /* 0x000fe20007810000 */
[--C-:B------:R-:W-:Y:S01]  /*ac50*/  FFMA.FTZ R164, R164, UR10, -R200.reuse ;  /* 0x0000000aa4a47c23 */ /* 0x100fe200080108c8 */
[----:B------:R-:W-:Y:S01]  /*ac60*/  ISETP.LT.OR P6, PT, R10, 0x5a, P6 ;  /* 0x0000005a0a00780c */ /* 0x000fe200037c1670 */
[--C-:B------:R-:W-:Y:S01]  /*ac70*/  FFMA.FTZ R172, R172, UR10, -R200.reuse ;  /* 0x0000000aacac7c23 */ /* 0x100fe200080108c8 */
[----:B------:R-:W-:Y:S01]  /*ac80*/  FMNMX.FTZ R21, R159, R14, !PT ;  /* 0x0000000e9f157209 */ /* 0x000fe20007810000 */
[----:B------:R-:W-:Y:S01]  /*ac90*/  MUFU.EX2 R152, R152 ;  /* 0x0000009800987308 */ /* 0x000fe20000000800 */
[----:B------:R-:W-:Y:S01]  /*aca0*/  FSEL R199, R199, -INF , !P6 ;  /* 0xff800000c7c77808 */ /* 0x000fe20007000000 */
[--C-:B------:R-:W-:Y:S01]  /*acb0*/  FFMA.FTZ R168, R168, UR10, -R200.reuse ;  /* 0x0000000aa8a87c23 */ /* 0x100fe200080108c8 */
[----:B------:R-:W-:Y:S01]  /*acc0*/  FMNMX.FTZ R14, R162, R21, !PT ;  /* 0x00000015a20e7209 */ /* 0x000fe20007810000 */
[----:B------:R-:W-:-:S03]  /*acd0*/  FFMA.FTZ R21, R157, UR10, -R200 ;  /* 0x0000000a9d157c23 */ /* 0x000fc600080108c8 */
[----:B------:R-:W-:Y:S01]  /*ace0*/  FMNMX.FTZ R23, R163, R14, !PT ;  /* 0x0000000ea3177209 */ /* 0x000fe20007810000 */
[----:B------:R-:W-:Y:S03]  /*acf0*/  MUFU.EX2 R15, R15 ;  /* 0x0000000f000f7308 */ /* 0x000fe60000000800 */
[----:B------:R-:W-:-:S04]  /*ad00*/  FMNMX.FTZ R14, R166, R23, !PT ;  /* 0x00000017a60e7209 */ /* 0x000fc80007810000 */
[----:B------:R-:W-:Y:S01]  /*ad10*/  FMNMX.FTZ R23, R167, R14, !PT ;  /* 0x0000000ea7177209 */ /* 0x000fe20007810000 */
[----:B------:R-:W-:Y:S03]  /*ad20*/  MUFU.EX2 R154, R154 ;  /* 0x0000009a009a7308 */ /* 0x000fe60000000800 */
        /* <DEDUP_REMOVED lines=10> */
[----:B------:R1:W-:Y:S03]  /*add0*/  MUFU.EX2 R14, R164 ;  /* 0x000000a4000e7308 */ /* 0x0003e60000000800 */
[----:B------:R-:W-:-:S04]  /*ade0*/  FMNMX.FTZ R160, R182, R157, !PT ;  /* 0x0000009db6a07209 */ /* 0x000fc80007810000 */
[----:B------:R-:W-:Y:S01]  /*adf0*/  FMNMX.FTZ R157, R183, R160, !PT ;  /* 0x000000a0b79d7209 */ /* 0x000fe20007810000 */
[----:B------:R-:W-:Y:S03]  /*ae00*/  MUFU.EX2 R23, R23 ;  /* 0x0000001700177308 */ /* 0x000fe60000000800 */
[----:B-1----:R-:W-:Y:S01]  /*ae10*/  FMNMX.FTZ R164, R186, R157, !PT ;  /* 0x0000009dbaa47209 */ /* 0x002fe20007810000 */
[--C-:B------:R-:W-:Y:S01]  /*ae20*/  FFMA.FTZ R157, R169, UR10, -R200.reuse ;  /* 0x0000000aa99d7c23 */ /* 0x100fe200080108c8 */
[--C-:B------:R-:W-:Y:S01]  /*ae30*/  FFMA.FTZ R169, R181, UR10, -R200.reuse ;  /* 0x0000000ab5a97c23 */ /* 0x100fe200080108c8 */
[----:B------:R-:W-:Y:S01]  /*ae40*/  FFMA.FTZ R181, R193, UR10, -R200 ;  /* 0x0000000ac1b57c23 */ /* 0x000fe200080108c8 */
[----:B------:R-:W-:Y:S01]  /*ae50*/  FMNMX.FTZ R161, R187, R164, !PT ;  /* 0x000000a4bba17209 */ /* 0x000fe20007810000 */
[----:B------:R-:W-:Y:S03]  /*ae60*/  MUFU.EX2 R153, R153 ;  /* 0x0000009900997308 */ /* 0x000fe60000000800 */
[----:B------:R-:W-:-:S04]  /*ae70*/  FMNMX.FTZ R20, R190, R161, !PT ;  /* 0x000000a1be147209 */ /* 0x000fc80007810000 */
[----:B------:R-:W-:Y:S01]  /*ae80*/  FMNMX.FTZ R161, R191, R20, !PT ;  /* 0x00000014bfa17209 */ /* 0x000fe20007810000 */
[----:B------:R1:W-:Y:S03]  /*ae90*/  MUFU.EX2 R160, R168 ;  /* 0x000000a800a07308 */ /* 0x0003e60000000800 */
[----:B------:R-:W-:Y:S01]  /*aea0*/  FMNMX.FTZ R164, R194, R161, !PT ;  /* 0x000000a1c2a47209 */ /* 0x000fe20007810000 */
[--C-:B------:R-:W-:Y:S01]  /*aeb0*/  FFMA.FTZ R161, R173, UR10, -R200.reuse ;  /* 0x0000000aada17c23 */ /* 0x100fe200080108c8 */
[--C-:B------:R-:W-:Y:S02]  /*aec0*/  FFMA.FTZ R173, R185, UR10, -R200.reuse ;  /* 0x0000000ab9ad7c23 */ /* 0x100fe400080108c8 */
[----:B------:R-:W-:Y:S01]  /*aed0*/  FMNMX.FTZ R165, R195, R164, !PT ;  /* 0x000000a4c3a57209 */ /* 0x000fe20007810000 */
[----:B------:R2:W-:Y:S01]  /*aee0*/  MUFU.EX2 R20, R172 ;  /* 0x000000ac00147308 */ /* 0x0005e20000000800 */
[--C-:B------:R-:W-:Y:S01]  /*aef0*/  FFMA.FTZ R164, R176, UR10, -R200.reuse ;  /* 0x0000000ab0a47c23 */ /* 0x100fe200080108c8 */
[--C-:B------:R-:W-:Y:S01]  /*af00*/  FFMA.FTZ R176, R188, UR10, -R200.reuse ;  /* 0x0000000abcb07c23 */ /* 0x100fe200080108c8 */
[----:B------:R-:W-:Y:S01]  /*af10*/  FMNMX.FTZ R10, R198, R165, !PT ;  /* 0x000000a5c60a7209 */ /* 0x000fe20007810000 */
[--C-:B------:R-:W-:Y:S01]  /*af20*/  FFMA.FTZ R165, R177, UR10, -R200.reuse ;  /* 0x0000000ab1a57c23 */ /* 0x100fe200080108c8 */
[--C-:B------:R-:W-:Y:S01]  /*af30*/  FFMA.FTZ R188, R196, UR10, -R200.reuse ;  /* 0x0000000ac4bc7c23 */ /* 0x100fe200080108c8 */
[--C-:B-1----:R-:W-:Y:S01]  /*af40*/  FFMA.FTZ R168, R180, UR10, -R200.reuse ;  /* 0x0000000ab4a87c23 */ /* 0x102fe200080108c8 */
[----:B------:R-:W-:Y:S01]  /*af50*/  FMNMX.FTZ R10, R199, R10, !PT ;  /* 0x0000000ac70a7209 */ /* 0x000fe20007810000 */
[----:B------:R-:W-:Y:S01]  /*af60*/  MUFU.EX2 R157, R157 ;  /* 0x0000009d009d7308 */ /* 0x000fe20000000800 */
[--C-:B--2---:R-:W-:Y:S01]  /*af70*/  FFMA.FTZ R172, R184, UR10, -R200.reuse ;  /* 0x0000000ab8ac7c23 */ /* 0x104fe200080108c8 */
[----:B------:R-:W-:-:S02]  /*af80*/  FFMA.FTZ R180, R192, UR10, -R200 ;  /* 0x0000000ac0b47c23 */ /* 0x000fc400080108c8 */
[----:B------:R-:W1:Y:S04]  /*af90*/  SHFL.BFLY PT, R177, R10, 0x2, 0x1f ;  /* 0x0c401f000ab17f89 */ /* 0x000e6800000e0000 */
[----:B------:R-:W-:Y:S08]  /*afa0*/  MUFU.EX2 R161, R161 ;  /* 0x000000a100a17308 */ /* 0x000ff00000000800 */
[----:B------:R-:W-:Y:S08]  /*afb0*/  MUFU.EX2 R164, R164 ;  /* 0x000000a400a47308 */ /* 0x000ff00000000800 */
[----:B------:R-:W-:Y:S01]  /*afc0*/  MUFU.EX2 R165, R165 ;  /* 0x000000a500a57308 */ /* 0x000fe20000000800 */
[----:B-1----:R-:W-:Y:S01]  /*afd0*/  FMNMX.FTZ R184, R10, R177, !PT ;  /* 0x000000b10ab87209 */ /* 0x002fe20007810000 */
[----:B------:R-:W-:Y:S01]  /*afe0*/  FFMA.FTZ R177, R189, UR10, -R200 ;  /* 0x0000000abdb17c23 */ /* 0x000fe200080108c8 */
[----:B------:R-:W-:-:S05]  /*aff0*/  FSEL R189, R0, RZ, P1 ;  /* 0x000000ff00bd7208 */ /* 0x000fca0000800000 */
[----:B------:R-:W-:Y:S01]  /*b000*/  MUFU.EX2 R168, R168 ;  /* 0x000000a800a87308 */ /* 0x000fe20000000800 */
[----:B------:R-:W1:Y:S01]  /*b010*/  SHFL.BFLY PT, R185, R184, 0x1, 0x1f ;  /* 0x0c201f00b8b97f89 */ /* 0x000e6200000e0000 */
[----:B------:R-:W-:-:S06]  /*b020*/  FADD.FTZ R189, -R189, R12 ;  /* 0x0000000cbdbd7221 */ /* 0x000fcc0000010100 */
[----:B------:R-:W-:Y:S08]  /*b030*/  MUFU.EX2 R169, R169 ;  /* 0x000000a900a97308 */ /* 0x000ff00000000800 */
[----:B------:R-:W-:Y:S08]  /*b040*/  MUFU.EX2 R172, R172 ;  /* 0x000000ac00ac7308 */ /* 0x000ff00000000800 */
[----:B------:R-:W-:Y:S01]  /*b050*/  MUFU.EX2 R173, R173 ;  /* 0x000000ad00ad7308 */ /* 0x000fe20000000800 */
[----:B-1----:R-:W-:Y:S01]  /*b060*/  FMNMX.FTZ R10, R184, R185, !PT ;  /* 0x000000b9b80a7209 */ /* 0x002fe20007810000 */
[----:B------:R-:W-:Y:S01]  /*b070*/  FMUL.FTZ R185, R189, UR10 ;  /* 0x0000000abdb97c20 */ /* 0x000fe20008410000 */
[----:B------:R-:W-:-:S02]  /*b080*/  FFMA.FTZ R189, R197, UR10, -R200 ;  /* 0x0000000ac5bd7c23 */ /* 0x000fc400080108c8 */
[C---:B------:R-:W-:Y:S01]  /*b090*/  FSETP.NEU.FTZ.AND P1, PT, R10.reuse, -INF , PT ;  /* 0xff8000000a00780b */ /* 0x040fe20003f3d000 */
[----:B------:R-:W-:Y:S02]  /*b0a0*/  FMUL.FTZ R196, R10, UR10 ;  /* 0x0000000a0ac47c20 */ /* 0x000fe40008410000 */
[----:B------:R-:W1:Y:S03]  /*b0b0*/  MUFU.EX2 R185, R185 ;  /* 0x000000b900b97308 */ /* 0x000e660000000800 */
[----:B------:R-:W-:-:S05]  /*b0c0*/  FSEL R196, R196, RZ, P1 ;  /* 0x000000ffc4c47208 */ /* 0x000fca0000800000 */
        /* <DEDUP_REMOVED lines=9> */
[----:B-1----:R-:W-:Y:S01]  /*b160*/  FFMA.FTZ R184, R185, R3, R152 ;  /* 0x00000003b9b87223 */ /* 0x002fe20000010098 */
[----:B------:R-:W-:Y:S01]  /*b170*/  F2FP.BF16.F32.PACK_AB R152, R15, R152 ;  /* 0x000000980f98723e */ /* 0x000fe200000010ff */
[----:B------:R-:W1:Y:S01]  /*b180*/  MUFU.EX2 R177, R177 ;  /* 0x000000b100b17308 */ /* 0x000e620000000800 */
[----:B------:R-:W-:Y:S01]  /*b190*/  FFMA.FTZ R179, R179, UR10, -R196 ;  /* 0x0000000ab3b37c23 */ /* 0x000fe200080108c4 */
[----:B------:R-:W-:Y:S01]  /*b1a0*/  FADD.FTZ R3, R15, R184 ;  /* 0x000000b80f037221 */ /* 0x000fe20000010000 */
[--C-:B------:R-:W-:Y:S01]  /*b1b0*/  FFMA.FTZ R184, R159, UR10, -R196.reuse ;  /* 0x0000000a9fb87c23 */ /* 0x100fe200080108c4 */
[--C-:B------:R-:W-:Y:S01]  /*b1c0*/  FFMA.FTZ R159, R162, UR10, -R196.reuse ;  /* 0x0000000aa29f7c23 */ /* 0x100fe200080108c4 */
[--C-:B------:R-:W-:Y:S01]  /*b1d0*/  FFMA.FTZ R182, R182, UR10, -R196.reuse ;  /* 0x0000000ab6b67c23 */ /* 0x100fe200080108c4 */
[----:B------:R-:W-:Y:S01]  /*b1e0*/  FADD.FTZ R158, R154, R3 ;  /* 0x000000039a9e7221 */ /* 0x000fe20000010000 */
[----:B------:R-:W-:Y:S01]  /*b1f0*/  F2FP.BF16.F32.PACK_AB R154, R21, R154 ;  /* 0x0000009a159a723e */ /* 0x000fe200000010ff */
        /* <DEDUP_REMOVED lines=12> */
[----:B------:R-:W-:Y:S01]  /*b2c0*/  FFMA.FTZ R198, R198, UR10, -R196 ;  /* 0x0000000ac6c67c23 */ /* 0x000fe200080108c4 */
[----:B------:R-:W-:Y:S01]  /*b2d0*/  F2FP.BF16.F32.PACK_AB R156, R23, R156 ;  /* 0x0000009c179c723e */ /* 0x000fe200000010ff */
[----:B------:R-:W-:Y:S01]  /*b2e0*/  FADD.FTZ R158, R14, R3 ;  /* 0x000000030e9e7221 */ /* 0x000fe20000010000 */
[-C--:B------:R-:W-:Y:S01]  /*b2f0*/  FMUL.FTZ R24, R24, R185.reuse ;  /* 0x000000b918187220 */ /* 0x080fe20000410000 */
[----:B------:R3:W-:Y:S01]  /*b300*/  MUFU.EX2 R12, R188 ;  /* 0x000000bc000c7308 */ /* 0x0007e20000000800 */
[-C--:B------:R-:W-:Y:S01]  /*b310*/  FMUL.FTZ R25, R25, R185.reuse ;  /* 0x000000b919197220 */ /* 0x080fe20000410000 */
[----:B------:R-:W-:Y:S01]  /*b320*/  FADD.FTZ R3, R153, R158 ;  /* 0x0000009e99037221 */ /* 0x000fe20000010000 */
[-C--:B------:R-:W-:Y:S01]  /*b330*/  FMUL.FTZ R28, R28, R185.reuse ;  /* 0x000000b91c1c7220 */ /* 0x080fe20000410000 */
[-C--:B------:R-:W-:Y:S01]  /*b340*/  FMUL.FTZ R29, R29, R185.reuse ;  /* 0x000000b91d1d7220 */ /* 0x080fe20000410000 */
[-C--:B------:R-:W-:Y:S01]  /*b350*/  FMUL.FTZ R32, R32, R185.reuse ;  /* 0x000000b920207220 */ /* 0x080fe20000410000 */
[----:B------:R-:W-:Y:S01]  /*b360*/  FADD.FTZ R158, R160, R3 ;  /* 0x00000003a09e7221 */ /* 0x000fe20000010000 */
[----:B------:R-:W-:Y:S01]  /*b370*/  F2FP.BF16.F32.PACK_AB R160, R157, R160 ;  /* 0x000000a09da0723e */ /* 0x000fe200000010ff */
[----:B------:R-:W-:Y:S01]  /*b380*/  MUFU.EX2 R193, R193 ;  /* 0x000000c100c17308 */ /* 0x000fe20000000800 */
[----:B---3--:R-:W-:Y:S01]  /*b390*/  FFMA.FTZ R188, R163, UR10, -R196 ;  /* 0x0000000aa3bc7c23 */ /* 0x008fe200080108c4 */
[----:B------:R-:W-:Y:S01]  /*b3a0*/  FADD.FTZ R3, R157, R158 ;  /* 0x0000009e9d037221 */ /* 0x000fe20000010000 */
[----:B------:R-:W-:Y:S01]  /*b3b0*/  FSEL R158, R10, RZ, P1 ;  /* 0x000000ff0a9e7208 */ /* 0x000fe20000800000 */
[----:B------:R-:W-:Y:S01]  /*b3c0*/  FFMA.FTZ R163, R166, UR10, -R196 ;  /* 0x0000000aa6a37c23 */ /* 0x000fe200080108c4 */
[----:B------:R-:W-:Y:S01]  /*b3d0*/  F2FP.BF16.F32.PACK_AB R166, R169, R168 ;  /* 0x000000a8a9a6723e */ /* 0x000fe200000010ff */
[----:B------:R-:W-:Y:S01]  /*b3e0*/  FADD.FTZ R162, R20, R3 ;  /* 0x0000000314a27221 */ /* 0x000fe20000010000 */
[----:B------:R-:W-:Y:S01]  /*b3f0*/  PLOP3.LUT P1, PT, PT, PT, UP0, 0x40, 0x0 ;  /* 0x000000000000781c */ /* 0x000fe20003f2e808 */
[----:B------:R-:W-:Y:S01]  /*b400*/  FADD.FTZ R3, -R158, R13 ;  /* 0x0000000d9e037221 */ /* 0x000fe20000010100 */
[----:B------:R-:W3:Y:S01]  /*b410*/  MUFU.EX2 R22, R22 ;  /* 0x0000001600167308 */ /* 0x000ee20000000800 */
[----:B------:R-:W-:Y:S01]  /*b420*/  FADD.FTZ R197, R161, R162 ;  /* 0x000000a2a1c57221 */ /* 0x000fe20000010000 */
[--C-:B------:R-:W-:Y:S01]  /*b430*/  FFMA.FTZ R13, R170, UR10, -R196.reuse ;  /* 0x0000000aaa0d7c23 */ /* 0x100fe200080108c4 */
[----:B-1----:R-:W-:Y:S01]  /*b440*/  F2FP.BF16.F32.PACK_AB R170, R177, R176 ;  /* 0x000000b0b1aa723e */ /* 0x002fe200000010ff */
[----:B------:R-:W-:Y:S01]  /*b450*/  FFMA.FTZ R196, R199, UR10, -R196 ;  /* 0x0000000ac7c47c23 */ /* 0x000fe200080108c4 */
[----:B------:R-:W-:Y:S01]  /*b460*/  FADD.FTZ R158, R164, R197 ;  /* 0x000000c5a49e7221 */ /* 0x000fe20000010000 */
[----:B------:R-:W-:Y:S01]  /*b470*/  F2FP.BF16.F32.PACK_AB R162, R161, R20 ;  /* 0x00000014a1a2723e */ /* 0x000fe200000010ff */
[-C--:B------:R-:W-:Y:S01]  /*b480*/  FMUL.FTZ R33, R33, R185.reuse ;  /* 0x000000b921217220 */ /* 0x080fe20000410000 */
[----:B------:R-:W-:Y:S01]  /*b490*/  MUFU.EX2 R155, R155 ;  /* 0x0000009b009b7308 */ /* 0x000fe20000000800 */
[C---:B------:R-:W-:Y:S01]  /*b4a0*/  FADD.FTZ R197, R165.reuse, R158 ;  /* 0x0000009ea5c57221 */ /* 0x040fe20000010000 */
[----:B------:R-:W-:Y:S01]  /*b4b0*/  F2FP.BF16.F32.PACK_AB R164, R165, R164 ;  /* 0x000000a4a5a4723e */ /* 0x000fe200000010ff */
[-C--:B------:R-:W-:Y:S01]  /*b4c0*/  FMUL.FTZ R36, R36, R185.reuse ;  /* 0x000000b924247220 */ /* 0x080fe20000410000 */
[-C--:B------:R-:W-:Y:S01]  /*b4d0*/  FMUL.FTZ R37, R37, R185.reuse ;  /* 0x000000b925257220 */ /* 0x080fe20000410000 */
[----:B------:R-:W-:Y:S01]  /*b4e0*/  FADD.FTZ R158, R168, R197 ;  /* 0x000000c5a89e7221 */ /* 0x000fe20000010000 */
[----:B------:R-:W-:Y:S01]  /*b4f0*/  F2FP.BF16.F32.PACK_AB R168, R173, R172 ;  /* 0x000000acada8723e */ /* 0x000fe200000010ff */
[-C--:B------:R-:W-:Y:S01]  /*b500*/  FMUL.FTZ R40, R40, R185.reuse ;  /* 0x000000b928287220 */ /* 0x080fe20000410000 */
[----:B------:R-:W-:Y:S01]  /*b510*/  MUFU.EX2 R184, R184 ;  /* 0x000000b800b87308 */ /* 0x000fe20000000800 */
[----:B------:R-:W-:Y:S01]  /*b520*/  FADD.FTZ R197, R169, R158 ;  /* 0x0000009ea9c57221 */ /* 0x000fe20000010000 */
[-C--:B------:R-:W-:Y:S01]  /*b530*/  FMUL.FTZ R41, R41, R185.reuse ;  /* 0x000000b929297220 */ /* 0x080fe20000410000 */
[-C--:B------:R-:W-:Y:S01]  /*b540*/  FMUL.FTZ R44, R44, R185.reuse ;  /* 0x000000b92c2c7220 */ /* 0x080fe20000410000 */
[-C--:B------:R-:W-:Y:S01]  /*b550*/  FMUL.FTZ R45, R45, R185.reuse ;  /* 0x000000b92d2d7220 */ /* 0x080fe20000410000 */
[----:B------:R-:W-:Y:S01]  /*b560*/  FADD.FTZ R158, R172, R197 ;  /* 0x000000c5ac9e7221 */ /* 0x000fe20000010000 */
[----:B--2---:R-:W-:Y:S01]  /*b570*/  F2FP.BF16.F32.PACK_AB R172, R181, R180 ;  /* 0x000000b4b5ac723e */ /* 0x004fe200000010ff */
        /* <DEDUP_REMOVED lines=12> */
[----:B------:R-:W-:Y:S01]  /*b640*/  FMUL.FTZ R60, R60, R185 ;  /* 0x000000b93c3c7220 */ /* 0x000fe20000410000 */
[----:B---3--:R-:W-:Y:S01]  /*b650*/  F2FP.BF16.F32.PACK_AB R153, R22, R193 ;  /* 0x000000c11699723e */ /* 0x008fe200000010ff */
[----:B------:R-:W-:Y:S01]  /*b660*/  FADD.FTZ R14, R180, R21 ;  /* 0x00000015b40e7221 */ /* 0x000fe20000010000 */
[-C--:B------:R-:W-:Y:S01]  /*b670*/  FMUL.FTZ R61, R61, R185.reuse ;  /* 0x000000b93d3d7220 */ /* 0x080fe20000410000 */
[-C--:B------:R-:W-:Y:S01]  /*b680*/  FMUL.FTZ R64, R64, R185.reuse ;  /* 0x000000b940407220 */ /* 0x080fe20000410000 */
[----:B------:R-:W2:Y:S01]  /*b690*/  MUFU.EX2 R188, R188 ;  /* 0x000000bc00bc7308 */ /* 0x000ea20000000800 */
[----:B------:R-:W-:Y:S01]  /*b6a0*/  FADD.FTZ R21, R181, R14 ;  /* 0x0000000eb5157221 */ /* 0x000fe20000010000 */
[----:B------:R-:W-:Y:S01]  /*b6b0*/  FMUL.FTZ R14, R3, UR10 ;  /* 0x0000000a030e7c20 */ /* 0x000fe20008410000 */
[-C--:B------:R-:W-:Y:S01]  /*b6c0*/  FMUL.FTZ R65, R65, R185.reuse ;  /* 0x000000b941417220 */ /* 0x080fe20000410000 */
[-C--:B------:R-:W-:Y:S01]  /*b6d0*/  FMUL.FTZ R68, R68, R185.reuse ;  /* 0x000000b944447220 */ /* 0x080fe20000410000 */
[----:B-1----:R-:W-:Y:S01]  /*b6e0*/  FADD.FTZ R174, R12, R21 ;  /* 0x000000150cae7221 */ /* 0x002fe20000010000 */
        /* <DEDUP_REMOVED lines=19> */
[----:B-1----:R-:W-:Y:S01]  /*b820*/  FFMA.FTZ R21, R14, R2, R193 ;  /* 0x000000020e157223 */ /* 0x002fe200000100c1 */
        /* <DEDUP_REMOVED lines=16> */
[----:B--2---:R-:W-:Y:S01]  /*b930*/  F2FP.BF16.F32.PACK_AB R159, R192, R163 ;  /* 0x000000a3c09f723e */ /* 0x004fe200000010ff */
        /* <DEDUP_REMOVED lines=14> */
[----:B-1----:R-:W-:Y:S01]  /*ba20*/  FADD.FTZ R21, R13, R180 ;  /* 0x000000b40d157221 */ /* 0x002fe20000010000 */
[C---:B---3--:R-:W-:Y:S01]  /*ba30*/  FADD.FTZ R3, R189.reuse, R174 ;  /* 0x000000aebd037221 */ /* 0x048fe20000010000 */
[----:B------:R-:W-:Y:S01]  /*ba40*/  F2FP.BF16.F32.PACK_AB R174, R189, R12 ;  /* 0x0000000cbdae723e */ /* 0x000fe200000010ff */
        /* <DEDUP_REMOVED lines=9> */
[----:B------:R-:W-:Y:S01]  /*bae0*/  FADD.FTZ R21, R15, R180 ;  /* 0x000000b40f157221 */ /* 0x000fe20000010000 */
[----:B------:R-:W-:Y:S01]  /*baf0*/  FMUL.FTZ R149, R149, R185 ;  /* 0x000000b995957220 */ /* 0x000fe20000410000 */
[----:B------:R-:W-:Y:S01]  /*bb00*/  F2FP.BF16.F32.PACK_AB R155, R184, R155 ;  /* 0x0000009bb89b723e */ /* 0x000fe200000010ff */
[----:B------:R-:W2:Y:S01]  /*bb10*/  MUFU.EX2 R12, R179 ;  /* 0x000000b3000c7308 */ /* 0x000ea20000000800 */
[----:B----4-:R-:W-:Y:S01]  /*bb20*/  F2FP.BF16.F32.PACK_AB R163, R20, R15 ;  /* 0x0000000f14a3723e */ /* 0x010fe200000010ff */
[-C--:B------:R-:W-:Y:S01]  /*bb30*/  FMUL.FTZ R26, R26, R14.reuse ;  /* 0x0000000e1a1a7220 */ /* 0x080fe20000410000 */
[-C--:B------:R-:W-:Y:S01]  /*bb40*/  FMUL.FTZ R27, R27, R14.reuse ;  /* 0x0000000e1b1b7220 */ /* 0x080fe20000410000 */
[-C--:B------:R-:W-:Y:S01]  /*bb50*/  FMUL.FTZ R30, R30, R14.reuse ;  /* 0x0000000e1e1e7220 */ /* 0x080fe20000410000 */
[-C--:B------:R-:W-:Y:S01]  /*bb60*/  FMUL.FTZ R31, R31, R14.reuse ;  /* 0x0000000e1f1f7220 */ /* 0x080fe20000410000 */
[-C--:B------:R-:W-:Y:S01]  /*bb70*/  FMUL.FTZ R34, R34, R14.reuse ;  /* 0x0000000e22227220 */ /* 0x080fe20000410000 */
[-C--:B------:R-:W-:Y:S01]  /*bb80*/  FMUL.FTZ R35, R35, R14.reuse ;  /* 0x0000000e23237220 */ /* 0x080fe20000410000 */
[----:B------:R3:W4:Y:S01]  /*bb90*/  MUFU.EX2 R167, R182 ;  /* 0x000000b600a77308 */ /* 0x0007220000000800 */
        /* <DEDUP_REMOVED lines=12> */
[----:B-1----:R-:W-:Y:S01]  /*bc60*/  FADD.FTZ R21, R165, R182 ;  /* 0x000000b6a5157221 */ /* 0x002fe20000010000 */
[----:B--2---:R-:W-:Y:S01]  /*bc70*/  F2FP.BF16.F32.PACK_AB R165, R12, R165 ;  /* 0x000000a50ca5723e */ /* 0x004fe200000010ff */
[-C--:B------:R-:W-:Y:S01]  /*bc80*/  FMUL.FTZ R58, R58, R14.reuse ;  /* 0x0000000e3a3a7220 */ /* 0x080fe20000410000 */
[----:B------:R5:W1:Y:S01]  /*bc90*/  MUFU.EX2 R169, R186 ;  /* 0x000000ba00a97308 */ /* 0x000a620000000800 */
[----:B------:R-:W-:Y:S01]  /*bca0*/  FADD.FTZ R182, R12, R21 ;  /* 0x000000150cb67221 */ /* 0x000fe20000010000 */
[-C--:B------:R-:W-:Y:S01]  /*bcb0*/  FMUL.FTZ R59, R59, R14.reuse ;  /* 0x0000000e3b3b7220 */ /* 0x080fe20000410000 */
[-C--:B------:R-:W-:Y:S01]  /*bcc0*/  FMUL.FTZ R62, R62, R14.reuse ;  /* 0x0000000e3e3e7220 */ /* 0x080fe20000410000 */
[-C--:B------:R-:W-:Y:S01]  /*bcd0*/  FMUL.FTZ R63, R63, R14.reuse ;  /* 0x0000000e3f3f7220 */ /* 0x080fe20000410000 */
[----:B----4-:R-:W-:Y:S01]  /*bce0*/  FADD.FTZ R21, R167, R182 ;  /* 0x000000b6a7157221 */ /* 0x010fe20000010000 */
[-C--:B------:R-:W-:Y:S01]  /*bcf0*/  FMUL.FTZ R66, R66, R14.reuse ;  /* 0x0000000e42427220 */ /* 0x080fe20000410000 */
[-C--:B------:R-:W-:Y:S01]  /*bd00*/  FMUL.FTZ R67, R67, R14.reuse ;  /* 0x0000000e43437220 */ /* 0x080fe20000410000 */
[----:B------:R-:W2:Y:S01]  /*bd10*/  MUFU.EX2 R176, R187 ;  /* 0x000000bb00b07308 */ /* 0x000ea20000000800 */
        /* <DEDUP_REMOVED lines=60> */
[C---:B--2---:R-:W-:Y:S01]  /*c0e0*/  FADD.FTZ R2, R196.reuse, R13 ;  /* 0x0000000dc4027221 */ /* 0x044fe20000010000 */
[----:B------:R-:W-:Y:S01]  /*c0f0*/  F2FP.BF16.F32.PACK_AB R175, R196, R175 ;  /* 0x000000afc4af723e */ /* 0x000fe200000010ff */
[----:B------:R-:W-:Y:S06]  /*c100*/  @P1 BRA `(.L_x_10747) ;  /* 0x0000000000041947 */ /* 0x000fec0003800000 */
[----:B------:R-:W-:Y:S01]  /*c110*/  BPT.TRAP 0x1 ;  /* 0x000000040000795c */ /* 0x000fe20000300000 */
.L_x_10747:
[----:B------:R-:W-:Y:S01]  /*c120*/  PLOP3.LUT P2, PT, PT, PT, UP0, 0x40, 0x0 ;  /* 0x000000000000781c */ /* 0x000fe20003f4e808 */
[----:B------:R1:W2:-:S12]  /*c130*/  SYNCS.PHASECHK.TRANS64.TRYWAIT P1, [UR30+0x22850], R11 ;  /* 0x0228500bff0075a7 */ /* 0x000298000802015e */
[----:B-1----:R-:W-:Y:S05]  /*c140*/  @P2 BRA `(.L_x_10748) ;  /* 0x0000000000042947 */ /* 0x002fea0003800000 */
[----:B------:R-:W-:Y:S01]  /*c150*/  BPT.TRAP 0x1 ;  /* 0x000000040000795c */ /* 0x000fe20000300000 */
.L_x_10748:
[----:B--2---:R-:W-:Y:S05]  /*c160*/  @P1 BRA `(.L_x_10749) ;  /* 0x0000000000081947 */ /* 0x004fea0003800000 */
[----:B------:R-:W1:Y:S02]  /*c170*/  SYNCS.PHASECHK.TRANS64.TRYWAIT P1, [UR30+0x22850], R11 ;  /* 0x0228500bff0075a7 */ /* 0x000e64000802015e */
[----:B-1----:R-:W-:Y:S05]  /*c180*/  @!P1 BRA `(.L_x_10750) ;  /* 0x00000074000c9947 */ /* 0x002fea0003800000 */
.L_x_10749:
        /* <DEDUP_REMOVED lines=45> */
.L_x_10734:
[----:B------:R-:W4:Y:S01]  /*c460*/  SHFL.BFLY PT, R4, R3, 0x2, 0x1f ;  /* 0x0c401f0003047f89 */ /* 0x000f2200000e0000 */
[----:B------:R-:W-:-:S05]  /*c470*/  IADD3 R19, -R19, 0xb, RZ ;  /* 0x0000000b13137810 */ /* 0x000fca0007ffe1ff */
[----:B------:R0:W-:Y:S08]  /*c480*/  BAR.ARV R19, 0x100 ;  /* 0x000400130000751d */ /* 0x0001f00000002000 */
[----:B------:R-:W-:Y:S06]  /*c490*/  BAR.ARV 0x8, 0x180 ;  /* 0x0206000000007b1d */ /* 0x000fec0000002000 */
[----:B------:R-:W-:Y:S01]  /*c4a0*/  PLOP3.LUT P0, PT, PT, PT, PT, 0x8, 0x0 ;  /* 0x000000000000781c */ /* 0x000fe20003f0e170 */
[----:B-123--:R-:W1:Y:S01]  /*c4b0*/  SHFL.BFLY PT, R7, R2, 0x2, 0x1f ;  /* 0x0c401f0002077f89 */ /* 0x00ee6200000e0000 */
[----:B----4-:R-:W-:Y:S01]  /*c4c0*/  FADD.FTZ R4, R4, R3 ;  /* 0x0000000304047221 */ /* 0x010fe20000010000 */
[----:B------:R-:W-:-:S04]  /*c4d0*/  IMAD.MOV.U32 R3, RZ, RZ, -0x800000 ;  /* 0xff800000ff037424 */ /* 0x000fc800078e00ff */
[----:B------:R-:W2:Y:S01]  /*c4e0*/  SHFL.BFLY PT, R5, R4, 0x1, 0x1f ;  /* 0x0c201f0004057f89 */ /* 0x000ea200000e0000 */
[----:B-1----:R-:W-:Y:S01]  /*c4f0*/  FADD.FTZ R7, R7, R2 ;  /* 0x0000000207077221 */ /* 0x002fe20000010000 */
[----:B------:R-:W-:-:S04]  /*c500*/  IMAD.MOV.U32 R2, RZ, RZ, RZ ;  /* 0x000000ffff027224 */ /* 0x000fc800078e00ff */
[----:B------:R-:W1:Y:S01]  /*c510*/  SHFL.BFLY PT, R6, R7, 0x1, 0x1f ;  /* 0x0c201f0007067f89 */ /* 0x000e6200000e0000 */
[----:B--2---:R-:W-:Y:S01]  /*c520*/  FADD.FTZ R8, R4, R5 ;  /* 0x0000000504087221 */ /* 0x004fe20000010000 */
[----:B------:R-:W-:Y:S02]  /*c530*/  IMAD.MOV.U32 R5, RZ, RZ, RZ ;  /* 0x000000ffff057224 */ /* 0x000fe400078e00ff */
[----:B------:R-:W-:Y:S02]  /*c540*/  IMAD.MOV.U32 R4, RZ, RZ, -0x800000 ;  /* 0xff800000ff047424 */ /* 0x000fe400078e00ff */
[----:B------:R-:W-:-:S13]  /*c550*/  FSETP.NE.FTZ.AND P1, PT, R8, RZ, PT ;  /* 0x000000ff0800720b */ /* 0x000fda0003f35000 */
[----:B------:R-:W2:Y:S01]  /*c560*/  @P1 MUFU.RCP R5, R8 ;  /* 0x0000000800051308 */ /* 0x000ea20000001000 */
[----:B-1----:R-:W-:-:S07]  /*c570*/  FADD.FTZ R9, R7, R6 ;  /* 0x0000000607097221 */ /* 0x002fce0000010000 */
[----:B------:R-:W1:Y:S01]  /*c580*/  @P1 MUFU.LG2 R6, R8 ;  /* 0x0000000800061308 */ /* 0x000e620000000c00 */
[----:B------:R-:W-:Y:S01]  /*c590*/  FSETP.NE.FTZ.AND P2, PT, R9, RZ, PT ;  /* 0x000000ff0900720b */ /* 0x000fe20003f55000 */
[-C--:B--2---:R-:W-:Y:S01]  /*c5a0*/  FMUL.FTZ R24, R24, R5.reuse ;  /* 0x0000000518187220 */ /* 0x084fe20000410000 */
[-C--:B------:R-:W-:Y:S01]  /*c5b0*/  FMUL.FTZ R25, R25, R5.reuse ;  /* 0x0000000519197220 */ /* 0x080fe20000410000 */
[-C--:B------:R-:W-:Y:S01]  /*c5c0*/  FMUL.FTZ R28, R28, R5.reuse ;  /* 0x000000051c1c7220 */ /* 0x080fe20000410000 */
[-C--:B------:R-:W-:Y:S01]  /*c5d0*/  FMUL.FTZ R29, R29, R5.reuse ;  /* 0x000000051d1d7220 */ /* 0x080fe20000410000 */
[----:B------:R-:W-:-:S08]  /*c5e0*/  FMUL.FTZ R32, R32, R5 ;  /* 0x0000000520207220 */ /* 0x000fd00000410000 */
        /* <DEDUP_REMOVED lines=63> */
[----:B------:R-:W-:Y:S02]  /*c9e0*/  IMAD.U32 R8, RZ, RZ, UR10 ;  /* 0x0000000aff087e24 */ /* 0x000fe4000f8e00ff */
[----:B--2---:R-:W-:Y:S01]  /*c9f0*/  @P2 FMUL.FTZ R7, R7, 0.69314718246459960938 ;  /* 0x3f31721807072820 */ /* 0x004fe20000410000 */
[----:B------:R-:W-:Y:S01]  /*ca00*/  @P1 FMUL.FTZ R5, R5, 0.69314718246459960938 ;  /* 0x3f31721805051820 */ /* 0x000fe20000410000 */
[-C--:B---3--:R-:W-:Y:S01]  /*ca10*/  FMUL.FTZ R26, R26, R2.reuse ;  /* 0x000000021a1a7220 */ /* 0x088fe20000410000 */
        /* <DEDUP_REMOVED lines=65> */
[----:B0-----:R-:W-:-:S07]  /*ce30*/  @P2 FFMA.FTZ R3, R8, R10, R7 ;  /* 0x0000000a08032223 */ /* 0x001fce0000010007 */
.L_x_10681:
        /* <DEDUP_REMOVED lines=23> */
[----:B------:R-:W0:Y:S01]  /*cfb0*/  @P0 LDC R14, c[0x0][0xbec] ;  /* 0x0002fb00ff0e0b82 */ /* 0x000e220000000800 */
[----:B------:R-:W-:Y:S02]  /*cfc0*/  LEA.HI R13, R2, R5, RZ, 0x2 ;  /* 0x00000005020d7211 */ /* 0x000fe400078f10ff */
[----:B------:R-:W-:Y:S02]  /*cfd0*/  LOP3.LUT R0, R6, 0xffffff80, RZ, 0xc0, !PT ;  /* 0xffffff8006007812 */ /* 0x000fe400078ec0ff */
[----:B------:R-:W-:-:S03]  /*cfe0*/  SHF.R.S32.HI R7, RZ, 0x7, R6 ;  /* 0x00000007ff077819 */ /* 0x000fc60000011406 */
[----:B------:R-:W-:Y:S01]  /*cff0*/  IMAD.IADD R0, R5, 0x1, -R0 ;  /* 0x0000000105007824 */ /* 0x000fe200078e0a00 */
[----:B------:R-:W-:Y:S01]  /*d000*/  LEA.HI R2, R6, R7, RZ, 0x1 ;  /* 0x0000000706027211 */ /* 0x000fe200078f08ff */
[----:B------:R-:W3:Y:S01]  /*d010*/  LDC.64 R20, c[0x0][0xb40] ;  /* 0x0002d000ff147b82 */ /* 0x000ee20000000a00 */
[----:B------:R-:W-:Y:S02]  /*d020*/  LOP3.LUT R6, R13, 0xfffffffc, RZ, 0xc0, !PT ;  /* 0xfffffffc0d067812 */ /* 0x000fe400078ec0ff */
[----:B------:R-:W-:Y:S02]  /*d030*/  SHF.R.S32.HI R9, RZ, 0x1f, R0 ;  /* 0x0000001fff097819 */ /* 0x000fe40000011400 */
[----:B------:R-:W-:Y:S01]  /*d040*/  LOP3.LUT R2, R2, 0x3fffffe, RZ, 0xc0, !PT ;  /* 0x03fffffe02027812 */ /* 0x000fe200078ec0ff */
[----:B------:R-:W-:Y:S01]  /*d050*/  IMAD.IADD R13, R5, 0x1, -R6 ;  /* 0x00000001050d7824 */ /* 0x000fe200078e0a06 */
[CC--:B------:R-:W-:Y:S01]  /*d060*/  LEA.HI R10, R9.reuse, R0.reuse, RZ, 0x2 ;  /* 0x00000000090a7211 */ /* 0x0c0fe200078f10ff */
[----:B------:R-:W5:Y:S01]  /*d070*/  @P0 LDC R152, c[0x0][0xbec] ;  /* 0x0002fb00ff980b82 */ /* 0x000f620000000800 */
[----:B------:R-:W-:Y:S01]  /*d080*/  LEA.HI R9, R9, R0, RZ, 0x5 ;  /* 0x0000000009097211 */ /* 0x000fe200078f28ff */
[----:B------:R-:W-:Y:S01]  /*d090*/  IMAD.IADD R2, R7, 0x1, -R2 ;  /* 0x0000000107027824 */ /* 0x000fe200078e0a02 */
[--C-:B------:R-:W-:Y:S01]  /*d0a0*/  SHF.R.S32.HI R11, RZ, 0x2, R10.reuse ;  /* 0x00000002ff0b7819 */ /* 0x100fe2000001140a */
[----:B------:R-:W-:Y:S01]  /*d0b0*/  IMAD.U32 R7, RZ, RZ, UR5 ;  /* 0x00000005ff077e24 */ /* 0x000fe2000f8e00ff */
[----:B------:R-:W-:Y:S01]  /*d0c0*/  SHF.R.S32.HI R12, RZ, 0x1f, R10 ;  /* 0x0000001fff0c7819 */ /* 0x000fe2000001140a */
[----:B------:R-:W-:Y:S01]  /*d0d0*/  IMAD.U32 R7, RZ, RZ, UR6 ;  /* 0x00000006ff077e24 */ /* 0x000fe2000f8e00ff */
[----:B------:R-:W-:Y:S01]  /*d0e0*/  LEA.HI R6, R13, R13, RZ, 0x1 ;  /* 0x0000000d0d067211 */ /* 0x000fe200078f08ff */
[----:B------:R-:W5:Y:S01]  /*d0f0*/  @P0 LDC R17, c[0x0][0xbf0] ;  /* 0x0002fc00ff110b82 */ /* 0x000f620000000800 */
[----:B------:R-:W-:Y:S01]  /*d100*/  LEA.HI R12, R12, R11, RZ, 0x3 ;  /* 0x0000000b0c0c7211 */ /* 0x000fe200078f18ff */
[----:B------:R-:W-:-:S03]  /*d110*/  UIMAD UR6, UR36, UR9, UR7 ;  /* 0x00000009240672a4 */ /* 0x000fc6000f8e0207 */
[----:B------:R-:W-:-:S03]  /*d120*/  LOP3.LUT R12, R12, 0xfffffff8, RZ, 0xc0, !PT ;  /* 0xfffffff80c0c7812 */ /* 0x000fc600078ec0ff */
[----:B------:R-:W5:Y:S02]  /*d130*/  @P0 LDC R153, c[0x0][0xbf0] ;  /* 0x0002fc00ff990b82 */ /* 0x000f640000000800 */
[----:B------:R-:W-:Y:S01]  /*d140*/  IMAD.IADD R5, R11, 0x1, -R12 ;  /* 0x000000010b057824 */ /* 0x000fe200078e0a0c */
[----:B------:R-:W-:Y:S02]  /*d150*/  LOP3.LUT R12, R6, 0x1ffffffe, RZ, 0xc0, !PT ;  /* 0x1ffffffe060c7812 */ /* 0x000fe400078ec0ff */
[----:B------:R-:W-:-:S03]  /*d160*/  SHF.R.S32.HI R6, RZ, 0x5, R9 ;  /* 0x00000005ff067819 */ /* 0x000fc60000011409 */
[----:B------:R-:W-:Y:S02]  /*d170*/  IMAD.IADD R16, R13, 0x1, -R12 ;  /* 0x000000010d107824 */ /* 0x000fe400078e0a0c */
[----:B------:R-:W-:Y:S02]  /*d180*/  IMAD R5, R6, 0x10, R5 ;  /* 0x0000001006057824 */ /* 0x000fe400078e0205 */
[----:B------:R-:W-:Y:S01]  /*d190*/  IMAD.U32 R6, RZ, RZ, UR4 ;  /* 0x00000004ff067e24 */ /* 0x000fe2000f8e00ff */
[----:B------:R-:W-:Y:S01]  /*d1a0*/  UIMAD.WIDE.U32 UR4, UR36, UR8, URZ ;  /* 0x00000008240472a5 */ /* 0x000fe2000f8e003f */
[----:B------:R-:W-:Y:S02]  /*d1b0*/  IMAD R9, R2, 0x40, R5 ;  /* 0x0000004002097824 */ /* 0x000fe400078e0205 */
[----:B----4-:R-:W-:Y:S01]  /*d1c0*/  IMAD R12, R18, UR10, RZ ;  /* 0x0000000a120c7c24 */ /* 0x010fe2000f8e02ff */
[----:B------:R-:W-:Y:S01]  /*d1d0*/  UIADD3 UR6, UR5, UR6, URZ ;  /* 0x0000000605067290 */ /* 0x000fe2000fffe03f */
[----:B------:R-:W-:Y:S01]  /*d1e0*/  IMAD R2, R16, 0x8, R9 ;  /* 0x0000000810027824 */ /* 0x000fe200078e0209 */
[----:B------:R-:W-:Y:S01]  /*d1f0*/  ULDC.64 UR8, c[0x0][0xb28] ;  /* 0x0002ca0000087ab9 */ /* 0x000fe20000000a00 */
[----:B------:R-:W-:-:S02]  /*d200*/  IMAD R16, RZ, RZ, -UR36 ;  /* 0x80000024ff107e24 */ /* 0x000fc4000f8e02ff */
[----:B--2---:R-:W-:Y:S02]  /*d210*/  IMAD R5, R22, 0x80, R2 ;  /* 0x0000008016057824 */ /* 0x004fe400078e0202 */
[----:B-1----:R-:W-:Y:S02]  /*d220*/  IMAD R23, R23, R16, UR11 ;  /* 0x0000000b17177e24 */ /* 0x002fe4000f8e0210 */
[----:B------:R-:W-:Y:S02]  /*d230*/  IMAD R15, R19, UR12, R12 ;  /* 0x0000000c130f7c24 */ /* 0x000fe4000f8e020c */
[----:B------:R-:W-:Y:S01]  /*d240*/  IMAD.WIDE.U32 R6, R18, UR12, R6 ;  /* 0x0000000c12067c25 */ /* 0x000fe2000f8e0006 */
[----:B------:R-:W-:-:S03]  /*d250*/  SHF.R.S32.HI R16, RZ, 0x1f, R23 ;  /* 0x0000001fff107819 */ /* 0x000fc60000011417 */
[----:B0-----:R-:W-:-:S04]  /*d260*/  @P0 IMAD.HI.U32 R2, R5, R14, RZ ;  /* 0x0000000e05020227 */ /* 0x001fc800078e00ff */
[----:B------:R-:W-:Y:S02]  /*d270*/  IMAD.U32 R13, RZ, RZ, UR5 ;  /* 0x00000005ff0d7e24 */ /* 0x000fe4000f8e00ff */
[----:B------:R-:W-:Y:S01]  /*d280*/  IMAD.U32 R12, RZ, RZ, UR4 ;  /* 0x00000004ff0c7e24 */ /* 0x000fe2000f8e00ff */
[----:B------:R-:W-:Y:S01]  /*d290*/  ULDC.64 UR4, c[0x0][0xbe0] ;  /* 0x0002f80000047ab9 */ /* 0x000fe20000000a00 */
[----:B------:R-:W-:Y:S01]  /*d2a0*/  IMAD.U32 R13, RZ, RZ, UR6 ;  /* 0x00000006ff0d7e24 */ /* 0x000fe2000f8e00ff */
[----:B------:R-:W-:Y:S01]  /*d2b0*/  ULDC.64 UR6, c[0x0][0xb48] ;  /* 0x0002d20000067ab9 */ /* 0x000fe20000000a00 */
[----:B------:R-:W-:Y:S02]  /*d2c0*/  IMAD.IADD R7, R7, 0x1, R15 ;  /* 0x0000000107077824 */ /* 0x000fe400078e020f */
[----:B---3--:R-:W-:Y:S02]  /*d2d0*/  IMAD R14, R20, UR10, RZ ;  /* 0x0000000a140e7c24 */ /* 0x008fe4000f8e02ff */
[----:B-----5:R-:W-:-:S04]  /*d2e0*/  @P0 IMAD.HI.U32 R152, R5, R152, RZ ;  /* 0x0000009805980227 */ /* 0x020fc800078e00ff */
[----:B------:R-:W-:Y:S01]  /*d2f0*/  IMAD.MOV.U32 R11, RZ, RZ, R5 ;  /* 0x000000ffff0b7224 */ /* 0x000fe200078e0005 */
[----:B------:R-:W-:Y:S01]  /*d300*/  @P0 SHF.R.U32.HI R11, RZ, R17, R2 ;  /* 0x00000011ff0b0219 */ /* 0x000fe20000011602 */
[----:B------:R-:W-:Y:S02]  /*d310*/  IMAD R17, R21, UR12, R14 ;  /* 0x0000000c15117c24 */ /* 0x000fe4000f8e020e */
[----:B------:R-:W-:-:S04]  /*d320*/  IMAD.WIDE.U32 R12, R20, UR12, R12 ;  /* 0x0000000c140c7c25 */ /* 0x000fc8000f8e000c */
[----:B------:R-:W-:Y:S01]  /*d330*/  IMAD.MOV.U32 R15, RZ, RZ, R5 ;  /* 0x000000ffff0f7224 */ /* 0x000fe200078e0005 */
[----:B------:R-:W-:Y:S01]  /*d340*/  @P0 SHF.R.U32.HI R15, RZ, R153, R152 ;  /* 0x00000099ff0f0219 */ /* 0x000fe20000011698 */
[----:B------:R-:W-:Y:S02]  /*d350*/  IMAD R2, R16, UR4, RZ ;  /* 0x0000000410027c24 */ /* 0x000fe4000f8e02ff */
[----:B------:R-:W-:-:S04]  /*d360*/  IMAD.WIDE.U32 R6, R23, UR4, R6 ;  /* 0x0000000417067c25 */ /* 0x000fc8000f8e0006 */
[----:B------:R-:W-:Y:S01]  /*d370*/  IMAD.IADD R13, R13, 0x1, R17 ;  /* 0x000000010d0d7824 */ /* 0x000fe200078e0211 */
[----:B------:R-:W-:Y:S01]  /*d380*/  SHF.R.S32.HI R17, RZ, 0x1f, R11 ;  /* 0x0000001fff117819 */ /* 0x000fe2000001140b */
[----:B------:R-:W-:Y:S01]  /*d390*/  IMAD R14, R23, UR5, R2 ;  /* 0x00000005170e7c24 */ /* 0x000fe2000f8e0202 */
[----:B------:R-:W-:Y:S01]  /*d3a0*/  IADD3 R6, P0, R11, R6, RZ ;  /* 0x000000060b067210 */ /* 0x000fe20007f1e0ff */
[----:B------:R-:W-:Y:S01]  /*d3b0*/  IMAD R16, R16, UR6, RZ ;  /* 0x0000000610107c24 */ /* 0x000fe2000f8e02ff */
[----:B------:R-:W-:Y:S01]  /*d3c0*/  SHF.R.S32.HI R2, RZ, 0x1f, R15 ;  /* 0x0000001fff027819 */ /* 0x000fe2000001140f */
[----:B------:R-:W-:Y:S01]  /*d3d0*/  IMAD.MOV R11, RZ, RZ, -R11 ;  /* 0x000000ffff0b7224 */ /* 0x000fe200078e0a0b */
[----:B------:R-:W-:Y:S01]  /*d3e0*/  ULDC.64 UR4, c[0x0][0xb30] ;  /* 0x0002cc0000047ab9 */ /* 0x000fe20000000a00 */
[----:B------:R-:W-:Y:S01]  /*d3f0*/  IMAD R19, R23, UR7, R16 ;  /* 0x0000000717137c24 */ /* 0x000fe2000f8e0210 */
[----:B------:R-:W-:Y:S01]  /*d400*/  IADD3.X R7, R17, R7, R14, P0, !PT ;  /* 0x0000000711077210 */ /* 0x000fe200007fe40e */
[----:B------:R-:W-:-:S02]  /*d410*/  IMAD.MOV R16, RZ, RZ, -R15 ;  /* 0x000000ffff107224 */ /* 0x000fc400078e0a0f */
[----:B------:R-:W-:Y:S02]  /*d420*/  IMAD R2, R2, UR4, RZ ;  /* 0x0000000402027c24 */ /* 0x000fe4000f8e02ff */
[----:B------:R-:W-:Y:S02]  /*d430*/  IMAD R11, R8, R11, R5 ;  /* 0x0000000b080b7224 */ /* 0x000fe400078e0205 */
        /* <DEDUP_REMOVED lines=38> */
[----:B------:R-:W-:Y:S01]  /*d6a0*/  UPRMT UR4, URZ, 0x654, UR4 ;  /* 0x000006543f047896 */ /* 0x000fe20008000004 */
[----:B------:R-:W-:Y:S02]  /*d6b0*/  ISETP.GE.AND P2, PT, R11, R8, PT ;  /* 0x000000080b00720c */ /* 0x000fe40003f46270 */
[----:B------:R3:W4:Y:S01]  /*d6c0*/  SHFL.IDX PT, R6, R2, RZ, 0x1c1f ;  /* 0x001c1fff02067589 */ /* 0x00072200000e0000 */
[----:B-1----:R-:W-:-:S03]  /*d6d0*/  LOP3.LUT R17, R10, 0x7ffffffc, RZ, 0xc0, !PT ;  /* 0x7ffffffc0a117812 */ /* 0x002fc600078ec0ff */
[----:B------:R3:W1:Y:S02]  /*d6e0*/  SHFL.IDX PT, R7, R5, RZ, 0x1c1f ;  /* 0x001c1fff05077589 */ /* 0x00066400000e0000 */
        /* <DEDUP_REMOVED lines=20> */
[----:B------:R-:W-:-:S02]  /*d830*/  VIADD R22, R0, 0x50 ;  /* 0x0000005000167836 */ /* 0x000fc40000000000 */
[----:B------:R-:W-:Y:S02]  /*d840*/  VIADD R23, R0, 0x58 ;  /* 0x0000005800177836 */ /* 0x000fe40000000000 */
[----:B------:R-:W-:Y:S02]  /*d850*/  @!P3 LEA.HI R3, R3, R3, RZ, 0x1 ;  /* 0x000000030303b211 */ /* 0x000fe400078f08ff */
[----:B------:R-:W-:Y:S02]  /*d860*/  @!P4 LEA.HI R4, R4, R4, RZ, 0x1 ;  /* 0x000000040404c211 */ /* 0x000fe400078f08ff */
[----:B------:R-:W-:Y:S02]  /*d870*/  @!P5 LEA.HI R10, R10, R10, RZ, 0x1 ;  /* 0x0000000a0a0ad211 */ /* 0x000fe400078f08ff */
[----:B------:R-:W-:Y:S02]  /*d880*/  @!P3 LOP3.LUT R3, R3, 0xfffffffe, RZ, 0xc0, !PT ;  /* 0xfffffffe0303b812 */ /* 0x000fe400078ec0ff */
[----:B------:R-:W-:Y:S01]  /*d890*/  @!P4 LOP3.LUT R15, R4, 0xfffffffe, RZ, 0xc0, !PT ;  /* 0xfffffffe040fc812 */ /* 0x000fe200078ec0ff */
[----:B------:R-:W-:Y:S01]  /*d8a0*/  VIADD R4, R0, 0x38 ;  /* 0x0000003800047836 */ /* 0x000fe20000000000 */
[----:B------:R-:W-:Y:S01]  /*d8b0*/  @!P5 LOP3.LUT R17, R10, 0xfffffffe, RZ, 0xc0, !PT ;  /* 0xfffffffe0a11d812 */ /* 0x000fe200078ec0ff */
[----:B-1--4-:R-:W-:Y:S01]  /*d8c0*/  @!P2 IMAD.WIDE R10, R0, 0x4, R6 ;  /* 0x00000004000aa825 */ /* 0x012fe200078e0206 */
        /* <DEDUP_REMOVED lines=166> */
.L_x_10754:
[----:B------:R-:W-:Y:S05]  /*e330*/  BSYNC B0 ;  /* 0x0000000000007941 */ /* 0x000fea0003800000 */
.L_x_10753:
[----:B------:R-:W-:Y:S01]  /*e340*/  ISETP.GE.AND P0, PT, R9, R8, PT ;  /* 0x000000080900720c */ /* 0x000fe20003f06270 */
[----:B---3--:R2:W3:Y:S04]  /*e350*/  SHFL.IDX PT, R3, R5, 0x1, 0x1c1f ;  /* 0x003c1f0005037f89 */ /* 0x0084e800000e0000 */
[----:B------:R-:W0:Y:S08]  /*e360*/  SHFL.IDX PT, R2, R2, 0x1, 0x1c1f ;  /* 0x003c1f0002027f89 */ /* 0x000e3000000e0000 */
[----:B--2---:R-:W-:Y:S05]  /*e370*/  @P0 BRA `(.L_x_10673) ;  /* 0x0000004c00d40947 */ /* 0x004fea0003800000 */
[C---:B------:R-:W-:Y:S01]  /*e380*/  VIADD R4, R0.reuse, 0x8 ;  /* 0x0000000800047836 */ /* 0x040fe20000000000 */
[----:B------:R-:W-:Y:S01]  /*e390*/  ULDC UR4, c[0x0][0xac8] ;  /* 0x0002b20000047ab9 */ /* 0x000fe20000000800 */
[C---:B------:R-:W-:Y:S01]  /*e3a0*/  VIADD R5, R0.reuse, 0x10 ;  /* 0x0000001000057836 */ /* 0x040fe20000000000 */
[C---:B------:R-:W-:Y:S01]  /*e3b0*/  ISETP.GE.AND P0, PT, R0.reuse, UR4, PT ;  /* 0x0000000400007c0c */ /* 0x040fe2000bf06270 */
[----:B0-----:R-:W-:Y:S01]  /*e3c0*/  VIADD R10, R0, 0x18 ;  /* 0x00000018000a7836 */ /* 0x001fe20000000000 */
        /* <DEDUP_REMOVED lines=9> */
[----:B------:R-:W-:Y:S02]  /*e460*/  VIADD R16, R0, 0x48 ;  /* 0x0000004800107836 */ /* 0x000fe40000000000 */
[----:B------:R-:W-:Y:S01]  /*e470*/  @!P1 LEA.HI R4, R4, R4, RZ, 0x1 ;  /* 0x0000000404049211 */ /* 0x000fe200078f08ff */
[C---:B------:R-:W-:Y:S01]  /*e480*/  VIADD R18, R0.reuse, 0x50 ;  /* 0x0000005000127836 */ /* 0x040fe20000000000 */
[----:B------:R-:W-:Y:S01]  /*e490*/  @!P2 LEA.HI R5, R5, R5, RZ, 0x1 ;  /* 0x000000050505a211 */ /* 0x000fe200078f08ff */
[----:B------:R-:W-:Y:S01]  /*e4a0*/  VIADD R19, R0, 0x58 ;  /* 0x0000005800137836 */ /* 0x000fe20000000000 */
[----:B-1----:R-:W-:Y:S01]  /*e4b0*/  @!P1 LOP3.LUT R7, R4, 0xfffffffe, RZ, 0xc0, !PT ;  /* 0xfffffffe04079812 */ /* 0x002fe200078ec0ff */
[C---:B------:R-:W-:Y:S01]  /*e4c0*/  VIADD R20, R0.reuse, 0x80 ;  /* 0x0000008000147836 */ /* 0x040fe20000000000 */
[----:B------:R-:W-:Y:S01]  /*e4d0*/  @!P2 LOP3.LUT R9, R5, 0xfffffffe, RZ, 0xc0, !PT ;  /* 0xfffffffe0509a812 */ /* 0x000fe200078ec0ff */
[----:B---3--:R-:W-:Y:S01]  /*e4e0*/  @!P0 IMAD.WIDE R4, R0, 0x4, R2 ;  /* 0x0000000400048825 */ /* 0x008fe200078e0202 */
[----:B------:R-:W-:-:S02]  /*e4f0*/  ISETP.GE.AND P3, PT, R15, UR4, PT ;  /* 0x000000040f007c0c */ /* 0x000fc4000bf66270 */
[----:B------:R-:W-:Y:S01]  /*e500*/  ISETP.GE.AND P4, PT, R16, UR4, PT ;  /* 0x0000000410007c0c */ /* 0x000fe2000bf86270 */
[--C-:B----4-:R-:W-:Y:S01]  /*e510*/  @!P1 IMAD.WIDE R6, R7, 0x4, R2.reuse ;  /* 0x0000000407069825 */ /* 0x110fe200078e0202 */
        /* <DEDUP_REMOVED lines=166> */
.L_x_10752:
        /* <DEDUP_REMOVED lines=15> */
[----:B------:R-:W-:Y:S01]  /*f070*/  IMAD.MOV.U32 R5, RZ, RZ, R0 ;  /* 0x000000ffff057224 */ /* 0x000fe200078e0000 */
        /* <DEDUP_REMOVED lines=44> */
.L_x_10671:
        /* <DEDUP_REMOVED lines=18> */
.L_x_10755:
[----:B------:R-:W-:Y:S01]  /*f460*/  ULDC UR7, c[0x0][0xc50] ;  /* 0x0003140000077ab9 */ /* 0x000fe20000000800 */
[----:B------:R-:W-:Y:S01]  /*f470*/  UMOV UR36, UR6 ;  /* 0x0000000600247c82 */ /* 0x000fe20008000000 */
[----:B------:R-:W-:-:S11]  /*f480*/  UISETP.NE.AND UP0, UPT, UR7, 0x1, UPT ;  /* 0x000000010700788c */ /* 0x000fd6000bf05270 */
[----:B------:R-:W-:Y:S01]  /*f490*/  @UP0 ULDC UR4, c[0x0][0xc54] ;  /* 0x0003150000040ab9 */ /* 0x000fe20000000800 */
[----:B------:R-:W-:Y:S01]  /*f4a0*/  @UP0 ULDC UR8, c[0x0][0xc58] ;  /* 0x0003160000080ab9 */ /* 0x000fe20000000800 */
[----:B------:R-:W-:-:S04]  /*f4b0*/  UIMAD.WIDE.U32 UR4, UR6, UR4, URZ ;  /* 0x00000004060472a5 */ /* 0x000fc8000f8e003f */
[----:B------:R-:W-:-:S12]  /*f4c0*/  @UP0 USHF.R.U32.HI UR36, URZ, UR8, UR5 ;  /* 0x000000083f240299 */ /* 0x000fd80008011605 */
.L_x_10756:
        /* <DEDUP_REMOVED lines=45> */
.L_x_10759:
[----:B------:R-:W-:-:S11]  /*f7a0*/  UISETP.NE.AND UP0, UPT, UR5, 0x1, UPT ;  /* 0x000000010500788c */ /* 0x000fd6000bf05270 */
[----:B------:R-:W-:Y:S02]  /*f7b0*/  @UP0 ULDC.64 UR14, c[0x0][0x9e8] ;  /* 0x00027a00000e0ab9 */ /* 0x000fe40000000a00 */
[----:B------:R-:W-:-:S04]  /*f7c0*/  UIMAD.WIDE.U32 UR6, UR8, UR14, URZ ;  /* 0x0000000e080672a5 */ /* 0x000fc8000f8e003f */
[----:B------:R-:W-:-:S12]  /*f7d0*/  @UP0 USHF.R.U32.HI UR8, URZ, UR15, UR7 ;  /* 0x0000000f3f080299 */ /* 0x000fd80008011607 */
.L_x_10760:
[----:B------:R-:W-:-:S04]  /*f7e0*/  UIMAD UR8, UR8, UR5, UR5 ;  /* 0x00000005080872a4 */ /* 0x000fc8000f8e0205 */
[----:B------:R-:W-:-:S04]  /*f7f0*/  UISETP.LT.AND UP0, UPT, UR4, UR8, UPT ;  /* 0x000000080400728c */ /* 0x000fc8000bf01270 */
[----:B------:R-:W-:-:S12]  /*f800*/  USEL UR4, UR4, UR8, UP0 ;  /* 0x0000000804047287 */ /* 0x000fd80008000000 */
.L_x_10758:
        /* <DEDUP_REMOVED lines=26> */
.L_x_10762:
[----:B------:R-:W-:-:S11]  /*f9b0*/  UISETP.NE.AND UP0, UPT, UR5, 0x1, UPT ;  /* 0x000000010500788c */ /* 0x000fd6000bf05270 */
[----:B------:R-:W-:Y:S02]  /*f9c0*/  @UP0 ULDC.64 UR10, c[0x0][0x9e8] ;  /* 0x00027a00000a0ab9 */ /* 0x000fe40000000a00 */
[----:B------:R-:W-:-:S04]  /*f9d0*/  UIMAD.WIDE.U32 UR6, UR4, UR10, URZ ;  /* 0x0000000a040672a5 */ /* 0x000fc8000f8e003f */
[----:B------:R-:W-:-:S12]  /*f9e0*/  @UP0 USHF.R.U32.HI UR4, URZ, UR11, UR7 ;  /* 0x0000000b3f040299 */ /* 0x000fd80008011607 */
.L_x_10763:
[----:B------:R-:W-:-:S04]  /*f9f0*/  UIMAD UR4, UR4, UR5, URZ ;  /* 0x00000005040472a4 */ /* 0x000fc8000f8e023f */
[----:B------:R-:W-:-:S04]  /*fa00*/  UISETP.LT.AND UP0, UPT, UR8, UR4, UPT ;  /* 0x000000040800728c */ /* 0x000fc8000bf01270 */
[----:B------:R-:W-:-:S12]  /*fa10*/  USEL UR8, UR8, UR4, !UP0 ;  /* 0x0000000408087287 */ /* 0x000fd8000c000000 */
.L_x_10761:
[----:B------:R-:W-:Y:S02]  /*fa20*/  UIMAD.WIDE UR4, UR8, 0x2aaaaaab, URZ ;  /* 0x2aaaaaab080478a5 */ /* 0x000fe4000f8e023f */
[----:B------:R-:W-:Y:S02]  /*fa30*/  USHF.R.U32.HI UR10, URZ, 0x10, UR42 ;  /* 0x000000103f0a7899 */ /* 0x000fe4000801162a */
[----:B------:R-:W-:Y:S02]  /*fa40*/  USHF.R.U32.HI UR4, URZ, 0x1f, UR5 ;  /* 0x0000001f3f047899 */ /* 0x000fe40008011605 */
[----:B------:R-:W-:Y:S02]  /*fa50*/  ULOP3.LUT UR42, UR42, 0xffff, URZ, 0xc0, !UPT ;  /* 0x0000ffff2a2a7892 */ /* 0x000fe4000f8ec03f */
[----:B------:R-:W-:Y:S01]  /*fa60*/  ULEA.HI.SX32 UR4, UR5, UR4, 0x1c ;  /* 0x0000000405047291 */ /* 0x000fe2000f8fe23f */
        /* <DEDUP_REMOVED lines=40> */
.L_x_10764:
        /* <DEDUP_REMOVED lines=33> */
.L_x_10765:
        /* <DEDUP_REMOVED lines=20> */
.L_x_10767:
        /* <DEDUP_REMOVED lines=15> */
.L_x_10766:
[----:B------:R-:W0:Y:S08]  /*10130*/  LDC.64 R2, c[0x0][0x9f8] ;  /* 0x00027e00ff027b82 */ /* 0x000e300000000a00 */
        /* <DEDUP_REMOVED lines=19> */
.L_x_10847:
[----:B------:R2:W-:Y:S01]  /*10270*/  STL [R1], R0 ;  /* 0x0000000001007387 */ /* 0x0005e20000100800 */
        /* <DEDUP_REMOVED lines=8> */
.L_x_10850:
[----:B------:R-:W-:Y:S05]  /*10300*/  @!P6 BRA `(.L_x_10769) ;  /* 0x0000000000d8e947 */ /* 0x000fea0003800000 */
[----:B------:R-:W-:Y:S01]  /*10310*/  IMAD.MOV.U32 R16, RZ, RZ, R18 ;  /* 0x000000ffff107224 */ /* 0x000fe200078e0012 */
[----:B------:R-:W-:Y:S06]  /*10320*/  @!P1 BRA `(.L_x_10771) ;  /* 0x0000000000509947 */ /* 0x000fec0003800000 */
[----:B0-----:R-:W-:Y:S01]  /*10330*/  IMAD.MOV.U32 R6, RZ, RZ, R0 ;  /* 0x000000ffff067224 */ /* 0x001fe200078e0000 */
        /* <DEDUP_REMOVED lines=18> */
[----:B------:R1:W-:Y:S02]  /*10460*/  STL [R1], R6 ;  /* 0x0000000601007387 */ /* 0x0003e40000100800 */
.L_x_10771:
[----:B------:R-:W-:Y:S01]  /*10470*/  IMAD.MOV.U32 R0, RZ, RZ, 0x1 ;  /* 0x00000001ff007424 */ /* 0x000fe200078e00ff */
[----:B01----:R-:W0:Y:S04]  /*10480*/  S2R R6, SR_TID.X ;  /* 0x0000000000067919 */ /* 0x003e280000002100 */
[----:B------:R-:W-:-:S04]  /*10490*/  SHF.L.U32 R0, R0, 0x1f, RZ ;  /* 0x0000001f00007819 */ /* 0x000fc800000006ff */
[----:B------:R-:W1:Y:S01]  /*104a0*/  SYNCS.PHASECHK.TRANS64.TRYWAIT P0, [UR38+0x22840], R0 ;  /* 0x02284000ff0075a7 */ /* 0x000e620008000166 */
[----:B0-----:R-:W-:-:S04]  /*104b0*/  LOP3.LUT R2, R6, 0x7f, RZ, 0xc0, !PT ;  /* 0x0000007f06027812 */ /* 0x001fc800078ec0ff */
[----:B------:R-:W-:Y:S01]  /*104c0*/  ISETP.NE.AND P1, PT, R2, RZ, PT ;  /* 0x000000ff0200720c */ /* 0x000fe20003f25270 */
[----:B-1----:R-:W-:-:S12]  /*104d0*/  @!P0 BRA `(.L_x_10772) ;  /* 0x00000030008c8947 */ /* 0x002fd80003800000 */
.L_x_10851:
[----:B------:R-:W-:Y:S05]  /*104e0*/  @P1 BRA `(.L_x_10773) ;  /* 0x0000000000181947 */ /* 0x000fea0003800000 */
[----:B------:R-:W1:Y:S01]  /*104f0*/  S2R R2, SR_TID.X ;  /* 0x0000000000027919 */ /* 0x000e620000002100 */
[----:B0-----:R-:W-:-:S04]  /*10500*/  IMAD.MOV.U32 R0, RZ, RZ, 0x3000 ;  /* 0x00003000ff007424 */ /* 0x001fc800078e00ff */
[----:B------:R2:W-:Y:S01]  /*10510*/  SYNCS.ARRIVE.TRANS64 RZ, [UR38+0x22830], R0 ;  /* 0x02283000ffff79a7 */ /* 0x0005e20008000026 */
[----:B-1----:R-:W-:-:S13]  /*10520*/  LOP3.LUT P0, RZ, R2, 0x1f, RZ, 0xc0, !PT ;  /* 0x0000001f02ff7812 */ /* 0x002fda000780c0ff */
[----:B--2---:R-:W-:Y:S05]  /*10530*/  @!P0 BRA `(.L_x_10773) ;  /* 0x0000000000048947 */ /* 0x004fea0003800000 */
[----:B------:R-:W-:Y:S01]  /*10540*/  BPT.TRAP 0x1 ;  /* 0x000000040000795c */ /* 0x000fe20000300000 */
.L_x_10773:
[----:B0-----:R-:W2:Y:S01]  /*10550*/  LDL R0, [R1] ;  /* 0x0000000001007983 */ /* 0x001ea20000100800 */
        /* <DEDUP_REMOVED lines=17> */
.L_x_10769:
        /* <DEDUP_REMOVED lines=22> */
.L_x_10774:
[----:B------:R-:W1:Y:S01]  /*107d0*/  LDC R5, c[0x0][0x448] ;  /* 0x00011200ff057b82 */ /* 0x000e620000000800 */
[----:B------:R-:W2:Y:S01]  /*107e0*/  S2R R12, SR_TID.X ;  /* 0x00000000000c7919 */ /* 0x000ea20000002100 */
[----:B------:R-:W-:Y:S01]  /*107f0*/  USHF.R.S32.HI UR4, URZ, 0x1f, UR36 ;  /* 0x0000001f3f047899 */ /* 0x000fe20008011424 */
[----:B------:R-:W-:Y:S01]  /*10800*/  ULDC.64 UR8, c[0x0][0x2d8] ;  /* 0x0000b60000087ab9 */ /* 0x000fe20000000a00 */
[----:B------:R-:W3:Y:S02]  /*10810*/  S2R R8, SR_CTAID.Z ;  /* 0x0000000000087919 */ /* 0x000ee40000002700 */
[----:B------:R-:W-:Y:S02]  /*10820*/  UIMAD UR6, UR4, UR8, URZ ;  /* 0x00000008040672a4 */ /* 0x000fe4000f8e023f */
[----:B------:R-:W-:Y:S02]  /*10830*/  UIMAD.WIDE.U32 UR4, UR36, UR8, URZ ;  /* 0x00000008240472a5 */ /* 0x000fe4000f8e003f */
[----:B------:R-:W-:-:S04]  /*10840*/  UIMAD UR6, UR36, UR9, UR6 ;  /* 0x00000009240672a4 */ /* 0x000fc8000f8e0206 */
[----:B------:R-:W-:Y:S01]  /*10850*/  UIADD3 UR5, UR5, UR6, URZ ;  /* 0x0000000605057290 */ /* 0x000fe2000fffe03f */
[----:B-1----:R-:W-:Y:S02]  /*10860*/  ISETP.NE.AND P0, PT, R5, 0x1, PT ;  /* 0x000000010500780c */ /* 0x002fe40003f05270 */
[C---:B--2---:R-:W-:Y:S01]  /*10870*/  LOP3.LUT R10, R12.reuse, 0x7f, RZ, 0xc0, !PT ;  /* 0x0000007f0c0a7812 */ /* 0x044fe200078ec0ff */
[----:B------:R-:W-:-:S10]  /*10880*/  IMAD.SHL.U32 R3, R12, 0x10, RZ ;  /* 0x000000100c037824 */ /* 0x000fd400078e00ff */
[----:B------:R-:W0:Y:S01]  /*10890*/  @P0 LDC R7, c[0x0][0x44c] ;  /* 0x00011300ff070b82 */ /* 0x000e220000000800 */
[----:B------:R-:W-:-:S04]  /*108a0*/  SHF.R.U32.HI R4, RZ, 0x3, R10 ;  /* 0x00000003ff047819 */ /* 0x000fc8000001160a */
[----:B------:R-:W-:-:S03]  /*108b0*/  LOP3.LUT R0, R4, 0x70, R3, 0xf8, !PT ;  /* 0x0000007004007812 */ /* 0x000fc600078ef803 */
[----:B------:R-:W1:Y:S02]  /*108c0*/  @P0 LDC R9, c[0x0][0x450] ;  /* 0x00011400ff090b82 */ /* 0x000e640000000800 */
[----:B------:R-:W-:-:S06]  /*108d0*/  VIADD R0, R0, UR40 ;  /* 0x0000002800007c36 */ /* 0x000fcc0008000000 */
[----:B------:R-:W2:Y:S01]  /*108e0*/  LDC.64 R2, c[0x0][0x2e0] ;  /* 0x0000b800ff027b82 */ /* 0x000ea20000000a00 */
[----:B0-----:R-:W-:-:S04]  /*108f0*/  @P0 IMAD.HI.U32 R6, R0, R7, RZ ;  /* 0x0000000700060227 */ /* 0x001fc800078e00ff */
[----:B------:R-:W-:Y:S01]  /*10900*/  IMAD.MOV.U32 R7, RZ, RZ, R0 ;  /* 0x000000ffff077224 */ /* 0x000fe200078e0000 */
[----:B-1----:R-:W-:Y:S02]  /*10910*/  @P0 SHF.R.U32.HI R7, RZ, R9, R6 ;  /* 0x00000009ff070219 */ /* 0x002fe40000011606 */
[----:B---3--:R-:W-:-:S05]  /*10920*/  SHF.R.S32.HI R9, RZ, 0x1f, R8 ;  /* 0x0000001fff097819 */ /* 0x008fca0000011408 */
[----:B--2---:R-:W-:-:S04]  /*10930*/  IMAD R6, R9, R2, RZ ;  /* 0x0000000209067224 */ /* 0x004fc800078e02ff */
[C---:B------:R-:W-:Y:S01]  /*10940*/  IMAD R9, R8.reuse, R3, R6 ;  /* 0x0000000308097224 */ /* 0x040fe200078e0206 */
[----:B------:R-:W-:Y:S01]  /*10950*/  SHF.R.S32.HI R6, RZ, 0x1f, R7 ;  /* 0x0000001fff067819 */ /* 0x000fe20000011407 */
[----:B------:R-:W-:Y:S01]  /*10960*/  IMAD.WIDE.U32 R2, R8, R2, UR4 ;  /* 0x0000000408027e25 */ /* 0x000fe2000f8e0002 */
[----:B------:R-:W-:-:S03]  /*10970*/  ULDC.64 UR4, c[0x0][0x2d0] ;  /* 0x0000b40000047ab9 */ /* 0x000fc60000000a00 */
[----:B------:R-:W-:Y:S02]  /*10980*/  IMAD.IADD R3, R3, 0x1, R9 ;  /* 0x0000000103037824 */ /* 0x000fe400078e0209 */
[----:B------:R-:W-:Y:S02]  /*10990*/  IMAD.MOV R9, RZ, RZ, -R7 ;  /* 0x000000ffff097224 */ /* 0x000fe400078e0a07 */
        /* <DEDUP_REMOVED lines=10> */
[----:B------:R-:W-:Y:S01]  /*10a40*/  ULDC.64 UR4, c[0x0][0x280] ;  /* 0x0000a00000047ab9 */ /* 0x000fe20000000a00 */
[----:B------:R-:W-:Y:S01]  /*10a50*/  IMAD.SHL.U32 R6, R10, 0x8, RZ ;  /* 0x000000080a067824 */ /* 0x000fe200078e00ff */
        /* <DEDUP_REMOVED lines=17> */
[C---:B------:R-:W-:Y:S01]  /*10b70*/  VIADD R10, R4.reuse, 0x10 ;  /* 0x00000010040a7836 */ /* 0x040fe20000000000 */
[----:B------:R-:W-:Y:S01]  /*10b80*/  SHFL.IDX PT, R9, R7, 0x1, 0x181f ;  /* 0x00381f0007097f89 */ /* 0x000fe200000e0000 */
        /* <DEDUP_REMOVED lines=8> */
[----:B------:R-:W-:-:S13]  /*10c10*/  ISETP.GE.AND P1, PT, R10, R5, PT ;  /* 0x000000050a00720c */ /* 0x000fda0003f26270 */
[----:B------:R-:W-:Y:S02]  /*10c20*/  @!P1 LEA R10, R6, UR38, 0x1 ;  /* 0x00000026060a9c11 */ /* 0x000fe4000f8e08ff */
[----:B0-----:R-:W-:Y:S02]  /*10c30*/  @!P1 LEA R2, P2, R8, R14, 0x1 ;  /* 0x0000000e08029211 */ /* 0x001fe400078408ff */
[----:B------:R-:W0:Y:S03]  /*10c40*/  SHFL.IDX PT, R14, R0, 0x2, 0x181f ;  /* 0x00581f00000e7f89 */ /* 0x000e2600000e0000 */
[----:B------:R-:W-:Y:S02]  /*10c50*/  @!P1 IMAD.X R3, RZ, RZ, R9, P2 ;  /* 0x000000ffff039224 */ /* 0x000fe400010e0609 */
[----:B------:R-:W1:Y:S04]  /*10c60*/  SHFL.IDX PT, R9, R7, 0x2, 0x181f ;  /* 0x00581f0007097f89 */ /* 0x000e6800000e0000 */
[----:B------:R2:W-:Y:S01]  /*10c70*/  @!P1 LDGSTS.E.BYPASS.LTC128B.128 [R10+0x18c00], desc[UR48][R2.64], !P0 ;  /* 0x18c00000020a9fae */ /* 0x0005e2000c101d70 */
[----:B------:R-:W-:Y:S01]  /*10c80*/  ISETP.GE.AND P1, PT, R12, R5, PT ;  /* 0x000000050c00720c */ /* 0x000fe20003f26270 */
[----:B------:R-:W-:-:S02]  /*10c90*/  VIADD R12, R4, 0x40 ;  /* 0x00000040040c7836 */ /* 0x000fc40000000000 */
[----:B--2---:R-:W-:-:S10]  /*10ca0*/  VIADD R10, R4, 0x30 ;  /* 0x00000030040a7836 */ /* 0x004fd40000000000 */
[----:B------:R-:W-:Y:S02]  /*10cb0*/  @!P1 LEA R21, R6, UR38, 0x1 ;  /* 0x0000002606159c11 */ /* 0x000fe4000f8e08ff */
[----:B0-----:R-:W-:Y:S02]  /*10cc0*/  @!P1 LEA R2, P2, R8, R14, 0x1 ;  /* 0x0000000e08029211 */ /* 0x001fe400078408ff */
[----:B------:R-:W0:Y:S03]  /*10cd0*/  SHFL.IDX PT, R14, R0, 0x3, 0x181f ;  /* 0x00781f00000e7f89 */ /* 0x000e2600000e0000 */
[----:B-1----:R-:W-:Y:S02]  /*10ce0*/  @!P1 IMAD.X R3, RZ, RZ, R9, P2 ;  /* 0x000000ffff039224 */ /* 0x002fe400010e0609 */
[----:B------:R-:W1:Y:S04]  /*10cf0*/  SHFL.IDX PT, R9, R7, 0x3, 0x181f ;  /* 0x00781f0007097f89 */ /* 0x000e6800000e0000 */
[----:B------:R0:W-:Y:S01]  /*10d00*/  @!P1 LDGSTS.E.BYPASS.LTC128B.128 [R21+0x19400], desc[UR48][R2.64], !P0 ;  /* 0x1940000002159fae */ /* 0x0001e2000c101d70 */
[----:B------:R-:W-:-:S13]  /*10d10*/  ISETP.GE.AND P1, PT, R10, R5, PT ;  /* 0x000000050a00720c */ /* 0x000fda0003f26270 */
[----:B------:R-:W-:Y:S02]  /*10d20*/  @!P1 LEA R10, R6, UR38, 0x1 ;  /* 0x00000026060a9c11 */ /* 0x000fe4000f8e08ff */
[----:B0-----:R-:W-:Y:S02]  /*10d30*/  @!P1 LEA R2, P2, R8, R14, 0x1 ;  /* 0x0000000e08029211 */ /* 0x001fe400078408ff */
[----:B------:R-:W0:Y:S03]  /*10d40*/  SHFL.IDX PT, R14, R0, 0x4, 0x181f ;  /* 0x00981f00000e7f89 */ /* 0x000e2600000e0000 */
[----:B-1----:R-:W-:Y:S02]  /*10d50*/  @!P1 IMAD.X R3, RZ, RZ, R9, P2 ;  /* 0x000000ffff039224 */ /* 0x002fe400010e0609 */
        /* <DEDUP_REMOVED lines=18> */
[----:B------:R-:W-:-:S03]  /*10e80*/  ISETP.GE.AND P1, PT, R12, R5, PT ;  /* 0x000000050c00720c */ /* 0x000fc60003f26270 */
[----:B------:R-:W2:Y:S10]  /*10e90*/  SHFL.IDX PT, R7, R7, 0x7, 0x181f ;  /* 0x00f81f0007077f89 */ /* 0x000eb400000e0000 */
[----:B0-----:R-:W-:-:S02]  /*10ea0*/  @!P1 LEA R2, P2, R8, R14, 0x1 ;  /* 0x0000000e08029211 */ /* 0x001fc400078408ff */
[----:B------:R0:W3:Y:S03]  /*10eb0*/  SHFL.IDX PT, R14, R0, 0x7, 0x181f ;  /* 0x00f81f00000e7f89 */ /* 0x0000e600000e0000 */
[----:B-1----:R-:W-:Y:S01]  /*10ec0*/  @!P1 IMAD.X R3, RZ, RZ, R9, P2 ;  /* 0x000000ffff039224 */ /* 0x002fe200010e0609 */
[----:B------:R-:W-:-:S05]  /*10ed0*/  @!P1 LEA R9, R6, UR38, 0x1 ;  /* 0x0000002606099c11 */ /* 0x000fca000f8e08ff */
[----:B------:R0:W-:Y:S02]  /*10ee0*/  @!P1 LDGSTS.E.BYPASS.LTC128B.128 [R9+0x1b400], desc[UR48][R2.64], !P0 ;  /* 0x1b40000002099fae */ /* 0x0001e4000c101d70 */
.L_x_10868:
[----:B------:R-:W-:-:S05]  /*10ef0*/  VIADD R4, R4, 0x70 ;  /* 0x0000007004047836 */ /* 0x000fca0000000000 */
[----:B------:R-:W-:Y:S01]  /*10f00*/  ISETP.GE.AND P1, PT, R4, R5, PT ;  /* 0x000000050400720c */ /* 0x000fe20003f26270 */
[----:B------:R-:W-:-:S05]  /*10f10*/  IMAD.MOV.U32 R4, RZ, RZ, 0x1 ;  /* 0x00000001ff047424 */ /* 0x000fca00078e00ff */
[----:B------:R-:W-:-:S07]  /*10f20*/  SHF.L.U32 R4, R4, 0x1f, RZ ;  /* 0x0000001f04047819 */ /* 0x000fce00000006ff */
[----:B0--3--:R-:W-:Y:S02]  /*10f30*/  @!P1 LEA R2, P2, R8, R14, 0x1 ;  /* 0x0000000e08029211 */ /* 0x009fe400078408ff */
[----:B------:R-:W-:-:S03]  /*10f40*/  @!P1 LEA R5, R6, UR38, 0x1 ;  /* 0x0000002606059c11 */ /* 0x000fc6000f8e08ff */
[----:B--2---:R-:W-:-:S05]  /*10f50*/  @!P1 IMAD.X R3, RZ, RZ, R7, P2 ;  /* 0x000000ffff039224 */ /* 0x004fca00010e0607 */
        /* <DEDUP_REMOVED lines=11> */
.L_x_10869:
[----:B------:R-:W-:Y:S01]  /*11010*/  LOP3.LUT P0, RZ, R17, 0x2, RZ, 0xc0, !PT ;  /* 0x0000000211ff7812 */ /* 0x000fe2000780c0ff */
        /* <DEDUP_REMOVED lines=8> */
.L_x_10870:
        /* <DEDUP_REMOVED lines=8> */
.L_x_10781:
[----:B------:R-:W-:Y:S05]  /*11120*/  BSYNC B1 ;  /* 0x0000000000017941 */ /* 0x000fea0003800000 */
.L_x_10780:
[----:B------:R-:W2:Y:S01]  /*11130*/  LDL.LU R2, [R1] ;  /* 0x0000000001027983 */ /* 0x000ea20000300800 */
        /* <DEDUP_REMOVED lines=10> */
.L_x_10782:
        /* <DEDUP_REMOVED lines=13> */
.L_x_10783:
        /* <DEDUP_REMOVED lines=13> */
.L_x_10784:
        /* <DEDUP_REMOVED lines=13> */
.L_x_10785:
        /* <DEDUP_REMOVED lines=8> */
.L_x_10778:
[----:B------:R-:W-:Y:S05]  /*114d0*/  BSYNC B0 ;  /* 0x0000000000007941 */ /* 0x000fea0003800000 */
.L_x_10777:
        /* <DEDUP_REMOVED lines=30> */
.L_x_10819:
        /* <DEDUP_REMOVED lines=27> */
.L_x_10789:
[----:B------:R-:W1:Y:S01]  /*11870*/  S2R R2, SR_TID.X ;  /* 0x0000000000027919 */ /* 0x000e620000002100 */
[----:B------:R-:W-:Y:S01]  /*11880*/  BSSY B2, `(.L_x_10790) ;  /* 0x0000006000027945 */ /* 0x000fe20003800000 */
[----:B-1----:R-:W-:Y:S02]  /*11890*/  LOP3.LUT R3, R2, 0x7f, RZ, 0xc0, !PT ;  /* 0x0000007f02037812 */ /* 0x002fe400078ec0ff */
[----:B------:R-:W-:Y:S02]  /*118a0*/  SHF.L.U32 R2, R0, 0x1f, RZ ;  /* 0x0000001f00027819 */ /* 0x000fe400000006ff */
[----:B------:R-:W-:Y:S02]  /*118b0*/  ISETP.NE.AND P2, PT, R3, RZ, PT ;  /* 0x000000ff0300720c */ /* 0x000fe40003f45270 */
[----:B------:R-:W1:Y:S02]  /*118c0*/  SYNCS.PHASECHK.TRANS64.TRYWAIT P0, [UR38+0x22848], R2 ;  /* 0x02284802ff0075a7 */ /* 0x000e640008000166 */
[----:B-1----:R-:W-:Y:S09]  /*118d0*/  @!P0 BRA `(.L_x_10791) ;  /* 0x0000002800288947 */ /* 0x002ff20003800000 */
.L_x_10871:
[----:B------:R-:W-:Y:S05]  /*118e0*/  BSYNC B2 ;  /* 0x0000000000027941 */ /* 0x000fea0003800000 */
.L_x_10790:
[----:B------:R-:W-:Y:S04]  /*118f0*/  BSSY B2, `(.L_x_10792) ;  /* 0x0000007000027945 */ /* 0x000fe80003800000 */
[----:B------:R-:W-:Y:S05]  /*11900*/  @P2 BRA `(.L_x_10793) ;  /* 0x0000000000142947 */ /* 0x000fea0003800000 */
[----:B------:R-:W-:Y:S01]  /*11910*/  ISETP.NE.AND P0, PT, R10, RZ, PT ;  /* 0x000000ff0a00720c */ /* 0x000fe20003f05270 */
[----:B-1----:R-:W-:-:S04]  /*11920*/  IMAD.MOV.U32 R3, RZ, RZ, 0x3000 ;  /* 0x00003000ff037424 */ /* 0x002fc800078e00ff */
[----:B------:R2:W-:Y:S08]  /*11930*/  SYNCS.ARRIVE.TRANS64 RZ, [UR38+0x22838], R3 ;  /* 0x02283803ffff79a7 */ /* 0x0005f00008000026 */
[----:B--2---:R-:W-:Y:S05]  /*11940*/  @!P0 BRA `(.L_x_10793) ;  /* 0x0000000000048947 */ /* 0x004fea0003800000 */
[----:B------:R-:W-:Y:S01]  /*11950*/  BPT.TRAP 0x1 ;  /* 0x000000040000795c */ /* 0x000fe20000300000 */
.L_x_10793:
[----:B------:R-:W-:Y:S05]  /*11960*/  BSYNC B2 ;  /* 0x0000000000027941 */ /* 0x000fea0003800000 */
.L_x_10792:
        /* <DEDUP_REMOVED lines=11> */
.L_x_10794:
        /* <DEDUP_REMOVED lines=10> */
.L_x_10872:
[----:B------:R-:W-:Y:S05]  /*11ac0*/  BSYNC B2 ;  /* 0x0000000000027941 */ /* 0x000fea0003800000 */
.L_x_10795:
        /* <DEDUP_REMOVED lines=9> */
.L_x_10798:
[----:B------:R-:W-:Y:S05]  /*11b60*/  BSYNC B2 ;  /* 0x0000000000027941 */ /* 0x000fea0003800000 */
.L_x_10797:
        /* <DEDUP_REMOVED lines=9> */
.L_x_10799:
        /* <DEDUP_REMOVED lines=13> */
.L_x_10800:
        /* <DEDUP_REMOVED lines=13> */
.L_x_10801:
        /* <DEDUP_REMOVED lines=13> */
.L_x_10802:
        /* <DEDUP_REMOVED lines=8> */
.L_x_10788:
[----:B------:R-:W-:Y:S05]  /*11ef0*/  BSYNC B1 ;  /* 0x0000000000017941 */ /* 0x000fea0003800000 */
.L_x_10787:
[----:B------:R-:W-:Y:S01]  /*11f00*/  LOP3.LUT P3, RZ, R17, 0x2, RZ, 0xc0, !PT ;  /* 0x0000000211ff7812 */ /* 0x000fe2000786c0ff */
[----:B------:R-:W-:Y:S01]  /*11f10*/  BSSY B1, `(.L_x_10803) ;  /* 0x0000082000017945 */ /* 0x000fe20003800000 */
[----:B------:R-:W-:-:S11]  /*11f20*/  LOP3.LUT R0, R0, 0x1, RZ, 0x3c, !PT ;  /* 0x0000000100007812 */ /* 0x000fd600078e3cff */
[----:B------:R-:W-:Y:S05]  /*11f30*/  @!P3 BRA `(.L_x_10804) ;  /* 0x0000000400fcb947 */ /* 0x000fea0003800000 */
[----:B------:R-:W-:Y:S01]  /*11f40*/  LOP3.LUT P3, RZ, R17, 0x1, RZ, 0xc0, !PT ;  /* 0x0000000111ff7812 */ /* 0x000fe2000786c0ff */
[----:B------:R-:W-:-:S12]  /*11f50*/  VIADD R12, R7, 0xffffffff ;  /* 0xffffffff070c7836 */ /* 0x000fd80000000000 */
        /* <DEDUP_REMOVED lines=20> */
.L_x_10805:
[----:B------:R-:W1:Y:S01]  /*120a0*/  S2R R2, SR_TID.X ;  /* 0x0000000000027919 */ /* 0x000e620000002100 */
[----:B------:R-:W-:Y:S01]  /*120b0*/  BSSY B2, `(.L_x_10806) ;  /* 0x0000006000027945 */ /* 0x000fe20003800000 */
[----:B-1----:R-:W-:Y:S02]  /*120c0*/  LOP3.LUT R3, R2, 0x7f, RZ, 0xc0, !PT ;  /* 0x0000007f02037812 */ /* 0x002fe400078ec0ff */
[----:B------:R-:W-:Y:S02]  /*120d0*/  SHF.L.U32 R2, R0, 0x1f, RZ ;  /* 0x0000001f00027819 */ /* 0x000fe400000006ff */
[----:B------:R-:W-:Y:S02]  /*120e0*/  ISETP.NE.AND P2, PT, R3, RZ, PT ;  /* 0x000000ff0300720c */ /* 0x000fe40003f45270 */
[----:B------:R-:W1:Y:S02]  /*120f0*/  SYNCS.PHASECHK.TRANS64.TRYWAIT P0, [UR38+0x22840], R2 ;  /* 0x02284002ff0075a7 */ /* 0x000e640008000166 */
[----:B-1----:R-:W-:Y:S09]  /*12100*/  @!P0 BRA `(.L_x_10807) ;  /* 0x00000020004c8947 */ /* 0x002ff20003800000 */
.L_x_10873:
[----:B------:R-:W-:Y:S05]  /*12110*/  BSYNC B2 ;  /* 0x0000000000027941 */ /* 0x000fea0003800000 */
.L_x_10806:
[----:B------:R-:W-:Y:S04]  /*12120*/  BSSY B2, `(.L_x_10808) ;  /* 0x0000007000027945 */ /* 0x000fe80003800000 */
[----:B------:R-:W-:Y:S05]  /*12130*/  @P2 BRA `(.L_x_10809) ;  /* 0x0000000000142947 */ /* 0x000fea0003800000 */
[----:B------:R-:W-:Y:S01]  /*12140*/  ISETP.NE.AND P0, PT, R10, RZ, PT ;  /* 0x000000ff0a00720c */ /* 0x000fe20003f05270 */
[----:B-1----:R-:W-:-:S04]  /*12150*/  IMAD.MOV.U32 R3, RZ, RZ, 0x3000 ;  /* 0x00003000ff037424 */ /* 0x002fc800078e00ff */
[----:B------:R2:W-:Y:S08]  /*12160*/  SYNCS.ARRIVE.TRANS64 RZ, [UR38+0x22830], R3 ;  /* 0x02283003ffff79a7 */ /* 0x0005f00008000026 */
[----:B--2---:R-:W-:Y:S05]  /*12170*/  @!P0 BRA `(.L_x_10809) ;  /* 0x0000000000048947 */ /* 0x004fea0003800000 */
[----:B------:R-:W-:Y:S01]  /*12180*/  BPT.TRAP 0x1 ;  /* 0x000000040000795c */ /* 0x000fe20000300000 */
.L_x_10809:
[----:B------:R-:W-:Y:S05]  /*12190*/  BSYNC B2 ;  /* 0x0000000000027941 */ /* 0x000fea0003800000 */
.L_x_10808:
        /* <DEDUP_REMOVED lines=11> */
.L_x_10810:
        /* <DEDUP_REMOVED lines=11> */
.L_x_10874:
[----:B------:R-:W-:Y:S05]  /*12300*/  BSYNC B2 ;  /* 0x0000000000027941 */ /* 0x000fea0003800000 */
.L_x_10811:
        /* <DEDUP_REMOVED lines=9> */
.L_x_10814:
[----:B------:R-:W-:Y:S05]  /*123a0*/  BSYNC B2 ;  /* 0x0000000000027941 */ /* 0x000fea0003800000 */
.L_x_10813:
        /* <DEDUP_REMOVED lines=9> */
.L_x_10815:
        /* <DEDUP_REMOVED lines=13> */
.L_x_10816:
        /* <DEDUP_REMOVED lines=13> */
.L_x_10817:
        /* <DEDUP_REMOVED lines=13> */
.L_x_10818:
        /* <DEDUP_REMOVED lines=8> */
.L_x_10804:
[----:B------:R-:W-:Y:S05]  /*12730*/  BSYNC B1 ;  /* 0x0000000000017941 */ /* 0x000fea0003800000 */
.L_x_10803:
[----:B------:R-:W-:Y:S01]  /*12740*/  VIADD R7, R7, 0xfffffffe ;  /* 0xfffffffe07077836 */ /* 0x000fe20000000000 */
[----:B------:R-:W-:Y:S06]  /*12750*/  @P1 BRA `(.L_x_10819) ;  /* 0xffffffec00d81947 */ /* 0x000fec000383ffff */
[----:B------:R-:W-:Y:S05]  /*12760*/  BSYNC B0 ;  /* 0x0000000000007941 */ /* 0x000fea0003800000 */
.L_x_10786:
        /* <DEDUP_REMOVED lines=8> */
[----:B------:R-:W-:Y:S02]  /*127f0*/  ULDC.64 UR4, c[0x0][0x428] ;  /* 0x00010a0000047ab9 */ /* 0x000fe40000000a00 */
        /* <DEDUP_REMOVED lines=16> */
.L_x_10822:
[----:B------:R-:W1:Y:S01]  /*12900*/  S2R R2, SR_TID.X ;  /* 0x0000000000027919 */ /* 0x000e620000002100 */
[----:B------:R-:W-:Y:S01]  /*12910*/  BSSY B1, `(.L_x_10823) ;  /* 0x0000006000017945 */ /* 0x000fe20003800000 */
[----:B-1----:R-:W-:Y:S02]  /*12920*/  LOP3.LUT R3, R2, 0x7f, RZ, 0xc0, !PT ;  /* 0x0000007f02037812 */ /* 0x002fe400078ec0ff */
[----:B------:R-:W-:Y:S02]  /*12930*/  SHF.L.U32 R2, R0, 0x1f, RZ ;  /* 0x0000001f00027819 */ /* 0x000fe400000006ff */
[----:B------:R-:W-:Y:S02]  /*12940*/  ISETP.NE.AND P1, PT, R3, RZ, PT ;  /* 0x000000ff0300720c */ /* 0x000fe40003f25270 */
[----:B------:R-:W1:Y:S02]  /*12950*/  SYNCS.PHASECHK.TRANS64.TRYWAIT P0, [UR38+0x22848], R2 ;  /* 0x02284802ff0075a7 */ /* 0x000e640008000166 */
[----:B-1----:R-:W-:Y:S09]  /*12960*/  @!P0 BRA `(.L_x_10824) ;  /* 0x0000001800648947 */ /* 0x002ff20003800000 */
.L_x_10875:
[----:B------:R-:W-:Y:S05]  /*12970*/  BSYNC B1 ;  /* 0x0000000000017941 */ /* 0x000fea0003800000 */
.L_x_10823:
[----:B------:R-:W-:Y:S04]  /*12980*/  BSSY B1, `(.L_x_10825) ;  /* 0x0000007000017945 */ /* 0x000fe80003800000 */
[----:B------:R-:W-:Y:S05]  /*12990*/  @P1 BRA `(.L_x_10826) ;  /* 0x0000000000141947 */ /* 0x000fea0003800000 */
[----:B------:R-:W-:Y:S01]  /*129a0*/  ISETP.NE.AND P0, PT, R10, RZ, PT ;  /* 0x000000ff0a00720c */ /* 0x000fe20003f05270 */
[----:B-1----:R-:W-:-:S04]  /*129b0*/  IMAD.MOV.U32 R3, RZ, RZ, 0x3000 ;  /* 0x00003000ff037424 */ /* 0x002fc800078e00ff */
[----:B------:R2:W-:Y:S08]  /*129c0*/  SYNCS.ARRIVE.TRANS64 RZ, [UR38+0x22838], R3 ;  /* 0x02283803ffff79a7 */ /* 0x0005f00008000026 */
[----:B--2---:R-:W-:Y:S05]  /*129d0*/  @!P0 BRA `(.L_x_10826) ;  /* 0x0000000000048947 */ /* 0x004fea0003800000 */
[----:B------:R-:W-:Y:S01]  /*129e0*/  BPT.TRAP 0x1 ;  /* 0x000000040000795c */ /* 0x000fe20000300000 */
.L_x_10826:
[----:B------:R-:W-:Y:S05]  /*129f0*/  BSYNC B1 ;  /* 0x0000000000017941 */ /* 0x000fea0003800000 */
.L_x_10825:
        /* <DEDUP_REMOVED lines=11> */
.L_x_10827:
        /* <DEDUP_REMOVED lines=11> */
.L_x_10876:
[----:B------:R-:W-:Y:S05]  /*12b60*/  BSYNC B1 ;  /* 0x0000000000017941 */ /* 0x000fea0003800000 */
.L_x_10828:
        /* <DEDUP_REMOVED lines=9> */
.L_x_10831:
[----:B------:R-:W-:Y:S05]  /*12c00*/  BSYNC B1 ;  /* 0x0000000000017941 */ /* 0x000fea0003800000 */
.L_x_10830:
        /* <DEDUP_REMOVED lines=9> */
.L_x_10832:
        /* <DEDUP_REMOVED lines=13> */
.L_x_10833:
        /* <DEDUP_REMOVED lines=13> */
.L_x_10834:
        /* <DEDUP_REMOVED lines=13> */
.L_x_10835:
        /* <DEDUP_REMOVED lines=8> */
.L_x_10821:
[----:B------:R-:W-:Y:S05]  /*12f90*/  BSYNC B0 ;  /* 0x0000000000007941 */ /* 0x000fea0003800000 */
.L_x_10820:
[----:B------:R-:W-:Y:S01]  /*12fa0*/  LOP3.LUT R0, R0, 0x1, RZ, 0x3c, !PT ;  /* 0x0000000100007812 */ /* 0x000fe200078e3cff */
[----:B------:R-:W-:Y:S02]  /*12fb0*/  IMAD.MOV.U32 R6, RZ, RZ, RZ ;  /* 0x000000ffff067224 */ /* 0x000fe400078e00ff */
[----:B------:R-:W-:-:S07]  /*12fc0*/  IMAD.MOV.U32 R8, RZ, RZ, RZ ;  /* 0x000000ffff087224 */ /* 0x000fce00078e00ff */
.L_x_10757:
[----:B------:R-:W1:Y:S01]  /*12fd0*/  S2R R3, SR_CgaCtaId ;  /* 0x0000000000037919 */ /* 0x000e620000008800 */
[----:B------:R-:W-:-:S04]  /*12fe0*/  MOV R2, 0x400 ;  /* 0x0000040000027802 */ /* 0x000fc80000000f00 */
[----:B-1----:R-:W-:Y:S02]  /*12ff0*/  LEA R2, R3, R2, 0x18 ;  /* 0x0000000203027211 */ /* 0x002fe400078ec0ff */
[----:B------:R-:W-:-:S04]  /*13000*/  SHF.L.U32 R3, R8, 0x1f, RZ ;  /* 0x0000001f08037819 */ /* 0x000fc800000006ff */
[----:B------:R-:W1:Y:S02]  /*13010*/  SYNCS.PHASECHK.TRANS64.TRYWAIT P0, [R2+URZ+0x22820], R3 ;  /* 0x02282003020075a7 */ /* 0x000e64000800017f */
[----:B-1----:R-:W-:Y:S05]  /*13020*/  @!P0 BRA `(.L_x_10836) ;  /* 0x0000001000e48947 */ /* 0x002fea0003800000 */
.L_x_10877:
[----:B------:R-:W-:-:S03]  /*13030*/  UMOV UR4, 0xffffffff ;  /* 0xffffffff00047882 */ /* 0x000fc60000000000 */
[----:B------:R-:W-:Y:S05]  /*13040*/  BRA.DIV UR4, `(.L_x_10837) ;  /* 0x0000001204f07947 */ /* 0x000fea000b800000 */
[----:B-1----:R-:W1:Y:S02]  /*13050*/  S2R R3, SR_TID.X ;  /* 0x0000000000037919 */ /* 0x002e640000002100 */
[----:B-1----:R-:W-:-:S04]  /*13060*/  SHF.R.U32.HI R3, RZ, 0x5, R3 ;  /* 0x00000005ff037819 */ /* 0x002fc80000011603 */
[----:B------:R-:W-:-:S05]  /*13070*/  LOP3.LUT R3, R3, 0x3, RZ, 0xc0, !PT ;  /* 0x0000000303037812 */ /* 0x000fca00078ec0ff */
[----:B------:R1:W2:Y:S02]  /*13080*/  SHFL.IDX PT, R14, R3, RZ, 0x1f ;  /* 0x00001fff030e7589 */ /* 0x0002a400000e0000 */
.L_x_10880:
[----:B--2---:R-:W-:-:S13]  /*13090*/  ISETP.NE.AND P0, PT, R14, RZ, PT ;  /* 0x000000ff0e00720c */ /* 0x004fda0003f05270 */
[----:B------:R-:W-:Y:S05]  /*130a0*/  @P0 BRA `(.L_x_10673) ;  /* 0x0000000000880947 */ /* 0x000fea0003800000 */
[----:B------:R-:W-:-:S03]  /*130b0*/  UMOV UR4, 0xffffffff ;  /* 0xffffffff00047882 */ /* 0x000fc60000000000 */
[----:B------:R-:W-:Y:S05]  /*130c0*/  BRA.DIV UR4, `(.L_x_10838) ;  /* 0x0000001604047947 */ /* 0x000fea000b800000 */
[----:B------:R-:W-:-:S13]  /*130d0*/  ELECT P6, URZ, PT ;  /* 0x00000000003f782f */ /* 0x000fda00038c0000 */
.L_x_10883:
[----:B------:R-:W-:Y:S05]  /*130e0*/  @!P6 BRA `(.L_x_10673) ;  /* 0x000000000078e947 */ /* 0x000fea0003800000 */
[----:B------:R-:W-:-:S06]  /*130f0*/  ULOP3.LUT UR4, UR45, 0x2, URZ, 0xfc, !UPT ;  /* 0x000000022d047892 */ /* 0x000fcc000f8efc3f */
[----:B-1----:R-:W-:-:S05]  /*13100*/  IMAD.U32 R3, RZ, RZ, UR4 ;  /* 0x00000004ff037e24 */ /* 0x002fca000f8e00ff */
[----:B------:R-:W-:-:S13]  /*13110*/  ISETP.NE.AND P2, PT, R3, 0x3, PT ;  /* 0x000000030300780c */ /* 0x000fda0003f45270 */
[----:B------:R-:W-:Y:S05]  /*13120*/  @!P2 BRA `(.L_x_10839) ;  /* 0x000000000004a947 */ /* 0x000fea0003800000 */
[----:B------:R-:W-:Y:S01]  /*13130*/  BPT.TRAP 0x1 ;  /* 0x000000040000795c */ /* 0x000fe20000300000 */
.L_x_10839:
[----:B------:R-:W-:Y:S01]  /*13140*/  VIADD R8, R2, 0x22840 ;  /* 0x0002284002087836 */ /* 0x000fe20000000000 */
[----:B------:R-:W-:Y:S01]  /*13150*/  SHF.L.U32 R4, R0, 0x1f, RZ ;  /* 0x0000001f00047819 */ /* 0x000fe200000006ff */
[C---:B------:R-:W-:Y:S02]  /*13160*/  VIADD R3, R6.reuse, 0x1 ;  /* 0x0000000106037836 */ /* 0x040fe40000000000 */
[----:B------:R-:W-:-:S03]  /*13170*/  IMAD R7, R6, 0x8, R8 ;  /* 0x0000000806077824 */ /* 0x000fc600078e0208 */
[C---:B------:R-:W-:Y:S01]  /*13180*/  ISETP.NE.AND P1, PT, R3.reuse, 0x2, PT ;  /* 0x000000020300780c */ /* 0x040fe20003f25270 */
[----:B------:R-:W1:Y:S03]  /*13190*/  SYNCS.PHASECHK.TRANS64.TRYWAIT P0, [R7+URZ], R4 ;  /* 0x00000004070075a7 */ /* 0x000e66000800017f */
[----:B------:R-:W-:Y:S02]  /*131a0*/  SEL R5, RZ, 0x1, P1 ;  /* 0x00000001ff057807 */ /* 0x000fe40000800000 */
[----:B------:R-:W-:Y:S02]  /*131b0*/  SEL R3, R3, RZ, P1 ;  /* 0x000000ff03037207 */ /* 0x000fe40000800000 */
[----:B------:R-:W-:-:S03]  /*131c0*/  LOP3.LUT R0, R0, R5, RZ, 0x3c, !PT ;  /* 0x0000000500007212 */ /* 0x000fc600078e3cff */
[----:B------:R-:W-:Y:S01]  /*131d0*/  IMAD R5, R3, 0x8, R8 ;  /* 0x0000000803057824 */ /* 0x000fe200078e0208 */
[----:B------:R-:W-:Y:S01]  /*131e0*/  SHF.L.U32 R0, R0, 0x1f, RZ ;  /* 0x0000001f00007819 */ /* 0x000fe200000006ff */
[----:B-1----:R-:W-:Y:S06]  /*131f0*/  @!P0 BRA `(.L_x_10840) ;  /* 0x0000001000d88947 */ /* 0x002fec0003800000 */
.L_x_10884:
[----:B------:R-:W2:Y:S02]  /*13200*/  SYNCS.PHASECHK.TRANS64.TRYWAIT P0, [R5+URZ], R0 ;  /* 0x00000000050075a7 */ /* 0x000ea4000800017f */
[----:B--2---:R-:W-:Y:S05]  /*13210*/  @!P0 BRA `(.L_x_10841) ;  /* 0x0000001000e48947 */ /* 0x004fea0003800000 */
.L_x_10885:
[----:B------:R-:W-:Y:S05]  /*13220*/  @!P2 BRA `(.L_x_10842) ;  /* 0x000000000004a947 */ /* 0x000fea0003800000 */
[----:B------:R-:W-:Y:S01]  /*13230*/  BPT.TRAP 0x1 ;  /* 0x000000040000795c */ /* 0x000fe20000300000 */
.L_x_10842:
[----:B------:R-:W-:-:S04]  /*13240*/  VIADD R2, R2, 0x22860 ;  /* 0x0002286002027836 */ /* 0x000fc80000000000 */
[----:B--2---:R-:W-:-:S04]  /*13250*/  IMAD R5, R6, 0x8, R2 ;  /* 0x0000000806057824 */ /* 0x004fc800078e0202 */
[----:B------:R-:W2:Y:S02]  /*13260*/  SYNCS.PHASECHK.TRANS64.TRYWAIT P0, [R5+URZ], R4 ;  /* 0x00000004050075a7 */ /* 0x000ea4000800017f */
[----:B--2---:R-:W-:Y:S05]  /*13270*/  @!P0 BRA `(.L_x_10843) ;  /* 0x0000001000e08947 */ /* 0x004fea0003800000 */
.L_x_10886:
[----:B------:R-:W-:-:S07]  /*13280*/  IMAD R3, R3, 0x8, R2 ;  /* 0x0000000803037824 */ /* 0x000fce00078e0202 */
.L_x_10844:
[----:B---3--:R3:W4:Y:S02]  /*13290*/  SYNCS.PHASECHK.TRANS64.TRYWAIT P0, [R3+URZ], R0 ;  /* 0x00000000030075a7 */ /* 0x008724000800017f */
[----:B----4-:R-:W-:Y:S05]  /*132a0*/  @!P0 NANOSLEEP.SYNCS 0x989680 ;  /* 0x009896800000895d */ /* 0x010fea0003900000 */
[----:B------:R-:W4:Y:S02]  /*132b0*/  @!P0 SYNCS.PHASECHK.TRANS64 P0, [R3+URZ], R0 ;  /* 0x00000000030085a7 */ /* 0x000f24000800007f */
[----:B----4-:R-:W-:Y:S05]  /*132c0*/  @!P0 BRA `(.L_x_10844) ;  /* 0xfffffffc00f08947 */ /* 0x010fea000383ffff */
.L_x_10673:
[----:B------:R-:W-:Y:S05]  /*132d0*/  BSYNC B6 ;  /* 0x0000000000067941 */ /* 0x000fea0003800000 */
.L_x_10670:
[----:B------:R-:W-:Y:S05]  /*132e0*/  EXIT ;  /* 0x000000000000794d */ /* 0x000fea0003800000 */
.L_x_10683:
[----:B0-----:R-:W-:-:S04]  /*132f0*/  IMAD.U32 R3, RZ, RZ, UR38 ;  /* 0x00000026ff037e24 */ /* 0x001fc8000f8e00ff */
[----:B------:R0:W1:Y:S03]  /*13300*/  SYNCS.PHASECHK.TRANS64.TRYWAIT P0, [R3+URZ+0x22800], R12 ;  /* 0x0228000c030075a7 */ /* 0x000066000800017f */
[----:B-1----:R-:W-:Y:S05]  /*13310*/  @!P0 NANOSLEEP.SYNCS 0x989680 ;  /* 0x009896800000895d */ /* 0x002fea0003900000 */
[----:B------:R-:W1:Y:S02]  /*13320*/  @!P0 SYNCS.PHASECHK.TRANS64 P0, [R3+URZ+0x22800], R12 ;  /* 0x0228000c030085a7 */ /* 0x000e64000800007f */
[----:B-1----:R-:W-:Y:S05]  /*13330*/  @!P0 BRA `(.L_x_10683) ;  /* 0xfffffffc00ec8947 */ /* 0x002fea000383ffff */
[----:B------:R-:W-:Y:S05]  /*13340*/  BRA `(.L_x_10845) ;  /* 0xfffffee400987947 */ /* 0x000fea000383ffff */
.L_x_10687:
[----:B0-----:R-:W-:-:S04]  /*13350*/  IMAD.U32 R3, RZ, RZ, UR38 ;  /* 0x00000026ff037e24 */ /* 0x001fc8000f8e00ff */
[----:B------:R0:W1:Y:S03]  /*13360*/  SYNCS.PHASECHK.TRANS64.TRYWAIT P0, [R3+URZ+0x22830], R12 ;  /* 0x0228300c030075a7 */ /* 0x000066000800017f */
[----:B-1----:R-:W-:Y:S05]  /*13370*/  @!P0 NANOSLEEP.SYNCS 0x989680 ;  /* 0x009896800000895d */ /* 0x002fea0003900000 */
[----:B------:R-:W1:Y:S02]  /*13380*/  @!P0 SYNCS.PHASECHK.TRANS64 P0, [R3+URZ+0x22830], R12 ;  /* 0x0228300c030085a7 */ /* 0x000e64000800007f */
[----:B-1----:R-:W-:Y:S05]  /*13390*/  @!P0 BRA `(.L_x_10687) ;  /* 0xfffffffc00ec8947 */ /* 0x002fea000383ffff */
[----:B------:R-:W-:Y:S05]  /*133a0*/  BRA `(.L_x_10686) ;  /* 0xfffffee400b87947 */ /* 0x000fea000383ffff */
.L_x_10699:
[----:B0-----:R0:W1:Y:S02]  /*133b0*/  SYNCS.PHASECHK.TRANS64.TRYWAIT P1, [R9+URZ+0x22850], R12 ;  /* 0x0228500c090075a7 */ /* 0x001064000802017f */
[----:B-1----:R-:W-:Y:S05]  /*133c0*/  @!P1 NANOSLEEP.SYNCS 0x989680 ;  /* 0x009896800000995d */ /* 0x002fea0003900000 */
[----:B------:R-:W1:Y:S02]  /*133d0*/  @!P1 SYNCS.PHASECHK.TRANS64 P1, [R9+URZ+0x22850], R12 ;  /* 0x0228500c090095a7 */ /* 0x000e64000802007f */
[----:B-1----:R-:W-:Y:S05]  /*133e0*/  @!P1 BRA `(.L_x_10699) ;  /* 0xfffffffc00f09947 */ /* 0x002fea000383ffff */
[----:B------:R-:W-:Y:S05]  /*133f0*/  BRA `(.L_x_10698) ;  /* 0xffffff0800d87947 */ /* 0x000fea000383ffff */
.L_x_10707:
[----:B-1----:R-:W-:-:S04]  /*13400*/  IMAD.U32 R4, RZ, RZ, UR31 ;  /* 0x0000001fff047e24 */ /* 0x002fc8000f8e00ff */
[----:B------:R1:W2:Y:S03]  /*13410*/  SYNCS.PHASECHK.TRANS64.TRYWAIT P1, [R4+URZ+0x22830], R13 ;  /* 0x0228300d040075a7 */ /* 0x0002a6000802017f */
[----:B--2---:R-:W-:Y:S05]  /*13420*/  @!P1 NANOSLEEP.SYNCS 0x989680 ;  /* 0x009896800000995d */ /* 0x004fea0003900000 */
[----:B------:R-:W2:Y:S02]  /*13430*/  @!P1 SYNCS.PHASECHK.TRANS64 P1, [R4+URZ+0x22830], R13 ;  /* 0x0228300d040095a7 */ /* 0x000ea4000802007f */
[----:B--2---:R-:W-:Y:S05]  /*13440*/  @!P1 BRA `(.L_x_10707) ;  /* 0xfffffffc00ec9947 */ /* 0x004fea000383ffff */
[----:B------:R-:W-:Y:S05]  /*13450*/  BRA `(.L_x_10706) ;  /* 0xffffff1000707947 */ /* 0x000fea000383ffff */
.L_x_10719:
[----:B-1----:R1:W2:Y:S02]  /*13460*/  SYNCS.PHASECHK.TRANS64.TRYWAIT P1, [R12+URZ+0x22850], R13 ;  /* 0x0228500d0c0075a7 */ /* 0x0022a4000802017f */
[----:B--2---:R-:W-:Y:S05]  /*13470*/  @!P1 NANOSLEEP.SYNCS 0x989680 ;  /* 0x009896800000995d */ /* 0x004fea0003900000 */
[----:B------:R-:W2:Y:S02]  /*13480*/  @!P1 SYNCS.PHASECHK.TRANS64 P1, [R12+URZ+0x22850], R13 ;  /* 0x0228500d0c0095a7 */ /* 0x000ea4000802007f */
[----:B--2---:R-:W-:Y:S05]  /*13490*/  @!P1 BRA `(.L_x_10719) ;  /* 0xfffffffc00f09947 */ /* 0x004fea000383ffff */
[----:B------:R-:W-:Y:S05]  /*134a0*/  BRA `(.L_x_10718) ;  /* 0xffffff3c00447947 */ /* 0x000fea000383ffff */
.L_x_10728:
[----:B-1----:R-:W-:-:S04]  /*134b0*/  IMAD.U32 R13, RZ, RZ, UR27 ;  /* 0x0000001bff0d7e24 */ /* 0x002fc8000f8e00ff */
[----:B------:R1:W3:Y:S03]  /*134c0*/  SYNCS.PHASECHK.TRANS64.TRYWAIT P2, [R13+URZ+0x22830], R8 ;  /* 0x022830080d0075a7 */ /* 0x0002e6000804017f */
[----:B---3--:R-:W-:Y:S05]  /*134d0*/  @!P2 NANOSLEEP.SYNCS 0x989680 ;  /* 0x009896800000a95d */ /* 0x008fea0003900000 */
[----:B------:R-:W3:Y:S02]  /*134e0*/  @!P2 SYNCS.PHASECHK.TRANS64 P2, [R13+URZ+0x22830], R8 ;  /* 0x022830080d00a5a7 */ /* 0x000ee4000804007f */
[----:B---3--:R-:W-:Y:S05]  /*134f0*/  @!P2 BRA `(.L_x_10728) ;  /* 0xfffffffc00eca947 */ /* 0x008fea000383ffff */
[----:B------:R-:W-:Y:S05]  /*13500*/  BRA `(.L_x_10727) ;  /* 0xffffff4000f87947 */ /* 0x000fea000383ffff */
.L_x_10732:
[----:B0-----:R0:W1:Y:S02]  /*13510*/  SYNCS.PHASECHK.TRANS64.TRYWAIT P2, [R179+URZ+0x22850], R8 ;  /* 0x02285008b30075a7 */ /* 0x001064000804017f */
[----:B-1----:R-:W-:Y:S05]  /*13520*/  @!P2 NANOSLEEP.SYNCS 0x989680 ;  /* 0x009896800000a95d */ /* 0x002fea0003900000 */
[----:B------:R-:W1:Y:S02]  /*13530*/  @!P2 SYNCS.PHASECHK.TRANS64 P2, [R179+URZ+0x22850], R8 ;  /* 0x02285008b300a5a7 */ /* 0x000e64000804007f */
[----:B-1----:R-:W-:Y:S05]  /*13540*/  @!P2 BRA `(.L_x_10732) ;  /* 0xfffffffc00f0a947 */ /* 0x002fea000383ffff */
[----:B------:R-:W-:Y:S05]  /*13550*/  BRA `(.L_x_10731) ;  /* 0xffffff5c00187947 */ /* 0x000fea000383ffff */
.L_x_10738:
[----:B--2---:R-:W-:-:S04]  /*13560*/  IMAD.U32 R0, RZ, RZ, UR30 ;  /* 0x0000001eff007e24 */ /* 0x004fc8000f8e00ff */
[----:B------:R2:W3:Y:S03]  /*13570*/  SYNCS.PHASECHK.TRANS64.TRYWAIT P1, [R0+URZ+0x22830], R11 ;  /* 0x0228300b000075a7 */ /* 0x0004e6000802017f */
[----:B---3--:R-:W-:Y:S05]  /*13580*/  @!P1 NANOSLEEP.SYNCS 0x989680 ;  /* 0x009896800000995d */ /* 0x008fea0003900000 */
[----:B------:R-:W3:Y:S02]  /*13590*/  @!P1 SYNCS.PHASECHK.TRANS64 P1, [R0+URZ+0x22830], R11 ;  /* 0x0228300b000095a7 */ /* 0x000ee4000802007f */
[----:B---3--:R-:W-:Y:S05]  /*135a0*/  @!P1 BRA `(.L_x_10738) ;  /* 0xfffffffc00ec9947 */ /* 0x008fea000383ffff */
[----:B------:R-:W-:Y:S05]  /*135b0*/  BRA `(.L_x_10737) ;  /* 0xffffff6000187947 */ /* 0x000fea000383ffff */
.L_x_10750:
[----:B-1----:R1:W2:Y:S02]  /*135c0*/  SYNCS.PHASECHK.TRANS64.TRYWAIT P1, [R8+URZ+0x22850], R11 ;  /* 0x0228500b080075a7 */ /* 0x0022a4000802017f */
[----:B--2---:R-:W-:Y:S05]  /*135d0*/  @!P1 NANOSLEEP.SYNCS 0x989680 ;  /* 0x009896800000995d */ /* 0x004fea0003900000 */
[----:B------:R-:W2:Y:S02]  /*135e0*/  @!P1 SYNCS.PHASECHK.TRANS64 P1, [R8+URZ+0x22850], R11 ;  /* 0x0228500b080095a7 */ /* 0x000ea4000802007f */
[----:B--2---:R-:W-:Y:S05]  /*135f0*/  @!P1 BRA `(.L_x_10750) ;  /* 0xfffffffc00f09947 */ /* 0x004fea000383ffff */
[----:B------:R-:W-:Y:S05]  /*13600*/  BRA `(.L_x_10749) ;  /* 0xffffff8800e07947 */ /* 0x000fea000383ffff */
.L_x_10768:
[----:B------:R-:W-:Y:S02]  /*13610*/  IMAD.MOV.U32 R13, RZ, RZ, R6 ;  /* 0x000000ffff0d7224 */ /* 0x000fe400078e0006 */
[----:B------:R-:W-:Y:S02]  /*13620*/  IMAD.MOV.U32 R12, RZ, RZ, RZ ;  /* 0x000000ffff0c7224 */ /* 0x000fe400078e00ff */
[----:B------:R-:W-:Y:S02]  /*13630*/  IMAD.MOV.U32 R11, RZ, RZ, 0x1f ;  /* 0x0000001fff0b7424 */ /* 0x000fe400078e00ff */
[----:B------:R-:W-:-:S07]  /*13640*/  IMAD.MOV.U32 R15, RZ, RZ, -0x1 ;  /* 0xffffffffff0f7424 */ /* 0x000fce00078e00ff */
[----:B------:R-:W-:Y:S05]  /*13650*/  WARPSYNC.COLLECTIVE R15, `(.L_x_10846) ;  /* 0x000000000f087348 */ /* 0x000fea0003c00000 */
[----:B------:R0:W1:Y:S02]  /*13660*/  SHFL.IDX P6, R14, R13, R12, R11 ;  /* 0x0000000c0d0e7389 */ /* 0x00006400000c000b */
[----:B01----:R-:W-:Y:S01]  /*13670*/  ENDCOLLECTIVE ;  /* 0x000000000000791b */ /* 0x003fe20003800000 */
.L_x_10846:
[----:B------:R-:W-:Y:S05]  /*13680*/  BRA `(.L_x_10847) ;  /* 0xffffffc800f87947 */ /* 0x000fea000383ffff */
.L_x_10770:
[----:B------:R-:W-:Y:S01]  /*13690*/  BSSY B0, `(.L_x_10848) ;  /* 0x0000006000007945 */ /* 0x000fe20003800000 */
[----:B------:R-:W-:-:S07]  /*136a0*/  IMAD.MOV.U32 R15, RZ, RZ, -0x1 ;  /* 0xffffffffff0f7424 */ /* 0x000fce00078e00ff */
[----:B0-----:R-:W-:Y:S05]  /*136b0*/  WARPSYNC.COLLECTIVE R15, `(.L_x_10849) ;  /* 0x000000000f0c7348 */ /* 0x001fea0003c00000 */
[----:B------:R-:W-:Y:S02]  /*136c0*/  ELECT P6, UR62, PT ;  /* 0x00000000003e782f */ /* 0x000fe400038c0000 */
[----:B------:R-:W-:Y:S01]  /*136d0*/  MOV R14, UR62 ;  /* 0x0000003e000e7c02 */ /* 0x000fe20008000f00 */
[----:B0-----:R-:W-:Y:S10]  /*136e0*/  ENDCOLLECTIVE ;  /* 0x000000000000791b */ /* 0x001ff40003800000 */
.L_x_10849:
[----:B------:R-:W-:Y:S05]  /*136f0*/  BSYNC B0 ;  /* 0x0000000000007941 */ /* 0x000fea0003800000 */
.L_x_10848:
[----:B------:R-:W-:Y:S05]  /*13700*/  BRA `(.L_x_10850) ;  /* 0xffffffc800fc7947 */ /* 0x000fea000383ffff */
.L_x_10772:
[----:B0-----:R-:W-:-:S04]  /*13710*/  IMAD.U32 R3, RZ, RZ, UR38 ;  /* 0x00000026ff037e24 */ /* 0x001fc8000f8e00ff */
[----:B------:R0:W1:Y:S03]  /*13720*/  SYNCS.PHASECHK.TRANS64.TRYWAIT P0, [R3+URZ+0x22840], R0 ;  /* 0x02284000030075a7 */ /* 0x000066000800017f */
[----:B-1----:R-:W-:Y:S05]  /*13730*/  @!P0 NANOSLEEP.SYNCS 0x989680 ;  /* 0x009896800000895d */ /* 0x002fea0003900000 */
[----:B------:R-:W1:Y:S02]  /*13740*/  @!P0 SYNCS.PHASECHK.TRANS64 P0, [R3+URZ+0x22840], R0 ;  /* 0x02284000030085a7 */ /* 0x000e64000800007f */
[----:B-1----:R-:W-:Y:S05]  /*13750*/  @!P0 BRA `(.L_x_10772) ;  /* 0xfffffffc00ec8947 */ /* 0x002fea000383ffff */
[----:B------:R-:W-:Y:S05]  /*13760*/  BRA `(.L_x_10851) ;  /* 0xffffffcc005c7947 */ /* 0x000fea000383ffff */
.L_x_10775:
        /* <DEDUP_REMOVED lines=8> */
.L_x_10852:
[----:B------:R-:W-:Y:S02]  /*137f0*/  VIADD R10, R4, 0x10 ;  /* 0x00000010040a7836 */ /* 0x000fe40000000000 */
[----:B------:R-:W-:Y:S02]  /*13800*/  IMAD.MOV.U32 R13, RZ, RZ, R0 ;  /* 0x000000ffff0d7224 */ /* 0x000fe400078e0000 */
[----:B------:R-:W-:-:S07]  /*13810*/  IMAD.MOV.U32 R2, RZ, RZ, R14 ;  /* 0x000000ffff027224 */ /* 0x000fce00078e000e */
[----:B------:R-:W-:Y:S05]  /*13820*/  WARPSYNC.COLLECTIVE R15, `(.L_x_10853) ;  /* 0x000000000f087348 */ /* 0x000fea0003c00000 */
[----:B------:R0:W1:Y:S02]  /*13830*/  SHFL.IDX P6, R14, R13, R12, R11 ;  /* 0x0000000c0d0e7389 */ /* 0x00006400000c000b */
[----:B01----:R-:W-:Y:S01]  /*13840*/  ENDCOLLECTIVE ;  /* 0x000000000000791b */ /* 0x003fe20003800000 */
.L_x_10853:
        /* <DEDUP_REMOVED lines=12> */
.L_x_10854:
        /* <DEDUP_REMOVED lines=11> */
.L_x_10855:
[----:B------:R-:W-:Y:S02]  /*139c0*/  IMAD.MOV.U32 R13, RZ, RZ, R7 ;  /* 0x000000ffff0d7224 */ /* 0x000fe400078e0007 */
[----:B------:R-:W-:Y:S01]  /*139d0*/  IMAD.MOV.U32 R12, RZ, RZ, 0x2 ;  /* 0x00000002ff0c7424 */ /* 0x000fe200078e00ff */
[----:B------:R-:W-:Y:S01]  /*139e0*/  @!P1 LEA R2, P2, R8, R14, 0x1 ;  /* 0x0000000e08029211 */ /* 0x000fe200078408ff */
[----:B------:R-:W-:-:S04]  /*139f0*/  VIADD R14, R4, 0x20 ;  /* 0x00000020040e7836 */ /* 0x000fc80000000000 */
[----:B------:R-:W-:-:S05]  /*13a00*/  @!P1 IMAD.X R3, RZ, RZ, R9, P2 ;  /* 0x000000ffff039224 */ /* 0x000fca00010e0609 */
        /* <DEDUP_REMOVED lines=8> */
.L_x_10856:
[----:B------:R-:W-:Y:S01]  /*13a90*/  VIADD R10, R4, 0x30 ;  /* 0x00000030040a7836 */ /* 0x000fe20000000000 */
[----:B------:R-:W-:Y:S01]  /*13aa0*/  @!P1 LEA R21, R6, UR38, 0x1 ;  /* 0x0000002606159c11 */ /* 0x000fe2000f8e08ff */
[----:B------:R-:W-:Y:S02]  /*13ab0*/  IMAD.MOV.U32 R13, RZ, RZ, R0 ;  /* 0x000000ffff0d7224 */ /* 0x000fe400078e0000 */
[----:B------:R-:W-:-:S07]  /*13ac0*/  IMAD.MOV.U32 R9, RZ, RZ, R14 ;  /* 0x000000ffff097224 */ /* 0x000fce00078e000e */
[----:B------:R-:W-:Y:S05]  /*13ad0*/  WARPSYNC.COLLECTIVE R15, `(.L_x_10857) ;  /* 0x000000000f087348 */ /* 0x000fea0003c00000 */
[----:B------:R0:W1:Y:S02]  /*13ae0*/  SHFL.IDX P6, R14, R13, R12, R11 ;  /* 0x0000000c0d0e7389 */ /* 0x00006400000c000b */
[----:B01----:R-:W-:Y:S01]  /*13af0*/  ENDCOLLECTIVE ;  /* 0x000000000000791b */ /* 0x003fe20003800000 */
.L_x_10857:
[----:B------:R-:W-:Y:S02]  /*13b00*/  IMAD.MOV.U32 R13, RZ, RZ, R7 ;  /* 0x000000ffff0d7224 */ /* 0x000fe400078e0007 */
[----:B------:R-:W-:Y:S01]  /*13b10*/  IMAD.MOV.U32 R12, RZ, RZ, 0x3 ;  /* 0x00000003ff0c7424 */ /* 0x000fe200078e00ff */
[----:B------:R-:W-:-:S13]  /*13b20*/  @!P1 LEA R2, P2, R8, R14, 0x1 ;  /* 0x0000000e08029211 */ /* 0x000fda00078408ff */
[----:B------:R-:W-:Y:S05]  /*13b30*/  WARPSYNC.COLLECTIVE R15, `(.L_x_10858) ;  /* 0x000000000f087348 */ /* 0x000fea0003c00000 */
[----:B------:R0:W1:Y:S02]  /*13b40*/  SHFL.IDX P6, R14, R13, R12, R11 ;  /* 0x0000000c0d0e7389 */ /* 0x00006400000c000b */
[----:B01----:R-:W-:Y:S01]  /*13b50*/  ENDCOLLECTIVE ;  /* 0x000000000000791b */ /* 0x003fe20003800000 */
.L_x_10858:
[----:B------:R-:W-:-:S05]  /*13b60*/  @!P1 IMAD.X R3, RZ, RZ, R9, P2 ;  /* 0x000000ffff039224 */ /* 0x000fca00010e0609 */
        /* <DEDUP_REMOVED lines=11> */
.L_x_10859:
        /* <DEDUP_REMOVED lines=13> */
.L_x_10860:
[----:B------:R-:W-:Y:S01]  /*13cf0*/  VIADD R10, R4, 0x50 ;  /* 0x00000050040a7836 */ /* 0x000fe20000000000 */
[----:B------:R-:W-:Y:S01]  /*13d00*/  @!P1 LEA R21, R6, UR38, 0x1 ;  /* 0x0000002606159c11 */ /* 0x000fe2000f8e08ff */
[----:B------:R-:W-:Y:S02]  /*13d10*/  IMAD.MOV.U32 R13, RZ, RZ, R0 ;  /* 0x000000ffff0d7224 */ /* 0x000fe400078e0000 */
[----:B------:R-:W-:-:S07]  /*13d20*/  IMAD.MOV.U32 R9, RZ, RZ, R14 ;  /* 0x000000ffff097224 */ /* 0x000fce00078e000e */
[----:B------:R-:W-:Y:S05]  /*13d30*/  WARPSYNC.COLLECTIVE R15, `(.L_x_10861) ;  /* 0x000000000f087348 */ /* 0x000fea0003c00000 */
[----:B------:R0:W1:Y:S02]  /*13d40*/  SHFL.IDX P6, R14, R13, R12, R11 ;  /* 0x0000000c0d0e7389 */ /* 0x00006400000c000b */
[----:B01----:R-:W-:Y:S01]  /*13d50*/  ENDCOLLECTIVE ;  /* 0x000000000000791b */ /* 0x003fe20003800000 */
.L_x_10861:
[----:B------:R-:W-:Y:S02]  /*13d60*/  IMAD.MOV.U32 R13, RZ, RZ, R7 ;  /* 0x000000ffff0d7224 */ /* 0x000fe400078e0007 */
[----:B------:R-:W-:Y:S01]  /*13d70*/  IMAD.MOV.U32 R12, RZ, RZ, 0x5 ;  /* 0x00000005ff0c7424 */ /* 0x000fe200078e00ff */
[----:B------:R-:W-:-:S13]  /*13d80*/  @!P1 LEA R2, P2, R8, R14, 0x1 ;  /* 0x0000000e08029211 */ /* 0x000fda00078408ff */
[----:B------:R-:W-:Y:S05]  /*13d90*/  WARPSYNC.COLLECTIVE R15, `(.L_x_10862) ;  /* 0x000000000f087348 */ /* 0x000fea0003c00000 */
[----:B------:R0:W1:Y:S02]  /*13da0*/  SHFL.IDX P6, R14, R13, R12, R11 ;  /* 0x0000000c0d0e7389 */ /* 0x00006400000c000b */
[----:B01----:R-:W-:Y:S01]  /*13db0*/  ENDCOLLECTIVE ;  /* 0x000000000000791b */ /* 0x003fe20003800000 */
.L_x_10862:
        /* <DEDUP_REMOVED lines=12> */
.L_x_10863:
[----:B------:R-:W-:Y:S02]  /*13e80*/  IMAD.MOV.U32 R13, RZ, RZ, R7 ;  /* 0x000000ffff0d7224 */ /* 0x000fe400078e0007 */
[----:B------:R-:W-:Y:S01]  /*13e90*/  IMAD.MOV.U32 R12, RZ, RZ, 0x6 ;  /* 0x00000006ff0c7424 */ /* 0x000fe200078e00ff */
[----:B------:R-:W-:-:S13]  /*13ea0*/  @!P1 LEA R2, P2, R8, R14, 0x1 ;  /* 0x0000000e08029211 */ /* 0x000fda00078408ff */
[----:B------:R-:W-:Y:S05]  /*13eb0*/  WARPSYNC.COLLECTIVE R15, `(.L_x_10864) ;  /* 0x000000000f087348 */ /* 0x000fea0003c00000 */
[----:B------:R0:W1:Y:S02]  /*13ec0*/  SHFL.IDX P6, R14, R13, R12, R11 ;  /* 0x0000000c0d0e7389 */ /* 0x00006400000c000b */
[----:B01----:R-:W-:Y:S01]  /*13ed0*/  ENDCOLLECTIVE ;  /* 0x000000000000791b */ /* 0x003fe20003800000 */
.L_x_10864:
[----:B------:R-:W-:-:S05]  /*13ee0*/  @!P1 IMAD.X R3, RZ, RZ, R9, P2 ;  /* 0x000000ffff039224 */ /* 0x000fca00010e0609 */
[----:B------:R-:W-:Y:S01]  /*13ef0*/  @!PT LDS RZ, [RZ] ;  /* 0x00000000fffff984 */ /* 0x000fe20000000800 */
[----:B------:R-:W-:Y:S01]  /*13f00*/  @!PT LDS RZ, [RZ] ;  /* 0x00000000fffff984 */ /* 0x000fe20000000800 */
[----:B------:R-:W-:Y:S01]  /*13f10*/  @!PT LDS RZ, [RZ] ;  /* 0x00000000fffff984 */ /* 0x000fe20000000800 */
[----:B------:R0:W-:Y:S01]  /*13f20*/  @!P1 LDGSTS.E.BYPASS.LTC128B.128 [R10+0x1ac00], desc[UR48][R2.64], !P0 ;  /* 0x1ac00000020a9fae */ /* 0x0001e2000c101d70 */
[----:B------:R-:W-:Y:S02]  /*13f30*/  IMAD.MOV.U32 R13, RZ, RZ, R0 ;  /* 0x000000ffff0d7224 */ /* 0x000fe400078e0000 */
[----:B0-----:R-:W-:Y:S02]  /*13f40*/  VIADD R2, R4, 0x60 ;  /* 0x0000006004027836 */ /* 0x001fe40000000000 */
[----:B------:R-:W-:-:S03]  /*13f50*/  IMAD.MOV.U32 R9, RZ, RZ, R14 ;  /* 0x000000ffff097224 */ /* 0x000fc600078e000e */
[----:B------:R-:W-:-:S13]  /*13f60*/  ISETP.GE.AND P1, PT, R2, R5, PT ;  /* 0x000000050200720c */ /* 0x000fda0003f26270 */
[----:B------:R-:W-:Y:S05]  /*13f70*/  WARPSYNC.COLLECTIVE R15, `(.L_x_10865) ;  /* 0x000000000f087348 */ /* 0x000fea0003c00000 */
[----:B------:R0:W1:Y:S02]  /*13f80*/  SHFL.IDX P6, R14, R13, R12, R11 ;  /* 0x0000000c0d0e7389 */ /* 0x00006400000c000b */
[----:B01----:R-:W-:Y:S01]  /*13f90*/  ENDCOLLECTIVE ;  /* 0x000000000000791b */ /* 0x003fe20003800000 */
.L_x_10865:
[----:B------:R-:W-:Y:S02]  /*13fa0*/  IMAD.MOV.U32 R13, RZ, RZ, R7 ;  /* 0x000000ffff0d7224 */ /* 0x000fe400078e0007 */
[----:B------:R-:W-:Y:S01]  /*13fb0*/  IMAD.MOV.U32 R12, RZ, RZ, 0x7 ;  /* 0x00000007ff0c7424 */ /* 0x000fe200078e00ff */
[----:B------:R-:W-:-:S13]  /*13fc0*/  @!P1 LEA R2, P2, R8, R14, 0x1 ;  /* 0x0000000e08029211 */ /* 0x000fda00078408ff */
[----:B------:R-:W-:Y:S05]  /*13fd0*/  WARPSYNC.COLLECTIVE R15, `(.L_x_10866) ;  /* 0x000000000f087348 */ /* 0x000fea0003c00000 */
[----:B------:R0:W1:Y:S02]  /*13fe0*/  SHFL.IDX P6, R14, R13, R12, R11 ;  /* 0x0000000c0d0e7389 */ /* 0x00006400000c000b */
[----:B01----:R-:W-:Y:S01]  /*13ff0*/  ENDCOLLECTIVE ;  /* 0x000000000000791b */ /* 0x003fe20003800000 */
.L_x_10866:
[----:B------:R-:W-:Y:S01]  /*14000*/  @!P1 IMAD.X R3, RZ, RZ, R9, P2 ;  /* 0x000000ffff039224 */ /* 0x000fe200010e0609 */
[----:B------:R-:W-:-:S05]  /*14010*/  @!P1 LEA R9, R6, UR38, 0x1 ;  /* 0x0000002606099c11 */ /* 0x000fca000f8e08ff */
        /* <DEDUP_REMOVED lines=9> */
.L_x_10867:
[----:B------:R-:W-:Y:S05]  /*140b0*/  BRA `(.L_x_10868) ;  /* 0xffffffcc008c7947 */ /* 0x000fea000383ffff */
.L_x_10776:
[----:B0-----:R-:W-:-:S04]  /*140c0*/  IMAD.U32 R3, RZ, RZ, UR38 ;  /* 0x00000026ff037e24 */ /* 0x001fc8000f8e00ff */
[----:B------:R0:W1:Y:S03]  /*140d0*/  SYNCS.PHASECHK.TRANS64.TRYWAIT P0, [R3+URZ+0x22820], R4 ;  /* 0x02282004030075a7 */ /* 0x000066000800017f */
[----:B-1----:R-:W-:Y:S05]  /*140e0*/  @!P0 NANOSLEEP.SYNCS 0x989680 ;  /* 0x009896800000895d */ /* 0x002fea0003900000 */
[----:B------:R-:W1:Y:S02]  /*140f0*/  @!P0 SYNCS.PHASECHK.TRANS64 P0, [R3+URZ+0x22820], R4 ;  /* 0x02282004030085a7 */ /* 0x000e64000800007f */
[----:B-1----:R-:W-:Y:S05]  /*14100*/  @!P0 BRA `(.L_x_10776) ;  /* 0xfffffffc00ec8947 */ /* 0x002fea000383ffff */
[----:B------:R-:W-:Y:S05]  /*14110*/  BRA `(.L_x_10869) ;  /* 0xffffffcc00bc7947 */ /* 0x000fea000383ffff */
.L_x_10779:
[----:B0-----:R-:W-:-:S04]  /*14120*/  IMAD.U32 R3, RZ, RZ, UR38 ;  /* 0x00000026ff037e24 */ /* 0x001fc8000f8e00ff */
[----:B------:R0:W1:Y:S03]  /*14130*/  SYNCS.PHASECHK.TRANS64.TRYWAIT P0, [R3+URZ+0x22860], R4 ;  /* 0x02286004030075a7 */ /* 0x000066000800017f */
[----:B-1----:R-:W-:Y:S05]  /*14140*/  @!P0 NANOSLEEP.SYNCS 0x989680 ;  /* 0x009896800000895d */ /* 0x002fea0003900000 */
[----:B------:R-:W1:Y:S02]  /*14150*/  @!P0 SYNCS.PHASECHK.TRANS64 P0, [R3+URZ+0x22860], R4 ;  /* 0x02286004030085a7 */ /* 0x000e64000800007f */
[----:B-1----:R-:W-:Y:S05]  /*14160*/  @!P0 BRA `(.L_x_10779) ;  /* 0xfffffffc00ec8947 */ /* 0x002fea000383ffff */
[----:B------:R-:W-:Y:S05]  /*14170*/  BRA `(.L_x_10870) ;  /* 0xffffffcc00c87947 */ /* 0x000fea000383ffff */
.L_x_10791:
[----:B-1----:R-:W-:-:S04]  /*14180*/  IMAD.U32 R3, RZ, RZ, UR38 ;  /* 0x00000026ff037e24 */ /* 0x002fc8000f8e00ff */
[----:B------:R1:W2:Y:S03]  /*14190*/  SYNCS.PHASECHK.TRANS64.TRYWAIT P0, [R3+URZ+0x22848], R2 ;  /* 0x02284802030075a7 */ /* 0x0002a6000800017f */
[----:B--2---:R-:W-:Y:S05]  /*141a0*/  @!P0 NANOSLEEP.SYNCS 0x989680 ;  /* 0x009896800000895d */ /* 0x004fea0003900000 */
[----:B------:R-:W2:Y:S02]  /*141b0*/  @!P0 SYNCS.PHASECHK.TRANS64 P0, [R3+URZ+0x22848], R2 ;  /* 0x02284802030085a7 */ /* 0x000ea4000800007f */
[----:B--2---:R-:W-:Y:S05]  /*141c0*/  @!P0 BRA `(.L_x_10791) ;  /* 0xfffffffc00ec8947 */ /* 0x004fea000383ffff */
[----:B------:R-:W-:Y:S05]  /*141d0*/  BRA `(.L_x_10871) ;  /* 0xffffffd400c07947 */ /* 0x000fea000383ffff */
.L_x_10796:
[----:B01----:R-:W-:-:S04]  /*141e0*/  IMAD.U32 R3, RZ, RZ, UR38 ;  /* 0x00000026ff037e24 */ /* 0x003fc8000f8e00ff */
[----:B------:R0:W1:Y:S03]  /*141f0*/  SYNCS.PHASECHK.TRANS64.TRYWAIT P0, [R3+URZ+0x22868], R2 ;  /* 0x02286802030075a7 */ /* 0x000066000800017f */
[----:B-1----:R-:W-:Y:S05]  /*14200*/  @!P0 NANOSLEEP.SYNCS 0x989680 ;  /* 0x009896800000895d */ /* 0x002fea0003900000 */
[----:B------:R-:W1:Y:S02]  /*14210*/  @!P0 SYNCS.PHASECHK.TRANS64 P0, [R3+URZ+0x22868], R2 ;  /* 0x02286802030085a7 */ /* 0x000e64000800007f */
[----:B-1----:R-:W-:Y:S05]  /*14220*/  @!P0 BRA `(.L_x_10796) ;  /* 0xfffffffc00ec8947 */ /* 0x002fea000383ffff */
[----:B------:R-:W-:Y:S05]  /*14230*/  BRA `(.L_x_10872) ;  /* 0xffffffd800207947 */ /* 0x000fea000383ffff */
.L_x_10807:
[----:B-1----:R-:W-:-:S04]  /*14240*/  IMAD.U32 R3, RZ, RZ, UR38 ;  /* 0x00000026ff037e24 */ /* 0x002fc8000f8e00ff */
[----:B------:R1:W2:Y:S03]  /*14250*/  SYNCS.PHASECHK.TRANS64.TRYWAIT P0, [R3+URZ+0x22840], R2 ;  /* 0x02284002030075a7 */ /* 0x0002a6000800017f */
[----:B--2---:R-:W-:Y:S05]  /*14260*/  @!P0 NANOSLEEP.SYNCS 0x989680 ;  /* 0x009896800000895d */ /* 0x004fea0003900000 */
[----:B------:R-:W2:Y:S02]  /*14270*/  @!P0 SYNCS.PHASECHK.TRANS64 P0, [R3+URZ+0x22840], R2 ;  /* 0x02284002030085a7 */ /* 0x000ea4000800007f */
[----:B--2---:R-:W-:Y:S05]  /*14280*/  @!P0 BRA `(.L_x_10807) ;  /* 0xfffffffc00ec8947 */ /* 0x004fea000383ffff */
[----:B------:R-:W-:Y:S05]  /*14290*/  BRA `(.L_x_10873) ;  /* 0xffffffdc009c7947 */ /* 0x000fea000383ffff */
.L_x_10812:
[----:B01----:R-:W-:-:S04]  /*142a0*/  IMAD.U32 R3, RZ, RZ, UR38 ;  /* 0x00000026ff037e24 */ /* 0x003fc8000f8e00ff */
[----:B------:R0:W1:Y:S03]  /*142b0*/  SYNCS.PHASECHK.TRANS64.TRYWAIT P0, [R3+URZ+0x22860], R2 ;  /* 0x02286002030075a7 */ /* 0x000066000800017f */
[----:B-1----:R-:W-:Y:S05]  /*142c0*/  @!P0 NANOSLEEP.SYNCS 0x989680 ;  /* 0x009896800000895d */ /* 0x002fea0003900000 */
[----:B------:R-:W1:Y:S02]  /*142d0*/  @!P0 SYNCS.PHASECHK.TRANS64 P0, [R3+URZ+0x22860], R2 ;  /* 0x02286002030085a7 */ /* 0x000e64000800007f */
[----:B-1----:R-:W-:Y:S05]  /*142e0*/  @!P0 BRA `(.L_x_10812) ;  /* 0xfffffffc00ec8947 */ /* 0x002fea000383ffff */
[----:B------:R-:W-:Y:S05]  /*142f0*/  BRA `(.L_x_10874) ;  /* 0xffffffe000007947 */ /* 0x000fea000383ffff */
.L_x_10824:
[----:B-1----:R-:W-:-:S04]  /*14300*/  IMAD.U32 R3, RZ, RZ, UR38 ;  /* 0x00000026ff037e24 */ /* 0x002fc8000f8e00ff */
[----:B------:R1:W2:Y:S03]  /*14310*/  SYNCS.PHASECHK.TRANS64.TRYWAIT P0, [R3+URZ+0x22848], R2 ;  /* 0x02284802030075a7 */ /* 0x0002a6000800017f */
[----:B--2---:R-:W-:Y:S05]  /*14320*/  @!P0 NANOSLEEP.SYNCS 0x989680 ;  /* 0x009896800000895d */ /* 0x004fea0003900000 */
[----:B------:R-:W2:Y:S02]  /*14330*/  @!P0 SYNCS.PHASECHK.TRANS64 P0, [R3+URZ+0x22848], R2 ;  /* 0x02284802030085a7 */ /* 0x000ea4000800007f */
[----:B--2---:R-:W-:Y:S05]  /*14340*/  @!P0 BRA `(.L_x_10824) ;  /* 0xfffffffc00ec8947 */ /* 0x004fea000383ffff */
[----:B------:R-:W-:Y:S05]  /*14350*/  BRA `(.L_x_10875) ;  /* 0xffffffe400847947 */ /* 0x000fea000383ffff */
.L_x_10829:
[----:B-1----:R-:W-:-:S04]  /*14360*/  IMAD.U32 R3, RZ, RZ, UR38 ;  /* 0x00000026ff037e24 */ /* 0x002fc8000f8e00ff */
[----:B------:R1:W2:Y:S03]  /*14370*/  SYNCS.PHASECHK.TRANS64.TRYWAIT P0, [R3+URZ+0x22868], R2 ;  /* 0x02286802030075a7 */ /* 0x0002a6000800017f */
[----:B--2---:R-:W-:Y:S05]  /*14380*/  @!P0 NANOSLEEP.SYNCS 0x989680 ;  /* 0x009896800000895d */ /* 0x004fea0003900000 */
[----:B------:R-:W2:Y:S02]  /*14390*/  @!P0 SYNCS.PHASECHK.TRANS64 P0, [R3+URZ+0x22868], R2 ;  /* 0x02286802030085a7 */ /* 0x000ea4000800007f */
[----:B--2---:R-:W-:Y:S05]  /*143a0*/  @!P0 BRA `(.L_x_10829) ;  /* 0xfffffffc00ec8947 */ /* 0x004fea000383ffff */
[----:B------:R-:W-:Y:S05]  /*143b0*/  BRA `(.L_x_10876) ;  /* 0xffffffe400e87947 */ /* 0x000fea000383ffff */
.L_x_10836:
[----:B-1----:R1:W2:Y:S02]  /*143c0*/  SYNCS.PHASECHK.TRANS64.TRYWAIT P0, [R2+URZ+0x22820], R3 ;  /* 0x02282003020075a7 */ /* 0x0022a4000800017f */
[----:B--2---:R-:W-:Y:S05]  /*143d0*/  @!P0 NANOSLEEP.SYNCS 0x989680 ;  /* 0x009896800000895d */ /* 0x004fea0003900000 */
[----:B------:R-:W2:Y:S02]  /*143e0*/  @!P0 SYNCS.PHASECHK.TRANS64 P0, [R2+URZ+0x22820], R3 ;  /* 0x02282003020085a7 */ /* 0x000ea4000800007f */
[----:B--2---:R-:W-:Y:S05]  /*143f0*/  @!P0 BRA `(.L_x_10836) ;  /* 0xfffffffc00f08947 */ /* 0x004fea000383ffff */
[----:B------:R-:W-:Y:S05]  /*14400*/  BRA `(.L_x_10877) ;  /* 0xffffffec00087947 */ /* 0x000fea000383ffff */
.L_x_10837:
        /* <DEDUP_REMOVED lines=11> */
.L_x_10879:
[----:B------:R-:W-:Y:S05]  /*144c0*/  BSYNC B0 ;  /* 0x0000000000007941 */ /* 0x000fea0003800000 */
.L_x_10878:
[----:B------:R-:W-:Y:S05]  /*144d0*/  BRA `(.L_x_10880) ;  /* 0xffffffe800ec7947 */ /* 0x000fea000383ffff */
.L_x_10838:
[----:B------:R-:W-:Y:S01]  /*144e0*/  BSSY B0, `(.L_x_10881) ;  /* 0x0000006000007945 */ /* 0x000fe20003800000 */
[----:B------:R-:W-:-:S07]  /*144f0*/  IMAD.MOV.U32 R15, RZ, RZ, -0x1 ;  /* 0xffffffffff0f7424 */ /* 0x000fce00078e00ff */
[----:B01----:R-:W-:Y:S05]  /*14500*/  WARPSYNC.COLLECTIVE R15, `(.L_x_10882) ;  /* 0x000000000f0c7348 */ /* 0x003fea0003c00000 */
[----:B------:R-:W-:Y:S02]  /*14510*/  ELECT P6, UR62, PT ;  /* 0x00000000003e782f */ /* 0x000fe400038c0000 */
[----:B------:R-:W-:Y:S01]  /*14520*/  MOV R14, UR62 ;  /* 0x0000003e000e7c02 */ /* 0x000fe20008000f00 */
[----:B01----:R-:W-:Y:S10]  /*14530*/  ENDCOLLECTIVE ;  /* 0x000000000000791b */ /* 0x003ff40003800000 */
.L_x_10882:
[----:B------:R-:W-:Y:S05]  /*14540*/  BSYNC B0 ;  /* 0x0000000000007941 */ /* 0x000fea0003800000 */
.L_x_10881:
[----:B------:R-:W-:Y:S05]  /*14550*/  BRA `(.L_x_10883) ;  /* 0xffffffe800e07947 */ /* 0x000fea000383ffff */
.L_x_10840:
[----:B-1----:R1:W2:Y:S02]  /*14560*/  SYNCS.PHASECHK.TRANS64.TRYWAIT P0, [R7+URZ], R4 ;  /* 0x00000004070075a7 */ /* 0x0022a4000800017f */
[----:B--2---:R-:W-:Y:S05]  /*14570*/  @!P0 NANOSLEEP.SYNCS 0x989680 ;  /* 0x009896800000895d */ /* 0x004fea0003900000 */
[----:B------:R-:W2:Y:S02]  /*14580*/  @!P0 SYNCS.PHASECHK.TRANS64 P0, [R7+URZ], R4 ;  /* 0x00000004070085a7 */ /* 0x000ea4000800007f */
[----:B--2---:R-:W-:Y:S05]  /*14590*/  @!P0 BRA `(.L_x_10840) ;  /* 0xfffffffc00f08947 */ /* 0x004fea000383ffff */
[----:B------:R-:W-:Y:S05]  /*145a0*/  BRA `(.L_x_10884) ;  /* 0xffffffec00147947 */ /* 0x000fea000383ffff */
.L_x_10841:
[----:B--2---:R2:W3:Y:S02]  /*145b0*/  SYNCS.PHASECHK.TRANS64.TRYWAIT P0, [R5+URZ], R0 ;  /* 0x00000000050075a7 */ /* 0x0044e4000800017f */
[----:B---3--:R-:W-:Y:S05]  /*145c0*/  @!P0 NANOSLEEP.SYNCS 0x989680 ;  /* 0x009896800000895d */ /* 0x008fea0003900000 */
[----:B------:R-:W3:Y:S02]  /*145d0*/  @!P0 SYNCS.PHASECHK.TRANS64 P0, [R5+URZ], R0 ;  /* 0x00000000050085a7 */ /* 0x000ee4000800007f */
[----:B---3--:R-:W-:Y:S05]  /*145e0*/  @!P0 BRA `(.L_x_10841) ;  /* 0xfffffffc00f08947 */ /* 0x008fea000383ffff */
[----:B------:R-:W-:Y:S05]  /*145f0*/  BRA `(.L_x_10885) ;  /* 0xffffffec00087947 */ /* 0x000fea000383ffff */
.L_x_10843:
[----:B--2---:R2:W3:Y:S02]  /*14600*/  SYNCS.PHASECHK.TRANS64.TRYWAIT P0, [R5+URZ], R4 ;  /* 0x00000004050075a7 */ /* 0x0044e4000800017f */
[----:B---3--:R-:W-:Y:S05]  /*14610*/  @!P0 NANOSLEEP.SYNCS 0x989680 ;  /* 0x009896800000895d */ /* 0x008fea0003900000 */
[----:B------:R-:W3:Y:S02]  /*14620*/  @!P0 SYNCS.PHASECHK.TRANS64 P0, [R5+URZ], R4 ;  /* 0x00000004050085a7 */ /* 0x000ee4000800007f */
[----:B---3--:R-:W-:Y:S05]  /*14630*/  @!P0 BRA `(.L_x_10843) ;  /* 0xfffffffc00f08947 */ /* 0x008fea000383ffff */
[----:B------:R-:W-:Y:S05]  /*14640*/  BRA `(.L_x_10886) ;  /* 0xffffffec000c7947 */ /* 0x000fea000383ffff */
.L_x_10887:
        /* <DEDUP_REMOVED lines=11> */
.L_x_15020:


//--------------------- .text._ZN7cutlass13device_kernelIN5flash11enable_sm90INS1_16FlashAttnFwdSm90INS1_25CollectiveMainloopFwdSm90ILi2EN4cute5tupleIJNS5_1CILi1EEES8_S8_EEENS6_IJNS7_ILi128EEENS7_ILi96EEENS7_ILi64EEEEEELi256ENS_10bfloat16_tEfNS_4arch4Sm90ELb0ELb1ELb0ELb0ELb0ELb0ELb1ELb1ELb0ELb1ELb1ELb0EEENS1_21CollectiveEpilogueFwdINS6_IJSA_NS7_ILi256EEESB_EEES9_SE_SG_Li256ELb0ELb1ELb1ELb0EEENS1_19SingleTileSchedulerILb0ELb1ELb1ELi128EEEEEEEEEvNT_6ParamsE --------------------------
	.section	.text._ZN7cutlass13device_kernelIN5flash11enable_sm90INS1_16FlashAttnFwdSm90INS1_25CollectiveMainloopFwdSm90ILi2EN4cute5tupleIJNS5_1CILi1EEES8_S8_EEENS6_IJNS7_ILi128EEENS7_ILi96EEENS7_ILi64EEEEEELi256ENS_10bfloat16_tEfNS_4arch4Sm90ELb0ELb1ELb0ELb0ELb0ELb0ELb1ELb1ELb0ELb1ELb1ELb0EEENS1_21CollectiveEpilogueFwdINS6_IJSA_NS7_ILi256EEESB_EEES9_SE_SG_Li256ELb0ELb1ELb1ELb0EEENS1_19SingleTileSchedulerILb0ELb1ELb1ELi128EEEEEEEEEvNT_6ParamsE,"ax",@progbits
	.align	128
.text._ZN7cutlass13device_kernelIN5flash11enable_sm90INS1_16FlashAttnFwdSm90INS1_25CollectiveMainloopFwdSm90ILi2EN4cute5tupleIJNS5_1CILi1EEES8_S8_EEENS6_IJNS7_ILi128EEENS7_ILi96EEENS7_ILi64EEEEEELi256ENS_10bfloat16_tEfNS_4arch4Sm90ELb0ELb1ELb0ELb0ELb0ELb0ELb1ELb1ELb0ELb1ELb1ELb0EEENS1_21CollectiveEpilogueFwdINS6_IJSA_NS7_ILi256EEESB_EEES9_SE_SG_Li256ELb0ELb1ELb1ELb0EEENS1_19SingleTileSchedulerILb0ELb1ELb1ELi128EEEEEEEEEvNT_6ParamsE:
        .type           _ZN7cutlass13device_kernelIN5flash11enable_sm90INS1_16FlashAttnFwdSm90INS1_25CollectiveMainloopFwdSm90ILi2EN4cute5tupleIJNS5_1CILi1EEES8_S8_EEENS6_IJNS7_ILi128EEENS7_ILi96EEENS7_ILi64EEEEEELi256ENS_10bfloat16_tEfNS_4arch4Sm90ELb0ELb1ELb0ELb0ELb0ELb0ELb1ELb1ELb0ELb1ELb1ELb0EEENS1_21CollectiveEpilogueFwdINS6_IJSA_NS7_ILi256EEESB_EEES9_SE_SG_Li256ELb0ELb1ELb1ELb0EEENS1_19SingleTileSchedulerILb0ELb1ELb1ELi128EEEEEEEEEvNT_6ParamsE,@function
        .size           _ZN7cutlass13device_kernelIN5flash11enable_sm90INS1_16FlashAttnFwdSm90INS1_25CollectiveMainloopFwdSm90ILi2EN4cute5tupleIJNS5_1CILi1EEES8_S8_EEENS6_IJNS7_ILi128EEENS7_ILi96EEENS7_ILi64EEEEEELi256ENS_10bfloat16_tEfNS_4arch4Sm90ELb0ELb1ELb0ELb0ELb0ELb0ELb1ELb1ELb0ELb1ELb1ELb0EEENS1_21CollectiveEpilogueFwdINS6_IJSA_NS7_ILi256EEESB_EEES9_SE_SG_Li256ELb0ELb1ELb1ELb0EEENS1_19SingleTileSchedulerILb0ELb1ELb1ELi128EEEEEEEEEvNT_6ParamsE,(.L_x_15021 - _ZN7cutlass13device_kernelIN5flash11enable_sm90INS1_16FlashAttnFwdSm90INS1_25CollectiveMainloopFwdSm90ILi2EN4cute5tupleIJNS5_1CILi1EEES8_S8_EEENS6_IJNS7_ILi128EEENS7_ILi96EEENS7_ILi64EEEEEELi256ENS_10bfloat16_tEfNS_4arch4Sm90ELb0ELb1ELb0ELb0ELb0ELb0ELb1ELb1ELb0ELb1ELb1ELb0EEENS1_21CollectiveEpilogueFwdINS6_IJSA_NS7_ILi256EEESB_EEES9_SE_SG_Li256ELb0ELb1ELb1ELb0EEENS1_19SingleTileSchedulerILb0ELb1ELb1ELi128EEEEEEEEEvNT_6ParamsE)
        .other          _ZN7cutlass13device_kernelIN5flash11enable_sm90INS1_16FlashAttnFwdSm90INS1_25CollectiveMainloopFwdSm90ILi2EN4cute5tupleIJNS5_1CILi1EEES8_S8_EEENS6_IJNS7_ILi128EEENS7_ILi96EEENS7_ILi64EEEEEELi256ENS_10bfloat16_tEfNS_4arch4Sm90ELb0ELb1ELb0ELb0ELb0ELb0ELb1ELb1ELb0ELb1ELb1ELb0EEENS1_21CollectiveEpilogueFwdINS6_IJSA_NS7_ILi256EEESB_EEES9_SE_SG_Li256ELb0ELb1ELb1ELb0EEENS1_19SingleTileSchedulerILb0ELb1ELb1ELi128EEEEEEEEEvNT_6ParamsE,@"STO_CUDA_ENTRY STV_DEFAULT"
_ZN7cutlass13device_kernelIN5flash11enable_sm90INS1_16FlashAttnFwdSm90INS1_25CollectiveMainloopFwdSm90ILi2EN4cute5tupleIJNS5_1CILi1EEES8_S8_EEENS6_IJNS7_ILi128EEENS7_ILi96EEENS7_ILi64EEEEEELi256ENS_10bfloat16_tEfNS_4arch4Sm90ELb0ELb1ELb0ELb0ELb0ELb0ELb1ELb1ELb0ELb1ELb1ELb0EEENS1_21CollectiveEpilogueFwdINS6_IJSA_NS7_ILi256EEESB_EEES9_SE_SG_Li256ELb0ELb1ELb1ELb0EEENS1_19SingleTileSchedulerILb0ELb1ELb1ELi128EEEEEEEEEvNT_6ParamsE:
[----:B------:R-:W0:Y:S02]  /*0000*/  LDC R1, c[0x0][0x28] ;  /* 0x00000a00ff017b82 */ /* 0x000e240000000800 */
[----:B0-----:R-:W-:Y:S01]  /*0010*/  VIADD R1, R1, 0xffffcd40 ;  /* 0xffffcd4001017836 */ /* 0x001fe20000000000 */
[----:B------:R-:W0:Y:S01]  /*0020*/  S2R R3, SR_TID.X ;  /* 0x0000000000037919 */ /* 0x000e220000002100 */
[----:B------:R-:W-:Y:S01]  /*0030*/  ELECT P0, URZ, PT ;  /* 0x00000000003f782f */ /* 0x000fe20003800000 */
[----:B------:R-:W-:Y:S01]  /*0040*/  BSSY B0, `(.L_x_10888) ;  /* 0x0000011000007945 */ /* 0x000fe20003800000 */
[----:B------:R-:W-:Y:S02]  /*0050*/  ULDC UR4, c[0x0][0x20] ;  /* 0x0000080000047ab9 */ /* 0x000fe40000000800 */
[----:B------:R-:W-:Y:S01]  /*0060*/  IADD3 R18, P1, R1, UR4, RZ ;  /* 0x0000000401127c10 */ /* 0x000fe2000ff3e0ff */
[----:B------:R-:W-:-:S04]  /*0070*/  ULDC UR4, c[0x0][0x24] ;  /* 0x0000090000047ab9 */ /* 0x000fc80000000800 */
[----:B------:R-:W-:Y:S01]  /*0080*/  IMAD.X R19, RZ, RZ, UR4, P1 ;  /* 0x00000004ff137e24 */ /* 0x000fe200088e06ff */
        /* <DEDUP_REMOVED lines=12> */
.L_x_10889:
[----:B------:R-:W-:Y:S05]  /*0150*/  BSYNC B0 ;  /* 0x0000000000007941 */ /* 0x000fea0003800000 */
.L_x_10888:
        /* <DEDUP_REMOVED lines=42> */
.L_x_10890:
        /* <DEDUP_REMOVED lines=22> */
.L_x_10891:
        /* <DEDUP_REMOVED lines=18> */
.L_x_10892:
        /* <DEDUP_REMOVED lines=22> */
.L_x_10893:
        /* <DEDUP_REMOVED lines=22> */
.L_x_10894:
[----:B------:R-:W-:Y:S01]  /*0940*/  IADD3 R3, P1, R18, 0x70, RZ ;  /* 0x0000007012037810 */ /* 0x000fe20007f3e0ff */
[----:B------:R-:W-:Y:S01]  /*0950*/  NOP ;  /* 0x0000000000007918 */ /* 0x000fe20000000000 */
[----:B01-34-:R-:W-:Y:S01]  /*0960*/  BAR.SYNC.DEFER_BLOCKING 0x0 ;  /* 0x0000000000007b1d */ /* 0x01bfe20000010000 */
[----:B--2---:R-:W-:Y:S01]  /*0970*/  ISETP.NE.AND P0, PT, R2, RZ, PT ;  /* 0x000000ff0200720c */ /* 0x004fe20003f05270 */
[----:B------:R-:W-:Y:S01]  /*0980*/  IMAD.MOV.U32 R2, RZ, RZ, 0x1 ;  /* 0x00000001ff027424 */ /* 0x000fe200078e00ff */
[----:B------:R-:W-:Y:S01]  /*0990*/  IADD3 R44, P2, R18, 0x21c, RZ ;  /* 0x0000021c122c7810 */ /* 0x000fe20007f5e0ff */
[--C-:B------:R-:W-:Y:S02]  /*09a0*/  IMAD.X R22, RZ, RZ, R19.reuse, P1 ;  /* 0x000000ffff167224 */ /* 0x100fe400008e0613 */
[----:B------:R-:W-:Y:S01]  /*09b0*/  ULDC.64 UR44, c[0x0][0x208] ;  /* 0x00008200002c7ab9 */ /* 0x000fe20000000a00 */
[----:B------:R-:W-:Y:S01]  /*09c0*/  SEL R2, R2, 0x2, !P0 ;  /* 0x0000000202027807 */ /* 0x000fe20004000000 */
[----:B------:R0:W-:Y:S01]  /*09d0*/  STL [R1+0x460], R3 ;  /* 0x0004600301007387 */ /* 0x0001e20000100800 */
[----:B------:R-:W-:Y:S01]  /*09e0*/  BSSY B6, `(.L_x_10895) ;  /* 0x0003203000067945 */ /* 0x000fe20003800000 */
[----:B------:R-:W-:-:S02]  /*09f0*/  IMAD.X R37, RZ, RZ, R19, P2 ;  /* 0x000000ffff257224 */ /* 0x000fc400010e0613 */
[----:B------:R1:W-:Y:S01]  /*0a00*/  STL [R1+0x474], R2 ;  /* 0x0004740201007387 */ /* 0x0003e20000100800 */
[----:B0-----:R-:W-:-:S05]  /*0a10*/  IADD3 R3, P3, R18, 0x250, RZ ;  /* 0x0000025012037810 */ /* 0x001fca0007f7e0ff */
[----:B------:R1:W-:Y:S01]  /*0a20*/  STL [R1+0x860], R3 ;  /* 0x0008600301007387 */ /* 0x0003e20000100800 */
[----:B------:R-:W-:Y:S01]  /*0a30*/  IMAD.X R23, RZ, RZ, R19, P3 ;  /* 0x000000ffff177224 */ /* 0x000fe200018e0613 */
[----:B------:R-:W-:Y:S06]  /*0a40*/  @!P0 BRA `(.L_x_10896) ;  /* 0x000002d0009c8947 */ /* 0x000fec0003800000 */
.L_x_10897:
[----:B------:R-:W-:-:S08]  /*0a50*/  NOP ;  /* 0x0000000000007918 */ /* 0x000fd00000000000 */
[----:B------:R-:W0:Y:S02]  /*0a60*/  USETMAXREG.TRY_ALLOC.CTAPOOL UP0, 0xf0 ;  /* 0x000000f0000079c8 */ /* 0x000e240008000600 */
[----:B0-----:R-:W-:-:S13]  /*0a70*/  PLOP3.LUT P0, PT, PT, PT, UP0, 0x80, 0x0 ;  /* 0x000000000000781c */ /* 0x001fda0003f0f008 */
[----:B------:R-:W-:Y:S05]  /*0a80*/  @!P0 BRA `(.L_x_10897) ;  /* 0xfffffffc00f08947 */ /* 0x000fea000383ffff */
[----:B-1----:R-:W0:Y:S08]  /*0a90*/  LDC R2, c[0x0][0xd50] ;  /* 0x00035400ff027b82 */ /* 0x002e300000000800 */
[----:B------:R-:W-:Y:S06]  /*0aa0*/  BAR.ARV 0x8, 0x180 ;  /* 0x0206000000007b1d */ /* 0x000fec0000002000 */
[----:B------:R-:W-:-:S02]  /*0ab0*/  ISETP.NE.AND P0, PT, R73, 0x1, PT ;  /* 0x000000014900780c */ /* 0x000fc40003f05270 */
[----:B------:R-:W1:Y:S01]  /*0ac0*/  S2UR UR4, SR_CTAID.Y ;  /* 0x00000000000479c3 */ /* 0x000e620000002600 */
[----:B------:R2:W-:Y:S04]  /*0ad0*/  STL.64 [R1+0x210], RZ ;  /* 0x000210ff01007387 */ /* 0x0005e80000100a00 */
[----:B------:R2:W-:Y:S03]  /*0ae0*/  STL [R1+0x218], RZ ;  /* 0x000218ff01007387 */ /* 0x0005e60000100800 */
[----:B------:R-:W3:Y:S01]  /*0af0*/  S2UR UR36, SR_CTAID.Z ;  /* 0x00000000002479c3 */ /* 0x000ee20000002700 */
[----:B------:R2:W-:Y:S07]  /*0b00*/  STL [R1+0x21c], RZ ;  /* 0x00021cff01007387 */ /* 0x0005ee0000100800 */
[----:B------:R-:W-:Y:S06]  /*0b10*/  @!P0 BAR.ARV 0x9, 0x100 ;  /* 0x0244000000008b1d */ /* 0x000fec0000002000 */
[----:B0-----:R-:W-:Y:S01]  /*0b20*/  ISETP.NE.AND P1, PT, R2, 0x1, PT ;  /* 0x000000010200780c */ /* 0x001fe20003f25270 */
[----:B-1----:R-:W-:-:S12]  /*0b30*/  IMAD.U32 R232, RZ, RZ, UR4 ;  /* 0x00000004ffe87e24 */ /* 0x002fd8000f8e00ff */
[----:B------:R-:W0:Y:S01]  /*0b40*/  @P1 LDC R0, c[0x0][0xd54] ;  /* 0x00035500ff001b82 */ /* 0x000e220000000800 */
[----:B---3--:R-:W-:-:S07]  /*0b50*/  ISETP.LE.AND P0, PT, RZ, UR36, PT ;  /* 0x00000024ff007c0c */ /* 0x008fce000bf03270 */
[----:B------:R-:W1:Y:S01]  /*0b60*/  @P1 LDC R3, c[0x0][0xd58] ;  /* 0x00035600ff031b82 */ /* 0x000e620000000800 */
[----:B0-----:R-:W-:-:S05]  /*0b70*/  @P1 IMAD.HI.U32 R0, R0, UR4, RZ ;  /* 0x0000000400001c27 */ /* 0x001fca000f8e00ff */
[----:B-1----:R-:W-:Y:S02]  /*0b80*/  @P1 SHF.R.U32.HI R232, RZ, R3, R0 ;  /* 0x00000003ffe81219 */ /* 0x002fe40000011600 */
[----:B------:R-:W-:-:S03]  /*0b90*/  IADD3 R34, P1, R18, 0x210, RZ ;  /* 0x0000021012227810 */ /* 0x000fc60007f3e0ff */
[----:B------:R-:W-:Y:S02]  /*0ba0*/  IMAD.MOV R233, RZ, RZ, -R232 ;  /* 0x000000ffffe97224 */ /* 0x000fe400078e0ae8 */
[----:B------:R-:W-:Y:S02]  /*0bb0*/  IMAD.X R35, RZ, RZ, R19, P1 ;  /* 0x000000ffff237224 */ /* 0x000fe400008e0613 */
[----:B------:R-:W-:Y:S01]  /*0bc0*/  IMAD R233, R2, R233, UR4 ;  /* 0x0000000402e97e24 */ /* 0x000fe2000f8e02e9 */
[----:B--2---:R-:W-:Y:S06]  /*0bd0*/  @!P0 BRA `(.L_x_10898) ;  /* 0x0000031c008c8947 */ /* 0x004fec0003800000 */
[----:B------:R-:W2:Y:S01]  /*0be0*/  LDL.LU R13, [R1+0x474] ;  /* 0x00047400010d7983 */ /* 0x000ea20000300800 */
[----:B------:R-:W0:Y:S01]  /*0bf0*/  LDC R0, c[0x0][0x448] ;  /* 0x00011200ff007b82 */ /* 0x000e220000000800 */
[----:B------:R-:W1:Y:S01]  /*0c00*/  S2R R11, SR_CgaCtaId ;  /* 0x00000000000b7919 */ /* 0x000e620000008800 */
[----:B------:R-:W3:Y:S01]  /*0c10*/  S2R R9, SR_SWINHI ;  /* 0x0000000000097919 */ /* 0x000ee20000002f00 */
[----:B------:R-:W4:Y:S01]  /*0c20*/  S2R R4, SR_TID.X ;  /* 0x0000000000047919 */ /* 0x000f220000002100 */
[----:B------:R-:W5:Y:S01]  /*0c30*/  S2R R8, SR_CTAID.X ;  /* 0x0000000000087919 */ /* 0x000f620000002500 */
[----:B------:R-:W-:Y:S01]  /*0c40*/  MOV R72, 0x400 ;  /* 0x0000040000487802 */ /* 0x000fe20000000f00 */
[----:B------:R-:W-:Y:S02]  /*0c50*/  IMAD.MOV.U32 R5, RZ, RZ, 0x100 ;  /* 0x00000100ff057424 */ /* 0x000fe400078e00ff */
[----:B------:R-:W5:Y:S01]  /*0c60*/  LDC.64 R20, c[0x0][0x418] ;  /* 0x00010600ff147b82 */ /* 0x000f620000000a00 */
[----:B0-----:R-:W-:Y:S01]  /*0c70*/  ISETP.NE.AND P1, PT, R0, 0x1, PT ;  /* 0x000000010000780c */ /* 0x001fe20003f25270 */
[----:B------:R-:W-:-:S06]  /*0c80*/  IMAD.MOV.U32 R6, RZ, RZ, 0x1 ;  /* 0x00000001ff067424 */ /* 0x000fcc00078e00ff */
[----:B------:R-:W0:Y:S01]  /*0c90*/  LDC R29, c[0x0][0x424] ;  /* 0x00010900ff1d7b82 */ /* 0x000e220000000800 */
[----:B------:R-:W-:Y:S02]  /*0ca0*/  IMAD.MOV.U32 R7, RZ, RZ, RZ ;  /* 0x000000ffff077224 */ /* 0x000fe400078e00ff */
[----:B------:R-:W-:Y:S02]  /*0cb0*/  IMAD.MOV.U32 R12, RZ, RZ, 0x3000 ;  /* 0x00003000ff0c7424 */ /* 0x000fe400078e00ff */
[----:B------:R-:W-:-:S03]  /*0cc0*/  IMAD.MOV.U32 R2, RZ, RZ, 0x1 ;  /* 0x00000001ff027424 */ /* 0x000fc600078e00ff */
[----:B------:R-:W0:Y:S01]  /*0cd0*/  LDC R10, c[0x0][0x2f0] ;  /* 0x0000bc00ff0a7b82 */ /* 0x000e220000000800 */
[----:B-1----:R-:W-:-:S04]  /*0ce0*/  LEA R72, R11, R72, 0x18 ;  /* 0x000000480b487211 */ /* 0x002fc800078ec0ff */
[----:B------:R-:W-:Y:S02]  /*0cf0*/  MOV R24, R72 ;  /* 0x0000004800187202 */ /* 0x000fe40000000f00 */
[----:B---3--:R-:W-:Y:S02]  /*0d00*/  MOV R25, R9 ;  /* 0x0000000900197202 */ /* 0x008fe40000000f00 */
[----:B------:R-:W1:Y:S01]  /*0d10*/  @P1 LDC R9, c[0x0][0x44c] ;  /* 0x00011300ff091b82 */ /* 0x000e620000000800 */
[----:B----4-:R-:W-:Y:S01]  /*0d20*/  LOP3.LUT R4, R4, 0x7f, RZ, 0xc0, !PT ;  /* 0x0000007f04047812 */ /* 0x010fe200078ec0ff */
[----:B------:R-:W-:-:S03]  /*0d30*/  IMAD.MOV.U32 R0, RZ, RZ, 0xc000 ;  /* 0x0000c000ff007424 */ /* 0x000fc600078e00ff */
[----:B------:R-:W-:Y:S01]  /*0d40*/  ISETP.NE.AND P0, PT, R4, RZ, PT ;  /* 0x000000ff0400720c */ /* 0x000fe20003f05270 */
[----:B------:R-:W-:Y:S01]  /*0d50*/  IMAD.MOV.U32 R40, RZ, RZ, R0 ;  /* 0x000000ffff287224 */ /* 0x000fe200078e0000 */
[----:B-----5:R-:W-:Y:S01]  /*0d60*/  STL [R1+0x70], R8 ;  /* 0x0000700801007387 */ /* 0x020fe20000100800 */
[----:B------:R-:W-:Y:S01]  /*0d70*/  IMAD.MOV.U32 R3, RZ, RZ, RZ ;  /* 0x000000ffff037224 */ /* 0x000fe200078e00ff */
[----:B------:R-:W-:Y:S01]  /*0d80*/  SEL R4, RZ, 0x1, P0 ;  /* 0x00000001ff047807 */ /* 0x000fe20000000000 */
[----:B------:R-:W3:Y:S01]  /*0d90*/  @P1 LDC R11, c[0x0][0x450] ;  /* 0x00011400ff0b1b82 */ /* 0x000ee20000000800 */
[----:B------:R-:W-:-:S03]  /*0da0*/  IADD3 R0, P0, R24, 0x32450, RZ ;  /* 0x0003245018007810 */ /* 0x000fc60007f1e0ff */
[----:B------:R4:W-:Y:S01]  /*0db0*/  STL.128 [R1+0x20], R4 ;  /* 0x0000200401007387 */ /* 0x0009e20000100c00 */
[----:B------:R-:W-:Y:S01]  /*0dc0*/  IMAD.MOV.U32 R42, RZ, RZ, R4 ;  /* 0x000000ffff2a7224 */ /* 0x000fe200078e0004 */
[----:B------:R-:W-:Y:S02]  /*0dd0*/  IADD3 R14, P2, R24, 0x32460, RZ ;  /* 0x00032460180e7810 */ /* 0x000fe40007f5e0ff */
[----:B------:R-:W5:Y:S01]  /*0de0*/  LDC R160, c[0x0][0x288] ;  /* 0x0000a200ffa07b82 */ /* 0x000f620000000800 */
[----:B------:R-:W-:-:S07]  /*0df0*/  IMAD.MOV.U32 R43, RZ, RZ, 0x100 ;  /* 0x00000100ff2b7424 */ /* 0x000fce00078e00ff */
[----:B------:R-:W1:Y:S01]  /*0e00*/  LDC R16, c[0x0][0xa80] ;  /* 0x0002a000ff107b82 */ /* 0x000e620000000800 */
[----:B----4-:R-:W-:Y:S01]  /*0e10*/  IMAD.SHL.U32 R5, R8, 0x80, RZ ;  /* 0x0000008008057824 */ /* 0x010fe200078e00ff */
[----:B------:R-:W4:Y:S01]  /*0e20*/  S2R R64, SR_TID.X ;  /* 0x0000000000407919 */ /* 0x000f220000002100 */
[----:B------:R-:W-:Y:S01]  /*0e30*/  IMAD.X R15, RZ, RZ, R25, P2 ;  /* 0x000000ffff0f7224 */ /* 0x000fe200010e0619 */
[----:B------:R-:W-:Y:S01]  /*0e40*/  IADD3 R6, P2, R24, 0x32430, RZ ;  /* 0x0003243018067810 */ /* 0x000fe20007f5e0ff */
[----:B------:R0:W-:Y:S01]  /*0e50*/  STL.64 [R1+0x60], R2 ;  /* 0x0000600201007387 */ /* 0x0001e20000100a00 */
[----:B------:R-:W-:-:S03]  /*0e60*/  IADD3 R26, P5, R18, 0x120, RZ ;  /* 0x00000120121a7810 */ /* 0x000fc60007fbe0ff */
[--C-:B------:R-:W-:Y:S02]  /*0e70*/  IMAD.X R7, RZ, RZ, R25.reuse, P2 ;  /* 0x000000ffff077224 */ /* 0x100fe400010e0619 */
[----:B0-----:R-:W-:Y:S01]  /*0e80*/  IMAD.X R3, RZ, RZ, R25, P0 ;  /* 0x000000ffff037224 */ /* 0x001fe200000e0619 */
[----:B------:R-:W-:Y:S01]  /*0e90*/  ISETP.NE.U32.AND P0, PT, R20, RZ, PT ;  /* 0x000000ff1400720c */ /* 0x000fe20003f05070 */
[----:B------:R-:W-:Y:S01]  /*0ea0*/  IMAD.X R27, RZ, RZ, R19, P5 ;  /* 0x000000ffff1b7224 */ /* 0x000fe200028e0613 */
[C---:B------:R-:W-:Y:S02]  /*0eb0*/  IADD3 R62, P5, R18.reuse, 0x98, RZ ;  /* 0x00000098123e7810 */ /* 0x040fe40007fbe0ff */
[----:B------:R-:W-:Y:S01]  /*0ec0*/  ISETP.NE.AND.EX P0, PT, R21, RZ, PT, P0 ;  /* 0x000000ff1500720c */ /* 0x000fe20003f05300 */
[----:B------:R-:W-:Y:S01]  /*0ed0*/  STL.64 [R1+0x68], R14 ;  /* 0x0000680e01007387 */ /* 0x000fe20000100a00 */
[C---:B------:R-:W-:Y:S02]  /*0ee0*/  IADD3 R38, P6, R18.reuse, 0x220, RZ ;  /* 0x0000022012267810 */ /* 0x040fe40007fde0ff */
[----:B------:R-:W-:Y:S01]  /*0ef0*/  SEL R29, R29, 0x1, P0 ;  /* 0x000000011d1d7807 */ /* 0x000fe20000000000 */
[----:B------:R-:W-:Y:S01]  /*0f00*/  STL.64 [R1+0x8], R6 ;  /* 0x0000080601007387 */ /* 0x000fe20000100a00 */
[----:B------:R-:W-:-:S03]  /*0f10*/  IADD3 R153, P2, R18, 0x13c, RZ ;  /* 0x0000013c12997810 */ /* 0x000fc60007f5e0ff */
[----:B------:R-:W-:Y:S01]  /*0f20*/  STL.128 [R1+0x220], RZ ;  /* 0x000220ff01007387 */ /* 0x000fe20000100c00 */
[----:B------:R-:W-:-:S03]  /*0f30*/  IADD3 R36, P4, R18, 0x128, RZ ;  /* 0x0000012812247810 */ /* 0x000fc60007f9e0ff */
[----:B------:R-:W-:Y:S04]  /*0f40*/  STL.128 [R1+0x230], RZ ;  /* 0x000230ff01007387 */ /* 0x000fe80000100c00 */
        /* <DEDUP_REMOVED lines=32> */
[----:B------:R-:W-:Y:S04]  /*1150*/  STL.64 [R1], RZ ;  /* 0x000000ff01007387 */ /* 0x000fe80000100a00 */
[----:B------:R-:W-:Y:S01]  /*1160*/  STL.64 [R1+0x38], RZ ;  /* 0x000038ff01007387 */ /* 0x000fe20000100a00 */
[----:B------:R-:W-:-:S02]  /*1170*/  IMAD.X R65, RZ, RZ, R19, P5 ;  /* 0x000000ffff417224 */ /* 0x000fc400028e0613 */
[----:B------:R-:W-:Y:S02]  /*1180*/  IMAD R29, R29, R10, RZ ;  /* 0x0000000a1d1d7224 */ /* 0x000fe400078e02ff */
[--C-:B------:R-:W-:Y:S02]  /*1190*/  IMAD.X R39, RZ, RZ, R19.reuse, P6 ;  /* 0x000000ffff277224 */ /* 0x100fe400030e0613 */
[--C-:B------:R-:W-:Y:S01]  /*11a0*/  IMAD.X R152, RZ, RZ, R19.reuse, P2 ;  /* 0x000000ffff987224 */ /* 0x100fe200010e0613 */
[C---:B------:R-:W-:Y:S01]  /*11b0*/  IADD3 R48, P2, R18.reuse, 0xb0, RZ ;  /* 0x000000b012307810 */ /* 0x040fe20007f5e0ff */
[--C-:B------:R-:W-:Y:S01]  /*11c0*/  IMAD.X R49, RZ, RZ, R19.reuse, P4 ;  /* 0x000000ffff317224 */ /* 0x100fe200020e0613 */
[C---:B------:R-:W-:Y:S02]  /*11d0*/  IADD3 R58, P4, R18.reuse, 0xa0, RZ ;  /* 0x000000a0123a7810 */ /* 0x040fe40007f9e0ff */
[----:B-----5:R-:W-:Y:S01]  /*11e0*/  IADD3 R235, R29, 0x1, -R160 ;  /* 0x000000011deb7810 */ /* 0x020fe20007ffe8a0 */
[----:B-1----:R-:W-:Y:S01]  /*11f0*/  STL [R1+0x240], R16 ;  /* 0x0002401001007387 */ /* 0x002fe20000100800 */
[--C-:B------:R-:W-:Y:S01]  /*1200*/  IMAD.X R45, RZ, RZ, R19.reuse, P2 ;  /* 0x000000ffff2d7224 */ /* 0x100fe200010e0613 */
[----:B------:R-:W-:Y:S01]  /*1210*/  IADD3 R60, P2, R18, 0x80, RZ ;  /* 0x00000080123c7810 */ /* 0x000fe20007f5e0ff */
[----:B------:R-:W-:Y:S01]  /*1220*/  IMAD.X R59, RZ, RZ, R19, P4 ;  /* 0x000000ffff3b7224 */ /* 0x000fe200020e0613 */
[----:B--2---:R0:W-:Y:S02]  /*1230*/  STL.64 [R1+0x18], R12 ;  /* 0x0000180c01007387 */ /* 0x0041e40000100a00 */
[----:B0-----:R-:W-:-:S02]  /*1240*/  IMAD.MOV.U32 R12, RZ, RZ, R0 ;  /* 0x000000ffff0c7224 */ /* 0x001fc400078e0000 */
[----:B------:R-:W-:-:S04]  /*1250*/  @P1 VIADD R0, R5, 0x7f ;  /* 0x0000007f05001836 */ /* 0x000fc80000000000 */
[----:B------:R-:W-:Y:S02]  /*1260*/  @P1 IMAD.HI.U32 R4, R0, R9, RZ ;  /* 0x0000000900041227 */ /* 0x000fe400078e00ff */
[----:B------:R-:W0:Y:S02]  /*1270*/  LDC.64 R8, c[0x0][0xad8] ;  /* 0x0002b600ff087b82 */ /* 0x000e240000000a00 */
[----:B------:R-:W-:Y:S02]  /*1280*/  IMAD.MOV.U32 R2, RZ, RZ, R13 ;  /* 0x000000ffff027224 */ /* 0x000fe400078e000d */
[----:B------:R-:W-:Y:S02]  /*1290*/  IMAD.MOV.U32 R13, RZ, RZ, R3 ;  /* 0x000000ffff0d7224 */ /* 0x000fe400078e0003 */
[----:B------:R-:W-:Y:S01]  /*12a0*/  IMAD.MOV.U32 R41, RZ, RZ, R2 ;  /* 0x000000ffff297224 */ /* 0x000fe200078e0002 */
[----:B------:R-:W-:Y:S02]  /*12b0*/  IADD3 R2, P3, R24, 0x32440, RZ ;  /* 0x0003244018027810 */ /* 0x000fe40007f7e0ff */
[----:B------:R-:W-:Y:S03]  /*12c0*/  STL.128 [R1+0x40], R12 ;  /* 0x0000400c01007387 */ /* 0x000fe60000100c00 */
[----:B------:R-:W-:Y:S01]  /*12d0*/  IMAD.X R3, RZ, RZ, R25, P3 ;  /* 0x000000ffff037224 */ /* 0x000fe200018e0619 */
[----:B------:R1:W-:Y:S01]  /*12e0*/  STL.128 [R1+0x50], R40 ;  /* 0x0000502801007387 */ /* 0x0003e20000100c00 */
[----:B------:R-:W-:Y:S01]  /*12f0*/  IADD3 R32, P3, R18, 0x138, RZ ;  /* 0x0000013812207810 */ /* 0x000fe20007f7e0ff */
[----:B------:R-:W-:Y:S01]  /*1300*/  VIADD R0, R5, 0x7f ;  /* 0x0000007f05007836 */ /* 0x000fe20000000000 */
[----:B---3--:R-:W-:-:S02]  /*1310*/  @P1 SHF.R.U32.HI R0, RZ, R11, R4 ;  /* 0x0000000bff001219 */ /* 0x008fc40000011604 */
[----:B0-----:R-:W-:Y:S02]  /*1320*/  ISETP.GE.AND P5, PT, R9, 0x1, PT ;  /* 0x000000010900780c */ /* 0x001fe40003fa6270 */
[C---:B-1----:R-:W-:Y:S01]  /*1330*/  IADD3 R40, P0, R18.reuse, 0x16c, RZ ;  /* 0x0000016c12287810 */ /* 0x042fe20007f1e0ff */
[--C-:B------:R-:W-:Y:S01]  /*1340*/  IMAD.X R41, RZ, RZ, R19.reuse, P3 ;  /* 0x000000ffff297224 */ /* 0x100fe200018e0613 */
[C---:B------:R-:W-:Y:S02]  /*1350*/  IADD3 R42, P6, R18.reuse, 0x118, RZ ;  /* 0x00000118122a7810 */ /* 0x040fe40007fde0ff */
[C---:B------:R-:W-:Y:S01]  /*1360*/  IADD3 R43, P3, R18.reuse, 0xa8, RZ ;  /* 0x000000a8122b7810 */ /* 0x040fe20007f7e0ff */
[--C-:B------:R-:W-:Y:S01]  /*1370*/  IMAD.X R33, RZ, RZ, R19.reuse, P0 ;  /* 0x000000ffff217224 */ /* 0x100fe200000e0613 */
[C---:B------:R-:W-:Y:S01]  /*1380*/  IADD3 R52, P0, R18.reuse, 0x110, RZ ;  /* 0x0000011012347810 */ /* 0x040fe20007f1e0ff */
[--C-:B------:R-:W-:Y:S01]  /*1390*/  IMAD.X R51, RZ, RZ, R19.reuse, P6 ;  /* 0x000000ffff337224 */ /* 0x100fe200030e0613 */
[----:B------:R-:W-:Y:S01]  /*13a0*/  STL.64 [R1+0x10], R2 ;  /* 0x0000100201007387 */ /* 0x000fe20000100a00 */
[--C-:B------:R-:W-:Y:S01]  /*13b0*/  IMAD.X R46, RZ, RZ, R19.reuse, P3 ;  /* 0x000000ffff2e7224 */ /* 0x100fe200018e0613 */
[C---:B------:R-:W-:Y:S01]  /*13c0*/  IADD3 R54, P6, R18.reuse, 0x90, RZ ;  /* 0x0000009012367810 */ /* 0x040fe20007fde0ff */
[----:B------:R-:W-:Y:S01]  /*13d0*/  IMAD.X R53, RZ, RZ, R19, P0 ;  /* 0x000000ffff357224 */ /* 0x000fe200000e0613 */
[----:B------:R0:W-:Y:S01]  /*13e0*/  STL.64 [R1+0x30], R2 ;  /* 0x0000300201007387 */ /* 0x0001e20000100a00 */
[----:B------:R-:W-:-:S02]  /*13f0*/  IADD3 R50, P0, R18, 0x88, RZ ;  /* 0x0000008812327810 */ /* 0x000fc40007f1e0ff */
[C---:B------:R-:W-:Y:S02]  /*1400*/  IADD3 R16, P3, R18.reuse, 0x78, RZ ;  /* 0x0000007812107810 */ /* 0x040fe40007f7e0ff */
[C---:B------:R-:W-:Y:S01]  /*1410*/  IADD3 R56, P4, R18.reuse, 0x38, RZ ;  /* 0x0000003812387810 */ /* 0x040fe20007f9e0ff */
[----:B------:R-:W-:Y:S01]  /*1420*/  USHF.R.S32.HI UR37, URZ, 0x1f, UR36 ;  /* 0x0000001f3f257899 */ /* 0x000fe20008011424 */
[----:B------:R-:W-:Y:S02]  /*1430*/  VIADD R155, R18, 0x170 ;  /* 0x00000170129b7836 */ /* 0x000fe40000000000 */
[----:B0-----:R-:W-:Y:S02]  /*1440*/  IMAD.IADD R3, R235, 0x1, R0 ;  /* 0x00000001eb037824 */ /* 0x001fe400078e0200 */
[----:B----4-:R-:W-:Y:S02]  /*1450*/  VIADD R31, R64, 0xffffff80 ;  /* 0xffffff80401f7836 */ /* 0x010fe40000000000 */
[----:B------:R-:W-:-:S02]  /*1460*/  IMAD.X R55, RZ, RZ, R19, P6 ;  /* 0x000000ffff377224 */ /* 0x000fc400030e0613 */
[--C-:B------:R-:W-:Y:S02]  /*1470*/  IMAD.X R47, RZ, RZ, R19.reuse, P0 ;  /* 0x000000ffff2f7224 */ /* 0x100fe400000e0613 */
[--C-:B------:R-:W-:Y:S02]  /*1480*/  IMAD.X R63, RZ, RZ, R19.reuse, P2 ;  /* 0x000000ffff3f7224 */ /* 0x100fe400010e0613 */
[--C-:B------:R-:W-:Y:S02]  /*1490*/  IMAD.X R17, RZ, RZ, R19.reuse, P3 ;  /* 0x000000ffff117224 */ /* 0x100fe400018e0613 */
[----:B------:R-:W-:Y:S02]  /*14a0*/  IMAD.X R57, RZ, RZ, R19, P4 ;  /* 0x000000ffff397224 */ /* 0x000fe400020e0613 */
        /* <DEDUP_REMOVED lines=12> */
.L_x_10900:
[----:B------:R-:W-:-:S13]  /*1570*/  ISETP.NE.AND P0, PT, R9, 0x1, PT ;  /* 0x000000010900780c */ /* 0x000fda0003f05270 */
[----:B------:R-:W0:Y:S02]  /*1580*/  @P0 LDC.64 R6, c[0x0][0xae0] ;  /* 0x0002b800ff060b82 */ /* 0x000e240000000a00 */
[----:B0-----:R-:W-:-:S05]  /*1590*/  @P0 IMAD.HI.U32 R4, R2, R6, RZ ;  /* 0x0000000602040227 */ /* 0x001fca00078e00ff */
[----:B------:R-:W-:-:S07]  /*15a0*/  @P0 SHF.R.U32.HI R2, RZ, R7, R4 ;  /* 0x00000007ff020219 */ /* 0x000fce0000011604 */
.L_x_10901:
[----:B------:R-:W-:-:S05]  /*15b0*/  IMAD R3, R2, R9, R9 ;  /* 0x0000000902037224 */ /* 0x000fca00078e0209 */
[----:B------:R-:W-:-:S07]  /*15c0*/  VIMNMX R0, R0, R3, PT ;  /* 0x0000000300007248 */ /* 0x000fce0003fe0100 */
.L_x_10899:
[----:B------:R-:W0:Y:S01]  /*15d0*/  @P1 LDC R4, c[0x0][0x44c] ;  /* 0x00011300ff041b82 */ /* 0x000e220000000800 */
[----:B------:R-:W-:Y:S01]  /*15e0*/  VIADD R2, R0, 0x5f ;  /* 0x0000005f00027836 */ /* 0x000fe20000000000 */
[----:B------:R-:W-:Y:S01]  /*15f0*/  ULDC UR4, c[0x0][0xad4] ;  /* 0x0002b50000047ab9 */ /* 0x000fe20000000800 */
[----:B------:R-:W-:Y:S02]  /*1600*/  VIADD R0, R29, 0x5f ;  /* 0x0000005f1d007836 */ /* 0x000fe40000000000 */
[----:B------:R-:W-:-:S03]  /*1610*/  IMAD.HI R2, R2, 0x2aaaaaab, RZ ;  /* 0x2aaaaaab02027827 */ /* 0x000fc600078e02ff */
[----:B------:R-:W1:Y:S01]  /*1620*/  @P1 LDC R6, c[0x0][0x450] ;  /* 0x00011400ff061b82 */ /* 0x000e620000000800 */
[----:B------:R-:W-:Y:S01]  /*1630*/  IMAD.HI R0, R0, 0x2aaaaaab, RZ ;  /* 0x2aaaaaab00007827 */ /* 0x000fe200078e02ff */
[----:B------:R-:W-:-:S03]  /*1640*/  SHF.R.U32.HI R7, RZ, 0x1f, R2 ;  /* 0x0000001fff077819 */ /* 0x000fc60000011602 */
[----:B------:R-:W-:Y:S01]  /*1650*/  IMAD.IADD R160, R29, 0x1, -R160 ;  /* 0x000000011da07824 */ /* 0x000fe200078e0aa0 */
[----:B------:R-:W-:Y:S01]  /*1660*/  LEA.HI.SX32 R2, R2, R7, 0x1c ;  /* 0x0000000702027211 */ /* 0x000fe200078fe2ff */
[----:B0-----:R-:W-:-:S05]  /*1670*/  @P1 IMAD.HI.U32 R3, R5, R4, RZ ;  /* 0x0000000405031227 */ /* 0x001fca00078e00ff */
[----:B-1----:R-:W-:Y:S02]  /*1680*/  @P1 SHF.R.U32.HI R5, RZ, R6, R3 ;  /* 0x00000006ff051219 */ /* 0x002fe40000011603 */
[----:B------:R-:W-:-:S03]  /*1690*/  SHF.R.U32.HI R3, RZ, 0x1f, R0 ;  /* 0x0000001fff037819 */ /* 0x000fc60000011600 */
[----:B------:R-:W-:Y:S01]  /*16a0*/  IMAD.IADD R5, R160, 0x1, R5 ;  /* 0x00000001a0057824 */ /* 0x000fe200078e0205 */
[----:B------:R-:W-:-:S03]  /*16b0*/  LEA.HI.SX32 R3, R0, R3, 0x1c ;  /* 0x0000000300037211 */ /* 0x000fc600078fe2ff */
[----:B------:R-:W-:Y:S01]  /*16c0*/  VIADD R0, R5, -UR4 ;  /* 0x8000000405007c36 */ /* 0x000fe20008000000 */
[----:B------:R-:W-:Y:S01]  /*16d0*/  VIMNMX R11, R3, R2, PT ;  /* 0x00000002030b7248 */ /* 0x000fe20003fe0100 */
        /* <DEDUP_REMOVED lines=10> */
.L_x_10903:
[----:B------:R-:W-:-:S13]  /*1780*/  ISETP.NE.AND P0, PT, R9, 0x1, PT ;  /* 0x000000010900780c */ /* 0x000fda0003f05270 */
[----:B------:R-:W0:Y:S02]  /*1790*/  @P0 LDC.64 R2, c[0x0][0xae0] ;  /* 0x0002b800ff020b82 */ /* 0x000e240000000a00 */
[----:B0-----:R-:W-:-:S05]  /*17a0*/  @P0 IMAD.HI.U32 R2, R5, R2, RZ ;  /* 0x0000000205020227 */ /* 0x001fca00078e00ff */
[----:B------:R-:W-:-:S07]  /*17b0*/  @P0 SHF.R.U32.HI R5, RZ, R3, R2 ;  /* 0x00000003ff050219 */ /* 0x000fce0000011602 */
.L_x_10904:
[----:B------:R-:W-:-:S05]  /*17c0*/  IMAD R5, R5, R9, RZ ;  /* 0x0000000905057224 */ /* 0x000fca00078e02ff */
[----:B------:R-:W-:-:S07]  /*17d0*/  VIMNMX R0, R0, R5, !PT ;  /* 0x0000000500007248 */ /* 0x000fce0007fe0100 */
.L_x_10902:
[----:B------:R-:W-:Y:S01]  /*17e0*/  IMAD.HI R0, R0, 0x2aaaaaab, RZ ;  /* 0x2aaaaaab00007827 */ /* 0x000fe200078e02ff */
[----:B------:R-:W-:-:S04]  /*17f0*/  LOP3.LUT R192, R233, 0xffff, RZ, 0xc0, !PT ;  /* 0x0000ffffe9c07812 */ /* 0x000fc800078ec0ff */
[----:B------:R-:W-:-:S04]  /*1800*/  SHF.R.U32.HI R3, RZ, 0x1f, R0 ;  /* 0x0000001fff037819 */ /* 0x000fc80000011600 */
[----:B------:R-:W-:-:S04]  /*1810*/  LEA.HI.SX32 R3, R0, R3, 0x1c ;  /* 0x0000000300037211 */ /* 0x000fc800078fe2ff */
        /* <DEDUP_REMOVED lines=35> */
.L_x_10905:
[----:B------:R-:W-:Y:S01]  /*1a50*/  IMAD R192, R192, R3, R8 ;  /* 0x00000003c0c07224 */ /* 0x000fe200078e0208 */
[----:B------:R-:W-:-:S04]  /*1a60*/  PLOP3.LUT P0, PT, PT, PT, PT, 0x80, 0x0 ;  /* 0x000000000000781c */ /* 0x000fc80003f0f070 */
[----:B------:R-:W-:-:S04]  /*1a70*/  VIADDMNMX R154, R192, R3, R11, PT ;  /* 0x00000003c09a7246 */ /* 0x000fc8000380010b */
[----:B------:R-:W-:-:S13]  /*1a80*/  ISETP.GT.AND P1, PT, R154, R192, PT ;  /* 0x000000c09a00720c */ /* 0x000fda0003f24270 */
[----:B------:R-:W-:Y:S05]  /*1a90*/  @!P1 BRA `(.L_x_10906) ;  /* 0x0000029800889947 */ /* 0x000fea0003800000 */
[----:B------:R-:W-:Y:S01]  /*1aa0*/  SHF.R.S32.HI R0, RZ, 0x1f, R31 ;  /* 0x0000001fff007819 */ /* 0x000fe2000001141f */
[----:B------:R-:W-:Y:S01]  /*1ab0*/  VIADD R15, R72, 0x18400 ;  /* 0x00018400480f7836 */ /* 0x000fe20000000000 */
[----:B------:R-:W-:Y:S01]  /*1ac0*/  STL.64 [R1+0x78], RZ ;  /* 0x000078ff01007387 */ /* 0x000fe20000100a00 */
[----:B------:R-:W-:Y:S01]  /*1ad0*/  IMAD.MOV.U32 R4, RZ, RZ, 0x1 ;  /* 0x00000001ff047424 */ /* 0x000fe200078e00ff */
[----:B------:R-:W-:Y:S01]  /*1ae0*/  LEA.HI R28, R0, R31, RZ, 0x7 ;  /* 0x0000001f001c7211 */ /* 0x000fe200078f38ff */
[----:B------:R-:W-:Y:S01]  /*1af0*/  IMAD.MOV.U32 R5, RZ, RZ, RZ ;  /* 0x000000ffff057224 */ /* 0x000fe200078e00ff */
[----:B------:R-:W-:Y:S01]  /*1b00*/  STL.128 [R1+0xb0], RZ ;  /* 0x0000b0ff01007387 */ /* 0x000fe20000100c00 */
[----:B------:R-:W-:Y:S01]  /*1b10*/  IMAD.MOV.U32 R6, RZ, RZ, 0x1 ;  /* 0x00000001ff067424 */ /* 0x000fe200078e00ff */
[----:B------:R-:W-:Y:S01]  /*1b20*/  SHF.R.S32.HI R61, RZ, 0x7, R28 ;  /* 0x00000007ff3d7819 */ /* 0x000fe2000001141c */
[----:B------:R-:W-:Y:S01]  /*1b30*/  IMAD.MOV.U32 R7, RZ, RZ, RZ ;  /* 0x000000ffff077224 */ /* 0x000fe200078e00ff */
[----:B------:R-:W-:Y:S01]  /*1b40*/  STL.128 [R1+0xc0], RZ ;  /* 0x0000c0ff01007387 */ /* 0x000fe20000100c00 */
[----:B------:R-:W-:Y:S01]  /*1b50*/  IMAD.MOV.U32 R12, RZ, RZ, 0x1 ;  /* 0x00000001ff0c7424 */ /* 0x000fe200078e00ff */
[----:B------:R-:W-:Y:S01]  /*1b60*/  LOP3.LUT P0, RZ, R15, 0x1bf, RZ, 0xc0, !PT ;  /* 0x000001bf0fff7812 */ /* 0x000fe2000780c0ff */
[----:B------:R-:W-:Y:S01]  /*1b70*/  IMAD.MOV.U32 R13, RZ, RZ, RZ ;  /* 0x000000ffff0d7224 */ /* 0x000fe200078e00ff */
[----:B------:R-:W0:Y:S01]  /*1b80*/  SHFL.IDX PT, R0, R61, RZ, 0x1f ;  /* 0x00001fff3d007589 */ /* 0x000e2200000e0000 */
[----:B------:R-:W-:-:S02]  /*1b90*/  IMAD.MOV.U32 R11, RZ, RZ, 0x40000040 ;  /* 0x40000040ff0b7424 */ /* 0x000fc400078e00ff */
[----:B------:R-:W-:Y:S01]  /*1ba0*/  IMAD.MOV.U32 R9, RZ, RZ, 0x40000040 ;  /* 0x40000040ff097424 */ /* 0x000fe200078e00ff */
[----:B------:R1:W-:Y:S04]  /*1bb0*/  STL.128 [R1+0x80], R4 ;  /* 0x0000800401007387 */ /* 0x0003e80000100c00 */
[----:B------:R2:W-:Y:S04]  /*1bc0*/  STL.64 [R1+0x90], R12 ;  /* 0x0000900c01007387 */ /* 0x0005e80000100a00 */
[----:B------:R3:W-:Y:S04]  /*1bd0*/  STL.128 [R1+0xd0], RZ ;  /* 0x0000d0ff01007387 */ /* 0x0007e80000100c00 */
[----:B------:R3:W-:Y:S01]  /*1be0*/  STL.128 [R1+0xe0], RZ ;  /* 0x0000e0ff01007387 */ /* 0x0007e20000100c00 */
[----:B-1----:R-:W-:-:S03]  /*1bf0*/  IMAD.MOV.U32 R5, RZ, RZ, 0x40000040 ;  /* 0x40000040ff057424 */ /* 0x002fc600078e00ff */
[----:B------:R3:W-:Y:S01]  /*1c00*/  STL.128 [R1+0xf0], RZ ;  /* 0x0000f0ff01007387 */ /* 0x0007e20000100c00 */
[----:B------:R-:W-:Y:S01]  /*1c10*/  IMAD.MOV.U32 R7, RZ, RZ, 0x40000040 ;  /* 0x40000040ff077424 */ /* 0x000fe200078e00ff */
[----:B0-----:R-:W-:Y:S01]  /*1c20*/  LEA.HI R2, R0, R0, RZ, 0x1 ;  /* 0x0000000000027211 */ /* 0x001fe200078f08ff */
[----:B--2---:R-:W-:Y:S01]  /*1c30*/  IMAD.MOV.U32 R13, RZ, RZ, 0x40000040 ;  /* 0x40000040ff0d7424 */ /* 0x004fe200078e00ff */
[----:B------:R3:W-:Y:S02]  /*1c40*/  STL.128 [R1+0x100], RZ ;  /* 0x000100ff01007387 */ /* 0x0007e40000100c00 */
[----:B------:R-:W-:Y:S01]  /*1c50*/  LOP3.LUT R3, R2, 0x7fffe, RZ, 0xc0, !PT ;  /* 0x0007fffe02037812 */ /* 0x000fe200078ec0ff */
[----:B------:R-:W-:-:S04]  /*1c60*/  VIADD R2, R72, 0x1c400 ;  /* 0x0001c40048027836 */ /* 0x000fc80000000000 */
[----:B------:R-:W-:Y:S01]  /*1c70*/  IMAD.IADD R0, R0, 0x1, -R3 ;  /* 0x0000000100007824 */ /* 0x000fe200078e0a03 */
[----:B------:R-:W-:Y:S01]  /*1c80*/  SHF.R.U32.HI R2, RZ, 0x4, R2 ;  /* 0x00000004ff027819 */ /* 0x000fe20000011602 */
[----:B------:R-:W-:Y:S02]  /*1c90*/  VIADD R3, R72, 0x400 ;  /* 0x0000040048037836 */ /* 0x000fe40000000000 */
[----:B------:R-:W-:Y:S01]  /*1ca0*/  IMAD R0, R0, 0x2000, R15 ;  /* 0x0000200000007824 */ /* 0x000fe200078e020f */
[----:B------:R-:W-:Y:S02]  /*1cb0*/  LOP3.LUT R2, R2, 0x3fff, RZ, 0xc0, !PT ;  /* 0x00003fff02027812 */ /* 0x000fe400078ec0ff */
[----:B------:R-:W-:Y:S01]  /*1cc0*/  SHF.R.U32.HI R3, RZ, 0x4, R3 ;  /* 0x00000004ff037819 */ /* 0x000fe20000011603 */
[----:B------:R-:W-:Y:S01]  /*1cd0*/  VIADD R8, R0, 0xa000 ;  /* 0x0000a00000087836 */ /* 0x000fe20000000000 */
[----:B------:R-:W-:Y:S02]  /*1ce0*/  SHF.R.U32.HI R0, RZ, 0x4, R0 ;  /* 0x00000004ff007819 */ /* 0x000fe40000011600 */
[----:B------:R-:W-:-:S02]  /*1cf0*/  LOP3.LUT R2, R2, 0x10000, RZ, 0xfc, !PT ;  /* 0x0001000002027812 */ /* 0x000fc400078efcff */
[----:B------:R-:W-:Y:S02]  /*1d00*/  SHF.R.U32.HI R8, RZ, 0x4, R8 ;  /* 0x00000004ff087819 */ /* 0x000fe40000011608 */
[----:B------:R-:W-:Y:S01]  /*1d10*/  LOP3.LUT R3, R3, 0x3fff, RZ, 0xc0, !PT ;  /* 0x00003fff03037812 */ /* 0x000fe200078ec0ff */
[----:B------:R-:W-:Y:S01]  /*1d20*/  IMAD.MOV.U32 R4, RZ, RZ, R2 ;  /* 0x000000ffff047224 */ /* 0x000fe200078e0002 */
[----:B------:R-:W-:Y:S02]  /*1d30*/  LOP3.LUT R0, R0, 0x3fff, RZ, 0xc0, !PT ;  /* 0x00003fff00007812 */ /* 0x000fe400078ec0ff */
[----:B------:R-:W-:Y:S02]  /*1d40*/  LOP3.LUT R8, R8, 0x3fff, RZ, 0xc0, !PT ;  /* 0x00003fff08087812 */ /* 0x000fe400078ec0ff */
[C---:B------:R-:W-:Y:S02]  /*1d50*/  LOP3.LUT R6, R3.reuse, 0x3000000, RZ, 0xfc, !PT ;  /* 0x0300000003067812 */ /* 0x040fe400078efcff */
[----:B------:R-:W-:-:S02]  /*1d60*/  LOP3.LUT R10, R3, 0x10000, RZ, 0xfc, !PT ;  /* 0x00010000030a7812 */ /* 0x000fc400078efcff */
[----:B------:R-:W-:Y:S01]  /*1d70*/  LOP3.LUT R12, R0, 0x10000, RZ, 0xfc, !PT ;  /* 0x00010000000c7812 */ /* 0x000fe200078efcff */
[----:B------:R3:W-:Y:S01]  /*1d80*/  STL.128 [R1+0xa0], R4 ;  /* 0x0000a00401007387 */ /* 0x0007e20000100c00 */
[----:B------:R-:W-:-:S03]  /*1d90*/  LOP3.LUT R8, R8, 0x10000, RZ, 0xfc, !PT ;  /* 0x0001000008087812 */ /* 0x000fc600078efcff */
[----:B------:R3:W-:Y:S04]  /*1da0*/  STL.64 [R1+0x98], R12 ;  /* 0x0000980c01007387 */ /* 0x0007e80000100a00 */
[----:B------:R3:W-:Y:S01]  /*1db0*/  STL.128 [R1+0x110], R8 ;  /* 0x0001100801007387 */ /* 0x0007e20000100c00 */
[----:B------:R-:W-:Y:S05]  /*1dc0*/  @!P0 BRA `(.L_x_10907) ;  /* 0x0000000000408947 */ /* 0x000fea0003800000 */
[----:B------:R-:W-:Y:S01]  /*1dd0*/  MOV R0, 0x0 ;  /* 0x0000000000007802 */ /* 0x000fe20000000f00 */
[----:B------:R-:W-:Y:S01]  /*1de0*/  ULDC.64 UR4, c[0x4][0x118] ;  /* 0x0100460000047ab9 */ /* 0x000fe20000000a00 */
[----:B------:R-:W-:Y:S01]  /*1df0*/  ULDC.64 UR6, c[0x4][0x38] ;  /* 0x01000e0000067ab9 */ /* 0x000fe20000000a00 */
[----:B---3--:R-:W-:Y:S01]  /*1e00*/  IMAD.U32 R4, RZ, RZ, UR4 ;  /* 0x00000004ff047e24 */ /* 0x008fe2000f8e00ff */
        /* <DEDUP_REMOVED lines=12> */
.L_x_10907:
[----:B------:R-:W2:Y:S01]  /*1ed0*/  LDL R15, [R1+0x21c] ;  /* 0x00021c00010f7983 */ /* 0x000ea20000100800 */
[----:B------:R-:W-:Y:S01]  /*1ee0*/  LOP3.LUT R0, R28, 0xffffff80, RZ, 0xc0, !PT ;  /* 0xffffff801c007812 */ /* 0x000fe200078ec0ff */
[----:B---3--:R-:W0:Y:S01]  /*1ef0*/  LDC.64 R4, c[0x0][0xad8] ;  /* 0x0002b600ff047b82 */ /* 0x008e220000000a00 */
[----:B------:R-:W-:Y:S01]  /*1f00*/  LEA.HI R10, R61, R61, RZ, 0x1 ;  /* 0x0000003d3d0a7211 */ /* 0x000fe200078f08ff */
[----:B------:R-:W-:Y:S01]  /*1f10*/  VIADD R14, R64, 0xffffff80 ;  /* 0xffffff80400e7836 */ /* 0x000fe20000000000 */
[----:B------:R1:W-:Y:S01]  /*1f20*/  STL.64 [R1+0x128], R26 ;  /* 0x0001281a01007387 */ /* 0x0003e20000100a00 */
[----:B------:R-:W-:Y:S01]  /*1f30*/  IMAD.IADD R0, R31, 0x1, -R0 ;  /* 0x000000011f007824 */ /* 0x000fe200078e0a00 */
[----:B------:R-:W-:Y:S01]  /*1f40*/  LOP3.LUT R10, R10, 0x3fffffe, RZ, 0xc0, !PT ;  /* 0x03fffffe0a0a7812 */ /* 0x000fe200078ec0ff */
[----:B------:R-:W-:Y:S01]  /*1f50*/  BSSY B0, `(.L_x_10908) ;  /* 0x0000029000007945 */ /* 0x000fe20003800000 */
[----:B------:R1:W-:Y:S01]  /*1f60*/  STL.64 [R1+0x130], R16 ;  /* 0x0001301001007387 */ /* 0x0003e20000100a00 */
[----:B------:R-:W3:Y:S01]  /*1f70*/  LDC.64 R2, c[0x0][0xae0] ;  /* 0x0002b800ff027b82 */ /* 0x000ee20000000a00 */
[----:B------:R-:W-:Y:S01]  /*1f80*/  SHF.R.S32.HI R7, RZ, 0x1f, R0 ;  /* 0x0000001fff077819 */ /* 0x000fe20000011400 */
[----:B------:R-:W-:Y:S01]  /*1f90*/  IMAD.IADD R11, R61, 0x1, -R10 ;  /* 0x000000013d0b7824 */ /* 0x000fe200078e0a0a */
[----:B------:R1:W-:Y:S02]  /*1fa0*/  STL [R1+0x13c], R14 ;  /* 0x00013c0e01007387 */ /* 0x0003e40000100800 */
[----:B------:R-:W-:-:S02]  /*1fb0*/  LEA.HI R8, R7, R0, RZ, 0x2 ;  /* 0x0000000007087211 */ /* 0x000fc400078f10ff */
[----:B------:R-:W-:Y:S01]  /*1fc0*/  LEA.HI R7, R7, R0, RZ, 0x5 ;  /* 0x0000000007077211 */ /* 0x000fe200078f28ff */
[----:B------:R-:W4:Y:S01]  /*1fd0*/  LDC R28, c[0x0][0x288] ;  /* 0x0000a200ff1c7b82 */ /* 0x000f220000000800 */
[--C-:B------:R-:W-:Y:S01]  /*1fe0*/  SHF.R.S32.HI R6, RZ, 0x2, R8.reuse ;  /* 0x00000002ff067819 */ /* 0x100fe20000011408 */
[----:B------:R1:W-:Y:S01]  /*1ff0*/  STL.U8 [R1+0x138], RZ ;  /* 0x000138ff01007387 */ /* 0x0003e20000100000 */
[----:B------:R-:W-:Y:S02]  /*2000*/  SHF.R.S32.HI R9, RZ, 0x1f, R8 ;  /* 0x0000001fff097819 */ /* 0x000fe40000011408 */
[----:B------:R-:W-:Y:S01]  /*2010*/  LOP3.LUT R13, R8, 0x7ffffffc, RZ, 0xc0, !PT ;  /* 0x7ffffffc080d7812 */ /* 0x000fe200078ec0ff */
[----:B------:R-:W-:Y:S01]  /*2020*/  IMAD.MOV.U32 R8, RZ, RZ, RZ ;  /* 0x000000ffff087224 */ /* 0x000fe200078e00ff */
[----:B------:R-:W-:Y:S01]  /*2030*/  LEA.HI R9, R9, R6, RZ, 0x3 ;  /* 0x0000000609097211 */ /* 0x000fe200078f18ff */
[----:B------:R-:W4:Y:S01]  /*2040*/  LDC R30, c[0x0][0xad4] ;  /* 0x0002b500ff1e7b82 */ /* 0x000f220000000800 */
[----:B0-----:R-:W-:Y:S01]  /*2050*/  IMAD.MOV.U32 R31, RZ, RZ, R4 ;  /* 0x000000ffff1f7224 */ /* 0x001fe200078e0004 */
[----:B------:R1:W-:Y:S01]  /*2060*/  STL.U8 [R1+0x16c], RZ ;  /* 0x00016cff01007387 */ /* 0x0003e20000100000 */
[----:B------:R-:W-:Y:S01]  /*2070*/  LOP3.LUT R9, R9, 0xfffffff8, RZ, 0xc0, !PT ;  /* 0xfffffff809097812 */ /* 0x000fe200078ec0ff */
[----:B------:R-:W-:-:S04]  /*2080*/  IMAD.IADD R0, R0, 0x1, -R13 ;  /* 0x0000000100007824 */ /* 0x000fc800078e0a0d */
[----:B------:R-:W-:Y:S01]  /*2090*/  IMAD.IADD R10, R6, 0x1, -R9 ;  /* 0x00000001060a7824 */ /* 0x000fe200078e0a09 */
[----:B------:R-:W-:Y:S01]  /*20a0*/  SHF.R.S32.HI R9, RZ, 0x5, R7 ;  /* 0x00000005ff097819 */ /* 0x000fe20000011407 */
[----:B------:R-:W0:Y:S01]  /*20b0*/  LDC R20, c[0x0][0x450] ;  /* 0x00011400ff147b82 */ /* 0x000e220000000800 */
[----:B------:R-:W-:-:S03]  /*20c0*/  IMAD.SHL.U32 R13, R0, 0x2, RZ ;  /* 0x00000002000d7824 */ /* 0x000fc600078e00ff */
[----:B------:R-:W-:Y:S02]  /*20d0*/  IMAD R10, R9, 0x10, R10 ;  /* 0x00000010090a7824 */ /* 0x000fe400078e020a */
[----:B------:R-:W-:Y:S02]  /*20e0*/  IMAD.MOV.U32 R9, RZ, RZ, R5 ;  /* 0x000000ffff097224 */ /* 0x000fe400078e0005 */
[----:B------:R-:W5:Y:S01]  /*20f0*/  LDC.64 R6, c[0x0][0x448] ;  /* 0x00011200ff067b82 */ /* 0x000f620000000a00 */
[----:B------:R-:W-:Y:S02]  /*2100*/  IMAD R12, R11, 0x40, R10 ;  /* 0x000000400b0c7824 */ /* 0x000fe400078e020a */
[----:B---3--:R-:W-:-:S03]  /*2110*/  IMAD.MOV.U32 R10, RZ, RZ, R2 ;  /* 0x000000ffff0a7224 */ /* 0x008fc600078e0002 */
[----:B------:R1:W-:Y:S04]  /*2120*/  STL.64 [R1+0x120], R12 ;  /* 0x0001200c01007387 */ /* 0x0003e80000100a00 */
[----:B----4-:R1:W-:Y:S04]  /*2130*/  STL.128 [R1+0x140], R28 ;  /* 0x0001401c01007387 */ /* 0x0103e80000100c00 */
[----:B0-----:R1:W-:Y:S04]  /*2140*/  STL [R1+0x168], R20 ;  /* 0x0001681401007387 */ /* 0x0013e80000100800 */
[----:B-----5:R1:W-:Y:S01]  /*2150*/  STL.64 [R1+0x160], R6 ;  /* 0x0001600601007387 */ /* 0x0203e20000100a00 */
[----:B--2---:R-:W-:-:S04]  /*2160*/  LEA.HI R11, R15, R15, RZ, 0x1 ;  /* 0x0000000f0f0b7211 */ /* 0x004fc800078f08ff */
[----:B------:R-:W-:Y:S01]  /*2170*/  LOP3.LUT R0, R11, 0xfffffffe, RZ, 0xc0, !PT ;  /* 0xfffffffe0b007812 */ /* 0x000fe200078ec0ff */
[----:B------:R-:W-:-:S04]  /*2180*/  IMAD.MOV.U32 R11, RZ, RZ, R3 ;  /* 0x000000ffff0b7224 */ /* 0x000fc800078e0003 */
[----:B------:R-:W-:Y:S01]  /*2190*/  IMAD.IADD R0, R15, 0x1, -R0 ;  /* 0x000000010f007824 */ /* 0x000fe200078e0a00 */
[----:B------:R1:W-:Y:S04]  /*21a0*/  STL.128 [R1+0x150], R8 ;  /* 0x0001500801007387 */ /* 0x0003e80000100c00 */
[----:B------:R-:W-:-:S04]  /*21b0*/  SHF.L.U32 R15, R0, 0x1f, RZ ;  /* 0x0000001f000f7819 */ /* 0x000fc800000006ff */
[----:B------:R-:W0:Y:S02]  /*21c0*/  SYNCS.PHASECHK.TRANS64.TRYWAIT P0, [R72+URZ+0x32400], R15 ;  /* 0x0324000f480075a7 */ /* 0x000e24000800017f */
[----:B01----:R-:W-:Y:S05]  /*21d0*/  @!P0 BRA `(.L_x_10909) ;  /* 0x0000030800148947 */ /* 0x003fea0003800000 */
.L_x_11094:
[----:B------:R-:W-:Y:S05]  /*21e0*/  BSYNC B0 ;  /* 0x0000000000007941 */ /* 0x000fea0003800000 */
.L_x_10908:
[----:B------:R-:W2:Y:S04]  /*21f0*/  LDL R16, [R1+0x860] ;  /* 0x0008600001107983 */ /* 0x000ea80000100800 */
[----:B------:R-:W3:Y:S04]  /*2200*/  LDL R10, [R1+0x1c] ;  /* 0x00001c00010a7983 */ /* 0x000ee80000100800 */
[----:B------:R1:W5:Y:S01]  /*2210*/  LDL.64 R8, [R1+0x210] ;  /* 0x0002100001087983 */ /* 0x0003620000100a00 */
[----:B------:R-:W-:Y:S01]  /*2220*/  IMAD.MOV.U32 R12, RZ, RZ, R34 ;  /* 0x000000ffff0c7224 */ /* 0x000fe200078e0022 */
[----:B------:R-:W-:Y:S01]  /*2230*/  IADD3 R0, P0, R18, 0x450, RZ ;  /* 0x0000045012007810 */ /* 0x000fe20007f1e0ff */
[----:B------:R-:W-:Y:S01]  /*2240*/  IMAD.MOV.U32 R13, RZ, RZ, R35 ;  /* 0x000000ffff0d7224 */ /* 0x000fe200078e0023 */
[----:B------:R-:W-:Y:S05]  /*2250*/  WARPSYNC.ALL ;  /* 0x0000000000007948 */ /* 0x000fea0003800000 */
[----:B------:R-:W-:Y:S01]  /*2260*/  IMAD.MOV.U32 R14, RZ, RZ, R60 ;  /* 0x000000ffff0e7224 */ /* 0x000fe200078e003c */
[----:B------:R-:W-:Y:S01]  /*2270*/  BSSY B0, `(.L_x_10910) ;  /* 0x0000033000007945 */ /* 0x000fe20003800000 */
[----:B0-----:R-:W-:-:S02]  /*2280*/  IMAD.MOV.U32 R15, RZ, RZ, R63 ;  /* 0x000000ffff0f7224 */ /* 0x001fc400078e003f */
[----:B------:R-:W-:Y:S02]  /*2290*/  IMAD.X R11, RZ, RZ, R19, P0 ;  /* 0x000000ffff0b7224 */ /* 0x000fe400000e0613 */
[----:B------:R-:W-:Y:S01]  /*22a0*/  IMAD.MOV.U32 R26, RZ, RZ, R44 ;  /* 0x000000ffff1a7224 */ /* 0x000fe200078e002c */
[----:B------:R0:W-:Y:S01]  /*22b0*/  STL.128 [R1+0x170], R12 ;  /* 0x0001700c01007387 */ /* 0x0001e20000100c00 */
[----:B------:R-:W-:Y:S02]  /*22c0*/  IMAD.MOV.U32 R27, RZ, RZ, R37 ;  /* 0x000000ffff1b7224 */ /* 0x000fe400078e0025 */
[----:B------:R-:W-:Y:S02]  /*22d0*/  IMAD.MOV.U32 R17, RZ, RZ, R41 ;  /* 0x000000ffff117224 */ /* 0x000fe400078e0029 */
[----:B------:R-:W-:Y:S01]  /*22e0*/  VIADD R237, R73, 0x8 ;  /* 0x0000000849ed7836 */ /* 0x000fe20000000000 */
[----:B------:R-:W-:Y:S01]  /*22f0*/  STL.128 [R1+0x1a0], R24 ;  /* 0x0001a01801007387 */ /* 0x000fe20000100c00 */
[----:B0-----:R-:W-:-:S02]  /*2300*/  IMAD.MOV.U32 R12, RZ, RZ, R62 ;  /* 0x000000ffff0c7224 */ /* 0x001fc400078e003e */
[----:B------:R-:W-:Y:S02]  /*2310*/  IMAD.MOV.U32 R13, RZ, RZ, R65 ;  /* 0x000000ffff0d7224 */ /* 0x000fe400078e0041 */
[----:B------:R-:W-:Y:S02]  /*2320*/  IMAD.MOV.U32 R14, RZ, RZ, R58 ;  /* 0x000000ffff0e7224 */ /* 0x000fe400078e003a */
[----:B------:R-:W-:-:S05]  /*2330*/  IMAD.MOV.U32 R15, RZ, RZ, R59 ;  /* 0x000000ffff0f7224 */ /* 0x000fca00078e003b */
[----:B------:R0:W-:Y:S02]  /*2340*/  STL.128 [R1+0x190], R12 ;  /* 0x0001900c01007387 */ /* 0x0001e40000100c00 */
[----:B0-----:R-:W-:Y:S02]  /*2350*/  IMAD.MOV.U32 R12, RZ, RZ, R56 ;  /* 0x000000ffff0c7224 */ /* 0x001fe400078e0038 */
        /* <DEDUP_REMOVED lines=22> */
[----:B--2---:R-:W-:Y:S02]  /*24c0*/  IMAD.MOV.U32 R12, RZ, RZ, R16 ;  /* 0x000000ffff0c7224 */ /* 0x004fe400078e0010 */
[----:B------:R-:W-:Y:S01]  /*24d0*/  IMAD.MOV.U32 R16, RZ, RZ, R32 ;  /* 0x000000ffff107224 */ /* 0x000fe200078e0020 */
[----:B---3--:R-:W-:-:S02]  /*24e0*/  LOP3.LUT R0, R10, 0x1, RZ, 0xfc, !PT ;  /* 0x000000010a007812 */ /* 0x008fc400078efcff */
[----:B------:R0:W-:Y:S01]  /*24f0*/  STL.128 [R1+0x1f0], R12 ;  /* 0x0001f00c01007387 */ /* 0x0001e20000100c00 */
[----:B------:R1:W-:Y:S01]  /*2500*/  BAR.SYNC.DEFER_BLOCKING R237, 0x100 ;  /* 0x000400ed0000751d */ /* 0x0003e20000010000 */
[----:B------:R-:W-:-:S05]  /*2510*/  ISETP.NE.AND P1, PT, R0, 0x3, PT ;  /* 0x000000030000780c */ /* 0x000fca0003f25270 */
[----:B------:R1:W-:Y:S01]  /*2520*/  STL.128 [R1+0x180], R16 ;  /* 0x0001801001007387 */ /* 0x0003e20000100c00 */
[----:B0-----:R-:W-:Y:S02]  /*2530*/  IMAD.MOV.U32 R12, RZ, RZ, R48 ;  /* 0x000000ffff0c7224 */ /* 0x001fe400078e0030 */
[----:B------:R-:W-:Y:S02]  /*2540*/  IMAD.MOV.U32 R13, RZ, RZ, R45 ;  /* 0x000000ffff0d7224 */ /* 0x000fe400078e002d */
[----:B------:R-:W-:Y:S02]  /*2550*/  IMAD.MOV.U32 R14, RZ, RZ, R43 ;  /* 0x000000ffff0e7224 */ /* 0x000fe400078e002b */
[----:B------:R-:W-:-:S05]  /*2560*/  IMAD.MOV.U32 R15, RZ, RZ, R46 ;  /* 0x000000ffff0f7224 */ /* 0x000fca00078e002e */
[----:B------:R1:W-:Y:S01]  /*2570*/  STL.128 [R1+0x200], R12 ;  /* 0x0002000c01007387 */ /* 0x0003e20000100c00 */
[----:B------:R-:W-:Y:S05]  /*2580*/  @!P1 BRA `(.L_x_10911) ;  /* 0x0000000000049947 */ /* 0x000fea0003800000 */
[----:B------:R-:W-:Y:S01]  /*2590*/  BPT.TRAP 0x1 ;  /* 0x000000040000795c */ /* 0x000fe20000300000 */
.L_x_10911:
[----:B------:R-:W-:Y:S05]  /*25a0*/  BSYNC B0 ;  /* 0x0000000000007941 */ /* 0x000fea0003800000 */
.L_x_10910:
[----:B------:R-:W2:Y:S01]  /*25b0*/  LDL.64 R10, [R1+0x8] ;  /* 0x00000800010a7983 */ /* 0x000ea20000100a00 */
[----:B-----5:R-:W-:Y:S01]  /*25c0*/  SHF.L.U32 R9, R9, 0x1f, RZ ;  /* 0x0000001f09097819 */ /* 0x020fe200000006ff */
[----:B------:R-:W-:Y:S01]  /*25d0*/  BSSY B0, `(.L_x_10912) ;  /* 0x0000006000007945 */ /* 0x000fe20003800000 */
[----:B--2---:R-:W-:-:S05]  /*25e0*/  MOV R11, R10 ;  /* 0x0000000a000b7202 */ /* 0x004fca0000000f00 */
[----:B------:R-:W-:-:S04]  /*25f0*/  IMAD R8, R8, 0x8, R11 ;  /* 0x0000000808087824 */ /* 0x000fc800078e020b */
[----:B------:R0:W2:Y:S01]  /*2600*/  SYNCS.PHASECHK.TRANS64.TRYWAIT P0, [R8+URZ], R9 ;  /* 0x00000009080075a7 */ /* 0x0000a2000800017f */
[----:B------:R-:W-:Y:S05]  /*2610*/  @!P1 BRA `(.L_x_10913) ;  /* 0x0000000000049947 */ /* 0x000fea0003800000 */
[----:B------:R-:W-:Y:S01]  /*2620*/  BPT.TRAP 0x1 ;  /* 0x000000040000795c */ /* 0x000fe20000300000 */
.L_x_10913:
[----:B------:R-:W-:Y:S05]  /*2630*/  BSYNC B0 ;  /* 0x0000000000007941 */ /* 0x000fea0003800000 */
.L_x_10912:
[----:B------:R-:W-:Y:S04]  /*2640*/  BSSY B0, `(.L_x_10914) ;  /* 0x0000004000007945 */ /* 0x000fe80003800000 */
[----:B--2---:R-:W-:Y:S05]  /*2650*/  @P0 BRA `(.L_x_10915) ;  /* 0x0000000000080947 */ /* 0x004fea0003800000 */
[----:B------:R-:W2:Y:S02]  /*2660*/  SYNCS.PHASECHK.TRANS64.TRYWAIT P0, [R8+URZ], R9 ;  /* 0x00000009080075a7 */ /* 0x000ea4000800017f */
[----:B--2---:R-:W-:Y:S05]  /*2670*/  @!P0 BRA `(.L_x_10916) ;  /* 0x0000030400008947 */ /* 0x004fea0003800000 */
.L_x_10915:
[----:B------:R-:W-:Y:S05]  /*2680*/  BSYNC B0 ;  /* 0x0000000000007941 */ /* 0x000fea0003800000 */
.L_x_10914:
[----:B-1----:R-:W3:Y:S04]  /*2690*/  LDL R13, [R1+0x210] ;  /* 0x00021000010d7983 */ /* 0x002ee80000100800 */
[----:B0-2---:R-:W3:Y:S01]  /*26a0*/  LDL.64 R8, [R1+0xa0] ;  /* 0x0000a00001087983 */ /* 0x005ee20000100a00 */
[----:B------:R-:W-:Y:S05]  /*26b0*/  WARPSYNC.ALL ;  /* 0x0000000000007948 */ /* 0x000fea0003800000 */
[----:B------:R-:W2:Y:S04]  /*26c0*/  LDL.64 R20, [R1+0x98] ;  /* 0x0000980001147983 */ /* 0x000ea80000100a00 */
[----:B------:R-:W4:Y:S04]  /*26d0*/  LDL.64 R10, [R1+0x98] ;  /* 0x00009800010a7983 */ /* 0x000f280000100a00 */
[----:B------:R-:W5:Y:S01]  /*26e0*/  LDL.64 R14, [R1+0x98] ;  /* 0x00009800010e7983 */ /* 0x000f620000100a00 */
[----:B---3--:R-:W-:-:S03]  /*26f0*/  IMAD R8, R13, 0x300, R8 ;  /* 0x000003000d087824 */ /* 0x008fc600078e0208 */
[----:B------:R-:W3:Y:S01]  /*2700*/  LDL.64 R16, [R1+0x98] ;  /* 0x0000980001107983 */ /* 0x000ee20000100a00 */
[----:B------:R-:W-:Y:S02]  /*2710*/  R2UR UR7, R9 ;  /* 0x00000000090772ca */ /* 0x000fe400000e0000 */
[C---:B------:R-:W-:Y:S01]  /*2720*/  R2UR UR6, R8.reuse ;  /* 0x00000000080672ca */ /* 0x040fe200000e0000 */
[----:B------:R-:W-:Y:S01]  /*2730*/  WARPGROUP.ARRIVE ;  /* 0x00000000000079c5 */ /* 0x000fe20000000000 */
[----:B------:R-:W3:Y:S01]  /*2740*/  LDL R0, [R1+0x21c] ;  /* 0x00021c0001007983 */ /* 0x000ee20000100800 */
[----:B------:R-:W-:Y:S01]  /*2750*/  VIADD R12, R8, 0x2 ;  /* 0x00000002080c7836 */ /* 0x000fe20000000000 */
[----:B------:R-:W-:Y:S01]  /*2760*/  BSSY B0, `(.L_x_10917) ;  /* 0x000002d000007945 */ /* 0x000fe20003800000 */
[----:B------:R-:W-:Y:S01]  /*2770*/  IMAD.MOV.U32 R13, RZ, RZ, R9 ;  /* 0x000000ffff0d7224 */ /* 0x000fe200078e0009 */
[----:B------:R0:W-:Y:S01]  /*2780*/  STL [R1+0x80], RZ ;  /* 0x000080ff01007387 */ /* 0x0001e20000100800 */
[----:B------:R-:W-:-:S05]  /*2790*/  IMAD.MOV.U32 R234, RZ, RZ, 0x1 ;  /* 0x00000001ffea7424 */ /* 0x000fca00078e00ff */
[----:B------:R0:W-:Y:S04]  /*27a0*/  STL [R1+0x80], R234 ;  /* 0x000080ea01007387 */ /* 0x0001e80000100800 */
[----:B------:R0:W-:Y:S04]  /*27b0*/  STL [R1+0x80], R234 ;  /* 0x000080ea01007387 */ /* 0x0001e80000100800 */
[----:B------:R0:W-:Y:S04]  /*27c0*/  STL [R1+0x80], R234 ;  /* 0x000080ea01007387 */ /* 0x0001e80000100800 */
[----:B------:R0:W-:Y:S01]  /*27d0*/  STL [R1+0x80], R234 ;  /* 0x000080ea01007387 */ /* 0x0001e20000100800 */
[----:B--2---:R-:W-:-:S02]  /*27e0*/  R2UR UR4, R20 ;  /* 0x00000000140472ca */ /* 0x004fc400000e0000 */
[----:B------:R-:W-:Y:S01]  /*27f0*/  R2UR UR5, R21 ;  /* 0x00000000150572ca */ /* 0x000fe200000e0000 */
[----:B----4-:R-:W-:Y:S02]  /*2800*/  VIADD R10, R10, 0x2 ;  /* 0x000000020a0a7836 */ /* 0x010fe40000000000 */
[----:B-----5:R-:W-:Y:S02]  /*2810*/  VIADD R14, R14, 0x4 ;  /* 0x000000040e0e7836 */ /* 0x020fe40000000000 */
[----:B---3--:R-:W-:-:S08]  /*2820*/  VIADD R16, R16, 0x6 ;  /* 0x0000000610107836 */ /* 0x008fd00000000000 */
[----:B------:R-:W-:Y:S01]  /*2830*/  HGMMA.64x96x16.F32.BF16 R24, gdesc[UR4], RZ, !UPT, gsb0 ;  /* 0x01600000041879f0 */ /* 0x000fe2000c0018ff */
[----:B------:R-:W-:Y:S02]  /*2840*/  R2UR UR6, R12 ;  /* 0x000000000c0672ca */ /* 0x000fe400000e0000 */
[----:B------:R-:W-:Y:S02]  /*2850*/  R2UR UR7, R13 ;  /* 0x000000000d0772ca */ /* 0x000fe400000e0000 */
[----:B------:R-:W-:Y:S01]  /*2860*/  R2UR UR4, R10 ;  /* 0x000000000a0472ca */ /* 0x000fe200000e0000 */
[C---:B------:R-:W-:Y:S01]  /*2870*/  VIADD R10, R8.reuse, 0x4 ;  /* 0x00000004080a7836 */ /* 0x040fe20000000000 */
[----:B------:R-:W-:Y:S01]  /*2880*/  R2UR UR5, R11 ;  /* 0x000000000b0572ca */ /* 0x000fe200000e0000 */
[----:B------:R-:W-:Y:S02]  /*2890*/  IMAD.MOV.U32 R11, RZ, RZ, R9 ;  /* 0x000000ffff0b7224 */ /* 0x000fe400078e0009 */
[----:B------:R-:W-:Y:S01]  /*28a0*/  VIADD R8, R8, 0x6 ;  /* 0x0000000608087836 */ /* 0x000fe20000000000 */
[----:B------:R-:W-:-:S02]  /*28b0*/  WARPGROUP.DEPBAR.LE gsb0, 0x0 ;  /* 0x00008000000079c5 */ /* 0x000fc40000010000 */
[----:B------:R-:W-:-:S07]  /*28c0*/  WARPGROUP.ARRIVE ;  /* 0x00000000000079c5 */ /* 0x000fce0000000000 */
[----:B------:R-:W-:Y:S01]  /*28d0*/  HGMMA.64x96x16.F32.BF16 R24, gdesc[UR4], R24, gsb0 ;  /* 0x01600000041879f0 */ /* 0x000fe20008001818 */
[----:B------:R-:W-:Y:S02]  /*28e0*/  R2UR UR6, R10 ;  /* 0x000000000a0672ca */ /* 0x000fe400000e0000 */
[----:B------:R-:W-:Y:S02]  /*28f0*/  R2UR UR7, R11 ;  /* 0x000000000b0772ca */ /* 0x000fe400000e0000 */
[----:B------:R-:W-:Y:S02]  /*2900*/  R2UR UR4, R14 ;  /* 0x000000000e0472ca */ /* 0x000fe400000e0000 */
[----:B------:R-:W-:Y:S02]  /*2910*/  R2UR UR5, R15 ;  /* 0x000000000f0572ca */ /* 0x000fe400000e0000 */
[----:B------:R-:W-:Y:S01]  /*2920*/  LEA.HI R10, R0, R0, RZ, 0x1 ;  /* 0x00000000000a7211 */ /* 0x000fe200078f08ff */
[----:B------:R-:W-:-:S02]  /*2930*/  WARPGROUP.DEPBAR.LE gsb0, 0x0 ;  /* 0x00008000000079c5 */ /* 0x000fc40000010000 */
[----:B------:R-:W-:-:S08]  /*2940*/  WARPGROUP.ARRIVE ;  /* 0x00000000000079c5 */ /* 0x000fd00000000000 */
[----:B------:R-:W-:Y:S01]  /*2950*/  HGMMA.64x96x16.F32.BF16 R24, gdesc[UR4], R24, gsb0 ;  /* 0x01600000041879f0 */ /* 0x000fe20008001818 */
[----:B------:R-:W-:Y:S02]  /*2960*/  R2UR UR6, R8 ;  /* 0x00000000080672ca */ /* 0x000fe400000e0000 */
[----:B------:R-:W-:Y:S02]  /*2970*/  R2UR UR7, R9 ;  /* 0x00000000090772ca */ /* 0x000fe400000e0000 */
[----:B------:R-:W-:Y:S02]  /*2980*/  R2UR UR4, R16 ;  /* 0x00000000100472ca */ /* 0x000fe400000e0000 */
[----:B------:R-:W-:Y:S02]  /*2990*/  R2UR UR5, R17 ;  /* 0x00000000110572ca */ /* 0x000fe400000e0000 */
[----:B------:R-:W-:-:S05]  /*29a0*/  LOP3.LUT R9, R10, 0xfffffffe, RZ, 0xc0, !PT ;  /* 0xfffffffe0a097812 */ /* 0x000fca00078ec0ff */
[----:B------:R-:W-:-:S05]  /*29b0*/  IMAD.IADD R9, R0, 0x1, -R9 ;  /* 0x0000000100097824 */ /* 0x000fca00078e0a09 */
[----:B------:R-:W-:Y:S01]  /*29c0*/  SHF.L.U32 R9, R9, 0x1f, RZ ;  /* 0x0000001f09097819 */ /* 0x000fe200000006ff */
[----:B------:R-:W-:Y:S02]  /*29d0*/  WARPGROUP.DEPBAR.LE gsb0, 0x0 ;  /* 0x00008000000079c5 */ /* 0x000fe40000010000 */
[----:B------:R-:W-:-:S06]  /*29e0*/  WARPGROUP.ARRIVE ;  /* 0x00000000000079c5 */ /* 0x000fcc0000000000 */
[----:B------:R-:W-:Y:S03]  /*29f0*/  HGMMA.64x96x16.F32.BF16 R24, gdesc[UR4], R24, gsb0 ;  /* 0x01600000041879f0 */ /* 0x000fe60008001818 */
[----:B------:R-:W-:Y:S02]  /*2a00*/  WARPGROUP.DEPBAR.LE gsb0, 0x0 ;  /* 0x00008000000079c5 */ /* 0x000fe40000010000 */
[----:B------:R-:W1:Y:S02]  /*2a10*/  SYNCS.PHASECHK.TRANS64.TRYWAIT P0, [R72+URZ+0x32410], R9 ;  /* 0x03241009480075a7 */ /* 0x000e64000800017f */
[----:B01----:R-:W-:Y:S05]  /*2a20*/  @!P0 BRA `(.L_x_10918) ;  /* 0x0000030000288947 */ /* 0x003fea0003800000 */
.L_x_11095:
[----:B------:R-:W-:Y:S05]  /*2a30*/  BSYNC B0 ;  /* 0x0000000000007941 */ /* 0x000fea0003800000 */
.L_x_10917:
[----:B------:R-:W2:Y:S04]  /*2a40*/  LDL R0, [R1+0x54] ;  /* 0x0000540001007983 */ /* 0x000ea80000100800 */
[----:B0-----:R0:W5:Y:S01]  /*2a50*/  LDL.64 R8, [R1+0x210] ;  /* 0x0002100001087983 */ /* 0x0011620000100a00 */
[----:B------:R-:W-:Y:S01]  /*2a60*/  BSSY B0, `(.L_x_10919) ;  /* 0x0000005000007945 */ /* 0x000fe20003800000 */
[----:B--2---:R-:W-:-:S04]  /*2a70*/  LOP3.LUT R0, R0, 0x1, RZ, 0xfc, !PT ;  /* 0x0000000100007812 */ /* 0x004fc800078efcff */
[----:B------:R-:W-:-:S13]  /*2a80*/  ISETP.NE.AND P1, PT, R0, 0x3, PT ;  /* 0x000000030000780c */ /* 0x000fda0003f25270 */
[----:B0-----:R-:W-:Y:S05]  /*2a90*/  @!P1 BRA `(.L_x_10920) ;  /* 0x0000000000049947 */ /* 0x001fea0003800000 */
[----:B------:R-:W-:Y:S01]  /*2aa0*/  BPT.TRAP 0x1 ;  /* 0x000000040000795c */ /* 0x000fe20000300000 */
.L_x_10920:
[----:B------:R-:W-:Y:S05]  /*2ab0*/  BSYNC B0 ;  /* 0x0000000000007941 */ /* 0x000fea0003800000 */
.L_x_10919:
[----:B------:R-:W2:Y:S01]  /*2ac0*/  LDL.64 R10, [R1+0x40] ;  /* 0x00004000010a7983 */ /* 0x000ea20000100a00 */
[----:B-----5:R-:W-:Y:S01]  /*2ad0*/  SHF.L.U32 R9, R9, 0x1f, RZ ;  /* 0x0000001f09097819 */ /* 0x020fe200000006ff */
[----:B------:R-:W-:Y:S01]  /*2ae0*/  BSSY B0, `(.L_x_10921) ;  /* 0x0000006000007945 */ /* 0x000fe20003800000 */
[----:B--2---:R-:W-:-:S05]  /*2af0*/  MOV R11, R10 ;  /* 0x0000000a000b7202 */ /* 0x004fca0000000f00 */
[----:B------:R-:W-:-:S04]  /*2b00*/  IMAD R8, R8, 0x8, R11 ;  /* 0x0000000808087824 */ /* 0x000fc800078e020b */
[----:B------:R0:W1:Y:S01]  /*2b10*/  SYNCS.PHASECHK.TRANS64.TRYWAIT P0, [R8+URZ], R9 ;  /* 0x00000009080075a7 */ /* 0x000062000800017f */
[----:B------:R-:W-:Y:S05]  /*2b20*/  @!P1 BRA `(.L_x_10922) ;  /* 0x0000000000049947 */ /* 0x000fea0003800000 */
[----:B------:R-:W-:Y:S01]  /*2b30*/  BPT.TRAP 0x1 ;  /* 0x000000040000795c */ /* 0x000fe20000300000 */
.L_x_10922:
[----:B------:R-:W-:Y:S05]  /*2b40*/  BSYNC B0 ;  /* 0x0000000000007941 */ /* 0x000fea0003800000 */
.L_x_10921:
[----:B------:R-:W-:Y:S04]  /*2b50*/  BSSY B0, `(.L_x_10923) ;  /* 0x0000004000007945 */ /* 0x000fe80003800000 */
[----:B-1----:R-:W-:Y:S05]  /*2b60*/  @P0 BRA `(.L_x_10924) ;  /* 0x0000000000080947 */ /* 0x002fea0003800000 */
[----:B------:R-:W1:Y:S02]  /*2b70*/  SYNCS.PHASECHK.TRANS64.TRYWAIT P0, [R8+URZ], R9 ;  /* 0x00000009080075a7 */ /* 0x000e64000800017f */
[----:B-1----:R-:W-:Y:S05]  /*2b80*/  @!P0 BRA `(.L_x_10925) ;  /* 0x000002fc00e48947 */ /* 0x002fea0003800000 */
.L_x_10924:
[----:B------:R-:W-:Y:S05]  /*2b90*/  BSYNC B0 ;  /* 0x0000000000007941 */ /* 0x000fea0003800000 */
.L_x_10923:
[----:B------:R-:W2:Y:S04]  /*2ba0*/  LDL R21, [R1+0x210] ;  /* 0x0002100001157983 */ /* 0x000ea80000100800 */
[----:B01----:R-:W2:Y:S04]  /*2bb0*/  LDL.64 R8, [R1+0x118] ;  /* 0x0001180001087983 */ /* 0x003ea80000100a00 */
[----:B------:R-:W3:Y:S04]  /*2bc0*/  LDL R0, [R1+0x90] ;  /* 0x0000900001007983 */ /* 0x000ee80000100800 */
[----:B------:R-:W4:Y:S04]  /*2bd0*/  LDL.64 R10, [R1+0x110] ;  /* 0x00011000010a7983 */ /* 0x000f280000100a00 */
[----:B------:R-:W5:Y:S04]  /*2be0*/  LDL.64 R12, [R1+0x110] ;  /* 0x00011000010c7983 */ /* 0x000f680000100a00 */
[----:B------:R-:W5:Y:S04]  /*2bf0*/  LDL.64 R14, [R1+0x110] ;  /* 0x00011000010e7983 */ /* 0x000f680000100a00 */
[----:B------:R-:W5:Y:S01]  /*2c00*/  LDL.64 R16, [R1+0x110] ;  /* 0x0001100001107983 */ /* 0x000f620000100a00 */
[----:B------:R-:W-:Y:S05]  /*2c10*/  WARPSYNC.ALL ;  /* 0x0000000000007948 */ /* 0x000fea0003800000 */
[----:B------:R-:W-:Y:S01]  /*2c20*/  WARPGROUP.ARRIVE ;  /* 0x00000000000079c5 */ /* 0x000fe20000000000 */
[----:B--2---:R-:W-:Y:S01]  /*2c30*/  IMAD R8, R21, 0xc00, R8 ;  /* 0x00000c0015087824 */ /* 0x004fe200078e0208 */
[----:B------:R-:W-:Y:S01]  /*2c40*/  R2UR UR7, R9 ;  /* 0x00000000090772ca */ /* 0x000fe200000e0000 */
[----:B------:R-:W2:Y:S01]  /*2c50*/  LDL.64 R20, [R1+0x110] ;  /* 0x0001100001147983 */ /* 0x000ea20000100a00 */
[----:B---3--:R-:W-:-:S02]  /*2c60*/  ISETP.NE.U32.AND P0, PT, R0, RZ, PT ;  /* 0x000000ff0000720c */ /* 0x008fc40003f05070 */
[----:B------:R-:W-:Y:S02]  /*2c70*/  R2UR UR6, R8 ;  /* 0x00000000080672ca */ /* 0x000fe400000e0000 */
[----:B----4-:R-:W-:Y:S02]  /*2c80*/  R2UR UR4, R10 ;  /* 0x000000000a0472ca */ /* 0x010fe400000e0000 */
[----:B------:R-:W-:-:S07]  /*2c90*/  R2UR UR5, R11 ;  /* 0x000000000b0572ca */ /* 0x000fce00000e0000 */
[----:B------:R-:W-:-:S06]  /*2ca0*/  VOTEU.ANY UP0, P0 ;  /* 0x00000000003f7886 */ /* 0x000fcc0000000100 */
[----:B------:R-:W-:Y:S01]  /*2cb0*/  HGMMA.64x96x16.F32.BF16 R24, gdesc[UR4], R24, UP0, gsb0 ;  /* 0x01600000041879f0 */ /* 0x000fe2000b801818 */
[----:B-----5:R-:W-:Y:S02]  /*2cc0*/  VIADD R12, R12, 0x2 ;  /* 0x000000020c0c7836 */ /* 0x020fe40000000000 */
[----:B------:R-:W-:Y:S02]  /*2cd0*/  VIADD R10, R8, 0x2 ;  /* 0x00000002080a7836 */ /* 0x000fe40000000000 */
[----:B------:R-:W-:Y:S01]  /*2ce0*/  IMAD.MOV.U32 R11, RZ, RZ, R9 ;  /* 0x000000ffff0b7224 */ /* 0x000fe200078e0009 */
[----:B------:R-:W-:Y:S02]  /*2cf0*/  R2UR UR4, R12 ;  /* 0x000000000c0472ca */ /* 0x000fe400000e0000 */
[----:B------:R-:W-:Y:S02]  /*2d00*/  R2UR UR6, R10 ;  /* 0x000000000a0672ca */ /* 0x000fe400000e0000 */
[----:B------:R-:W-:-:S02]  /*2d10*/  R2UR UR7, R11 ;  /* 0x000000000b0772ca */ /* 0x000fc400000e0000 */
[----:B------:R-:W-:Y:S02]  /*2d20*/  R2UR UR5, R13 ;  /* 0x000000000d0572ca */ /* 0x000fe400000e0000 */
[----:B------:R-:W3:Y:S01]  /*2d30*/  LDL.64 R12, [R1+0x110] ;  /* 0x00011000010c7983 */ /* 0x000ee20000100a00 */
[----:B------:R-:W-:Y:S02]  /*2d40*/  WARPGROUP.DEPBAR.LE gsb0, 0x0 ;  /* 0x00008000000079c5 */ /* 0x000fe40000010000 */
[----:B------:R-:W-:-:S08]  /*2d50*/  WARPGROUP.ARRIVE ;  /* 0x00000000000079c5 */ /* 0x000fd00000000000 */
[----:B------:R-:W-:Y:S01]  /*2d60*/  HGMMA.64x96x16.F32.BF16 R24, gdesc[UR4], R24, gsb0 ;  /* 0x01600000041879f0 */ /* 0x000fe20008001818 */
[----:B------:R-:W-:Y:S02]  /*2d70*/  VIADD R14, R14, 0x4 ;  /* 0x000000040e0e7836 */ /* 0x000fe40000000000 */
[----:B------:R-:W-:Y:S02]  /*2d80*/  VIADD R10, R8, 0x4 ;  /* 0x00000004080a7836 */ /* 0x000fe40000000000 */
[----:B------:R-:W-:Y:S01]  /*2d90*/  IMAD.MOV.U32 R11, RZ, RZ, R9 ;  /* 0x000000ffff0b7224 */ /* 0x000fe200078e0009 */
[----:B------:R-:W-:Y:S02]  /*2da0*/  R2UR UR4, R14 ;  /* 0x000000000e0472ca */ /* 0x000fe400000e0000 */
[----:B------:R-:W-:Y:S02]  /*2db0*/  R2UR UR6, R10 ;  /* 0x000000000a0672ca */ /* 0x000fe400000e0000 */
[----:B------:R-:W-:-:S02]  /*2dc0*/  R2UR UR7, R11 ;  /* 0x000000000b0772ca */ /* 0x000fc400000e0000 */
[----:B------:R-:W-:Y:S02]  /*2dd0*/  R2UR UR5, R15 ;  /* 0x000000000f0572ca */ /* 0x000fe400000e0000 */
[----:B------:R-:W4:Y:S01]  /*2de0*/  LDL.64 R14, [R1+0x110] ;  /* 0x00011000010e7983 */ /* 0x000f220000100a00 */
        /* <DEDUP_REMOVED lines=10> */
[----:B------:R-:W5:Y:S01]  /*2e90*/  LDL.64 R16, [R1+0x110] ;  /* 0x0001100001107983 */ /* 0x000f620000100a00 */
[----:B------:R-:W-:Y:S02]  /*2ea0*/  WARPGROUP.DEPBAR.LE gsb0, 0x0 ;  /* 0x00008000000079c5 */ /* 0x000fe40000010000 */
[----:B------:R-:W-:-:S08]  /*2eb0*/  WARPGROUP.ARRIVE ;  /* 0x00000000000079c5 */ /* 0x000fd00000000000 */
[----:B------:R-:W-:Y:S01]  /*2ec0*/  HGMMA.64x96x16.F32.BF16 R24, gdesc[UR4], R24, gsb0 ;  /* 0x01600000041879f0 */ /* 0x000fe20008001818 */
[----:B--2---:R-:W-:Y:S02]  /*2ed0*/  VIADD R20, R20, 0x400 ;  /* 0x0000040014147836 */ /* 0x004fe40000000000 */
[----:B------:R-:W-:Y:S02]  /*2ee0*/  VIADD R10, R8, 0x300 ;  /* 0x00000300080a7836 */ /* 0x000fe40000000000 */
[----:B------:R-:W-:Y:S01]  /*2ef0*/  IMAD.MOV.U32 R11, RZ, RZ, R9 ;  /* 0x000000ffff0b7224 */ /* 0x000fe200078e0009 */
[----:B------:R-:W-:Y:S02]  /*2f00*/  R2UR UR4, R20 ;  /* 0x00000000140472ca */ /* 0x000fe400000e0000 */
[----:B------:R-:W-:Y:S02]  /*2f10*/  R2UR UR6, R10 ;  /* 0x000000000a0672ca */ /* 0x000fe400000e0000 */
[----:B------:R-:W-:-:S02]  /*2f20*/  R2UR UR7, R11 ;  /* 0x000000000b0772ca */ /* 0x000fc400000e0000 */
[----:B------:R-:W-:Y:S02]  /*2f30*/  R2UR UR5, R21 ;  /* 0x00000000150572ca */ /* 0x000fe400000e0000 */
[----:B------:R-:W2:Y:S01]  /*2f40*/  LDL.64 R20, [R1+0x110] ;  /* 0x0001100001147983 */ /* 0x000ea20000100a00 */
[----:B------:R-:W-:Y:S02]  /*2f50*/  WARPGROUP.DEPBAR.LE gsb0, 0x0 ;  /* 0x00008000000079c5 */ /* 0x000fe40000010000 */
[----:B------:R-:W-:-:S08]  /*2f60*/  WARPGROUP.ARRIVE ;  /* 0x00000000000079c5 */ /* 0x000fd00000000000 */
[----:B------:R-:W-:Y:S01]  /*2f70*/  HGMMA.64x96x16.F32.BF16 R24, gdesc[UR4], R24, gsb0 ;  /* 0x01600000041879f0 */ /* 0x000fe20008001818 */
[----:B---3--:R-:W-:Y:S02]  /*2f80*/  VIADD R12, R12, 0x402 ;  /* 0x000004020c0c7836 */ /* 0x008fe40000000000 */
        /* <DEDUP_REMOVED lines=10> */
[----:B----4-:R-:W-:Y:S02]  /*3030*/  VIADD R14, R14, 0x404 ;  /* 0x000004040e0e7836 */ /* 0x010fe40000000000 */
        /* <DEDUP_REMOVED lines=10> */
[----:B-----5:R-:W-:Y:S02]  /*30e0*/  VIADD R16, R16, 0x406 ;  /* 0x0000040610107836 */ /* 0x020fe40000000000 */
        /* <DEDUP_REMOVED lines=60> */
[----:B------:R-:W-:Y:S01]  /*34b0*/  R2UR UR5, R21 ;  /* 0x00000000150572ca */ /* 0x000fe200000e0000 */
[----:B------:R-:W0:Y:S01]  /*34c0*/  S2R R72, SR_TID.X ;  /* 0x0000000000487919 */ /* 0x000e220000002100 */
[----:B---3--:R-:W-:Y:S01]  /*34d0*/  VIADD R12, R12, 0xc02 ;  /* 0x00000c020c0c7836 */ /* 0x008fe20000000000 */
[----:B------:R-:W-:Y:S02]  /*34e0*/  WARPGROUP.DEPBAR.LE gsb0, 0x0 ;  /* 0x00008000000079c5 */ /* 0x000fe40000010000 */
[----:B------:R-:W-:-:S08]  /*34f0*/  WARPGROUP.ARRIVE ;  /* 0x00000000000079c5 */ /* 0x000fd00000000000 */
[----:B------:R-:W-:Y:S01]  /*3500*/  HGMMA.64x96x16.F32.BF16 R24, gdesc[UR4], R24, gsb0 ;  /* 0x01600000041879f0 */ /* 0x000fe20008001818 */
[----:B0-----:R-:W-:-:S04]  /*3510*/  LOP3.LUT R72, R72, 0x7f, RZ, 0xc0, !PT ;  /* 0x0000007f48487812 */ /* 0x001fc800078ec0ff */
[----:B------:R-:W-:Y:S01]  /*3520*/  ISETP.NE.AND P0, PT, R72, RZ, PT ;  /* 0x000000ff4800720c */ /* 0x000fe20003f05270 */
[----:B------:R-:W-:Y:S02]  /*3530*/  VIADD R10, R8, 0x902 ;  /* 0x00000902080a7836 */ /* 0x000fe40000000000 */
[----:B------:R-:W-:-:S10]  /*3540*/  IMAD.MOV.U32 R11, RZ, RZ, R9 ;  /* 0x000000ffff0b7224 */ /* 0x000fd400078e0009 */
[----:B------:R-:W2:Y:S04]  /*3550*/  @!P0 LDL.64 R74, [R1+0x30] ;  /* 0x00003000014a8983 */ /* 0x000ea80000100a00 */
[----:B------:R-:W3:Y:S01]  /*3560*/  @!P0 LDL R0, [R1+0x210] ;  /* 0x0002100001008983 */ /* 0x000ee20000100800 */
[----:B------:R-:W-:Y:S02]  /*3570*/  R2UR UR6, R10 ;  /* 0x000000000a0672ca */ /* 0x000fe400000e0000 */
[----:B------:R-:W-:Y:S02]  /*3580*/  R2UR UR7, R11 ;  /* 0x000000000b0772ca */ /* 0x000fe400000e0000 */
[----:B------:R-:W-:Y:S02]  /*3590*/  R2UR UR4, R12 ;  /* 0x000000000c0472ca */ /* 0x000fe400000e0000 */
[----:B------:R-:W-:Y:S01]  /*35a0*/  R2UR UR5, R13 ;  /* 0x000000000d0572ca */ /* 0x000fe200000e0000 */
[----:B------:R-:W-:-:S02]  /*35b0*/  WARPGROUP.DEPBAR.LE gsb0, 0x0 ;  /* 0x00008000000079c5 */ /* 0x000fc40000010000 */
[----:B------:R-:W-:-:S10]  /*35c0*/  WARPGROUP.ARRIVE ;  /* 0x00000000000079c5 */ /* 0x000fd40000000000 */
[----:B------:R-:W-:Y:S01]  /*35d0*/  HGMMA.64x96x16.F32.BF16 R24, gdesc[UR4], R24, gsb0 ;  /* 0x01600000041879f0 */ /* 0x000fe20008001818 */
[----:B----4-:R-:W-:Y:S02]  /*35e0*/  VIADD R14, R14, 0xc04 ;  /* 0x00000c040e0e7836 */ /* 0x010fe40000000000 */
[----:B------:R-:W-:Y:S02]  /*35f0*/  VIADD R10, R8, 0x904 ;  /* 0x00000904080a7836 */ /* 0x000fe40000000000 */
[----:B------:R-:W-:Y:S01]  /*3600*/  IMAD.MOV.U32 R11, RZ, RZ, R9 ;  /* 0x000000ffff0b7224 */ /* 0x000fe200078e0009 */
[----:B------:R-:W-:Y:S02]  /*3610*/  R2UR UR4, R14 ;  /* 0x000000000e0472ca */ /* 0x000fe400000e0000 */
[----:B------:R-:W-:Y:S02]  /*3620*/  R2UR UR6, R10 ;  /* 0x000000000a0672ca */ /* 0x000fe400000e0000 */
[----:B------:R-:W-:-:S02]  /*3630*/  R2UR UR7, R11 ;  /* 0x000000000b0772ca */ /* 0x000fc400000e0000 */
[----:B------:R-:W-:Y:S01]  /*3640*/  R2UR UR5, R15 ;  /* 0x000000000f0572ca */ /* 0x000fe200000e0000 */
[----:B------:R-:W-:Y:S01]  /*3650*/  VIADD R8, R8, 0x906 ;  /* 0x0000090608087836 */ /* 0x000fe20000000000 */
[----:B------:R-:W-:Y:S02]  /*3660*/  WARPGROUP.DEPBAR.LE gsb0, 0x0 ;  /* 0x00008000000079c5 */ /* 0x000fe40000010000 */
[----:B------:R-:W-:-:S09]  /*3670*/  WARPGROUP.ARRIVE ;  /* 0x00000000000079c5 */ /* 0x000fd20000000000 */
[----:B------:R-:W-:Y:S01]  /*3680*/  HGMMA.64x96x16.F32.BF16 R24, gdesc[UR4], R24, gsb0 ;  /* 0x01600000041879f0 */ /* 0x000fe20008001818 */
[----:B-----5:R-:W-:Y:S01]  /*3690*/  VIADD R16, R16, 0xc06 ;  /* 0x00000c0610107836 */ /* 0x020fe20000000000 */
[----:B------:R-:W-:Y:S02]  /*36a0*/  R2UR UR6, R8 ;  /* 0x00000000080672ca */ /* 0x000fe400000e0000 */
[----:B------:R-:W-:Y:S02]  /*36b0*/  R2UR UR7, R9 ;  /* 0x00000000090772ca */ /* 0x000fe400000e0000 */
[----:B------:R-:W-:Y:S02]  /*36c0*/  R2UR UR4, R16 ;  /* 0x00000000100472ca */ /* 0x000fe400000e0000 */
[----:B------:R-:W-:Y:S01]  /*36d0*/  R2UR UR5, R17 ;  /* 0x00000000110572ca */ /* 0x000fe200000e0000 */
[----:B------:R-:W-:Y:S04]  /*36e0*/  STL [R1+0x90], R234 ;  /* 0x000090ea01007387 */ /* 0x000fe80000100800 */
[----:B------:R-:W-:Y:S01]  /*36f0*/  STL [R1+0x90], R234 ;  /* 0x000090ea01007387 */ /* 0x000fe20000100800 */
[----:B------:R-:W-:-:S02]  /*3700*/  WARPGROUP.DEPBAR.LE gsb0, 0x0 ;  /* 0x00008000000079c5 */ /* 0x000fc40000010000 */
[----:B------:R-:W-:-:S06]  /*3710*/  WARPGROUP.ARRIVE ;  /* 0x00000000000079c5 */ /* 0x000fcc0000000000 */
[----:B------:R-:W-:Y:S01]  /*3720*/  HGMMA.64x96x16.F32.BF16 R24, gdesc[UR4], R24, gsb0 ;  /* 0x01600000041879f0 */ /* 0x000fe20008001818 */
[----:B--2---:R-:W-:Y:S01]  /*3730*/  @!P0 MOV R75, R74 ;  /* 0x0000004a004b8202 */ /* 0x004fe20000000f00 */
[----:B------:R-:W-:Y:S04]  /*3740*/  STL [R1+0x90], R234 ;  /* 0x000090ea01007387 */ /* 0x000fe80000100800 */
[----:B------:R-:W-:Y:S01]  /*3750*/  STL [R1+0x90], R234 ;  /* 0x000090ea01007387 */ /* 0x000fe20000100800 */
[----:B---3--:R-:W-:-:S03]  /*3760*/  @!P0 IMAD R0, R0, 0x8, R75 ;  /* 0x0000000800008824 */ /* 0x008fc600078e024b */
[----:B------:R-:W-:Y:S04]  /*3770*/  STL [R1+0x90], R234 ;  /* 0x000090ea01007387 */ /* 0x000fe80000100800 */
[----:B------:R-:W-:Y:S04]  /*3780*/  STL [R1+0x90], R234 ;  /* 0x000090ea01007387 */ /* 0x000fe80000100800 */
[----:B------:R-:W-:Y:S01]  /*3790*/  STL [R1+0x90], R234 ;  /* 0x000090ea01007387 */ /* 0x000fe20000100800 */
[----:B------:R-:W-:-:S03]  /*37a0*/  IADD3 R236, -R73, 0xb, RZ ;  /* 0x0000000b49ec7810 */ /* 0x000fc60007ffe1ff */
[----:B------:R-:W-:Y:S01]  /*37b0*/  STL [R1+0x90], R234 ;  /* 0x000090ea01007387 */ /* 0x000fe20000100800 */
[----:B------:R-:W-:-:S03]  /*37c0*/  @!P0 PRMT R0, RZ, 0x654, R0 ;  /* 0x00000654ff008816 */ /* 0x000fc60000000000 */
[----:B------:R-:W-:Y:S04]  /*37d0*/  STL [R1+0x90], R234 ;  /* 0x000090ea01007387 */ /* 0x000fe80000100800 */
[----:B------:R-:W-:Y:S04]  /*37e0*/  STL [R1+0x90], R234 ;  /* 0x000090ea01007387 */ /* 0x000fe80000100800 */
[----:B------:R-:W-:Y:S04]  /*37f0*/  STL [R1+0x90], R234 ;  /* 0x000090ea01007387 */ /* 0x000fe80000100800 */
[----:B------:R-:W-:Y:S04]  /*3800*/  STL [R1+0x90], R234 ;  /* 0x000090ea01007387 */ /* 0x000fe80000100800 */
[----:B------:R-:W-:Y:S04]  /*3810*/  STL [R1+0x90], R234 ;  /* 0x000090ea01007387 */ /* 0x000fe80000100800 */
[----:B------:R-:W-:Y:S04]  /*3820*/  STL [R1+0x90], R234 ;  /* 0x000090ea01007387 */ /* 0x000fe80000100800 */
[----:B------:R-:W-:Y:S04]  /*3830*/  STL [R1+0x90], R234 ;  /* 0x000090ea01007387 */ /* 0x000fe80000100800 */
[----:B------:R-:W-:Y:S01]  /*3840*/  STL [R1+0x90], R234 ;  /* 0x000090ea01007387 */ /* 0x000fe20000100800 */
[----:B------:R-:W-:-:S02]  /*3850*/  WARPGROUP.DEPBAR.LE gsb0, 0x0 ;  /* 0x00008000000079c5 */ /* 0x000fc40000010000 */
[----:B------:R0:W-:Y:S06]  /*3860*/  BAR.ARV R236, 0x100 ;  /* 0x000400ec0000751d */ /* 0x0001ec0000002000 */
[----:B------:R1:W-:Y:S01]  /*3870*/  @!P0 SYNCS.ARRIVE.TRANS64.RED.A1T0 RZ, [R0+URZ], RZ ;  /* 0x000000ff00ff89a7 */ /* 0x0003e2000810043f */
[----:B------:R-:W2:Y:S04]  /*3880*/  LDL R75, [R1+0x70] ;  /* 0x00007000014b7983 */ /* 0x000ea80000100800 */
[----:B------:R-:W3:Y:S04]  /*3890*/  LDL.64 R76, [R1+0x160] ;  /* 0x00016000014c7983 */ /* 0x000ee80000100a00 */
[----:B-1----:R-:W4:Y:S04]  /*38a0*/  LDL R0, [R1+0x13c] ;  /* 0x00013c0001007983 */ /* 0x002f280000100800 */
[----:B------:R-:W5:Y:S04]  /*38b0*/  LDL R78, [R1+0x168] ;  /* 0x00016800014e7983 */ /* 0x000f680000100800 */
[----:B------:R-:W5:Y:S04]  /*38c0*/  LDL.128 R8, [R1+0x140] ;  /* 0x0001400001087983 */ /* 0x000f680000100c00 */
[----:B------:R-:W5:Y:S01]  /*38d0*/  LDL.128 R12, [R1+0x150] ;  /* 0x00015000010c7983 */ /* 0x000f620000100c00 */
[----:B------:R-:W-:Y:S01]  /*38e0*/  BSSY B0, `(.L_x_10926) ;  /* 0x0000044000007945 */ /* 0x000fe20003800000 */
[----:B----4-:R-:W-:-:S04]  /*38f0*/  SHF.R.S32.HI R17, RZ, 0x1f, R0 ;  /* 0x0000001fff117819 */ /* 0x010fc80000011400 */
[----:B------:R-:W-:-:S04]  /*3900*/  LEA.HI R16, R17, R0, RZ, 0x7 ;  /* 0x0000000011107211 */ /* 0x000fc800078f38ff */
[----:B------:R-:W-:-:S05]  /*3910*/  LOP3.LUT R21, R16, 0xffffff80, RZ, 0xc0, !PT ;  /* 0xffffff8010157812 */ /* 0x000fca00078ec0ff */
[----:B------:R-:W-:-:S05]  /*3920*/  IMAD.IADD R21, R0, 0x1, -R21 ;  /* 0x0000000100157824 */ /* 0x000fca00078e0a15 */
[----:B------:R-:W-:-:S04]  /*3930*/  SHF.R.S32.HI R20, RZ, 0x1f, R21 ;  /* 0x0000001fff147819 */ /* 0x000fc80000011415 */
[----:B------:R-:W-:Y:S02]  /*3940*/  LEA.HI R72, R20, R21, RZ, 0x2 ;  /* 0x0000001514487211 */ /* 0x000fe400078f10ff */
[----:B------:R-:W-:Y:S02]  /*3950*/  LEA.HI R17, R17, R0, RZ, 0x2 ;  /* 0x0000000011117211 */ /* 0x000fe400078f10ff */
[--C-:B------:R-:W-:Y:S02]  /*3960*/  SHF.R.S32.HI R73, RZ, 0x2, R72.reuse ;  /* 0x00000002ff497819 */ /* 0x100fe40000011448 */
[----:B------:R-:W-:Y:S02]  /*3970*/  SHF.R.S32.HI R74, RZ, 0x1f, R72 ;  /* 0x0000001fff4a7819 */ /* 0x000fe40000011448 */
[----:B------:R-:W-:Y:S02]  /*3980*/  LOP3.LUT R17, R17, 0xfffffffc, RZ, 0xc0, !PT ;  /* 0xfffffffc11117812 */ /* 0x000fe400078ec0ff */
[----:B------:R-:W-:-:S02]  /*3990*/  LEA.HI R74, R74, R73, RZ, 0x3 ;  /* 0x000000494a4a7211 */ /* 0x000fc400078f18ff */
[----:B------:R-:W-:Y:S02]  /*39a0*/  SHF.R.S32.HI R79, RZ, 0x7, R16 ;  /* 0x00000007ff4f7819 */ /* 0x000fe40000011410 */
[----:B------:R-:W-:Y:S01]  /*39b0*/  LEA.HI R20, R20, R21, RZ, 0x5 ;  /* 0x0000001514147211 */ /* 0x000fe200078f28ff */
[----:B------:R-:W-:Y:S01]  /*39c0*/  IMAD.IADD R17, R0, 0x1, -R17 ;  /* 0x0000000100117824 */ /* 0x000fe200078e0a11 */
[----:B------:R-:W-:Y:S02]  /*39d0*/  LOP3.LUT R74, R74, 0xfffffff8, RZ, 0xc0, !PT ;  /* 0xfffffff84a4a7812 */ /* 0x000fe400078ec0ff */
[----:B------:R-:W-:Y:S02]  /*39e0*/  LEA.HI R16, R16, R79, RZ, 0x1 ;  /* 0x0000004f10107211 */ /* 0x000fe400078f08ff */
[----:B------:R-:W-:Y:S01]  /*39f0*/  SHF.R.S32.HI R20, RZ, 0x5, R20 ;  /* 0x00000005ff147819 */ /* 0x000fe20000011414 */
[----:B------:R-:W-:Y:S01]  /*3a00*/  IMAD.IADD R74, R73, 0x1, -R74 ;  /* 0x00000001494a7824 */ /* 0x000fe200078e0a4a */
[----:B------:R-:W-:-:S02]  /*3a10*/  LOP3.LUT R16, R16, 0x3fffffe, RZ, 0xc0, !PT ;  /* 0x03fffffe10107812 */ /* 0x000fc400078ec0ff */
[----:B------:R-:W-:Y:S01]  /*3a20*/  LEA.HI R0, R17, R17, RZ, 0x1 ;  /* 0x0000001111007211 */ /* 0x000fe200078f08ff */
[----:B--2---:R-:W-:Y:S01]  /*3a30*/  IMAD R73, R75, 0x8, R20 ;  /* 0x000000084b497824 */ /* 0x004fe200078e0214 */
[----:B---3--:R-:W-:Y:S01]  /*3a40*/  ISETP.NE.AND P1, PT, R76, 0x1, PT ;  /* 0x000000014c00780c */ /* 0x008fe20003f25270 */
[----:B------:R-:W-:Y:S01]  /*3a50*/  IMAD.IADD R16, R79, 0x1, -R16 ;  /* 0x000000014f107824 */ /* 0x000fe200078e0a10 */
[----:B------:R-:W-:Y:S01]  /*3a60*/  LOP3.LUT R0, R0, 0x1ffffffe, RZ, 0xc0, !PT ;  /* 0x1ffffffe00007812 */ /* 0x000fe200078ec0ff */
[----:B------:R-:W-:-:S04]  /*3a70*/  IMAD.U32 R73, R73, 0x10, R74 ;  /* 0x0000001049497824 */ /* 0x000fc800078e004a */
[----:B------:R-:W-:Y:S02]  /*3a80*/  IMAD.IADD R0, R17, 0x1, -R0 ;  /* 0x0000000111007824 */ /* 0x000fe400078e0a00 */
[----:B------:R-:W-:-:S04]  /*3a90*/  IMAD R73, R16, 0x40, R73 ;  /* 0x0000004010497824 */ /* 0x000fc800078e0249 */
[----:B------:R-:W-:-:S04]  /*3aa0*/  IMAD R16, R0, 0x8, R73 ;  /* 0x0000000800107824 */ /* 0x000fc800078e0249 */
[----:B------:R-:W-:-:S05]  /*3ab0*/  @P1 IMAD.HI.U32 R77, R16, R77, RZ ;  /* 0x0000004d104d1227 */ /* 0x000fca00078e00ff */
[----:B-----5:R-:W-:Y:S01]  /*3ac0*/  @P1 SHF.R.U32.HI R16, RZ, R78, R77 ;  /* 0x0000004eff101219 */ /* 0x020fe2000001164d */
[----:B------:R-:W-:Y:S01]  /*3ad0*/  IMAD R0, R154, -0x60, R9 ;  /* 0xffffffa09a007824 */ /* 0x000fe200078e0209 */
[----:B------:R-:W-:-:S03]  /*3ae0*/  LOP3.LUT R72, R72, 0x7ffffffc, RZ, 0xc0, !PT ;  /* 0x7ffffffc48487812 */ /* 0x000fc600078ec0ff */
[----:B------:R-:W1:Y:S01]  /*3af0*/  SHFL.IDX PT, R74, R16, RZ, 0x1c1f ;  /* 0x001c1fff104a7589 */ /* 0x000e6200000e0000 */
[----:B------:R-:W-:Y:S02]  /*3b00*/  VIADD R17, R0, 0x61 ;  /* 0x0000006100117836 */ /* 0x000fe40000000000 */
[----:B------:R-:W-:Y:S01]  /*3b10*/  IMAD.IADD R72, R21, 0x1, -R72 ;  /* 0x0000000115487824 */ /* 0x000fe200078e0a48 */
[----:B------:R-:W-:-:S03]  /*3b20*/  ISETP.GE.AND P2, PT, R13, 0x1, PT ;  /* 0x000000010d00780c */ /* 0x000fc60003f46270 */
[----:B------:R-:W-:Y:S02]  /*3b30*/  IMAD R21, R72, -0x2, R17 ;  /* 0xfffffffe48157824 */ /* 0x000fe400078e0211 */
[----:B------:R-:W-:Y:S02]  /*3b40*/  VIADD R17, R0, 0x60 ;  /* 0x0000006000117836 */ /* 0x000fe40000000000 */
[----:B------:R-:W-:Y:S01]  /*3b50*/  IMAD.IADD R0, R21, 0x1, -R8 ;  /* 0x0000000115007824 */ /* 0x000fe200078e0a08 */
[----:B------:R-:W-:Y:S01]  /*3b60*/  LOP3.LUT R21, RZ, R10, RZ, 0x33, !PT ;  /* 0x0000000aff157212 */ /* 0x000fe200078e33ff */
[----:B------:R-:W-:Y:S02]  /*3b70*/  IMAD.MOV.U32 R73, RZ, RZ, -0x60 ;  /* 0xffffffa0ff497424 */ /* 0x000fe400078e00ff */
[----:B------:R-:W-:Y:S02]  /*3b80*/  IMAD R17, R72, -0x2, R17 ;  /* 0xfffffffe48117824 */ /* 0x000fe400078e0211 */
[----:B------:R-:W-:-:S02]  /*3b90*/  IMAD R73, R154, R73, 0x60 ;  /* 0x000000609a497424 */ /* 0x000fc400078e0249 */
[C---:B------:R-:W-:Y:S02]  /*3ba0*/  IMAD.IADD R20, R0.reuse, 0x1, R11 ;  /* 0x0000000100147824 */ /* 0x040fe400078e020b */
[----:B------:R-:W-:Y:S02]  /*3bb0*/  IMAD.IADD R21, R0, 0x1, R21 ;  /* 0x0000000100157824 */ /* 0x000fe400078e0215 */
[----:B------:R-:W-:Y:S01]  /*3bc0*/  IMAD R72, R72, -0x2, R73 ;  /* 0xfffffffe48487824 */ /* 0x000fe200078e0249 */
[----:B-1----:R-:W-:Y:S01]  /*3bd0*/  VIADDMNMX R0, R74, R20, R17, PT ;  /* 0x000000144a007246 */ /* 0x002fe20003800111 */
[----:B------:R-:W-:Y:S02]  /*3be0*/  IMAD.IADD R73, R73, 0x1, R12 ;  /* 0x0000000149497824 */ /* 0x000fe400078e020c */
[----:B------:R-:W-:Y:S01]  /*3bf0*/  IMAD.IADD R10, R21, 0x1, R74 ;  /* 0x00000001150a7824 */ /* 0x000fe200078e024a */
[----:B0-----:R-:W-:Y:S06]  /*3c00*/  @!P2 BRA `(.L_x_10927) ;  /* 0x000000000044a947 */ /* 0x001fec0003800000 */
[----:B------:R-:W-:Y:S01]  /*3c10*/  IADD3 R11, -R8, R9, R74 ;  /* 0x00000009080b7210 */ /* 0x000fe20007ffe14a */
[----:B------:R-:W-:Y:S03]  /*3c20*/  BSSY B1, `(.L_x_10928) ;  /* 0x000000c000017945 */ /* 0x000fe60003800000 */
[----:B------:R-:W-:-:S13]  /*3c30*/  ISETP.GT.AND P1, PT, R11, -0x1, PT ;  /* 0xffffffff0b00780c */ /* 0x000fda0003f24270 */
[----:B------:R-:W-:Y:S05]  /*3c40*/  @P1 BRA `(.L_x_10929) ;  /* 0x0000000000181947 */ /* 0x000fea0003800000 */
[----:B------:R-:W-:Y:S02]  /*3c50*/  ISETP.NE.AND P1, PT, R13, 0x1, PT ;  /* 0x000000010d00780c */ /* 0x000fe40003f25270 */
[----:B------:R-:W-:-:S11]  /*3c60*/  LOP3.LUT R11, RZ, R11, RZ, 0x33, !PT ;  /* 0x0000000bff0b7212 */ /* 0x000fd600078e33ff */
[----:B------:R-:W-:-:S05]  /*3c70*/  @P1 IMAD.HI.U32 R12, R11, R14, RZ ;  /* 0x0000000e0b0c1227 */ /* 0x000fca00078e00ff */
[----:B------:R-:W-:-:S04]  /*3c80*/  @P1 SHF.R.U32.HI R11, RZ, R15, R12 ;  /* 0x0000000fff0b1219 */ /* 0x000fc8000001160c */
[----:B------:R-:W-:Y:S01]  /*3c90*/  LOP3.LUT R11, RZ, R11, RZ, 0x33, !PT ;  /* 0x0000000bff0b7212 */ /* 0x000fe200078e33ff */
[----:B------:R-:W-:Y:S06]  /*3ca0*/  BRA `(.L_x_10930) ;  /* 0x00000000000c7947 */ /* 0x000fec0003800000 */
.L_x_10929:
[----:B------:R-:W-:-:S13]  /*3cb0*/  ISETP.NE.AND P1, PT, R13, 0x1, PT ;  /* 0x000000010d00780c */ /* 0x000fda0003f25270 */
[----:B------:R-:W-:-:S05]  /*3cc0*/  @P1 IMAD.HI.U32 R12, R11, R14, RZ ;  /* 0x0000000e0b0c1227 */ /* 0x000fca00078e00ff */
[----:B------:R-:W-:-:S07]  /*3cd0*/  @P1 SHF.R.U32.HI R11, RZ, R15, R12 ;  /* 0x0000000fff0b1219 */ /* 0x000fce000001160c */
.L_x_10930:
[----:B------:R-:W-:Y:S05]  /*3ce0*/  BSYNC B1 ;  /* 0x0000000000017941 */ /* 0x000fea0003800000 */
.L_x_10928:
[----:B------:R-:W-:-:S05]  /*3cf0*/  IMAD R11, R11, R13, R72 ;  /* 0x0000000d0b0b7224 */ /* 0x000fca00078e0248 */
[----:B------:R-:W-:Y:S02]  /*3d00*/  VIMNMX R10, R10, R11, !PT ;  /* 0x0000000b0a0a7248 */ /* 0x000fe40007fe0100 */
[----:B------:R-:W-:-:S07]  /*3d10*/  VIADDMNMX R0, R11, R13, R0, PT ;  /* 0x0000000d0b007246 */ /* 0x000fce0003800100 */
.L_x_10927:
[----:B------:R-:W-:Y:S05]  /*3d20*/  BSYNC B0 ;  /* 0x0000000000007941 */ /* 0x000fea0003800000 */
.L_x_10926:
[C---:B------:R-:W-:Y:S01]  /*3d30*/  ISETP.GE.AND P1, PT, R73.reuse, 0x2, PT ;  /* 0x000000024900780c */ /* 0x040fe20003f26270 */
[----:B------:R-:W0:Y:S01]  /*3d40*/  SHFL.IDX PT, R16, R16, 0x1, 0x1c1f ;  /* 0x003c1f0010107f89 */ /* 0x000e2200000e0000 */
[C---:B------:R-:W-:Y:S01]  /*3d50*/  ISETP.GE.AND P5, PT, R73.reuse, 0xa, PT ;  /* 0x0000000a4900780c */ /* 0x040fe20003fa6270 */
[----:B------:R-:W-:Y:S01]  /*3d60*/  BSSY B0, `(.L_x_10931) ;  /* 0x0000087000007945 */ /* 0x000fe20003800000 */
        /* <DEDUP_REMOVED lines=127> */
.L_x_10934:
[----:B------:R-:W-:-:S13]  /*4560*/  ISETP.NE.AND P6, PT, R13, 0x1, PT ;  /* 0x000000010d00780c */ /* 0x000fda0003fc5270 */
[----:B------:R-:W-:-:S05]  /*4570*/  @P6 IMAD.HI.U32 R14, R8, R14, RZ ;  /* 0x0000000e080e6227 */ /* 0x000fca00078e00ff */
[----:B------:R-:W-:-:S07]  /*4580*/  @P6 SHF.R.U32.HI R8, RZ, R15, R14 ;  /* 0x0000000fff086219 */ /* 0x000fce000001160e */
.L_x_10935:
[----:B------:R-:W-:Y:S05]  /*4590*/  BSYNC B1 ;  /* 0x0000000000017941 */ /* 0x000fea0003800000 */
.L_x_10933:
[----:B------:R-:W-:-:S05]  /*45a0*/  IMAD R9, R8, R13, R72 ;  /* 0x0000000d08097224 */ /* 0x000fca00078e0248 */
[----:B------:R-:W-:Y:S02]  /*45b0*/  VIADDMNMX R0, R9, R13, R0, PT ;  /* 0x0000000d09007246 */ /* 0x000fe40003800100 */
[----:B------:R-:W-:-:S07]  /*45c0*/  VIMNMX R10, R10, R9, !PT ;  /* 0x000000090a0a7248 */ /* 0x000fce0007fe0100 */
.L_x_10932:
[----:B------:R-:W-:Y:S05]  /*45d0*/  BSYNC B0 ;  /* 0x0000000000007941 */ /* 0x000fea0003800000 */
.L_x_10931:
[C---:B------:R-:W-:Y:S01]  /*45e0*/  ISETP.GT.AND P1, PT, R10.reuse, 0x1, !P1 ;  /* 0x000000010a00780c */ /* 0x040fe20004f24270 */
[----:B------:R-:W2:Y:S01]  /*45f0*/  LDL R21, [R1+0x240] ;  /* 0x0002400001157983 */ /* 0x000ea20000100800 */
[----:B------:R-:W-:Y:S02]  /*4600*/  ISETP.GT.AND P2, PT, R10, 0x8, !P2 ;  /* 0x000000080a00780c */ /* 0x000fe40005744270 */
[C---:B------:R-:W-:Y:S01]  /*4610*/  ISETP.LT.OR P1, PT, R0.reuse, 0x2, P1 ;  /* 0x000000020000780c */ /* 0x040fe20000f21670 */
[----:B------:R-:W3:Y:S01]  /*4620*/  LDL R162, [R1+0x334] ;  /* 0x0003340001a27983 */ /* 0x000ee20000100800 */
[----:B------:R-:W-:Y:S02]  /*4630*/  ISETP.LT.OR P2, PT, R0, 0x9, P2 ;  /* 0x000000090000780c */ /* 0x000fe40001741670 */
[----:B------:R-:W-:Y:S01]  /*4640*/  FSEL R61, R27, -INF , !P1 ;  /* 0xff8000001b3d7808 */ /* 0x000fe20004800000 */
[----:B------:R-:W4:Y:S01]  /*4650*/  LDL R15, [R1+0x210] ;  /* 0x00021000010f7983 */ /* 0x000f220000100800 */
[----:B------:R-:W-:-:S02]  /*4660*/  ISETP.NE.AND P1, PT, R12, RZ, PT ;  /* 0x000000ff0c00720c */ /* 0x000fc40003f25270 */
[----:B------:R-:W-:Y:S01]  /*4670*/  FSEL R57, R30, -INF , !P2 ;  /* 0xff8000001e397808 */ /* 0x000fe20005000000 */
[----:B------:R-:W5:Y:S01]  /*4680*/  LDL R14, [R1+0x250] ;  /* 0x00025000010e7983 */ /* 0x000f620000100800 */
[----:B------:R-:W-:Y:S02]  /*4690*/  ISETP.GT.AND P1, PT, R10, 0x9, !P1 ;  /* 0x000000090a00780c */ /* 0x000fe40004f24270 */
[----:B------:R-:W-:Y:S01]  /*46a0*/  ISETP.NE.AND P2, PT, R29, RZ, PT ;  /* 0x000000ff1d00720c */ /* 0x000fe20003f45270 */
[----:B------:R-:W2:Y:S01]  /*46b0*/  LDL R16, [R1+0x260] ;  /* 0x0002600001107983 */ /* 0x000ea20000100800 */
[----:B------:R-:W-:Y:S02]  /*46c0*/  ISETP.LT.OR P1, PT, R0, 0xa, P1 ;  /* 0x0000000a0000780c */ /* 0x000fe40000f21670 */
[----:B------:R-:W-:Y:S01]  /*46d0*/  ISETP.NE.AND P6, PT, R32, RZ, PT ;  /* 0x000000ff2000720c */ /* 0x000fe20003fc5270 */
[----:B------:R-:W4:Y:S01]  /*46e0*/  LDL R20, [R1+0x270] ;  /* 0x0002700001147983 */ /* 0x000f220000100800 */
[----:B------:R-:W-:-:S02]  /*46f0*/  FSEL R53, R31, -INF , !P1 ;  /* 0xff8000001f357808 */ /* 0x000fc40004800000 */
[----:B------:R-:W-:Y:S01]  /*4700*/  ISETP.NE.AND P1, PT, R25, RZ, PT ;  /* 0x000000ff1900720c */ /* 0x000fe20003f25270 */
[----:B------:R-:W4:Y:S01]  /*4710*/  LDL R17, [R1+0x338] ;  /* 0x0003380001117983 */ /* 0x000f220000100800 */
[----:B------:R-:W-:Y:S02]  /*4720*/  FMNMX.FTZ R9, R231, R158, !PT ;  /* 0x0000009ee7097209 */ /* 0x000fe40007810000 */
[----:B------:R-:W-:Y:S01]  /*4730*/  ISETP.GT.AND P1, PT, R10, 0x10, !P1 ;  /* 0x000000100a00780c */ /* 0x000fe20004f24270 */
[----:B------:R-:W4:Y:S01]  /*4740*/  LDL R68, [R1+0x258] ;  /* 0x0002580001447983 */ /* 0x000f220000100800 */
[----:B------:R-:W-:Y:S02]  /*4750*/  FMNMX.FTZ R9, R156, R9, !PT ;  /* 0x000000099c097209 */ /* 0x000fe40007810000 */
[----:B------:R-:W-:Y:S01]  /*4760*/  ISETP.LT.OR P1, PT, R0, 0x11, P1 ;  /* 0x000000110000780c */ /* 0x000fe20000f21670 */
[----:B------:R-:W4:Y:S01]  /*4770*/  LDL R72, [R1+0x264] ;  /* 0x0002640001487983 */ /* 0x000f220000100800 */
[----:B------:R-:W-:-:S02]  /*4780*/  FMNMX.FTZ R12, R148, R9, !PT ;  /* 0x00000009940c7209 */ /* 0x000fc40007810000 */
[----:B------:R-:W-:Y:S01]  /*4790*/  FSEL R210, R34, -INF , !P1 ;  /* 0xff80000022d27808 */ /* 0x000fe20004800000 */
[----:B------:R-:W4:Y:S01]  /*47a0*/  LDL R74, [R1+0x268] ;  /* 0x00026800014a7983 */ /* 0x000f220000100800 */
[----:B------:R-:W-:Y:S02]  /*47b0*/  ISETP.NE.AND P1, PT, R28, RZ, PT ;  /* 0x000000ff1c00720c */ /* 0x000fe40003f25270 */
[C---:B------:R-:W-:Y:S01]  /*47c0*/  ISETP.GT.AND P3, PT, R10.reuse, 0x50, !P3 ;  /* 0x000000500a00780c */ /* 0x040fe20005f64270 */
[----:B------:R-:W4:Y:S01]  /*47d0*/  LDL R76, [R1+0x26c] ;  /* 0x00026c00014c7983 */ /* 0x000f220000100800 */
[C---:B------:R-:W-:Y:S02]  /*47e0*/  ISETP.GT.AND P1, PT, R10.reuse, 0x11, !P1 ;  /* 0x000000110a00780c */ /* 0x040fe40004f24270 */
[----:B------:R-:W-:Y:S01]  /*47f0*/  ISETP.GT.AND P4, PT, R10, 0x51, !P4 ;  /* 0x000000510a00780c */ /* 0x000fe20006784270 */
[----:B------:R-:W4:Y:S01]  /*4800*/  LDL R78, [R1+0x274] ;  /* 0x00027400014e7983 */ /* 0x000f220000100800 */
[----:B------:R-:W-:-:S02]  /*4810*/  ISETP.LT.OR P1, PT, R0, 0x12, P1 ;  /* 0x000000120000780c */ /* 0x000fc40000f21670 */
[C---:B------:R-:W-:Y:S01]  /*4820*/  ISETP.GT.AND P5, PT, R10.reuse, 0x58, !P5 ;  /* 0x000000580a00780c */ /* 0x040fe20006fa4270 */
[----:B------:R-:W4:Y:S01]  /*4830*/  LDL R80, [R1+0x278] ;  /* 0x0002780001507983 */ /* 0x000f220000100800 */
[----:B------:R-:W-:Y:S02]  /*4840*/  FSEL R209, R35, -INF , !P1 ;  /* 0xff80000023d17808 */ /* 0x000fe40004800000 */
[----:B------:R-:W-:Y:S01]  /*4850*/  ISETP.GT.AND P1, PT, R10, 0x18, !P2 ;  /* 0x000000180a00780c */ /* 0x000fe20005724270 */
[----:B------:R-:W4:Y:S01]  /*4860*/  LDL R82, [R1+0x27c] ;  /* 0x00027c0001527983 */ /* 0x000f220000100800 */
[----:B------:R-:W-:Y:S02]  /*4870*/  ISETP.NE.AND P2, PT, R11, RZ, PT ;  /* 0x000000ff0b00720c */ /* 0x000fe40003f45270 */
[----:B------:R-:W-:Y:S01]  /*4880*/  ISETP.LT.OR P1, PT, R0, 0x19, P1 ;  /* 0x000000190000780c */ /* 0x000fe20000f21670 */
[----:B------:R-:W4:Y:S01]  /*4890*/  LDL R84, [R1+0x284] ;  /* 0x0002840001547983 */ /* 0x000f220000100800 */
[----:B------:R-:W-:-:S02]  /*48a0*/  FMNMX.FTZ R11, R163, R12, !PT ;  /* 0x0000000ca30b7209 */ /* 0x000fc40007810000 */
[----:B------:R-:W-:Y:S01]  /*48b0*/  FSEL R167, R38, -INF , !P1 ;  /* 0xff80000026a77808 */ /* 0x000fe20004800000 */
[----:B------:R-:W4:Y:S01]  /*48c0*/  LDL R86, [R1+0x288] ;  /* 0x0002880001567983 */ /* 0x000f220000100800 */
[----:B------:R-:W-:Y:S02]  /*48d0*/  ISETP.GT.AND P1, PT, R10, 0x19, !P6 ;  /* 0x000000190a00780c */ /* 0x000fe40007724270 */
[----:B------:R-:W-:Y:S01]  /*48e0*/  FMNMX.FTZ R12, R164, R11, !PT ;  /* 0x0000000ba40c7209 */ /* 0x000fe20007810000 */
[----:B------:R-:W4:Y:S01]  /*48f0*/  LDL R88, [R1+0x28c] ;  /* 0x00028c0001587983 */ /* 0x000f220000100800 */
[----:B------:R-:W-:Y:S02]  /*4900*/  ISETP.LT.OR P1, PT, R0, 0x1a, P1 ;  /* 0x0000001a0000780c */ /* 0x000fe40000f21670 */
[----:B------:R-:W-:Y:S01]  /*4910*/  ISETP.NE.AND P6, PT, R52, RZ, PT ;  /* 0x000000ff3400720c */ /* 0x000fe20003fc5270 */
[----:B------:R-:W4:Y:S01]  /*4920*/  LDL R90, [R1+0x294] ;  /* 0x00029400015a7983 */ /* 0x000f220000100800 */
[----:B------:R-:W-:-:S02]  /*4930*/  FSEL R208, R39, -INF , !P1 ;  /* 0xff80000027d07808 */ /* 0x000fc40004800000 */
[----:B------:R-:W-:Y:S01]  /*4940*/  ISETP.NE.AND P1, PT, R33, RZ, PT ;  /* 0x000000ff2100720c */ /* 0x000fe20003f25270 */
[----:B------:R-:W4:Y:S01]  /*4950*/  LDL R92, [R1+0x298] ;  /* 0x00029800015c7983 */ /* 0x000f220000100800 */
[----:B------:R-:W-:Y:S02]  /*4960*/  ISETP.LT.OR P3, PT, R0, 0x51, P3 ;  /* 0x000000510000780c */ /* 0x000fe40001f61670 */
[----:B------:R-:W-:Y:S01]  /*4970*/  ISETP.GT.AND P1, PT, R10, 0x20, !P1 ;  /* 0x000000200a00780c */ /* 0x000fe20004f24270 */
[----:B------:R-:W4:Y:S01]  /*4980*/  LDL R94, [R1+0x29c] ;  /* 0x00029c00015e7983 */ /* 0x000f220000100800 */
[C---:B------:R-:W-:Y:S02]  /*4990*/  ISETP.LT.OR P4, PT, R0.reuse, 0x52, P4 ;  /* 0x000000520000780c */ /* 0x040fe40002781670 */
[----:B------:R-:W-:Y:S01]  /*49a0*/  ISETP.LT.OR P1, PT, R0, 0x21, P1 ;  /* 0x000000210000780c */ /* 0x000fe20000f21670 */
[----:B------:R-:W4:Y:S01]  /*49b0*/  LDL R96, [R1+0x2a4] ;  /* 0x0002a40001607983 */ /* 0x000f220000100800 */
[----:B------:R-:W-:-:S02]  /*49c0*/  FSEL R195, R66, -INF , !P3 ;  /* 0xff80000042c37808 */ /* 0x000fc40005800000 */
[----:B------:R-:W-:Y:S01]  /*49d0*/  FSEL R196, R42, -INF , !P1 ;  /* 0xff8000002ac47808 */ /* 0x000fe20004800000 */
[----:B------:R-:W4:Y:S01]  /*49e0*/  LDL R66, [R1+0x254] ;  /* 0x0002540001427983 */ /* 0x000f220000100800 */
[----:B------:R-:W-:Y:S02]  /*49f0*/  ISETP.NE.AND P1, PT, R36, RZ, PT ;  /* 0x000000ff2400720c */ /* 0x000fe40003f25270 */
[----:B------:R-:W-:Y:S01]  /*4a00*/  ISETP.LT.OR P5, PT, R0, 0x59, P5 ;  /* 0x000000590000780c */ /* 0x000fe20002fa1670 */
[----:B------:R-:W4:Y:S01]  /*4a10*/  LDL R98, [R1+0x2a8] ;  /* 0x0002a80001627983 */ /* 0x000f220000100800 */
[----:B------:R-:W-:Y:S02]  /*4a20*/  ISETP.GT.AND P1, PT, R10, 0x21, !P1 ;  /* 0x000000210a00780c */ /* 0x000fe40004f24270 */
[----:B------:R-:W-:Y:S01]  /*4a30*/  FSEL R199, R67, -INF , !P4 ;  /* 0xff80000043c77808 */ /* 0x000fe20006000000 */
[----:B------:R-:W4:Y:S01]  /*4a40*/  LDL R100, [R1+0x2ac] ;  /* 0x0002ac0001647983 */ /* 0x000f220000100800 */
[----:B------:R-:W-:-:S02]  /*4a50*/  ISETP.LT.OR P1, PT, R0, 0x22, P1 ;  /* 0x000000220000780c */ /* 0x000fc40000f21670 */
[----:B------:R-:W-:Y:S01]  /*4a60*/  FSEL R203, R70, -INF , !P5 ;  /* 0xff80000046cb7808 */ /* 0x000fe20006800000 */
[----:B------:R-:W4:Y:S01]  /*4a70*/  LDL R28, [R1+0x2b0] ;  /* 0x0002b000011c7983 */ /* 0x000f220000100800 */
[----:B------:R-:W-:Y:S02]  /*4a80*/  FSEL R200, R43, -INF , !P1 ;  /* 0xff8000002bc87808 */ /* 0x000fe40004800000 */
[----:B------:R-:W-:Y:S01]  /*4a90*/  ISETP.NE.AND P1, PT, R37, RZ, PT ;  /* 0x000000ff2500720c */ /* 0x000fe20003f25270 */
[----:B------:R-:W4:Y:S03]  /*4aa0*/  LDL R70, [R1+0x25c] ;  /* 0x00025c0001467983 */ /* 0x000f260000100800 */
[----:B------:R-:W-:Y:S01]  /*4ab0*/  ISETP.GT.AND P1, PT, R10, 0x28, !P1 ;  /* 0x000000280a00780c */ /* 0x000fe20004f24270 */
[----:B------:R-:W4:Y:S03]  /*4ac0*/  LDL R102, [R1+0x2b4] ;  /* 0x0002b40001667983 */ /* 0x000f260000100800 */
[----:B------:R-:W-:Y:S01]  /*4ad0*/  ISETP.LT.OR P1, PT, R0, 0x29, P1 ;  /* 0x000000290000780c */ /* 0x000fe20000f21670 */
[----:B------:R-:W4:Y:S03]  /*4ae0*/  LDL R104, [R1+0x2b8] ;  /* 0x0002b80001687983 */ /* 0x000f260000100800 */
[----:B------:R-:W-:Y:S01]  /*4af0*/  FSEL R204, R46, -INF , !P1 ;  /* 0xff8000002ecc7808 */ /* 0x000fe20004800000 */
[----:B------:R-:W4:Y:S01]  /*4b00*/  LDL R106, [R1+0x2bc] ;  /* 0x0002bc00016a7983 */ /* 0x000f220000100800 */
[----:B------:R-:W-:-:S03]  /*4b10*/  ISETP.NE.AND P1, PT, R40, RZ, PT ;  /* 0x000000ff2800720c */ /* 0x000fc60003f25270 */
[----:B------:R-:W4:Y:S01]  /*4b20*/  LDL R30, [R1+0x2c0] ;  /* 0x0002c000011e7983 */ /* 0x000f220000100800 */
[----:B------:R-:W-:-:S03]  /*4b30*/  ISETP.GT.AND P1, PT, R10, 0x29, !P1 ;  /* 0x000000290a00780c */ /* 0x000fc60004f24270 */
[----:B------:R-:W4:Y:S01]  /*4b40*/  LDL R108, [R1+0x2c4] ;  /* 0x0002c400016c7983 */ /* 0x000f220000100800 */
[----:B------:R-:W-:-:S03]  /*4b50*/  ISETP.LT.OR P1, PT, R0, 0x2a, P1 ;  /* 0x0000002a0000780c */ /* 0x000fc60000f21670 */
        /* <DEDUP_REMOVED lines=40> */
[----:B------:R-:W-:-:S02]  /*4de0*/  ISETP.GT.AND P1, PT, R10, RZ, !P2 ;  /* 0x000000ff0a00720c */ /* 0x000fc40005724270 */
[----:B------:R-:W-:Y:S01]  /*4df0*/  ISETP.NE.AND P2, PT, R60, RZ, PT ;  /* 0x000000ff3c00720c */ /* 0x000fe20003f45270 */
[----:B------:R-:W4:Y:S01]  /*4e00*/  LDL R138, [R1+0x314] ;  /* 0x00031400018a7983 */ /* 0x000f220000100800 */
[----:B------:R-:W-:Y:S02]  /*4e10*/  ISETP.LT.OR P1, PT, R0, 0x1, P1 ;  /* 0x000000010000780c */ /* 0x000fe40000f21670 */
[----:B------:R-:W-:Y:S01]  /*4e20*/  ISETP.GT.AND P2, PT, R10, 0x49, !P2 ;  /* 0x000000490a00780c */ /* 0x000fe20005744270 */
[----:B------:R-:W4:Y:S01]  /*4e30*/  LDL R140, [R1+0x318] ;  /* 0x00031800018c7983 */ /* 0x000f220000100800 */
[----:B------:R-:W-:Y:S02]  /*4e40*/  FSEL R91, R26, -INF , !P1 ;  /* 0xff8000001a5b7808 */ /* 0x000fe40004800000 */
[----:B------:R-:W-:Y:S01]  /*4e50*/  ISETP.GT.AND P1, PT, R10, 0x41, !P6 ;  /* 0x000000410a00780c */ /* 0x000fe20007724270 */
[----:B------:R-:W4:Y:S01]  /*4e60*/  LDL R26, [R1+0x2a0] ;  /* 0x0002a000011a7983 */ /* 0x000f220000100800 */
[----:B------:R-:W-:-:S02]  /*4e70*/  FMNMX.FTZ R8, R91, R61, !PT ;  /* 0x0000003d5b087209 */ /* 0x000fc40007810000 */
[----:B------:R-:W-:Y:S01]  /*4e80*/  ISETP.LT.OR P1, PT, R0, 0x42, P1 ;  /* 0x000000420000780c */ /* 0x000fe20000f21670 */
[----:B------:R-:W4:Y:S01]  /*4e90*/  LDL R142, [R1+0x31c] ;  /* 0x00031c00018e7983 */ /* 0x000f220000100800 */
[----:B------:R-:W-:Y:S02]  /*4ea0*/  FMNMX.FTZ R8, R57, R8, !PT ;  /* 0x0000000839087209 */ /* 0x000fe40007810000 */
[----:B------:R-:W-:Y:S01]  /*4eb0*/  FSEL R198, R59, -INF , !P1 ;  /* 0xff8000003bc67808 */ /* 0x000fe20004800000 */
[----:B------:R-:W4:Y:S01]  /*4ec0*/  LDL R42, [R1+0x320] ;  /* 0x00032000012a7983 */ /* 0x000f220000100800 */
[----:B------:R-:W-:Y:S02]  /*4ed0*/  FMNMX.FTZ R9, R53, R8, !PT ;  /* 0x0000000835097209 */ /* 0x000fe40007810000 */
[----:B------:R-:W-:Y:S01]  /*4ee0*/  ISETP.NE.AND P1, PT, R56, RZ, PT ;  /* 0x000000ff3800720c */ /* 0x000fe20003f25270 */
[----:B------:R-:W4:Y:S01]  /*4ef0*/  LDL R144, [R1+0x324] ;  /* 0x0003240001907983 */ /* 0x000f220000100800 */
[----:B------:R-:W-:-:S02]  /*4f00*/  FMNMX.FTZ R8, R210, R9, !PT ;  /* 0x00000009d2087209 */ /* 0x000fc40007810000 */
[----:B------:R-:W-:Y:S01]  /*4f10*/  FMNMX.FTZ R9, R165, R12, !PT ;  /* 0x0000000ca5097209 */ /* 0x000fe20007810000 */
[----:B------:R-:W4:Y:S01]  /*4f20*/  LDL R146, [R1+0x328] ;  /* 0x0003280001927983 */ /* 0x000f220000100800 */
[----:B------:R-:W-:Y:S02]  /*4f30*/  FMNMX.FTZ R8, R209, R8, !PT ;  /* 0x00000008d1087209 */ /* 0x000fe40007810000 */
[----:B------:R-:W-:Y:S01]  /*4f40*/  FMNMX.FTZ R9, R166, R9, !PT ;  /* 0x00000009a6097209 */ /* 0x000fe20007810000 */
[----:B------:R-:W4:Y:S01]  /*4f50*/  LDL R150, [R1+0x32c] ;  /* 0x00032c0001967983 */ /* 0x000f220000100800 */
[----:B------:R-:W-:Y:S02]  /*4f60*/  FMNMX.FTZ R11, R167, R8, !PT ;  /* 0x00000008a70b7209 */ /* 0x000fe40007810000 */
[----:B------:R-:W-:Y:S01]  /*4f70*/  FMNMX.FTZ R8, R176, R9, !PT ;  /* 0x00000009b0087209 */ /* 0x000fe20007810000 */
        /* <DEDUP_REMOVED lines=14> */
[----:B------:R-:W-:Y:S01]  /*5060*/  ISETP.GT.AND P1, PT, R10, 0x48, !P1 ;  /* 0x000000480a00780c */ /* 0x000fe20004f24270 */
        /* <DEDUP_REMOVED lines=13> */
[----:B------:R-:W-:-:S02]  /*5140*/  ISETP.LT.OR P1, PT, R0, 0x49, P1 ;  /* 0x000000490000780c */ /* 0x000fc40000f21670 */
[----:B------:R-:W-:Y:S01]  /*5150*/  FMNMX.FTZ R9, R180, R9, !PT ;  /* 0x00000009b4097209 */ /* 0x000fe20007810000 */
[----:B------:R-:W4:Y:S01]  /*5160*/  LDL R50, [R1+0x360] ;  /* 0x0003600001327983 */ /* 0x000f220000100800 */
[----:B------:R-:W-:Y:S02]  /*5170*/  FMNMX.FTZ R11, R193, R12, !PT ;  /* 0x0000000cc10b7209 */ /* 0x000fe40007810000 */
[----:B------:R-:W-:Y:S01]  /*5180*/  ISETP.NE.AND P6, PT, R24, RZ, PT ;  /* 0x000000ff1800720c */ /* 0x000fe20003fc5270 */
[----:B------:R-:W4:Y:S01]  /*5190*/  LDL R39, [R1+0x364] ;  /* 0x0003640001277983 */ /* 0x000f220000100800 */
[----:B------:R-:W-:Y:S02]  /*51a0*/  FMNMX.FTZ R9, R184, R9, !PT ;  /* 0x00000009b8097209 */ /* 0x000fe40007810000 */
[----:B------:R-:W-:Y:S01]  /*51b0*/  ISETP.LT.OR P2, PT, R0, 0x4a, P2 ;  /* 0x0000004a0000780c */ /* 0x000fe20001741670 */
[----:B------:R-:W4:Y:S01]  /*51c0*/  LDL R24, [R1+0x290] ;  /* 0x0002900001187983 */ /* 0x000f220000100800 */
[----:B------:R-:W-:-:S02]  /*51d0*/  FSEL R202, R62, -INF , !P1 ;  /* 0xff8000003eca7808 */ /* 0x000fc40004800000 */
[----:B------:R-:W-:Y:S01]  /*51e0*/  FMNMX.FTZ R11, R198, R11, !PT ;  /* 0x0000000bc60b7209 */ /* 0x000fe20007810000 */
[----:B------:R-:W4:Y:S01]  /*51f0*/  LDL R41, [R1+0x368] ;  /* 0x0003680001297983 */ /* 0x000f220000100800 */
[----:B------:R-:W-:Y:S02]  /*5200*/  ISETP.GT.AND P6, PT, R10, 0x59, !P6 ;  /* 0x000000590a00780c */ /* 0x000fe400077c4270 */
[----:B------:R-:W-:Y:S01]  /*5210*/  FMNMX.FTZ R10, R186, R9, !PT ;  /* 0x00000009ba0a7209 */ /* 0x000fe20007810000 */
[----:B------:R-:W4:Y:S01]  /*5220*/  LDL R43, [R1+0x36c] ;  /* 0x00036c00012b7983 */ /* 0x000f220000100800 */
[----:B------:R-:W-:Y:S02]  /*5230*/  FSEL R205, R63, -INF , !P2 ;  /* 0xff8000003fcd7808 */ /* 0x000fe40005000000 */
        /* <DEDUP_REMOVED lines=9> */
[----:B------:R-:W-:Y:S01]  /*52d0*/  ISETP.LT.OR P6, PT, R0, 0x5a, P6 ;  /* 0x0000005a0000780c */ /* 0x000fe200037c1670 */
[----:B------:R-:W4:Y:S01]  /*52e0*/  LDL R49, [R1+0x37c] ;  /* 0x00037c0001317983 */ /* 0x000f220000100800 */
[----:B------:R-:W-:-:S02]  /*52f0*/  FMNMX.FTZ R8, R199, R8, !PT ;  /* 0x00000008c7087209 */ /* 0x000fc40007810000 */
[----:B------:R-:W-:Y:S01]  /*5300*/  FMNMX.FTZ R10, R189, R10, !PT ;  /* 0x0000000abd0a7209 */ /* 0x000fe20007810000 */
[----:B------:R-:W4:Y:S01]  /*5310*/  LDL R54, [R1+0x380] ;  /* 0x0003800001367983 */ /* 0x000f220000100800 */
[----:B------:R-:W-:Y:S02]  /*5320*/  FSEL R206, R71, -INF , !P6 ;  /* 0xff80000047ce7808 */ /* 0x000fe40007000000 */
[----:B------:R-:W-:Y:S01]  /*5330*/  FMNMX.FTZ R11, R203, R8, !PT ;  /* 0x00000008cb0b7209 */ /* 0x000fe20007810000 */
[----:B------:R-:W0:Y:S03]  /*5340*/  SHFL.BFLY PT, R9, R10, 0x2, 0x1f ;  /* 0x0c401f000a097f89 */ /* 0x000e2600000e0000 */
[----:B------:R-:W-:Y:S01]  /*5350*/  FMNMX.FTZ R11, R206, R11, !PT ;  /* 0x0000000bce0b7209 */ /* 0x000fe20007810000 */
[----:B------:R-:W4:Y:S04]  /*5360*/  LDL R51, [R1+0x384] ;  /* 0x0003840001337983 */ /* 0x000f280000100800 */
[----:B------:R-:W-:Y:S04]  /*5370*/  STL.64 [R1+0x220], R10 ;  /* 0x0002200a01007387 */ /* 0x000fe80000100a00 */
[----:B------:R-:W2:Y:S04]  /*5380*/  LDL R13, [R1+0x224] ;  /* 0x00022400010d7983 */ /* 0x000ea80000100800 */
[----:B------:R-:W4:Y:S04]  /*5390*/  LDL R55, [R1+0x388] ;  /* 0x0003880001377983 */ /* 0x000f280000100800 */
[----:B------:R-:W4:Y:S01]  /*53a0*/  LDL R59, [R1+0x38c] ;  /* 0x00038c00013b7983 */ /* 0x000f220000100800 */
[----:B0-----:R-:W-:-:S03]  /*53b0*/  FMNMX.FTZ R0, R10, R9, !PT ;  /* 0x000000090a007209 */ /* 0x001fc60007810000 */
[----:B------:R-:W4:Y:S04]  /*53c0*/  LDL R56, [R1+0x390] ;  /* 0x0003900001387983 */ /* 0x000f280000100800 */
[----:B------:R-:W0:Y:S04]  /*53d0*/  SHFL.BFLY PT, R9, R0, 0x1, 0x1f ;  /* 0x0c201f0000097f89 */ /* 0x000e2800000e0000 */
[----:B------:R-:W4:Y:S04]  /*53e0*/  LDL R63, [R1+0x394] ;  /* 0x00039400013f7983 */ /* 0x000f280000100800 */
[----:B------:R-:W4:Y:S04]  /*53f0*/  LDL R65, [R1+0x398] ;  /* 0x0003980001417983 */ /* 0x000f280000100800 */
[----:B------:R-:W4:Y:S04]  /*5400*/  LDL R67, [R1+0x39c] ;  /* 0x00039c0001437983 */ /* 0x000f280000100800 */
[----:B------:R-:W4:Y:S04]  /*5410*/  LDL R58, [R1+0x3a0] ;  /* 0x0003a000013a7983 */ /* 0x000f280000100800 */
[----:B------:R-:W4:Y:S01]  /*5420*/  LDL R69, [R1+0x3a4] ;  /* 0x0003a40001457983 */ /* 0x000f220000100800 */
[----:B0-----:R-:W-:-:S03]  /*5430*/  FMNMX.FTZ R12, R0, R9, !PT ;  /* 0x00000009000c7209 */ /* 0x001fc60007810000 */
[----:B------:R-:W4:Y:S04]  /*5440*/  LDL R71, [R1+0x3a8] ;  /* 0x0003a80001477983 */ /* 0x000f280000100800 */
[----:B------:R0:W-:Y:S04]  /*5450*/  STL [R1+0x220], R12 ;  /* 0x0002200c01007387 */ /* 0x0001e80000100800 */
[----:B------:R-:W4:Y:S04]  /*5460*/  LDL R64, [R1+0x220] ;  /* 0x0002200001407983 */ /* 0x000f280000100800 */
[----:B------:R-:W4:Y:S04]  /*5470*/  LDL.64 R8, [R1+0xa8] ;  /* 0x0000a80001087983 */ /* 0x000f280000100a00 */
[----:B0-----:R-:W4:Y:S04]  /*5480*/  LDL R12, [R1+0x280] ;  /* 0x00028000010c7983 */ /* 0x001f280000100800 */
[----:B------:R-:W4:Y:S04]  /*5490*/  LDL R73, [R1+0x3ac] ;  /* 0x0003ac0001497983 */ /* 0x000f280000100800 */
        /* <DEDUP_REMOVED lines=40> */
[----:B---3--:R-:W-:Y:S04]  /*5720*/  STL [R1+0x334], R162 ;  /* 0x000334a201007387 */ /* 0x008fe80000100800 */
[----:B-----5:R-:W-:Y:S04]  /*5730*/  STL [R1+0x250], R14 ;  /* 0x0002500e01007387 */ /* 0x020fe80000100800 */
[----:B--2---:R-:W0:Y:S02]  /*5740*/  SHFL.BFLY PT, R0, R13, 0x2, 0x1f ;  /* 0x0c401f000d007f89 */ /* 0x004e2400000e0000 */
[----:B0-----:R-:W-:-:S05]  /*5750*/  FMNMX.FTZ R0, R0, R13, !PT ;  /* 0x0000000d00007209 */ /* 0x001fca0007810000 */
[----:B------:R-:W0:Y:S04]  /*5760*/  SHFL.BFLY PT, R13, R0, 0x1, 0x1f ;  /* 0x0c201f00000d7f89 */ /* 0x000e2800000e0000 */
[----:B------:R1:W-:Y:S01]  /*5770*/  STL [R1+0x260], R16 ;  /* 0x0002601001007387 */ /* 0x0003e20000100800 */
[----:B----4-:R-:W-:Y:S01]  /*5780*/  FMUL.FTZ R161, R21, R64 ;  /* 0x0000004015a17220 */ /* 0x010fe20000410000 */
[----:B------:R-:W-:Y:S02]  /*5790*/  FSETP.NEU.FTZ.AND P1, PT, R64, -INF , PT ;  /* 0xff8000004000780b */ /* 0x000fe40003f3d000 */
[----:B0-----:R-:W-:Y:S02]  /*57a0*/  FMNMX.FTZ R0, R0, R13, !PT ;  /* 0x0000000d00007209 */ /* 0x001fe40007810000 */
[----:B------:R-:W-:-:S02]  /*57b0*/  FSEL R161, R161, RZ, P1 ;  /* 0x000000ffa1a17208 */ /* 0x000fc40000800000 */
[C---:B------:R-:W-:Y:S01]  /*57c0*/  FSETP.NEU.FTZ.AND P1, PT, R0.reuse, -INF , PT ;  /* 0xff8000000000780b */ /* 0x040fe20003f3d000 */
[----:B------:R-:W-:Y:S01]  /*57d0*/  FMUL.FTZ R162, R0, R21 ;  /* 0x0000001500a27220 */ /* 0x000fe20000410000 */
[----:B------:R-:W-:-:S04]  /*57e0*/  IMAD R8, R15, 0xc00, R8 ;  /* 0x00000c000f087824 */ /* 0x000fc800078e0208 */
[----:B------:R-:W-:Y:S01]  /*57f0*/  FSEL R162, R162, RZ, P1 ;  /* 0x000000ffa2a27208 */ /* 0x000fe20000800000 */
[----:B------:R0:W-:Y:S01]  /*5800*/  STL [R1+0x270], R20 ;  /* 0x0002701401007387 */ /* 0x0001e20000100800 */
[-CC-:B------:R-:W-:Y:S01]  /*5810*/  FFMA.FTZ R231, R231, R21.reuse, -R161.reuse ;  /* 0x00000015e7e77223 */ /* 0x180fe200000108a1 */
[-CC-:B------:R-:W-:Y:S01]  /*5820*/  FFMA.FTZ R13, R156, R21.reuse, -R161.reuse ;  /* 0x000000159c0d7223 */ /* 0x180fe200000108a1 */
[-CC-:B------:R-:W-:Y:S01]  /*5830*/  FFMA.FTZ R14, R148, R21.reuse, -R161.reuse ;  /* 0x00000015940e7223 */ /* 0x180fe200000108a1 */
[----:B------:R2:W-:Y:S01]  /*5840*/  STL [R1+0x280], R12 ;  /* 0x0002800c01007387 */ /* 0x0005e20000100800 */
[-CC-:B------:R-:W-:Y:S01]  /*5850*/  FFMA.FTZ R15, R91, R21.reuse, -R162.reuse ;  /* 0x000000155b0f7223 */ /* 0x180fe200000108a2 */
[-CC-:B-1----:R-:W-:Y:S02]  /*5860*/  FFMA.FTZ R16, R61, R21.reuse, -R162.reuse ;  /* 0x000000153d107223 */ /* 0x182fe400000108a2 */
[----:B------:R1:W-:Y:S01]  /*5870*/  STL [R1+0x338], R17 ;  /* 0x0003381101007387 */ /* 0x0003e20000100800 */
[-CC-:B0-----:R-:W-:Y:S01]  /*5880*/  FFMA.FTZ R20, R53, R21.reuse, -R162.reuse ;  /* 0x0000001535147223 */ /* 0x181fe200000108a2 */
[-C--:B--2---:R-:W-:Y:S01]  /*5890*/  FFMA.FTZ R12, R158, R21.reuse, -R161 ;  /* 0x000000159e0c7223 */ /* 0x084fe200000108a1 */
[----:B-1----:R-:W-:Y:S01]  /*58a0*/  FFMA.FTZ R17, R57, R21, -R162 ;  /* 0x0000001539117223 */ /* 0x002fe200000108a2 */
[----:B------:R-:W-:Y:S08]  /*58b0*/  MUFU.EX2 R231, R231 ;  /* 0x000000e700e77308 */ /* 0x000ff00000000800 */
[----:B------:R-:W0:Y:S08]  /*58c0*/  MUFU.EX2 R12, R12 ;  /* 0x0000000c000c7308 */ /* 0x000e300000000800 */
[----:B------:R-:W-:Y:S08]  /*58d0*/  MUFU.EX2 R13, R13 ;  /* 0x0000000d000d7308 */ /* 0x000ff00000000800 */
[----:B------:R-:W1:Y:S08]  /*58e0*/  MUFU.EX2 R14, R14 ;  /* 0x0000000e000e7308 */ /* 0x000e700000000800 */
[----:B------:R-:W-:Y:S08]  /*58f0*/  MUFU.EX2 R15, R15 ;  /* 0x0000000f000f7308 */ /* 0x000ff00000000800 */
[----:B------:R-:W2:Y:S08]  /*5900*/  MUFU.EX2 R16, R16 ;  /* 0x0000001000107308 */ /* 0x000eb00000000800 */
[----:B------:R-:W-:Y:S08]  /*5910*/  MUFU.EX2 R17, R17 ;  /* 0x0000001100117308 */ /* 0x000ff00000000800 */
[----:B------:R-:W3:Y:S01]  /*5920*/  MUFU.EX2 R20, R20 ;  /* 0x0000001400147308 */ /* 0x000ee20000000800 */
[----:B------:R-:W-:-:S02]  /*5930*/  R2UR UR6, R8 ;  /* 0x00000000080672ca */ /* 0x000fc400000e0000 */
[----:B------:R-:W-:Y:S02]  /*5940*/  R2UR UR7, R9 ;  /* 0x00000000090772ca */ /* 0x000fe400000e0000 */
[----:B0-----:R-:W-:Y:S02]  /*5950*/  F2FP.BF16.F32.PACK_AB R156, R12, R231 ;  /* 0x000000e70c9c723e */ /* 0x001fe400000010ff */
[----:B-1----:R-:W-:Y:S02]  /*5960*/  F2FP.BF16.F32.PACK_AB R158, R14, R13 ;  /* 0x0000000d0e9e723e */ /* 0x002fe400000010ff */
[----:B--2---:R-:W-:Y:S01]  /*5970*/  F2FP.BF16.F32.PACK_AB R157, R16, R15 ;  /* 0x0000000f109d723e */ /* 0x004fe200000010ff */
[----:B------:R-:W-:Y:S04]  /*5980*/  STL [R1+0x254], R66 ;  /* 0x0002544201007387 */ /* 0x000fe80000100800 */
[----:B------:R-:W-:Y:S01]  /*5990*/  STL [R1+0x258], R68 ;  /* 0x0002584401007387 */ /* 0x000fe20000100800 */
[----:B---3--:R-:W-:-:S03]  /*59a0*/  F2FP.BF16.F32.PACK_AB R159, R20, R17 ;  /* 0x00000011149f723e */ /* 0x008fc600000010ff */
[----:B------:R-:W-:Y:S04]  /*59b0*/  STL [R1+0x25c], R70 ;  /* 0x00025c4601007387 */ /* 0x000fe80000100800 */
        /* <DEDUP_REMOVED lines=89> */
[----:B------:R0:W-:Y:S01]  /*5f50*/  STL [R1+0x3dc], R93 ;  /* 0x0003dc5d01007387 */ /* 0x0001e20000100800 */
[----:B------:R1:W-:Y:S06]  /*5f60*/  BAR.SYNC.DEFER_BLOCKING R237, 0x100 ;  /* 0x000400ed0000751d */ /* 0x0003ec0000010000 */
[----:B0-----:R-:W-:-:S06]  /*5f70*/  WARPGROUP.ARRIVE ;  /* 0x00000000000079c5 */ /* 0x001fcc0000000000 */
[----:B------:R-:W-:Y:S01]  /*5f80*/  HGMMA.64x256x16.F32.BF16 R24, R156, gdesc[UR4].tnspB, RZ, !UPT, gsb0 ;  /* 0x43e000049c187df0 */ /* 0x000fe2000c0018ff */
[----:B------:R0:W-:Y:S01]  /*5f90*/  STL [R1+0x3d0], R212 ;  /* 0x0003d0d401007387 */ /* 0x0001e20000100800 */
[-CC-:B------:R-:W-:Y:S01]  /*5fa0*/  FFMA.FTZ R163, R163, R21.reuse, -R161.reuse ;  /* 0x00000015a3a37223 */ /* 0x180fe200000108a1 */
[-CC-:B------:R-:W-:Y:S02]  /*5fb0*/  FFMA.FTZ R164, R164, R21.reuse, -R161.reuse ;  /* 0x00000015a4a47223 */ /* 0x180fe400000108a1 */
[----:B------:R2:W-:Y:S01]  /*5fc0*/  STL [R1+0x3e0], R211 ;  /* 0x0003e0d301007387 */ /* 0x0005e20000100800 */
[-CC-:B------:R-:W-:Y:S01]  /*5fd0*/  FFMA.FTZ R167, R167, R21.reuse, -R162.reuse ;  /* 0x00000015a7a77223 */ /* 0x180fe200000108a2 */
[-CC-:B------:R-:W-:Y:S01]  /*5fe0*/  FFMA.FTZ R208, R208, R21.reuse, -R162.reuse ;  /* 0x00000015d0d07223 */ /* 0x180fe200000108a2 */
[-CC-:B0-----:R-:W-:Y:S01]  /*5ff0*/  FFMA.FTZ R212, R166, R21.reuse, -R161.reuse ;  /* 0x00000015a6d47223 */ /* 0x181fe200000108a1 */
[-CC-:B------:R-:W-:Y:S01]  /*6000*/  FFMA.FTZ R166, R209, R21.reuse, -R162.reuse ;  /* 0x00000015d1a67223 */ /* 0x180fe200000108a2 */
[-C--:B--2---:R-:W-:Y:S01]  /*6010*/  FFMA.FTZ R211, R165, R21.reuse, -R161 ;  /* 0x00000015a5d37223 */ /* 0x084fe200000108a1 */
[----:B------:R-:W-:Y:S01]  /*6020*/  FFMA.FTZ R165, R210, R21, -R162 ;  /* 0x00000015d2a57223 */ /* 0x000fe200000108a2 */
[----:B------:R0:W-:Y:S01]  /*6030*/  STL [R1+0x418], R171 ;  /* 0x000418ab01007387 */ /* 0x0001e20000100800 */
[----:B------:R-:W-:Y:S08]  /*6040*/  MUFU.EX2 R163, R163 ;  /* 0x000000a300a37308 */ /* 0x000ff00000000800 */
[----:B------:R-:W2:Y:S08]  /*6050*/  MUFU.EX2 R164, R164 ;  /* 0x000000a400a47308 */ /* 0x000eb00000000800 */
[----:B------:R-:W-:Y:S08]  /*6060*/  MUFU.EX2 R211, R211 ;  /* 0x000000d300d37308 */ /* 0x000ff00000000800 */
[----:B------:R-:W3:Y:S08]  /*6070*/  MUFU.EX2 R212, R212 ;  /* 0x000000d400d47308 */ /* 0x000ef00000000800 */
[----:B------:R-:W-:Y:S08]  /*6080*/  MUFU.EX2 R165, R165 ;  /* 0x000000a500a57308 */ /* 0x000ff00000000800 */
[----:B------:R-:W4:Y:S08]  /*6090*/  MUFU.EX2 R166, R166 ;  /* 0x000000a600a67308 */ /* 0x000f300000000800 */
[----:B------:R-:W-:Y:S08]  /*60a0*/  MUFU.EX2 R167, R167 ;  /* 0x000000a700a77308 */ /* 0x000ff00000000800 */
[----:B0-----:R-:W0:Y:S01]  /*60b0*/  MUFU.EX2 R171, R208 ;  /* 0x000000d000ab7308 */ /* 0x001e220000000800 */
[----:B------:R5:W-:Y:S04]  /*60c0*/  STL [R1+0x414], R10 ;  /* 0x0004140a01007387 */ /* 0x000be80000100800 */
[----:B------:R1:W-:Y:S01]  /*60d0*/  STL [R1+0x440], R11 ;  /* 0x0004400b01007387 */ /* 0x0003e20000100800 */
[----:B-----5:R-:W-:-:S02]  /*60e0*/  VIADD R10, R8, 0x80 ;  /* 0x00000080080a7836 */ /* 0x020fc40000000000 */
[----:B-1----:R-:W-:-:S03]  /*60f0*/  IMAD.MOV.U32 R11, RZ, RZ, R9 ;  /* 0x000000ffff0b7224 */ /* 0x002fc600078e0009 */
[----:B------:R-:W-:Y:S02]  /*6100*/  R2UR UR6, R10 ;  /* 0x000000000a0672ca */ /* 0x000fe400000e0000 */
[----:B------:R-:W-:Y:S01]  /*6110*/  R2UR UR7, R11 ;  /* 0x000000000b0772ca */ /* 0x000fe200000e0000 */
[----:B------:R1:W-:Y:S04]  /*6120*/  STL [R1+0x3e4], R227 ;  /* 0x0003e4e301007387 */ /* 0x0003e80000100800 */
        /* <DEDUP_REMOVED lines=24> */
[----:B--2---:R-:W-:Y:S01]  /*62b0*/  F2FP.BF16.F32.PACK_AB R156, R164, R163 ;  /* 0x000000a3a49c723e */ /* 0x004fe200000010ff */
[--C-:B------:R-:W-:Y:S01]  /*62c0*/  FFMA.FTZ R209, R200, R21, -R162.reuse ;  /* 0x00000015c8d17223 */ /* 0x100fe200000108a2 */
[----:B---3--:R-:W-:Y:S01]  /*62d0*/  F2FP.BF16.F32.PACK_AB R158, R212, R211 ;  /* 0x000000d3d49e723e */ /* 0x008fe200000010ff */
[----:B------:R-:W-:Y:S01]  /*62e0*/  FFMA.FTZ R207, R207, R21, -R162 ;  /* 0x00000015cfcf7223 */ /* 0x000fe200000108a2 */
[----:B----4-:R-:W-:Y:S01]  /*62f0*/  F2FP.BF16.F32.PACK_AB R157, R166, R165 ;  /* 0x000000a5a69d723e */ /* 0x010fe200000010ff */
[----:B------:R-:W-:Y:S01]  /*6300*/  VIADD R10, R8, 0x100 ;  /* 0x00000100080a7836 */ /* 0x000fe20000000000 */
[----:B0-----:R-:W-:Y:S01]  /*6310*/  F2FP.BF16.F32.PACK_AB R159, R171, R167 ;  /* 0x000000a7ab9f723e */ /* 0x001fe200000010ff */
[----:B------:R-:W-:Y:S01]  /*6320*/  STL.128 [R1+0x250], R24 ;  /* 0x0002501801007387 */ /* 0x000fe20000100c00 */
[----:B------:R-:W-:Y:S02]  /*6330*/  IMAD.MOV.U32 R11, RZ, RZ, R9 ;  /* 0x000000ffff0b7224 */ /* 0x000fe400078e0009 */
[----:B------:R-:W-:Y:S01]  /*6340*/  FFMA.FTZ R174, R174, R21, -R161 ;  /* 0x00000015aeae7223 */ /* 0x000fe200000108a1 */
[----:B------:R-:W-:Y:S01]  /*6350*/  FADD.FTZ R12, R231, R12 ;  /* 0x0000000ce70c7221 */ /* 0x000fe20000010000 */
[----:B------:R-:W-:Y:S01]  /*6360*/  STL.128 [R1+0x260], R28 ;  /* 0x0002601c01007387 */ /* 0x000fe20000100c00 */
[----:B------:R-:W-:Y:S01]  /*6370*/  FADD.FTZ R16, R15, R16 ;  /* 0x000000100f107221 */ /* 0x000fe20000010000 */
[----:B-1----:R-:W0:Y:S02]  /*6380*/  LDC R227, c[0x0][0x450] ;  /* 0x00011400ffe37b82 */ /* 0x002e240000000800 */
[----:B------:R-:W-:Y:S04]  /*6390*/  STL.128 [R1+0x270], R32 ;  /* 0x0002702001007387 */ /* 0x000fe80000100c00 */
        /* <DEDUP_REMOVED lines=28> */
[----:B------:R1:W-:Y:S02]  /*6560*/  STL.128 [R1+0x440], R148 ;  /* 0x0004409401007387 */ /* 0x0003e40000100c00 */
[----:B-1----:R-:W-:-:S06]  /*6570*/  WARPGROUP.ARRIVE ;  /* 0x00000000000079c5 */ /* 0x002fcc0000000000 */
[----:B------:R-:W-:Y:S01]  /*6580*/  HGMMA.64x256x16.F32.BF16 R24, R156, gdesc[UR4].tnspB, R24, gsb0 ;  /* 0x43e000049c187df0 */ /* 0x000fe20008001818 */
[-CC-:B------:R-:W-:Y:S01]  /*6590*/  FFMA.FTZ R170, R182, R21.reuse, -R161.reuse ;  /* 0x00000015b6aa7223 */ /* 0x180fe200000108a1 */
[-CC-:B------:R-:W-:Y:S01]  /*65a0*/  FFMA.FTZ R173, R188, R21.reuse, -R161.reuse ;  /* 0x00000015bcad7223 */ /* 0x180fe200000108a1 */
[-CC-:B------:R-:W-:Y:S01]  /*65b0*/  FFMA.FTZ R168, R176, R21.reuse, -R161.reuse ;  /* 0x00000015b0a87223 */ /* 0x180fe200000108a1 */
[-C--:B------:R-:W-:Y:S01]  /*65c0*/  FFMA.FTZ R169, R179, R21.reuse, -R161 ;  /* 0x00000015b3a97223 */ /* 0x080fe200000108a1 */
[-CC-:B------:R-:W-:Y:S01]  /*65d0*/  FFMA.FTZ R182, R196, R21.reuse, -R162.reuse ;  /* 0x00000015c4b67223 */ /* 0x180fe200000108a2 */
[----:B------:R-:W-:Y:S01]  /*65e0*/  FFMA.FTZ R188, R204, R21, -R162 ;  /* 0x00000015ccbc7223 */ /* 0x000fe200000108a2 */
[----:B------:R-:W-:Y:S08]  /*65f0*/  MUFU.EX2 R170, R170 ;  /* 0x000000aa00aa7308 */ /* 0x000ff00000000800 */
[----:B------:R-:W-:Y:S08]  /*6600*/  MUFU.EX2 R168, R168 ;  /* 0x000000a800a87308 */ /* 0x000ff00000000800 */
[----:B------:R-:W1:Y:S08]  /*6610*/  MUFU.EX2 R169, R169 ;  /* 0x000000a900a97308 */ /* 0x000e700000000800 */
[----:B------:R-:W2:Y:S08]  /*6620*/  MUFU.EX2 R173, R173 ;  /* 0x000000ad00ad7308 */ /* 0x000eb00000000800 */
[----:B------:R-:W-:Y:S08]  /*6630*/  MUFU.EX2 R182, R182 ;  /* 0x000000b600b67308 */ /* 0x000ff00000000800 */
[----:B------:R-:W3:Y:S08]  /*6640*/  MUFU.EX2 R209, R209 ;  /* 0x000000d100d17308 */ /* 0x000ef00000000800 */
[----:B------:R-:W-:Y:S08]  /*6650*/  MUFU.EX2 R188, R188 ;  /* 0x000000bc00bc7308 */ /* 0x000ff00000000800 */
[----:B------:R-:W4:Y:S01]  /*6660*/  MUFU.EX2 R207, R207 ;  /* 0x000000cf00cf7308 */ /* 0x000f220000000800 */
[----:B------:R-:W-:-:S02]  /*6670*/  R2UR UR6, R10 ;  /* 0x000000000a0672ca */ /* 0x000fc400000e0000 */
[----:B------:R-:W-:Y:S01]  /*6680*/  R2UR UR7, R11 ;  /* 0x000000000b0772ca */ /* 0x000fe200000e0000 */
[-CC-:B------:R-:W-:Y:S01]  /*6690*/  FFMA.FTZ R190, R191, R21.reuse, -R162.reuse ;  /* 0x00000015bfbe7223 */ /* 0x180fe200000108a2 */
[-CC-:B------:R-:W-:Y:S01]  /*66a0*/  FFMA.FTZ R191, R194, R21.reuse, -R162.reuse ;  /* 0x00000015c2bf7223 */ /* 0x180fe200000108a2 */
[-CC-:B------:R-:W-:Y:S01]  /*66b0*/  FFMA.FTZ R172, R175, R21.reuse, -R161.reuse ;  /* 0x00000015afac7223 */ /* 0x180fe200000108a1 */
[-CC-:B------:R-:W-:Y:S01]  /*66c0*/  FFMA.FTZ R194, R197, R21.reuse, -R162.reuse ;  /* 0x00000015c5c27223 */ /* 0x180fe200000108a2 */
[-CC-:B------:R-:W-:Y:S01]  /*66d0*/  FFMA.FTZ R179, R178, R21.reuse, -R161.reuse ;  /* 0x00000015b2b37223 */ /* 0x180fe200000108a1 */
[-CC-:B------:R-:W-:Y:S01]  /*66e0*/  FFMA.FTZ R175, R183, R21.reuse, -R161.reuse ;  /* 0x00000015b7af7223 */ /* 0x180fe200000108a1 */
[-C--:B------:R-:W-:Y:S01]  /*66f0*/  FFMA.FTZ R176, R187, R21.reuse, -R161 ;  /* 0x00000015bbb07223 */ /* 0x080fe200000108a1 */
[----:B------:R-:W-:Y:S01]  /*6700*/  FFMA.FTZ R197, R201, R21, -R162 ;  /* 0x00000015c9c57223 */ /* 0x000fe200000108a2 */
[----:B------:R-:W-:Y:S08]  /*6710*/  MUFU.EX2 R172, R172 ;  /* 0x000000ac00ac7308 */ /* 0x000ff00000000800 */
[----:B------:R-:W5:Y:S08]  /*6720*/  MUFU.EX2 R179, R179 ;  /* 0x000000b300b37308 */ /* 0x000f700000000800 */
[----:B------:R-:W-:Y:S08]  /*6730*/  MUFU.EX2 R175, R175 ;  /* 0x000000af00af7308 */ /* 0x000ff00000000800 */
[----:B------:R-:W0:Y:S08]  /*6740*/  MUFU.EX2 R176, R176 ;  /* 0x000000b000b07308 */ /* 0x000e300000000800 */
[----:B------:R-:W-:Y:S01]  /*6750*/  MUFU.EX2 R190, R190 ;  /* 0x000000be00be7308 */ /* 0x000fe20000000800 */
[----:B------:R-:W-:-:S02]  /*6760*/  WARPGROUP.DEPBAR.LE gsb0, 0x0 ;  /* 0x00008000000079c5 */ /* 0x000fc40000010000 */
[----:B-1----:R-:W-:Y:S02]  /*6770*/  F2FP.BF16.F32.PACK_AB R156, R169, R168 ;  /* 0x000000a8a99c723e */ /* 0x002fe400000010ff */
[----:B--2---:R-:W-:Y:S02]  /*6780*/  F2FP.BF16.F32.PACK_AB R158, R173, R170 ;  /* 0x000000aaad9e723e */ /* 0x004fe400000010ff */
[----:B---3--:R-:W-:Y:S02]  /*6790*/  F2FP.BF16.F32.PACK_AB R157, R209, R182 ;  /* 0x000000b6d19d723e */ /* 0x008fe400000010ff */
[----:B----4-:R-:W-:Y:S01]  /*67a0*/  F2FP.BF16.F32.PACK_AB R159, R207, R188 ;  /* 0x000000bccf9f723e */ /* 0x010fe200000010ff */
        /* <DEDUP_REMOVED lines=34> */
[----:B------:R-:W1:Y:S08]  /*69d0*/  MUFU.EX2 R191, R191 ;  /* 0x000000bf00bf7308 */ /* 0x000e700000000800 */
[----:B------:R-:W-:Y:S08]  /*69e0*/  MUFU.EX2 R194, R194 ;  /* 0x000000c200c27308 */ /* 0x000ff00000000800 */
[----:B------:R-:W2:Y:S01]  /*69f0*/  MUFU.EX2 R197, R197 ;  /* 0x000000c500c57308 */ /* 0x000ea20000000800 */
[----:B------:R-:W-:-:S02]  /*6a00*/  VIADD R10, R8, 0x180 ;  /* 0x00000180080a7836 */ /* 0x000fc40000000000 */
[----:B------:R-:W-:-:S03]  /*6a10*/  IMAD.MOV.U32 R11, RZ, RZ, R9 ;  /* 0x000000ffff0b7224 */ /* 0x000fc600078e0009 */
[----:B------:R-:W-:Y:S02]  /*6a20*/  R2UR UR6, R10 ;  /* 0x000000000a0672ca */ /* 0x000fe400000e0000 */
[----:B------:R-:W-:Y:S01]  /*6a30*/  R2UR UR7, R11 ;  /* 0x000000000b0772ca */ /* 0x000fe200000e0000 */
[-CC-:B------:R-:W-:Y:S01]  /*6a40*/  FFMA.FTZ R178, R184, R21.reuse, -R161.reuse ;  /* 0x00000015b8b27223 */ /* 0x180fe200000108a1 */
[-CC-:B------:R-:W-:Y:S01]  /*6a50*/  FFMA.FTZ R187, R186, R21.reuse, -R161.reuse ;  /* 0x00000015babb7223 */ /* 0x180fe200000108a1 */
[-CC-:B------:R-:W-:Y:S01]  /*6a60*/  FFMA.FTZ R184, R193, R21.reuse, -R162.reuse ;  /* 0x00000015c1b87223 */ /* 0x180fe200000108a2 */
[-C--:B------:R-:W-:Y:S01]  /*6a70*/  FFMA.FTZ R183, R180, R21.reuse, -R161 ;  /* 0x00000015b4b77223 */ /* 0x080fe200000108a1 */
[-CC-:B------:R-:W-:Y:S01]  /*6a80*/  FFMA.FTZ R193, R198, R21.reuse, -R162.reuse ;  /* 0x00000015c6c17223 */ /* 0x180fe200000108a2 */
[-CC-:B------:R-:W-:Y:S01]  /*6a90*/  FFMA.FTZ R186, R202, R21.reuse, -R162.reuse ;  /* 0x00000015caba7223 */ /* 0x180fe200000108a2 */
[----:B------:R-:W-:Y:S01]  /*6aa0*/  FFMA.FTZ R201, R205, R21, -R162 ;  /* 0x00000015cdc97223 */ /* 0x000fe200000108a2 */
[----:B------:R-:W-:Y:S08]  /*6ab0*/  MUFU.EX2 R174, R174 ;  /* 0x000000ae00ae7308 */ /* 0x000ff00000000800 */
[----:B------:R-:W3:Y:S08]  /*6ac0*/  MUFU.EX2 R183, R183 ;  /* 0x000000b700b77308 */ /* 0x000ef00000000800 */
[----:B------:R-:W-:Y:S08]  /*6ad0*/  MUFU.EX2 R178, R178 ;  /* 0x000000b200b27308 */ /* 0x000ff00000000800 */
[----:B------:R-:W4:Y:S08]  /*6ae0*/  MUFU.EX2 R187, R187 ;  /* 0x000000bb00bb7308 */ /* 0x000f300000000800 */
[----:B------:R-:W-:Y:S08]  /*6af0*/  MUFU.EX2 R184, R184 ;  /* 0x000000b800b87308 */ /* 0x000ff00000000800 */
[----:B------:R-:W4:Y:S08]  /*6b00*/  MUFU.EX2 R193, R193 ;  /* 0x000000c100c17308 */ /* 0x000f300000000800 */
[----:B------:R-:W-:Y:S08]  /*6b10*/  MUFU.EX2 R186, R186 ;  /* 0x000000ba00ba7308 */ /* 0x000ff00000000800 */
[----:B------:R-:W4:Y:S01]  /*6b20*/  MUFU.EX2 R201, R201 ;  /* 0x000000c900c97308 */ /* 0x000f220000000800 */
[----:B------:R-:W-:-:S02]  /*6b30*/  VIADD R10, R8, 0x200 ;  /* 0x00000200080a7836 */ /* 0x000fc40000000000 */
[----:B------:R-:W-:Y:S01]  /*6b40*/  IMAD.MOV.U32 R11, RZ, RZ, R9 ;  /* 0x000000ffff0b7224 */ /* 0x000fe200078e0009 */
[----:B------:R-:W-:Y:S02]  /*6b50*/  WARPGROUP.DEPBAR.LE gsb0, 0x0 ;  /* 0x00008000000079c5 */ /* 0x000fe40000010000 */
[----:B-----5:R-:W-:Y:S02]  /*6b60*/  F2FP.BF16.F32.PACK_AB R156, R179, R172 ;  /* 0x000000acb39c723e */ /* 0x020fe400000010ff */
[----:B0-----:R-:W-:Y:S02]  /*6b70*/  F2FP.BF16.F32.PACK_AB R158, R176, R175 ;  /* 0x000000afb09e723e */ /* 0x001fe400000010ff */
[----:B-1----:R-:W-:Y:S02]  /*6b80*/  F2FP.BF16.F32.PACK_AB R157, R191, R190 ;  /* 0x000000bebf9d723e */ /* 0x002fe400000010ff */
[----:B--2---:R-:W-:Y:S01]  /*6b90*/  F2FP.BF16.F32.PACK_AB R159, R197, R194 ;  /* 0x000000c2c59f723e */ /* 0x004fe200000010ff */
        /* <DEDUP_REMOVED lines=32> */
[----:B0-----:R-:W-:-:S06]  /*6da0*/  WARPGROUP.ARRIVE ;  /* 0x00000000000079c5 */ /* 0x001fcc0000000000 */
[----:B------:R-:W-:Y:S01]  /*6db0*/  HGMMA.64x256x16.F32.BF16 R24, R156, gdesc[UR4].tnspB, R24, gsb0 ;  /* 0x43e000049c187df0 */ /* 0x000fe20008001818 */
        /* <DEDUP_REMOVED lines=8> */
[-CC-:B------:R-:W-:Y:S01]  /*6e40*/  FFMA.FTZ R181, R203, R21.reuse, -R162.reuse ;  /* 0x00000015cbb57223 */ /* 0x180fe200000108a2 */
[----:B------:R-:W-:Y:S01]  /*6e50*/  FFMA.FTZ R162, R206, R21, -R162 ;  /* 0x00000015cea27223 */ /* 0x000fe200000108a2 */
[----:B------:R-:W-:Y:S01]  /*6e60*/  MUFU.EX2 R10, R10 ;  /* 0x0000000a000a7308 */ /* 0x000fe20000000800 */
[----:B------:R-:W-:Y:S01]  /*6e70*/  VIADD R8, R8, 0x280 ;  /* 0x0000028008087836 */ /* 0x000fe20000000000 */
[----:B------:R-:W2:Y:S06]  /*6e80*/  @!P0 LDL R21, [R1+0x210] ;  /* 0x0002100001158983 */ /* 0x000eac0000100800 */
[----:B------:R-:W0:Y:S08]  /*6e90*/  MUFU.EX2 R11, R11 ;  /* 0x0000000b000b7308 */ /* 0x000e300000000800 */
[----:B------:R-:W-:Y:S08]  /*6ea0*/  MUFU.EX2 R177, R177 ;  /* 0x000000b100b17308 */ /* 0x000ff00000000800 */
[----:B------:R-:W1:Y:S08]  /*6eb0*/  MUFU.EX2 R180, R180 ;  /* 0x000000b400b47308 */ /* 0x000e700000000800 */
[----:B------:R-:W-:Y:S08]  /*6ec0*/  MUFU.EX2 R161, R161 ;  /* 0x000000a100a17308 */ /* 0x000ff00000000800 */
[----:B------:R-:W5:Y:S08]  /*6ed0*/  MUFU.EX2 R196, R196 ;  /* 0x000000c400c47308 */ /* 0x000f700000000800 */
[----:B------:R-:W-:Y:S08]  /*6ee0*/  MUFU.EX2 R181, R181 ;  /* 0x000000b500b57308 */ /* 0x000ff00000000800 */
[----:B------:R-:W5:Y:S01]  /*6ef0*/  MUFU.EX2 R162, R162 ;  /* 0x000000a200a27308 */ /* 0x000f620000000800 */
[----:B------:R-:W-:-:S02]  /*6f00*/  WARPGROUP.DEPBAR.LE gsb0, 0x0 ;  /* 0x00008000000079c5 */ /* 0x000fc40000010000 */
[----:B---3--:R-:W-:Y:S02]  /*6f10*/  F2FP.BF16.F32.PACK_AB R156, R183, R174 ;  /* 0x000000aeb79c723e */ /* 0x008fe400000010ff */
[----:B----4-:R-:W-:Y:S02]  /*6f20*/  F2FP.BF16.F32.PACK_AB R158, R187, R178 ;  /* 0x000000b2bb9e723e */ /* 0x010fe400000010ff */
[----:B------:R-:W-:Y:S02]  /*6f30*/  F2FP.BF16.F32.PACK_AB R157, R193, R184 ;  /* 0x000000b8c19d723e */ /* 0x000fe400000010ff */
[----:B------:R-:W-:Y:S01]  /*6f40*/  F2FP.BF16.F32.PACK_AB R159, R201, R186 ;  /* 0x000000bac99f723e */ /* 0x000fe200000010ff */
        /* <DEDUP_REMOVED lines=32> */
[----:B---3--:R-:W-:-:S06]  /*7150*/  WARPGROUP.ARRIVE ;  /* 0x00000000000079c5 */ /* 0x008fcc0000000000 */
[----:B------:R-:W-:Y:S01]  /*7160*/  HGMMA.64x256x16.F32.BF16 R24, R156, gdesc[UR4].tnspB, R24, gsb0 ;  /* 0x43e000049c187df0 */ /* 0x000fe20008001818 */
[----:B------:R-:W-:Y:S02]  /*7170*/  R2UR UR6, R8 ;  /* 0x00000000080672ca */ /* 0x000fe400000e0000 */
[----:B------:R-:W-:Y:S02]  /*7180*/  R2UR UR7, R9 ;  /* 0x00000000090772ca */ /* 0x000fe400000e0000 */
[----:B------:R-:W3:Y:S01]  /*7190*/  @!P0 LDL.64 R8, [R1+0x68] ;  /* 0x0000680001088983 */ /* 0x000ee20000100a00 */
[----:B------:R-:W-:Y:S02]  /*71a0*/  WARPGROUP.DEPBAR.LE gsb0, 0x0 ;  /* 0x00008000000079c5 */ /* 0x000fe40000010000 */
[----:B0-----:R-:W-:Y:S02]  /*71b0*/  F2FP.BF16.F32.PACK_AB R156, R11, R10 ;  /* 0x0000000a0b9c723e */ /* 0x001fe400000010ff */
[----:B-1----:R-:W-:-:S02]  /*71c0*/  F2FP.BF16.F32.PACK_AB R158, R180, R177 ;  /* 0x000000b1b49e723e */ /* 0x002fc400000010ff */
[----:B-----5:R-:W-:Y:S02]  /*71d0*/  F2FP.BF16.F32.PACK_AB R157, R196, R161 ;  /* 0x000000a1c49d723e */ /* 0x020fe400000010ff */
        /* <DEDUP_REMOVED lines=74> */
[----:B------:R0:W-:Y:S04]  /*7680*/  STL.128 [R1+0x3b0], R112 ;  /* 0x0003b07001007387 */ /* 0x0001e80000100c00 */
        /* <DEDUP_REMOVED lines=9> */
[----:B------:R-:W4:Y:S04]  /*7720*/  LDL R157, [R1+0x250] ;  /* 0x00025000019d7983 */ /* 0x000f280000100800 */
[----:B0-----:R-:W5:Y:S04]  /*7730*/  LDL R113, [R1+0x254] ;  /* 0x0002540001717983 */ /* 0x001f680000100800 */
[----:B------:R-:W5:Y:S04]  /*7740*/  LDL R111, [R1+0x258] ;  /* 0x00025800016f7983 */ /* 0x000f680000100800 */
        /* <DEDUP_REMOVED lines=61> */
[----:B-1----:R-:W5:Y:S04]  /*7b20*/  LDL R150, [R1+0x350] ;  /* 0x0003500001967983 */ /* 0x002f680000100800 */
        /* <DEDUP_REMOVED lines=62> */
[----:B------:R-:W5:Y:S01]  /*7f10*/  LDL R26, [R1+0x44c] ;  /* 0x00044c00011a7983 */ /* 0x000f620000100800 */
        /* <DEDUP_REMOVED lines=22> */
[----:B---3--:R-:W-:Y:S02]  /*8080*/  @!P0 MOV R8, R8 ;  /* 0x0000000800088202 */ /* 0x008fe40000000f00 */
[----:B------:R-:W-:Y:S01]  /*8090*/  FADD.FTZ R10, R11, R10 ;  /* 0x0000000a0b0a7221 */ /* 0x000fe20000010000 */
[----:B------:R-:W-:Y:S02]  /*80a0*/  FADD.FTZ R196, R196, R161 ;  /* 0x000000a1c4c47221 */ /* 0x000fe40000010000 */
[----:B--2---:R-:W-:Y:S02]  /*80b0*/  @!P0 IMAD R21, R21, 0x8, R8 ;  /* 0x0000000815158824 */ /* 0x004fe400078e0208 */
[----:B------:R-:W-:Y:S01]  /*80c0*/  FADD.FTZ R177, R177, R10 ;  /* 0x0000000ab1b17221 */ /* 0x000fe20000010000 */
[----:B------:R-:W-:Y:S01]  /*80d0*/  FADD.FTZ R181, R181, R196 ;  /* 0x000000c4b5b57221 */ /* 0x000fe20000010000 */
[----:B------:R-:W-:Y:S02]  /*80e0*/  STL [R1+0x88], RZ ;  /* 0x000088ff01007387 */ /* 0x000fe40000100800 */
[----:B------:R-:W-:Y:S01]  /*80f0*/  FADD.FTZ R180, R180, R177 ;  /* 0x000000b1b4b47221 */ /* 0x000fe20000010000 */
[----:B------:R-:W-:Y:S01]  /*8100*/  FADD.FTZ R181, R162, R181 ;  /* 0x000000b5a2b57221 */ /* 0x000fe20000010000 */
[----:B------:R-:W-:Y:S01]  /*8110*/  STL [R1+0x88], R234 ;  /* 0x000088ea01007387 */ /* 0x000fe20000100800 */
[----:B------:R-:W-:-:S03]  /*8120*/  @!P0 PRMT R21, RZ, 0x654, R21 ;  /* 0x00000654ff158816 */ /* 0x000fc60000000015 */
[----:B------:R-:W-:Y:S04]  /*8130*/  STL [R1+0x88], R234 ;  /* 0x000088ea01007387 */ /* 0x000fe80000100800 */
[----:B------:R-:W-:Y:S04]  /*8140*/  STL [R1+0x88], R234 ;  /* 0x000088ea01007387 */ /* 0x000fe80000100800 */
[----:B------:R-:W-:Y:S04]  /*8150*/  STL [R1+0x88], R234 ;  /* 0x000088ea01007387 */ /* 0x000fe80000100800 */
[----:B------:R-:W-:Y:S04]  /*8160*/  STL [R1+0x88], R234 ;  /* 0x000088ea01007387 */ /* 0x000fe80000100800 */
[----:B------:R-:W-:Y:S04]  /*8170*/  STL [R1+0x88], R234 ;  /* 0x000088ea01007387 */ /* 0x000fe80000100800 */
[----:B------:R0:W-:Y:S04]  /*8180*/  STL [R1+0x224], R0 ;  /* 0x0002240001007387 */ /* 0x0001e80000100800 */
[----:B------:R1:W-:Y:S04]  /*8190*/  STL.64 [R1+0x230], R180 ;  /* 0x000230b401007387 */ /* 0x0003e80000100a00 */
[----:B----4-:R1:W-:Y:S04]  /*81a0*/  STL [R1+0x250], R157 ;  /* 0x0002509d01007387 */ /* 0x0103e80000100800 */
[----:B-----5:R1:W-:Y:S04]  /*81b0*/  STL [R1+0x254], R113 ;  /* 0x0002547101007387 */ /* 0x0203e80000100800 */
[----:B------:R1:W-:Y:S04]  /*81c0*/  STL [R1+0x258], R111 ;  /* 0x0002586f01007387 */ /* 0x0003e80000100800 */
        /* <DEDUP_REMOVED lines=124> */
[----:B------:R1:W-:Y:S01]  /*8990*/  STL [R1+0x44c], R26 ;  /* 0x00044c1a01007387 */ /* 0x0003e20000100800 */
[----:B------:R1:W-:Y:S03]  /*89a0*/  @!P0 SYNCS.ARRIVE.TRANS64.RED.A1T0 RZ, [R21+URZ], RZ ;  /* 0x000000ff15ff89a7 */ /* 0x0003e6000810043f */
[----:B0-----:R-:W2:Y:S01]  /*89b0*/  LDL R0, [R1+0x70] ;  /* 0x0000700001007983 */ /* 0x001ea20000100800 */
[----:B------:R-:W-:Y:S01]  /*89c0*/  ISETP.NE.AND P1, PT, R6, 0x1, PT ;  /* 0x000000010600780c */ /* 0x000fe20003f25270 */
[----:B--2---:R-:W-:-:S12]  /*89d0*/  IMAD.SHL.U32 R6, R0, 0x80, RZ ;  /* 0x0000008000067824 */ /* 0x004fd800078e00ff */
[----:B------:R-:W-:-:S04]  /*89e0*/  @P1 IMAD.HI.U32 R0, R6, R7, RZ ;  /* 0x0000000706001227 */ /* 0x000fc800078e00ff */
[----:B------:R-:W-:Y:S01]  /*89f0*/  IMAD.MOV.U32 R7, RZ, RZ, R6 ;  /* 0x000000ffff077224 */ /* 0x000fe200078e0006 */
[----:B------:R-:W-:Y:S02]  /*8a00*/  @P1 SHF.R.U32.HI R7, RZ, R227, R0 ;  /* 0x000000e3ff071219 */ /* 0x000fe40000011600 */
[----:B------:R-:W-:-:S03]  /*8a10*/  ISETP.GE.AND P1, PT, R5, 0x1, PT ;  /* 0x000000010500780c */ /* 0x000fc60003f26270 */
[----:B------:R-:W-:Y:S02]  /*8a20*/  IMAD.IADD R7, R160, 0x1, R7 ;  /* 0x00000001a0077824 */ /* 0x000fe400078e0207 */
[----:B------:R-:W-:Y:S02]  /*8a30*/  VIADD R0, R154, 0xfffffffe ;  /* 0xfffffffe9a007836 */ /* 0x000fe40000000000 */
[----:B------:R-:W-:-:S06]  /*8a40*/  IMAD.IADD R4, R7, 0x1, R4 ;  /* 0x0000000107047824 */ /* 0x000fcc00078e0204 */
[----:B-1----:R-:W-:Y:S05]  /*8a50*/  @!P1 BRA `(.L_x_10936) ;  /* 0x0000000000409947 */ /* 0x002fea0003800000 */
[C---:B------:R-:W-:Y:S01]  /*8a60*/  ISETP.GT.AND P1, PT, R7.reuse, RZ, PT ;  /* 0x000000ff0700720c */ /* 0x040fe20003f24270 */
[----:B------:R-:W-:Y:S01]  /*8a70*/  BSSY B0, `(.L_x_10937) ;  /* 0x000000c000007945 */ /* 0x000fe20003800000 */
[----:B------:R-:W-:-:S11]  /*8a80*/  VIADD R8, R7, 0xffffffff ;  /* 0xffffffff07087836 */ /* 0x000fd60000000000 */
[----:B------:R-:W-:Y:S05]  /*8a90*/  @P1 BRA `(.L_x_10938) ;  /* 0x0000000000181947 */ /* 0x000fea0003800000 */
[----:B------:R-:W-:Y:S01]  /*8aa0*/  ISETP.NE.AND P1, PT, R5, 0x1, PT ;  /* 0x000000010500780c */ /* 0x000fe20003f25270 */
[----:B------:R-:W-:-:S12]  /*8ab0*/  IMAD.MOV R7, RZ, RZ, -R7 ;  /* 0x000000ffff077224 */ /* 0x000fd800078e0a07 */
[----:B------:R-:W-:-:S05]  /*8ac0*/  @P1 IMAD.HI.U32 R2, R7, R2, RZ ;  /* 0x0000000207021227 */ /* 0x000fca00078e00ff */
[----:B------:R-:W-:-:S04]  /*8ad0*/  @P1 SHF.R.U32.HI R7, RZ, R3, R2 ;  /* 0x00000003ff071219 */ /* 0x000fc80000011602 */
[----:B------:R-:W-:Y:S01]  /*8ae0*/  LOP3.LUT R8, RZ, R7, RZ, 0x33, !PT ;  /* 0x00000007ff087212 */ /* 0x000fe200078e33ff */
[----:B------:R-:W-:Y:S06]  /*8af0*/  BRA `(.L_x_10939) ;  /* 0x00000000000c7947 */ /* 0x000fec0003800000 */
.L_x_10938:
[----:B------:R-:W-:-:S13]  /*8b00*/  ISETP.NE.AND P1, PT, R5, 0x1, PT ;  /* 0x000000010500780c */ /* 0x000fda0003f25270 */
[----:B------:R-:W-:-:S05]  /*8b10*/  @P1 IMAD.HI.U32 R2, R8, R2, RZ ;  /* 0x0000000208021227 */ /* 0x000fca00078e00ff */
[----:B------:R-:W-:-:S07]  /*8b20*/  @P1 SHF.R.U32.HI R8, RZ, R3, R2 ;  /* 0x00000003ff081219 */ /* 0x000fce0000011602 */
.L_x_10939:
[----:B------:R-:W-:Y:S05]  /*8b30*/  BSYNC B0 ;  /* 0x0000000000007941 */ /* 0x000fea0003800000 */
.L_x_10937:
[----:B------:R-:W-:-:S05]  /*8b40*/  IMAD R5, R8, R5, R5 ;  /* 0x0000000508057224 */ /* 0x000fca00078e0205 */
[----:B------:R-:W-:-:S07]  /*8b50*/  VIMNMX R4, R4, R5, PT ;  /* 0x0000000504047248 */ /* 0x000fce0003fe0100 */
.L_x_10936:
[----:B------:R-:W-:Y:S01]  /*8b60*/  IMAD.HI R4, R4, 0x2aaaaaab, RZ ;  /* 0x2aaaaaab04047827 */ /* 0x000fe200078e02ff */
[----:B------:R-:W-:Y:S04]  /*8b70*/  BSSY B2, `(.L_x_10940) ;  /* 0x0000011000027945 */ /* 0x000fe80003800000 */
[----:B------:R-:W-:-:S04]  /*8b80*/  SHF.R.U32.HI R3, RZ, 0x1f, R4 ;  /* 0x0000001fff037819 */ /* 0x000fc80000011604 */
[----:B------:R-:W-:-:S04]  /*8b90*/  LEA.HI.SX32 R3, R4, R3, 0x1c ;  /* 0x0000000304037211 */ /* 0x000fc800078fe2ff */
[----:B------:R-:W-:-:S04]  /*8ba0*/  VIMNMX R190, R192, R3, !PT ;  /* 0x00000003c0be7248 */ /* 0x000fc80007fe0100 */
[----:B------:R-:W-:-:S13]  /*8bb0*/  ISETP.GE.AND P1, PT, R0, R190, PT ;  /* 0x000000be0000720c */ /* 0x000fda0003f26270 */
[----:B------:R-:W-:Y:S05]  /*8bc0*/  @!P1 BRA `(.L_x_10941) ;  /* 0x00000000002c9947 */ /* 0x000fea0003800000 */
[----:B------:R-:W-:Y:S01]  /*8bd0*/  BSSY B1, `(.L_x_10942) ;  /* 0x0000008000017945 */ /* 0x000fe20003800000 */
.L_x_10944:
[----:B------:R-:W-:Y:S01]  /*8be0*/  BSSY B0, `(.L_x_10943) ;  /* 0x0000003000007945 */ /* 0x000fe20003800000 */
[----:B------:R-:W-:-:S07]  /*8bf0*/  MOV R194, 0x8c10 ;  /* 0x00008c1000c27802 */ /* 0x000fce0000000f00 */
[----:B------:R-:W-:Y:S05]  /*8c00*/  CALL.REL.NOINC `($_ZN7cutlass13device_kernelIN5flash11enable_sm90INS1_16FlashAttnFwdSm90INS1_25CollectiveMainloopFwdSm90ILi2EN4cute5tupleIJNS5_1CILi1EEES8_S8_EEENS6_IJNS7_ILi128EEENS7_ILi96EEENS7_ILi64EEEEEELi256ENS_10bfloat16_tEfNS_4arch4Sm90ELb0ELb1ELb0ELb0ELb0ELb0ELb1ELb1ELb0ELb1ELb1ELb0EEENS1_21CollectiveEpilogueFwdINS6_IJSA_NS7_ILi256EEESB_EEES9_SE_SG_Li256ELb0ELb1ELb1ELb0EEENS1_19SingleTileSchedulerILb0ELb1ELb1ELi128EEEEEEEEEvNT_6ParamsE$_ZZN5flash25CollectiveMainloopFwdSm90ILi2EN4cute5tupleIJNS1_1CILi1EEES4_S4_EEENS2_IJNS3_ILi128EEENS3_ILi96EEENS3_ILi64EEEEEELi256EN7cutlass10bfloat16_tEfNSA_4arch4Sm90ELb0ELb1ELb0ELb0ELb0ELb0ELb1ELb1ELb0ELb1ELb1ELb0EE3mmaINS_16FlashAttnFwdSm90ISE_NS_21CollectiveEpilogueFwdINS2_IJS6_NS3_ILi256EEES7_EEES5_SB_SD_Li256ELb0ELb1ELb1ELb0EEENS_19SingleTileSchedulerILb0ELb1ELb1ELi128EEEE13SharedStorageENS1_6TensorINS1_11ArrayEngineIfLm128EEENS1_6LayoutINS2_IJNS2_IJNS3_ILi2EEEST_NS3_ILi32EEEEEES4_S4_EEENS2_IJNS2_IJS4_ST_NS3_ILi4EEEEEENS3_ILi0EEESZ_EEEEEEENS_7SoftmaxILi2ELi0EEEEEbRKNSE_6ParamsENSA_25PipelineTmaAsyncNoClusterILi2ENSA_16PipelineTmaAsyncILi2EEEEES1B_RNSA_13PipelineStateILj2EEERT0_RT1_iRiRKNS_16SeqlenInfoQKNewKILb0ELb0EEENS2_IJiiiiEEERT_ENKUliT_T0_T1_E_clIZSF_ISO_S12_S14_EbS17_S1B_S1B_S1E_S1G_S1I_iS1J_S1N_S1O_S1Q_EUlRS1R_iE1_NS3_ILb0EEENS3_ILb1EEEEEDaiS1R_S1S_S1T_) ;  /* 0x000002c0001c7944 */ /* 0x000fea0003c00000 */
[----:B------:R-:W-:Y:S05]  /*8c10*/  BSYNC B0 ;  /* 0x0000000000007941 */ /* 0x000fea0003800000 */
.L_x_10943:
[C---:B------:R-:W-:Y:S01]  /*8c20*/  ISETP.GT.AND P1, PT, R0.reuse, R190, PT ;  /* 0x000000be0000720c */ /* 0x040fe20003f24270 */
[----:B------:R-:W-:-:S12]  /*8c30*/  VIADD R0, R0, 0xffffffff ;  /* 0xffffffff00007836 */ /* 0x000fd80000000000 */
[----:B------:R-:W-:Y:S05]  /*8c40*/  @P1 BRA `(.L_x_10944) ;  /* 0xfffffffc00e41947 */ /* 0x000fea000383ffff */
[----:B------:R-:W-:Y:S05]  /*8c50*/  BSYNC B1 ;  /* 0x0000000000017941 */ /* 0x000fea0003800000 */
.L_x_10942:
[----:B------:R-:W2:Y:S02]  /*8c60*/  LDL R6, [R1+0x70] ;  /* 0x0000700001067983 */ /* 0x000ea40000100800 */
[----:B--2---:R-:W-:-:S07]  /*8c70*/  IMAD.SHL.U32 R6, R6, 0x80, RZ ;  /* 0x0000008006067824 */ /* 0x004fce00078e00ff */
.L_x_10941:
[----:B------:R-:W-:Y:S05]  /*8c80*/  BSYNC B2 ;  /* 0x0000000000027941 */ /* 0x000fea0003800000 */
.L_x_10940:
[----:B------:R-:W0:Y:S01]  /*8c90*/  LDC R2, c[0x0][0x448] ;  /* 0x00011200ff027b82 */ /* 0x000e220000000800 */
[----:B------:R-:W-:Y:S01]  /*8ca0*/  VIADD R6, R6, 0x7f ;  /* 0x0000007f06067836 */ /* 0x000fe20000000000 */
[----:B------:R-:W-:-:S06]  /*8cb0*/  ULDC UR4, c[0x0][0xad4] ;  /* 0x0002b50000047ab9 */ /* 0x000fcc0000000800 */
[----:B------:R-:W1:Y:S01]  /*8cc0*/  LDC R7, c[0x0][0xadc] ;  /* 0x0002b700ff077b82 */ /* 0x000e620000000800 */
[----:B0-----:R-:W-:-:S13]  /*8cd0*/  ISETP.NE.AND P1, PT, R2, 0x1, PT ;  /* 0x000000010200780c */ /* 0x001fda0003f25270 */
[----:B------:R-:W0:Y:S08]  /*8ce0*/  @P1 LDC R3, c[0x0][0x44c] ;  /* 0x00011300ff031b82 */ /* 0x000e300000000800 */
[----:B------:R-:W2:Y:S01]  /*8cf0*/  @P1 LDC R5, c[0x0][0x450] ;  /* 0x00011400ff051b82 */ /* 0x000ea20000000800 */
[----:B0-----:R-:W-:-:S05]  /*8d00*/  @P1 IMAD.HI.U32 R2, R6, R3, RZ ;  /* 0x0000000306021227 */ /* 0x001fca00078e00ff */
[----:B--2---:R-:W-:Y:S02]  /*8d10*/  @P1 SHF.R.U32.HI R6, RZ, R5, R2 ;  /* 0x00000005ff061219 */ /* 0x004fe40000011602 */
[----:B-1----:R-:W-:-:S03]  /*8d20*/  ISETP.GE.AND P1, PT, R7, 0x1, PT ;  /* 0x000000010700780c */ /* 0x002fc60003f26270 */
[----:B------:R-:W-:-:S04]  /*8d30*/  IMAD.IADD R6, R235, 0x1, R6 ;  /* 0x00000001eb067824 */ /* 0x000fc800078e0206 */
[----:B------:R-:W-:-:S06]  /*8d40*/  VIADD R2, R6, -UR4 ;  /* 0x8000000406027c36 */ /* 0x000fcc0008000000 */
[----:B------:R-:W-:Y:S05]  /*8d50*/  @!P1 BRA `(.L_x_10945) ;  /* 0x0000000000449947 */ /* 0x000fea0003800000 */
        /* <DEDUP_REMOVED lines=10> */
.L_x_10947:
[----:B------:R-:W-:-:S13]  /*8e00*/  ISETP.NE.AND P1, PT, R7, 0x1, PT ;  /* 0x000000010700780c */ /* 0x000fda0003f25270 */
[----:B------:R-:W0:Y:S02]  /*8e10*/  @P1 LDC.64 R4, c[0x0][0xae0] ;  /* 0x0002b800ff041b82 */ /* 0x000e240000000a00 */
[----:B0-----:R-:W-:-:S05]  /*8e20*/  @P1 IMAD.HI.U32 R4, R6, R4, RZ ;  /* 0x0000000406041227 */ /* 0x001fca00078e00ff */
[----:B------:R-:W-:-:S07]  /*8e30*/  @P1 SHF.R.U32.HI R6, RZ, R5, R4 ;  /* 0x00000005ff061219 */ /* 0x000fce0000011604 */
.L_x_10948:
[----:B------:R-:W-:Y:S05]  /*8e40*/  BSYNC B0 ;  /* 0x0000000000007941 */ /* 0x000fea0003800000 */
.L_x_10946:
[----:B------:R-:W-:-:S05]  /*8e50*/  IMAD R3, R6, R7, RZ ;  /* 0x0000000706037224 */ /* 0x000fca00078e02ff */
[----:B------:R-:W-:-:S07]  /*8e60*/  VIMNMX R2, R2, R3, !PT ;  /* 0x0000000302027248 */ /* 0x000fce0007fe0100 */
.L_x_10945:
[----:B------:R-:W-:-:S04]  /*8e70*/  VIADD R2, R2, 0x5f ;  /* 0x0000005f02027836 */ /* 0x000fc80000000000 */
[----:B------:R-:W-:-:S05]  /*8e80*/  IMAD.HI R2, R2, 0x2aaaaaab, RZ ;  /* 0x2aaaaaab02027827 */ /* 0x000fca00078e02ff */
[----:B------:R-:W-:-:S04]  /*8e90*/  SHF.R.U32.HI R3, RZ, 0x1f, R2 ;  /* 0x0000001fff037819 */ /* 0x000fc80000011602 */
[----:B------:R-:W-:-:S04]  /*8ea0*/  LEA.HI.SX32 R3, R2, R3, 0x1c ;  /* 0x0000000302037211 */ /* 0x000fc800078fe2ff */
[----:B------:R-:W-:-:S04]  /*8eb0*/  VIMNMX R182, R192, R3, !PT ;  /* 0x00000003c0b67248 */ /* 0x000fc80007fe0100 */
[----:B------:R-:W-:-:S13]  /*8ec0*/  ISETP.GE.AND P1, PT, R0, R182, PT ;  /* 0x000000b60000720c */ /* 0x000fda0003f26270 */
[----:B------:R-:W-:Y:S05]  /*8ed0*/  @!P1 BRA `(.L_x_10949) ;  /* 0x0000016400d89947 */ /* 0x000fea0003800000 */
[----:B------:R0:W5:Y:S01]  /*8ee0*/  LDL.64 R2, [R1+0x170] ;  /* 0x0001700001027983 */ /* 0x0001620000100a00 */
[----:B------:R-:W-:-:S07]  /*8ef0*/  IMAD.MOV.U32 R14, RZ, RZ, R0 ;  /* 0x000000ffff0e7224 */ /* 0x000fce00078e0000 */
.L_x_10966:
[----:B0----5:R-:W2:Y:S04]  /*8f00*/  LD.E R5, desc[UR44][R2.64] ;  /* 0x0000002c02057980 */ /* 0x021ea8000c101900 */
[----:B-1----:R-:W3:Y:S01]  /*8f10*/  LD.E R0, desc[UR44][R2.64+0x8] ;  /* 0x0000082c02007980 */ /* 0x002ee2000c101900 */
[----:B--2---:R-:W-:-:S05]  /*8f20*/  VIADD R5, R5, 0x1 ;  /* 0x0000000105057836 */ /* 0x004fca0000000000 */
[----:B------:R-:W-:-:S13]  /*8f30*/  ISETP.NE.AND P2, PT, R5, 0x2, PT ;  /* 0x000000020500780c */ /* 0x000fda0003f45270 */
[----:B------:R1:W5:Y:S04]  /*8f40*/  @P2 LD.E R11, desc[UR44][R2.64+0x4] ;  /* 0x0000042c020b2980 */ /* 0x000368000c101900 */
[----:B------:R-:W2:Y:S01]  /*8f50*/  @!P2 LD.E R4, desc[UR44][R2.64+0x4] ;  /* 0x0000042c0204a980 */ /* 0x000ea2000c101900 */
[----:B---3--:R-:W-:-:S03]  /*8f60*/  VIADD R9, R0, 0x1 ;  /* 0x0000000100097836 */ /* 0x008fc60000000000 */
[----:B------:R3:W-:Y:S04]  /*8f70*/  ST.E desc[UR44][R2.64], R5 ;  /* 0x0000000502007985 */ /* 0x0007e8000c10192c */
[----:B------:R1:W-:Y:S04]  /*8f80*/  ST.E desc[UR44][R2.64+0x8], R9 ;  /* 0x0000080902007985 */ /* 0x0003e8000c10192c */
[----:B------:R1:W-:Y:S01]  /*8f90*/  @!P2 ST.E desc[UR44][R2.64], RZ ;  /* 0x000000ff0200a985 */ /* 0x0003e2000c10192c */
[----:B--2---:R-:W-:-:S05]  /*8fa0*/  @!P2 LOP3.LUT R11, R4, 0x1, RZ, 0x3c, !PT ;  /* 0x00000001040ba812 */ /* 0x004fca00078e3cff */
[----:B------:R1:W-:Y:S04]  /*8fb0*/  @!P2 ST.E desc[UR44][R2.64+0x4], R11 ;  /* 0x0000040b0200a985 */ /* 0x0003e8000c10192c */
[----:B------:R-:W2:Y:S01]  /*8fc0*/  LDL R0, [R1+0x1c] ;  /* 0x00001c0001007983 */ /* 0x000ea20000100800 */
[----:B------:R-:W-:Y:S01]  /*8fd0*/  IMAD.MOV.U32 R7, RZ, RZ, R14 ;  /* 0x000000ffff077224 */ /* 0x000fe200078e000e */
[----:B------:R-:W-:Y:S05]  /*8fe0*/  YIELD ;  /* 0x0000000000007946 */ /* 0x000fea0003800000 */
[----:B------:R-:W-:Y:S01]  /*8ff0*/  BSSY B0, `(.L_x_10950) ;  /* 0x0000008000007945 */ /* 0x000fe20003800000 */
[----:B------:R-:W-:Y:S01]  /*9000*/  VIADD R14, R14, 0xffffffff ;  /* 0xffffffff0e0e7836 */ /* 0x000fe20000000000 */
[----:B------:R-:W-:Y:S01]  /*9010*/  ISETP.GT.AND P1, PT, R7, R182, PT ;  /* 0x000000b60700720c */ /* 0x000fe20003f24270 */
[----:B---3--:R-:W-:Y:S01]  /*9020*/  @!P2 IMAD.MOV.U32 R5, RZ, RZ, RZ ;  /* 0x000000ffff05a224 */ /* 0x008fe200078e00ff */
[----:B--2---:R-:W-:-:S04]  /*9030*/  LOP3.LUT R0, R0, 0x1, RZ, 0xfc, !PT ;  /* 0x0000000100007812 */ /* 0x004fc800078efcff */
[----:B------:R-:W-:-:S13]  /*9040*/  ISETP.NE.AND P3, PT, R0, 0x3, PT ;  /* 0x000000030000780c */ /* 0x000fda0003f65270 */
[----:B-1----:R-:W-:Y:S05]  /*9050*/  @!P3 BRA `(.L_x_10951) ;  /* 0x000000000004b947 */ /* 0x002fea0003800000 */
[----:B------:R-:W-:Y:S01]  /*9060*/  BPT.TRAP 0x1 ;  /* 0x000000040000795c */ /* 0x000fe20000300000 */
.L_x_10951:
[----:B------:R-:W-:Y:S05]  /*9070*/  BSYNC B0 ;  /* 0x0000000000007941 */ /* 0x000fea0003800000 */
.L_x_10950:
[----:B------:R-:W2:Y:S01]  /*9080*/  LDL.64 R6, [R1+0x8] ;  /* 0x0000080001067983 */ /* 0x000ea20000100a00 */
[----:B-----5:R-:W-:Y:S02]  /*9090*/  SHF.L.U32 R8, R11, 0x1f, RZ ;  /* 0x0000001f0b087819 */ /* 0x020fe400000006ff */
[----:B--2---:R-:W-:-:S05]  /*90a0*/  MOV R6, R6 ;  /* 0x0000000600067202 */ /* 0x004fca0000000f00 */
[----:B------:R-:W-:-:S04]  /*90b0*/  IMAD R5, R5, 0x8, R6 ;  /* 0x0000000805057824 */ /* 0x000fc800078e0206 */
[----:B------:R1:W2:Y:S01]  /*90c0*/  SYNCS.PHASECHK.TRANS64.TRYWAIT P2, [R5+URZ], R8 ;  /* 0x00000008050075a7 */ /* 0x0002a2000804017f */
[----:B------:R1:W5:Y:S04]  /*90d0*/  LD.E R0, desc[UR44][R2.64] ;  /* 0x0000002c02007980 */ /* 0x000368000c101900 */
[----:B------:R1:W5:Y:S01]  /*90e0*/  LD.E R4, desc[UR44][R2.64+0x4] ;  /* 0x0000042c02047980 */ /* 0x000362000c101900 */
[----:B------:R-:W-:Y:S04]  /*90f0*/  BSSY B0, `(.L_x_10952) ;  /* 0x0000003000007945 */ /* 0x000fe80003800000 */
[----:B------:R-:W-:Y:S05]  /*9100*/  @!P3 BRA `(.L_x_10953) ;  /* 0x000000000004b947 */ /* 0x000fea0003800000 */
[----:B------:R-:W-:Y:S01]  /*9110*/  BPT.TRAP 0x1 ;  /* 0x000000040000795c */ /* 0x000fe20000300000 */
.L_x_10953:
[----:B------:R-:W-:Y:S05]  /*9120*/  BSYNC B0 ;  /* 0x0000000000007941 */ /* 0x000fea0003800000 */
.L_x_10952:
[----:B------:R-:W-:Y:S04]  /*9130*/  BSSY B0, `(.L_x_10954) ;  /* 0x0000006000007945 */ /* 0x000fe80003800000 */
[----:B--2---:R-:W-:Y:S05]  /*9140*/  @P2 BRA `(.L_x_10955) ;  /* 0x0000000000102947 */ /* 0x004fea0003800000 */
[----:B-----5:R-:W-:Y:S01]  /*9150*/  IMAD R0, R0, 0x8, R6 ;  /* 0x0000000800007824 */ /* 0x020fe200078e0206 */
[----:B-1----:R-:W-:-:S04]  /*9160*/  SHF.L.U32 R5, R4, 0x1f, RZ ;  /* 0x0000001f04057819 */ /* 0x002fc800000006ff */
[----:B------:R-:W1:Y:S02]  /*9170*/  SYNCS.PHASECHK.TRANS64.TRYWAIT P2, [R0+URZ], R5 ;  /* 0x00000005000075a7 */ /* 0x000e64000804017f */
[----:B-1----:R-:W-:Y:S05]  /*9180*/  @!P2 BRA `(.L_x_10956) ;  /* 0x000002980078a947 */ /* 0x002fea0003800000 */
.L_x_10955:
[----:B------:R-:W-:Y:S05]  /*9190*/  BSYNC B0 ;  /* 0x0000000000007941 */ /* 0x000fea0003800000 */
.L_x_10954:
[----:B-1----:R-:W2:Y:S04]  /*91a0*/  LD.E R5, desc[UR44][R2.64] ;  /* 0x0000002c02057980 */ /* 0x002ea8000c101900 */
[----:B------:R-:W2:Y:S01]  /*91b0*/  LDL.64 R8, [R1+0xa0] ;  /* 0x0000a00001087983 */ /* 0x000ea20000100a00 */
[----:B------:R-:W-:Y:S05]  /*91c0*/  WARPSYNC.ALL ;  /* 0x0000000000007948 */ /* 0x000fea0003800000 */
[----:B------:R-:W3:Y:S04]  /*91d0*/  LDL.64 R16, [R1+0x98] ;  /* 0x0000980001107983 */ /* 0x000ee80000100a00 */
[----:B------:R-:W4:Y:S04]  /*91e0*/  LDL.64 R6, [R1+0x98] ;  /* 0x0000980001067983 */ /* 0x000f280000100a00 */
[----:B------:R-:W4:Y:S01]  /*91f0*/  LDL.64 R10, [R1+0x98] ;  /* 0x00009800010a7983 */ /* 0x000f220000100a00 */
[----:B--2--5:R-:W-:-:S03]  /*9200*/  IMAD R4, R5, 0x300, R8 ;  /* 0x0000030005047824 */ /* 0x024fc600078e0208 */
[----:B------:R-:W2:Y:S01]  /*9210*/  LDL.64 R12, [R1+0x98] ;  /* 0x00009800010c7983 */ /* 0x000ea20000100a00 */
[----:B------:R-:W-:Y:S01]  /*9220*/  IMAD.MOV.U32 R5, RZ, RZ, R9 ;  /* 0x000000ffff057224 */ /* 0x000fe200078e0009 */
[C---:B------:R-:W-:Y:S01]  /*9230*/  R2UR UR6, R4.reuse ;  /* 0x00000000040672ca */ /* 0x040fe200000e0000 */
[----:B------:R-:W-:Y:S01]  /*9240*/  WARPGROUP.ARRIVE ;  /* 0x00000000000079c5 */ /* 0x000fe20000000000 */
[----:B------:R-:W2:Y:S02]  /*9250*/  LDL R15, [R1+0x54] ;  /* 0x00005400010f7983 */ /* 0x000ea40000100800 */
[----:B------:R-:W-:Y:S01]  /*9260*/  R2UR UR7, R5 ;  /* 0x00000000050772ca */ /* 0x000fe200000e0000 */
[----:B------:R-:W-:Y:S02]  /*9270*/  VIADD R8, R4, 0x2 ;  /* 0x0000000204087836 */ /* 0x000fe40000000000 */
[----:B------:R-:W-:Y:S01]  /*9280*/  IMAD.MOV.U32 R183, RZ, RZ, 0x1 ;  /* 0x00000001ffb77424 */ /* 0x000fe200078e00ff */
[----:B------:R1:W-:Y:S04]  /*9290*/  STL [R1+0x80], RZ ;  /* 0x000080ff01007387 */ /* 0x0003e80000100800 */
[----:B------:R1:W-:Y:S04]  /*92a0*/  STL [R1+0x80], R183 ;  /* 0x000080b701007387 */ /* 0x0003e80000100800 */
[----:B------:R1:W-:Y:S04]  /*92b0*/  STL [R1+0x80], R183 ;  /* 0x000080b701007387 */ /* 0x0003e80000100800 */
[----:B------:R1:W-:Y:S04]  /*92c0*/  STL [R1+0x80], R183 ;  /* 0x000080b701007387 */ /* 0x0003e80000100800 */
[----:B------:R1:W-:Y:S01]  /*92d0*/  STL [R1+0x80], R183 ;  /* 0x000080b701007387 */ /* 0x0003e20000100800 */
[----:B---3--:R-:W-:-:S02]  /*92e0*/  R2UR UR4, R16 ;  /* 0x00000000100472ca */ /* 0x008fc400000e0000 */
[----:B------:R-:W-:-:S13]  /*92f0*/  R2UR UR5, R17 ;  /* 0x00000000110572ca */ /* 0x000fda00000e0000 */
[----:B------:R-:W-:Y:S01]  /*9300*/  HGMMA.64x96x16.F32.BF16 R24, gdesc[UR4], RZ, !UPT, gsb0 ;  /* 0x01600000041879f0 */ /* 0x000fe2000c0018ff */
[----:B----4-:R-:W-:Y:S01]  /*9310*/  VIADD R6, R6, 0x2 ;  /* 0x0000000206067836 */ /* 0x010fe20000000000 */
[----:B------:R-:W-:Y:S02]  /*9320*/  R2UR UR6, R8 ;  /* 0x00000000080672ca */ /* 0x000fe400000e0000 */
[----:B------:R-:W-:Y:S02]  /*9330*/  R2UR UR7, R9 ;  /* 0x00000000090772ca */ /* 0x000fe400000e0000 */
[----:B------:R-:W-:Y:S02]  /*9340*/  R2UR UR4, R6 ;  /* 0x00000000060472ca */ /* 0x000fe400000e0000 */
[----:B------:R-:W-:Y:S01]  /*9350*/  R2UR UR5, R7 ;  /* 0x00000000070572ca */ /* 0x000fe200000e0000 */
[----:B------:R-:W-:Y:S02]  /*9360*/  VIADD R10, R10, 0x4 ;  /* 0x000000040a0a7836 */ /* 0x000fe40000000000 */
[----:B------:R-:W-:-:S02]  /*9370*/  VIADD R6, R4, 0x4 ;  /* 0x0000000404067836 */ /* 0x000fc40000000000 */
[----:B------:R-:W-:Y:S01]  /*9380*/  IMAD.MOV.U32 R7, RZ, RZ, R9 ;  /* 0x000000ffff077224 */ /* 0x000fe200078e0009 */
[----:B------:R-:W-:Y:S02]  /*9390*/  WARPGROUP.DEPBAR.LE gsb0, 0x0 ;  /* 0x00008000000079c5 */ /* 0x000fe40000010000 */
[----:B------:R1:W5:Y:S04]  /*93a0*/  LD.E R0, desc[UR44][R2.64] ;  /* 0x0000002c02007980 */ /* 0x000368000c101900 */
[----:B------:R1:W5:Y:S01]  /*93b0*/  LD.E R5, desc[UR44][R2.64+0x4] ;  /* 0x0000042c02057980 */ /* 0x000362000c101900 */
[----:B------:R-:W-:-:S06]  /*93c0*/  WARPGROUP.ARRIVE ;  /* 0x00000000000079c5 */ /* 0x000fcc0000000000 */
[----:B------:R-:W-:Y:S01]  /*93d0*/  HGMMA.64x96x16.F32.BF16 R24, gdesc[UR4], R24, gsb0 ;  /* 0x01600000041879f0 */ /* 0x000fe20008001818 */
[----:B------:R-:W-:Y:S02]  /*93e0*/  R2UR UR6, R6 ;  /* 0x00000000060672ca */ /* 0x000fe400000e0000 */
[----:B------:R-:W-:Y:S02]  /*93f0*/  R2UR UR7, R7 ;  /* 0x00000000070772ca */ /* 0x000fe400000e0000 */
[----:B------:R-:W-:Y:S02]  /*9400*/  R2UR UR4, R10 ;  /* 0x000000000a0472ca */ /* 0x000fe400000e0000 */
[----:B------:R-:W-:Y:S01]  /*9410*/  R2UR UR5, R11 ;  /* 0x000000000b0572ca */ /* 0x000fe200000e0000 */
[----:B------:R-:W-:Y:S02]  /*9420*/  VIADD R6, R4, 0x6 ;  /* 0x0000000604067836 */ /* 0x000fe40000000000 */
[----:B--2---:R-:W-:-:S02]  /*9430*/  VIADD R12, R12, 0x6 ;  /* 0x000000060c0c7836 */ /* 0x004fc40000000000 */
[----:B------:R-:W-:Y:S01]  /*9440*/  IMAD.MOV.U32 R7, RZ, RZ, R9 ;  /* 0x000000ffff077224 */ /* 0x000fe200078e0009 */
[----:B------:R-:W-:Y:S02]  /*9450*/  WARPGROUP.DEPBAR.LE gsb0, 0x0 ;  /* 0x00008000000079c5 */ /* 0x000fe40000010000 */
[----:B------:R-:W-:-:S06]  /*9460*/  WARPGROUP.ARRIVE ;  /* 0x00000000000079c5 */ /* 0x000fcc0000000000 */
[----:B------:R-:W-:Y:S01]  /*9470*/  HGMMA.64x96x16.F32.BF16 R24, gdesc[UR4], R24, gsb0 ;  /* 0x01600000041879f0 */ /* 0x000fe20008001818 */
[----:B------:R-:W-:Y:S02]  /*9480*/  R2UR UR6, R6 ;  /* 0x00000000060672ca */ /* 0x000fe400000e0000 */
[----:B------:R-:W-:Y:S02]  /*9490*/  R2UR UR7, R7 ;  /* 0x00000000070772ca */ /* 0x000fe400000e0000 */
[----:B------:R-:W-:Y:S02]  /*94a0*/  R2UR UR4, R12 ;  /* 0x000000000c0472ca */ /* 0x000fe400000e0000 */
[----:B------:R-:W-:Y:S02]  /*94b0*/  R2UR UR5, R13 ;  /* 0x000000000d0572ca */ /* 0x000fe400000e0000 */
[----:B------:R-:W-:-:S04]  /*94c0*/  LOP3.LUT R15, R15, 0x1, RZ, 0xfc, !PT ;  /* 0x000000010f0f7812 */ /* 0x000fc800078efcff */
[----:B------:R-:W-:Y:S01]  /*94d0*/  ISETP.NE.AND P3, PT, R15, 0x3, PT ;  /* 0x000000030f00780c */ /* 0x000fe20003f65270 */
[----:B------:R-:W-:Y:S02]  /*94e0*/  WARPGROUP.DEPBAR.LE gsb0, 0x0 ;  /* 0x00008000000079c5 */ /* 0x000fe40000010000 */
[----:B------:R-:W-:-:S06]  /*94f0*/  WARPGROUP.ARRIVE ;  /* 0x00000000000079c5 */ /* 0x000fcc0000000000 */
[----:B------:R-:W-:Y:S01]  /*9500*/  HGMMA.64x96x16.F32.BF16 R24, gdesc[UR4], R24, gsb0 ;  /* 0x01600000041879f0 */ /* 0x000fe20008001818 */
[----:B------:R-:W-:Y:S02]  /*9510*/  BSSY B0, `(.L_x_10957) ;  /* 0x0000004000007945 */ /* 0x000fe40003800000 */
[----:B------:R-:W-:Y:S02]  /*9520*/  WARPGROUP.DEPBAR.LE gsb0, 0x0 ;  /* 0x00008000000079c5 */ /* 0x000fe40000010000 */
[----:B-1----:R-:W-:Y:S05]  /*9530*/  @!P3 BRA `(.L_x_10958) ;  /* 0x000000000004b947 */ /* 0x002fea0003800000 */
[----:B------:R-:W-:Y:S01]  /*9540*/  BPT.TRAP 0x1 ;  /* 0x000000040000795c */ /* 0x000fe20000300000 */
.L_x_10958:
[----:B------:R-:W-:Y:S05]  /*9550*/  BSYNC B0 ;  /* 0x0000000000007941 */ /* 0x000fea0003800000 */
.L_x_10957:
        /* <DEDUP_REMOVED lines=10> */
.L_x_10960:
[----:B------:R-:W-:Y:S05]  /*9600*/  BSYNC B0 ;  /* 0x0000000000007941 */ /* 0x000fea0003800000 */
.L_x_10959:
[----:B------:R-:W-:Y:S04]  /*9610*/  BSSY B0, `(.L_x_10961) ;  /* 0x0000006000007945 */ /* 0x000fe80003800000 */
[----:B--2---:R-:W-:Y:S05]  /*9620*/  @P2 BRA `(.L_x_10962) ;  /* 0x0000000000102947 */ /* 0x004fea0003800000 */
[----:B-----5:R-:W-:Y:S01]  /*9630*/  IMAD R4, R4, 0x8, R7 ;  /* 0x0000000804047824 */ /* 0x020fe200078e0207 */
[----:B------:R-:W-:-:S04]  /*9640*/  SHF.L.U32 R5, R5, 0x1f, RZ ;  /* 0x0000001f05057819 */ /* 0x000fc800000006ff */
[----:B------:R-:W2:Y:S02]  /*9650*/  SYNCS.PHASECHK.TRANS64.TRYWAIT P2, [R4+URZ], R5 ;  /* 0x00000005040075a7 */ /* 0x000ea4000804017f */
[----:B--2---:R-:W-:Y:S05]  /*9660*/  @!P2 BRA `(.L_x_10963) ;  /* 0x000002940054a947 */ /* 0x004fea0003800000 */
.L_x_10962:
[----:B------:R-:W-:Y:S05]  /*9670*/  BSYNC B0 ;  /* 0x0000000000007941 */ /* 0x000fea0003800000 */
.L_x_10961:
[----:B------:R-:W3:Y:S04]  /*9680*/  LD.E R15, desc[UR44][R2.64] ;  /* 0x0000002c020f7980 */ /* 0x000ee8000c101900 */
[----:B------:R-:W3:Y:S04]  /*9690*/  LDL.64 R6, [R1+0x118] ;  /* 0x0001180001067983 */ /* 0x000ee80000100a00 */
[----:B-1----:R-:W4:Y:S04]  /*96a0*/  LDL R0, [R1+0x90] ;  /* 0x0000900001007983 */ /* 0x002f280000100800 */
[----:B--2--5:R-:W2:Y:S04]  /*96b0*/  LDL.64 R4, [R1+0x110] ;  /* 0x0001100001047983 */ /* 0x024ea80000100a00 */
[----:B------:R-:W2:Y:S04]  /*96c0*/  LDL.64 R8, [R1+0x110] ;  /* 0x0001100001087983 */ /* 0x000ea80000100a00 */
[----:B------:R-:W2:Y:S04]  /*96d0*/  LDL.64 R10, [R1+0x110] ;  /* 0x00011000010a7983 */ /* 0x000ea80000100a00 */
[----:B------:R-:W2:Y:S01]  /*96e0*/  LDL.64 R12, [R1+0x110] ;  /* 0x00011000010c7983 */ /* 0x000ea20000100a00 */
[----:B------:R-:W-:Y:S05]  /*96f0*/  WARPSYNC.ALL ;  /* 0x0000000000007948 */ /* 0x000fea0003800000 */
[----:B------:R-:W-:Y:S01]  /*9700*/  WARPGROUP.ARRIVE ;  /* 0x00000000000079c5 */ /* 0x000fe20000000000 */
[----:B------:R-:W2:Y:S04]  /*9710*/  LDL.64 R16, [R1+0x110] ;  /* 0x0001100001107983 */ /* 0x000ea80000100a00 */
        /* <DEDUP_REMOVED lines=9> */
[----:B---3--:R-:W-:Y:S01]  /*97b0*/  IMAD R6, R15, 0xc00, R6 ;  /* 0x00000c000f067824 */ /* 0x008fe200078e0206 */
[----:B----4-:R-:W-:-:S04]  /*97c0*/  ISETP.NE.U32.AND P2, PT, R0, RZ, PT ;  /* 0x000000ff0000720c */ /* 0x010fc80003f45070 */
[----:B------:R-:W-:Y:S02]  /*97d0*/  R2UR UR6, R6 ;  /* 0x00000000060672ca */ /* 0x000fe400000e0000 */
[----:B------:R-:W-:Y:S02]  /*97e0*/  R2UR UR7, R7 ;  /* 0x00000000070772ca */ /* 0x000fe400000e0000 */
[----:B--2---:R-:W-:Y:S02]  /*97f0*/  R2UR UR4, R4 ;  /* 0x00000000040472ca */ /* 0x004fe400000e0000 */
[----:B------:R-:W-:-:S03]  /*9800*/  R2UR UR5, R5 ;  /* 0x00000000050572ca */ /* 0x000fc600000e0000 */
[----:B------:R-:W-:-:S10]  /*9810*/  VOTEU.ANY UP0, P2 ;  /* 0x00000000003f7886 */ /* 0x000fd40001000100 */
[----:B------:R-:W-:Y:S01]  /*9820*/  HGMMA.64x96x16.F32.BF16 R24, gdesc[UR4], R24, UP0, gsb0 ;  /* 0x01600000041879f0 */ /* 0x000fe2000b801818 */
[----:B------:R-:W-:Y:S02]  /*9830*/  VIADD R8, R8, 0x2 ;  /* 0x0000000208087836 */ /* 0x000fe40000000000 */
        /* <DEDUP_REMOVED lines=126> */
[----:B------:R-:W-:Y:S01]  /*a020*/  R2UR UR5, R17 ;  /* 0x00000000110572ca */ /* 0x000fe200000e0000 */
[----:B--2---:R-:W-:Y:S01]  /*a030*/  VIADD R8, R8, 0xc02 ;  /* 0x00000c0208087836 */ /* 0x004fe20000000000 */
[----:B------:R-:W-:Y:S02]  /*a040*/  WARPGROUP.DEPBAR.LE gsb0, 0x0 ;  /* 0x00008000000079c5 */ /* 0x000fe40000010000 */
[----:B------:R-:W-:-:S09]  /*a050*/  WARPGROUP.ARRIVE ;  /* 0x00000000000079c5 */ /* 0x000fd20000000000 */
[----:B------:R-:W-:Y:S01]  /*a060*/  HGMMA.64x96x16.F32.BF16 R24, gdesc[UR4], R24, gsb0 ;  /* 0x01600000041879f0 */ /* 0x000fe20008001818 */
[----:B------:R-:W-:Y:S02]  /*a070*/  VIADD R4, R6, 0x902 ;  /* 0x0000090206047836 */ /* 0x000fe40000000000 */
[----:B------:R-:W-:Y:S01]  /*a080*/  IMAD.MOV.U32 R5, RZ, RZ, R7 ;  /* 0x000000ffff057224 */ /* 0x000fe200078e0007 */
[----:B------:R-:W-:Y:S02]  /*a090*/  R2UR UR4, R8 ;  /* 0x00000000080472ca */ /* 0x000fe400000e0000 */
[----:B------:R-:W-:Y:S02]  /*a0a0*/  R2UR UR6, R4 ;  /* 0x00000000040672ca */ /* 0x000fe400000e0000 */
[----:B------:R-:W-:Y:S02]  /*a0b0*/  R2UR UR7, R5 ;  /* 0x00000000050772ca */ /* 0x000fe400000e0000 */
[----:B------:R-:W-:Y:S01]  /*a0c0*/  R2UR UR5, R9 ;  /* 0x00000000090572ca */ /* 0x000fe200000e0000 */
[----:B---3--:R-:W-:-:S02]  /*a0d0*/  VIADD R10, R10, 0xc04 ;  /* 0x00000c040a0a7836 */ /* 0x008fc40000000000 */
[----:B------:R-:W-:Y:S01]  /*a0e0*/  VIADD R4, R6, 0x904 ;  /* 0x0000090406047836 */ /* 0x000fe20000000000 */
[----:B------:R-:W-:Y:S02]  /*a0f0*/  WARPGROUP.DEPBAR.LE gsb0, 0x0 ;  /* 0x00008000000079c5 */ /* 0x000fe40000010000 */
[----:B------:R-:W-:-:S07]  /*a100*/  WARPGROUP.ARRIVE ;  /* 0x00000000000079c5 */ /* 0x000fce0000000000 */
[----:B------:R-:W-:Y:S01]  /*a110*/  HGMMA.64x96x16.F32.BF16 R24, gdesc[UR4], R24, gsb0 ;  /* 0x01600000041879f0 */ /* 0x000fe20008001818 */
[----:B------:R-:W-:Y:S01]  /*a120*/  IMAD.MOV.U32 R5, RZ, RZ, R7 ;  /* 0x000000ffff057224 */ /* 0x000fe200078e0007 */
[----:B------:R-:W-:Y:S02]  /*a130*/  R2UR UR6, R4 ;  /* 0x00000000040672ca */ /* 0x000fe400000e0000 */
[----:B------:R-:W-:Y:S02]  /*a140*/  R2UR UR4, R10 ;  /* 0x000000000a0472ca */ /* 0x000fe400000e0000 */
[----:B------:R-:W-:Y:S02]  /*a150*/  R2UR UR7, R5 ;  /* 0x00000000050772ca */ /* 0x000fe400000e0000 */
[----:B------:R-:W-:Y:S01]  /*a160*/  R2UR UR5, R11 ;  /* 0x000000000b0572ca */ /* 0x000fe200000e0000 */
[----:B----4-:R-:W-:Y:S02]  /*a170*/  VIADD R12, R12, 0xc06 ;  /* 0x00000c060c0c7836 */ /* 0x010fe40000000000 */
[----:B------:R-:W-:-:S02]  /*a180*/  VIADD R4, R6, 0x906 ;  /* 0x0000090606047836 */ /* 0x000fc40000000000 */
[----:B------:R-:W-:Y:S01]  /*a190*/  IMAD.MOV.U32 R5, RZ, RZ, R7 ;  /* 0x000000ffff057224 */ /* 0x000fe200078e0007 */
[----:B------:R-:W-:Y:S02]  /*a1a0*/  WARPGROUP.DEPBAR.LE gsb0, 0x0 ;  /* 0x00008000000079c5 */ /* 0x000fe40000010000 */
[----:B------:R-:W-:-:S06]  /*a1b0*/  WARPGROUP.ARRIVE ;  /* 0x00000000000079c5 */ /* 0x000fcc0000000000 */
[----:B------:R-:W-:Y:S01]  /*a1c0*/  HGMMA.64x96x16.F32.BF16 R24, gdesc[UR4], R24, gsb0 ;  /* 0x01600000041879f0 */ /* 0x000fe20008001818 */
[----:B------:R-:W-:Y:S02]  /*a1d0*/  R2UR UR4, R12 ;  /* 0x000000000c0472ca */ /* 0x000fe400000e0000 */
[----:B------:R-:W-:Y:S02]  /*a1e0*/  R2UR UR5, R13 ;  /* 0x000000000d0572ca */ /* 0x000fe400000e0000 */
[----:B------:R-:W-:Y:S02]  /*a1f0*/  R2UR UR6, R4 ;  /* 0x00000000040672ca */ /* 0x000fe400000e0000 */
[----:B------:R-:W-:Y:S01]  /*a200*/  R2UR UR7, R5 ;  /* 0x00000000050772ca */ /* 0x000fe200000e0000 */
[----:B------:R-:W-:Y:S04]  /*a210*/  STL [R1+0x90], R183 ;  /* 0x000090b701007387 */ /* 0x000fe80000100800 */
[----:B------:R-:W-:Y:S01]  /*a220*/  STL [R1+0x90], R183 ;  /* 0x000090b701007387 */ /* 0x000fe20000100800 */
[----:B------:R-:W-:-:S02]  /*a230*/  WARPGROUP.DEPBAR.LE gsb0, 0x0 ;  /* 0x00008000000079c5 */ /* 0x000fc40000010000 */
[----:B------:R-:W-:Y:S01]  /*a240*/  WARPGROUP.ARRIVE ;  /* 0x00000000000079c5 */ /* 0x000fe20000000000 */
[----:B------:R-:W2:Y:S05]  /*a250*/  @!P0 LDL.64 R4, [R1+0x30] ;  /* 0x0000300001048983 */ /* 0x000eaa0000100a00 */
[----:B------:R-:W-:Y:S01]  /*a260*/  HGMMA.64x96x16.F32.BF16 R24, gdesc[UR4], R24, gsb0 ;  /* 0x01600000041879f0 */ /* 0x000fe20008001818 */
        /* <DEDUP_REMOVED lines=16> */
[----:B------:R-:W3:Y:S01]  /*a370*/  @!P0 LD.E R0, desc[UR44][R2.64] ;  /* 0x0000002c02008980 */ /* 0x000ee2000c101900 */
[----:B--2---:R-:W-:-:S05]  /*a380*/  @!P0 MOV R5, R4 ;  /* 0x0000000400058202 */ /* 0x004fca0000000f00 */
[----:B---3--:R-:W-:-:S05]  /*a390*/  @!P0 IMAD R0, R0, 0x8, R5 ;  /* 0x0000000800008824 */ /* 0x008fca00078e0205 */
[----:B------:R-:W-:-:S04]  /*a3a0*/  @!P0 PRMT R0, RZ, 0x654, R0 ;  /* 0x00000654ff008816 */ /* 0x000fc80000000000 */
[----:B------:R2:W-:Y:S01]  /*a3b0*/  @!P0 SYNCS.ARRIVE.TRANS64.RED.A1T0 RZ, [R0+URZ], RZ ;  /* 0x000000ff00ff89a7 */ /* 0x0005e2000810043f */
[----:B------:R-:W2:Y:S04]  /*a3c0*/  LDL.64 R4, [R1+0x220] ;  /* 0x0002200001047983 */ /* 0x000ea80000100a00 */
[----:B------:R-:W3:Y:S04]  /*a3d0*/  LDL R174, [R1+0x240] ;  /* 0x0002400001ae7983 */ /* 0x000ee80000100800 */
[----:B------:R-:W4:Y:S04]  /*a3e0*/  LDL.64 R154, [R1+0x440] ;  /* 0x00044000019a7983 */ /* 0x000f280000100a00 */
        /* <DEDUP_REMOVED lines=58> */
[----:B------:R-:W4:Y:S01]  /*a790*/  LDL.64 R76, [R1+0x418] ;  /* 0x00041800014c7983 */ /* 0x000f220000100a00 */
[----:B--2---:R-:W-:-:S04]  /*a7a0*/  FMNMX.FTZ R0, R24, R4, !PT ;  /* 0x0000000418007209 */ /* 0x004fc80007810000 */
        /* <DEDUP_REMOVED lines=42> */
[----:B------:R-:W2:Y:S01]  /*aa50*/  SHFL.BFLY PT, R9, R6, 0x2, 0x1f ;  /* 0x0c401f0006097f89 */ /* 0x000ea200000e0000 */
[----:B------:R-:W-:-:S04]  /*aa60*/  FMNMX.FTZ R7, R63, R0, !PT ;  /* 0x000000003f077209 */ /* 0x000fc80007810000 */
[----:B------:R-:W-:-:S04]  /*aa70*/  FMNMX.FTZ R0, R66, R7, !PT ;  /* 0x0000000742007209 */ /* 0x000fc80007810000 */
[----:B------:R-:W-:-:S04]  /*aa80*/  FMNMX.FTZ R7, R67, R0, !PT ;  /* 0x0000000043077209 */ /* 0x000fc80007810000 */
[----:B------:R-:W-:-:S04]  /*aa90*/  FMNMX.FTZ R0, R70, R7, !PT ;  /* 0x0000000746007209 */ /* 0x000fc80007810000 */
[----:B------:R-:W-:-:S05]  /*aaa0*/  FMNMX.FTZ R7, R71, R0, !PT ;  /* 0x0000000047077209 */ /* 0x000fca0007810000 */
[----:B------:R0:W-:Y:S01]  /*aab0*/  STL.64 [R1+0x220], R6 ;  /* 0x0002200601007387 */ /* 0x0001e20000100a00 */
[----:B--2---:R-:W-:-:S03]  /*aac0*/  FMNMX.FTZ R0, R6, R9, !PT ;  /* 0x0000000906007209 */ /* 0x004fc60007810000 */
[----:B------:R-:W2:Y:S04]  /*aad0*/  LDL R153, [R1+0x224] ;  /* 0x0002240001997983 */ /* 0x000ea80000100800 */
[----:B------:R-:W1:Y:S04]  /*aae0*/  SHFL.BFLY PT, R9, R0, 0x1, 0x1f ;  /* 0x0c201f0000097f89 */ /* 0x000e6800000e0000 */
[----:B0-----:R-:W4:Y:S01]  /*aaf0*/  LDL.64 R6, [R1+0x290] ;  /* 0x0002900001067983 */ /* 0x001f220000100a00 */
[----:B-1----:R-:W-:-:S03]  /*ab00*/  FMNMX.FTZ R10, R0, R9, !PT ;  /* 0x00000009000a7209 */ /* 0x002fc60007810000 */
[----:B------:R-:W4:Y:S04]  /*ab10*/  LDL.64 R8, [R1+0x280] ;  /* 0x0002800001087983 */ /* 0x000f280000100a00 */
[----:B------:R0:W-:Y:S04]  /*ab20*/  STL [R1+0x220], R10 ;  /* 0x0002200a01007387 */ /* 0x0001e80000100800 */
[----:B------:R-:W3:Y:S04]  /*ab30*/  LDL R159, [R1+0x220] ;  /* 0x00022000019f7983 */ /* 0x000ee80000100800 */
[----:B0-----:R-:W4:Y:S01]  /*ab40*/  LDL.64 R10, [R1+0x2e0] ;  /* 0x0002e000010a7983 */ /* 0x001f220000100a00 */
[----:B------:R0:W-:Y:S06]  /*ab50*/  BAR.SYNC.DEFER_BLOCKING R237, 0x100 ;  /* 0x000400ed0000751d */ /* 0x0001ec0000010000 */
[----:B--2---:R-:W1:Y:S02]  /*ab60*/  SHFL.BFLY PT, R0, R153, 0x2, 0x1f ;  /* 0x0c401f0099007f89 */ /* 0x004e6400000e0000 */
[----:B-1----:R-:W-:-:S05]  /*ab70*/  FMNMX.FTZ R0, R0, R153, !PT ;  /* 0x0000009900007209 */ /* 0x002fca0007810000 */
[----:B------:R-:W1:Y:S01]  /*ab80*/  SHFL.BFLY PT, R75, R0, 0x1, 0x1f ;  /* 0x0c201f00004b7f89 */ /* 0x000e6200000e0000 */
[----:B---3--:R-:W-:-:S04]  /*ab90*/  FADD.FTZ R15, R4, -R159 ;  /* 0x8000009f040f7221 */ /* 0x008fc80000010000 */
[----:B------:R-:W-:-:S04]  /*aba0*/  FMUL.FTZ R15, R15, R174 ;  /* 0x000000ae0f0f7220 */ /* 0x000fc80000410000 */
[----:B------:R-:W4:Y:S01]  /*abb0*/  MUFU.EX2 R158, R15 ;  /* 0x0000000f009e7308 */ /* 0x000f220000000800 */
[----:B------:R-:W-:Y:S01]  /*abc0*/  FMUL.FTZ R159, R174, R159 ;  /* 0x0000009fae9f7220 */ /* 0x000fe20000410000 */
[----:B-1----:R-:W-:-:S03]  /*abd0*/  FMNMX.FTZ R75, R0, R75, !PT ;  /* 0x0000004b004b7209 */ /* 0x002fc60007810000 */
[-CC-:B------:R-:W-:Y:S01]  /*abe0*/  FFMA.FTZ R73, R24, R174.reuse, -R159.reuse ;  /* 0x000000ae18497223 */ /* 0x180fe2000001089f */
[----:B------:R-:W-:Y:S01]  /*abf0*/  FFMA.FTZ R152, R25, R174, -R159 ;  /* 0x000000ae19987223 */ /* 0x000fe2000001089f */
[----:B------:R-:W-:Y:S02]  /*ac00*/  FADD.FTZ R153, R5, -R75 ;  /* 0x8000004b05997221 */ /* 0x000fe40000010000 */
[----:B------:R-:W2:Y:S01]  /*ac10*/  LDL.64 R4, [R1+0x438] ;  /* 0x0004380001047983 */ /* 0x000ea20000100a00 */
[C---:B----4-:R-:W-:Y:S01]  /*ac20*/  FMUL.FTZ R25, R158.reuse, R155 ;  /* 0x0000009b9e197220 */ /* 0x050fe20000410000 */
[----:B------:R-:W-:Y:S01]  /*ac30*/  FMUL.FTZ R24, R158, R154 ;  /* 0x0000009a9e187220 */ /* 0x000fe20000410000 */
[-CC-:B------:R-:W-:Y:S01]  /*ac40*/  FFMA.FTZ R32, R32, R174.reuse, -R159.reuse ;  /* 0x000000ae20207223 */ /* 0x180fe2000001089f */
[-CC-:B------:R-:W-:Y:S01]  /*ac50*/  FFMA.FTZ R33, R33, R174.reuse, -R159.reuse ;  /* 0x000000ae21217223 */ /* 0x180fe2000001089f */
[----:B------:R-:W-:Y:S01]  /*ac60*/  FMUL.FTZ R160, R174, R153 ;  /* 0x00000099aea07220 */ /* 0x000fe20000410000 */
[----:B------:R-:W-:Y:S01]  /*ac70*/  FFMA.FTZ R153, R44, R174, -R159 ;  /* 0x000000ae2c997223 */ /* 0x000fe2000001089f */
[----:B------:R1:W-:Y:S01]  /*ac80*/  STL.64 [R1+0x440], R24 ;  /* 0x0004401801007387 */ /* 0x0003e20000100a00 */
[----:B------:R-:W-:-:S02]  /*ac90*/  FMUL.FTZ R44, R158, R8 ;  /* 0x000000089e2c7220 */ /* 0x000fc40000410000 */
[----:B------:R3:W-:Y:S01]  /*aca0*/  MUFU.EX2 R8, R32 ;  /* 0x0000002000087308 */ /* 0x0007e20000000800 */
[C---:B-1----:R-:W-:Y:S01]  /*acb0*/  FMUL.FTZ R25, R158.reuse, R7 ;  /* 0x000000079e197220 */ /* 0x042fe20000410000 */
[----:B---3--:R-:W-:-:S06]  /*acc0*/  FMUL.FTZ R32, R158, R12 ;  /* 0x0000000c9e207220 */ /* 0x008fcc0000410000 */
[----:B------:R1:W-:Y:S02]  /*acd0*/  MUFU.EX2 R7, R33 ;  /* 0x0000002100077308 */ /* 0x0003e40000000800 */
[C---:B-1----:R-:W-:Y:S02]  /*ace0*/  FMUL.FTZ R33, R158.reuse, R13 ;  /* 0x0000000d9e217220 */ /* 0x042fe40000410000 */
[----:B------:R-:W3:Y:S04]  /*acf0*/  LDL.64 R12, [R1+0x230] ;  /* 0x00023000010c7983 */ /* 0x000ee80000100a00 */
[----:B------:R-:W1:Y:S01]  /*ad00*/  MUFU.EX2 R160, R160 ;  /* 0x000000a000a07308 */ /* 0x000e620000000800 */
[C---:B------:R-:W-:Y:S01]  /*ad10*/  FMUL.FTZ R201, R158.reuse, R201 ;  /* 0x000000c99ec97220 */ /* 0x040fe20000410000 */
        /* <DEDUP_REMOVED lines=8> */
[----:B------:R-:W-:Y:S01]  /*ada0*/  FMUL.FTZ R130, R158, R130 ;  /* 0x000000829e827220 */ /* 0x000fe20000410000 */
[----:B------:R-:W-:Y:S01]  /*adb0*/  STL.64 [R1+0x260], R200 ;  /* 0x000260c801007387 */ /* 0x000fe20000100a00 */
[C---:B-1----:R-:W-:Y:S01]  /*adc0*/  FMUL.FTZ R133, R160.reuse, R133 ;  /* 0x00000085a0857220 */ /* 0x042fe20000410000 */
        /* <DEDUP_REMOVED lines=27> */
[----:B------:R-:W-:Y:S04]  /*af80*/  STL.64 [R1+0x270], R198 ;  /* 0x000270c601007387 */ /* 0x000fe80000100a00 */
        /* <DEDUP_REMOVED lines=10> */
[----:B------:R1:W-:Y:S04]  /*b030*/  STL.64 [R1+0x308], R118 ;  /* 0x0003087601007387 */ /* 0x0003e80000100a00 */
[----:B------:R-:W-:Y:S04]  /*b040*/  STL.64 [R1+0x318], R100 ;  /* 0x0003186401007387 */ /* 0x000fe80000100a00 */
[----:B------:R-:W-:Y:S04]  /*b050*/  STL.64 [R1+0x328], R102 ;  /* 0x0003286601007387 */ /* 0x000fe80000100a00 */
[----:B------:R-:W-:Y:S04]  /*b060*/  STL.64 [R1+0x378], R98 ;  /* 0x0003786201007387 */ /* 0x000fe80000100a00 */
[----:B------:R4:W-:Y:S04]  /*b070*/  STL.64 [R1+0x388], R96 ;  /* 0x0003886001007387 */ /* 0x0009e80000100a00 */
[----:B------:R-:W-:Y:S04]  /*b080*/  STL.64 [R1+0x3d8], R84 ;  /* 0x0003d85401007387 */ /* 0x000fe80000100a00 */
[----:B------:R-:W-:Y:S04]  /*b090*/  STL.64 [R1+0x3e8], R86 ;  /* 0x0003e85601007387 */ /* 0x000fe80000100a00 */
[----:B-1----:R-:W3:Y:S04]  /*b0a0*/  LDL R119, [R1+0x260] ;  /* 0x0002600001777983 */ /* 0x002ee80000100800 */
[----:B------:R-:W3:Y:S04]  /*b0b0*/  LDL R121, [R1+0x264] ;  /* 0x0002640001797983 */ /* 0x000ee80000100800 */
[----:B------:R-:W3:Y:S04]  /*b0c0*/  LDL R123, [R1+0x268] ;  /* 0x00026800017b7983 */ /* 0x000ee80000100800 */
[----:B------:R-:W3:Y:S04]  /*b0d0*/  LDL R125, [R1+0x26c] ;  /* 0x00026c00017d7983 */ /* 0x000ee80000100800 */
[----:B------:R-:W3:Y:S04]  /*b0e0*/  LDL R127, [R1+0x270] ;  /* 0x00027000017f7983 */ /* 0x000ee80000100800 */
[----:B------:R-:W3:Y:S04]  /*b0f0*/  LDL R129, [R1+0x274] ;  /* 0x0002740001817983 */ /* 0x000ee80000100800 */
[----:B------:R-:W3:Y:S04]  /*b100*/  LDL R131, [R1+0x278] ;  /* 0x0002780001837983 */ /* 0x000ee80000100800 */
[----:B------:R-:W3:Y:S04]  /*b110*/  LDL R133, [R1+0x27c] ;  /* 0x00027c0001857983 */ /* 0x000ee80000100800 */
[----:B----4-:R-:W4:Y:S04]  /*b120*/  LDL R97, [R1+0x2bc] ;  /* 0x0002bc0001617983 */ /* 0x010f280000100800 */
[----:B------:R-:W4:Y:S04]  /*b130*/  LDL R99, [R1+0x2c0] ;  /* 0x0002c00001637983 */ /* 0x000f280000100800 */
[----:B------:R-:W4:Y:S04]  /*b140*/  LDL R101, [R1+0x2c4] ;  /* 0x0002c40001657983 */ /* 0x000f280000100800 */
[----:B------:R-:W4:Y:S04]  /*b150*/  LDL R103, [R1+0x2c8] ;  /* 0x0002c80001677983 */ /* 0x000f280000100800 */
[----:B------:R-:W4:Y:S04]  /*b160*/  LDL R102, [R1+0x3d8] ;  /* 0x0003d80001667983 */ /* 0x000f280000100800 */
[----:B------:R-:W4:Y:S04]  /*b170*/  LDL R96, [R1+0x3e4] ;  /* 0x0003e40001607983 */ /* 0x000f280000100800 */
[----:B------:R-:W4:Y:S04]  /*b180*/  LDL R98, [R1+0x3e8] ;  /* 0x0003e80001627983 */ /* 0x000f280000100800 */
[----:B------:R-:W4:Y:S01]  /*b190*/  LDL R100, [R1+0x3ec] ;  /* 0x0003ec0001647983 */ /* 0x000f220000100800 */
[C---:B------:R-:W-:Y:S01]  /*b1a0*/  FMUL.FTZ R189, R158.reuse, R189 ;  /* 0x000000bd9ebd7220 */ /* 0x040fe20000410000 */
[----:B------:R-:W-:Y:S01]  /*b1b0*/  FMUL.FTZ R188, R158, R188 ;  /* 0x000000bc9ebc7220 */ /* 0x000fe20000410000 */
[--C-:B------:R-:W-:Y:S01]  /*b1c0*/  FFMA.FTZ R28, R28, R174, -R159.reuse ;  /* 0x000000ae1c1c7223 */ /* 0x100fe2000001089f */
[C---:B------:R-:W-:Y:S01]  /*b1d0*/  FMUL.FTZ R157, R158.reuse, R157 ;  /* 0x0000009d9e9d7220 */ /* 0x040fe20000410000 */
[C---:B------:R-:W-:Y:S01]  /*b1e0*/  FMUL.FTZ R156, R158.reuse, R156 ;  /* 0x0000009c9e9c7220 */ /* 0x040fe20000410000 */
[----:B------:R-:W-:Y:S01]  /*b1f0*/  FFMA.FTZ R72, R29, R174, -R159 ;  /* 0x000000ae1d487223 */ /* 0x000fe2000001089f */
[----:B------:R1:W-:Y:S01]  /*b200*/  STL.64 [R1+0x2d0], R188 ;  /* 0x0002d0bc01007387 */ /* 0x0003e20000100a00 */
[----:B------:R0:W-:Y:S03]  /*b210*/  MUFU.EX2 R29, R28 ;  /* 0x0000001c001d7308 */ /* 0x0001e60000000800 */
[----:B------:R0:W-:Y:S05]  /*b220*/  STL.64 [R1+0x3c0], R156 ;  /* 0x0003c09c01007387 */ /* 0x0001ea0000100a00 */
[----:B------:R-:W-:Y:S01]  /*b230*/  MUFU.EX2 R73, R73 ;  /* 0x0000004900497308 */ /* 0x000fe20000000800 */
[----:B------:R-:W-:-:S07]  /*b240*/  FMUL.FTZ R24, R158, R6 ;  /* 0x000000069e187220 */ /* 0x000fce0000410000 */
[----:B------:R-:W-:Y:S01]  /*b250*/  MUFU.EX2 R152, R152 ;  /* 0x0000009800987308 */ /* 0x000fe20000000800 */
[----:B-1----:R-:W-:Y:S01]  /*b260*/  FMUL.FTZ R189, R75, R174 ;  /* 0x000000ae4bbd7220 */ /* 0x002fe20000410000 */
[C---:B------:R-:W-:Y:S01]  /*b270*/  FMUL.FTZ R173, R158.reuse, R173 ;  /* 0x000000ad9ead7220 */ /* 0x040fe20000410000 */
[----:B------:R-:W-:Y:S01]  /*b280*/  FMUL.FTZ R172, R158, R172 ;  /* 0x000000ac9eac7220 */ /* 0x000fe20000410000 */
[-C--:B------:R-:W-:Y:S01]  /*b290*/  FFMA.FTZ R74, R45, R174.reuse, -R159 ;  /* 0x000000ae2d4a7223 */ /* 0x080fe2000001089f */
[-C--:B0-----:R-:W-:Y:S01]  /*b2a0*/  FFMA.FTZ R28, R26, R174.reuse, -R189 ;  /* 0x000000ae1a1c7223 */ /* 0x081fe200000108bd */
[-C--:B------:R-:W-:Y:S01]  /*b2b0*/  FFMA.FTZ R0, R61, R174.reuse, -R159 ;  /* 0x000000ae3d007223 */ /* 0x080fe2000001089f */
[----:B------:R-:W-:Y:S01]  /*b2c0*/  FMUL.FTZ R17, R160, R17 ;  /* 0x00000011a0117220 */ /* 0x000fe20000410000 */
[----:B------:R0:W-:Y:S01]  /*b2d0*/  MUFU.EX2 R157, R153 ;  /* 0x00000099009d7308 */ /* 0x0001e20000000800 */
[----:B------:R-:W-:Y:S01]  /*b2e0*/  FFMA.FTZ R155, R30, R174, -R189 ;  /* 0x000000ae1e9b7223 */ /* 0x000fe200000108bd */
[----:B------:R-:W-:Y:S01]  /*b2f0*/  FMUL.FTZ R16, R160, R16 ;  /* 0x00000010a0107220 */ /* 0x000fe20000410000 */
[--C-:B------:R-:W-:Y:S01]  /*b300*/  FFMA.FTZ R36, R36, R174, -R159.reuse ;  /* 0x000000ae24247223 */ /* 0x100fe2000001089f */
[C---:B------:R-:W-:Y:S01]  /*b310*/  FMUL.FTZ R171, R158.reuse, R171 ;  /* 0x000000ab9eab7220 */ /* 0x040fe20000410000 */
[----:B------:R-:W-:Y:S01]  /*b320*/  FMUL.FTZ R170, R158, R170 ;  /* 0x000000aa9eaa7220 */ /* 0x000fe20000410000 */
[-CC-:B------:R-:W-:Y:S01]  /*b330*/  FFMA.FTZ R37, R37, R174.reuse, -R159.reuse ;  /* 0x000000ae25257223 */ /* 0x180fe2000001089f */
[-CC-:B------:R-:W-:Y:S01]  /*b340*/  FFMA.FTZ R15, R57, R174.reuse, -R159.reuse ;  /* 0x000000ae390f7223 */ /* 0x180fe2000001089f */
[-C--:B------:R-:W-:Y:S01]  /*b350*/  FFMA.FTZ R40, R40, R174.reuse, -R159 ;  /* 0x000000ae28287223 */ /* 0x080fe2000001089f */
[-CC-:B0-----:R-:W-:Y:S01]  /*b360*/  FFMA.FTZ R153, R27, R174.reuse, -R189.reuse ;  /* 0x000000ae1b997223 */ /* 0x181fe200000108bd */
[----:B------:R-:W3:Y:S01]  /*b370*/  MUFU.EX2 R28, R28 ;  /* 0x0000001c001c7308 */ /* 0x000ee20000000800 */
[-CC-:B------:R-:W-:Y:S01]  /*b380*/  FFMA.FTZ R30, R31, R174.reuse, -R189.reuse ;  /* 0x000000ae1f1e7223 */ /* 0x180fe200000108bd */
[-C--:B------:R-:W-:Y:S01]  /*b390*/  FFMA.FTZ R6, R34, R174.reuse, -R189 ;  /* 0x000000ae22067223 */ /* 0x080fe200000108bd */
[--C-:B------:R-:W-:Y:S01]  /*b3a0*/  FFMA.FTZ R41, R41, R174, -R159.reuse ;  /* 0x000000ae29297223 */ /* 0x100fe2000001089f */
[C---:B------:R-:W-:Y:S01]  /*b3b0*/  FMUL.FTZ R167, R158.reuse, R167 ;  /* 0x000000a79ea77220 */ /* 0x040fe20000410000 */
[----:B------:R-:W-:Y:S01]  /*b3c0*/  FMUL.FTZ R166, R158, R166 ;  /* 0x000000a69ea67220 */ /* 0x000fe20000410000 */
[-CC-:B------:R-:W-:Y:S01]  /*b3d0*/  FFMA.FTZ R48, R48, R174.reuse, -R159.reuse ;  /* 0x000000ae30307223 */ /* 0x180fe2000001089f */
[-CC-:B------:R-:W-:Y:S01]  /*b3e0*/  FFMA.FTZ R49, R49, R174.reuse, -R159.reuse ;  /* 0x000000ae31317223 */ /* 0x180fe2000001089f */
[----:B------:R-:W0:Y:S01]  /*b3f0*/  MUFU.EX2 R153, R153 ;  /* 0x0000009900997308 */ /* 0x000e220000000800 */
[----:B------:R-:W-:Y:S01]  /*b400*/  FFMA.FTZ R52, R52, R174, -R159 ;  /* 0x000000ae34347223 */ /* 0x000fe2000001089f */
[C---:B--2---:R-:W-:Y:S01]  /*b410*/  FMUL.FTZ R5, R160.reuse, R5 ;  /* 0x00000005a0057220 */ /* 0x044fe20000410000 */
[----:B------:R-:W-:-:S05]  /*b420*/  FMUL.FTZ R4, R160, R4 ;  /* 0x00000004a0047220 */ /* 0x000fca0000410000 */
[----:B------:R-:W1:Y:S01]  /*b430*/  MUFU.EX2 R155, R155 ;  /* 0x0000009b009b7308 */ /* 0x000e620000000800 */
[-CC-:B------:R-:W-:Y:S01]  /*b440*/  FFMA.FTZ R53, R53, R174.reuse, -R159.reuse ;  /* 0x000000ae35357223 */ /* 0x180fe2000001089f */
[-CC-:B------:R-:W-:Y:S01]  /*b450*/  FFMA.FTZ R56, R56, R174.reuse, -R159.reuse ;  /* 0x000000ae38387223 */ /* 0x180fe2000001089f */
[-CC-:B------:R-:W-:Y:S01]  /*b460*/  FFMA.FTZ R60, R60, R174.reuse, -R159.reuse ;  /* 0x000000ae3c3c7223 */ /* 0x180fe2000001089f */
[----:B------:R2:W-:Y:S04]  /*b470*/  STL.64 [R1+0x438], R4 ;  /* 0x0004380401007387 */ /* 0x0005e80000100a00 */
[----:B------:R-:W1:Y:S01]  /*b480*/  MUFU.EX2 R30, R30 ;  /* 0x0000001e001e7308 */ /* 0x000e620000000800 */
[----:B------:R-:W-:Y:S01]  /*b490*/  FMUL.FTZ R45, R158, R9 ;  /* 0x000000099e2d7220 */ /* 0x000fe20000410000 */
[-CC-:B------:R-:W-:Y:S01]  /*b4a0*/  FFMA.FTZ R179, R64, R174.reuse, -R159.reuse ;  /* 0x000000ae40b37223 */ /* 0x180fe2000001089f */
[-CC-:B------:R-:W-:Y:S01]  /*b4b0*/  FFMA.FTZ R178, R65, R174.reuse, -R159.reuse ;  /* 0x000000ae41b27223 */ /* 0x180fe2000001089f */
[-CC-:B------:R-:W-:Y:S01]  /*b4c0*/  FFMA.FTZ R181, R68, R174.reuse, -R159.reuse ;  /* 0x000000ae44b57223 */ /* 0x180fe2000001089f */
[----:B------:R-:W-:Y:S01]  /*b4d0*/  FFMA.FTZ R180, R69, R174, -R159 ;  /* 0x000000ae45b47223 */ /* 0x000fe2000001089f */
[C---:B------:R-:W-:Y:S01]  /*b4e0*/  FMUL.FTZ R169, R158.reuse, R169 ;  /* 0x000000a99ea97220 */ /* 0x040fe20000410000 */
[----:B------:R-:W-:Y:S01]  /*b4f0*/  FMUL.FTZ R168, R158, R168 ;  /* 0x000000a89ea87220 */ /* 0x000fe20000410000 */
[----:B------:R-:W1:Y:S01]  /*b500*/  MUFU.EX2 R154, R72 ;  /* 0x00000048009a7308 */ /* 0x000e620000000800 */
[-CC-:B--2---:R-:W-:Y:S01]  /*b510*/  FFMA.FTZ R4, R35, R174.reuse, -R189.reuse ;  /* 0x000000ae23047223 */ /* 0x184fe200000108bd */
[----:B------:R-:W-:Y:S01]  /*b520*/  FFMA.FTZ R5, R38, R174, -R189 ;  /* 0x000000ae26057223 */ /* 0x000fe200000108bd */
[----:B------:R-:W-:Y:S01]  /*b530*/  STL.64 [R1+0x2f0], R172 ;  /* 0x0002f0ac01007387 */ /* 0x000fe20000100a00 */
[C---:B------:R-:W-:Y:S01]  /*b540*/  FMUL.FTZ R165, R158.reuse, R165 ;  /* 0x000000a59ea57220 */ /* 0x040fe20000410000 */
[C---:B------:R-:W-:Y:S01]  /*b550*/  FMUL.FTZ R164, R158.reuse, R164 ;  /* 0x000000a49ea47220 */ /* 0x040fe20000410000 */
[C---:B------:R-:W-:Y:S01]  /*b560*/  FMUL.FTZ R203, R158.reuse, R203 ;  /* 0x000000cb9ecb7220 */ /* 0x040fe20000410000 */
[C---:B------:R-:W-:Y:S01]  /*b570*/  FMUL.FTZ R202, R158.reuse, R202 ;  /* 0x000000ca9eca7220 */ /* 0x040fe20000410000 */
[----:B------:R-:W2:Y:S01]  /*b580*/  MUFU.EX2 R6, R6 ;  /* 0x0000000600067308 */ /* 0x000ea20000000800 */
[----:B------:R1:W-:Y:S01]  /*b590*/  STL.64 [R1+0x280], R44 ;  /* 0x0002802c01007387 */ /* 0x0003e20000100a00 */
[C---:B------:R-:W-:Y:S01]  /*b5a0*/  FMUL.FTZ R197, R158.reuse, R197 ;  /* 0x000000c59ec57220 */ /* 0x040fe20000410000 */
[C---:B------:R-:W-:Y:S01]  /*b5b0*/  FMUL.FTZ R196, R158.reuse, R196 ;  /* 0x000000c49ec47220 */ /* 0x040fe20000410000 */
[C---:B------:R-:W-:Y:S01]  /*b5c0*/  FMUL.FTZ R195, R158.reuse, R195 ;  /* 0x000000c39ec37220 */ /* 0x040fe20000410000 */
[C---:B------:R-:W-:Y:S01]  /*b5d0*/  FMUL.FTZ R194, R158.reuse, R194 ;  /* 0x000000c29ec27220 */ /* 0x040fe20000410000 */
[C---:B------:R-:W-:Y:S01]  /*b5e0*/  FMUL.FTZ R177, R158.reuse, R177 ;  /* 0x000000b19eb17220 */ /* 0x040fe20000410000 */
[C---:B------:R-:W-:Y:S01]  /*b5f0*/  FMUL.FTZ R176, R158.reuse, R176 ;  /* 0x000000b09eb07220 */ /* 0x040fe20000410000 */
[----:B---3--:R-:W-:Y:S01]  /*b600*/  FFMA.FTZ R26, R13, R160, R28 ;  /* 0x000000a00d1a7223 */ /* 0x008fe2000001001c */
[----:B------:R-:W-:Y:S01]  /*b610*/  FFMA.FTZ R13, R158, R12, R73 ;  /* 0x0000000c9e0d7223 */ /* 0x000fe20000010049 */
[----:B------:R-:W3:Y:S01]  /*b620*/  MUFU.EX2 R4, R4 ;  /* 0x0000000400047308 */ /* 0x000ee20000000800 */
[----:B------:R2:W-:Y:S01]  /*b630*/  STL.64 [R1+0x428], R16 ;  /* 0x0004281001007387 */ /* 0x0005e20000100a00 */
[----:B0-----:R-:W-:Y:S01]  /*b640*/  FADD.FTZ R26, R153, R26 ;  /* 0x0000001a991a7221 */ /* 0x001fe20000010000 */
[----:B------:R-:W-:Y:S01]  /*b650*/  FADD.FTZ R12, R152, R13 ;  /* 0x0000000d980c7221 */ /* 0x000fe20000010000 */
[----:B-1----:R-:W-:Y:S01]  /*b660*/  FMUL.FTZ R44, R158, R10 ;  /* 0x0000000a9e2c7220 */ /* 0x002fe20000410000 */
[----:B------:R-:W-:Y:S03]  /*b670*/  STL.64 [R1+0x370], R170 ;  /* 0x000370aa01007387 */ /* 0x000fe60000100a00 */
[----:B------:R0:W-:Y:S01]  /*b680*/  MUFU.EX2 R172, R0 ;  /* 0x0000000000ac7308 */ /* 0x0001e20000000800 */
[----:B------:R-:W-:Y:S01]  /*b690*/  FADD.FTZ R27, R155, R26 ;  /* 0x0000001a9b1b7221 */ /* 0x000fe20000010000 */
[----:B------:R-:W-:Y:S01]  /*b6a0*/  FADD.FTZ R13, R29, R12 ;  /* 0x0000000c1d0d7221 */ /* 0x000fe20000010000 */
[----:B------:R1:W-:Y:S01]  /*b6b0*/  STL.64 [R1+0x290], R24 ;  /* 0x0002901801007387 */ /* 0x0003e20000100a00 */
[----:B--2---:R-:W-:Y:S01]  /*b6c0*/  FFMA.FTZ R17, R42, R174, -R189 ;  /* 0x000000ae2a117223 */ /* 0x004fe200000108bd */
[C---:B------:R-:W-:Y:S01]  /*b6d0*/  FMUL.FTZ R185, R158.reuse, R185 ;  /* 0x000000b99eb97220 */ /* 0x040fe20000410000 */
[----:B------:R-:W-:-:S02]  /*b6e0*/  FMUL.FTZ R184, R158, R184 ;  /* 0x000000b89eb87220 */ /* 0x000fc40000410000 */
[----:B------:R-:W2:Y:S01]  /*b6f0*/  MUFU.EX2 R5, R5 ;  /* 0x0000000500057308 */ /* 0x000ea20000000800 */
[----:B0-----:R-:W-:Y:S01]  /*b700*/  FFMA.FTZ R0, R39, R174, -R189 ;  /* 0x000000ae27007223 */ /* 0x001fe200000108bd */
[----:B------:R-:W-:Y:S01]  /*b710*/  FADD.FTZ R27, R30, R27 ;  /* 0x0000001b1e1b7221 */ /* 0x000fe20000010000 */
[----:B------:R-:W-:Y:S01]  /*b720*/  FADD.FTZ R13, R154, R13 ;  /* 0x0000000d9a0d7221 */ /* 0x000fe20000010000 */
[C---:B------:R-:W-:Y:S01]  /*b730*/  FMUL.FTZ R187, R158.reuse, R187 ;  /* 0x000000bb9ebb7220 */ /* 0x040fe20000410000 */
[C---:B------:R-:W-:Y:S01]  /*b740*/  FMUL.FTZ R186, R158.reuse, R186 ;  /* 0x000000ba9eba7220 */ /* 0x040fe20000410000 */
[C---:B------:R-:W-:Y:S01]  /*b750*/  FMUL.FTZ R163, R158.reuse, R163 ;  /* 0x000000a39ea37220 */ /* 0x040fe20000410000 */
[C---:B------:R-:W-:Y:S01]  /*b760*/  FMUL.FTZ R162, R158.reuse, R162 ;  /* 0x000000a29ea27220 */ /* 0x040fe20000410000 */
[----:B------:R-:W0:Y:S01]  /*b770*/  MUFU.EX2 R10, R36 ;  /* 0x00000024000a7308 */ /* 0x000e220000000800 */
[----:B-1----:R-:W-:Y:S01]  /*b780*/  FMUL.FTZ R25, R158, R21 ;  /* 0x000000159e197220 */ /* 0x002fe20000410000 */
[----:B------:R-:W-:Y:S01]  /*b790*/  FADD.FTZ R27, R6, R27 ;  /* 0x0000001b061b7221 */ /* 0x000fe20000010000 */
[----:B------:R-:W-:Y:S01]  /*b7a0*/  FFMA.FTZ R16, R46, R174, -R189 ;  /* 0x000000ae2e107223 */ /* 0x000fe200000108bd */
[C---:B------:R-:W-:Y:S01]  /*b7b0*/  FMUL.FTZ R147, R158.reuse, R147 ;  /* 0x000000939e937220 */ /* 0x040fe20000410000 */
[C---:B------:R-:W-:Y:S01]  /*b7c0*/  FMUL.FTZ R146, R158.reuse, R146 ;  /* 0x000000929e927220 */ /* 0x040fe20000410000 */
[C---:B------:R-:W-:Y:S01]  /*b7d0*/  FMUL.FTZ R149, R158.reuse, R149 ;  /* 0x000000959e957220 */ /* 0x040fe20000410000 */
[----:B------:R-:W-:Y:S01]  /*b7e0*/  FMUL.FTZ R148, R158, R148 ;  /* 0x000000949e947220 */ /* 0x000fe20000410000 */
[----:B------:R-:W1:Y:S01]  /*b7f0*/  MUFU.EX2 R0, R0 ;  /* 0x0000000000007308 */ /* 0x000e620000000800 */
[----:B------:R-:W-:Y:S01]  /*b800*/  FADD.FTZ R12, R8, R13 ;  /* 0x0000000d080c7221 */ /* 0x000fe20000010000 */
[C---:B------:R-:W-:Y:S01]  /*b810*/  FMUL.FTZ R151, R158.reuse, R151 ;  /* 0x000000979e977220 */ /* 0x040fe20000410000 */
[C---:B------:R-:W-:Y:S01]  /*b820*/  FMUL.FTZ R150, R158.reuse, R150 ;  /* 0x000000969e967220 */ /* 0x040fe20000410000 */
[C---:B------:R-:W-:Y:S01]  /*b830*/  FMUL.FTZ R143, R158.reuse, R143 ;  /* 0x0000008f9e8f7220 */ /* 0x040fe20000410000 */
[C---:B------:R-:W-:Y:S01]  /*b840*/  FMUL.FTZ R142, R158.reuse, R142 ;  /* 0x0000008e9e8e7220 */ /* 0x040fe20000410000 */
[C---:B------:R-:W-:Y:S01]  /*b850*/  FMUL.FTZ R145, R158.reuse, R145 ;  /* 0x000000919e917220 */ /* 0x040fe20000410000 */
[C---:B------:R-:W-:Y:S01]  /*b860*/  FMUL.FTZ R144, R158.reuse, R144 ;  /* 0x000000909e907220 */ /* 0x040fe20000410000 */
[----:B------:R-:W1:Y:S01]  /*b870*/  MUFU.EX2 R9, R37 ;  /* 0x0000002500097308 */ /* 0x000e620000000800 */
[C---:B------:R-:W-:Y:S01]  /*b880*/  FMUL.FTZ R24, R158.reuse, R20 ;  /* 0x000000149e187220 */ /* 0x040fe20000410000 */
[----:B------:R-:W-:Y:S01]  /*b890*/  FMUL.FTZ R45, R158, R11 ;  /* 0x0000000b9e2d7220 */ /* 0x000fe20000410000 */
[-CC-:B------:R-:W-:Y:S01]  /*b8a0*/  FFMA.FTZ R161, R50, R174.reuse, -R189.reuse ;  /* 0x000000ae32a17223 */ /* 0x180fe200000108bd */
[-C--:B------:R-:W-:Y:S01]  /*b8b0*/  FFMA.FTZ R159, R51, R174.reuse, -R189 ;  /* 0x000000ae339f7223 */ /* 0x080fe200000108bd */
[----:B------:R1:W-:Y:S03]  /*b8c0*/  STL.64 [R1+0x350], R166 ;  /* 0x000350a601007387 */ /* 0x0003e60000100a00 */
[----:B------:R2:W-:Y:S01]  /*b8d0*/  MUFU.EX2 R170, R15 ;  /* 0x0000000f00aa7308 */ /* 0x0005e20000000800 */
[----:B---3--:R-:W-:Y:S01]  /*b8e0*/  FADD.FTZ R26, R4, R27 ;  /* 0x0000001b041a7221 */ /* 0x008fe20000010000 */
[--C-:B------:R-:W-:Y:S01]  /*b8f0*/  FFMA.FTZ R11, R47, R174, -R189.reuse ;  /* 0x000000ae2f0b7223 */ /* 0x100fe200000108bd */
[C---:B------:R-:W-:Y:S01]  /*b900*/  FMUL.FTZ R139, R158.reuse, R139 ;  /* 0x0000008b9e8b7220 */ /* 0x040fe20000410000 */
[C---:B------:R-:W-:Y:S01]  /*b910*/  FMUL.FTZ R138, R158.reuse, R138 ;  /* 0x0000008a9e8a7220 */ /* 0x040fe20000410000 */
[C---:B------:R-:W-:Y:S01]  /*b920*/  FMUL.FTZ R137, R158.reuse, R137 ;  /* 0x000000899e897220 */ /* 0x040fe20000410000 */
[----:B------:R-:W-:Y:S01]  /*b930*/  FMUL.FTZ R136, R158, R136 ;  /* 0x000000889e887220 */ /* 0x000fe20000410000 */
[C---:B------:R-:W-:Y:S01]  /*b940*/  FMUL.FTZ R205, R160.reuse, R205 ;  /* 0x000000cda0cd7220 */ /* 0x040fe20000410000 */
[----:B------:R-:W3:Y:S01]  /*b950*/  MUFU.EX2 R17, R17 ;  /* 0x0000001100117308 */ /* 0x000ee20000000800 */
[----:B--2---:R-:W-:Y:S01]  /*b960*/  FFMA.FTZ R15, R43, R174, -R189 ;  /* 0x000000ae2b0f7223 */ /* 0x004fe200000108bd */
[----:B------:R-:W-:Y:S01]  /*b970*/  FADD.FTZ R13, R7, R12 ;  /* 0x0000000c070d7221 */ /* 0x000fe20000010000 */
[C---:B------:R-:W-:Y:S01]  /*b980*/  FMUL.FTZ R204, R160.reuse, R204 ;  /* 0x000000cca0cc7220 */ /* 0x040fe20000410000 */
[C---:B------:R-:W-:Y:S01]  /*b990*/  FMUL.FTZ R135, R160.reuse, R135 ;  /* 0x00000087a0877220 */ /* 0x040fe20000410000 */
[C---:B------:R-:W-:Y:S01]  /*b9a0*/  FMUL.FTZ R134, R160.reuse, R134 ;  /* 0x00000086a0867220 */ /* 0x040fe20000410000 */
[C---:B------:R-:W-:Y:S01]  /*b9b0*/  FMUL.FTZ R113, R160.reuse, R113 ;  /* 0x00000071a0717220 */ /* 0x040fe20000410000 */
[----:B------:R-:W-:Y:S01]  /*b9c0*/  FMUL.FTZ R112, R160, R112 ;  /* 0x00000070a0707220 */ /* 0x000fe20000410000 */
[----:B------:R-:W2:Y:S01]  /*b9d0*/  MUFU.EX2 R21, R40 ;  /* 0x0000002800157308 */ /* 0x000ea20000000800 */
[----:B------:R-:W-:Y:S01]  /*b9e0*/  FADD.FTZ R27, R5, R26 ;  /* 0x0000001a051b7221 */ /* 0x000fe20000010000 */
[----:B0-----:R-:W-:Y:S01]  /*b9f0*/  FADD.FTZ R12, R10, R13 ;  /* 0x0000000d0a0c7221 */ /* 0x001fe20000010000 */
[C---:B------:R-:W-:Y:S01]  /*ba00*/  FMUL.FTZ R115, R160.reuse, R115 ;  /* 0x00000073a0737220 */ /* 0x040fe20000410000 */
[C---:B------:R-:W-:Y:S01]  /*ba10*/  FMUL.FTZ R114, R160.reuse, R114 ;  /* 0x00000072a0727220 */ /* 0x040fe20000410000 */
[C---:B------:R-:W-:Y:S01]  /*ba20*/  FMUL.FTZ R117, R160.reuse, R117 ;  /* 0x00000075a0757220 */ /* 0x040fe20000410000 */
[C---:B------:R-:W-:Y:S01]  /*ba30*/  FMUL.FTZ R116, R160.reuse, R116 ;  /* 0x00000074a0747220 */ /* 0x040fe20000410000 */
[----:B------:R-:W-:Y:S01]  /*ba40*/  FMUL.FTZ R105, R160, R105 ;  /* 0x00000069a0697220 */ /* 0x000fe20000410000 */
[----:B------:R-:W0:Y:S01]  /*ba50*/  MUFU.EX2 R15, R15 ;  /* 0x0000000f000f7308 */ /* 0x000e220000000800 */
[----:B------:R-:W-:Y:S01]  /*ba60*/  FFMA.FTZ R54, R54, R174, -R189 ;  /* 0x000000ae36367223 */ /* 0x000fe200000108bd */
[C---:B------:R-:W-:Y:S01]  /*ba70*/  FMUL.FTZ R104, R160.reuse, R104 ;  /* 0x00000068a0687220 */ /* 0x040fe20000410000 */
[C---:B------:R-:W-:Y:S01]  /*ba80*/  FMUL.FTZ R107, R160.reuse, R107 ;  /* 0x0000006ba06b7220 */ /* 0x040fe20000410000 */
[C---:B------:R-:W-:Y:S01]  /*ba90*/  FMUL.FTZ R106, R160.reuse, R106 ;  /* 0x0000006aa06a7220 */ /* 0x040fe20000410000 */
[C---:B------:R-:W-:Y:S01]  /*baa0*/  FMUL.FTZ R109, R160.reuse, R109 ;  /* 0x0000006da06d7220 */ /* 0x040fe20000410000 */
[C---:B------:R-:W-:Y:S01]  /*bab0*/  FMUL.FTZ R108, R160.reuse, R108 ;  /* 0x0000006ca06c7220 */ /* 0x040fe20000410000 */
[----:B------:R-:W-:Y:S01]  /*bac0*/  FMUL.FTZ R91, R160, R91 ;  /* 0x0000005ba05b7220 */ /* 0x000fe20000410000 */
[----:B------:R-:W0:Y:S01]  /*bad0*/  MUFU.EX2 R20, R41 ;  /* 0x0000002900147308 */ /* 0x000e220000000800 */
[----:B-1----:R-:W-:Y:S01]  /*bae0*/  FADD.FTZ R26, R0, R27 ;  /* 0x0000001b001a7221 */ /* 0x002fe20000010000 */
[----:B------:R-:W-:Y:S01]  /*baf0*/  FADD.FTZ R12, R9, R12 ;  /* 0x0000000c090c7221 */ /* 0x000fe20000010000 */
[C---:B------:R-:W-:Y:S01]  /*bb00*/  FMUL.FTZ R90, R160.reuse, R90 ;  /* 0x0000005aa05a7220 */ /* 0x040fe20000410000 */
[C---:B------:R-:W-:Y:S01]  /*bb10*/  FMUL.FTZ R95, R160.reuse, R95 ;  /* 0x0000005fa05f7220 */ /* 0x040fe20000410000 */
[C---:B------:R-:W-:Y:S01]  /*bb20*/  FMUL.FTZ R94, R160.reuse, R94 ;  /* 0x0000005ea05e7220 */ /* 0x040fe20000410000 */
[C---:B------:R-:W-:Y:S01]  /*bb30*/  FMUL.FTZ R93, R160.reuse, R93 ;  /* 0x0000005da05d7220 */ /* 0x040fe20000410000 */
[C---:B------:R-:W-:Y:S01]  /*bb40*/  FMUL.FTZ R92, R160.reuse, R92 ;  /* 0x0000005ca05c7220 */ /* 0x040fe20000410000 */
[----:B------:R-:W1:Y:S01]  /*bb50*/  MUFU.EX2 R16, R16 ;  /* 0x0000001000107308 */ /* 0x000e620000000800 */
[----:B---3--:R-:W-:Y:S01]  /*bb60*/  FADD.FTZ R26, R17, R26 ;  /* 0x0000001a111a7221 */ /* 0x008fe20000010000 */
[----:B--2---:R-:W-:Y:S01]  /*bb70*/  FADD.FTZ R13, R21, R12 ;  /* 0x0000000c150d7221 */ /* 0x004fe20000010000 */
[C---:B------:R-:W-:Y:S01]  /*bb80*/  FMUL.FTZ R81, R160.reuse, R81 ;  /* 0x00000051a0517220 */ /* 0x040fe20000410000 */
[C---:B------:R-:W-:Y:S01]  /*bb90*/  FMUL.FTZ R80, R160.reuse, R80 ;  /* 0x00000050a0507220 */ /* 0x040fe20000410000 */
[C---:B------:R-:W-:Y:S01]  /*bba0*/  FMUL.FTZ R83, R160.reuse, R83 ;  /* 0x00000053a0537220 */ /* 0x040fe20000410000 */
[C---:B------:R-:W-:Y:S01]  /*bbb0*/  FMUL.FTZ R82, R160.reuse, R82 ;  /* 0x00000052a0527220 */ /* 0x040fe20000410000 */
[C---:B------:R-:W-:Y:S01]  /*bbc0*/  FMUL.FTZ R89, R160.reuse, R89 ;  /* 0x00000059a0597220 */ /* 0x040fe20000410000 */
[----:B------:R-:W2:Y:S01]  /*bbd0*/  MUFU.EX2 R11, R11 ;  /* 0x0000000b000b7308 */ /* 0x000ea20000000800 */
[C---:B------:R-:W-:Y:S01]  /*bbe0*/  FMUL.FTZ R88, R160.reuse, R88 ;  /* 0x00000058a0587220 */ /* 0x040fe20000410000 */
[C---:B------:R-:W-:Y:S01]  /*bbf0*/  FMUL.FTZ R79, R160.reuse, R79 ;  /* 0x0000004fa04f7220 */ /* 0x040fe20000410000 */
[----:B------:R-:W-:Y:S01]  /*bc00*/  FMUL.FTZ R78, R160, R78 ;  /* 0x0000004ea04e7220 */ /* 0x000fe20000410000 */
[----:B------:R-:W-:Y:S04]  /*bc10*/  STL.64 [R1+0x3d0], R32 ;  /* 0x0003d02001007387 */ /* 0x000fe80000100a00 */
[----:B------:R-:W3:Y:S01]  /*bc20*/  MUFU.EX2 R156, R74 ;  /* 0x0000004a009c7308 */ /* 0x000ee20000000800 */
[----:B0-----:R-:W-:Y:S01]  /*bc30*/  FADD.FTZ R27, R15, R26 ;  /* 0x0000001a0f1b7221 */ /* 0x001fe20000010000 */
[----:B------:R-:W-:Y:S01]  /*bc40*/  FFMA.FTZ R158, R55, R174, -R189 ;  /* 0x000000ae379e7223 */ /* 0x000fe200000108bd */
[----:B------:R-:W-:Y:S04]  /*bc50*/  STL.64 [R1+0x360], R168 ;  /* 0x000360a801007387 */ /* 0x000fe80000100a00 */
[----:B------:R0:W-:Y:S01]  /*bc60*/  STL.64 [R1+0x340], R164 ;  /* 0x000340a401007387 */ /* 0x0001e20000100a00 */
[----:B------:R-:W3:Y:S01]  /*bc70*/  MUFU.EX2 R161, R161 ;  /* 0x000000a100a17308 */ /* 0x000ee20000000800 */
[----:B------:R-:W-:Y:S01]  /*bc80*/  FADD.FTZ R12, R20, R13 ;  /* 0x0000000d140c7221 */ /* 0x000fe20000010000 */
[C---:B------:R-:W-:Y:S01]  /*bc90*/  FMUL.FTZ R41, R160.reuse, R77 ;  /* 0x0000004da0297220 */ /* 0x040fe20000410000 */
[----:B------:R2:W-:Y:S04]  /*bca0*/  STL.64 [R1+0x330], R162 ;  /* 0x000330a201007387 */ /* 0x0005e80000100a00 */
[----:B------:R4:W-:Y:S01]  /*bcb0*/  STL.64 [R1+0x300], R176 ;  /* 0x000300b001007387 */ /* 0x0009e20000100a00 */
[----:B------:R-:W3:Y:S01]  /*bcc0*/  MUFU.EX2 R167, R48 ;  /* 0x0000003000a77308 */ /* 0x000ee20000000800 */
[----:B------:R-:W-:Y:S01]  /*bcd0*/  FMUL.FTZ R40, R160, R76 ;  /* 0x0000004ca0287220 */ /* 0x000fe20000410000 */
[----:B-1----:R-:W-:Y:S01]  /*bce0*/  FADD.FTZ R26, R16, R27 ;  /* 0x0000001b101a7221 */ /* 0x002fe20000010000 */
[-CC-:B------:R-:W-:Y:S01]  /*bcf0*/  FFMA.FTZ R175, R67, R174.reuse, -R189.reuse ;  /* 0x000000ae43af7223 */ /* 0x180fe200000108bd */
[----:B------:R-:W-:Y:S04]  /*bd00*/  STL [R1+0x224], R75 ;  /* 0x0002244b01007387 */ /* 0x000fe80000100800 */
[----:B------:R-:W1:Y:S01]  /*bd10*/  MUFU.EX2 R159, R159 ;  /* 0x0000009f009f7308 */ /* 0x000e620000000800 */
[-CC-:B0-----:R-:W-:Y:S01]  /*bd20*/  FFMA.FTZ R165, R58, R174.reuse, -R189.reuse ;  /* 0x000000ae3aa57223 */ /* 0x181fe200000108bd */
[----:B------:R-:W-:Y:S01]  /*bd30*/  FADD.FTZ R13, R157, R12 ;  /* 0x0000000c9d0d7221 */ /* 0x000fe20000010000 */
[----:B------:R-:W4:Y:S04]  /*bd40*/  LDL R141, [R1+0x28c] ;  /* 0x00028c00018d7983 */ /* 0x000f280000100800 */
[----:B------:R-:W4:Y:S01]  /*bd50*/  LDL R65, [R1+0x308] ;  /* 0x0003080001417983 */ /* 0x000f220000100800 */
[----:B------:R-:W0:Y:S01]  /*bd60*/  MUFU.EX2 R166, R49 ;  /* 0x0000003100a67308 */ /* 0x000e220000000800 */
[----:B--2---:R-:W-:Y:S01]  /*bd70*/  FADD.FTZ R26, R11, R26 ;  /* 0x0000001a0b1a7221 */ /* 0x004fe20000010000 */
[----:B------:R-:W-:Y:S01]  /*bd80*/  FFMA.FTZ R163, R59, R174, -R189 ;  /* 0x000000ae3ba37223 */ /* 0x000fe200000108bd */
[----:B------:R-:W2:Y:S04]  /*bd90*/  LDL R72, [R1+0x414] ;  /* 0x0004140001487983 */ /* 0x000ea80000100800 */
[----:B------:R-:W2:Y:S01]  /*bda0*/  LDL R234, [R1+0x318] ;  /* 0x0003180001ea7983 */ /* 0x000ea20000100800 */
[----:B------:R-:W0:Y:S01]  /*bdb0*/  MUFU.EX2 R160, R54 ;  /* 0x0000003600a07308 */ /* 0x000e220000000800 */
[----:B---3--:R-:W-:-:S02]  /*bdc0*/  FADD.FTZ R12, R156, R13 ;  /* 0x0000000d9c0c7221 */ /* 0x008fc40000010000 */
[----:B------:R-:W3:Y:S04]  /*bdd0*/  LDL R228, [R1+0x328] ;  /* 0x0003280001e47983 */ /* 0x000ee80000100800 */
[----:B------:R-:W3:Y:S01]  /*bde0*/  LDL R230, [R1+0x32c] ;  /* 0x00032c0001e67983 */ /* 0x000ee20000100800 */
[----:B------:R-:W0:Y:S01]  /*bdf0*/  MUFU.EX2 R169, R52 ;  /* 0x0000003400a97308 */ /* 0x000e220000000800 */
[----:B------:R-:W-:Y:S01]  /*be00*/  FADD.FTZ R26, R161, R26 ;  /* 0x0000001aa11a7221 */ /* 0x000fe20000010000 */
[----:B------:R-:W-:-:S06]  /*be10*/  FFMA.FTZ R164, R62, R174, -R189 ;  /* 0x000000ae3ea47223 */ /* 0x000fcc00000108bd */
[----:B------:R-:W-:Y:S01]  /*be20*/  MUFU.EX2 R179, R179 ;  /* 0x000000b300b37308 */ /* 0x000fe20000000800 */
[----:B------:R-:W-:-:S07]  /*be30*/  FADD.FTZ R13, R167, R12 ;  /* 0x0000000ca70d7221 */ /* 0x000fce0000010000 */
[----:B------:R-:W-:Y:S08]  /*be40*/  MUFU.EX2 R178, R178 ;  /* 0x000000b200b27308 */ /* 0x000ff00000000800 */
[----:B------:R-:W-:Y:S08]  /*be50*/  MUFU.EX2 R181, R181 ;  /* 0x000000b500b57308 */ /* 0x000ff00000000800 */
[----:B------:R-:W-:Y:S01]  /*be60*/  MUFU.EX2 R180, R180 ;  /* 0x000000b400b47308 */ /* 0x000fe20000000800 */
[----:B----4-:R-:W-:Y:S04]  /*be70*/  STL [R1+0x3190], R102 ;  /* 0x0031906601007387 */ /* 0x010fe80000100800 */
[----:B------:R-:W-:Y:S03]  /*be80*/  STL [R1+0x318c], R100 ;  /* 0x00318c6401007387 */ /* 0x000fe60000100800 */
[----:B------:R-:W4:Y:S01]  /*be90*/  MUFU.EX2 R158, R158 ;  /* 0x0000009e009e7308 */ /* 0x000f220000000800 */
[----:B------:R-:W-:Y:S04]  /*bea0*/  STL [R1+0x3188], R98 ;  /* 0x0031886201007387 */ /* 0x000fe80000100800 */
[----:B------:R-:W-:Y:S03]  /*beb0*/  STL [R1+0x3184], R96 ;  /* 0x0031846001007387 */ /* 0x000fe60000100800 */
[----:B------:R-:W4:Y:S01]  /*bec0*/  MUFU.EX2 R168, R53 ;  /* 0x0000003500a87308 */ /* 0x000f220000000800 */
[----:B-1----:R-:W-:Y:S01]  /*bed0*/  FADD.FTZ R27, R159, R26 ;  /* 0x0000001a9f1b7221 */ /* 0x002fe20000010000 */
[----:B------:R-:W-:Y:S01]  /*bee0*/  FFMA.FTZ R162, R63, R174, -R189 ;  /* 0x000000ae3fa27223 */ /* 0x000fe200000108bd */
[----:B------:R-:W-:Y:S04]  /*bef0*/  STL.128 [R1+0x3200], R152 ;  /* 0x0032009801007387 */ /* 0x000fe80000100c00 */
[----:B------:R-:W3:Y:S01]  /*bf00*/  LDL R38, [R1+0x438] ;  /* 0x0004380001267983 */ /* 0x000ee20000100800 */
[----:B------:R-:W1:Y:S01]  /*bf10*/  MUFU.EX2 R165, R165 ;  /* 0x000000a500a57308 */ /* 0x000e620000000800 */
[----:B0-----:R-:W-:-:S07]  /*bf20*/  FADD.FTZ R12, R166, R13 ;  /* 0x0000000da60c7221 */ /* 0x001fce0000010000 */
[----:B------:R-:W-:Y:S01]  /*bf30*/  MUFU.EX2 R173, R60 ;  /* 0x0000003c00ad7308 */ /* 0x000fe20000000800 */
[----:B------:R-:W-:Y:S04]  /*bf40*/  STL.64 [R1+0x250], R202 ;  /* 0x000250ca01007387 */ /* 0x000fe80000100a00 */
[----:B------:R-:W-:Y:S03]  /*bf50*/  STL.64 [R1+0x2a0], R196 ;  /* 0x0002a0c401007387 */ /* 0x000fe60000100a00 */
[----:B------:R-:W0:Y:S01]  /*bf60*/  MUFU.EX2 R171, R56 ;  /* 0x0000003800ab7308 */ /* 0x000e220000000800 */
[----:B------:R-:W-:Y:S01]  /*bf70*/  FADD.FTZ R27, R160, R27 ;  /* 0x0000001ba01b7221 */ /* 0x000fe20000010000 */
[-CC-:B------:R-:W-:Y:S01]  /*bf80*/  FFMA.FTZ R177, R66, R174.reuse, -R189.reuse ;  /* 0x000000ae42b17223 */ /* 0x180fe200000108bd */
[-C--:B------:R-:W-:Y:S01]  /*bf90*/  FFMA.FTZ R176, R70, R174.reuse, -R189 ;  /* 0x000000ae46b07223 */ /* 0x080fe200000108bd */
[----:B------:R-:W-:Y:S04]  /*bfa0*/  STL.64 [R1+0x448], R204 ;  /* 0x000448cc01007387 */ /* 0x000fe80000100a00 */
[----:B------:R-:W0:Y:S01]  /*bfb0*/  MUFU.EX2 R163, R163 ;  /* 0x000000a300a37308 */ /* 0x000e220000000800 */
[----:B------:R-:W-:Y:S01]  /*bfc0*/  FADD.FTZ R13, R169, R12 ;  /* 0x0000000ca90d7221 */ /* 0x000fe20000010000 */
[----:B----4-:R-:W-:Y:S01]  /*bfd0*/  FADD.FTZ R26, R158, R27 ;  /* 0x0000001b9e1a7221 */ /* 0x010fe20000010000 */
[----:B------:R-:W-:Y:S04]  /*bfe0*/  STL.64 [R1+0x2b0], R194 ;  /* 0x0002b0c201007387 */ /* 0x000fe80000100a00 */
[----:B------:R-:W-:Y:S01]  /*bff0*/  STL.64 [R1+0x2e0], R44 ;  /* 0x0002e02c01007387 */ /* 0x000fe20000100a00 */
[----:B------:R-:W4:Y:S01]  /*c000*/  MUFU.EX2 R164, R164 ;  /* 0x000000a400a47308 */ /* 0x000f220000000800 */
[----:B------:R-:W-:Y:S01]  /*c010*/  FADD.FTZ R12, R168, R13 ;  /* 0x0000000da80c7221 */ /* 0x000fe20000010000 */
[----:B-1----:R-:W-:Y:S01]  /*c020*/  FADD.FTZ R26, R165, R26 ;  /* 0x0000001aa51a7221 */ /* 0x002fe20000010000 */
[----:B------:R-:W-:Y:S04]  /*c030*/  STL.64 [R1+0x310], R184 ;  /* 0x000310b801007387 */ /* 0x000fe80000100a00 */
[----:B------:R-:W-:Y:S01]  /*c040*/  STL.64 [R1+0x320], R186 ;  /* 0x000320ba01007387 */ /* 0x000fe20000100a00 */
[----:B------:R-:W1:Y:S01]  /*c050*/  MUFU.EX2 R162, R162 ;  /* 0x000000a200a27308 */ /* 0x000e620000000800 */
[----:B0-----:R-:W-:Y:S01]  /*c060*/  FADD.FTZ R13, R171, R12 ;  /* 0x0000000cab0d7221 */ /* 0x001fe20000010000 */
[----:B------:R-:W-:Y:S01]  /*c070*/  FADD.FTZ R27, R163, R26 ;  /* 0x0000001aa31b7221 */ /* 0x000fe20000010000 */
[----:B------:R-:W-:Y:S04]  /*c080*/  STL.64 [R1+0x380], R24 ;  /* 0x0003801801007387 */ /* 0x000fe80000100a00 */
[----:B------:R-:W-:Y:S01]  /*c090*/  STL.64 [R1+0x390], R146 ;  /* 0x0003909201007387 */ /* 0x000fe20000100a00 */
[----:B------:R-:W0:Y:S01]  /*c0a0*/  MUFU.EX2 R177, R177 ;  /* 0x000000b100b17308 */ /* 0x000e220000000800 */
[----:B------:R-:W-:Y:S01]  /*c0b0*/  FADD.FTZ R12, R170, R13 ;  /* 0x0000000daa0c7221 */ /* 0x000fe20000010000 */
[----:B------:R-:W-:Y:S01]  /*c0c0*/  FFMA.FTZ R174, R71, R174, -R189 ;  /* 0x000000ae47ae7223 */ /* 0x000fe200000108bd */
[----:B----4-:R-:W-:Y:S01]  /*c0d0*/  FADD.FTZ R27, R164, R27 ;  /* 0x0000001ba41b7221 */ /* 0x010fe20000010000 */
[----:B------:R-:W-:Y:S04]  /*c0e0*/  STL.64 [R1+0x3a0], R148 ;  /* 0x0003a09401007387 */ /* 0x000fe80000100a00 */
[----:B------:R-:W4:Y:S01]  /*c0f0*/  MUFU.EX2 R175, R175 ;  /* 0x000000af00af7308 */ /* 0x000f220000000800 */
[----:B------:R-:W-:Y:S01]  /*c100*/  FADD.FTZ R13, R173, R12 ;  /* 0x0000000cad0d7221 */ /* 0x000fe20000010000 */
[----:B-1----:R-:W-:Y:S01]  /*c110*/  FADD.FTZ R26, R162, R27 ;  /* 0x0000001ba21a7221 */ /* 0x002fe20000010000 */
[----:B------:R-:W-:Y:S04]  /*c120*/  STL.64 [R1+0x3b0], R150 ;  /* 0x0003b09601007387 */ /* 0x000fe80000100a00 */
[----:B------:R-:W-:Y:S01]  /*c130*/  STL.64 [R1+0x3f0], R142 ;  /* 0x0003f08e01007387 */ /* 0x000fe20000100a00 */
[----:B------:R-:W1:Y:S01]  /*c140*/  MUFU.EX2 R176, R176 ;  /* 0x000000b000b07308 */ /* 0x000e620000000800 */
[----:B------:R-:W-:Y:S01]  /*c150*/  FADD.FTZ R12, R172, R13 ;  /* 0x0000000dac0c7221 */ /* 0x000fe20000010000 */
[----:B0-----:R-:W-:Y:S01]  /*c160*/  FADD.FTZ R26, R177, R26 ;  /* 0x0000001ab11a7221 */ /* 0x001fe20000010000 */
[----:B------:R-:W-:Y:S04]  /*c170*/  STL.64 [R1+0x400], R144 ;  /* 0x0004009001007387 */ /* 0x000fe80000100a00 */
[----:B------:R-:W-:Y:S01]  /*c180*/  STL.64 [R1+0x420], R138 ;  /* 0x0004208a01007387 */ /* 0x000fe20000100a00 */
[----:B------:R-:W0:Y:S01]  /*c190*/  MUFU.EX2 R174, R174 ;  /* 0x000000ae00ae7308 */ /* 0x000e220000000800 */
[----:B------:R-:W-:Y:S01]  /*c1a0*/  FADD.FTZ R13, R179, R12 ;  /* 0x0000000cb30d7221 */ /* 0x000fe20000010000 */
[----:B----4-:R-:W-:Y:S01]  /*c1b0*/  FADD.FTZ R27, R175, R26 ;  /* 0x0000001aaf1b7221 */ /* 0x010fe20000010000 */
[----:B------:R-:W-:Y:S02]  /*c1c0*/  STL.64 [R1+0x430], R136 ;  /* 0x0004308801007387 */ /* 0x000fe40000100a00 */
[----:B------:R-:W-:-:S02]  /*c1d0*/  FADD.FTZ R12, R178, R13 ;  /* 0x0000000db20c7221 */ /* 0x000fc40000010000 */
[----:B------:R-:W-:Y:S01]  /*c1e0*/  STL.64 [R1+0x258], R134 ;  /* 0x0002588601007387 */ /* 0x000fe20000100a00 */
[----:B-1----:R-:W-:Y:S01]  /*c1f0*/  FADD.FTZ R13, R176, R27 ;  /* 0x0000001bb00d7221 */ /* 0x002fe20000010000 */
[----:B------:R-:W-:Y:S02]  /*c200*/  FADD.FTZ R27, R181, R12 ;  /* 0x0000000cb51b7221 */ /* 0x000fe40000010000 */
[----:B------:R-:W-:Y:S02]  /*c210*/  STL.64 [R1+0x2d8], R112 ;  /* 0x0002d87001007387 */ /* 0x000fe40000100a00 */
[----:B------:R-:W-:Y:S02]  /*c220*/  FADD.FTZ R12, R180, R27 ;  /* 0x0000001bb40c7221 */ /* 0x000fe40000010000 */
[----:B------:R1:W-:Y:S01]  /*c230*/  STL.64 [R1+0x2e8], R114 ;  /* 0x0002e87201007387 */ /* 0x0003e20000100a00 */
[----:B0-----:R-:W-:-:S03]  /*c240*/  FADD.FTZ R13, R174, R13 ;  /* 0x0000000dae0d7221 */ /* 0x001fc60000010000 */
[----:B------:R-:W-:Y:S04]  /*c250*/  STL.64 [R1+0x2f8], R116 ;  /* 0x0002f87401007387 */ /* 0x000fe80000100a00 */
[----:B------:R-:W-:Y:S04]  /*c260*/  STL.64 [R1+0x338], R104 ;  /* 0x0003386801007387 */ /* 0x000fe80000100a00 */
[----:B------:R-:W-:Y:S04]  /*c270*/  STL.64 [R1+0x348], R106 ;  /* 0x0003486a01007387 */ /* 0x000fe80000100a00 */
[----:B------:R0:W-:Y:S04]  /*c280*/  STL.64 [R1+0x358], R108 ;  /* 0x0003586c01007387 */ /* 0x0001e80000100a00 */
[----:B------:R-:W-:Y:S04]  /*c290*/  STL.64 [R1+0x368], R90 ;  /* 0x0003685a01007387 */ /* 0x000fe80000100a00 */
[----:B------:R-:W-:Y:S04]  /*c2a0*/  STL.64 [R1+0x398], R94 ;  /* 0x0003985e01007387 */ /* 0x000fe80000100a00 */
[----:B------:R4:W-:Y:S04]  /*c2b0*/  STL.64 [R1+0x3a8], R92 ;  /* 0x0003a85c01007387 */ /* 0x0009e80000100a00 */
[----:B------:R-:W-:Y:S04]  /*c2c0*/  STL.64 [R1+0x3b8], R80 ;  /* 0x0003b85001007387 */ /* 0x000fe80000100a00 */
[----:B------:R-:W-:Y:S04]  /*c2d0*/  STL.64 [R1+0x3c8], R82 ;  /* 0x0003c85201007387 */ /* 0x000fe80000100a00 */
[----:B------:R-:W-:Y:S04]  /*c2e0*/  STL.64 [R1+0x3f8], R88 ;  /* 0x0003f85801007387 */ /* 0x000fe80000100a00 */
[----:B------:R-:W-:Y:S04]  /*c2f0*/  STL.64 [R1+0x408], R78 ;  /* 0x0004084e01007387 */ /* 0x000fe80000100a00 */
[----:B------:R-:W-:Y:S04]  /*c300*/  STL.64 [R1+0x418], R40 ;  /* 0x0004182801007387 */ /* 0x000fe80000100a00 */
[----:B------:R-:W-:Y:S04]  /*c310*/  STL.64 [R1+0x230], R12 ;  /* 0x0002300c01007387 */ /* 0x000fe80000100a00 */
[----:B------:R-:W3:Y:S04]  /*c320*/  LD.E R31, desc[UR44][R2.64] ;  /* 0x0000002c021f7980 */ /* 0x000ee8000c101900 */
        /* <DEDUP_REMOVED lines=9> */
[----:B------:R4:W-:Y:S04]  /*c3c0*/  STL [R1+0x2c0], R99 ;  /* 0x0002c06301007387 */ /* 0x0009e80000100800 */
[----:B------:R-:W-:Y:S04]  /*c3d0*/  STL [R1+0x2c4], R101 ;  /* 0x0002c46501007387 */ /* 0x000fe80000100800 */
[----:B------:R4:W-:Y:S04]  /*c3e0*/  STL [R1+0x2c8], R103 ;  /* 0x0002c86701007387 */ /* 0x0009e80000100800 */
[----:B-1----:R-:W3:Y:S04]  /*c3f0*/  LDL R114, [R1+0x3c0] ;  /* 0x0003c00001727983 */ /* 0x002ee80000100800 */
[----:B0-----:R-:W3:Y:S04]  /*c400*/  LDL R108, [R1+0x3cc] ;  /* 0x0003cc00016c7983 */ /* 0x001ee80000100800 */
[----:B------:R-:W3:Y:S04]  /*c410*/  LDL R110, [R1+0x3d0] ;  /* 0x0003d000016e7983 */ /* 0x000ee80000100800 */
[----:B------:R-:W3:Y:S04]  /*c420*/  LDL R112, [R1+0x3d4] ;  /* 0x0003d40001707983 */ /* 0x000ee80000100800 */
[----:B------:R-:W3:Y:S04]  /*c430*/  LDL R104, [R1+0x3dc] ;  /* 0x0003dc0001687983 */ /* 0x000ee80000100800 */
[----:B------:R-:W3:Y:S04]  /*c440*/  LDL R106, [R1+0x3e0] ;  /* 0x0003e000016a7983 */ /* 0x000ee80000100800 */
[----:B----4-:R-:W4:Y:S04]  /*c450*/  LDL R92, [R1+0x3f4] ;  /* 0x0003f400015c7983 */ /* 0x010f280000100800 */
[----:B------:R-:W4:Y:S04]  /*c460*/  LDL R94, [R1+0x3f8] ;  /* 0x0003f800015e7983 */ /* 0x000f280000100800 */
[----:B------:R-:W4:Y:S04]  /*c470*/  LDL.128 R96, [R1+0x260] ;  /* 0x0002600001607983 */ /* 0x000f280000100c00 */
[----:B------:R-:W4:Y:S04]  /*c480*/  LDL.128 R100, [R1+0x270] ;  /* 0x0002700001647983 */ /* 0x000f280000100c00 */
        /* <DEDUP_REMOVED lines=52> */
[----:B--2---:R-:W-:Y:S04]  /*c7d0*/  STL.64 [R1+0x3040], R72 ;  /* 0x0030404801007387 */ /* 0x004fe80000100a00 */
[----:B------:R-:W2:Y:S04]  /*c7e0*/  LDL R53, [R1+0x314] ;  /* 0x0003140001357983 */ /* 0x000ea80000100800 */
        /* <DEDUP_REMOVED lines=11> */
[----:B---3--:R0:W-:Y:S04]  /*c8a0*/  STL [R1+0x31a8], R114 ;  /* 0x0031a87201007387 */ /* 0x0081e80000100800 */
[----:B------:R-:W-:Y:S04]  /*c8b0*/  STL [R1+0x319c], R108 ;  /* 0x00319c6c01007387 */ /* 0x000fe80000100800 */
[----:B------:R-:W-:Y:S04]  /*c8c0*/  STL [R1+0x31a0], R110 ;  /* 0x0031a06e01007387 */ /* 0x000fe80000100800 */
[----:B------:R1:W-:Y:S04]  /*c8d0*/  STL [R1+0x31a4], R112 ;  /* 0x0031a47001007387 */ /* 0x0003e80000100800 */
[----:B------:R-:W-:Y:S04]  /*c8e0*/  STL [R1+0x3194], R104 ;  /* 0x0031946801007387 */ /* 0x000fe80000100800 */
[----:B------:R3:W-:Y:S04]  /*c8f0*/  STL [R1+0x3198], R106 ;  /* 0x0031986a01007387 */ /* 0x0007e80000100800 */
[----:B----4-:R-:W-:Y:S04]  /*c900*/  STL [R1+0x317c], R92 ;  /* 0x00317c5c01007387 */ /* 0x010fe80000100800 */
[----:B------:R-:W-:Y:S04]  /*c910*/  STL [R1+0x3180], R94 ;  /* 0x0031805e01007387 */ /* 0x000fe80000100800 */
[----:B------:R-:W-:Y:S01]  /*c920*/  STL.64 [R1+0x470], R96 ;  /* 0x0004706001007387 */ /* 0x000fe20000100a00 */
[----:B------:R-:W-:-:S03]  /*c930*/  IMAD.MOV.U32 R231, RZ, RZ, R100 ;  /* 0x000000ffffe77224 */ /* 0x000fc600078e0064 */
[----:B------:R4:W-:Y:S01]  /*c940*/  STL [R1+0x478], R98 ;  /* 0x0004786201007387 */ /* 0x0009e20000100800 */
[----:B------:R-:W-:-:S03]  /*c950*/  IMAD.MOV.U32 R227, RZ, RZ, R102 ;  /* 0x000000ffffe37224 */ /* 0x000fc600078e0066 */
[----:B0-----:R-:W2:Y:S04]  /*c960*/  LDL.LU R114, [R1+0x31a8] ;  /* 0x0031a80001727983 */ /* 0x001ea80000300800 */
[----:B-1----:R-:W2:Y:S04]  /*c970*/  LDL.LU R112, [R1+0x31a4] ;  /* 0x0031a40001707983 */ /* 0x002ea80000300800 */
[----:B------:R-:W2:Y:S04]  /*c980*/  LDL.LU R110, [R1+0x31a0] ;  /* 0x0031a000016e7983 */ /* 0x000ea80000300800 */
[----:B------:R-:W2:Y:S04]  /*c990*/  LDL.LU R108, [R1+0x319c] ;  /* 0x00319c00016c7983 */ /* 0x000ea80000300800 */
[----:B---3--:R-:W3:Y:S04]  /*c9a0*/  LDL.LU R106, [R1+0x3198] ;  /* 0x00319800016a7983 */ /* 0x008ee80000300800 */
[----:B------:R-:W3:Y:S04]  /*c9b0*/  LDL.LU R104, [R1+0x3194] ;  /* 0x0031940001687983 */ /* 0x000ee80000300800 */
[----:B------:R-:W3:Y:S04]  /*c9c0*/  LDL.LU R102, [R1+0x3190] ;  /* 0x0031900001667983 */ /* 0x000ee80000300800 */
[----:B------:R-:W3:Y:S04]  /*c9d0*/  LDL.LU R100, [R1+0x318c] ;  /* 0x00318c0001647983 */ /* 0x000ee80000300800 */
[----:B----4-:R-:W4:Y:S04]  /*c9e0*/  LDL.LU R98, [R1+0x3188] ;  /* 0x0031880001627983 */ /* 0x010f280000300800 */
[----:B------:R-:W4:Y:S04]  /*c9f0*/  LDL.LU R96, [R1+0x3184] ;  /* 0x0031840001607983 */ /* 0x000f280000300800 */
[----:B------:R-:W4:Y:S04]  /*ca00*/  LDL.LU R94, [R1+0x3180] ;  /* 0x00318000015e7983 */ /* 0x000f280000300800 */
[----:B------:R-:W4:Y:S01]  /*ca10*/  LDL.LU R92, [R1+0x317c] ;  /* 0x00317c00015c7983 */ /* 0x000f220000300800 */
[----:B------:R-:W-:-:S02]  /*ca20*/  IMAD.MOV.U32 R235, RZ, RZ, R99 ;  /* 0x000000ffffeb7224 */ /* 0x000fc400078e0063 */
[----:B------:R-:W-:Y:S01]  /*ca30*/  IMAD.MOV.U32 R229, RZ, RZ, R101 ;  /* 0x000000ffffe57224 */ /* 0x000fe200078e0065 */
[----:B------:R-:W-:Y:S01]  /*ca40*/  STL [R1+0x254], R113 ;  /* 0x0002547101007387 */ /* 0x000fe20000100800 */
[----:B------:R-:W-:-:S03]  /*ca50*/  IMAD.MOV.U32 R35, RZ, RZ, R103 ;  /* 0x000000ffff237224 */ /* 0x000fc600078e0067 */
        /* <DEDUP_REMOVED lines=22> */
[----:B------:R1:W-:Y:S04]  /*cbc0*/  STL [R1+0x31c0], R126 ;  /* 0x0031c07e01007387 */ /* 0x0003e80000100800 */
[----:B------:R-:W-:Y:S04]  /*cbd0*/  STL [R1+0x31b8], R122 ;  /* 0x0031b87a01007387 */ /* 0x000fe80000100800 */
[----:B------:R1:W-:Y:S04]  /*cbe0*/  STL [R1+0x31bc], R124 ;  /* 0x0031bc7c01007387 */ /* 0x0003e80000100800 */
[----:B------:R1:W-:Y:S04]  /*cbf0*/  STL [R1+0x31b4], R120 ;  /* 0x0031b47801007387 */ /* 0x0003e80000100800 */
[----:B------:R1:W-:Y:S04]  /*cc00*/  STL [R1+0x31b0], R118 ;  /* 0x0031b07601007387 */ /* 0x0003e80000100800 */
        /* <DEDUP_REMOVED lines=17> */
[----:B------:R-:W-:Y:S04]  /*cd20*/  STL [R1+0x304], R61 ;  /* 0x0003043d01007387 */ /* 0x000fe80000100800 */
[----:B------:R-:W-:Y:S04]  /*cd30*/  STL [R1+0x308], R65 ;  /* 0x0003084101007387 */ /* 0x000fe80000100800 */
[----:B------:R-:W-:Y:S04]  /*cd40*/  STL [R1+0x30c], R45 ;  /* 0x00030c2d01007387 */ /* 0x000fe80000100800 */
[----:B0-----:R-:W4:Y:S04]  /*cd50*/  LDL.LU R130, [R1+0x31c8] ;  /* 0x0031c80001827983 */ /* 0x001f280000300800 */
[----:B------:R-:W4:Y:S04]  /*cd60*/  LDL.LU R128, [R1+0x31c4] ;  /* 0x0031c40001807983 */ /* 0x000f280000300800 */
[----:B-1----:R-:W4:Y:S04]  /*cd70*/  LDL.LU R126, [R1+0x31c0] ;  /* 0x0031c000017e7983 */ /* 0x002f280000300800 */
[----:B------:R-:W4:Y:S04]  /*cd80*/  LDL.LU R124, [R1+0x31bc] ;  /* 0x0031bc00017c7983 */ /* 0x000f280000300800 */
[----:B------:R-:W4:Y:S04]  /*cd90*/  LDL.LU R122, [R1+0x31b8] ;  /* 0x0031b800017a7983 */ /* 0x000f280000300800 */
[----:B------:R-:W4:Y:S04]  /*cda0*/  LDL.LU R120, [R1+0x31b4] ;  /* 0x0031b40001787983 */ /* 0x000f280000300800 */
[----:B------:R-:W4:Y:S04]  /*cdb0*/  LDL.LU R118, [R1+0x31b0] ;  /* 0x0031b00001767983 */ /* 0x000f280000300800 */
[----:B------:R-:W4:Y:S04]  /*cdc0*/  LDL.LU R116, [R1+0x31ac] ;  /* 0x0031ac0001747983 */ /* 0x000f280000300800 */
[----:B------:R-:W4:Y:S04]  /*cdd0*/  LDL.128 R80, [R1+0x280] ;  /* 0x0002800001507983 */ /* 0x000f280000100c00 */
[----:B------:R-:W4:Y:S04]  /*cde0*/  LDL.128 R84, [R1+0x290] ;  /* 0x0002900001547983 */ /* 0x000f280000100c00 */
[----:B------:R-:W4:Y:S04]  /*cdf0*/  LDL.128 R88, [R1+0x2a0] ;  /* 0x0002a00001587983 */ /* 0x000f280000100c00 */
[----:B------:R0:W-:Y:S04]  /*ce00*/  STL [R1+0x3048], R74 ;  /* 0x0030484a01007387 */ /* 0x0001e80000100800 */
[----:B------:R-:W4:Y:S04]  /*ce10*/  LDL.LU.64 R72, [R1+0x470] ;  /* 0x0004700001487983 */ /* 0x000f280000300a00 */
[----:B------:R-:W4:Y:S04]  /*ce20*/  LDL R146, [R1+0x388] ;  /* 0x0003880001927983 */ /* 0x000f280000100800 */
[----:B0-----:R-:W4:Y:S04]  /*ce30*/  LDL.LU R74, [R1+0x478] ;  /* 0x00047800014a7983 */ /* 0x001f280000300800 */
[----:B--2---:R-:W-:Y:S04]  /*ce40*/  STL [R1+0x3098], R114 ;  /* 0x0030987201007387 */ /* 0x004fe80000100800 */
[----:B------:R-:W-:Y:S04]  /*ce50*/  STL [R1+0x3094], R112 ;  /* 0x0030947001007387 */ /* 0x000fe80000100800 */
[----:B------:R-:W-:Y:S04]  /*ce60*/  STL [R1+0x3090], R110 ;  /* 0x0030906e01007387 */ /* 0x000fe80000100800 */
[----:B------:R-:W-:Y:S04]  /*ce70*/  STL [R1+0x308c], R108 ;  /* 0x00308c6c01007387 */ /* 0x000fe80000100800 */
[----:B---3--:R-:W-:Y:S04]  /*ce80*/  STL [R1+0x3088], R106 ;  /* 0x0030886a01007387 */ /* 0x008fe80000100800 */
[----:B------:R-:W-:Y:S04]  /*ce90*/  STL [R1+0x3084], R104 ;  /* 0x0030846801007387 */ /* 0x000fe80000100800 */
[----:B------:R-:W-:Y:S04]  /*cea0*/  STL [R1+0x3080], R102 ;  /* 0x0030806601007387 */ /* 0x000fe80000100800 */
[----:B------:R-:W-:Y:S04]  /*ceb0*/  STL [R1+0x307c], R100 ;  /* 0x00307c6401007387 */ /* 0x000fe80000100800 */
[----:B----4-:R-:W-:Y:S04]  /*cec0*/  STL [R1+0x3078], R98 ;  /* 0x0030786201007387 */ /* 0x010fe80000100800 */
[----:B------:R0:W-:Y:S04]  /*ced0*/  STL [R1+0x3074], R96 ;  /* 0x0030746001007387 */ /* 0x0001e80000100800 */
[----:B------:R-:W-:Y:S04]  /*cee0*/  STL [R1+0x3070], R94 ;  /* 0x0030705e01007387 */ /* 0x000fe80000100800 */
[----:B------:R1:W-:Y:S04]  /*cef0*/  STL [R1+0x306c], R92 ;  /* 0x00306c5c01007387 */ /* 0x0003e80000100800 */
[----:B0-----:R-:W2:Y:S04]  /*cf00*/  LDL.128 R96, [R1+0x2c0] ;  /* 0x0002c00001607983 */ /* 0x001ea80000100c00 */
[----:B------:R-:W3:Y:S04]  /*cf10*/  LDL.128 R100, [R1+0x2d0] ;  /* 0x0002d00001647983 */ /* 0x000ee80000100c00 */
[----:B-1----:R-:W4:Y:S04]  /*cf20*/  LDL.128 R92, [R1+0x2b0] ;  /* 0x0002b000015c7983 */ /* 0x002f280000100c00 */
[----:B------:R-:W4:Y:S04]  /*cf30*/  LDL.128 R104, [R1+0x2e0] ;  /* 0x0002e00001687983 */ /* 0x000f280000100c00 */
        /* <DEDUP_REMOVED lines=10> */
[----:B------:R0:W-:Y:S04]  /*cfe0*/  STL [R1+0x3050], R78 ;  /* 0x0030504e01007387 */ /* 0x0001e80000100800 */
[----:B------:R1:W-:Y:S04]  /*cff0*/  STL [R1+0x304c], R76 ;  /* 0x00304c4c01007387 */ /* 0x0003e80000100800 */
[----:B------:R1:W-:Y:S04]  /*d000*/  STL [R1+0x303c], R68 ;  /* 0x00303c4401007387 */ /* 0x0003e80000100800 */
[----:B0-----:R-:W4:Y:S04]  /*d010*/  LDL.LU R78, [R1+0x3050] ;  /* 0x00305000014e7983 */ /* 0x001f280000300800 */
[----:B-1----:R-:W4:Y:S04]  /*d020*/  LDL.LU R76, [R1+0x304c] ;  /* 0x00304c00014c7983 */ /* 0x002f280000300800 */
[----:B------:R-:W4:Y:S04]  /*d030*/  LDL R60, [R1+0x420] ;  /* 0x00042000013c7983 */ /* 0x000f280000100800 */
[----:B------:R-:W4:Y:S04]  /*d040*/  LDL R64, [R1+0x424] ;  /* 0x0004240001407983 */ /* 0x000f280000100800 */
[----:B------:R-:W4:Y:S04]  /*d050*/  LDL R56, [R1+0x434] ;  /* 0x0004340001387983 */ /* 0x000f280000100800 */
[----:B------:R-:W4:Y:S04]  /*d060*/  LDL.LU R68, [R1+0x303c] ;  /* 0x00303c0001447983 */ /* 0x000f280000300800 */
[----:B------:R-:W-:Y:S04]  /*d070*/  STL [R1+0x318], R234 ;  /* 0x000318ea01007387 */ /* 0x000fe80000100800 */
[----:B------:R-:W-:Y:S04]  /*d080*/  STL [R1+0x31c], R37 ;  /* 0x00031c2501007387 */ /* 0x000fe80000100800 */
[----:B------:R-:W-:Y:S04]  /*d090*/  STL [R1+0x320], R41 ;  /* 0x0003202901007387 */ /* 0x000fe80000100800 */
[----:B------:R-:W-:Y:S04]  /*d0a0*/  STL.64 [R1+0x3270], R180 ;  /* 0x003270b401007387 */ /* 0x000fe80000100a00 */
[----:B------:R-:W-:Y:S04]  /*d0b0*/  STL [R1+0x314], R53 ;  /* 0x0003143501007387 */ /* 0x000fe80000100800 */
        /* <DEDUP_REMOVED lines=8> */
[----:B------:R-:W-:Y:S04]  /*d140*/  STL.128 [R1+0x3260], R176 ;  /* 0x003260b001007387 */ /* 0x000fe80000100c00 */
[----:B------:R-:W-:Y:S04]  /*d150*/  STL.128 [R1+0x3250], R172 ;  /* 0x003250ac01007387 */ /* 0x000fe80000100c00 */
[----:B------:R-:W-:Y:S04]  /*d160*/  STL.128 [R1+0x3240], R168 ;  /* 0x003240a801007387 */ /* 0x000fe80000100c00 */
[----:B------:R-:W-:Y:S04]  /*d170*/  STL.128 [R1+0x3230], R164 ;  /* 0x003230a401007387 */ /* 0x000fe80000100c00 */
[----:B------:R-:W-:Y:S04]  /*d180*/  STL.128 [R1+0x3220], R160 ;  /* 0x003220a001007387 */ /* 0x000fe80000100c00 */
[----:B------:R-:W-:Y:S04]  /*d190*/  STL.128 [R1+0x3210], R156 ;  /* 0x0032109c01007387 */ /* 0x000fe80000100c00 */
[----:B------:R-:W-:Y:S04]  /*d1a0*/  STL [R1+0x31f0], R150 ;  /* 0x0031f09601007387 */ /* 0x000fe80000100800 */
[----:B------:R-:W-:Y:S04]  /*d1b0*/  STL [R1+0x31e4], R144 ;  /* 0x0031e49001007387 */ /* 0x000fe80000100800 */
[----:B0-----:R-:W4:Y:S04]  /*d1c0*/  LDL.LU R196, [R1+0x328c] ;  /* 0x00328c0001c47983 */ /* 0x001f280000300800 */
[----:B------:R-:W-:Y:S04]  /*d1d0*/  STL [R1+0x310], R49 ;  /* 0x0003103101007387 */ /* 0x000fe80000100800 */
[----:B------:R-:W4:Y:S04]  /*d1e0*/  LDL R214, [R1+0x33c] ;  /* 0x00033c0001d67983 */ /* 0x000f280000100800 */
[----:B------:R-:W4:Y:S04]  /*d1f0*/  LDL R216, [R1+0x340] ;  /* 0x0003400001d87983 */ /* 0x000f280000100800 */
        /* <DEDUP_REMOVED lines=8> */
[----:B------:R-:W-:-:S03]  /*d280*/  IMAD.MOV.U32 R225, RZ, RZ, R80 ;  /* 0x000000ffffe17224 */ /* 0x000fc600078e0050 */
[----:B0-----:R-:W4:Y:S01]  /*d290*/  LDL.LU R130, [R1+0x30b8] ;  /* 0x0030b80001827983 */ /* 0x001f220000300800 */
[----:B------:R-:W-:Y:S02]  /*d2a0*/  IMAD.MOV.U32 R221, RZ, RZ, R82 ;  /* 0x000000ffffdd7224 */ /* 0x000fe400078e0052 */
[----:B------:R-:W-:Y:S01]  /*d2b0*/  IMAD.MOV.U32 R219, RZ, RZ, R84 ;  /* 0x000000ffffdb7224 */ /* 0x000fe200078e0054 */
[----:B-1----:R-:W4:Y:S01]  /*d2c0*/  LDL.LU R128, [R1+0x30b4] ;  /* 0x0030b40001807983 */ /* 0x002f220000300800 */
[----:B------:R-:W-:Y:S02]  /*d2d0*/  IMAD.MOV.U32 R42, RZ, RZ, R86 ;  /* 0x000000ffff2a7224 */ /* 0x000fe400078e0056 */
[----:B------:R-:W-:Y:S01]  /*d2e0*/  IMAD.MOV.U32 R215, RZ, RZ, R88 ;  /* 0x000000ffffd77224 */ /* 0x000fe200078e0058 */
[----:B------:R-:W4:Y:S01]  /*d2f0*/  LDL.LU R126, [R1+0x30b0] ;  /* 0x0030b000017e7983 */ /* 0x000f220000300800 */
[----:B------:R-:W-:-:S03]  /*d300*/  IMAD.MOV.U32 R46, RZ, RZ, R90 ;  /* 0x000000ffff2e7224 */ /* 0x000fc600078e005a */
[----:B------:R-:W4:Y:S04]  /*d310*/  LDL.LU R124, [R1+0x30ac] ;  /* 0x0030ac00017c7983 */ /* 0x000f280000300800 */
        /* <DEDUP_REMOVED lines=9> */
[----:B------:R-:W4:Y:S01]  /*d3b0*/  LDL.LU R80, [R1+0x3054] ;  /* 0x0030540001507983 */ /* 0x000f220000300800 */
[----:B------:R-:W-:-:S02]  /*d3c0*/  IMAD.MOV.U32 R234, RZ, RZ, R74 ;  /* 0x000000ffffea7224 */ /* 0x000fc400078e004a */
[----:B------:R-:W-:Y:S01]  /*d3d0*/  IMAD.MOV.U32 R37, RZ, RZ, R73 ;  /* 0x000000ffff257224 */ /* 0x000fe200078e0049 */
[----:B------:R-:W4:Y:S01]  /*d3e0*/  LDL.LU R74, [R1+0x3048] ;  /* 0x00304800014a7983 */ /* 0x000f220000300800 */
[----:B------:R-:W-:-:S03]  /*d3f0*/  IMAD.MOV.U32 R41, RZ, RZ, R72 ;  /* 0x000000ffff297224 */ /* 0x000fc600078e0048 */
[----:B------:R-:W4:Y:S04]  /*d400*/  LDL.LU.64 R72, [R1+0x3040] ;  /* 0x0030400001487983 */ /* 0x000f280000300a00 */
[----:B------:R-:W-:Y:S04]  /*d410*/  STL [R1+0x31e8], R146 ;  /* 0x0031e89201007387 */ /* 0x000fe80000100800 */
[----:B------:R-:W4:Y:S04]  /*d420*/  LDL R218, [R1+0x344] ;  /* 0x0003440001da7983 */ /* 0x000f280000100800 */
[----:B------:R-:W4:Y:S01]  /*d430*/  LDL R208, [R1+0x348] ;  /* 0x0003480001d07983 */ /* 0x000f220000100800 */
[----:B--2---:R-:W-:-:S03]  /*d440*/  IMAD.MOV.U32 R211, RZ, RZ, R96 ;  /* 0x000000ffffd37224 */ /* 0x004fc600078e0060 */
[----:B------:R-:W2:Y:S01]  /*d450*/  LDL R210, [R1+0x34c] ;  /* 0x00034c0001d27983 */ /* 0x000ea20000100800 */
[----:B------:R-:W-:Y:S02]  /*d460*/  IMAD.MOV.U32 R54, RZ, RZ, R98 ;  /* 0x000000ffff367224 */ /* 0x000fe400078e0062 */
[----:B---3--:R-:W-:Y:S01]  /*d470*/  IMAD.MOV.U32 R205, RZ, RZ, R100 ;  /* 0x000000ffffcd7224 */ /* 0x008fe200078e0064 */
[----:B------:R-:W3:Y:S01]  /*d480*/  LDL.LU R98, [R1+0x3078] ;  /* 0x0030780001627983 */ /* 0x000ee20000300800 */
[----:B------:R-:W-:Y:S02]  /*d490*/  IMAD.MOV.U32 R58, RZ, RZ, R102 ;  /* 0x000000ffff3a7224 */ /* 0x000fe400078e0066 */
[----:B----4-:R-:W-:Y:S01]  /*d4a0*/  IMAD.MOV.U32 R213, RZ, RZ, R92 ;  /* 0x000000ffffd57224 */ /* 0x010fe200078e005c */
[----:B------:R-:W4:Y:S01]  /*d4b0*/  LDL.LU R102, [R1+0x3080] ;  /* 0x0030800001667983 */ /* 0x000f220000300800 */
[----:B------:R-:W-:Y:S02]  /*d4c0*/  IMAD.MOV.U32 R50, RZ, RZ, R94 ;  /* 0x000000ffff327224 */ /* 0x000fe400078e005e */
[----:B------:R-:W-:Y:S01]  /*d4d0*/  IMAD.MOV.U32 R203, RZ, RZ, R104 ;  /* 0x000000ffffcb7224 */ /* 0x000fe200078e0068 */
[----:B------:R-:W2:Y:S01]  /*d4e0*/  LDL.LU R100, [R1+0x307c] ;  /* 0x00307c0001647983 */ /* 0x000ea20000300800 */
[----:B------:R-:W-:-:S02]  /*d4f0*/  IMAD.MOV.U32 R62, RZ, RZ, R106 ;  /* 0x000000ffff3e7224 */ /* 0x000fc400078e006a */
[----:B------:R-:W-:Y:S01]  /*d500*/  IMAD.MOV.U32 R201, RZ, RZ, R108 ;  /* 0x000000ffffc97224 */ /* 0x000fe200078e006c */
[----:B------:R-:W2:Y:S01]  /*d510*/  LDL.LU R106, [R1+0x3088] ;  /* 0x00308800016a7983 */ /* 0x000ea20000300800 */
[----:B------:R-:W-:Y:S02]  /*d520*/  IMAD.MOV.U32 R66, RZ, RZ, R110 ;  /* 0x000000ffff427224 */ /* 0x000fe400078e006e */
[----:B------:R-:W-:Y:S01]  /*d530*/  IMAD.MOV.U32 R199, RZ, RZ, R112 ;  /* 0x000000ffffc77224 */ /* 0x000fe200078e0070 */
[----:B------:R0:W-:Y:S04]  /*d540*/  STL.64 [R1+0x518], R114 ;  /* 0x0005187201007387 */ /* 0x0001e80000100a00 */
[----:B------:R-:W2:Y:S04]  /*d550*/  LDL.LU R112, [R1+0x3094] ;  /* 0x0030940001707983 */ /* 0x000ea80000300800 */
[----:B------:R-:W2:Y:S04]  /*d560*/  LDL.LU R110, [R1+0x3090] ;  /* 0x00309000016e7983 */ /* 0x000ea80000300800 */
[----:B0-----:R-:W2:Y:S04]  /*d570*/  LDL.LU R114, [R1+0x3098] ;  /* 0x0030980001727983 */ /* 0x001ea80000300800 */
[----:B------:R-:W2:Y:S04]  /*d580*/  LDL.LU R108, [R1+0x308c] ;  /* 0x00308c00016c7983 */ /* 0x000ea80000300800 */
[----:B------:R-:W2:Y:S04]  /*d590*/  LDL.LU R104, [R1+0x3084] ;  /* 0x0030840001687983 */ /* 0x000ea80000300800 */
[----:B------:R-:W2:Y:S04]  /*d5a0*/  LDL.LU R96, [R1+0x3074] ;  /* 0x0030740001607983 */ /* 0x000ea80000300800 */
[----:B------:R-:W2:Y:S04]  /*d5b0*/  LDL.LU R94, [R1+0x3070] ;  /* 0x00307000015e7983 */ /* 0x000ea80000300800 */
[----:B------:R-:W2:Y:S04]  /*d5c0*/  LDL.LU R92, [R1+0x306c] ;  /* 0x00306c00015c7983 */ /* 0x000ea80000300800 */
[----:B------:R-:W2:Y:S04]  /*d5d0*/  LDL.LU R70, [R1+0x518] ;  /* 0x0005180001467983 */ /* 0x000ea80000300800 */
[----:B------:R-:W2:Y:S01]  /*d5e0*/  LDL.LU R71, [R1+0x51c] ;  /* 0x00051c0001477983 */ /* 0x000ea20000300800 */
[----:B------:R-:W-:-:S02]  /*d5f0*/  IMAD.MOV.U32 R53, RZ, RZ, R97 ;  /* 0x000000ffff357224 */ /* 0x000fc400078e0061 */
[----:B------:R-:W-:Y:S01]  /*d600*/  IMAD.MOV.U32 R55, RZ, RZ, R99 ;  /* 0x000000ffff377224 */ /* 0x000fe200078e0063 */
[----:B------:R-:W2:Y:S01]  /*d610*/  LDL R212, [R1+0x350] ;  /* 0x0003500001d47983 */ /* 0x000ea20000100800 */
[----:B------:R-:W-:Y:S02]  /*d620*/  IMAD.MOV.U32 R57, RZ, RZ, R101 ;  /* 0x000000ffff397224 */ /* 0x000fe400078e0065 */
[----:B------:R-:W-:Y:S01]  /*d630*/  IMAD.MOV.U32 R59, RZ, RZ, R103 ;  /* 0x000000ffff3b7224 */ /* 0x000fe200078e0067 */
[----:B------:R-:W2:Y:S01]  /*d640*/  LDL R202, [R1+0x354] ;  /* 0x0003540001ca7983 */ /* 0x000ea20000100800 */
[----:B------:R-:W-:Y:S02]  /*d650*/  IMAD.MOV.U32 R61, RZ, RZ, R105 ;  /* 0x000000ffff3d7224 */ /* 0x000fe400078e0069 */
[----:B------:R-:W-:Y:S01]  /*d660*/  IMAD.MOV.U32 R63, RZ, RZ, R107 ;  /* 0x000000ffff3f7224 */ /* 0x000fe200078e006b */
[----:B------:R-:W2:Y:S01]  /*d670*/  LDL R204, [R1+0x358] ;  /* 0x0003580001cc7983 */ /* 0x000ea20000100800 */
[----:B------:R-:W-:-:S02]  /*d680*/  IMAD.MOV.U32 R65, RZ, RZ, R109 ;  /* 0x000000ffff417224 */ /* 0x000fc400078e006d */
[----:B------:R-:W-:Y:S01]  /*d690*/  IMAD.MOV.U32 R67, RZ, RZ, R111 ;  /* 0x000000ffff437224 */ /* 0x000fe200078e006f */
[----:B------:R-:W2:Y:S01]  /*d6a0*/  LDL R206, [R1+0x35c] ;  /* 0x00035c0001ce7983 */ /* 0x000ea20000100800 */
[----:B------:R-:W-:-:S03]  /*d6b0*/  IMAD.MOV.U32 R69, RZ, RZ, R113 ;  /* 0x000000ffff457224 */ /* 0x000fc600078e0071 */
[----:B------:R0:W-:Y:S04]  /*d6c0*/  STL [R1+0x31ec], R148 ;  /* 0x0031ec9401007387 */ /* 0x0001e80000100800 */
[----:B------:R1:W-:Y:S04]  /*d6d0*/  STL [R1+0x31e0], R142 ;  /* 0x0031e08e01007387 */ /* 0x0003e80000100800 */
[----:B------:R1:W-:Y:S04]  /*d6e0*/  STL [R1+0x31dc], R140 ;  /* 0x0031dc8c01007387 */ /* 0x0003e80000100800 */
[----:B------:R1:W-:Y:S04]  /*d6f0*/  STL [R1+0x31d8], R138 ;  /* 0x0031d88a01007387 */ /* 0x0003e80000100800 */
[----:B------:R1:W-:Y:S04]  /*d700*/  STL [R1+0x31d4], R136 ;  /* 0x0031d48801007387 */ /* 0x0003e80000100800 */
[----:B------:R1:W-:Y:S04]  /*d710*/  STL [R1+0x31d0], R134 ;  /* 0x0031d08601007387 */ /* 0x0003e80000100800 */
[----:B------:R1:W-:Y:S04]  /*d720*/  STL [R1+0x31cc], R132 ;  /* 0x0031cc8401007387 */ /* 0x0003e80000100800 */
[----:B------:R2:W-:Y:S04]  /*d730*/  STL.128 [R1+0x2f70], R52 ;  /* 0x002f703401007387 */ /* 0x0005e80000100c00 */
        /* <DEDUP_REMOVED lines=9> */
[----:B------:R-:W2:Y:S04]  /*d7d0*/  LDL.64 R12, [R1+0xa8] ;  /* 0x0000a800010c7983 */ /* 0x000ea80000100a00 */
[----:B------:R-:W2:Y:S04]  /*d7e0*/  LDL.128 R24, [R1+0x250] ;  /* 0x0002500001187983 */ /* 0x000ea80000100c00 */
[----:B------:R-:W2:Y:S04]  /*d7f0*/  LDL.LU R194, [R1+0x3288] ;  /* 0x0032880001c27983 */ /* 0x000ea80000300800 */
[----:B------:R-:W2:Y:S04]  /*d800*/  LDL.LU R190, [R1+0x3284] ;  /* 0x0032840001be7983 */ /* 0x000ea80000300800 */
[----:B------:R-:W2:Y:S04]  /*d810*/  LDL.LU R188, [R1+0x3280] ;  /* 0x0032800001bc7983 */ /* 0x000ea80000300800 */
[----:B------:R-:W2:Y:S04]  /*d820*/  LDL.LU R186, [R1+0x327c] ;  /* 0x00327c0001ba7983 */ /* 0x000ea80000300800 */
[----:B------:R-:W2:Y:S04]  /*d830*/  LDL.LU R184, [R1+0x3278] ;  /* 0x0032780001b87983 */ /* 0x000ea80000300800 */
[----:B------:R-:W2:Y:S04]  /*d840*/  LDL.LU.64 R180, [R1+0x3270] ;  /* 0x0032700001b47983 */ /* 0x000ea80000300a00 */
[----:B------:R-:W2:Y:S04]  /*d850*/  LDL.LU.128 R176, [R1+0x3260] ;  /* 0x0032600001b07983 */ /* 0x000ea80000300c00 */
[----:B------:R-:W2:Y:S04]  /*d860*/  LDL.LU.128 R172, [R1+0x3250] ;  /* 0x0032500001ac7983 */ /* 0x000ea80000300c00 */
[----:B------:R-:W2:Y:S04]  /*d870*/  LDL.LU.128 R168, [R1+0x3240] ;  /* 0x0032400001a87983 */ /* 0x000ea80000300c00 */
[----:B------:R-:W2:Y:S04]  /*d880*/  LDL.LU.128 R164, [R1+0x3230] ;  /* 0x0032300001a47983 */ /* 0x000ea80000300c00 */
[----:B------:R-:W2:Y:S04]  /*d890*/  LDL.LU.128 R160, [R1+0x3220] ;  /* 0x0032200001a07983 */ /* 0x000ea80000300c00 */
[----:B------:R-:W2:Y:S04]  /*d8a0*/  LDL.LU.128 R156, [R1+0x3210] ;  /* 0x00321000019c7983 */ /* 0x000ea80000300c00 */
[----:B------:R-:W2:Y:S04]  /*d8b0*/  LDL.LU.128 R152, [R1+0x3200] ;  /* 0x0032000001987983 */ /* 0x000ea80000300c00 */
[----:B------:R-:W2:Y:S04]  /*d8c0*/  LDL.LU R150, [R1+0x31f0] ;  /* 0x0031f00001967983 */ /* 0x000ea80000300800 */
[----:B0-----:R-:W2:Y:S04]  /*d8d0*/  LDL.LU R148, [R1+0x31ec] ;  /* 0x0031ec0001947983 */ /* 0x001ea80000300800 */
[----:B------:R-:W2:Y:S04]  /*d8e0*/  LDL.LU R146, [R1+0x31e8] ;  /* 0x0031e80001927983 */ /* 0x000ea80000300800 */
[----:B------:R-:W2:Y:S04]  /*d8f0*/  LDL.LU R144, [R1+0x31e4] ;  /* 0x0031e40001907983 */ /* 0x000ea80000300800 */
[----:B-1----:R-:W2:Y:S04]  /*d900*/  LDL.LU R142, [R1+0x31e0] ;  /* 0x0031e000018e7983 */ /* 0x002ea80000300800 */
[----:B------:R-:W2:Y:S04]  /*d910*/  LDL.LU R140, [R1+0x31dc] ;  /* 0x0031dc00018c7983 */ /* 0x000ea80000300800 */
[----:B------:R-:W2:Y:S04]  /*d920*/  LDL.LU R138, [R1+0x31d8] ;  /* 0x0031d800018a7983 */ /* 0x000ea80000300800 */
[----:B------:R-:W2:Y:S04]  /*d930*/  LDL.LU R136, [R1+0x31d4] ;  /* 0x0031d40001887983 */ /* 0x000ea80000300800 */
[----:B------:R-:W2:Y:S04]  /*d940*/  LDL.LU R134, [R1+0x31d0] ;  /* 0x0031d00001867983 */ /* 0x000ea80000300800 */
[----:B------:R-:W2:Y:S04]  /*d950*/  LDL.LU R132, [R1+0x31cc] ;  /* 0x0031cc0001847983 */ /* 0x000ea80000300800 */
        /* <DEDUP_REMOVED lines=14> */
[----:B---3--:R-:W-:Y:S04]  /*da40*/  STL [R1+0x2ff8], R98 ;  /* 0x002ff86201007387 */ /* 0x008fe80000100800 */
[----:B----4-:R-:W-:Y:S04]  /*da50*/  STL [R1+0x3000], R102 ;  /* 0x0030006601007387 */ /* 0x010fe80000100800 */
[----:B--2---:R-:W-:Y:S04]  /*da60*/  STL [R1+0x2ffc], R100 ;  /* 0x002ffc6401007387 */ /* 0x004fe80000100800 */
[----:B------:R-:W-:Y:S04]  /*da70*/  STL [R1+0x3008], R106 ;  /* 0x0030086a01007387 */ /* 0x000fe80000100800 */
[----:B------:R-:W-:Y:S04]  /*da80*/  STL [R1+0x2fd0], R78 ;  /* 0x002fd04e01007387 */ /* 0x000fe80000100800 */
[----:B------:R-:W-:Y:S04]  /*da90*/  STL [R1+0x3014], R112 ;  /* 0x0030147001007387 */ /* 0x000fe80000100800 */
[----:B------:R-:W-:Y:S04]  /*daa0*/  STL [R1+0x3010], R110 ;  /* 0x0030106e01007387 */ /* 0x000fe80000100800 */
[----:B------:R2:W-:Y:S04]  /*dab0*/  STL [R1+0x3018], R114 ;  /* 0x0030187201007387 */ /* 0x0005e80000100800 */
[----:B------:R3:W-:Y:S04]  /*dac0*/  STL [R1+0x300c], R108 ;  /* 0x00300c6c01007387 */ /* 0x0007e80000100800 */
[----:B------:R4:W-:Y:S04]  /*dad0*/  STL [R1+0x3004], R104 ;  /* 0x0030046801007387 */ /* 0x0009e80000100800 */
[----:B------:R4:W-:Y:S04]  /*dae0*/  STL [R1+0x2ff4], R96 ;  /* 0x002ff46001007387 */ /* 0x0009e80000100800 */
[----:B------:R4:W-:Y:S04]  /*daf0*/  STL [R1+0x2ff0], R94 ;  /* 0x002ff05e01007387 */ /* 0x0009e80000100800 */
[----:B------:R4:W-:Y:S04]  /*db00*/  STL [R1+0x2fec], R92 ;  /* 0x002fec5c01007387 */ /* 0x0009e80000100800 */
[----:B------:R-:W4:Y:S04]  /*db10*/  LDL.128 R52, [R1+0x310] ;  /* 0x0003100001347983 */ /* 0x000f280000100c00 */
[----:B------:R4:W-:Y:S04]  /*db20*/  STL [R1+0x2fcc], R76 ;  /* 0x002fcc4c01007387 */ /* 0x0009e80000100800 */
[----:B0-----:R-:W4:Y:S04]  /*db30*/  LDL.LU R130, [R1+0x3038] ;  /* 0x0030380001827983 */ /* 0x001f280000300800 */
[----:B-1----:R-:W4:Y:S04]  /*db40*/  LDL.LU R128, [R1+0x3034] ;  /* 0x0030340001807983 */ /* 0x002f280000300800 */
[----:B------:R-:W4:Y:S04]  /*db50*/  LDL.LU R126, [R1+0x3030] ;  /* 0x00303000017e7983 */ /* 0x000f280000300800 */
[----:B------:R-:W4:Y:S04]  /*db60*/  LDL.LU R124, [R1+0x302c] ;  /* 0x00302c00017c7983 */ /* 0x000f280000300800 */
[----:B------:R-:W4:Y:S04]  /*db70*/  LDL.LU R122, [R1+0x3028] ;  /* 0x00302800017a7983 */ /* 0x000f280000300800 */
[----:B------:R-:W4:Y:S04]  /*db80*/  LDL.LU R120, [R1+0x3024] ;  /* 0x0030240001787983 */ /* 0x000f280000300800 */
[----:B------:R-:W4:Y:S04]  /*db90*/  LDL.LU R118, [R1+0x3020] ;  /* 0x0030200001767983 */ /* 0x000f280000300800 */
[----:B------:R-:W4:Y:S04]  /*dba0*/  LDL.LU R116, [R1+0x301c] ;  /* 0x00301c0001747983 */ /* 0x000f280000300800 */
[----:B--2---:R-:W2:Y:S04]  /*dbb0*/  LDL.LU R114, [R1+0x3018] ;  /* 0x0030180001727983 */ /* 0x004ea80000300800 */
[----:B------:R-:W2:Y:S04]  /*dbc0*/  LDL.LU R112, [R1+0x3014] ;  /* 0x0030140001707983 */ /* 0x000ea80000300800 */
[----:B------:R-:W2:Y:S04]  /*dbd0*/  LDL.LU R110, [R1+0x3010] ;  /* 0x00301000016e7983 */ /* 0x000ea80000300800 */
[----:B---3--:R-:W3:Y:S04]  /*dbe0*/  LDL.LU R108, [R1+0x300c] ;  /* 0x00300c00016c7983 */ /* 0x008ee80000300800 */
[----:B------:R-:W3:Y:S04]  /*dbf0*/  LDL.LU R106, [R1+0x3008] ;  /* 0x00300800016a7983 */ /* 0x000ee80000300800 */
[----:B----4-:R-:W4:Y:S04]  /*dc00*/  LDL.LU R104, [R1+0x3004] ;  /* 0x0030040001687983 */ /* 0x010f280000300800 */
        /* <DEDUP_REMOVED lines=13> */
[----:B------:R0:W-:Y:S04]  /*dce0*/  STL.128 [R1+0x2fb0], R68 ;  /* 0x002fb04401007387 */ /* 0x0001e80000100c00 */
[----:B------:R1:W-:Y:S04]  /*dcf0*/  STL.128 [R1+0x2fa0], R64 ;  /* 0x002fa04001007387 */ /* 0x0003e80000100c00 */
[----:B------:R1:W-:Y:S04]  /*dd00*/  STL.128 [R1+0x2f90], R60 ;  /* 0x002f903c01007387 */ /* 0x0003e80000100c00 */
[----:B------:R1:W-:Y:S04]  /*dd10*/  STL.128 [R1+0x2f80], R56 ;  /* 0x002f803801007387 */ /* 0x0003e80000100c00 */
[----:B------:R-:W4:Y:S04]  /*dd20*/  LDL.LU R76, [R1+0x2fcc] ;  /* 0x002fcc00014c7983 */ /* 0x000f280000300800 */
[----:B------:R-:W4:Y:S04]  /*dd30*/  LDL R226, [R1+0x324] ;  /* 0x0003240001e27983 */ /* 0x000f280000100800 */
[----:B0-----:R-:W4:Y:S04]  /*dd40*/  LDL.LU.128 R68, [R1+0x2fb0] ;  /* 0x002fb00001447983 */ /* 0x001f280000300c00 */
[----:B-1----:R-:W4:Y:S04]  /*dd50*/  LDL.LU.128 R64, [R1+0x2fa0] ;  /* 0x002fa00001407983 */ /* 0x002f280000300c00 */
[----:B------:R-:W4:Y:S04]  /*dd60*/  LDL.LU.128 R60, [R1+0x2f90] ;  /* 0x002f9000013c7983 */ /* 0x000f280000300c00 */
[----:B------:R-:W4:Y:S04]  /*dd70*/  LDL.LU.128 R56, [R1+0x2f80] ;  /* 0x002f800001387983 */ /* 0x000f280000300c00 */
[----:B------:R0:W-:Y:S04]  /*dd80*/  STL [R1+0x2fc8], R74 ;  /* 0x002fc84a01007387 */ /* 0x0001e80000100800 */
[----:B------:R1:W-:Y:S04]  /*dd90*/  STL.64 [R1+0x2fc0], R72 ;  /* 0x002fc04801007387 */ /* 0x0003e80000100a00 */
[----:B------:R-:W-:Y:S04]  /*dda0*/  STL.64 [R1+0x2ef8], R20 ;  /* 0x002ef81401007387 */ /* 0x000fe80000100a00 */
[----:B0-----:R-:W4:Y:S04]  /*ddb0*/  LDL.LU R74, [R1+0x2fc8] ;  /* 0x002fc800014a7983 */ /* 0x001f280000300800 */
[----:B-1----:R-:W4:Y:S01]  /*ddc0*/  LDL.LU.64 R72, [R1+0x2fc0] ;  /* 0x002fc00001487983 */ /* 0x002f220000300a00 */
[----:B------:R-:W-:-:S02]  /*ddd0*/  IMAD.MOV.U32 R39, RZ, RZ, R83 ;  /* 0x000000ffff277224 */ /* 0x000fc400078e0053 */
[----:B------:R-:W-:Y:S01]  /*dde0*/  IMAD.MOV.U32 R43, RZ, RZ, R87 ;  /* 0x000000ffff2b7224 */ /* 0x000fe200078e0057 */
[----:B------:R-:W-:Y:S01]  /*ddf0*/  STL.64 [R1+0x2ef0], R16 ;  /* 0x002ef01001007387 */ /* 0x000fe20000100a00 */
[----:B------:R-:W-:Y:S02]  /*de00*/  IMAD.MOV.U32 R45, RZ, RZ, R89 ;  /* 0x000000ffff2d7224 */ /* 0x000fe400078e0059 */
[----:B------:R-:W-:Y:S01]  /*de10*/  IMAD.MOV.U32 R47, RZ, RZ, R91 ;  /* 0x000000ffff2f7224 */ /* 0x000fe200078e005b */
[----:B------:R-:W-:Y:S01]  /*de20*/  STL [R1+0x2ee8], R15 ;  /* 0x002ee80f01007387 */ /* 0x000fe20000100800 */
[----:B------:R-:W-:Y:S02]  /*de30*/  IMAD.MOV.U32 R49, RZ, RZ, R93 ;  /* 0x000000ffff317224 */ /* 0x000fe400078e005d */
[----:B------:R-:W-:Y:S01]  /*de40*/  IMAD.MOV.U32 R51, RZ, RZ, R95 ;  /* 0x000000ffff337224 */ /* 0x000fe200078e005f */
        /* <DEDUP_REMOVED lines=17> */
[----:B------:R1:W-:Y:S04]  /*df60*/  STL.64 [R1+0x3160], R180 ;  /* 0x003160b401007387 */ /* 0x0003e80000100a00 */
[----:B------:R1:W-:Y:S04]  /*df70*/  STL.128 [R1+0x3150], R176 ;  /* 0x003150b001007387 */ /* 0x0003e80000100c00 */
[----:B------:R1:W-:Y:S04]  /*df80*/  STL.128 [R1+0x3140], R172 ;  /* 0x003140ac01007387 */ /* 0x0003e80000100c00 */
[----:B------:R2:W-:Y:S04]  /*df90*/  STL.128 [R1+0x3130], R168 ;  /* 0x003130a801007387 */ /* 0x0005e80000100c00 */
[----:B------:R2:W-:Y:S04]  /*dfa0*/  STL.128 [R1+0x3120], R164 ;  /* 0x003120a401007387 */ /* 0x0005e80000100c00 */
[----:B------:R2:W-:Y:S04]  /*dfb0*/  STL.128 [R1+0x3110], R160 ;  /* 0x003110a001007387 */ /* 0x0005e80000100c00 */
[----:B------:R2:W-:Y:S04]  /*dfc0*/  STL.128 [R1+0x3100], R156 ;  /* 0x0031009c01007387 */ /* 0x0005e80000100c00 */
[----:B------:R2:W-:Y:S04]  /*dfd0*/  STL.128 [R1+0x30f0], R152 ;  /* 0x0030f09801007387 */ /* 0x0005e80000100c00 */
[----:B------:R2:W-:Y:S04]  /*dfe0*/  STL [R1+0x30e0], R150 ;  /* 0x0030e09601007387 */ /* 0x0005e80000100800 */
[----:B------:R2:W-:Y:S04]  /*dff0*/  STL [R1+0x30dc], R148 ;  /* 0x0030dc9401007387 */ /* 0x0005e80000100800 */
[----:B------:R2:W-:Y:S04]  /*e000*/  STL [R1+0x30d8], R146 ;  /* 0x0030d89201007387 */ /* 0x0005e80000100800 */
[----:B------:R2:W-:Y:S04]  /*e010*/  STL [R1+0x30d4], R144 ;  /* 0x0030d49001007387 */ /* 0x0005e80000100800 */
[----:B------:R2:W-:Y:S01]  /*e020*/  STL [R1+0x30d0], R142 ;  /* 0x0030d08e01007387 */ /* 0x0005e20000100800 */
[----:B------:R-:W-:-:S02]  /*e030*/  IMAD.MOV.U32 R197, RZ, RZ, R52 ;  /* 0x000000ffffc57224 */ /* 0x000fc400078e0034 */
[----:B0-----:R-:W-:Y:S01]  /*e040*/  IMAD.MOV.U32 R196, RZ, RZ, R53 ;  /* 0x000000ffffc47224 */ /* 0x001fe200078e0035 */
[----:B------:R0:W-:Y:S01]  /*e050*/  STL [R1+0x30cc], R140 ;  /* 0x0030cc8c01007387 */ /* 0x0001e20000100800 */
[----:B------:R-:W-:Y:S02]  /*e060*/  IMAD.MOV.U32 R195, RZ, RZ, R54 ;  /* 0x000000ffffc37224 */ /* 0x000fe400078e0036 */
[----:B------:R-:W-:Y:S01]  /*e070*/  IMAD.MOV.U32 R75, RZ, RZ, R55 ;  /* 0x000000ffff4b7224 */ /* 0x000fe200078e0037 */
[----:B------:R0:W-:Y:S04]  /*e080*/  STL [R1+0x30c8], R138 ;  /* 0x0030c88a01007387 */ /* 0x0001e80000100800 */
[----:B------:R0:W-:Y:S04]  /*e090*/  STL [R1+0x30c4], R136 ;  /* 0x0030c48801007387 */ /* 0x0001e80000100800 */
[----:B------:R0:W-:Y:S04]  /*e0a0*/  STL [R1+0x30c0], R134 ;  /* 0x0030c08601007387 */ /* 0x0001e80000100800 */
[----:B------:R0:W-:Y:S04]  /*e0b0*/  STL [R1+0x30bc], R132 ;  /* 0x0030bc8401007387 */ /* 0x0001e80000100800 */
[----:B------:R3:W-:Y:S04]  /*e0c0*/  STL.128 [R1+0x2f60], R48 ;  /* 0x002f603001007387 */ /* 0x0007e80000100c00 */
[----:B------:R3:W-:Y:S04]  /*e0d0*/  STL.128 [R1+0x2f50], R44 ;  /* 0x002f502c01007387 */ /* 0x0007e80000100c00 */
[----:B------:R3:W-:Y:S04]  /*e0e0*/  STL.128 [R1+0x2f40], R40 ;  /* 0x002f402801007387 */ /* 0x0007e80000100c00 */
[----:B------:R3:W-:Y:S04]  /*e0f0*/  STL.128 [R1+0x2f30], R36 ;  /* 0x002f302401007387 */ /* 0x0007e80000100c00 */
[----:B------:R3:W-:Y:S04]  /*e100*/  STL.128 [R1+0x2f20], R32 ;  /* 0x002f202001007387 */ /* 0x0007e80000100c00 */
[----:B------:R3:W-:Y:S04]  /*e110*/  STL.128 [R1+0x2f10], R28 ;  /* 0x002f101c01007387 */ /* 0x0007e80000100c00 */
[----:B------:R3:W-:Y:S04]  /*e120*/  STL.128 [R1+0x2f00], R24 ;  /* 0x002f001801007387 */ /* 0x0007e80000100c00 */
[----:B------:R3:W-:Y:S04]  /*e130*/  STL.64 [R1+0x2ee0], R12 ;  /* 0x002ee00c01007387 */ /* 0x0007e80000100a00 */
[----:B------:R3:W-:Y:S04]  /*e140*/  STL.128 [R1+0x2ed0], R8 ;  /* 0x002ed00801007387 */ /* 0x0007e80000100c00 */
[----:B------:R3:W-:Y:S04]  /*e150*/  STL.128 [R1+0x2ec0], R4 ;  /* 0x002ec00401007387 */ /* 0x0007e80000100c00 */
[----:B------:R-:W-:Y:S04]  /*e160*/  STL [R1+0xb78], R2 ;  /* 0x000b780201007387 */ /* 0x000fe80000100800 */
[----:B------:R-:W-:Y:S04]  /*e170*/  STL [R1+0xb74], R3 ;  /* 0x000b740301007387 */ /* 0x000fe80000100800 */
[----:B-1----:R-:W4:Y:S04]  /*e180*/  LDL.LU R218, [R1+0x32b8] ;  /* 0x0032b80001da7983 */ /* 0x002f280000300800 */
        /* <DEDUP_REMOVED lines=15> */
[----:B------:R-:W4:Y:S04]  /*e280*/  LDL.LU.64 R180, [R1+0x3160] ;  /* 0x0031600001b47983 */ /* 0x000f280000300a00 */
[----:B------:R-:W4:Y:S04]  /*e290*/  LDL.LU.128 R176, [R1+0x3150] ;  /* 0x0031500001b07983 */ /* 0x000f280000300c00 */
[----:B------:R-:W4:Y:S04]  /*e2a0*/  LDL.LU.128 R172, [R1+0x3140] ;  /* 0x0031400001ac7983 */ /* 0x000f280000300c00 */
[----:B--2---:R-:W2:Y:S04]  /*e2b0*/  LDL.LU.128 R168, [R1+0x3130] ;  /* 0x0031300001a87983 */ /* 0x004ea80000300c00 */
[----:B------:R-:W2:Y:S04]  /*e2c0*/  LDL.LU.128 R164, [R1+0x3120] ;  /* 0x0031200001a47983 */ /* 0x000ea80000300c00 */
[----:B------:R-:W2:Y:S04]  /*e2d0*/  LDL.LU.128 R160, [R1+0x3110] ;  /* 0x0031100001a07983 */ /* 0x000ea80000300c00 */
[----:B------:R-:W2:Y:S04]  /*e2e0*/  LDL.LU.128 R156, [R1+0x3100] ;  /* 0x00310000019c7983 */ /* 0x000ea80000300c00 */
[----:B------:R-:W2:Y:S04]  /*e2f0*/  LDL.LU.128 R152, [R1+0x30f0] ;  /* 0x0030f00001987983 */ /* 0x000ea80000300c00 */
[----:B------:R-:W2:Y:S04]  /*e300*/  LDL.LU R150, [R1+0x30e0] ;  /* 0x0030e00001967983 */ /* 0x000ea80000300800 */
[----:B------:R-:W2:Y:S04]  /*e310*/  LDL.LU R148, [R1+0x30dc] ;  /* 0x0030dc0001947983 */ /* 0x000ea80000300800 */
[----:B------:R-:W2:Y:S04]  /*e320*/  LDL.LU R146, [R1+0x30d8] ;  /* 0x0030d80001927983 */ /* 0x000ea80000300800 */
[----:B------:R-:W2:Y:S04]  /*e330*/  LDL.LU R144, [R1+0x30d4] ;  /* 0x0030d40001907983 */ /* 0x000ea80000300800 */
[----:B------:R-:W2:Y:S04]  /*e340*/  LDL.LU R142, [R1+0x30d0] ;  /* 0x0030d000018e7983 */ /* 0x000ea80000300800 */
[----:B0-----:R-:W2:Y:S04]  /*e350*/  LDL.LU R140, [R1+0x30cc] ;  /* 0x0030cc00018c7983 */ /* 0x001ea80000300800 */
[----:B------:R-:W2:Y:S04]  /*e360*/  LDL.LU R138, [R1+0x30c8] ;  /* 0x0030c800018a7983 */ /* 0x000ea80000300800 */
[----:B------:R-:W2:Y:S04]  /*e370*/  LDL.LU R136, [R1+0x30c4] ;  /* 0x0030c40001887983 */ /* 0x000ea80000300800 */
[----:B------:R-:W2:Y:S04]  /*e380*/  LDL.LU R134, [R1+0x30c0] ;  /* 0x0030c00001867983 */ /* 0x000ea80000300800 */
[----:B------:R-:W2:Y:S04]  /*e390*/  LDL.LU R132, [R1+0x30bc] ;  /* 0x0030bc0001847983 */ /* 0x000ea80000300800 */
[----:B------:R-:W2:Y:S04]  /*e3a0*/  LDL.LU.128 R52, [R1+0x2f70] ;  /* 0x002f700001347983 */ /* 0x000ea80000300c00 */
[----:B---3--:R-:W3:Y:S04]  /*e3b0*/  LDL.LU.128 R48, [R1+0x2f60] ;  /* 0x002f600001307983 */ /* 0x008ee80000300c00 */
[----:B------:R-:W3:Y:S04]  /*e3c0*/  LDL.LU.128 R44, [R1+0x2f50] ;  /* 0x002f5000012c7983 */ /* 0x000ee80000300c00 */
[----:B------:R-:W3:Y:S04]  /*e3d0*/  LDL.LU.128 R40, [R1+0x2f40] ;  /* 0x002f400001287983 */ /* 0x000ee80000300c00 */
[----:B------:R-:W3:Y:S04]  /*e3e0*/  LDL.LU.128 R36, [R1+0x2f30] ;  /* 0x002f300001247983 */ /* 0x000ee80000300c00 */
[----:B------:R-:W3:Y:S04]  /*e3f0*/  LDL.LU.128 R32, [R1+0x2f20] ;  /* 0x002f200001207983 */ /* 0x000ee80000300c00 */
[----:B------:R-:W3:Y:S04]  /*e400*/  LDL.LU.128 R28, [R1+0x2f10] ;  /* 0x002f1000011c7983 */ /* 0x000ee80000300c00 */
[----:B------:R-:W3:Y:S04]  /*e410*/  LDL.LU.128 R24, [R1+0x2f00] ;  /* 0x002f000001187983 */ /* 0x000ee80000300c00 */
[----:B------:R-:W3:Y:S04]  /*e420*/  LDL.LU.64 R20, [R1+0x2ef8] ;  /* 0x002ef80001147983 */ /* 0x000ee80000300a00 */
[----:B------:R-:W3:Y:S04]  /*e430*/  LDL.LU.64 R16, [R1+0x2ef0] ;  /* 0x002ef00001107983 */ /* 0x000ee80000300a00 */
[----:B------:R-:W3:Y:S04]  /*e440*/  LDL.LU R15, [R1+0x2ee8] ;  /* 0x002ee800010f7983 */ /* 0x000ee80000300800 */
[----:B------:R-:W3:Y:S04]  /*e450*/  LDL.LU.64 R12, [R1+0x2ee0] ;  /* 0x002ee000010c7983 */ /* 0x000ee80000300a00 */
[----:B------:R-:W3:Y:S04]  /*e460*/  LDL.LU.128 R8, [R1+0x2ed0] ;  /* 0x002ed00001087983 */ /* 0x000ee80000300c00 */
[----:B------:R-:W3:Y:S04]  /*e470*/  LDL.LU.128 R4, [R1+0x2ec0] ;  /* 0x002ec00001047983 */ /* 0x000ee80000300c00 */
        /* <DEDUP_REMOVED lines=13> */
[----:B----4-:R-:W-:Y:S04]  /*e550*/  STL [R1+0x2e88], R104 ;  /* 0x002e886801007387 */ /* 0x010fe80000100800 */
        /* <DEDUP_REMOVED lines=20> */
[----:B------:R0:W-:Y:S04]  /*e6a0*/  STL.128 [R1+0x2e00], R56 ;  /* 0x002e003801007387 */ /* 0x0001e80000100c00 */
[----:B------:R-:W4:Y:S04]  /*e6b0*/  LDL R220, [R1+0x330] ;  /* 0x0003300001dc7983 */ /* 0x000f280000100800 */
[----:B------:R-:W4:Y:S04]  /*e6c0*/  LDL R222, [R1+0x334] ;  /* 0x0003340001de7983 */ /* 0x000f280000100800 */
[----:B------:R-:W4:Y:S04]  /*e6d0*/  LDL R224, [R1+0x338] ;  /* 0x0003380001e07983 */ /* 0x000f280000100800 */
[----:B0-----:R-:W4:Y:S04]  /*e6e0*/  LDL.128 R56, [R1+0x320] ;  /* 0x0003200001387983 */ /* 0x001f280000100c00 */
[----:B------:R-:W4:Y:S04]  /*e6f0*/  LDL.LU.128 R68, [R1+0x2e30] ;  /* 0x002e300001447983 */ /* 0x000f280000300c00 */
[----:B------:R-:W4:Y:S04]  /*e700*/  LDL.LU.128 R64, [R1+0x2e20] ;  /* 0x002e200001407983 */ /* 0x000f280000300c00 */
[----:B------:R-:W4:Y:S04]  /*e710*/  LDL.LU.128 R60, [R1+0x2e10] ;  /* 0x002e1000013c7983 */ /* 0x000f280000300c00 */
[----:B------:R-:W4:Y:S04]  /*e720*/  LDL.LU R130, [R1+0x2ebc] ;  /* 0x002ebc0001827983 */ /* 0x000f280000300800 */
[----:B------:R-:W4:Y:S04]  /*e730*/  LDL.LU R128, [R1+0x2eb8] ;  /* 0x002eb80001807983 */ /* 0x000f280000300800 */
[----:B------:R-:W4:Y:S04]  /*e740*/  LDL.LU R126, [R1+0x2eb4] ;  /* 0x002eb400017e7983 */ /* 0x000f280000300800 */
[----:B------:R-:W4:Y:S04]  /*e750*/  LDL.LU R124, [R1+0x2eb0] ;  /* 0x002eb000017c7983 */ /* 0x000f280000300800 */
[----:B------:R-:W4:Y:S04]  /*e760*/  LDL.LU R122, [R1+0x2eac] ;  /* 0x002eac00017a7983 */ /* 0x000f280000300800 */
[----:B------:R0:W-:Y:S04]  /*e770*/  STL.128 [R1+0x2e40], R72 ;  /* 0x002e404801007387 */ /* 0x0001e80000100c00 */
[----:B------:R-:W4:Y:S04]  /*e780*/  LDL.LU R120, [R1+0x2ea8] ;  /* 0x002ea80001787983 */ /* 0x000f280000300800 */
[----:B------:R-:W-:Y:S04]  /*e790*/  STL [R1+0x374], R194 ;  /* 0x000374c201007387 */ /* 0x000fe80000100800 */
[----:B------:R-:W-:Y:S04]  /*e7a0*/  STL [R1+0x33c], R214 ;  /* 0x00033cd601007387 */ /* 0x000fe80000100800 */
[----:B0-----:R-:W4:Y:S04]  /*e7b0*/  LDL.LU.128 R72, [R1+0x2e40] ;  /* 0x002e400001487983 */ /* 0x001f280000300c00 */
        /* <DEDUP_REMOVED lines=9> */
[----:B--2---:R0:W-:Y:S04]  /*e850*/  STL.128 [R1+0x2df0], R52 ;  /* 0x002df03401007387 */ /* 0x0041e80000100c00 */
[----:B---3--:R1:W-:Y:S04]  /*e860*/  STL.128 [R1+0x2de0], R48 ;  /* 0x002de03001007387 */ /* 0x0083e80000100c00 */
[----:B------:R2:W-:Y:S04]  /*e870*/  STL.128 [R1+0x2dd0], R44 ;  /* 0x002dd02c01007387 */ /* 0x0005e80000100c00 */
[----:B------:R3:W-:Y:S04]  /*e880*/  STL.128 [R1+0x2dc0], R40 ;  /* 0x002dc02801007387 */ /* 0x0007e80000100c00 */
[----:B------:R3:W-:Y:S04]  /*e890*/  STL.128 [R1+0x2db0], R36 ;  /* 0x002db02401007387 */ /* 0x0007e80000100c00 */
[----:B------:R3:W-:Y:S04]  /*e8a0*/  STL.128 [R1+0x2da0], R32 ;  /* 0x002da02001007387 */ /* 0x0007e80000100c00 */
[----:B------:R3:W-:Y:S04]  /*e8b0*/  STL.128 [R1+0x2d90], R28 ;  /* 0x002d901c01007387 */ /* 0x0007e80000100c00 */
[----:B------:R3:W-:Y:S04]  /*e8c0*/  STL.128 [R1+0x2d80], R24 ;  /* 0x002d801801007387 */ /* 0x0007e80000100c00 */
[----:B------:R3:W-:Y:S04]  /*e8d0*/  STL.64 [R1+0x2d78], R20 ;  /* 0x002d781401007387 */ /* 0x0007e80000100a00 */
[----:B------:R3:W-:Y:S04]  /*e8e0*/  STL.64 [R1+0x2d70], R16 ;  /* 0x002d701001007387 */ /* 0x0007e80000100a00 */
[----:B------:R3:W-:Y:S04]  /*e8f0*/  STL [R1+0x2d68], R15 ;  /* 0x002d680f01007387 */ /* 0x0007e80000100800 */
[----:B------:R3:W-:Y:S04]  /*e900*/  STL.64 [R1+0x2d60], R12 ;  /* 0x002d600c01007387 */ /* 0x0007e80000100a00 */
[----:B------:R3:W-:Y:S04]  /*e910*/  STL.128 [R1+0x2d50], R8 ;  /* 0x002d500801007387 */ /* 0x0007e80000100c00 */
[----:B------:R3:W-:Y:S04]  /*e920*/  STL.128 [R1+0x2d40], R4 ;  /* 0x002d400401007387 */ /* 0x0007e80000100c00 */
        /* <DEDUP_REMOVED lines=13> */
[----:B0-----:R-:W4:Y:S04]  /*ea00*/  LDL.LU.128 R52, [R1+0x2df0] ;  /* 0x002df00001347983 */ /* 0x001f280000300c00 */
[----:B-1----:R-:W4:Y:S04]  /*ea10*/  LDL.LU.128 R48, [R1+0x2de0] ;  /* 0x002de00001307983 */ /* 0x002f280000300c00 */
[----:B--2---:R-:W2:Y:S04]  /*ea20*/  LDL.LU.128 R44, [R1+0x2dd0] ;  /* 0x002dd000012c7983 */ /* 0x004ea80000300c00 */
[----:B---3--:R-:W3:Y:S04]  /*ea30*/  LDL.LU.128 R40, [R1+0x2dc0] ;  /* 0x002dc00001287983 */ /* 0x008ee80000300c00 */
        /* <DEDUP_REMOVED lines=10> */
[----:B----4-:R-:W-:Y:S04]  /*eae0*/  STL [R1+0x330], R220 ;  /* 0x000330dc01007387 */ /* 0x010fe80000100800 */
[----:B------:R-:W-:Y:S04]  /*eaf0*/  STL [R1+0x334], R222 ;  /* 0x000334de01007387 */ /* 0x000fe80000100800 */
[----:B------:R-:W-:Y:S01]  /*eb00*/  STL [R1+0x338], R224 ;  /* 0x000338e001007387 */ /* 0x000fe20000100800 */
[----:B------:R-:W-:-:S03]  /*eb10*/  IMAD.MOV.U32 R194, RZ, RZ, R56 ;  /* 0x000000ffffc27224 */ /* 0x000fc600078e0038 */
[----:B------:R0:W-:Y:S01]  /*eb20*/  STL.64 [R1+0x538], R58 ;  /* 0x0005383a01007387 */ /* 0x0001e20000100a00 */
[----:B------:R-:W-:-:S03]  /*eb30*/  IMAD.MOV.U32 R77, RZ, RZ, R57 ;  /* 0x000000ffff4d7224 */ /* 0x000fc600078e0039 */
[----:B------:R-:W-:Y:S04]  /*eb40*/  STL.128 [R1+0x2ca0], R68 ;  /* 0x002ca04401007387 */ /* 0x000fe80000100c00 */
[----:B------:R-:W-:Y:S04]  /*eb50*/  STL.128 [R1+0x2c90], R64 ;  /* 0x002c904001007387 */ /* 0x000fe80000100c00 */
[----:B------:R1:W-:Y:S04]  /*eb60*/  STL.128 [R1+0x2c80], R60 ;  /* 0x002c803c01007387 */ /* 0x0003e80000100c00 */
[----:B0-----:R-:W4:Y:S04]  /*eb70*/  LDL.LU.128 R56, [R1+0x2e00] ;  /* 0x002e000001387983 */ /* 0x001f280000300c00 */
[----:B------:R-:W4:Y:S04]  /*eb80*/  LDL.LU R79, [R1+0x53c] ;  /* 0x00053c00014f7983 */ /* 0x000f280000300800 */
[----:B------:R0:W-:Y:S04]  /*eb90*/  STL [R1+0x2d34], R130 ;  /* 0x002d348201007387 */ /* 0x0001e80000100800 */
[----:B------:R0:W-:Y:S04]  /*eba0*/  STL [R1+0x2d30], R128 ;  /* 0x002d308001007387 */ /* 0x0001e80000100800 */
[----:B------:R0:W-:Y:S04]  /*ebb0*/  STL [R1+0x2d2c], R126 ;  /* 0x002d2c7e01007387 */ /* 0x0001e80000100800 */
[----:B------:R0:W-:Y:S04]  /*ebc0*/  STL [R1+0x2d28], R124 ;  /* 0x002d287c01007387 */ /* 0x0001e80000100800 */
[----:B------:R0:W-:Y:S04]  /*ebd0*/  STL [R1+0x2d24], R122 ;  /* 0x002d247a01007387 */ /* 0x0001e80000100800 */
[----:B-1----:R-:W4:Y:S04]  /*ebe0*/  LDL.128 R60, [R1+0x330] ;  /* 0x00033000013c7983 */ /* 0x002f280000100c00 */
[----:B------:R-:W4:Y:S04]  /*ebf0*/  LDL.LU.128 R68, [R1+0x2ca0] ;  /* 0x002ca00001447983 */ /* 0x000f280000300c00 */
[----:B------:R-:W4:Y:S04]  /*ec00*/  LDL.LU.128 R64, [R1+0x2c90] ;  /* 0x002c900001407983 */ /* 0x000f280000300c00 */
[----:B------:R1:W-:Y:S04]  /*ec10*/  STL [R1+0x2d20], R120 ;  /* 0x002d207801007387 */ /* 0x0003e80000100800 */
[----:B0-----:R-:W4:Y:S04]  /*ec20*/  LDL.LU R130, [R1+0x2d34] ;  /* 0x002d340001827983 */ /* 0x001f280000300800 */
[----:B------:R-:W4:Y:S04]  /*ec30*/  LDL.LU R128, [R1+0x2d30] ;  /* 0x002d300001807983 */ /* 0x000f280000300800 */
[----:B------:R-:W4:Y:S04]  /*ec40*/  LDL.LU R126, [R1+0x2d2c] ;  /* 0x002d2c00017e7983 */ /* 0x000f280000300800 */
[----:B------:R-:W4:Y:S04]  /*ec50*/  LDL.LU R124, [R1+0x2d28] ;  /* 0x002d2800017c7983 */ /* 0x000f280000300800 */
[----:B------:R-:W4:Y:S04]  /*ec60*/  LDL.LU R122, [R1+0x2d24] ;  /* 0x002d2400017a7983 */ /* 0x000f280000300800 */
[----:B------:R0:W-:Y:S04]  /*ec70*/  STL.128 [R1+0x2cb0], R72 ;  /* 0x002cb04801007387 */ /* 0x0001e80000100c00 */
[----:B-1----:R-:W4:Y:S01]  /*ec80*/  LDL.LU R120, [R1+0x2d20] ;  /* 0x002d200001787983 */ /* 0x002f220000300800 */
[----:B------:R-:W-:-:S03]  /*ec90*/  IMAD.MOV.U32 R223, RZ, RZ, R81 ;  /* 0x000000ffffdf7224 */ /* 0x000fc600078e0051 */
[----:B------:R-:W-:Y:S04]  /*eca0*/  STL [R1+0x370], R190 ;  /* 0x000370be01007387 */ /* 0x000fe80000100800 */
[----:B------:R-:W-:Y:S04]  /*ecb0*/  STL [R1+0x340], R216 ;  /* 0x000340d801007387 */ /* 0x000fe80000100800 */
[----:B0-----:R-:W4:Y:S04]  /*ecc0*/  LDL.LU.128 R72, [R1+0x2cb0] ;  /* 0x002cb00001487983 */ /* 0x001f280000300c00 */
        /* <DEDUP_REMOVED lines=23> */
[----:B0-----:R-:W4:Y:S04]  /*ee40*/  LDL.LU R118, [R1+0x2d1c] ;  /* 0x002d1c0001767983 */ /* 0x001f280000300800 */
[----:B-1----:R-:W4:Y:S04]  /*ee50*/  LDL.LU R116, [R1+0x2d18] ;  /* 0x002d180001747983 */ /* 0x002f280000300800 */
[----:B------:R-:W-:Y:S04]  /*ee60*/  STL.128 [R1+0x2c60], R52 ;  /* 0x002c603401007387 */ /* 0x000fe80000100c00 */
[----:B------:R-:W-:Y:S04]  /*ee70*/  STL.128 [R1+0x2c50], R48 ;  /* 0x002c503001007387 */ /* 0x000fe80000100c00 */
[----:B--2---:R-:W-:Y:S04]  /*ee80*/  STL.128 [R1+0x2c40], R44 ;  /* 0x002c402c01007387 */ /* 0x004fe80000100c00 */
[----:B---3--:R-:W-:Y:S04]  /*ee90*/  STL.128 [R1+0x2c30], R40 ;  /* 0x002c302801007387 */ /* 0x008fe80000100c00 */
[----:B------:R-:W-:Y:S04]  /*eea0*/  STL.128 [R1+0x2c20], R36 ;  /* 0x002c202401007387 */ /* 0x000fe80000100c00 */
[----:B------:R-:W-:Y:S04]  /*eeb0*/  STL.128 [R1+0x2c10], R32 ;  /* 0x002c102001007387 */ /* 0x000fe80000100c00 */
[----:B------:R-:W-:Y:S04]  /*eec0*/  STL.128 [R1+0x2c00], R28 ;  /* 0x002c001c01007387 */ /* 0x000fe80000100c00 */
[----:B------:R-:W-:Y:S04]  /*eed0*/  STL.128 [R1+0x2bf0], R24 ;  /* 0x002bf01801007387 */ /* 0x000fe80000100c00 */
[----:B------:R-:W-:Y:S04]  /*eee0*/  STL.64 [R1+0x2be8], R20 ;  /* 0x002be81401007387 */ /* 0x000fe80000100a00 */
[----:B------:R-:W-:Y:S04]  /*eef0*/  STL.64 [R1+0x2be0], R16 ;  /* 0x002be01001007387 */ /* 0x000fe80000100a00 */
[----:B------:R-:W-:Y:S04]  /*ef00*/  STL [R1+0x2bd8], R15 ;  /* 0x002bd80f01007387 */ /* 0x000fe80000100800 */
[----:B------:R-:W-:Y:S04]  /*ef10*/  STL.64 [R1+0x2bd0], R12 ;  /* 0x002bd00c01007387 */ /* 0x000fe80000100a00 */
[----:B------:R-:W-:Y:S04]  /*ef20*/  STL.128 [R1+0x2bc0], R8 ;  /* 0x002bc00801007387 */ /* 0x000fe80000100c00 */
[----:B------:R-:W-:Y:S04]  /*ef30*/  STL.128 [R1+0x2bb0], R4 ;  /* 0x002bb00401007387 */ /* 0x000fe80000100c00 */
[----:B------:R-:W2:Y:S04]  /*ef40*/  LDL.LU R114, [R1+0x2d14] ;  /* 0x002d140001727983 */ /* 0x000ea80000300800 */
[----:B------:R-:W3:Y:S04]  /*ef50*/  LDL.LU R112, [R1+0x2d10] ;  /* 0x002d100001707983 */ /* 0x000ee80000300800 */
        /* <DEDUP_REMOVED lines=13> */
[----:B----4-:R-:W-:Y:S04]  /*f030*/  STL.128 [R1+0x2c70], R56 ;  /* 0x002c703801007387 */ /* 0x010fe80000100c00 */
[----:B------:R0:W-:Y:S04]  /*f040*/  STL.128 [R1+0x2cc0], R76 ;  /* 0x002cc04c01007387 */ /* 0x0001e80000100c00 */
[----:B------:R-:W4:Y:S04]  /*f050*/  LDL.LU R84, [R1+0x2cd8] ;  /* 0x002cd80001547983 */ /* 0x000f280000300800 */
[----:B------:R-:W4:Y:S04]  /*f060*/  LDL.LU R82, [R1+0x2cd4] ;  /* 0x002cd40001527983 */ /* 0x000f280000300800 */
[----:B------:R-:W4:Y:S04]  /*f070*/  LDL.LU R80, [R1+0x2cd0] ;  /* 0x002cd00001507983 */ /* 0x000f280000300800 */
[----:B0-----:R-:W4:Y:S04]  /*f080*/  LDL.LU.128 R76, [R1+0x2cc0] ;  /* 0x002cc000014c7983 */ /* 0x001f280000300c00 */
[----:B------:R-:W4:Y:S01]  /*f090*/  LDL.LU.128 R56, [R1+0x2c70] ;  /* 0x002c700001387983 */ /* 0x000f220000300c00 */
[----:B------:R-:W-:-:S03]  /*f0a0*/  IMAD.MOV.U32 R190, RZ, RZ, R60 ;  /* 0x000000ffffbe7224 */ /* 0x000fc600078e003c */
[----:B------:R0:W-:Y:S01]  /*f0b0*/  STL.64 [R1+0x548], R62 ;  /* 0x0005483e01007387 */ /* 0x0001e20000100a00 */
[----:B------:R-:W-:-:S03]  /*f0c0*/  IMAD.MOV.U32 R81, RZ, RZ, R61 ;  /* 0x000000ffff517224 */ /* 0x000fc600078e003d */
[----:B------:R-:W-:Y:S04]  /*f0d0*/  STL.128 [R1+0x2b10], R68 ;  /* 0x002b104401007387 */ /* 0x000fe80000100c00 */
[----:B------:R1:W-:Y:S04]  /*f0e0*/  STL.128 [R1+0x2b00], R64 ;  /* 0x002b004001007387 */ /* 0x0003e80000100c00 */
[----:B0-----:R-:W4:Y:S04]  /*f0f0*/  LDL.LU.128 R60, [R1+0x2c80] ;  /* 0x002c8000013c7983 */ /* 0x001f280000300c00 */
[----:B------:R-:W4:Y:S04]  /*f100*/  LDL.LU.128 R52, [R1+0x2c60] ;  /* 0x002c600001347983 */ /* 0x000f280000300c00 */
[----:B------:R-:W4:Y:S04]  /*f110*/  LDL.LU.128 R48, [R1+0x2c50] ;  /* 0x002c500001307983 */ /* 0x000f280000300c00 */
[----:B------:R-:W4:Y:S04]  /*f120*/  LDL.LU.128 R44, [R1+0x2c40] ;  /* 0x002c4000012c7983 */ /* 0x000f280000300c00 */
[----:B------:R-:W4:Y:S04]  /*f130*/  LDL.LU.128 R40, [R1+0x2c30] ;  /* 0x002c300001287983 */ /* 0x000f280000300c00 */
[----:B------:R-:W4:Y:S04]  /*f140*/  LDL.LU.128 R36, [R1+0x2c20] ;  /* 0x002c200001247983 */ /* 0x000f280000300c00 */
[----:B------:R-:W4:Y:S04]  /*f150*/  LDL.LU.128 R32, [R1+0x2c10] ;  /* 0x002c100001207983 */ /* 0x000f280000300c00 */
[----:B------:R-:W4:Y:S04]  /*f160*/  LDL.LU.128 R28, [R1+0x2c00] ;  /* 0x002c0000011c7983 */ /* 0x000f280000300c00 */
[----:B------:R-:W4:Y:S04]  /*f170*/  LDL.LU.128 R24, [R1+0x2bf0] ;  /* 0x002bf00001187983 */ /* 0x000f280000300c00 */
[----:B------:R-:W4:Y:S04]  /*f180*/  LDL.LU.64 R20, [R1+0x2be8] ;  /* 0x002be80001147983 */ /* 0x000f280000300a00 */
[----:B------:R-:W4:Y:S04]  /*f190*/  LDL.LU.64 R16, [R1+0x2be0] ;  /* 0x002be00001107983 */ /* 0x000f280000300a00 */
[----:B------:R-:W4:Y:S04]  /*f1a0*/  LDL.LU R15, [R1+0x2bd8] ;  /* 0x002bd800010f7983 */ /* 0x000f280000300800 */
[----:B------:R-:W4:Y:S04]  /*f1b0*/  LDL.LU.64 R12, [R1+0x2bd0] ;  /* 0x002bd000010c7983 */ /* 0x000f280000300a00 */
[----:B------:R-:W4:Y:S04]  /*f1c0*/  LDL.LU.128 R8, [R1+0x2bc0] ;  /* 0x002bc00001087983 */ /* 0x000f280000300c00 */
[----:B------:R-:W4:Y:S04]  /*f1d0*/  LDL.LU.128 R4, [R1+0x2bb0] ;  /* 0x002bb00001047983 */ /* 0x000f280000300c00 */
        /* <DEDUP_REMOVED lines=25> */
[----:B------:R-:W-:Y:S04]  /*f370*/  STL [R1+0x380], R186 ;  /* 0x000380ba01007387 */ /* 0x000fe80000100800 */
[----:B0-----:R-:W4:Y:S04]  /*f380*/  LDL.LU R118, [R1+0x2b94] ;  /* 0x002b940001767983 */ /* 0x001f280000300800 */
[----:B-1----:R-:W4:Y:S04]  /*f390*/  LDL.LU R116, [R1+0x2b90] ;  /* 0x002b900001747983 */ /* 0x002f280000300800 */
[----:B------:R-:W4:Y:S04]  /*f3a0*/  LDL.LU R191, [R1+0x538] ;  /* 0x0005380001bf7983 */ /* 0x000f280000300800 */
[----:B------:R-:W4:Y:S04]  /*f3b0*/  LDL.LU R189, [R1+0x548] ;  /* 0x0005480001bd7983 */ /* 0x000f280000300800 */
[----:B--2---:R0:W-:Y:S04]  /*f3c0*/  STL [R1+0x2b8c], R114 ;  /* 0x002b8c7201007387 */ /* 0x0041e80000100800 */
[----:B---3--:R1:W-:Y:S04]  /*f3d0*/  STL [R1+0x2b88], R112 ;  /* 0x002b887001007387 */ /* 0x0083e80000100800 */
        /* <DEDUP_REMOVED lines=13> */
[----:B0-----:R-:W3:Y:S04]  /*f4b0*/  LDL.LU R114, [R1+0x2b8c] ;  /* 0x002b8c0001727983 */ /* 0x001ee80000300800 */
[----:B-1----:R-:W3:Y:S04]  /*f4c0*/  LDL.LU R112, [R1+0x2b88] ;  /* 0x002b880001707983 */ /* 0x002ee80000300800 */
[----:B----4-:R0:W-:Y:S04]  /*f4d0*/  STL [R1+0x2b50], R84 ;  /* 0x002b505401007387 */ /* 0x0101e80000100800 */
[----:B--2---:R-:W2:Y:S04]  /*f4e0*/  LDL.LU R110, [R1+0x2b84] ;  /* 0x002b8400016e7983 */ /* 0x004ea80000300800 */
[----:B---3--:R-:W3:Y:S04]  /*f4f0*/  LDL.LU R108, [R1+0x2b80] ;  /* 0x002b8000016c7983 */ /* 0x008ee80000300800 */
[----:B------:R-:W-:Y:S04]  /*f500*/  STL.128 [R1+0x2b30], R76 ;  /* 0x002b304c01007387 */ /* 0x000fe80000100c00 */
[----:B------:R-:W-:Y:S04]  /*f510*/  STL.128 [R1+0x2ae0], R56 ;  /* 0x002ae03801007387 */ /* 0x000fe80000100c00 */
[----:B------:R-:W4:Y:S04]  /*f520*/  LDL.LU R106, [R1+0x2b7c] ;  /* 0x002b7c00016a7983 */ /* 0x000f280000300800 */
[----:B------:R-:W4:Y:S04]  /*f530*/  LDL.LU R104, [R1+0x2b78] ;  /* 0x002b780001687983 */ /* 0x000f280000300800 */
[----:B------:R-:W4:Y:S04]  /*f540*/  LDL.LU R102, [R1+0x2b74] ;  /* 0x002b740001667983 */ /* 0x000f280000300800 */
[----:B------:R-:W4:Y:S04]  /*f550*/  LDL.LU R100, [R1+0x2b70] ;  /* 0x002b700001647983 */ /* 0x000f280000300800 */
        /* <DEDUP_REMOVED lines=15> */
[----:B------:R1:W-:Y:S04]  /*f650*/  STL.128 [R1+0x2b40], R80 ;  /* 0x002b405001007387 */ /* 0x0003e80000100c00 */
[----:B------:R-:W4:Y:S04]  /*f660*/  LDL.LU R98, [R1+0x2b6c] ;  /* 0x002b6c0001627983 */ /* 0x000f280000300800 */
[----:B------:R-:W4:Y:S04]  /*f670*/  LDL.LU R96, [R1+0x2b68] ;  /* 0x002b680001607983 */ /* 0x000f280000300800 */
[----:B------:R-:W4:Y:S04]  /*f680*/  LDL.LU R94, [R1+0x2b64] ;  /* 0x002b6400015e7983 */ /* 0x000f280000300800 */
[----:B------:R-:W4:Y:S04]  /*f690*/  LDL.LU R92, [R1+0x2b60] ;  /* 0x002b6000015c7983 */ /* 0x000f280000300800 */
[----:B------:R-:W4:Y:S01]  /*f6a0*/  LDL.LU R90, [R1+0x2b5c] ;  /* 0x002b5c00015a7983 */ /* 0x000f220000300800 */
[----:B------:R-:W-:-:S02]  /*f6b0*/  IMAD.MOV.U32 R188, RZ, RZ, R64 ;  /* 0x000000ffffbc7224 */ /* 0x000fc400078e0040 */
[----:B------:R-:W-:Y:S01]  /*f6c0*/  IMAD.MOV.U32 R85, RZ, RZ, R65 ;  /* 0x000000ffff557224 */ /* 0x000fe200078e0041 */
[----:B------:R1:W-:Y:S04]  /*f6d0*/  STL.64 [R1+0x558], R66 ;  /* 0x0005584201007387 */ /* 0x0003e80000100a00 */
[----:B------:R1:W-:Y:S04]  /*f6e0*/  STL.128 [R1+0x2970], R68 ;  /* 0x0029704401007387 */ /* 0x0003e80000100c00 */
[----:B------:R-:W4:Y:S04]  /*f6f0*/  LDL.LU R88, [R1+0x2b58] ;  /* 0x002b580001587983 */ /* 0x000f280000300800 */
[----:B------:R-:W4:Y:S04]  /*f700*/  LDL.LU R86, [R1+0x2b54] ;  /* 0x002b540001567983 */ /* 0x000f280000300800 */
[----:B0-----:R-:W4:Y:S04]  /*f710*/  LDL.LU R84, [R1+0x2b50] ;  /* 0x002b500001547983 */ /* 0x001f280000300800 */
[----:B-1----:R-:W4:Y:S04]  /*f720*/  LDL.LU.128 R80, [R1+0x2b40] ;  /* 0x002b400001507983 */ /* 0x002f280000300c00 */
        /* <DEDUP_REMOVED lines=31> */
[----:B------:R0:W-:Y:S04]  /*f920*/  STL.128 [R1+0x2980], R72 ;  /* 0x0029804801007387 */ /* 0x0001e80000100c00 */
[----:B------:R-:W4:Y:S04]  /*f930*/  LDL.LU R120, [R1+0x2a00] ;  /* 0x002a000001787983 */ /* 0x000f280000300800 */
[----:B------:R1:W-:Y:S04]  /*f940*/  STL [R1+0x29fc], R118 ;  /* 0x0029fc7601007387 */ /* 0x0003e80000100800 */
[----:B------:R3:W-:Y:S04]  /*f950*/  STL [R1+0x29f8], R116 ;  /* 0x0029f87401007387 */ /* 0x0007e80000100800 */
[----:B0-----:R-:W4:Y:S04]  /*f960*/  LDL.LU.128 R72, [R1+0x2980] ;  /* 0x0029800001487983 */ /* 0x001f280000300c00 */
[----:B------:R-:W4:Y:S04]  /*f970*/  LDL.LU R187, [R1+0x558] ;  /* 0x0005580001bb7983 */ /* 0x000f280000300800 */
[----:B------:R0:W-:Y:S04]  /*f980*/  STL [R1+0x29f4], R114 ;  /* 0x0029f47201007387 */ /* 0x0001e80000100800 */
[----:B------:R4:W-:Y:S04]  /*f990*/  STL [R1+0x29f0], R112 ;  /* 0x0029f07001007387 */ /* 0x0009e80000100800 */
[----:B-1----:R-:W4:Y:S04]  /*f9a0*/  LDL.LU R118, [R1+0x29fc] ;  /* 0x0029fc0001767983 */ /* 0x002f280000300800 */
[----:B--2---:R1:W-:Y:S04]  /*f9b0*/  STL [R1+0x29ec], R110 ;  /* 0x0029ec6e01007387 */ /* 0x0043e80000100800 */
[----:B---3--:R2:W-:Y:S04]  /*f9c0*/  STL [R1+0x29e8], R108 ;  /* 0x0029e86c01007387 */ /* 0x0085e80000100800 */
[----:B------:R-:W3:Y:S04]  /*f9d0*/  LDL.LU R116, [R1+0x29f8] ;  /* 0x0029f80001747983 */ /* 0x000ee80000300800 */
[----:B0-----:R-:W3:Y:S04]  /*f9e0*/  LDL.LU R114, [R1+0x29f4] ;  /* 0x0029f40001727983 */ /* 0x001ee80000300800 */
[----:B----4-:R0:W-:Y:S04]  /*f9f0*/  STL [R1+0x29e4], R106 ;  /* 0x0029e46a01007387 */ /* 0x0101e80000100800 */
[----:B------:R4:W-:Y:S04]  /*fa00*/  STL [R1+0x29e0], R104 ;  /* 0x0029e06801007387 */ /* 0x0009e80000100800 */
[----:B------:R4:W-:Y:S04]  /*fa10*/  STL [R1+0x29dc], R102 ;  /* 0x0029dc6601007387 */ /* 0x0009e80000100800 */
[----:B------:R4:W-:Y:S04]  /*fa20*/  STL [R1+0x29d8], R100 ;  /* 0x0029d86401007387 */ /* 0x0009e80000100800 */
[----:B------:R-:W3:Y:S04]  /*fa30*/  LDL.LU R112, [R1+0x29f0] ;  /* 0x0029f00001707983 */ /* 0x000ee80000300800 */
[----:B-1----:R-:W3:Y:S04]  /*fa40*/  LDL.LU R110, [R1+0x29ec] ;  /* 0x0029ec00016e7983 */ /* 0x002ee80000300800 */
[----:B--2---:R-:W2:Y:S04]  /*fa50*/  LDL.LU R108, [R1+0x29e8] ;  /* 0x0029e800016c7983 */ /* 0x004ea80000300800 */
[----:B0-----:R-:W3:Y:S04]  /*fa60*/  LDL.LU R106, [R1+0x29e4] ;  /* 0x0029e400016a7983 */ /* 0x001ee80000300800 */
[----:B----4-:R-:W4:Y:S04]  /*fa70*/  LDL.LU R104, [R1+0x29e0] ;  /* 0x0029e00001687983 */ /* 0x010f280000300800 */
[----:B------:R-:W2:Y:S04]  /*fa80*/  LDL.LU R102, [R1+0x29dc] ;  /* 0x0029dc0001667983 */ /* 0x000ea80000300800 */
[----:B------:R-:W3:Y:S04]  /*fa90*/  LDL.LU R100, [R1+0x29d8] ;  /* 0x0029d80001647983 */ /* 0x000ee80000300800 */
[----:B------:R-:W-:Y:S04]  /*faa0*/  STL [R1+0x364], R198 ;  /* 0x000364c601007387 */ /* 0x000fe80000100800 */
[----:B------:R-:W-:Y:S04]  /*fab0*/  STL [R1+0x368], R200 ;  /* 0x000368c801007387 */ /* 0x000fe80000100800 */
[----:B------:R0:W-:Y:S04]  /*fac0*/  STL [R1+0x29d4], R98 ;  /* 0x0029d46201007387 */ /* 0x0001e80000100800 */
[----:B------:R1:W-:Y:S04]  /*fad0*/  STL [R1+0x29d0], R96 ;  /* 0x0029d06001007387 */ /* 0x0003e80000100800 */
[----:B------:R1:W-:Y:S04]  /*fae0*/  STL [R1+0x29cc], R94 ;  /* 0x0029cc5e01007387 */ /* 0x0003e80000100800 */
[----:B------:R1:W-:Y:S04]  /*faf0*/  STL [R1+0x29c8], R92 ;  /* 0x0029c85c01007387 */ /* 0x0003e80000100800 */
[----:B------:R1:W-:Y:S04]  /*fb00*/  STL [R1+0x29c4], R90 ;  /* 0x0029c45a01007387 */ /* 0x0003e80000100800 */
[----:B0-----:R-:W4:Y:S04]  /*fb10*/  LDL.LU R98, [R1+0x29d4] ;  /* 0x0029d40001627983 */ /* 0x001f280000300800 */
[----:B-1----:R-:W2:Y:S04]  /*fb20*/  LDL.LU R96, [R1+0x29d0] ;  /* 0x0029d00001607983 */ /* 0x002ea80000300800 */
[----:B------:R0:W-:Y:S04]  /*fb30*/  STL [R1+0x29c0], R88 ;  /* 0x0029c05801007387 */ /* 0x0001e80000100800 */
[----:B------:R-:W3:Y:S04]  /*fb40*/  LDL.LU R94, [R1+0x29cc] ;  /* 0x0029cc00015e7983 */ /* 0x000ee80000300800 */
[----:B------:R-:W4:Y:S04]  /*fb50*/  LDL.LU R92, [R1+0x29c8] ;  /* 0x0029c800015c7983 */ /* 0x000f280000300800 */
        /* <DEDUP_REMOVED lines=20> */
[----:B------:R-:W2:Y:S04]  /*fca0*/  LDL.LU R90, [R1+0x29c4] ;  /* 0x0029c400015a7983 */ /* 0x000ea80000300800 */
[----:B0-----:R-:W2:Y:S04]  /*fcb0*/  LDL.LU R88, [R1+0x29c0] ;  /* 0x0029c00001587983 */ /* 0x001ea80000300800 */
[----:B-1----:R-:W2:Y:S04]  /*fcc0*/  LDL.LU.128 R80, [R1+0x29a0] ;  /* 0x0029a00001507983 */ /* 0x002ea80000300c00 */
[----:B------:R-:W2:Y:S04]  /*fcd0*/  LDL.LU.128 R84, [R1+0x29b0] ;  /* 0x0029b00001547983 */ /* 0x000ea80000300c00 */
[----:B------:R-:W2:Y:S01]  /*fce0*/  LDL.LU.128 R76, [R1+0x2990] ;  /* 0x00299000014c7983 */ /* 0x000ea20000300c00 */
[----:B------:R-:W-:-:S03]  /*fcf0*/  IMAD.MOV.U32 R186, RZ, RZ, R68 ;  /* 0x000000ffffba7224 */ /* 0x000fc600078e0044 */
[----:B------:R0:W-:Y:S01]  /*fd00*/  STL.64 [R1+0x568], R70 ;  /* 0x0005684601007387 */ /* 0x0001e20000100a00 */
[----:B------:R-:W-:-:S03]  /*fd10*/  IMAD.MOV.U32 R89, RZ, RZ, R69 ;  /* 0x000000ffff597224 */ /* 0x000fc600078e0045 */
[----:B------:R-:W2:Y:S04]  /*fd20*/  LDL.LU.128 R64, [R1+0x2960] ;  /* 0x0029600001407983 */ /* 0x000ea80000300c00 */
[----:B------:R-:W2:Y:S04]  /*fd30*/  LDL.LU.128 R60, [R1+0x2950] ;  /* 0x00295000013c7983 */ /* 0x000ea80000300c00 */
[----:B0-----:R-:W2:Y:S04]  /*fd40*/  LDL.LU.128 R68, [R1+0x2970] ;  /* 0x0029700001447983 */ /* 0x001ea80000300c00 */
[----:B------:R-:W2:Y:S04]  /*fd50*/  LDL.LU.128 R56, [R1+0x2940] ;  /* 0x0029400001387983 */ /* 0x000ea80000300c00 */
        /* <DEDUP_REMOVED lines=8> */
[----:B------:R-:W2:Y:S04]  /*fde0*/  LDL.LU.64 R20, [R1+0x28b8] ;  /* 0x0028b80001147983 */ /* 0x000ea80000300a00 */
[----:B------:R-:W2:Y:S04]  /*fdf0*/  LDL.LU.64 R16, [R1+0x28b0] ;  /* 0x0028b00001107983 */ /* 0x000ea80000300a00 */
[----:B------:R-:W2:Y:S04]  /*fe00*/  LDL.LU R15, [R1+0x28a8] ;  /* 0x0028a800010f7983 */ /* 0x000ea80000300800 */
[----:B------:R-:W2:Y:S04]  /*fe10*/  LDL.LU.64 R12, [R1+0x28a0] ;  /* 0x0028a000010c7983 */ /* 0x000ea80000300a00 */
[----:B------:R-:W2:Y:S04]  /*fe20*/  LDL.LU.128 R8, [R1+0x2890] ;  /* 0x0028900001087983 */ /* 0x000ea80000300c00 */
[----:B------:R-:W2:Y:S04]  /*fe30*/  LDL.LU.128 R4, [R1+0x2880] ;  /* 0x0028800001047983 */ /* 0x000ea80000300c00 */
[----:B------:R-:W2:Y:S04]  /*fe40*/  LDL.LU R185, [R1+0x568] ;  /* 0x0005680001b97983 */ /* 0x000ea80000300800 */
[----:B------:R-:W2:Y:S04]  /*fe50*/  LDL.LU R91, [R1+0x56c] ;  /* 0x00056c00015b7983 */ /* 0x000ea80000300800 */
[----:B------:R-:W-:Y:S04]  /*fe60*/  STL [R1+0x287c], R130 ;  /* 0x00287c8201007387 */ /* 0x000fe80000100800 */
[----:B------:R-:W-:Y:S04]  /*fe70*/  STL [R1+0x2878], R128 ;  /* 0x0028788001007387 */ /* 0x000fe80000100800 */
[----:B------:R-:W-:Y:S04]  /*fe80*/  STL [R1+0x2874], R126 ;  /* 0x0028747e01007387 */ /* 0x000fe80000100800 */
[----:B------:R-:W-:Y:S04]  /*fe90*/  STL [R1+0x2870], R124 ;  /* 0x0028707c01007387 */ /* 0x000fe80000100800 */
[----:B------:R-:W-:Y:S04]  /*fea0*/  STL [R1+0x286c], R122 ;  /* 0x00286c7a01007387 */ /* 0x000fe80000100800 */
[----:B------:R-:W-:Y:S04]  /*feb0*/  STL [R1+0x2868], R120 ;  /* 0x0028687801007387 */ /* 0x000fe80000100800 */
[----:B------:R0:W-:Y:S04]  /*fec0*/  STL.128 [R1+0x27e0], R72 ;  /* 0x0027e04801007387 */ /* 0x0001e80000100c00 */
[----:B------:R-:W-:Y:S04]  /*fed0*/  STL [R1+0x378], R150 ;  /* 0x0003789601007387 */ /* 0x000fe80000100800 */
[----:B------:R-:W-:Y:S04]  /*fee0*/  STL [R1+0x37c], R184 ;  /* 0x00037cb801007387 */ /* 0x000fe80000100800 */
[----:B------:R-:W-:Y:S04]  /*fef0*/  STL [R1+0x384], R144 ;  /* 0x0003849001007387 */ /* 0x000fe80000100800 */
[----:B0-----:R-:W2:Y:S04]  /*ff00*/  LDL.128 R72, [R1+0x360] ;  /* 0x0003600001487983 */ /* 0x001ea80000100c00 */
[----:B------:R-:W-:Y:S04]  /*ff10*/  STL [R1+0x388], R146 ;  /* 0x0003889201007387 */ /* 0x000fe80000100800 */
[----:B------:R-:W-:Y:S04]  /*ff20*/  STL [R1+0x38c], R148 ;  /* 0x00038c9401007387 */ /* 0x000fe80000100800 */
[----:B------:R-:W-:Y:S04]  /*ff30*/  STL [R1+0x390], R138 ;  /* 0x0003908a01007387 */ /* 0x000fe80000100800 */
[----:B------:R-:W-:Y:S04]  /*ff40*/  STL [R1+0x394], R140 ;  /* 0x0003948c01007387 */ /* 0x000fe80000100800 */
[----:B------:R-:W-:Y:S04]  /*ff50*/  STL [R1+0x398], R142 ;  /* 0x0003988e01007387 */ /* 0x000fe80000100800 */
[----:B------:R-:W-:Y:S04]  /*ff60*/  STL [R1+0x39c], R132 ;  /* 0x00039c8401007387 */ /* 0x000fe80000100800 */
[----:B------:R-:W2:Y:S04]  /*ff70*/  LDL.LU R128, [R1+0x2878] ;  /* 0x0028780001807983 */ /* 0x000ea80000300800 */
[----:B------:R-:W2:Y:S04]  /*ff80*/  LDL.LU R126, [R1+0x2874] ;  /* 0x00287400017e7983 */ /* 0x000ea80000300800 */
[----:B------:R-:W2:Y:S04]  /*ff90*/  LDL.LU R124, [R1+0x2870] ;  /* 0x00287000017c7983 */ /* 0x000ea80000300800 */
[----:B------:R-:W2:Y:S04]  /*ffa0*/  LDL.LU R122, [R1+0x286c] ;  /* 0x00286c00017a7983 */ /* 0x000ea80000300800 */
[----:B------:R-:W2:Y:S04]  /*ffb0*/  LDL.LU R120, [R1+0x2868] ;  /* 0x0028680001787983 */ /* 0x000ea80000300800 */
[----:B------:R-:W-:Y:S04]  /*ffc0*/  STL [R1+0x3a0], R134 ;  /* 0x0003a08601007387 */ /* 0x000fe80000100800 */
[----:B------:R-:W-:Y:S04]  /*ffd0*/  STL [R1+0x3a4], R136 ;  /* 0x0003a48801007387 */ /* 0x000fe80000100800 */
[----:B------:R-:W2:Y:S04]  /*ffe0*/  LDL.LU R130, [R1+0x287c] ;  /* 0x00287c0001827983 */ /* 0x000ea80000300800 */
[----:B---3--:R0:W-:Y:S04]  /*fff0*/  STL [R1+0x2834], R94 ;  /* 0x0028345e01007387 */ /* 0x0081e80000100800 */
[----:B----4-:R1:W-:Y:S04]  /*10000*/  STL [R1+0x2830], R92 ;  /* 0x0028305c01007387 */ /* 0x0103e80000100800 */
[----:B0-----:R-:W3:Y:S04]  /*10010*/  LDL.LU R94, [R1+0x2834] ;  /* 0x00283400015e7983 */ /* 0x001ee80000300800 */
[----:B-1----:R-:W3:Y:S04]  /*10020*/  LDL.LU R92, [R1+0x2830] ;  /* 0x00283000015c7983 */ /* 0x002ee80000300800 */
[----:B--2---:R-:W-:Y:S04]  /*10030*/  STL.64 [R1+0x578], R74 ;  /* 0x0005784a01007387 */ /* 0x004fe80000100a00 */
[----:B------:R-:W3:Y:S01]  /*10040*/  LDL.LU R95, [R1+0x57c] ;  /* 0x00057c00015f7983 */ /* 0x000ee20000300800 */
[----:B------:R-:W-:-:S03]  /*10050*/  IMAD.MOV.U32 R93, RZ, RZ, R73 ;  /* 0x000000ffff5d7224 */ /* 0x000fc600078e0049 */
[----:B------:R0:W-:Y:S04]  /*10060*/  STL [R1+0x283c], R98 ;  /* 0x00283c6201007387 */ /* 0x0001e80000100800 */
[----:B------:R1:W-:Y:S04]  /*10070*/  STL [R1+0x2838], R96 ;  /* 0x0028386001007387 */ /* 0x0003e80000100800 */
[----:B------:R2:W-:Y:S04]  /*10080*/  STL [R1+0x2844], R102 ;  /* 0x0028446601007387 */ /* 0x0005e80000100800 */
[----:B0-----:R-:W4:Y:S04]  /*10090*/  LDL.LU R98, [R1+0x283c] ;  /* 0x00283c0001627983 */ /* 0x001f280000300800 */
[----:B-1----:R-:W4:Y:S04]  /*100a0*/  LDL.LU R96, [R1+0x2838] ;  /* 0x0028380001607983 */ /* 0x002f280000300800 */
[----:B------:R0:W-:Y:S04]  /*100b0*/  STL [R1+0x2840], R100 ;  /* 0x0028406401007387 */ /* 0x0001e80000100800 */
[----:B--2---:R-:W2:Y:S01]  /*100c0*/  LDL.LU R102, [R1+0x2844] ;  /* 0x0028440001667983 */ /* 0x004ea20000300800 */
[----:B------:R-:W-:-:S03]  /*100d0*/  IMAD.MOV.U32 R184, RZ, RZ, R72 ;  /* 0x000000ffffb87224 */ /* 0x000fc600078e0048 */
[----:B------:R1:W-:Y:S04]  /*100e0*/  STL [R1+0x2850], R108 ;  /* 0x0028506c01007387 */ /* 0x0003e80000100800 */
[----:B0-----:R-:W2:Y:S04]  /*100f0*/  LDL.LU R100, [R1+0x2840] ;  /* 0x0028400001647983 */ /* 0x001ea80000300800 */
        /* <DEDUP_REMOVED lines=25> */
[----:B-1----:R-:W2:Y:S04]  /*10290*/  LDL.LU R108, [R1+0x2850] ;  /* 0x00285000016c7983 */ /* 0x002ea80000300800 */
[----:B0-----:R-:W2:Y:S04]  /*102a0*/  LDL.LU R110, [R1+0x2854] ;  /* 0x00285400016e7983 */ /* 0x001ea80000300800 */
[----:B------:R-:W2:Y:S04]  /*102b0*/  LDL.LU R106, [R1+0x284c] ;  /* 0x00284c00016a7983 */ /* 0x000ea80000300800 */
[----:B------:R-:W2:Y:S04]  /*102c0*/  LDL.LU R104, [R1+0x2848] ;  /* 0x0028480001687983 */ /* 0x000ea80000300800 */
        /* <DEDUP_REMOVED lines=23> */
[----:B------:R0:W-:Y:S04]  /*10440*/  STL [R1+0x2858], R112 ;  /* 0x0028587001007387 */ /* 0x0001e80000100800 */
[----:B------:R1:W-:Y:S04]  /*10450*/  STL [R1+0x2864], R118 ;  /* 0x0028647601007387 */ /* 0x0003e80000100800 */
[----:B------:R1:W-:Y:S04]  /*10460*/  STL [R1+0x2860], R116 ;  /* 0x0028607401007387 */ /* 0x0003e80000100800 */
[----:B0-----:R-:W2:Y:S04]  /*10470*/  LDL.LU R112, [R1+0x2858] ;  /* 0x0028580001707983 */ /* 0x001ea80000300800 */
[----:B------:R0:W-:Y:S04]  /*10480*/  STL [R1+0x285c], R114 ;  /* 0x00285c7201007387 */ /* 0x0001e80000100800 */
[----:B-1----:R-:W2:Y:S04]  /*10490*/  LDL.LU R118, [R1+0x2864] ;  /* 0x0028640001767983 */ /* 0x002ea80000300800 */
[----:B------:R-:W2:Y:S04]  /*104a0*/  LDL.LU R116, [R1+0x2860] ;  /* 0x0028600001747983 */ /* 0x000ea80000300800 */
[----:B0-----:R-:W2:Y:S04]  /*104b0*/  LDL.LU R114, [R1+0x285c] ;  /* 0x00285c0001727983 */ /* 0x001ea80000300800 */
[----:B------:R-:W-:Y:S04]  /*104c0*/  STL [R1+0x3a8], R126 ;  /* 0x0003a87e01007387 */ /* 0x000fe80000100800 */
[----:B------:R-:W-:Y:S04]  /*104d0*/  STL [R1+0x3ac], R128 ;  /* 0x0003ac8001007387 */ /* 0x000fe80000100800 */
[----:B------:R0:W-:Y:S04]  /*104e0*/  STL [R1+0x26d8], R124 ;  /* 0x0026d87c01007387 */ /* 0x0001e80000100800 */
[----:B------:R1:W-:Y:S04]  /*104f0*/  STL [R1+0x26d4], R122 ;  /* 0x0026d47a01007387 */ /* 0x0003e80000100800 */
[----:B------:R1:W-:Y:S04]  /*10500*/  STL [R1+0x26d0], R120 ;  /* 0x0026d07801007387 */ /* 0x0003e80000100800 */
[----:B---3--:R3:W-:Y:S04]  /*10510*/  STL.128 [R1+0x2690], R92 ;  /* 0x0026905c01007387 */ /* 0x0087e80000100c00 */
[----:B0-----:R-:W2:Y:S04]  /*10520*/  LDL.LU R124, [R1+0x26d8] ;  /* 0x0026d800017c7983 */ /* 0x001ea80000300800 */
[----:B-1----:R-:W2:Y:S04]  /*10530*/  LDL.LU R122, [R1+0x26d4] ;  /* 0x0026d400017a7983 */ /* 0x002ea80000300800 */
[----:B------:R-:W2:Y:S04]  /*10540*/  LDL.LU R120, [R1+0x26d0] ;  /* 0x0026d00001787983 */ /* 0x000ea80000300800 */
[----:B---3--:R-:W3:Y:S04]  /*10550*/  LDL.128 R92, [R1+0x370] ;  /* 0x00037000015c7983 */ /* 0x008ee80000100c00 */
[----:B----4-:R0:W-:Y:S04]  /*10560*/  STL [R1+0x26a4], R98 ;  /* 0x0026a46201007387 */ /* 0x0101e80000100800 */
[----:B------:R1:W-:Y:S04]  /*10570*/  STL [R1+0x26a0], R96 ;  /* 0x0026a06001007387 */ /* 0x0003e80000100800 */
[----:B------:R-:W4:Y:S04]  /*10580*/  LDL.LU R151, [R1+0x578] ;  /* 0x0005780001977983 */ /* 0x000f280000300800 */
[----:B0-----:R-:W4:Y:S04]  /*10590*/  LDL.LU R98, [R1+0x26a4] ;  /* 0x0026a40001627983 */ /* 0x001f280000300800 */
[----:B-1----:R-:W4:Y:S04]  /*105a0*/  LDL.LU R96, [R1+0x26a0] ;  /* 0x0026a00001607983 */ /* 0x002f280000300800 */
[----:B---3--:R-:W-:Y:S04]  /*105b0*/  STL.64 [R1+0x588], R94 ;  /* 0x0005885e01007387 */ /* 0x008fe80000100a00 */
[----:B------:R-:W4:Y:S01]  /*105c0*/  LDL.LU R99, [R1+0x58c] ;  /* 0x00058c0001637983 */ /* 0x000f220000300800 */
[----:B------:R-:W-:-:S03]  /*105d0*/  IMAD.MOV.U32 R97, RZ, RZ, R93 ;  /* 0x000000ffff617224 */ /* 0x000fc600078e005d */
[----:B--2---:R0:W-:Y:S04]  /*105e0*/  STL [R1+0x26ac], R102 ;  /* 0x0026ac6601007387 */ /* 0x0041e80000100800 */
[----:B------:R1:W-:Y:S01]  /*105f0*/  STL [R1+0x26a8], R100 ;  /* 0x0026a86401007387 */ /* 0x0003e20000100800 */
[----:B------:R-:W-:-:S03]  /*10600*/  IMAD.MOV.U32 R150, RZ, RZ, R92 ;  /* 0x000000ffff967224 */ /* 0x000fc600078e005c */
[----:B------:R2:W-:Y:S04]  /*10610*/  STL [R1+0x26b8], R108 ;  /* 0x0026b86c01007387 */ /* 0x0005e80000100800 */
[----:B0-----:R-:W3:Y:S04]  /*10620*/  LDL.LU R102, [R1+0x26ac] ;  /* 0x0026ac0001667983 */ /* 0x001ee80000300800 */
[----:B-1----:R-:W3:Y:S04]  /*10630*/  LDL.LU R100, [R1+0x26a8] ;  /* 0x0026a80001647983 */ /* 0x002ee80000300800 */
        /* <DEDUP_REMOVED lines=26> */
[----:B--2---:R-:W2:Y:S04]  /*107e0*/  LDL.LU R108, [R1+0x26b8] ;  /* 0x0026b800016c7983 */ /* 0x004ea80000300800 */
[----:B0-----:R-:W2:Y:S04]  /*107f0*/  LDL.LU R110, [R1+0x26bc] ;  /* 0x0026bc00016e7983 */ /* 0x001ea80000300800 */
[----:B-1----:R-:W2:Y:S04]  /*10800*/  LDL.LU R106, [R1+0x26b4] ;  /* 0x0026b400016a7983 */ /* 0x002ea80000300800 */
        /* <DEDUP_REMOVED lines=33> */
[----:B------:R-:W2:Y:S04]  /*10a20*/  LDL.LU R149, [R1+0x588] ;  /* 0x0005880001957983 */ /* 0x000ea80000300800 */
[----:B----4-:R0:W-:Y:S04]  /*10a30*/  STL.128 [R1+0x2500], R96 ;  /* 0x0025006001007387 */ /* 0x0101e80000100c00 */
[----:B0-----:R-:W4:Y:S04]  /*10a40*/  LDL.128 R96, [R1+0x380] ;  /* 0x0003800001607983 */ /* 0x001f280000100c00 */
[----:B---3--:R0:W-:Y:S04]  /*10a50*/  STL [R1+0x2514], R102 ;  /* 0x0025146601007387 */ /* 0x0081e80000100800 */
[----:B------:R1:W-:Y:S04]  /*10a60*/  STL [R1+0x2510], R100 ;  /* 0x0025106401007387 */ /* 0x0003e80000100800 */
[----:B0-----:R-:W3:Y:S04]  /*10a70*/  LDL.LU R102, [R1+0x2514] ;  /* 0x0025140001667983 */ /* 0x001ee80000300800 */
[----:B-1----:R-:W3:Y:S01]  /*10a80*/  LDL.LU R100, [R1+0x2510] ;  /* 0x0025100001647983 */ /* 0x002ee20000300800 */
[----:B----4-:R-:W-:-:S03]  /*10a90*/  IMAD.MOV.U32 R148, RZ, RZ, R96 ;  /* 0x000000ffff947224 */ /* 0x010fc600078e0060 */
[----:B------:R0:W-:Y:S01]  /*10aa0*/  STL.64 [R1+0x598], R98 ;  /* 0x0005986201007387 */ /* 0x0001e20000100a00 */
[----:B------:R-:W-:-:S03]  /*10ab0*/  IMAD.MOV.U32 R101, RZ, RZ, R97 ;  /* 0x000000ffff657224 */ /* 0x000fc600078e0061 */
[----:B------:R-:W3:Y:S04]  /*10ac0*/  LDL.LU R103, [R1+0x59c] ;  /* 0x00059c0001677983 */ /* 0x000ee80000300800 */
[----:B--2---:R1:W-:Y:S04]  /*10ad0*/  STL [R1+0x2520], R108 ;  /* 0x0025206c01007387 */ /* 0x0043e80000100800 */
[----:B0-----:R-:W2:Y:S04]  /*10ae0*/  LDL.LU.128 R96, [R1+0x2500] ;  /* 0x0025000001607983 */ /* 0x001ea80000300c00 */
        /* <DEDUP_REMOVED lines=29> */
[----:B----4-:R-:W4:Y:S04]  /*10cc0*/  LDL.LU R106, [R1+0x251c] ;  /* 0x00251c00016a7983 */ /* 0x010f280000300800 */
[----:B------:R-:W4:Y:S04]  /*10cd0*/  LDL.LU R104, [R1+0x2518] ;  /* 0x0025180001687983 */ /* 0x000f280000300800 */
        /* <DEDUP_REMOVED lines=24> */
[----:B------:R0:W-:Y:S04]  /*10e60*/  STL [R1+0x2528], R112 ;  /* 0x0025287001007387 */ /* 0x0001e80000100800 */
[----:B------:R1:W-:Y:S04]  /*10e70*/  STL [R1+0x2534], R118 ;  /* 0x0025347601007387 */ /* 0x0003e80000100800 */
[----:B------:R1:W-:Y:S04]  /*10e80*/  STL [R1+0x2530], R116 ;  /* 0x0025307401007387 */ /* 0x0003e80000100800 */
[----:B0-----:R-:W4:Y:S04]  /*10e90*/  LDL.LU R112, [R1+0x2528] ;  /* 0x0025280001707983 */ /* 0x001f280000300800 */
[----:B------:R0:W-:Y:S04]  /*10ea0*/  STL [R1+0x252c], R114 ;  /* 0x00252c7201007387 */ /* 0x0001e80000100800 */
[----:B-1----:R-:W4:Y:S04]  /*10eb0*/  LDL.LU R118, [R1+0x2534] ;  /* 0x0025340001767983 */ /* 0x002f280000300800 */
[----:B------:R-:W4:Y:S04]  /*10ec0*/  LDL.LU R116, [R1+0x2530] ;  /* 0x0025300001747983 */ /* 0x000f280000300800 */
[----:B0-----:R-:W4:Y:S04]  /*10ed0*/  LDL.LU R114, [R1+0x252c] ;  /* 0x00252c0001727983 */ /* 0x001f280000300800 */
[----:B------:R-:W4:Y:S04]  /*10ee0*/  LDL.LU R147, [R1+0x598] ;  /* 0x0005980001937983 */ /* 0x000f280000300800 */
[----:B---3--:R0:W-:Y:S04]  /*10ef0*/  STL.128 [R1+0x2370], R100 ;  /* 0x0023706401007387 */ /* 0x0081e80000100c00 */
[----:B--2---:R1:W-:Y:S04]  /*10f00*/  STL.128 [R1+0x2360], R96 ;  /* 0x0023606001007387 */ /* 0x0043e80000100c00 */
[----:B0-----:R-:W2:Y:S04]  /*10f10*/  LDL.LU.128 R100, [R1+0x2370] ;  /* 0x0023700001647983 */ /* 0x001ea80000300c00 */
[----:B-1----:R-:W3:Y:S04]  /*10f20*/  LDL.128 R96, [R1+0x390] ;  /* 0x0003900001607983 */ /* 0x002ee80000100c00 */
[----:B------:R0:W-:Y:S04]  /*10f30*/  STL [R1+0x2388], R108 ;  /* 0x0023886c01007387 */ /* 0x0001e80000100800 */
[----:B------:R1:W-:Y:S04]  /*10f40*/  STL [R1+0x238c], R110 ;  /* 0x00238c6e01007387 */ /* 0x0003e80000100800 */
[----:B----4-:R4:W-:Y:S04]  /*10f50*/  STL [R1+0x2384], R106 ;  /* 0x0023846a01007387 */ /* 0x0109e80000100800 */
        /* <DEDUP_REMOVED lines=21> */
[----:B------:R-:W-:Y:S04]  /*110b0*/  STL [R1+0x2228], R15 ;  /* 0x0022280f01007387 */ /* 0x000fe80000100800 */
[----:B------:R-:W-:Y:S04]  /*110c0*/  STL.64 [R1+0x2220], R12 ;  /* 0x0022200c01007387 */ /* 0x000fe80000100a00 */
[----:B------:R-:W-:Y:S04]  /*110d0*/  STL.128 [R1+0x2210], R8 ;  /* 0x0022100801007387 */ /* 0x000fe80000100c00 */
[----:B------:R-:W-:Y:S04]  /*110e0*/  STL.128 [R1+0x2200], R4 ;  /* 0x0022000401007387 */ /* 0x000fe80000100c00 */
[----:B0-----:R-:W3:Y:S04]  /*110f0*/  LDL.LU R108, [R1+0x2388] ;  /* 0x00238800016c7983 */ /* 0x001ee80000300800 */
[----:B-1----:R-:W3:Y:S04]  /*11100*/  LDL.LU R110, [R1+0x238c] ;  /* 0x00238c00016e7983 */ /* 0x002ee80000300800 */
        /* <DEDUP_REMOVED lines=19> */
[----:B--2---:R-:W-:Y:S04]  /*11240*/  STL.128 [R1+0x21e0], R100 ;  /* 0x0021e06401007387 */ /* 0x004fe80000100c00 */
[----:B------:R-:W2:Y:S01]  /*11250*/  LDL.LU.128 R24, [R1+0x2240] ;  /* 0x0022400001187983 */ /* 0x000ea20000300c00 */
[----:B---3--:R-:W-:-:S03]  /*11260*/  IMAD.MOV.U32 R146, RZ, RZ, R96 ;  /* 0x000000ffff927224 */ /* 0x008fc600078e0060 */
[----:B------:R0:W-:Y:S01]  /*11270*/  STL.64 [R1+0x5a8], R98 ;  /* 0x0005a86201007387 */ /* 0x0001e20000100a00 */
[----:B------:R-:W-:-:S03]  /*11280*/  IMAD.MOV.U32 R105, RZ, RZ, R97 ;  /* 0x000000ffff697224 */ /* 0x000fc600078e0061 */
[----:B------:R-:W3:Y:S04]  /*11290*/  LDL.LU.64 R20, [R1+0x2238] ;  /* 0x0022380001147983 */ /* 0x000ee80000300a00 */
[----:B------:R-:W3:Y:S04]  /*112a0*/  LDL.LU.64 R16, [R1+0x2230] ;  /* 0x0022300001107983 */ /* 0x000ee80000300a00 */
[----:B0-----:R-:W3:Y:S04]  /*112b0*/  LDL.LU.128 R96, [R1+0x2360] ;  /* 0x0023600001607983 */ /* 0x001ee80000300c00 */
[----:B------:R-:W3:Y:S04]  /*112c0*/  LDL.LU R15, [R1+0x2228] ;  /* 0x00222800010f7983 */ /* 0x000ee80000300800 */
[----:B------:R-:W3:Y:S04]  /*112d0*/  LDL.LU.64 R12, [R1+0x2220] ;  /* 0x00222000010c7983 */ /* 0x000ee80000300a00 */
[----:B------:R-:W3:Y:S04]  /*112e0*/  LDL.LU.128 R8, [R1+0x2210] ;  /* 0x0022100001087983 */ /* 0x000ee80000300c00 */
[----:B------:R-:W3:Y:S04]  /*112f0*/  LDL.LU.128 R4, [R1+0x2200] ;  /* 0x0022000001047983 */ /* 0x000ee80000300c00 */
[----:B------:R-:W3:Y:S04]  /*11300*/  LDL.LU R107, [R1+0x5ac] ;  /* 0x0005ac00016b7983 */ /* 0x000ee80000300800 */
[----:B------:R-:W3:Y:S04]  /*11310*/  LDL.128 R100, [R1+0x3a0] ;  /* 0x0003a00001647983 */ /* 0x000ee80000100c00 */
[----:B------:R0:W-:Y:S04]  /*11320*/  STL [R1+0x2390], R112 ;  /* 0x0023907001007387 */ /* 0x0001e80000100800 */
[----:B------:R-:W3:Y:S04]  /*11330*/  LDL.LU R145, [R1+0x5a8] ;  /* 0x0005a80001917983 */ /* 0x000ee80000300800 */
[----:B------:R-:W-:Y:S04]  /*11340*/  STL.64 [R1+0x2060], R234 ;  /* 0x002060ea01007387 */ /* 0x000fe80000100a00 */
[----:B0-----:R-:W3:Y:S04]  /*11350*/  LDL.LU R112, [R1+0x2390] ;  /* 0x0023900001707983 */ /* 0x001ee80000300800 */
        /* <DEDUP_REMOVED lines=13> */
[----:B----4-:R0:W-:Y:S04]  /*11430*/  STL.128 [R1+0x21c0], R92 ;  /* 0x0021c05c01007387 */ /* 0x0101e80000100c00 */
[----:B------:R1:W-:Y:S04]  /*11440*/  STL.128 [R1+0x21b0], R88 ;  /* 0x0021b05801007387 */ /* 0x0003e80000100c00 */
        /* <DEDUP_REMOVED lines=15> */
[----:B0-----:R-:W3:Y:S04]  /*11540*/  LDL.LU.128 R92, [R1+0x21c0] ;  /* 0x0021c000015c7983 */ /* 0x001ee80000300c00 */
[----:B--2---:R-:W-:Y:S04]  /*11550*/  STL.128 [R1+0x20b0], R24 ;  /* 0x0020b01801007387 */ /* 0x004fe80000100c00 */
[----:B-1----:R-:W2:Y:S04]  /*11560*/  LDL.LU.128 R88, [R1+0x21b0] ;  /* 0x0021b00001587983 */ /* 0x002ea80000300c00 */
[----:B----4-:R-:W4:Y:S04]  /*11570*/  LDL.LU.128 R84, [R1+0x21a0] ;  /* 0x0021a00001547983 */ /* 0x010f280000300c00 */
[----:B---3--:R-:W-:Y:S04]  /*11580*/  STL.64 [R1+0x20a8], R20 ;  /* 0x0020a81401007387 */ /* 0x008fe80000100a00 */
[----:B------:R-:W-:Y:S04]  /*11590*/  STL.64 [R1+0x20a0], R16 ;  /* 0x0020a01001007387 */ /* 0x000fe80000100a00 */
[----:B------:R0:W-:Y:S04]  /*115a0*/  STL.128 [R1+0x21d0], R96 ;  /* 0x0021d06001007387 */ /* 0x0001e80000100c00 */
[----:B------:R-:W-:Y:S04]  /*115b0*/  STL [R1+0x2098], R15 ;  /* 0x0020980f01007387 */ /* 0x000fe80000100800 */
[----:B------:R-:W-:Y:S04]  /*115c0*/  STL.64 [R1+0x2090], R12 ;  /* 0x0020900c01007387 */ /* 0x000fe80000100a00 */
[----:B------:R-:W-:Y:S04]  /*115d0*/  STL.128 [R1+0x2080], R8 ;  /* 0x0020800801007387 */ /* 0x000fe80000100c00 */
[----:B------:R-:W-:Y:S04]  /*115e0*/  STL.128 [R1+0x2070], R4 ;  /* 0x0020700401007387 */ /* 0x000fe80000100c00 */
[----:B------:R1:W-:Y:S01]  /*115f0*/  STL.128 [R1+0x21f0], R104 ;  /* 0x0021f06801007387 */ /* 0x0003e20000100c00 */
[----:B------:R-:W-:-:S03]  /*11600*/  IMAD.MOV.U32 R108, RZ, RZ, R100 ;  /* 0x000000ffff6c7224 */ /* 0x000fc600078e0064 */
[----:B------:R-:W-:Y:S04]  /*11610*/  STL [R1+0x5b4], R101 ;  /* 0x0005b46501007387 */ /* 0x000fe80000100800 */
[----:B------:R3:W-:Y:S04]  /*11620*/  STL.64 [R1+0x5b8], R102 ;  /* 0x0005b86601007387 */ /* 0x0007e80000100a00 */
[----:B0-----:R-:W2:Y:S04]  /*11630*/  LDL.LU.128 R96, [R1+0x21d0] ;  /* 0x0021d00001607983 */ /* 0x001ea80000300c00 */
[----:B-1----:R-:W4:Y:S04]  /*11640*/  LDL.LU.128 R104, [R1+0x21f0] ;  /* 0x0021f00001687983 */ /* 0x002f280000300c00 */
[----:B---3--:R-:W3:Y:S04]  /*11650*/  LDL.LU.128 R100, [R1+0x21e0] ;  /* 0x0021e00001647983 */ /* 0x008ee80000300c00 */
        /* <DEDUP_REMOVED lines=23> */
[----:B------:R-:W2:Y:S04]  /*117d0*/  LDL.LU R111, [R1+0x5bc] ;  /* 0x0005bc00016f7983 */ /* 0x000ea80000300800 */
[----:B------:R-:W-:Y:S04]  /*117e0*/  STL [R1+0x203c], R217 ;  /* 0x00203cd901007387 */ /* 0x000fe80000100800 */
[----:B------:R0:W-:Y:S04]  /*117f0*/  STL.64 [R1+0x2010], R194 ;  /* 0x002010c201007387 */ /* 0x0001e80000100a00 */
[----:B------:R-:W-:Y:S04]  /*11800*/  STL [R1+0x2020], R199 ;  /* 0x002020c701007387 */ /* 0x000fe80000100800 */
[----:B------:R1:W-:Y:S04]  /*11810*/  STL.64 [R1+0x2018], R196 ;  /* 0x002018c401007387 */ /* 0x0003e80000100a00 */
[----:B0-----:R-:W4:Y:S04]  /*11820*/  LDL.LU.64 R194, [R1+0x2010] ;  /* 0x0020100001c27983 */ /* 0x001f280000300a00 */
[----:B------:R-:W-:Y:S04]  /*11830*/  STL [R1+0x3d4], R112 ;  /* 0x0003d47001007387 */ /* 0x000fe80000100800 */
[----:B-1----:R-:W3:Y:S04]  /*11840*/  LDL.128 R196, [R1+0x3b0] ;  /* 0x0003b00001c47983 */ /* 0x002ee80000100c00 */
[----:B------:R0:W-:Y:S04]  /*11850*/  STL.128 [R1+0x2000], R188 ;  /* 0x002000bc01007387 */ /* 0x0001e80000100c00 */
[----:B------:R-:W-:Y:S04]  /*11860*/  STL [R1+0x3c0], R114 ;  /* 0x0003c07201007387 */ /* 0x000fe80000100800 */
[----:B------:R-:W-:Y:S04]  /*11870*/  STL [R1+0x3c4], R116 ;  /* 0x0003c47401007387 */ /* 0x000fe80000100800 */
[----:B------:R-:W-:Y:S04]  /*11880*/  STL [R1+0x3c8], R118 ;  /* 0x0003c87601007387 */ /* 0x000fe80000100800 */
[----:B0-----:R-:W2:Y:S04]  /*11890*/  LDL.LU.128 R188, [R1+0x2000] ;  /* 0x0020000001bc7983 */ /* 0x001ea80000300c00 */
[----:B------:R-:W2:Y:S04]  /*118a0*/  LDL.LU R219, [R1+0x2040] ;  /* 0x0020400001db7983 */ /* 0x000ea80000300800 */
[----:B------:R-:W2:Y:S04]  /*118b0*/  LDL.LU R217, [R1+0x203c] ;  /* 0x00203c0001d97983 */ /* 0x000ea80000300800 */
[----:B------:R-:W2:Y:S04]  /*118c0*/  LDL.LU R223, [R1+0x2048] ;  /* 0x0020480001df7983 */ /* 0x000ea80000300800 */
[----:B------:R-:W2:Y:S04]  /*118d0*/  LDL.LU R221, [R1+0x2044] ;  /* 0x0020440001dd7983 */ /* 0x000ea80000300800 */
[----:B------:R-:W2:Y:S04]  /*118e0*/  LDL.LU R231, [R1+0x2058] ;  /* 0x0020580001e77983 */ /* 0x000ea80000300800 */
[----:B------:R-:W2:Y:S04]  /*118f0*/  LDL.LU R229, [R1+0x2054] ;  /* 0x0020540001e57983 */ /* 0x000ea80000300800 */
[----:B------:R-:W2:Y:S04]  /*11900*/  LDL.LU R227, [R1+0x2050] ;  /* 0x0020500001e37983 */ /* 0x000ea80000300800 */
[----:B------:R-:W2:Y:S04]  /*11910*/  LDL.LU R225, [R1+0x204c] ;  /* 0x00204c0001e17983 */ /* 0x000ea80000300800 */
[----:B------:R-:W2:Y:S04]  /*11920*/  LDL.LU.64 R234, [R1+0x2060] ;  /* 0x0020600001ea7983 */ /* 0x000ea80000300a00 */
[----:B------:R-:W2:Y:S04]  /*11930*/  LDL.LU R182, [R1+0x19e4] ;  /* 0x0019e40001b67983 */ /* 0x000ea80000300800 */
[----:B------:R-:W2:Y:S04]  /*11940*/  LDL.LU R232, [R1+0x19e0] ;  /* 0x0019e00001e87983 */ /* 0x000ea80000300800 */
[----:B----4-:R0:W-:Y:S04]  /*11950*/  STL.64 [R1+0x1ef0], R194 ;  /* 0x001ef0c201007387 */ /* 0x0101e80000100a00 */
[----:B---3--:R1:W-:Y:S01]  /*11960*/  STL [R1+0x5c4], R197 ;  /* 0x0005c4c501007387 */ /* 0x0083e20000100800 */
[----:B------:R-:W-:-:S03]  /*11970*/  IMAD.MOV.U32 R112, RZ, RZ, R196 ;  /* 0x000000ffff707224 */ /* 0x000fc600078e00c4 */
[----:B0-----:R-:W3:Y:S04]  /*11980*/  LDL.LU.64 R194, [R1+0x1ef0] ;  /* 0x001ef00001c27983 */ /* 0x001ee80000300a00 */
[----:B------:R0:W-:Y:S04]  /*11990*/  STL.64 [R1+0x5c8], R198 ;  /* 0x0005c8c601007387 */ /* 0x0001e80000100a00 */
[----:B-1----:R-:W4:Y:S04]  /*119a0*/  LDL.LU.64 R196, [R1+0x2018] ;  /* 0x0020180001c47983 */ /* 0x002f280000300a00 */
[----:B------:R-:W-:Y:S04]  /*119b0*/  STL [R1+0x3d8], R102 ;  /* 0x0003d86601007387 */ /* 0x000fe80000100800 */
[----:B0-----:R-:W4:Y:S04]  /*119c0*/  LDL.LU R199, [R1+0x2020] ;  /* 0x0020200001c77983 */ /* 0x001f280000300800 */
[----:B------:R-:W-:Y:S04]  /*119d0*/  STL [R1+0x3dc], R104 ;  /* 0x0003dc6801007387 */ /* 0x000fe80000100800 */
[----:B--2---:R0:W-:Y:S04]  /*119e0*/  STL.128 [R1+0x1ee0], R188 ;  /* 0x001ee0bc01007387 */ /* 0x0041e80000100c00 */
[----:B------:R-:W2:Y:S04]  /*119f0*/  LDL.LU R113, [R1+0x5c4] ;  /* 0x0005c40001717983 */ /* 0x000ea80000300800 */
[----:B------:R-:W2:Y:S04]  /*11a00*/  LDL.LU R114, [R1+0x5c8] ;  /* 0x0005c80001727983 */ /* 0x000ea80000300800 */
[----:B------:R-:W2:Y:S04]  /*11a10*/  LDL.LU R115, [R1+0x5cc] ;  /* 0x0005cc0001737983 */ /* 0x000ea80000300800 */
[----:B0-----:R-:W2:Y:S04]  /*11a20*/  LDL.LU.128 R188, [R1+0x1ee0] ;  /* 0x001ee00001bc7983 */ /* 0x001ea80000300c00 */
[----:B---3--:R0:W-:Y:S04]  /*11a30*/  STL.64 [R1+0x1dc0], R194 ;  /* 0x001dc0c201007387 */ /* 0x0081e80000100a00 */
[----:B----4-:R-:W-:Y:S04]  /*11a40*/  STL.64 [R1+0x1ef8], R196 ;  /* 0x001ef8c401007387 */ /* 0x010fe80000100a00 */
[----:B0-----:R-:W3:Y:S04]  /*11a50*/  LDL.128 R192, [R1+0x3d0] ;  /* 0x0003d00001c07983 */ /* 0x001ee80000100c00 */
[----:B------:R0:W-:Y:S04]  /*11a60*/  STL [R1+0x1f00], R199 ;  /* 0x001f00c701007387 */ /* 0x0001e80000100800 */
[----:B0-----:R-:W4:Y:S04]  /*11a70*/  LDL.128 R196, [R1+0x3c0] ;  /* 0x0003c00001c47983 */ /* 0x001f280000100c00 */
[----:B------:R0:W-:Y:S04]  /*11a80*/  STL [R1+0x2030], R211 ;  /* 0x002030d301007387 */ /* 0x0001e80000100800 */
[----:B------:R1:W-:Y:S04]  /*11a90*/  STL [R1+0x202c], R205 ;  /* 0x00202ccd01007387 */ /* 0x0003e80000100800 */
[----:B------:R2:W-:Y:S04]  /*11aa0*/  STL [R1+0x2028], R203 ;  /* 0x002028cb01007387 */ /* 0x0005e80000100800 */
[----:B------:R2:W-:Y:S04]  /*11ab0*/  STL [R1+0x2024], R201 ;  /* 0x002024c901007387 */ /* 0x0005e80000100800 */
[----:B------:R2:W-:Y:S04]  /*11ac0*/  STL.128 [R1+0x1ff0], R184 ;  /* 0x001ff0b801007387 */ /* 0x0005e80000100c00 */
        /* <DEDUP_REMOVED lines=10> */
[----:B------:R2:W-:Y:S04]  /*11b70*/  STL [R1+0x1f50], R145 ;  /* 0x001f509101007387 */ /* 0x0005e80000100800 */
[----:B------:R2:W-:Y:S04]  /*11b80*/  STL.128 [R1+0x1f40], R108 ;  /* 0x001f406c01007387 */ /* 0x0005e80000100c00 */
[----:B0-----:R-:W4:Y:S04]  /*11b90*/  LDL.LU R211, [R1+0x2030] ;  /* 0x0020300001d37983 */ /* 0x001f280000300800 */
[----:B-1----:R-:W4:Y:S04]  /*11ba0*/  LDL.LU R205, [R1+0x202c] ;  /* 0x00202c0001cd7983 */ /* 0x002f280000300800 */
[----:B--2---:R-:W2:Y:S04]  /*11bb0*/  LDL.LU R203, [R1+0x2028] ;  /* 0x0020280001cb7983 */ /* 0x004ea80000300800 */
[----:B------:R-:W2:Y:S04]  /*11bc0*/  LDL.LU R201, [R1+0x2024] ;  /* 0x0020240001c97983 */ /* 0x000ea80000300800 */
[----:B------:R-:W2:Y:S04]  /*11bd0*/  LDL.LU.128 R184, [R1+0x1ff0] ;  /* 0x001ff00001b87983 */ /* 0x000ea80000300c00 */
        /* <DEDUP_REMOVED lines=10> */
[----:B------:R-:W2:Y:S04]  /*11c80*/  LDL.LU R145, [R1+0x1f50] ;  /* 0x001f500001917983 */ /* 0x000ea80000300800 */
[----:B------:R-:W2:Y:S04]  /*11c90*/  LDL.LU.128 R108, [R1+0x1f40] ;  /* 0x001f4000016c7983 */ /* 0x000ea80000300c00 */
[----:B------:R0:W-:Y:S04]  /*11ca0*/  STL.128 [R1+0x1db0], R188 ;  /* 0x001db0bc01007387 */ /* 0x0001e80000100c00 */
[----:B------:R1:W-:Y:S04]  /*11cb0*/  STL.128 [R1+0x1e20], R112 ;  /* 0x001e207001007387 */ /* 0x0003e80000100c00 */
[----:B0-----:R-:W2:Y:S04]  /*11cc0*/  LDL.LU.128 R188, [R1+0x1db0] ;  /* 0x001db00001bc7983 */ /* 0x001ea80000300c00 */
[----:B-1----:R-:W2:Y:S04]  /*11cd0*/  LDL.LU.128 R112, [R1+0x1e20] ;  /* 0x001e200001707983 */ /* 0x002ea80000300c00 */
[----:B---3--:R0:W-:Y:S01]  /*11ce0*/  STL.64 [R1+0x5e8], R194 ;  /* 0x0005e8c201007387 */ /* 0x0081e20000100a00 */
[----:B------:R-:W-:-:S03]  /*11cf0*/  IMAD.MOV.U32 R120, RZ, RZ, R192 ;  /* 0x000000ffff787224 */ /* 0x000fc600078e00c0 */
[----:B------:R1:W-:Y:S04]  /*11d00*/  STL [R1+0x2038], R215 ;  /* 0x002038d701007387 */ /* 0x0003e80000100800 */
[----:B------:R3:W-:Y:S04]  /*11d10*/  STL [R1+0x2034], R213 ;  /* 0x002034d501007387 */ /* 0x0007e80000100800 */
[----:B0-----:R-:W2:Y:S04]  /*11d20*/  LDL.LU.64 R194, [R1+0x1dc0] ;  /* 0x001dc00001c27983 */ /* 0x001ea80000300a00 */
[----:B----4-:R-:W-:Y:S04]  /*11d30*/  STL [R1+0x5d4], R197 ;  /* 0x0005d4c501007387 */ /* 0x010fe80000100800 */
[----:B------:R0:W-:Y:S04]  /*11d40*/  STL.64 [R1+0x5d8], R198 ;  /* 0x0005d8c601007387 */ /* 0x0001e80000100a00 */
[----:B------:R-:W4:Y:S04]  /*11d50*/  LDL.LU R117, [R1+0x5d4] ;  /* 0x0005d40001757983 */ /* 0x000f280000300800 */
[----:B------:R-:W4:Y:S04]  /*11d60*/  LDL.LU R118, [R1+0x5d8] ;  /* 0x0005d80001767983 */ /* 0x000f280000300800 */
[----:B------:R-:W4:Y:S01]  /*11d70*/  LDL.LU R119, [R1+0x5dc] ;  /* 0x0005dc0001777983 */ /* 0x000f220000300800 */
[----:B------:R-:W-:-:S03]  /*11d80*/  IMAD.MOV.U32 R116, RZ, RZ, R196 ;  /* 0x000000ffff747224 */ /* 0x000fc600078e00c4 */
[----:B------:R0:W-:Y:S04]  /*11d90*/  STL [R1+0x1e00], R107 ;  /* 0x001e006b01007387 */ /* 0x0001e80000100800 */
[----:B------:R0:W-:Y:S04]  /*11da0*/  STL [R1+0x1dfc], R105 ;  /* 0x001dfc6901007387 */ /* 0x0001e80000100800 */
[----:B------:R-:W-:Y:S04]  /*11db0*/  STL [R1+0x3e0], R106 ;  /* 0x0003e06a01007387 */ /* 0x000fe80000100800 */
[----:B-1----:R-:W4:Y:S04]  /*11dc0*/  LDL.LU R215, [R1+0x2038] ;  /* 0x0020380001d77983 */ /* 0x002f280000300800 */
[----:B---3--:R-:W3:Y:S04]  /*11dd0*/  LDL.LU R213, [R1+0x2034] ;  /* 0x0020340001d57983 */ /* 0x008ee80000300800 */
[----:B------:R-:W-:Y:S04]  /*11de0*/  STL [R1+0x3e4], R96 ;  /* 0x0003e46001007387 */ /* 0x000fe80000100800 */
[----:B------:R-:W-:Y:S04]  /*11df0*/  STL [R1+0x3e8], R98 ;  /* 0x0003e86201007387 */ /* 0x000fe80000100800 */
[----:B------:R-:W-:Y:S04]  /*11e00*/  STL [R1+0x3ec], R100 ;  /* 0x0003ec6401007387 */ /* 0x000fe80000100800 */
[----:B0-----:R-:W3:Y:S04]  /*11e10*/  LDL.LU R199, [R1+0x1f00] ;  /* 0x001f000001c77983 */ /* 0x001ee80000300800 */
[----:B------:R-:W3:Y:S04]  /*11e20*/  LDL.LU.64 R196, [R1+0x1ef8] ;  /* 0x001ef80001c47983 */ /* 0x000ee80000300a00 */
[----:B------:R-:W3:Y:S04]  /*11e30*/  LDL.LU R107, [R1+0x1e00] ;  /* 0x001e0000016b7983 */ /* 0x000ee80000300800 */
[----:B------:R-:W3:Y:S04]  /*11e40*/  LDL.LU R105, [R1+0x1dfc] ;  /* 0x001dfc0001697983 */ /* 0x000ee80000300800 */
[----:B------:R-:W-:Y:S04]  /*11e50*/  STL [R1+0x5e4], R193 ;  /* 0x0005e4c101007387 */ /* 0x000fe80000100800 */
[----:B------:R0:W-:Y:S04]  /*11e60*/  STL [R1+0x1f10], R211 ;  /* 0x001f10d301007387 */ /* 0x0001e80000100800 */
[----:B------:R1:W-:Y:S04]  /*11e70*/  STL [R1+0x1f0c], R205 ;  /* 0x001f0ccd01007387 */ /* 0x0003e80000100800 */
[----:B--2---:R2:W-:Y:S04]  /*11e80*/  STL [R1+0x1f08], R203 ;  /* 0x001f08cb01007387 */ /* 0x0045e80000100800 */
        /* <DEDUP_REMOVED lines=14> */
[----:B0-----:R-:W3:Y:S04]  /*11f70*/  LDL.LU R211, [R1+0x1f10] ;  /* 0x001f100001d37983 */ /* 0x001ee80000300800 */
[----:B-1----:R-:W3:Y:S04]  /*11f80*/  LDL.LU R205, [R1+0x1f0c] ;  /* 0x001f0c0001cd7983 */ /* 0x002ee80000300800 */
        /* <DEDUP_REMOVED lines=17> */
[----:B------:R-:W2:Y:S04]  /*120a0*/  LDL.LU R121, [R1+0x5e4] ;  /* 0x0005e40001797983 */ /* 0x000ea80000300800 */
[----:B------:R-:W2:Y:S04]  /*120b0*/  LDL.LU R122, [R1+0x5e8] ;  /* 0x0005e800017a7983 */ /* 0x000ea80000300800 */
[----:B0-----:R-:W2:Y:S04]  /*120c0*/  LDL.LU.128 R188, [R1+0x1c70] ;  /* 0x001c700001bc7983 */ /* 0x001ea80000300c00 */
[----:B------:R-:W2:Y:S04]  /*120d0*/  LDL.LU R123, [R1+0x5ec] ;  /* 0x0005ec00017b7983 */ /* 0x000ea80000300800 */
[----:B-1----:R-:W2:Y:S04]  /*120e0*/  LDL.LU.128 R112, [R1+0x1ce0] ;  /* 0x001ce00001707983 */ /* 0x002ea80000300c00 */
[----:B------:R0:W-:Y:S04]  /*120f0*/  STL.64 [R1+0x1c80], R194 ;  /* 0x001c80c201007387 */ /* 0x0001e80000100a00 */
[----:B0-----:R-:W2:Y:S04]  /*12100*/  LDL.128 R192, [R1+0x3e0] ;  /* 0x0003e00001c07983 */ /* 0x001ea80000100c00 */
[----:B----4-:R0:W-:Y:S04]  /*12110*/  STL.128 [R1+0x1cf0], R116 ;  /* 0x001cf07401007387 */ /* 0x0101e80000100c00 */
[----:B0-----:R-:W4:Y:S04]  /*12120*/  LDL.LU.128 R116, [R1+0x1cf0] ;  /* 0x001cf00001747983 */ /* 0x001f280000300c00 */
[----:B------:R0:W-:Y:S04]  /*12130*/  STL [R1+0x1f20], R219 ;  /* 0x001f20db01007387 */ /* 0x0001e80000100800 */
[----:B------:R1:W-:Y:S04]  /*12140*/  STL [R1+0x1f1c], R217 ;  /* 0x001f1cd901007387 */ /* 0x0003e80000100800 */
[----:B------:R1:W-:Y:S04]  /*12150*/  STL [R1+0x1f18], R215 ;  /* 0x001f18d701007387 */ /* 0x0003e80000100800 */
[----:B---3--:R3:W-:Y:S04]  /*12160*/  STL [R1+0x1f14], R213 ;  /* 0x001f14d501007387 */ /* 0x0087e80000100800 */
[----:B------:R3:W-:Y:S04]  /*12170*/  STL [R1+0x1dd0], R199 ;  /* 0x001dd0c701007387 */ /* 0x0007e80000100800 */
[----:B------:R3:W-:Y:S04]  /*12180*/  STL.64 [R1+0x1dc8], R196 ;  /* 0x001dc8c401007387 */ /* 0x0007e80000100a00 */
[----:B------:R3:W-:Y:S04]  /*12190*/  STL [R1+0x1cc8], R107 ;  /* 0x001cc86b01007387 */ /* 0x0007e80000100800 */
[----:B------:R3:W-:Y:S04]  /*121a0*/  STL [R1+0x1cc4], R105 ;  /* 0x001cc46901007387 */ /* 0x0007e80000100800 */
[----:B------:R3:W-:Y:S04]  /*121b0*/  STL [R1+0x1cc0], R103 ;  /* 0x001cc06701007387 */ /* 0x0007e80000100800 */
[----:B------:R3:W-:Y:S04]  /*121c0*/  STL [R1+0x1cbc], R101 ;  /* 0x001cbc6501007387 */ /* 0x0007e80000100800 */
[----:B------:R3:W-:Y:S04]  /*121d0*/  STL [R1+0x1cb8], R99 ;  /* 0x001cb86301007387 */ /* 0x0007e80000100800 */
[----:B------:R-:W-:Y:S04]  /*121e0*/  STL [R1+0x1cb4], R97 ;  /* 0x001cb46101007387 */ /* 0x000fe80000100800 */
[----:B0-----:R-:W4:Y:S04]  /*121f0*/  LDL.LU R219, [R1+0x1f20] ;  /* 0x001f200001db7983 */ /* 0x001f280000300800 */
[----:B-1----:R-:W4:Y:S04]  /*12200*/  LDL.LU R217, [R1+0x1f1c] ;  /* 0x001f1c0001d97983 */ /* 0x002f280000300800 */
[----:B------:R-:W4:Y:S04]  /*12210*/  LDL.LU R215, [R1+0x1f18] ;  /* 0x001f180001d77983 */ /* 0x000f280000300800 */
[----:B---3--:R-:W3:Y:S04]  /*12220*/  LDL.LU R213, [R1+0x1f14] ;  /* 0x001f140001d57983 */ /* 0x008ee80000300800 */
[----:B------:R-:W-:Y:S04]  /*12230*/  STL [R1+0x3f0], R90 ;  /* 0x0003f05a01007387 */ /* 0x000fe80000100800 */
[----:B------:R-:W-:Y:S04]  /*12240*/  STL [R1+0x3f4], R92 ;  /* 0x0003f45c01007387 */ /* 0x000fe80000100800 */
[----:B------:R-:W-:Y:S04]  /*12250*/  STL [R1+0x3f8], R94 ;  /* 0x0003f85e01007387 */ /* 0x000fe80000100800 */
[----:B------:R-:W3:Y:S04]  /*12260*/  LDL.LU R199, [R1+0x1dd0] ;  /* 0x001dd00001c77983 */ /* 0x000ee80000300800 */
[----:B------:R-:W3:Y:S04]  /*12270*/  LDL.LU.64 R196, [R1+0x1dc8] ;  /* 0x001dc80001c47983 */ /* 0x000ee80000300a00 */
[----:B------:R-:W3:Y:S04]  /*12280*/  LDL.LU R107, [R1+0x1cc8] ;  /* 0x001cc800016b7983 */ /* 0x000ee80000300800 */
[----:B------:R-:W3:Y:S04]  /*12290*/  LDL.LU R105, [R1+0x1cc4] ;  /* 0x001cc40001697983 */ /* 0x000ee80000300800 */
[----:B------:R-:W3:Y:S04]  /*122a0*/  LDL.LU R103, [R1+0x1cc0] ;  /* 0x001cc00001677983 */ /* 0x000ee80000300800 */
[----:B------:R-:W3:Y:S04]  /*122b0*/  LDL.LU R101, [R1+0x1cbc] ;  /* 0x001cbc0001657983 */ /* 0x000ee80000300800 */
[----:B------:R-:W3:Y:S04]  /*122c0*/  LDL.LU R99, [R1+0x1cb8] ;  /* 0x001cb80001637983 */ /* 0x000ee80000300800 */
        /* <DEDUP_REMOVED lines=34> */
[----:B------:R-:W2:Y:S04]  /*124f0*/  LDL.LU R97, [R1+0x1cb4] ;  /* 0x001cb40001617983 */ /* 0x000ea80000300800 */
[----:B------:R-:W-:Y:S04]  /*12500*/  STL [R1+0x3fc], R84 ;  /* 0x0003fc5401007387 */ /* 0x000fe80000100800 */
[----:B------:R0:W-:Y:S04]  /*12510*/  STL.128 [R1+0x1b20], R188 ;  /* 0x001b20bc01007387 */ /* 0x0001e80000100c00 */
[----:B------:R1:W-:Y:S04]  /*12520*/  STL.128 [R1+0x1bb0], R120 ;  /* 0x001bb07801007387 */ /* 0x0003e80000100c00 */
[----:B------:R1:W-:Y:S04]  /*12530*/  STL.128 [R1+0x1b90], R112 ;  /* 0x001b907001007387 */ /* 0x0003e80000100c00 */
[----:B0-----:R-:W2:Y:S04]  /*12540*/  LDL.128 R188, [R1+0x3f0] ;  /* 0x0003f00001bc7983 */ /* 0x001ea80000100c00 */
[----:B-1----:R-:W2:Y:S04]  /*12550*/  LDL.LU.128 R120, [R1+0x1bb0] ;  /* 0x001bb00001787983 */ /* 0x002ea80000300c00 */
[----:B------:R-:W-:Y:S04]  /*12560*/  STL [R1+0x5f4], R193 ;  /* 0x0005f4c101007387 */ /* 0x000fe80000100800 */
[----:B------:R-:W-:Y:S04]  /*12570*/  STL.64 [R1+0x5f8], R194 ;  /* 0x0005f8c201007387 */ /* 0x000fe80000100a00 */
[----:B------:R-:W2:Y:S04]  /*12580*/  LDL.LU R125, [R1+0x5f4] ;  /* 0x0005f400017d7983 */ /* 0x000ea80000300800 */
[----:B------:R-:W2:Y:S04]  /*12590*/  LDL.LU R126, [R1+0x5f8] ;  /* 0x0005f800017e7983 */ /* 0x000ea80000300800 */
[----:B------:R-:W2:Y:S04]  /*125a0*/  LDL.LU R127, [R1+0x5fc] ;  /* 0x0005fc00017f7983 */ /* 0x000ea80000300800 */
[----:B------:R-:W2:Y:S04]  /*125b0*/  LDL.LU.128 R112, [R1+0x1b90] ;  /* 0x001b900001707983 */ /* 0x000ea80000300c00 */
[----:B----4-:R0:W-:Y:S01]  /*125c0*/  STL.128 [R1+0x1ba0], R116 ;  /* 0x001ba07401007387 */ /* 0x0101e20000100c00 */
[----:B------:R-:W-:-:S03]  /*125d0*/  IMAD.MOV.U32 R124, RZ, RZ, R192 ;  /* 0x000000ffff7c7224 */ /* 0x000fc600078e00c0 */
[----:B------:R1:W-:Y:S04]  /*125e0*/  STL [R1+0x1f28], R223 ;  /* 0x001f28df01007387 */ /* 0x0003e80000100800 */
[----:B------:R4:W-:Y:S04]  /*125f0*/  STL [R1+0x1f24], R221 ;  /* 0x001f24dd01007387 */ /* 0x0009e80000100800 */
[----:B------:R4:W-:Y:S04]  /*12600*/  STL [R1+0x1b58], R95 ;  /* 0x001b585f01007387 */ /* 0x0009e80000100800 */
[----:B0-----:R-:W2:Y:S04]  /*12610*/  LDL.LU.128 R116, [R1+0x1ba0] ;  /* 0x001ba00001747983 */ /* 0x001ea80000300c00 */
[----:B------:R0:W-:Y:S04]  /*12620*/  STL [R1+0x1b54], R93 ;  /* 0x001b545d01007387 */ /* 0x0001e80000100800 */
[----:B-1----:R-:W2:Y:S04]  /*12630*/  LDL.LU R223, [R1+0x1f28] ;  /* 0x001f280001df7983 */ /* 0x002ea80000300800 */
[----:B----4-:R-:W4:Y:S04]  /*12640*/  LDL.LU R221, [R1+0x1f24] ;  /* 0x001f240001dd7983 */ /* 0x010f280000300800 */
[----:B------:R-:W4:Y:S04]  /*12650*/  LDL.LU.64 R194, [R1+0x1c80] ;  /* 0x001c800001c27983 */ /* 0x000f280000300a00 */
[----:B------:R-:W4:Y:S04]  /*12660*/  LDL.LU R95, [R1+0x1b58] ;  /* 0x001b5800015f7983 */ /* 0x000f280000300800 */
[----:B0-----:R-:W4:Y:S04]  /*12670*/  LDL.LU R93, [R1+0x1b54] ;  /* 0x001b5400015d7983 */ /* 0x001f280000300800 */
[----:B------:R-:W-:Y:S04]  /*12680*/  STL [R1+0x1f38], R231 ;  /* 0x001f38e701007387 */ /* 0x000fe80000100800 */
[----:B------:R-:W-:Y:S04]  /*12690*/  STL [R1+0x1f34], R229 ;  /* 0x001f34e501007387 */ /* 0x000fe80000100800 */
[----:B------:R0:W-:Y:S04]  /*126a0*/  STL [R1+0x1df0], R219 ;  /* 0x001df0db01007387 */ /* 0x0001e80000100800 */
[----:B------:R1:W-:Y:S04]  /*126b0*/  STL [R1+0x1dec], R217 ;  /* 0x001decd901007387 */ /* 0x0003e80000100800 */
[----:B------:R1:W-:Y:S04]  /*126c0*/  STL [R1+0x1de8], R215 ;  /* 0x001de8d701007387 */ /* 0x0003e80000100800 */
[----:B---3--:R3:W-:Y:S04]  /*126d0*/  STL [R1+0x1de4], R213 ;  /* 0x001de4d501007387 */ /* 0x0087e80000100800 */
[----:B0-----:R-:W4:Y:S04]  /*126e0*/  LDL.LU R219, [R1+0x1df0] ;  /* 0x001df00001db7983 */ /* 0x001f280000300800 */
[----:B-1----:R-:W4:Y:S04]  /*126f0*/  LDL.LU R217, [R1+0x1dec] ;  /* 0x001dec0001d97983 */ /* 0x002f280000300800 */
[----:B------:R-:W4:Y:S04]  /*12700*/  LDL.LU R215, [R1+0x1de8] ;  /* 0x001de80001d77983 */ /* 0x000f280000300800 */
[----:B------:R0:W-:Y:S04]  /*12710*/  STL [R1+0x1c90], R199 ;  /* 0x001c90c701007387 */ /* 0x0001e80000100800 */
[----:B------:R1:W-:Y:S04]  /*12720*/  STL.64 [R1+0x1c88], R196 ;  /* 0x001c88c401007387 */ /* 0x0003e80000100a00 */
[----:B------:R1:W-:Y:S04]  /*12730*/  STL [R1+0x1b70], R107 ;  /* 0x001b706b01007387 */ /* 0x0003e80000100800 */
[----:B------:R1:W-:Y:S04]  /*12740*/  STL [R1+0x1b6c], R105 ;  /* 0x001b6c6901007387 */ /* 0x0003e80000100800 */
[----:B------:R1:W-:Y:S04]  /*12750*/  STL [R1+0x1b68], R103 ;  /* 0x001b686701007387 */ /* 0x0003e80000100800 */
[----:B------:R1:W-:Y:S04]  /*12760*/  STL [R1+0x1b64], R101 ;  /* 0x001b646501007387 */ /* 0x0003e80000100800 */
[----:B------:R1:W-:Y:S04]  /*12770*/  STL [R1+0x1b60], R99 ;  /* 0x001b606301007387 */ /* 0x0003e80000100800 */
[----:B---3--:R-:W3:Y:S04]  /*12780*/  LDL.LU R213, [R1+0x1de4] ;  /* 0x001de40001d57983 */ /* 0x008ee80000300800 */
[----:B0-----:R-:W3:Y:S04]  /*12790*/  LDL.LU R199, [R1+0x1c90] ;  /* 0x001c900001c77983 */ /* 0x001ee80000300800 */
[----:B-1----:R-:W3:Y:S04]  /*127a0*/  LDL.LU.64 R196, [R1+0x1c88] ;  /* 0x001c880001c47983 */ /* 0x002ee80000300a00 */
[----:B------:R-:W3:Y:S04]  /*127b0*/  LDL.LU R107, [R1+0x1b70] ;  /* 0x001b7000016b7983 */ /* 0x000ee80000300800 */
[----:B------:R-:W3:Y:S04]  /*127c0*/  LDL.LU R105, [R1+0x1b6c] ;  /* 0x001b6c0001697983 */ /* 0x000ee80000300800 */
[----:B------:R-:W3:Y:S04]  /*127d0*/  LDL.LU R103, [R1+0x1b68] ;  /* 0x001b680001677983 */ /* 0x000ee80000300800 */
[----:B------:R-:W3:Y:S04]  /*127e0*/  LDL.LU R101, [R1+0x1b64] ;  /* 0x001b640001657983 */ /* 0x000ee80000300800 */
[----:B------:R-:W3:Y:S04]  /*127f0*/  LDL.LU R99, [R1+0x1b60] ;  /* 0x001b600001637983 */ /* 0x000ee80000300800 */
[----:B------:R0:W-:Y:S04]  /*12800*/  STL [R1+0x1f30], R227 ;  /* 0x001f30e301007387 */ /* 0x0001e80000100800 */
[----:B------:R-:W-:Y:S04]  /*12810*/  STL [R1+0x1f2c], R225 ;  /* 0x001f2ce101007387 */ /* 0x000fe80000100800 */
[----:B------:R-:W-:Y:S04]  /*12820*/  STL [R1+0x19f8], R91 ;  /* 0x0019f85b01007387 */ /* 0x000fe80000100800 */
[----:B------:R-:W-:Y:S04]  /*12830*/  STL [R1+0x19f4], R89 ;  /* 0x0019f45901007387 */ /* 0x000fe80000100800 */
[----:B------:R-:W-:Y:S04]  /*12840*/  STL [R1+0x19f0], R87 ;  /* 0x0019f05701007387 */ /* 0x000fe80000100800 */
[----:B------:R-:W-:Y:S04]  /*12850*/  STL [R1+0x19ec], R85 ;  /* 0x0019ec5501007387 */ /* 0x000fe80000100800 */
[----:B------:R-:W3:Y:S04]  /*12860*/  LDL.LU R231, [R1+0x1f38] ;  /* 0x001f380001e77983 */ /* 0x000ee80000300800 */
[----:B------:R-:W3:Y:S04]  /*12870*/  LDL.LU R229, [R1+0x1f34] ;  /* 0x001f340001e57983 */ /* 0x000ee80000300800 */
[----:B0-----:R-:W3:Y:S04]  /*12880*/  LDL.LU R227, [R1+0x1f30] ;  /* 0x001f300001e37983 */ /* 0x001ee80000300800 */
        /* <DEDUP_REMOVED lines=17> */
[----:B------:R2:W-:Y:S04]  /*129a0*/  STL [R1+0x1b5c], R97 ;  /* 0x001b5c6101007387 */ /* 0x0005e80000100800 */
        /* <DEDUP_REMOVED lines=18> */
[----:B------:R0:W-:Y:S04]  /*12ad0*/  STL.128 [R1+0x1a60], R124 ;  /* 0x001a607c01007387 */ /* 0x0001e80000100c00 */
[----:B------:R-:W-:Y:S04]  /*12ae0*/  STL [R1+0x604], R189 ;  /* 0x000604bd01007387 */ /* 0x000fe80000100800 */
[----:B------:R-:W-:Y:S04]  /*12af0*/  STL.64 [R1+0x608], R190 ;  /* 0x000608be01007387 */ /* 0x000fe80000100a00 */
[----:B------:R1:W-:Y:S04]  /*12b00*/  STL.128 [R1+0x1a50], R120 ;  /* 0x001a507801007387 */ /* 0x0003e80000100c00 */
[----:B0-----:R-:W2:Y:S04]  /*12b10*/  LDL.LU.128 R124, [R1+0x1a60] ;  /* 0x001a6000017c7983 */ /* 0x001ea80000300c00 */
[----:B------:R-:W2:Y:S04]  /*12b20*/  LDL.LU R129, [R1+0x604] ;  /* 0x0006040001817983 */ /* 0x000ea80000300800 */
[----:B------:R-:W2:Y:S04]  /*12b30*/  LDL.LU R130, [R1+0x608] ;  /* 0x0006080001827983 */ /* 0x000ea80000300800 */
[----:B------:R-:W2:Y:S04]  /*12b40*/  LDL.LU R131, [R1+0x60c] ;  /* 0x00060c0001837983 */ /* 0x000ea80000300800 */
[----:B------:R0:W-:Y:S04]  /*12b50*/  STL.128 [R1+0x1a40], R116 ;  /* 0x001a407401007387 */ /* 0x0001e80000100c00 */
[----:B------:R0:W-:Y:S04]  /*12b60*/  STL.128 [R1+0x1a30], R112 ;  /* 0x001a307001007387 */ /* 0x0001e80000100c00 */
[----:B-1----:R-:W2:Y:S01]  /*12b70*/  LDL.LU.128 R120, [R1+0x1a50] ;  /* 0x001a500001787983 */ /* 0x002ea20000300c00 */
[----:B------:R-:W-:-:S03]  /*12b80*/  IMAD.MOV.U32 R128, RZ, RZ, R188 ;  /* 0x000000ffff807224 */ /* 0x000fc600078e00bc */
[----:B------:R1:W-:Y:S04]  /*12b90*/  STL [R1+0x1df8], R223 ;  /* 0x001df8df01007387 */ /* 0x0003e80000100800 */
[----:B0-----:R-:W2:Y:S04]  /*12ba0*/  LDL.LU.128 R116, [R1+0x1a40] ;  /* 0x001a400001747983 */ /* 0x001ea80000300c00 */
[----:B------:R-:W2:Y:S04]  /*12bb0*/  LDL.LU.128 R112, [R1+0x1a30] ;  /* 0x001a300001707983 */ /* 0x000ea80000300c00 */
[----:B----4-:R0:W-:Y:S04]  /*12bc0*/  STL [R1+0x1df4], R221 ;  /* 0x001df4dd01007387 */ /* 0x0101e80000100800 */
[----:B------:R4:W-:Y:S04]  /*12bd0*/  STL [R1+0x1cb0], R219 ;  /* 0x001cb0db01007387 */ /* 0x0009e80000100800 */
[----:B------:R4:W-:Y:S04]  /*12be0*/  STL [R1+0x1cac], R217 ;  /* 0x001cacd901007387 */ /* 0x0009e80000100800 */
[----:B------:R4:W-:Y:S04]  /*12bf0*/  STL [R1+0x1ca8], R215 ;  /* 0x001ca8d701007387 */ /* 0x0009e80000100800 */
[----:B------:R-:W-:Y:S04]  /*12c00*/  STL.64 [R1+0x1b30], R194 ;  /* 0x001b30c201007387 */ /* 0x000fe80000100a00 */
[----:B------:R-:W-:Y:S04]  /*12c10*/  STL [R1+0x1a00], R95 ;  /* 0x001a005f01007387 */ /* 0x000fe80000100800 */
[----:B------:R-:W-:Y:S04]  /*12c20*/  STL [R1+0x19fc], R93 ;  /* 0x0019fc5d01007387 */ /* 0x000fe80000100800 */
[----:B------:R-:W2:Y:S04]  /*12c30*/  LDL.LU R225, [R1+0x1f2c] ;  /* 0x001f2c0001e17983 */ /* 0x000ea80000300800 */
        /* <DEDUP_REMOVED lines=8> */
[----:B-1----:R-:W2:Y:S04]  /*12cc0*/  LDL.LU R223, [R1+0x1df8] ;  /* 0x001df80001df7983 */ /* 0x002ea80000300800 */
[----:B0-----:R-:W2:Y:S04]  /*12cd0*/  LDL.LU R221, [R1+0x1df4] ;  /* 0x001df40001dd7983 */ /* 0x001ea80000300800 */
[----:B----4-:R-:W4:Y:S04]  /*12ce0*/  LDL.LU R219, [R1+0x1cb0] ;  /* 0x001cb00001db7983 */ /* 0x010f280000300800 */
[----:B------:R-:W4:Y:S04]  /*12cf0*/  LDL.LU R217, [R1+0x1cac] ;  /* 0x001cac0001d97983 */ /* 0x000f280000300800 */
[----:B------:R-:W4:Y:S04]  /*12d00*/  LDL.LU R215, [R1+0x1ca8] ;  /* 0x001ca80001d77983 */ /* 0x000f280000300800 */
[----:B---3--:R-:W3:Y:S04]  /*12d10*/  LDL.LU R213, [R1+0x1ca4] ;  /* 0x001ca40001d57983 */ /* 0x008ee80000300800 */
[----:B------:R-:W3:Y:S04]  /*12d20*/  LDL.LU R199, [R1+0x1b40] ;  /* 0x001b400001c77983 */ /* 0x000ee80000300800 */
[----:B------:R-:W3:Y:S04]  /*12d30*/  LDL.LU.64 R196, [R1+0x1b38] ;  /* 0x001b380001c47983 */ /* 0x000ee80000300a00 */
[----:B------:R-:W3:Y:S04]  /*12d40*/  LDL.LU.64 R194, [R1+0x1b30] ;  /* 0x001b300001c27983 */ /* 0x000ee80000300a00 */
[----:B------:R-:W3:Y:S04]  /*12d50*/  LDL.LU.128 R188, [R1+0x1b20] ;  /* 0x001b200001bc7983 */ /* 0x000ee80000300c00 */
[----:B------:R-:W4:Y:S04]  /*12d60*/  LDL.LU R107, [R1+0x1a18] ;  /* 0x001a1800016b7983 */ /* 0x000f280000300800 */
        /* <DEDUP_REMOVED lines=11> */
[----:B------:R-:W-:Y:S04]  /*12e20*/  STL [R1+0x400], R86 ;  /* 0x0004005601007387 */ /* 0x000fe80000100800 */
[----:B------:R-:W-:Y:S04]  /*12e30*/  STL [R1+0x404], R88 ;  /* 0x0004045801007387 */ /* 0x000fe80000100800 */
[----:B------:R-:W-:Y:S04]  /*12e40*/  STL [R1+0x408], R78 ;  /* 0x0004084e01007387 */ /* 0x000fe80000100800 */
        /* <DEDUP_REMOVED lines=37> */
[----:B------:R-:W-:Y:S04]  /*130a0*/  STL.128 [R1+0x19d0], R128 ;  /* 0x0019d08001007387 */ /* 0x000fe80000100c00 */
[----:B------:R-:W-:Y:S04]  /*130b0*/  STL.128 [R1+0x19c0], R124 ;  /* 0x0019c07c01007387 */ /* 0x000fe80000100c00 */
[----:B------:R-:W-:Y:S04]  /*130c0*/  STL.128 [R1+0x19b0], R120 ;  /* 0x0019b07801007387 */ /* 0x000fe80000100c00 */
[----:B------:R-:W-:Y:S04]  /*130d0*/  STL.128 [R1+0x19a0], R116 ;  /* 0x0019a07401007387 */ /* 0x000fe80000100c00 */
[----:B------:R0:W-:Y:S04]  /*130e0*/  STL.128 [R1+0x1990], R112 ;  /* 0x0019907001007387 */ /* 0x0001e80000100c00 */
[----:B------:R1:W-:Y:S04]  /*130f0*/  STL.128 [R1+0x18d0], R48 ;  /* 0x0018d03001007387 */ /* 0x0003e80000100c00 */
[----:B------:R1:W-:Y:S04]  /*13100*/  STL.128 [R1+0x18b0], R40 ;  /* 0x0018b02801007387 */ /* 0x0003e80000100c00 */
[----:B------:R1:W-:Y:S04]  /*13110*/  STL.128 [R1+0x18a0], R36 ;  /* 0x0018a02401007387 */ /* 0x0003e80000100c00 */
[----:B0-----:R-:W2:Y:S04]  /*13120*/  LDL.128 R112, [R1+0x400] ;  /* 0x0004000001707983 */ /* 0x001ea80000100c00 */
[----:B------:R-:W2:Y:S04]  /*13130*/  LDL.LU.128 R124, [R1+0x19c0] ;  /* 0x0019c000017c7983 */ /* 0x000ea80000300c00 */
[----:B------:R-:W2:Y:S04]  /*13140*/  LDL.LU.128 R120, [R1+0x19b0] ;  /* 0x0019b00001787983 */ /* 0x000ea80000300c00 */
[----:B------:R-:W2:Y:S04]  /*13150*/  LDL.LU.128 R116, [R1+0x19a0] ;  /* 0x0019a00001747983 */ /* 0x000ea80000300c00 */
[----:B-1----:R-:W2:Y:S04]  /*13160*/  LDL.LU.128 R48, [R1+0x18d0] ;  /* 0x0018d00001307983 */ /* 0x002ea80000300c00 */
[----:B------:R-:W2:Y:S04]  /*13170*/  LDL.LU.128 R40, [R1+0x18b0] ;  /* 0x0018b00001287983 */ /* 0x000ea80000300c00 */
[----:B------:R-:W2:Y:S04]  /*13180*/  LDL.LU.128 R36, [R1+0x18a0] ;  /* 0x0018a00001247983 */ /* 0x000ea80000300c00 */
[----:B------:R0:W-:Y:S04]  /*13190*/  STL.128 [R1+0x1890], R32 ;  /* 0x0018902001007387 */ /* 0x0001e80000100c00 */
[----:B------:R1:W-:Y:S04]  /*131a0*/  STL [R1+0x1930], R73 ;  /* 0x0019304901007387 */ /* 0x0003e80000100800 */
[----:B------:R-:W2:Y:S04]  /*131b0*/  LDL.LU.128 R128, [R1+0x19d0] ;  /* 0x0019d00001807983 */ /* 0x000ea80000300c00 */
[----:B------:R-:W-:Y:S04]  /*131c0*/  STL [R1+0x410], R82 ;  /* 0x0004105201007387 */ /* 0x000fe80000100800 */
[----:B0-----:R-:W2:Y:S04]  /*131d0*/  LDL.LU.128 R32, [R1+0x1890] ;  /* 0x0018900001207983 */ /* 0x001ea80000300c00 */
[----:B-1----:R-:W2:Y:S04]  /*131e0*/  LDL.LU R73, [R1+0x1930] ;  /* 0x0019300001497983 */ /* 0x002ea80000300800 */
[----:B------:R-:W-:Y:S04]  /*131f0*/  STL [R1+0x414], R72 ;  /* 0x0004144801007387 */ /* 0x000fe80000100800 */
[----:B------:R-:W-:Y:S04]  /*13200*/  STL [R1+0x418], R74 ;  /* 0x0004184a01007387 */ /* 0x000fe80000100800 */
[----:B------:R-:W-:Y:S04]  /*13210*/  STL [R1+0x41c], R76 ;  /* 0x00041c4c01007387 */ /* 0x000fe80000100800 */
[----:B----4-:R0:W-:Y:S04]  /*13220*/  STL [R1+0x1974], R107 ;  /* 0x0019746b01007387 */ /* 0x0101e80000100800 */
        /* <DEDUP_REMOVED lines=21> */
[----:B0-----:R-:W2:Y:S04]  /*13380*/  LDL.LU R107, [R1+0x1974] ;  /* 0x00197400016b7983 */ /* 0x001ea80000300800 */
[----:B-1----:R-:W2:Y:S04]  /*13390*/  LDL.LU R105, [R1+0x1970] ;  /* 0x0019700001697983 */ /* 0x002ea80000300800 */
[----:B---3--:R-:W3:Y:S04]  /*133a0*/  LDL.LU R103, [R1+0x196c] ;  /* 0x00196c0001677983 */ /* 0x008ee80000300800 */
        /* <DEDUP_REMOVED lines=13> */
[----:B------:R-:W4:Y:S04]  /*13480*/  LDL.LU.128 R68, [R1+0x1920] ;  /* 0x0019200001447983 */ /* 0x000f280000300c00 */
[----:B------:R-:W4:Y:S04]  /*13490*/  LDL.LU.128 R64, [R1+0x1910] ;  /* 0x0019100001407983 */ /* 0x000f280000300c00 */
[----:B------:R-:W4:Y:S04]  /*134a0*/  LDL.LU.128 R60, [R1+0x1900] ;  /* 0x00190000013c7983 */ /* 0x000f280000300c00 */
[----:B------:R-:W4:Y:S04]  /*134b0*/  LDL.LU.128 R56, [R1+0x18f0] ;  /* 0x0018f00001387983 */ /* 0x000f280000300c00 */
[----:B------:R-:W4:Y:S04]  /*134c0*/  LDL.LU.128 R52, [R1+0x18e0] ;  /* 0x0018e00001347983 */ /* 0x000f280000300c00 */
[----:B------:R-:W4:Y:S04]  /*134d0*/  LDL.LU.128 R44, [R1+0x18c0] ;  /* 0x0018c000012c7983 */ /* 0x000f280000300c00 */
[----:B--2---:R-:W-:Y:S04]  /*134e0*/  STL.128 [R1+0x1310], R164 ;  /* 0x001310a401007387 */ /* 0x004fe80000100c00 */
[----:B------:R-:W2:Y:S04]  /*134f0*/  LDL.LU R233, [R1+0x1320] ;  /* 0x0013200001e97983 */ /* 0x000ea80000300800 */
[----:B------:R-:W-:Y:S04]  /*13500*/  STL.128 [R1+0x1980], R108 ;  /* 0x0019806c01007387 */ /* 0x000fe80000100c00 */
[----:B------:R0:W-:Y:S04]  /*13510*/  STL [R1+0x1960], R97 ;  /* 0x0019606101007387 */ /* 0x0001e80000100800 */
[----:B0-----:R-:W2:Y:S04]  /*13520*/  LDL.LU R97, [R1+0x1960] ;  /* 0x0019600001617983 */ /* 0x001ea80000300800 */
[----:B------:R-:W2:Y:S01]  /*13530*/  LDL.LU.128 R108, [R1+0x1980] ;  /* 0x00198000016c7983 */ /* 0x000ea20000300c00 */
[----:B------:R-:W-:-:S02]  /*13540*/  IMAD.MOV.U32 R132, RZ, RZ, R112 ;  /* 0x000000ffff847224 */ /* 0x000fc400078e0070 */
[----:B------:R-:W-:Y:S02]  /*13550*/  IMAD.MOV.U32 R133, RZ, RZ, R113 ;  /* 0x000000ffff857224 */ /* 0x000fe400078e0071 */
[----:B------:R-:W-:Y:S01]  /*13560*/  IMAD.MOV.U32 R134, RZ, RZ, R114 ;  /* 0x000000ffff867224 */ /* 0x000fe200078e0072 */
[----:B------:R-:W-:Y:S01]  /*13570*/  STL.128 [R1+0x1810], R124 ;  /* 0x0018107c01007387 */ /* 0x000fe20000100c00 */
[----:B------:R-:W-:-:S03]  /*13580*/  IMAD.MOV.U32 R135, RZ, RZ, R115 ;  /* 0x000000ffff877224 */ /* 0x000fc600078e0073 */
[----:B------:R-:W-:Y:S04]  /*13590*/  STL.128 [R1+0x1800], R120 ;  /* 0x0018007801007387 */ /* 0x000fe80000100c00 */
[----:B------:R0:W-:Y:S04]  /*135a0*/  STL.128 [R1+0x17f0], R116 ;  /* 0x0017f07401007387 */ /* 0x0001e80000100c00 */
[----:B------:R1:W-:Y:S04]  /*135b0*/  STL.128 [R1+0x1720], R48 ;  /* 0x0017203001007387 */ /* 0x0003e80000100c00 */
[----:B------:R1:W-:Y:S04]  /*135c0*/  STL.128 [R1+0x1700], R40 ;  /* 0x0017002801007387 */ /* 0x0003e80000100c00 */
[----:B------:R1:W-:Y:S04]  /*135d0*/  STL.128 [R1+0x16f0], R36 ;  /* 0x0016f02401007387 */ /* 0x0003e80000100c00 */
[----:B------:R-:W2:Y:S04]  /*135e0*/  LDL.LU.128 R112, [R1+0x1990] ;  /* 0x0019900001707983 */ /* 0x000ea80000300c00 */
[----:B0-----:R-:W2:Y:S04]  /*135f0*/  LDL.128 R116, [R1+0x410] ;  /* 0x0004100001747983 */ /* 0x001ea80000100c00 */
[----:B------:R-:W2:Y:S04]  /*13600*/  LDL.LU.128 R124, [R1+0x1810] ;  /* 0x00181000017c7983 */ /* 0x000ea80000300c00 */
[----:B------:R-:W2:Y:S04]  /*13610*/  LDL.LU.128 R120, [R1+0x1800] ;  /* 0x0018000001787983 */ /* 0x000ea80000300c00 */
[----:B-1----:R-:W2:Y:S04]  /*13620*/  LDL.LU.128 R48, [R1+0x1720] ;  /* 0x0017200001307983 */ /* 0x002ea80000300c00 */
[----:B------:R-:W2:Y:S04]  /*13630*/  LDL.LU.128 R40, [R1+0x1700] ;  /* 0x0017000001287983 */ /* 0x000ea80000300c00 */
[----:B------:R-:W2:Y:S04]  /*13640*/  LDL.LU.128 R36, [R1+0x16f0] ;  /* 0x0016f00001247983 */ /* 0x000ea80000300c00 */
[----:B------:R0:W-:Y:S04]  /*13650*/  STL.128 [R1+0x1880], R28 ;  /* 0x0018801c01007387 */ /* 0x0001e80000100c00 */
[----:B------:R1:W-:Y:S04]  /*13660*/  STL.64 [R1+0x1850], R12 ;  /* 0x0018500c01007387 */ /* 0x0003e80000100a00 */
[----:B------:R1:W-:Y:S04]  /*13670*/  STL.128 [R1+0x1870], R24 ;  /* 0x0018701801007387 */ /* 0x0003e80000100c00 */
[----:B------:R1:W-:Y:S04]  /*13680*/  STL.64 [R1+0x1868], R20 ;  /* 0x0018681401007387 */ /* 0x0003e80000100a00 */
[----:B0-----:R-:W2:Y:S04]  /*13690*/  LDL.LU.128 R28, [R1+0x1880] ;  /* 0x00188000011c7983 */ /* 0x001ea80000300c00 */
[----:B-1----:R-:W2:Y:S04]  /*136a0*/  LDL.LU.64 R12, [R1+0x1850] ;  /* 0x00185000010c7983 */ /* 0x002ea80000300a00 */
[----:B------:R0:W-:Y:S04]  /*136b0*/  STL.64 [R1+0x1860], R16 ;  /* 0x0018601001007387 */ /* 0x0001e80000100a00 */
[----:B------:R1:W-:Y:S04]  /*136c0*/  STL [R1+0x1858], R15 ;  /* 0x0018580f01007387 */ /* 0x0003e80000100800 */
[----:B------:R1:W-:Y:S04]  /*136d0*/  STL.128 [R1+0x1840], R8 ;  /* 0x0018400801007387 */ /* 0x0003e80000100c00 */
[----:B------:R1:W-:Y:S04]  /*136e0*/  STL.128 [R1+0x1830], R4 ;  /* 0x0018300401007387 */ /* 0x0003e80000100c00 */
[----:B------:R1:W-:Y:S04]  /*136f0*/  STL.128 [R1+0x16e0], R32 ;  /* 0x0016e02001007387 */ /* 0x0003e80000100c00 */
[----:B------:R-:W2:Y:S04]  /*13700*/  LDL.LU.128 R24, [R1+0x1870] ;  /* 0x0018700001187983 */ /* 0x000ea80000300c00 */
[----:B------:R-:W2:Y:S04]  /*13710*/  LDL.LU.64 R20, [R1+0x1868] ;  /* 0x0018680001147983 */ /* 0x000ea80000300a00 */
[----:B0-----:R-:W2:Y:S04]  /*13720*/  LDL.LU.64 R16, [R1+0x1860] ;  /* 0x0018600001107983 */ /* 0x001ea80000300a00 */
[----:B-1----:R-:W2:Y:S04]  /*13730*/  LDL.LU R15, [R1+0x1858] ;  /* 0x00185800010f7983 */ /* 0x002ea80000300800 */
[----:B------:R-:W2:Y:S04]  /*13740*/  LDL.LU.128 R8, [R1+0x1840] ;  /* 0x0018400001087983 */ /* 0x000ea80000300c00 */
[----:B------:R-:W2:Y:S04]  /*13750*/  LDL.LU.128 R4, [R1+0x1830] ;  /* 0x0018300001047983 */ /* 0x000ea80000300c00 */
[----:B------:R-:W2:Y:S04]  /*13760*/  LDL.LU.128 R32, [R1+0x16e0] ;  /* 0x0016e00001207983 */ /* 0x000ea80000300c00 */
[----:B------:R-:W-:Y:S04]  /*13770*/  STL.128 [R1+0x1820], R128 ;  /* 0x0018208001007387 */ /* 0x000fe80000100c00 */
[----:B------:R0:W-:Y:S04]  /*13780*/  STL [R1+0x1780], R73 ;  /* 0x0017804901007387 */ /* 0x0001e80000100800 */
[----:B0-----:R-:W2:Y:S04]  /*13790*/  LDL.LU R73, [R1+0x1780] ;  /* 0x0017800001497983 */ /* 0x001ea80000300800 */
[----:B------:R-:W2:Y:S04]  /*137a0*/  LDL.LU.128 R128, [R1+0x1820] ;  /* 0x0018200001807983 */ /* 0x000ea80000300c00 */
[----:B------:R0:W-:Y:S04]  /*137b0*/  STL [R1+0x17c4], R107 ;  /* 0x0017c46b01007387 */ /* 0x0001e80000100800 */
[----:B------:R1:W-:Y:S04]  /*137c0*/  STL [R1+0x17c0], R105 ;  /* 0x0017c06901007387 */ /* 0x0003e80000100800 */
[----:B---3--:R3:W-:Y:S04]  /*137d0*/  STL [R1+0x17bc], R103 ;  /* 0x0017bc6701007387 */ /* 0x0087e80000100800 */
[----:B----4-:R4:W-:Y:S04]  /*137e0*/  STL [R1+0x17b8], R101 ;  /* 0x0017b86501007387 */ /* 0x0109e80000100800 */
        /* <DEDUP_REMOVED lines=15> */
[----:B------:R-:W-:Y:S04]  /*138e0*/  STL.64 [R1+0x1778], R70 ;  /* 0x0017784601007387 */ /* 0x000fe80000100a00 */
[----:B------:R-:W-:Y:S04]  /*138f0*/  STL [R1+0x1770], R69 ;  /* 0x0017704501007387 */ /* 0x000fe80000100800 */
[----:B------:R-:W-:Y:S04]  /*13900*/  STL.64 [R1+0x1768], R66 ;  /* 0x0017684201007387 */ /* 0x000fe80000100a00 */
[----:B------:R-:W-:Y:S04]  /*13910*/  STL [R1+0x1760], R65 ;  /* 0x0017604101007387 */ /* 0x000fe80000100800 */
[----:B------:R-:W-:Y:S04]  /*13920*/  STL.64 [R1+0x1758], R62 ;  /* 0x0017583e01007387 */ /* 0x000fe80000100a00 */
[----:B------:R-:W-:Y:S04]  /*13930*/  STL [R1+0x1750], R61 ;  /* 0x0017503d01007387 */ /* 0x000fe80000100800 */
[----:B------:R-:W-:Y:S04]  /*13940*/  STL.128 [R1+0x1740], R56 ;  /* 0x0017403801007387 */ /* 0x000fe80000100c00 */
[----:B------:R-:W-:Y:S04]  /*13950*/  STL.128 [R1+0x1730], R52 ;  /* 0x0017303401007387 */ /* 0x000fe80000100c00 */
[----:B------:R-:W-:Y:S04]  /*13960*/  STL.128 [R1+0x1710], R44 ;  /* 0x0017102c01007387 */ /* 0x000fe80000100c00 */
[----:B0-----:R-:W4:Y:S04]  /*13970*/  LDL.LU R107, [R1+0x17c4] ;  /* 0x0017c400016b7983 */ /* 0x001f280000300800 */
[----:B-1----:R-:W4:Y:S04]  /*13980*/  LDL.LU R105, [R1+0x17c0] ;  /* 0x0017c00001697983 */ /* 0x002f280000300800 */
[----:B---3--:R-:W3:Y:S04]  /*13990*/  LDL.LU R103, [R1+0x17bc] ;  /* 0x0017bc0001677983 */ /* 0x008ee80000300800 */
[----:B--2---:R0:W-:Y:S04]  /*139a0*/  STL [R1+0x17b0], R97 ;  /* 0x0017b06101007387 */ /* 0x0041e80000100800 */
[----:B------:R1:W-:Y:S04]  /*139b0*/  STL.128 [R1+0x17d0], R108 ;  /* 0x0017d06c01007387 */ /* 0x0003e80000100c00 */
[----:B----4-:R-:W2:Y:S04]  /*139c0*/  LDL.LU R101, [R1+0x17b8] ;  /* 0x0017b80001657983 */ /* 0x010ea80000300800 */
[----:B------:R-:W4:Y:S04]  /*139d0*/  LDL.LU R99, [R1+0x17b4] ;  /* 0x0017b40001637983 */ /* 0x000f280000300800 */
[----:B0-----:R-:W4:Y:S04]  /*139e0*/  LDL.LU R97, [R1+0x17b0] ;  /* 0x0017b00001617983 */ /* 0x001f280000300800 */
[----:B-1----:R-:W4:Y:S04]  /*139f0*/  LDL.LU.128 R108, [R1+0x17d0] ;  /* 0x0017d000016c7983 */ /* 0x002f280000300c00 */
        /* <DEDUP_REMOVED lines=8> */
[----:B------:R0:W-:Y:S01]  /*13a80*/  STL.128 [R1+0x17e0], R112 ;  /* 0x0017e07001007387 */ /* 0x0001e20000100c00 */
[----:B------:R-:W-:-:S02]  /*13a90*/  IMAD.MOV.U32 R136, RZ, RZ, R116 ;  /* 0x000000ffff887224 */ /* 0x000fc400078e0074 */
[----:B------:R-:W-:Y:S01]  /*13aa0*/  IMAD.MOV.U32 R137, RZ, RZ, R117 ;  /* 0x000000ffff897224 */ /* 0x000fe200078e0075 */
[----:B------:R-:W4:Y:S01]  /*13ab0*/  LDL.LU R79, [R1+0x178c] ;  /* 0x00178c00014f7983 */ /* 0x000f220000300800 */
[----:B------:R-:W-:Y:S02]  /*13ac0*/  IMAD.MOV.U32 R138, RZ, RZ, R118 ;  /* 0x000000ffff8a7224 */ /* 0x000fe400078e0076 */
[----:B------:R-:W-:Y:S01]  /*13ad0*/  IMAD.MOV.U32 R139, RZ, RZ, R119 ;  /* 0x000000ffff8b7224 */ /* 0x000fe200078e0077 */
[----:B------:R-:W-:Y:S04]  /*13ae0*/  STL.128 [R1+0x1660], R124 ;  /* 0x0016607c01007387 */ /* 0x000fe80000100c00 */
[----:B------:R1:W-:Y:S04]  /*13af0*/  STL.128 [R1+0x1650], R120 ;  /* 0x0016507801007387 */ /* 0x0003e80000100c00 */
[----:B------:R-:W-:Y:S04]  /*13b00*/  STL [R1+0x42c], R48 ;  /* 0x00042c3001007387 */ /* 0x000fe80000100800 */
[----:B------:R1:W-:Y:S04]  /*13b10*/  STL.128 [R1+0x1550], R40 ;  /* 0x0015502801007387 */ /* 0x0003e80000100c00 */
[----:B------:R1:W-:Y:S04]  /*13b20*/  STL.128 [R1+0x1540], R36 ;  /* 0x0015402401007387 */ /* 0x0003e80000100c00 */
[----:B------:R-:W4:Y:S04]  /*13b30*/  LDL.LU.128 R116, [R1+0x17f0] ;  /* 0x0017f00001747983 */ /* 0x000f280000300c00 */
[----:B0-----:R-:W4:Y:S04]  /*13b40*/  LDL.LU.128 R112, [R1+0x17e0] ;  /* 0x0017e00001707983 */ /* 0x001f280000300c00 */
[----:B------:R-:W4:Y:S04]  /*13b50*/  LDL.LU R77, [R1+0x1788] ;  /* 0x00178800014d7983 */ /* 0x000f280000300800 */
[----:B------:R-:W4:Y:S04]  /*13b60*/  LDL.LU R75, [R1+0x1784] ;  /* 0x00178400014b7983 */ /* 0x000f280000300800 */
[----:B------:R-:W4:Y:S04]  /*13b70*/  LDL.LU.64 R70, [R1+0x1778] ;  /* 0x0017780001467983 */ /* 0x000f280000300a00 */
[----:B------:R-:W4:Y:S04]  /*13b80*/  LDL.LU R69, [R1+0x1770] ;  /* 0x0017700001457983 */ /* 0x000f280000300800 */
[----:B------:R-:W4:Y:S04]  /*13b90*/  LDL.LU.64 R66, [R1+0x1768] ;  /* 0x0017680001427983 */ /* 0x000f280000300a00 */
[----:B------:R-:W4:Y:S04]  /*13ba0*/  LDL.LU R65, [R1+0x1760] ;  /* 0x0017600001417983 */ /* 0x000f280000300800 */
[----:B------:R-:W4:Y:S04]  /*13bb0*/  LDL.LU.64 R62, [R1+0x1758] ;  /* 0x00175800013e7983 */ /* 0x000f280000300a00 */
[----:B------:R-:W4:Y:S04]  /*13bc0*/  LDL.LU R61, [R1+0x1750] ;  /* 0x00175000013d7983 */ /* 0x000f280000300800 */
[----:B------:R-:W4:Y:S04]  /*13bd0*/  LDL.LU.128 R56, [R1+0x1740] ;  /* 0x0017400001387983 */ /* 0x000f280000300c00 */
[----:B------:R-:W4:Y:S04]  /*13be0*/  LDL.LU.128 R52, [R1+0x1730] ;  /* 0x0017300001347983 */ /* 0x000f280000300c00 */
[----:B------:R-:W4:Y:S04]  /*13bf0*/  LDL.LU.128 R44, [R1+0x1710] ;  /* 0x00171000012c7983 */ /* 0x000f280000300c00 */
[----:B-1----:R-:W4:Y:S04]  /*13c00*/  LDL.128 R120, [R1+0x420] ;  /* 0x0004200001787983 */ /* 0x002f280000100c00 */
[----:B------:R-:W4:Y:S04]  /*13c10*/  LDL.LU.128 R124, [R1+0x1660] ;  /* 0x00166000017c7983 */ /* 0x000f280000300c00 */
[----:B------:R-:W4:Y:S04]  /*13c20*/  LDL.LU.128 R40, [R1+0x1550] ;  /* 0x0015500001287983 */ /* 0x000f280000300c00 */
[----:B------:R-:W4:Y:S04]  /*13c30*/  LDL.LU.128 R36, [R1+0x1540] ;  /* 0x0015400001247983 */ /* 0x000f280000300c00 */
[----:B------:R0:W-:Y:S04]  /*13c40*/  STL.128 [R1+0x16d0], R28 ;  /* 0x0016d01c01007387 */ /* 0x0001e80000100c00 */
[----:B------:R1:W-:Y:S04]  /*13c50*/  STL.64 [R1+0x16a0], R12 ;  /* 0x0016a00c01007387 */ /* 0x0003e80000100a00 */
[----:B------:R1:W-:Y:S04]  /*13c60*/  STL.128 [R1+0x16c0], R24 ;  /* 0x0016c01801007387 */ /* 0x0003e80000100c00 */
[----:B------:R1:W-:Y:S04]  /*13c70*/  STL.64 [R1+0x16b8], R20 ;  /* 0x0016b81401007387 */ /* 0x0003e80000100a00 */
[----:B0-----:R-:W4:Y:S04]  /*13c80*/  LDL.LU.128 R28, [R1+0x16d0] ;  /* 0x0016d000011c7983 */ /* 0x001f280000300c00 */
[----:B-1----:R-:W4:Y:S04]  /*13c90*/  LDL.LU.64 R12, [R1+0x16a0] ;  /* 0x0016a000010c7983 */ /* 0x002f280000300a00 */
[----:B------:R0:W-:Y:S04]  /*13ca0*/  STL.64 [R1+0x16b0], R16 ;  /* 0x0016b01001007387 */ /* 0x0001e80000100a00 */
[----:B------:R1:W-:Y:S04]  /*13cb0*/  STL [R1+0x16a8], R15 ;  /* 0x0016a80f01007387 */ /* 0x0003e80000100800 */
[----:B------:R1:W-:Y:S04]  /*13cc0*/  STL.128 [R1+0x1690], R8 ;  /* 0x0016900801007387 */ /* 0x0003e80000100c00 */
[----:B------:R1:W-:Y:S04]  /*13cd0*/  STL.128 [R1+0x1680], R4 ;  /* 0x0016800401007387 */ /* 0x0003e80000100c00 */
[----:B------:R1:W-:Y:S04]  /*13ce0*/  STL.128 [R1+0x1530], R32 ;  /* 0x0015302001007387 */ /* 0x0003e80000100c00 */
[----:B------:R-:W4:Y:S04]  /*13cf0*/  LDL.LU.128 R24, [R1+0x16c0] ;  /* 0x0016c00001187983 */ /* 0x000f280000300c00 */
[----:B------:R-:W4:Y:S04]  /*13d00*/  LDL.LU.64 R20, [R1+0x16b8] ;  /* 0x0016b80001147983 */ /* 0x000f280000300a00 */
[----:B0-----:R-:W4:Y:S04]  /*13d10*/  LDL.LU.64 R16, [R1+0x16b0] ;  /* 0x0016b00001107983 */ /* 0x001f280000300a00 */
[----:B-1----:R-:W4:Y:S04]  /*13d20*/  LDL.LU R15, [R1+0x16a8] ;  /* 0x0016a800010f7983 */ /* 0x002f280000300800 */
[----:B------:R-:W4:Y:S04]  /*13d30*/  LDL.LU.128 R8, [R1+0x1690] ;  /* 0x0016900001087983 */ /* 0x000f280000300c00 */
[----:B------:R-:W4:Y:S04]  /*13d40*/  LDL.LU.128 R4, [R1+0x1680] ;  /* 0x0016800001047983 */ /* 0x000f280000300c00 */
[----:B------:R-:W4:Y:S04]  /*13d50*/  LDL.LU.128 R32, [R1+0x1530] ;  /* 0x0015300001207983 */ /* 0x000f280000300c00 */
[----:B------:R-:W-:Y:S04]  /*13d60*/  STL.128 [R1+0x1670], R128 ;  /* 0x0016708001007387 */ /* 0x000fe80000100c00 */
[----:B------:R0:W-:Y:S04]  /*13d70*/  STL [R1+0x15d0], R73 ;  /* 0x0015d04901007387 */ /* 0x0001e80000100800 */
[----:B------:R1:W-:Y:S04]  /*13d80*/  STL.64 [R1+0x1578], R50 ;  /* 0x0015783201007387 */ /* 0x0003e80000100a00 */
[----:B0-----:R-:W4:Y:S04]  /*13d90*/  LDL.LU R73, [R1+0x15d0] ;  /* 0x0015d00001497983 */ /* 0x001f280000300800 */
[----:B------:R-:W4:Y:S04]  /*13da0*/  LDL.LU.128 R128, [R1+0x1670] ;  /* 0x0016700001807983 */ /* 0x000f280000300c00 */
[----:B------:R0:W-:Y:S04]  /*13db0*/  STL [R1+0x1570], R49 ;  /* 0x0015703101007387 */ /* 0x0001e80000100800 */
[----:B-1----:R-:W4:Y:S04]  /*13dc0*/  LDL.LU.64 R50, [R1+0x1578] ;  /* 0x0015780001327983 */ /* 0x002f280000300a00 */
[----:B0-----:R-:W4:Y:S04]  /*13dd0*/  LDL.LU R49, [R1+0x1570] ;  /* 0x0015700001317983 */ /* 0x001f280000300800 */
[----:B------:R0:W-:Y:S04]  /*13de0*/  STL [R1+0x1614], R107 ;  /* 0x0016146b01007387 */ /* 0x0001e80000100800 */
[----:B------:R1:W-:Y:S04]  /*13df0*/  STL [R1+0x1610], R105 ;  /* 0x0016106901007387 */ /* 0x0003e80000100800 */
[----:B---3--:R-:W-:Y:S04]  /*13e00*/  STL [R1+0x160c], R103 ;  /* 0x00160c6701007387 */ /* 0x008fe80000100800 */
[----:B0-----:R-:W3:Y:S04]  /*13e10*/  LDL.LU R107, [R1+0x1614] ;  /* 0x00161400016b7983 */ /* 0x001ee80000300800 */
[----:B-1----:R-:W3:Y:S04]  /*13e20*/  LDL.LU R105, [R1+0x1610] ;  /* 0x0016100001697983 */ /* 0x002ee80000300800 */
[----:B--2---:R-:W-:Y:S04]  /*13e30*/  STL [R1+0x1608], R101 ;  /* 0x0016086501007387 */ /* 0x004fe80000100800 */
[----:B----4-:R-:W-:Y:S04]  /*13e40*/  STL [R1+0x1604], R99 ;  /* 0x0016046301007387 */ /* 0x010fe80000100800 */
[----:B------:R-:W-:Y:S04]  /*13e50*/  STL [R1+0x1600], R97 ;  /* 0x0016006101007387 */ /* 0x000fe80000100800 */
[----:B------:R0:W-:Y:S04]  /*13e60*/  STL.128 [R1+0x1620], R108 ;  /* 0x0016206c01007387 */ /* 0x0001e80000100c00 */
        /* <DEDUP_REMOVED lines=8> */
[----:B0-----:R-:W2:Y:S04]  /*13ef0*/  LDL.LU.128 R108, [R1+0x1620] ;  /* 0x00162000016c7983 */ /* 0x001ea80000300c00 */
[----:B------:R-:W-:Y:S04]  /*13f00*/  STL [R1+0x15dc], R79 ;  /* 0x0015dc4f01007387 */ /* 0x000fe80000100800 */
[----:B------:R-:W4:Y:S04]  /*13f10*/  LDL.LU R103, [R1+0x160c] ;  /* 0x00160c0001677983 */ /* 0x000f280000300800 */
[----:B------:R-:W4:Y:S04]  /*13f20*/  LDL.LU R101, [R1+0x1608] ;  /* 0x0016080001657983 */ /* 0x000f280000300800 */
[----:B------:R-:W4:Y:S04]  /*13f30*/  LDL.LU R99, [R1+0x1604] ;  /* 0x0016040001637983 */ /* 0x000f280000300800 */
[----:B------:R-:W4:Y:S04]  /*13f40*/  LDL.LU R97, [R1+0x1600] ;  /* 0x0016000001617983 */ /* 0x000f280000300800 */
[----:B-1----:R-:W4:Y:S04]  /*13f50*/  LDL.LU R95, [R1+0x15fc] ;  /* 0x0015fc00015f7983 */ /* 0x002f280000300800 */
[----:B------:R0:W-:Y:S04]  /*13f60*/  STL.128 [R1+0x1640], R116 ;  /* 0x0016407401007387 */ /* 0x0001e80000100c00 */
[----:B------:R1:W-:Y:S04]  /*13f70*/  STL.128 [R1+0x1630], R112 ;  /* 0x0016307001007387 */ /* 0x0003e80000100c00 */
[----:B------:R1:W-:Y:S04]  /*13f80*/  STL [R1+0x15d8], R77 ;  /* 0x0015d84d01007387 */ /* 0x0003e80000100800 */
[----:B------:R1:W-:Y:S04]  /*13f90*/  STL [R1+0x15d4], R75 ;  /* 0x0015d44b01007387 */ /* 0x0003e80000100800 */
[----:B------:R1:W-:Y:S04]  /*13fa0*/  STL.64 [R1+0x15c8], R70 ;  /* 0x0015c84601007387 */ /* 0x0003e80000100a00 */
[----:B------:R1:W-:Y:S04]  /*13fb0*/  STL [R1+0x15c0], R69 ;  /* 0x0015c04501007387 */ /* 0x0003e80000100800 */
[----:B------:R1:W-:Y:S04]  /*13fc0*/  STL.64 [R1+0x15b8], R66 ;  /* 0x0015b84201007387 */ /* 0x0003e80000100a00 */
[----:B------:R1:W-:Y:S04]  /*13fd0*/  STL [R1+0x15b0], R65 ;  /* 0x0015b04101007387 */ /* 0x0003e80000100800 */
[----:B------:R1:W-:Y:S04]  /*13fe0*/  STL.64 [R1+0x15a8], R62 ;  /* 0x0015a83e01007387 */ /* 0x0003e80000100a00 */
[----:B------:R1:W-:Y:S04]  /*13ff0*/  STL [R1+0x15a0], R61 ;  /* 0x0015a03d01007387 */ /* 0x0003e80000100800 */
[----:B------:R-:W-:Y:S04]  /*14000*/  STL [R1+0x434], R56 ;  /* 0x0004343801007387 */ /* 0x000fe80000100800 */
[----:B------:R-:W-:Y:S04]  /*14010*/  STL [R1+0x430], R52 ;  /* 0x0004303401007387 */ /* 0x000fe80000100800 */
[----:B------:R1:W-:Y:S04]  /*14020*/  STL.64 [R1+0x1598], R58 ;  /* 0x0015983a01007387 */ /* 0x0003e80000100a00 */
[----:B------:R1:W-:Y:S01]  /*14030*/  STL [R1+0x1590], R57 ;  /* 0x0015903901007387 */ /* 0x0003e20000100800 */
[----:B------:R-:W-:-:S02]  /*14040*/  IMAD.MOV.U32 R140, RZ, RZ, R120 ;  /* 0x000000ffff8c7224 */ /* 0x000fc400078e0078 */
[----:B------:R-:W-:Y:S01]  /*14050*/  IMAD.MOV.U32 R141, RZ, RZ, R121 ;  /* 0x000000ffff8d7224 */ /* 0x000fe200078e0079 */
[----:B------:R1:W-:Y:S01]  /*14060*/  STL.64 [R1+0x1588], R54 ;  /* 0x0015883601007387 */ /* 0x0003e20000100a00 */
[----:B------:R-:W-:Y:S02]  /*14070*/  IMAD.MOV.U32 R142, RZ, RZ, R122 ;  /* 0x000000ffff8e7224 */ /* 0x000fe400078e007a */
[----:B------:R-:W-:Y:S01]  /*14080*/  IMAD.MOV.U32 R143, RZ, RZ, R123 ;  /* 0x000000ffff8f7224 */ /* 0x000fe200078e007b */
[----:B------:R1:W-:Y:S04]  /*14090*/  STL [R1+0x1580], R53 ;  /* 0x0015803501007387 */ /* 0x0003e80000100800 */
[----:B------:R1:W-:Y:S04]  /*140a0*/  STL.128 [R1+0x1560], R44 ;  /* 0x0015602c01007387 */ /* 0x0003e80000100c00 */
[----:B------:R-:W-:Y:S04]  /*140b0*/  STL [R1+0x438], R38 ;  /* 0x0004382601007387 */ /* 0x000fe80000100800 */
[----:B------:R-:W-:Y:S04]  /*140c0*/  STL [R1+0x43c], R40 ;  /* 0x00043c2801007387 */ /* 0x000fe80000100800 */
[----:B------:R1:W-:Y:S04]  /*140d0*/  STL.128 [R1+0x14b0], R124 ;  /* 0x0014b07c01007387 */ /* 0x0003e80000100c00 */
[----:B------:R-:W4:Y:S04]  /*140e0*/  LDL.LU.128 R120, [R1+0x1650] ;  /* 0x0016500001787983 */ /* 0x000f280000300c00 */
[----:B0-----:R-:W4:Y:S04]  /*140f0*/  LDL.LU.128 R116, [R1+0x1640] ;  /* 0x0016400001747983 */ /* 0x001f280000300c00 */
        /* <DEDUP_REMOVED lines=22> */
[----:B------:R-:W4:Y:S04]  /*14260*/  LDL.128 R124, [R1+0x430] ;  /* 0x00043000017c7983 */ /* 0x000f280000100c00 */
        /* <DEDUP_REMOVED lines=10> */
[----:B------:R1:W-:Y:S04]  /*14310*/  STL.64 [R1+0x13a0], R36 ;  /* 0x0013a02401007387 */ /* 0x0003e80000100a00 */
[----:B------:R1:W-:Y:S04]  /*14320*/  STL.128 [R1+0x1390], R32 ;  /* 0x0013902001007387 */ /* 0x0003e80000100c00 */
[----:B---3--:R-:W3:Y:S04]  /*14330*/  LDL.LU.128 R24, [R1+0x1510] ;  /* 0x0015100001187983 */ /* 0x008ee80000300c00 */
[----:B------:R-:W3:Y:S04]  /*14340*/  LDL.LU.64 R20, [R1+0x1508] ;  /* 0x0015080001147983 */ /* 0x000ee80000300a00 */
[----:B0-----:R-:W3:Y:S04]  /*14350*/  LDL.LU.64 R16, [R1+0x1500] ;  /* 0x0015000001107983 */ /* 0x001ee80000300a00 */
[----:B-1----:R-:W3:Y:S04]  /*14360*/  LDL.LU R15, [R1+0x14f8] ;  /* 0x0014f800010f7983 */ /* 0x002ee80000300800 */
[----:B------:R-:W3:Y:S04]  /*14370*/  LDL.LU.128 R8, [R1+0x14e0] ;  /* 0x0014e00001087983 */ /* 0x000ee80000300c00 */
[----:B------:R-:W3:Y:S04]  /*14380*/  LDL.LU.128 R4, [R1+0x14d0] ;  /* 0x0014d00001047983 */ /* 0x000ee80000300c00 */
[----:B------:R-:W3:Y:S04]  /*14390*/  LDL.LU.64 R36, [R1+0x13a0] ;  /* 0x0013a00001247983 */ /* 0x000ee80000300a00 */
[----:B------:R-:W3:Y:S04]  /*143a0*/  LDL.LU.128 R32, [R1+0x1390] ;  /* 0x0013900001207983 */ /* 0x000ee80000300c00 */
[----:B------:R-:W-:Y:S04]  /*143b0*/  STL.128 [R1+0x14c0], R128 ;  /* 0x0014c08001007387 */ /* 0x000fe80000100c00 */
[----:B------:R0:W-:Y:S04]  /*143c0*/  STL [R1+0x1428], R73 ;  /* 0x0014284901007387 */ /* 0x0001e80000100800 */
[----:B------:R1:W-:Y:S04]  /*143d0*/  STL [R1+0x13ac], R41 ;  /* 0x0013ac2901007387 */ /* 0x0003e80000100800 */
[----:B0-----:R-:W3:Y:S04]  /*143e0*/  LDL.LU R73, [R1+0x1428] ;  /* 0x0014280001497983 */ /* 0x001ee80000300800 */
[----:B------:R-:W3:Y:S04]  /*143f0*/  LDL.LU.128 R128, [R1+0x14c0] ;  /* 0x0014c00001807983 */ /* 0x000ee80000300c00 */
[----:B-1----:R-:W3:Y:S04]  /*14400*/  LDL.LU R41, [R1+0x13ac] ;  /* 0x0013ac0001297983 */ /* 0x002ee80000300800 */
[----:B--2---:R0:W-:Y:S04]  /*14410*/  STL.128 [R1+0x1470], R108 ;  /* 0x0014706c01007387 */ /* 0x0041e80000100c00 */
[----:B------:R1:W-:Y:S04]  /*14420*/  STL [R1+0x146c], R107 ;  /* 0x00146c6b01007387 */ /* 0x0003e80000100800 */
[----:B------:R2:W-:Y:S04]  /*14430*/  STL [R1+0x1468], R105 ;  /* 0x0014686901007387 */ /* 0x0005e80000100800 */
[----:B----4-:R4:W-:Y:S04]  /*14440*/  STL [R1+0x1464], R103 ;  /* 0x0014646701007387 */ /* 0x0109e80000100800 */
[----:B------:R4:W-:Y:S04]  /*14450*/  STL [R1+0x1460], R101 ;  /* 0x0014606501007387 */ /* 0x0009e80000100800 */
[----:B------:R4:W-:Y:S04]  /*14460*/  STL [R1+0x145c], R99 ;  /* 0x00145c6301007387 */ /* 0x0009e80000100800 */
[----:B------:R4:W-:Y:S04]  /*14470*/  STL [R1+0x1458], R97 ;  /* 0x0014586101007387 */ /* 0x0009e80000100800 */
[----:B------:R4:W-:Y:S04]  /*14480*/  STL [R1+0x1454], R95 ;  /* 0x0014545f01007387 */ /* 0x0009e80000100800 */
[----:B------:R4:W-:Y:S04]  /*14490*/  STL.64 [R1+0x13d0], R50 ;  /* 0x0013d03201007387 */ /* 0x0009e80000100a00 */
[----:B------:R4:W-:Y:S04]  /*144a0*/  STL [R1+0x13c8], R49 ;  /* 0x0013c83101007387 */ /* 0x0009e80000100800 */
[----:B------:R4:W-:Y:S04]  /*144b0*/  STL.64 [R1+0x13b0], R42 ;  /* 0x0013b02a01007387 */ /* 0x0009e80000100a00 */
[----:B0-----:R-:W3:Y:S04]  /*144c0*/  LDL.LU.128 R108, [R1+0x1470] ;  /* 0x00147000016c7983 */ /* 0x001ee80000300c00 */
[----:B-1----:R-:W3:Y:S04]  /*144d0*/  LDL.LU R107, [R1+0x146c] ;  /* 0x00146c00016b7983 */ /* 0x002ee80000300800 */
[----:B--2---:R-:W2:Y:S04]  /*144e0*/  LDL.LU R105, [R1+0x1468] ;  /* 0x0014680001697983 */ /* 0x004ea80000300800 */
[----:B----4-:R-:W4:Y:S04]  /*144f0*/  LDL.LU R103, [R1+0x1464] ;  /* 0x0014640001677983 */ /* 0x010f280000300800 */
[----:B------:R-:W4:Y:S04]  /*14500*/  LDL.LU R101, [R1+0x1460] ;  /* 0x0014600001657983 */ /* 0x000f280000300800 */
[----:B------:R-:W4:Y:S04]  /*14510*/  LDL.LU R99, [R1+0x145c] ;  /* 0x00145c0001637983 */ /* 0x000f280000300800 */
[----:B------:R-:W4:Y:S04]  /*14520*/  LDL.LU R97, [R1+0x1458] ;  /* 0x0014580001617983 */ /* 0x000f280000300800 */
[----:B------:R-:W4:Y:S04]  /*14530*/  LDL.LU R95, [R1+0x1454] ;  /* 0x00145400015f7983 */ /* 0x000f280000300800 */
[----:B------:R-:W4:Y:S04]  /*14540*/  LDL.LU.64 R50, [R1+0x13d0] ;  /* 0x0013d00001327983 */ /* 0x000f280000300a00 */
[----:B------:R-:W4:Y:S04]  /*14550*/  LDL.LU R49, [R1+0x13c8] ;  /* 0x0013c80001317983 */ /* 0x000f280000300800 */
[----:B------:R-:W4:Y:S04]  /*14560*/  LDL.LU.64 R42, [R1+0x13b0] ;  /* 0x0013b000012a7983 */ /* 0x000f280000300a00 */
[----:B------:R0:W-:Y:S04]  /*14570*/  STL.128 [R1+0x14a0], R120 ;  /* 0x0014a07801007387 */ /* 0x0001e80000100c00 */
[----:B------:R1:W-:Y:S04]  /*14580*/  STL.128 [R1+0x1490], R116 ;  /* 0x0014907401007387 */ /* 0x0003e80000100c00 */
[----:B------:R-:W-:Y:S04]  /*14590*/  STL.128 [R1+0x1480], R112 ;  /* 0x0014807001007387 */ /* 0x000fe80000100c00 */
        /* <DEDUP_REMOVED lines=21> */
[----:B------:R-:W-:Y:S01]  /*146f0*/  STL [R1+0x13b8], R45 ;  /* 0x0013b82d01007387 */ /* 0x000fe20000100800 */
[----:B------:R-:W-:-:S02]  /*14700*/  IMAD.MOV.U32 R144, RZ, RZ, R124 ;  /* 0x000000ffff907224 */ /* 0x000fc400078e007c */
[----:B------:R-:W-:Y:S01]  /*14710*/  IMAD.MOV.U32 R23, RZ, RZ, R125 ;  /* 0x000000ffff177224 */ /* 0x000fe200078e007d */
[----:B------:R1:W-:Y:S04]  /*14720*/  STL.64 [R1+0x648], R126 ;  /* 0x0006487e01007387 */ /* 0x0003e80000100a00 */
[----:B0-----:R-:W4:Y:S04]  /*14730*/  LDL.LU.128 R120, [R1+0x14a0] ;  /* 0x0014a00001787983 */ /* 0x001f280000300c00 */
[----:B-1----:R-:W4:Y:S04]  /*14740*/  LDL.LU.128 R116, [R1+0x1490] ;  /* 0x0014900001747983 */ /* 0x002f280000300c00 */
[----:B------:R-:W4:Y:S04]  /*14750*/  LDL.LU.128 R124, [R1+0x14b0] ;  /* 0x0014b000017c7983 */ /* 0x000f280000300c00 */
[----:B------:R-:W4:Y:S04]  /*14760*/  LDL.LU.128 R112, [R1+0x1480] ;  /* 0x0014800001707983 */ /* 0x000f280000300c00 */
        /* <DEDUP_REMOVED lines=22> */
[----:B------:R0:W-:Y:S04]  /*148d0*/  STL.128 [R1+0x1380], R28 ;  /* 0x0013801c01007387 */ /* 0x0001e80000100c00 */
[----:B------:R1:W-:Y:S04]  /*148e0*/  STL.64 [R1+0x1350], R12 ;  /* 0x0013500c01007387 */ /* 0x0003e80000100a00 */
[----:B------:R-:W-:Y:S04]  /*148f0*/  STL [R1+0x440], R44 ;  /* 0x0004402c01007387 */ /* 0x000fe80000100800 */
[----:B------:R2:W-:Y:S04]  /*14900*/  STL [R1+0x13a8], R39 ;  /* 0x0013a82701007387 */ /* 0x0005e80000100800 */
[----:B0-----:R-:W4:Y:S04]  /*14910*/  LDL.LU.128 R28, [R1+0x1380] ;  /* 0x00138000011c7983 */ /* 0x001f280000300c00 */
[----:B-1----:R-:W4:Y:S04]  /*14920*/  LDL.LU.64 R12, [R1+0x1350] ;  /* 0x00135000010c7983 */ /* 0x002f280000300a00 */
[----:B---3--:R0:W-:Y:S04]  /*14930*/  STL.128 [R1+0x1370], R24 ;  /* 0x0013701801007387 */ /* 0x0081e80000100c00 */
[----:B------:R1:W-:Y:S04]  /*14940*/  STL.64 [R1+0x1368], R20 ;  /* 0x0013681401007387 */ /* 0x0003e80000100a00 */
[----:B------:R3:W-:Y:S04]  /*14950*/  STL.64 [R1+0x1360], R16 ;  /* 0x0013601001007387 */ /* 0x0007e80000100a00 */
[----:B------:R3:W-:Y:S04]  /*14960*/  STL [R1+0x1358], R15 ;  /* 0x0013580f01007387 */ /* 0x0007e80000100800 */
[----:B------:R3:W-:Y:S04]  /*14970*/  STL.128 [R1+0x1340], R8 ;  /* 0x0013400801007387 */ /* 0x0007e80000100c00 */
[----:B------:R3:W-:Y:S04]  /*14980*/  STL.128 [R1+0x1330], R4 ;  /* 0x0013300401007387 */ /* 0x0007e80000100c00 */
[----:B------:R-:W-:Y:S04]  /*14990*/  STL [R1+0x444], R32 ;  /* 0x0004442001007387 */ /* 0x000fe80000100800 */
[----:B------:R-:W-:Y:S04]  /*149a0*/  STL [R1+0x448], R34 ;  /* 0x0004482201007387 */ /* 0x000fe80000100800 */
[----:B------:R-:W-:Y:S04]  /*149b0*/  STL [R1+0x44c], R36 ;  /* 0x00044c2401007387 */ /* 0x000fe80000100800 */
[----:B--2---:R-:W2:Y:S04]  /*149c0*/  LDL.LU R39, [R1+0x13a8] ;  /* 0x0013a80001277983 */ /* 0x004ea80000300800 */
[----:B0-----:R-:W2:Y:S04]  /*149d0*/  LDL.LU.128 R24, [R1+0x1370] ;  /* 0x0013700001187983 */ /* 0x001ea80000300c00 */
[----:B-1----:R-:W2:Y:S04]  /*149e0*/  LDL.LU.64 R20, [R1+0x1368] ;  /* 0x0013680001147983 */ /* 0x002ea80000300a00 */
[----:B---3--:R-:W3:Y:S04]  /*149f0*/  LDL.LU.64 R16, [R1+0x1360] ;  /* 0x0013600001107983 */ /* 0x008ee80000300a00 */
[----:B------:R-:W3:Y:S04]  /*14a00*/  LDL.LU R15, [R1+0x1358] ;  /* 0x00135800010f7983 */ /* 0x000ee80000300800 */
[----:B------:R-:W3:Y:S04]  /*14a10*/  LDL.LU.128 R8, [R1+0x1340] ;  /* 0x0013400001087983 */ /* 0x000ee80000300c00 */
[----:B------:R-:W3:Y:S04]  /*14a20*/  LDL.LU.128 R4, [R1+0x1330] ;  /* 0x0013300001047983 */ /* 0x000ee80000300c00 */
[----:B------:R-:W3:Y:S04]  /*14a30*/  LDL.LU R22, [R1+0x648] ;  /* 0x0006480001167983 */ /* 0x000ee80000300800 */
[----:B------:R-:W3:Y:S04]  /*14a40*/  LDL.LU R19, [R1+0x64c] ;  /* 0x00064c0001137983 */ /* 0x000ee80000300800 */
[----:B------:R-:W-:Y:S04]  /*14a50*/  STL.128 [R1+0x1300], R160 ;  /* 0x001300a001007387 */ /* 0x000fe80000100c00 */
[----:B------:R-:W-:Y:S04]  /*14a60*/  STL.128 [R1+0x12f0], R156 ;  /* 0x0012f09c01007387 */ /* 0x000fe80000100c00 */
[----:B------:R0:W-:Y:S04]  /*14a70*/  STL.128 [R1+0x12e0], R152 ;  /* 0x0012e09801007387 */ /* 0x0001e80000100c00 */
[----:B------:R1:W-:Y:S04]  /*14a80*/  STL.128 [R1+0x12d0], R148 ;  /* 0x0012d09401007387 */ /* 0x0003e80000100c00 */
[----:B------:R1:W-:Y:S04]  /*14a90*/  STL.128 [R1+0x12c0], R144 ;  /* 0x0012c09001007387 */ /* 0x0003e80000100c00 */
[----:B------:R-:W-:Y:S04]  /*14aa0*/  STL.128 [R1+0x12b0], R140 ;  /* 0x0012b08c01007387 */ /* 0x000fe80000100c00 */
[----:B------:R-:W-:Y:S04]  /*14ab0*/  STL.128 [R1+0x12a0], R136 ;  /* 0x0012a08801007387 */ /* 0x000fe80000100c00 */
[----:B------:R-:W-:Y:S04]  /*14ac0*/  STL.128 [R1+0x1290], R132 ;  /* 0x0012908401007387 */ /* 0x000fe80000100c00 */
[----:B------:R-:W2:Y:S04]  /*14ad0*/  LDL.128 R164, [R1+0x440] ;  /* 0x0004400001a47983 */ /* 0x000ea80000100c00 */
[----:B------:R-:W-:Y:S04]  /*14ae0*/  STL.128 [R1+0x1280], R128 ;  /* 0x0012808001007387 */ /* 0x000fe80000100c00 */
[----:B------:R1:W-:Y:S04]  /*14af0*/  STL [R1+0x11e0], R73 ;  /* 0x0011e04901007387 */ /* 0x0003e80000100800 */
[----:B------:R1:W-:Y:S04]  /*14b00*/  STL [R1+0x1160], R41 ;  /* 0x0011602901007387 */ /* 0x0003e80000100800 */
[----:B0-----:R-:W3:Y:S04]  /*14b10*/  LDL.LU.128 R152, [R1+0x12e0] ;  /* 0x0012e00001987983 */ /* 0x001ee80000300c00 */
[----:B-1----:R-:W3:Y:S04]  /*14b20*/  LDL.LU.128 R148, [R1+0x12d0] ;  /* 0x0012d00001947983 */ /* 0x002ee80000300c00 */
[----:B------:R-:W3:Y:S04]  /*14b30*/  LDL.LU.128 R144, [R1+0x12c0] ;  /* 0x0012c00001907983 */ /* 0x000ee80000300c00 */
[----:B------:R-:W3:Y:S04]  /*14b40*/  LDL.LU R73, [R1+0x11e0] ;  /* 0x0011e00001497983 */ /* 0x000ee80000300800 */
[----:B------:R-:W3:Y:S04]  /*14b50*/  LDL.LU R41, [R1+0x1160] ;  /* 0x0011600001297983 */ /* 0x000ee80000300800 */
[----:B------:R-:W-:Y:S04]  /*14b60*/  STL.128 [R1+0x1230], R108 ;  /* 0x0012306c01007387 */ /* 0x000fe80000100c00 */
[----:B------:R-:W-:Y:S04]  /*14b70*/  STL [R1+0x1224], R107 ;  /* 0x0012246b01007387 */ /* 0x000fe80000100800 */
[----:B------:R-:W-:Y:S04]  /*14b80*/  STL [R1+0x1220], R105 ;  /* 0x0012206901007387 */ /* 0x000fe80000100800 */
[----:B----4-:R-:W-:Y:S04]  /*14b90*/  STL [R1+0x121c], R103 ;  /* 0x00121c6701007387 */ /* 0x010fe80000100800 */
[----:B------:R-:W-:Y:S04]  /*14ba0*/  STL [R1+0x1218], R101 ;  /* 0x0012186501007387 */ /* 0x000fe80000100800 */
[----:B------:R-:W-:Y:S04]  /*14bb0*/  STL [R1+0x1214], R99 ;  /* 0x0012146301007387 */ /* 0x000fe80000100800 */
[----:B------:R-:W-:Y:S04]  /*14bc0*/  STL [R1+0x1210], R97 ;  /* 0x0012106101007387 */ /* 0x000fe80000100800 */
[----:B------:R-:W-:Y:S04]  /*14bd0*/  STL [R1+0x120c], R95 ;  /* 0x00120c5f01007387 */ /* 0x000fe80000100800 */
[----:B------:R-:W-:Y:S04]  /*14be0*/  STL.128 [R1+0x1260], R120 ;  /* 0x0012607801007387 */ /* 0x000fe80000100c00 */
[----:B------:R-:W-:Y:S04]  /*14bf0*/  STL.128 [R1+0x1250], R116 ;  /* 0x0012507401007387 */ /* 0x000fe80000100c00 */
[----:B------:R0:W-:Y:S04]  /*14c00*/  STL.128 [R1+0x1270], R124 ;  /* 0x0012707c01007387 */ /* 0x0001e80000100c00 */
[----:B------:R1:W-:Y:S04]  /*14c10*/  STL.128 [R1+0x1240], R112 ;  /* 0x0012407001007387 */ /* 0x0003e80000100c00 */
        /* <DEDUP_REMOVED lines=25> */
[----:B------:R-:W3:Y:S04]  /*14db0*/  LDL.LU.128 R140, [R1+0x12b0] ;  /* 0x0012b000018c7983 */ /* 0x000ee80000300c00 */
[----:B------:R-:W3:Y:S04]  /*14dc0*/  LDL.LU.128 R136, [R1+0x12a0] ;  /* 0x0012a00001887983 */ /* 0x000ee80000300c00 */
[----:B------:R-:W3:Y:S04]  /*14dd0*/  LDL.LU.128 R132, [R1+0x1290] ;  /* 0x0012900001847983 */ /* 0x000ee80000300c00 */
[----:B------:R-:W3:Y:S04]  /*14de0*/  LDL.LU.128 R128, [R1+0x1280] ;  /* 0x0012800001807983 */ /* 0x000ee80000300c00 */
[----:B0-----:R-:W3:Y:S04]  /*14df0*/  LDL.LU.128 R124, [R1+0x1270] ;  /* 0x00127000017c7983 */ /* 0x001ee80000300c00 */
[----:B------:R-:W3:Y:S04]  /*14e00*/  LDL.LU.128 R120, [R1+0x1260] ;  /* 0x0012600001787983 */ /* 0x000ee80000300c00 */
[----:B------:R-:W3:Y:S04]  /*14e10*/  LDL.LU.128 R116, [R1+0x1250] ;  /* 0x0012500001747983 */ /* 0x000ee80000300c00 */
[----:B-1----:R-:W3:Y:S04]  /*14e20*/  LDL.LU.128 R112, [R1+0x1240] ;  /* 0x0012400001707983 */ /* 0x002ee80000300c00 */
[----:B------:R-:W3:Y:S04]  /*14e30*/  LDL.LU.128 R108, [R1+0x1230] ;  /* 0x00123000016c7983 */ /* 0x000ee80000300c00 */
[----:B------:R-:W3:Y:S04]  /*14e40*/  LDL.LU R107, [R1+0x1224] ;  /* 0x00122400016b7983 */ /* 0x000ee80000300800 */
[----:B------:R-:W3:Y:S04]  /*14e50*/  LDL.LU R105, [R1+0x1220] ;  /* 0x0012200001697983 */ /* 0x000ee80000300800 */
[----:B------:R-:W3:Y:S04]  /*14e60*/  LDL.LU R103, [R1+0x121c] ;  /* 0x00121c0001677983 */ /* 0x000ee80000300800 */
[----:B------:R-:W3:Y:S04]  /*14e70*/  LDL.LU R101, [R1+0x1218] ;  /* 0x0012180001657983 */ /* 0x000ee80000300800 */
[----:B------:R-:W3:Y:S04]  /*14e80*/  LDL.LU R99, [R1+0x1214] ;  /* 0x0012140001637983 */ /* 0x000ee80000300800 */
[----:B------:R-:W3:Y:S04]  /*14e90*/  LDL.LU R97, [R1+0x1210] ;  /* 0x0012100001617983 */ /* 0x000ee80000300800 */
        /* <DEDUP_REMOVED lines=25> */
[----:B------:R-:W4:Y:S01]  /*15030*/  LDL.LU.64 R42, [R1+0x1168] ;  /* 0x00116800012a7983 */ /* 0x000f220000300a00 */
[----:B------:R-:W-:Y:S01]  /*15040*/  ISETP.NE.U32.AND P2, PT, R33, RZ, PT ;  /* 0x000000ff2100720c */ /* 0x000fe20003f45070 */
[----:B------:R-:W-:-:S02]  /*15050*/  IMAD R12, R31, 0xc00, R12 ;  /* 0x00000c001f0c7824 */ /* 0x000fc400078e020c */
[----:B--2---:R-:W-:Y:S02]  /*15060*/  IMAD.MOV.U32 R18, RZ, RZ, R164 ;  /* 0x000000ffff127224 */ /* 0x004fe400078e00a4 */
[----:B------:R-:W-:Y:S02]  /*15070*/  IMAD.MOV.U32 R14, RZ, RZ, R165 ;  /* 0x000000ffff0e7224 */ /* 0x000fe400078e00a5 */
[----:B------:R-:W-:Y:S02]  /*15080*/  IMAD.MOV.U32 R3, RZ, RZ, R166 ;  /* 0x000000ffff037224 */ /* 0x000fe400078e00a6 */
[----:B------:R-:W-:Y:S02]  /*15090*/  IMAD.MOV.U32 R2, RZ, RZ, R167 ;  /* 0x000000ffff027224 */ /* 0x000fe400078e00a7 */
[----:B------:R-:W-:Y:S02]  /*150a0*/  IMAD.MOV.U32 R209, RZ, RZ, R27 ;  /* 0x000000ffffd17224 */ /* 0x000fe400078e001b */
[----:B------:R-:W-:-:S02]  /*150b0*/  IMAD.MOV.U32 R207, RZ, RZ, R26 ;  /* 0x000000ffffcf7224 */ /* 0x000fc400078e001a */
[----:B------:R-:W-:Y:S01]  /*150c0*/  IMAD.MOV.U32 R193, RZ, RZ, R25 ;  /* 0x000000ffffc17224 */ /* 0x000fe200078e0019 */
[----:B---3--:R-:W-:Y:S01]  /*150d0*/  F2FP.BF16.F32.PACK_AB R153, R153, R28 ;  /* 0x0000001c9999723e */ /* 0x008fe200000010ff */
[----:B------:R-:W-:Y:S01]  /*150e0*/  IMAD.MOV.U32 R28, RZ, RZ, R41 ;  /* 0x000000ffff1c7224 */ /* 0x000fe200078e0029 */
[----:B------:R-:W-:Y:S01]  /*150f0*/  F2FP.BF16.F32.PACK_AB R154, R154, R29 ;  /* 0x0000001d9a9a723e */ /* 0x000fe200000010ff */
[----:B------:R-:W-:Y:S01]  /*15100*/  IMAD.MOV.U32 R29, RZ, RZ, R37 ;  /* 0x000000ffff1d7224 */ /* 0x000fe200078e0025 */
[----:B------:R-:W-:Y:S01]  /*15110*/  R2UR UR6, R12 ;  /* 0x000000000c0672ca */ /* 0x000fe200000e0000 */
[----:B------:R-:W-:Y:S01]  /*15120*/  IMAD.MOV.U32 R94, RZ, RZ, R151 ;  /* 0x000000ffff5e7224 */ /* 0x000fe200078e0097 */
[----:B------:R-:W-:Y:S01]  /*15130*/  R2UR UR7, R13 ;  /* 0x000000000d0772ca */ /* 0x000fe200000e0000 */
[----:B------:R-:W-:Y:S01]  /*15140*/  IMAD.MOV.U32 R96, RZ, RZ, R150 ;  /* 0x000000ffff607224 */ /* 0x000fe200078e0096 */
[----:B------:R-:W-:Y:S01]  /*15150*/  F2FP.BF16.F32.PACK_AB R152, R152, R73 ;  /* 0x000000499898723e */ /* 0x000fe200000010ff */
[----:B------:R-:W-:Y:S01]  /*15160*/  IMAD.MOV.U32 R98, RZ, RZ, R149 ;  /* 0x000000ffff627224 */ /* 0x000fe200078e0095 */
[----:B------:R-:W-:Y:S01]  /*15170*/  F2FP.BF16.F32.PACK_AB R155, R30, R155 ;  /* 0x0000009b1e9b723e */ /* 0x000fe200000010ff */
[----:B------:R-:W-:Y:S01]  /*15180*/  IMAD.MOV.U32 R100, RZ, RZ, R148 ;  /* 0x000000ffff647224 */ /* 0x000fe200078e0094 */
[----:B------:R-:W2:Y:S01]  /*15190*/  LDL.LU.128 R156, [R1+0x12f0] ;  /* 0x0012f000019c7983 */ /* 0x000ea20000300c00 */
[----:B------:R-:W-:-:S02]  /*151a0*/  IMAD.MOV.U32 R102, RZ, RZ, R147 ;  /* 0x000000ffff667224 */ /* 0x000fc400078e0093 */
[----:B------:R-:W-:Y:S01]  /*151b0*/  IMAD.MOV.U32 R104, RZ, RZ, R146 ;  /* 0x000000ffff687224 */ /* 0x000fe200078e0092 */
[----:B------:R-:W3:Y:S01]  /*151c0*/  LDL.LU.128 R160, [R1+0x1300] ;  /* 0x0013000001a07983 */ /* 0x000ee20000300c00 */
[----:B------:R-:W-:Y:S02]  /*151d0*/  IMAD.MOV.U32 R106, RZ, RZ, R145 ;  /* 0x000000ffff6a7224 */ /* 0x000fe400078e0091 */
[----:B------:R-:W-:Y:S02]  /*151e0*/  IMAD.MOV.U32 R30, RZ, RZ, R234 ;  /* 0x000000ffff1e7224 */ /* 0x000fe400078e00ea */
[----:B------:R-:W-:Y:S02]  /*151f0*/  IMAD.MOV.U32 R32, RZ, RZ, R231 ;  /* 0x000000ffff207224 */ /* 0x000fe400078e00e7 */
[----:B------:R-:W-:Y:S02]  /*15200*/  IMAD.MOV.U32 R33, RZ, RZ, R229 ;  /* 0x000000ffff217224 */ /* 0x000fe400078e00e5 */
[----:B------:R-:W-:-:S02]  /*15210*/  IMAD.MOV.U32 R34, RZ, RZ, R227 ;  /* 0x000000ffff227224 */ /* 0x000fc400078e00e3 */
[----:B------:R-:W-:Y:S02]  /*15220*/  IMAD.MOV.U32 R36, RZ, RZ, R225 ;  /* 0x000000ffff247224 */ /* 0x000fe400078e00e1 */
        /* <DEDUP_REMOVED lines=19> */
[----:B------:R-:W-:Y:S01]  /*15360*/  IMAD.MOV.U32 R92, RZ, RZ, R184 ;  /* 0x000000ffff5c7224 */ /* 0x000fe200078e00b8 */
[----:B------:R-:W-:Y:S01]  /*15370*/  VOTEU.ANY UP0, P2 ;  /* 0x00000000003f7886 */ /* 0x000fe20001000100 */
[----:B------:R-:W-:Y:S01]  /*15380*/  IMAD.MOV.U32 R31, RZ, RZ, R235 ;  /* 0x000000ffff1f7224 */ /* 0x000fe200078e00eb */
[----:B------:R-:W3:Y:S01]  /*15390*/  LDL.LU.128 R164, [R1+0x1310] ;  /* 0x0013100001a47983 */ /* 0x000ee20000300c00 */
        /* <DEDUP_REMOVED lines=12> */
[----:B------:R-:W-:-:S06]  /*15460*/  IMAD.MOV.U32 R25, RZ, RZ, R193 ;  /* 0x000000ffff197224 */ /* 0x000fcc00078e00c1 */
[----:B----4-:R-:W-:-:S06]  /*15470*/  WARPGROUP.ARRIVE ;  /* 0x00000000000079c5 */ /* 0x010fcc0000000000 */
[----:B------:R-:W-:Y:S01]  /*15480*/  HGMMA.64x256x16.F32.BF16 R24, R152, gdesc[UR4].tnspB, R24, UP0, gsb0 ;  /* 0x43e0000498187df0 */ /* 0x000fe2000b801818 */
[----:B--2---:R-:W-:Y:S02]  /*15490*/  STL.128 [R1+0x1040], R156 ;  /* 0x0010409c01007387 */ /* 0x004fe40000100c00 */
[----:B------:R-:W-:Y:S02]  /*154a0*/  WARPGROUP.DEPBAR.LE gsb0, 0x0 ;  /* 0x00008000000079c5 */ /* 0x000fe40000010000 */
[----:B------:R-:W-:Y:S02]  /*154b0*/  VIADD R154, R12, 0x80 ;  /* 0x000000800c9a7836 */ /* 0x000fe40000000000 */
        /* <DEDUP_REMOVED lines=49> */
[----:B------:R-:W-:Y:S01]  /*157d0*/  IMAD.MOV.U32 R184, RZ, RZ, R100 ;  /* 0x000000ffffb87224 */ /* 0x000fe200078e0064 */
[----:B------:R0:W-:Y:S04]  /*157e0*/  STL.128 [R1+0x1150], R224 ;  /* 0x001150e001007387 */ /* 0x0001e80000100c00 */
        /* <DEDUP_REMOVED lines=10> */
[----:B------:R4:W-:Y:S01]  /*15890*/  STL.128 [R1+0x1030], R152 ;  /* 0x0010309801007387 */ /* 0x0009e20000100c00 */
[----:B------:R-:W-:-:S03]  /*158a0*/  IMAD.MOV.U32 R229, RZ, RZ, R145 ;  /* 0x000000ffffe57224 */ /* 0x000fc600078e0091 */
[----:B0-----:R-:W3:Y:S01]  /*158b0*/  LDL.LU.128 R224, [R1+0x1150] ;  /* 0x0011500001e07983 */ /* 0x001ee20000300c00 */
[----:B------:R-:W-:-:S03]  /*158c0*/  IMAD.MOV.U32 R228, RZ, RZ, R144 ;  /* 0x000000ffffe47224 */ /* 0x000fc600078e0090 */
[----:B-1----:R-:W3:Y:S04]  /*158d0*/  LDL.LU.128 R220, [R1+0x1140] ;  /* 0x0011400001dc7983 */ /* 0x002ee80000300c00 */
[----:B--2---:R-:W2:Y:S01]  /*158e0*/  LDL.LU.128 R216, [R1+0x1130] ;  /* 0x0011300001d87983 */ /* 0x004ea20000300c00 */
[----:B----4-:R-:W-:-:S03]  /*158f0*/  IMAD.MOV.U32 R155, RZ, RZ, R79 ;  /* 0x000000ffff9b7224 */ /* 0x010fc600078e004f */
[----:B------:R-:W4:Y:S01]  /*15900*/  LDL.LU.128 R212, [R1+0x1120] ;  /* 0x0011200001d47983 */ /* 0x000f220000300c00 */
[----:B------:R-:W-:Y:S02]  /*15910*/  IMAD.MOV.U32 R154, RZ, RZ, R78 ;  /* 0x000000ffff9a7224 */ /* 0x000fe400078e004e */
[----:B------:R-:W-:Y:S01]  /*15920*/  IMAD.MOV.U32 R153, RZ, RZ, R77 ;  /* 0x000000ffff997224 */ /* 0x000fe200078e004d */
[----:B------:R-:W2:Y:S01]  /*15930*/  LDL.LU.128 R208, [R1+0x1110] ;  /* 0x0011100001d07983 */ /* 0x000ea20000300c00 */
[----:B------:R-:W-:-:S03]  /*15940*/  IMAD.MOV.U32 R152, RZ, RZ, R76 ;  /* 0x000000ffff987224 */ /* 0x000fc600078e004c */
[----:B------:R-:W4:Y:S04]  /*15950*/  LDL.LU.128 R204, [R1+0x1100] ;  /* 0x0011000001cc7983 */ /* 0x000f280000300c00 */
[----:B------:R-:W2:Y:S04]  /*15960*/  LDL.LU.128 R200, [R1+0x10f0] ;  /* 0x0010f00001c87983 */ /* 0x000ea80000300c00 */
[----:B------:R-:W4:Y:S04]  /*15970*/  LDL.LU.128 R196, [R1+0x10e0] ;  /* 0x0010e00001c47983 */ /* 0x000f280000300c00 */
[----:B------:R-:W2:Y:S04]  /*15980*/  LDL.LU.128 R192, [R1+0x10d0] ;  /* 0x0010d00001c07983 */ /* 0x000ea80000300c00 */
[----:B------:R-:W4:Y:S04]  /*15990*/  LDL.LU.128 R188, [R1+0x10c0] ;  /* 0x0010c00001bc7983 */ /* 0x000f280000300c00 */
[----:B------:R-:W2:Y:S01]  /*159a0*/  LDL.LU.128 R184, [R1+0x10b0] ;  /* 0x0010b00001b87983 */ /* 0x000ea20000300c00 */
[----:B------:R-:W-:-:S02]  /*159b0*/  IMAD.MOV.U32 R145, RZ, RZ, R69 ;  /* 0x000000ffff917224 */ /* 0x000fc400078e0045 */
[----:B------:R-:W-:Y:S01]  /*159c0*/  IMAD.MOV.U32 R144, RZ, RZ, R68 ;  /* 0x000000ffff907224 */ /* 0x000fe200078e0044 */
[----:B------:R0:W-:Y:S01]  /*159d0*/  STL.128 [R1+0x320], R152 ;  /* 0x0003209801007387 */ /* 0x0001e20000100c00 */
[----:B------:R-:W-:Y:S02]  /*159e0*/  IMAD.MOV.U32 R143, RZ, RZ, R67 ;  /* 0x000000ffff8f7224 */ /* 0x000fe400078e0043 */
[----:B------:R-:W-:Y:S02]  /*159f0*/  IMAD.MOV.U32 R142, RZ, RZ, R66 ;  /* 0x000000ffff8e7224 */ /* 0x000fe400078e0042 */
[----:B------:R-:W-:Y:S02]  /*15a00*/  IMAD.MOV.U32 R69, RZ, RZ, R155 ;  /* 0x000000ffff457224 */ /* 0x000fe400078e009b */
[----:B------:R-:W-:Y:S02]  /*15a10*/  IMAD.MOV.U32 R68, RZ, RZ, R154 ;  /* 0x000000ffff447224 */ /* 0x000fe400078e009a */
[----:B------:R-:W-:-:S02]  /*15a20*/  IMAD.MOV.U32 R67, RZ, RZ, R153 ;  /* 0x000000ffff437224 */ /* 0x000fc400078e0099 */
[----:B------:R-:W-:Y:S02]  /*15a30*/  IMAD.MOV.U32 R66, RZ, RZ, R152 ;  /* 0x000000ffff427224 */ /* 0x000fe400078e0098 */
[----:B0-----:R-:W4:Y:S01]  /*15a40*/  LDL.LU.128 R152, [R1+0x1030] ;  /* 0x0010300001987983 */ /* 0x001f220000300c00 */
        /* <DEDUP_REMOVED lines=8> */
[----:B------:R0:W-:Y:S01]  /*15ad0*/  STL.128 [R1+0x330], R156 ;  /* 0x0003309c01007387 */ /* 0x0001e20000100c00 */
        /* <DEDUP_REMOVED lines=8> */
[----:B0-----:R-:W4:Y:S01]  /*15b60*/  LDL.LU.128 R156, [R1+0x1040] ;  /* 0x00104000019c7983 */ /* 0x001f220000300c00 */
[----:B------:R-:W-:-:S03]  /*15b70*/  IMAD.MOV.U32 R18, RZ, RZ, R151 ;  /* 0x000000ffff127224 */ /* 0x000fc600078e0097 */
[----:B------:R0:W-:Y:S01]  /*15b80*/  STL.128 [R1+0x1080], R172 ;  /* 0x001080ac01007387 */ /* 0x0001e20000100c00 */
[----:B------:R-:W-:-:S03]  /*15b90*/  IMAD.MOV.U32 R19, RZ, RZ, R150 ;  /* 0x000000ffff137224 */ /* 0x000fc600078e0096 */
[----:B------:R1:W-:Y:S01]  /*15ba0*/  STL.128 [R1+0x1070], R168 ;  /* 0x001070a801007387 */ /* 0x0003e20000100c00 */
[----:B------:R-:W-:-:S03]  /*15bb0*/  IMAD.MOV.U32 R151, RZ, RZ, R75 ;  /* 0x000000ffff977224 */ /* 0x000fc600078e004b */
[----:B---3--:R3:W-:Y:S01]  /*15bc0*/  STL.128 [R1+0x1060], R164 ;  /* 0x001060a401007387 */ /* 0x0087e20000100c00 */
[----:B------:R-:W-:-:S03]  /*15bd0*/  IMAD.MOV.U32 R150, RZ, RZ, R74 ;  /* 0x000000ffff967224 */ /* 0x000fc600078e004a */
[----:B------:R3:W-:Y:S01]  /*15be0*/  STL.128 [R1+0x1050], R160 ;  /* 0x001050a001007387 */ /* 0x0007e20000100c00 */
[----:B------:R-:W-:Y:S02]  /*15bf0*/  IMAD.MOV.U32 R141, RZ, RZ, R65 ;  /* 0x000000ffff8d7224 */ /* 0x000fe400078e0041 */
[----:B0-----:R-:W-:Y:S02]  /*15c00*/  IMAD.MOV.U32 R175, RZ, RZ, R99 ;  /* 0x000000ffffaf7224 */ /* 0x001fe400078e0063 */
[----:B------:R-:W-:Y:S02]  /*15c10*/  IMAD.MOV.U32 R174, RZ, RZ, R98 ;  /* 0x000000ffffae7224 */ /* 0x000fe400078e0062 */
[----:B------:R-:W-:Y:S02]  /*15c20*/  IMAD.MOV.U32 R173, RZ, RZ, R97 ;  /* 0x000000ffffad7224 */ /* 0x000fe400078e0061 */
[----:B------:R-:W-:Y:S02]  /*15c30*/  IMAD.MOV.U32 R172, RZ, RZ, R96 ;  /* 0x000000ffffac7224 */ /* 0x000fe400078e0060 */
[----:B-1----:R-:W-:-:S02]  /*15c40*/  IMAD.MOV.U32 R171, RZ, RZ, R95 ;  /* 0x000000ffffab7224 */ /* 0x002fc400078e005f */
[----:B------:R-:W-:Y:S02]  /*15c50*/  IMAD.MOV.U32 R170, RZ, RZ, R94 ;  /* 0x000000ffffaa7224 */ /* 0x000fe400078e005e */
[----:B------:R-:W-:Y:S02]  /*15c60*/  IMAD.MOV.U32 R169, RZ, RZ, R93 ;  /* 0x000000ffffa97224 */ /* 0x000fe400078e005d */
[----:B------:R-:W-:Y:S02]  /*15c70*/  IMAD.MOV.U32 R168, RZ, RZ, R92 ;  /* 0x000000ffffa87224 */ /* 0x000fe400078e005c */
[----:B---3--:R-:W-:Y:S02]  /*15c80*/  IMAD.MOV.U32 R167, RZ, RZ, R91 ;  /* 0x000000ffffa77224 */ /* 0x008fe400078e005b */
        /* <DEDUP_REMOVED lines=159> */
[----:B------:R4:W-:Y:S01]  /*16680*/  STL.128 [R1+0x260], R104 ;  /* 0x0002606801007387 */ /* 0x0009e20000100c00 */
[----:B------:R-:W-:Y:S02]  /*16690*/  IMAD.MOV.U32 R53, RZ, RZ, R43 ;  /* 0x000000ffff357224 */ /* 0x000fe400078e002b */
[----:B------:R-:W-:Y:S01]  /*166a0*/  IMAD.MOV.U32 R52, RZ, RZ, R42 ;  /* 0x000000ffff347224 */ /* 0x000fe200078e002a */
[----:B------:R0:W-:Y:S01]  /*166b0*/  STL.128 [R1+0x270], R108 ;  /* 0x0002706c01007387 */ /* 0x0001e20000100c00 */
[----:B------:R-:W-:Y:S02]  /*166c0*/  IMAD.MOV.U32 R51, RZ, RZ, R41 ;  /* 0x000000ffff337224 */ /* 0x000fe400078e0029 */
[----:B------:R-:W-:Y:S01]  /*166d0*/  IMAD.MOV.U32 R50, RZ, RZ, R40 ;  /* 0x000000ffff327224 */ /* 0x000fe200078e0028 */
[----:B------:R1:W-:Y:S01]  /*166e0*/  STL.128 [R1+0x280], R112 ;  /* 0x0002807001007387 */ /* 0x0003e20000100c00 */
        /* <DEDUP_REMOVED lines=28> */
[----:B------:R-:W-:Y:S02]  /*168b0*/  IMAD.MOV.U32 R30, RZ, RZ, R6 ;  /* 0x000000ffff1e7224 */ /* 0x000fe400078e0006 */
[----:B------:R-:W-:Y:S02]  /*168c0*/  IMAD.MOV.U32 R29, RZ, RZ, R4 ;  /* 0x000000ffff1d7224 */ /* 0x000fe400078e0004 */
[----:B------:R-:W-:Y:S02]  /*168d0*/  IMAD.MOV.U32 R28, RZ, RZ, R0 ;  /* 0x000000ffff1c7224 */ /* 0x000fe400078e0000 */
[----:B--2---:R-:W-:Y:S02]  /*168e0*/  IMAD.MOV.U32 R100, RZ, RZ, R184 ;  /* 0x000000ffff647224 */ /* 0x004fe400078e00b8 */
[----:B------:R-:W-:Y:S02]  /*168f0*/  IMAD.MOV.U32 R101, RZ, RZ, R185 ;  /* 0x000000ffff657224 */ /* 0x000fe400078e00b9 */
[----:B------:R-:W-:-:S02]  /*16900*/  IMAD.MOV.U32 R102, RZ, RZ, R186 ;  /* 0x000000ffff667224 */ /* 0x000fc400078e00ba */
[----:B------:R-:W-:Y:S02]  /*16910*/  IMAD.MOV.U32 R103, RZ, RZ, R187 ;  /* 0x000000ffff677224 */ /* 0x000fe400078e00bb */
[----:B----4-:R-:W-:Y:S02]  /*16920*/  IMAD.MOV.U32 R104, RZ, RZ, R188 ;  /* 0x000000ffff687224 */ /* 0x010fe400078e00bc */
[----:B------:R-:W-:Y:S02]  /*16930*/  IMAD.MOV.U32 R105, RZ, RZ, R189 ;  /* 0x000000ffff697224 */ /* 0x000fe400078e00bd */
[----:B------:R-:W-:Y:S02]  /*16940*/  IMAD.MOV.U32 R106, RZ, RZ, R190 ;  /* 0x000000ffff6a7224 */ /* 0x000fe400078e00be */
[----:B------:R-:W-:Y:S02]  /*16950*/  IMAD.MOV.U32 R107, RZ, RZ, R191 ;  /* 0x000000ffff6b7224 */ /* 0x000fe400078e00bf */
[----:B0-----:R-:W-:-:S02]  /*16960*/  IMAD.MOV.U32 R108, RZ, RZ, R234 ;  /* 0x000000ffff6c7224 */ /* 0x001fc400078e00ea */
[----:B------:R-:W-:Y:S02]  /*16970*/  IMAD.MOV.U32 R109, RZ, RZ, R193 ;  /* 0x000000ffff6d7224 */ /* 0x000fe400078e00c1 */
[----:B------:R-:W-:Y:S02]  /*16980*/  IMAD.MOV.U32 R110, RZ, RZ, R194 ;  /* 0x000000ffff6e7224 */ /* 0x000fe400078e00c2 */
[----:B------:R-:W-:Y:S02]  /*16990*/  IMAD.MOV.U32 R111, RZ, RZ, R195 ;  /* 0x000000ffff6f7224 */ /* 0x000fe400078e00c3 */
[----:B-1----:R-:W-:Y:S02]  /*169a0*/  IMAD.MOV.U32 R112, RZ, RZ, R196 ;  /* 0x000000ffff707224 */ /* 0x002fe400078e00c4 */
[----:B------:R-:W-:Y:S02]  /*169b0*/  IMAD.MOV.U32 R113, RZ, RZ, R197 ;  /* 0x000000ffff717224 */ /* 0x000fe400078e00c5 */
[----:B------:R-:W-:-:S02]  /*169c0*/  IMAD.MOV.U32 R114, RZ, RZ, R198 ;  /* 0x000000ffff727224 */ /* 0x000fc400078e00c6 */
[----:B------:R-:W-:Y:S02]  /*169d0*/  IMAD.MOV.U32 R115, RZ, RZ, R199 ;  /* 0x000000ffff737224 */ /* 0x000fe400078e00c7 */
[----:B---3--:R-:W-:Y:S02]  /*169e0*/  IMAD.MOV.U32 R116, RZ, RZ, R200 ;  /* 0x000000ffff747224 */ /* 0x008fe400078e00c8 */
        /* <DEDUP_REMOVED lines=39> */
[----:B------:R-:W-:-:S06]  /*16c60*/  WARPGROUP.ARRIVE ;  /* 0x00000000000079c5 */ /* 0x000fcc0000000000 */
[----:B------:R-:W-:Y:S01]  /*16c70*/  HGMMA.64x256x16.F32.BF16 R24, R152, gdesc[UR4].tnspB, R24, gsb0 ;  /* 0x43e0000498187df0 */ /* 0x000fe20008001818 */
[----:B------:R-:W-:Y:S01]  /*16c80*/  IMAD.MOV.U32 R183, RZ, RZ, 0x1 ;  /* 0x00000001ffb77424 */ /* 0x000fe200078e00ff */
[----:B------:R0:W-:Y:S04]  /*16c90*/  STL.128 [R1+0x340], R160 ;  /* 0x000340a001007387 */ /* 0x0001e80000100c00 */
[----:B------:R1:W-:Y:S04]  /*16ca0*/  STL.128 [R1+0x10a0], R180 ;  /* 0x0010a0b401007387 */ /* 0x0003e80000100c00 */
[----:B------:R2:W-:Y:S04]  /*16cb0*/  STL.128 [R1+0x350], R164 ;  /* 0x000350a401007387 */ /* 0x0005e80000100c00 */
[----:B------:R3:W-:Y:S04]  /*16cc0*/  STL.128 [R1+0x360], R168 ;  /* 0x000360a801007387 */ /* 0x0007e80000100c00 */
[----:B0-----:R-:W4:Y:S04]  /*16cd0*/  LDL.LU.128 R160, [R1+0x1050] ;  /* 0x0010500001a07983 */ /* 0x001f280000300c00 */
[----:B-1----:R-:W4:Y:S04]  /*16ce0*/  LDL.LU.128 R180, [R1+0x10a0] ;  /* 0x0010a00001b47983 */ /* 0x002f280000300c00 */
[----:B--2---:R-:W2:Y:S04]  /*16cf0*/  LDL.LU.128 R164, [R1+0x1060] ;  /* 0x0010600001a47983 */ /* 0x004ea80000300c00 */
[----:B---3--:R-:W3:Y:S04]  /*16d00*/  LDL.LU.128 R168, [R1+0x1070] ;  /* 0x0010700001a87983 */ /* 0x008ee80000300c00 */
[----:B------:R0:W-:Y:S04]  /*16d10*/  STL.128 [R1+0x1090], R176 ;  /* 0x001090b001007387 */ /* 0x0001e80000100c00 */
[----:B------:R1:W-:Y:S04]  /*16d20*/  STL.128 [R1+0x370], R172 ;  /* 0x000370ac01007387 */ /* 0x0003e80000100c00 */
[----:B0-----:R-:W2:Y:S04]  /*16d30*/  LDL.LU.128 R176, [R1+0x1090] ;  /* 0x0010900001b07983 */ /* 0x001ea80000300c00 */
[----:B-1----:R-:W2:Y:S04]  /*16d40*/  LDL.LU.128 R172, [R1+0x1080] ;  /* 0x0010800001ac7983 */ /* 0x002ea80000300c00 */
[----:B------:R0:W-:Y:S04]  /*16d50*/  STL [R1+0x1020], R192 ;  /* 0x001020c001007387 */ /* 0x0001e80000100800 */
[----:B------:R1:W-:Y:S01]  /*16d60*/  STL.128 [R1+0xfb0], R156 ;  /* 0x000fb09c01007387 */ /* 0x0003e20000100c00 */
[----:B0-----:R-:W-:-:S05]  /*16d70*/  IMAD.MOV.U32 R192, RZ, RZ, R234 ;  /* 0x000000ffffc07224 */ /* 0x001fca00078e00ea */
[----:B------:R0:W-:Y:S04]  /*16d80*/  STL.128 [R1+0x3a0], R192 ;  /* 0x0003a0c001007387 */ /* 0x0001e80000100c00 */
[----:B-1----:R-:W2:Y:S04]  /*16d90*/  LDL.LU.128 R156, [R1+0xfb0] ;  /* 0x000fb000019c7983 */ /* 0x002ea80000300c00 */
[----:B0-----:R-:W2:Y:S01]  /*16da0*/  LDL.LU R192, [R1+0x1020] ;  /* 0x0010200001c07983 */ /* 0x001ea20000300800 */
[----:B------:R-:W-:-:S03]  /*16db0*/  WARPGROUP.DEPBAR.LE gsb0, 0x0 ;  /* 0x00008000000079c5 */ /* 0x000fc60000010000 */
        /* <DEDUP_REMOVED lines=9> */
[----:B0-----:R-:W2:Y:S04]  /*16e50*/  LDL.LU.128 R140, [R1+0xf80] ;  /* 0x000f8000018c7983 */ /* 0x001ea80000300c00 */
[----:B-1----:R-:W2:Y:S04]  /*16e60*/  LDL.LU.128 R136, [R1+0xf70] ;  /* 0x000f700001887983 */ /* 0x002ea80000300c00 */
[----:B------:R-:W2:Y:S04]  /*16e70*/  LDL.LU.128 R132, [R1+0xf60] ;  /* 0x000f600001847983 */ /* 0x000ea80000300c00 */
[----:B------:R-:W2:Y:S04]  /*16e80*/  LDL.LU.128 R128, [R1+0xf50] ;  /* 0x000f500001807983 */ /* 0x000ea80000300c00 */
[----:B------:R-:W2:Y:S04]  /*16e90*/  LDL.LU.128 R124, [R1+0xf40] ;  /* 0x000f4000017c7983 */ /* 0x000ea80000300c00 */
[----:B------:R-:W2:Y:S04]  /*16ea0*/  LDL.LU.128 R120, [R1+0xf30] ;  /* 0x000f300001787983 */ /* 0x000ea80000300c00 */
[----:B------:R-:W2:Y:S04]  /*16eb0*/  LDL.LU.128 R116, [R1+0xf20] ;  /* 0x000f200001747983 */ /* 0x000ea80000300c00 */
[----:B------:R-:W2:Y:S04]  /*16ec0*/  LDL.LU.128 R112, [R1+0xf10] ;  /* 0x000f100001707983 */ /* 0x000ea80000300c00 */
[----:B------:R-:W2:Y:S04]  /*16ed0*/  LDL.LU.128 R108, [R1+0xf00] ;  /* 0x000f0000016c7983 */ /* 0x000ea80000300c00 */
[----:B------:R0:W-:Y:S04]  /*16ee0*/  STL.128 [R1+0xf90], R144 ;  /* 0x000f909001007387 */ /* 0x0001e80000100c00 */
[----:B0-----:R-:W2:Y:S04]  /*16ef0*/  LDL.LU.128 R144, [R1+0xf90] ;  /* 0x000f900001907983 */ /* 0x001ea80000300c00 */
[----:B----4-:R0:W-:Y:S04]  /*16f00*/  STL.128 [R1+0x1010], R180 ;  /* 0x001010b401007387 */ /* 0x0101e80000100c00 */
[----:B---3--:R1:W-:Y:S04]  /*16f10*/  STL.128 [R1+0xfe0], R168 ;  /* 0x000fe0a801007387 */ /* 0x0083e80000100c00 */
[----:B--2---:R2:W-:Y:S04]  /*16f20*/  STL.128 [R1+0xfd0], R164 ;  /* 0x000fd0a401007387 */ /* 0x0045e80000100c00 */
[----:B------:R3:W-:Y:S04]  /*16f30*/  STL.128 [R1+0xfc0], R160 ;  /* 0x000fc0a001007387 */ /* 0x0007e80000100c00 */
[----:B0-----:R-:W4:Y:S04]  /*16f40*/  LDL.LU.128 R180, [R1+0x1010] ;  /* 0x0010100001b47983 */ /* 0x001f280000300c00 */
[----:B-1----:R-:W4:Y:S04]  /*16f50*/  LDL.LU.128 R168, [R1+0xfe0] ;  /* 0x000fe00001a87983 */ /* 0x002f280000300c00 */
[----:B--2---:R-:W2:Y:S04]  /*16f60*/  LDL.LU.128 R164, [R1+0xfd0] ;  /* 0x000fd00001a47983 */ /* 0x004ea80000300c00 */
[----:B---3--:R-:W3:Y:S04]  /*16f70*/  LDL.LU.128 R160, [R1+0xfc0] ;  /* 0x000fc00001a07983 */ /* 0x008ee80000300c00 */
[----:B------:R0:W-:Y:S04]  /*16f80*/  STL.128 [R1+0xfa0], R148 ;  /* 0x000fa09401007387 */ /* 0x0001e80000100c00 */
[----:B------:R1:W-:Y:S04]  /*16f90*/  STL.128 [R1+0x1000], R176 ;  /* 0x001000b001007387 */ /* 0x0003e80000100c00 */
[----:B------:R1:W-:Y:S04]  /*16fa0*/  STL.128 [R1+0xff0], R172 ;  /* 0x000ff0ac01007387 */ /* 0x0003e80000100c00 */
[----:B0-----:R-:W3:Y:S04]  /*16fb0*/  LDL.LU.128 R148, [R1+0xfa0] ;  /* 0x000fa00001947983 */ /* 0x001ee80000300c00 */
[----:B-1----:R-:W3:Y:S04]  /*16fc0*/  LDL.LU.128 R176, [R1+0x1000] ;  /* 0x0010000001b07983 */ /* 0x002ee80000300c00 */
[----:B------:R-:W3:Y:S01]  /*16fd0*/  LDL.LU.128 R172, [R1+0xff0] ;  /* 0x000ff00001ac7983 */ /* 0x000ee20000300c00 */
[----:B------:R-:W-:-:S02]  /*16fe0*/  F2FP.BF16.F32.PACK_AB R152, R20, R21 ;  /* 0x000000151498723e */ /* 0x000fc400000010ff */
[----:B------:R-:W-:Y:S01]  /*16ff0*/  F2FP.BF16.F32.PACK_AB R153, R15, R17 ;  /* 0x000000110f99723e */ /* 0x000fe200000010ff */
[----:B------:R0:W-:Y:S01]  /*17000*/  STL.128 [R1+0x380], R184 ;  /* 0x000380b801007387 */ /* 0x0001e20000100c00 */
[----:B------:R-:W-:Y:S02]  /*17010*/  F2FP.BF16.F32.PACK_AB R154, R156, R157 ;  /* 0x0000009d9c9a723e */ /* 0x000fe400000010ff */
[----:B------:R-:W-:Y:S01]  /*17020*/  F2FP.BF16.F32.PACK_AB R155, R11, R16 ;  /* 0x000000100b9b723e */ /* 0x000fe200000010ff */
[----:B------:R1:W-:Y:S04]  /*17030*/  STL.128 [R1+0x390], R188 ;  /* 0x000390bc01007387 */ /* 0x0003e80000100c00 */
[----:B------:R-:W-:Y:S04]  /*17040*/  STL.128 [R1+0x3b0], R196 ;  /* 0x0003b0c401007387 */ /* 0x000fe80000100c00 */
[----:B------:R-:W-:Y:S04]  /*17050*/  STL.128 [R1+0x3c0], R200 ;  /* 0x0003c0c801007387 */ /* 0x000fe80000100c00 */
[----:B------:R-:W-:Y:S01]  /*17060*/  STL.128 [R1+0x3d0], R204 ;  /* 0x0003d0cc01007387 */ /* 0x000fe20000100c00 */
[----:B0-----:R-:W-:-:S02]  /*17070*/  IMAD.MOV.U32 R187, RZ, RZ, R103 ;  /* 0x000000ffffbb7224 */ /* 0x001fc400078e0067 */
[----:B------:R-:W-:Y:S01]  /*17080*/  IMAD.MOV.U32 R186, RZ, RZ, R102 ;  /* 0x000000ffffba7224 */ /* 0x000fe200078e0066 */
[----:B------:R-:W-:Y:S01]  /*17090*/  STL.128 [R1+0x3e0], R208 ;  /* 0x0003e0d001007387 */ /* 0x000fe20000100c00 */
[----:B-1----:R-:W-:Y:S02]  /*170a0*/  IMAD.MOV.U32 R191, RZ, RZ, R107 ;  /* 0x000000ffffbf7224 */ /* 0x002fe400078e006b */
[----:B------:R-:W-:Y:S01]  /*170b0*/  IMAD.MOV.U32 R190, RZ, RZ, R106 ;  /* 0x000000ffffbe7224 */ /* 0x000fe200078e006a */
[----:B------:R-:W-:Y:S01]  /*170c0*/  STL.128 [R1+0x3f0], R212 ;  /* 0x0003f0d401007387 */ /* 0x000fe20000100c00 */
[----:B------:R-:W-:Y:S02]  /*170d0*/  IMAD.MOV.U32 R189, RZ, RZ, R105 ;  /* 0x000000ffffbd7224 */ /* 0x000fe400078e0069 */
[----:B------:R-:W-:Y:S01]  /*170e0*/  IMAD.MOV.U32 R188, RZ, RZ, R104 ;  /* 0x000000ffffbc7224 */ /* 0x000fe200078e0068 */
[----:B------:R-:W-:Y:S01]  /*170f0*/  STL.128 [R1+0x400], R216 ;  /* 0x000400d801007387 */ /* 0x000fe20000100c00 */
[----:B------:R-:W-:-:S02]  /*17100*/  IMAD.MOV.U32 R185, RZ, RZ, R101 ;  /* 0x000000ffffb97224 */ /* 0x000fc400078e0065 */
[----:B------:R-:W-:Y:S01]  /*17110*/  IMAD.MOV.U32 R184, RZ, RZ, R100 ;  /* 0x000000ffffb87224 */ /* 0x000fe200078e0064 */
[----:B------:R-:W-:Y:S04]  /*17120*/  STL.128 [R1+0x410], R220 ;  /* 0x000410dc01007387 */ /* 0x000fe80000100c00 */
[----:B------:R-:W-:Y:S01]  /*17130*/  STL.128 [R1+0x420], R224 ;  /* 0x000420e001007387 */ /* 0x000fe20000100c00 */
[----:B------:R-:W-:-:S03]  /*17140*/  IMAD.MOV.U32 R234, RZ, RZ, R19 ;  /* 0x000000ffffea7224 */ /* 0x000fc600078e0013 */
[----:B------:R0:W-:Y:S04]  /*17150*/  STL.128 [R1+0xe60], R188 ;  /* 0x000e60bc01007387 */ /* 0x0001e80000100c00 */
[----:B------:R1:W-:Y:S04]  /*17160*/  STL.128 [R1+0xe50], R184 ;  /* 0x000e50b801007387 */ /* 0x0003e80000100c00 */
[----:B------:R1:W-:Y:S04]  /*17170*/  STL.128 [R1+0xdd0], R152 ;  /* 0x000dd09801007387 */ /* 0x0003e80000100c00 */
[----:B------:R1:W-:Y:S04]  /*17180*/  STL.64 [R1+0x1028], R232 ;  /* 0x001028e801007387 */ /* 0x0003e80000100a00 */
[----:B0-----:R-:W3:Y:S04]  /*17190*/  LDL.LU.128 R188, [R1+0xe60] ;  /* 0x000e600001bc7983 */ /* 0x001ee80000300c00 */
[----:B-1----:R-:W3:Y:S01]  /*171a0*/  LDL.LU.128 R184, [R1+0xe50] ;  /* 0x000e500001b87983 */ /* 0x002ee20000300c00 */
[----:B------:R-:W-:-:S02]  /*171b0*/  IMAD.MOV.U32 R155, RZ, RZ, R79 ;  /* 0x000000ffff9b7224 */ /* 0x000fc400078e004f */
[----:B------:R-:W-:Y:S02]  /*171c0*/  IMAD.MOV.U32 R154, RZ, RZ, R78 ;  /* 0x000000ffff9a7224 */ /* 0x000fe400078e004e */
[----:B------:R-:W-:Y:S02]  /*171d0*/  IMAD.MOV.U32 R153, RZ, RZ, R77 ;  /* 0x000000ffff997224 */ /* 0x000fe400078e004d */
[----:B------:R-:W-:Y:S01]  /*171e0*/  IMAD.MOV.U32 R152, RZ, RZ, R76 ;  /* 0x000000ffff987224 */ /* 0x000fe200078e004c */
[----:B------:R-:W-:Y:S01]  /*171f0*/  STL.128 [R1+0x430], R228 ;  /* 0x000430e401007387 */ /* 0x000fe20000100c00 */
[----:B------:R-:W-:Y:S02]  /*17200*/  IMAD.MOV.U32 R232, RZ, RZ, R23 ;  /* 0x000000ffffe87224 */ /* 0x000fe400078e0017 */
[----:B------:R-:W-:Y:S01]  /*17210*/  IMAD.MOV.U32 R233, RZ, RZ, R22 ;  /* 0x000000ffffe97224 */ /* 0x000fe200078e0016 */
[----:B------:R-:W-:Y:S01]  /*17220*/  STL.128 [R1+0x320], R152 ;  /* 0x0003209801007387 */ /* 0x000fe20000100c00 */
        /* <DEDUP_REMOVED lines=34> */
[----:B------:R-:W-:Y:S01]  /*17450*/  IMAD.MOV.U32 R193, RZ, RZ, R109 ;  /* 0x000000ffffc17224 */ /* 0x000fe200078e006d */
        /* <DEDUP_REMOVED lines=8> */
[----:B------:R1:W-:Y:S01]  /*174e0*/  STL.128 [R1+0xe70], R192 ;  /* 0x000e70c001007387 */ /* 0x0003e20000100c00 */
[----:B------:R-:W-:-:S03]  /*174f0*/  IMAD.MOV.U32 R19, RZ, RZ, R147 ;  /* 0x000000ffff137224 */ /* 0x000fc600078e0093 */
[----:B0-----:R-:W3:Y:S01]  /*17500*/  LDL.LU.128 R224, [R1+0xef0] ;  /* 0x000ef00001e07983 */ /* 0x001ee20000300c00 */
[----:B------:R-:W-:-:S03]  /*17510*/  IMAD.MOV.U32 R22, RZ, RZ, R146 ;  /* 0x000000ffff167224 */ /* 0x000fc600078e0092 */
[----:B-1----:R-:W3:Y:S01]  /*17520*/  LDL.LU.128 R220, [R1+0xee0] ;  /* 0x000ee00001dc7983 */ /* 0x002ee20000300c00 */
[----:B------:R-:W-:-:S03]  /*17530*/  IMAD.MOV.U32 R23, RZ, RZ, R145 ;  /* 0x000000ffff177224 */ /* 0x000fc600078e0091 */
[----:B------:R-:W3:Y:S01]  /*17540*/  LDL.LU.128 R216, [R1+0xed0] ;  /* 0x000ed00001d87983 */ /* 0x000ee20000300c00 */
[----:B------:R-:W-:-:S03]  /*17550*/  IMAD.MOV.U32 R228, RZ, RZ, R144 ;  /* 0x000000ffffe47224 */ /* 0x000fc600078e0090 */
[----:B------:R-:W3:Y:S04]  /*17560*/  LDL.LU.128 R212, [R1+0xec0] ;  /* 0x000ec00001d47983 */ /* 0x000ee80000300c00 */
[----:B------:R-:W3:Y:S04]  /*17570*/  LDL.LU.128 R208, [R1+0xeb0] ;  /* 0x000eb00001d07983 */ /* 0x000ee80000300c00 */
[----:B------:R-:W3:Y:S04]  /*17580*/  LDL.LU.128 R204, [R1+0xea0] ;  /* 0x000ea00001cc7983 */ /* 0x000ee80000300c00 */
[----:B------:R-:W3:Y:S04]  /*17590*/  LDL.LU.128 R200, [R1+0xe90] ;  /* 0x000e900001c87983 */ /* 0x000ee80000300c00 */
[----:B------:R-:W3:Y:S04]  /*175a0*/  LDL.LU.128 R196, [R1+0xe80] ;  /* 0x000e800001c47983 */ /* 0x000ee80000300c00 */
[----:B------:R-:W3:Y:S01]  /*175b0*/  LDL.LU.128 R192, [R1+0xe70] ;  /* 0x000e700001c07983 */ /* 0x000ee20000300c00 */
        /* <DEDUP_REMOVED lines=8> */
[----:B------:R-:W3:Y:S01]  /*17640*/  LDL.LU.128 R152, [R1+0xdd0] ;  /* 0x000dd00001987983 */ /* 0x000ee20000300c00 */
[----:B------:R-:W-:-:S03]  /*17650*/  IMAD.MOV.U32 R235, RZ, RZ, R18 ;  /* 0x000000ffffeb7224 */ /* 0x000fc600078e0012 */
[----:B----4-:R0:W-:Y:S01]  /*17660*/  STL.128 [R1+0xe40], R180 ;  /* 0x000e40b401007387 */ /* 0x0101e20000100c00 */
[----:B------:R-:W-:Y:S02]  /*17670*/  IMAD.MOV.U32 R157, RZ, RZ, R81 ;  /* 0x000000ffff9d7224 */ /* 0x000fe400078e0051 */
[----:B------:R-:W-:Y:S01]  /*17680*/  IMAD.MOV.U32 R156, RZ, RZ, R80 ;  /* 0x000000ffff9c7224 */ /* 0x000fe200078e0050 */
[----:B------:R-:W-:Y:S04]  /*17690*/  STL.128 [R1+0x440], R232 ;  /* 0x000440e801007387 */ /* 0x000fe80000100c00 */
[----:B------:R1:W-:Y:S04]  /*176a0*/  STL.128 [R1+0xe10], R168 ;  /* 0x000e10a801007387 */ /* 0x0003e80000100c00 */
[----:B--2---:R2:W-:Y:S04]  /*176b0*/  STL.128 [R1+0xe00], R164 ;  /* 0x000e00a401007387 */ /* 0x0045e80000100c00 */
[----:B---3--:R3:W-:Y:S04]  /*176c0*/  STL.128 [R1+0xdf0], R160 ;  /* 0x000df0a001007387 */ /* 0x0087e80000100c00 */
[----:B------:R4:W-:Y:S04]  /*176d0*/  STL.64 [R1+0xde0], R158 ;  /* 0x000de09e01007387 */ /* 0x0009e80000100a00 */
[----:B0-----:R-:W4:Y:S01]  /*176e0*/  LDL.LU.128 R180, [R1+0xe40] ;  /* 0x000e400001b47983 */ /* 0x001f220000300c00 */
[----:B-1----:R-:W-:-:S02]  /*176f0*/  IMAD.MOV.U32 R171, RZ, RZ, R95 ;  /* 0x000000ffffab7224 */ /* 0x002fc400078e005f */
[----:B------:R-:W-:Y:S01]  /*17700*/  IMAD.MOV.U32 R170, RZ, RZ, R94 ;  /* 0x000000ffffaa7224 */ /* 0x000fe200078e005e */
[----:B------:R-:W4:Y:S01]  /*17710*/  LDL.LU.64 R232, [R1+0x1028] ;  /* 0x0010280001e87983 */ /* 0x000f220000300a00 */
[----:B------:R-:W-:Y:S02]  /*17720*/  IMAD.MOV.U32 R169, RZ, RZ, R93 ;  /* 0x000000ffffa97224 */ /* 0x000fe400078e005d */
[----:B------:R-:W-:Y:S02]  /*17730*/  IMAD.MOV.U32 R168, RZ, RZ, R92 ;  /* 0x000000ffffa87224 */ /* 0x000fe400078e005c */
[----:B--2---:R-:W-:Y:S02]  /*17740*/  IMAD.MOV.U32 R167, RZ, RZ, R91 ;  /* 0x000000ffffa77224 */ /* 0x004fe400078e005b */
[----:B------:R-:W-:Y:S02]  /*17750*/  IMAD.MOV.U32 R166, RZ, RZ, R90 ;  /* 0x000000ffffa67224 */ /* 0x000fe400078e005a */
[----:B------:R-:W-:-:S02]  /*17760*/  IMAD.MOV.U32 R165, RZ, RZ, R89 ;  /* 0x000000ffffa57224 */ /* 0x000fc400078e0059 */
[----:B------:R-:W-:Y:S02]  /*17770*/  IMAD.MOV.U32 R164, RZ, RZ, R88 ;  /* 0x000000ffffa47224 */ /* 0x000fe400078e0058 */
[----:B---3--:R-:W-:Y:S02]  /*17780*/  IMAD.MOV.U32 R163, RZ, RZ, R87 ;  /* 0x000000ffffa37224 */ /* 0x008fe400078e0057 */
[----:B------:R-:W-:Y:S02]  /*17790*/  IMAD.MOV.U32 R162, RZ, RZ, R86 ;  /* 0x000000ffffa27224 */ /* 0x000fe400078e0056 */
[----:B------:R-:W-:Y:S02]  /*177a0*/  IMAD.MOV.U32 R161, RZ, RZ, R85 ;  /* 0x000000ffffa17224 */ /* 0x000fe400078e0055 */
[----:B------:R-:W-:Y:S02]  /*177b0*/  IMAD.MOV.U32 R160, RZ, RZ, R84 ;  /* 0x000000ffffa07224 */ /* 0x000fe400078e0054 */
[----:B----4-:R-:W-:-:S02]  /*177c0*/  IMAD.MOV.U32 R159, RZ, RZ, R83 ;  /* 0x000000ffff9f7224 */ /* 0x010fc400078e0053 */
[----:B------:R-:W-:Y:S02]  /*177d0*/  IMAD.MOV.U32 R158, RZ, RZ, R82 ;  /* 0x000000ffff9e7224 */ /* 0x000fe400078e0052 */
        /* <DEDUP_REMOVED lines=14> */
[----:B0-----:R-:W4:Y:S01]  /*178c0*/  LDL.LU.64 R158, [R1+0xde0] ;  /* 0x000de000019e7983 */ /* 0x001f220000300a00 */
[----:B------:R-:W-:-:S02]  /*178d0*/  IMAD.MOV.U32 R83, RZ, RZ, R167 ;  /* 0x000000ffff537224 */ /* 0x000fc400078e00a7 */
[----:B------:R-:W-:Y:S01]  /*178e0*/  IMAD.MOV.U32 R82, RZ, RZ, R166 ;  /* 0x000000ffff527224 */ /* 0x000fe200078e00a6 */
[----:B-1----:R-:W4:Y:S01]  /*178f0*/  LDL.LU.128 R160, [R1+0xdf0] ;  /* 0x000df00001a07983 */ /* 0x002f220000300c00 */
[----:B------:R-:W-:Y:S02]  /*17900*/  IMAD.MOV.U32 R81, RZ, RZ, R165 ;  /* 0x000000ffff517224 */ /* 0x000fe400078e00a5 */
[----:B------:R-:W-:Y:S02]  /*17910*/  IMAD.MOV.U32 R80, RZ, RZ, R164 ;  /* 0x000000ffff507224 */ /* 0x000fe400078e00a4 */
[----:B------:R-:W-:Y:S01]  /*17920*/  IMAD.MOV.U32 R87, RZ, RZ, R171 ;  /* 0x000000ffff577224 */ /* 0x000fe200078e00ab */
[----:B--2---:R-:W2:Y:S01]  /*17930*/  LDL.LU.128 R164, [R1+0xe00] ;  /* 0x000e000001a47983 */ /* 0x004ea20000300c00 */
[----:B------:R-:W-:Y:S02]  /*17940*/  IMAD.MOV.U32 R86, RZ, RZ, R170 ;  /* 0x000000ffff567224 */ /* 0x000fe400078e00aa */
[----:B------:R-:W-:-:S02]  /*17950*/  IMAD.MOV.U32 R85, RZ, RZ, R169 ;  /* 0x000000ffff557224 */ /* 0x000fc400078e00a9 */
[----:B------:R-:W-:Y:S02]  /*17960*/  IMAD.MOV.U32 R84, RZ, RZ, R168 ;  /* 0x000000ffff547224 */ /* 0x000fe400078e00a8 */
[----:B---3--:R-:W3:Y:S04]  /*17970*/  LDL.LU.128 R168, [R1+0xe10] ;  /* 0x000e100001a87983 */ /* 0x008ee80000300c00 */
[----:B------:R0:W-:Y:S04]  /*17980*/  STL.128 [R1+0xe30], R176 ;  /* 0x000e30b001007387 */ /* 0x0001e80000100c00 */
[----:B------:R1:W-:Y:S04]  /*17990*/  STL.128 [R1+0xe20], R172 ;  /* 0x000e20ac01007387 */ /* 0x0003e80000100c00 */
[----:B0-----:R-:W4:Y:S04]  /*179a0*/  LDL.LU.128 R176, [R1+0xe30] ;  /* 0x000e300001b07983 */ /* 0x001f280000300c00 */
[----:B-1----:R-:W4:Y:S01]  /*179b0*/  LDL.LU.128 R172, [R1+0xe20] ;  /* 0x000e200001ac7983 */ /* 0x002f220000300c00 */
        /* <DEDUP_REMOVED lines=27> */
[----:B------:R-:W-:Y:S02]  /*17b70*/  VIADD R4, R12, 0x100 ;  /* 0x000001000c047836 */ /* 0x000fe40000000000 */
        /* <DEDUP_REMOVED lines=67> */
[----:B------:R-:W-:Y:S01]  /*17fb0*/  R2UR UR6, R4 ;  /* 0x00000000040672ca */ /* 0x000fe200000e0000 */
        /* <DEDUP_REMOVED lines=60> */
[----:B------:R-:W-:Y:S01]  /*18380*/  IMAD.MOV.U32 R48, RZ, RZ, R40 ;  /* 0x000000ffff307224 */ /* 0x000fe200078e0028 */
[----:B------:R-:W-:Y:S01]  /*18390*/  R2UR UR7, R5 ;  /* 0x00000000050772ca */ /* 0x000fe200000e0000 */
        /* <DEDUP_REMOVED lines=44> */
[----:B0-----:R-:W-:Y:S02]  /*18660*/  IMAD.MOV.U32 R104, RZ, RZ, R188 ;  /* 0x000000ffff687224 */ /* 0x001fe400078e00bc */
[----:B------:R-:W-:Y:S02]  /*18670*/  IMAD.MOV.U32 R105, RZ, RZ, R189 ;  /* 0x000000ffff697224 */ /* 0x000fe400078e00bd */
[----:B------:R-:W-:Y:S02]  /*18680*/  IMAD.MOV.U32 R106, RZ, RZ, R190 ;  /* 0x000000ffff6a7224 */ /* 0x000fe400078e00be */
[----:B------:R-:W-:Y:S02]  /*18690*/  IMAD.MOV.U32 R107, RZ, RZ, R191 ;  /* 0x000000ffff6b7224 */ /* 0x000fe400078e00bf */
[----:B-1----:R-:W-:Y:S02]  /*186a0*/  IMAD.MOV.U32 R108, RZ, RZ, R229 ;  /* 0x000000ffff6c7224 */ /* 0x002fe400078e00e5 */
[----:B------:R-:W-:-:S02]  /*186b0*/  IMAD.MOV.U32 R109, RZ, RZ, R193 ;  /* 0x000000ffff6d7224 */ /* 0x000fc400078e00c1 */
[----:B------:R-:W-:Y:S02]  /*186c0*/  IMAD.MOV.U32 R110, RZ, RZ, R194 ;  /* 0x000000ffff6e7224 */ /* 0x000fe400078e00c2 */
[----:B------:R-:W-:Y:S02]  /*186d0*/  IMAD.MOV.U32 R111, RZ, RZ, R195 ;  /* 0x000000ffff6f7224 */ /* 0x000fe400078e00c3 */
[----:B--2---:R-:W-:Y:S02]  /*186e0*/  IMAD.MOV.U32 R112, RZ, RZ, R196 ;  /* 0x000000ffff707224 */ /* 0x004fe400078e00c4 */
[----:B------:R-:W-:Y:S02]  /*186f0*/  IMAD.MOV.U32 R113, RZ, RZ, R197 ;  /* 0x000000ffff717224 */ /* 0x000fe400078e00c5 */
[----:B------:R-:W-:Y:S02]  /*18700*/  IMAD.MOV.U32 R114, RZ, RZ, R198 ;  /* 0x000000ffff727224 */ /* 0x000fe400078e00c6 */
[----:B------:R-:W-:-:S02]  /*18710*/  IMAD.MOV.U32 R115, RZ, RZ, R199 ;  /* 0x000000ffff737224 */ /* 0x000fc400078e00c7 */
[----:B---3--:R-:W-:Y:S02]  /*18720*/  IMAD.MOV.U32 R116, RZ, RZ, R200 ;  /* 0x000000ffff747224 */ /* 0x008fe400078e00c8 */
[----:B------:R-:W-:Y:S02]  /*18730*/  IMAD.MOV.U32 R117, RZ, RZ, R201 ;  /* 0x000000ffff757224 */ /* 0x000fe400078e00c9 */
[----:B------:R-:W-:Y:S02]  /*18740*/  IMAD.MOV.U32 R118, RZ, RZ, R202 ;  /* 0x000000ffff767224 */ /* 0x000fe400078e00ca */
[----:B------:R-:W-:Y:S02]  /*18750*/  IMAD.MOV.U32 R119, RZ, RZ, R203 ;  /* 0x000000ffff777224 */ /* 0x000fe400078e00cb */
[----:B----4-:R-:W-:Y:S02]  /*18760*/  IMAD.MOV.U32 R120, RZ, RZ, R204 ;  /* 0x000000ffff787224 */ /* 0x010fe400078e00cc */
        /* <DEDUP_REMOVED lines=30> */
[----:B------:R-:W-:-:S06]  /*18950*/  IMAD.MOV.U32 R151, RZ, RZ, R6 ;  /* 0x000000ffff977224 */ /* 0x000fcc00078e0006 */
[----:B------:R-:W-:-:S06]  /*18960*/  WARPGROUP.ARRIVE ;  /* 0x00000000000079c5 */ /* 0x000fcc0000000000 */
[----:B------:R-:W-:Y:S01]  /*18970*/  HGMMA.64x256x16.F32.BF16 R24, R152, gdesc[UR4].tnspB, R24, gsb0 ;  /* 0x43e0000498187df0 */ /* 0x000fe20008001818 */
[----:B------:R0:W-:Y:S04]  /*18980*/  STL.128 [R1+0xdb0], R180 ;  /* 0x000db0b401007387 */ /* 0x0001e80000100c00 */
[----:B------:R1:W-:Y:S04]  /*18990*/  STL.64 [R1+0xdc8], R232 ;  /* 0x000dc8e801007387 */ /* 0x0003e80000100a00 */
[----:B------:R2:W-:Y:S01]  /*189a0*/  STL.128 [R1+0xd80], R168 ;  /* 0x000d80a801007387 */ /* 0x0005e20000100c00 */
[----:B0-----:R-:W-:-:S02]  /*189b0*/  IMAD.MOV.U32 R180, RZ, RZ, R235 ;  /* 0x000000ffffb47224 */ /* 0x001fc400078e00eb */
[----:B------:R-:W-:Y:S02]  /*189c0*/  IMAD.MOV.U32 R181, RZ, RZ, R234 ;  /* 0x000000ffffb57224 */ /* 0x000fe400078e00ea */
[----:B-1----:R-:W-:Y:S02]  /*189d0*/  IMAD.MOV.U32 R232, RZ, RZ, R18 ;  /* 0x000000ffffe87224 */ /* 0x002fe400078e0012 */
[----:B------:R-:W-:Y:S02]  /*189e0*/  IMAD.MOV.U32 R233, RZ, RZ, R14 ;  /* 0x000000ffffe97224 */ /* 0x000fe400078e000e */
[----:B------:R-:W-:Y:S01]  /*189f0*/  IMAD.MOV.U32 R234, RZ, RZ, R7 ;  /* 0x000000ffffea7224 */ /* 0x000fe200078e0007 */
[----:B------:R0:W-:Y:S01]  /*18a00*/  STL.128 [R1+0xd70], R164 ;  /* 0x000d70a401007387 */ /* 0x0001e20000100c00 */
[----:B------:R-:W-:Y:S02]  /*18a10*/  IMAD.MOV.U32 R235, RZ, RZ, R6 ;  /* 0x000000ffffeb7224 */ /* 0x000fe400078e0006 */
[----:B------:R-:W-:Y:S01]  /*18a20*/  IMAD.MOV.U32 R182, RZ, RZ, R231 ;  /* 0x000000ffffb67224 */ /* 0x000fe200078e00e7 */
[----:B------:R1:W-:Y:S01]  /*18a30*/  STL.128 [R1+0xd60], R160 ;  /* 0x000d60a001007387 */ /* 0x0003e20000100c00 */
[----:B------:R-:W-:-:S03]  /*18a40*/  IMAD.MOV.U32 R183, RZ, RZ, R230 ;  /* 0x000000ffffb77224 */ /* 0x000fc600078e00e6 */
[----:B------:R-:W-:Y:S04]  /*18a50*/  STL.64 [R1+0xd50], R158 ;  /* 0x000d509e01007387 */ /* 0x000fe80000100a00 */
[----:B------:R3:W-:Y:S04]  /*18a60*/  STL.128 [R1+0x440], R232 ;  /* 0x000440e801007387 */ /* 0x0007e80000100c00 */
[----:B--2---:R-:W2:Y:S04]  /*18a70*/  LDL.LU.128 R168, [R1+0xd80] ;  /* 0x000d800001a87983 */ /* 0x004ea80000300c00 */
[----:B0-----:R-:W4:Y:S04]  /*18a80*/  LDL.LU.128 R164, [R1+0xd70] ;  /* 0x000d700001a47983 */ /* 0x001f280000300c00 */
[----:B-1----:R-:W2:Y:S04]  /*18a90*/  LDL.LU.128 R160, [R1+0xd60] ;  /* 0x000d600001a07983 */ /* 0x002ea80000300c00 */
[----:B---3--:R-:W3:Y:S04]  /*18aa0*/  LDL.LU.64 R232, [R1+0xdc8] ;  /* 0x000dc80001e87983 */ /* 0x008ee80000300a00 */
[----:B------:R-:W2:Y:S04]  /*18ab0*/  LDL.LU.64 R158, [R1+0xd50] ;  /* 0x000d5000019e7983 */ /* 0x000ea80000300a00 */
[----:B------:R0:W-:Y:S04]  /*18ac0*/  STL [R1+0xdc0], R192 ;  /* 0x000dc0c001007387 */ /* 0x0001e80000100800 */
[----:B------:R1:W-:Y:S04]  /*18ad0*/  STL.128 [R1+0xda0], R176 ;  /* 0x000da0b001007387 */ /* 0x0003e80000100c00 */
[----:B------:R1:W-:Y:S01]  /*18ae0*/  STL.128 [R1+0xd90], R172 ;  /* 0x000d90ac01007387 */ /* 0x0003e20000100c00 */
[----:B0-----:R-:W-:-:S03]  /*18af0*/  IMAD.MOV.U32 R192, RZ, RZ, R229 ;  /* 0x000000ffffc07224 */ /* 0x001fc600078e00e5 */
[----:B------:R0:W-:Y:S04]  /*18b00*/  STL.128 [R1+0x370], R180 ;  /* 0x000370b401007387 */ /* 0x0001e80000100c00 */
[----:B-1----:R-:W2:Y:S04]  /*18b10*/  LDL.LU.128 R176, [R1+0xda0] ;  /* 0x000da00001b07983 */ /* 0x002ea80000300c00 */
[----:B------:R-:W2:Y:S04]  /*18b20*/  LDL.LU.128 R172, [R1+0xd90] ;  /* 0x000d900001ac7983 */ /* 0x000ea80000300c00 */
[----:B0-----:R-:W2:Y:S04]  /*18b30*/  LDL.LU.128 R180, [R1+0xdb0] ;  /* 0x000db00001b47983 */ /* 0x001ea80000300c00 */
[----:B------:R0:W-:Y:S04]  /*18b40*/  STL.128 [R1+0x3a0], R192 ;  /* 0x0003a0c001007387 */ /* 0x0001e80000100c00 */
[----:B0-----:R-:W2:Y:S01]  /*18b50*/  LDL.LU R192, [R1+0xdc0] ;  /* 0x000dc00001c07983 */ /* 0x001ea20000300800 */
[----:B------:R-:W-:-:S03]  /*18b60*/  WARPGROUP.DEPBAR.LE gsb0, 0x0 ;  /* 0x00008000000079c5 */ /* 0x000fc60000010000 */
[----:B------:R0:W-:Y:S04]  /*18b70*/  STL.128 [R1+0xd40], R148 ;  /* 0x000d409401007387 */ /* 0x0001e80000100c00 */
[----:B------:R1:W-:Y:S04]  /*18b80*/  STL.128 [R1+0xd30], R144 ;  /* 0x000d309001007387 */ /* 0x0003e80000100c00 */
[----:B------:R1:W-:Y:S04]  /*18b90*/  STL.128 [R1+0xd20], R140 ;  /* 0x000d208c01007387 */ /* 0x0003e80000100c00 */
[----:B0-----:R-:W2:Y:S04]  /*18ba0*/  LDL.LU.128 R148, [R1+0xd40] ;  /* 0x000d400001947983 */ /* 0x001ea80000300c00 */
        /* <DEDUP_REMOVED lines=8> */
[----:B-1----:R-:W2:Y:S04]  /*18c30*/  LDL.LU.128 R144, [R1+0xd30] ;  /* 0x000d300001907983 */ /* 0x002ea80000300c00 */
        /* <DEDUP_REMOVED lines=8> */
[----:B------:R-:W2:Y:S01]  /*18cc0*/  LDL.LU.128 R112, [R1+0xcb0] ;  /* 0x000cb00001707983 */ /* 0x000ea20000300c00 */
[----:B------:R-:W-:-:S02]  /*18cd0*/  IMAD.MOV.U32 R5, RZ, RZ, R13 ;  /* 0x000000ffff057224 */ /* 0x000fc400078e000d */
[----:B------:R-:W-:Y:S02]  /*18ce0*/  IMAD.MOV.U32 R7, RZ, RZ, R3 ;  /* 0x000000ffff077224 */ /* 0x000fe400078e0003 */
[----:B------:R-:W-:Y:S01]  /*18cf0*/  IMAD.MOV.U32 R6, RZ, RZ, R2 ;  /* 0x000000ffff067224 */ /* 0x000fe200078e0002 */
[----:B------:R-:W-:Y:S01]  /*18d00*/  R2UR UR7, R5 ;  /* 0x00000000050772ca */ /* 0x000fe200000e0000 */
[----:B------:R-:W-:Y:S02]  /*18d10*/  IMAD.MOV.U32 R5, RZ, RZ, R0 ;  /* 0x000000ffff057224 */ /* 0x000fe400078e0000 */
[----:B------:R-:W-:Y:S01]  /*18d20*/  VIADD R4, R12, 0x180 ;  /* 0x000001800c047836 */ /* 0x000fe20000000000 */
[----:B----4-:R-:W-:Y:S01]  /*18d30*/  F2FP.BF16.F32.PACK_AB R152, R166, R167 ;  /* 0x000000a7a698723e */ /* 0x010fe200000010ff */
[----:B---3--:R-:W-:Y:S01]  /*18d40*/  STL.64 [R1+0xc98], R232 ;  /* 0x000c98e801007387 */ /* 0x008fe20000100a00 */
[----:B--2---:R-:W-:Y:S02]  /*18d50*/  F2FP.BF16.F32.PACK_AB R153, R159, R161 ;  /* 0x000000a19f99723e */ /* 0x004fe400000010ff */
[----:B------:R-:W-:-:S02]  /*18d60*/  F2FP.BF16.F32.PACK_AB R154, R168, R169 ;  /* 0x000000a9a89a723e */ /* 0x000fc400000010ff */
[----:B------:R-:W-:Y:S01]  /*18d70*/  F2FP.BF16.F32.PACK_AB R155, R158, R160 ;  /* 0x000000a09e9b723e */ /* 0x000fe200000010ff */
[----:B------:R-:W-:Y:S01]  /*18d80*/  IMAD.MOV.U32 R229, RZ, RZ, R23 ;  /* 0x000000ffffe57224 */ /* 0x000fe200078e0017 */
[----:B------:R0:W-:Y:S01]  /*18d90*/  STL.128 [R1+0x380], R184 ;  /* 0x000380b801007387 */ /* 0x0001e20000100c00 */
[----:B------:R-:W-:Y:S01]  /*18da0*/  IMAD.MOV.U32 R230, RZ, RZ, R22 ;  /* 0x000000ffffe67224 */ /* 0x000fe200078e0016 */
[----:B------:R-:W-:Y:S01]  /*18db0*/  R2UR UR6, R4 ;  /* 0x00000000040672ca */ /* 0x000fe200000e0000 */
[----:B------:R-:W-:Y:S01]  /*18dc0*/  IMAD.MOV.U32 R231, RZ, RZ, R19 ;  /* 0x000000ffffe77224 */ /* 0x000fe200078e0013 */
[----:B------:R1:W-:Y:S01]  /*18dd0*/  STL.128 [R1+0x390], R188 ;  /* 0x000390bc01007387 */ /* 0x0003e20000100c00 */
[----:B------:R-:W-:-:S03]  /*18de0*/  IMAD.MOV.U32 R169, RZ, RZ, R85 ;  /* 0x000000ffffa97224 */ /* 0x000fc600078e0055 */
[----:B------:R-:W-:Y:S01]  /*18df0*/  STL.128 [R1+0xc70], R176 ;  /* 0x000c70b001007387 */ /* 0x000fe20000100c00 */
[----:B------:R-:W-:-:S03]  /*18e00*/  IMAD.MOV.U32 R168, RZ, RZ, R84 ;  /* 0x000000ffffa87224 */ /* 0x000fc600078e0054 */
[----:B------:R2:W-:Y:S01]  /*18e10*/  STL.128 [R1+0xc80], R180 ;  /* 0x000c80b401007387 */ /* 0x0005e20000100c00 */
[----:B------:R-:W-:-:S03]  /*18e20*/  IMAD.MOV.U32 R167, RZ, RZ, R83 ;  /* 0x000000ffffa77224 */ /* 0x000fc600078e0053 */
[----:B------:R3:W-:Y:S01]  /*18e30*/  STL.128 [R1+0xc60], R172 ;  /* 0x000c60ac01007387 */ /* 0x0007e20000100c00 */
[----:B0-----:R-:W-:Y:S02]  /*18e40*/  IMAD.MOV.U32 R187, RZ, RZ, R103 ;  /* 0x000000ffffbb7224 */ /* 0x001fe400078e0067 */
        /* <DEDUP_REMOVED lines=10> */
[----:B------:R-:W-:Y:S01]  /*18ef0*/  STL.128 [R1+0x3e0], R208 ;  /* 0x0003e0d001007387 */ /* 0x000fe20000100c00 */
[----:B--2---:R-:W-:Y:S02]  /*18f00*/  IMAD.MOV.U32 R183, RZ, RZ, R99 ;  /* 0x000000ffffb77224 */ /* 0x004fe400078e0063 */
        /* <DEDUP_REMOVED lines=8> */
[----:B------:R-:W-:Y:S02]  /*18f90*/  IMAD.MOV.U32 R177, RZ, RZ, R93 ;  /* 0x000000ffffb17224 */ /* 0x000fe400078e005d */
[----:B------:R-:W-:Y:S01]  /*18fa0*/  IMAD.MOV.U32 R176, RZ, RZ, R92 ;  /* 0x000000ffffb07224 */ /* 0x000fe200078e005c */
[----:B------:R-:W-:Y:S01]  /*18fb0*/  STL.128 [R1+0x420], R224 ;  /* 0x000420e001007387 */ /* 0x000fe20000100c00 */
[----:B---3--:R-:W-:Y:S02]  /*18fc0*/  IMAD.MOV.U32 R175, RZ, RZ, R91 ;  /* 0x000000ffffaf7224 */ /* 0x008fe400078e005b */
[----:B------:R-:W-:Y:S01]  /*18fd0*/  IMAD.MOV.U32 R174, RZ, RZ, R90 ;  /* 0x000000ffffae7224 */ /* 0x000fe200078e005a */
[----:B------:R0:W-:Y:S01]  /*18fe0*/  STL.64 [R1+0xc50], R170 ;  /* 0x000c50aa01007387 */ /* 0x0001e20000100a00 */
[----:B------:R-:W-:-:S02]  /*18ff0*/  IMAD.MOV.U32 R173, RZ, RZ, R89 ;  /* 0x000000ffffad7224 */ /* 0x000fc400078e0059 */
[----:B------:R-:W-:Y:S01]  /*19000*/  IMAD.MOV.U32 R172, RZ, RZ, R88 ;  /* 0x000000ffffac7224 */ /* 0x000fe200078e0058 */
[----:B------:R1:W-:Y:S01]  /*19010*/  STL.64 [R1+0xc48], R164 ;  /* 0x000c48a401007387 */ /* 0x0003e20000100a00 */
[----:B------:R-:W-:Y:S02]  /*19020*/  IMAD.MOV.U32 R166, RZ, RZ, R82 ;  /* 0x000000ffffa67224 */ /* 0x000fe400078e0052 */
[----:B------:R-:W-:Y:S01]  /*19030*/  IMAD.MOV.U32 R161, RZ, RZ, R77 ;  /* 0x000000ffffa17224 */ /* 0x000fe200078e004d */
[----:B------:R2:W-:Y:S01]  /*19040*/  STL.64 [R1+0xc40], R162 ;  /* 0x000c40a201007387 */ /* 0x0005e20000100a00 */
[----:B------:R-:W-:Y:S02]  /*19050*/  IMAD.MOV.U32 R160, RZ, RZ, R76 ;  /* 0x000000ffffa07224 */ /* 0x000fe400078e004c */
[----:B------:R-:W-:Y:S01]  /*19060*/  IMAD.MOV.U32 R159, RZ, RZ, R75 ;  /* 0x000000ffff9f7224 */ /* 0x000fe200078e004b */
[----:B------:R3:W-:Y:S01]  /*19070*/  STL.128 [R1+0xc30], R152 ;  /* 0x000c309801007387 */ /* 0x0007e20000100c00 */
[----:B0-----:R-:W-:-:S02]  /*19080*/  IMAD.MOV.U32 R171, RZ, RZ, R87 ;  /* 0x000000ffffab7224 */ /* 0x001fc400078e0057 */
[----:B------:R-:W-:Y:S02]  /*19090*/  IMAD.MOV.U32 R170, RZ, RZ, R86 ;  /* 0x000000ffffaa7224 */ /* 0x000fe400078e0056 */
[----:B-1----:R-:W-:Y:S02]  /*190a0*/  IMAD.MOV.U32 R165, RZ, RZ, R81 ;  /* 0x000000ffffa57224 */ /* 0x002fe400078e0051 */
[----:B------:R-:W-:Y:S02]  /*190b0*/  IMAD.MOV.U32 R164, RZ, RZ, R80 ;  /* 0x000000ffffa47224 */ /* 0x000fe400078e0050 */
[----:B--2---:R-:W-:Y:S02]  /*190c0*/  IMAD.MOV.U32 R163, RZ, RZ, R79 ;  /* 0x000000ffffa37224 */ /* 0x004fe400078e004f */
[----:B------:R-:W-:Y:S02]  /*190d0*/  IMAD.MOV.U32 R162, RZ, RZ, R78 ;  /* 0x000000ffffa27224 */ /* 0x000fe400078e004e */
[----:B------:R-:W-:-:S02]  /*190e0*/  IMAD.MOV.U32 R158, RZ, RZ, R74 ;  /* 0x000000ffff9e7224 */ /* 0x000fc400078e004a */
[----:B------:R-:W-:Y:S02]  /*190f0*/  IMAD.MOV.U32 R157, RZ, RZ, R73 ;  /* 0x000000ffff9d7224 */ /* 0x000fe400078e0049 */
[----:B------:R-:W-:Y:S02]  /*19100*/  IMAD.MOV.U32 R156, RZ, RZ, R72 ;  /* 0x000000ffff9c7224 */ /* 0x000fe400078e0048 */
[----:B---3--:R-:W-:Y:S02]  /*19110*/  IMAD.MOV.U32 R155, RZ, RZ, R71 ;  /* 0x000000ffff9b7224 */ /* 0x008fe400078e0047 */
[----:B------:R-:W-:Y:S02]  /*19120*/  IMAD.MOV.U32 R154, RZ, RZ, R70 ;  /* 0x000000ffff9a7224 */ /* 0x000fe400078e0046 */
[----:B------:R-:W-:Y:S02]  /*19130*/  IMAD.MOV.U32 R153, RZ, RZ, R69 ;  /* 0x000000ffff997224 */ /* 0x000fe400078e0045 */
[----:B------:R-:W-:Y:S01]  /*19140*/  IMAD.MOV.U32 R152, RZ, RZ, R68 ;  /* 0x000000ffff987224 */ /* 0x000fe200078e0044 */
        /* <DEDUP_REMOVED lines=20> */
[----:B------:R-:W-:Y:S01]  /*19290*/  STL.128 [R1+0x300], R152 ;  /* 0x0003009801007387 */ /* 0x000fe20000100c00 */
[----:B------:R-:W-:-:S02]  /*192a0*/  IMAD.MOV.U32 R0, RZ, RZ, R151 ;  /* 0x000000ffff007224 */ /* 0x000fc400078e0097 */
[----:B------:R-:W-:Y:S02]  /*192b0*/  IMAD.MOV.U32 R2, RZ, RZ, R150 ;  /* 0x000000ffff027224 */ /* 0x000fe400078e0096 */
[----:B------:R-:W-:Y:S01]  /*192c0*/  IMAD.MOV.U32 R3, RZ, RZ, R149 ;  /* 0x000000ffff037224 */ /* 0x000fe200078e0095 */
[----:B------:R0:W-:Y:S01]  /*192d0*/  STL [R1+0x65c], R0 ;  /* 0x00065c0001007387 */ /* 0x0001e20000100800 */
[----:B------:R-:W-:Y:S02]  /*192e0*/  IMAD.MOV.U32 R234, RZ, RZ, R2 ;  /* 0x000000ffffea7224 */ /* 0x000fe400078e0002 */
[----:B------:R-:W-:Y:S01]  /*192f0*/  IMAD.MOV.U32 R233, RZ, RZ, R3 ;  /* 0x000000ffffe97224 */ /* 0x000fe200078e0003 */
[----:B------:R1:W-:Y:S01]  /*19300*/  STL [R1+0x658], R2 ;  /* 0x0006580201007387 */ /* 0x0003e20000100800 */
[----:B------:R-:W-:-:S03]  /*19310*/  IMAD.MOV.U32 R235, RZ, RZ, R0 ;  /* 0x000000ffffeb7224 */ /* 0x000fc600078e0000 */
[----:B------:R2:W-:Y:S01]  /*19320*/  STL [R1+0x654], R3 ;  /* 0x0006540301007387 */ /* 0x0005e20000100800 */
[----:B0-----:R-:W-:Y:S02]  /*19330*/  IMAD.MOV.U32 R0, RZ, RZ, R27 ;  /* 0x000000ffff007224 */ /* 0x001fe400078e001b */
[----:B------:R-:W-:Y:S02]  /*19340*/  IMAD.MOV.U32 R14, RZ, RZ, R148 ;  /* 0x000000ffff0e7224 */ /* 0x000fe400078e0094 */
[----:B-1----:R-:W-:Y:S02]  /*19350*/  IMAD.MOV.U32 R2, RZ, RZ, R26 ;  /* 0x000000ffff027224 */ /* 0x002fe400078e001a */
[----:B--2---:R-:W-:Y:S02]  /*19360*/  IMAD.MOV.U32 R3, RZ, RZ, R25 ;  /* 0x000000ffff037224 */ /* 0x004fe400078e0019 */
[----:B------:R-:W-:Y:S02]  /*19370*/  IMAD.MOV.U32 R151, RZ, RZ, R67 ;  /* 0x000000ffff977224 */ /* 0x000fe400078e0043 */
[----:B------:R-:W-:-:S02]  /*19380*/  IMAD.MOV.U32 R150, RZ, RZ, R66 ;  /* 0x000000ffff967224 */ /* 0x000fc400078e0042 */
[----:B------:R-:W-:Y:S02]  /*19390*/  IMAD.MOV.U32 R149, RZ, RZ, R65 ;  /* 0x000000ffff957224 */ /* 0x000fe400078e0041 */
[----:B------:R-:W-:Y:S02]  /*193a0*/  IMAD.MOV.U32 R148, RZ, RZ, R64 ;  /* 0x000000ffff947224 */ /* 0x000fe400078e0040 */
[----:B------:R-:W-:Y:S02]  /*193b0*/  IMAD.MOV.U32 R25, RZ, RZ, R3 ;  /* 0x000000ffff197224 */ /* 0x000fe400078e0003 */
[----:B------:R-:W-:Y:S02]  /*193c0*/  IMAD.MOV.U32 R15, RZ, RZ, R147 ;  /* 0x000000ffff0f7224 */ /* 0x000fe400078e0093 */
[----:B------:R-:W-:Y:S02]  /*193d0*/  IMAD.MOV.U32 R18, RZ, RZ, R146 ;  /* 0x000000ffff127224 */ /* 0x000fe400078e0092 */
[----:B------:R-:W-:Y:S01]  /*193e0*/  IMAD.MOV.U32 R19, RZ, RZ, R145 ;  /* 0x000000ffff137224 */ /* 0x000fe200078e0091 */
[----:B------:R0:W-:Y:S01]  /*193f0*/  STL [R1+0x630], R140 ;  /* 0x0006308c01007387 */ /* 0x0001e20000100800 */
[----:B------:R-:W-:-:S02]  /*19400*/  IMAD.MOV.U32 R20, RZ, RZ, R144 ;  /* 0x000000ffff147224 */ /* 0x000fc400078e0090 */
[----:B------:R-:W-:Y:S02]  /*19410*/  IMAD.MOV.U32 R21, RZ, RZ, R143 ;  /* 0x000000ffff157224 */ /* 0x000fe400078e008f */
[----:B------:R-:W-:Y:S02]  /*19420*/  IMAD.MOV.U32 R22, RZ, RZ, R142 ;  /* 0x000000ffff167224 */ /* 0x000fe400078e008e */
[----:B------:R-:W-:Y:S01]  /*19430*/  IMAD.MOV.U32 R23, RZ, RZ, R141 ;  /* 0x000000ffff177224 */ /* 0x000fe200078e008d */
[----:B------:R1:W-:Y:S01]  /*19440*/  STL [R1+0x62c], R139 ;  /* 0x00062c8b01007387 */ /* 0x0003e20000100800 */
[----:B------:R-:W-:Y:S02]  /*19450*/  IMAD.MOV.U32 R4, RZ, RZ, R108 ;  /* 0x000000ffff047224 */ /* 0x000fe400078e006c */
[----:B------:R-:W-:Y:S01]  /*19460*/  IMAD.MOV.U32 R216, RZ, RZ, R132 ;  /* 0x000000ffffd87224 */ /* 0x000fe200078e0084 */
[----:B------:R2:W-:Y:S01]  /*19470*/  STL [R1+0x628], R138 ;  /* 0x0006288a01007387 */ /* 0x0005e20000100800 */
[----:B------:R-:W-:-:S02]  /*19480*/  IMAD.MOV.U32 R217, RZ, RZ, R133 ;  /* 0x000000ffffd97224 */ /* 0x000fc400078e0085 */
[----:B------:R-:W-:Y:S01]  /*19490*/  IMAD.MOV.U32 R212, RZ, RZ, R128 ;  /* 0x000000ffffd47224 */ /* 0x000fe200078e0080 */
[----:B------:R3:W-:Y:S01]  /*194a0*/  STL [R1+0x624], R137 ;  /* 0x0006248901007387 */ /* 0x0007e20000100800 */
        /* <DEDUP_REMOVED lines=49> */
[----:B0-----:R-:W-:Y:S01]  /*197c0*/  IMAD.MOV.U32 R140, RZ, RZ, R56 ;  /* 0x000000ffff8c7224 */ /* 0x001fe200078e0038 */
[----:B------:R0:W-:Y:S01]  /*197d0*/  STL [R1+0x5e0], R120 ;  /* 0x0005e07801007387 */ /* 0x0001e20000100800 */
[----:B-1----:R-:W-:-:S02]  /*197e0*/  IMAD.MOV.U32 R139, RZ, RZ, R55 ;  /* 0x000000ffff8b7224 */ /* 0x002fc400078e0037 */
[----:B--2---:R-:W-:Y:S01]  /*197f0*/  IMAD.MOV.U32 R138, RZ, RZ, R54 ;  /* 0x000000ffff8a7224 */ /* 0x004fe200078e0036 */
[----:B------:R1:W-:Y:S01]  /*19800*/  STL [R1+0x5dc], R119 ;  /* 0x0005dc7701007387 */ /* 0x0003e20000100800 */
[----:B---3--:R-:W-:Y:S02]  /*19810*/  IMAD.MOV.U32 R137, RZ, RZ, R53 ;  /* 0x000000ffff897224 */ /* 0x008fe400078e0035 */
[----:B----4-:R-:W-:Y:S01]  /*19820*/  IMAD.MOV.U32 R136, RZ, RZ, R52 ;  /* 0x000000ffff887224 */ /* 0x010fe200078e0034 */
        /* <DEDUP_REMOVED lines=20> */
[----:B------:R-:W-:Y:S02]  /*19970*/  IMAD.MOV.U32 R122, RZ, RZ, R38 ;  /* 0x000000ffff7a7224 */ /* 0x000fe400078e0026 */
[----:B------:R-:W-:-:S02]  /*19980*/  IMAD.MOV.U32 R121, RZ, RZ, R37 ;  /* 0x000000ffff797224 */ /* 0x000fc400078e0025 */
[----:B0-----:R-:W-:Y:S02]  /*19990*/  IMAD.MOV.U32 R120, RZ, RZ, R36 ;  /* 0x000000ffff787224 */ /* 0x001fe400078e0024 */
[----:B-1----:R-:W-:Y:S02]  /*199a0*/  IMAD.MOV.U32 R119, RZ, RZ, R35 ;  /* 0x000000ffff777224 */ /* 0x002fe400078e0023 */
[----:B--2---:R-:W-:Y:S02]  /*199b0*/  IMAD.MOV.U32 R118, RZ, RZ, R34 ;  /* 0x000000ffff767224 */ /* 0x004fe400078e0022 */
[----:B---3--:R-:W-:Y:S02]  /*199c0*/  IMAD.MOV.U32 R117, RZ, RZ, R33 ;  /* 0x000000ffff757224 */ /* 0x008fe400078e0021 */
[----:B----4-:R-:W-:Y:S02]  /*199d0*/  IMAD.MOV.U32 R116, RZ, RZ, R32 ;  /* 0x000000ffff747224 */ /* 0x010fe400078e0020 */
[----:B------:R-:W-:-:S02]  /*199e0*/  IMAD.MOV.U32 R115, RZ, RZ, R31 ;  /* 0x000000ffff737224 */ /* 0x000fc400078e001f */
[----:B------:R-:W-:Y:S02]  /*199f0*/  IMAD.MOV.U32 R114, RZ, RZ, R30 ;  /* 0x000000ffff727224 */ /* 0x000fe400078e001e */
[----:B------:R-:W-:Y:S02]  /*19a00*/  IMAD.MOV.U32 R113, RZ, RZ, R29 ;  /* 0x000000ffff717224 */ /* 0x000fe400078e001d */
[----:B------:R-:W-:Y:S02]  /*19a10*/  IMAD.MOV.U32 R112, RZ, RZ, R28 ;  /* 0x000000ffff707224 */ /* 0x000fe400078e001c */
[----:B------:R-:W-:Y:S02]  /*19a20*/  IMAD.MOV.U32 R26, RZ, RZ, R2 ;  /* 0x000000ffff1a7224 */ /* 0x000fe400078e0002 */
[----:B------:R-:W-:Y:S01]  /*19a30*/  IMAD.MOV.U32 R27, RZ, RZ, R0 ;  /* 0x000000ffff1b7224 */ /* 0x000fe200078e0000 */
[----:B------:R-:W-:Y:S01]  /*19a40*/  STL [R1+0x650], R14 ;  /* 0x0006500e01007387 */ /* 0x000fe20000100800 */
[----:B------:R-:W-:-:S03]  /*19a50*/  IMAD.MOV.U32 R193, RZ, RZ, R109 ;  /* 0x000000ffffc17224 */ /* 0x000fc600078e006d */
[----:B------:R-:W-:Y:S01]  /*19a60*/  STL [R1+0x64c], R15 ;  /* 0x00064c0f01007387 */ /* 0x000fe20000100800 */
[----:B------:R-:W-:-:S03]  /*19a70*/  IMAD.MOV.U32 R194, RZ, RZ, R110 ;  /* 0x000000ffffc27224 */ /* 0x000fc600078e006e */
        /* <DEDUP_REMOVED lines=85> */
[----:B------:R-:W-:Y:S04]  /*19fd0*/  STL [R1+0x460], R24 ;  /* 0x0004601801007387 */ /* 0x000fe80000100800 */
[----:B------:R1:W-:Y:S04]  /*19fe0*/  STL.128 [R1+0xc20], R24 ;  /* 0x000c201801007387 */ /* 0x0003e80000100c00 */
[----:B0-----:R-:W2:Y:S04]  /*19ff0*/  LDL.LU.128 R152, [R1+0xc30] ;  /* 0x000c300001987983 */ /* 0x001ea80000300c00 */
[----:B------:R-:W2:Y:S04]  /*1a000*/  LDL.LU.128 R28, [R1+0x470] ;  /* 0x00047000011c7983 */ /* 0x000ea80000300c00 */
[----:B------:R-:W2:Y:S04]  /*1a010*/  LDL.LU.128 R32, [R1+0x480] ;  /* 0x0004800001207983 */ /* 0x000ea80000300c00 */
        /* <DEDUP_REMOVED lines=29> */
[----:B------:R-:W2:Y:S01]  /*1a1f0*/  LDL.LU.128 R148, [R1+0x650] ;  /* 0x0006500001947983 */ /* 0x000ea20000300c00 */
[----:B------:R-:W-:-:S03]  /*1a200*/  IMAD.MOV.U32 R192, RZ, RZ, R4 ;  /* 0x000000ffffc07224 */ /* 0x000fc600078e0004 */
[----:B------:R-:W-:Y:S04]  /*1a210*/  STL.128 [R1+0x320], R160 ;  /* 0x000320a001007387 */ /* 0x000fe80000100c00 */
[----:B------:R0:W-:Y:S04]  /*1a220*/  STL.128 [R1+0x3a0], R192 ;  /* 0x0003a0c001007387 */ /* 0x0001e80000100c00 */
[----:B------:R1:W-:Y:S04]  /*1a230*/  STL.128 [R1+0x330], R164 ;  /* 0x000330a401007387 */ /* 0x0003e80000100c00 */
[----:B------:R3:W-:Y:S04]  /*1a240*/  STL.128 [R1+0x340], R168 ;  /* 0x000340a801007387 */ /* 0x0007e80000100c00 */
[----:B------:R4:W-:Y:S04]  /*1a250*/  STL.128 [R1+0x350], R172 ;  /* 0x000350ac01007387 */ /* 0x0009e80000100c00 */
[----:B0-----:R-:W2:Y:S04]  /*1a260*/  LDL.LU R192, [R1+0xc90] ;  /* 0x000c900001c07983 */ /* 0x001ea80000300800 */
[----:B-1----:R-:W2:Y:S04]  /*1a270*/  LDL.LU.64 R164, [R1+0xc48] ;  /* 0x000c480001a47983 */ /* 0x002ea80000300a00 */
[----:B---3--:R-:W3:Y:S04]  /*1a280*/  LDL.LU.64 R170, [R1+0xc50] ;  /* 0x000c500001aa7983 */ /* 0x008ee80000300a00 */
[----:B----4-:R-:W4:Y:S04]  /*1a290*/  LDL.LU.128 R172, [R1+0xc60] ;  /* 0x000c600001ac7983 */ /* 0x010f280000300c00 */
[----:B------:R-:W3:Y:S04]  /*1a2a0*/  LDL.LU.64 R162, [R1+0xc40] ;  /* 0x000c400001a27983 */ /* 0x000ee80000300a00 */
[----:B------:R0:W-:Y:S04]  /*1a2b0*/  STL.128 [R1+0x360], R176 ;  /* 0x000360b001007387 */ /* 0x0001e80000100c00 */
[----:B------:R1:W-:Y:S04]  /*1a2c0*/  STL.128 [R1+0x370], R180 ;  /* 0x000370b401007387 */ /* 0x0003e80000100c00 */
[----:B0-----:R-:W3:Y:S04]  /*1a2d0*/  LDL.LU.128 R176, [R1+0xc70] ;  /* 0x000c700001b07983 */ /* 0x001ee80000300c00 */
[----:B-1----:R-:W3:Y:S01]  /*1a2e0*/  LDL.LU.128 R180, [R1+0xc80] ;  /* 0x000c800001b47983 */ /* 0x002ee20000300c00 */
[----:B------:R-:W-:-:S03]  /*1a2f0*/  IMAD.MOV.U32 R232, RZ, RZ, R14 ;  /* 0x000000ffffe87224 */ /* 0x000fc600078e000e */
[----:B------:R0:W-:Y:S01]  /*1a300*/  STL.128 [R1+0x430], R228 ;  /* 0x000430e401007387 */ /* 0x0001e20000100c00 */
[----:B------:R-:W-:-:S03]  /*1a310*/  IMAD.MOV.U32 R4, RZ, RZ, R16 ;  /* 0x000000ffff047224 */ /* 0x000fc600078e0010 */
[----:B------:R-:W-:Y:S04]  /*1a320*/  STL.128 [R1+0x310], R156 ;  /* 0x0003109c01007387 */ /* 0x000fe80000100c00 */
[----:B------:R-:W-:Y:S04]  /*1a330*/  STL.128 [R1+0x380], R184 ;  /* 0x000380b801007387 */ /* 0x000fe80000100c00 */
[----:B------:R-:W-:Y:S01]  /*1a340*/  STL.128 [R1+0x390], R188 ;  /* 0x000390bc01007387 */ /* 0x000fe20000100c00 */
[----:B0-----:R-:W-:-:S03]  /*1a350*/  IMAD.MOV.U32 R228, RZ, RZ, R20 ;  /* 0x000000ffffe47224 */ /* 0x001fc600078e0014 */
[----:B------:R-:W-:Y:S01]  /*1a360*/  STL.128 [R1+0x3b0], R196 ;  /* 0x0003b0c401007387 */ /* 0x000fe20000100c00 */
[----:B------:R-:W-:Y:S02]  /*1a370*/  IMAD.MOV.U32 R229, RZ, RZ, R19 ;  /* 0x000000ffffe57224 */ /* 0x000fe400078e0013 */
[----:B------:R-:W-:Y:S02]  /*1a380*/  IMAD.MOV.U32 R230, RZ, RZ, R18 ;  /* 0x000000ffffe67224 */ /* 0x000fe400078e0012 */
[----:B------:R-:W-:Y:S01]  /*1a390*/  IMAD.MOV.U32 R231, RZ, RZ, R15 ;  /* 0x000000ffffe77224 */ /* 0x000fe200078e000f */
[----:B------:R-:W-:Y:S01]  /*1a3a0*/  STL.128 [R1+0x3d0], R204 ;  /* 0x0003d0cc01007387 */ /* 0x000fe20000100c00 */
[----:B------:R-:W-:Y:S02]  /*1a3b0*/  IMAD.MOV.U32 R225, RZ, RZ, R23 ;  /* 0x000000ffffe17224 */ /* 0x000fe400078e0017 */
[----:B------:R-:W-:Y:S01]  /*1a3c0*/  IMAD.MOV.U32 R226, RZ, RZ, R22 ;  /* 0x000000ffffe27224 */ /* 0x000fe200078e0016 */
[----:B------:R-:W-:Y:S04]  /*1a3d0*/  STL.128 [R1+0x3c0], R200 ;  /* 0x0003c0c801007387 */ /* 0x000fe80000100c00 */
[----:B------:R-:W-:Y:S04]  /*1a3e0*/  STL.128 [R1+0x430], R228 ;  /* 0x000430e401007387 */ /* 0x000fe80000100c00 */
[----:B------:R-:W-:Y:S04]  /*1a3f0*/  STL.128 [R1+0x440], R232 ;  /* 0x000440e801007387 */ /* 0x000fe80000100c00 */
[----:B------:R-:W-:Y:S04]  /*1a400*/  STL.128 [R1+0x250], R8 ;  /* 0x0002500801007387 */ /* 0x000fe80000100c00 */
[----:B------:R-:W-:Y:S01]  /*1a410*/  STL.128 [R1+0x250], R4 ;  /* 0x0002500401007387 */ /* 0x000fe20000100c00 */
[----:B--2---:R-:W-:-:S03]  /*1a420*/  WARPGROUP.ARRIVE ;  /* 0x00000000000079c5 */ /* 0x004fc60000000000 */
[----:B----4-:R0:W-:Y:S03]  /*1a430*/  STL.64 [R1+0xbb8], R174 ;  /* 0x000bb8ae01007387 */ /* 0x0101e60000100a00 */
[----:B------:R-:W-:Y:S01]  /*1a440*/  HGMMA.64x256x16.F32.BF16 R24, R152, gdesc[UR4].tnspB, R24, gsb0 ;  /* 0x43e0000498187df0 */ /* 0x000fe20008001818 */
[----:B---3--:R1:W-:Y:S04]  /*1a450*/  STL.128 [R1+0xbc0], R176 ;  /* 0x000bc0b001007387 */ /* 0x0083e80000100c00 */
[----:B------:R2:W-:Y:S04]  /*1a460*/  STL.128 [R1+0xbd0], R180 ;  /* 0x000bd0b401007387 */ /* 0x0005e80000100c00 */
[----:B0-----:R-:W3:Y:S01]  /*1a470*/  LDL.LU.64 R174, [R1+0xbb8] ;  /* 0x000bb80001ae7983 */ /* 0x001ee20000300a00 */
[----:B------:R-:W-:-:S02]  /*1a480*/  IMAD.MOV.U32 R227, RZ, RZ, R21 ;  /* 0x000000ffffe37224 */ /* 0x000fc400078e0015 */
[----:B------:R-:W-:Y:S02]  /*1a490*/  VIADD R16, R12, 0x200 ;  /* 0x000002000c107836 */ /* 0x000fe40000000000 */
[----:B------:R-:W-:Y:S01]  /*1a4a0*/  IMAD.MOV.U32 R17, RZ, RZ, R13 ;  /* 0x000000ffff117224 */ /* 0x000fe200078e000d */
[----:B------:R-:W-:Y:S04]  /*1a4b0*/  STL.128 [R1+0x3e0], R208 ;  /* 0x0003e0d001007387 */ /* 0x000fe80000100c00 */
[----:B-1----:R-:W4:Y:S04]  /*1a4c0*/  LDL.LU.128 R176, [R1+0xbc0] ;  /* 0x000bc00001b07983 */ /* 0x002f280000300c00 */
[----:B--2---:R-:W2:Y:S04]  /*1a4d0*/  LDL.LU.128 R180, [R1+0xbd0] ;  /* 0x000bd00001b47983 */ /* 0x004ea80000300c00 */
[----:B------:R-:W-:Y:S04]  /*1a4e0*/  STL.128 [R1+0x3f0], R212 ;  /* 0x0003f0d401007387 */ /* 0x000fe80000100c00 */
[----:B------:R-:W-:Y:S04]  /*1a4f0*/  STL.128 [R1+0x400], R216 ;  /* 0x000400d801007387 */ /* 0x000fe80000100c00 */
[----:B------:R-:W-:Y:S04]  /*1a500*/  STL.128 [R1+0x410], R220 ;  /* 0x000410dc01007387 */ /* 0x000fe80000100c00 */
[----:B------:R-:W3:Y:S01]  /*1a510*/  LDL.LU.64 R232, [R1+0xc98] ;  /* 0x000c980001e87983 */ /* 0x000ee20000300a00 */
[----:B------:R-:W-:-:S02]  /*1a520*/  WARPGROUP.DEPBAR.LE gsb0, 0x0 ;  /* 0x00008000000079c5 */ /* 0x000fc40000010000 */
[----:B------:R-:W-:Y:S01]  /*1a530*/  IMAD.MOV.U32 R160, RZ, RZ, R76 ;  /* 0x000000ffffa07224 */ /* 0x000fe200078e004c */
[----:B------:R-:W-:Y:S01]  /*1a540*/  STL.128 [R1+0x520], R72 ;  /* 0x0005204801007387 */ /* 0x000fe20000100c00 */
        /* <DEDUP_REMOVED lines=28> */
[----:B------:R0:W-:Y:S01]  /*1a710*/  STL.128 [R1+0x460], R24 ;  /* 0x0004601801007387 */ /* 0x0001e20000100c00 */
[----:B------:R-:W-:-:S03]  /*1a720*/  IMAD.MOV.U32 R2, RZ, RZ, R88 ;  /* 0x000000ffff027224 */ /* 0x000fc600078e0058 */
[----:B------:R-:W4:Y:S01]  /*1a730*/  LDL.LU.128 R120, [R1+0x520] ;  /* 0x0005200001787983 */ /* 0x000f220000300c00 */
[----:B------:R-:W-:Y:S02]  /*1a740*/  IMAD.MOV.U32 R3, RZ, RZ, R89 ;  /* 0x000000ffff037224 */ /* 0x000fe400078e0059 */
[----:B------:R-:W-:Y:S01]  /*1a750*/  IMAD.MOV.U32 R22, RZ, RZ, R90 ;  /* 0x000000ffff167224 */ /* 0x000fe200078e005a */
[----:B------:R-:W-:Y:S01]  /*1a760*/  STL.128 [R1+0x470], R28 ;  /* 0x0004701c01007387 */ /* 0x000fe20000100c00 */
[----:B------:R-:W-:Y:S02]  /*1a770*/  IMAD.MOV.U32 R23, RZ, RZ, R91 ;  /* 0x000000ffff177224 */ /* 0x000fe400078e005b */
        /* <DEDUP_REMOVED lines=20> */
[----:B------:R-:W-:-:S03]  /*1a8c0*/  F2FP.BF16.F32.PACK_AB R152, R170, R171 ;  /* 0x000000abaa98723e */ /* 0x000fc600000010ff */
[----:B------:R-:W-:Y:S01]  /*1a8d0*/  STL.128 [R1+0x4f0], R60 ;  /* 0x0004f03c01007387 */ /* 0x000fe20000100c00 */
[----:B------:R-:W-:-:S03]  /*1a8e0*/  F2FP.BF16.F32.PACK_AB R153, R163, R165 ;  /* 0x000000a5a399723e */ /* 0x000fc600000010ff */
[----:B------:R-:W-:Y:S01]  /*1a8f0*/  STL.128 [R1+0x500], R64 ;  /* 0x0005004001007387 */ /* 0x000fe20000100c00 */
[----:B------:R-:W-:-:S03]  /*1a900*/  F2FP.BF16.F32.PACK_AB R154, R172, R173 ;  /* 0x000000adac9a723e */ /* 0x000fc600000010ff */
[----:B------:R-:W-:Y:S01]  /*1a910*/  STL.128 [R1+0x510], R68 ;  /* 0x0005104401007387 */ /* 0x000fe20000100c00 */
[----:B------:R-:W-:-:S03]  /*1a920*/  F2FP.BF16.F32.PACK_AB R155, R162, R164 ;  /* 0x000000a4a29b723e */ /* 0x000fc600000010ff */
[----:B------:R1:W-:Y:S04]  /*1a930*/  STL.64 [R1+0x538], R78 ;  /* 0x0005384e01007387 */ /* 0x0003e80000100a00 */
[----:B------:R1:W-:Y:S04]  /*1a940*/  STL.64 [R1+0x540], R80 ;  /* 0x0005405001007387 */ /* 0x0003e80000100a00 */
[----:B------:R1:W-:Y:S04]  /*1a950*/  STL.64 [R1+0x558], R86 ;  /* 0x0005585601007387 */ /* 0x0003e80000100a00 */
[----:B0-----:R-:W2:Y:S04]  /*1a960*/  LDL.LU.128 R24, [R1+0xc20] ;  /* 0x000c200001187983 */ /* 0x001ea80000300c00 */
[----:B------:R0:W-:Y:S04]  /*1a970*/  STL.128 [R1+0xc10], R196 ;  /* 0x000c10c401007387 */ /* 0x0001e80000100c00 */
[----:B------:R0:W-:Y:S04]  /*1a980*/  STL.128 [R1+0xc00], R192 ;  /* 0x000c00c001007387 */ /* 0x0001e80000100c00 */
[----:B------:R0:W-:Y:S04]  /*1a990*/  STL.128 [R1+0xbf0], R188 ;  /* 0x000bf0bc01007387 */ /* 0x0001e80000100c00 */
[----:B------:R0:W-:Y:S04]  /*1a9a0*/  STL.128 [R1+0xbe0], R184 ;  /* 0x000be0b801007387 */ /* 0x0001e80000100c00 */
[----:B------:R0:W-:Y:S04]  /*1a9b0*/  STL.64 [R1+0xbb0], R168 ;  /* 0x000bb0a801007387 */ /* 0x0001e80000100a00 */
[----:B------:R0:W-:Y:S04]  /*1a9c0*/  STL.64 [R1+0xba8], R166 ;  /* 0x000ba8a601007387 */ /* 0x0001e80000100a00 */
[----:B------:R0:W-:Y:S04]  /*1a9d0*/  STL.64 [R1+0xba0], R160 ;  /* 0x000ba0a001007387 */ /* 0x0001e80000100a00 */
[----:B------:R0:W-:Y:S04]  /*1a9e0*/  STL.128 [R1+0xb90], R156 ;  /* 0x000b909c01007387 */ /* 0x0001e80000100c00 */
[----:B------:R-:W3:Y:S04]  /*1a9f0*/  LDL.LU.128 R72, [R1+0x460] ;  /* 0x0004600001487983 */ /* 0x000ee80000300c00 */
[----:B-1----:R-:W3:Y:S04]  /*1aa00*/  LDL.LU.128 R76, [R1+0x470] ;  /* 0x00047000014c7983 */ /* 0x002ee80000300c00 */
[----:B------:R-:W3:Y:S04]  /*1aa10*/  LDL.LU.128 R80, [R1+0x480] ;  /* 0x0004800001507983 */ /* 0x000ee80000300c00 */
        /* <DEDUP_REMOVED lines=9> */
[----:B------:R-:W3:Y:S04]  /*1aab0*/  LDL.LU R8, [R1+0x540] ;  /* 0x0005400001087983 */ /* 0x000ee80000300800 */
[----:B------:R-:W3:Y:S04]  /*1aac0*/  LDL.LU R9, [R1+0x544] ;  /* 0x0005440001097983 */ /* 0x000ee80000300800 */
[----:B------:R-:W3:Y:S04]  /*1aad0*/  LDL.LU R10, [R1+0x558] ;  /* 0x00055800010a7983 */ /* 0x000ee80000300800 */
[----:B------:R-:W3:Y:S04]  /*1aae0*/  LDL.LU R11, [R1+0x55c] ;  /* 0x00055c00010b7983 */ /* 0x000ee80000300800 */
[----:B------:R-:W3:Y:S04]  /*1aaf0*/  LDL.LU R6, [R1+0x538] ;  /* 0x0005380001067983 */ /* 0x000ee80000300800 */
[----:B------:R-:W3:Y:S04]  /*1ab00*/  LDL.LU R7, [R1+0x53c] ;  /* 0x00053c0001077983 */ /* 0x000ee80000300800 */
[----:B0-----:R-:W3:Y:S04]  /*1ab10*/  LDL.LU.128 R196, [R1+0xc10] ;  /* 0x000c100001c47983 */ /* 0x001ee80000300c00 */
[----:B------:R-:W3:Y:S04]  /*1ab20*/  LDL.LU.128 R192, [R1+0xc00] ;  /* 0x000c000001c07983 */ /* 0x000ee80000300c00 */
[----:B------:R-:W3:Y:S04]  /*1ab30*/  LDL.LU.128 R188, [R1+0xbf0] ;  /* 0x000bf00001bc7983 */ /* 0x000ee80000300c00 */
[----:B------:R-:W3:Y:S04]  /*1ab40*/  LDL.LU.128 R184, [R1+0xbe0] ;  /* 0x000be00001b87983 */ /* 0x000ee80000300c00 */
[----:B------:R-:W3:Y:S04]  /*1ab50*/  LDL.LU.64 R168, [R1+0xbb0] ;  /* 0x000bb00001a87983 */ /* 0x000ee80000300a00 */
[----:B------:R-:W3:Y:S04]  /*1ab60*/  LDL.LU.64 R166, [R1+0xba8] ;  /* 0x000ba80001a67983 */ /* 0x000ee80000300a00 */
[----:B------:R-:W3:Y:S04]  /*1ab70*/  LDL.LU.64 R160, [R1+0xba0] ;  /* 0x000ba00001a07983 */ /* 0x000ee80000300a00 */
[----:B------:R-:W3:Y:S04]  /*1ab80*/  LDL.LU.128 R156, [R1+0xb90] ;  /* 0x000b9000019c7983 */ /* 0x000ee80000300c00 */
[----:B------:R0:W-:Y:S04]  /*1ab90*/  STL.128 [R1+0xb80], R152 ;  /* 0x000b809801007387 */ /* 0x0001e80000100c00 */
[----:B0-----:R-:W3:Y:S01]  /*1aba0*/  LDL.LU.128 R152, [R1+0xb80] ;  /* 0x000b800001987983 */ /* 0x001ee20000300c00 */
[----:B------:R-:W-:Y:S01]  /*1abb0*/  R2UR UR6, R16 ;  /* 0x00000000100672ca */ /* 0x000fe200000e0000 */
[----:B------:R-:W-:Y:S01]  /*1abc0*/  IMAD.MOV.U32 R208, RZ, RZ, R124 ;  /* 0x000000ffffd07224 */ /* 0x000fe200078e007c */
[----:B------:R-:W-:Y:S01]  /*1abd0*/  R2UR UR7, R17 ;  /* 0x00000000110772ca */ /* 0x000fe200000e0000 */
[----:B------:R0:W-:Y:S01]  /*1abe0*/  STL.128 [R1+0x420], R224 ;  /* 0x000420e001007387 */ /* 0x0001e20000100c00 */
        /* <DEDUP_REMOVED lines=15> */
[----:B0-----:R-:W-:Y:S02]  /*1ace0*/  IMAD.MOV.U32 R224, RZ, RZ, R140 ;  /* 0x000000ffffe07224 */ /* 0x001fe400078e008c */
        /* <DEDUP_REMOVED lines=22> */
[----:B----4-:R-:W-:Y:S02]  /*1ae50*/  IMAD.MOV.U32 R17, RZ, RZ, R120 ;  /* 0x000000ffff117224 */ /* 0x010fe400078e0078 */
[----:B------:R-:W-:Y:S02]  /*1ae60*/  IMAD.MOV.U32 R16, RZ, RZ, R121 ;  /* 0x000000ffff107224 */ /* 0x000fe400078e0079 */
[----:B------:R-:W-:Y:S02]  /*1ae70*/  IMAD.MOV.U32 R5, RZ, RZ, R122 ;  /* 0x000000ffff057224 */ /* 0x000fe400078e007a */
[----:B------:R-:W-:Y:S01]  /*1ae80*/  IMAD.MOV.U32 R4, RZ, RZ, R123 ;  /* 0x000000ffff047224 */ /* 0x000fe200078e007b */
        /* <DEDUP_REMOVED lines=9> */
[----:B0-----:R-:W-:Y:S02]  /*1af20*/  IMAD.MOV.U32 R120, RZ, RZ, R204 ;  /* 0x000000ffff787224 */ /* 0x001fe400078e00cc */
[----:B------:R-:W-:Y:S02]  /*1af30*/  IMAD.MOV.U32 R121, RZ, RZ, R205 ;  /* 0x000000ffff797224 */ /* 0x000fe400078e00cd */
[----:B------:R-:W-:Y:S02]  /*1af40*/  IMAD.MOV.U32 R122, RZ, RZ, R206 ;  /* 0x000000ffff7a7224 */ /* 0x000fe400078e00ce */
[----:B------:R-:W-:Y:S02]  /*1af50*/  IMAD.MOV.U32 R123, RZ, RZ, R207 ;  /* 0x000000ffff7b7224 */ /* 0x000fe400078e00cf */
[----:B------:R-:W-:Y:S01]  /*1af60*/  IMAD.MOV.U32 R151, RZ, RZ, R0 ;  /* 0x000000ffff977224 */ /* 0x000fe200078e0000 */
[----:B--2---:R0:W-:Y:S04]  /*1af70*/  STL.128 [R1+0x250], R24 ;  /* 0x0002501801007387 */ /* 0x0041e80000100c00 */
[----:B---3--:R1:W-:Y:S01]  /*1af80*/  STL.128 [R1+0x250], R72 ;  /* 0x0002504801007387 */ /* 0x0083e20000100c00 */
[----:B0-----:R-:W-:-:S02]  /*1af90*/  IMAD.MOV.U32 R24, RZ, RZ, R72 ;  /* 0x000000ffff187224 */ /* 0x001fc400078e0048 */
        /* <DEDUP_REMOVED lines=58> */
[----:B-1----:R-:W-:-:S02]  /*1b340*/  IMAD.MOV.U32 R72, RZ, RZ, R17 ;  /* 0x000000ffff487224 */ /* 0x002fc400078e0011 */
[----:B------:R-:W-:Y:S02]  /*1b350*/  IMAD.MOV.U32 R73, RZ, RZ, R16 ;  /* 0x000000ffff497224 */ /* 0x000fe400078e0010 */
[----:B------:R-:W-:Y:S02]  /*1b360*/  IMAD.MOV.U32 R74, RZ, RZ, R5 ;  /* 0x000000ffff4a7224 */ /* 0x000fe400078e0005 */
[----:B------:R-:W-:Y:S02]  /*1b370*/  IMAD.MOV.U32 R75, RZ, RZ, R4 ;  /* 0x000000ffff4b7224 */ /* 0x000fe400078e0004 */
[----:B0-----:R-:W-:Y:S02]  /*1b380*/  IMAD.MOV.U32 R76, RZ, RZ, R160 ;  /* 0x000000ffff4c7224 */ /* 0x001fe400078e00a0 */
[----:B------:R-:W-:Y:S02]  /*1b390*/  IMAD.MOV.U32 R77, RZ, RZ, R161 ;  /* 0x000000ffff4d7224 */ /* 0x000fe400078e00a1 */
[----:B------:R-:W-:-:S02]  /*1b3a0*/  IMAD.MOV.U32 R78, RZ, RZ, R6 ;  /* 0x000000ffff4e7224 */ /* 0x000fc400078e0006 */
[----:B------:R-:W-:Y:S02]  /*1b3b0*/  IMAD.MOV.U32 R79, RZ, RZ, R7 ;  /* 0x000000ffff4f7224 */ /* 0x000fe400078e0007 */
[----:B--2---:R-:W-:Y:S02]  /*1b3c0*/  IMAD.MOV.U32 R80, RZ, RZ, R8 ;  /* 0x000000ffff507224 */ /* 0x004fe400078e0008 */
[----:B------:R-:W-:Y:S02]  /*1b3d0*/  IMAD.MOV.U32 R81, RZ, RZ, R9 ;  /* 0x000000ffff517224 */ /* 0x000fe400078e0009 */
[----:B------:R-:W-:Y:S02]  /*1b3e0*/  IMAD.MOV.U32 R82, RZ, RZ, R166 ;  /* 0x000000ffff527224 */ /* 0x000fe400078e00a6 */
[----:B------:R-:W-:Y:S02]  /*1b3f0*/  IMAD.MOV.U32 R83, RZ, RZ, R167 ;  /* 0x000000ffff537224 */ /* 0x000fe400078e00a7 */
[----:B---3--:R-:W-:-:S02]  /*1b400*/  IMAD.MOV.U32 R84, RZ, RZ, R168 ;  /* 0x000000ffff547224 */ /* 0x008fc400078e00a8 */
[----:B------:R-:W-:Y:S02]  /*1b410*/  IMAD.MOV.U32 R85, RZ, RZ, R169 ;  /* 0x000000ffff557224 */ /* 0x000fe400078e00a9 */
[----:B------:R-:W-:Y:S02]  /*1b420*/  IMAD.MOV.U32 R86, RZ, RZ, R10 ;  /* 0x000000ffff567224 */ /* 0x000fe400078e000a */
[----:B------:R-:W-:Y:S02]  /*1b430*/  IMAD.MOV.U32 R87, RZ, RZ, R11 ;  /* 0x000000ffff577224 */ /* 0x000fe400078e000b */
[----:B----4-:R-:W-:Y:S02]  /*1b440*/  IMAD.MOV.U32 R88, RZ, RZ, R2 ;  /* 0x000000ffff587224 */ /* 0x010fe400078e0002 */
        /* <DEDUP_REMOVED lines=34> */
[----:B------:R-:W-:-:S06]  /*1b670*/  IMAD.MOV.U32 R147, RZ, RZ, R156 ;  /* 0x000000ffff937224 */ /* 0x000fcc00078e009c */
[----:B------:R-:W-:-:S06]  /*1b680*/  WARPGROUP.ARRIVE ;  /* 0x00000000000079c5 */ /* 0x000fcc0000000000 */
[----:B------:R-:W-:Y:S01]  /*1b690*/  HGMMA.64x256x16.F32.BF16 R24, R152, gdesc[UR4].tnspB, R24, gsb0 ;  /* 0x43e0000498187df0 */ /* 0x000fe20008001818 */
[----:B------:R0:W-:Y:S01]  /*1b6a0*/  STL.128 [R1+0xb30], R176 ;  /* 0x000b30b001007387 */ /* 0x0001e20000100c00 */
[----:B------:R-:W-:-:S03]  /*1b6b0*/  IMAD.MOV.U32 R172, RZ, RZ, R2 ;  /* 0x000000ffffac7224 */ /* 0x000fc600078e0002 */
[----:B------:R1:W-:Y:S01]  /*1b6c0*/  STL [R1+0xb50], R192 ;  /* 0x000b50c001007387 */ /* 0x0003e20000100800 */
[----:B------:R-:W-:-:S03]  /*1b6d0*/  IMAD.MOV.U32 R173, RZ, RZ, R3 ;  /* 0x000000ffffad7224 */ /* 0x000fc600078e0003 */
[----:B------:R-:W-:Y:S04]  /*1b6e0*/  STL.128 [R1+0xb40], R180 ;  /* 0x000b40b401007387 */ /* 0x000fe80000100c00 */
[----:B------:R2:W-:Y:S01]  /*1b6f0*/  STL.64 [R1+0xb20], R174 ;  /* 0x000b20ae01007387 */ /* 0x0005e20000100a00 */
[----:B0-----:R-:W-:-:S03]  /*1b700*/  IMAD.MOV.U32 R176, RZ, RZ, R18 ;  /* 0x000000ffffb07224 */ /* 0x001fc600078e0012 */
[----:B------:R-:W-:Y:S01]  /*1b710*/  STL.64 [R1+0xb58], R232 ;  /* 0x000b58e801007387 */ /* 0x000fe20000100a00 */
[----:B------:R-:W-:Y:S02]  /*1b720*/  IMAD.MOV.U32 R177, RZ, RZ, R19 ;  /* 0x000000ffffb17224 */ /* 0x000fe400078e0013 */
[----:B------:R-:W-:Y:S01]  /*1b730*/  IMAD.MOV.U32 R178, RZ, RZ, R14 ;  /* 0x000000ffffb27224 */ /* 0x000fe200078e000e */
[----:B------:R-:W-:Y:S01]  /*1b740*/  STL.128 [R1+0x3b0], R196 ;  /* 0x0003b0c401007387 */ /* 0x000fe20000100c00 */
[----:B------:R-:W-:Y:S02]  /*1b750*/  IMAD.MOV.U32 R179, RZ, RZ, R235 ;  /* 0x000000ffffb37224 */ /* 0x000fe400078e00eb */
[----:B-1----:R-:W-:Y:S01]  /*1b760*/  IMAD.MOV.U32 R192, RZ, RZ, R228 ;  /* 0x000000ffffc07224 */ /* 0x002fe200078e00e4 */
[----:B------:R-:W-:Y:S01]  /*1b770*/  STL.128 [R1+0x410], R220 ;  /* 0x000410dc01007387 */ /* 0x000fe20000100c00 */
[----:B--2---:R-:W-:-:S03]  /*1b780*/  IMAD.MOV.U32 R174, RZ, RZ, R22 ;  /* 0x000000ffffae7224 */ /* 0x004fc600078e0016 */
[----:B------:R0:W-:Y:S01]  /*1b790*/  STL.128 [R1+0x360], R176 ;  /* 0x000360b001007387 */ /* 0x0001e20000100c00 */
[----:B------:R-:W-:Y:S02]  /*1b7a0*/  IMAD.MOV.U32 R175, RZ, RZ, R23 ;  /* 0x000000ffffaf7224 */ /* 0x000fe400078e0017 */
[----:B------:R-:W-:Y:S01]  /*1b7b0*/  IMAD.MOV.U32 R180, RZ, RZ, R234 ;  /* 0x000000ffffb47224 */ /* 0x000fe200078e00ea */
[----:B------:R-:W-:Y:S01]  /*1b7c0*/  STL.128 [R1+0x390], R188 ;  /* 0x000390bc01007387 */ /* 0x000fe20000100c00 */
[----:B------:R-:W-:Y:S02]  /*1b7d0*/  IMAD.MOV.U32 R181, RZ, RZ, R231 ;  /* 0x000000ffffb57224 */ /* 0x000fe400078e00e7 */
[----:B------:R-:W-:Y:S01]  /*1b7e0*/  IMAD.MOV.U32 R182, RZ, RZ, R230 ;  /* 0x000000ffffb67224 */ /* 0x000fe200078e00e6 */
[----:B------:R-:W-:Y:S01]  /*1b7f0*/  STL.128 [R1+0x380], R184 ;  /* 0x000380b801007387 */ /* 0x000fe20000100c00 */
[----:B------:R-:W-:-:S03]  /*1b800*/  IMAD.MOV.U32 R183, RZ, RZ, R229 ;  /* 0x000000ffffb77224 */ /* 0x000fc600078e00e5 */
[----:B------:R1:W-:Y:S04]  /*1b810*/  STL.128 [R1+0x3a0], R192 ;  /* 0x0003a0c001007387 */ /* 0x0003e80000100c00 */
[----:B0-----:R-:W2:Y:S04]  /*1b820*/  LDL.LU.128 R176, [R1+0xb30] ;  /* 0x000b300001b07983 */ /* 0x001ea80000300c00 */
[----:B------:R-:W-:Y:S04]  /*1b830*/  STL.128 [R1+0x350], R172 ;  /* 0x000350ac01007387 */ /* 0x000fe80000100c00 */
[----:B------:R0:W-:Y:S04]  /*1b840*/  STL.128 [R1+0x370], R180 ;  /* 0x000370b401007387 */ /* 0x0001e80000100c00 */
[----:B-1----:R-:W3:Y:S01]  /*1b850*/  LDL.LU R192, [R1+0xb50] ;  /* 0x000b500001c07983 */ /* 0x002ee20000300800 */
[----:B------:R-:W-:-:S03]  /*1b860*/  WARPGROUP.DEPBAR.LE gsb0, 0x0 ;  /* 0x00008000000079c5 */ /* 0x000fc60000010000 */
[----:B------:R1:W-:Y:S04]  /*1b870*/  STL.128 [R1+0xa80], R112 ;  /* 0x000a807001007387 */ /* 0x0003e80000100c00 */
[----:B------:R4:W-:Y:S04]  /*1b880*/  STL.128 [R1+0xa70], R108 ;  /* 0x000a706c01007387 */ /* 0x0009e80000100c00 */
[----:B0-----:R-:W3:Y:S04]  /*1b890*/  LDL.LU.128 R180, [R1+0xb40] ;  /* 0x000b400001b47983 */ /* 0x001ee80000300c00 */
[----:B------:R-:W3:Y:S04]  /*1b8a0*/  LDL.LU.64 R174, [R1+0xb20] ;  /* 0x000b200001ae7983 */ /* 0x000ee80000300a00 */
[----:B-1----:R-:W3:Y:S04]  /*1b8b0*/  LDL.LU.128 R112, [R1+0xa80] ;  /* 0x000a800001707983 */ /* 0x002ee80000300c00 */
[----:B----4-:R-:W4:Y:S01]  /*1b8c0*/  LDL.LU.128 R108, [R1+0xa70] ;  /* 0x000a7000016c7983 */ /* 0x010f220000300c00 */
[----:B------:R-:W-:-:S02]  /*1b8d0*/  IMAD.MOV.U32 R228, RZ, RZ, R159 ;  /* 0x000000ffffe47224 */ /* 0x000fc400078e009f */
[----:B------:R-:W-:Y:S01]  /*1b8e0*/  IMAD.MOV.U32 R229, RZ, RZ, R158 ;  /* 0x000000ffffe57224 */ /* 0x000fe200078e009e */
[----:B------:R-:W-:Y:S01]  /*1b8f0*/  STL [R1+0x51c], R71 ;  /* 0x00051c4701007387 */ /* 0x000fe20000100800 */
[----:B------:R-:W-:Y:S02]  /*1b900*/  IMAD.MOV.U32 R230, RZ, RZ, R157 ;  /* 0x000000ffffe67224 */ /* 0x000fe400078e009d */
[----:B------:R-:W-:Y:S01]  /*1b910*/  IMAD.MOV.U32 R231, RZ, RZ, R156 ;  /* 0x000000ffffe77224 */ /* 0x000fe200078e009c */
[----:B------:R-:W-:Y:S01]  /*1b920*/  STL [R1+0x518], R70 ;  /* 0x0005184601007387 */ /* 0x000fe20000100800 */
[----:B------:R-:W-:Y:S02]  /*1b930*/  IMAD.MOV.U32 R232, RZ, RZ, R21 ;  /* 0x000000ffffe87224 */ /* 0x000fe400078e0015 */
[----:B------:R-:W-:Y:S01]  /*1b940*/  IMAD.MOV.U32 R233, RZ, RZ, R20 ;  /* 0x000000ffffe97224 */ /* 0x000fe200078e0014 */
[----:B------:R-:W-:Y:S01]  /*1b950*/  STL [R1+0x514], R69 ;  /* 0x0005144501007387 */ /* 0x000fe20000100800 */
        /* <DEDUP_REMOVED lines=23> */
[----:B------:R-:W-:Y:S04]  /*1bad0*/  STL [R1+0x4f4], R61 ;  /* 0x0004f43d01007387 */ /* 0x000fe80000100800 */
[----:B------:R-:W-:Y:S01]  /*1bae0*/  STL [R1+0x4f0], R60 ;  /* 0x0004f03c01007387 */ /* 0x000fe20000100800 */
[----:B------:R-:W-:-:S03]  /*1baf0*/  IMAD.MOV.U32 R173, RZ, RZ, R89 ;  /* 0x000000ffffad7224 */ /* 0x000fc600078e0059 */
[----:B------:R0:W-:Y:S01]  /*1bb00*/  STL.128 [R1+0x420], R224 ;  /* 0x000420e001007387 */ /* 0x0001e20000100c00 */
[----:B------:R-:W-:-:S03]  /*1bb10*/  IMAD.MOV.U32 R172, RZ, RZ, R88 ;  /* 0x000000ffffac7224 */ /* 0x000fc600078e0058 */
[----:B------:R-:W-:Y:S04]  /*1bb20*/  STL [R1+0x4ec], R59 ;  /* 0x0004ec3b01007387 */ /* 0x000fe80000100800 */
[----:B------:R-:W-:Y:S04]  /*1bb30*/  STL [R1+0x4e8], R58 ;  /* 0x0004e83a01007387 */ /* 0x000fe80000100800 */
[----:B------:R-:W-:Y:S04]  /*1bb40*/  STL [R1+0x4e4], R57 ;  /* 0x0004e43901007387 */ /* 0x000fe80000100800 */
[----:B------:R-:W-:Y:S01]  /*1bb50*/  STL [R1+0x4e0], R56 ;  /* 0x0004e03801007387 */ /* 0x000fe20000100800 */
[----:B0-----:R-:W-:-:S02]  /*1bb60*/  IMAD.MOV.U32 R224, RZ, RZ, R99 ;  /* 0x000000ffffe07224 */ /* 0x001fc400078e0063 */
[----:B------:R-:W-:Y:S01]  /*1bb70*/  IMAD.MOV.U32 R225, RZ, RZ, R98 ;  /* 0x000000ffffe17224 */ /* 0x000fe200078e0062 */
[----:B------:R-:W4:Y:S01]  /*1bb80*/  LDL.LU.128 R104, [R1+0x4f0] ;  /* 0x0004f00001687983 */ /* 0x000f220000300c00 */
[----:B------:R-:W-:Y:S02]  /*1bb90*/  IMAD.MOV.U32 R226, RZ, RZ, R97 ;  /* 0x000000ffffe27224 */ /* 0x000fe400078e0061 */
[----:B------:R-:W-:Y:S01]  /*1bba0*/  IMAD.MOV.U32 R227, RZ, RZ, R96 ;  /* 0x000000ffffe37224 */ /* 0x000fe200078e0060 */
[----:B------:R0:W-:Y:S04]  /*1bbb0*/  STL.128 [R1+0x430], R228 ;  /* 0x000430e401007387 */ /* 0x0001e80000100c00 */
        /* <DEDUP_REMOVED lines=17> */
[----:B--2---:R-:W-:-:S03]  /*1bcd0*/  F2FP.BF16.F32.PACK_AB R152, R178, R179 ;  /* 0x000000b3b298723e */ /* 0x004fc600000010ff */
[----:B------:R0:W-:Y:S04]  /*1bce0*/  STL.128 [R1+0x340], R168 ;  /* 0x000340a801007387 */ /* 0x0001e80000100c00 */
[----:B------:R-:W-:Y:S04]  /*1bcf0*/  STL [R1+0x4bc], R47 ;  /* 0x0004bc2f01007387 */ /* 0x000fe80000100800 */
[----:B------:R-:W-:Y:S04]  /*1bd00*/  STL [R1+0x4b8], R46 ;  /* 0x0004b82e01007387 */ /* 0x000fe80000100800 */
[----:B------:R-:W-:Y:S04]  /*1bd10*/  STL [R1+0x4b4], R45 ;  /* 0x0004b42d01007387 */ /* 0x000fe80000100800 */
[----:B------:R-:W-:Y:S01]  /*1bd20*/  STL [R1+0x4b0], R44 ;  /* 0x0004b02c01007387 */ /* 0x000fe20000100800 */
[----:B0-----:R-:W-:-:S02]  /*1bd30*/  IMAD.MOV.U32 R171, RZ, RZ, R87 ;  /* 0x000000ffffab7224 */ /* 0x001fc400078e0057 */
[----:B------:R-:W-:Y:S01]  /*1bd40*/  IMAD.MOV.U32 R170, RZ, RZ, R86 ;  /* 0x000000ffffaa7224 */ /* 0x000fe200078e0056 */
[----:B------:R-:W2:Y:S01]  /*1bd50*/  LDL.LU.128 R92, [R1+0x4c0] ;  /* 0x0004c000015c7983 */ /* 0x000ea20000300c00 */
[----:B------:R-:W-:Y:S02]  /*1bd60*/  IMAD.MOV.U32 R169, RZ, RZ, R85 ;  /* 0x000000ffffa97224 */ /* 0x000fe400078e0055 */
[----:B------:R-:W-:Y:S01]  /*1bd70*/  IMAD.MOV.U32 R168, RZ, RZ, R84 ;  /* 0x000000ffffa87224 */ /* 0x000fe200078e0054 */
[----:B------:R0:W-:Y:S01]  /*1bd80*/  STL.128 [R1+0x330], R164 ;  /* 0x000330a401007387 */ /* 0x0001e20000100c00 */
[----:B------:R-:W-:-:S03]  /*1bd90*/  IMAD.MOV.U32 R159, RZ, RZ, R75 ;  /* 0x000000ffff9f7224 */ /* 0x000fc600078e004b */
[----:B------:R-:W-:Y:S01]  /*1bda0*/  STL [R1+0x4ac], R43 ;  /* 0x0004ac2b01007387 */ /* 0x000fe20000100800 */
[----:B------:R-:W-:-:S03]  /*1bdb0*/  IMAD.MOV.U32 R158, RZ, RZ, R74 ;  /* 0x000000ffff9e7224 */ /* 0x000fc600078e004a */
[----:B------:R-:W-:Y:S01]  /*1bdc0*/  STL [R1+0x4a8], R42 ;  /* 0x0004a82a01007387 */ /* 0x000fe20000100800 */
[----:B------:R-:W-:-:S03]  /*1bdd0*/  IMAD.MOV.U32 R157, RZ, RZ, R73 ;  /* 0x000000ffff9d7224 */ /* 0x000fc600078e0049 */
[----:B------:R-:W-:Y:S01]  /*1bde0*/  STL [R1+0x4a4], R41 ;  /* 0x0004a42901007387 */ /* 0x000fe20000100800 */
[----:B------:R-:W-:-:S03]  /*1bdf0*/  IMAD.MOV.U32 R156, RZ, RZ, R72 ;  /* 0x000000ffff9c7224 */ /* 0x000fc600078e0048 */
[----:B------:R-:W-:Y:S01]  /*1be00*/  STL [R1+0x4a0], R40 ;  /* 0x0004a02801007387 */ /* 0x000fe20000100800 */
[----:B0-----:R-:W-:Y:S02]  /*1be10*/  IMAD.MOV.U32 R167, RZ, RZ, R83 ;  /* 0x000000ffffa77224 */ /* 0x001fe400078e0053 */
[----:B------:R-:W-:Y:S01]  /*1be20*/  IMAD.MOV.U32 R166, RZ, RZ, R82 ;  /* 0x000000ffffa67224 */ /* 0x000fe200078e0052 */
[----:B------:R-:W2:Y:S01]  /*1be30*/  LDL.LU.128 R88, [R1+0x4b0] ;  /* 0x0004b00001587983 */ /* 0x000ea20000300c00 */
[----:B------:R-:W-:Y:S02]  /*1be40*/  IMAD.MOV.U32 R165, RZ, RZ, R81 ;  /* 0x000000ffffa57224 */ /* 0x000fe400078e0051 */
[----:B------:R-:W-:Y:S01]  /*1be50*/  IMAD.MOV.U32 R164, RZ, RZ, R80 ;  /* 0x000000ffffa47224 */ /* 0x000fe200078e0050 */
        /* <DEDUP_REMOVED lines=11> */
[----:B------:R-:W-:Y:S04]  /*1bf10*/  STL [R1+0x48c], R35 ;  /* 0x00048c2301007387 */ /* 0x000fe80000100800 */
[----:B------:R-:W-:Y:S04]  /*1bf20*/  STL [R1+0x488], R34 ;  /* 0x0004882201007387 */ /* 0x000fe80000100800 */
[----:B------:R-:W-:Y:S04]  /*1bf30*/  STL [R1+0x484], R33 ;  /* 0x0004842101007387 */ /* 0x000fe80000100800 */
[----:B------:R-:W-:Y:S04]  /*1bf40*/  STL [R1+0x480], R32 ;  /* 0x0004802001007387 */ /* 0x000fe80000100800 */
[----:B------:R-:W2:Y:S04]  /*1bf50*/  LDL.LU.128 R80, [R1+0x490] ;  /* 0x0004900001507983 */ /* 0x000ea80000300c00 */
[----:B------:R-:W-:Y:S04]  /*1bf60*/  STL [R1+0x47c], R31 ;  /* 0x00047c1f01007387 */ /* 0x000fe80000100800 */
[----:B------:R-:W-:Y:S04]  /*1bf70*/  STL [R1+0x478], R30 ;  /* 0x0004781e01007387 */ /* 0x000fe80000100800 */
[----:B------:R-:W-:Y:S04]  /*1bf80*/  STL [R1+0x474], R29 ;  /* 0x0004741d01007387 */ /* 0x000fe80000100800 */
[----:B------:R-:W-:Y:S04]  /*1bf90*/  STL [R1+0x470], R28 ;  /* 0x0004701c01007387 */ /* 0x000fe80000100800 */
[----:B------:R-:W2:Y:S04]  /*1bfa0*/  LDL.LU.128 R76, [R1+0x480] ;  /* 0x00048000014c7983 */ /* 0x000ea80000300c00 */
        /* <DEDUP_REMOVED lines=9> */
[----:B------:R-:W2:Y:S04]  /*1c040*/  LDL.LU.128 R72, [R1+0x470] ;  /* 0x0004700001487983 */ /* 0x000ea80000300c00 */
[----:B0-----:R-:W2:Y:S04]  /*1c050*/  LDL.LU.128 R148, [R1+0xb10] ;  /* 0x000b100001947983 */ /* 0x001ea80000300c00 */
[----:B-1----:R-:W2:Y:S04]  /*1c060*/  LDL.LU.128 R144, [R1+0xb00] ;  /* 0x000b000001907983 */ /* 0x002ea80000300c00 */
[----:B---3--:R-:W3:Y:S04]  /*1c070*/  LDL.LU.128 R140, [R1+0xaf0] ;  /* 0x000af000018c7983 */ /* 0x008ee80000300c00 */
[----:B------:R-:W3:Y:S04]  /*1c080*/  LDL.LU.128 R136, [R1+0xae0] ;  /* 0x000ae00001887983 */ /* 0x000ee80000300c00 */
[----:B------:R-:W3:Y:S01]  /*1c090*/  LDL.LU.128 R132, [R1+0xad0] ;  /* 0x000ad00001847983 */ /* 0x000ee20000300c00 */
[----:B------:R-:W-:-:S03]  /*1c0a0*/  IMAD.MOV.U32 R199, RZ, RZ, R115 ;  /* 0x000000ffffc77224 */ /* 0x000fc600078e0073 */
[----:B----4-:R-:W4:Y:S01]  /*1c0b0*/  LDL.LU.128 R128, [R1+0xac0] ;  /* 0x000ac00001807983 */ /* 0x010f220000300c00 */
[----:B------:R-:W-:Y:S02]  /*1c0c0*/  IMAD.MOV.U32 R198, RZ, RZ, R114 ;  /* 0x000000ffffc67224 */ /* 0x000fe400078e0072 */
[----:B------:R-:W-:Y:S01]  /*1c0d0*/  IMAD.MOV.U32 R197, RZ, RZ, R113 ;  /* 0x000000ffffc57224 */ /* 0x000fe200078e0071 */
[----:B------:R-:W4:Y:S01]  /*1c0e0*/  LDL.LU.128 R124, [R1+0xab0] ;  /* 0x000ab000017c7983 */ /* 0x000f220000300c00 */
[----:B------:R-:W-:Y:S02]  /*1c0f0*/  IMAD.MOV.U32 R196, RZ, RZ, R112 ;  /* 0x000000ffffc47224 */ /* 0x000fe400078e0070 */
[----:B------:R-:W-:Y:S01]  /*1c100*/  IMAD.MOV.U32 R195, RZ, RZ, R111 ;  /* 0x000000ffffc37224 */ /* 0x000fe200078e006f */
[----:B------:R-:W3:Y:S01]  /*1c110*/  LDL.LU.128 R112, [R1+0x510] ;  /* 0x0005100001707983 */ /* 0x000ee20000300c00 */
[----:B------:R-:W-:Y:S02]  /*1c120*/  IMAD.MOV.U32 R194, RZ, RZ, R110 ;  /* 0x000000ffffc27224 */ /* 0x000fe400078e006e */
[----:B------:R-:W-:Y:S01]  /*1c130*/  IMAD.MOV.U32 R193, RZ, RZ, R109 ;  /* 0x000000ffffc17224 */ /* 0x000fe200078e006d */
[----:B------:R-:W4:Y:S01]  /*1c140*/  LDL.LU.128 R120, [R1+0xaa0] ;  /* 0x000aa00001787983 */ /* 0x000f220000300c00 */
[----:B------:R-:W-:-:S03]  /*1c150*/  IMAD.MOV.U32 R223, RZ, RZ, R108 ;  /* 0x000000ffffdf7224 */ /* 0x000fc600078e006c */
[----:B------:R-:W4:Y:S04]  /*1c160*/  LDL.LU.128 R108, [R1+0x500] ;  /* 0x00050000016c7983 */ /* 0x000f280000300c00 */
[----:B------:R-:W4:Y:S01]  /*1c170*/  LDL.LU.128 R116, [R1+0xa90] ;  /* 0x000a900001747983 */ /* 0x000f220000300c00 */
[----:B------:R-:W-:Y:S02]  /*1c180*/  F2FP.BF16.F32.PACK_AB R153, R175, R177 ;  /* 0x000000b1af99723e */ /* 0x000fe400000010ff */
[----:B------:R-:W-:Y:S01]  /*1c190*/  F2FP.BF16.F32.PACK_AB R154, R180, R181 ;  /* 0x000000b5b49a723e */ /* 0x000fe200000010ff */
[----:B------:R0:W-:Y:S01]  /*1c1a0*/  STL.128 [R1+0xa60], R192 ;  /* 0x000a60c001007387 */ /* 0x0001e20000100c00 */
[----:B------:R-:W-:-:S03]  /*1c1b0*/  F2FP.BF16.F32.PACK_AB R155, R174, R176 ;  /* 0x000000b0ae9b723e */ /* 0x000fc600000010ff */
[----:B------:R1:W-:Y:S04]  /*1c1c0*/  STL.128 [R1+0xa50], R188 ;  /* 0x000a50bc01007387 */ /* 0x0003e80000100c00 */
[----:B------:R1:W-:Y:S04]  /*1c1d0*/  STL.128 [R1+0xa40], R184 ;  /* 0x000a40b801007387 */ /* 0x0003e80000100c00 */
[----:B------:R1:W-:Y:S04]  /*1c1e0*/  STL [R1+0xa28], R178 ;  /* 0x000a28b201007387 */ /* 0x0003e80000100800 */
[----:B------:R1:W-:Y:S04]  /*1c1f0*/  STL.64 [R1+0xa20], R172 ;  /* 0x000a20ac01007387 */ /* 0x0003e80000100a00 */
[----:B------:R1:W-:Y:S04]  /*1c200*/  STL.128 [R1+0xa10], R168 ;  /* 0x000a10a801007387 */ /* 0x0003e80000100c00 */
[----:B------:R1:W-:Y:S04]  /*1c210*/  STL.128 [R1+0xa00], R164 ;  /* 0x000a00a401007387 */ /* 0x0003e80000100c00 */
[----:B------:R1:W-:Y:S04]  /*1c220*/  STL.128 [R1+0x9f0], R160 ;  /* 0x0009f0a001007387 */ /* 0x0003e80000100c00 */
[----:B------:R1:W-:Y:S04]  /*1c230*/  STL.128 [R1+0x9e0], R156 ;  /* 0x0009e09c01007387 */ /* 0x0003e80000100c00 */
[----:B0-----:R-:W4:Y:S04]  /*1c240*/  LDL.LU.128 R192, [R1+0xa60] ;  /* 0x000a600001c07983 */ /* 0x001f280000300c00 */
[----:B-1----:R-:W4:Y:S04]  /*1c250*/  LDL.LU.128 R188, [R1+0xa50] ;  /* 0x000a500001bc7983 */ /* 0x002f280000300c00 */
[----:B------:R-:W4:Y:S04]  /*1c260*/  LDL.LU.128 R184, [R1+0xa40] ;  /* 0x000a400001b87983 */ /* 0x000f280000300c00 */
[----:B------:R-:W4:Y:S04]  /*1c270*/  LDL.LU R178, [R1+0xa28] ;  /* 0x000a280001b27983 */ /* 0x000f280000300800 */
[----:B------:R-:W4:Y:S04]  /*1c280*/  LDL.LU.64 R172, [R1+0xa20] ;  /* 0x000a200001ac7983 */ /* 0x000f280000300a00 */
[----:B------:R-:W4:Y:S04]  /*1c290*/  LDL.LU.128 R168, [R1+0xa10] ;  /* 0x000a100001a87983 */ /* 0x000f280000300c00 */
[----:B------:R-:W4:Y:S04]  /*1c2a0*/  LDL.LU.128 R164, [R1+0xa00] ;  /* 0x000a000001a47983 */ /* 0x000f280000300c00 */
[----:B------:R-:W4:Y:S04]  /*1c2b0*/  LDL.LU.128 R160, [R1+0x9f0] ;  /* 0x0009f00001a07983 */ /* 0x000f280000300c00 */
[----:B------:R-:W4:Y:S04]  /*1c2c0*/  LDL.LU.128 R156, [R1+0x9e0] ;  /* 0x0009e000019c7983 */ /* 0x000f280000300c00 */
[----:B------:R0:W-:Y:S01]  /*1c2d0*/  STL.128 [R1+0x9d0], R152 ;  /* 0x0009d09801007387 */ /* 0x0001e20000100c00 */
[----:B------:R-:W-:-:S02]  /*1c2e0*/  IMAD.MOV.U32 R59, RZ, RZ, R107 ;  /* 0x000000ffff3b7224 */ /* 0x000fc400078e006b */
[----:B------:R-:W-:Y:S02]  /*1c2f0*/  IMAD.MOV.U32 R58, RZ, RZ, R106 ;  /* 0x000000ffff3a7224 */ /* 0x000fe400078e006a */
[----:B------:R-:W-:Y:S01]  /*1c300*/  VIADD R12, R12, 0x280 ;  /* 0x000002800c0c7836 */ /* 0x000fe20000000000 */
[----:B------:R-:W-:Y:S01]  /*1c310*/  R2UR UR7, R13 ;  /* 0x000000000d0772ca */ /* 0x000fe200000e0000 */
[----:B------:R-:W-:Y:S01]  /*1c320*/  IMAD.MOV.U32 R57, RZ, RZ, R105 ;  /* 0x000000ffff397224 */ /* 0x000fe200078e0069 */
[----:B------:R-:W-:Y:S01]  /*1c330*/  STL.128 [R1+0x3c0], R200 ;  /* 0x0003c0c801007387 */ /* 0x000fe20000100c00 */
[----:B------:R-:W-:Y:S02]  /*1c340*/  IMAD.MOV.U32 R56, RZ, RZ, R104 ;  /* 0x000000ffff387224 */ /* 0x000fe400078e0068 */
[----:B------:R-:W-:Y:S01]  /*1c350*/  IMAD.MOV.U32 R55, RZ, RZ, R103 ;  /* 0x000000ffff377224 */ /* 0x000fe200078e0067 */
[----:B------:R-:W-:Y:S04]  /*1c360*/  STL.128 [R1+0x3d0], R204 ;  /* 0x0003d0cc01007387 */ /* 0x000fe80000100c00 */
[----:B0-----:R-:W4:Y:S01]  /*1c370*/  LDL.LU.128 R152, [R1+0x9d0] ;  /* 0x0009d00001987983 */ /* 0x001f220000300c00 */
[----:B------:R-:W-:-:S02]  /*1c380*/  IMAD.MOV.U32 R54, RZ, RZ, R102 ;  /* 0x000000ffff367224 */ /* 0x000fc400078e0066 */
[----:B------:R-:W-:Y:S01]  /*1c390*/  IMAD.MOV.U32 R53, RZ, RZ, R101 ;  /* 0x000000ffff357224 */ /* 0x000fe200078e0065 */
[----:B------:R-:W-:Y:S01]  /*1c3a0*/  STL.128 [R1+0x3e0], R208 ;  /* 0x0003e0d001007387 */ /* 0x000fe20000100c00 */
[----:B------:R-:W-:Y:S01]  /*1c3b0*/  IMAD.MOV.U32 R52, RZ, RZ, R100 ;  /* 0x000000ffff347224 */ /* 0x000fe200078e0064 */
[----:B------:R-:W-:Y:S01]  /*1c3c0*/  R2UR UR6, R12 ;  /* 0x000000000c0672ca */ /* 0x000fe200000e0000 */
[----:B------:R-:W-:Y:S01]  /*1c3d0*/  IMAD.MOV.U32 R0, RZ, RZ, R24 ;  /* 0x000000ffff007224 */ /* 0x000fe200078e0018 */
[----:B------:R-:W-:Y:S01]  /*1c3e0*/  STL.128 [R1+0x3f0], R212 ;  /* 0x0003f0d401007387 */ /* 0x000fe20000100c00 */
[----:B------:R-:W-:-:S03]  /*1c3f0*/  IMAD.MOV.U32 R51, RZ, RZ, R99 ;  /* 0x000000ffff337224 */ /* 0x000fc600078e0063 */
[----:B------:R-:W-:Y:S01]  /*1c400*/  STL.128 [R1+0x400], R216 ;  /* 0x000400d801007387 */ /* 0x000fe20000100c00 */
        /* <DEDUP_REMOVED lines=8> */
[----:B------:R-:W4:Y:S04]  /*1c490*/  LDL.LU.64 R232, [R1+0xb58] ;  /* 0x000b580001e87983 */ /* 0x000f280000300a00 */
[----:B------:R-:W4:Y:S01]  /*1c4a0*/  LDL.LU R22, [R1+0xb70] ;  /* 0x000b700001167983 */ /* 0x000f220000300800 */
[----:B--2---:R-:W-:-:S03]  /*1c4b0*/  IMAD.MOV.U32 R47, RZ, RZ, R95 ;  /* 0x000000ffff2f7224 */ /* 0x004fc600078e005f */
[----:B------:R-:W2:Y:S01]  /*1c4c0*/  LDL.LU R23, [R1+0xb6c] ;  /* 0x000b6c0001177983 */ /* 0x000ea20000300800 */
[----:B------:R-:W-:Y:S02]  /*1c4d0*/  IMAD.MOV.U32 R46, RZ, RZ, R94 ;  /* 0x000000ffff2e7224 */ /* 0x000fe400078e005e */
[----:B------:R-:W-:Y:S01]  /*1c4e0*/  IMAD.MOV.U32 R45, RZ, RZ, R93 ;  /* 0x000000ffff2d7224 */ /* 0x000fe200078e005d */
[----:B------:R-:W2:Y:S01]  /*1c4f0*/  LDL.LU R18, [R1+0xb68] ;  /* 0x000b680001127983 */ /* 0x000ea20000300800 */
[----:B------:R-:W-:Y:S02]  /*1c500*/  IMAD.MOV.U32 R44, RZ, RZ, R92 ;  /* 0x000000ffff2c7224 */ /* 0x000fe400078e005c */
[----:B0-----:R-:W-:Y:S01]  /*1c510*/  IMAD.MOV.U32 R96, RZ, RZ, R227 ;  /* 0x000000ffff607224 */ /* 0x001fe200078e00e3 */
[----:B------:R0:W-:Y:S01]  /*1c520*/  STL.128 [R1+0x2b0], R92 ;  /* 0x0002b05c01007387 */ /* 0x0001e20000100c00 */
[----:B------:R-:W-:Y:S02]  /*1c530*/  IMAD.MOV.U32 R97, RZ, RZ, R226 ;  /* 0x000000ffff617224 */ /* 0x000fe400078e00e2 */
[----:B------:R-:W-:Y:S01]  /*1c540*/  IMAD.MOV.U32 R98, RZ, RZ, R225 ;  /* 0x000000ffff627224 */ /* 0x000fe200078e00e1 */
[----:B------:R-:W2:Y:S01]  /*1c550*/  LDL.LU R19, [R1+0xb64] ;  /* 0x000b640001137983 */ /* 0x000ea20000300800 */
[----:B------:R-:W-:-:S03]  /*1c560*/  IMAD.MOV.U32 R99, RZ, RZ, R224 ;  /* 0x000000ffff637224 */ /* 0x000fc600078e00e0 */
[----:B------:R-:W2:Y:S04]  /*1c570*/  LDL.LU R14, [R1+0xb60] ;  /* 0x000b6000010e7983 */ /* 0x000ea80000300800 */
[----:B------:R1:W5:Y:S01]  /*1c580*/  LDL.LU R2, [R1+0xb78] ;  /* 0x000b780001027983 */ /* 0x0003620000300800 */
[----:B------:R-:W-:-:S03]  /*1c590*/  IMAD.MOV.U32 R43, RZ, RZ, R91 ;  /* 0x000000ffff2b7224 */ /* 0x000fc600078e005b */
[----:B------:R1:W5:Y:S01]  /*1c5a0*/  LDL.LU R3, [R1+0xb74] ;  /* 0x000b740001037983 */ /* 0x0003620000300800 */
[----:B------:R-:W-:Y:S02]  /*1c5b0*/  IMAD.MOV.U32 R42, RZ, RZ, R90 ;  /* 0x000000ffff2a7224 */ /* 0x000fe400078e005a */
[----:B------:R-:W-:Y:S02]  /*1c5c0*/  IMAD.MOV.U32 R41, RZ, RZ, R89 ;  /* 0x000000ffff297224 */ /* 0x000fe400078e0059 */
[----:B------:R-:W-:Y:S01]  /*1c5d0*/  IMAD.MOV.U32 R40, RZ, RZ, R88 ;  /* 0x000000ffff287224 */ /* 0x000fe200078e0058 */
[----:B------:R1:W-:Y:S01]  /*1c5e0*/  STL.128 [R1+0x2a0], R88 ;  /* 0x0002a05801007387 */ /* 0x0003e20000100c00 */
[----:B0-----:R-:W-:Y:S02]  /*1c5f0*/  IMAD.MOV.U32 R92, RZ, RZ, R231 ;  /* 0x000000ffff5c7224 */ /* 0x001fe400078e00e7 */
[----:B------:R-:W-:Y:S02]  /*1c600*/  IMAD.MOV.U32 R93, RZ, RZ, R230 ;  /* 0x000000ffff5d7224 */ /* 0x000fe400078e00e6 */
[----:B------:R-:W-:-:S02]  /*1c610*/  IMAD.MOV.U32 R94, RZ, RZ, R229 ;  /* 0x000000ffff5e7224 */ /* 0x000fc400078e00e5 */
[----:B------:R-:W-:Y:S02]  /*1c620*/  IMAD.MOV.U32 R95, RZ, RZ, R228 ;  /* 0x000000ffff5f7224 */ /* 0x000fe400078e00e4 */
[----:B------:R-:W-:Y:S02]  /*1c630*/  IMAD.MOV.U32 R39, RZ, RZ, R87 ;  /* 0x000000ffff277224 */ /* 0x000fe400078e0057 */
[----:B------:R-:W-:Y:S02]  /*1c640*/  IMAD.MOV.U32 R38, RZ, RZ, R86 ;  /* 0x000000ffff267224 */ /* 0x000fe400078e0056 */
[----:B------:R-:W-:Y:S02]  /*1c650*/  IMAD.MOV.U32 R37, RZ, RZ, R85 ;  /* 0x000000ffff257224 */ /* 0x000fe400078e0055 */
[----:B------:R-:W-:Y:S01]  /*1c660*/  IMAD.MOV.U32 R36, RZ, RZ, R84 ;  /* 0x000000ffff247224 */ /* 0x000fe200078e0054 */
[----:B------:R-:W-:Y:S01]  /*1c670*/  STL.128 [R1+0x290], R84 ;  /* 0x0002905401007387 */ /* 0x000fe20000100c00 */
[----:B-1----:R-:W-:-:S02]  /*1c680*/  IMAD.MOV.U32 R90, RZ, RZ, R235 ;  /* 0x000000ffff5a7224 */ /* 0x002fc400078e00eb */
[----:B------:R-:W-:Y:S02]  /*1c690*/  IMAD.MOV.U32 R91, RZ, RZ, R234 ;  /* 0x000000ffff5b7224 */ /* 0x000fe400078e00ea */
[----:B------:R-:W-:Y:S02]  /*1c6a0*/  IMAD.MOV.U32 R35, RZ, RZ, R83 ;  /* 0x000000ffff237224 */ /* 0x000fe400078e0053 */
[----:B------:R-:W-:Y:S02]  /*1c6b0*/  IMAD.MOV.U32 R34, RZ, RZ, R82 ;  /* 0x000000ffff227224 */ /* 0x000fe400078e0052 */
[----:B------:R-:W-:Y:S02]  /*1c6c0*/  IMAD.MOV.U32 R33, RZ, RZ, R81 ;  /* 0x000000ffff217224 */ /* 0x000fe400078e0051 */
[----:B------:R-:W-:Y:S01]  /*1c6d0*/  IMAD.MOV.U32 R32, RZ, RZ, R80 ;  /* 0x000000ffff207224 */ /* 0x000fe200078e0050 */
[----:B------:R-:W-:Y:S01]  /*1c6e0*/  STL.128 [R1+0x280], R80 ;  /* 0x0002805001007387 */ /* 0x000fe20000100c00 */
[----:B------:R-:W-:-:S02]  /*1c6f0*/  IMAD.MOV.U32 R31, RZ, RZ, R79 ;  /* 0x000000ffff1f7224 */ /* 0x000fc400078e004f */
[----:B------:R-:W-:Y:S02]  /*1c700*/  IMAD.MOV.U32 R30, RZ, RZ, R78 ;  /* 0x000000ffff1e7224 */ /* 0x000fe400078e004e */
[----:B------:R-:W-:Y:S02]  /*1c710*/  IMAD.MOV.U32 R29, RZ, RZ, R77 ;  /* 0x000000ffff1d7224 */ /* 0x000fe400078e004d */
[----:B------:R-:W-:Y:S01]  /*1c720*/  IMAD.MOV.U32 R28, RZ, RZ, R76 ;  /* 0x000000ffff1c7224 */ /* 0x000fe200078e004c */
[----:B------:R-:W-:Y:S01]  /*1c730*/  STL.128 [R1+0x270], R76 ;  /* 0x0002704c01007387 */ /* 0x000fe20000100c00 */
        /* <DEDUP_REMOVED lines=12> */
[----:B---3--:R-:W-:Y:S02]  /*1c800*/  IMAD.MOV.U32 R67, RZ, RZ, R115 ;  /* 0x000000ffff437224 */ /* 0x008fe400078e0073 */
[----:B------:R-:W-:Y:S02]  /*1c810*/  IMAD.MOV.U32 R66, RZ, RZ, R114 ;  /* 0x000000ffff427224 */ /* 0x000fe400078e0072 */
[----:B------:R-:W-:-:S02]  /*1c820*/  IMAD.MOV.U32 R65, RZ, RZ, R113 ;  /* 0x000000ffff417224 */ /* 0x000fc400078e0071 */
[----:B------:R-:W-:Y:S02]  /*1c830*/  IMAD.MOV.U32 R64, RZ, RZ, R112 ;  /* 0x000000ffff407224 */ /* 0x000fe400078e0070 */
[----:B----4-:R-:W-:Y:S02]  /*1c840*/  IMAD.MOV.U32 R63, RZ, RZ, R111 ;  /* 0x000000ffff3f7224 */ /* 0x010fe400078e006f */
        /* <DEDUP_REMOVED lines=82> */
[----:B0-----:R-:W-:Y:S02]  /*1cd70*/  IMAD.MOV.U32 R72, RZ, RZ, R156 ;  /* 0x000000ffff487224 */ /* 0x001fe400078e009c */
        /* <DEDUP_REMOVED lines=68> */
[----:B------:R-:W-:-:S06]  /*1d1c0*/  IMAD.MOV.U32 R151, RZ, RZ, R4 ;  /* 0x000000ffff977224 */ /* 0x000fcc00078e0004 */
[----:B------:R-:W-:-:S06]  /*1d1d0*/  WARPGROUP.ARRIVE ;  /* 0x00000000000079c5 */ /* 0x000fcc0000000000 */
[----:B------:R-:W-:Y:S03]  /*1d1e0*/  HGMMA.64x256x16.F32.BF16 R24, R152, gdesc[UR4].tnspB, R24, gsb0 ;  /* 0x43e0000498187df0 */ /* 0x000fe60008001818 */
[----:B------:R-:W-:Y:S02]  /*1d1f0*/  WARPGROUP.DEPBAR.LE gsb0, 0x0 ;  /* 0x00008000000079c5 */ /* 0x000fe40000010000 */
[----:B------:R0:W-:Y:S04]  /*1d200*/  STL.128 [R1+0x950], R128 ;  /* 0x0009508001007387 */ /* 0x0001e80000100c00 */
[----:B------:R1:W-:Y:S04]  /*1d210*/  STL.128 [R1+0x940], R124 ;  /* 0x0009407c01007387 */ /* 0x0003e80000100c00 */
[----:B------:R-:W-:Y:S04]  /*1d220*/  STL.128 [R1+0x930], R120 ;  /* 0x0009307801007387 */ /* 0x000fe80000100c00 */
[----:B------:R3:W-:Y:S01]  /*1d230*/  STL.128 [R1+0x920], R116 ;  /* 0x0009207401007387 */ /* 0x0007e20000100c00 */
[----:B0-----:R-:W-:-:S02]  /*1d240*/  IMAD.MOV.U32 R131, RZ, RZ, R47 ;  /* 0x000000ffff837224 */ /* 0x001fc400078e002f */
[----:B------:R-:W-:Y:S02]  /*1d250*/  IMAD.MOV.U32 R130, RZ, RZ, R46 ;  /* 0x000000ffff827224 */ /* 0x000fe400078e002e */
[----:B------:R-:W-:Y:S02]  /*1d260*/  IMAD.MOV.U32 R129, RZ, RZ, R45 ;  /* 0x000000ffff817224 */ /* 0x000fe400078e002d */
[----:B-1----:R-:W-:Y:S02]  /*1d270*/  IMAD.MOV.U32 R127, RZ, RZ, R43 ;  /* 0x000000ffff7f7224 */ /* 0x002fe400078e002b */
[----:B------:R-:W-:Y:S02]  /*1d280*/  IMAD.MOV.U32 R126, RZ, RZ, R42 ;  /* 0x000000ffff7e7224 */ /* 0x000fe400078e002a */
[----:B------:R-:W-:Y:S02]  /*1d290*/  IMAD.MOV.U32 R125, RZ, RZ, R41 ;  /* 0x000000ffff7d7224 */ /* 0x000fe400078e0029 */
[----:B---3--:R-:W-:-:S02]  /*1d2a0*/  IMAD.MOV.U32 R119, RZ, RZ, R35 ;  /* 0x000000ffff777224 */ /* 0x008fc400078e0023 */
        /* <DEDUP_REMOVED lines=9> */
[----:B------:R0:W-:Y:S04]  /*1d340*/  STL.128 [R1+0x270], R116 ;  /* 0x0002707401007387 */ /* 0x0001e80000100c00 */
[----:B------:R1:W-:Y:S04]  /*1d350*/  STL.128 [R1+0x280], R120 ;  /* 0x0002807801007387 */ /* 0x0003e80000100c00 */
[----:B------:R3:W-:Y:S04]  /*1d360*/  STL.128 [R1+0x290], R124 ;  /* 0x0002907c01007387 */ /* 0x0007e80000100c00 */
[----:B------:R4:W-:Y:S04]  /*1d370*/  STL.128 [R1+0x2a0], R128 ;  /* 0x0002a08001007387 */ /* 0x0009e80000100c00 */
[----:B0-----:R-:W2:Y:S04]  /*1d380*/  LDL.LU.128 R116, [R1+0x920] ;  /* 0x0009200001747983 */ /* 0x001ea80000300c00 */
[----:B-1----:R-:W2:Y:S04]  /*1d390*/  LDL.LU.128 R120, [R1+0x930] ;  /* 0x0009300001787983 */ /* 0x002ea80000300c00 */
[----:B---3--:R-:W3:Y:S04]  /*1d3a0*/  LDL.LU.128 R124, [R1+0x940] ;  /* 0x00094000017c7983 */ /* 0x008ee80000300c00 */
[----:B----4-:R-:W4:Y:S04]  /*1d3b0*/  LDL.LU.128 R128, [R1+0x950] ;  /* 0x0009500001807983 */ /* 0x010f280000300c00 */
[----:B------:R0:W-:Y:S04]  /*1d3c0*/  STL.128 [R1+0x8b0], R24 ;  /* 0x0008b01801007387 */ /* 0x0001e80000100c00 */
[----:B0-----:R-:W4:Y:S04]  /*1d3d0*/  LDL.LU.128 R24, [R1+0x8b0] ;  /* 0x0008b00001187983 */ /* 0x001f280000300c00 */
[----:B------:R0:W-:Y:S04]  /*1d3e0*/  STL.128 [R1+0x910], R112 ;  /* 0x0009107001007387 */ /* 0x0001e80000100c00 */
[----:B------:R1:W-:Y:S01]  /*1d3f0*/  STL.128 [R1+0x900], R108 ;  /* 0x0009006c01007387 */ /* 0x0003e20000100c00 */
[----:B------:R-:W-:-:S03]  /*1d400*/  IMAD.MOV.U32 R175, RZ, RZ, R234 ;  /* 0x000000ffffaf7224 */ /* 0x000fc600078e00ea */
[----:B------:R1:W-:Y:S01]  /*1d410*/  STL.64 [R1+0xa30], R182 ;  /* 0x000a30b601007387 */ /* 0x0003e20000100a00 */
[----:B------:R-:W-:-:S03]  /*1d420*/  IMAD.MOV.U32 R234, RZ, RZ, R5 ;  /* 0x000000ffffea7224 */ /* 0x000fc600078e0005 */
[----:B------:R1:W-:Y:S01]  /*1d430*/  STL.64 [R1+0x9c0], R232 ;  /* 0x0009c0e801007387 */ /* 0x0003e20000100a00 */
[----:B0-----:R-:W-:Y:S02]  /*1d440*/  IMAD.MOV.U32 R115, RZ, RZ, R31 ;  /* 0x000000ffff737224 */ /* 0x001fe400078e001f */
[----:B------:R-:W-:Y:S02]  /*1d450*/  IMAD.MOV.U32 R114, RZ, RZ, R30 ;  /* 0x000000ffff727224 */ /* 0x000fe400078e001e */
[----:B-1----:R-:W-:Y:S01]  /*1d460*/  IMAD.MOV.U32 R109, RZ, RZ, R178 ;  /* 0x000000ffff6d7224 */ /* 0x002fe200078e00b2 */
[----:B------:R-:W4:Y:S01]  /*1d470*/  LDL.LU.64 R182, [R1+0xa30] ;  /* 0x000a300001b67983 */ /* 0x000f220000300a00 */
        /* <DEDUP_REMOVED lines=11> */
[----:B------:R-:W4:Y:S01]  /*1d530*/  LDL.LU.128 R108, [R1+0x900] ;  /* 0x00090000016c7983 */ /* 0x000f220000300c00 */
[----:B0-----:R-:W-:Y:S02]  /*1d540*/  IMAD.MOV.U32 R135, RZ, RZ, R51 ;  /* 0x000000ffff877224 */ /* 0x001fe400078e0033 */
[----:B------:R-:W-:Y:S02]  /*1d550*/  IMAD.MOV.U32 R134, RZ, RZ, R50 ;  /* 0x000000ffff867224 */ /* 0x000fe400078e0032 */
[----:B------:R-:W-:Y:S01]  /*1d560*/  IMAD.MOV.U32 R133, RZ, RZ, R49 ;  /* 0x000000ffff857224 */ /* 0x000fe200078e0031 */
[----:B-1----:R-:W4:Y:S01]  /*1d570*/  LDL.LU.128 R112, [R1+0x910] ;  /* 0x0009100001707983 */ /* 0x002f220000300c00 */
[----:B------:R-:W-:-:S03]  /*1d580*/  IMAD.MOV.U32 R132, RZ, RZ, R48 ;  /* 0x000000ffff847224 */ /* 0x000fc600078e0030 */
[----:B------:R0:W-:Y:S04]  /*1d590*/  STL.128 [R1+0x9a0], R148 ;  /* 0x0009a09401007387 */ /* 0x0001e80000100c00 */
[----:B------:R1:W-:Y:S04]  /*1d5a0*/  STL.128 [R1+0x990], R144 ;  /* 0x0009909001007387 */ /* 0x0003e80000100c00 */
[----:B------:R-:W-:Y:S04]  /*1d5b0*/  STL.128 [R1+0x980], R140 ;  /* 0x0009808c01007387 */ /* 0x000fe80000100c00 */
[----:B------:R1:W-:Y:S04]  /*1d5c0*/  STL.128 [R1+0x970], R136 ;  /* 0x0009708801007387 */ /* 0x0003e80000100c00 */
[----:B------:R1:W-:Y:S01]  /*1d5d0*/  STL.128 [R1+0x2b0], R132 ;  /* 0x0002b08401007387 */ /* 0x0003e20000100c00 */
[----:B0-----:R-:W-:-:S02]  /*1d5e0*/  IMAD.MOV.U32 R151, RZ, RZ, R67 ;  /* 0x000000ffff977224 */ /* 0x001fc400078e0043 */
[----:B------:R-:W-:Y:S02]  /*1d5f0*/  IMAD.MOV.U32 R150, RZ, RZ, R66 ;  /* 0x000000ffff967224 */ /* 0x000fe400078e0042 */
[----:B------:R-:W-:Y:S02]  /*1d600*/  IMAD.MOV.U32 R149, RZ, RZ, R65 ;  /* 0x000000ffff957224 */ /* 0x000fe400078e0041 */
[----:B-1----:R-:W-:Y:S02]  /*1d610*/  IMAD.MOV.U32 R147, RZ, RZ, R63 ;  /* 0x000000ffff937224 */ /* 0x002fe400078e003f */
[----:B------:R-:W-:Y:S02]  /*1d620*/  IMAD.MOV.U32 R146, RZ, RZ, R62 ;  /* 0x000000ffff927224 */ /* 0x000fe400078e003e */
[----:B------:R-:W-:Y:S02]  /*1d630*/  IMAD.MOV.U32 R145, RZ, RZ, R61 ;  /* 0x000000ffff917224 */ /* 0x000fe400078e003d */
[----:B------:R-:W-:-:S02]  /*1d640*/  IMAD.MOV.U32 R139, RZ, RZ, R55 ;  /* 0x000000ffff8b7224 */ /* 0x000fc400078e0037 */
[----:B------:R-:W-:Y:S01]  /*1d650*/  IMAD.MOV.U32 R138, RZ, RZ, R54 ;  /* 0x000000ffff8a7224 */ /* 0x000fe200078e0036 */
[----:B------:R-:W4:Y:S01]  /*1d660*/  LDL.LU.128 R132, [R1+0x960] ;  /* 0x0009600001847983 */ /* 0x000f220000300c00 */
        /* <DEDUP_REMOVED lines=12> */
[----:B0-----:R-:W4:Y:S04]  /*1d730*/  LDL.LU.128 R136, [R1+0x970] ;  /* 0x0009700001887983 */ /* 0x001f280000300c00 */
[----:B-1----:R-:W4:Y:S04]  /*1d740*/  LDL.LU.128 R140, [R1+0x980] ;  /* 0x00098000018c7983 */ /* 0x002f280000300c00 */
[----:B------:R-:W4:Y:S04]  /*1d750*/  LDL.LU.128 R144, [R1+0x990] ;  /* 0x0009900001907983 */ /* 0x000f280000300c00 */
[----:B--2---:R-:W2:Y:S04]  /*1d760*/  LDL.LU.128 R148, [R1+0x9a0] ;  /* 0x0009a00001947983 */ /* 0x004ea80000300c00 */
[----:B------:R0:W-:Y:S04]  /*1d770*/  STL.64 [R1+0x8a0], R22 ;  /* 0x0008a01601007387 */ /* 0x0001e80000100a00 */
[----:B------:R1:W-:Y:S04]  /*1d780*/  STL.64 [R1+0x898], R18 ;  /* 0x0008981201007387 */ /* 0x0003e80000100a00 */
[----:B------:R1:W-:Y:S04]  /*1d790*/  STL [R1+0x890], R14 ;  /* 0x0008900e01007387 */ /* 0x0003e80000100800 */
[----:B0-----:R-:W2:Y:S04]  /*1d7a0*/  LDL.LU.64 R22, [R1+0x8a0] ;  /* 0x0008a00001167983 */ /* 0x001ea80000300a00 */
[----:B-1----:R-:W2:Y:S04]  /*1d7b0*/  LDL.LU.64 R18, [R1+0x898] ;  /* 0x0008980001127983 */ /* 0x002ea80000300a00 */
[----:B------:R-:W2:Y:S04]  /*1d7c0*/  LDL.LU R14, [R1+0x890] ;  /* 0x00089000010e7983 */ /* 0x000ea80000300800 */
[----:B------:R0:W-:Y:S04]  /*1d7d0*/  STL.128 [R1+0x8c0], R116 ;  /* 0x0008c07401007387 */ /* 0x0001e80000100c00 */
[----:B------:R1:W-:Y:S04]  /*1d7e0*/  STL.128 [R1+0x8d0], R120 ;  /* 0x0008d07801007387 */ /* 0x0003e80000100c00 */
[----:B---3--:R3:W-:Y:S04]  /*1d7f0*/  STL.128 [R1+0x8e0], R124 ;  /* 0x0008e07c01007387 */ /* 0x0087e80000100c00 */
[----:B----4-:R4:W-:Y:S04]  /*1d800*/  STL.128 [R1+0x8f0], R128 ;  /* 0x0008f08001007387 */ /* 0x0109e80000100c00 */
[----:B0-----:R-:W2:Y:S04]  /*1d810*/  LDL.LU.128 R116, [R1+0x8c0] ;  /* 0x0008c00001747983 */ /* 0x001ea80000300c00 */
[----:B-1----:R-:W2:Y:S04]  /*1d820*/  LDL.LU.128 R120, [R1+0x8d0] ;  /* 0x0008d00001787983 */ /* 0x002ea80000300c00 */
[----:B---3--:R-:W3:Y:S04]  /*1d830*/  LDL.LU.128 R124, [R1+0x8e0] ;  /* 0x0008e000017c7983 */ /* 0x008ee80000300c00 */
[----:B----4-:R-:W4:Y:S04]  /*1d840*/  LDL.LU.128 R128, [R1+0x8f0] ;  /* 0x0008f00001807983 */ /* 0x010f280000300c00 */
[----:B------:R0:W-:Y:S01]  /*1d850*/  STL.128 [R1+0x880], R24 ;  /* 0x0008801801007387 */ /* 0x0001e20000100c00 */
[----:B------:R-:W-:-:S02]  /*1d860*/  IMAD.MOV.U32 R174, RZ, RZ, R235 ;  /* 0x000000ffffae7224 */ /* 0x000fc400078e00eb */
[----:B------:R-:W-:Y:S01]  /*1d870*/  IMAD.MOV.U32 R176, RZ, RZ, R231 ;  /* 0x000000ffffb07224 */ /* 0x000fe200078e00e7 */
[----:B------:R1:W-:Y:S01]  /*1d880*/  STL [R1+0x9b8], R192 ;  /* 0x0009b8c001007387 */ /* 0x0003e20000100800 */
[----:B------:R-:W-:Y:S02]  /*1d890*/  IMAD.MOV.U32 R177, RZ, RZ, R230 ;  /* 0x000000ffffb17224 */ /* 0x000fe400078e00e6 */
[----:B------:R-:W-:Y:S02]  /*1d8a0*/  IMAD.MOV.U32 R178, RZ, RZ, R229 ;  /* 0x000000ffffb27224 */ /* 0x000fe400078e00e5 */
[----:B------:R-:W-:Y:S02]  /*1d8b0*/  IMAD.MOV.U32 R179, RZ, RZ, R228 ;  /* 0x000000ffffb37224 */ /* 0x000fe400078e00e4 */
[----:B------:R-:W-:Y:S02]  /*1d8c0*/  IMAD.MOV.U32 R180, RZ, RZ, R227 ;  /* 0x000000ffffb47224 */ /* 0x000fe400078e00e3 */
[----:B------:R-:W-:Y:S01]  /*1d8d0*/  IMAD.MOV.U32 R181, RZ, RZ, R226 ;  /* 0x000000ffffb57224 */ /* 0x000fe200078e00e2 */
[----:B------:R-:W-:Y:S04]  /*1d8e0*/  STL.128 [R1+0x320], R160 ;  /* 0x000320a001007387 */ /* 0x000fe80000100c00 */
[----:B0-----:R-:W4:Y:S01]  /*1d8f0*/  LDL.LU.128 R24, [R1+0x880] ;  /* 0x0008800001187983 */ /* 0x001f220000300c00 */
[----:B------:R-:W-:-:S02]  /*1d900*/  IMAD.MOV.U32 R235, RZ, RZ, R4 ;  /* 0x000000ffffeb7224 */ /* 0x000fc400078e0004 */
[----:B------:R-:W-:Y:S01]  /*1d910*/  IMAD.MOV.U32 R4, RZ, RZ, R0 ;  /* 0x000000ffff047224 */ /* 0x000fe200078e0000 */
[----:B------:R-:W-:Y:S01]  /*1d920*/  STL.128 [R1+0x340], R168 ;  /* 0x000340a801007387 */ /* 0x000fe20000100c00 */
[----:B-1----:R-:W-:-:S03]  /*1d930*/  IMAD.MOV.U32 R192, RZ, RZ, R223 ;  /* 0x000000ffffc07224 */ /* 0x002fc600078e00df */
[----:B------:R0:W-:Y:S01]  /*1d940*/  STL.64 [R1+0x9b0], R182 ;  /* 0x0009b0b601007387 */ /* 0x0001e20000100a00 */
[----:B------:R-:W-:Y:S02]  /*1d950*/  IMAD.MOV.U32 R223, RZ, RZ, R21 ;  /* 0x000000ffffdf7224 */ /* 0x000fe400078e0015 */
[----:B------:R-:W-:Y:S01]  /*1d960*/  IMAD.MOV.U32 R226, RZ, RZ, R16 ;  /* 0x000000ffffe27224 */ /* 0x000fe200078e0010 */
[----:B------:R1:W-:Y:S01]  /*1d970*/  STL.128 [R1+0x250], R4 ;  /* 0x0002500401007387 */ /* 0x0003e20000100c00 */
[----:B------:R-:W-:Y:S02]  /*1d980*/  IMAD.MOV.U32 R227, RZ, RZ, R15 ;  /* 0x000000ffffe37224 */ /* 0x000fe400078e000f */
[----:B------:R-:W-:Y:S01]  /*1d990*/  IMAD.MOV.U32 R228, RZ, RZ, R11 ;  /* 0x000000ffffe47224 */ /* 0x000fe200078e000b */
[----:B------:R-:W-:Y:S01]  /*1d9a0*/  STL.128 [R1+0x330], R164 ;  /* 0x000330a401007387 */ /* 0x000fe20000100c00 */
[----:B------:R-:W-:Y:S02]  /*1d9b0*/  IMAD.MOV.U32 R229, RZ, RZ, R10 ;  /* 0x000000ffffe57224 */ /* 0x000fe400078e000a */
[----:B------:R-:W-:Y:S01]  /*1d9c0*/  IMAD.MOV.U32 R230, RZ, RZ, R9 ;  /* 0x000000ffffe67224 */ /* 0x000fe200078e0009 */
[----:B------:R-:W-:Y:S01]  /*1d9d0*/  STL.128 [R1+0x310], R156 ;  /* 0x0003109c01007387 */ /* 0x000fe20000100c00 */
[----:B0-----:R-:W-:-:S02]  /*1d9e0*/  IMAD.MOV.U32 R182, RZ, RZ, R225 ;  /* 0x000000ffffb67224 */ /* 0x001fc400078e00e1 */
        /* <DEDUP_REMOVED lines=20> */
[----:B-1----:R-:W-:Y:S02]  /*1db30*/  IMAD.MOV.U32 R4, RZ, RZ, R96 ;  /* 0x000000ffff047224 */ /* 0x002fe400078e0060 */
[----:B------:R-:W-:Y:S01]  /*1db40*/  IMAD.MOV.U32 R21, RZ, RZ, R104 ;  /* 0x000000ffff157224 */ /* 0x000fe200078e0068 */
[----:B------:R-:W-:Y:S01]  /*1db50*/  STL.128 [R1+0x350], R172 ;  /* 0x000350ac01007387 */ /* 0x000fe20000100c00 */
[----:B------:R-:W-:Y:S02]  /*1db60*/  IMAD.MOV.U32 R15, RZ, RZ, R108 ;  /* 0x000000ffff0f7224 */ /* 0x000fe400078e006c */
[----:B------:R-:W-:Y:S01]  /*1db70*/  IMAD.MOV.U32 R10, RZ, RZ, R112 ;  /* 0x000000ffff0a7224 */ /* 0x000fe200078e0070 */
[----:B------:R0:W-:Y:S01]  /*1db80*/  STL.128 [R1+0x360], R176 ;  /* 0x000360b001007387 */ /* 0x0001e20000100c00 */
[----:B------:R-:W-:-:S02]  /*1db90*/  IMAD.MOV.U32 R171, RZ, RZ, R87 ;  /* 0x000000ffffab7224 */ /* 0x000fc400078e0057 */
[----:B------:R-:W-:Y:S01]  /*1dba0*/  IMAD.MOV.U32 R170, RZ, RZ, R86 ;  /* 0x000000ffffaa7224 */ /* 0x000fe200078e0056 */
[----:B------:R-:W-:Y:S01]  /*1dbb0*/  STL.128 [R1+0x400], R216 ;  /* 0x000400d801007387 */ /* 0x000fe20000100c00 */
[----:B------:R-:W-:Y:S02]  /*1dbc0*/  IMAD.MOV.U32 R169, RZ, RZ, R85 ;  /* 0x000000ffffa97224 */ /* 0x000fe400078e0055 */
[----:B------:R-:W-:Y:S01]  /*1dbd0*/  IMAD.MOV.U32 R160, RZ, RZ, R76 ;  /* 0x000000ffffa07224 */ /* 0x000fe200078e004c */
[----:B------:R-:W4:Y:S01]  /*1dbe0*/  LDL R28, [R1+0x2f0] ;  /* 0x0002f000011c7983 */ /* 0x000f220000100800 */
        /* <DEDUP_REMOVED lines=18> */
[----:B------:R-:W4:Y:S01]  /*1dd10*/  LDL R6, [R1+0x270] ;  /* 0x0002700001067983 */ /* 0x000f220000100800 */
        /* <DEDUP_REMOVED lines=11> */
[----:B------:R-:W-:Y:S02]  /*1ddd0*/  IMAD.MOV.U32 R165, RZ, RZ, R81 ;  /* 0x000000ffffa57224 */ /* 0x000fe400078e0051 */
[----:B------:R-:W-:Y:S01]  /*1dde0*/  IMAD.MOV.U32 R164, RZ, RZ, R80 ;  /* 0x000000ffffa47224 */ /* 0x000fe200078e0050 */
[----:B------:R0:W-:Y:S01]  /*1ddf0*/  STL.128 [R1+0x370], R180 ;  /* 0x000370b401007387 */ /* 0x0001e20000100c00 */
        /* <DEDUP_REMOVED lines=8> */
[----:B0-----:R-:W4:Y:S01]  /*1de80*/  LDL.LU.64 R182, [R1+0x9b0] ;  /* 0x0009b00001b67983 */ /* 0x001f220000300a00 */
        /* <DEDUP_REMOVED lines=16> */
[----:B--2---:R-:W-:Y:S01]  /*1df90*/  STL.64 [R1+0x870], R22 ;  /* 0x0008701601007387 */ /* 0x004fe20000100a00 */
        /* <DEDUP_REMOVED lines=8> */
[----:B------:R0:W5:Y:S01]  /*1e020*/  LDL.LU.64 R232, [R1+0x9c0] ;  /* 0x0009c00001e87983 */ /* 0x0001620000300a00 */
[----:B------:R-:W-:-:S02]  /*1e030*/  IMAD.MOV.U32 R82, RZ, RZ, R102 ;  /* 0x000000ffff527224 */ /* 0x000fc400078e0066 */
[----:B------:R-:W-:Y:S01]  /*1e040*/  IMAD.MOV.U32 R153, RZ, RZ, R9 ;  /* 0x000000ffff997224 */ /* 0x000fe200078e0009 */
[----:B------:R-:W-:Y:S01]  /*1e050*/  STL.128 [R1+0x310], R156 ;  /* 0x0003109c01007387 */ /* 0x000fe20000100c00 */
[----:B------:R-:W-:Y:S02]  /*1e060*/  IMAD.MOV.U32 R154, RZ, RZ, R8 ;  /* 0x000000ffff9a7224 */ /* 0x000fe400078e0008 */
[----:B------:R-:W-:Y:S01]  /*1e070*/  IMAD.MOV.U32 R155, RZ, RZ, R0 ;  /* 0x000000ffff9b7224 */ /* 0x000fe200078e0000 */
[----:B------:R-:W-:Y:S04]  /*1e080*/  STL.128 [R1+0x330], R164 ;  /* 0x000330a401007387 */ /* 0x000fe80000100c00 */
[----:B------:R-:W-:Y:S04]  /*1e090*/  STL.128 [R1+0x350], R172 ;  /* 0x000350ac01007387 */ /* 0x000fe80000100c00 */
[----:B------:R-:W-:Y:S04]  /*1e0a0*/  STL.128 [R1+0x360], R176 ;  /* 0x000360b001007387 */ /* 0x000fe80000100c00 */
[----:B------:R1:W-:Y:S04]  /*1e0b0*/  STL.128 [R1+0x370], R76 ;  /* 0x0003704c01007387 */ /* 0x0003e80000100c00 */
[----:B------:R2:W-:Y:S04]  /*1e0c0*/  STL.128 [R1+0x380], R80 ;  /* 0x0003805001007387 */ /* 0x0005e80000100c00 */
[----:B------:R0:W-:Y:S04]  /*1e0d0*/  STL.128 [R1+0x390], R84 ;  /* 0x0003905401007387 */ /* 0x0001e80000100c00 */
[----:B------:R0:W-:Y:S04]  /*1e0e0*/  STL.128 [R1+0x3a0], R88 ;  /* 0x0003a05801007387 */ /* 0x0001e80000100c00 */
[----:B------:R0:W-:Y:S04]  /*1e0f0*/  STL.128 [R1+0x3b0], R92 ;  /* 0x0003b05c01007387 */ /* 0x0001e80000100c00 */
[----:B------:R0:W-:Y:S04]  /*1e100*/  STL.128 [R1+0x400], R112 ;  /* 0x0004007001007387 */ /* 0x0001e80000100c00 */
[----:B-1----:R-:W4:Y:S04]  /*1e110*/  LDL R78, [R1+0x264] ;  /* 0x00026400014e7983 */ /* 0x002f280000100800 */
[----:B--2---:R-:W2:Y:S04]  /*1e120*/  LDL R80, [R1+0x268] ;  /* 0x0002680001507983 */ /* 0x004ea80000100800 */
[----:B------:R-:W2:Y:S04]  /*1e130*/  LDL R82, [R1+0x26c] ;  /* 0x00026c0001527983 */ /* 0x000ea80000100800 */
[----:B0-----:R-:W2:Y:S04]  /*1e140*/  LDL R84, [R1+0x274] ;  /* 0x0002740001547983 */ /* 0x001ea80000100800 */
        /* <DEDUP_REMOVED lines=8> */
[----:B------:R-:W2:Y:S01]  /*1e1d0*/  LDL R132, [R1+0x2f4] ;  /* 0x0002f40001847983 */ /* 0x000ea20000100800 */
[----:B------:R-:W-:-:S03]  /*1e1e0*/  IMAD.MOV.U32 R4, RZ, RZ, R116 ;  /* 0x000000ffff047224 */ /* 0x000fc600078e0074 */
[----:B------:R-:W2:Y:S01]  /*1e1f0*/  LDL R134, [R1+0x2f8] ;  /* 0x0002f80001867983 */ /* 0x000ea20000100800 */
[----:B------:R-:W-:-:S03]  /*1e200*/  IMAD.MOV.U32 R21, RZ, RZ, R123 ;  /* 0x000000ffff157224 */ /* 0x000fc600078e007b */
[----:B------:R-:W2:Y:S01]  /*1e210*/  LDL R116, [R1+0x2c8] ;  /* 0x0002c80001747983 */ /* 0x000ea20000100800 */
[----:B---3--:R-:W-:-:S03]  /*1e220*/  IMAD.MOV.U32 R15, RZ, RZ, R127 ;  /* 0x000000ffff0f7224 */ /* 0x008fc600078e007f */
[----:B------:R-:W3:Y:S01]  /*1e230*/  LDL R32, [R1+0x310] ;  /* 0x0003100001207983 */ /* 0x000ee20000100800 */
[----:B------:R-:W-:Y:S02]  /*1e240*/  IMAD.MOV.U32 R16, RZ, RZ, R126 ;  /* 0x000000ffff107224 */ /* 0x000fe400078e007e */
[----:B----4-:R-:W-:Y:S01]  /*1e250*/  IMAD.MOV.U32 R10, RZ, RZ, R131 ;  /* 0x000000ffff0a7224 */ /* 0x010fe200078e0083 */
[----:B------:R-:W4:Y:S01]  /*1e260*/  LDL R126, [R1+0x2e4] ;  /* 0x0002e400017e7983 */ /* 0x000f220000100800 */
[----:B------:R-:W-:Y:S02]  /*1e270*/  IMAD.MOV.U32 R11, RZ, RZ, R130 ;  /* 0x000000ffff0b7224 */ /* 0x000fe400078e0082 */
[----:B------:R-:W-:Y:S01]  /*1e280*/  IMAD.MOV.U32 R12, RZ, RZ, R129 ;  /* 0x000000ffff0c7224 */ /* 0x000fe200078e0081 */
[----:B------:R-:W3:Y:S01]  /*1e290*/  LDL R130, [R1+0x2ec] ;  /* 0x0002ec0001827983 */ /* 0x000ee20000100800 */
[----:B------:R-:W-:Y:S02]  /*1e2a0*/  IMAD.MOV.U32 R17, RZ, RZ, R125 ;  /* 0x000000ffff117224 */ /* 0x000fe400078e007d */
[----:B------:R-:W-:Y:S01]  /*1e2b0*/  IMAD.MOV.U32 R20, RZ, RZ, R124 ;  /* 0x000000ffff147224 */ /* 0x000fe200078e007c */
[----:B------:R-:W3:Y:S01]  /*1e2c0*/  LDL R34, [R1+0x320] ;  /* 0x0003200001227983 */ /* 0x000ee20000100800 */
[----:B------:R-:W-:-:S02]  /*1e2d0*/  IMAD.MOV.U32 R13, RZ, RZ, R128 ;  /* 0x000000ffff0d7224 */ /* 0x000fc400078e0080 */
[----:B------:R-:W-:Y:S01]  /*1e2e0*/  IMAD.MOV.U32 R96, RZ, RZ, R4 ;  /* 0x000000ffff607224 */ /* 0x000fe200078e0004 */
        /* <DEDUP_REMOVED lines=9> */
[----:B------:R-:W3:Y:S01]  /*1e380*/  LDL R156, [R1+0x334] ;  /* 0x00033400019c7983 */ /* 0x000ee20000100800 */
        /* <DEDUP_REMOVED lines=29> */
[----:B------:R0:W5:Y:S01]  /*1e560*/  LDL.LU R192, [R1+0x9b8] ;  /* 0x0009b80001c07983 */ /* 0x0001620000300800 */
        /* <DEDUP_REMOVED lines=26> */
[----:B------:R1:W-:Y:S04]  /*1e710*/  STL.128 [R1+0x3c0], R96 ;  /* 0x0003c06001007387 */ /* 0x0003e80000100c00 */
[----:B------:R0:W-:Y:S04]  /*1e720*/  STL.128 [R1+0x3d0], R100 ;  /* 0x0003d06401007387 */ /* 0x0001e80000100c00 */
[----:B------:R0:W-:Y:S04]  /*1e730*/  STL.128 [R1+0x3e0], R104 ;  /* 0x0003e06801007387 */ /* 0x0001e80000100c00 */
[----:B------:R0:W-:Y:S04]  /*1e740*/  STL.128 [R1+0x3f0], R108 ;  /* 0x0003f06c01007387 */ /* 0x0001e80000100c00 */
[----:B------:R-:W-:Y:S04]  /*1e750*/  STL.128 [R1+0x410], R140 ;  /* 0x0004108c01007387 */ /* 0x000fe80000100c00 */
[----:B------:R-:W-:Y:S04]  /*1e760*/  STL.128 [R1+0x420], R144 ;  /* 0x0004209001007387 */ /* 0x000fe80000100c00 */
[----:B------:R-:W-:Y:S04]  /*1e770*/  STL.128 [R1+0x430], R148 ;  /* 0x0004309401007387 */ /* 0x000fe80000100c00 */
[----:B------:R-:W-:Y:S04]  /*1e780*/  STL.128 [R1+0x440], R152 ;  /* 0x0004409801007387 */ /* 0x000fe80000100c00 */
[----:B------:R0:W-:Y:S04]  /*1e790*/  STL.128 [R1+0x250], R24 ;  /* 0x0002501801007387 */ /* 0x0001e80000100c00 */
[----:B------:R-:W2:Y:S04]  /*1e7a0*/  LDL R0, [R1+0x250] ;  /* 0x0002500001007983 */ /* 0x000ea80000100800 */
[----:B------:R-:W4:Y:S04]  /*1e7b0*/  LDL R72, [R1+0x254] ;  /* 0x0002540001487983 */ /* 0x000f280000100800 */
[----:B------:R-:W3:Y:S04]  /*1e7c0*/  LDL R74, [R1+0x258] ;  /* 0x00025800014a7983 */ /* 0x000ee80000100800 */
[----:B------:R-:W3:Y:S04]  /*1e7d0*/  LDL R76, [R1+0x25c] ;  /* 0x00025c00014c7983 */ /* 0x000ee80000100800 */
[----:B------:R-:W3:Y:S04]  /*1e7e0*/  LDL R4, [R1+0x260] ;  /* 0x0002600001047983 */ /* 0x000ee80000100800 */
[----:B------:R-:W3:Y:S04]  /*1e7f0*/  LDL R10, [R1+0x290] ;  /* 0x00029000010a7983 */ /* 0x000ee80000100800 */
[----:B-1----:R-:W3:Y:S04]  /*1e800*/  LDL R96, [R1+0x294] ;  /* 0x0002940001607983 */ /* 0x002ee80000100800 */
[----:B------:R-:W3:Y:S04]  /*1e810*/  LDL R98, [R1+0x298] ;  /* 0x0002980001627983 */ /* 0x000ee80000100800 */
[----:B0-----:R-:W3:Y:S04]  /*1e820*/  LDL R100, [R1+0x29c] ;  /* 0x00029c0001647983 */ /* 0x001ee80000100800 */
[----:B------:R-:W3:Y:S04]  /*1e830*/  LDL R12, [R1+0x2a0] ;  /* 0x0002a000010c7983 */ /* 0x000ee80000100800 */
        /* <DEDUP_REMOVED lines=76> */
[----:B------:R0:W5:Y:S04]  /*1ed00*/  LDL.LU.64 R22, [R1+0x870] ;  /* 0x0008700001167983 */ /* 0x0001680000300a00 */
[----:B------:R0:W5:Y:S04]  /*1ed10*/  LDL.LU.64 R18, [R1+0x868] ;  /* 0x0008680001127983 */ /* 0x0001680000300a00 */
[----:B------:R0:W5:Y:S04]  /*1ed20*/  LDL.LU R14, [R1+0x864] ;  /* 0x00086400010e7983 */ /* 0x0001680000300800 */
[----:B------:R0:W-:Y:S04]  /*1ed30*/  STL [R1+0x88], R183 ;  /* 0x000088b701007387 */ /* 0x0001e80000100800 */
[----:B------:R0:W-:Y:S04]  /*1ed40*/  STL [R1+0x88], R183 ;  /* 0x000088b701007387 */ /* 0x0001e80000100800 */
[----:B------:R0:W-:Y:S04]  /*1ed50*/  STL [R1+0x88], R183 ;  /* 0x000088b701007387 */ /* 0x0001e80000100800 */
[----:B------:R0:W-:Y:S04]  /*1ed60*/  STL [R1+0x88], R183 ;  /* 0x000088b701007387 */ /* 0x0001e80000100800 */
[----:B------:R0:W-:Y:S04]  /*1ed70*/  STL [R1+0x88], R183 ;  /* 0x000088b701007387 */ /* 0x0001e80000100800 */
[----:B------:R0:W-:Y:S04]  /*1ed80*/  STL [R1+0x88], R183 ;  /* 0x000088b701007387 */ /* 0x0001e80000100800 */
[----:B--2---:R0:W-:Y:S04]  /*1ed90*/  STL [R1+0x250], R0 ;  /* 0x0002500001007387 */ /* 0x0041e80000100800 */
        /* <DEDUP_REMOVED lines=127> */
[----:B------:R-:W-:Y:S04]  /*1f590*/  BSSY B0, `(.L_x_10964) ;  /* 0x0000008000007945 */ /* 0x000fe80003800000 */
[----:B------:R-:W-:Y:S05]  /*1f5a0*/  @P0 BRA `(.L_x_10965) ;  /* 0x0000000000180947 */ /* 0x000fea0003800000 */
[----:B0-----:R-:W2:Y:S04]  /*1f5b0*/  LDL.64 R4, [R1+0x68] ;  /* 0x0000680001047983 */ /* 0x001ea80000100a00 */
[----:B-----5:R-:W3:Y:S01]  /*1f5c0*/  LD.E R0, desc[UR44][R2.64] ;  /* 0x0000002c02007980 */ /* 0x020ee2000c101900 */
[----:B--2---:R-:W-:-:S05]  /*1f5d0*/  MOV R5, R4 ;  /* 0x0000000400057202 */ /* 0x004fca0000000f00 */
[----:B---3--:R-:W-:-:S05]  /*1f5e0*/  IMAD R0, R0, 0x8, R5 ;  /* 0x0000000800007824 */ /* 0x008fca00078e0205 */
[----:B------:R-:W-:-:S04]  /*1f5f0*/  PRMT R0, RZ, 0x654, R0 ;  /* 0x00000654ff007816 */ /* 0x000fc80000000000 */
[----:B------:R1:W-:Y:S03]  /*1f600*/  SYNCS.ARRIVE.TRANS64.RED.A1T0 RZ, [R0+URZ], RZ ;  /* 0x000000ff00ff79a7 */ /* 0x0003e6000810043f */
.L_x_10965:
[----:B------:R-:W-:Y:S05]  /*1f610*/  BSYNC B0 ;  /* 0x0000000000007941 */ /* 0x000fea0003800000 */
.L_x_10964:
[----:B------:R-:W-:Y:S05]  /*1f620*/  @P1 BRA `(.L_x_10966) ;  /* 0xfffffe9800341947 */ /* 0x000fea000383ffff */
[----:B01---5:R-:W-:-:S07]  /*1f630*/  IMAD.MOV.U32 R0, RZ, RZ, R14 ;  /* 0x000000ffff007224 */ /* 0x023fce00078e000e */
.L_x_10949:
[----:B------:R-:W-:-:S13]  /*1f640*/  ISETP.GE.AND P1, PT, R0, R192, PT ;  /* 0x000000c00000720c */ /* 0x000fda0003f26270 */
[----:B------:R-:W-:Y:S05]  /*1f650*/  @!P1 BRA `(.L_x_10967) ;  /* 0x000000a800c49947 */ /* 0x000fea0003800000 */
[----:B------:R0:W5:Y:S02]  /*1f660*/  LDL.64 R14, [R1+0x170] ;  /* 0x00017000010e7983 */ /* 0x0001640000100a00 */
.L_x_10994:
[----:B01---5:R-:W2:Y:S04]  /*1f670*/  LD.E R2, desc[UR44][R14.64] ;  /* 0x0000002c0e027980 */ /* 0x023ea8000c101900 */
[----:B------:R-:W3:Y:S01]  /*1f680*/  LD.E R3, desc[UR44][R14.64+0x8] ;  /* 0x0000082c0e037980 */ /* 0x000ee2000c101900 */
        /* <DEDUP_REMOVED lines=10> */
[----:B------:R-:W2:Y:S04]  /*1f730*/  LDL.64 R20, [R1+0x188] ;  /* 0x0001880001147983 */ /* 0x000ea80000100a00 */
[----:B--2---:R-:W2:Y:S01]  /*1f740*/  LD.E R3, desc[UR44][R20.64+0x1c] ;  /* 0x00001c2c14037980 */ /* 0x004ea2000c101900 */
[----:B------:R-:W-:Y:S05]  /*1f750*/  YIELD ;  /* 0x0000000000007946 */ /* 0x000fea0003800000 */
[----:B------:R-:W-:Y:S01]  /*1f760*/  BSSY B0, `(.L_x_10968) ;  /* 0x0000006000007945 */ /* 0x000fe20003800000 */
[----:B---3--:R-:W-:Y:S01]  /*1f770*/  @!P1 IMAD.MOV.U32 R2, RZ, RZ, RZ ;  /* 0x000000ffff029224 */ /* 0x008fe200078e00ff */
[----:B--2---:R-:W-:-:S04]  /*1f780*/  LOP3.LUT R3, R3, 0x1, RZ, 0xfc, !PT ;  /* 0x0000000103037812 */ /* 0x004fc800078efcff */
[----:B------:R-:W-:-:S13]  /*1f790*/  ISETP.NE.AND P2, PT, R3, 0x3, PT ;  /* 0x000000030300780c */ /* 0x000fda0003f45270 */
[----:B-1----:R-:W-:Y:S05]  /*1f7a0*/  @!P2 BRA `(.L_x_10969) ;  /* 0x000000000004a947 */ /* 0x002fea0003800000 */
[----:B------:R-:W-:Y:S01]  /*1f7b0*/  BPT.TRAP 0x1 ;  /* 0x000000040000795c */ /* 0x000fe20000300000 */
.L_x_10969:
[----:B------:R-:W-:Y:S05]  /*1f7c0*/  BSYNC B0 ;  /* 0x0000000000007941 */ /* 0x000fea0003800000 */
.L_x_10968:
[----:B------:R-:W2:Y:S01]  /*1f7d0*/  LD.E.64 R4, desc[UR44][R20.64+0x8] ;  /* 0x0000082c14047980 */ /* 0x000ea2000c101b00 */
[----:B-----5:R-:W-:Y:S02]  /*1f7e0*/  SHF.L.U32 R7, R7, 0x1f, RZ ;  /* 0x0000001f07077819 */ /* 0x020fe400000006ff */
[----:B--2---:R-:W-:-:S05]  /*1f7f0*/  MOV R5, R4 ;  /* 0x0000000400057202 */ /* 0x004fca0000000f00 */
[----:B------:R-:W-:-:S04]  /*1f800*/  IMAD R2, R2, 0x8, R5 ;  /* 0x0000000802027824 */ /* 0x000fc800078e0205 */
[----:B------:R1:W2:Y:S01]  /*1f810*/  SYNCS.PHASECHK.TRANS64.TRYWAIT P1, [R2+URZ], R7 ;  /* 0x00000007020075a7 */ /* 0x0002a2000802017f */
[----:B------:R-:W3:Y:S04]  /*1f820*/  LD.E R3, desc[UR44][R20.64+0x1c] ;  /* 0x00001c2c14037980 */ /* 0x000ee8000c101900 */
[----:B------:R1:W5:Y:S04]  /*1f830*/  LD.E R4, desc[UR44][R14.64] ;  /* 0x0000002c0e047980 */ /* 0x000368000c101900 */
[----:B------:R1:W5:Y:S01]  /*1f840*/  LD.E R5, desc[UR44][R14.64+0x4] ;  /* 0x0000042c0e057980 */ /* 0x000362000c101900 */
[----:B------:R-:W-:Y:S01]  /*1f850*/  BSSY B0, `(.L_x_10970) ;  /* 0x0000005000007945 */ /* 0x000fe20003800000 */
[----:B---3--:R-:W-:-:S04]  /*1f860*/  LOP3.LUT R3, R3, 0x1, RZ, 0xfc, !PT ;  /* 0x0000000103037812 */ /* 0x008fc800078efcff */
[----:B------:R-:W-:-:S13]  /*1f870*/  ISETP.NE.AND P2, PT, R3, 0x3, PT ;  /* 0x000000030300780c */ /* 0x000fda0003f45270 */
[----:B-12---:R-:W-:Y:S05]  /*1f880*/  @!P2 BRA `(.L_x_10971) ;  /* 0x000000000004a947 */ /* 0x006fea0003800000 */
[----:B------:R-:W-:Y:S01]  /*1f890*/  BPT.TRAP 0x1 ;  /* 0x000000040000795c */ /* 0x000fe20000300000 */
.L_x_10971:
[----:B------:R-:W-:Y:S05]  /*1f8a0*/  BSYNC B0 ;  /* 0x0000000000007941 */ /* 0x000fea0003800000 */
.L_x_10970:
[----:B------:R-:W-:Y:S04]  /*1f8b0*/  BSSY B0, `(.L_x_10972) ;  /* 0x0000008000007945 */ /* 0x000fe80003800000 */
[----:B------:R-:W-:Y:S05]  /*1f8c0*/  @P1 BRA `(.L_x_10973) ;  /* 0x0000000000181947 */ /* 0x000fea0003800000 */
[----:B------:R-:W2:Y:S01]  /*1f8d0*/  LD.E.64 R2, desc[UR44][R20.64+0x8] ;  /* 0x0000082c14027980 */ /* 0x000ea2000c101b00 */
[----:B-----5:R-:W-:Y:S02]  /*1f8e0*/  SHF.L.U32 R5, R5, 0x1f, RZ ;  /* 0x0000001f05057819 */ /* 0x020fe400000006ff */
[----:B--2---:R-:W-:-:S05]  /*1f8f0*/  MOV R3, R2 ;  /* 0x0000000200037202 */ /* 0x004fca0000000f00 */
[----:B------:R-:W-:-:S04]  /*1f900*/  IMAD R4, R4, 0x8, R3 ;  /* 0x0000000804047824 */ /* 0x000fc800078e0203 */
[----:B------:R-:W1:Y:S02]  /*1f910*/  SYNCS.PHASECHK.TRANS64.TRYWAIT P1, [R4+URZ], R5 ;  /* 0x00000005040075a7 */ /* 0x000e64000802017f */
[----:B-1----:R-:W-:Y:S05]  /*1f920*/  @!P1 BRA `(.L_x_10974) ;  /* 0x0000013000b89947 */ /* 0x002fea0003800000 */
.L_x_10973:
[----:B------:R-:W-:Y:S05]  /*1f930*/  BSYNC B0 ;  /* 0x0000000000007941 */ /* 0x000fea0003800000 */
.L_x_10972:
[----:B-1---5:R-:W2:Y:S04]  /*1f940*/  LD.E R5, desc[UR44][R14.64] ;  /* 0x0000002c0e057980 */ /* 0x022ea8000c101900 */
[----:B------:R-:W2:Y:S01]  /*1f950*/  LDL.64 R8, [R1+0xa0] ;  /* 0x0000a00001087983 */ /* 0x000ea20000100a00 */
[----:B------:R-:W-:Y:S05]  /*1f960*/  WARPSYNC.ALL ;  /* 0x0000000000007948 */ /* 0x000fea0003800000 */
[----:B------:R-:W3:Y:S04]  /*1f970*/  LDL.64 R2, [R1+0x98] ;  /* 0x0000980001027983 */ /* 0x000ee80000100a00 */
[----:B------:R-:W4:Y:S04]  /*1f980*/  LDL.64 R6, [R1+0x98] ;  /* 0x0000980001067983 */ /* 0x000f280000100a00 */
[----:B------:R-:W4:Y:S01]  /*1f990*/  LDL.64 R10, [R1+0x98] ;  /* 0x00009800010a7983 */ /* 0x000f220000100a00 */
[----:B--2---:R-:W-:-:S03]  /*1f9a0*/  IMAD R4, R5, 0x300, R8 ;  /* 0x0000030005047824 */ /* 0x004fc600078e0208 */
[----:B------:R-:W2:Y:S01]  /*1f9b0*/  LDL.64 R12, [R1+0x98] ;  /* 0x00009800010c7983 */ /* 0x000ea20000100a00 */
[----:B------:R-:W-:Y:S01]  /*1f9c0*/  IMAD.MOV.U32 R5, RZ, RZ, R9 ;  /* 0x000000ffff057224 */ /* 0x000fe200078e0009 */
[C---:B------:R-:W-:Y:S01]  /*1f9d0*/  R2UR UR6, R4.reuse ;  /* 0x00000000040672ca */ /* 0x040fe200000e0000 */
[----:B------:R-:W-:Y:S01]  /*1f9e0*/  WARPGROUP.ARRIVE ;  /* 0x00000000000079c5 */ /* 0x000fe20000000000 */
[----:B------:R-:W2:Y:S02]  /*1f9f0*/  LDL R16, [R1+0x54] ;  /* 0x0000540001107983 */ /* 0x000ea40000100800 */
[----:B------:R-:W-:Y:S01]  /*1fa00*/  R2UR UR7, R5 ;  /* 0x00000000050772ca */ /* 0x000fe200000e0000 */
[----:B------:R-:W-:Y:S01]  /*1fa10*/  VIADD R8, R4, 0x2 ;  /* 0x0000000204087836 */ /* 0x000fe20000000000 */
[----:B------:R1:W-:Y:S01]  /*1fa20*/  STL [R1+0x80], RZ ;  /* 0x000080ff01007387 */ /* 0x0003e20000100800 */
[----:B---3--:R-:W-:Y:S02]  /*1fa30*/  R2UR UR4, R2 ;  /* 0x00000000020472ca */ /* 0x008fe400000e0000 */
[----:B------:R-:W-:-:S13]  /*1fa40*/  R2UR UR5, R3 ;  /* 0x00000000030572ca */ /* 0x000fda00000e0000 */
[----:B------:R-:W-:Y:S01]  /*1fa50*/  HGMMA.64x96x16.F32.BF16 R24, gdesc[UR4], RZ, !UPT, gsb0 ;  /* 0x01600000041879f0 */ /* 0x000fe2000c0018ff */
[----:B----4-:R-:W-:Y:S02]  /*1fa60*/  VIADD R6, R6, 0x2 ;  /* 0x0000000206067836 */ /* 0x010fe40000000000 */
[----:B------:R-:W-:Y:S01]  /*1fa70*/  IMAD.MOV.U32 R2, RZ, RZ, 0x1 ;  /* 0x00000001ff027424 */ /* 0x000fe200078e00ff */
[----:B------:R-:W-:Y:S02]  /*1fa80*/  R2UR UR6, R8 ;  /* 0x00000000080672ca */ /* 0x000fe400000e0000 */
[----:B------:R-:W-:Y:S02]  /*1fa90*/  R2UR UR7, R9 ;  /* 0x00000000090772ca */ /* 0x000fe400000e0000 */
[----:B------:R-:W-:Y:S02]  /*1faa0*/  R2UR UR4, R6 ;  /* 0x00000000060472ca */ /* 0x000fe400000e0000 */
[----:B------:R-:W-:Y:S01]  /*1fab0*/  R2UR UR5, R7 ;  /* 0x00000000070572ca */ /* 0x000fe200000e0000 */
[----:B------:R1:W-:Y:S04]  /*1fac0*/  STL [R1+0x80], R2 ;  /* 0x0000800201007387 */ /* 0x0003e80000100800 */
[----:B------:R1:W-:Y:S04]  /*1fad0*/  STL [R1+0x80], R2 ;  /* 0x0000800201007387 */ /* 0x0003e80000100800 */
[----:B------:R1:W-:Y:S04]  /*1fae0*/  STL [R1+0x80], R2 ;  /* 0x0000800201007387 */ /* 0x0003e80000100800 */
[----:B------:R1:W-:Y:S01]  /*1faf0*/  STL [R1+0x80], R2 ;  /* 0x0000800201007387 */ /* 0x0003e20000100800 */
[----:B------:R-:W-:-:S03]  /*1fb00*/  WARPGROUP.DEPBAR.LE gsb0, 0x0 ;  /* 0x00008000000079c5 */ /* 0x000fc60000010000 */
[----:B------:R1:W5:Y:S04]  /*1fb10*/  LD.E R3, desc[UR44][R14.64] ;  /* 0x0000002c0e037980 */ /* 0x000368000c101900 */
[----:B------:R1:W5:Y:S01]  /*1fb20*/  LD.E R5, desc[UR44][R14.64+0x4] ;  /* 0x0000042c0e057980 */ /* 0x000362000c101900 */
[----:B------:R-:W-:-:S06]  /*1fb30*/  WARPGROUP.ARRIVE ;  /* 0x00000000000079c5 */ /* 0x000fcc0000000000 */
        /* <DEDUP_REMOVED lines=12> */
[----:B--2---:R-:W-:Y:S02]  /*1fc00*/  VIADD R12, R12, 0x6 ;  /* 0x000000060c0c7836 */ /* 0x004fe40000000000 */
[----:B------:R-:W-:Y:S01]  /*1fc10*/  IMAD.MOV.U32 R7, RZ, RZ, R9 ;  /* 0x000000ffff077224 */ /* 0x000fe200078e0009 */
[----:B------:R-:W-:Y:S02]  /*1fc20*/  R2UR UR6, R6 ;  /* 0x00000000060672ca */ /* 0x000fe400000e0000 */
[----:B------:R-:W-:Y:S02]  /*1fc30*/  R2UR UR4, R12 ;  /* 0x000000000c0472ca */ /* 0x000fe400000e0000 */
[----:B------:R-:W-:Y:S02]  /*1fc40*/  R2UR UR7, R7 ;  /* 0x00000000070772ca */ /* 0x000fe400000e0000 */
[----:B------:R-:W-:-:S02]  /*1fc50*/  R2UR UR5, R13 ;  /* 0x000000000d0572ca */ /* 0x000fc400000e0000 */
[----:B------:R-:W-:Y:S01]  /*1fc60*/  LOP3.LUT R16, R16, 0x1, RZ, 0xfc, !PT ;  /* 0x0000000110107812 */ /* 0x000fe200078efcff */
[----:B------:R-:W-:Y:S02]  /*1fc70*/  WARPGROUP.DEPBAR.LE gsb0, 0x0 ;  /* 0x00008000000079c5 */ /* 0x000fe40000010000 */
[----:B------:R-:W-:-:S08]  /*1fc80*/  WARPGROUP.ARRIVE ;  /* 0x00000000000079c5 */ /* 0x000fd00000000000 */
[----:B------:R-:W-:Y:S01]  /*1fc90*/  HGMMA.64x96x16.F32.BF16 R24, gdesc[UR4], R24, gsb0 ;  /* 0x01600000041879f0 */ /* 0x000fe20008001818 */
[----:B------:R-:W-:Y:S01]  /*1fca0*/  ISETP.NE.AND P2, PT, R16, 0x3, PT ;  /* 0x000000031000780c */ /* 0x000fe20003f45270 */
[----:B------:R-:W-:Y:S01]  /*1fcb0*/  BSSY B0, `(.L_x_10975) ;  /* 0x0000004000007945 */ /* 0x000fe20003800000 */
[----:B------:R-:W-:-:S11]  /*1fcc0*/  WARPGROUP.DEPBAR.LE gsb0, 0x0 ;  /* 0x00008000000079c5 */ /* 0x000fd60000010000 */
[----:B-1----:R-:W-:Y:S05]  /*1fcd0*/  @!P2 BRA `(.L_x_10976) ;  /* 0x000000000004a947 */ /* 0x002fea0003800000 */
[----:B------:R-:W-:Y:S01]  /*1fce0*/  BPT.TRAP 0x1 ;  /* 0x000000040000795c */ /* 0x000fe20000300000 */
.L_x_10976:
[----:B------:R-:W-:Y:S05]  /*1fcf0*/  BSYNC B0 ;  /* 0x0000000000007941 */ /* 0x000fea0003800000 */
.L_x_10975:
        /* <DEDUP_REMOVED lines=10> */
.L_x_10978:
[----:B------:R-:W-:Y:S05]  /*1fda0*/  BSYNC B0 ;  /* 0x0000000000007941 */ /* 0x000fea0003800000 */
.L_x_10977:
[----:B------:R-:W-:Y:S04]  /*1fdb0*/  BSSY B0, `(.L_x_10979) ;  /* 0x0000006000007945 */ /* 0x000fe80003800000 */
[----:B--2---:R-:W-:Y:S05]  /*1fdc0*/  @P1 BRA `(.L_x_10980) ;  /* 0x0000000000101947 */ /* 0x004fea0003800000 */
[----:B-----5:R-:W-:Y:S01]  /*1fdd0*/  IMAD R4, R4, 0x8, R6 ;  /* 0x0000000804047824 */ /* 0x020fe200078e0206 */
[----:B------:R-:W-:-:S04]  /*1fde0*/  SHF.L.U32 R5, R5, 0x1f, RZ ;  /* 0x0000001f05057819 */ /* 0x000fc800000006ff */
[----:B------:R-:W2:Y:S02]  /*1fdf0*/  SYNCS.PHASECHK.TRANS64.TRYWAIT P1, [R4+URZ], R5 ;  /* 0x00000005040075a7 */ /* 0x000ea4000802017f */
[----:B--2---:R-:W-:Y:S05]  /*1fe00*/  @!P1 BRA `(.L_x_10981) ;  /* 0x0000012c00949947 */ /* 0x004fea0003800000 */
.L_x_10980:
[----:B------:R-:W-:Y:S05]  /*1fe10*/  BSYNC B0 ;  /* 0x0000000000007941 */ /* 0x000fea0003800000 */
.L_x_10979:
        /* <DEDUP_REMOVED lines=9> */
[----:B---3--:R-:W-:Y:S01]  /*1feb0*/  IMAD R6, R17, 0xc00, R6 ;  /* 0x00000c0011067824 */ /* 0x008fe200078e0206 */
[----:B------:R-:W-:Y:S01]  /*1fec0*/  R2UR UR7, R7 ;  /* 0x00000000070772ca */ /* 0x000fe200000e0000 */
[----:B------:R-:W3:Y:S01]  /*1fed0*/  LDL.64 R16, [R1+0x110] ;  /* 0x0001100001107983 */ /* 0x000ee20000100a00 */
[----:B----4-:R-:W-:-:S02]  /*1fee0*/  ISETP.NE.U32.AND P1, PT, R3, RZ, PT ;  /* 0x000000ff0300720c */ /* 0x010fc40003f25070 */
[----:B------:R-:W-:Y:S02]  /*1fef0*/  R2UR UR6, R6 ;  /* 0x00000000060672ca */ /* 0x000fe400000e0000 */
[----:B--2---:R-:W-:Y:S02]  /*1ff00*/  R2UR UR4, R4 ;  /* 0x00000000040472ca */ /* 0x004fe400000e0000 */
[----:B------:R-:W-:-:S07]  /*1ff10*/  R2UR UR5, R5 ;  /* 0x00000000050572ca */ /* 0x000fce00000e0000 */
[----:B------:R-:W-:-:S06]  /*1ff20*/  VOTEU.ANY UP0, P1 ;  /* 0x00000000003f7886 */ /* 0x000fcc0000800100 */
        /* <DEDUP_REMOVED lines=139> */
[----:B----4-:R-:W-:-:S02]  /*207e0*/  VIADD R10, R10, 0xc04 ;  /* 0x00000c040a0a7836 */ /* 0x010fc40000000000 */
        /* <DEDUP_REMOVED lines=40> */
[----:B------:R-:W2:Y:S04]  /*20a70*/  @!P0 LD.E.64 R4, desc[UR44][R20.64+0x30] ;  /* 0x0000302c14048980 */ /* 0x000ea8000c101b00 */
[----:B------:R-:W3:Y:S01]  /*20a80*/  @!P0 LD.E R3, desc[UR44][R14.64] ;  /* 0x0000002c0e038980 */ /* 0x000ee2000c101900 */
[----:B--2---:R-:W-:-:S05]  /*20a90*/  @!P0 MOV R4, R4 ;  /* 0x0000000400048202 */ /* 0x004fca0000000f00 */
[----:B---3--:R-:W-:-:S05]  /*20aa0*/  @!P0 IMAD R3, R3, 0x8, R4 ;  /* 0x0000000803038824 */ /* 0x008fca00078e0204 */
[----:B------:R-:W-:-:S04]  /*20ab0*/  @!P0 PRMT R3, RZ, 0x654, R3 ;  /* 0x00000654ff038816 */ /* 0x000fc80000000003 */
[----:B------:R2:W-:Y:S01]  /*20ac0*/  @!P0 SYNCS.ARRIVE.TRANS64.RED.A1T0 RZ, [R3+URZ], RZ ;  /* 0x000000ff03ff89a7 */ /* 0x0005e2000810043f */
[----:B------:R-:W3:Y:S04]  /*20ad0*/  LDL R73, [R1+0x70] ;  /* 0x0000700001497983 */ /* 0x000ee80000100800 */
[----:B------:R-:W4:Y:S04]  /*20ae0*/  LDL.64 R74, [R1+0x160] ;  /* 0x00016000014a7983 */ /* 0x000f280000100a00 */
[----:B--2---:R-:W2:Y:S04]  /*20af0*/  LDL R3, [R1+0x13c] ;  /* 0x00013c0001037983 */ /* 0x004ea80000100800 */
[----:B------:R-:W4:Y:S04]  /*20b00*/  LDL R76, [R1+0x168] ;  /* 0x00016800014c7983 */ /* 0x000f280000100800 */
[----:B------:R-:W4:Y:S04]  /*20b10*/  LDL.128 R4, [R1+0x150] ;  /* 0x0001500001047983 */ /* 0x000f280000100c00 */
[----:B------:R-:W4:Y:S01]  /*20b20*/  LDL.128 R8, [R1+0x140] ;  /* 0x0001400001087983 */ /* 0x000f220000100c00 */
[----:B------:R-:W-:Y:S01]  /*20b30*/  BSSY B0, `(.L_x_10982) ;  /* 0x0000040000007945 */ /* 0x000fe20003800000 */
[----:B--2---:R-:W-:-:S04]  /*20b40*/  SHF.R.S32.HI R12, RZ, 0x1f, R3 ;  /* 0x0000001fff0c7819 */ /* 0x004fc80000011403 */
[----:B------:R-:W-:-:S04]  /*20b50*/  LEA.HI R13, R12, R3, RZ, 0x7 ;  /* 0x000000030c0d7211 */ /* 0x000fc800078f38ff */
[----:B------:R-:W-:-:S05]  /*20b60*/  LOP3.LUT R16, R13, 0xffffff80, RZ, 0xc0, !PT ;  /* 0xffffff800d107812 */ /* 0x000fca00078ec0ff */
[----:B------:R-:W-:-:S05]  /*20b70*/  IMAD.IADD R16, R3, 0x1, -R16 ;  /* 0x0000000103107824 */ /* 0x000fca00078e0a10 */
[----:B------:R-:W-:Y:S02]  /*20b80*/  SHF.R.S32.HI R17, RZ, 0x1f, R16 ;  /* 0x0000001fff117819 */ /* 0x000fe40000011410 */
[----:B------:R-:W-:Y:S02]  /*20b90*/  LEA.HI R12, R12, R3, RZ, 0x2 ;  /* 0x000000030c0c7211 */ /* 0x000fe400078f10ff */
[----:B------:R-:W-:Y:S02]  /*20ba0*/  LEA.HI R20, R17, R16, RZ, 0x2 ;  /* 0x0000001011147211 */ /* 0x000fe400078f10ff */
[----:B------:R-:W-:Y:S02]  /*20bb0*/  LOP3.LUT R80, R12, 0xfffffffc, RZ, 0xc0, !PT ;  /* 0xfffffffc0c507812 */ /* 0x000fe400078ec0ff */
[--C-:B------:R-:W-:Y:S02]  /*20bc0*/  SHF.R.S32.HI R21, RZ, 0x2, R20.reuse ;  /* 0x00000002ff157819 */ /* 0x100fe40000011414 */
[----:B------:R-:W-:-:S02]  /*20bd0*/  SHF.R.S32.HI R72, RZ, 0x1f, R20 ;  /* 0x0000001fff487819 */ /* 0x000fc40000011414 */
[----:B------:R-:W-:Y:S02]  /*20be0*/  SHF.R.S32.HI R78, RZ, 0x7, R13 ;  /* 0x00000007ff4e7819 */ /* 0x000fe4000001140d */
[----:B------:R-:W-:Y:S02]  /*20bf0*/  LEA.HI R72, R72, R21, RZ, 0x3 ;  /* 0x0000001548487211 */ /* 0x000fe400078f18ff */
        /* <DEDUP_REMOVED lines=8> */
[----:B---3--:R-:W-:Y:S01]  /*20c80*/  IMAD R73, R73, 0x8, R12 ;  /* 0x0000000849497824 */ /* 0x008fe200078e020c */
[----:B----4-:R-:W-:Y:S01]  /*20c90*/  ISETP.NE.AND P1, PT, R74, 0x1, PT ;  /* 0x000000014a00780c */ /* 0x010fe20003f25270 */
[----:B------:R-:W-:Y:S01]  /*20ca0*/  IMAD.IADD R13, R78, 0x1, -R13 ;  /* 0x000000014e0d7824 */ /* 0x000fe200078e0a0d */
[----:B------:R-:W-:Y:S01]  /*20cb0*/  LOP3.LUT R3, R3, 0x1ffffffe, RZ, 0xc0, !PT ;  /* 0x1ffffffe03037812 */ /* 0x000fe200078ec0ff */
[----:B------:R-:W-:-:S04]  /*20cc0*/  IMAD.U32 R72, R73, 0x10, R72 ;  /* 0x0000001049487824 */ /* 0x000fc800078e0048 */
[----:B------:R-:W-:Y:S02]  /*20cd0*/  IMAD.IADD R3, R80, 0x1, -R3 ;  /* 0x0000000150037824 */ /* 0x000fe400078e0a03 */
[----:B------:R-:W-:-:S04]  /*20ce0*/  IMAD R72, R13, 0x40, R72 ;  /* 0x000000400d487824 */ /* 0x000fc800078e0248 */
[----:B------:R-:W-:-:S04]  /*20cf0*/  IMAD R72, R3, 0x8, R72 ;  /* 0x0000000803487824 */ /* 0x000fc800078e0248 */
[----:B------:R-:W-:-:S05]  /*20d00*/  @P1 IMAD.HI.U32 R75, R72, R75, RZ ;  /* 0x0000004b484b1227 */ /* 0x000fca00078e00ff */
[----:B------:R-:W-:Y:S01]  /*20d10*/  @P1 SHF.R.U32.HI R72, RZ, R76, R75 ;  /* 0x0000004cff481219 */ /* 0x000fe2000001164b */
[----:B------:R-:W-:Y:S01]  /*20d20*/  IMAD.MOV.U32 R13, RZ, RZ, -0x60 ;  /* 0xffffffa0ff0d7424 */ /* 0x000fe200078e00ff */
[----:B------:R-:W-:-:S03]  /*20d30*/  LOP3.LUT R3, R20, 0x7ffffffc, RZ, 0xc0, !PT ;  /* 0x7ffffffc14037812 */ /* 0x000fc600078ec0ff */
[----:B------:R-:W2:Y:S01]  /*20d40*/  SHFL.IDX PT, R21, R72, RZ, 0x1c1f ;  /* 0x001c1fff48157589 */ /* 0x000ea200000e0000 */
[----:B------:R-:W-:Y:S02]  /*20d50*/  IMAD R12, R0, R13, 0x1 ;  /* 0x00000001000c7424 */ /* 0x000fe400078e020d */
[----:B------:R-:W-:Y:S01]  /*20d60*/  IMAD.IADD R3, R16, 0x1, -R3 ;  /* 0x0000000110037824 */ /* 0x000fe200078e0a03 */
[----:B------:R-:W-:-:S03]  /*20d70*/  ISETP.GE.AND P2, PT, R5, 0x1, PT ;  /* 0x000000010500780c */ /* 0x000fc60003f46270 */
[----:B------:R-:W-:Y:S01]  /*20d80*/  IMAD R3, R3, -0x2, R12 ;  /* 0xfffffffe03037824 */ /* 0x000fe200078e020c */
[----:B------:R-:W-:-:S04]  /*20d90*/  LOP3.LUT R13, RZ, R10, RZ, 0x33, !PT ;  /* 0x0000000aff0d7212 */ /* 0x000fc800078e33ff */
[----:B------:R-:W-:Y:S01]  /*20da0*/  IADD3 R12, -R8, R3, R9 ;  /* 0x00000003080c7210 */ /* 0x000fe20007ffe109 */
[----:B------:R-:W-:-:S04]  /*20db0*/  IMAD R17, R0, -0x60, R4 ;  /* 0xffffffa000117824 */ /* 0x000fc800078e0204 */
[C---:B------:R-:W-:Y:S02]  /*20dc0*/  IMAD.IADD R16, R12.reuse, 0x1, R11 ;  /* 0x000000010c107824 */ /* 0x040fe400078e020b */
[----:B------:R-:W-:Y:S02]  /*20dd0*/  IMAD.IADD R13, R12, 0x1, R13 ;  /* 0x000000010c0d7824 */ /* 0x000fe400078e020d */
[----:B------:R-:W-:Y:S02]  /*20de0*/  VIADD R20, R3, 0xffffffff ;  /* 0xffffffff03147836 */ /* 0x000fe40000000000 */
[--C-:B--2---:R-:W-:Y:S02]  /*20df0*/  IMAD.IADD R4, R16, 0x1, R21.reuse ;  /* 0x0000000110047824 */ /* 0x104fe400078e0215 */
[----:B------:R-:W-:Y:S01]  /*20e00*/  IMAD.IADD R3, R13, 0x1, R21 ;  /* 0x000000010d037824 */ /* 0x000fe200078e0215 */
[----:B-1----:R-:W-:Y:S06]  /*20e10*/  @!P2 BRA `(.L_x_10983) ;  /* 0x000000000044a947 */ /* 0x002fec0003800000 */
        /* <DEDUP_REMOVED lines=10> */
.L_x_10985:
[----:B------:R-:W-:-:S13]  /*20ec0*/  ISETP.NE.AND P1, PT, R5, 0x1, PT ;  /* 0x000000010500780c */ /* 0x000fda0003f25270 */
[----:B------:R-:W-:-:S05]  /*20ed0*/  @P1 IMAD.HI.U32 R12, R10, R6, RZ ;  /* 0x000000060a0c1227 */ /* 0x000fca00078e00ff */
[----:B------:R-:W-:-:S07]  /*20ee0*/  @P1 SHF.R.U32.HI R10, RZ, R7, R12 ;  /* 0x00000007ff0a1219 */ /* 0x000fce000001160c */
.L_x_10986:
[----:B------:R-:W-:Y:S05]  /*20ef0*/  BSYNC B1 ;  /* 0x0000000000017941 */ /* 0x000fea0003800000 */
.L_x_10984:
[----:B------:R-:W-:-:S05]  /*20f00*/  IMAD R10, R10, R5, R20 ;  /* 0x000000050a0a7224 */ /* 0x000fca00078e0214 */
[----:B------:R-:W-:Y:S02]  /*20f10*/  VIMNMX R3, R3, R10, !PT ;  /* 0x0000000a03037248 */ /* 0x000fe40007fe0100 */
[----:B------:R-:W-:-:S07]  /*20f20*/  VIADDMNMX R4, R10, R5, R4, PT ;  /* 0x000000050a047246 */ /* 0x000fce0003800104 */
.L_x_10983:
[----:B------:R-:W-:Y:S05]  /*20f30*/  BSYNC B0 ;  /* 0x0000000000007941 */ /* 0x000fea0003800000 */
.L_x_10982:
[C---:B------:R-:W-:Y:S01]  /*20f40*/  ISETP.GE.AND P1, PT, R17.reuse, 0x2, PT ;  /* 0x000000021100780c */ /* 0x040fe20003f26270 */
[----:B------:R-:W1:Y:S01]  /*20f50*/  SHFL.IDX PT, R72, R72, 0x1, 0x1c1f ;  /* 0x003c1f0048487f89 */ /* 0x000e6200000e0000 */
[----:B------:R-:W-:Y:S01]  /*20f60*/  ISETP.GE.AND P5, PT, R17, 0xa, PT ;  /* 0x0000000a1100780c */ /* 0x000fe20003fa6270 */
        /* <DEDUP_REMOVED lines=12> */
[--C-:B-1----:R-:W-:Y:S01]  /*21030*/  IMAD.IADD R10, R16, 0x1, R72.reuse ;  /* 0x00000001100a7824 */ /* 0x102fe200078e0248 */
[----:B------:R-:W-:Y:S01]  /*21040*/  ISETP.GT.AND P3, PT, R3, 0x10, !P5 ;  /* 0x000000100300780c */ /* 0x000fe20006f64270 */
[----:B------:R-:W-:Y:S01]  /*21050*/  IMAD.IADD R11, R13, 0x1, R72 ;  /* 0x000000010d0b7824 */ /* 0x000fe200078e0248 */
        /* <DEDUP_REMOVED lines=113> */
.L_x_10990:
[----:B------:R-:W-:-:S13]  /*21770*/  ISETP.NE.AND P6, PT, R5, 0x1, PT ;  /* 0x000000010500780c */ /* 0x000fda0003fc5270 */
[----:B------:R-:W-:-:S05]  /*21780*/  @P6 IMAD.HI.U32 R6, R8, R6, RZ ;  /* 0x0000000608066227 */ /* 0x000fca00078e00ff */
[----:B------:R-:W-:-:S07]  /*21790*/  @P6 SHF.R.U32.HI R8, RZ, R7, R6 ;  /* 0x00000007ff086219 */ /* 0x000fce0000011606 */
.L_x_10991:
[----:B------:R-:W-:Y:S05]  /*217a0*/  BSYNC B1 ;  /* 0x0000000000017941 */ /* 0x000fea0003800000 */
.L_x_10989:
[----:B------:R-:W-:-:S05]  /*217b0*/  IMAD R8, R8, R5, R20 ;  /* 0x0000000508087224 */ /* 0x000fca00078e0214 */
[----:B------:R-:W-:Y:S02]  /*217c0*/  VIADDMNMX R10, R8, R5, R10, PT ;  /* 0x00000005080a7246 */ /* 0x000fe4000380010a */
[----:B------:R-:W-:-:S07]  /*217d0*/  VIMNMX R11, R11, R8, !PT ;  /* 0x000000080b0b7248 */ /* 0x000fce0007fe0100 */
.L_x_10988:
[----:B------:R-:W-:Y:S05]  /*217e0*/  BSYNC B0 ;  /* 0x0000000000007941 */ /* 0x000fea0003800000 */
.L_x_10987:
[C---:B------:R-:W-:Y:S01]  /*217f0*/  ISETP.GT.AND P1, PT, R11.reuse, 0x1, !P1 ;  /* 0x000000010b00780c */ /* 0x040fe20004f24270 */
[----:B------:R-:W2:Y:S03]  /*21800*/  LDL R22, [R1+0x240] ;  /* 0x0002400001167983 */ /* 0x000ea60000100800 */
[----:B------:R-:W-:Y:S01]  /*21810*/  ISETP.LT.OR P1, PT, R10, 0x2, P1 ;  /* 0x000000020a00780c */ /* 0x000fe20000f21670 */
[----:B------:R-:W3:Y:S01]  /*21820*/  LDL R61, [R1+0x860] ;  /* 0x00086000013d7983 */ /* 0x000ee20000100800 */
[----:B------:R-:W-:Y:S02]  /*21830*/  ISETP.GT.AND P2, PT, R11, 0x8, !P2 ;  /* 0x000000080b00780c */ /* 0x000fe40005744270 */
[----:B------:R-:W-:Y:S02]  /*21840*/  FSEL R27, R27, -INF , !P1 ;  /* 0xff8000001b1b7808 */ /* 0x000fe40004800000 */
[----:B------:R-:W-:-:S02]  /*21850*/  ISETP.NE.AND P1, PT, R21, RZ, PT ;  /* 0x000000ff1500720c */ /* 0x000fc40003f25270 */
[----:B------:R-:W-:Y:S02]  /*21860*/  ISETP.LT.OR P2, PT, R10, 0x9, P2 ;  /* 0x000000090a00780c */ /* 0x000fe40001741670 */
[----:B------:R-:W-:Y:S02]  /*21870*/  ISETP.GT.AND P1, PT, R11, 0x9, !P1 ;  /* 0x000000090b00780c */ /* 0x000fe40004f24270 */
[----:B------:R-:W-:Y:S02]  /*21880*/  FSEL R30, R30, -INF , !P2 ;  /* 0xff8000001e1e7808 */ /* 0x000fe40005000000 */
[----:B------:R-:W-:Y:S02]  /*21890*/  ISETP.LT.OR P1, PT, R10, 0xa, P1 ;  /* 0x0000000a0a00780c */ /* 0x000fe40000f21670 */
[----:B------:R-:W-:Y:S02]  /*218a0*/  ISETP.NE.AND P2, PT, R33, RZ, PT ;  /* 0x000000ff2100720c */ /* 0x000fe40003f45270 */
[----:B------:R-:W-:-:S02]  /*218b0*/  FSEL R31, R31, -INF , !P1 ;  /* 0xff8000001f1f7808 */ /* 0x000fc40004800000 */
[----:B------:R-:W-:Y:S02]  /*218c0*/  ISETP.NE.AND P1, PT, R25, RZ, PT ;  /* 0x000000ff1900720c */ /* 0x000fe40003f25270 */
[----:B------:R-:W4:Y:S01]  /*218d0*/  LDL.64 R24, [R1+0x220] ;  /* 0x0002200001187983 */ /* 0x000f220000100a00 */
[----:B------:R-:W-:Y:S02]  /*218e0*/  ISETP.NE.AND P6, PT, R73, RZ, PT ;  /* 0x000000ff4900720c */ /* 0x000fe40003fc5270 */
[----:B------:R-:W-:-:S04]  /*218f0*/  ISETP.GT.AND P1, PT, R11, 0x10, !P1 ;  /* 0x000000100b00780c */ /* 0x000fc80004f24270 */
        /* <DEDUP_REMOVED lines=8> */
[----:B------:R-:W-:-:S04]  /*21980*/  ISETP.LT.OR P1, PT, R10, 0x19, P1 ;  /* 0x000000190a00780c */ /* 0x000fc80000f21670 */
[----:B------:R-:W-:Y:S02]  /*21990*/  FSEL R38, R38, -INF , !P1 ;  /* 0xff80000026267808 */ /* 0x000fe40004800000 */
[----:B------:R-:W-:Y:S02]  /*219a0*/  ISETP.GT.AND P1, PT, R11, 0x19, !P6 ;  /* 0x000000190b00780c */ /* 0x000fe40007724270 */
[----:B------:R-:W-:Y:S02]  /*219b0*/  ISETP.NE.AND P6, PT, R12, RZ, PT ;  /* 0x000000ff0c00720c */ /* 0x000fe40003fc5270 */
[----:B------:R-:W-:-:S04]  /*219c0*/  ISETP.LT.OR P1, PT, R10, 0x1a, P1 ;  /* 0x0000001a0a00780c */ /* 0x000fc80000f21670 */
[----:B------:R-:W-:Y:S02]  /*219d0*/  FSEL R39, R39, -INF , !P1 ;  /* 0xff80000027277808 */ /* 0x000fe40004800000 */
[----:B------:R-:W-:-:S04]  /*219e0*/  ISETP.NE.AND P1, PT, R37, RZ, PT ;  /* 0x000000ff2500720c */ /* 0x000fc80003f25270 */
[----:B------:R-:W-:-:S04]  /*219f0*/  ISETP.GT.AND P1, PT, R11, 0x20, !P1 ;  /* 0x000000200b00780c */ /* 0x000fc80004f24270 */
        /* <DEDUP_REMOVED lines=38> */
[----:B------:R-:W-:Y:S02]  /*21c60*/  ISETP.GT.AND P1, PT, R11, RZ, !P6 ;  /* 0x000000ff0b00720c */ /* 0x000fe40007724270 */
[----:B----4-:R-:W-:Y:S02]  /*21c70*/  FMNMX.FTZ R3, R28, R24, !PT ;  /* 0x000000181c037209 */ /* 0x010fe40007810000 */
[----:B------:R-:W-:Y:S02]  /*21c80*/  ISETP.LT.OR P1, PT, R10, 0x1, P1 ;  /* 0x000000010a00780c */ /* 0x000fe40000f21670 */
[----:B------:R-:W-:Y:S02]  /*21c90*/  FMNMX.FTZ R3, R74, R3, !PT ;  /* 0x000000034a037209 */ /* 0x000fe40007810000 */
[----:B------:R-:W-:-:S02]  /*21ca0*/  FSEL R26, R26, -INF , !P1 ;  /* 0xff8000001a1a7808 */ /* 0x000fc40004800000 */
[----:B------:R-:W-:Y:S02]  /*21cb0*/  FMNMX.FTZ R3, R76, R3, !PT ;  /* 0x000000034c037209 */ /* 0x000fe40007810000 */
[----:B------:R-:W-:Y:S02]  /*21cc0*/  ISETP.NE.AND P1, PT, R57, RZ, PT ;  /* 0x000000ff3900720c */ /* 0x000fe40003f25270 */
[----:B------:R-:W-:Y:S02]  /*21cd0*/  FMNMX.FTZ R3, R78, R3, !PT ;  /* 0x000000034e037209 */ /* 0x000fe40007810000 */
[C---:B------:R-:W-:Y:S02]  /*21ce0*/  ISETP.GT.AND P2, PT, R11.reuse, 0x49, !P2 ;  /* 0x000000490b00780c */ /* 0x040fe40005744270 */
[----:B------:R-:W-:Y:S02]  /*21cf0*/  FMNMX.FTZ R3, R32, R3, !PT ;  /* 0x0000000320037209 */ /* 0x000fe40007810000 */
[----:B------:R-:W-:-:S02]  /*21d00*/  ISETP.GT.AND P3, PT, R11, 0x50, !P3 ;  /* 0x000000500b00780c */ /* 0x000fc40005f64270 */
[----:B------:R-:W-:Y:S02]  /*21d10*/  FMNMX.FTZ R3, R178, R3, !PT ;  /* 0x00000003b2037209 */ /* 0x000fe40007810000 */
[----:B------:R-:W-:Y:S02]  /*21d20*/  ISETP.GT.AND P4, PT, R11, 0x51, !P4 ;  /* 0x000000510b00780c */ /* 0x000fe40006784270 */
[----:B------:R-:W-:Y:S02]  /*21d30*/  FMNMX.FTZ R3, R36, R3, !PT ;  /* 0x0000000324037209 */ /* 0x000fe40007810000 */
[----:B------:R-:W-:Y:S02]  /*21d40*/  ISETP.NE.AND P6, PT, R17, RZ, PT ;  /* 0x000000ff1100720c */ /* 0x000fe40003fc5270 */
        /* <DEDUP_REMOVED lines=27> */
[----:B------:R-:W-:-:S03]  /*21f00*/  FMNMX.FTZ R6, R46, R3, !PT ;  /* 0x000000032e067209 */ /* 0x000fc60007810000 */
[----:B------:R-:W1:Y:S01]  /*21f10*/  SHFL.BFLY PT, R5, R4, 0x2, 0x1f ;  /* 0x0c401f0004057f89 */ /* 0x000e6200000e0000 */
[----:B------:R-:W-:-:S04]  /*21f20*/  FMNMX.FTZ R3, R47, R6, !PT ;  /* 0x000000062f037209 */ /* 0x000fc80007810000 */
[----:B------:R-:W-:-:S04]  /*21f30*/  FMNMX.FTZ R6, R50, R3, !PT ;  /* 0x0000000332067209 */ /* 0x000fc80007810000 */
[----:B------:R-:W-:-:S04]  /*21f40*/  FMNMX.FTZ R3, R51, R6, !PT ;  /* 0x0000000633037209 */ /* 0x000fc80007810000 */
[----:B------:R-:W-:Y:S02]  /*21f50*/  FMNMX.FTZ R6, R54, R3, !PT ;  /* 0x0000000336067209 */ /* 0x000fe40007810000 */
[----:B------:R-:W-:Y:S02]  /*21f60*/  ISETP.GT.AND P1, PT, R11, 0x48, !P1 ;  /* 0x000000480b00780c */ /* 0x000fe40004f24270 */
[----:B------:R-:W-:Y:S02]  /*21f70*/  FMNMX.FTZ R3, R55, R6, !PT ;  /* 0x0000000637037209 */ /* 0x000fe40007810000 */
[----:B------:R-:W-:Y:S02]  /*21f80*/  ISETP.LT.OR P1, PT, R10, 0x49, P1 ;  /* 0x000000490a00780c */ /* 0x000fe40000f21670 */
[----:B------:R-:W-:Y:S02]  /*21f90*/  FMNMX.FTZ R6, R58, R3, !PT ;  /* 0x000000033a067209 */ /* 0x000fe40007810000 */
[----:B-1----:R-:W-:-:S02]  /*21fa0*/  FMNMX.FTZ R8, R4, R5, !PT ;  /* 0x0000000504087209 */ /* 0x002fc40007810000 */
[----:B------:R-:W-:Y:S02]  /*21fb0*/  ISETP.LT.OR P2, PT, R10, 0x4a, P2 ;  /* 0x0000004a0a00780c */ /* 0x000fe40001741670 */
[----:B------:R-:W-:Y:S01]  /*21fc0*/  FSEL R62, R62, -INF , !P1 ;  /* 0xff8000003e3e7808 */ /* 0x000fe20004800000 */
[----:B------:R-:W1:Y:S01]  /*21fd0*/  SHFL.BFLY PT, R7, R8, 0x1, 0x1f ;  /* 0x0c201f0008077f89 */ /* 0x000e6200000e0000 */
[----:B------:R-:W-:Y:S02]  /*21fe0*/  FMNMX.FTZ R3, R59, R6, !PT ;  /* 0x000000063b037209 */ /* 0x000fe40007810000 */
[----:B------:R-:W-:Y:S02]  /*21ff0*/  ISETP.LT.OR P3, PT, R10, 0x51, P3 ;  /* 0x000000510a00780c */ /* 0x000fe40001f61670 */
[----:B------:R-:W-:Y:S02]  /*22000*/  FSEL R63, R63, -INF , !P2 ;  /* 0xff8000003f3f7808 */ /* 0x000fe40005000000 */
[----:B------:R-:W-:-:S02]  /*22010*/  FMNMX.FTZ R6, R62, R3, !PT ;  /* 0x000000033e067209 */ /* 0x000fc40007810000 */
[----:B------:R-:W-:Y:S02]  /*22020*/  ISETP.GT.AND P5, PT, R11, 0x58, !P5 ;  /* 0x000000580b00780c */ /* 0x000fe40006fa4270 */
[----:B------:R-:W-:Y:S02]  /*22030*/  ISETP.LT.OR P4, PT, R10, 0x52, P4 ;  /* 0x000000520a00780c */ /* 0x000fe40002781670 */
[----:B------:R-:W-:Y:S02]  /*22040*/  FSEL R66, R66, -INF , !P3 ;  /* 0xff80000042427808 */ /* 0x000fe40005800000 */
[----:B------:R-:W-:Y:S02]  /*22050*/  FMNMX.FTZ R3, R63, R6, !PT ;  /* 0x000000063f037209 */ /* 0x000fe40007810000 */
[----:B------:R-:W-:Y:S02]  /*22060*/  ISETP.GT.AND P1, PT, R11, 0x59, !P6 ;  /* 0x000000590b00780c */ /* 0x000fe40007724270 */
[----:B------:R-:W-:-:S02]  /*22070*/  ISETP.LT.OR P5, PT, R10, 0x59, P5 ;  /* 0x000000590a00780c */ /* 0x000fc40002fa1670 */
[----:B------:R-:W-:Y:S02]  /*22080*/  FSEL R67, R67, -INF , !P4 ;  /* 0xff80000043437808 */ /* 0x000fe40006000000 */
[----:B------:R-:W-:Y:S02]  /*22090*/  FMNMX.FTZ R6, R66, R3, !PT ;  /* 0x0000000342067209 */ /* 0x000fe40007810000 */
[----:B------:R-:W-:Y:S02]  /*220a0*/  ISETP.LT.OR P1, PT, R10, 0x5a, P1 ;  /* 0x0000005a0a00780c */ /* 0x000fe40000f21670 */
[----:B------:R-:W-:Y:S02]  /*220b0*/  FSEL R70, R70, -INF , !P5 ;  /* 0xff80000046467808 */ /* 0x000fe40006800000 */
[----:B------:R-:W-:Y:S02]  /*220c0*/  FMNMX.FTZ R3, R67, R6, !PT ;  /* 0x0000000643037209 */ /* 0x000fe40007810000 */
[----:B------:R-:W-:-:S02]  /*220d0*/  FSEL R71, R71, -INF , !P1 ;  /* 0xff80000047477808 */ /* 0x000fc40004800000 */
[----:B------:R-:W-:Y:S02]  /*220e0*/  FMNMX.FTZ R6, R70, R3, !PT ;  /* 0x0000000346067209 */ /* 0x000fe40007810000 */
[----:B-1----:R-:W-:Y:S02]  /*220f0*/  FMNMX.FTZ R8, R8, R7, !PT ;  /* 0x0000000708087209 */ /* 0x002fe40007810000 */
[----:B------:R-:W-:Y:S02]  /*22100*/  FMNMX.FTZ R5, R71, R6, !PT ;  /* 0x0000000647057209 */ /* 0x000fe40007810000 */
[----:B------:R-:W4:Y:S04]  /*22110*/  LDL.64 R6, [R1+0x230] ;  /* 0x0002300001067983 */ /* 0x000f280000100a00 */
[----:B------:R-:W-:Y:S04]  /*22120*/  STL.64 [R1+0x220], R4 ;  /* 0x0002200401007387 */ /* 0x000fe80000100a00 */
[----:B------:R1:W-:Y:S04]  /*22130*/  STL [R1+0x220], R8 ;  /* 0x0002200801007387 */ /* 0x0003e80000100800 */
[----:B------:R-:W2:Y:S04]  /*22140*/  LDL R12, [R1+0x220] ;  /* 0x00022000010c7983 */ /* 0x000ea80000100800 */
[----:B------:R-:W5:Y:S01]  /*22150*/  LDL R11, [R1+0x224] ;  /* 0x00022400010b7983 */ /* 0x000f620000100800 */
[----:B--2---:R-:W-:Y:S01]  /*22160*/  FMUL.FTZ R3, R22, R12 ;  /* 0x0000000c16037220 */ /* 0x004fe20000410000 */
[----:B------:R-:W-:-:S04]  /*22170*/  FSETP.NEU.FTZ.AND P1, PT, R12, -INF , PT ;  /* 0xff8000000c00780b */ /* 0x000fc80003f3d000 */
[----:B------:R-:W-:-:S05]  /*22180*/  FSEL R9, R3, RZ, P1 ;  /* 0x000000ff03097208 */ /* 0x000fca0000800000 */
[----:B-1----:R-:W-:-:S04]  /*22190*/  FFMA.FTZ R8, R78, R22, -R9 ;  /* 0x000000164e087223 */ /* 0x002fc80000010809 */
[----:B------:R5:W-:Y:S02]  /*221a0*/  MUFU.EX2 R154, R8 ;  /* 0x00000008009a7308 */ /* 0x000be40000000800 */
[----:B-----5:R-:W1:Y:S02]  /*221b0*/  SHFL.BFLY PT, R8, R11, 0x2, 0x1f ;  /* 0x0c401f000b087f89 */ /* 0x020e6400000e0000 */
[----:B-1----:R-:W-:-:S05]  /*221c0*/  FMNMX.FTZ R8, R8, R11, !PT ;  /* 0x0000000b08087209 */ /* 0x002fca0007810000 */
[----:B------:R-:W1:Y:S01]  /*221d0*/  SHFL.BFLY PT, R11, R8, 0x1, 0x1f ;  /* 0x0c201f00080b7f89 */ /* 0x000e6200000e0000 */
[-CC-:B------:R-:W-:Y:S01]  /*221e0*/  FFMA.FTZ R10, R74, R22.reuse, -R9.reuse ;  /* 0x000000164a0a7223 */ /* 0x180fe20000010809 */
[----:B------:R-:W-:Y:S01]  /*221f0*/  FSEL R13, R12, RZ, P1 ;  /* 0x000000ff0c0d7208 */ /* 0x000fe20000800000 */
        /* <DEDUP_REMOVED lines=16> */
[----:B-1----:R-:W-:Y:S01]  /*22300*/  FMNMX.FTZ R8, R8, R11, !PT ;  /* 0x0000000b08087209 */ /* 0x002fe20007810000 */
[-CC-:B------:R-:W-:Y:S01]  /*22310*/  FFMA.FTZ R157, R60, R22.reuse, -R9.reuse ;  /* 0x000000163c9d7223 */ /* 0x180fe20000010809 */
[----:B------:R-:W-:-:S02]  /*22320*/  FFMA.FTZ R158, R158, R22, -R9 ;  /* 0x000000169e9e7223 */ /* 0x000fc40000010809 */
[----:B------:R-:W-:Y:S01]  /*22330*/  FSETP.NEU.FTZ.AND P1, PT, R8, -INF , PT ;  /* 0xff8000000800780b */ /* 0x000fe20003f3d000 */
[-CC-:B------:R-:W-:Y:S01]  /*22340*/  FFMA.FTZ R16, R64, R22.reuse, -R9.reuse ;  /* 0x0000001640107223 */ /* 0x180fe20000010809 */
[-CC-:B------:R-:W-:Y:S01]  /*22350*/  FFMA.FTZ R17, R86, R22.reuse, -R9.reuse ;  /* 0x0000001656117223 */ /* 0x180fe20000010809 */
[-CC-:B------:R-:W-:Y:S01]  /*22360*/  FFMA.FTZ R20, R68, R22.reuse, -R9.reuse ;  /* 0x0000001644147223 */ /* 0x180fe20000010809 */
[-C--:B------:R-:W-:Y:S01]  /*22370*/  FFMA.FTZ R21, R88, R22.reuse, -R9 ;  /* 0x0000001658157223 */ /* 0x080fe20000010809 */
[----:B------:R1:W-:Y:S01]  /*22380*/  MUFU.EX2 R4, R10 ;  /* 0x0000000a00047308 */ /* 0x0003e20000000800 */
[----:B------:R-:W-:Y:S01]  /*22390*/  FMUL.FTZ R9, R8, R22 ;  /* 0x0000001608097220 */ /* 0x000fe20000410000 */
[----:B------:R-:W-:Y:S01]  /*223a0*/  FADD.FTZ R13, R24, -R13 ;  /* 0x8000000d180d7221 */ /* 0x000fe20000010000 */
[----:B-1----:R-:W-:-:S03]  /*223b0*/  FSEL R10, R8, RZ, P1 ;  /* 0x000000ff080a7208 */ /* 0x002fc60000800000 */
[----:B------:R-:W-:Y:S02]  /*223c0*/  FSEL R9, R9, RZ, P1 ;  /* 0x000000ff09097208 */ /* 0x000fe40000800000 */
[----:B------:R-:W-:Y:S01]  /*223d0*/  FADD.FTZ R25, R25, -R10 ;  /* 0x8000000a19197221 */ /* 0x000fe20000010000 */
[-C--:B------:R-:W-:Y:S02]  /*223e0*/  FMUL.FTZ R13, R13, R22.reuse ;  /* 0x000000160d0d7220 */ /* 0x080fe40000410000 */
[-CC-:B------:R-:W-:Y:S01]  /*223f0*/  FFMA.FTZ R194, R26, R22.reuse, -R9.reuse ;  /* 0x000000161ac27223 */ /* 0x180fe20000010809 */
[----:B------:R-:W-:Y:S01]  /*22400*/  FMUL.FTZ R24, R22, R25 ;  /* 0x0000001916187220 */ /* 0x000fe20000410000 */
[-CC-:B------:R-:W-:Y:S01]  /*22410*/  FFMA.FTZ R153, R27, R22.reuse, -R9.reuse ;  /* 0x000000161b997223 */ /* 0x180fe20000010809 */
[----:B------:R-:W-:Y:S01]  /*22420*/  MUFU.EX2 R3, R3 ;  /* 0x0000000300037308 */ /* 0x000fe20000000800 */
[----:B------:R-:W-:-:S07]  /*22430*/  FFMA.FTZ R155, R30, R22, -R9 ;  /* 0x000000161e9b7223 */ /* 0x000fce0000010809 */
[----:B------:R-:W4:Y:S01]  /*22440*/  MUFU.EX2 R13, R13 ;  /* 0x0000000d000d7308 */ /* 0x000f220000000800 */
[----:B------:R-:W-:-:S07]  /*22450*/  FFMA.FTZ R196, R31, R22, -R9 ;  /* 0x000000161fc47223 */ /* 0x000fce0000010809 */
[----:B------:R-:W-:Y:S08]  /*22460*/  MUFU.EX2 R194, R194 ;  /* 0x000000c200c27308 */ /* 0x000ff00000000800 */
[----:B------:R-:W1:Y:S01]  /*22470*/  MUFU.EX2 R24, R24 ;  /* 0x0000001800187308 */ /* 0x000e620000000800 */
[----:B------:R-:W-:-:S07]  /*22480*/  FFMA.FTZ R184, R34, R22, -R9 ;  /* 0x0000001622b87223 */ /* 0x000fce0000010809 */
[----:B------:R-:W2:Y:S01]  /*22490*/  MUFU.EX2 R153, R153 ;  /* 0x0000009900997308 */ /* 0x000ea20000000800 */
[----:B------:R-:W-:-:S07]  /*224a0*/  FFMA.FTZ R187, R35, R22, -R9 ;  /* 0x0000001623bb7223 */ /* 0x000fce0000010809 */
[----:B------:R-:W5:Y:S08]  /*224b0*/  MUFU.EX2 R5, R5 ;  /* 0x0000000500057308 */ /* 0x000f700000000800 */
[----:B------:R-:W0:Y:S01]  /*224c0*/  MUFU.EX2 R155, R155 ;  /* 0x0000009b009b7308 */ /* 0x000e220000000800 */
[----:B----4-:R-:W-:Y:S01]  /*224d0*/  FFMA.FTZ R11, R13, R6, R3 ;  /* 0x000000060d0b7223 */ /* 0x010fe20000010003 */
[----:B-1----:R-:W-:-:S06]  /*224e0*/  FFMA.FTZ R6, R7, R24, R194 ;  /* 0x0000001807067223 */ /* 0x002fcc00000100c2 */
[----:B------:R-:W1:Y:S01]  /*224f0*/  MUFU.EX2 R196, R196 ;  /* 0x000000c400c47308 */ /* 0x000e620000000800 */
[----:B------:R-:W-:Y:S01]  /*22500*/  FFMA.FTZ R188, R38, R22, -R9 ;  /* 0x0000001626bc7223 */ /* 0x000fe20000010809 */
[----:B------:R-:W-:-:S06]  /*22510*/  FADD.FTZ R10, R4, R11 ;  /* 0x0000000b040a7221 */ /* 0x000fcc0000010000 */
[----:B------:R-:W4:Y:S01]  /*22520*/  MUFU.EX2 R177, R177 ;  /* 0x000000b100b17308 */ /* 0x000f220000000800 */
[----:B--2---:R-:W-:Y:S01]  /*22530*/  FADD.FTZ R6, R153, R6 ;  /* 0x0000000699067221 */ /* 0x004fe20000010000 */
[----:B------:R-:W-:-:S06]  /*22540*/  FFMA.FTZ R191, R39, R22, -R9 ;  /* 0x0000001627bf7223 */ /* 0x000fcc0000010809 */
[----:B------:R-:W2:Y:S01]  /*22550*/  MUFU.EX2 R184, R184 ;  /* 0x000000b800b87308 */ /* 0x000ea20000000800 */
[----:B-----5:R-:W-:Y:S01]  /*22560*/  FADD.FTZ R7, R5, R10 ;  /* 0x0000000a05077221 */ /* 0x020fe20000010000 */
[----:B0-----:R-:W-:-:S06]  /*22570*/  FADD.FTZ R11, R155, R6 ;  /* 0x000000069b0b7221 */ /* 0x001fcc0000010000 */
[----:B------:R-:W0:Y:S01]  /*22580*/  MUFU.EX2 R178, R178 ;  /* 0x000000b200b27308 */ /* 0x000e220000000800 */
[----:B------:R-:W-:-:S07]  /*22590*/  FFMA.FTZ R180, R42, R22, -R9 ;  /* 0x000000162ab47223 */ /* 0x000fce0000010809 */
[----:B------:R-:W5:Y:S01]  /*225a0*/  MUFU.EX2 R187, R187 ;  /* 0x000000bb00bb7308 */ /* 0x000f620000000800 */
[----:B------:R-:W-:Y:S01]  /*225b0*/  FADD.FTZ R6, R154, R7 ;  /* 0x000000079a067221 */ /* 0x000fe20000010000 */
[----:B-1----:R-:W-:-:S06]  /*225c0*/  FADD.FTZ R11, R196, R11 ;  /* 0x0000000bc40b7221 */ /* 0x002fcc0000010000 */
[----:B------:R-:W1:Y:S01]  /*225d0*/  MUFU.EX2 R175, R175 ;  /* 0x000000af00af7308 */ /* 0x000e620000000800 */
[----:B------:R-:W-:-:S07]  /*225e0*/  FFMA.FTZ R183, R43, R22, -R9 ;  /* 0x000000162bb77223 */ /* 0x000fce0000010809 */
[----:B------:R-:W3:Y:S01]  /*225f0*/  MUFU.EX2 R188, R188 ;  /* 0x000000bc00bc7308 */ /* 0x000ee20000000800 */
[----:B----4-:R-:W-:Y:S01]  /*22600*/  FADD.FTZ R7, R177, R6 ;  /* 0x00000006b1077221 */ /* 0x010fe20000010000 */
[----:B--2---:R-:W-:-:S06]  /*22610*/  FADD.FTZ R6, R184, R11 ;  /* 0x0000000bb8067221 */ /* 0x004fcc0000010000 */
[----:B------:R-:W2:Y:S01]  /*22620*/  MUFU.EX2 R176, R176 ;  /* 0x000000b000b07308 */ /* 0x000ea20000000800 */
[----:B------:R-:W-:-:S07]  /*22630*/  FFMA.FTZ R185, R46, R22, -R9 ;  /* 0x000000162eb97223 */ /* 0x000fce0000010809 */
[----:B------:R-:W4:Y:S01]  /*22640*/  MUFU.EX2 R191, R191 ;  /* 0x000000bf00bf7308 */ /* 0x000f220000000800 */
[----:B0-----:R-:W-:Y:S01]  /*22650*/  FADD.FTZ R10, R178, R7 ;  /* 0x00000007b20a7221 */ /* 0x001fe20000010000 */
[----:B-----5:R-:W-:-:S06]  /*22660*/  FADD.FTZ R7, R187, R6 ;  /* 0x00000006bb077221 */ /* 0x020fcc0000010000 */
[----:B------:R-:W0:Y:S01]  /*22670*/  MUFU.EX2 R173, R173 ;  /* 0x000000ad00ad7308 */ /* 0x000e220000000800 */
[----:B------:R-:W-:-:S07]  /*22680*/  FFMA.FTZ R190, R47, R22, -R9 ;  /* 0x000000162fbe7223 */ /* 0x000fce0000010809 */
[----:B------:R-:W5:Y:S01]  /*22690*/  MUFU.EX2 R180, R180 ;  /* 0x000000b400b47308 */ /* 0x000f620000000800 */
[----:B-1----:R-:W-:Y:S01]  /*226a0*/  FADD.FTZ R11, R175, R10 ;  /* 0x0000000aaf0b7221 */ /* 0x002fe20000010000 */
[----:B---3--:R-:W-:-:S06]  /*226b0*/  FADD.FTZ R6, R188, R7 ;  /* 0x00000007bc067221 */ /* 0x008fcc0000010000 */
[----:B------:R-:W1:Y:S01]  /*226c0*/  MUFU.EX2 R174, R174 ;  /* 0x000000ae00ae7308 */ /* 0x000e620000000800 */
[----:B------:R-:W-:-:S07]  /*226d0*/  FFMA.FTZ R179, R50, R22, -R9 ;  /* 0x0000001632b37223 */ /* 0x000fce0000010809 */
[----:B------:R-:W3:Y:S01]  /*226e0*/  MUFU.EX2 R183, R183 ;  /* 0x000000b700b77308 */ /* 0x000ee20000000800 */
[----:B--2---:R-:W-:Y:S01]  /*226f0*/  FADD.FTZ R10, R176, R11 ;  /* 0x0000000bb00a7221 */ /* 0x004fe20000010000 */
[----:B----4-:R-:W-:-:S06]  /*22700*/  FADD.FTZ R7, R191, R6 ;  /* 0x00000006bf077221 */ /* 0x010fcc0000010000 */
        /* <DEDUP_REMOVED lines=55> */
[----:B------:R-:W1:Y:S08]  /*22a80*/  MUFU.EX2 R17, R17 ;  /* 0x0000001100117308 */ /* 0x000e700000000800 */
[----:B------:R-:W3:Y:S01]  /*22a90*/  MUFU.EX2 R162, R162 ;  /* 0x000000a200a27308 */ /* 0x000ee20000000800 */
[----:B--2---:R-:W-:Y:S01]  /*22aa0*/  FADD.FTZ R7, R158, R7 ;  /* 0x000000079e077221 */ /* 0x004fe20000010000 */
[----:B----4-:R-:W-:-:S06]  /*22ab0*/  FADD.FTZ R6, R168, R9 ;  /* 0x00000009a8067221 */ /* 0x010fcc0000010000 */
[----:B------:R-:W2:Y:S08]  /*22ac0*/  MUFU.EX2 R20, R20 ;  /* 0x0000001400147308 */ /* 0x000eb00000000800 */
[----:B------:R-:W4:Y:S01]  /*22ad0*/  MUFU.EX2 R160, R160 ;  /* 0x000000a000a07308 */ /* 0x000f220000000800 */
[----:B0-----:R-:W-:Y:S01]  /*22ae0*/  FADD.FTZ R10, R16, R7 ;  /* 0x00000007100a7221 */ /* 0x001fe20000010000 */
[----:B-----5:R-:W-:-:S06]  /*22af0*/  FADD.FTZ R7, R163, R6 ;  /* 0x00000006a3077221 */ /* 0x020fcc0000010000 */
[----:B------:R-:W0:Y:S08]  /*22b00*/  MUFU.EX2 R21, R21 ;  /* 0x0000001500157308 */ /* 0x000e300000000800 */
[----:B------:R-:W5:Y:S01]  /*22b10*/  MUFU.EX2 R159, R159 ;  /* 0x0000009f009f7308 */ /* 0x000f620000000800 */
[----:B-1----:R-:W-:Y:S01]  /*22b20*/  FADD.FTZ R9, R17, R10 ;  /* 0x0000000a11097221 */ /* 0x002fe20000010000 */
[----:B---3--:R-:W-:-:S03]  /*22b30*/  FADD.FTZ R7, R162, R7 ;  /* 0x00000007a2077221 */ /* 0x008fc60000010000 */
[----:B--2---:R-:W-:Y:S01]  /*22b40*/  FADD.FTZ R6, R20, R9 ;  /* 0x0000000914067221 */ /* 0x004fe20000010000 */
[----:B----4-:R-:W-:-:S03]  /*22b50*/  FADD.FTZ R10, R160, R7 ;  /* 0x00000007a00a7221 */ /* 0x010fc60000010000 */
[----:B0-----:R-:W-:Y:S01]  /*22b60*/  FADD.FTZ R6, R21, R6 ;  /* 0x0000000615067221 */ /* 0x001fe20000010000 */
[----:B------:R0:W-:Y:S01]  /*22b70*/  STL [R1+0x224], R8 ;  /* 0x0002240801007387 */ /* 0x0001e20000100800 */
[----:B-----5:R-:W-:-:S05]  /*22b80*/  FADD.FTZ R7, R159, R10 ;  /* 0x0000000a9f077221 */ /* 0x020fca0000010000 */
[----:B------:R1:W-:Y:S04]  /*22b90*/  STL.64 [R1+0x230], R6 ;  /* 0x0002300601007387 */ /* 0x0003e80000100a00 */
[----:B------:R-:W2:Y:S01]  /*22ba0*/  LD.E R9, desc[UR44][R18.64+0x250] ;  /* 0x0002502c12097980 */ /* 0x000ea2000c101900 */
[----:B------:R-:W-:Y:S01]  /*22bb0*/  LOP3.LUT R22, R61, 0x4, RZ, 0xfc, !PT ;  /* 0x000000043d167812 */ /* 0x000fe200078efcff */
[----:B--2---:R-:W-:-:S05]  /*22bc0*/  FMUL.FTZ R9, R13, R9 ;  /* 0x000000090d097220 */ /* 0x004fca0000410000 */
[----:B------:R2:W-:Y:S04]  /*22bd0*/  ST.E desc[UR44][R18.64+0x250], R9 ;  /* 0x0002500912007985 */ /* 0x0005e8000c10192c */
[----:B------:R-:W3:Y:S02]  /*22be0*/  LD.E R10, desc[UR44][R22.64] ;  /* 0x0000002c160a7980 */ /* 0x000ee4000c101900 */
[----:B---3--:R-:W-:-:S05]  /*22bf0*/  FMUL.FTZ R11, R13, R10 ;  /* 0x0000000a0d0b7220 */ /* 0x008fca0000410000 */
[----:B------:R3:W-:Y:S04]  /*22c00*/  ST.E desc[UR44][R22.64], R11 ;  /* 0x0000000b16007985 */ /* 0x0007e8000c10192c */
[----:B------:R-:W4:Y:S04]  /*22c10*/  LD.E R12, desc[UR44][R18.64+0x444] ;  /* 0x0004442c120c7980 */ /* 0x000f28000c101900 */
[----:B------:R-:W5:Y:S04]  /*22c20*/  LD.E R10, desc[UR44][R18.64+0x260] ;  /* 0x0002602c120a7980 */ /* 0x000f68000c101900 */
[----:B0-----:R-:W2:Y:S04]  /*22c30*/  LD.E R8, desc[UR44][R18.64+0x264] ;  /* 0x0002642c12087980 */ /* 0x001ea8000c101900 */
[----:B-1----:R-:W3:Y:S04]  /*22c40*/  LD.E R6, desc[UR44][R18.64+0x270] ;  /* 0x0002702c12067980 */ /* 0x002ee8000c101900 */
[----:B------:R-:W3:Y:S04]  /*22c50*/  LD.E R26, desc[UR44][R18.64+0x274] ;  /* 0x0002742c121a7980 */ /* 0x000ee8000c101900 */
        /* <DEDUP_REMOVED lines=56> */
[----:B------:R-:W3:Y:S01]  /*22fe0*/  LD.E R140, desc[UR44][R18.64+0x440] ;  /* 0x0004402c128c7980 */ /* 0x000ee2000c101900 */
[C---:B----4-:R-:W-:Y:S01]  /*22ff0*/  FMUL.FTZ R33, R13.reuse, R12 ;  /* 0x0000000c0d217220 */ /* 0x050fe20000410000 */
[C---:B-----5:R-:W-:Y:S01]  /*23000*/  FMUL.FTZ R7, R13.reuse, R10 ;  /* 0x0000000a0d077220 */ /* 0x060fe20000410000 */
[----:B--2---:R-:W-:-:S03]  /*23010*/  FMUL.FTZ R9, R13, R8 ;  /* 0x000000080d097220 */ /* 0x004fc60000410000 */
[----:B------:R-:W-:Y:S01]  /*23020*/  ST.E desc[UR44][R18.64+0x444], R33 ;  /* 0x0004442112007985 */ /* 0x000fe2000c10192c */
[----:B---3--:R-:W-:-:S03]  /*23030*/  FMUL.FTZ R11, R13, R6 ;  /* 0x000000060d0b7220 */ /* 0x008fc60000410000 */
[----:B------:R0:W-:Y:S01]  /*23040*/  ST.E desc[UR44][R18.64+0x260], R7 ;  /* 0x0002600712007985 */ /* 0x0001e2000c10192c */
[----:B------:R-:W-:-:S03]  /*23050*/  FMUL.FTZ R25, R13, R26 ;  /* 0x0000001a0d197220 */ /* 0x000fc60000410000 */
[----:B------:R1:W-:Y:S01]  /*23060*/  ST.E desc[UR44][R18.64+0x264], R9 ;  /* 0x0002640912007985 */ /* 0x0003e2000c10192c */
[C---:B------:R-:W-:Y:S01]  /*23070*/  FMUL.FTZ R27, R13.reuse, R28 ;  /* 0x0000001c0d1b7220 */ /* 0x040fe20000410000 */
[C---:B------:R-:W-:Y:S01]  /*23080*/  FMUL.FTZ R29, R13.reuse, R30 ;  /* 0x0000001e0d1d7220 */ /* 0x040fe20000410000 */
[C---:B------:R-:W-:Y:S01]  /*23090*/  FMUL.FTZ R31, R13.reuse, R32 ;  /* 0x000000200d1f7220 */ /* 0x040fe20000410000 */
[C---:B0-----:R-:W-:Y:S01]  /*230a0*/  FMUL.FTZ R7, R13.reuse, R34 ;  /* 0x000000220d077220 */ /* 0x041fe20000410000 */
[C---:B-1----:R-:W-:Y:S01]  /*230b0*/  FMUL.FTZ R9, R13.reuse, R36 ;  /* 0x000000240d097220 */ /* 0x042fe20000410000 */
[C---:B------:R-:W-:Y:S01]  /*230c0*/  FMUL.FTZ R33, R13.reuse, R38 ;  /* 0x000000260d217220 */ /* 0x040fe20000410000 */
[----:B------:R0:W-:Y:S01]  /*230d0*/  ST.E desc[UR44][R18.64+0x270], R11 ;  /* 0x0002700b12007985 */ /* 0x0001e2000c10192c */
[----:B------:R-:W-:-:S03]  /*230e0*/  FMUL.FTZ R35, R13, R40 ;  /* 0x000000280d237220 */ /* 0x000fc60000410000 */
[----:B------:R1:W-:Y:S01]  /*230f0*/  ST.E desc[UR44][R18.64+0x274], R25 ;  /* 0x0002741912007985 */ /* 0x0003e2000c10192c */
[----:B------:R-:W-:-:S03]  /*23100*/  FMUL.FTZ R37, R13, R42 ;  /* 0x0000002a0d257220 */ /* 0x000fc60000410000 */
[----:B------:R2:W-:Y:S04]  /*23110*/  ST.E desc[UR44][R18.64+0x280], R27 ;  /* 0x0002801b12007985 */ /* 0x0005e8000c10192c */
[----:B------:R3:W-:Y:S01]  /*23120*/  ST.E desc[UR44][R18.64+0x284], R29 ;  /* 0x0002841d12007985 */ /* 0x0007e2000c10192c */
[----:B0-----:R-:W-:-:S03]  /*23130*/  FMUL.FTZ R11, R13, R44 ;  /* 0x0000002c0d0b7220 */ /* 0x001fc60000410000 */
[----:B------:R0:W-:Y:S01]  /*23140*/  ST.E desc[UR44][R18.64+0x290], R31 ;  /* 0x0002901f12007985 */ /* 0x0001e2000c10192c */
[----:B-1----:R-:W-:-:S03]  /*23150*/  FMUL.FTZ R25, R13, R46 ;  /* 0x0000002e0d197220 */ /* 0x002fc60000410000 */
[----:B------:R1:W-:Y:S01]  /*23160*/  ST.E desc[UR44][R18.64+0x294], R7 ;  /* 0x0002940712007985 */ /* 0x0003e2000c10192c */
[----:B--2---:R-:W-:-:S03]  /*23170*/  FMUL.FTZ R27, R13, R48 ;  /* 0x000000300d1b7220 */ /* 0x004fc60000410000 */
[----:B------:R2:W-:Y:S01]  /*23180*/  ST.E desc[UR44][R18.64+0x2a0], R9 ;  /* 0x0002a00912007985 */ /* 0x0005e2000c10192c */
[----:B---3--:R-:W-:-:S03]  /*23190*/  FMUL.FTZ R29, R13, R50 ;  /* 0x000000320d1d7220 */ /* 0x008fc60000410000 */
[----:B------:R3:W-:Y:S01]  /*231a0*/  ST.E desc[UR44][R18.64+0x2a4], R33 ;  /* 0x0002a42112007985 */ /* 0x0007e2000c10192c */
[C---:B0-----:R-:W-:Y:S01]  /*231b0*/  FMUL.FTZ R31, R13.reuse, R52 ;  /* 0x000000340d1f7220 */ /* 0x041fe20000410000 */
[C---:B-1----:R-:W-:Y:S01]  /*231c0*/  FMUL.FTZ R7, R13.reuse, R54 ;  /* 0x000000360d077220 */ /* 0x042fe20000410000 */
[C---:B--2---:R-:W-:Y:S01]  /*231d0*/  FMUL.FTZ R9, R13.reuse, R56 ;  /* 0x000000380d097220 */ /* 0x044fe20000410000 */
[C---:B---3--:R-:W-:Y:S01]  /*231e0*/  FMUL.FTZ R33, R13.reuse, R58 ;  /* 0x0000003a0d217220 */ /* 0x048fe20000410000 */
[----:B------:R0:W-:Y:S04]  /*231f0*/  ST.E desc[UR44][R18.64+0x2b0], R35 ;  /* 0x0002b02312007985 */ /* 0x0001e8000c10192c */
[----:B------:R1:W-:Y:S04]  /*23200*/  ST.E desc[UR44][R18.64+0x2b4], R37 ;  /* 0x0002b42512007985 */ /* 0x0003e8000c10192c */
        /* <DEDUP_REMOVED lines=10> */
[----:B0-----:R-:W-:-:S03]  /*232b0*/  FMUL.FTZ R27, R13, R68 ;  /* 0x000000440d1b7220 */ /* 0x001fc60000410000 */
[----:B------:R0:W-:Y:S01]  /*232c0*/  ST.E desc[UR44][R18.64+0x2f0], R9 ;  /* 0x0002f00912007985 */ /* 0x0001e2000c10192c */
[----:B-1----:R-:W-:-:S03]  /*232d0*/  FMUL.FTZ R29, R13, R70 ;  /* 0x000000460d1d7220 */ /* 0x002fc60000410000 */
[----:B------:R1:W-:Y:S01]  /*232e0*/  ST.E desc[UR44][R18.64+0x2f4], R33 ;  /* 0x0002f42112007985 */ /* 0x0003e2000c10192c */
[C---:B--2---:R-:W-:Y:S01]  /*232f0*/  FMUL.FTZ R31, R13.reuse, R72 ;  /* 0x000000480d1f7220 */ /* 0x044fe20000410000 */
[C---:B---3--:R-:W-:Y:S01]  /*23300*/  FMUL.FTZ R7, R13.reuse, R74 ;  /* 0x0000004a0d077220 */ /* 0x048fe20000410000 */
[C---:B0-----:R-:W-:Y:S01]  /*23310*/  FMUL.FTZ R9, R13.reuse, R76 ;  /* 0x0000004c0d097220 */ /* 0x041fe20000410000 */
[C---:B-1----:R-:W-:Y:S01]  /*23320*/  FMUL.FTZ R33, R13.reuse, R78 ;  /* 0x0000004e0d217220 */ /* 0x042fe20000410000 */
        /* <DEDUP_REMOVED lines=60> */
[----:B------:R-:W-:Y:S01]  /*236f0*/  FMUL.FTZ R13, R13, R140 ;  /* 0x0000008c0d0d7220 */ /* 0x000fe20000410000 */
[----:B------:R-:W-:-:S04]  /*23700*/  LOP3.LUT R12, R61, 0x8, RZ, 0xfc, !PT ;  /* 0x000000083d0c7812 */ /* 0x000fc800078efcff */
[----:B------:R0:W-:Y:S04]  /*23710*/  ST.E desc[UR44][R18.64+0x440], R13 ;  /* 0x0004400d12007985 */ /* 0x0001e8000c10192c */
[----:B------:R-:W-:Y:S04]  /*23720*/  ST.E desc[UR44][R18.64+0x3f0], R35 ;  /* 0x0003f02312007985 */ /* 0x000fe8000c10192c */
[----:B------:R-:W-:Y:S01]  /*23730*/  ST.E desc[UR44][R18.64+0x3f4], R37 ;  /* 0x0003f42512007985 */ /* 0x000fe2000c10192c */
[----:B0-----:R-:W-:-:S03]  /*23740*/  IMAD.MOV.U32 R13, RZ, RZ, R23 ;  /* 0x000000ffff0d7224 */ /* 0x001fc600078e0017 */
[----:B------:R0:W-:Y:S04]  /*23750*/  ST.E desc[UR44][R18.64+0x400], R11 ;  /* 0x0004000b12007985 */ /* 0x0001e8000c10192c */
[----:B------:R1:W-:Y:S04]  /*23760*/  ST.E desc[UR44][R18.64+0x404], R25 ;  /* 0x0004041912007985 */ /* 0x0003e8000c10192c */
[----:B------:R2:W-:Y:S04]  /*23770*/  ST.E desc[UR44][R18.64+0x410], R27 ;  /* 0x0004101b12007985 */ /* 0x0005e8000c10192c */
[----:B------:R-:W-:Y:S04]  /*23780*/  ST.E desc[UR44][R18.64+0x414], R29 ;  /* 0x0004141d12007985 */ /* 0x000fe8000c10192c */
[----:B------:R-:W-:Y:S04]  /*23790*/  ST.E desc[UR44][R18.64+0x420], R31 ;  /* 0x0004201f12007985 */ /* 0x000fe8000c10192c */
[----:B------:R3:W-:Y:S04]  /*237a0*/  ST.E desc[UR44][R18.64+0x424], R7 ;  /* 0x0004240712007985 */ /* 0x0007e8000c10192c */
[----:B------:R4:W-:Y:S04]  /*237b0*/  ST.E desc[UR44][R18.64+0x430], R9 ;  /* 0x0004300912007985 */ /* 0x0009e8000c10192c */
[----:B------:R5:W-:Y:S04]  /*237c0*/  ST.E desc[UR44][R18.64+0x434], R33 ;  /* 0x0004342112007985 */ /* 0x000be8000c10192c */
[----:B0-----:R-:W1:Y:S01]  /*237d0*/  LD.E R11, desc[UR44][R12.64] ;  /* 0x0000002c0c0b7980 */ /* 0x001e62000c101900 */
[----:B------:R-:W-:Y:S01]  /*237e0*/  LOP3.LUT R10, R61, 0xc, RZ, 0xfc, !PT ;  /* 0x0000000c3d0a7812 */ /* 0x000fe200078efcff */
[----:B-1----:R-:W-:Y:S01]  /*237f0*/  FMUL.FTZ R25, R24, R11 ;  /* 0x0000000b18197220 */ /* 0x002fe20000410000 */
[----:B------:R-:W-:-:S04]  /*23800*/  IMAD.MOV.U32 R11, RZ, RZ, R23 ;  /* 0x000000ffff0b7224 */ /* 0x000fc800078e0017 */
[----:B------:R0:W-:Y:S04]  /*23810*/  ST.E desc[UR44][R12.64], R25 ;  /* 0x000000190c007985 */ /* 0x0001e8000c10192c */
[----:B--2---:R-:W2:Y:S02]  /*23820*/  LD.E R27, desc[UR44][R10.64] ;  /* 0x0000002c0a1b7980 */ /* 0x004ea4000c101900 */
[----:B--2---:R-:W-:-:S05]  /*23830*/  FMUL.FTZ R27, R24, R27 ;  /* 0x0000001b181b7220 */ /* 0x004fca0000410000 */
[----:B------:R1:W-:Y:S04]  /*23840*/  ST.E desc[UR44][R10.64], R27 ;  /* 0x0000001b0a007985 */ /* 0x0003e8000c10192c */
[----:B------:R-:W2:Y:S04]  /*23850*/  LD.E R143, desc[UR44][R18.64+0x44c] ;  /* 0x00044c2c128f7980 */ /* 0x000ea8000c101900 */
[----:B---3--:R-:W3:Y:S04]  /*23860*/  LD.E R7, desc[UR44][R18.64+0x268] ;  /* 0x0002682c12077980 */ /* 0x008ee8000c101900 */
[----:B----4-:R-:W4:Y:S04]  /*23870*/  LD.E R9, desc[UR44][R18.64+0x26c] ;  /* 0x00026c2c12097980 */ /* 0x010f28000c101900 */
[----:B------:R-:W4:Y:S04]  /*23880*/  LD.E R29, desc[UR44][R18.64+0x278] ;  /* 0x0002782c121d7980 */ /* 0x000f28000c101900 */
[----:B------:R-:W4:Y:S04]  /*23890*/  LD.E R31, desc[UR44][R18.64+0x27c] ;  /* 0x00027c2c121f7980 */ /* 0x000f28000c101900 */
[----:B-----5:R-:W5:Y:S04]  /*238a0*/  LD.E R33, desc[UR44][R18.64+0x288] ;  /* 0x0002882c12217980 */ /* 0x020f68000c101900 */
[----:B------:R-:W5:Y:S04]  /*238b0*/  LD.E R35, desc[UR44][R18.64+0x28c] ;  /* 0x00028c2c12237980 */ /* 0x000f68000c101900 */
[----:B0-----:R-:W5:Y:S04]  /*238c0*/  LD.E R25, desc[UR44][R18.64+0x298] ;  /* 0x0002982c12197980 */ /* 0x001f68000c101900 */
[----:B------:R-:W5:Y:S04]  /*238d0*/  LD.E R37, desc[UR44][R18.64+0x29c] ;  /* 0x00029c2c12257980 */ /* 0x000f68000c101900 */
[----:B------:R-:W5:Y:S04]  /*238e0*/  LD.E R39, desc[UR44][R18.64+0x2a8] ;  /* 0x0002a82c12277980 */ /* 0x000f68000c101900 */
[----:B-1----:R-:W5:Y:S04]  /*238f0*/  LD.E R27, desc[UR44][R18.64+0x2ac] ;  /* 0x0002ac2c121b7980 */ /* 0x002f68000c101900 */
[----:B------:R-:W5:Y:S04]  /*23900*/  LD.E R41, desc[UR44][R18.64+0x2b8] ;  /* 0x0002b82c12297980 */ /* 0x000f68000c101900 */
        /* <DEDUP_REMOVED lines=49> */
[----:B------:R-:W5:Y:S01]  /*23c20*/  LD.E R141, desc[UR44][R18.64+0x448] ;  /* 0x0004482c128d7980 */ /* 0x000f62000c101900 */
[C---:B--2---:R-:W-:Y:S01]  /*23c30*/  FMUL.FTZ R143, R24.reuse, R143 ;  /* 0x0000008f188f7220 */ /* 0x044fe20000410000 */
[C---:B---3--:R-:W-:Y:S01]  /*23c40*/  FMUL.FTZ R7, R24.reuse, R7 ;  /* 0x0000000718077220 */ /* 0x048fe20000410000 */
[C---:B----4-:R-:W-:Y:S01]  /*23c50*/  FMUL.FTZ R9, R24.reuse, R9 ;  /* 0x0000000918097220 */ /* 0x050fe20000410000 */
[C---:B------:R-:W-:Y:S01]  /*23c60*/  FMUL.FTZ R29, R24.reuse, R29 ;  /* 0x0000001d181d7220 */ /* 0x040fe20000410000 */
[C---:B------:R-:W-:Y:S01]  /*23c70*/  FMUL.FTZ R31, R24.reuse, R31 ;  /* 0x0000001f181f7220 */ /* 0x040fe20000410000 */
[C---:B-----5:R-:W-:Y:S01]  /*23c80*/  FMUL.FTZ R33, R24.reuse, R33 ;  /* 0x0000002118217220 */ /* 0x060fe20000410000 */
        /* <DEDUP_REMOVED lines=56> */
[----:B------:R-:W-:Y:S04]  /*24010*/  ST.E desc[UR44][R18.64+0x44c], R143 ;  /* 0x00044c8f12007985 */ /* 0x000fe8000c10192c */
[----:B------:R-:W-:Y:S04]  /*24020*/  ST.E desc[UR44][R18.64+0x268], R7 ;  /* 0x0002680712007985 */ /* 0x000fe8000c10192c */
[----:B------:R-:W-:Y:S04]  /*24030*/  ST.E desc[UR44][R18.64+0x26c], R9 ;  /* 0x00026c0912007985 */ /* 0x000fe8000c10192c */
[----:B------:R-:W-:Y:S04]  /*24040*/  ST.E desc[UR44][R18.64+0x278], R29 ;  /* 0x0002781d12007985 */ /* 0x000fe8000c10192c */
[----:B------:R-:W-:Y:S04]  /*24050*/  ST.E desc[UR44][R18.64+0x27c], R31 ;  /* 0x00027c1f12007985 */ /* 0x000fe8000c10192c */
[----:B------:R-:W-:Y:S04]  /*24060*/  ST.E desc[UR44][R18.64+0x288], R33 ;  /* 0x0002882112007985 */ /* 0x000fe8000c10192c */
[----:B------:R-:W-:Y:S04]  /*24070*/  ST.E desc[UR44][R18.64+0x28c], R35 ;  /* 0x00028c2312007985 */ /* 0x000fe8000c10192c */
[----:B------:R0:W-:Y:S04]  /*24080*/  ST.E desc[UR44][R18.64+0x298], R25 ;  /* 0x0002981912007985 */ /* 0x0001e8000c10192c */
[----:B------:R-:W-:Y:S04]  /*24090*/  ST.E desc[UR44][R18.64+0x29c], R37 ;  /* 0x00029c2512007985 */ /* 0x000fe8000c10192c */
[----:B------:R-:W-:Y:S04]  /*240a0*/  ST.E desc[UR44][R18.64+0x2a8], R39 ;  /* 0x0002a82712007985 */ /* 0x000fe8000c10192c */
[----:B------:R1:W-:Y:S04]  /*240b0*/  ST.E desc[UR44][R18.64+0x2ac], R27 ;  /* 0x0002ac1b12007985 */ /* 0x0003e8000c10192c */
[----:B------:R-:W-:Y:S04]  /*240c0*/  ST.E desc[UR44][R18.64+0x2b8], R41 ;  /* 0x0002b82912007985 */ /* 0x000fe8000c10192c */
        /* <DEDUP_REMOVED lines=49> */
[----:B------:R-:W-:Y:S01]  /*243e0*/  ST.E desc[UR44][R18.64+0x448], R141 ;  /* 0x0004488d12007985 */ /* 0x000fe2000c10192c */
[----:B------:R2:W-:Y:S06]  /*243f0*/  BAR.SYNC.DEFER_BLOCKING R237, 0x100 ;  /* 0x000400ed0000751d */ /* 0x0005ec0000010000 */
[----:B0-----:R-:W3:Y:S04]  /*24400*/  LD.E R25, desc[UR44][R18.64+0x250] ;  /* 0x0002502c12197980 */ /* 0x001ee8000c101900 */
[----:B------:R-:W4:Y:S04]  /*24410*/  LD.E R9, desc[UR44][R14.64] ;  /* 0x0000002c0e097980 */ /* 0x000f28000c101900 */
[----:B------:R-:W4:Y:S04]  /*24420*/  LD.E.64 R6, desc[UR44][R18.64+0xa8] ;  /* 0x0000a82c12067980 */ /* 0x000f28000c101b00 */
[----:B---3--:R0:W-:Y:S04]  /*24430*/  ST.E desc[UR44][R18.64+0x250], R25 ;  /* 0x0002501912007985 */ /* 0x0081e8000c10192c */
[----:B-1----:R-:W3:Y:S04]  /*24440*/  LD.E R27, desc[UR44][R22.64] ;  /* 0x0000002c161b7980 */ /* 0x002ee8000c101900 */
[----:B---3--:R1:W-:Y:S04]  /*24450*/  ST.E desc[UR44][R22.64], R27 ;  /* 0x0000001b16007985 */ /* 0x0083e8000c10192c */
[----:B------:R-:W3:Y:S04]  /*24460*/  LD.E R29, desc[UR44][R12.64] ;  /* 0x0000002c0c1d7980 */ /* 0x000ee8000c101900 */
[----:B---3--:R3:W-:Y:S04]  /*24470*/  ST.E desc[UR44][R12.64], R29 ;  /* 0x0000001d0c007985 */ /* 0x0087e8000c10192c */
[----:B------:R-:W5:Y:S04]  /*24480*/  LD.E R31, desc[UR44][R10.64] ;  /* 0x0000002c0a1f7980 */ /* 0x000f68000c101900 */
[----:B-----5:R5:W-:Y:S04]  /*24490*/  ST.E desc[UR44][R10.64], R31 ;  /* 0x0000001f0a007985 */ /* 0x020be8000c10192c */
[----:B------:R-:W2:Y:S04]  /*244a0*/  LD.E R33, desc[UR44][R18.64+0x260] ;  /* 0x0002602c12217980 */ /* 0x000ea8000c101900 */
[----:B------:R-:W4:Y:S04]  /*244b0*/  LD.E R35, desc[UR44][R18.64+0x264] ;  /* 0x0002642c12237980 */ /* 0x000f28000c101900 */
[----:B------:R-:W4:Y:S04]  /*244c0*/  LD.E R37, desc[UR44][R18.64+0x268] ;  /* 0x0002682c12257980 */ /* 0x000f28000c101900 */
[----:B0-----:R-:W4:Y:S04]  /*244d0*/  LD.E R25, desc[UR44][R18.64+0x26c] ;  /* 0x00026c2c12197980 */ /* 0x001f28000c101900 */
[----:B------:R-:W4:Y:S04]  /*244e0*/  LD.E R39, desc[UR44][R18.64+0x270] ;  /* 0x0002702c12277980 */ /* 0x000f28000c101900 */
[----:B------:R-:W4:Y:S04]  /*244f0*/  LD.E R41, desc[UR44][R18.64+0x274] ;  /* 0x0002742c12297980 */ /* 0x000f28000c101900 */
[----:B-1----:R-:W4:Y:S04]  /*24500*/  LD.E R27, desc[UR44][R18.64+0x278] ;  /* 0x0002782c121b7980 */ /* 0x002f28000c101900 */
[----:B------:R-:W4:Y:S04]  /*24510*/  LD.E R43, desc[UR44][R18.64+0x27c] ;  /* 0x00027c2c122b7980 */ /* 0x000f28000c101900 */
[----:B---3--:R-:W3:Y:S04]  /*24520*/  LD.E R29, desc[UR44][R18.64+0x280] ;  /* 0x0002802c121d7980 */ /* 0x008ee8000c101900 */
[----:B------:R-:W3:Y:S04]  /*24530*/  LD.E R45, desc[UR44][R18.64+0x284] ;  /* 0x0002842c122d7980 */ /* 0x000ee8000c101900 */
[----:B-----5:R-:W5:Y:S04]  /*24540*/  LD.E R31, desc[UR44][R18.64+0x288] ;  /* 0x0002882c121f7980 */ /* 0x020f68000c101900 */
        /* <DEDUP_REMOVED lines=113> */
[----:B--2---:R-:W-:Y:S04]  /*24c60*/  ST.E desc[UR44][R18.64+0x260], R33 ;  /* 0x0002602112007985 */ /* 0x004fe8000c10192c */
[----:B----4-:R-:W-:Y:S04]  /*24c70*/  ST.E desc[UR44][R18.64+0x264], R35 ;  /* 0x0002642312007985 */ /* 0x010fe8000c10192c */
[----:B------:R-:W-:Y:S04]  /*24c80*/  ST.E desc[UR44][R18.64+0x268], R37 ;  /* 0x0002682512007985 */ /* 0x000fe8000c10192c */
[----:B------:R-:W-:Y:S04]  /*24c90*/  ST.E desc[UR44][R18.64+0x26c], R25 ;  /* 0x00026c1912007985 */ /* 0x000fe8000c10192c */
[----:B------:R-:W-:Y:S04]  /*24ca0*/  ST.E desc[UR44][R18.64+0x270], R39 ;  /* 0x0002702712007985 */ /* 0x000fe8000c10192c */
[----:B------:R-:W-:Y:S04]  /*24cb0*/  ST.E desc[UR44][R18.64+0x274], R41 ;  /* 0x0002742912007985 */ /* 0x000fe8000c10192c */
[----:B------:R-:W-:Y:S04]  /*24cc0*/  ST.E desc[UR44][R18.64+0x278], R27 ;  /* 0x0002781b12007985 */ /* 0x000fe8000c10192c */
[----:B------:R-:W-:Y:S04]  /*24cd0*/  ST.E desc[UR44][R18.64+0x27c], R43 ;  /* 0x00027c2b12007985 */ /* 0x000fe8000c10192c */
[----:B---3--:R-:W-:Y:S04]  /*24ce0*/  ST.E desc[UR44][R18.64+0x280], R29 ;  /* 0x0002801d12007985 */ /* 0x008fe8000c10192c */
[----:B------:R-:W-:Y:S04]  /*24cf0*/  ST.E desc[UR44][R18.64+0x284], R45 ;  /* 0x0002842d12007985 */ /* 0x000fe8000c10192c */
[----:B-----5:R-:W-:Y:S04]  /*24d00*/  ST.E desc[UR44][R18.64+0x288], R31 ;  /* 0x0002881f12007985 */ /* 0x020fe8000c10192c */
        /* <DEDUP_REMOVED lines=75> */
[----:B------:R1:W-:Y:S04]  /*251c0*/  ST.E desc[UR44][R18.64+0x3b8], R24 ;  /* 0x0003b81812007985 */ /* 0x0003e8000c10192c */
[----:B------:R-:W-:Y:S04]  /*251d0*/  ST.E desc[UR44][R18.64+0x3bc], R26 ;  /* 0x0003bc1a12007985 */ /* 0x000fe8000c10192c */
[----:B------:R2:W-:Y:S04]  /*251e0*/  ST.E desc[UR44][R18.64+0x3c0], R28 ;  /* 0x0003c01c12007985 */ /* 0x0005e8000c10192c */
        /* <DEDUP_REMOVED lines=35> */
[----:B0-----:R-:W5:Y:S04]  /*25420*/  LDL R8, [R1+0x88] ;  /* 0x0000880001087983 */ /* 0x001f680000100800 */
[----:B-1----:R-:W5:Y:S04]  /*25430*/  LD.E R24, desc[UR44][R18.64+0x250] ;  /* 0x0002502c12187980 */ /* 0x002f68000c101900 */
[----:B--2---:R-:W2:Y:S04]  /*25440*/  LD.E R28, desc[UR44][R18.64+0x260] ;  /* 0x0002602c121c7980 */ /* 0x004ea8000c101900 */
[----:B------:R-:W2:Y:S04]  /*25450*/  LD.E R29, desc[UR44][R18.64+0x264] ;  /* 0x0002642c121d7980 */ /* 0x000ea8000c101900 */
[----:B---3--:R-:W2:Y:S04]  /*25460*/  LD.E R30, desc[UR44][R18.64+0x268] ;  /* 0x0002682c121e7980 */ /* 0x008ea8000c101900 */
[----:B------:R-:W2:Y:S04]  /*25470*/  LD.E R31, desc[UR44][R18.64+0x26c] ;  /* 0x00026c2c121f7980 */ /* 0x000ea8000c101900 */
[----:B----4-:R-:W2:Y:S04]  /*25480*/  LD.E R32, desc[UR44][R18.64+0x270] ;  /* 0x0002702c12207980 */ /* 0x010ea8000c101900 */
[----:B------:R-:W2:Y:S04]  /*25490*/  LD.E R33, desc[UR44][R18.64+0x274] ;  /* 0x0002742c12217980 */ /* 0x000ea8000c101900 */
[----:B-----5:R-:W2:Y:S04]  /*254a0*/  LD.E R34, desc[UR44][R18.64+0x278] ;  /* 0x0002782c12227980 */ /* 0x020ea8000c101900 */
[----:B------:R-:W2:Y:S04]  /*254b0*/  LD.E R35, desc[UR44][R18.64+0x27c] ;  /* 0x00027c2c12237980 */ /* 0x000ea8000c101900 */
        /* <DEDUP_REMOVED lines=118> */
[----:B------:R-:W2:Y:S01]  /*25c20*/  LD.E R151, desc[UR44][R18.64+0x44c] ;  /* 0x00044c2c12977980 */ /* 0x000ea2000c101900 */
[----:B------:R-:W-:Y:S01]  /*25c30*/  IMAD R6, R9, 0xc00, R6 ;  /* 0x00000c0009067824 */ /* 0x000fe200078e0206 */
[----:B------:R-:W-:-:S02]  /*25c40*/  ISETP.NE.U32.AND P1, PT, R8, RZ, PT ;  /* 0x000000ff0800720c */ /* 0x000fc40003f25070 */
[----:B------:R-:W-:Y:S02]  /*25c50*/  R2UR UR7, R7 ;  /* 0x00000000070772ca */ /* 0x000fe400000e0000 */
[----:B------:R-:W-:Y:S02]  /*25c60*/  R2UR UR6, R6 ;  /* 0x00000000060672ca */ /* 0x000fe400000e0000 */
[----:B------:R-:W-:Y:S02]  /*25c70*/  F2FP.BF16.F32.PACK_AB R152, R4, R3 ;  /* 0x000000030498723e */ /* 0x000fe400000010ff */
[----:B------:R-:W-:Y:S02]  /*25c80*/  F2FP.BF16.F32.PACK_AB R154, R154, R5 ;  /* 0x000000059a9a723e */ /* 0x000fe400000010ff */
[----:B------:R-:W-:Y:S02]  /*25c90*/  F2FP.BF16.F32.PACK_AB R153, R153, R194 ;  /* 0x000000c29999723e */ /* 0x000fe400000010ff */
[----:B------:R-:W-:Y:S01]  /*25ca0*/  F2FP.BF16.F32.PACK_AB R155, R196, R155 ;  /* 0x0000009bc49b723e */ /* 0x000fe200000010ff */
[----:B------:R-:W-:Y:S01]  /*25cb0*/  VOTEU.ANY UP0, P1 ;  /* 0x00000000003f7886 */ /* 0x000fe20000800100 */
[----:B------:R-:W-:-:S02]  /*25cc0*/  VIADD R4, R6, 0x80 ;  /* 0x0000008006047836 */ /* 0x000fc40000000000 */
[----:B------:R-:W-:Y:S01]  /*25cd0*/  IMAD.MOV.U32 R5, RZ, RZ, R7 ;  /* 0x000000ffff057224 */ /* 0x000fe200078e0007 */
[----:B--2---:R-:W-:-:S06]  /*25ce0*/  WARPGROUP.ARRIVE ;  /* 0x00000000000079c5 */ /* 0x004fcc0000000000 */
[----:B------:R-:W-:Y:S01]  /*25cf0*/  HGMMA.64x256x16.F32.BF16 R24, R152, gdesc[UR4].tnspB, R24, UP0, gsb0 ;  /* 0x43e0000498187df0 */ /* 0x000fe2000b801818 */
[----:B------:R-:W-:Y:S02]  /*25d00*/  R2UR UR6, R4 ;  /* 0x00000000040672ca */ /* 0x000fe400000e0000 */
[----:B------:R-:W-:Y:S01]  /*25d10*/  R2UR UR7, R5 ;  /* 0x00000000050772ca */ /* 0x000fe200000e0000 */
[----:B------:R-:W-:Y:S02]  /*25d20*/  VIADD R4, R6, 0x100 ;  /* 0x0000010006047836 */ /* 0x000fe40000000000 */
[----:B------:R-:W-:Y:S01]  /*25d30*/  IMAD.MOV.U32 R5, RZ, RZ, R7 ;  /* 0x000000ffff057224 */ /* 0x000fe200078e0007 */
[----:B------:R-:W-:Y:S02]  /*25d40*/  WARPGROUP.DEPBAR.LE gsb0, 0x0 ;  /* 0x00008000000079c5 */ /* 0x000fe40000010000 */
[----:B------:R-:W-:Y:S01]  /*25d50*/  ST.E desc[UR44][R18.64+0x250], R24 ;  /* 0x0002501812007985 */ /* 0x000fe2000c10192c */
[----:B------:R-:W-:-:S02]  /*25d60*/  F2FP.BF16.F32.PACK_AB R152, R178, R177 ;  /* 0x000000b1b298723e */ /* 0x000fc400000010ff */
[----:B------:R-:W-:Y:S01]  /*25d70*/  F2FP.BF16.F32.PACK_AB R154, R176, R175 ;  /* 0x000000afb09a723e */ /* 0x000fe200000010ff */
[----:B------:R-:W-:Y:S01]  /*25d80*/  ST.E desc[UR44][R22.64], R25 ;  /* 0x0000001916007985 */ /* 0x000fe2000c10192c */
[----:B------:R-:W-:Y:S02]  /*25d90*/  F2FP.BF16.F32.PACK_AB R153, R187, R184 ;  /* 0x000000b8bb99723e */ /* 0x000fe400000010ff */
[----:B------:R-:W-:Y:S01]  /*25da0*/  F2FP.BF16.F32.PACK_AB R155, R191, R188 ;  /* 0x000000bcbf9b723e */ /* 0x000fe200000010ff */
        /* <DEDUP_REMOVED lines=125> */
[----:B------:R0:W-:Y:S02]  /*26580*/  ST.E desc[UR44][R18.64+0x44c], R151 ;  /* 0x00044c9712007985 */ /* 0x0001e4000c10192c */
[----:B0-----:R-:W-:-:S06]  /*26590*/  WARPGROUP.ARRIVE ;  /* 0x00000000000079c5 */ /* 0x001fcc0000000000 */
[----:B------:R-:W-:Y:S01]  /*265a0*/  HGMMA.64x256x16.F32.BF16 R24, R152, gdesc[UR4].tnspB, R24, gsb0 ;  /* 0x43e0000498187df0 */ /* 0x000fe20008001818 */
[----:B------:R-:W-:Y:S01]  /*265b0*/  R2UR UR6, R4 ;  /* 0x00000000040672ca */ /* 0x000fe200000e0000 */
[----:B------:R-:W-:Y:S01]  /*265c0*/  STL [R1+0x88], R2 ;  /* 0x0000880201007387 */ /* 0x000fe20000100800 */
        /* <DEDUP_REMOVED lines=281> */
[----:B------:R-:W-:Y:S01]  /*27760*/  VIADD R6, R6, 0x280 ;  /* 0x0000028006067836 */ /* 0x000fe20000000000 */
[----:B------:R-:W-:Y:S01]  /*27770*/  F2FP.BF16.F32.PACK_AB R159, R159, R160 ;  /* 0x000000a09f9f723e */ /* 0x000fe200000010ff */
[----:B------:R-:W-:Y:S02]  /*27780*/  WARPGROUP.DEPBAR.LE gsb0, 0x0 ;  /* 0x00008000000079c5 */ /* 0x000fe40000010000 */
[----:B------:R-:W-:Y:S01]  /*27790*/  ST.E desc[UR44][R18.64+0x250], R24 ;  /* 0x0002501812007985 */ /* 0x000fe2000c10192c */
[----:B------:R-:W-:Y:S02]  /*277a0*/  F2FP.BF16.F32.PACK_AB R152, R161, R156 ;  /* 0x0000009ca198723e */ /* 0x000fe400000010ff */
[----:B------:R-:W-:Y:S01]  /*277b0*/  F2FP.BF16.F32.PACK_AB R154, R158, R157 ;  /* 0x0000009d9e9a723e */ /* 0x000fe200000010ff */
[----:B------:R-:W-:Y:S01]  /*277c0*/  ST.E desc[UR44][R22.64], R25 ;  /* 0x0000001916007985 */ /* 0x000fe2000c10192c */
[----:B------:R-:W-:-:S02]  /*277d0*/  F2FP.BF16.F32.PACK_AB R153, R181, R170 ;  /* 0x000000aab599723e */ /* 0x000fc400000010ff */
        /* <DEDUP_REMOVED lines=131> */
[----:B------:R-:W-:Y:S02]  /*28010*/  R2UR UR7, R7 ;  /* 0x00000000070772ca */ /* 0x000fe400000e0000 */
[----:B------:R-:W-:Y:S02]  /*28020*/  F2FP.BF16.F32.PACK_AB R156, R17, R16 ;  /* 0x00000010119c723e */ /* 0x000fe400000010ff */
[----:B------:R-:W-:Y:S02]  /*28030*/  F2FP.BF16.F32.PACK_AB R158, R21, R20 ;  /* 0x00000014159e723e */ /* 0x000fe400000010ff */
[----:B------:R-:W-:Y:S01]  /*28040*/  F2FP.BF16.F32.PACK_AB R157, R162, R163 ;  /* 0x000000a3a29d723e */ /* 0x000fe200000010ff */
[----:B------:R-:W-:-:S02]  /*28050*/  WARPGROUP.DEPBAR.LE gsb0, 0x0 ;  /* 0x00008000000079c5 */ /* 0x000fc40000010000 */
        /* <DEDUP_REMOVED lines=130> */
[----:B------:R-:W-:Y:S02]  /*28880*/  STL [R1+0x88], R2 ;  /* 0x0000880201007387 */ /* 0x000fe40000100800 */
[----:B------:R-:W-:Y:S02]  /*28890*/  WARPGROUP.DEPBAR.LE gsb0, 0x0 ;  /* 0x00008000000079c5 */ /* 0x000fe40000010000 */
        /* <DEDUP_REMOVED lines=128> */
[----:B------:R-:W-:Y:S04]  /*290a0*/  STL [R1+0x88], R2 ;  /* 0x0000880201007387 */ /* 0x000fe80000100800 */
[----:B------:R-:W2:Y:S04]  /*290b0*/  LD.E R3, desc[UR44][R18.64+0x250] ;  /* 0x0002502c12037980 */ /* 0x000ea8000c101900 */
[----:B--2---:R0:W-:Y:S04]  /*290c0*/  ST.E desc[UR44][R18.64+0x250], R3 ;  /* 0x0002500312007985 */ /* 0x0041e8000c10192c */
[----:B------:R-:W2:Y:S04]  /*290d0*/  LD.E R5, desc[UR44][R22.64] ;  /* 0x0000002c16057980 */ /* 0x000ea8000c101900 */
[----:B--2---:R1:W-:Y:S04]  /*290e0*/  ST.E desc[UR44][R22.64], R5 ;  /* 0x0000000516007985 */ /* 0x0043e8000c10192c */
[----:B------:R-:W2:Y:S04]  /*290f0*/  LD.E R4, desc[UR44][R12.64] ;  /* 0x0000002c0c047980 */ /* 0x000ea8000c101900 */
[----:B--2---:R2:W-:Y:S04]  /*29100*/  ST.E desc[UR44][R12.64], R4 ;  /* 0x000000040c007985 */ /* 0x0045e8000c10192c */
[----:B------:R-:W3:Y:S04]  /*29110*/  LD.E R6, desc[UR44][R10.64] ;  /* 0x0000002c0a067980 */ /* 0x000ee8000c101900 */
[----:B---3--:R3:W-:Y:S04]  /*29120*/  ST.E desc[UR44][R10.64], R6 ;  /* 0x000000060a007985 */ /* 0x0087e8000c10192c */
[----:B------:R-:W4:Y:S04]  /*29130*/  LD.E R7, desc[UR44][R18.64+0x260] ;  /* 0x0002602c12077980 */ /* 0x000f28000c101900 */
[----:B------:R-:W5:Y:S04]  /*29140*/  LD.E R9, desc[UR44][R18.64+0x264] ;  /* 0x0002642c12097980 */ /* 0x000f68000c101900 */
[----:B------:R-:W5:Y:S04]  /*29150*/  LD.E R17, desc[UR44][R18.64+0x268] ;  /* 0x0002682c12117980 */ /* 0x000f68000c101900 */
[----:B------:R-:W5:Y:S04]  /*29160*/  LD.E R21, desc[UR44][R18.64+0x26c] ;  /* 0x00026c2c12157980 */ /* 0x000f68000c101900 */
[----:B0-----:R-:W5:Y:S04]  /*29170*/  LD.E R3, desc[UR44][R18.64+0x270] ;  /* 0x0002702c12037980 */ /* 0x001f68000c101900 */
[----:B------:R-:W5:Y:S04]  /*29180*/  LD.E R25, desc[UR44][R18.64+0x274] ;  /* 0x0002742c12197980 */ /* 0x000f68000c101900 */
[----:B-1----:R-:W5:Y:S04]  /*29190*/  LD.E R5, desc[UR44][R18.64+0x278] ;  /* 0x0002782c12057980 */ /* 0x002f68000c101900 */
[----:B------:R-:W5:Y:S04]  /*291a0*/  LD.E R27, desc[UR44][R18.64+0x27c] ;  /* 0x00027c2c121b7980 */ /* 0x000f68000c101900 */
[----:B--2---:R-:W2:Y:S04]  /*291b0*/  LD.E R13, desc[UR44][R18.64+0x280] ;  /* 0x0002802c120d7980 */ /* 0x004ea8000c101900 */
[----:B------:R-:W2:Y:S04]  /*291c0*/  LD.E R29, desc[UR44][R18.64+0x284] ;  /* 0x0002842c121d7980 */ /* 0x000ea8000c101900 */
[----:B---3--:R-:W3:Y:S04]  /*291d0*/  LD.E R11, desc[UR44][R18.64+0x288] ;  /* 0x0002882c120b7980 */ /* 0x008ee8000c101900 */
        /* <DEDUP_REMOVED lines=113> */
[----:B----4-:R0:W-:Y:S04]  /*298f0*/  ST.E desc[UR44][R18.64+0x260], R7 ;  /* 0x0002600712007985 */ /* 0x0101e8000c10192c */
[----:B-----5:R0:W-:Y:S04]  /*29900*/  ST.E desc[UR44][R18.64+0x264], R9 ;  /* 0x0002640912007985 */ /* 0x0201e8000c10192c */
[----:B------:R0:W-:Y:S04]  /*29910*/  ST.E desc[UR44][R18.64+0x268], R17 ;  /* 0x0002681112007985 */ /* 0x0001e8000c10192c */
[----:B------:R0:W-:Y:S04]  /*29920*/  ST.E desc[UR44][R18.64+0x26c], R21 ;  /* 0x00026c1512007985 */ /* 0x0001e8000c10192c */
[----:B------:R0:W-:Y:S04]  /*29930*/  ST.E desc[UR44][R18.64+0x270], R3 ;  /* 0x0002700312007985 */ /* 0x0001e8000c10192c */
[----:B------:R0:W-:Y:S04]  /*29940*/  ST.E desc[UR44][R18.64+0x274], R25 ;  /* 0x0002741912007985 */ /* 0x0001e8000c10192c */
[----:B------:R0:W-:Y:S04]  /*29950*/  ST.E desc[UR44][R18.64+0x278], R5 ;  /* 0x0002780512007985 */ /* 0x0001e8000c10192c */
[----:B------:R0:W-:Y:S04]  /*29960*/  ST.E desc[UR44][R18.64+0x27c], R27 ;  /* 0x00027c1b12007985 */ /* 0x0001e8000c10192c */
[----:B--2---:R0:W-:Y:S04]  /*29970*/  ST.E desc[UR44][R18.64+0x280], R13 ;  /* 0x0002800d12007985 */ /* 0x0041e8000c10192c */
[----:B------:R0:W-:Y:S04]  /*29980*/  ST.E desc[UR44][R18.64+0x284], R29 ;  /* 0x0002841d12007985 */ /* 0x0001e8000c10192c */
[----:B---3--:R0:W-:Y:S04]  /*29990*/  ST.E desc[UR44][R18.64+0x288], R11 ;  /* 0x0002880b12007985 */ /* 0x0081e8000c10192c */
        /* <DEDUP_REMOVED lines=112> */
[----:B------:R0:W-:Y:S01]  /*2a0a0*/  ST.E desc[UR44][R18.64+0x44c], R28 ;  /* 0x00044c1c12007985 */ /* 0x0001e2000c10192c */
[----:B------:R-:W-:Y:S04]  /*2a0b0*/  BSSY B0, `(.L_x_10992) ;  /* 0x0000008000007945 */ /* 0x000fe80003800000 */
[----:B------:R-:W-:Y:S05]  /*2a0c0*/  @P0 BRA `(.L_x_10993) ;  /* 0x0000000000180947 */ /* 0x000fea0003800000 */
[----:B0-----:R-:W2:Y:S04]  /*2a0d0*/  LDL.64 R4, [R1+0x68] ;  /* 0x0000680001047983 */ /* 0x001ea80000100a00 */
[----:B------:R-:W3:Y:S01]  /*2a0e0*/  LD.E R2, desc[UR44][R14.64] ;  /* 0x0000002c0e027980 */ /* 0x000ee2000c101900 */
[----:B--2---:R-:W-:-:S05]  /*2a0f0*/  MOV R3, R4 ;  /* 0x0000000400037202 */ /* 0x004fca0000000f00 */
[----:B---3--:R-:W-:-:S05]  /*2a100*/  IMAD R2, R2, 0x8, R3 ;  /* 0x0000000802027824 */ /* 0x008fca00078e0203 */
[----:B------:R-:W-:-:S04]  /*2a110*/  PRMT R2, RZ, 0x654, R2 ;  /* 0x00000654ff027816 */ /* 0x000fc80000000002 */
[----:B------:R1:W-:Y:S03]  /*2a120*/  SYNCS.ARRIVE.TRANS64.RED.A1T0 RZ, [R2+URZ], RZ ;  /* 0x000000ff02ff79a7 */ /* 0x0003e6000810043f */
.L_x_10993:
[----:B------:R-:W-:Y:S05]  /*2a130*/  BSYNC B0 ;  /* 0x0000000000007941 */ /* 0x000fea0003800000 */
.L_x_10992:
[C---:B------:R-:W-:Y:S01]  /*2a140*/  ISETP.GT.AND P1, PT, R0.reuse, R192, PT ;  /* 0x000000c00000720c */ /* 0x040fe20003f24270 */
[----:B------:R-:W-:-:S12]  /*2a150*/  VIADD R0, R0, 0xffffffff ;  /* 0xffffffff00007836 */ /* 0x000fd80000000000 */
[----:B------:R-:W-:Y:S05]  /*2a160*/  @P1 BRA `(.L_x_10994) ;  /* 0xffffff5400401947 */ /* 0x000fea000383ffff */
.L_x_10967:
[----:B------:R-:W-:Y:S05]  /*2a170*/  WARPSYNC.ALL ;  /* 0x0000000000007948 */ /* 0x000fea0003800000 */
[----:B0-----:R-:W2:Y:S04]  /*2a180*/  LDL R5, [R1+0x230] ;  /* 0x0002300001057983 */ /* 0x001ea80000100800 */
[----:B------:R-:W3:Y:S04]  /*2a190*/  LDL R6, [R1+0x234] ;  /* 0x0002340001067983 */ /* 0x000ee80000100800 */
[----:B------:R-:W4:Y:S04]  /*2a1a0*/  LDL R62, [R1+0x210] ;  /* 0x00021000013e7983 */ /* 0x000f280000100800 */
[----:B------:R-:W5:Y:S04]  /*2a1b0*/  LDL.64 R12, [R1+0x3b8] ;  /* 0x0003b800010c7983 */ /* 0x000f680000100a00 */
        /* <DEDUP_REMOVED lines=60> */
[----:B------:R-:W5:Y:S04]  /*2a580*/  LDL R61, [R1+0x218] ;  /* 0x00021800013d7983 */ /* 0x000f680000100800 */
[----:B--2---:R-:W0:Y:S02]  /*2a590*/  SHFL.BFLY PT, R0, R5, 0x2, 0x1f ;  /* 0x0c401f0005007f89 */ /* 0x004e2400000e0000 */
[----:B0-----:R-:W-:-:S05]  /*2a5a0*/  FADD.FTZ R0, R5, R0 ;  /* 0x0000000005007221 */ /* 0x001fca0000010000 */
[----:B------:R-:W1:Y:S02]  /*2a5b0*/  SHFL.BFLY PT, R3, R0, 0x1, 0x1f ;  /* 0x0c201f0000037f89 */ /* 0x000e6400000e0000 */
[----:B-1----:R-:W-:Y:S01]  /*2a5c0*/  FADD.FTZ R2, R0, R3 ;  /* 0x0000000300027221 */ /* 0x002fe20000010000 */
[----:B----4-:R-:W-:Y:S01]  /*2a5d0*/  VIADD R62, R62, 0x1 ;  /* 0x000000013e3e7836 */ /* 0x010fe20000000000 */
[----:B------:R-:W2:Y:S04]  /*2a5e0*/  LDL R0, [R1+0x21c] ;  /* 0x00021c0001007983 */ /* 0x000ea80000100800 */
[----:B------:R-:W-:Y:S04]  /*2a5f0*/  STL [R1+0x230], R2 ;  /* 0x0002300201007387 */ /* 0x000fe80000100800 */
[----:B------:R-:W4:Y:S04]  /*2a600*/  LDL R81, [R1+0x230] ;  /* 0x0002300001517983 */ /* 0x000f280000100800 */
[----:B---3--:R-:W0:Y:S02]  /*2a610*/  SHFL.BFLY PT, R3, R6, 0x2, 0x1f ;  /* 0x0c401f0006037f89 */ /* 0x008e2400000e0000 */
[----:B0-----:R-:W-:Y:S01]  /*2a620*/  FADD.FTZ R3, R3, R6 ;  /* 0x0000000603037221 */ /* 0x001fe20000010000 */
[----:B------:R-:W-:Y:S01]  /*2a630*/  ISETP.NE.AND P2, PT, R62, 0x2, PT ;  /* 0x000000023e00780c */ /* 0x000fe20003f45270 */
[----:B------:R-:W3:Y:S04]  /*2a640*/  LDL.64 R6, [R1+0x448] ;  /* 0x0004480001067983 */ /* 0x000ee80000100a00 */
[----:B------:R-:W0:Y:S08]  /*2a650*/  SHFL.BFLY PT, R4, R3, 0x1, 0x1f ;  /* 0x0c201f0003047f89 */ /* 0x000e3000000e0000 */
[----:B------:R-:W5:Y:S01]  /*2a660*/  @!P2 LDL R60, [R1+0x214] ;  /* 0x00021400013ca983 */ /* 0x000f620000100800 */
[----:B0-----:R-:W-:-:S03]  /*2a670*/  FADD.FTZ R72, R3, R4 ;  /* 0x0000000403487221 */ /* 0x001fc60000010000 */
[----:B------:R-:W3:Y:S02]  /*2a680*/  LDL.64 R4, [R1+0x418] ;  /* 0x0004180001047983 */ /* 0x000ee40000100a00 */
[----:B------:R-:W-:Y:S02]  /*2a690*/  FSETP.NE.FTZ.AND P1, PT, R72, RZ, PT ;  /* 0x000000ff4800720b */ /* 0x000fe40003f35000 */
[----:B------:R-:W3:Y:S11]  /*2a6a0*/  LDL.64 R2, [R1+0x438] ;  /* 0x0004380001027983 */ /* 0x000ef60000100a00 */
[----:B------:R-:W3:Y:S04]  /*2a6b0*/  @P1 LDL R77, [R1+0x240] ;  /* 0x00024000014d1983 */ /* 0x000ee80000100800 */
[----:B------:R-:W3:Y:S01]  /*2a6c0*/  @P1 LDL R79, [R1+0x224] ;  /* 0x00022400014f1983 */ /* 0x000ee20000100800 */
[----:B------:R-:W-:-:S02]  /*2a6d0*/  IMAD.MOV.U32 R74, RZ, RZ, -0x800000 ;  /* 0xff800000ff4a7424 */ /* 0x000fc400078e00ff */
[----:B------:R-:W-:Y:S01]  /*2a6e0*/  IMAD.MOV.U32 R73, RZ, RZ, RZ ;  /* 0x000000ffff497224 */ /* 0x000fe200078e00ff */
[----:B------:R0:W-:Y:S08]  /*2a6f0*/  BAR.ARV R236, 0x100 ;  /* 0x000400ec0000751d */ /* 0x0001f00000002000 */
[----:B------:R-:W-:Y:S06]  /*2a700*/  BAR.ARV 0x8, 0x180 ;  /* 0x0206000000007b1d */ /* 0x000fec0000002000 */
[----:B----4-:R-:W-:-:S13]  /*2a710*/  FSETP.NE.FTZ.AND P0, PT, R81, RZ, PT ;  /* 0x000000ff5100720b */ /* 0x010fda0003f15000 */
[----:B------:R-:W4:Y:S04]  /*2a720*/  @P0 LDL R63, [R1+0x240] ;  /* 0x00024000013f0983 */ /* 0x000f280000100800 */
[----:B------:R-:W3:Y:S01]  /*2a730*/  @P0 LDL R76, [R1+0x220] ;  /* 0x00022000014c0983 */ /* 0x000ee20000100800 */
[----:B------:R-:W1:Y:S02]  /*2a740*/  @P0 MUFU.LG2 R75, R81 ;  /* 0x00000051004b0308 */ /* 0x000e640000000c00 */
[----:B-1----:R-:W-:-:S06]  /*2a750*/  @P0 FMUL.FTZ R78, R75, 0.69314718246459960938 ;  /* 0x3f3172184b4e0820 */ /* 0x002fcc0000410000 */
[----:B------:R-:W1:Y:S08]  /*2a760*/  @P1 MUFU.LG2 R80, R72 ;  /* 0x0000004800501308 */ /* 0x000e700000000c00 */
[----:B------:R-:W0:Y:S01]  /*2a770*/  @P0 MUFU.RCP R73, R81 ;  /* 0x0000005100490308 */ /* 0x000e220000001000 */
[----:B-----5:R-:W-:Y:S01]  /*2a780*/  @!P2 LOP3.LUT R60, R60, 0x1, RZ, 0x3c, !PT ;  /* 0x000000013c3ca812 */ /* 0x020fe200078e3cff */
[----:B--2---:R-:W-:-:S02]  /*2a790*/  VIADD R0, R0, 0x1 ;  /* 0x0000000100007836 */ /* 0x004fc40000000000 */
[----:B-1----:R-:W-:Y:S01]  /*2a7a0*/  @P1 FMUL.FTZ R75, R80, 0.69314718246459960938 ;  /* 0x3f317218504b1820 */ /* 0x002fe20000410000 */
[----:B------:R-:W-:Y:S01]  /*2a7b0*/  STL [R1+0x234], R72 ;  /* 0x0002344801007387 */ /* 0x000fe20000100800 */
        /* <DEDUP_REMOVED lines=64> */
[----:B------:R-:W-:Y:S04]  /*2abc0*/  STL [R1+0x210], R62 ;  /* 0x0002103e01007387 */ /* 0x000fe80000100800 */
        /* <DEDUP_REMOVED lines=32> */
[----:B------:R-:W-:Y:S04]  /*2add0*/  @!P2 STL [R1+0x214], R60 ;  /* 0x0002143c0100a387 */ /* 0x000fe80000100800 */
[----:B------:R-:W-:Y:S04]  /*2ade0*/  STL [R1+0x21c], R0 ;  /* 0x00021c0001007387 */ /* 0x000fe80000100800 */
[----:B------:R-:W-:Y:S01]  /*2adf0*/  @!P2 STL [R1+0x210], RZ ;  /* 0x000210ff0100a387 */ /* 0x000fe20000100800 */
[----:B----4-:R-:W-:-:S04]  /*2ae00*/  @P0 FMUL.FTZ R63, R63, 0.69314718246459960938 ;  /* 0x3f3172183f3f0820 */ /* 0x010fc80000410000 */
[----:B---3--:R-:W-:Y:S01]  /*2ae10*/  @P0 FFMA.FTZ R74, R63, R76, R78 ;  /* 0x0000004c3f4a0223 */ /* 0x008fe2000001004e */
[----:B------:R-:W-:-:S06]  /*2ae20*/  IMAD.MOV.U32 R63, RZ, RZ, RZ ;  /* 0x000000ffff3f7224 */ /* 0x000fcc00078e00ff */
[----:B------:R-:W0:Y:S01]  /*2ae30*/  @P1 MUFU.RCP R63, R72 ;  /* 0x00000048003f1308 */ /* 0x000e220000001000 */
[----:B------:R-:W-:Y:S01]  /*2ae40*/  @P1 FMUL.FTZ R78, R77, 0.69314718246459960938 ;  /* 0x3f3172184d4e1820 */ /* 0x000fe20000410000 */
[----:B------:R-:W-:-:S03]  /*2ae50*/  IMAD.MOV.U32 R76, RZ, RZ, -0x800000 ;  /* 0xff800000ff4c7424 */ /* 0x000fc600078e00ff */
[----:B------:R-:W-:Y:S01]  /*2ae60*/  @P1 FFMA.FTZ R76, R78, R79, R75 ;  /* 0x0000004f4e4c1223 */ /* 0x000fe2000001004b */
[----:B------:R-:W-:Y:S01]  /*2ae70*/  STL [R1+0x230], R74 ;  /* 0x0002304a01007387 */ /* 0x000fe20000100800 */
[-C--:B0-----:R-:W-:Y:S01]  /*2ae80*/  FMUL.FTZ R13, R13, R63.reuse ;  /* 0x0000003f0d0d7220 */ /* 0x081fe20000410000 */
[-C--:B------:R-:W-:Y:S01]  /*2ae90*/  FMUL.FTZ R12, R12, R63.reuse ;  /* 0x0000003f0c0c7220 */ /* 0x080fe20000410000 */
[-C--:B------:R-:W-:Y:S01]  /*2aea0*/  FMUL.FTZ R69, R69, R63.reuse ;  /* 0x0000003f45457220 */ /* 0x080fe20000410000 */
[-C--:B------:R-:W-:Y:S01]  /*2aeb0*/  FMUL.FTZ R68, R68, R63.reuse ;  /* 0x0000003f44447220 */ /* 0x080fe20000410000 */
[-C--:B------:R-:W-:Y:S01]  /*2aec0*/  FMUL.FTZ R67, R67, R63.reuse ;  /* 0x0000003f43437220 */ /* 0x080fe20000410000 */
        /* <DEDUP_REMOVED lines=60> */
[----:B0-----:R-:W-:Y:S01]  /*2b290*/  VIADD R12, R61, 0x1 ;  /* 0x000000013d0c7836 */ /* 0x001fe20000000000 */
[----:B------:R0:W-:Y:S04]  /*2b2a0*/  STL [R1+0x234], R76 ;  /* 0x0002344c01007387 */ /* 0x0001e80000100800 */
[----:B------:R0:W-:Y:S04]  /*2b2b0*/  STL.64 [R1+0x258], R68 ;  /* 0x0002584401007387 */ /* 0x0001e80000100a00 */
        /* <DEDUP_REMOVED lines=30> */
[----:B------:R0:W-:Y:S01]  /*2b4a0*/  STL [R1+0x218], R12 ;  /* 0x0002180c01007387 */ /* 0x0001e20000100800 */
[----:B------:R-:W-:-:S13]  /*2b4b0*/  PLOP3.LUT P0, PT, PT, PT, PT, 0x8, 0x0 ;  /* 0x000000000000781c */ /* 0x000fda0003f0e170 */
.L_x_10906:
[----:B------:R-:W-:Y:S05]  /*2b4c0*/  @P0 BRA `(.L_x_10995) ;  /* 0x0000002400340947 */ /* 0x000fea0003800000 */
[----:B------:R-:W1:Y:S01]  /*2b4d0*/  S2R R0, SR_TID.X ;  /* 0x0000000000007919 */ /* 0x000e620000002100 */
[----:B------:R-:W2:Y:S01]  /*2b4e0*/  S2UR UR5, SR_CgaCtaId ;  /* 0x00000000000579c3 */ /* 0x000ea20000008800 */
[----:B------:R-:W-:Y:S01]  /*2b4f0*/  UMOV UR4, 0x400 ;  /* 0x0000040000047882 */ /* 0x000fe20000000000 */
[----:B------:R-:W-:Y:S01]  /*2b500*/  ULDC UR6, c[0x0][0xb88] ;  /* 0x0002e20000067ab9 */ /* 0x000fe20000000800 */
[----:B0-----:R-:W0:Y:S05]  /*2b510*/  S2R R12, SR_CTAID.X ;  /* 0x00000000000c7919 */ /* 0x001e2a0000002500 */
[----:B------:R-:W3:Y:S01]  /*2b520*/  LDC R23, c[0x0][0xce8] ;  /* 0x00033a00ff177b82 */ /* 0x000ee20000000800 */
[----:B--2---:R-:W-:-:S04]  /*2b530*/  ULEA UR4, UR5, UR4, 0x18 ;  /* 0x0000000405047291 */ /* 0x004fc8000f8ec03f */
[----:B------:R-:W-:Y:S01]  /*2b540*/  UIADD3 UR4, UR4, 0x32420, URZ ;  /* 0x0003242004047890 */ /* 0x000fe2000fffe03f */
[----:B-1----:R-:W-:-:S03]  /*2b550*/  VIADD R3, R0, 0xffffff80 ;  /* 0xffffff8000037836 */ /* 0x002fc60000000000 */
[----:B------:R-:W-:Y:S01]  /*2b560*/  UPRMT UR4, URZ, 0x654, UR4 ;  /* 0x000006543f047896 */ /* 0x000fe20008000004 */
[----:B------:R-:W-:Y:S01]  /*2b570*/  BAR.SYNC.DEFER_BLOCKING 0x1, 0x100 ;  /* 0x0044000000007b1d */ /* 0x000fe20000010000 */
[----:B---3--:R-:W-:Y:S01]  /*2b580*/  IMAD R18, R23, UR6, RZ ;  /* 0x0000000617127c24 */ /* 0x008fe2000f8e02ff */
[----:B------:R-:W-:-:S04]  /*2b590*/  SHF.R.S32.HI R2, RZ, 0x1f, R3 ;  /* 0x0000001fff027819 */ /* 0x000fc80000011403 */
[----:B------:R-:W-:-:S04]  /*2b5a0*/  LEA.HI R0, R2, R3, RZ, 0x7 ;  /* 0x0000000302007211 */ /* 0x000fc800078f38ff */
[----:B------:R-:W-:-:S05]  /*2b5b0*/  LOP3.LUT R4, R0, 0xffffff80, RZ, 0xc0, !PT ;  /* 0xffffff8000047812 */ /* 0x000fca00078ec0ff */
[----:B------:R-:W-:-:S05]  /*2b5c0*/  IMAD.IADD R19, R3, 0x1, -R4 ;  /* 0x0000000103137824 */ /* 0x000fca00078e0a04 */
[----:B------:R-:W-:Y:S02]  /*2b5d0*/  SHF.R.S32.HI R4, RZ, 0x1f, R19 ;  /* 0x0000001fff047819 */ /* 0x000fe40000011413 */
[----:B------:R-:W-:Y:S01]  /*2b5e0*/  LOP3.LUT P0, RZ, R19, 0x3, RZ, 0xc0, !PT ;  /* 0x0000000313ff7812 */ /* 0x000fe2000780c0ff */
[----:B------:R-:W-:Y:S01]  /*2b5f0*/  SYNCS.ARRIVE.TRANS64.RED.A1T0 RZ, [UR4], RZ ;  /* 0x000000ffffff79a7 */ /* 0x000fe20008100404 */
[CC--:B------:R-:W-:Y:S01]  /*2b600*/  LEA.HI R27, R4.reuse, R19.reuse, RZ, 0x2 ;  /* 0x00000013041b7211 */ /* 0x0c0fe200078f10ff */
[----:B------:R-:W-:Y:S01]  /*2b610*/  ULDC.64 UR4, c[0x0][0xcd0] ;  /* 0x0003340000047ab9 */ /* 0x000fe20000000a00 */
[----:B------:R-:W-:Y:S02]  /*2b620*/  LEA.HI R4, R4, R19, RZ, 0x5 ;  /* 0x0000001304047211 */ /* 0x000fe400078f28ff */
[--C-:B------:R-:W-:Y:S02]  /*2b630*/  SHF.R.S32.HI R6, RZ, 0x2, R27.reuse ;  /* 0x00000002ff067819 */ /* 0x100fe4000001141b */
[----:B------:R-:W-:-:S02]  /*2b640*/  SHF.R.S32.HI R5, RZ, 0x1f, R27 ;  /* 0x0000001fff057819 */ /* 0x000fc4000001141b */
[----:B------:R-:W-:Y:S02]  /*2b650*/  SHF.R.S32.HI R4, RZ, 0x5, R4 ;  /* 0x00000005ff047819 */ /* 0x000fe40000011404 */
[----:B------:R-:W-:Y:S02]  /*2b660*/  LEA.HI R7, R5, R6, RZ, 0x3 ;  /* 0x0000000605077211 */ /* 0x000fe400078f18ff */
[----:B------:R-:W-:Y:S02]  /*2b670*/  SHF.R.S32.HI R5, RZ, 0x7, R0 ;  /* 0x00000007ff057819 */ /* 0x000fe40000011400 */
[----:B------:R-:W-:Y:S02]  /*2b680*/  LOP3.LUT R7, R7, 0xfffffff8, RZ, 0xc0, !PT ;  /* 0xfffffff807077812 */ /* 0x000fe400078ec0ff */
[----:B------:R-:W-:-:S03]  /*2b690*/  LEA.HI R0, R0, R5, RZ, 0x1 ;  /* 0x0000000500007211 */ /* 0x000fc600078f08ff */
[----:B------:R-:W-:Y:S01]  /*2b6a0*/  IMAD.IADD R7, R6, 0x1, -R7 ;  /* 0x0000000106077824 */ /* 0x000fe200078e0a07 */
[----:B------:R-:W-:-:S05]  /*2b6b0*/  LOP3.LUT R0, R0, 0x3fffffe, RZ, 0xc0, !PT ;  /* 0x03fffffe00007812 */ /* 0x000fca00078ec0ff */
[----:B------:R-:W-:Y:S02]  /*2b6c0*/  IMAD.IADD R0, R5, 0x1, -R0 ;  /* 0x0000000105007824 */ /* 0x000fe400078e0a00 */
[----:B------:R-:W-:Y:S01]  /*2b6d0*/  IMAD R5, R4, 0x10, R7 ;  /* 0x0000001004057824 */ /* 0x000fe200078e0207 */
[----:B------:R-:W-:Y:S01]  /*2b6e0*/  ISETP.NE.AND P2, PT, R23, 0x1, PT ;  /* 0x000000011700780c */ /* 0x000fe20003f45270 */
[----:B------:R-:W1:Y:S02]  /*2b6f0*/  LDC.64 R6, c[0x0][0xcd8] ;  /* 0x00033600ff067b82 */ /* 0x000e640000000a00 */
[----:B------:R-:W-:-:S04]  /*2b700*/  IMAD R5, R0, 0x40, R5 ;  /* 0x0000004000057824 */ /* 0x000fc800078e0205 */
[----:B0-----:R-:W-:-:S05]  /*2b710*/  IMAD R13, R12, 0x80, R5 ;  /* 0x000000800c0d7824 */ /* 0x001fca00078e0205 */
[----:B------:R-:W-:Y:S01]  /*2b720*/  ISETP.GE.OR P1, PT, R13, R18, P0 ;  /* 0x000000120d00720c */ /* 0x000fe20000726670 */
[----:B------:R-:W0:-:S12]  /*2b730*/  @P2 LDC R4, c[0x0][0xcf0] ;  /* 0x00033c00ff042b82 */ /* 0x000e180000000800 */
[----:B------:R-:W2:Y:S01]  /*2b740*/  @!P1 LDL R15, [R1+0x230] ;  /* 0x00023000010f9983 */ /* 0x000ea20000100800 */
[----:B------:R-:W-:Y:S01]  /*2b750*/  LEA.HI R0, R2, R3, RZ, 0x2 ;  /* 0x0000000302007211 */ /* 0x000fe200078f10ff */
[----:B------:R-:W-:Y:S01]  /*2b760*/  IMAD.WIDE.U32 R10, R232, UR4, RZ ;  /* 0x00000004e80a7c25 */ /* 0x000fe2000f8e00ff */
[----:B------:R-:W-:Y:S02]  /*2b770*/  SHF.R.S32.HI R8, RZ, 0x1f, R232 ;  /* 0x0000001fff087819 */ /* 0x000fe400000114e8 */
[----:B------:R-:W-:Y:S01]  /*2b780*/  LOP3.LUT R0, R0, 0xfffffffc, RZ, 0xc0, !PT ;  /* 0xfffffffc00007812 */ /* 0x000fe200078ec0ff */
[----:B------:R-:W-:Y:S01]  /*2b790*/  VIADD R21, R13, 0x8 ;  /* 0x000000080d157836 */ /* 0x000fe20000000000 */
[----:B------:R-:W-:Y:S01]  /*2b7a0*/  SHF.R.S32.HI R14, RZ, 0x1f, R233 ;  /* 0x0000001fff0e7819 */ /* 0x000fe200000114e9 */
[----:B------:R-:W-:Y:S02]  /*2b7b0*/  IMAD R17, R8, UR4, RZ ;  /* 0x0000000408117c24 */ /* 0x000fe4000f8e02ff */
[----:B------:R-:W-:Y:S01]  /*2b7c0*/  IMAD.IADD R0, R3, 0x1, -R0 ;  /* 0x0000000103007824 */ /* 0x000fe200078e0a00 */
[----:B------:R-:W-:Y:S01]  /*2b7d0*/  ISETP.GE.OR P0, PT, R21, R18, P0 ;  /* 0x000000121500720c */ /* 0x000fe20000706670 */
[----:B------:R-:W3:Y:S01]  /*2b7e0*/  @P2 LDC R3, c[0x0][0xcec] ;  /* 0x00033b00ff032b82 */ /* 0x000ee20000000800 */
[----:B------:R-:W-:Y:S01]  /*2b7f0*/  IMAD R17, R232, UR5, R17 ;  /* 0x00000005e8117c24 */ /* 0x000fe2000f8e0211 */
[----:B------:R-:W-:Y:S01]  /*2b800*/  ULDC.64 UR4, c[0x0][0xce0] ;  /* 0x0003380000047ab9 */ /* 0x000fe20000000a00 */
[----:B------:R-:W-:-:S02]  /*2b810*/  LEA.HI R2, R0, R0, RZ, 0x1 ;  /* 0x0000000000027211 */ /* 0x000fc400078f08ff */
[----:B------:R-:W-:Y:S02]  /*2b820*/  IMAD.IADD R11, R11, 0x1, R17 ;  /* 0x000000010b0b7824 */ /* 0x000fe400078e0211 */
[----:B------:R-:W-:Y:S01]  /*2b830*/  LOP3.LUT R9, R2, 0x1ffffffe, RZ, 0xc0, !PT ;  /* 0x1ffffffe02097812 */ /* 0x000fe200078ec0ff */
[----:B-1----:R-:W-:-:S04]  /*2b840*/  IMAD R2, R6, UR37, RZ ;  /* 0x0000002506027c24 */ /* 0x002fc8000f8e02ff */
[----:B------:R-:W-:Y:S02]  /*2b850*/  IMAD.IADD R0, R0, 0x1, -R9 ;  /* 0x0000000100007824 */ /* 0x000fe400078e0a09 */
[----:B------:R-:W-:Y:S02]  /*2b860*/  IMAD R9, R7, UR36, R2 ;  /* 0x0000002407097c24 */ /* 0x000fe4000f8e0202 */
[----:B------:R-:W-:Y:S02]  /*2b870*/  IMAD R0, R0, 0x8, R5 ;  /* 0x0000000800007824 */ /* 0x000fe400078e0205 */
[----:B------:R-:W-:-:S04]  /*2b880*/  IMAD.WIDE.U32 R6, R6, UR36, R10 ;  /* 0x0000002406067c25 */ /* 0x000fc8000f8e000a */
[----:B------:R-:W-:Y:S02]  /*2b890*/  IMAD R12, R12, 0x80, R0 ;  /* 0x000000800c0c7824 */ /* 0x000fe400078e0200 */
[----:B------:R-:W-:Y:S02]  /*2b8a0*/  IMAD.IADD R7, R7, 0x1, R9 ;  /* 0x0000000107077824 */ /* 0x000fe400078e0209 */
[----:B---3--:R-:W-:-:S04]  /*2b8b0*/  @P2 IMAD.HI.U32 R3, R12, R3, RZ ;  /* 0x000000030c032227 */ /* 0x008fc800078e00ff */
[----:B------:R-:W-:Y:S01]  /*2b8c0*/  IMAD.MOV.U32 R5, RZ, RZ, R12 ;  /* 0x000000ffff057224 */ /* 0x000fe200078e000c */
[----:B0-----:R-:W-:Y:S01]  /*2b8d0*/  @P2 SHF.R.U32.HI R5, RZ, R4, R3 ;  /* 0x00000004ff052219 */ /* 0x001fe20000011603 */
        /* <DEDUP_REMOVED lines=9> */
[----:B------:R-:W-:Y:S02]  /*2b970*/  IADD3.X R3, R9, R3, R4, P3, !PT ;  /* 0x0000000309037210 */ /* 0x000fe40001ffe404 */
[----:B------:R-:W0:Y:S01]  /*2b980*/  LDC.64 R4, c[0x0][0xc40] ;  /* 0x00031000ff047b82 */ /* 0x000e220000000a00 */
[----:B------:R-:W-:-:S02]  /*2b990*/  IMAD R0, R0, UR4, RZ ;  /* 0x0000000400007c24 */ /* 0x000fc4000f8e02ff */
[----:B------:R-:W-:-:S04]  /*2b9a0*/  IMAD.WIDE.U32 R2, R7, UR4, R2 ;  /* 0x0000000407027c25 */ /* 0x000fc8000f8e0002 */
[----:B------:R-:W-:Y:S01]  /*2b9b0*/  IMAD R7, R7, UR5, R0 ;  /* 0x0000000507077c24 */ /* 0x000fe2000f8e0200 */
[----:B------:R-:W-:Y:S01]  /*2b9c0*/  ULDC.64 UR4, c[0x0][0xca8] ;  /* 0x00032a0000047ab9 */ /* 0x000fe20000000a00 */
[----:B------:R-:W1:Y:S01]  /*2b9d0*/  @P2 LDC R9, c[0x0][0xcf0] ;  /* 0x00033c00ff092b82 */ /* 0x000e620000000800 */
[----:B------:R-:W-:Y:S01]  /*2b9e0*/  LEA R24, P3, R2, UR4, 0x2 ;  /* 0x0000000402187c11 */ /* 0x000fe2000f8610ff */
[----:B------:R-:W-:-:S04]  /*2b9f0*/  IMAD.IADD R3, R3, 0x1, R7 ;  /* 0x0000000103037824 */ /* 0x000fc800078e0207 */
[----:B------:R-:W-:Y:S01]  /*2ba00*/  SHFL.IDX PT, R10, R24, RZ, 0x1c1f ;  /* 0x001c1fff180a7589 */ /* 0x000fe200000e0000 */
[----:B------:R-:W-:Y:S01]  /*2ba10*/  LEA.HI.X R26, R2, UR5, R3, 0x2, P3 ;  /* 0x00000005021a7c11 */ /* 0x000fe200098f1403 */
[----:B------:R-:W-:-:S04]  /*2ba20*/  ULDC.64 UR4, c[0x0][0xc38] ;  /* 0x00030e0000047ab9 */ /* 0x000fc80000000a00 */
[----:B------:R-:W2:Y:S01]  /*2ba30*/  SHFL.IDX PT, R11, R26, RZ, 0x1c1f ;  /* 0x001c1fff1a0b7589 */ /* 0x000ea200000e0000 */
[----:B------:R-:W-:Y:S02]  /*2ba40*/  IMAD R3, R8, UR4, RZ ;  /* 0x0000000408037c24 */ /* 0x000fe4000f8e02ff */
[----:B------:R-:W3:Y:S01]  /*2ba50*/  @P2 LDC R8, c[0x0][0xcec] ;  /* 0x00033b00ff082b82 */ /* 0x000ee20000000800 */
[----:B--2---:R-:W-:Y:S04]  /*2ba60*/  @!P1 ST.E desc[UR44][R10.64], R15 ;  /* 0x0000000f0a009985 */ /* 0x004fe8000c10192c */
[----:B------:R-:W2:Y:S01]  /*2ba70*/  @!P0 LDL R25, [R1+0x234] ;  /* 0x0002340001198983 */ /* 0x000ea20000100800 */
[C---:B------:R-:W-:Y:S01]  /*2ba80*/  IMAD R3, R232.reuse, UR5, R3 ;  /* 0x00000005e8037c24 */ /* 0x040fe2000f8e0203 */
[----:B------:R-:W-:Y:S01]  /*2ba90*/  BSSY B0, `(.L_x_10996) ;  /* 0x0000109000007945 */ /* 0x000fe20003800000 */
[----:B------:R-:W-:Y:S01]  /*2baa0*/  IMAD.WIDE.U32 R6, R232, UR4, RZ ;  /* 0x00000004e8067c25 */ /* 0x000fe2000f8e00ff */
[----:B------:R-:W-:-:S03]  /*2bab0*/  ULDC.64 UR4, c[0x0][0xc48] ;  /* 0x0003120000047ab9 */ /* 0x000fc60000000a00 */
[----:B------:R-:W-:Y:S02]  /*2bac0*/  IMAD.IADD R3, R7, 0x1, R3 ;  /* 0x0000000107037824 */ /* 0x000fe400078e0203 */
[C---:B0-----:R-:W-:Y:S02]  /*2bad0*/  IMAD R0, R4.reuse, UR37, RZ ;  /* 0x0000002504007c24 */ /* 0x041fe4000f8e02ff */
[----:B------:R-:W-:Y:S02]  /*2bae0*/  IMAD.MOV.U32 R2, RZ, RZ, R6 ;  /* 0x000000ffff027224 */ /* 0x000fe400078e0006 */
[----:B------:R-:W-:Y:S02]  /*2baf0*/  IMAD R5, R5, UR36, R0 ;  /* 0x0000002405057c24 */ /* 0x000fe4000f8e0200 */
[----:B------:R-:W-:-:S04]  /*2bb00*/  IMAD.WIDE.U32 R2, R4, UR36, R2 ;  /* 0x0000002404027c25 */ /* 0x000fc8000f8e0002 */
[----:B---3--:R-:W-:-:S04]  /*2bb10*/  @P2 IMAD.HI.U32 R8, R12, R8, RZ ;  /* 0x000000080c082227 */ /* 0x008fc800078e00ff */
[----:B------:R-:W-:Y:S02]  /*2bb20*/  IMAD.IADD R3, R3, 0x1, R5 ;  /* 0x0000000103037824 */ /* 0x000fe400078e0205 */
[----:B------:R-:W-:Y:S01]  /*2bb30*/  IMAD.MOV.U32 R5, RZ, RZ, R12 ;  /* 0x000000ffff057224 */ /* 0x000fe200078e000c */
[----:B-1----:R-:W-:Y:S01]  /*2bb40*/  @P2 SHF.R.U32.HI R5, RZ, R9, R8 ;  /* 0x00000009ff052219 */ /* 0x002fe20000011608 */
[----:B------:R-:W-:Y:S02]  /*2bb50*/  IMAD R0, R14, UR4, RZ ;  /* 0x000000040e007c24 */ /* 0x000fe4000f8e02ff */
[----:B------:R-:W-:-:S04]  /*2bb60*/  IMAD.WIDE.U32 R2, R233, UR4, R2 ;  /* 0x00000004e9027c25 */ /* 0x000fc8000f8e0002 */
[----:B------:R-:W-:Y:S01]  /*2bb70*/  IMAD R7, R233, UR5, R0 ;  /* 0x00000005e9077c24 */ /* 0x000fe2000f8e0200 */
[--C-:B------:R-:W-:Y:S01]  /*2bb80*/  SHF.R.S32.HI R0, RZ, 0x1f, R5.reuse ;  /* 0x0000001fff007819 */ /* 0x100fe20000011405 */
[----:B------:R-:W-:Y:S01]  /*2bb90*/  IMAD.MOV R4, RZ, RZ, -R5 ;  /* 0x000000ffff047224 */ /* 0x000fe200078e0a05 */
[----:B------:R-:W-:Y:S01]  /*2bba0*/  ULDC.64 UR4, c[0x0][0xc30] ;  /* 0x00030c0000047ab9 */ /* 0x000fe20000000a00 */
        /* <DEDUP_REMOVED lines=8> */
[----:B------:R-:W-:-:S04]  /*2bc30*/  IMAD R0, R0, UR4, RZ ;  /* 0x0000000400007c24 */ /* 0x000fc8000f8e02ff */
[----:B------:R-:W-:Y:S01]  /*2bc40*/  IMAD R5, R23, UR5, R0 ;  /* 0x0000000517057c24 */ /* 0x000fe2000f8e0200 */
[----:B------:R-:W-:Y:S01]  /*2bc50*/  LOP3.LUT R0, R27, 0x7ffffffc, RZ, 0xc0, !PT ;  /* 0x7ffffffc1b007812 */ /* 0x000fe200078ec0ff */
[----:B------:R-:W-:Y:S01]  /*2bc60*/  IMAD.WIDE.U32 R22, R23, UR4, R2 ;  /* 0x0000000417167c25 */ /* 0x000fe2000f8e0002 */
[----:B------:R-:W-:Y:S01]  /*2bc70*/  ULDC.64 UR4, c[0x0][0xc00] ;  /* 0x0003000000047ab9 */ /* 0x000fe20000000a00 */
[----:B------:R-:W-:Y:S02]  /*2bc80*/  SHFL.IDX PT, R2, R24, 0x1, 0x1c1f ;  /* 0x003c1f0018027f89 */ /* 0x000fe400000e0000 */
[----:B------:R-:W-:Y:S01]  /*2bc90*/  IMAD.IADD R3, R23, 0x1, R5 ;  /* 0x0000000117037824 */ /* 0x000fe200078e0205 */
[----:B------:R-:W-:Y:S01]  /*2bca0*/  LEA R20, P1, R22, UR4, 0x2 ;  /* 0x0000000416147c11 */ /* 0x000fe2000f8210ff */
[----:B------:R-:W-:-:S03]  /*2bcb0*/  IMAD.IADD R19, R19, 0x1, -R0 ;  /* 0x0000000113137824 */ /* 0x000fc600078e0a00 */
[----:B------:R-:W-:Y:S01]  /*2bcc0*/  LEA.HI.X R22, R22, UR5, R3, 0x2, P1 ;  /* 0x0000000516167c11 */ /* 0x000fe200088f1403 */
[----:B------:R-:W-:Y:S01]  /*2bcd0*/  SHFL.IDX PT, R16, R20, RZ, 0x1c1f ;  /* 0x001c1fff14107589 */ /* 0x000fe200000e0000 */
[----:B------:R-:W-:Y:S01]  /*2bce0*/  ISETP.GE.AND P1, PT, R13, R18, PT ;  /* 0x000000120d00720c */ /* 0x000fe20003f26270 */
[----:B------:R-:W-:Y:S02]  /*2bcf0*/  IMAD.SHL.U32 R19, R19, 0x2, RZ ;  /* 0x0000000213137824 */ /* 0x000fe400078e00ff */
[----:B------:R-:W2:Y:S04]  /*2bd00*/  SHFL.IDX PT, R3, R26, 0x1, 0x1c1f ;  /* 0x003c1f001a037f89 */ /* 0x000ea800000e0000 */
[----:B------:R0:W1:Y:S04]  /*2bd10*/  SHFL.IDX PT, R17, R22, RZ, 0x1c1f ;  /* 0x001c1fff16117589 */ /* 0x00006800000e0000 */
[----:B--2---:R0:W-:Y:S02]  /*2bd20*/  @!P0 ST.E desc[UR44][R2.64], R25 ;  /* 0x0000001902008985 */ /* 0x0041e4000c10192c */
[----:B-1----:R-:W-:Y:S05]  /*2bd30*/  @P1 BRA `(.L_x_10997) ;  /* 0x0000000c00781947 */ /* 0x002fea0003800000 */
[----:B------:R-:W-:Y:S02]  /*2bd40*/  ULDC UR4, c[0x0][0xbc8] ;  /* 0x0002f20000047ab9 */ /* 0x000fe40000000800 */
[----:B------:R-:W-:-:S13]  /*2bd50*/  ISETP.GE.AND P0, PT, R19, UR4, PT ;  /* 0x0000000413007c0c */ /* 0x000fda000bf06270 */
[----:B------:R-:W2:Y:S01]  /*2bd60*/  @!P0 LDL.64 R12, [R1+0x250] ;  /* 0x00025000010c8983 */ /* 0x000ea20000100a00 */
[C---:B------:R-:W-:Y:S02]  /*2bd70*/  VIADD R0, R19.reuse, 0x8 ;  /* 0x0000000813007836 */ /* 0x040fe40000000000 */
[----:B0-----:R-:W-:-:S03]  /*2bd80*/  @!P0 IMAD.WIDE R2, R19, 0x4, R16 ;  /* 0x0000000413028825 */ /* 0x001fc600078e0210 */
[C---:B------:R-:W-:Y:S01]  /*2bd90*/  ISETP.GE.AND P1, PT, R0.reuse, UR4, PT ;  /* 0x0000000400007c0c */ /* 0x040fe2000bf26270 */
[----:B------:R-:W-:Y:S01]  /*2bda0*/  VIADD R8, R19, 0x10 ;  /* 0x0000001013087836 */ /* 0x000fe20000000000 */
[----:B--2---:R0:W-:Y:S11]  /*2bdb0*/  @!P0 ST.E.64 desc[UR44][R2.64], R12 ;  /* 0x0000000c02008985 */ /* 0x0041f6000c101b2c */
[----:B------:R-:W2:Y:S01]  /*2bdc0*/  @!P1 LDL.64 R6, [R1+0x260] ;  /* 0x0002600001069983 */ /* 0x000ea20000100a00 */
[----:B------:R-:W-:-:S02]  /*2bdd0*/  @!P1 LEA.HI R0, R0, R0, RZ, 0x1 ;  /* 0x0000000000009211 */ /* 0x000fc400078f08ff */
[----:B------:R-:W-:Y:S02]  /*2bde0*/  ISETP.GE.AND P0, PT, R8, UR4, PT ;  /* 0x0000000408007c0c */ /* 0x000fe4000bf06270 */
[----:B------:R-:W-:-:S05]  /*2bdf0*/  @!P1 LOP3.LUT R0, R0, 0xfffffffe, RZ, 0xc0, !PT ;  /* 0xfffffffe00009812 */ /* 0x000fca00078ec0ff */
[----:B------:R-:W-:-:S04]  /*2be00*/  @!P1 IMAD.WIDE R4, R0, 0x4, R16 ;  /* 0x0000000400049825 */ /* 0x000fc800078e0210 */
[----:B------:R-:W-:Y:S01]  /*2be10*/  VIADD R0, R19, 0x18 ;  /* 0x0000001813007836 */ /* 0x000fe20000000000 */
[----:B--2---:R1:W-:Y:S04]  /*2be20*/  @!P1 ST.E.64 desc[UR44][R4.64], R6 ;  /* 0x0000000604009985 */ /* 0x0043e8000c101b2c */
[----:B------:R-:W2:Y:S01]  /*2be30*/  @!P0 LDL.64 R10, [R1+0x270] ;  /* 0x00027000010a8983 */ /* 0x000ea20000100a00 */
[----:B------:R-:W-:Y:S02]  /*2be40*/  @!P0 LEA.HI R8, R8, R8, RZ, 0x1 ;  /* 0x0000000808088211 */ /* 0x000fe400078f08ff */
[----:B------:R-:W-:Y:S02]  /*2be50*/  ISETP.GE.AND P1, PT, R0, UR4, PT ;  /* 0x0000000400007c0c */ /* 0x000fe4000bf26270 */
[----:B------:R-:W-:-:S05]  /*2be60*/  @!P0 LOP3.LUT R8, R8, 0xfffffffe, RZ, 0xc0, !PT ;  /* 0xfffffffe08088812 */ /* 0x000fca00078ec0ff */
[----:B------:R-:W-:-:S04]  /*2be70*/  @!P0 IMAD.WIDE R8, R8, 0x4, R16 ;  /* 0x0000000408088825 */ /* 0x000fc800078e0210 */
[----:B------:R-:W-:Y:S01]  /*2be80*/  VIADD R14, R19, 0x20 ;  /* 0x00000020130e7836 */ /* 0x000fe20000000000 */
[----:B--2---:R2:W-:Y:S04]  /*2be90*/  @!P0 ST.E.64 desc[UR44][R8.64], R10 ;  /* 0x0000000a08008985 */ /* 0x0045e8000c101b2c */
[----:B0-----:R-:W3:Y:S01]  /*2bea0*/  @!P1 LDL.64 R12, [R1+0x280] ;  /* 0x00028000010c9983 */ /* 0x001ee20000100a00 */
[----:B------:R-:W-:Y:S02]  /*2beb0*/  @!P1 LEA.HI R0, R0, R0, RZ, 0x1 ;  /* 0x0000000000009211 */ /* 0x000fe400078f08ff */
[----:B------:R-:W-:Y:S02]  /*2bec0*/  ISETP.GE.AND P0, PT, R14, UR4, PT ;  /* 0x000000040e007c0c */ /* 0x000fe4000bf06270 */
[----:B------:R-:W-:-:S05]  /*2bed0*/  @!P1 LOP3.LUT R0, R0, 0xfffffffe, RZ, 0xc0, !PT ;  /* 0xfffffffe00009812 */ /* 0x000fca00078ec0ff */
[----:B------:R-:W-:-:S04]  /*2bee0*/  @!P1 IMAD.WIDE R2, R0, 0x4, R16 ;  /* 0x0000000400029825 */ /* 0x000fc800078e0210 */
[----:B------:R-:W-:Y:S01]  /*2bef0*/  VIADD R0, R19, 0x28 ;  /* 0x0000002813007836 */ /* 0x000fe20000000000 */
[----:B---3--:R0:W-:Y:S04]  /*2bf00*/  @!P1 ST.E.64 desc[UR44][R2.64], R12 ;  /* 0x0000000c02009985 */ /* 0x0081e8000c101b2c */
[----:B-1----:R-:W3:Y:S01]  /*2bf10*/  @!P0 LDL.64 R4, [R1+0x290] ;  /* 0x0002900001048983 */ /* 0x002ee20000100a00 */
[----:B------:R-:W-:Y:S02]  /*2bf20*/  @!P0 LEA.HI R14, R14, R14, RZ, 0x1 ;  /* 0x0000000e0e0e8211 */ /* 0x000fe400078f08ff */
[----:B------:R-:W-:Y:S02]  /*2bf30*/  ISETP.GE.AND P1, PT, R0, UR4, PT ;  /* 0x0000000400007c0c */ /* 0x000fe4000bf26270 */
[----:B------:R-:W-:-:S05]  /*2bf40*/  @!P0 LOP3.LUT R14, R14, 0xfffffffe, RZ, 0xc0, !PT ;  /* 0xfffffffe0e0e8812 */ /* 0x000fca00078ec0ff */
[----:B------:R-:W-:-:S04]  /*2bf50*/  @!P0 IMAD.WIDE R14, R14, 0x4, R16 ;  /* 0x000000040e0e8825 */ /* 0x000fc800078e0210 */
[----:B--2---:R-:W-:Y:S01]  /*2bf60*/  VIADD R8, R19, 0x30 ;  /* 0x0000003013087836 */ /* 0x004fe20000000000 */
[----:B---3--:R1:W-:Y:S04]  /*2bf70*/  @!P0 ST.E.64 desc[UR44][R14.64], R4 ;  /* 0x000000040e008985 */ /* 0x0083e8000c101b2c */
[----:B------:R-:W2:Y:S01]  /*2bf80*/  @!P1 LDL.64 R6, [R1+0x2a0] ;  /* 0x0002a00001069983 */ /* 0x000ea20000100a00 */
[----:B------:R-:W-:Y:S02]  /*2bf90*/  @!P1 LEA.HI R0, R0, R0, RZ, 0x1 ;  /* 0x0000000000009211 */ /* 0x000fe400078f08ff */
[----:B------:R-:W-:Y:S02]  /*2bfa0*/  ISETP.GE.AND P0, PT, R8, UR4, PT ;  /* 0x0000000408007c0c */ /* 0x000fe4000bf06270 */
[----:B------:R-:W-:-:S05]  /*2bfb0*/  @!P1 LOP3.LUT R0, R0, 0xfffffffe, RZ, 0xc0, !PT ;  /* 0xfffffffe00009812 */ /* 0x000fca00078ec0ff */
[----:B0-----:R-:W-:-:S04]  /*2bfc0*/  @!P1 IMAD.WIDE R2, R0, 0x4, R16 ;  /* 0x0000000400029825 */ /* 0x001fc800078e0210 */
        /* <DEDUP_REMOVED lines=9> */
[----:B-1----:R-:W3:Y:S01]  /*2c060*/  @!P1 LDL.64 R4, [R1+0x2c0] ;  /* 0x0002c00001049983 */ /* 0x002ee20000100a00 */
[----:B------:R-:W-:Y:S02]  /*2c070*/  @!P1 LEA.HI R0, R0, R0, RZ, 0x1 ;  /* 0x0000000000009211 */ /* 0x000fe400078f08ff */
[----:B------:R-:W-:Y:S02]  /*2c080*/  ISETP.GE.AND P0, PT, R12, UR4, PT ;  /* 0x000000040c007c0c */ /* 0x000fe4000bf06270 */
[----:B------:R-:W-:-:S05]  /*2c090*/  @!P1 LOP3.LUT R0, R0, 0xfffffffe, RZ, 0xc0, !PT ;  /* 0xfffffffe00009812 */ /* 0x000fca00078ec0ff */
[----:B0-----:R-:W-:-:S04]  /*2c0a0*/  @!P1 IMAD.WIDE R2, R0, 0x4, R16 ;  /* 0x0000000400029825 */ /* 0x001fc800078e0210 */
[----:B------:R-:W-:Y:S01]  /*2c0b0*/  VIADD R0, R19, 0x48 ;  /* 0x0000004813007836 */ /* 0x000fe20000000000 */
[----:B---3--:R0:W-:Y:S04]  /*2c0c0*/  @!P1 ST.E.64 desc[UR44][R2.64], R4 ;  /* 0x0000000402009985 */ /* 0x0081e8000c101b2c */
[----:B------:R-:W3:Y:S01]  /*2c0d0*/  @!P0 LDL.64 R6, [R1+0x2d0] ;  /* 0x0002d00001068983 */ /* 0x000ee20000100a00 */
        /* <DEDUP_REMOVED lines=18> */
[----:B-1----:R-:W-:Y:S01]  /*2c200*/  VIADD R12, R19, 0x60 ;  /* 0x00000060130c7836 */ /* 0x002fe20000000000 */
[----:B--2---:R1:W-:Y:S04]  /*2c210*/  @!P0 ST.E.64 desc[UR44][R10.64], R4 ;  /* 0x000000040a008985 */ /* 0x0043e8000c101b2c */
        /* <DEDUP_REMOVED lines=94> */
[----:B-1----:R-:W-:-:S05]  /*2c800*/  @!P0 LOP3.LUT R5, R12, 0xfffffffe, RZ, 0xc0, !PT ;  /* 0xfffffffe0c058812 */ /* 0x002fca00078ec0ff */
[----:B------:R-:W-:-:S04]  /*2c810*/  @!P0 IMAD.WIDE R4, R5, 0x4, R16 ;  /* 0x0000000405048825 */ /* 0x000fc800078e0210 */
[----:B------:R-:W-:Y:S01]  /*2c820*/  VIADD R12, R19, 0xd0 ;  /* 0x000000d0130c7836 */ /* 0x000fe20000000000 */
[----:B--2---:R1:W-:Y:S04]  /*2c830*/  @!P0 ST.E.64 desc[UR44][R4.64], R8 ;  /* 0x0000000804008985 */ /* 0x0043e8000c101b2c */
[----:B------:R-:W2:Y:S01]  /*2c840*/  @!P1 LDL.64 R10, [R1+0x3e0] ;  /* 0x0003e000010a9983 */ /* 0x000ea20000100a00 */
[----:B------:R-:W-:Y:S02]  /*2c850*/  @!P1 LEA.HI R0, R0, R0, RZ, 0x1 ;  /* 0x0000000000009211 */ /* 0x000fe400078f08ff */
[----:B------:R-:W-:Y:S02]  /*2c860*/  ISETP.GE.AND P0, PT, R12, UR4, PT ;  /* 0x000000040c007c0c */ /* 0x000fe4000bf06270 */
[----:B0-----:R-:W-:-:S05]  /*2c870*/  @!P1 LOP3.LUT R3, R0, 0xfffffffe, RZ, 0xc0, !PT ;  /* 0xfffffffe00039812 */ /* 0x001fca00078ec0ff */
[----:B------:R-:W-:-:S04]  /*2c880*/  @!P1 IMAD.WIDE R2, R3, 0x4, R16 ;  /* 0x0000000403029825 */ /* 0x000fc800078e0210 */
        /* <DEDUP_REMOVED lines=30> */
[----:B------:R-:W3:Y:S01]  /*2ca70*/  @!P0 LDL.64 R8, [R1+0x430] ;  /* 0x0004300001088983 */ /* 0x000ee20000100a00 */
[----:B------:R-:W-:Y:S02]  /*2ca80*/  @!P0 LEA.HI R12, R12, R12, RZ, 0x1 ;  /* 0x0000000c0c0c8211 */ /* 0x000fe400078f08ff */
[----:B------:R-:W-:Y:S02]  /*2ca90*/  ISETP.GE.AND P1, PT, R0, UR4, PT ;  /* 0x0000000400007c0c */ /* 0x000fe4000bf26270 */
[----:B-1----:R-:W-:-:S05]  /*2caa0*/  @!P0 LOP3.LUT R5, R12, 0xfffffffe, RZ, 0xc0, !PT ;  /* 0xfffffffe0c058812 */ /* 0x002fca00078ec0ff */
[----:B------:R-:W-:-:S05]  /*2cab0*/  @!P0 IMAD.WIDE R4, R5, 0x4, R16 ;  /* 0x0000000405048825 */ /* 0x000fca00078e0210 */
[----:B---3--:R2:W-:Y:S04]  /*2cac0*/  @!P0 ST.E.64 desc[UR44][R4.64], R8 ;  /* 0x0000000804008985 */ /* 0x0085e8000c101b2c */
[----:B------:R-:W3:Y:S01]  /*2cad0*/  @!P1 LDL.64 R12, [R1+0x440] ;  /* 0x00044000010c9983 */ /* 0x000ee20000100a00 */
[----:B------:R-:W-:-:S04]  /*2cae0*/  @!P1 LEA.HI R0, R0, R0, RZ, 0x1 ;  /* 0x0000000000009211 */ /* 0x000fc800078f08ff */
[----:B------:R-:W-:-:S05]  /*2caf0*/  @!P1 LOP3.LUT R11, R0, 0xfffffffe, RZ, 0xc0, !PT ;  /* 0xfffffffe000b9812 */ /* 0x000fca00078ec0ff */
[----:B------:R-:W-:-:S05]  /*2cb00*/  @!P1 IMAD.WIDE R16, R11, 0x4, R16 ;  /* 0x000000040b109825 */ /* 0x000fca00078e0210 */
[----:B---3--:R2:W-:Y:S02]  /*2cb10*/  @!P1 ST.E.64 desc[UR44][R16.64], R12 ;  /* 0x0000000c10009985 */ /* 0x0085e4000c101b2c */
.L_x_10997:
[----:B------:R-:W-:Y:S05]  /*2cb20*/  BSYNC B0 ;  /* 0x0000000000007941 */ /* 0x000fea0003800000 */
.L_x_10996:
[----:B------:R-:W-:Y:S01]  /*2cb30*/  ISETP.GE.AND P0, PT, R21, R18, PT ;  /* 0x000000121500720c */ /* 0x000fe20003f06270 */
[----:B------:R1:W3:Y:S04]  /*2cb40*/  SHFL.IDX PT, R15, R22, 0x1, 0x1c1f ;  /* 0x003c1f00160f7f89 */ /* 0x0002e800000e0000 */
[----:B------:R1:W4:Y:S08]  /*2cb50*/  SHFL.IDX PT, R14, R20, 0x1, 0x1c1f ;  /* 0x003c1f00140e7f89 */ /* 0x00033000000e0000 */
[----:B-1----:R-:W-:Y:S05]  /*2cb60*/  @P0 BRA `(.L_x_10898) ;  /* 0x0000005c00a80947 */ /* 0x002fea0003800000 */
[----:B--2---:R-:W1:Y:S02]  /*2cb70*/  LDC R17, c[0x0][0xbc8] ;  /* 0x0002f200ff117b82 */ /* 0x004e640000000800 */
[----:B-1----:R-:W-:-:S13]  /*2cb80*/  ISETP.GE.AND P0, PT, R19, R17, PT ;  /* 0x000000111300720c */ /* 0x002fda0003f06270 */
[----:B------:R-:W2:Y:S01]  /*2cb90*/  @!P0 LDL.64 R12, [R1+0x258] ;  /* 0x00025800010c8983 */ /* 0x000ea20000100a00 */
[C---:B------:R-:W-:Y:S02]  /*2cba0*/  VIADD R0, R19.reuse, 0x8 ;  /* 0x0000000813007836 */ /* 0x040fe40000000000 */
[----:B0--34-:R-:W-:-:S03]  /*2cbb0*/  @!P0 IMAD.WIDE R2, R19, 0x4, R14 ;  /* 0x0000000413028825 */ /* 0x019fc600078e020e */
[C---:B------:R-:W-:Y:S01]  /*2cbc0*/  ISETP.GE.AND P1, PT, R0.reuse, R17, PT ;  /* 0x000000110000720c */ /* 0x040fe20003f26270 */
[----:B------:R-:W-:Y:S01]  /*2cbd0*/  VIADD R10, R19, 0x10 ;  /* 0x00000010130a7836 */ /* 0x000fe20000000000 */
[----:B--2---:R0:W-:Y:S11]  /*2cbe0*/  @!P0 ST.E.64 desc[UR44][R2.64], R12 ;  /* 0x0000000c02008985 */ /* 0x0041f6000c101b2c */
[----:B------:R-:W2:Y:S01]  /*2cbf0*/  @!P1 LDL.64 R6, [R1+0x268] ;  /* 0x0002680001069983 */ /* 0x000ea20000100a00 */
[----:B------:R-:W-:-:S02]  /*2cc00*/  @!P1 LEA.HI R0, R0, R0, RZ, 0x1 ;  /* 0x0000000000009211 */ /* 0x000fc400078f08ff */
[----:B------:R-:W-:Y:S02]  /*2cc10*/  ISETP.GE.AND P0, PT, R10, R17, PT ;  /* 0x000000110a00720c */ /* 0x000fe40003f06270 */
[----:B------:R-:W-:-:S05]  /*2cc20*/  @!P1 LOP3.LUT R0, R0, 0xfffffffe, RZ, 0xc0, !PT ;  /* 0xfffffffe00009812 */ /* 0x000fca00078ec0ff */
[----:B------:R-:W-:-:S04]  /*2cc30*/  @!P1 IMAD.WIDE R4, R0, 0x4, R14 ;  /* 0x0000000400049825 */ /* 0x000fc800078e020e */
[----:B------:R-:W-:Y:S01]  /*2cc40*/  VIADD R0, R19, 0x18 ;  /* 0x0000001813007836 */ /* 0x000fe20000000000 */
[----:B--2---:R1:W-:Y:S04]  /*2cc50*/  @!P1 ST.E.64 desc[UR44][R4.64], R6 ;  /* 0x0000000604009985 */ /* 0x0043e8000c101b2c */
[----:B------:R-:W2:Y:S01]  /*2cc60*/  @!P0 LDL.64 R8, [R1+0x278] ;  /* 0x0002780001088983 */ /* 0x000ea20000100a00 */
[----:B------:R-:W-:Y:S02]  /*2cc70*/  @!P0 LEA.HI R10, R10, R10, RZ, 0x1 ;  /* 0x0000000a0a0a8211 */ /* 0x000fe400078f08ff */
[----:B------:R-:W-:Y:S02]  /*2cc80*/  ISETP.GE.AND P1, PT, R0, R17, PT ;  /* 0x000000110000720c */ /* 0x000fe40003f26270 */
[----:B0-----:R-:W-:-:S05]  /*2cc90*/  @!P0 LOP3.LUT R2, R10, 0xfffffffe, RZ, 0xc0, !PT ;  /* 0xfffffffe0a028812 */ /* 0x001fca00078ec0ff */
[----:B------:R-:W-:-:S04]  /*2cca0*/  @!P0 IMAD.WIDE R2, R2, 0x4, R14 ;  /* 0x0000000402028825 */ /* 0x000fc800078e020e */
[----:B------:R-:W-:Y:S01]  /*2ccb0*/  VIADD R12, R19, 0x20 ;  /* 0x00000020130c7836 */ /* 0x000fe20000000000 */
[----:B--2---:R0:W-:Y:S04]  /*2ccc0*/  @!P0 ST.E.64 desc[UR44][R2.64], R8 ;  /* 0x0000000802008985 */ /* 0x0041e8000c101b2c */
[----:B------:R-:W2:Y:S01]  /*2ccd0*/  @!P1 LDL.64 R10, [R1+0x288] ;  /* 0x00028800010a9983 */ /* 0x000ea20000100a00 */
[----:B------:R-:W-:Y:S02]  /*2cce0*/  @!P1 LEA.HI R0, R0, R0, RZ, 0x1 ;  /* 0x0000000000009211 */ /* 0x000fe400078f08ff */
[----:B------:R-:W-:Y:S02]  /*2ccf0*/  ISETP.GE.AND P0, PT, R12, R17, PT ;  /* 0x000000110c00720c */ /* 0x000fe40003f06270 */
[----:B------:R-:W-:-:S05]  /*2cd00*/  @!P1 LOP3.LUT R0, R0, 0xfffffffe, RZ, 0xc0, !PT ;  /* 0xfffffffe00009812 */ /* 0x000fca00078ec0ff */
[----:B-1----:R-:W-:-:S04]  /*2cd10*/  @!P1 IMAD.WIDE R4, R0, 0x4, R14 ;  /* 0x0000000400049825 */ /* 0x002fc800078e020e */
        /* <DEDUP_REMOVED lines=110> */
[----:B-1----:R-:W-:-:S05]  /*2d400*/  @!P1 LOP3.LUT R5, R0, 0xfffffffe, RZ, 0xc0, !PT ;  /* 0xfffffffe00059812 */ /* 0x002fca00078ec0ff */
        /* <DEDUP_REMOVED lines=63> */
[----:B------:R-:W-:-:S06]  /*2d800*/  @!P0 IMAD.WIDE R2, R3, 0x4, R14 ;  /* 0x0000000403028825 */ /* 0x000fcc00078e020e */
[----:B------:R-:W-:Y:S01]  /*2d810*/  @!P1 LEA.HI R0, R0, R0, RZ, 0x1 ;  /* 0x0000000000009211 */ /* 0x000fe200078f08ff */
[----:B--2---:R0:W-:Y:S04]  /*2d820*/  @!P0 ST.E.64 desc[UR44][R2.64], R6 ;  /* 0x0000000602008985 */ /* 0x0041e8000c101b2c */
[----:B------:R-:W2:Y:S01]  /*2d830*/  @!P1 LDL.64 R8, [R1+0x428] ;  /* 0x0004280001089983 */ /* 0x000ea20000100a00 */
[----:B------:R-:W-:Y:S01]  /*2d840*/  @!P1 LOP3.LUT R13, R0, 0xfffffffe, RZ, 0xc0, !PT ;  /* 0xfffffffe000d9812 */ /* 0x000fe200078ec0ff */
[C---:B------:R-:W-:Y:S01]  /*2d850*/  VIADD R0, R19.reuse, 0xf0 ;  /* 0x000000f013007836 */ /* 0x040fe20000000000 */
[----:B------:R-:W-:Y:S01]  /*2d860*/  BSSY B0, `(.L_x_10998) ;  /* 0x000000c000007945 */ /* 0x000fe20003800000 */
[----:B------:R-:W-:Y:S02]  /*2d870*/  VIADD R19, R19, 0xf8 ;  /* 0x000000f813137836 */ /* 0x000fe40000000000 */
[----:B-1----:R-:W-:Y:S01]  /*2d880*/  @!P1 IMAD.WIDE R4, R13, 0x4, R14 ;  /* 0x000000040d049825 */ /* 0x002fe200078e020e */
[----:B------:R-:W-:-:S04]  /*2d890*/  ISETP.GE.AND P0, PT, R0, R17, PT ;  /* 0x000000110000720c */ /* 0x000fc80003f06270 */
[----:B--2---:R0:W-:Y:S01]  /*2d8a0*/  @!P1 ST.E.64 desc[UR44][R4.64], R8 ;  /* 0x0000000804009985 */ /* 0x0041e2000c101b2c */
[----:B------:R-:W-:-:S08]  /*2d8b0*/  ISETP.GE.AND P1, PT, R19, R17, PT ;  /* 0x000000111300720c */ /* 0x000fd00003f26270 */
[----:B------:R-:W-:Y:S05]  /*2d8c0*/  @P0 BRA `(.L_x_10999) ;  /* 0x0000000000140947 */ /* 0x000fea0003800000 */
[----:B0-----:R-:W2:Y:S01]  /*2d8d0*/  LDL.64 R4, [R1+0x438] ;  /* 0x0004380001047983 */ /* 0x001ea20000100a00 */
[----:B------:R-:W-:-:S04]  /*2d8e0*/  LEA.HI R0, R0, R0, RZ, 0x1 ;  /* 0x0000000000007211 */ /* 0x000fc800078f08ff */
[----:B------:R-:W-:-:S05]  /*2d8f0*/  LOP3.LUT R3, R0, 0xfffffffe, RZ, 0xc0, !PT ;  /* 0xfffffffe00037812 */ /* 0x000fca00078ec0ff */
[----:B------:R-:W-:-:S05]  /*2d900*/  IMAD.WIDE R2, R3, 0x4, R14 ;  /* 0x0000000403027825 */ /* 0x000fca00078e020e */
[----:B--2---:R1:W-:Y:S02]  /*2d910*/  ST.E.64 desc[UR44][R2.64], R4 ;  /* 0x0000000402007985 */ /* 0x0043e4000c101b2c */
.L_x_10999:
[----:B------:R-:W-:Y:S05]  /*2d920*/  BSYNC B0 ;  /* 0x0000000000007941 */ /* 0x000fea0003800000 */
.L_x_10998:
[----:B------:R-:W-:Y:S05]  /*2d930*/  @P1 BRA `(.L_x_10898) ;  /* 0x0000005000341947 */ /* 0x000fea0003800000 */
[----:B01----:R-:W2:Y:S01]  /*2d940*/  LDL.64 R4, [R1+0x448] ;  /* 0x0004480001047983 */ /* 0x003ea20000100a00 */
[----:B------:R-:W-:-:S04]  /*2d950*/  LEA.HI R19, R19, R19, RZ, 0x1 ;  /* 0x0000001313137211 */ /* 0x000fc800078f08ff */
[----:B------:R-:W-:-:S05]  /*2d960*/  LOP3.LUT R3, R19, 0xfffffffe, RZ, 0xc0, !PT ;  /* 0xfffffffe13037812 */ /* 0x000fca00078ec0ff */
[----:B------:R-:W-:-:S05]  /*2d970*/  IMAD.WIDE R2, R3, 0x4, R14 ;  /* 0x0000000403027825 */ /* 0x000fca00078e020e */
[----:B--2---:R0:W-:Y:S01]  /*2d980*/  ST.E.64 desc[UR44][R2.64], R4 ;  /* 0x0000000402007985 */ /* 0x0041e2000c101b2c */
[----:B------:R-:W-:Y:S05]  /*2d990*/  BRA `(.L_x_10898) ;  /* 0x00000050001c7947 */ /* 0x000fea0003800000 */
.L_x_10995:
[----:B------:R-:W1:Y:S02]  /*2d9a0*/  S2R R0, SR_TID.X ;  /* 0x0000000000007919 */ /* 0x000e640000002100 */
[----:B-1----:R-:W-:-:S05]  /*2d9b0*/  VIADD R0, R0, 0xffffff80 ;  /* 0xffffff8000007836 */ /* 0x002fca0000000000 */
[----:B------:R-:W-:-:S13]  /*2d9c0*/  ISETP.GT.AND P0, PT, R0, 0x7f, PT ;  /* 0x0000007f0000780c */ /* 0x000fda0003f04270 */
[----:B------:R-:W-:Y:S05]  /*2d9d0*/  @P0 BRA `(.L_x_10898) ;  /* 0x00000050000c0947 */ /* 0x000fea0003800000 */
[----:B0-----:R-:W0:Y:S01]  /*2d9e0*/  S2R R3, SR_CTAID.X ;  /* 0x0000000000037919 */ /* 0x001e220000002500 */
[----:B------:R-:W1:Y:S01]  /*2d9f0*/  LDC R6, c[0x0][0xce8] ;  /* 0x00033a00ff067b82 */ /* 0x000e620000000800 */
[----:B------:R-:W-:Y:S02]  /*2da00*/  ULDC UR4, c[0x0][0xb88] ;  /* 0x0002e20000047ab9 */ /* 0x000fe40000000800 */
[----:B-1----:R-:W-:Y:S02]  /*2da10*/  IMAD R5, R6, UR4, RZ ;  /* 0x0000000406057c24 */ /* 0x002fe4000f8e02ff */
[----:B0-----:R-:W-:-:S05]  /*2da20*/  IMAD R0, R3, 0x80, R0 ;  /* 0x0000008003007824 */ /* 0x001fca00078e0200 */
[----:B------:R-:W-:-:S13]  /*2da30*/  ISETP.GE.AND P0, PT, R0, R5, PT ;  /* 0x000000050000720c */ /* 0x000fda0003f06270 */
[----:B------:R-:W-:Y:S05]  /*2da40*/  @P0 BRA `(.L_x_10898) ;  /* 0x0000004c00f00947 */ /* 0x000fea0003800000 */
[----:B------:R-:W-:Y:S01]  /*2da50*/  ISETP.NE.AND P0, PT, R6, 0x1, PT ;  /* 0x000000010600780c */ /* 0x000fe20003f05270 */
[----:B------:R-:W0:Y:S01]  /*2da60*/  LDC.64 R12, c[0x0][0xcd8] ;  /* 0x00033600ff0c7b82 */ /* 0x000e220000000a00 */
[----:B------:R-:W-:Y:S01]  /*2da70*/  SHF.R.S32.HI R3, RZ, 0x1f, R232 ;  /* 0x0000001fff037819 */ /* 0x000fe200000114e8 */
[----:B------:R-:W-:Y:S01]  /*2da80*/  ULDC.64 UR4, c[0x0][0xcd0] ;  /* 0x0003340000047ab9 */ /* 0x000fe20000000a00 */
[----:B------:R-:W-:-:S03]  /*2da90*/  IMAD.MOV.U32 R5, RZ, RZ, R0 ;  /* 0x000000ffff057224 */ /* 0x000fc600078e0000 */
[----:B------:R-:W-:-:S04]  /*2daa0*/  IMAD R3, R3, UR4, RZ ;  /* 0x0000000403037c24 */ /* 0x000fc8000f8e02ff */
[C---:B------:R-:W-:Y:S02]  /*2dab0*/  IMAD R7, R232.reuse, UR5, R3 ;  /* 0x00000005e8077c24 */ /* 0x040fe4000f8e0203 */
[----:B------:R-:W1:Y:S01]  /*2dac0*/  @P0 LDC R9, c[0x0][0xcec] ;  /* 0x00033b00ff090b82 */ /* 0x000e620000000800 */
[----:B------:R-:W-:Y:S01]  /*2dad0*/  IMAD.WIDE.U32 R2, R232, UR4, RZ ;  /* 0x00000004e8027c25 */ /* 0x000fe2000f8e00ff */
[----:B------:R-:W-:-:S03]  /*2dae0*/  ULDC.64 UR4, c[0x0][0xce0] ;  /* 0x0003380000047ab9 */ /* 0x000fc60000000a00 */
[----:B------:R-:W-:-:S03]  /*2daf0*/  IMAD.IADD R3, R3, 0x1, R7 ;  /* 0x0000000103037824 */ /* 0x000fc600078e0207 */
[----:B------:R-:W2:Y:S01]  /*2db00*/  @P0 LDC R11, c[0x0][0xcf0] ;  /* 0x00033c00ff0b0b82 */ /* 0x000ea20000000800 */
[C---:B0-----:R-:W-:Y:S02]  /*2db10*/  IMAD R8, R12.reuse, UR37, RZ ;  /* 0x000000250c087c24 */ /* 0x041fe4000f8e02ff */
[----:B------:R-:W-:-:S04]  /*2db20*/  IMAD.WIDE.U32 R2, R12, UR36, R2 ;  /* 0x000000240c027c25 */ /* 0x000fc8000f8e0002 */
[----:B------:R-:W-:-:S04]  /*2db30*/  IMAD R13, R13, UR36, R8 ;  /* 0x000000240d0d7c24 */ /* 0x000fc8000f8e0208 */
[----:B------:R-:W-:Y:S02]  /*2db40*/  IMAD.IADD R3, R13, 0x1, R3 ;  /* 0x000000010d037824 */ /* 0x000fe400078e0203 */
[----:B-1----:R-:W-:-:S04]  /*2db50*/  @P0 IMAD.HI.U32 R4, R0, R9, RZ ;  /* 0x0000000900040227 */ /* 0x002fc800078e00ff */
[----:B------:R-:W-:Y:S01]  /*2db60*/  IMAD.WIDE.U32 R2, R233, UR4, R2 ;  /* 0x00000004e9027c25 */ /* 0x000fe2000f8e0002 */
[----:B--2---:R-:W-:Y:S02]  /*2db70*/  @P0 SHF.R.U32.HI R5, RZ, R11, R4 ;  /* 0x0000000bff050219 */ /* 0x004fe40000011604 */
[----:B------:R-:W-:Y:S02]  /*2db80*/  SHF.R.S32.HI R4, RZ, 0x1f, R233 ;  /* 0x0000001fff047819 */ /* 0x000fe400000114e9 */
[--C-:B------:R-:W-:Y:S01]  /*2db90*/  SHF.R.S32.HI R9, RZ, 0x1f, R5.reuse ;  /* 0x0000001fff097819 */ /* 0x100fe20000011405 */
[----:B------:R-:W-:Y:S01]  /*2dba0*/  IMAD.MOV R7, RZ, RZ, -R5 ;  /* 0x000000ffff077224 */ /* 0x000fe200078e0a05 */
[----:B------:R-:W-:Y:S01]  /*2dbb0*/  IADD3 R2, P0, R5, R2, RZ ;  /* 0x0000000205027210 */ /* 0x000fe20007f1e0ff */
[----:B------:R-:W-:Y:S02]  /*2dbc0*/  IMAD R4, R4, UR4, RZ ;  /* 0x0000000404047c24 */ /* 0x000fe4000f8e02ff */
[----:B------:R-:W-:-:S02]  /*2dbd0*/  IMAD R7, R6, R7, R0 ;  /* 0x0000000706077224 */ /* 0x000fc400078e0200 */
[----:B------:R-:W-:Y:S01]  /*2dbe0*/  IMAD R4, R233, UR5, R4 ;  /* 0x00000005e9047c24 */ /* 0x000fe2000f8e0204 */
[----:B------:R-:W-:Y:S02]  /*2dbf0*/  ULDC.64 UR4, c[0x0][0xcc8] ;  /* 0x0003320000047ab9 */ /* 0x000fe40000000a00 */
        /* <DEDUP_REMOVED lines=12> */
.L_x_10896:
        /* <DEDUP_REMOVED lines=18> */
.L_x_11000:
[----:B------:R-:W-:Y:S01]  /*2dde0*/  ULDC UR7, c[0x0][0xd50] ;  /* 0x0003540000077ab9 */ /* 0x000fe20000000800 */
[----:B------:R-:W-:Y:S01]  /*2ddf0*/  UMOV UR36, UR6 ;  /* 0x0000000600247c82 */ /* 0x000fe20008000000 */
[----:B------:R-:W-:-:S11]  /*2de00*/  UISETP.NE.AND UP0, UPT, UR7, 0x1, UPT ;  /* 0x000000010700788c */ /* 0x000fd6000bf05270 */
[----:B------:R-:W-:Y:S01]  /*2de10*/  @UP0 ULDC UR4, c[0x0][0xd54] ;  /* 0x0003550000040ab9 */ /* 0x000fe20000000800 */
[----:B------:R-:W-:Y:S01]  /*2de20*/  @UP0 ULDC UR8, c[0x0][0xd58] ;  /* 0x0003560000080ab9 */ /* 0x000fe20000000800 */
[----:B------:R-:W-:-:S04]  /*2de30*/  UIMAD.WIDE.U32 UR4, UR6, UR4, URZ ;  /* 0x00000004060472a5 */ /* 0x000fc8000f8e003f */
[----:B------:R-:W-:-:S12]  /*2de40*/  @UP0 USHF.R.U32.HI UR36, URZ, UR8, UR5 ;  /* 0x000000083f240299 */ /* 0x000fd80008011605 */
.L_x_11001:
        /* <DEDUP_REMOVED lines=45> */
.L_x_11004:
[----:B------:R-:W-:-:S11]  /*2e120*/  UISETP.NE.AND UP0, UPT, UR5, 0x1, UPT ;  /* 0x000000010500788c */ /* 0x000fd6000bf05270 */
[----:B------:R-:W-:Y:S02]  /*2e130*/  @UP0 ULDC.64 UR14, c[0x0][0xae0] ;  /* 0x0002b800000e0ab9 */ /* 0x000fe40000000a00 */
[----:B------:R-:W-:-:S04]  /*2e140*/  UIMAD.WIDE.U32 UR6, UR8, UR14, URZ ;  /* 0x0000000e080672a5 */ /* 0x000fc8000f8e003f */
[----:B------:R-:W-:-:S12]  /*2e150*/  @UP0 USHF.R.U32.HI UR8, URZ, UR15, UR7 ;  /* 0x0000000f3f080299 */ /* 0x000fd80008011607 */
.L_x_11005:
[----:B------:R-:W-:-:S04]  /*2e160*/  UIMAD UR8, UR8, UR5, UR5 ;  /* 0x00000005080872a4 */ /* 0x000fc8000f8e0205 */
[----:B------:R-:W-:-:S04]  /*2e170*/  UISETP.LT.AND UP0, UPT, UR4, UR8, UPT ;  /* 0x000000080400728c */ /* 0x000fc8000bf01270 */
[----:B------:R-:W-:-:S12]  /*2e180*/  USEL UR4, UR4, UR8, UP0 ;  /* 0x0000000804047287 */ /* 0x000fd80008000000 */
.L_x_11003:
        /* <DEDUP_REMOVED lines=27> */
.L_x_11007:
[----:B------:R-:W-:-:S11]  /*2e340*/  UISETP.NE.AND UP0, UPT, UR5, 0x1, UPT ;  /* 0x000000010500788c */ /* 0x000fd6000bf05270 */
[----:B------:R-:W-:Y:S02]  /*2e350*/  @UP0 ULDC.64 UR10, c[0x0][0xae0] ;  /* 0x0002b800000a0ab9 */ /* 0x000fe40000000a00 */
[----:B------:R-:W-:-:S04]  /*2e360*/  UIMAD.WIDE.U32 UR6, UR4, UR10, URZ ;  /* 0x0000000a040672a5 */ /* 0x000fc8000f8e003f */
[----:B------:R-:W-:-:S12]  /*2e370*/  @UP0 USHF.R.U32.HI UR4, URZ, UR11, UR7 ;  /* 0x0000000b3f040299 */ /* 0x000fd80008011607 */
.L_x_11008:
[----:B------:R-:W-:-:S04]  /*2e380*/  UIMAD UR4, UR4, UR5, URZ ;  /* 0x00000005040472a4 */ /* 0x000fc8000f8e023f */
[----:B------:R-:W-:-:S04]  /*2e390*/  UISETP.LT.AND UP0, UPT, UR8, UR4, UPT ;  /* 0x000000040800728c */ /* 0x000fc8000bf01270 */
[----:B------:R-:W-:-:S12]  /*2e3a0*/  USEL UR8, UR8, UR4, !UP0 ;  /* 0x0000000408087287 */ /* 0x000fd8000c000000 */
.L_x_11006:
[----:B------:R-:W-:Y:S01]  /*2e3b0*/  UIMAD.WIDE UR4, UR8, 0x2aaaaaab, URZ ;  /* 0x2aaaaaab080478a5 */ /* 0x000fe2000f8e023f */
[----:B------:R0:W-:Y:S03]  /*2e3c0*/  STL [R1+0x480], RZ ;  /* 0x000480ff01007387 */ /* 0x0001e60000100800 */
[----:B------:R-:W-:-:S04]  /*2e3d0*/  USHF.R.U32.HI UR4, URZ, 0x1f, UR5 ;  /* 0x0000001f3f047899 */ /* 0x000fc80008011605 */
[----:B------:R-:W-:Y:S02]  /*2e3e0*/  ULEA.HI.SX32 UR4, UR5, UR4, 0x1c ;  /* 0x0000000405047291 */ /* 0x000fe4000f8fe23f */
[----:B------:R-:W-:Y:S02]  /*2e3f0*/  USHF.R.U32.HI UR5, URZ, 0x10, UR40 ;  /* 0x000000103f057899 */ /* 0x000fe40008011628 */
[----:B------:R-:W-:Y:S02]  /*2e400*/  ULOP3.LUT UR40, UR40, 0xffff, URZ, 0xc0, !UPT ;  /* 0x0000ffff28287892 */ /* 0x000fe4000f8ec03f */
[----:B------:R-:W-:Y:S01]  /*2e410*/  VIMNMX R7, RZ, UR4, !PT ;  /* 0x00000004ff077c48 */ /* 0x000fe2000ffe0100 */
[----:B------:R-:W-:-:S03]  /*2e420*/  UISETP.NE.AND UP0, UPT, UR5, URZ, UPT ;  /* 0x0000003f0500728c */ /* 0x000fc6000bf05270 */
[----:B------:R-:W-:Y:S01]  /*2e430*/  ISETP.LT.AND P0, PT, R7, UR9, PT ;  /* 0x0000000907007c0c */ /* 0x000fe2000bf01270 */
[----:B------:R0:W-:Y:S07]  /*2e440*/  STL [R1+0x47c], R7 ;  /* 0x00047c0701007387 */ /* 0x0001ee0000100800 */
        /* <DEDUP_REMOVED lines=30> */
.L_x_11009:
[----:B------:R-:W2:Y:S01]  /*2e630*/  LDL R2, [R1+0x480] ;  /* 0x0004800001027983 */ /* 0x000ea20000100800 */
[----:B------:R-:W-:Y:S02]  /*2e640*/  IMAD.MOV.U32 R6, RZ, RZ, RZ ;  /* 0x000000ffff067224 */ /* 0x000fe400078e00ff */
[----:B--2---:R-:W-:Y:S02]  /*2e650*/  IMAD R0, R2, UR40, R7 ;  /* 0x0000002802007c24 */ /* 0x004fe4000f8e0207 */
[----:B------:R-:W-:-:S03]  /*2e660*/  IMAD.MOV.U32 R7, RZ, RZ, 0x1 ;  /* 0x00000001ff077424 */ /* 0x000fc600078e00ff */
[----:B------:R-:W-:Y:S01]  /*2e670*/  VIADDMNMX R19, R0, R2, UR9, PT ;  /* 0x0000000900137e46 */ /* 0x000fe2000b800102 */
[----:B------:R1:W-:Y:S03]  /*2e680*/  STL [R1+0x478], R0 ;  /* 0x0004780001007387 */ /* 0x0003e60000100800 */
[----:B------:R-:W-:Y:S01]  /*2e690*/  ISETP.GT.AND P0, PT, R19, R0, PT ;  /* 0x000000001300720c */ /* 0x000fe20003f04270 */
[----:B------:R2:W-:Y:S01]  /*2e6a0*/  STL [R1+0x4a4], R19 ;  /* 0x0004a41301007387 */ /* 0x0005e20000100800 */
[----:B-1----:R-:W-:-:S11]  /*2e6b0*/  IMAD.MOV.U32 R0, RZ, RZ, 0x1 ;  /* 0x00000001ff007424 */ /* 0x002fd600078e00ff */
        /* <DEDUP_REMOVED lines=24> */
.L_x_11010:
        /* <DEDUP_REMOVED lines=20> */
.L_x_11012:
        /* <DEDUP_REMOVED lines=15> */
.L_x_11011:
        /* <DEDUP_REMOVED lines=17> */
[----:B------:R-:W-:Y:S01]  /*2eb80*/  SEL R16, R18, RZ, !P1 ;  /* 0x000000ff12107207 */ /* 0x000fe20004800000 */
[----:B------:R-:W-:Y:S06]  /*2eb90*/  BRA.DIV UR4, `(.L_x_11013) ;  /* 0x0000004204447947 */ /* 0x000fec000b800000 */
[----:B------:R1:W2:Y:S02]  /*2eba0*/  SHFL.IDX PT, R14, R4, RZ, 0x1f ;  /* 0x00001fff040e7589 */ /* 0x0002a400000e0000 */
.L_x_11097:
[----:B------:R3:W-:Y:S01]  /*2ebb0*/  STL [R1+0x470], R0 ;  /* 0x0004700001007387 */ /* 0x0007e20000100800 */
[----:B--2---:R-:W-:Y:S02]  /*2ebc0*/  ISETP.NE.AND P0, PT, R14, RZ, PT ;  /* 0x000000ff0e00720c */ /* 0x004fe40003f05270 */
[----:B------:R-:W-:Y:S02]  /*2ebd0*/  PLOP3.LUT P2, PT, PT, PT, PT, 0x8, 0x0 ;  /* 0x000000000000781c */ /* 0x000fe40003f4e170 */
[----:B------:R-:W-:-:S11]  /*2ebe0*/  LOP3.LUT R17, R17, 0xfffffffd, RZ, 0xc0, !PT ;  /* 0xfffffffd11117812 */ /* 0x000fd600078ec0ff */
[----:B------:R-:W-:Y:S01]  /*2ebf0*/  @P2 LOP3.LUT R17, R17, 0x2, RZ, 0xfc, !PT ;  /* 0x0000000211112812 */ /* 0x000fe200078efcff */
[----:B---3--:R-:W-:Y:S06]  /*2ec00*/  @P0 BRA `(.L_x_11014) ;  /* 0x0000000000e40947 */ /* 0x008fec0003800000 */
[----:B------:R-:W-:-:S03]  /*2ec10*/  UMOV UR4, 0xffffffff ;  /* 0xffffffff00047882 */ /* 0x000fc60000000000 */
[----:B------:R-:W-:Y:S05]  /*2ec20*/  BRA.DIV UR4, `(.L_x_11015) ;  /* 0x0000004204407947 */ /* 0x000fea000b800000 */
[----:B------:R-:W-:-:S13]  /*2ec30*/  ELECT P6, URZ, PT ;  /* 0x00000000003f782f */ /* 0x000fda00038c0000 */
.L_x_11100:
[----:B------:R-:W-:Y:S05]  /*2ec40*/  @!P6 BRA `(.L_x_11014) ;  /* 0x0000000000d4e947 */ /* 0x000fea0003800000 */
[----:B------:R-:W-:Y:S01]  /*2ec50*/  IMAD.MOV.U32 R16, RZ, RZ, R18 ;  /* 0x000000ffff107224 */ /* 0x000fe200078e0012 */
[----:B------:R-:W-:Y:S06]  /*2ec60*/  @!P1 BRA `(.L_x_11016) ;  /* 0x00000000004c9947 */ /* 0x000fec0003800000 */
[----:B------:R-:W2:Y:S01]  /*2ec70*/  LDC R6, c[0x0][0x43c] ;  /* 0x00010f00ff067b82 */ /* 0x000ea20000000800 */
[----:B------:R-:W-:Y:S01]  /*2ec80*/  IMAD.MOV.U32 R7, RZ, RZ, R0 ;  /* 0x000000ffff077224 */ /* 0x000fe200078e0000 */
[----:B------:R-:W-:Y:S01]  /*2ec90*/  ULDC.64 UR4, c[0x0][0x428] ;  /* 0x00010a0000047ab9 */ /* 0x000fe20000000a00 */
[----:B--2---:R-:W-:-:S13]  /*2eca0*/  ISETP.NE.AND P0, PT, R6, 0x1, PT ;  /* 0x000000010600780c */ /* 0x004fda0003f05270 */
[----:B01----:R-:W0:Y:S02]  /*2ecb0*/  @P0 LDC.64 R4, c[0x0][0x440] ;  /* 0x00011000ff040b82 */ /* 0x003e240000000a00 */
[----:B0-----:R-:W-:-:S04]  /*2ecc0*/  @P0 IMAD.HI.U32 R0, R7, R4, RZ ;  /* 0x0000000407000227 */ /* 0x001fc800078e00ff */
[----:B------:R-:W-:Y:S01]  /*2ecd0*/  IMAD.MOV.U32 R4, RZ, RZ, R7 ;  /* 0x000000ffff047224 */ /* 0x000fe200078e0007 */
[----:B------:R-:W-:-:S05]  /*2ece0*/  @P0 SHF.R.U32.HI R4, RZ, R5, R0 ;  /* 0x00000005ff040219 */ /* 0x000fca0000011600 */
[----:B------:R-:W-:-:S04]  /*2ecf0*/  IMAD.MOV R5, RZ, RZ, -R4 ;  /* 0x000000ffff057224 */ /* 0x000fc800078e0a04 */
[----:B------:R-:W-:Y:S01]  /*2ed00*/  IMAD R7, R6, R5, R7 ;  /* 0x0000000506077224 */ /* 0x000fe200078e0207 */
[----:B------:R-:W-:-:S04]  /*2ed10*/  SHF.R.S32.HI R5, RZ, 0x1f, R4 ;  /* 0x0000001fff057819 */ /* 0x000fc80000011404 */
[----:B------:R0:W-:Y:S01]  /*2ed20*/  STL [R1+0x470], R7 ;  /* 0x0004700701007387 */ /* 0x0001e20000100800 */
[----:B------:R-:W-:-:S03]  /*2ed30*/  IMAD.WIDE.U32 R4, R18, UR4, R4 ;  /* 0x0000000412047c25 */ /* 0x000fc6000f8e0004 */
[----:B------:R-:W-:Y:S01]  /*2ed40*/  LEA R2, P0, R4, R2, 0x2 ;  /* 0x0000000204027211 */ /* 0x000fe200078010ff */
[----:B0-----:R-:W-:-:S04]  /*2ed50*/  IMAD R7, R19, UR4, RZ ;  /* 0x0000000413077c24 */ /* 0x001fc8000f8e02ff */
[----:B------:R-:W-:-:S04]  /*2ed60*/  IMAD R7, R18, UR5, R7 ;  /* 0x0000000512077c24 */ /* 0x000fc8000f8e0207 */
[----:B------:R-:W-:-:S05]  /*2ed70*/  IMAD.IADD R0, R5, 0x1, R7 ;  /* 0x0000000105007824 */ /* 0x000fca00078e0207 */
[----:B------:R-:W-:-:S05]  /*2ed80*/  LEA.HI.X R3, R4, R3, R0, 0x2, P0 ;  /* 0x0000000304037211 */ /* 0x000fca00000f1400 */
[----:B------:R2:W5:Y:S02]  /*2ed90*/  LDG.E R16, desc[UR44][R2.64] ;  /* 0x0000002c02107981 */ /* 0x000564000c1e1900 */
.L_x_11016:
[----:B------:R-:W-:Y:S01]  /*2eda0*/  IMAD.MOV.U32 R0, RZ, RZ, 0x1 ;  /* 0x00000001ff007424 */ /* 0x000fe200078e00ff */
[----:B------:R-:W2:Y:S04]  /*2edb0*/  S2R R8, SR_TID.X ;  /* 0x0000000000087919 */ /* 0x000ea80000002100 */
[----:B------:R-:W-:-:S04]  /*2edc0*/  SHF.L.U32 R0, R0, 0x1f, RZ ;  /* 0x0000001f00007819 */ /* 0x000fc800000006ff */
[----:B------:R-:W3:Y:S01]  /*2edd0*/  SYNCS.PHASECHK.TRANS64.TRYWAIT P0, [UR38+0x32440], R0 ;  /* 0x03244000ff0075a7 */ /* 0x000ee20008000166 */
[----:B--2---:R-:W-:-:S04]  /*2ede0*/  LOP3.LUT R2, R8, 0x7f, RZ, 0xc0, !PT ;  /* 0x0000007f08027812 */ /* 0x004fc800078ec0ff */
[----:B------:R-:W-:Y:S01]  /*2edf0*/  ISETP.NE.AND P1, PT, R2, RZ, PT ;  /* 0x000000ff0200720c */ /* 0x000fe20003f25270 */
[----:B---3--:R-:W-:-:S12]  /*2ee00*/  @!P0 BRA `(.L_x_11017) ;  /* 0x0000003c00e88947 */ /* 0x008fd80003800000 */
.L_x_11101:
[----:B------:R-:W-:Y:S05]  /*2ee10*/  @P1 BRA `(.L_x_11018) ;  /* 0x0000000000181947 */ /* 0x000fea0003800000 */
[----:B------:R-:W3:Y:S01]  /*2ee20*/  S2R R2, SR_TID.X ;  /* 0x0000000000027919 */ /* 0x000ee20000002100 */
[----:B--2---:R-:W-:-:S04]  /*2ee30*/  IMAD.MOV.U32 R0, RZ, RZ, 0x3000 ;  /* 0x00003000ff007424 */ /* 0x004fc800078e00ff */
[----:B------:R4:W-:Y:S01]  /*2ee40*/  SYNCS.ARRIVE.TRANS64 RZ, [UR38+0x32430], R0 ;  /* 0x03243000ffff79a7 */ /* 0x0009e20008000026 */
[----:B---3--:R-:W-:-:S13]  /*2ee50*/  LOP3.LUT P0, RZ, R2, 0x1f, RZ, 0xc0, !PT ;  /* 0x0000001f02ff7812 */ /* 0x008fda000780c0ff */
[----:B----4-:R-:W-:Y:S05]  /*2ee60*/  @!P0 BRA `(.L_x_11018) ;  /* 0x0000000000048947 */ /* 0x010fea0003800000 */
[----:B------:R-:W-:Y:S01]  /*2ee70*/  BPT.TRAP 0x1 ;  /* 0x000000040000795c */ /* 0x000fe20000300000 */
.L_x_11018:
[----:B--2---:R-:W2:Y:S01]  /*2ee80*/  LDL R0, [R1+0x470] ;  /* 0x0004700001007983 */ /* 0x004ea20000100800 */
        /* <DEDUP_REMOVED lines=16> */
[----:B--2---:R-:W-:Y:S01]  /*2ef90*/  NOP ;  /* 0x0000000000007918 */ /* 0x004fe20000000000 */
.L_x_11014:
        /* <DEDUP_REMOVED lines=23> */
.L_x_11019:
[----:B------:R-:W2:Y:S01]  /*2f110*/  LDC R7, c[0x0][0x448] ;  /* 0x00011200ff077b82 */ /* 0x000ea20000000800 */
[----:B------:R-:W3:Y:S01]  /*2f120*/  S2R R9, SR_TID.X ;  /* 0x0000000000097919 */ /* 0x000ee20000002100 */
[----:B------:R-:W-:Y:S02]  /*2f130*/  ULDC.64 UR8, c[0x0][0x2d8] ;  /* 0x0000b60000087ab9 */ /* 0x000fe40000000a00 */
[----:B------:R-:W-:Y:S01]  /*2f140*/  UIMAD UR6, UR43, UR8, URZ ;  /* 0x000000082b0672a4 */ /* 0x000fe2000f8e023f */
[----:B-1----:R-:W1:Y:S01]  /*2f150*/  S2R R4, SR_CTAID.Z ;  /* 0x0000000000047919 */ /* 0x002e620000002700 */
[----:B------:R-:W-:Y:S02]  /*2f160*/  UIMAD.WIDE.U32 UR4, UR36, UR8, URZ ;  /* 0x00000008240472a5 */ /* 0x000fe4000f8e003f */
[----:B------:R-:W-:Y:S01]  /*2f170*/  UIMAD UR6, UR36, UR9, UR6 ;  /* 0x00000009240672a4 */ /* 0x000fe2000f8e0206 */
[----:B------:R-:W4:Y:S03]  /*2f180*/  S2R R10, SR_CTAID.Z ;  /* 0x00000000000a7919 */ /* 0x000f260000002700 */
[----:B------:R-:W-:Y:S01]  /*2f190*/  UIADD3 UR5, UR5, UR6, URZ ;  /* 0x0000000605057290 */ /* 0x000fe2000fffe03f */
[----:B--2---:R-:W-:-:S02]  /*2f1a0*/  ISETP.NE.AND P0, PT, R7, 0x1, PT ;  /* 0x000000010700780c */ /* 0x004fc40003f05270 */
[C---:B---3--:R-:W-:Y:S01]  /*2f1b0*/  LOP3.LUT R8, R9.reuse, 0x7f, RZ, 0xc0, !PT ;  /* 0x0000007f09087812 */ /* 0x048fe200078ec0ff */
[----:B------:R-:W-:-:S10]  /*2f1c0*/  IMAD.SHL.U32 R3, R9, 0x10, RZ ;  /* 0x0000001009037824 */ /* 0x000fd400078e00ff */
[----:B------:R-:W2:Y:S01]  /*2f1d0*/  @P0 LDC R0, c[0x0][0x44c] ;  /* 0x00011300ff000b82 */ /* 0x000ea20000000800 */
[----:B------:R-:W-:Y:S02]  /*2f1e0*/  SHF.R.U32.HI R6, RZ, 0x3, R8 ;  /* 0x00000003ff067819 */ /* 0x000fe40000011608 */
[----:B-1----:R-:W-:Y:S02]  /*2f1f0*/  SHF.R.S32.HI R4, RZ, 0x1f, R4 ;  /* 0x0000001fff047819 */ /* 0x002fe40000011404 */
[----:B------:R-:W-:-:S03]  /*2f200*/  LOP3.LUT R3, R6, 0x70, R3, 0xf8, !PT ;  /* 0x0000007006037812 */ /* 0x000fc600078ef803 */
[----:B------:R-:W1:Y:S02]  /*2f210*/  @P0 LDC R2, c[0x0][0x450] ;  /* 0x00011400ff020b82 */ /* 0x000e640000000800 */
[----:B0-----:R-:W-:-:S04]  /*2f220*/  VIADD R5, R3, UR39 ;  /* 0x0000002703057c36 */ /* 0x001fc80008000000 */
[----:B--2---:R-:W-:-:S04]  /*2f230*/  @P0 IMAD.HI.U32 R3, R5, R0, RZ ;  /* 0x0000000005030227 */ /* 0x004fc800078e00ff */
[----:B------:R-:W-:Y:S01]  /*2f240*/  IMAD.MOV.U32 R0, RZ, RZ, R5 ;  /* 0x000000ffff007224 */ /* 0x000fe200078e0005 */
[----:B-1----:R-:W-:Y:S02]  /*2f250*/  @P0 SHF.R.U32.HI R0, RZ, R2, R3 ;  /* 0x00000002ff000219 */ /* 0x002fe40000011603 */
[----:B------:R-:W0:Y:S02]  /*2f260*/  LDC.64 R2, c[0x0][0x2e0] ;  /* 0x0000b800ff027b82 */ /* 0x000e240000000a00 */
[----:B0-----:R-:W-:-:S04]  /*2f270*/  IMAD R4, R4, R2, RZ ;  /* 0x0000000204047224 */ /* 0x001fc800078e02ff */
[C---:B----4-:R-:W-:Y:S02]  /*2f280*/  IMAD R4, R10.reuse, R3, R4 ;  /* 0x000000030a047224 */ /* 0x050fe400078e0204 */
        /* <DEDUP_REMOVED lines=8> */
[----:B------:R-:W-:Y:S02]  /*2f310*/  IMAD.MOV R0, RZ, RZ, -R0 ;  /* 0x000000ffff007224 */ /* 0x000fe400078e0a00 */
[----:B------:R-:W-:Y:S02]  /*2f320*/  IMAD.IADD R3, R3, 0x1, R4 ;  /* 0x0000000103037824 */ /* 0x000fe400078e0204 */
[----:B------:R-:W-:-:S04]  /*2f330*/  IMAD R0, R7, R0, R5 ;  /* 0x0000000007007224 */ /* 0x000fc800078e0205 */
[----:B------:R-:W-:Y:S01]  /*2f340*/  IMAD.WIDE.U32 R2, R0, UR4, R2 ;  /* 0x0000000400027c25 */ /* 0x000fe2000f8e0002 */
[----:B------:R-:W-:-:S05]  /*2f350*/  SHF.R.S32.HI R4, RZ, 0x1f, R0 ;  /* 0x0000001fff047819 */ /* 0x000fca0000011400 */
[----:B------:R-:W-:-:S04]  /*2f360*/  IMAD R4, R4, UR4, RZ ;  /* 0x0000000404047c24 */ /* 0x000fc8000f8e02ff */
        /* <DEDUP_REMOVED lines=21> */
[----:B------:R-:W2:Y:S02]  /*2f4c0*/  SHFL.IDX PT, R6, R0, 0x1, 0x181f ;  /* 0x00381f0000067f89 */ /* 0x000ea400000e0000 */
[----:B------:R-:W-:-:S02]  /*2f4d0*/  ISETP.GE.AND P1, PT, R11, R2, PT ;  /* 0x000000020b00720c */ /* 0x000fc40003f26270 */
[----:B------:R-:W3:Y:S01]  /*2f4e0*/  SHFL.IDX PT, R8, R3, 0x1, 0x181f ;  /* 0x00381f0003087f89 */ /* 0x000ee200000e0000 */
[----:B------:R-:W-:-:S03]  /*2f4f0*/  ISETP.GE.AND P2, PT, R12, R2, PT ;  /* 0x000000020c00720c */ /* 0x000fc60003f46270 */
[----:B------:R4:W-:Y:S04]  /*2f500*/  STL [R1+0x484], R12 ;  /* 0x0004840c01007387 */ /* 0x0009e80000100800 */
[----:B------:R-:W-:Y:S03]  /*2f510*/  STL [R1+0x464], R11 ;  /* 0x0004640b01007387 */ /* 0x000fe60000100800 */
[----:B------:R-:W-:Y:S02]  /*2f520*/  @!P1 LEA R7, R9, UR38, 0x1 ;  /* 0x0000002609079c11 */ /* 0x000fe4000f8e08ff */
[----:B0-----:R-:W-:Y:S01]  /*2f530*/  @!P1 LEA R5, P3, R10, R5, 0x1 ;  /* 0x000000050a059211 */ /* 0x001fe200078608ff */
[----:B----4-:R-:W-:-:S04]  /*2f540*/  VIADD R12, R11, 0x20 ;  /* 0x000000200b0c7836 */ /* 0x010fc80000000000 */
[----:B-1----:R-:W-:Y:S01]  /*2f550*/  @!P1 IMAD.X R4, RZ, RZ, R4, P3 ;  /* 0x000000ffff049224 */ /* 0x002fe200018e0604 */
[----:B------:R-:W-:Y:S04]  /*2f560*/  STL [R1+0x490], R12 ;  /* 0x0004900c01007387 */ /* 0x000fe80000100800 */
[----:B------:R-:W-:-:S04]  /*2f570*/  @!P1 LOP3.LUT R5, R5, R4, RZ, 0x3c, !PT ;  /* 0x0000000405059212 */ /* 0x000fc800078e3cff */
[----:B------:R-:W-:-:S04]  /*2f580*/  @!P1 LOP3.LUT R4, R5, R4, RZ, 0x3c, !PT ;  /* 0x0000000405049212 */ /* 0x000fc800078e3cff */
[----:B------:R-:W-:-:S05]  /*2f590*/  @!P1 LOP3.LUT R5, R5, R4, RZ, 0x3c, !PT ;  /* 0x0000000405059212 */ /* 0x000fca00078e3cff */
[----:B------:R2:W-:Y:S02]  /*2f5a0*/  @!P1 LDGSTS.E.BYPASS.LTC128B.128 [R7+0x18400], desc[UR44][R4.64], !P0 ;  /* 0x1840000004079fae */ /* 0x0005e4000c101d6c */
[----:B--2---:R-:W-:Y:S01]  /*2f5b0*/  @!P2 LEA R4, P1, R10, R6, 0x1 ;  /* 0x000000060a04a211 */ /* 0x004fe200078208ff */
[----:B------:R-:W-:Y:S01]  /*2f5c0*/  VIADD R7, R11, 0x30 ;  /* 0x000000300b077836 */ /* 0x000fe20000000000 */
[----:B------:R-:W-:-:S03]  /*2f5d0*/  @!P2 LEA R6, R9, UR38, 0x1 ;  /* 0x000000260906ac11 */ /* 0x000fc6000f8e08ff */
[----:B---3--:R-:W-:Y:S01]  /*2f5e0*/  @!P2 IMAD.X R5, RZ, RZ, R8, P1 ;  /* 0x000000ffff05a224 */ /* 0x008fe200008e0608 */
[----:B------:R-:W-:Y:S01]  /*2f5f0*/  ISETP.GE.AND P1, PT, R12, R2, PT ;  /* 0x000000020c00720c */ /* 0x000fe20003f26270 */
[----:B------:R-:W-:Y:S04]  /*2f600*/  STL [R1+0x494], R7 ;  /* 0x0004940701007387 */ /* 0x000fe80000100800 */
[----:B------:R0:W-:Y:S04]  /*2f610*/  @!P2 LDGSTS.E.BYPASS.LTC128B.128 [R6+0x18c00], desc[UR44][R4.64], !P0 ;  /* 0x18c000000406afae */ /* 0x0001e8000c101d6c */
[----:B0-----:R-:W0:Y:S04]  /*2f620*/  SHFL.IDX PT, R5, R0, 0x2, 0x181f ;  /* 0x00581f0000057f89 */ /* 0x001e2800000e0000 */
        /* <DEDUP_REMOVED lines=23> */
[----:B0-----:R-:W0:Y:S04]  /*2f7a0*/  SHFL.IDX PT, R4, R0, 0x4, 0x181f ;  /* 0x00981f0000047f89 */ /* 0x001e2800000e0000 */
[----:B------:R-:W1:Y:S01]  /*2f7b0*/  SHFL.IDX PT, R6, R3, 0x4, 0x181f ;  /* 0x00981f0003067f89 */ /* 0x000e6200000e0000 */
[----:B0-----:R-:W-:-:S05]  /*2f7c0*/  @!P1 LEA R5, P2, R10, R4, 0x1 ;  /* 0x000000040a059211 */ /* 0x001fca00078408ff */
[----:B-1----:R-:W-:Y:S01]  /*2f7d0*/  @!P1 IMAD.X R4, RZ, RZ, R6, P2 ;  /* 0x000000ffff049224 */ /* 0x002fe200010e0606 */
[----:B------:R-:W-:-:S04]  /*2f7e0*/  @!P1 LEA R6, R9, UR38, 0x1 ;  /* 0x0000002609069c11 */ /* 0x000fc8000f8e08ff */
        /* <DEDUP_REMOVED lines=16> */
[----:B------:R-:W-:-:S03]  /*2f8f0*/  ISETP.GE.AND P1, PT, R7, R2, PT ;  /* 0x000000020700720c */ /* 0x000fc60003f26270 */
[----:B0-----:R-:W0:Y:S04]  /*2f900*/  SHFL.IDX PT, R4, R0, 0x6, 0x181f ;  /* 0x00d81f0000047f89 */ /* 0x001e2800000e0000 */
[----:B------:R-:W1:Y:S04]  /*2f910*/  SHFL.IDX PT, R6, R3, 0x6, 0x181f ;  /* 0x00d81f0003067f89 */ /* 0x000e6800000e0000 */
[----:B------:R-:W2:Y:S04]  /*2f920*/  SHFL.IDX PT, R3, R3, 0x7, 0x181f ;  /* 0x00f81f0003037f89 */ /* 0x000ea800000e0000 */
[----:B------:R-:W3:Y:S01]  /*2f930*/  SHFL.IDX PT, R0, R0, 0x7, 0x181f ;  /* 0x00f81f0000007f89 */ /* 0x000ee200000e0000 */
[----:B0-----:R-:W-:-:S05]  /*2f940*/  @!P1 LEA R5, P2, R10, R4, 0x1 ;  /* 0x000000040a059211 */ /* 0x001fca00078408ff */
[----:B-1----:R-:W-:Y:S01]  /*2f950*/  @!P1 IMAD.X R4, RZ, RZ, R6, P2 ;  /* 0x000000ffff049224 */ /* 0x002fe200010e0606 */
[----:B------:R-:W-:-:S04]  /*2f960*/  @!P1 LEA R6, R9, UR38, 0x1 ;  /* 0x0000002609069c11 */ /* 0x000fc8000f8e08ff */
[----:B------:R-:W-:-:S04]  /*2f970*/  @!P1 LOP3.LUT R5, R5, R4, RZ, 0x3c, !PT ;  /* 0x0000000405059212 */ /* 0x000fc800078e3cff */
[----:B------:R-:W-:-:S04]  /*2f980*/  @!P1 LOP3.LUT R4, R5, R4, RZ, 0x3c, !PT ;  /* 0x0000000405049212 */ /* 0x000fc800078e3cff */
[----:B------:R-:W-:-:S05]  /*2f990*/  @!P1 LOP3.LUT R5, R5, R4, RZ, 0x3c, !PT ;  /* 0x0000000405059212 */ /* 0x000fca00078e3cff */
[----:B--23--:R1:W-:Y:S02]  /*2f9a0*/  @!P1 LDGSTS.E.BYPASS.LTC128B.128 [R6+0x1b400], desc[UR44][R4.64], !P0 ;  /* 0x1b40000004069fae */ /* 0x00c3e4000c101d6c */
.L_x_11118:
[----:B01----:R-:W2:Y:S02]  /*2f9b0*/  LDL R4, [R1+0x464] ;  /* 0x0004640001047983 */ /* 0x003ea40000100800 */
        /* <DEDUP_REMOVED lines=42> */
.L_x_11021:
[----:B0-----:R-:W2:Y:S01]  /*2fc60*/  LDL.LU.64 R4, [R1+0x4a8] ;  /* 0x0004a80001047983 */ /* 0x001ea20000300a00 */
[----:B------:R-:W0:Y:S01]  /*2fc70*/  LDC R6, c[0x0][0x448] ;  /* 0x00011200ff067b82 */ /* 0x000e220000000800 */
[----:B------:R-:W-:Y:S02]  /*2fc80*/  ULDC.64 UR4, c[0x0][0x3e0] ;  /* 0x0000f80000047ab9 */ /* 0x000fe40000000a00 */
[----:B------:R-:W2:Y:S01]  /*2fc90*/  LDL.LU.64 R2, [R1+0x488] ;  /* 0x0004880001027983 */ /* 0x000ea20000300a00 */
[----:B------:R-:W1:Y:S01]  /*2fca0*/  S2R R0, SR_CTAID.Z ;  /* 0x0000000000007919 */ /* 0x000e620000002700 */
[----:B0-----:R-:W-:Y:S02]  /*2fcb0*/  ISETP.NE.AND P0, PT, R6, 0x1, PT ;  /* 0x000000010600780c */ /* 0x001fe40003f05270 */
[----:B-1----:R-:W-:-:S05]  /*2fcc0*/  SHF.R.S32.HI R0, RZ, 0x1f, R0 ;  /* 0x0000001fff007819 */ /* 0x002fca0000011400 */
[----:B------:R-:W-:Y:S01]  /*2fcd0*/  IMAD R0, R0, UR4, RZ ;  /* 0x0000000400007c24 */ /* 0x000fe2000f8e02ff */
[----:B------:R-:W0:Y:S02]  /*2fce0*/  S2R R8, SR_TID.X ;  /* 0x0000000000087919 */ /* 0x000e240000002100 */
[----:B0-----:R-:W-:-:S05]  /*2fcf0*/  IMAD.SHL.U32 R10, R8, 0x8, RZ ;  /* 0x00000008080a7824 */ /* 0x001fca00078e00ff */
[----:B------:R-:W-:Y:S01]  /*2fd00*/  LOP3.LUT R10, R10, 0x38, RZ, 0xc0, !PT ;  /* 0x000000380a0a7812 */ /* 0x000fe200078ec0ff */
[----:B--2---:R-:W-:Y:S02]  /*2fd10*/  IMAD.MOV.U32 R2, RZ, RZ, R4 ;  /* 0x000000ffff027224 */ /* 0x004fe400078e0004 */
[----:B------:R-:W0:Y:S01]  /*2fd20*/  S2R R4, SR_CTAID.Z ;  /* 0x0000000000047919 */ /* 0x000e220000002700 */
[----:B------:R-:W1:Y:S01]  /*2fd30*/  S2R R5, SR_TID.X ;  /* 0x0000000000057919 */ /* 0x000e620000002100 */
[C---:B0-----:R-:W-:Y:S02]  /*2fd40*/  IMAD R0, R4.reuse, UR5, R0 ;  /* 0x0000000504007c24 */ /* 0x041fe4000f8e0200 */
[----:B------:R-:W-:Y:S01]  /*2fd50*/  IMAD.WIDE.U32 R2, R4, UR4, R2 ;  /* 0x0000000404027c25 */ /* 0x000fe2000f8e0002 */
[----:B------:R-:W-:-:S03]  /*2fd60*/  ULDC.64 UR4, c[0x0][0x3d0] ;  /* 0x0000f40000047ab9 */ /* 0x000fc60000000a00 */
[----:B------:R-:W-:Y:S02]  /*2fd70*/  IMAD.IADD R3, R3, 0x1, R0 ;  /* 0x0000000103037824 */ /* 0x000fe400078e0200 */
[----:B------:R-:W0:Y:S01]  /*2fd80*/  @P0 LDC R0, c[0x0][0x44c] ;  /* 0x00011300ff000b82 */ /* 0x000e220000000800 */
[C---:B-1----:R-:W-:Y:S01]  /*2fd90*/  LOP3.LUT R4, R5.reuse, 0x7f, RZ, 0xc0, !PT ;  /* 0x0000007f05047812 */ /* 0x042fe200078ec0ff */
[----:B------:R-:W-:-:S06]  /*2fda0*/  IMAD.SHL.U32 R15, R5, 0x10, RZ ;  /* 0x00000010050f7824 */ /* 0x000fcc00078e00ff */
[----:B------:R-:W1:Y:S01]  /*2fdb0*/  @P0 LDC R5, c[0x0][0x450] ;  /* 0x00011400ff050b82 */ /* 0x000e620000000800 */
[----:B------:R-:W-:-:S04]  /*2fdc0*/  SHF.R.U32.HI R7, RZ, 0x3, R4 ;  /* 0x00000003ff077819 */ /* 0x000fc80000011604 */
[----:B------:R-:W-:-:S05]  /*2fdd0*/  LOP3.LUT R7, R7, 0x70, R15, 0xf8, !PT ;  /* 0x0000007007077812 */ /* 0x000fca00078ef80f */
[----:B------:R-:W-:-:S04]  /*2fde0*/  VIADD R7, R7, UR39 ;  /* 0x0000002707077c36 */ /* 0x000fc80008000000 */
[----:B0-----:R-:W-:-:S04]  /*2fdf0*/  @P0 IMAD.HI.U32 R0, R7, R0, RZ ;  /* 0x0000000007000227 */ /* 0x001fc800078e00ff */
[----:B------:R-:W-:Y:S01]  /*2fe00*/  IMAD.MOV.U32 R4, RZ, RZ, R7 ;  /* 0x000000ffff047224 */ /* 0x000fe200078e0007 */
[----:B-1----:R-:W-:-:S04]  /*2fe10*/  @P0 SHF.R.U32.HI R4, RZ, R5, R0 ;  /* 0x00000005ff040219 */ /* 0x002fc80000011600 */
[--C-:B------:R-:W-:Y:S01]  /*2fe20*/  SHF.R.S32.HI R5, RZ, 0x1f, R4.reuse ;  /* 0x0000001fff057819 */ /* 0x100fe20000011404 */
[----:B------:R-:W-:-:S04]  /*2fe30*/  IMAD.MOV R0, RZ, RZ, -R4 ;  /* 0x000000ffff007224 */ /* 0x000fc800078e0a04 */
[----:B------:R-:W-:Y:S02]  /*2fe40*/  IMAD R5, R5, UR4, RZ ;  /* 0x0000000405057c24 */ /* 0x000fe4000f8e02ff */
[----:B------:R-:W-:-:S04]  /*2fe50*/  IMAD.WIDE.U32 R2, R4, UR4, R2 ;  /* 0x0000000404027c25 */ /* 0x000fc8000f8e0002 */
[----:B------:R-:W-:Y:S02]  /*2fe60*/  IMAD R0, R6, R0, R7 ;  /* 0x0000000006007224 */ /* 0x000fe400078e0207 */
        /* <DEDUP_REMOVED lines=14> */
[----:B------:R-:W-:-:S04]  /*2ff50*/  LOP3.LUT R0, R10, 0x80, RZ, 0xfc, !PT ;  /* 0x000000800a007812 */ /* 0x000fc800078efcff */
[----:B------:R-:W-:Y:S02]  /*2ff60*/  ISETP.GE.AND P1, PT, R0, UR4, PT ;  /* 0x0000000400007c0c */ /* 0x000fe4000bf26270 */
[C---:B------:R-:W-:Y:S02]  /*2ff70*/  LOP3.LUT R0, R10.reuse, 0xc0, RZ, 0xfc, !PT ;  /* 0x000000c00a007812 */ /* 0x040fe400078efcff */
[----:B------:R-:W-:Y:S02]  /*2ff80*/  ISETP.GE.AND P3, PT, R10, UR4, PT ;  /* 0x000000040a007c0c */ /* 0x000fe4000bf66270 */
[----:B------:R-:W-:Y:S01]  /*2ff90*/  ISETP.GE.AND P2, PT, R0, UR4, PT ;  /* 0x0000000400007c0c */ /* 0x000fe2000bf46270 */
[----:B------:R-:W-:-:S03]  /*2ffa0*/  UMOV UR4, 0xffffffff ;  /* 0xffffffff00047882 */ /* 0x000fc60000000000 */
[----:B------:R-:W-:Y:S09]  /*2ffb0*/  BRA.DIV UR4, `(.L_x_11022) ;  /* 0x0000003a04707947 */ /* 0x000ff2000b800000 */
[----:B------:R-:W2:Y:S01]  /*2ffc0*/  LDL.LU R3, [R1+0x484] ;  /* 0x0004840001037983 */ /* 0x000ea20000300800 */
[----:B------:R-:W-:-:S03]  /*2ffd0*/  ULDC UR4, c[0x0][0x288] ;  /* 0x0000a20000047ab9 */ /* 0x000fc60000000800 */
[----:B------:R-:W3:Y:S04]  /*2ffe0*/  LDL.LU R7, [R1+0x464] ;  /* 0x0004640001077983 */ /* 0x000ee80000300800 */
[----:B------:R-:W4:Y:S04]  /*2fff0*/  LDL.LU R15, [R1+0x490] ;  /* 0x00049000010f7983 */ /* 0x000f280000300800 */
[----:B------:R-:W5:Y:S01]  /*30000*/  LDL.LU R13, [R1+0x494] ;  /* 0x00049400010d7983 */ /* 0x000f620000300800 */
[----:B------:R-:W0:Y:S01]  /*30010*/  S2R R2, SR_TID.X ;  /* 0x0000000000027919 */ /* 0x000e220000002100 */
[----:B------:R-:W-:-:S02]  /*30020*/  IMAD R0, R6, UR4, RZ ;  /* 0x0000000406007c24 */ /* 0x000fc4000f8e02ff */
[----:B------:R-:W5:Y:S01]  /*30030*/  LDL.LU R14, [R1+0x498] ;  /* 0x00049800010e7983 */ /* 0x000f620000300800 */
[----:B0-----:R-:W-:-:S05]  /*30040*/  IMAD.SHL.U32 R11, R2, 0x8, RZ ;  /* 0x00000008020b7824 */ /* 0x001fca00078e00ff */
[----:B------:R-:W-:-:S04]  /*30050*/  LOP3.LUT R11, R11, 0x1f8, RZ, 0xc0, !PT ;  /* 0x000001f80b0b7812 */ /* 0x000fc800078ec0ff */
[----:B------:R-:W-:Y:S01]  /*30060*/  LOP3.LUT R11, R11, 0x38, R2, 0x78, !PT ;  /* 0x000000380b0b7812 */ /* 0x000fe200078e7802 */
[----:B------:R-:W-:Y:S01]  /*30070*/  SHFL.IDX PT, R6, R4, 0x1, 0x181f ;  /* 0x00381f0004067f89 */ /* 0x000fe200000e0000 */
[----:B--2---:R-:W-:-:S03]  /*30080*/  ISETP.GE.AND P4, PT, R3, R0, PT ;  /* 0x000000000300720c */ /* 0x004fc60003f86270 */
[----:B------:R-:W0:Y:S01]  /*30090*/  SHFL.IDX PT, R3, R5, RZ, 0x181f ;  /* 0x00181fff05037589 */ /* 0x000e2200000e0000 */
[----:B---3--:R-:W-:Y:S02]  /*300a0*/  ISETP.GE.AND P5, PT, R7, R0, PT ;  /* 0x000000000700720c */ /* 0x008fe40003fa6270 */
[----:B------:R-:W-:Y:S02]  /*300b0*/  LOP3.LUT R7, R2, 0x7f, RZ, 0xc0, !PT ;  /* 0x0000007f02077812 */ /* 0x000fe400078ec0ff */
[----:B------:R-:W1:Y:S03]  /*300c0*/  SHFL.IDX PT, R2, R4, RZ, 0x181f ;  /* 0x00181fff04027589 */ /* 0x000e6600000e0000 */
[----:B------:R-:W-:-:S06]  /*300d0*/  IMAD.SHL.U32 R12, R7, 0x8, RZ ;  /* 0x00000008070c7824 */ /* 0x000fcc00078e00ff */
[----:B0-----:R-:W-:-:S05]  /*300e0*/  @!P5 LEA R3, P6, R10, R3, 0x1 ;  /* 0x000000030a03d211 */ /* 0x001fca00078c08ff */
[----:B-1----:R-:W-:Y:S01]  /*300f0*/  @!P5 IMAD.X R2, RZ, RZ, R2, P6 ;  /* 0x000000ffff02d224 */ /* 0x002fe200030e0602 */
[----:B------:R-:W-:-:S04]  /*30100*/  LOP3.LUT R11, R11, 0x200, R12, 0xf8, !PT ;  /* 0x000002000b0b7812 */ /* 0x000fc800078ef80c */
[----:B------:R-:W-:-:S04]  /*30110*/  @!P5 LOP3.LUT R3, R3, R2, RZ, 0x3c, !PT ;  /* 0x000000020303d212 */ /* 0x000fc800078e3cff */
[----:B------:R-:W-:Y:S02]  /*30120*/  @!P5 LOP3.LUT R2, R3, R2, RZ, 0x3c, !PT ;  /* 0x000000020302d212 */ /* 0x000fe400078e3cff */
        /* <DEDUP_REMOVED lines=19> */
[----:B0-----:R-:W-:-:S05]  /*30260*/  @!P4 LEA R2, P6, R10, R2, 0x1 ;  /* 0x000000020a02c211 */ /* 0x001fca00078c08ff */
[----:B-1----:R-:W-:-:S05]  /*30270*/  @!P4 IMAD.X R3, RZ, RZ, R6, P6 ;  /* 0x000000ffff03c224 */ /* 0x002fca00030e0606 */
[----:B------:R-:W-:Y:S04]  /*30280*/  @!P4 LDGSTS.E.BYPASS.LTC128B.128 [R9+0x23400], desc[UR44][R2.64], !P3 ;  /* 0x234000000209cfae */ /* 0x000fe8000d901d6c */
[----:B------:R-:W-:Y:S04]  /*30290*/  @!P4 LDGSTS.E.BYPASS.LTC128B.128 [R9+0x27400], desc[UR44][R2.64+0x80], !P0 ;  /* 0x274000800209cfae */ /* 0x000fe8000c101d6c */
[----:B------:R-:W-:Y:S04]  /*302a0*/  @!P4 LDGSTS.E.BYPASS.LTC128B.128 [R9+0x2b400], desc[UR44][R2.64+0x100], !P1 ;  /* 0x2b4001000209cfae */ /* 0x000fe8000c901d6c */
[----:B------:R0:W-:Y:S01]  /*302b0*/  @!P4 LDGSTS.E.BYPASS.LTC128B.128 [R9+0x2f400], desc[UR44][R2.64+0x180], !P2 ;  /* 0x2f4001800209cfae */ /* 0x0001e2000d101d6c */
[----:B-----5:R-:W-:-:S03]  /*302c0*/  ISETP.GE.AND P4, PT, R13, R0, PT ;  /* 0x000000000d00720c */ /* 0x020fc60003f86270 */
[----:B------:R-:W3:Y:S04]  /*302d0*/  LDL.LU R13, [R1+0x4a0] ;  /* 0x0004a000010d7983 */ /* 0x000ee80000300800 */
        /* <DEDUP_REMOVED lines=11> */
[----:B------:R-:W-:-:S13]  /*30390*/  ISETP.GE.AND P4, PT, R14, R0, PT ;  /* 0x000000000e00720c */ /* 0x000fda0003f86270 */
[----:B------:R-:W-:Y:S02]  /*303a0*/  @!P4 LEA R9, R11, UR38, 0x1 ;  /* 0x000000260b09cc11 */ /* 0x000fe4000f8e08ff */
        /* <DEDUP_REMOVED lines=8> */
[----:B------:R-:W-:Y:S01]  /*30430*/  SHFL.IDX PT, R14, R5, 0x7, 0x181f ;  /* 0x00f81f00050e7f89 */ /* 0x000fe200000e0000 */
[----:B--2---:R-:W-:-:S13]  /*30440*/  ISETP.GE.AND P4, PT, R15, R0, PT ;  /* 0x000000000f00720c */ /* 0x004fda0003f86270 */
[----:B0-----:R-:W-:Y:S02]  /*30450*/  @!P4 LEA R2, P6, R10, R2, 0x1 ;  /* 0x000000020a02c211 */ /* 0x001fe400078c08ff */
[----:B------:R-:W-:-:S03]  /*30460*/  @!P4 LEA R7, R11, UR38, 0x1 ;  /* 0x000000260b07cc11 */ /* 0x000fc6000f8e08ff */
[----:B------:R-:W-:-:S05]  /*30470*/  @!P4 IMAD.X R3, RZ, RZ, R6, P6 ;  /* 0x000000ffff03c224 */ /* 0x000fca00030e0606 */
[----:B------:R-:W-:Y:S04]  /*30480*/  @!P4 LDGSTS.E.BYPASS.LTC128B.128 [R7+0x24c00], desc[UR44][R2.64], !P3 ;  /* 0x24c000000207cfae */ /* 0x000fe8000d901d6c */
[----:B------:R-:W-:Y:S04]  /*30490*/  @!P4 LDGSTS.E.BYPASS.LTC128B.128 [R7+0x28c00], desc[UR44][R2.64+0x80], !P0 ;  /* 0x28c000800207cfae */ /* 0x000fe8000c101d6c */
[----:B------:R-:W-:Y:S04]  /*304a0*/  @!P4 LDGSTS.E.BYPASS.LTC128B.128 [R7+0x2cc00], desc[UR44][R2.64+0x100], !P1 ;  /* 0x2cc001000207cfae */ /* 0x000fe8000c901d6c */
[----:B------:R0:W-:Y:S04]  /*304b0*/  @!P4 LDGSTS.E.BYPASS.LTC128B.128 [R7+0x30c00], desc[UR44][R2.64+0x180], !P2 ;  /* 0x30c001800207cfae */ /* 0x0001e8000d101d6c */
[----:B------:R-:W-:Y:S04]  /*304c0*/  SHFL.IDX PT, R6, R4, 0x6, 0x181f ;  /* 0x00d81f0004067f89 */ /* 0x000fe800000e0000 */
[----:B0-----:R-:W0:Y:S01]  /*304d0*/  SHFL.IDX PT, R2, R5, 0x6, 0x181f ;  /* 0x00d81f0005027f89 */ /* 0x001e2200000e0000 */
[----:B---3--:R-:W-:-:S13]  /*304e0*/  ISETP.GE.AND P4, PT, R13, R0, PT ;  /* 0x000000000d00720c */ /* 0x008fda0003f86270 */
[----:B0-----:R-:W-:Y:S02]  /*304f0*/  @!P4 LEA R2, P6, R10, R2, 0x1 ;  /* 0x000000020a02c211 */ /* 0x001fe400078c08ff */
[----:B------:R-:W-:-:S03]  /*30500*/  @!P4 LEA R9, R11, UR38, 0x1 ;  /* 0x000000260b09cc11 */ /* 0x000fc6000f8e08ff */
[----:B------:R-:W-:Y:S02]  /*30510*/  @!P4 IMAD.X R3, RZ, RZ, R6, P6 ;  /* 0x000000ffff03c224 */ /* 0x000fe400030e0606 */
[----:B------:R0:W1:Y:S04]  /*30520*/  SHFL.IDX PT, R6, R4, 0x7, 0x181f ;  /* 0x00f81f0004067f89 */ /* 0x00006800000e0000 */
[----:B------:R0:W-:Y:S04]  /*30530*/  @!P4 LDGSTS.E.BYPASS.LTC128B.128 [R9+0x25400], desc[UR44][R2.64], !P3 ;  /* 0x254000000209cfae */ /* 0x0001e8000d901d6c */
[----:B------:R0:W-:Y:S04]  /*30540*/  @!P4 LDGSTS.E.BYPASS.LTC128B.128 [R9+0x29400], desc[UR44][R2.64+0x80], !P0 ;  /* 0x294000800209cfae */ /* 0x0001e8000c101d6c */
[----:B------:R0:W-:Y:S04]  /*30550*/  @!P4 LDGSTS.E.BYPASS.LTC128B.128 [R9+0x2d400], desc[UR44][R2.64+0x100], !P1 ;  /* 0x2d4001000209cfae */ /* 0x0001e8000c901d6c */
[----:B------:R0:W-:Y:S02]  /*30560*/  @!P4 LDGSTS.E.BYPASS.LTC128B.128 [R9+0x31400], desc[UR44][R2.64+0x180], !P2 ;  /* 0x314001800209cfae */ /* 0x0001e4000d101d6c */
.L_x_11136:
[----:B0-----:R-:W2:Y:S01]  /*30570*/  LDL.LU R2, [R1+0x4b0] ;  /* 0x0004b00001027983 */ /* 0x001ea20000300800 */
[----:B------:R-:W-:Y:S01]  /*30580*/  BSSY B0, `(.L_x_11023) ;  /* 0x0000014000007945 */ /* 0x000fe20003800000 */
[----:B--2---:R-:W-:-:S13]  /*30590*/  ISETP.GE.AND P4, PT, R2, R0, PT ;  /* 0x000000000200720c */ /* 0x004fda0003f86270 */
[----:B------:R-:W-:Y:S05]  /*305a0*/  @P4 BRA `(.L_x_11024) ;  /* 0x0000000000444947 */ /* 0x000fea0003800000 */
[----:B------:R-:W0:Y:S01]  /*305b0*/  S2R R2, SR_TID.X ;  /* 0x0000000000027919 */ /* 0x000e220000002100 */
[----:B------:R-:W-:-:S05]  /*305c0*/  LOP3.LUT R8, R8, 0x7f, RZ, 0xc0, !PT ;  /* 0x0000007f08087812 */ /* 0x000fca00078ec0ff */
[----:B------:R-:W-:Y:S02]  /*305d0*/  IMAD.SHL.U32 R4, R8, 0x8, RZ ;  /* 0x0000000808047824 */ /* 0x000fe400078e00ff */
[----:B0-----:R-:W-:-:S05]  /*305e0*/  IMAD.SHL.U32 R8, R2, 0x8, RZ ;  /* 0x0000000802087824 */ /* 0x001fca00078e00ff */
[----:B------:R-:W-:-:S04]  /*305f0*/  LOP3.LUT R8, R8, 0x1f8, RZ, 0xc0, !PT ;  /* 0x000001f808087812 */ /* 0x000fc800078ec0ff */
[----:B------:R-:W-:Y:S02]  /*30600*/  LOP3.LUT R8, R8, 0x38, R2, 0x78, !PT ;  /* 0x0000003808087812 */ /* 0x000fe400078e7802 */
[----:B------:R-:W-:Y:S02]  /*30610*/  LEA R2, P4, R10, R14, 0x1 ;  /* 0x0000000e0a027211 */ /* 0x000fe400078808ff */
[----:B------:R-:W-:-:S03]  /*30620*/  LOP3.LUT R8, R8, 0x200, R4, 0xf8, !PT ;  /* 0x0000020008087812 */ /* 0x000fc600078ef804 */
[----:B-1----:R-:W-:Y:S01]  /*30630*/  IMAD.X R3, RZ, RZ, R6, P4 ;  /* 0x000000ffff037224 */ /* 0x002fe200020e0606 */
        /* <DEDUP_REMOVED lines=8> */
.L_x_11024:
[----:B------:R-:W-:Y:S05]  /*306c0*/  BSYNC B0 ;  /* 0x0000000000007941 */ /* 0x000fea0003800000 */
.L_x_11023:
        /* <DEDUP_REMOVED lines=9> */
.L_x_11137:
[----:B------:R-:W-:Y:S01]  /*30760*/  LOP3.LUT P0, RZ, R17, 0x2, RZ, 0xc0, !PT ;  /* 0x0000000211ff7812 */ /* 0x000fe2000780c0ff */
[----:B------:R-:W-:Y:S01]  /*30770*/  BSSY B0, `(.L_x_11026) ;  /* 0x000004b000007945 */ /* 0x000fe20003800000 */
[----:B------:R-:W-:-:S11]  /*30780*/  IMAD.MOV.U32 R0, RZ, RZ, 0x1 ;  /* 0x00000001ff007424 */ /* 0x000fd600078e00ff */
[----:B------:R-:W-:Y:S05]  /*30790*/  @!P0 BRA `(.L_x_11027) ;  /* 0x0000000400208947 */ /* 0x000fea0003800000 */
[----:B------:R-:W2:Y:S01]  /*307a0*/  SYNCS.PHASECHK.TRANS64.TRYWAIT P0, [UR38+0x32460], R2 ;  /* 0x03246002ff0075a7 */ /* 0x000ea20008000166 */
[----:B0-----:R-:W0:Y:S02]  /*307b0*/  S2R R3, SR_TID.X ;  /* 0x0000000000037919 */ /* 0x001e240000002100 */
[----:B0-----:R-:W-:-:S04]  /*307c0*/  LOP3.LUT R3, R3, 0x7f, RZ, 0xc0, !PT ;  /* 0x0000007f03037812 */ /* 0x001fc800078ec0ff */
[----:B------:R-:W-:Y:S01]  /*307d0*/  ISETP.NE.AND P1, PT, R3, RZ, PT ;  /* 0x000000ff0300720c */ /* 0x000fe20003f25270 */
[----:B--2---:R-:W-:-:S12]  /*307e0*/  @!P0 BRA `(.L_x_11028) ;  /* 0x0000003c00d88947 */ /* 0x004fd80003800000 */
.L_x_11138:
[----:B------:R-:W-:Y:S04]  /*307f0*/  BSSY B1, `(.L_x_11029) ;  /* 0x0000008000017945 */ /* 0x000fe80003800000 */
[----:B------:R-:W-:Y:S05]  /*30800*/  @P1 BRA `(.L_x_11030) ;  /* 0x0000000000181947 */ /* 0x000fea0003800000 */
[----:B0-----:R-:W0:Y:S01]  /*30810*/  S2R R3, SR_TID.X ;  /* 0x0000000000037919 */ /* 0x001e220000002100 */
[----:B------:R-:W-:-:S04]  /*30820*/  IMAD.MOV.U32 R2, RZ, RZ, 0xc000 ;  /* 0x0000c000ff027424 */ /* 0x000fc800078e00ff */
[----:B------:R2:W-:Y:S01]  /*30830*/  SYNCS.ARRIVE.TRANS64 RZ, [UR38+0x32450], R2 ;  /* 0x03245002ffff79a7 */ /* 0x0005e20008000026 */
[----:B0-----:R-:W-:-:S13]  /*30840*/  LOP3.LUT P0, RZ, R3, 0x1f, RZ, 0xc0, !PT ;  /* 0x0000001f03ff7812 */ /* 0x001fda000780c0ff */
[----:B--2---:R-:W-:Y:S05]  /*30850*/  @!P0 BRA `(.L_x_11030) ;  /* 0x0000000000048947 */ /* 0x004fea0003800000 */
[----:B------:R-:W-:Y:S01]  /*30860*/  BPT.TRAP 0x1 ;  /* 0x000000040000795c */ /* 0x000fe20000300000 */
.L_x_11030:
[----:B------:R-:W-:Y:S05]  /*30870*/  BSYNC B1 ;  /* 0x0000000000017941 */ /* 0x000fea0003800000 */
.L_x_11029:
[----:B0-----:R-:W2:Y:S01]  /*30880*/  LDL.LU R2, [R1+0x470] ;  /* 0x0004700001027983 */ /* 0x001ea20000300800 */
        /* <DEDUP_REMOVED lines=10> */
.L_x_11031:
        /* <DEDUP_REMOVED lines=13> */
.L_x_11032:
        /* <DEDUP_REMOVED lines=13> */
.L_x_11033:
        /* <DEDUP_REMOVED lines=13> */
.L_x_11034:
        /* <DEDUP_REMOVED lines=8> */
.L_x_11027:
[----:B------:R-:W-:Y:S05]  /*30c20*/  BSYNC B0 ;  /* 0x0000000000007941 */ /* 0x000fea0003800000 */
.L_x_11026:
[----:B------:R-:W2:Y:S04]  /*30c30*/  LDL.LU R4, [R1+0x4a4] ;  /* 0x0004a40001047983 */ /* 0x000ea80000300800 */
[----:B0-----:R-:W3:Y:S01]  /*30c40*/  LDL R3, [R1+0x478] ;  /* 0x0004780001037983 */ /* 0x001ee20000100800 */
[----:B------:R-:W-:Y:S02]  /*30c50*/  IMAD.MOV.U32 R7, RZ, RZ, RZ ;  /* 0x000000ffff077224 */ /* 0x000fe400078e00ff */
[----:B-1----:R-:W-:Y:S02]  /*30c60*/  IMAD.MOV.U32 R6, RZ, RZ, 0x1 ;  /* 0x00000001ff067424 */ /* 0x002fe400078e00ff */
[----:B--2---:R-:W-:-:S05]  /*30c70*/  VIADD R8, R4, 0xfffffffe ;  /* 0xfffffffe04087836 */ /* 0x004fca0000000000 */
[----:B---3--:R-:W-:-:S13]  /*30c80*/  ISETP.GE.AND P0, PT, R8, R3, PT ;  /* 0x000000030800720c */ /* 0x008fda0003f06270 */
[----:B------:R-:W-:Y:S05]  /*30c90*/  @!P0 BRA `(.L_x_11002) ;  /* 0x00000018009c8947 */ /* 0x000fea0003800000 */
[----:B------:R-:W2:Y:S04]  /*30ca0*/  LDL.LU R5, [R1+0x480] ;  /* 0x0004800001057983 */ /* 0x000ea80000300800 */
[----:B------:R-:W3:Y:S01]  /*30cb0*/  LDL.LU R4, [R1+0x47c] ;  /* 0x00047c0001047983 */ /* 0x000ee20000300800 */
[----:B------:R-:W-:Y:S01]  /*30cc0*/  UIADD3 UR4, UR40, 0x1, URZ ;  /* 0x0000000128047890 */ /* 0x000fe2000fffe03f */
[----:B------:R-:W-:Y:S01]  /*30cd0*/  LOP3.LUT R3, RZ, R3, RZ, 0x33, !PT ;  /* 0x00000003ff037212 */ /* 0x000fe200078e33ff */
[----:B------:R-:W-:-:S04]  /*30ce0*/  IMAD.MOV.U32 R6, RZ, RZ, 0x1 ;  /* 0x00000001ff067424 */ /* 0x000fc800078e00ff */
[----:B--2---:R-:W-:Y:S01]  /*30cf0*/  IMAD R0, R5, UR4, RZ ;  /* 0x0000000405007c24 */ /* 0x004fe2000f8e02ff */
[----:B------:R-:W-:-:S04]  /*30d00*/  ULOP3.LUT UR4, URZ, UR41, URZ, 0x33, !UPT ;  /* 0x000000293f047292 */ /* 0x000fc8000f8e333f */
[----:B------:R-:W-:-:S04]  /*30d10*/  LOP3.LUT R0, RZ, R0, RZ, 0x33, !PT ;  /* 0x00000000ff007212 */ /* 0x000fc800078e33ff */
[----:B---3--:R-:W-:Y:S01]  /*30d20*/  VIADDMNMX R0, R0, -R4, UR4, !PT ;  /* 0x0000000400007e46 */ /* 0x008fe2000f800904 */
[----:B------:R-:W-:Y:S01]  /*30d30*/  ULOP3.LUT UR4, URZ, UR42, URZ, 0x33, !UPT ;  /* 0x0000002a3f047292 */ /* 0x000fe2000f8e333f */
[----:B------:R-:W0:Y:S05]  /*30d40*/  S2R R4, SR_TID.X ;  /* 0x0000000000047919 */ /* 0x000e2a0000002100 */
[----:B------:R-:W-:-:S04]  /*30d50*/  VIMNMX R0, R0, UR4, !PT ;  /* 0x0000000400007c48 */ /* 0x000fc8000ffe0100 */
[----:B------:R-:W-:-:S05]  /*30d60*/  VIADDMNMX R3, R0, 0x2, R3, !PT ;  /* 0x0000000200037846 */ /* 0x000fca0007800103 */
[----:B------:R-:W-:-:S05]  /*30d70*/  VIADD R5, R3, 0xfffffffe ;  /* 0xfffffffe03057836 */ /* 0x000fca0000000000 */
[-C--:B------:R-:W-:Y:S02]  /*30d80*/  ISETP.NE.AND P0, PT, R5, R0.reuse, PT ;  /* 0x000000000500720c */ /* 0x080fe40003f05270 */
[----:B------:R-:W-:-:S05]  /*30d90*/  LOP3.LUT R0, RZ, R0, RZ, 0x33, !PT ;  /* 0x00000000ff007212 */ /* 0x000fca00078e33ff */
[----:B------:R-:W-:Y:S02]  /*30da0*/  IMAD.IADD R2, R3, 0x1, R0 ;  /* 0x0000000103027824 */ /* 0x000fe400078e0200 */
[----:B------:R-:W-:-:S03]  /*30db0*/  IMAD.MOV.U32 R0, RZ, RZ, 0x1 ;  /* 0x00000001ff007424 */ /* 0x000fc600078e00ff */
[----:B------:R-:W-:Y:S02]  /*30dc0*/  LOP3.LUT R11, R2, 0x1, RZ, 0xc0, !PT ;  /* 0x00000001020b7812 */ /* 0x000fe400078ec0ff */
[----:B0-----:R-:W-:Y:S01]  /*30dd0*/  LOP3.LUT R10, R4, 0x1f, RZ, 0xc0, !PT ;  /* 0x0000001f040a7812 */ /* 0x001fe200078ec0ff */
[----:B------:R-:W-:Y:S06]  /*30de0*/  @!P0 BRA `(.L_x_11035) ;  /* 0x0000001000348947 */ /* 0x000fec0003800000 */
[----:B------:R-:W-:Y:S01]  /*30df0*/  BSSY B0, `(.L_x_11035) ;  /* 0x000010c000007945 */ /* 0x000fe20003800000 */
[----:B------:R-:W-:Y:S02]  /*30e00*/  IMAD.IADD R9, R2, 0x1, -R11 ;  /* 0x0000000102097824 */ /* 0x000fe400078e0a0b */
[----:B------:R-:W-:-:S07]  /*30e10*/  IMAD.MOV.U32 R0, RZ, RZ, 0x1 ;  /* 0x00000001ff007424 */ /* 0x000fce00078e00ff */
.L_x_11068:
        /* <DEDUP_REMOVED lines=27> */
.L_x_11038:
[----:B------:R-:W1:Y:S01]  /*30fd0*/  S2R R2, SR_TID.X ;  /* 0x0000000000027919 */ /* 0x000e620000002100 */
[----:B------:R-:W-:Y:S01]  /*30fe0*/  BSSY B2, `(.L_x_11039) ;  /* 0x0000006000027945 */ /* 0x000fe20003800000 */
[----:B-1----:R-:W-:Y:S02]  /*30ff0*/  LOP3.LUT R3, R2, 0x7f, RZ, 0xc0, !PT ;  /* 0x0000007f02037812 */ /* 0x002fe400078ec0ff */
[----:B------:R-:W-:Y:S02]  /*31000*/  SHF.L.U32 R2, R0, 0x1f, RZ ;  /* 0x0000001f00027819 */ /* 0x000fe400000006ff */
[----:B------:R-:W-:Y:S02]  /*31010*/  ISETP.NE.AND P2, PT, R3, RZ, PT ;  /* 0x000000ff0300720c */ /* 0x000fe40003f45270 */
[----:B------:R-:W1:Y:S02]  /*31020*/  SYNCS.PHASECHK.TRANS64.TRYWAIT P0, [UR38+0x32448], R2 ;  /* 0x03244802ff0075a7 */ /* 0x000e640008000166 */
[----:B-1----:R-:W-:Y:S09]  /*31030*/  @!P0 BRA `(.L_x_11040) ;  /* 0x0000003400dc8947 */ /* 0x002ff20003800000 */
.L_x_11139:
[----:B------:R-:W-:Y:S05]  /*31040*/  BSYNC B2 ;  /* 0x0000000000027941 */ /* 0x000fea0003800000 */
.L_x_11039:
[----:B------:R-:W-:Y:S04]  /*31050*/  BSSY B2, `(.L_x_11041) ;  /* 0x0000007000027945 */ /* 0x000fe80003800000 */
[----:B------:R-:W-:Y:S05]  /*31060*/  @P2 BRA `(.L_x_11042) ;  /* 0x0000000000142947 */ /* 0x000fea0003800000 */
[----:B------:R-:W-:Y:S01]  /*31070*/  ISETP.NE.AND P0, PT, R10, RZ, PT ;  /* 0x000000ff0a00720c */ /* 0x000fe20003f05270 */
[----:B-1----:R-:W-:-:S04]  /*31080*/  IMAD.MOV.U32 R3, RZ, RZ, 0x3000 ;  /* 0x00003000ff037424 */ /* 0x002fc800078e00ff */
[----:B------:R2:W-:Y:S08]  /*31090*/  SYNCS.ARRIVE.TRANS64 RZ, [UR38+0x32438], R3 ;  /* 0x03243803ffff79a7 */ /* 0x0005f00008000026 */
[----:B--2---:R-:W-:Y:S05]  /*310a0*/  @!P0 BRA `(.L_x_11042) ;  /* 0x0000000000048947 */ /* 0x004fea0003800000 */
[----:B------:R-:W-:Y:S01]  /*310b0*/  BPT.TRAP 0x1 ;  /* 0x000000040000795c */ /* 0x000fe20000300000 */
.L_x_11042:
[----:B------:R-:W-:Y:S05]  /*310c0*/  BSYNC B2 ;  /* 0x0000000000027941 */ /* 0x000fea0003800000 */
.L_x_11041:
        /* <DEDUP_REMOVED lines=11> */
.L_x_11043:
        /* <DEDUP_REMOVED lines=10> */
.L_x_11140:
[----:B------:R-:W-:Y:S05]  /*31220*/  BSYNC B2 ;  /* 0x0000000000027941 */ /* 0x000fea0003800000 */
.L_x_11044:
        /* <DEDUP_REMOVED lines=9> */
.L_x_11047:
[----:B------:R-:W-:Y:S05]  /*312c0*/  BSYNC B2 ;  /* 0x0000000000027941 */ /* 0x000fea0003800000 */
.L_x_11046:
        /* <DEDUP_REMOVED lines=9> */
.L_x_11048:
        /* <DEDUP_REMOVED lines=13> */
.L_x_11049:
        /* <DEDUP_REMOVED lines=13> */
.L_x_11050:
        /* <DEDUP_REMOVED lines=13> */
.L_x_11051:
        /* <DEDUP_REMOVED lines=8> */
.L_x_11037:
[----:B------:R-:W-:Y:S05]  /*31650*/  BSYNC B1 ;  /* 0x0000000000017941 */ /* 0x000fea0003800000 */
.L_x_11036:
        /* <DEDUP_REMOVED lines=25> */
.L_x_11054:
[----:B------:R-:W1:Y:S01]  /*317f0*/  S2R R2, SR_TID.X ;  /* 0x0000000000027919 */ /* 0x000e620000002100 */
[----:B------:R-:W-:Y:S01]  /*31800*/  BSSY B2, `(.L_x_11055) ;  /* 0x0000006000027945 */ /* 0x000fe20003800000 */
[----:B-1----:R-:W-:Y:S02]  /*31810*/  LOP3.LUT R3, R2, 0x7f, RZ, 0xc0, !PT ;  /* 0x0000007f02037812 */ /* 0x002fe400078ec0ff */
[----:B------:R-:W-:Y:S02]  /*31820*/  SHF.L.U32 R2, R0, 0x1f, RZ ;  /* 0x0000001f00027819 */ /* 0x000fe400000006ff */
[----:B------:R-:W-:Y:S02]  /*31830*/  ISETP.NE.AND P2, PT, R3, RZ, PT ;  /* 0x000000ff0300720c */ /* 0x000fe40003f45270 */
[----:B------:R-:W1:Y:S02]  /*31840*/  SYNCS.PHASECHK.TRANS64.TRYWAIT P0, [UR38+0x32440], R2 ;  /* 0x03244002ff0075a7 */ /* 0x000e640008000166 */
[----:B-1----:R-:W-:Y:S09]  /*31850*/  @!P0 BRA `(.L_x_11056) ;  /* 0x0000003000048947 */ /* 0x002ff20003800000 */
.L_x_11141:
[----:B------:R-:W-:Y:S05]  /*31860*/  BSYNC B2 ;  /* 0x0000000000027941 */ /* 0x000fea0003800000 */
.L_x_11055:
[----:B------:R-:W-:Y:S04]  /*31870*/  BSSY B2, `(.L_x_11057) ;  /* 0x0000007000027945 */ /* 0x000fe80003800000 */
[----:B------:R-:W-:Y:S05]  /*31880*/  @P2 BRA `(.L_x_11058) ;  /* 0x0000000000142947 */ /* 0x000fea0003800000 */
[----:B------:R-:W-:Y:S01]  /*31890*/  ISETP.NE.AND P0, PT, R10, RZ, PT ;  /* 0x000000ff0a00720c */ /* 0x000fe20003f05270 */
[----:B-1----:R-:W-:-:S04]  /*318a0*/  IMAD.MOV.U32 R3, RZ, RZ, 0x3000 ;  /* 0x00003000ff037424 */ /* 0x002fc800078e00ff */
[----:B------:R2:W-:Y:S08]  /*318b0*/  SYNCS.ARRIVE.TRANS64 RZ, [UR38+0x32430], R3 ;  /* 0x03243003ffff79a7 */ /* 0x0005f00008000026 */
[----:B--2---:R-:W-:Y:S05]  /*318c0*/  @!P0 BRA `(.L_x_11058) ;  /* 0x0000000000048947 */ /* 0x004fea0003800000 */
[----:B------:R-:W-:Y:S01]  /*318d0*/  BPT.TRAP 0x1 ;  /* 0x000000040000795c */ /* 0x000fe20000300000 */
.L_x_11058:
[----:B------:R-:W-:Y:S05]  /*318e0*/  BSYNC B2 ;  /* 0x0000000000027941 */ /* 0x000fea0003800000 */
.L_x_11057:
        /* <DEDUP_REMOVED lines=11> */
.L_x_11059:
        /* <DEDUP_REMOVED lines=11> */
.L_x_11142:
[----:B------:R-:W-:Y:S05]  /*31a50*/  BSYNC B2 ;  /* 0x0000000000027941 */ /* 0x000fea0003800000 */
.L_x_11060:
        /* <DEDUP_REMOVED lines=9> */
.L_x_11063:
[----:B------:R-:W-:Y:S05]  /*31af0*/  BSYNC B2 ;  /* 0x0000000000027941 */ /* 0x000fea0003800000 */
.L_x_11062:
        /* <DEDUP_REMOVED lines=9> */
.L_x_11064:
        /* <DEDUP_REMOVED lines=13> */
.L_x_11065:
        /* <DEDUP_REMOVED lines=13> */
.L_x_11066:
        /* <DEDUP_REMOVED lines=13> */
.L_x_11067:
        /* <DEDUP_REMOVED lines=8> */
.L_x_11053:
[----:B------:R-:W-:Y:S05]  /*31e80*/  BSYNC B1 ;  /* 0x0000000000017941 */ /* 0x000fea0003800000 */
.L_x_11052:
[----:B------:R-:W-:Y:S01]  /*31e90*/  VIADD R8, R8, 0xfffffffe ;  /* 0xfffffffe08087836 */ /* 0x000fe20000000000 */
[----:B------:R-:W-:Y:S06]  /*31ea0*/  @P1 BRA `(.L_x_11068) ;  /* 0xffffffec00dc1947 */ /* 0x000fec000383ffff */
[----:B------:R-:W-:Y:S05]  /*31eb0*/  BSYNC B0 ;  /* 0x0000000000007941 */ /* 0x000fea0003800000 */
.L_x_11035:
        /* <DEDUP_REMOVED lines=25> */
.L_x_11071:
[----:B------:R-:W1:Y:S01]  /*32050*/  S2R R2, SR_TID.X ;  /* 0x0000000000027919 */ /* 0x000e620000002100 */
[----:B------:R-:W-:Y:S01]  /*32060*/  BSSY B1, `(.L_x_11072) ;  /* 0x0000006000017945 */ /* 0x000fe20003800000 */
[----:B-1----:R-:W-:Y:S02]  /*32070*/  LOP3.LUT R3, R2, 0x7f, RZ, 0xc0, !PT ;  /* 0x0000007f02037812 */ /* 0x002fe400078ec0ff */
[----:B------:R-:W-:Y:S02]  /*32080*/  SHF.L.U32 R2, R0, 0x1f, RZ ;  /* 0x0000001f00027819 */ /* 0x000fe400000006ff */
[----:B------:R-:W-:Y:S02]  /*32090*/  ISETP.NE.AND P1, PT, R3, RZ, PT ;  /* 0x000000ff0300720c */ /* 0x000fe40003f25270 */
[----:B------:R-:W1:Y:S02]  /*320a0*/  SYNCS.PHASECHK.TRANS64.TRYWAIT P0, [UR38+0x32448], R2 ;  /* 0x03244802ff0075a7 */ /* 0x000e640008000166 */
[----:B-1----:R-:W-:Y:S09]  /*320b0*/  @!P0 BRA `(.L_x_11073) ;  /* 0x00000028001c8947 */ /* 0x002ff20003800000 */
.L_x_11143:
[----:B------:R-:W-:Y:S05]  /*320c0*/  BSYNC B1 ;  /* 0x0000000000017941 */ /* 0x000fea0003800000 */
.L_x_11072:
[----:B------:R-:W-:Y:S04]  /*320d0*/  BSSY B1, `(.L_x_11074) ;  /* 0x0000007000017945 */ /* 0x000fe80003800000 */
[----:B------:R-:W-:Y:S05]  /*320e0*/  @P1 BRA `(.L_x_11075) ;  /* 0x0000000000141947 */ /* 0x000fea0003800000 */
[----:B------:R-:W-:Y:S01]  /*320f0*/  ISETP.NE.AND P0, PT, R10, RZ, PT ;  /* 0x000000ff0a00720c */ /* 0x000fe20003f05270 */
[----:B-1----:R-:W-:-:S04]  /*32100*/  IMAD.MOV.U32 R3, RZ, RZ, 0x3000 ;  /* 0x00003000ff037424 */ /* 0x002fc800078e00ff */
[----:B------:R2:W-:Y:S08]  /*32110*/  SYNCS.ARRIVE.TRANS64 RZ, [UR38+0x32438], R3 ;  /* 0x03243803ffff79a7 */ /* 0x0005f00008000026 */
[----:B--2---:R-:W-:Y:S05]  /*32120*/  @!P0 BRA `(.L_x_11075) ;  /* 0x0000000000048947 */ /* 0x004fea0003800000 */
[----:B------:R-:W-:Y:S01]  /*32130*/  BPT.TRAP 0x1 ;  /* 0x000000040000795c */ /* 0x000fe20000300000 */
.L_x_11075:
[----:B------:R-:W-:Y:S05]  /*32140*/  BSYNC B1 ;  /* 0x0000000000017941 */ /* 0x000fea0003800000 */
.L_x_11074:
        /* <DEDUP_REMOVED lines=11> */
.L_x_11076:
        /* <DEDUP_REMOVED lines=11> */
.L_x_11144:
[----:B------:R-:W-:Y:S05]  /*322b0*/  BSYNC B1 ;  /* 0x0000000000017941 */ /* 0x000fea0003800000 */
.L_x_11077:
        /* <DEDUP_REMOVED lines=9> */
.L_x_11080:
[----:B------:R-:W-:Y:S05]  /*32350*/  BSYNC B1 ;  /* 0x0000000000017941 */ /* 0x000fea0003800000 */
.L_x_11079:
        /* <DEDUP_REMOVED lines=9> */
.L_x_11081:
        /* <DEDUP_REMOVED lines=13> */
.L_x_11082:
        /* <DEDUP_REMOVED lines=13> */
.L_x_11083:
        /* <DEDUP_REMOVED lines=13> */
.L_x_11084:
        /* <DEDUP_REMOVED lines=8> */
.L_x_11070:
[----:B------:R-:W-:Y:S05]  /*326e0*/  BSYNC B0 ;  /* 0x0000000000007941 */ /* 0x000fea0003800000 */
.L_x_11069:
[----:B------:R-:W-:Y:S02]  /*326f0*/  LOP3.LUT R0, R0, 0x1, RZ, 0x3c, !PT ;  /* 0x0000000100007812 */ /* 0x000fe400078e3cff */
[----:B------:R-:W-:-:S07]  /*32700*/  CS2R R6, SRZ ;  /* 0x0000000000067805 */ /* 0x000fce000001ff00 */
.L_x_11002:
[----:B------:R-:W1:Y:S01]  /*32710*/  S2R R3, SR_CgaCtaId ;  /* 0x0000000000037919 */ /* 0x000e620000008800 */
[----:B------:R-:W-:Y:S02]  /*32720*/  MOV R2, 0x400 ;  /* 0x0000040000027802 */ /* 0x000fe40000000f00 */
[----:B------:R-:W-:Y:S02]  /*32730*/  SHF.L.U32 R7, R7, 0x1f, RZ ;  /* 0x0000001f07077819 */ /* 0x000fe400000006ff */
[----:B-1----:R-:W-:-:S04]  /*32740*/  LEA R2, R3, R2, 0x18 ;  /* 0x0000000203027211 */ /* 0x002fc800078ec0ff */
[----:B------:R-:W1:Y:S02]  /*32750*/  SYNCS.PHASECHK.TRANS64.TRYWAIT P0, [R2+URZ+0x32420], R7 ;  /* 0x03242007020075a7 */ /* 0x000e64000800017f */
[----:B-1----:R-:W-:Y:S05]  /*32760*/  @!P0 BRA `(.L_x_11085) ;  /* 0x0000002000a08947 */ /* 0x002fea0003800000 */
.L_x_11145:
[----:B------:R-:W-:-:S03]  /*32770*/  UMOV UR4, 0xffffffff ;  /* 0xffffffff00047882 */ /* 0x000fc60000000000 */
[----:B------:R-:W-:Y:S05]  /*32780*/  BRA.DIV UR4, `(.L_x_11086) ;  /* 0x0000002204ac7947 */ /* 0x000fea000b800000 */
[----:B------:R-:W2:Y:S02]  /*32790*/  S2R R3, SR_TID.X ;  /* 0x0000000000037919 */ /* 0x000ea40000002100 */
[----:B--2---:R-:W-:-:S04]  /*327a0*/  SHF.R.U32.HI R3, RZ, 0x5, R3 ;  /* 0x00000005ff037819 */ /* 0x004fc80000011603 */
[----:B------:R-:W-:-:S05]  /*327b0*/  LOP3.LUT R3, R3, 0x3, RZ, 0xc0, !PT ;  /* 0x0000000303037812 */ /* 0x000fca00078ec0ff */
[----:B------:R2:W3:Y:S02]  /*327c0*/  SHFL.IDX PT, R14, R3, RZ, 0x1f ;  /* 0x00001fff030e7589 */ /* 0x0004e400000e0000 */
.L_x_11148:
[----:B---3--:R-:W-:-:S13]  /*327d0*/  ISETP.NE.AND P0, PT, R14, RZ, PT ;  /* 0x000000ff0e00720c */ /* 0x008fda0003f05270 */
[----:B------:R-:W-:Y:S05]  /*327e0*/  @P0 BRA `(.L_x_10898) ;  /* 0x0000000000880947 */ /* 0x000fea0003800000 */
[----:B------:R-:W-:-:S03]  /*327f0*/  UMOV UR4, 0xffffffff ;  /* 0xffffffff00047882 */ /* 0x000fc60000000000 */
[----:B------:R-:W-:Y:S05]  /*32800*/  BRA.DIV UR4, `(.L_x_11087) ;  /* 0x0000002204c07947 */ /* 0x000fea000b800000 */
[----:B------:R-:W-:-:S13]  /*32810*/  ELECT P6, URZ, PT ;  /* 0x00000000003f782f */ /* 0x000fda00038c0000 */
.L_x_11151:
[----:B------:R-:W-:Y:S05]  /*32820*/  @!P6 BRA `(.L_x_10898) ;  /* 0x000000000078e947 */ /* 0x000fea0003800000 */
[----:B--2---:R-:W2:Y:S02]  /*32830*/  LDL.LU R3, [R1+0x474] ;  /* 0x0004740001037983 */ /* 0x004ea40000300800 */
[----:B--2---:R-:W-:-:S04]  /*32840*/  LOP3.LUT R3, R3, 0x2, RZ, 0xfc, !PT ;  /* 0x0000000203037812 */ /* 0x004fc800078efcff */
[----:B------:R-:W-:-:S13]  /*32850*/  ISETP.NE.AND P2, PT, R3, 0x3, PT ;  /* 0x000000030300780c */ /* 0x000fda0003f45270 */
[----:B------:R-:W-:Y:S05]  /*32860*/  @!P2 BRA `(.L_x_11088) ;  /* 0x000000000004a947 */ /* 0x000fea0003800000 */
[----:B------:R-:W-:Y:S01]  /*32870*/  BPT.TRAP 0x1 ;  /* 0x000000040000795c */ /* 0x000fe20000300000 */
.L_x_11088:
[----:B------:R-:W-:Y:S01]  /*32880*/  VIADD R3, R2, 0x32440 ;  /* 0x0003244002037836 */ /* 0x000fe20000000000 */
[----:B-1----:R-:W-:Y:S01]  /*32890*/  SHF.L.U32 R7, R0, 0x1f, RZ ;  /* 0x0000001f00077819 */ /* 0x002fe200000006ff */
[C---:B------:R-:W-:Y:S02]  /*328a0*/  VIADD R4, R6.reuse, 0x1 ;  /* 0x0000000106047836 */ /* 0x040fe40000000000 */
[----:B------:R-:W-:-:S03]  /*328b0*/  IMAD R8, R6, 0x8, R3 ;  /* 0x0000000806087824 */ /* 0x000fc600078e0203 */
[C---:B------:R-:W-:Y:S01]  /*328c0*/  ISETP.NE.AND P1, PT, R4.reuse, 0x2, PT ;  /* 0x000000020400780c */ /* 0x040fe20003f25270 */
[----:B------:R-:W1:Y:S03]  /*328d0*/  SYNCS.PHASECHK.TRANS64.TRYWAIT P0, [R8+URZ], R7 ;  /* 0x00000007080075a7 */ /* 0x000e66000800017f */
[----:B0-----:R-:W-:Y:S02]  /*328e0*/  SEL R5, RZ, 0x1, P1 ;  /* 0x00000001ff057807 */ /* 0x001fe40000800000 */
[----:B------:R-:W-:Y:S02]  /*328f0*/  SEL R4, R4, RZ, P1 ;  /* 0x000000ff04047207 */ /* 0x000fe40000800000 */
[----:B------:R-:W-:-:S03]  /*32900*/  LOP3.LUT R0, R0, R5, RZ, 0x3c, !PT ;  /* 0x0000000500007212 */ /* 0x000fc600078e3cff */
[----:B------:R-:W-:Y:S01]  /*32910*/  IMAD R3, R4, 0x8, R3 ;  /* 0x0000000804037824 */ /* 0x000fe200078e0203 */
[----:B------:R-:W-:Y:S01]  /*32920*/  SHF.L.U32 R0, R0, 0x1f, RZ ;  /* 0x0000001f00007819 */ /* 0x000fe200000006ff */
[----:B-1----:R-:W-:Y:S06]  /*32930*/  @!P0 BRA `(.L_x_11089) ;  /* 0x0000002000948947 */ /* 0x002fec0003800000 */
.L_x_11152:
[----:B------:R-:W1:Y:S02]  /*32940*/  SYNCS.PHASECHK.TRANS64.TRYWAIT P0, [R3+URZ], R0 ;  /* 0x00000000030075a7 */ /* 0x000e64000800017f */
[----:B-1----:R-:W-:Y:S05]  /*32950*/  @!P0 BRA `(.L_x_11090) ;  /* 0x0000002000a08947 */ /* 0x002fea0003800000 */
.L_x_11153:
[----:B------:R-:W-:Y:S05]  /*32960*/  @!P2 BRA `(.L_x_11091) ;  /* 0x000000000004a947 */ /* 0x000fea0003800000 */
[----:B------:R-:W-:Y:S01]  /*32970*/  BPT.TRAP 0x1 ;  /* 0x000000040000795c */ /* 0x000fe20000300000 */
.L_x_11091:
[----:B-1----:R-:W-:-:S04]  /*32980*/  VIADD R3, R2, 0x32460 ;  /* 0x0003246002037836 */ /* 0x002fc80000000000 */
[----:B------:R-:W-:-:S04]  /*32990*/  IMAD R6, R6, 0x8, R3 ;  /* 0x0000000806067824 */ /* 0x000fc800078e0203 */
[----:B------:R-:W1:Y:S02]  /*329a0*/  SYNCS.PHASECHK.TRANS64.TRYWAIT P0, [R6+URZ], R7 ;  /* 0x00000007060075a7 */ /* 0x000e64000800017f */
[----:B-1----:R-:W-:Y:S05]  /*329b0*/  @!P0 BRA `(.L_x_11092) ;  /* 0x00000020009c8947 */ /* 0x002fea0003800000 */
.L_x_11154:
[----:B------:R-:W-:-:S07]  /*329c0*/  IMAD R3, R4, 0x8, R3 ;  /* 0x0000000804037824 */ /* 0x000fce00078e0203 */
.L_x_11093:
[----:B--2---:R2:W3:Y:S02]  /*329d0*/  SYNCS.PHASECHK.TRANS64.TRYWAIT P0, [R3+URZ], R0 ;  /* 0x00000000030075a7 */ /* 0x0044e4000800017f */
[----:B---3--:R-:W-:Y:S05]  /*329e0*/  @!P0 NANOSLEEP.SYNCS 0x989680 ;  /* 0x009896800000895d */ /* 0x008fea0003900000 */
[----:B------:R-:W3:Y:S02]  /*329f0*/  @!P0 SYNCS.PHASECHK.TRANS64 P0, [R3+URZ], R0 ;  /* 0x00000000030085a7 */ /* 0x000ee4000800007f */
[----:B---3--:R-:W-:Y:S05]  /*32a00*/  @!P0 BRA `(.L_x_11093) ;  /* 0xfffffffc00f08947 */ /* 0x008fea000383ffff */
.L_x_10898:
[----:B------:R-:W-:Y:S05]  /*32a10*/  BSYNC B6 ;  /* 0x0000000000067941 */ /* 0x000fea0003800000 */
.L_x_10895:
[----:B------:R-:W-:Y:S05]  /*32a20*/  EXIT ;  /* 0x000000000000794d */ /* 0x000fea0003800000 */
.L_x_10909:
[----:B0-----:R0:W1:Y:S02]  /*32a30*/  SYNCS.PHASECHK.TRANS64.TRYWAIT P0, [R72+URZ+0x32400], R15 ;  /* 0x0324000f480075a7 */ /* 0x001064000800017f */
[----:B-1----:R-:W-:Y:S05]  /*32a40*/  @!P0 NANOSLEEP.SYNCS 0x989680 ;  /* 0x009896800000895d */ /* 0x002fea0003900000 */
[----:B------:R-:W1:Y:S02]  /*32a50*/  @!P0 SYNCS.PHASECHK.TRANS64 P0, [R72+URZ+0x32400], R15 ;  /* 0x0324000f480085a7 */ /* 0x000e64000800007f */
[----:B-1----:R-:W-:Y:S05]  /*32a60*/  @!P0 BRA `(.L_x_10909) ;  /* 0xfffffffc00f08947 */ /* 0x002fea000383ffff */
[----:B------:R-:W-:Y:S05]  /*32a70*/  BRA `(.L_x_11094) ;  /* 0xfffffcf400d87947 */ /* 0x000fea000383ffff */
.L_x_10916:
[----:B--2---:R2:W3:Y:S02]  /*32a80*/  SYNCS.PHASECHK.TRANS64.TRYWAIT P0, [R8+URZ], R9 ;  /* 0x00000009080075a7 */ /* 0x0044e4000800017f */
[----:B---3--:R-:W-:Y:S05]  /*32a90*/  @!P0 NANOSLEEP.SYNCS 0x989680 ;  /* 0x009896800000895d */ /* 0x008fea0003900000 */
[----:B------:R-:W3:Y:S02]  /*32aa0*/  @!P0 SYNCS.PHASECHK.TRANS64 P0, [R8+URZ], R9 ;  /* 0x00000009080085a7 */ /* 0x000ee4000800007f */
[----:B---3--:R-:W-:Y:S05]  /*32ab0*/  @!P0 BRA `(.L_x_10916) ;  /* 0xfffffffc00f08947 */ /* 0x008fea000383ffff */
[----:B------:R-:W-:Y:S05]  /*32ac0*/  BRA `(.L_x_10915) ;  /* 0xfffffcf800ec7947 */ /* 0x000fea000383ffff */
.L_x_10918:
[----:B0-----:R0:W1:Y:S02]  /*32ad0*/  SYNCS.PHASECHK.TRANS64.TRYWAIT P0, [R72+URZ+0x32410], R9 ;  /* 0x03241009480075a7 */ /* 0x001064000800017f */
[----:B-1----:R-:W-:Y:S05]  /*32ae0*/  @!P0 NANOSLEEP.SYNCS 0x989680 ;  /* 0x009896800000895d */ /* 0x002fea0003900000 */
[----:B------:R-:W1:Y:S02]  /*32af0*/  @!P0 SYNCS.PHASECHK.TRANS64 P0, [R72+URZ+0x32410], R9 ;  /* 0x03241009480085a7 */ /* 0x000e64000800007f */
[----:B-1----:R-:W-:Y:S05]  /*32b00*/  @!P0 BRA `(.L_x_10918) ;  /* 0xfffffffc00f08947 */ /* 0x002fea000383ffff */
[----:B------:R-:W-:Y:S05]  /*32b10*/  BRA `(.L_x_11095) ;  /* 0xfffffcfc00c47947 */ /* 0x000fea000383ffff */
.L_x_10925:
[----:B-1----:R1:W2:Y:S02]  /*32b20*/  SYNCS.PHASECHK.TRANS64.TRYWAIT P0, [R8+URZ], R9 ;  /* 0x00000009080075a7 */ /* 0x0022a4000800017f */
[----:B--2---:R-:W-:Y:S05]  /*32b30*/  @!P0 NANOSLEEP.SYNCS 0x989680 ;  /* 0x009896800000895d */ /* 0x004fea0003900000 */
[----:B------:R-:W2:Y:S02]  /*32b40*/  @!P0 SYNCS.PHASECHK.TRANS64 P0, [R8+URZ], R9 ;  /* 0x00000009080085a7 */ /* 0x000ea4000800007f */
[----:B--2---:R-:W-:Y:S05]  /*32b50*/  @!P0 BRA `(.L_x_10925) ;  /* 0xfffffffc00f08947 */ /* 0x004fea000383ffff */
[----:B------:R-:W-:Y:S05]  /*32b60*/  BRA `(.L_x_10924) ;  /* 0xfffffd0000087947 */ /* 0x000fea000383ffff */
.L_x_10956:
[----:B-1----:R1:W2:Y:S02]  /*32b70*/  SYNCS.PHASECHK.TRANS64.TRYWAIT P2, [R0+URZ], R5 ;  /* 0x00000005000075a7 */ /* 0x0022a4000804017f */
[----:B--2---:R-:W-:Y:S05]  /*32b80*/  @!P2 NANOSLEEP.SYNCS 0x989680 ;  /* 0x009896800000a95d */ /* 0x004fea0003900000 */
[----:B------:R-:W2:Y:S02]  /*32b90*/  @!P2 SYNCS.PHASECHK.TRANS64 P2, [R0+URZ], R5 ;  /* 0x000000050000a5a7 */ /* 0x000ea4000804007f */
[----:B--2---:R-:W-:Y:S05]  /*32ba0*/  @!P2 BRA `(.L_x_10956) ;  /* 0xfffffffc00f0a947 */ /* 0x004fea000383ffff */
[----:B------:R-:W-:Y:S05]  /*32bb0*/  BRA `(.L_x_10955) ;  /* 0xfffffd6400747947 */ /* 0x000fea000383ffff */
.L_x_10963:
[----:B--2---:R2:W3:Y:S02]  /*32bc0*/  SYNCS.PHASECHK.TRANS64.TRYWAIT P2, [R4+URZ], R5 ;  /* 0x00000005040075a7 */ /* 0x0044e4000804017f */
[----:B---3--:R-:W-:Y:S05]  /*32bd0*/  @!P2 NANOSLEEP.SYNCS 0x989680 ;  /* 0x009896800000a95d */ /* 0x008fea0003900000 */
[----:B------:R-:W3:Y:S02]  /*32be0*/  @!P2 SYNCS.PHASECHK.TRANS64 P2, [R4+URZ], R5 ;  /* 0x000000050400a5a7 */ /* 0x000ee4000804007f */
[----:B---3--:R-:W-:Y:S05]  /*32bf0*/  @!P2 BRA `(.L_x_10963) ;  /* 0xfffffffc00f0a947 */ /* 0x008fea000383ffff */
[----:B------:R-:W-:Y:S05]  /*32c00*/  BRA `(.L_x_10962) ;  /* 0xfffffd6800987947 */ /* 0x000fea000383ffff */
.L_x_10974:
[----:B-1----:R1:W2:Y:S02]  /*32c10*/  SYNCS.PHASECHK.TRANS64.TRYWAIT P1, [R4+URZ], R5 ;  /* 0x00000005040075a7 */ /* 0x0022a4000802017f */
[----:B--2---:R-:W-:Y:S05]  /*32c20*/  @!P1 NANOSLEEP.SYNCS 0x989680 ;  /* 0x009896800000995d */ /* 0x004fea0003900000 */
[----:B------:R-:W2:Y:S02]  /*32c30*/  @!P1 SYNCS.PHASECHK.TRANS64 P1, [R4+URZ], R5 ;  /* 0x00000005040095a7 */ /* 0x000ea4000802007f */
[----:B--2---:R-:W-:Y:S05]  /*32c40*/  @!P1 BRA `(.L_x_10974) ;  /* 0xfffffffc00f09947 */ /* 0x004fea000383ffff */
[----:B------:R-:W-:Y:S05]  /*32c50*/  BRA `(.L_x_10973) ;  /* 0xfffffecc00347947 */ /* 0x000fea000383ffff */
.L_x_10981:
[----:B--2---:R2:W3:Y:S02]  /*32c60*/  SYNCS.PHASECHK.TRANS64.TRYWAIT P1, [R4+URZ], R5 ;  /* 0x00000005040075a7 */ /* 0x0044e4000802017f */
[----:B---3--:R-:W-:Y:S05]  /*32c70*/  @!P1 NANOSLEEP.SYNCS 0x989680 ;  /* 0x009896800000995d */ /* 0x008fea0003900000 */
[----:B------:R-:W3:Y:S02]  /*32c80*/  @!P1 SYNCS.PHASECHK.TRANS64 P1, [R4+URZ], R5 ;  /* 0x00000005040095a7 */ /* 0x000ee4000802007f */
[----:B---3--:R-:W-:Y:S05]  /*32c90*/  @!P1 BRA `(.L_x_10981) ;  /* 0xfffffffc00f09947 */ /* 0x008fea000383ffff */
[----:B------:R-:W-:Y:S05]  /*32ca0*/  BRA `(.L_x_10980) ;  /* 0xfffffed000587947 */ /* 0x000fea000383ffff */
.L_x_11013:
[----:B------:R-:W-:Y:S02]  /*32cb0*/  IMAD.MOV.U32 R13, RZ, RZ, R4 ;  /* 0x000000ffff0d7224 */ /* 0x000fe400078e0004 */
[----:B------:R-:W-:Y:S02]  /*32cc0*/  IMAD.MOV.U32 R12, RZ, RZ, RZ ;  /* 0x000000ffff0c7224 */ /* 0x000fe400078e00ff */
[----:B------:R-:W-:Y:S02]  /*32cd0*/  IMAD.MOV.U32 R11, RZ, RZ, 0x1f ;  /* 0x0000001fff0b7424 */ /* 0x000fe400078e00ff */
[----:B------:R-:W-:-:S07]  /*32ce0*/  IMAD.MOV.U32 R15, RZ, RZ, -0x1 ;  /* 0xffffffffff0f7424 */ /* 0x000fce00078e00ff */
[----:B0-----:R-:W-:Y:S05]  /*32cf0*/  WARPSYNC.COLLECTIVE R15, `(.L_x_11096) ;  /* 0x000000000f087348 */ /* 0x001fea0003c00000 */
[----:B------:R1:W2:Y:S02]  /*32d00*/  SHFL.IDX P6, R14, R13, R12, R11 ;  /* 0x0000000c0d0e7389 */ /* 0x0002a400000c000b */
[----:B012---:R-:W-:Y:S01]  /*32d10*/  ENDCOLLECTIVE ;  /* 0x000000000000791b */ /* 0x007fe20003800000 */
.L_x_11096:
[----:B------:R-:W-:Y:S05]  /*32d20*/  BRA `(.L_x_11097) ;  /* 0xffffffbc00a07947 */ /* 0x000fea000383ffff */
.L_x_11015:
[----:B------:R-:W-:Y:S01]  /*32d30*/  BSSY B0, `(.L_x_11098) ;  /* 0x0000006000007945 */ /* 0x000fe20003800000 */
[----:B------:R-:W-:-:S07]  /*32d40*/  IMAD.MOV.U32 R15, RZ, RZ, -0x1 ;  /* 0xffffffffff0f7424 */ /* 0x000fce00078e00ff */
[----:B01----:R-:W-:Y:S05]  /*32d50*/  WARPSYNC.COLLECTIVE R15, `(.L_x_11099) ;  /* 0x000000000f0c7348 */ /* 0x003fea0003c00000 */
[----:B------:R-:W-:Y:S02]  /*32d60*/  ELECT P6, UR62, PT ;  /* 0x00000000003e782f */ /* 0x000fe400038c0000 */
[----:B------:R-:W-:Y:S01]  /*32d70*/  MOV R14, UR62 ;  /* 0x0000003e000e7c02 */ /* 0x000fe20008000f00 */
[----:B01----:R-:W-:Y:S10]  /*32d80*/  ENDCOLLECTIVE ;  /* 0x000000000000791b */ /* 0x003ff40003800000 */
.L_x_11099:
[----:B------:R-:W-:Y:S05]  /*32d90*/  BSYNC B0 ;  /* 0x0000000000007941 */ /* 0x000fea0003800000 */
.L_x_11098:
[----:B------:R-:W-:Y:S05]  /*32da0*/  BRA `(.L_x_11100) ;  /* 0xffffffbc00a47947 */ /* 0x000fea000383ffff */
.L_x_11017:
[----:B--2---:R-:W-:-:S04]  /*32db0*/  IMAD.U32 R3, RZ, RZ, UR38 ;  /* 0x00000026ff037e24 */ /* 0x004fc8000f8e00ff */
[----:B------:R2:W3:Y:S03]  /*32dc0*/  SYNCS.PHASECHK.TRANS64.TRYWAIT P0, [R3+URZ+0x32440], R0 ;  /* 0x03244000030075a7 */ /* 0x0004e6000800017f */
[----:B---3--:R-:W-:Y:S05]  /*32dd0*/  @!P0 NANOSLEEP.SYNCS 0x989680 ;  /* 0x009896800000895d */ /* 0x008fea0003900000 */
[----:B------:R-:W3:Y:S02]  /*32de0*/  @!P0 SYNCS.PHASECHK.TRANS64 P0, [R3+URZ+0x32440], R0 ;  /* 0x03244000030085a7 */ /* 0x000ee4000800007f */
[----:B---3--:R-:W-:Y:S05]  /*32df0*/  @!P0 BRA `(.L_x_11017) ;  /* 0xfffffffc00ec8947 */ /* 0x008fea000383ffff */
[----:B------:R-:W-:Y:S05]  /*32e00*/  BRA `(.L_x_11101) ;  /* 0xffffffc000007947 */ /* 0x000fea000383ffff */
.L_x_11020:
[----:B------:R-:W-:Y:S01]  /*32e10*/  IMAD.MOV.U32 R13, RZ, RZ, R3 ;  /* 0x000000ffff0d7224 */ /* 0x000fe200078e0003 */
[----:B------:R0:W-:Y:S01]  /*32e20*/  STL [R1+0x864], R16 ;  /* 0x0008641001007387 */ /* 0x0001e20000100800 */
[----:B------:R-:W-:Y:S02]  /*32e30*/  IMAD.MOV.U32 R12, RZ, RZ, RZ ;  /* 0x000000ffff0c7224 */ /* 0x000fe400078e00ff */
[----:B------:R-:W-:Y:S02]  /*32e40*/  IMAD.MOV.U32 R11, RZ, RZ, 0x181f ;  /* 0x0000181fff0b7424 */ /* 0x000fe400078e00ff */
[----:B------:R-:W-:-:S07]  /*32e50*/  IMAD.MOV.U32 R15, RZ, RZ, -0x1 ;  /* 0xffffffffff0f7424 */ /* 0x000fce00078e00ff */
[----:B0-----:R-:W-:Y:S05]  /*32e60*/  WARPSYNC.COLLECTIVE R15, `(.L_x_11102) ;  /* 0x000000000f087348 */ /* 0x001fea0003c00000 */
[----:B------:R1:W2:Y:S02]  /*32e70*/  SHFL.IDX P6, R14, R13, R12, R11 ;  /* 0x0000000c0d0e7389 */ /* 0x0002a400000c000b */
[----:B012---:R-:W-:Y:S01]  /*32e80*/  ENDCOLLECTIVE ;  /* 0x000000000000791b */ /* 0x007fe20003800000 */
.L_x_11102:
[----:B------:R-:W-:-:S05]  /*32e90*/  VIADD R16, R6, UR39 ;  /* 0x0000002706107c36 */ /* 0x000fca0008000000 */
[----:B------:R0:W-:Y:S01]  /*32ea0*/  STL [R1+0x464], R16 ;  /* 0x0004641001007387 */ /* 0x0001e20000100800 */
[----:B------:R-:W-:Y:S02]  /*32eb0*/  IMAD.MOV.U32 R13, RZ, RZ, R0 ;  /* 0x000000ffff0d7224 */ /* 0x000fe400078e0000 */
[----:B------:R-:W-:-:S07]  /*32ec0*/  IMAD.MOV.U32 R4, RZ, RZ, R14 ;  /* 0x000000ffff047224 */ /* 0x000fce00078e000e */
[----:B0-----:R-:W-:Y:S05]  /*32ed0*/  WARPSYNC.COLLECTIVE R15, `(.L_x_11103) ;  /* 0x000000000f087348 */ /* 0x001fea0003c00000 */
[----:B------:R1:W2:Y:S02]  /*32ee0*/  SHFL.IDX P6, R14, R13, R12, R11 ;  /* 0x0000000c0d0e7389 */ /* 0x0002a400000c000b */
[----:B012---:R-:W-:Y:S01]  /*32ef0*/  ENDCOLLECTIVE ;  /* 0x000000000000791b */ /* 0x007fe20003800000 */
.L_x_11103:
        /* <DEDUP_REMOVED lines=10> */
.L_x_11104:
        /* <DEDUP_REMOVED lines=10> */
.L_x_11105:
[----:B------:R-:W-:Y:S01]  /*33040*/  @!PT LDS RZ, [RZ] ;  /* 0x00000000fffff984 */ /* 0x000fe20000000800 */
[----:B------:R-:W-:Y:S01]  /*33050*/  @!PT LDS RZ, [RZ] ;  /* 0x00000000fffff984 */ /* 0x000fe20000000800 */
[----:B------:R-:W-:Y:S01]  /*33060*/  @!PT LDS RZ, [RZ] ;  /* 0x00000000fffff984 */ /* 0x000fe20000000800 */
[----:B------:R0:W-:Y:S01]  /*33070*/  @!P1 LDGSTS.E.BYPASS.LTC128B.128 [R7+0x18400], desc[UR44][R4.64], !P0 ;  /* 0x1840000004079fae */ /* 0x0001e2000c101d6c */
[----:B------:R-:W-:Y:S02]  /*33080*/  IMAD.MOV.U32 R13, RZ, RZ, R3 ;  /* 0x000000ffff0d7224 */ /* 0x000fe400078e0003 */
[C---:B0-----:R-:W-:Y:S02]  /*33090*/  VIADD R5, R16.reuse, 0x10 ;  /* 0x0000001010057836 */ /* 0x041fe40000000000 */
[----:B------:R-:W-:Y:S02]  /*330a0*/  IMAD.MOV.U32 R12, RZ, RZ, 0x2 ;  /* 0x00000002ff0c7424 */ /* 0x000fe400078e00ff */
[----:B------:R-:W-:Y:S01]  /*330b0*/  VIADD R7, R16, 0x20 ;  /* 0x0000002010077836 */ /* 0x000fe20000000000 */
[----:B------:R-:W-:Y:S01]  /*330c0*/  ISETP.GE.AND P2, PT, R5, R2, PT ;  /* 0x000000020500720c */ /* 0x000fe20003f46270 */
[----:B------:R0:W-:Y:S01]  /*330d0*/  STL [R1+0x484], R5 ;  /* 0x0004840501007387 */ /* 0x0001e20000100800 */
[----:B------:R-:W-:-:S11]  /*330e0*/  IMAD.MOV.U32 R6, RZ, RZ, R14 ;  /* 0x000000ffff067224 */ /* 0x000fd600078e000e */
[----:B0-----:R-:W-:Y:S05]  /*330f0*/  WARPSYNC.COLLECTIVE R15, `(.L_x_11106) ;  /* 0x000000000f087348 */ /* 0x001fea0003c00000 */
[----:B------:R1:W2:Y:S02]  /*33100*/  SHFL.IDX P6, R14, R13, R12, R11 ;  /* 0x0000000c0d0e7389 */ /* 0x0002a400000c000b */
[----:B012---:R-:W-:Y:S01]  /*33110*/  ENDCOLLECTIVE ;  /* 0x000000000000791b */ /* 0x007fe20003800000 */
.L_x_11106:
[----:B------:R0:W-:Y:S01]  /*33120*/  STL [R1+0x490], R7 ;  /* 0x0004900701007387 */ /* 0x0001e20000100800 */
[----:B------:R-:W-:Y:S02]  /*33130*/  @!P2 LEA R4, P1, R10, R6, 0x1 ;  /* 0x000000060a04a211 */ /* 0x000fe400078208ff */
[----:B------:R-:W-:-:S03]  /*33140*/  @!P2 LEA R6, R9, UR38, 0x1 ;  /* 0x000000260906ac11 */ /* 0x000fc6000f8e08ff */
[----:B------:R-:W-:Y:S01]  /*33150*/  @!P2 IMAD.X R5, RZ, RZ, R8, P1 ;  /* 0x000000ffff05a224 */ /* 0x000fe200008e0608 */
[----:B------:R-:W-:Y:S01]  /*33160*/  ISETP.GE.AND P1, PT, R7, R2, PT ;  /* 0x000000020700720c */ /* 0x000fe20003f26270 */
[----:B------:R-:W-:Y:S02]  /*33170*/  IMAD.MOV.U32 R13, RZ, RZ, R0 ;  /* 0x000000ffff0d7224 */ /* 0x000fe400078e0000 */
[----:B0-----:R-:W-:Y:S01]  /*33180*/  VIADD R7, R16, 0x30 ;  /* 0x0000003010077836 */ /* 0x001fe20000000000 */
[----:B------:R-:W-:Y:S01]  /*33190*/  @!PT LDS RZ, [RZ] ;  /* 0x00000000fffff984 */ /* 0x000fe20000000800 */
[----:B------:R-:W-:Y:S01]  /*331a0*/  @!PT LDS RZ, [RZ] ;  /* 0x00000000fffff984 */ /* 0x000fe20000000800 */
[----:B------:R-:W-:Y:S01]  /*331b0*/  @!PT LDS RZ, [RZ] ;  /* 0x00000000fffff984 */ /* 0x000fe20000000800 */
[----:B------:R0:W-:Y:S04]  /*331c0*/  @!P2 LDGSTS.E.BYPASS.LTC128B.128 [R6+0x18c00], desc[UR44][R4.64], !P0 ;  /* 0x18c000000406afae */ /* 0x0001e8000c101d6c */
[----:B------:R1:W-:Y:S01]  /*331d0*/  STL [R1+0x494], R7 ;  /* 0x0004940701007387 */ /* 0x0003e20000100800 */
[----:B0-----:R-:W-:-:S04]  /*331e0*/  IMAD.MOV.U32 R4, RZ, RZ, R14 ;  /* 0x000000ffff047224 */ /* 0x001fc800078e000e */
[----:B------:R-:W-:-:S07]  /*331f0*/  @!P1 LEA R6, R9, UR38, 0x1 ;  /* 0x0000002609069c11 */ /* 0x000fce000f8e08ff */
[----:B-1----:R-:W-:Y:S05]  /*33200*/  WARPSYNC.COLLECTIVE R15, `(.L_x_11107) ;  /* 0x000000000f087348 */ /* 0x002fea0003c00000 */
[----:B------:R0:W2:Y:S02]  /*33210*/  SHFL.IDX P6, R14, R13, R12, R11 ;  /* 0x0000000c0d0e7389 */ /* 0x0000a400000c000b */
[----:B012---:R-:W-:Y:S01]  /*33220*/  ENDCOLLECTIVE ;  /* 0x000000000000791b */ /* 0x007fe20003800000 */
.L_x_11107:
[----:B------:R-:W-:Y:S02]  /*33230*/  IMAD.MOV.U32 R13, RZ, RZ, R3 ;  /* 0x000000ffff0d7224 */ /* 0x000fe400078e0003 */
[----:B------:R-:W-:Y:S02]  /*33240*/  IMAD.MOV.U32 R12, RZ, RZ, 0x3 ;  /* 0x00000003ff0c7424 */ /* 0x000fe400078e00ff */
[----:B------:R-:W-:-:S07]  /*33250*/  IMAD.MOV.U32 R5, RZ, RZ, R14 ;  /* 0x000000ffff057224 */ /* 0x000fce00078e000e */
[----:B------:R-:W-:Y:S05]  /*33260*/  WARPSYNC.COLLECTIVE R15, `(.L_x_11108) ;  /* 0x000000000f087348 */ /* 0x000fea0003c00000 */
[----:B------:R0:W1:Y:S02]  /*33270*/  SHFL.IDX P6, R14, R13, R12, R11 ;  /* 0x0000000c0d0e7389 */ /* 0x00006400000c000b */
[----:B01----:R-:W-:Y:S01]  /*33280*/  ENDCOLLECTIVE ;  /* 0x000000000000791b */ /* 0x003fe20003800000 */
.L_x_11108:
        /* <DEDUP_REMOVED lines=11> */
[----:B------:R-:W-:-:S05]  /*33340*/  VIADD R7, R16, 0x40 ;  /* 0x0000004010077836 */ /* 0x000fca0000000000 */
[----:B------:R1:W-:Y:S01]  /*33350*/  STL [R1+0x498], R7 ;  /* 0x0004980701007387 */ /* 0x0003e20000100800 */
[----:B0-----:R-:W-:-:S07]  /*33360*/  IMAD.MOV.U32 R4, RZ, RZ, R14 ;  /* 0x000000ffff047224 */ /* 0x001fce00078e000e */
[----:B-1----:R-:W-:Y:S05]  /*33370*/  WARPSYNC.COLLECTIVE R15, `(.L_x_11109) ;  /* 0x000000000f087348 */ /* 0x002fea0003c00000 */
[----:B------:R0:W2:Y:S02]  /*33380*/  SHFL.IDX P6, R14, R13, R12, R11 ;  /* 0x0000000c0d0e7389 */ /* 0x0000a400000c000b */
[----:B012---:R-:W-:Y:S01]  /*33390*/  ENDCOLLECTIVE ;  /* 0x000000000000791b */ /* 0x007fe20003800000 */
.L_x_11109:
[----:B------:R-:W-:Y:S01]  /*333a0*/  @!P1 LEA R6, R9, UR38, 0x1 ;  /* 0x0000002609069c11 */ /* 0x000fe2000f8e08ff */
[----:B------:R-:W-:Y:S02]  /*333b0*/  IMAD.MOV.U32 R13, RZ, RZ, R3 ;  /* 0x000000ffff0d7224 */ /* 0x000fe400078e0003 */
[----:B------:R-:W-:Y:S02]  /*333c0*/  IMAD.MOV.U32 R12, RZ, RZ, 0x4 ;  /* 0x00000004ff0c7424 */ /* 0x000fe400078e00ff */
[----:B------:R-:W-:-:S07]  /*333d0*/  IMAD.MOV.U32 R5, RZ, RZ, R14 ;  /* 0x000000ffff057224 */ /* 0x000fce00078e000e */
[----:B------:R-:W-:Y:S05]  /*333e0*/  WARPSYNC.COLLECTIVE R15, `(.L_x_11110) ;  /* 0x000000000f087348 */ /* 0x000fea0003c00000 */
[----:B------:R0:W1:Y:S02]  /*333f0*/  SHFL.IDX P6, R14, R13, R12, R11 ;  /* 0x0000000c0d0e7389 */ /* 0x00006400000c000b */
[----:B01----:R-:W-:Y:S01]  /*33400*/  ENDCOLLECTIVE ;  /* 0x000000000000791b */ /* 0x003fe20003800000 */
.L_x_11110:
        /* <DEDUP_REMOVED lines=17> */
.L_x_11111:
[----:B------:R-:W-:Y:S02]  /*33520*/  IMAD.MOV.U32 R13, RZ, RZ, R3 ;  /* 0x000000ffff0d7224 */ /* 0x000fe400078e0003 */
[----:B------:R-:W-:Y:S02]  /*33530*/  IMAD.MOV.U32 R12, RZ, RZ, 0x5 ;  /* 0x00000005ff0c7424 */ /* 0x000fe400078e00ff */
[----:B------:R-:W-:-:S07]  /*33540*/  IMAD.MOV.U32 R4, RZ, RZ, R14 ;  /* 0x000000ffff047224 */ /* 0x000fce00078e000e */
[----:B------:R-:W-:Y:S05]  /*33550*/  WARPSYNC.COLLECTIVE R15, `(.L_x_11112) ;  /* 0x000000000f087348 */ /* 0x000fea0003c00000 */
[----:B------:R0:W1:Y:S02]  /*33560*/  SHFL.IDX P6, R14, R13, R12, R11 ;  /* 0x0000000c0d0e7389 */ /* 0x00006400000c000b */
[----:B01----:R-:W-:Y:S01]  /*33570*/  ENDCOLLECTIVE ;  /* 0x000000000000791b */ /* 0x003fe20003800000 */
.L_x_11112:
[----:B------:R-:W-:-:S05]  /*33580*/  @!P1 LEA R5, P2, R10, R4, 0x1 ;  /* 0x000000040a059211 */ /* 0x000fca00078408ff */
[----:B------:R-:W-:Y:S01]  /*33590*/  @!P1 IMAD.X R4, RZ, RZ, R6, P2 ;  /* 0x000000ffff049224 */ /* 0x000fe200010e0606 */
[----:B------:R-:W-:-:S04]  /*335a0*/  @!P1 LEA R6, R9, UR38, 0x1 ;  /* 0x0000002609069c11 */ /* 0x000fc8000f8e08ff */
        /* <DEDUP_REMOVED lines=9> */
[----:B------:R-:W-:Y:S02]  /*33640*/  VIADD R7, R16, 0x60 ;  /* 0x0000006010077836 */ /* 0x000fe40000000000 */
[----:B------:R1:W5:Y:S02]  /*33650*/  LDL.LU R16, [R1+0x864] ;  /* 0x0008640001107983 */ /* 0x0003640000300800 */
[----:B01----:R-:W-:-:S08]  /*33660*/  IMAD.MOV.U32 R6, RZ, RZ, R14 ;  /* 0x000000ffff067224 */ /* 0x003fd000078e000e */
[----:B-----5:R-:W-:Y:S05]  /*33670*/  WARPSYNC.COLLECTIVE R15, `(.L_x_11113) ;  /* 0x000000000f087348 */ /* 0x020fea0003c00000 */
[----:B------:R0:W1:Y:S02]  /*33680*/  SHFL.IDX P6, R14, R13, R12, R11 ;  /* 0x0000000c0d0e7389 */ /* 0x00006400000c000b */
[----:B01---5:R-:W-:Y:S01]  /*33690*/  ENDCOLLECTIVE ;  /* 0x000000000000791b */ /* 0x023fe20003800000 */
.L_x_11113:
[----:B------:R-:W-:Y:S02]  /*336a0*/  IMAD.MOV.U32 R13, RZ, RZ, R3 ;  /* 0x000000ffff0d7224 */ /* 0x000fe400078e0003 */
[----:B------:R-:W-:Y:S02]  /*336b0*/  IMAD.MOV.U32 R12, RZ, RZ, 0x6 ;  /* 0x00000006ff0c7424 */ /* 0x000fe400078e00ff */
[----:B------:R-:W-:-:S07]  /*336c0*/  IMAD.MOV.U32 R4, RZ, RZ, R14 ;  /* 0x000000ffff047224 */ /* 0x000fce00078e000e */
[----:B------:R-:W-:Y:S05]  /*336d0*/  WARPSYNC.COLLECTIVE R15, `(.L_x_11114) ;  /* 0x000000000f087348 */ /* 0x000fea0003c00000 */
[----:B------:R0:W1:Y:S02]  /*336e0*/  SHFL.IDX P6, R14, R13, R12, R11 ;  /* 0x0000000c0d0e7389 */ /* 0x00006400000c000b */
[----:B01----:R-:W-:Y:S01]  /*336f0*/  ENDCOLLECTIVE ;  /* 0x000000000000791b */ /* 0x003fe20003800000 */
.L_x_11114:
        /* <DEDUP_REMOVED lines=15> */
.L_x_11115:
[----:B------:R-:W-:Y:S01]  /*337f0*/  ISETP.GE.AND P1, PT, R7, R2, PT ;  /* 0x000000020700720c */ /* 0x000fe20003f26270 */
[----:B------:R-:W-:Y:S02]  /*33800*/  IMAD.MOV.U32 R13, RZ, RZ, R3 ;  /* 0x000000ffff0d7224 */ /* 0x000fe400078e0003 */
[----:B------:R-:W-:Y:S02]  /*33810*/  IMAD.MOV.U32 R12, RZ, RZ, 0x7 ;  /* 0x00000007ff0c7424 */ /* 0x000fe400078e00ff */
[----:B------:R-:W-:-:S08]  /*33820*/  IMAD.MOV.U32 R4, RZ, RZ, R14 ;  /* 0x000000ffff047224 */ /* 0x000fd000078e000e */
[----:B------:R-:W-:Y:S05]  /*33830*/  WARPSYNC.COLLECTIVE R15, `(.L_x_11116) ;  /* 0x000000000f087348 */ /* 0x000fea0003c00000 */
[----:B------:R0:W1:Y:S02]  /*33840*/  SHFL.IDX P6, R14, R13, R12, R11 ;  /* 0x0000000c0d0e7389 */ /* 0x00006400000c000b */
[----:B01----:R-:W-:Y:S01]  /*33850*/  ENDCOLLECTIVE ;  /* 0x000000000000791b */ /* 0x003fe20003800000 */
.L_x_11116:
[----:B------:R-:W-:-:S05]  /*33860*/  @!P1 LEA R5, P2, R10, R4, 0x1 ;  /* 0x000000040a059211 */ /* 0x000fca00078408ff */
[----:B------:R-:W-:-:S05]  /*33870*/  @!P1 IMAD.X R4, RZ, RZ, R6, P2 ;  /* 0x000000ffff049224 */ /* 0x000fca00010e0606 */
[----:B------:R-:W-:Y:S01]  /*33880*/  @!P1 LOP3.LUT R5, R5, R4, RZ, 0x3c, !PT ;  /* 0x0000000405059212 */ /* 0x000fe200078e3cff */
[----:B------:R-:W-:-:S03]  /*33890*/  IMAD.MOV.U32 R13, RZ, RZ, R0 ;  /* 0x000000ffff0d7224 */ /* 0x000fc600078e0000 */
[----:B------:R-:W-:Y:S02]  /*338a0*/  @!P1 LOP3.LUT R4, R5, R4, RZ, 0x3c, !PT ;  /* 0x0000000405049212 */ /* 0x000fe400078e3cff */
[----:B------:R-:W-:Y:S02]  /*338b0*/  @!P1 LEA R6, R9, UR38, 0x1 ;  /* 0x0000002609069c11 */ /* 0x000fe4000f8e08ff */
[----:B------:R-:W-:Y:S01]  /*338c0*/  @!P1 LOP3.LUT R5, R5, R4, RZ, 0x3c, !PT ;  /* 0x0000000405059212 */ /* 0x000fe200078e3cff */
[----:B------:R-:W-:-:S07]  /*338d0*/  IMAD.MOV.U32 R3, RZ, RZ, R14 ;  /* 0x000000ffff037224 */ /* 0x000fce00078e000e */
[----:B------:R-:W-:Y:S05]  /*338e0*/  WARPSYNC.COLLECTIVE R15, `(.L_x_11117) ;  /* 0x000000000f087348 */ /* 0x000fea0003c00000 */
[----:B------:R0:W1:Y:S02]  /*338f0*/  SHFL.IDX P6, R14, R13, R12, R11 ;  /* 0x0000000c0d0e7389 */ /* 0x00006400000c000b */
[----:B01----:R-:W-:Y:S01]  /*33900*/  ENDCOLLECTIVE ;  /* 0x000000000000791b */ /* 0x003fe20003800000 */
.L_x_11117:
[----:B------:R0:W-:Y:S04]  /*33910*/  STL [R1+0x4a0], R7 ;  /* 0x0004a00701007387 */ /* 0x0001e80000100800 */
[----:B------:R-:W-:Y:S01]  /*33920*/  @!PT LDS RZ, [RZ] ;  /* 0x00000000fffff984 */ /* 0x000fe20000000800 */
[----:B------:R-:W-:Y:S01]  /*33930*/  @!PT LDS RZ, [RZ] ;  /* 0x00000000fffff984 */ /* 0x000fe20000000800 */
[----:B------:R-:W-:Y:S01]  /*33940*/  @!PT LDS RZ, [RZ] ;  /* 0x00000000fffff984 */ /* 0x000fe20000000800 */
[----:B------:R0:W-:Y:S01]  /*33950*/  @!P1 LDGSTS.E.BYPASS.LTC128B.128 [R6+0x1b400], desc[UR44][R4.64], !P0 ;  /* 0x1b40000004069fae */ /* 0x0001e2000c101d6c */
[----:B------:R-:W-:Y:S01]  /*33960*/  IMAD.MOV.U32 R0, RZ, RZ, R14 ;  /* 0x000000ffff007224 */ /* 0x000fe200078e000e */
[----:B------:R-:W-:Y:S06]  /*33970*/  BRA `(.L_x_11118) ;  /* 0xffffffc0000c7947 */ /* 0x000fec000383ffff */
.L_x_11022:
        /* <DEDUP_REMOVED lines=8> */
.L_x_11120:
[----:B------:R-:W-:Y:S05]  /*33a00*/  BSYNC B0 ;  /* 0x0000000000007941 */ /* 0x000fea0003800000 */
.L_x_11119:
[----:B------:R-:W0:Y:S01]  /*33a10*/  S2R R7, SR_TID.X ;  /* 0x0000000000077919 */ /* 0x000e220000002100 */
[----:B------:R-:W1:Y:S01]  /*33a20*/  S2R R3, SR_TID.X ;  /* 0x0000000000037919 */ /* 0x000e620000002100 */
[----:B------:R-:W-:Y:S02]  /*33a30*/  IMAD.MOV.U32 R13, RZ, RZ, R5 ;  /* 0x000000ffff0d7224 */ /* 0x000fe400078e0005 */
[----:B------:R-:W-:Y:S02]  /*33a40*/  IMAD.MOV.U32 R12, RZ, RZ, RZ ;  /* 0x000000ffff0c7224 */ /* 0x000fe400078e00ff */
[----:B------:R-:W-:Y:S02]  /*33a50*/  IMAD.MOV.U32 R11, RZ, RZ, 0x181f ;  /* 0x0000181fff0b7424 */ /* 0x000fe400078e00ff */
[----:B------:R-:W-:Y:S02]  /*33a60*/  IMAD.MOV.U32 R15, RZ, RZ, -0x1 ;  /* 0xffffffffff0f7424 */ /* 0x000fe400078e00ff */
[----:B------:R-:W-:-:S07]  /*33a70*/  IMAD.MOV.U32 R2, RZ, RZ, R14 ;  /* 0x000000ffff027224 */ /* 0x000fce00078e000e */
[----:B01----:R-:W-:Y:S05]  /*33a80*/  WARPSYNC.COLLECTIVE R15, `(.L_x_11121) ;  /* 0x000000000f087348 */ /* 0x003fea0003c00000 */
[----:B------:R2:W3:Y:S02]  /*33a90*/  SHFL.IDX P6, R14, R13, R12, R11 ;  /* 0x0000000c0d0e7389 */ /* 0x0004e400000c000b */
[----:B0123--:R-:W-:Y:S01]  /*33aa0*/  ENDCOLLECTIVE ;  /* 0x000000000000791b */ /* 0x00ffe20003800000 */
.L_x_11121:
[----:B------:R-:W-:Y:S01]  /*33ab0*/  ULDC UR4, c[0x0][0x288] ;  /* 0x0000a20000047ab9 */ /* 0x000fe20000000800 */
[----:B------:R-:W2:Y:S01]  /*33ac0*/  LDL.LU R13, [R1+0x490] ;  /* 0x00049000010d7983 */ /* 0x000ea20000300800 */
[----:B------:R-:W-:-:S03]  /*33ad0*/  LOP3.LUT R7, R7, 0x7f, RZ, 0xc0, !PT ;  /* 0x0000007f07077812 */ /* 0x000fc600078ec0ff */
[----:B------:R-:W3:Y:S02]  /*33ae0*/  LDL.LU R12, [R1+0x494] ;  /* 0x00049400010c7983 */ /* 0x000ee40000300800 */
[----:B------:R-:W-:Y:S02]  /*33af0*/  IMAD.SHL.U32 R9, R7, 0x8, RZ ;  /* 0x0000000807097824 */ /* 0x000fe400078e00ff */
[----:B------:R-:W4:Y:S01]  /*33b00*/  LDL.LU R11, [R1+0x498] ;  /* 0x00049800010b7983 */ /* 0x000f220000300800 */
[----:B------:R-:W-:-:S03]  /*33b10*/  IMAD.SHL.U32 R7, R3, 0x8, RZ ;  /* 0x0000000803077824 */ /* 0x000fc600078e00ff */
[----:B------:R-:W4:Y:S02]  /*33b20*/  LDL.LU R15, [R1+0x49c] ;  /* 0x00049c00010f7983 */ /* 0x000f240000300800 */
[----:B------:R-:W-:-:S04]  /*33b30*/  LOP3.LUT R7, R7, 0x1f8, RZ, 0xc0, !PT ;  /* 0x000001f807077812 */ /* 0x000fc800078ec0ff */
[----:B------:R-:W-:Y:S01]  /*33b40*/  LOP3.LUT R7, R7, 0x38, R3, 0x78, !PT ;  /* 0x0000003807077812 */ /* 0x000fe200078e7803 */
[----:B------:R-:W-:Y:S02]  /*33b50*/  IMAD.MOV.U32 R3, RZ, RZ, R14 ;  /* 0x000000ffff037224 */ /* 0x000fe400078e000e */
[----:B------:R-:W3:Y:S01]  /*33b60*/  LDL.LU R14, [R1+0x484] ;  /* 0x00048400010e7983 */ /* 0x000ee20000300800 */
[----:B------:R-:W-:Y:S01]  /*33b70*/  IMAD R0, R6, UR4, RZ ;  /* 0x0000000406007c24 */ /* 0x000fe2000f8e02ff */
[----:B------:R-:W-:Y:S02]  /*33b80*/  LOP3.LUT R7, R7, 0x200, R9, 0xf8, !PT ;  /* 0x0000020007077812 */ /* 0x000fe400078ef809 */
[----:B------:R-:W4:Y:S04]  /*33b90*/  LDL.LU R6, [R1+0x464] ;  /* 0x0004640001067983 */ /* 0x000f280000300800 */
[----:B------:R0:W5:Y:S01]  /*33ba0*/  LDL.LU R9, [R1+0x4a0] ;  /* 0x0004a00001097983 */ /* 0x0001620000300800 */
[----:B------:R-:W-:-:S02]  /*33bb0*/  LOP3.LUT R17, R17, 0xffffffbf, RZ, 0xc0, !PT ;  /* 0xffffffbf11117812 */ /* 0x000fc400078ec0ff */
[-C--:B--2---:R-:W-:Y:S02]  /*33bc0*/  ISETP.GE.AND P5, PT, R13, R0.reuse, PT ;  /* 0x000000000d00720c */ /* 0x084fe40003fa6270 */
[----:B---3--:R-:W-:-:S13]  /*33bd0*/  ISETP.GE.AND P6, PT, R14, R0, PT ;  /* 0x000000000e00720c */ /* 0x008fda0003fc6270 */
[----:B------:R-:W-:Y:S02]  /*33be0*/  @P6 LOP3.LUT R17, R17, 0x40, RZ, 0xfc, !PT ;  /* 0x0000004011116812 */ /* 0x000fe400078efcff */
[----:B------:R-:W-:Y:S02]  /*33bf0*/  ISETP.GE.AND P6, PT, R12, R0, PT ;  /* 0x000000000c00720c */ /* 0x000fe40003fc6270 */
[----:B------:R-:W-:-:S04]  /*33c00*/  LOP3.LUT R17, R17, 0xffffffdf, RZ, 0xc0, !PT ;  /* 0xffffffdf11117812 */ /* 0x000fc800078ec0ff */
[----:B------:R-:W-:Y:S02]  /*33c10*/  @P5 LOP3.LUT R17, R17, 0x20, RZ, 0xfc, !PT ;  /* 0x0000002011115812 */ /* 0x000fe400078efcff */
[----:B----4-:R-:W-:Y:S02]  /*33c20*/  ISETP.GE.AND P5, PT, R11, R0, PT ;  /* 0x000000000b00720c */ /* 0x010fe40003fa6270 */
[----:B------:R-:W-:-:S04]  /*33c30*/  LOP3.LUT R17, R17, 0xffffffef, RZ, 0xc0, !PT ;  /* 0xffffffef11117812 */ /* 0x000fc800078ec0ff */
[----:B------:R-:W-:-:S04]  /*33c40*/  @P6 LOP3.LUT R17, R17, 0x10, RZ, 0xfc, !PT ;  /* 0x0000001011116812 */ /* 0x000fc800078efcff */
[----:B------:R-:W-:Y:S02]  /*33c50*/  LOP3.LUT R17, R17, 0xfffffff7, RZ, 0xc0, !PT ;  /* 0xfffffff711117812 */ /* 0x000fe400078ec0ff */
[-C--:B------:R-:W-:Y:S02]  /*33c60*/  ISETP.GE.AND P6, PT, R15, R0.reuse, PT ;  /* 0x000000000f00720c */ /* 0x080fe40003fc6270 */
[----:B------:R-:W-:Y:S02]  /*33c70*/  ISETP.GE.AND P4, PT, R6, R0, PT ;  /* 0x000000000600720c */ /* 0x000fe40003f86270 */
[----:B------:R-:W-:-:S04]  /*33c80*/  @P5 LOP3.LUT R17, R17, 0x8, RZ, 0xfc, !PT ;  /* 0x0000000811115812 */ /* 0x000fc800078efcff */
[----:B------:R-:W-:-:S04]  /*33c90*/  LOP3.LUT R17, R17, 0xffdfffff, RZ, 0xc0, !PT ;  /* 0xffdfffff11117812 */ /* 0x000fc800078ec0ff */
[----:B------:R-:W-:-:S04]  /*33ca0*/  LOP3.LUT R17, R17, 0xfffffffb, RZ, 0xc0, !PT ;  /* 0xfffffffb11117812 */ /* 0x000fc800078ec0ff */
[----:B------:R-:W-:Y:S02]  /*33cb0*/  @P6 LOP3.LUT R17, R17, 0x4, RZ, 0xfc, !PT ;  /* 0x0000000411116812 */ /* 0x000fe400078efcff */
[----:B------:R-:W-:Y:S01]  /*33cc0*/  @!P4 LEA R3, P6, R10, R3, 0x1 ;  /* 0x000000030a03c211 */ /* 0x000fe200078c08ff */
[----:B------:R-:W-:Y:S02]  /*33cd0*/  IMAD.MOV.U32 R13, RZ, RZ, R4 ;  /* 0x000000ffff0d7224 */ /* 0x000fe400078e0004 */
[----:B------:R-:W-:Y:S02]  /*33ce0*/  IMAD.MOV.U32 R12, RZ, RZ, 0x1 ;  /* 0x00000001ff0c7424 */ /* 0x000fe400078e00ff */
[----:B------:R-:W-:Y:S02]  /*33cf0*/  IMAD.MOV.U32 R11, RZ, RZ, 0x181f ;  /* 0x0000181fff0b7424 */ /* 0x000fe400078e00ff */
[----:B------:R-:W-:Y:S02]  /*33d00*/  IMAD.MOV.U32 R15, RZ, RZ, -0x1 ;  /* 0xffffffffff0f7424 */ /* 0x000fe400078e00ff */
[----:B0-----:R-:W-:-:S07]  /*33d10*/  @!P4 IMAD.X R2, RZ, RZ, R2, P6 ;  /* 0x000000ffff02c224 */ /* 0x001fce00030e0602 */
[----:B-----5:R-:W-:Y:S05]  /*33d20*/  WARPSYNC.COLLECTIVE R15, `(.L_x_11122) ;  /* 0x000000000f087348 */ /* 0x020fea0003c00000 */
[----:B------:R0:W1:Y:S02]  /*33d30*/  SHFL.IDX P6, R14, R13, R12, R11 ;  /* 0x0000000c0d0e7389 */ /* 0x00006400000c000b */
[----:B01---5:R-:W-:Y:S01]  /*33d40*/  ENDCOLLECTIVE ;  /* 0x000000000000791b */ /* 0x023fe20003800000 */
.L_x_11122:
[----:B------:R-:W-:Y:S02]  /*33d50*/  ISETP.GE.AND P5, PT, R9, R0, PT ;  /* 0x000000000900720c */ /* 0x000fe40003fa6270 */
[----:B------:R-:W-:Y:S01]  /*33d60*/  @!P4 LOP3.LUT R3, R3, R2, RZ, 0x3c, !PT ;  /* 0x000000020303c212 */ /* 0x000fe200078e3cff */
[----:B------:R-:W-:-:S03]  /*33d70*/  IMAD.MOV.U32 R13, RZ, RZ, R5 ;  /* 0x000000ffff0d7224 */ /* 0x000fc600078e0005 */
[----:B------:R-:W-:Y:S01]  /*33d80*/  @!P4 LOP3.LUT R2, R3, R2, RZ, 0x3c, !PT ;  /* 0x000000020302c212 */ /* 0x000fe200078e3cff */
[----:B------:R-:W-:-:S07]  /*33d90*/  IMAD.MOV.U32 R6, RZ, RZ, R14 ;  /* 0x000000ffff067224 */ /* 0x000fce00078e000e */
[----:B------:R-:W-:Y:S05]  /*33da0*/  WARPSYNC.COLLECTIVE R15, `(.L_x_11123) ;  /* 0x000000000f087348 */ /* 0x000fea0003c00000 */
[----:B------:R0:W1:Y:S02]  /*33db0*/  SHFL.IDX P6, R14, R13, R12, R11 ;  /* 0x0000000c0d0e7389 */ /* 0x00006400000c000b */
[----:B01----:R-:W-:Y:S01]  /*33dc0*/  ENDCOLLECTIVE ;  /* 0x000000000000791b */ /* 0x003fe20003800000 */
.L_x_11123:
[----:B------:R-:W-:Y:S02]  /*33dd0*/  @!P4 LEA R9, R7, UR38, 0x1 ;  /* 0x000000260709cc11 */ /* 0x000fe4000f8e08ff */
[----:B------:R-:W-:Y:S02]  /*33de0*/  @!P4 LOP3.LUT R3, R3, R2, RZ, 0x3c, !PT ;  /* 0x000000020303c212 */ /* 0x000fe400078e3cff */
[----:B------:R-:W-:-:S03]  /*33df0*/  @P5 LOP3.LUT R17, R17, 0x200000, RZ, 0xfc, !PT ;  /* 0x0020000011115812 */ /* 0x000fc600078efcff */
[----:B------:R-:W-:Y:S01]  /*33e00*/  @!PT LDS RZ, [RZ] ;  /* 0x00000000fffff984 */ /* 0x000fe20000000800 */
[----:B------:R-:W-:Y:S01]  /*33e10*/  @!PT LDS RZ, [RZ] ;  /* 0x00000000fffff984 */ /* 0x000fe20000000800 */
[----:B------:R-:W-:Y:S01]  /*33e20*/  @!PT LDS RZ, [RZ] ;  /* 0x00000000fffff984 */ /* 0x000fe20000000800 */
[----:B------:R-:W-:Y:S04]  /*33e30*/  @!P4 LDGSTS.E.BYPASS.LTC128B.128 [R9+0x22400], desc[UR44][R2.64], !P3 ;  /* 0x224000000209cfae */ /* 0x000fe8000d901d6c */
[----:B------:R-:W-:Y:S04]  /*33e40*/  @!P4 LDGSTS.E.BYPASS.LTC128B.128 [R9+0x26400], desc[UR44][R2.64+0x80], !P0 ;  /* 0x264000800209cfae */ /* 0x000fe8000c101d6c */
[----:B------:R-:W-:Y:S04]  /*33e50*/  @!P4 LDGSTS.E.BYPASS.LTC128B.128 [R9+0x2a400], desc[UR44][R2.64+0x100], !P1 ;  /* 0x2a4001000209cfae */ /* 0x000fe8000c901d6c */
[----:B------:R0:W-:Y:S01]  /*33e60*/  @!P4 LDGSTS.E.BYPASS.LTC128B.128 [R9+0x2e400], desc[UR44][R2.64+0x180], !P2 ;  /* 0x2e4001800209cfae */ /* 0x0001e2000d101d6c */
[----:B------:R-:W-:Y:S01]  /*33e70*/  LOP3.LUT P4, RZ, R17, 0x40, RZ, 0xc0, !PT ;  /* 0x0000004011ff7812 */ /* 0x000fe2000788c0ff */
[----:B0-----:R-:W-:-:S12]  /*33e80*/  IMAD.MOV.U32 R2, RZ, RZ, R14 ;  /* 0x000000ffff027224 */ /* 0x001fd800078e000e */
[----:B------:R-:W-:Y:S01]  /*33e90*/  @!P4 LEA R2, P6, R10, R2, 0x1 ;  /* 0x000000020a02c211 */ /* 0x000fe200078c08ff */
[----:B------:R-:W-:Y:S02]  /*33ea0*/  IMAD.MOV.U32 R13, RZ, RZ, R4 ;  /* 0x000000ffff0d7224 */ /* 0x000fe400078e0004 */
[----:B------:R-:W-:Y:S02]  /*33eb0*/  IMAD.MOV.U32 R12, RZ, RZ, 0x2 ;  /* 0x00000002ff0c7424 */ /* 0x000fe400078e00ff */
[----:B------:R-:W-:-:S08]  /*33ec0*/  @!P4 IMAD.X R3, RZ, RZ, R6, P6 ;  /* 0x000000ffff03c224 */ /* 0x000fd000030e0606 */
[----:B------:R-:W-:Y:S05]  /*33ed0*/  WARPSYNC.COLLECTIVE R15, `(.L_x_11124) ;  /* 0x000000000f087348 */ /* 0x000fea0003c00000 */
[----:B------:R0:W1:Y:S02]  /*33ee0*/  SHFL.IDX P6, R14, R13, R12, R11 ;  /* 0x0000000c0d0e7389 */ /* 0x00006400000c000b */
[----:B01----:R-:W-:Y:S01]  /*33ef0*/  ENDCOLLECTIVE ;  /* 0x000000000000791b */ /* 0x003fe20003800000 */
.L_x_11124:
[----:B------:R-:W-:Y:S02]  /*33f00*/  IMAD.MOV.U32 R13, RZ, RZ, R5 ;  /* 0x000000ffff0d7224 */ /* 0x000fe400078e0005 */
[----:B------:R-:W-:-:S07]  /*33f10*/  IMAD.MOV.U32 R6, RZ, RZ, R14 ;  /* 0x000000ffff067224 */ /* 0x000fce00078e000e */
[----:B------:R-:W-:Y:S05]  /*33f20*/  WARPSYNC.COLLECTIVE R15, `(.L_x_11125) ;  /* 0x000000000f087348 */ /* 0x000fea0003c00000 */
[----:B------:R0:W1:Y:S02]  /*33f30*/  SHFL.IDX P6, R14, R13, R12, R11 ;  /* 0x0000000c0d0e7389 */ /* 0x00006400000c000b */
[----:B01----:R-:W-:Y:S01]  /*33f40*/  ENDCOLLECTIVE ;  /* 0x000000000000791b */ /* 0x003fe20003800000 */
.L_x_11125:
[----:B------:R-:W-:Y:S01]  /*33f50*/  IMAD.MOV.U32 R9, RZ, RZ, R7 ;  /* 0x000000ffff097224 */ /* 0x000fe200078e0007 */
[----:B------:R-:W-:-:S04]  /*33f60*/  LOP3.LUT P5, RZ, R17, 0x20, RZ, 0xc0, !PT ;  /* 0x0000002011ff7812 */ /* 0x000fc800078ac0ff */
[----:B------:R-:W-:-:S05]  /*33f70*/  @!P4 LEA R7, R9, UR38, 0x1 ;  /* 0x000000260907cc11 */ /* 0x000fca000f8e08ff */
[----:B------:R-:W-:Y:S01]  /*33f80*/  @!PT LDS RZ, [RZ] ;  /* 0x00000000fffff984 */ /* 0x000fe20000000800 */
[----:B------:R-:W-:Y:S01]  /*33f90*/  @!PT LDS RZ, [RZ] ;  /* 0x00000000fffff984 */ /* 0x000fe20000000800 */
[----:B------:R-:W-:Y:S01]  /*33fa0*/  @!PT LDS RZ, [RZ] ;  /* 0x00000000fffff984 */ /* 0x000fe20000000800 */
[----:B------:R-:W-:Y:S04]  /*33fb0*/  @!P4 LDGSTS.E.BYPASS.LTC128B.128 [R7+0x22c00], desc[UR44][R2.64], !P3 ;  /* 0x22c000000207cfae */ /* 0x000fe8000d901d6c */
[----:B------:R-:W-:Y:S04]  /*33fc0*/  @!P4 LDGSTS.E.BYPASS.LTC128B.128 [R7+0x26c00], desc[UR44][R2.64+0x80], !P0 ;  /* 0x26c000800207cfae */ /* 0x000fe8000c101d6c */
[----:B------:R-:W-:Y:S04]  /*33fd0*/  @!P4 LDGSTS.E.BYPASS.LTC128B.128 [R7+0x2ac00], desc[UR44][R2.64+0x100], !P1 ;  /* 0x2ac001000207cfae */ /* 0x000fe8000c901d6c */
[----:B------:R0:W-:Y:S02]  /*33fe0*/  @!P4 LDGSTS.E.BYPASS.LTC128B.128 [R7+0x2ec00], desc[UR44][R2.64+0x180], !P2 ;  /* 0x2ec001800207cfae */ /* 0x0001e4000d101d6c */
[----:B0-----:R-:W-:-:S05]  /*33ff0*/  IMAD.MOV.U32 R2, RZ, RZ, R14 ;  /* 0x000000ffff027224 */ /* 0x001fca00078e000e */
[----:B------:R-:W-:Y:S01]  /*34000*/  @!P5 LEA R2, P6, R10, R2, 0x1 ;  /* 0x000000020a02d211 */ /* 0x000fe200078c08ff */
[----:B------:R-:W-:Y:S02]  /*34010*/  IMAD.MOV.U32 R13, RZ, RZ, R4 ;  /* 0x000000ffff0d7224 */ /* 0x000fe400078e0004 */
[----:B------:R-:W-:Y:S02]  /*34020*/  IMAD.MOV.U32 R12, RZ, RZ, 0x3 ;  /* 0x00000003ff0c7424 */ /* 0x000fe400078e00ff */
[----:B------:R-:W-:-:S08]  /*34030*/  @!P5 IMAD.X R3, RZ, RZ, R6, P6 ;  /* 0x000000ffff03d224 */ /* 0x000fd000030e0606 */
[----:B------:R-:W-:Y:S05]  /*34040*/  WARPSYNC.COLLECTIVE R15, `(.L_x_11126) ;  /* 0x000000000f087348 */ /* 0x000fea0003c00000 */
[----:B------:R0:W1:Y:S02]  /*34050*/  SHFL.IDX P6, R14, R13, R12, R11 ;  /* 0x0000000c0d0e7389 */ /* 0x00006400000c000b */
[----:B01----:R-:W-:Y:S01]  /*34060*/  ENDCOLLECTIVE ;  /* 0x000000000000791b */ /* 0x003fe20003800000 */
.L_x_11126:
[----:B------:R-:W-:Y:S02]  /*34070*/  IMAD.MOV.U32 R13, RZ, RZ, R5 ;  /* 0x000000ffff0d7224 */ /* 0x000fe400078e0005 */
[----:B------:R-:W-:-:S07]  /*34080*/  IMAD.MOV.U32 R6, RZ, RZ, R14 ;  /* 0x000000ffff067224 */ /* 0x000fce00078e000e */
[----:B------:R-:W-:Y:S05]  /*34090*/  WARPSYNC.COLLECTIVE R15, `(.L_x_11127) ;  /* 0x000000000f087348 */ /* 0x000fea0003c00000 */
[----:B------:R0:W1:Y:S02]  /*340a0*/  SHFL.IDX P6, R14, R13, R12, R11 ;  /* 0x0000000c0d0e7389 */ /* 0x00006400000c000b */
[----:B01----:R-:W-:Y:S01]  /*340b0*/  ENDCOLLECTIVE ;  /* 0x000000000000791b */ /* 0x003fe20003800000 */
.L_x_11127:
        /* <DEDUP_REMOVED lines=18> */
.L_x_11128:
[----:B------:R-:W-:Y:S02]  /*341e0*/  IMAD.MOV.U32 R13, RZ, RZ, R5 ;  /* 0x000000ffff0d7224 */ /* 0x000fe400078e0005 */
[----:B------:R-:W-:-:S07]  /*341f0*/  IMAD.MOV.U32 R6, RZ, RZ, R14 ;  /* 0x000000ffff067224 */ /* 0x000fce00078e000e */
[----:B------:R-:W-:Y:S05]  /*34200*/  WARPSYNC.COLLECTIVE R15, `(.L_x_11129) ;  /* 0x000000000f087348 */ /* 0x000fea0003c00000 */
[----:B------:R0:W1:Y:S02]  /*34210*/  SHFL.IDX P6, R14, R13, R12, R11 ;  /* 0x0000000c0d0e7389 */ /* 0x00006400000c000b */
[----:B01----:R-:W-:Y:S01]  /*34220*/  ENDCOLLECTIVE ;  /* 0x000000000000791b */ /* 0x003fe20003800000 */
.L_x_11129:
        /* <DEDUP_REMOVED lines=11> */
[----:B------:R-:W-:-:S05]  /*342e0*/  @!P5 LEA R2, P6, R10, R2, 0x1 ;  /* 0x000000020a02d211 */ /* 0x000fca00078c08ff */
[----:B------:R-:W-:Y:S01]  /*342f0*/  @!P5 IMAD.X R3, RZ, RZ, R6, P6 ;  /* 0x000000ffff03d224 */ /* 0x000fe200030e0606 */
[----:B------:R-:W-:Y:S01]  /*34300*/  LOP3.LUT P6, RZ, R17, 0x8, RZ, 0xc0, !PT ;  /* 0x0000000811ff7812 */ /* 0x000fe200078cc0ff */
[----:B------:R-:W-:Y:S02]  /*34310*/  IMAD.MOV.U32 R7, RZ, RZ, R9 ;  /* 0x000000ffff077224 */ /* 0x000fe400078e0009 */
[----:B------:R-:W-:Y:S02]  /*34320*/  IMAD.MOV.U32 R13, RZ, RZ, R4 ;  /* 0x000000ffff0d7224 */ /* 0x000fe400078e0004 */
[----:B------:R-:W-:-:S08]  /*34330*/  IMAD.MOV.U32 R12, RZ, RZ, 0x5 ;  /* 0x00000005ff0c7424 */ /* 0x000fd000078e00ff */
[----:B------:R-:W-:-:S05]  /*34340*/  @!P6 LEA R9, R7, UR38, 0x1 ;  /* 0x000000260709ec11 */ /* 0x000fca000f8e08ff */
[----:B------:R0:W-:Y:S04]  /*34350*/  @!P6 LDGSTS.E.BYPASS.LTC128B.128 [R9+0x24400], desc[UR44][R2.64], !P3 ;  /* 0x244000000209efae */ /* 0x0001e8000d901d6c */
[----:B------:R0:W-:Y:S04]  /*34360*/  @!P6 LDGSTS.E.BYPASS.LTC128B.128 [R9+0x28400], desc[UR44][R2.64+0x80], !P0 ;  /* 0x284000800209efae */ /* 0x0001e8000c101d6c */
[----:B------:R0:W-:Y:S04]  /*34370*/  @!P6 LDGSTS.E.BYPASS.LTC128B.128 [R9+0x2c400], desc[UR44][R2.64+0x100], !P1 ;  /* 0x2c4001000209efae */ /* 0x0001e8000c901d6c */
[----:B------:R0:W-:Y:S02]  /*34380*/  @!P6 LDGSTS.E.BYPASS.LTC128B.128 [R9+0x30400], desc[UR44][R2.64+0x180], !P2 ;  /* 0x304001800209efae */ /* 0x0001e4000d101d6c */
[----:B0-----:R-:W-:Y:S05]  /*34390*/  WARPSYNC.COLLECTIVE R15, `(.L_x_11130) ;  /* 0x000000000f087348 */ /* 0x001fea0003c00000 */
[----:B------:R1:W2:Y:S02]  /*343a0*/  SHFL.IDX P6, R14, R13, R12, R11 ;  /* 0x0000000c0d0e7389 */ /* 0x0002a400000c000b */
[----:B012---:R-:W-:Y:S01]  /*343b0*/  ENDCOLLECTIVE ;  /* 0x000000000000791b */ /* 0x007fe20003800000 */
.L_x_11130:
[----:B------:R-:W-:Y:S02]  /*343c0*/  IMAD.MOV.U32 R13, RZ, RZ, R5 ;  /* 0x000000ffff0d7224 */ /* 0x000fe400078e0005 */
[----:B------:R-:W-:-:S07]  /*343d0*/  IMAD.MOV.U32 R6, RZ, RZ, R14 ;  /* 0x000000ffff067224 */ /* 0x000fce00078e000e */
[----:B------:R-:W-:Y:S05]  /*343e0*/  WARPSYNC.COLLECTIVE R15, `(.L_x_11131) ;  /* 0x000000000f087348 */ /* 0x000fea0003c00000 */
[----:B------:R0:W1:Y:S02]  /*343f0*/  SHFL.IDX P6, R14, R13, R12, R11 ;  /* 0x0000000c0d0e7389 */ /* 0x00006400000c000b */
[----:B01----:R-:W-:Y:S01]  /*34400*/  ENDCOLLECTIVE ;  /* 0x000000000000791b */ /* 0x003fe20003800000 */
.L_x_11131:
[----:B------:R-:W-:Y:S01]  /*34410*/  LOP3.LUT P4, RZ, R17, 0x4, RZ, 0xc0, !PT ;  /* 0x0000000411ff7812 */ /* 0x000fe2000788c0ff */
[----:B------:R-:W-:-:S12]  /*34420*/  IMAD.MOV.U32 R2, RZ, RZ, R14 ;  /* 0x000000ffff027224 */ /* 0x000fd800078e000e */
[----:B------:R-:W-:Y:S01]  /*34430*/  @!P4 LEA R2, P6, R10, R2, 0x1 ;  /* 0x000000020a02c211 */ /* 0x000fe200078c08ff */
[----:B------:R-:W-:Y:S02]  /*34440*/  IMAD.MOV.U32 R13, RZ, RZ, R4 ;  /* 0x000000ffff0d7224 */ /* 0x000fe400078e0004 */
[----:B------:R-:W-:Y:S02]  /*34450*/  IMAD.MOV.U32 R12, RZ, RZ, 0x6 ;  /* 0x00000006ff0c7424 */ /* 0x000fe400078e00ff */
[----:B------:R-:W-:-:S08]  /*34460*/  @!P4 IMAD.X R3, RZ, RZ, R6, P6 ;  /* 0x000000ffff03c224 */ /* 0x000fd000030e0606 */
[----:B------:R-:W-:Y:S05]  /*34470*/  WARPSYNC.COLLECTIVE R15, `(.L_x_11132) ;  /* 0x000000000f087348 */ /* 0x000fea0003c00000 */
[----:B------:R0:W1:Y:S02]  /*34480*/  SHFL.IDX P6, R14, R13, R12, R11 ;  /* 0x0000000c0d0e7389 */ /* 0x00006400000c000b */
[----:B01----:R-:W-:Y:S01]  /*34490*/  ENDCOLLECTIVE ;  /* 0x000000000000791b */ /* 0x003fe20003800000 */
.L_x_11132:
[----:B------:R-:W-:Y:S02]  /*344a0*/  IMAD.MOV.U32 R13, RZ, RZ, R5 ;  /* 0x000000ffff0d7224 */ /* 0x000fe400078e0005 */
[----:B------:R-:W-:-:S07]  /*344b0*/  IMAD.MOV.U32 R6, RZ, RZ, R14 ;  /* 0x000000ffff067224 */ /* 0x000fce00078e000e */
[----:B------:R-:W-:Y:S05]  /*344c0*/  WARPSYNC.COLLECTIVE R15, `(.L_x_11133) ;  /* 0x000000000f087348 */ /* 0x000fea0003c00000 */
[----:B------:R0:W1:Y:S02]  /*344d0*/  SHFL.IDX P6, R14, R13, R12, R11 ;  /* 0x0000000c0d0e7389 */ /* 0x00006400000c000b */
[----:B01----:R-:W-:Y:S01]  /*344e0*/  ENDCOLLECTIVE ;  /* 0x000000000000791b */ /* 0x003fe20003800000 */
.L_x_11133:
        /* <DEDUP_REMOVED lines=18> */
.L_x_11134:
[----:B------:R-:W-:-:S05]  /*34610*/  @!P5 LEA R9, R9, UR38, 0x1 ;  /* 0x000000260909dc11 */ /* 0x000fca000f8e08ff */
[----:B------:R-:W-:Y:S01]  /*34620*/  @!PT LDS RZ, [RZ] ;  /* 0x00000000fffff984 */ /* 0x000fe20000000800 */
[----:B------:R-:W-:Y:S01]  /*34630*/  @!PT LDS RZ, [RZ] ;  /* 0x00000000fffff984 */ /* 0x000fe20000000800 */
[----:B------:R-:W-:Y:S01]  /*34640*/  @!PT LDS RZ, [RZ] ;  /* 0x00000000fffff984 */ /* 0x000fe20000000800 */
[----:B------:R0:W-:Y:S04]  /*34650*/  @!P5 LDGSTS.E.BYPASS.LTC128B.128 [R9+0x25400], desc[UR44][R2.64], !P3 ;  /* 0x254000000209dfae */ /* 0x0001e8000d901d6c */
[----:B------:R0:W-:Y:S01]  /*34660*/  @!P5 LDGSTS.E.BYPASS.LTC128B.128 [R9+0x29400], desc[UR44][R2.64+0x80], !P0 ;  /* 0x294000800209dfae */ /* 0x0001e2000c101d6c */
[----:B------:R-:W-:-:S03]  /*34670*/  IMAD.MOV.U32 R13, RZ, RZ, R5 ;  /* 0x000000ffff0d7224 */ /* 0x000fc600078e0005 */
[----:B------:R0:W-:Y:S04]  /*34680*/  @!P5 LDGSTS.E.BYPASS.LTC128B.128 [R9+0x2d400], desc[UR44][R2.64+0x100], !P1 ;  /* 0x2d4001000209dfae */ /* 0x0001e8000c901d6c */
[----:B------:R0:W-:Y:S01]  /*34690*/  @!P5 LDGSTS.E.BYPASS.LTC128B.128 [R9+0x31400], desc[UR44][R2.64+0x180], !P2 ;  /* 0x314001800209dfae */ /* 0x0001e2000d101d6c */
[----:B------:R-:W-:-:S07]  /*346a0*/  IMAD.MOV.U32 R6, RZ, RZ, R14 ;  /* 0x000000ffff067224 */ /* 0x000fce00078e000e */
[----:B0-----:R-:W-:Y:S05]  /*346b0*/  WARPSYNC.COLLECTIVE R15, `(.L_x_11135) ;  /* 0x000000000f087348 */ /* 0x001fea0003c00000 */
[----:B------:R1:W2:Y:S02]  /*346c0*/  SHFL.IDX P6, R14, R13, R12, R11 ;  /* 0x0000000c0d0e7389 */ /* 0x0002a400000c000b */
[----:B012---:R-:W-:Y:S01]  /*346d0*/  ENDCOLLECTIVE ;  /* 0x000000000000791b */ /* 0x007fe20003800000 */
.L_x_11135:
[----:B------:R-:W-:Y:S05]  /*346e0*/  BRA `(.L_x_11136) ;  /* 0xffffffbc00a07947 */ /* 0x000fea000383ffff */
.L_x_11025:
[----:B0-----:R-:W-:-:S04]  /*346f0*/  IMAD.U32 R3, RZ, RZ, UR38 ;  /* 0x00000026ff037e24 */ /* 0x001fc8000f8e00ff */
[----:B------:R0:W2:Y:S03]  /*34700*/  SYNCS.PHASECHK.TRANS64.TRYWAIT P0, [R3+URZ+0x32420], R2 ;  /* 0x03242002030075a7 */ /* 0x0000a6000800017f */
[----:B--2---:R-:W-:Y:S05]  /*34710*/  @!P0 NANOSLEEP.SYNCS 0x989680 ;  /* 0x009896800000895d */ /* 0x004fea0003900000 */
[----:B------:R-:W2:Y:S02]  /*34720*/  @!P0 SYNCS.PHASECHK.TRANS64 P0, [R3+URZ+0x32420], R2 ;  /* 0x03242002030085a7 */ /* 0x000ea4000800007f */
[----:B--2---:R-:W-:Y:S05]  /*34730*/  @!P0 BRA `(.L_x_11025) ;  /* 0xfffffffc00ec8947 */ /* 0x004fea000383ffff */
[----:B------:R-:W-:Y:S05]  /*34740*/  BRA `(.L_x_11137) ;  /* 0xffffffc000047947 */ /* 0x000fea000383ffff */
.L_x_11028:
[----:B0-----:R-:W-:-:S04]  /*34750*/  IMAD.U32 R3, RZ, RZ, UR38 ;  /* 0x00000026ff037e24 */ /* 0x001fc8000f8e00ff */
[----:B------:R0:W2:Y:S03]  /*34760*/  SYNCS.PHASECHK.TRANS64.TRYWAIT P0, [R3+URZ+0x32460], R2 ;  /* 0x03246002030075a7 */ /* 0x0000a6000800017f */
[----:B--2---:R-:W-:Y:S05]  /*34770*/  @!P0 NANOSLEEP.SYNCS 0x989680 ;  /* 0x009896800000895d */ /* 0x004fea0003900000 */
[----:B------:R-:W2:Y:S02]  /*34780*/  @!P0 SYNCS.PHASECHK.TRANS64 P0, [R3+URZ+0x32460], R2 ;  /* 0x03246002030085a7 */ /* 0x000ea4000800007f */
[----:B--2---:R-:W-:Y:S05]  /*34790*/  @!P0 BRA `(.L_x_11028) ;  /* 0xfffffffc00ec8947 */ /* 0x004fea000383ffff */
[----:B------:R-:W-:Y:S05]  /*347a0*/  BRA `(.L_x_11138) ;  /* 0xffffffc000107947 */ /* 0x000fea000383ffff */
.L_x_11040:
[----:B-1----:R-:W-:-:S04]  /*347b0*/  IMAD.U32 R3, RZ, RZ, UR38 ;  /* 0x00000026ff037e24 */ /* 0x002fc8000f8e00ff */
[----:B------:R1:W2:Y:S03]  /*347c0*/  SYNCS.PHASECHK.TRANS64.TRYWAIT P0, [R3+URZ+0x32448], R2 ;  /* 0x03244802030075a7 */ /* 0x0002a6000800017f */
[----:B--2---:R-:W-:Y:S05]  /*347d0*/  @!P0 NANOSLEEP.SYNCS 0x989680 ;  /* 0x009896800000895d */ /* 0x004fea0003900000 */
[----:B------:R-:W2:Y:S02]  /*347e0*/  @!P0 SYNCS.PHASECHK.TRANS64 P0, [R3+URZ+0x32448], R2 ;  /* 0x03244802030085a7 */ /* 0x000ea4000800007f */
[----:B--2---:R-:W-:Y:S05]  /*347f0*/  @!P0 BRA `(.L_x_11040) ;  /* 0xfffffffc00ec8947 */ /* 0x004fea000383ffff */
[----:B------:R-:W-:Y:S05]  /*34800*/  BRA `(.L_x_11139) ;  /* 0xffffffc8000c7947 */ /* 0x000fea000383ffff */
.L_x_11045:
[----:B01----:R-:W-:-:S04]  /*34810*/  IMAD.U32 R3, RZ, RZ, UR38 ;  /* 0x00000026ff037e24 */ /* 0x003fc8000f8e00ff */
[----:B------:R0:W1:Y:S03]  /*34820*/  SYNCS.PHASECHK.TRANS64.TRYWAIT P0, [R3+URZ+0x32468], R2 ;  /* 0x03246802030075a7 */ /* 0x000066000800017f */
[----:B-1----:R-:W-:Y:S05]  /*34830*/  @!P0 NANOSLEEP.SYNCS 0x989680 ;  /* 0x009896800000895d */ /* 0x002fea0003900000 */
[----:B------:R-:W1:Y:S02]  /*34840*/  @!P0 SYNCS.PHASECHK.TRANS64 P0, [R3+URZ+0x32468], R2 ;  /* 0x03246802030085a7 */ /* 0x000e64000800007f */
[----:B-1----:R-:W-:Y:S05]  /*34850*/  @!P0 BRA `(.L_x_11045) ;  /* 0xfffffffc00ec8947 */ /* 0x002fea000383ffff */
[----:B------:R-:W-:Y:S05]  /*34860*/  BRA `(.L_x_11140) ;  /* 0xffffffc8006c7947 */ /* 0x000fea000383ffff */
.L_x_11056:
[----:B-1----:R-:W-:-:S04]  /*34870*/  IMAD.U32 R3, RZ, RZ, UR38 ;  /* 0x00000026ff037e24 */ /* 0x002fc8000f8e00ff */
[----:B------:R1:W2:Y:S03]  /*34880*/  SYNCS.PHASECHK.TRANS64.TRYWAIT P0, [R3+URZ+0x32440], R2 ;  /* 0x03244002030075a7 */ /* 0x0002a6000800017f */
[----:B--2---:R-:W-:Y:S05]  /*34890*/  @!P0 NANOSLEEP.SYNCS 0x989680 ;  /* 0x009896800000895d */ /* 0x004fea0003900000 */
[----:B------:R-:W2:Y:S02]  /*348a0*/  @!P0 SYNCS.PHASECHK.TRANS64 P0, [R3+URZ+0x32440], R2 ;  /* 0x03244002030085a7 */ /* 0x000ea4000800007f */
[----:B--2---:R-:W-:Y:S05]  /*348b0*/  @!P0 BRA `(.L_x_11056) ;  /* 0xfffffffc00ec8947 */ /* 0x004fea000383ffff */
[----:B------:R-:W-:Y:S05]  /*348c0*/  BRA `(.L_x_11141) ;  /* 0xffffffcc00e47947 */ /* 0x000fea000383ffff */
.L_x_11061:
[----:B01----:R-:W-:-:S04]  /*348d0*/  IMAD.U32 R3, RZ, RZ, UR38 ;  /* 0x00000026ff037e24 */ /* 0x003fc8000f8e00ff */
[----:B------:R0:W1:Y:S03]  /*348e0*/  SYNCS.PHASECHK.TRANS64.TRYWAIT P0, [R3+URZ+0x32460], R2 ;  /* 0x03246002030075a7 */ /* 0x000066000800017f */
[----:B-1----:R-:W-:Y:S05]  /*348f0*/  @!P0 NANOSLEEP.SYNCS 0x989680 ;  /* 0x009896800000895d */ /* 0x002fea0003900000 */
[----:B------:R-:W1:Y:S02]  /*34900*/  @!P0 SYNCS.PHASECHK.TRANS64 P0, [R3+URZ+0x32460], R2 ;  /* 0x03246002030085a7 */ /* 0x000e64000800007f */
[----:B-1----:R-:W-:Y:S05]  /*34910*/  @!P0 BRA `(.L_x_11061) ;  /* 0xfffffffc00ec8947 */ /* 0x002fea000383ffff */
[----:B------:R-:W-:Y:S05]  /*34920*/  BRA `(.L_x_11142) ;  /* 0xffffffd000487947 */ /* 0x000fea000383ffff */
.L_x_11073:
[----:B-1----:R-:W-:-:S04]  /*34930*/  IMAD.U32 R3, RZ, RZ, UR38 ;  /* 0x00000026ff037e24 */ /* 0x002fc8000f8e00ff */
[----:B------:R1:W2:Y:S03]  /*34940*/  SYNCS.PHASECHK.TRANS64.TRYWAIT P0, [R3+URZ+0x32448], R2 ;  /* 0x03244802030075a7 */ /* 0x0002a6000800017f */
[----:B--2---:R-:W-:Y:S05]  /*34950*/  @!P0 NANOSLEEP.SYNCS 0x989680 ;  /* 0x009896800000895d */ /* 0x004fea0003900000 */
[----:B------:R-:W2:Y:S02]  /*34960*/  @!P0 SYNCS.PHASECHK.TRANS64 P0, [R3+URZ+0x32448], R2 ;  /* 0x03244802030085a7 */ /* 0x000ea4000800007f */
[----:B--2---:R-:W-:Y:S05]  /*34970*/  @!P0 BRA `(.L_x_11073) ;  /* 0xfffffffc00ec8947 */ /* 0x004fea000383ffff */
[----:B------:R-:W-:Y:S05]  /*34980*/  BRA `(.L_x_11143) ;  /* 0xffffffd400cc7947 */ /* 0x000fea000383ffff */
.L_x_11078:
[----:B-1----:R-:W-:-:S04]  /*34990*/  IMAD.U32 R3, RZ, RZ, UR38 ;  /* 0x00000026ff037e24 */ /* 0x002fc8000f8e00ff */
[----:B------:R1:W2:Y:S03]  /*349a0*/  SYNCS.PHASECHK.TRANS64.TRYWAIT P0, [R3+URZ+0x32468], R2 ;  /* 0x03246802030075a7 */ /* 0x0002a6000800017f */
[----:B--2---:R-:W-:Y:S05]  /*349b0*/  @!P0 NANOSLEEP.SYNCS 0x989680 ;  /* 0x009896800000895d */ /* 0x004fea0003900000 */
[----:B------:R-:W2:Y:S02]  /*349c0*/  @!P0 SYNCS.PHASECHK.TRANS64 P0, [R3+URZ+0x32468], R2 ;  /* 0x03246802030085a7 */ /* 0x000ea4000800007f */
[----:B--2---:R-:W-:Y:S05]  /*349d0*/  @!P0 BRA `(.L_x_11078) ;  /* 0xfffffffc00ec8947 */ /* 0x004fea000383ffff */
[----:B------:R-:W-:Y:S05]  /*349e0*/  BRA `(.L_x_11144) ;  /* 0xffffffd800307947 */ /* 0x000fea000383ffff */
.L_x_11085:
[----:B-1----:R1:W2:Y:S02]  /*349f0*/  SYNCS.PHASECHK.TRANS64.TRYWAIT P0, [R2+URZ+0x32420], R7 ;  /* 0x03242007020075a7 */ /* 0x0022a4000800017f */
[----:B--2---:R-:W-:Y:S05]  /*34a00*/  @!P0 NANOSLEEP.SYNCS 0x989680 ;  /* 0x009896800000895d */ /* 0x004fea0003900000 */
[----:B------:R-:W2:Y:S02]  /*34a10*/  @!P0 SYNCS.PHASECHK.TRANS64 P0, [R2+URZ+0x32420], R7 ;  /* 0x03242007020085a7 */ /* 0x000ea4000800007f */
[----:B--2---:R-:W-:Y:S05]  /*34a20*/  @!P0 BRA `(.L_x_11085) ;  /* 0xfffffffc00f08947 */ /* 0x004fea000383ffff */
[----:B------:R-:W-:Y:S05]  /*34a30*/  BRA `(.L_x_11145) ;  /* 0xffffffdc004c7947 */ /* 0x000fea000383ffff */
.L_x_11086:
        /* <DEDUP_REMOVED lines=11> */
.L_x_11147:
[----:B------:R-:W-:Y:S05]  /*34af0*/  BSYNC B0 ;  /* 0x0000000000007941 */ /* 0x000fea0003800000 */
.L_x_11146:
[----:B------:R-:W-:Y:S05]  /*34b00*/  BRA `(.L_x_11148) ;  /* 0xffffffdc00307947 */ /* 0x000fea000383ffff */
.L_x_11087:
[----:B------:R-:W-:Y:S01]  /*34b10*/  BSSY B0, `(.L_x_11149) ;  /* 0x0000006000007945 */ /* 0x000fe20003800000 */
[----:B------:R-:W-:-:S07]  /*34b20*/  IMAD.MOV.U32 R15, RZ, RZ, -0x1 ;  /* 0xffffffffff0f7424 */ /* 0x000fce00078e00ff */
[----:B012---:R-:W-:Y:S05]  /*34b30*/  WARPSYNC.COLLECTIVE R15, `(.L_x_11150) ;  /* 0x000000000f0c7348 */ /* 0x007fea0003c00000 */
[----:B------:R-:W-:Y:S02]  /*34b40*/  ELECT P6, UR62, PT ;  /* 0x00000000003e782f */ /* 0x000fe400038c0000 */
[----:B------:R-:W-:Y:S01]  /*34b50*/  MOV R14, UR62 ;  /* 0x0000003e000e7c02 */ /* 0x000fe20008000f00 */
[----:B012---:R-:W-:Y:S10]  /*34b60*/  ENDCOLLECTIVE ;  /* 0x000000000000791b */ /* 0x007ff40003800000 */
.L_x_11150:
[----:B------:R-:W-:Y:S05]  /*34b70*/  BSYNC B0 ;  /* 0x0000000000007941 */ /* 0x000fea0003800000 */
.L_x_11149:
[----:B------:R-:W-:Y:S05]  /*34b80*/  BRA `(.L_x_11151) ;  /* 0xffffffdc00247947 */ /* 0x000fea000383ffff */
.L_x_11089:
[----:B0-----:R0:W1:Y:S02]  /*34b90*/  SYNCS.PHASECHK.TRANS64.TRYWAIT P0, [R8+URZ], R7 ;  /* 0x00000007080075a7 */ /* 0x001064000800017f */
[----:B-1----:R-:W-:Y:S05]  /*34ba0*/  @!P0 NANOSLEEP.SYNCS 0x989680 ;  /* 0x009896800000895d */ /* 0x002fea0003900000 */
[----:B------:R-:W1:Y:S02]  /*34bb0*/  @!P0 SYNCS.PHASECHK.TRANS64 P0, [R8+URZ], R7 ;  /* 0x00000007080085a7 */ /* 0x000e64000800007f */
[----:B-1----:R-:W-:Y:S05]  /*34bc0*/  @!P0 BRA `(.L_x_11089) ;  /* 0xfffffffc00f08947 */ /* 0x002fea000383ffff */
[----:B------:R-:W-:Y:S05]  /*34bd0*/  BRA `(.L_x_11152) ;  /* 0xffffffdc00587947 */ /* 0x000fea000383ffff */
.L_x_11090:
[----:B-1----:R1:W2:Y:S02]  /*34be0*/  SYNCS.PHASECHK.TRANS64.TRYWAIT P0, [R3+URZ], R0 ;  /* 0x00000000030075a7 */ /* 0x0022a4000800017f */
[----:B--2---:R-:W-:Y:S05]  /*34bf0*/  @!P0 NANOSLEEP.SYNCS 0x989680 ;  /* 0x009896800000895d */ /* 0x004fea0003900000 */
[----:B------:R-:W2:Y:S02]  /*34c00*/  @!P0 SYNCS.PHASECHK.TRANS64 P0, [R3+URZ], R0 ;  /* 0x00000000030085a7 */ /* 0x000ea4000800007f */
[----:B--2---:R-:W-:Y:S05]  /*34c10*/  @!P0 BRA `(.L_x_11090) ;  /* 0xfffffffc00f08947 */ /* 0x004fea000383ffff */
[----:B------:R-:W-:Y:S05]  /*34c20*/  BRA `(.L_x_11153) ;  /* 0xffffffdc004c7947 */ /* 0x000fea000383ffff */
.L_x_11092:
[----:B-1----:R1:W2:Y:S02]  /*34c30*/  SYNCS.PHASECHK.TRANS64.TRYWAIT P0, [R6+URZ], R7 ;  /* 0x00000007060075a7 */ /* 0x0022a4000800017f */
[----:B--2---:R-:W-:Y:S05]  /*34c40*/  @!P0 NANOSLEEP.SYNCS 0x989680 ;  /* 0x009896800000895d */ /* 0x004fea0003900000 */
[----:B------:R-:W2:Y:S02]  /*34c50*/  @!P0 SYNCS.PHASECHK.TRANS64 P0, [R6+URZ], R7 ;  /* 0x00000007060085a7 */ /* 0x000ea4000800007f */
[----:B--2---:R-:W-:Y:S05]  /*34c60*/  @!P0 BRA `(.L_x_11092) ;  /* 0xfffffffc00f08947 */ /* 0x004fea000383ffff */
[----:B------:R-:W-:Y:S05]  /*34c70*/  BRA `(.L_x_11154) ;  /* 0xffffffdc00507947 */ /* 0x000fea000383ffff */
        .type           $_ZN7cutlass13device_kernelIN5flash11enable_sm90INS1_16FlashAttnFwdSm90INS1_25CollectiveMainloopFwdSm90ILi2EN4cute5tupleIJNS5_1CILi1EEES8_S8_EEENS6_IJNS7_ILi128EEENS7_ILi96EEENS7_ILi64EEEEEELi256ENS_10bfloat16_tEfNS_4arch4Sm90ELb0ELb1ELb0ELb0ELb0ELb0ELb1ELb1ELb0ELb1ELb1ELb0EEENS1_21CollectiveEpilogueFwdINS6_IJSA_NS7_ILi256EEESB_EEES9_SE_SG_Li256ELb0ELb1ELb1ELb0EEENS1_19SingleTileSchedulerILb0ELb1ELb1ELi128EEEEEEEEEvNT_6ParamsE$_ZZN5flash25CollectiveMainloopFwdSm90ILi2EN4cute5tupleIJNS1_1CILi1EEES4_S4_EEENS2_IJNS3_ILi128EEENS3_ILi96EEENS3_ILi64EEEEEELi256EN7cutlass10bfloat16_tEfNSA_4arch4Sm90ELb0ELb1ELb0ELb0ELb0ELb0ELb1ELb1ELb0ELb1ELb1ELb0EE3mmaINS_16FlashAttnFwdSm90ISE_NS_21CollectiveEpilogueFwdINS2_IJS6_NS3_ILi256EEES7_EEES5_SB_SD_Li256ELb0ELb1ELb1ELb0EEENS_19SingleTileSchedulerILb0ELb1ELb1ELi128EEEE13SharedStorageENS1_6TensorINS1_11ArrayEngineIfLm128EEENS1_6LayoutINS2_IJNS2_IJNS3_ILi2EEEST_NS3_ILi32EEEEEES4_S4_EEENS2_IJNS2_IJS4_ST_NS3_ILi4EEEEEENS3_ILi0EEESZ_EEEEEEENS_7SoftmaxILi2ELi0EEEEEbRKNSE_6ParamsENSA_25PipelineTmaAsyncNoClusterILi2ENSA_16PipelineTmaAsyncILi2EEEEES1B_RNSA_13PipelineStateILj2EEERT0_RT1_iRiRKNS_16SeqlenInfoQKNewKILb0ELb0EEENS2_IJiiiiEEERT_ENKUliT_T0_T1_E_clIZSF_ISO_S12_S14_EbS17_S1B_S1B_S1E_S1G_S1I_iS1J_S1N_S1O_S1Q_EUlRS1R_iE1_NS3_ILb0EEENS3_ILb1EEEEEDaiS1R_S1S_S1T_,@function
        .size           $_ZN7cutlass13device_kernelIN5flash11enable_sm90INS1_16FlashAttnFwdSm90INS1_25CollectiveMainloopFwdSm90ILi2EN4cute5tupleIJNS5_1CILi1EEES8_S8_EEENS6_IJNS7_ILi128EEENS7_ILi96EEENS7_ILi64EEEEEELi256ENS_10bfloat16_tEfNS_4arch4Sm90ELb0ELb1ELb0ELb0ELb0ELb0ELb1ELb1ELb0ELb1ELb1ELb0EEENS1_21CollectiveEpilogueFwdINS6_IJSA_NS7_ILi256EEESB_EEES9_SE_SG_Li256ELb0ELb1ELb1ELb0EEENS1_19SingleTileSchedulerILb0ELb1ELb1ELi128EEEEEEEEEvNT_6ParamsE$_ZZN5flash25CollectiveMainloopFwdSm90ILi2EN4cute5tupleIJNS1_1CILi1EEES4_S4_EEENS2_IJNS3_ILi128EEENS3_ILi96EEENS3_ILi64EEEEEELi256EN7cutlass10bfloat16_tEfNSA_4arch4Sm90ELb0ELb1ELb0ELb0ELb0ELb0ELb1ELb1ELb0ELb1ELb1ELb0EE3mmaINS_16FlashAttnFwdSm90ISE_NS_21CollectiveEpilogueFwdINS2_IJS6_NS3_ILi256EEES7_EEES5_SB_SD_Li256ELb0ELb1ELb1ELb0EEENS_19SingleTileSchedulerILb0ELb1ELb1ELi128EEEE13SharedStorageENS1_6TensorINS1_11ArrayEngineIfLm128EEENS1_6LayoutINS2_IJNS2_IJNS3_ILi2EEEST_NS3_ILi32EEEEEES4_S4_EEENS2_IJNS2_IJS4_ST_NS3_ILi4EEEEEENS3_ILi0EEESZ_EEEEEEENS_7SoftmaxILi2ELi0EEEEEbRKNSE_6ParamsENSA_25PipelineTmaAsyncNoClusterILi2ENSA_16PipelineTmaAsyncILi2EEEEES1B_RNSA_13PipelineStateILj2EEERT0_RT1_iRiRKNS_16SeqlenInfoQKNewKILb0ELb0EEENS2_IJiiiiEEERT_ENKUliT_T0_T1_E_clIZSF_ISO_S12_S14_EbS17_S1B_S1B_S1E_S1G_S1I_iS1J_S1N_S1O_S1Q_EUlRS1R_iE1_NS3_ILb0EEENS3_ILb1EEEEEDaiS1R_S1S_S1T_,(.L_x_15021 - $_ZN7cutlass13device_kernelIN5flash11enable_sm90INS1_16FlashAttnFwdSm90INS1_25CollectiveMainloopFwdSm90ILi2EN4cute5tupleIJNS5_1CILi1EEES8_S8_EEENS6_IJNS7_ILi128EEENS7_ILi96EEENS7_ILi64EEEEEELi256ENS_10bfloat16_tEfNS_4arch4Sm90ELb0ELb1ELb0ELb0ELb0ELb0ELb1ELb1ELb0ELb1ELb1ELb0EEENS1_21CollectiveEpilogueFwdINS6_IJSA_NS7_ILi256EEESB_EEES9_SE_SG_Li256ELb0ELb1ELb1ELb0EEENS1_19SingleTileSchedulerILb0ELb1ELb1ELi128EEEEEEEEEvNT_6ParamsE$_ZZN5flash25CollectiveMainloopFwdSm90ILi2EN4cute5tupleIJNS1_1CILi1EEES4_S4_EEENS2_IJNS3_ILi128EEENS3_ILi96EEENS3_ILi64EEEEEELi256EN7cutlass10bfloat16_tEfNSA_4arch4Sm90ELb0ELb1ELb0ELb0ELb0ELb0ELb1ELb1ELb0ELb1ELb1ELb0EE3mmaINS_16FlashAttnFwdSm90ISE_NS_21CollectiveEpilogueFwdINS2_IJS6_NS3_ILi256EEES7_EEES5_SB_SD_Li256ELb0ELb1ELb1ELb0EEENS_19SingleTileSchedulerILb0ELb1ELb1ELi128EEEE13SharedStorageENS1_6TensorINS1_11ArrayEngineIfLm128EEENS1_6LayoutINS2_IJNS2_IJNS3_ILi2EEEST_NS3_ILi32EEEEEES4_S4_EEENS2_IJNS2_IJS4_ST_NS3_ILi4EEEEEENS3_ILi0EEESZ_EEEEEEENS_7SoftmaxILi2ELi0EEEEEbRKNSE_6ParamsENSA_25PipelineTmaAsyncNoClusterILi2ENSA_16PipelineTmaAsyncILi2EEEEES1B_RNSA_13PipelineStateILj2EEERT0_RT1_iRiRKNS_16SeqlenInfoQKNewKILb0ELb0EEENS2_IJiiiiEEERT_ENKUliT_T0_T1_E_clIZSF_ISO_S12_S14_EbS17_S1B_S1B_S1E_S1G_S1I_iS1J_S1N_S1O_S1Q_EUlRS1R_iE1_NS3_ILb0EEENS3_ILb1EEEEEDaiS1R_S1S_S1T_)
$_ZN7cutlass13device_kernelIN5flash11enable_sm90INS1_16FlashAttnFwdSm90INS1_25CollectiveMainloopFwdSm90ILi2EN4cute5tupleIJNS5_1CILi1EEES8_S8_EEENS6_IJNS7_ILi128EEENS7_ILi96EEENS7_ILi64EEEEEELi256ENS_10bfloat16_tEfNS_4arch4Sm90ELb0ELb1ELb0ELb0ELb0ELb0ELb1ELb1ELb0ELb1ELb1ELb0EEENS1_21CollectiveEpilogueFwdINS6_IJSA_NS7_ILi256EEESB_EEES9_SE_SG_Li256ELb0ELb1ELb1ELb0EEENS1_19SingleTileSchedulerILb0ELb1ELb1ELi128EEEEEEEEEvNT_6ParamsE$_ZZN5flash25CollectiveMainloopFwdSm90ILi2EN4cute5tupleIJNS1_1CILi1EEES4_S4_EEENS2_IJNS3_ILi128EEENS3_ILi96EEENS3_ILi64EEEEEELi256EN7cutlass10bfloat16_tEfNSA_4arch4Sm90ELb0ELb1ELb0ELb0ELb0ELb0ELb1ELb1ELb0ELb1ELb1ELb0EE3mmaINS_16FlashAttnFwdSm90ISE_NS_21CollectiveEpilogueFwdINS2_IJS6_NS3_ILi256EEES7_EEES5_SB_SD_Li256ELb0ELb1ELb1ELb0EEENS_19SingleTileSchedulerILb0ELb1ELb1ELi128EEEE13SharedStorageENS1_6TensorINS1_11ArrayEngineIfLm128EEENS1_6LayoutINS2_IJNS2_IJNS3_ILi2EEEST_NS3_ILi32EEEEEES4_S4_EEENS2_IJNS2_IJS4_ST_NS3_ILi4EEEEEENS3_ILi0EEESZ_EEEEEEENS_7SoftmaxILi2ELi0EEEEEbRKNSE_6ParamsENSA_25PipelineTmaAsyncNoClusterILi2ENSA_16PipelineTmaAsyncILi2EEEEES1B_RNSA_13PipelineStateILj2EEERT0_RT1_iRiRKNS_16SeqlenInfoQKNewKILb0ELb0EEENS2_IJiiiiEEERT_ENKUliT_T0_T1_E_clIZSF_ISO_S12_S14_EbS17_S1B_S1B_S1E_S1G_S1I_iS1J_S1N_S1O_S1Q_EUlRS1R_iE1_NS3_ILb0EEENS3_ILb1EEEEEDaiS1R_S1S_S1T_:
[----:B------:R-:W-:Y:S05]  /*34c80*/  YIELD ;  /* 0x0000000000007946 */ /* 0x000fea0003800000 */
[----:B------:R-:W-:Y:S02]  /*34c90*/  ULDC UR4, c[0x0][0x20] ;  /* 0x0000080000047ab9 */ /* 0x000fe40000000800 */
[----:B------:R-:W-:-:S05]  /*34ca0*/  VIADD R164, R155, -UR4 ;  /* 0x800000049ba47c36 */ /* 0x000fca0008000000 */
[----:B------:R-:W2:Y:S01]  /*34cb0*/  LDL.64 R2, [R164] ;  /* 0x00000000a4027983 */ /* 0x000ea20000100a00 */
[----:B------:R-:W0:Y:S02]  /*34cc0*/  LDC.64 R4, c[0x0][0x208] ;  /* 0x00008200ff047b82 */ /* 0x000e240000000a00 */
[----:B0-----:R-:W-:Y:S02]  /*34cd0*/  R2UR UR4, R4 ;  /* 0x00000000040472ca */ /* 0x001fe400000e0000 */
[----:B------:R-:W-:-:S13]  /*34ce0*/  R2UR UR5, R5 ;  /* 0x00000000050572ca */ /* 0x000fda00000e0000 */
[----:B--2---:R-:W2:Y:S01]  /*34cf0*/  LD.E R6, desc[UR4][R2.64] ;  /* 0x0000000402067980 */ /* 0x004ea2000c101900 */
[----:B------:R-:W-:Y:S02]  /*34d00*/  R2UR UR4, R4 ;  /* 0x00000000040472ca */ /* 0x000fe400000e0000 */
[----:B------:R-:W-:Y:S01]  /*34d10*/  R2UR UR5, R5 ;  /* 0x00000000050572ca */ /* 0x000fe200000e0000 */
[----:B--2---:R-:W-:-:S12]  /*34d20*/  VIADD R11, R6, 0x1 ;  /* 0x00000001060b7836 */ /* 0x004fd80000000000 */
[----:B------:R-:W2:Y:S01]  /*34d30*/  LD.E R6, desc[UR4][R2.64+0x8] ;  /* 0x0000080402067980 */ /* 0x000ea2000c101900 */
[----:B------:R-:W-:-:S13]  /*34d40*/  ISETP.NE.AND P1, PT, R11, 0x2, PT ;  /* 0x000000020b00780c */ /* 0x000fda0003f25270 */
[----:B------:R-:W-:Y:S02]  /*34d50*/  @!P1 R2UR UR6, R4 ;  /* 0x00000000040692ca */ /* 0x000fe400000e0000 */
[----:B------:R-:W-:-:S13]  /*34d60*/  @!P1 R2UR UR7, R5 ;  /* 0x00000000050792ca */ /* 0x000fda00000e0000 */
[----:B------:R-:W3:Y:S01]  /*34d70*/  @!P1 LD.E R7, desc[UR6][R2.64+0x4] ;  /* 0x0000040602079980 */ /* 0x000ee2000c101900 */
[C---:B------:R-:W-:Y:S02]  /*34d80*/  R2UR UR4, R4.reuse ;  /* 0x00000000040472ca */ /* 0x040fe400000e0000 */
[C---:B------:R-:W-:Y:S02]  /*34d90*/  R2UR UR5, R5.reuse ;  /* 0x00000000050572ca */ /* 0x040fe400000e0000 */
[C---:B------:R-:W-:Y:S02]  /*34da0*/  R2UR UR6, R4.reuse ;  /* 0x00000000040672ca */ /* 0x040fe400000e0000 */
[C---:B------:R-:W-:Y:S02]  /*34db0*/  R2UR UR7, R5.reuse ;  /* 0x00000000050772ca */ /* 0x040fe400000e0000 */
[----:B------:R-:W-:Y:S02]  /*34dc0*/  @!P1 R2UR UR8, R4 ;  /* 0x00000000040892ca */ /* 0x000fe400000e0000 */
[----:B------:R-:W-:-:S02]  /*34dd0*/  @!P1 R2UR UR9, R5 ;  /* 0x00000000050992ca */ /* 0x000fc400000e0000 */
[----:B------:R-:W-:Y:S02]  /*34de0*/  @!P1 R2UR UR10, R4 ;  /* 0x00000000040a92ca */ /* 0x000fe400000e0000 */
[----:B------:R-:W-:Y:S01]  /*34df0*/  @!P1 R2UR UR11, R5 ;  /* 0x00000000050b92ca */ /* 0x000fe200000e0000 */
[----:B------:R-:W-:Y:S08]  /*34e00*/  ST.E desc[UR4][R2.64], R11 ;  /* 0x0000000b02007985 */ /* 0x000ff0000c101904 */
[----:B------:R-:W-:Y:S01]  /*34e10*/  @!P1 ST.E desc[UR8][R2.64], RZ ;  /* 0x000000ff02009985 */ /* 0x000fe2000c101908 */
[----:B--2---:R-:W-:-:S05]  /*34e20*/  VIADD R13, R6, 0x1 ;  /* 0x00000001060d7836 */ /* 0x004fca0000000000 */
[----:B------:R-:W-:Y:S01]  /*34e30*/  ST.E desc[UR6][R2.64+0x8], R13 ;  /* 0x0000080d02007985 */ /* 0x000fe2000c101906 */
[----:B---3--:R-:W-:-:S05]  /*34e40*/  @!P1 LOP3.LUT R15, R7, 0x1, RZ, 0x3c, !PT ;  /* 0x00000001070f9812 */ /* 0x008fca00078e3cff */
[----:B------:R0:W-:Y:S04]  /*34e50*/  @!P1 ST.E desc[UR10][R2.64+0x4], R15 ;  /* 0x0000040f02009985 */ /* 0x0001e8000c10190a */
[----:B------:R-:W2:Y:S01]  /*34e60*/  LDL.64 R8, [R164+0x18] ;  /* 0x00001800a4087983 */ /* 0x000ea20000100a00 */
[----:B------:R-:W-:Y:S02]  /*34e70*/  R2UR UR4, R4 ;  /* 0x00000000040472ca */ /* 0x000fe400000e0000 */
[----:B------:R-:W-:Y:S01]  /*34e80*/  R2UR UR5, R5 ;  /* 0x00000000050572ca */ /* 0x000fe200000e0000 */
[----:B------:R-:W3:-:S12]  /*34e90*/  LDL.64 R6, [R164] ;  /* 0x00000000a4067983 */ /* 0x000ed80000100a00 */
[----:B--2---:R-:W2:Y:S01]  /*34ea0*/  LD.E R10, desc[UR4][R8.64+0x1c] ;  /* 0x00001c04080a7980 */ /* 0x004ea2000c101900 */
[C---:B------:R-:W-:Y:S02]  /*34eb0*/  R2UR UR4, R4.reuse ;  /* 0x00000000040472ca */ /* 0x040fe400000e0000 */
[C---:B------:R-:W-:Y:S02]  /*34ec0*/  R2UR UR5, R5.reuse ;  /* 0x00000000050572ca */ /* 0x040fe400000e0000 */
[----:B------:R-:W-:Y:S02]  /*34ed0*/  R2UR UR6, R4 ;  /* 0x00000000040672ca */ /* 0x000fe400000e0000 */
[----:B------:R-:W-:Y:S01]  /*34ee0*/  R2UR UR7, R5 ;  /* 0x00000000050772ca */ /* 0x000fe200000e0000 */
[----:B------:R-:W-:Y:S01]  /*34ef0*/  BSSY B3, `(.L_x_11155) ;  /* 0x0000009000037945 */ /* 0x000fe20003800000 */
[----:B0-----:R-:W-:Y:S02]  /*34f00*/  IMAD.MOV.U32 R2, RZ, RZ, R153 ;  /* 0x000000ffff027224 */ /* 0x001fe400078e0099 */
[----:B------:R-:W-:-:S05]  /*34f10*/  IMAD.MOV.U32 R3, RZ, RZ, R152 ;  /* 0x000000ffff037224 */ /* 0x000fca00078e0098 */
[----:B---3--:R0:W5:Y:S04]  /*34f20*/  LD.E R12, desc[UR4][R6.64] ;  /* 0x00000004060c7980 */ /* 0x008168000c101900 */
[----:B------:R0:W5:Y:S01]  /*34f30*/  LD.E R14, desc[UR6][R6.64+0x4] ;  /* 0x00000406060e7980 */ /* 0x000162000c101900 */
[----:B--2---:R-:W-:-:S04]  /*34f40*/  LOP3.LUT R10, R10, 0x1, RZ, 0xfc, !PT ;  /* 0x000000010a0a7812 */ /* 0x004fc800078efcff */
[----:B------:R-:W-:-:S13]  /*34f50*/  ISETP.NE.AND P1, PT, R10, 0x3, PT ;  /* 0x000000030a00780c */ /* 0x000fda0003f25270 */
[----:B0-----:R-:W-:Y:S05]  /*34f60*/  @!P1 BRA `(.L_x_11156) ;  /* 0x0000000000049947 */ /* 0x001fea0003800000 */
[----:B------:R-:W-:Y:S01]  /*34f70*/  BPT.TRAP 0x1 ;  /* 0x000000040000795c */ /* 0x000fe20000300000 */
.L_x_11156:
[----:B------:R-:W-:Y:S05]  /*34f80*/  BSYNC B3 ;  /* 0x0000000000037941 */ /* 0x000fea0003800000 */
.L_x_11155:
[----:B------:R-:W-:Y:S02]  /*34f90*/  R2UR UR4, R4 ;  /* 0x00000000040472ca */ /* 0x000fe400000e0000 */
[----:B------:R-:W-:-:S13]  /*34fa0*/  R2UR UR5, R5 ;  /* 0x00000000050572ca */ /* 0x000fda00000e0000 */
[----:B------:R-:W2:Y:S01]  /*34fb0*/  LD.E.64 R10, desc[UR4][R8.64+0x8] ;  /* 0x00000804080a7980 */ /* 0x000ea2000c101b00 */
[----:B-----5:R-:W-:Y:S02]  /*34fc0*/  SHF.L.U32 R15, R14, 0x1f, RZ ;  /* 0x0000001f0e0f7819 */ /* 0x020fe400000006ff */
[----:B--2---:R-:W-:-:S05]  /*34fd0*/  MOV R11, R10 ;  /* 0x0000000a000b7202 */ /* 0x004fca0000000f00 */
[----:B------:R-:W-:-:S04]  /*34fe0*/  IMAD R12, R12, 0x8, R11 ;  /* 0x000000080c0c7824 */ /* 0x000fc800078e020b */
[----:B------:R0:W1:Y:S01]  /*34ff0*/  SYNCS.PHASECHK.TRANS64.TRYWAIT P1, [R12+URZ], R15 ;  /* 0x0000000f0c0075a7 */ /* 0x000062000802017f */
[----:B------:R-:W2:Y:S01]  /*35000*/  LD.E R13, desc[UR4][R8.64+0x1c] ;  /* 0x00001c04080d7980 */ /* 0x000ea2000c101900 */
[----:B------:R-:W-:Y:S02]  /*35010*/  R2UR UR6, R4 ;  /* 0x00000000040672ca */ /* 0x000fe400000e0000 */
[----:B------:R-:W-:Y:S01]  /*35020*/  R2UR UR7, R5 ;  /* 0x00000000050772ca */ /* 0x000fe200000e0000 */
[----:B------:R0:W5:Y:S01]  /*35030*/  LD.E R10, desc[UR4][R6.64] ;  /* 0x00000004060a7980 */ /* 0x000162000c101900 */
[----:B------:R-:W-:Y:S11]  /*35040*/  BSSY B3, `(.L_x_11157) ;  /* 0x0000006000037945 */ /* 0x000ff60003800000 */
[----:B------:R0:W5:Y:S01]  /*35050*/  LD.E R11, desc[UR6][R6.64+0x4] ;  /* 0x00000406060b7980 */ /* 0x000162000c101900 */
[----:B--2---:R-:W-:-:S04]  /*35060*/  LOP3.LUT R13, R13, 0x1, RZ, 0xfc, !PT ;  /* 0x000000010d0d7812 */ /* 0x004fc800078efcff */
[----:B------:R-:W-:-:S13]  /*35070*/  ISETP.NE.AND P2, PT, R13, 0x3, PT ;  /* 0x000000030d00780c */ /* 0x000fda0003f45270 */
[----:B01----:R-:W-:Y:S05]  /*35080*/  @!P2 BRA `(.L_x_11158) ;  /* 0x000000000004a947 */ /* 0x003fea0003800000 */
[----:B------:R-:W-:Y:S01]  /*35090*/  BPT.TRAP 0x1 ;  /* 0x000000040000795c */ /* 0x000fe20000300000 */
.L_x_11158:
[----:B------:R-:W-:Y:S05]  /*350a0*/  BSYNC B3 ;  /* 0x0000000000037941 */ /* 0x000fea0003800000 */
.L_x_11157:
[----:B------:R-:W-:Y:S04]  /*350b0*/  BSSY B3, `(.L_x_11159) ;  /* 0x000000a000037945 */ /* 0x000fe80003800000 */
[----:B------:R-:W-:Y:S05]  /*350c0*/  @P1 BRA `(.L_x_11160) ;  /* 0x0000000000201947 */ /* 0x000fea0003800000 */
[----:B------:R-:W-:Y:S02]  /*350d0*/  R2UR UR4, R4 ;  /* 0x00000000040472ca */ /* 0x000fe400000e0000 */
[----:B------:R-:W-:-:S13]  /*350e0*/  R2UR UR5, R5 ;  /* 0x00000000050572ca */ /* 0x000fda00000e0000 */
[----:B------:R-:W2:Y:S01]  /*350f0*/  LD.E.64 R8, desc[UR4][R8.64+0x8] ;  /* 0x0000080408087980 */ /* 0x000ea2000c101b00 */
[----:B-----5:R-:W-:Y:S02]  /*35100*/  SHF.L.U32 R11, R11, 0x1f, RZ ;  /* 0x0000001f0b0b7819 */ /* 0x020fe400000006ff */
[----:B--2---:R-:W-:-:S05]  /*35110*/  MOV R7, R8 ;  /* 0x0000000800077202 */ /* 0x004fca0000000f00 */
[----:B------:R-:W-:-:S04]  /*35120*/  IMAD R10, R10, 0x8, R7 ;  /* 0x000000080a0a7824 */ /* 0x000fc800078e0207 */
[----:B------:R-:W0:Y:S02]  /*35130*/  SYNCS.PHASECHK.TRANS64.TRYWAIT P1, [R10+URZ], R11 ;  /* 0x0000000b0a0075a7 */ /* 0x000e24000802017f */
[----:B0-----:R-:W-:Y:S05]  /*35140*/  @!P1 BRA `(.L_x_11161) ;  /* 0x000001b000249947 */ /* 0x001fea0003800000 */
.L_x_11160:
[----:B------:R-:W-:Y:S05]  /*35150*/  BSYNC B3 ;  /* 0x0000000000037941 */ /* 0x000fea0003800000 */
.L_x_11159:
[----:B0----5:R-:W2:Y:S04]  /*35160*/  LDL.64 R10, [R164] ;  /* 0x00000000a40a7983 */ /* 0x021ea80000100a00 */
[----:B------:R-:W3:Y:S01]  /*35170*/  LDL.64 R8, [R164+0x28] ;  /* 0x00002800a4087983 */ /* 0x000ee20000100a00 */
[C---:B------:R-:W-:Y:S02]  /*35180*/  R2UR UR6, R4.reuse ;  /* 0x00000000040672ca */ /* 0x040fe400000e0000 */
[C---:B------:R-:W-:Y:S01]  /*35190*/  R2UR UR7, R5.reuse ;  /* 0x00000000050772ca */ /* 0x040fe200000e0000 */
[----:B------:R-:W4:Y:S01]  /*351a0*/  LDL.64 R6, [R164+0x20] ;  /* 0x00002000a4067983 */ /* 0x000f220000100a00 */
[C---:B------:R-:W-:Y:S02]  /*351b0*/  R2UR UR4, R4.reuse ;  /* 0x00000000040472ca */ /* 0x040fe400000e0000 */
[----:B------:R-:W-:Y:S01]  /*351c0*/  R2UR UR5, R5 ;  /* 0x00000000050572ca */ /* 0x000fe200000e0000 */
[----:B------:R-:W4:Y:S08]  /*351d0*/  LDL.64 R12, [R164+0x8] ;  /* 0x00000800a40c7983 */ /* 0x000f300000100a00 */
[----:B--2---:R-:W2:Y:S04]  /*351e0*/  LD.E R11, desc[UR6][R10.64] ;  /* 0x000000060a0b7980 */ /* 0x004ea8000c101900 */
[----:B---3--:R-:W2:Y:S01]  /*351f0*/  LD.E.64 R14, desc[UR4][R8.64] ;  /* 0x00000004080e7980 */ /* 0x008ea2000c101b00 */
[----:B------:R-:W-:Y:S05]  /*35200*/  WARPSYNC.ALL ;  /* 0x0000000000007948 */ /* 0x000fea0003800000 */
[----:B------:R-:W-:-:S02]  /*35210*/  R2UR UR4, R4 ;  /* 0x00000000040472ca */ /* 0x000fc400000e0000 */
[C---:B------:R-:W-:Y:S02]  /*35220*/  R2UR UR5, R5.reuse ;  /* 0x00000000050572ca */ /* 0x040fe400000e0000 */
[----:B------:R-:W-:Y:S02]  /*35230*/  R2UR UR6, R4 ;  /* 0x00000000040672ca */ /* 0x000fe400000e0000 */
[----:B------:R-:W-:-:S09]  /*35240*/  R2UR UR7, R5 ;  /* 0x00000000050772ca */ /* 0x000fd200000e0000 */
[----:B----4-:R0:W-:Y:S04]  /*35250*/  ST.E desc[UR4][R12.64], RZ ;  /* 0x000000ff0c007985 */ /* 0x0101e8000c101904 */
[----:B------:R-:W3:Y:S01]  /*35260*/  LD.E.64 R8, desc[UR6][R6.64] ;  /* 0x0000000606087980 */ /* 0x000ee2000c101b00 */
[----:B--2---:R-:W-:Y:S01]  /*35270*/  IMAD R10, R11, 0x300, R14 ;  /* 0x000003000b0a7824 */ /* 0x004fe200078e020e */
[----:B------:R-:W-:Y:S01]  /*35280*/  WARPGROUP.ARRIVE ;  /* 0x00000000000079c5 */ /* 0x000fe20000000000 */
[----:B------:R-:W-:Y:S01]  /*35290*/  IMAD.MOV.U32 R11, RZ, RZ, R15 ;  /* 0x000000ffff0b7224 */ /* 0x000fe200078e000f */
[----:B------:R-:W-:Y:S01]  /*352a0*/  R2UR UR8, R4 ;  /* 0x00000000040872ca */ /* 0x000fe200000e0000 */
[----:B------:R-:W-:Y:S01]  /*352b0*/  IMAD.MOV.U32 R191, RZ, RZ, 0x1 ;  /* 0x00000001ffbf7424 */ /* 0x000fe200078e00ff */
[----:B------:R-:W-:-:S02]  /*352c0*/  R2UR UR6, R10 ;  /* 0x000000000a0672ca */ /* 0x000fc400000e0000 */
[----:B------:R-:W-:Y:S02]  /*352d0*/  R2UR UR7, R11 ;  /* 0x000000000b0772ca */ /* 0x000fe400000e0000 */
[C---:B------:R-:W-:Y:S02]  /*352e0*/  R2UR UR9, R5.reuse ;  /* 0x00000000050972ca */ /* 0x040fe400000e0000 */
[----:B------:R-:W-:Y:S02]  /*352f0*/  R2UR UR10, R4 ;  /* 0x00000000040a72ca */ /* 0x000fe400000e0000 */
[----:B------:R-:W-:Y:S02]  /*35300*/  R2UR UR11, R5 ;  /* 0x00000000050b72ca */ /* 0x000fe400000e0000 */
[----:B---3--:R-:W-:Y:S02]  /*35310*/  R2UR UR4, R8 ;  /* 0x00000000080472ca */ /* 0x008fe400000e0000 */
[----:B------:R-:W-:-:S13]  /*35320*/  R2UR UR5, R9 ;  /* 0x00000000090572ca */ /* 0x000fda00000e0000 */
[----:B------:R-:W-:Y:S03]  /*35330*/  HGMMA.64x96x16.F32.BF16 R24, gdesc[UR4], RZ, !UPT, gsb0 ;  /* 0x01600000041879f0 */ /* 0x000fe6000c0018ff */
[----:B------:R-:W-:Y:S02]  /*35340*/  WARPGROUP.DEPBAR.LE gsb0, 0x0 ;  /* 0x00008000000079c5 */ /* 0x000fe40000010000 */
[----:B------:R0:W-:Y:S04]  /*35350*/  ST.E desc[UR8][R12.64], R191 ;  /* 0x000000bf0c007985 */ /* 0x0001e8000c101908 */
[----:B------:R-:W2:Y:S01]  /*35360*/  LD.E.64 R8, desc[UR10][R6.64] ;  /* 0x0000000a06087980 */ /* 0x000ea2000c101b00 */
[----:B------:R-:W-:Y:S01]  /*35370*/  VIADD R14, R10, 0x2 ;  /* 0x000000020a0e7836 */ /* 0x000fe20000000000 */
[----:B------:R-:W-:Y:S01]  /*35380*/  R2UR UR7, R15 ;  /* 0x000000000f0772ca */ /* 0x000fe200000e0000 */
[----:B------:R-:W-:Y:S01]  /*35390*/  WARPGROUP.ARRIVE ;  /* 0x00000000000079c5 */ /* 0x000fe20000000000 */
[----:B------:R-:W-:-:S02]  /*353a0*/  R2UR UR8, R4 ;  /* 0x00000000040872ca */ /* 0x000fc400000e0000 */
[----:B------:R-:W-:Y:S02]  /*353b0*/  R2UR UR6, R14 ;  /* 0x000000000e0672ca */ /* 0x000fe400000e0000 */
[C---:B------:R-:W-:Y:S02]  /*353c0*/  R2UR UR9, R5.reuse ;  /* 0x00000000050972ca */ /* 0x040fe400000e0000 */
[----:B------:R-:W-:Y:S02]  /*353d0*/  R2UR UR10, R4 ;  /* 0x00000000040a72ca */ /* 0x000fe400000e0000 */
[----:B------:R-:W-:Y:S01]  /*353e0*/  R2UR UR11, R5 ;  /* 0x00000000050b72ca */ /* 0x000fe200000e0000 */
[----:B--2---:R-:W-:Y:S01]  /*353f0*/  VIADD R8, R8, 0x2 ;  /* 0x0000000208087836 */ /* 0x004fe20000000000 */
[----:B------:R-:W-:-:S04]  /*35400*/  R2UR UR5, R9 ;  /* 0x00000000090572ca */ /* 0x000fc800000e0000 */
[----:B------:R-:W-:-:S13]  /*35410*/  R2UR UR4, R8 ;  /* 0x00000000080472ca */ /* 0x000fda00000e0000 */
[----:B------:R-:W-:Y:S03]  /*35420*/  HGMMA.64x96x16.F32.BF16 R24, gdesc[UR4], R24, gsb0 ;  /* 0x01600000041879f0 */ /* 0x000fe60008001818 */
        /* <DEDUP_REMOVED lines=19> */
[----:B------:R-:W-:Y:S01]  /*35560*/  WARPGROUP.ARRIVE ;  /* 0x00000000000079c5 */ /* 0x000fe20000000000 */
[----:B------:R-:W-:Y:S01]  /*35570*/  IMAD.MOV.U32 R11, RZ, RZ, R15 ;  /* 0x000000ffff0b7224 */ /* 0x000fe200078e000f */
[----:B------:R-:W-:-:S02]  /*35580*/  R2UR UR8, R4 ;  /* 0x00000000040872ca */ /* 0x000fc400000e0000 */
[----:B------:R-:W-:Y:S02]  /*35590*/  R2UR UR6, R10 ;  /* 0x000000000a0672ca */ /* 0x000fe400000e0000 */
        /* <DEDUP_REMOVED lines=8> */
[----:B------:R-:W2:Y:S01]  /*35620*/  LDL.64 R8, [R164+0x40] ;  /* 0x00004000a4087983 */ /* 0x000ea20000100a00 */
[----:B------:R-:W-:-:S02]  /*35630*/  R2UR UR4, R4 ;  /* 0x00000000040472ca */ /* 0x000fc400000e0000 */
[----:B------:R-:W-:Y:S01]  /*35640*/  R2UR UR5, R5 ;  /* 0x00000000050572ca */ /* 0x000fe200000e0000 */
[----:B------:R-:W3:-:S12]  /*35650*/  LDL.64 R6, [R164] ;  /* 0x00000000a4067983 */ /* 0x000ed80000100a00 */
[----:B--2---:R-:W2:Y:S01]  /*35660*/  LD.E R10, desc[UR4][R8.64+0x1c] ;  /* 0x00001c04080a7980 */ /* 0x004ea2000c101900 */
[C---:B------:R-:W-:Y:S02]  /*35670*/  R2UR UR4, R4.reuse ;  /* 0x00000000040472ca */ /* 0x040fe400000e0000 */
[C---:B------:R-:W-:Y:S02]  /*35680*/  R2UR UR5, R5.reuse ;  /* 0x00000000050572ca */ /* 0x040fe400000e0000 */
[----:B------:R-:W-:Y:S02]  /*35690*/  R2UR UR6, R4 ;  /* 0x00000000040672ca */ /* 0x000fe400000e0000 */
[----:B------:R-:W-:Y:S01]  /*356a0*/  R2UR UR7, R5 ;  /* 0x00000000050772ca */ /* 0x000fe200000e0000 */
[----:B------:R-:W-:Y:S08]  /*356b0*/  BSSY B3, `(.L_x_11162) ;  /* 0x0000007000037945 */ /* 0x000ff00003800000 */
[----:B---3--:R0:W5:Y:S04]  /*356c0*/  LD.E R14, desc[UR4][R6.64] ;  /* 0x00000004060e7980 */ /* 0x008168000c101900 */
[----:B------:R0:W5:Y:S01]  /*356d0*/  LD.E R15, desc[UR6][R6.64+0x4] ;  /* 0x00000406060f7980 */ /* 0x000162000c101900 */
[----:B--2---:R-:W-:-:S04]  /*356e0*/  LOP3.LUT R10, R10, 0x1, RZ, 0xfc, !PT ;  /* 0x000000010a0a7812 */ /* 0x004fc800078efcff */
[----:B------:R-:W-:-:S13]  /*356f0*/  ISETP.NE.AND P1, PT, R10, 0x3, PT ;  /* 0x000000030a00780c */ /* 0x000fda0003f25270 */
[----:B0-----:R-:W-:Y:S05]  /*35700*/  @!P1 BRA `(.L_x_11163) ;  /* 0x0000000000049947 */ /* 0x001fea0003800000 */
[----:B------:R-:W-:Y:S01]  /*35710*/  BPT.TRAP 0x1 ;  /* 0x000000040000795c */ /* 0x000fe20000300000 */
.L_x_11163:
[----:B------:R-:W-:Y:S05]  /*35720*/  BSYNC B3 ;  /* 0x0000000000037941 */ /* 0x000fea0003800000 */
.L_x_11162:
        /* <DEDUP_REMOVED lines=17> */
.L_x_11165:
[----:B------:R-:W-:Y:S05]  /*35840*/  BSYNC B3 ;  /* 0x0000000000037941 */ /* 0x000fea0003800000 */
.L_x_11164:
        /* <DEDUP_REMOVED lines=10> */
.L_x_11167:
[----:B------:R-:W-:Y:S05]  /*358f0*/  BSYNC B3 ;  /* 0x0000000000037941 */ /* 0x000fea0003800000 */
.L_x_11166:
[----:B------:R-:W2:Y:S04]  /*35900*/  LDL.64 R12, [R164] ;  /* 0x00000000a40c7983 */ /* 0x000ea80000100a00 */
[----:B0----5:R-:W3:Y:S04]  /*35910*/  LDL.64 R10, [R164+0x58] ;  /* 0x00005800a40a7983 */ /* 0x021ee80000100a00 */
[----:B------:R-:W4:Y:S04]  /*35920*/  LDL.64 R6, [R164+0x48] ;  /* 0x00004800a4067983 */ /* 0x000f280000100a00 */
[----:B------:R-:W4:Y:S01]  /*35930*/  LDL.64 R8, [R164+0x50] ;  /* 0x00005000a4087983 */ /* 0x000f220000100a00 */
[----:B------:R-:W-:-:S02]  /*35940*/  R2UR UR6, R4 ;  /* 0x00000000040672ca */ /* 0x000fc400000e0000 */
[C---:B------:R-:W-:Y:S01]  /*35950*/  R2UR UR7, R5.reuse ;  /* 0x00000000050772ca */ /* 0x040fe200000e0000 */
[----:B------:R-:W4:Y:S01]  /*35960*/  LDL R21, [R1+0x460] ;  /* 0x0004600001157983 */ /* 0x000f220000100800 */
[----:B------:R-:W-:Y:S02]  /*35970*/  R2UR UR4, R4 ;  /* 0x00000000040472ca */ /* 0x000fe400000e0000 */
[----:B------:R-:W-:-:S09]  /*35980*/  R2UR UR5, R5 ;  /* 0x00000000050572ca */ /* 0x000fd200000e0000 */
[----:B--2---:R-:W2:Y:S04]  /*35990*/  LD.E R17, desc[UR6][R12.64] ;  /* 0x000000060c117980 */ /* 0x004ea8000c101900 */
[----:B---3--:R-:W2:Y:S01]  /*359a0*/  LD.E.64 R12, desc[UR4][R10.64] ;  /* 0x000000040a0c7980 */ /* 0x008ea2000c101b00 */
[----:B------:R-:W-:Y:S05]  /*359b0*/  WARPSYNC.ALL ;  /* 0x0000000000007948 */ /* 0x000fea0003800000 */
[----:B------:R-:W-:-:S02]  /*359c0*/  R2UR UR6, R4 ;  /* 0x00000000040672ca */ /* 0x000fc400000e0000 */
[C---:B------:R-:W-:Y:S02]  /*359d0*/  R2UR UR7, R5.reuse ;  /* 0x00000000050772ca */ /* 0x040fe400000e0000 */
[----:B------:R-:W-:Y:S02]  /*359e0*/  R2UR UR4, R4 ;  /* 0x00000000040472ca */ /* 0x000fe400000e0000 */
[----:B------:R-:W-:-:S09]  /*359f0*/  R2UR UR5, R5 ;  /* 0x00000000050572ca */ /* 0x000fd200000e0000 */
[----:B----4-:R-:W3:Y:S04]  /*35a00*/  LD.E R20, desc[UR6][R6.64] ;  /* 0x0000000606147980 */ /* 0x010ee8000c101900 */
[----:B------:R-:W4:Y:S01]  /*35a10*/  LD.E.64 R14, desc[UR4][R8.64] ;  /* 0x00000004080e7980 */ /* 0x000f22000c101b00 */
[----:B------:R-:W-:Y:S01]  /*35a20*/  WARPGROUP.ARRIVE ;  /* 0x00000000000079c5 */ /* 0x000fe20000000000 */
[C---:B------:R-:W-:Y:S02]  /*35a30*/  R2UR UR8, R4.reuse ;  /* 0x00000000040872ca */ /* 0x040fe400000e0000 */
[----:B------:R-:W-:Y:S02]  /*35a40*/  R2UR UR9, R5 ;  /* 0x00000000050972ca */ /* 0x000fe400000e0000 */
[----:B------:R-:W-:-:S02]  /*35a50*/  R2UR UR10, R4 ;  /* 0x00000000040a72ca */ /* 0x000fc400000e0000 */
[----:B------:R-:W-:Y:S01]  /*35a60*/  R2UR UR11, R5 ;  /* 0x00000000050b72ca */ /* 0x000fe200000e0000 */
[----:B--2---:R-:W-:Y:S02]  /*35a70*/  IMAD R16, R17, 0xc00, R12 ;  /* 0x00000c0011107824 */ /* 0x004fe400078e020c */
[----:B------:R-:W-:-:S03]  /*35a80*/  IMAD.MOV.U32 R17, RZ, RZ, R13 ;  /* 0x000000ffff117224 */ /* 0x000fc600078e000d */
[----:B------:R-:W-:Y:S02]  /*35a90*/  R2UR UR6, R16 ;  /* 0x00000000100672ca */ /* 0x000fe400000e0000 */
[----:B------:R-:W-:Y:S02]  /*35aa0*/  R2UR UR7, R17 ;  /* 0x00000000110772ca */ /* 0x000fe400000e0000 */
[----:B---3--:R-:W-:Y:S02]  /*35ab0*/  ISETP.NE.U32.AND P1, PT, R20, RZ, PT ;  /* 0x000000ff1400720c */ /* 0x008fe40003f25070 */
[----:B----4-:R-:W-:Y:S02]  /*35ac0*/  R2UR UR4, R14 ;  /* 0x000000000e0472ca */ /* 0x010fe400000e0000 */
[----:B------:R-:W-:-:S09]  /*35ad0*/  R2UR UR5, R15 ;  /* 0x000000000f0572ca */ /* 0x000fd200000e0000 */
[----:B------:R-:W-:-:S05]  /*35ae0*/  VOTEU.ANY UP0, P1 ;  /* 0x00000000003f7886 */ /* 0x000fca0000800100 */
[----:B------:R-:W-:Y:S03]  /*35af0*/  HGMMA.64x96x16.F32.BF16 R24, gdesc[UR4], R24, UP0, gsb0 ;  /* 0x01600000041879f0 */ /* 0x000fe6000b801818 */
[----:B------:R-:W-:Y:S02]  /*35b00*/  WARPGROUP.DEPBAR.LE gsb0, 0x0 ;  /* 0x00008000000079c5 */ /* 0x000fe40000010000 */
[----:B------:R-:W-:Y:S04]  /*35b10*/  ST.E desc[UR8][R6.64], R191 ;  /* 0x000000bf06007985 */ /* 0x000fe8000c101908 */
[----:B------:R-:W2:Y:S01]  /*35b20*/  LD.E.64 R10, desc[UR10][R8.64] ;  /* 0x0000000a080a7980 */ /* 0x000ea2000c101b00 */
[----:B------:R-:W-:Y:S01]  /*35b30*/  VIADD R12, R16, 0x2 ;  /* 0x00000002100c7836 */ /* 0x000fe20000000000 */
[----:B------:R-:W-:-:S04]  /*35b40*/  R2UR UR7, R13 ;  /* 0x000000000d0772ca */ /* 0x000fc800000e0000 */
[----:B------:R-:W-:Y:S01]  /*35b50*/  R2UR UR6, R12 ;  /* 0x000000000c0672ca */ /* 0x000fe200000e0000 */
[----:B------:R-:W-:Y:S01]  /*35b60*/  WARPGROUP.ARRIVE ;  /* 0x00000000000079c5 */ /* 0x000fe20000000000 */
[C---:B------:R-:W-:Y:S02]  /*35b70*/  R2UR UR8, R4.reuse ;  /* 0x00000000040872ca */ /* 0x040fe400000e0000 */
        /* <DEDUP_REMOVED lines=208> */
[----:B------:R-:W-:-:S06]  /*36880*/  WARPGROUP.ARRIVE ;  /* 0x00000000000079c5 */ /* 0x000fcc0000000000 */
[----:B------:R-:W0:Y:S01]  /*36890*/  S2R R193, SR_TID.X ;  /* 0x0000000000c17919 */ /* 0x000e220000002100 */
[----:B------:R-:W-:Y:S02]  /*368a0*/  R2UR UR8, R4 ;  /* 0x00000000040872ca */ /* 0x000fe400000e0000 */
[----:B------:R-:W-:Y:S02]  /*368b0*/  R2UR UR9, R5 ;  /* 0x00000000050972ca */ /* 0x000fe400000e0000 */
[----:B0-----:R-:W-:Y:S01]  /*368c0*/  LOP3.LUT P2, RZ, R193, 0x7f, RZ, 0xc0, !PT ;  /* 0x0000007fc1ff7812 */ /* 0x001fe2000784c0ff */
[----:B--2---:R-:W-:Y:S01]  /*368d0*/  VIADD R10, R10, 0xc06 ;  /* 0x00000c060a0a7836 */ /* 0x004fe20000000000 */
[----:B------:R-:W-:-:S04]  /*368e0*/  R2UR UR5, R11 ;  /* 0x000000000b0572ca */ /* 0x000fc800000e0000 */
[----:B------:R-:W-:-:S13]  /*368f0*/  R2UR UR4, R10 ;  /* 0x000000000a0472ca */ /* 0x000fda00000e0000 */
[----:B------:R-:W-:Y:S03]  /*36900*/  HGMMA.64x96x16.F32.BF16 R24, gdesc[UR4], R24, gsb0 ;  /* 0x01600000041879f0 */ /* 0x000fe60008001818 */
[----:B------:R-:W-:Y:S02]  /*36910*/  WARPGROUP.DEPBAR.LE gsb0, 0x0 ;  /* 0x00008000000079c5 */ /* 0x000fe40000010000 */
[----:B------:R0:W-:Y:S04]  /*36920*/  ST.E desc[UR8][R6.64], R191 ;  /* 0x000000bf06007985 */ /* 0x0001e8000c101908 */
[----:B------:R-:W2:Y:S04]  /*36930*/  @!P2 LDL.64 R8, [R164+0x18] ;  /* 0x00001800a408a983 */ /* 0x000ea80000100a00 */
[----:B------:R-:W3:Y:S01]  /*36940*/  @!P2 LDL.64 R10, [R164] ;  /* 0x00000000a40aa983 */ /* 0x000ee20000100a00 */
[----:B------:R-:W-:-:S02]  /*36950*/  @!P2 R2UR UR4, R4 ;  /* 0x000000000404a2ca */ /* 0x000fc400000e0000 */
[C---:B------:R-:W-:Y:S02]  /*36960*/  @!P2 R2UR UR5, R5.reuse ;  /* 0x000000000505a2ca */ /* 0x040fe400000e0000 */
[----:B------:R-:W-:Y:S02]  /*36970*/  SHF.R.U32.HI R12, RZ, 0x7, R193 ;  /* 0x00000007ff0c7819 */ /* 0x000fe400000116c1 */
[----:B------:R-:W-:Y:S02]  /*36980*/  @!P2 R2UR UR6, R4 ;  /* 0x000000000406a2ca */ /* 0x000fe400000e0000 */
[----:B------:R-:W-:Y:S02]  /*36990*/  @!P2 R2UR UR7, R5 ;  /* 0x000000000507a2ca */ /* 0x000fe400000e0000 */
[----:B------:R-:W-:-:S05]  /*369a0*/  IADD3 R12, -R12, 0xb, RZ ;  /* 0x0000000b0c0c7810 */ /* 0x000fca0007ffe1ff */
[----:B------:R1:W-:Y:S06]  /*369b0*/  BAR.ARV R12, 0x100 ;  /* 0x0004000c0000751d */ /* 0x0003ec0000002000 */
[----:B--2---:R-:W0:Y:S04]  /*369c0*/  @!P2 LD.E.64 R8, desc[UR4][R8.64+0x30] ;  /* 0x000030040808a980 */ /* 0x004e28000c101b00 */
[----:B---3--:R-:W2:Y:S01]  /*369d0*/  @!P2 LD.E R10, desc[UR6][R10.64] ;  /* 0x000000060a0aa980 */ /* 0x008ea2000c101900 */
[----:B------:R-:W-:-:S02]  /*369e0*/  R2UR UR4, R4 ;  /* 0x00000000040472ca */ /* 0x000fc400000e0000 */
[----:B------:R-:W-:Y:S02]  /*369f0*/  R2UR UR5, R5 ;  /* 0x00000000050572ca */ /* 0x000fe400000e0000 */
[----:B0-----:R-:W-:-:S05]  /*36a00*/  @!P2 MOV R7, R8 ;  /* 0x000000080007a202 */ /* 0x001fca0000000f00 */
[----:B--2---:R-:W-:-:S05]  /*36a10*/  @!P2 IMAD R6, R10, 0x8, R7 ;  /* 0x000000080a06a824 */ /* 0x004fca00078e0207 */
[----:B------:R-:W-:-:S04]  /*36a20*/  @!P2 PRMT R6, RZ, 0x654, R6 ;  /* 0x00000654ff06a816 */ /* 0x000fc80000000006 */
[----:B------:R0:W-:Y:S02]  /*36a30*/  @!P2 SYNCS.ARRIVE.TRANS64.RED.A1T0 RZ, [R6+URZ], RZ ;  /* 0x000000ff06ffa9a7 */ /* 0x0001e4000810043f */
[----:B0-----:R-:W2:Y:S01]  /*36a40*/  LD.E R6, desc[UR4][R2.64+0x24] ;  /* 0x0000240402067980 */ /* 0x001ea2000c101900 */
[----:B------:R-:W-:Y:S02]  /*36a50*/  R2UR UR4, R4 ;  /* 0x00000000040472ca */ /* 0x000fe400000e0000 */
[----:B------:R-:W-:-:S13]  /*36a60*/  R2UR UR5, R5 ;  /* 0x00000000050572ca */ /* 0x000fda00000e0000 */
[----:B------:R-:W3:Y:S01]  /*36a70*/  LD.E R13, desc[UR4][R2.64] ;  /* 0x00000004020d7980 */ /* 0x000ee2000c101900 */
[C---:B------:R-:W-:Y:S02]  /*36a80*/  R2UR UR4, R4.reuse ;  /* 0x00000000040472ca */ /* 0x040fe400000e0000 */
[C---:B------:R-:W-:Y:S01]  /*36a90*/  R2UR UR5, R5.reuse ;  /* 0x00000000050572ca */ /* 0x040fe200000e0000 */
[----:B------:R-:W-:Y:S01]  /*36aa0*/  IMAD.MOV.U32 R7, RZ, RZ, R22 ;  /* 0x000000ffff077224 */ /* 0x000fe200078e0016 */
[C---:B------:R-:W-:Y:S02]  /*36ab0*/  R2UR UR14, R4.reuse ;  /* 0x00000000040e72ca */ /* 0x040fe400000e0000 */
[C---:B------:R-:W-:Y:S02]  /*36ac0*/  R2UR UR15, R5.reuse ;  /* 0x00000000050f72ca */ /* 0x040fe400000e0000 */
[----:B------:R-:W-:Y:S02]  /*36ad0*/  R2UR UR10, R4 ;  /* 0x00000000040a72ca */ /* 0x000fe400000e0000 */
[----:B------:R-:W-:-:S02]  /*36ae0*/  R2UR UR11, R5 ;  /* 0x00000000050b72ca */ /* 0x000fc400000e0000 */
[C---:B------:R-:W-:Y:S02]  /*36af0*/  R2UR UR8, R4.reuse ;  /* 0x00000000040872ca */ /* 0x040fe400000e0000 */
[----:B------:R-:W-:Y:S02]  /*36b00*/  R2UR UR9, R5 ;  /* 0x00000000050972ca */ /* 0x000fe400000e0000 */
[----:B------:R-:W-:-:S03]  /*36b10*/  R2UR UR12, R4 ;  /* 0x00000000040c72ca */ /* 0x000fc600000e0000 */
[----:B------:R-:W4:Y:S01]  /*36b20*/  LD.E R76, desc[UR14][R2.64+0x18] ;  /* 0x0000180e024c7980 */ /* 0x000f22000c101900 */
[----:B------:R-:W-:-:S03]  /*36b30*/  R2UR UR13, R5 ;  /* 0x00000000050d72ca */ /* 0x000fc600000e0000 */
[----:B------:R-:W4:Y:S04]  /*36b40*/  LD.E R73, desc[UR10][R2.64+0xc] ;  /* 0x00000c0a02497980 */ /* 0x000f28000c101900 */
[----:B------:R-:W4:Y:S06]  /*36b50*/  LD.E R74, desc[UR8][R2.64+0x10] ;  /* 0x00001008024a7980 */ /* 0x000f2c000c101900 */
[----:B------:R-:W4:Y:S01]  /*36b60*/  LD.E R75, desc[UR12][R2.64+0x14] ;  /* 0x0000140c024b7980 */ /* 0x000f22000c101900 */
[----:B--2---:R-:W-:Y:S01]  /*36b70*/  ISETP.NE.AND P1, PT, R6, 0x1, PT ;  /* 0x000000010600780c */ /* 0x004fe20003f25270 */
[----:B------:R-:W-:-:S05]  /*36b80*/  IMAD.MOV.U32 R6, RZ, RZ, R21 ;  /* 0x000000ffff067224 */ /* 0x000fca00078e0015 */
[----:B------:R3:W2:Y:S07]  /*36b90*/  LD.E R14, desc[UR4][R6.64] ;  /* 0x00000004060e7980 */ /* 0x0006ae000c101900 */
[C---:B------:R-:W-:Y:S02]  /*36ba0*/  @P1 R2UR UR4, R4.reuse ;  /* 0x00000000040412ca */ /* 0x040fe400000e0000 */
[----:B------:R-:W-:Y:S02]  /*36bb0*/  @P1 R2UR UR5, R5 ;  /* 0x00000000050512ca */ /* 0x000fe400000e0000 */
[----:B------:R-:W-:-:S02]  /*36bc0*/  @P1 R2UR UR6, R4 ;  /* 0x00000000040612ca */ /* 0x000fc400000e0000 */
[----:B------:R-:W-:-:S09]  /*36bd0*/  @P1 R2UR UR7, R5 ;  /* 0x00000000050712ca */ /* 0x000fd200000e0000 */
[----:B------:R-:W2:Y:S04]  /*36be0*/  @P1 LD.E R20, desc[UR4][R2.64+0x28] ;  /* 0x0000280402141980 */ /* 0x000ea8000c101900 */
[----:B------:R-:W2:Y:S01]  /*36bf0*/  @P1 LD.E R17, desc[UR6][R2.64+0x2c] ;  /* 0x00002c0602111980 */ /* 0x000ea2000c101900 */
[C---:B------:R-:W-:Y:S02]  /*36c00*/  R2UR UR4, R4.reuse ;  /* 0x00000000040472ca */ /* 0x040fe400000e0000 */
[C---:B------:R-:W-:Y:S02]  /*36c10*/  R2UR UR5, R5.reuse ;  /* 0x00000000050572ca */ /* 0x040fe400000e0000 */
[----:B------:R-:W-:Y:S02]  /*36c20*/  R2UR UR6, R4 ;  /* 0x00000000040672ca */ /* 0x000fe400000e0000 */
[----:B------:R-:W-:-:S09]  /*36c30*/  R2UR UR7, R5 ;  /* 0x00000000050772ca */ /* 0x000fd200000e0000 */
[----:B------:R-:W2:Y:S04]  /*36c40*/  LD.E R21, desc[UR4][R2.64+0x8] ;  /* 0x0000080402157980 */ /* 0x000ea8000c101900 */
[----:B------:R-:W2:Y:S01]  /*36c50*/  LD.E R72, desc[UR6][R2.64+0x4] ;  /* 0x0000040602487980 */ /* 0x000ea2000c101900 */
[----:B---3--:R-:W-:-:S04]  /*36c60*/  SHF.R.S32.HI R6, RZ, 0x1f, R13 ;  /* 0x0000001fff067819 */ /* 0x008fc8000001140d */
[----:B------:R-:W-:-:S04]  /*36c70*/  LEA.HI R7, R6, R13, RZ, 0x7 ;  /* 0x0000000d06077211 */ /* 0x000fc800078f38ff */
[----:B------:R-:W-:-:S05]  /*36c80*/  LOP3.LUT R8, R7, 0xffffff80, RZ, 0xc0, !PT ;  /* 0xffffff8007087812 */ /* 0x000fca00078ec0ff */
[----:B------:R-:W-:-:S05]  /*36c90*/  IMAD.IADD R8, R13, 0x1, -R8 ;  /* 0x000000010d087824 */ /* 0x000fca00078e0a08 */
[----:B------:R-:W-:Y:S02]  /*36ca0*/  SHF.R.S32.HI R9, RZ, 0x1f, R8 ;  /* 0x0000001fff097819 */ /* 0x000fe40000011408 */
[----:B------:R-:W-:Y:S02]  /*36cb0*/  LEA.HI R15, R6, R13, RZ, 0x2 ;  /* 0x0000000d060f7211 */ /* 0x000fe400078f10ff */
[CC--:B------:R-:W-:Y:S02]  /*36cc0*/  LEA.HI R10, R9.reuse, R8.reuse, RZ, 0x2 ;  /* 0x00000008090a7211 */ /* 0x0c0fe400078f10ff */
[----:B------:R-:W-:Y:S02]  /*36cd0*/  LEA.HI R9, R9, R8, RZ, 0x5 ;  /* 0x0000000809097211 */ /* 0x000fe400078f28ff */
[--C-:B------:R-:W-:Y:S02]  /*36ce0*/  SHF.R.S32.HI R11, RZ, 0x2, R10.reuse ;  /* 0x00000002ff0b7819 */ /* 0x100fe4000001140a */
[----:B-1----:R-:W-:-:S02]  /*36cf0*/  SHF.R.S32.HI R12, RZ, 0x1f, R10 ;  /* 0x0000001fff0c7819 */ /* 0x002fc4000001140a */
[----:B------:R-:W-:Y:S02]  /*36d00*/  LOP3.LUT R16, R15, 0xfffffffc, RZ, 0xc0, !PT ;  /* 0xfffffffc0f107812 */ /* 0x000fe400078ec0ff */
[----:B------:R-:W-:Y:S02]  /*36d10*/  SHF.R.S32.HI R6, RZ, 0x7, R7 ;  /* 0x00000007ff067819 */ /* 0x000fe40000011407 */
[----:B------:R-:W-:Y:S01]  /*36d20*/  LEA.HI R12, R12, R11, RZ, 0x3 ;  /* 0x0000000b0c0c7211 */ /* 0x000fe200078f18ff */
[----:B------:R-:W-:Y:S01]  /*36d30*/  IMAD.IADD R16, R13, 0x1, -R16 ;  /* 0x000000010d107824 */ /* 0x000fe200078e0a10 */
[----:B------:R-:W-:Y:S02]  /*36d40*/  SHF.R.S32.HI R9, RZ, 0x5, R9 ;  /* 0x00000005ff097819 */ /* 0x000fe40000011409 */
[----:B------:R-:W-:Y:S02]  /*36d50*/  LEA.HI R7, R7, R6, RZ, 0x1 ;  /* 0x0000000607077211 */ /* 0x000fe400078f08ff */
[----:B------:R-:W-:-:S02]  /*36d60*/  LOP3.LUT R12, R12, 0xfffffff8, RZ, 0xc0, !PT ;  /* 0xfffffff80c0c7812 */ /* 0x000fc400078ec0ff */
[----:B------:R-:W-:-:S03]  /*36d70*/  LOP3.LUT R7, R7, 0x3fffffe, RZ, 0xc0, !PT ;  /* 0x03fffffe07077812 */ /* 0x000fc600078ec0ff */
[----:B------:R-:W-:Y:S02]  /*36d80*/  IMAD.IADD R12, R11, 0x1, -R12 ;  /* 0x000000010b0c7824 */ /* 0x000fe400078e0a0c */
[----:B------:R-:W-:Y:S01]  /*36d90*/  IMAD.IADD R7, R6, 0x1, -R7 ;  /* 0x0000000106077824 */ /* 0x000fe200078e0a07 */
[----:B----4-:R-:W-:Y:S01]  /*36da0*/  ISETP.GE.AND P2, PT, R76, 0x1, PT ;  /* 0x000000014c00780c */ /* 0x010fe20003f46270 */
[----:B------:R-:W-:Y:S01]  /*36db0*/  BSSY B3, `(.L_x_11169) ;  /* 0x000003a000037945 */ /* 0x000fe20003800000 */
[----:B------:R-:W-:Y:S02]  /*36dc0*/  IMAD R75, R0, -0x60, R75 ;  /* 0xffffffa0004b7824 */ /* 0x000fe400078e024b */
[----:B--2---:R-:W-:Y:S01]  /*36dd0*/  IMAD R13, R14, 0x8, R9 ;  /* 0x000000080e0d7824 */ /* 0x004fe200078e0209 */
[----:B------:R-:W-:-:S03]  /*36de0*/  LEA.HI R9, R16, R16, RZ, 0x1 ;  /* 0x0000001010097211 */ /* 0x000fc600078f08ff */
[----:B------:R-:W-:Y:S01]  /*36df0*/  IMAD.U32 R12, R13, 0x10, R12 ;  /* 0x000000100d0c7824 */ /* 0x000fe200078e000c */
[----:B------:R-:W-:-:S03]  /*36e00*/  LOP3.LUT R9, R9, 0x1ffffffe, RZ, 0xc0, !PT ;  /* 0x1ffffffe09097812 */ /* 0x000fc600078ec0ff */
[----:B------:R-:W-:Y:S02]  /*36e10*/  IMAD R12, R7, 0x40, R12 ;  /* 0x00000040070c7824 */ /* 0x000fe400078e020c */
[----:B------:R-:W-:-:S04]  /*36e20*/  IMAD.IADD R9, R16, 0x1, -R9 ;  /* 0x0000000110097824 */ /* 0x000fc800078e0a09 */
[----:B------:R-:W-:-:S04]  /*36e30*/  IMAD R9, R9, 0x8, R12 ;  /* 0x0000000809097824 */ /* 0x000fc800078e020c */
[----:B------:R-:W-:-:S05]  /*36e40*/  @P1 IMAD.HI.U32 R20, R9, R20, RZ ;  /* 0x0000001409141227 */ /* 0x000fca00078e00ff */
[----:B------:R-:W-:Y:S01]  /*36e50*/  @P1 SHF.R.U32.HI R9, RZ, R17, R20 ;  /* 0x00000011ff091219 */ /* 0x000fe20000011614 */
[----:B------:R-:W-:Y:S01]  /*36e60*/  IMAD.MOV.U32 R13, RZ, RZ, -0x60 ;  /* 0xffffffa0ff0d7424 */ /* 0x000fe200078e00ff */
[----:B------:R-:W-:-:S03]  /*36e70*/  LOP3.LUT R7, R10, 0x7ffffffc, RZ, 0xc0, !PT ;  /* 0x7ffffffc0a077812 */ /* 0x000fc600078ec0ff */
[----:B------:R-:W0:Y:S01]  /*36e80*/  SHFL.IDX PT, R11, R9, RZ, 0x1c1f ;  /* 0x001c1fff090b7589 */ /* 0x000e2200000e0000 */
[----:B------:R-:W-:Y:S02]  /*36e90*/  IMAD R6, R0, R13, 0x1 ;  /* 0x0000000100067424 */ /* 0x000fe400078e020d */
[----:B------:R-:W-:-:S04]  /*36ea0*/  IMAD.IADD R7, R8, 0x1, -R7 ;  /* 0x0000000108077824 */ /* 0x000fc800078e0a07 */
[----:B------:R-:W-:Y:S01]  /*36eb0*/  IMAD R6, R7, -0x2, R6 ;  /* 0xfffffffe07067824 */ /* 0x000fe200078e0206 */
[----:B------:R-:W-:-:S04]  /*36ec0*/  LOP3.LUT R8, RZ, R73, RZ, 0x33, !PT ;  /* 0x00000049ff087212 */ /* 0x000fc800078e33ff */
[----:B------:R-:W-:Y:S01]  /*36ed0*/  IADD3 R7, -R72, R6, R21 ;  /* 0x0000000648077210 */ /* 0x000fe20007ffe115 */
[----:B------:R-:W-:-:S04]  /*36ee0*/  VIADD R12, R6, 0xffffffff ;  /* 0xffffffff060c7836 */ /* 0x000fc80000000000 */
[C---:B------:R-:W-:Y:S02]  /*36ef0*/  IMAD.IADD R74, R7.reuse, 0x1, R74 ;  /* 0x00000001074a7824 */ /* 0x040fe400078e024a */
[----:B------:R-:W-:Y:S02]  /*36f00*/  IMAD.IADD R10, R7, 0x1, R8 ;  /* 0x00000001070a7824 */ /* 0x000fe400078e0208 */
[--C-:B0-----:R-:W-:Y:S02]  /*36f10*/  IMAD.IADD R7, R74, 0x1, R11.reuse ;  /* 0x000000014a077824 */ /* 0x101fe400078e020b */
[----:B------:R-:W-:Y:S01]  /*36f20*/  IMAD.IADD R6, R10, 0x1, R11 ;  /* 0x000000010a067824 */ /* 0x000fe200078e020b */
[----:B------:R-:W-:Y:S06]  /*36f30*/  @!P2 BRA `(.L_x_11170) ;  /* 0x000000000084a947 */ /* 0x000fec0003800000 */
[----:B------:R-:W-:Y:S01]  /*36f40*/  IADD3 R11, -R72, R21, R11 ;  /* 0x00000015480b7210 */ /* 0x000fe20007ffe10b */
[----:B------:R-:W-:Y:S03]  /*36f50*/  BSSY B4, `(.L_x_11171) ;  /* 0x000001c000047945 */ /* 0x000fe60003800000 */
[----:B------:R-:W-:-:S13]  /*36f60*/  ISETP.GT.AND P1, PT, R11, -0x1, PT ;  /* 0xffffffff0b00780c */ /* 0x000fda0003f24270 */
[----:B------:R-:W-:Y:S05]  /*36f70*/  @P1 BRA `(.L_x_11172) ;  /* 0x00000000003c1947 */ /* 0x000fea0003800000 */
[----:B------:R-:W-:Y:S01]  /*36f80*/  ISETP.NE.AND P1, PT, R76, 0x1, PT ;  /* 0x000000014c00780c */ /* 0x000fe20003f25270 */
[----:B------:R-:W-:Y:S01]  /*36f90*/  BSSY B5, `(.L_x_11173) ;  /* 0x000000b000057945 */ /* 0x000fe20003800000 */
[----:B------:R-:W-:-:S11]  /*36fa0*/  LOP3.LUT R11, RZ, R11, RZ, 0x33, !PT ;  /* 0x0000000bff0b7212 */ /* 0x000fd600078e33ff */
[----:B------:R-:W-:Y:S05]  /*36fb0*/  @!P1 BRA `(.L_x_11174) ;  /* 0x0000000000209947 */ /* 0x000fea0003800000 */
[C---:B------:R-:W-:Y:S02]  /*36fc0*/  R2UR UR4, R4.reuse ;  /* 0x00000000040472ca */ /* 0x040fe400000e0000 */
[C---:B------:R-:W-:Y:S02]  /*36fd0*/  R2UR UR5, R5.reuse ;  /* 0x00000000050572ca */ /* 0x040fe400000e0000 */
[----:B------:R-:W-:Y:S02]  /*36fe0*/  R2UR UR6, R4 ;  /* 0x00000000040672ca */ /* 0x000fe400000e0000 */
[----:B------:R-:W-:-:S09]  /*36ff0*/  R2UR UR7, R5 ;  /* 0x00000000050772ca */ /* 0x000fd200000e0000 */
[----:B------:R-:W2:Y:S04]  /*37000*/  LD.E R8, desc[UR4][R2.64+0x1c] ;  /* 0x00001c0402087980 */ /* 0x000ea8000c101900 */
[----:B------:R-:W3:Y:S01]  /*37010*/  LD.E R13, desc[UR6][R2.64+0x20] ;  /* 0x00002006020d7980 */ /* 0x000ee2000c101900 */
[----:B--2---:R-:W-:-:S05]  /*37020*/  IMAD.HI.U32 R8, R11, R8, RZ ;  /* 0x000000080b087227 */ /* 0x004fca00078e00ff */
[----:B---3--:R-:W-:-:S07]  /*37030*/  SHF.R.U32.HI R11, RZ, R13, R8 ;  /* 0x0000000dff0b7219 */ /* 0x008fce0000011608 */
.L_x_11174:
[----:B------:R-:W-:Y:S05]  /*37040*/  BSYNC B5 ;  /* 0x0000000000057941 */ /* 0x000fea0003800000 */
.L_x_11173:
[----:B------:R-:W-:Y:S01]  /*37050*/  LOP3.LUT R11, RZ, R11, RZ, 0x33, !PT ;  /* 0x0000000bff0b7212 */ /* 0x000fe200078e33ff */
[----:B------:R-:W-:Y:S06]  /*37060*/  BRA `(.L_x_11175) ;  /* 0x0000000000287947 */ /* 0x000fec0003800000 */
.L_x_11172:
[----:B------:R-:W-:-:S13]  /*37070*/  ISETP.NE.AND P1, PT, R76, 0x1, PT ;  /* 0x000000014c00780c */ /* 0x000fda0003f25270 */
        /* <DEDUP_REMOVED lines=9> */
.L_x_11175:
[----:B------:R-:W-:Y:S05]  /*37110*/  BSYNC B4 ;  /* 0x0000000000047941 */ /* 0x000fea0003800000 */
.L_x_11171:
[----:B------:R-:W-:-:S05]  /*37120*/  IMAD R11, R76, R11, R12 ;  /* 0x0000000b4c0b7224 */ /* 0x000fca00078e020c */
[----:B------:R-:W-:Y:S02]  /*37130*/  VIMNMX R6, R6, R11, !PT ;  /* 0x0000000b06067248 */ /* 0x000fe40007fe0100 */
[----:B------:R-:W-:-:S07]  /*37140*/  VIADDMNMX R7, R11, R76, R7, PT ;  /* 0x0000004c0b077246 */ /* 0x000fce0003800107 */
.L_x_11170:
[----:B------:R-:W-:Y:S05]  /*37150*/  BSYNC B3 ;  /* 0x0000000000037941 */ /* 0x000fea0003800000 */
.L_x_11169:
[C---:B------:R-:W-:Y:S01]  /*37160*/  ISETP.GE.AND P2, PT, R75.reuse, 0x9, PT ;  /* 0x000000094b00780c */ /* 0x040fe20003f46270 */
[----:B------:R-:W0:Y:S01]  /*37170*/  SHFL.IDX PT, R9, R9, 0x1, 0x1c1f ;  /* 0x003c1f0009097f89 */ /* 0x000e2200000e0000 */
[----:B------:R-:W-:Y:S01]  /*37180*/  ISETP.GE.AND P1, PT, R75, 0x2, PT ;  /* 0x000000024b00780c */ /* 0x000fe20003f26270 */
[----:B------:R-:W-:Y:S01]  /*37190*/  BSSY B3, `(.L_x_11176) ;  /* 0x0000097000037945 */ /* 0x000fe20003800000 */
[C---:B------:R-:W-:Y:S02]  /*371a0*/  ISETP.GT.AND P3, PT, R6.reuse, 0x8, !P2 ;  /* 0x000000080600780c */ /* 0x040fe40005764270 */
[----:B------:R-:W-:Y:S02]  /*371b0*/  ISETP.GT.AND P4, PT, R6, 0x1, !P1 ;  /* 0x000000010600780c */ /* 0x000fe40004f84270 */
[----:B------:R-:W-:Y:S02]  /*371c0*/  ISETP.LT.OR P3, PT, R7, 0x9, P3 ;  /* 0x000000090700780c */ /* 0x000fe40001f61670 */
[----:B------:R-:W-:-:S02]  /*371d0*/  ISETP.GE.AND P5, PT, R75, 0xa, PT ;  /* 0x0000000a4b00780c */ /* 0x000fc40003fa6270 */
[----:B------:R-:W-:Y:S02]  /*371e0*/  FSEL R28, R28, -INF , !P3 ;  /* 0xff8000001c1c7808 */ /* 0x000fe40005800000 */
[----:B------:R-:W-:Y:S02]  /*371f0*/  ISETP.LT.OR P4, PT, R7, 0x2, P4 ;  /* 0x000000020700780c */ /* 0x000fe40002781670 */
[----:B------:R-:W-:Y:S02]  /*37200*/  ISETP.GT.AND P3, PT, R6, 0x9, !P5 ;  /* 0x000000090600780c */ /* 0x000fe40006f64270 */
[----:B------:R-:W-:Y:S02]  /*37210*/  FSEL R25, R25, -INF , !P4 ;  /* 0xff80000019197808 */ /* 0x000fe40006000000 */
[----:B------:R-:W-:Y:S02]  /*37220*/  ISETP.LT.OR P3, PT, R7, 0xa, P3 ;  /* 0x0000000a0700780c */ /* 0x000fe40001f61670 */
[----:B------:R-:W-:-:S02]  /*37230*/  ISETP.GE.AND P4, PT, R75, 0x11, PT ;  /* 0x000000114b00780c */ /* 0x000fc40003f86270 */
[----:B------:R-:W-:Y:S01]  /*37240*/  FSEL R29, R29, -INF , !P3 ;  /* 0xff8000001d1d7808 */ /* 0x000fe20005800000 */
[--C-:B0-----:R-:W-:Y:S01]  /*37250*/  IMAD.IADD R11, R74, 0x1, R9.reuse ;  /* 0x000000014a0b7824 */ /* 0x101fe200078e0209 */
[----:B------:R-:W-:Y:S01]  /*37260*/  ISETP.GT.AND P3, PT, R6, 0x10, !P4 ;  /* 0x000000100600780c */ /* 0x000fe20006764270 */
[----:B------:R-:W-:Y:S01]  /*37270*/  IMAD.IADD R8, R10, 0x1, R9 ;  /* 0x000000010a087824 */ /* 0x000fe200078e0209 */
        /* <DEDUP_REMOVED lines=119> */
.L_x_11181:
[----:B------:R-:W-:Y:S05]  /*379f0*/  BSYNC B5 ;  /* 0x0000000000057941 */ /* 0x000fea0003800000 */
.L_x_11180:
[----:B------:R-:W-:Y:S01]  /*37a00*/  LOP3.LUT R21, RZ, R21, RZ, 0x33, !PT ;  /* 0x00000015ff157212 */ /* 0x000fe200078e33ff */
[----:B------:R-:W-:Y:S06]  /*37a10*/  BRA `(.L_x_11182) ;  /* 0x0000000000287947 */ /* 0x000fec0003800000 */
.L_x_11179:
        /* <DEDUP_REMOVED lines=10> */
.L_x_11182:
[----:B------:R-:W-:Y:S05]  /*37ac0*/  BSYNC B4 ;  /* 0x0000000000047941 */ /* 0x000fea0003800000 */
.L_x_11178:
[----:B------:R-:W-:-:S05]  /*37ad0*/  IMAD R21, R76, R21, R12 ;  /* 0x000000154c157224 */ /* 0x000fca00078e020c */
[----:B------:R-:W-:Y:S02]  /*37ae0*/  VIADDMNMX R11, R21, R76, R11, PT ;  /* 0x0000004c150b7246 */ /* 0x000fe4000380010b */
[----:B------:R-:W-:-:S07]  /*37af0*/  VIMNMX R8, R8, R21, !PT ;  /* 0x0000001508087248 */ /* 0x000fce0007fe0100 */
.L_x_11177:
[----:B------:R-:W-:Y:S05]  /*37b00*/  BSYNC B3 ;  /* 0x0000000000037941 */ /* 0x000fea0003800000 */
.L_x_11176:
[----:B------:R-:W2:Y:S01]  /*37b10*/  LDL.64 R6, [R164+0x70] ;  /* 0x00007000a4067983 */ /* 0x000ea20000100a00 */
[----:B------:R-:W-:Y:S02]  /*37b20*/  R2UR UR4, R4 ;  /* 0x00000000040472ca */ /* 0x000fe400000e0000 */
[----:B------:R-:W-:Y:S02]  /*37b30*/  R2UR UR5, R5 ;  /* 0x00000000050572ca */ /* 0x000fe400000e0000 */
[C---:B------:R-:W-:Y:S02]  /*37b40*/  ISETP.GT.AND P1, PT, R8.reuse, 0x1, !P1 ;  /* 0x000000010800780c */ /* 0x040fe40004f24270 */
[----:B------:R-:W-:Y:S02]  /*37b50*/  ISETP.GT.AND P2, PT, R8, 0x8, !P2 ;  /* 0x000000080800780c */ /* 0x000fe40005744270 */
[C---:B------:R-:W-:Y:S02]  /*37b60*/  ISETP.LT.OR P1, PT, R11.reuse, 0x2, P1 ;  /* 0x000000020b00780c */ /* 0x040fe40000f21670 */
[----:B------:R-:W-:-:S02]  /*37b70*/  ISETP.LT.OR P2, PT, R11, 0x9, P2 ;  /* 0x000000090b00780c */ /* 0x000fc40001741670 */
[----:B------:R-:W-:Y:S02]  /*37b80*/  FSEL R27, R27, -INF , !P1 ;  /* 0xff8000001b1b7808 */ /* 0x000fe40004800000 */
[----:B------:R-:W-:Y:S02]  /*37b90*/  ISETP.NE.AND P1, PT, R14, RZ, PT ;  /* 0x000000ff0e00720c */ /* 0x000fe40003f25270 */
[----:B------:R-:W-:Y:S02]  /*37ba0*/  FSEL R30, R30, -INF , !P2 ;  /* 0xff8000001e1e7808 */ /* 0x000fe40005000000 */
[----:B------:R-:W-:Y:S02]  /*37bb0*/  ISETP.GT.AND P1, PT, R8, 0x9, !P1 ;  /* 0x000000090800780c */ /* 0x000fe40004f24270 */
[----:B------:R-:W-:Y:S02]  /*37bc0*/  ISETP.NE.AND P2, PT, R20, RZ, PT ;  /* 0x000000ff1400720c */ /* 0x000fe40003f45270 */
[----:B------:R-:W-:-:S02]  /*37bd0*/  ISETP.LT.OR P1, PT, R11, 0xa, P1 ;  /* 0x0000000a0b00780c */ /* 0x000fc40000f21670 */
[----:B------:R-:W-:Y:S02]  /*37be0*/  ISETP.NE.AND P6, PT, R73, RZ, PT ;  /* 0x000000ff4900720c */ /* 0x000fe40003fc5270 */
        /* <DEDUP_REMOVED lines=62> */
[----:B------:R-:W-:Y:S02]  /*37fd0*/  ISETP.NE.AND P6, PT, R24, RZ, PT ;  /* 0x000000ff1800720c */ /* 0x000fe40003fc5270 */
[----:B------:R-:W-:-:S04]  /*37fe0*/  ISETP.LT.OR P1, PT, R11, 0x1, P1 ;  /* 0x000000010b00780c */ /* 0x000fc80000f21670 */
[----:B------:R-:W-:Y:S01]  /*37ff0*/  FSEL R26, R26, -INF , !P1 ;  /* 0xff8000001a1a7808 */ /* 0x000fe20004800000 */
[----:B--2---:R-:W2:Y:S01]  /*38000*/  LD.E.64 R2, desc[UR4][R6.64] ;  /* 0x0000000406027980 */ /* 0x004ea2000c101b00 */
[C---:B------:R-:W-:Y:S02]  /*38010*/  ISETP.GT.AND P1, PT, R8.reuse, 0x49, !P2 ;  /* 0x000000490800780c */ /* 0x040fe40005724270 */
[C---:B------:R-:W-:Y:S01]  /*38020*/  ISETP.GT.AND P3, PT, R8.reuse, 0x50, !P3 ;  /* 0x000000500800780c */ /* 0x040fe20005f64270 */
[----:B------:R-:W3:Y:S01]  /*38030*/  LD.E R15, desc[UR4][R6.64+0x10] ;  /* 0x00001004060f7980 */ /* 0x000ee2000c101900 */
[C---:B------:R-:W-:Y:S02]  /*38040*/  ISETP.GT.AND P4, PT, R8.reuse, 0x51, !P4 ;  /* 0x000000510800780c */ /* 0x040fe40006784270 */
[C---:B------:R-:W-:Y:S02]  /*38050*/  ISETP.GT.AND P5, PT, R8.reuse, 0x58, !P5 ;  /* 0x000000580800780c */ /* 0x040fe40006fa4270 */
[----:B------:R-:W-:-:S02]  /*38060*/  ISETP.GT.AND P2, PT, R8, 0x59, !P6 ;  /* 0x000000590800780c */ /* 0x000fc40007744270 */
[C---:B------:R-:W-:Y:S02]  /*38070*/  ISETP.LT.OR P1, PT, R11.reuse, 0x4a, P1 ;  /* 0x0000004a0b00780c */ /* 0x040fe40000f21670 */
[----:B------:R-:W-:Y:S02]  /*38080*/  ISETP.LT.OR P3, PT, R11, 0x51, P3 ;  /* 0x000000510b00780c */ /* 0x000fe40001f61670 */
[----:B------:R-:W-:Y:S02]  /*38090*/  FSEL R63, R63, -INF , !P1 ;  /* 0xff8000003f3f7808 */ /* 0x000fe40004800000 */
[C---:B------:R-:W-:Y:S02]  /*380a0*/  ISETP.LT.OR P4, PT, R11.reuse, 0x52, P4 ;  /* 0x000000520b00780c */ /* 0x040fe40002781670 */
[----:B------:R-:W-:Y:S02]  /*380b0*/  FSEL R66, R66, -INF , !P3 ;  /* 0xff80000042427808 */ /* 0x000fe40005800000 */
[----:B------:R-:W-:-:S02]  /*380c0*/  ISETP.LT.OR P5, PT, R11, 0x59, P5 ;  /* 0x000000590b00780c */ /* 0x000fc40002fa1670 */
[----:B------:R-:W-:Y:S02]  /*380d0*/  FSEL R67, R67, -INF , !P4 ;  /* 0xff80000043437808 */ /* 0x000fe40006000000 */
[----:B------:R-:W-:Y:S02]  /*380e0*/  ISETP.LT.OR P2, PT, R11, 0x5a, P2 ;  /* 0x0000005a0b00780c */ /* 0x000fe40001741670 */
[----:B------:R-:W-:Y:S02]  /*380f0*/  FSEL R70, R70, -INF , !P5 ;  /* 0xff80000046467808 */ /* 0x000fe40006800000 */
[----:B------:R-:W-:Y:S02]  /*38100*/  R2UR UR6, R4 ;  /* 0x00000000040672ca */ /* 0x000fe400000e0000 */
[----:B------:R-:W-:Y:S02]  /*38110*/  R2UR UR7, R5 ;  /* 0x00000000050772ca */ /* 0x000fe400000e0000 */
[----:B------:R-:W-:-:S11]  /*38120*/  FSEL R71, R71, -INF , !P2 ;  /* 0xff80000047477808 */ /* 0x000fd60005000000 */
[----:B------:R-:W4:Y:S01]  /*38130*/  LD.E R14, desc[UR6][R6.64+0x14] ;  /* 0x00001406060e7980 */ /* 0x000f22000c101900 */
[----:B--2---:R-:W-:Y:S02]  /*38140*/  FMNMX.FTZ R10, R156, R2, !PT ;  /* 0x000000029c0a7209 */ /* 0x004fe40007810000 */
        /* <DEDUP_REMOVED lines=46> */
[----:B------:R-:W-:-:S03]  /*38430*/  FMNMX.FTZ R9, R71, R10, !PT ;  /* 0x0000000a47097209 */ /* 0x000fc60007810000 */
[----:B------:R-:W0:Y:S04]  /*38440*/  SHFL.BFLY PT, R11, R8, 0x2, 0x1f ;  /* 0x0c401f00080b7f89 */ /* 0x000e2800000e0000 */
[----:B------:R-:W-:Y:S04]  /*38450*/  ST.E.64 desc[UR4][R6.64], R8 ;  /* 0x0000000806007985 */ /* 0x000fe8000c101b04 */
[----:B------:R-:W2:Y:S01]  /*38460*/  LD.E R17, desc[UR6][R6.64+0x4] ;  /* 0x0000040606117980 */ /* 0x000ea2000c101900 */
[----:B0-----:R-:W-:-:S05]  /*38470*/  FMNMX.FTZ R11, R8, R11, !PT ;  /* 0x0000000b080b7209 */ /* 0x001fca0007810000 */
[----:B------:R-:W0:Y:S02]  /*38480*/  SHFL.BFLY PT, R10, R11, 0x1, 0x1f ;  /* 0x0c201f000b0a7f89 */ /* 0x000e2400000e0000 */
[----:B0-----:R-:W-:Y:S02]  /*38490*/  FMNMX.FTZ R13, R11, R10, !PT ;  /* 0x0000000a0b0d7209 */ /* 0x001fe40007810000 */
[----:B------:R-:W5:Y:S04]  /*384a0*/  LD.E R10, desc[UR4][R6.64+0x20] ;  /* 0x00002004060a7980 */ /* 0x000f68000c101900 */
[----:B------:R-:W-:Y:S04]  /*384b0*/  ST.E desc[UR4][R6.64], R13 ;  /* 0x0000000d06007985 */ /* 0x000fe8000c101904 */
[----:B------:R-:W3:Y:S01]  /*384c0*/  LD.E R12, desc[UR6][R6.64] ;  /* 0x00000006060c7980 */ /* 0x000ee2000c101900 */
[----:B------:R-:W-:-:S02]  /*384d0*/  R2UR UR8, R4 ;  /* 0x00000000040872ca */ /* 0x000fc400000e0000 */
[----:B------:R-:W-:Y:S01]  /*384e0*/  R2UR UR9, R5 ;  /* 0x00000000050972ca */ /* 0x000fe200000e0000 */
[----:B--2---:R-:W0:Y:S02]  /*384f0*/  SHFL.BFLY PT, R8, R17, 0x2, 0x1f ;  /* 0x0c401f0011087f89 */ /* 0x004e2400000e0000 */
[----:B0-----:R-:W-:-:S05]  /*38500*/  FMNMX.FTZ R9, R8, R17, !PT ;  /* 0x0000001108097209 */ /* 0x001fca0007810000 */
[----:B------:R-:W0:Y:S02]  /*38510*/  SHFL.BFLY PT, R8, R9, 0x1, 0x1f ;  /* 0x0c201f0009087f89 */ /* 0x000e2400000e0000 */
[----:B0-----:R-:W-:Y:S02]  /*38520*/  FMNMX.FTZ R11, R9, R8, !PT ;  /* 0x00000008090b7209 */ /* 0x001fe40007810000 */
[C---:B---3--:R-:W-:Y:S02]  /*38530*/  FSETP.NEU.FTZ.AND P1, PT, R12.reuse, -INF , PT ;  /* 0xff8000000c00780b */ /* 0x048fe40003f3d000 */
[C---:B------:R-:W-:Y:S02]  /*38540*/  FSETP.NEU.FTZ.AND P2, PT, R11.reuse, -INF , PT ;  /* 0xff8000000b00780b */ /* 0x040fe40003f5d000 */
[----:B------:R-:W-:Y:S02]  /*38550*/  FSEL R13, R12, RZ, P1 ;  /* 0x000000ff0c0d7208 */ /* 0x000fe40000800000 */
[----:B------:R-:W-:-:S03]  /*38560*/  FSEL R8, R11, RZ, P2 ;  /* 0x000000ff0b087208 */ /* 0x000fc60001000000 */
[----:B------:R-:W-:Y:S02]  /*38570*/  FADD.FTZ R13, R2, -R13 ;  /* 0x8000000d020d7221 */ /* 0x000fe40000010000 */
[----:B------:R-:W-:Y:S02]  /*38580*/  FADD.FTZ R3, R3, -R8 ;  /* 0x8000000803037221 */ /* 0x000fe40000010000 */
[----:B-----5:R-:W-:Y:S02]  /*38590*/  FMUL.FTZ R8, R13, R10 ;  /* 0x0000000a0d087220 */ /* 0x020fe40000410000 */
[----:B------:R-:W-:-:S04]  /*385a0*/  FMUL.FTZ R10, R10, R3 ;  /* 0x000000030a0a7220 */ /* 0x000fc80000410000 */
[----:B------:R-:W0:Y:S08]  /*385b0*/  MUFU.EX2 R8, R8 ;  /* 0x0000000800087308 */ /* 0x000e300000000800 */
[----:B------:R-:W4:Y:S01]  /*385c0*/  MUFU.EX2 R9, R10 ;  /* 0x0000000a00097308 */ /* 0x000f220000000800 */
[----:B------:R-:W-:Y:S01]  /*385d0*/  ST.E desc[UR4][R6.64+0x4], R11 ;  /* 0x0000040b06007985 */ /* 0x000fe2000c101904 */
[----:B0-----:R-:W-:Y:S01]  /*385e0*/  FMUL.FTZ R15, R8, R15 ;  /* 0x0000000f080f7220 */ /* 0x001fe20000410000 */
[----:B----4-:R-:W-:-:S04]  /*385f0*/  FMUL.FTZ R13, R9, R14 ;  /* 0x0000000e090d7220 */ /* 0x010fc80000410000 */
[----:B------:R-:W-:Y:S04]  /*38600*/  ST.E desc[UR6][R6.64+0x10], R15 ;  /* 0x0000100f06007985 */ /* 0x000fe8000c101906 */
[----:B------:R0:W-:Y:S04]  /*38610*/  ST.E desc[UR8][R6.64+0x14], R13 ;  /* 0x0000140d06007985 */ /* 0x0001e8000c101908 */
[----:B------:R-:W2:Y:S04]  /*38620*/  LDL.64 R2, [R164+0x70] ;  /* 0x00007000a4027983 */ /* 0x000ea80000100a00 */
[----:B--2---:R-:W0:Y:S04]  /*38630*/  LD.E R12, desc[UR6][R2.64+0x20] ;  /* 0x00002006020c7980 */ /* 0x004e28000c101900 */
[----:B------:R-:W0:Y:S04]  /*38640*/  LD.E R10, desc[UR4][R2.64] ;  /* 0x00000004020a7980 */ /* 0x000e28000c101900 */
[----:B------:R-:W2:Y:S04]  /*38650*/  LD.E R17, desc[UR8][R2.64+0x4] ;  /* 0x0000040802117980 */ /* 0x000ea8000c101900 */
[----:B------:R-:W3:Y:S04]  /*38660*/  LD.E R73, desc[UR4][R2.64+0x10] ;  /* 0x0000100402497980 */ /* 0x000ee8000c101900 */
[----:B------:R-:W4:Y:S01]  /*38670*/  LD.E R24, desc[UR6][R2.64+0x14] ;  /* 0x0000140602187980 */ /* 0x000f22000c101900 */
[C---:B0-----:R-:W-:Y:S01]  /*38680*/  FMUL.FTZ R6, R10.reuse, R12 ;  /* 0x0000000c0a067220 */ /* 0x041fe20000410000 */
[----:B------:R-:W-:-:S02]  /*38690*/  FSETP.NEU.FTZ.AND P1, PT, R10, -INF , PT ;  /* 0xff8000000a00780b */ /* 0x000fc40003f3d000 */
[----:B--2---:R-:W-:Y:S01]  /*386a0*/  FSETP.NEU.FTZ.AND P2, PT, R17, -INF , PT ;  /* 0xff8000001100780b */ /* 0x004fe20003f5d000 */
[----:B------:R-:W-:Y:S01]  /*386b0*/  FMUL.FTZ R17, R12, R17 ;  /* 0x000000110c117220 */ /* 0x000fe20000410000 */
[----:B------:R-:W-:-:S04]  /*386c0*/  FSEL R7, R6, RZ, P1 ;  /* 0x000000ff06077208 */ /* 0x000fc80000800000 */
[----:B------:R-:W-:Y:S01]  /*386d0*/  FSEL R11, R17, RZ, P2 ;  /* 0x000000ff110b7208 */ /* 0x000fe20001000000 */
[-CC-:B------:R-:W-:Y:S01]  /*386e0*/  FFMA.FTZ R156, R156, R12.reuse, -R7.reuse ;  /* 0x0000000c9c9c7223 */ /* 0x180fe20000010807 */
[----:B------:R-:W-:-:S03]  /*386f0*/  FFMA.FTZ R157, R25, R12, -R7 ;  /* 0x0000000c199d7223 */ /* 0x000fc60000010807 */
[-CC-:B------:R-:W-:Y:S01]  /*38700*/  FFMA.FTZ R195, R26, R12.reuse, -R11.reuse ;  /* 0x0000000c1ac37223 */ /* 0x180fe2000001080b */
[-C--:B------:R-:W-:Y:S01]  /*38710*/  FFMA.FTZ R196, R27, R12.reuse, -R11 ;  /* 0x0000000c1bc47223 */ /* 0x080fe2000001080b */
[----:B------:R-:W3:Y:S01]  /*38720*/  MUFU.EX2 R156, R156 ;  /* 0x0000009c009c7308 */ /* 0x000ee20000000800 */
[-C--:B------:R-:W-:Y:S01]  /*38730*/  FFMA.FTZ R158, R28, R12.reuse, -R7 ;  /* 0x0000000c1c9e7223 */ /* 0x080fe20000010807 */
[-C--:B------:R-:W-:Y:S01]  /*38740*/  FFMA.FTZ R197, R30, R12.reuse, -R11 ;  /* 0x0000000c1ec57223 */ /* 0x080fe2000001080b */
[----:B------:R-:W-:-:S05]  /*38750*/  FFMA.FTZ R159, R29, R12, -R7 ;  /* 0x0000000c1d9f7223 */ /* 0x000fca0000010807 */
[----:B------:R-:W4:Y:S01]  /*38760*/  MUFU.EX2 R195, R195 ;  /* 0x000000c300c37308 */ /* 0x000f220000000800 */
[-C--:B------:R-:W-:Y:S01]  /*38770*/  FFMA.FTZ R198, R31, R12.reuse, -R11 ;  /* 0x0000000c1fc67223 */ /* 0x080fe2000001080b */
[----:B------:R-:W-:-:S06]  /*38780*/  FFMA.FTZ R154, R32, R12, -R7 ;  /* 0x0000000c209a7223 */ /* 0x000fcc0000010807 */
[----:B------:R-:W0:Y:S01]  /*38790*/  MUFU.EX2 R157, R157 ;  /* 0x0000009d009d7308 */ /* 0x000e220000000800 */
[----:B------:R-:W-:-:S07]  /*387a0*/  FFMA.FTZ R14, R34, R12, -R11 ;  /* 0x0000000c220e7223 */ /* 0x000fce000001080b */
[----:B------:R-:W1:Y:S01]  /*387b0*/  MUFU.EX2 R196, R196 ;  /* 0x000000c400c47308 */ /* 0x000e620000000800 */
[----:B------:R-:W-:-:S07]  /*387c0*/  FFMA.FTZ R21, R33, R12, -R7 ;  /* 0x0000000c21157223 */ /* 0x000fce0000010807 */
[----:B------:R-:W2:Y:S01]  /*387d0*/  MUFU.EX2 R158, R158 ;  /* 0x0000009e009e7308 */ /* 0x000ea20000000800 */
[----:B------:R-:W-:-:S07]  /*387e0*/  FFMA.FTZ R13, R35, R12, -R11 ;  /* 0x0000000c230d7223 */ /* 0x000fce000001080b */
[----:B------:R-:W5:Y:S01]  /*387f0*/  MUFU.EX2 R197, R197 ;  /* 0x000000c500c57308 */ /* 0x000f620000000800 */
[-CC-:B------:R-:W-:Y:S01]  /*38800*/  FFMA.FTZ R20, R36, R12.reuse, -R7.reuse ;  /* 0x0000000c24147223 */ /* 0x180fe20000010807 */
[-CC-:B------:R-:W-:Y:S01]  /*38810*/  FFMA.FTZ R17, R37, R12.reuse, -R7.reuse ;  /* 0x0000000c25117223 */ /* 0x180fe20000010807 */
[----:B------:R-:W-:-:S05]  /*38820*/  FFMA.FTZ R166, R40, R12, -R7 ;  /* 0x0000000c28a67223 */ /* 0x000fca0000010807 */
[----:B------:R-:W5:Y:S01]  /*38830*/  MUFU.EX2 R159, R159 ;  /* 0x0000009f009f7308 */ /* 0x000f620000000800 */
[-CC-:B------:R-:W-:Y:S01]  /*38840*/  FFMA.FTZ R165, R41, R12.reuse, -R7.reuse ;  /* 0x0000000c29a57223 */ /* 0x180fe20000010807 */
[-CC-:B------:R-:W-:Y:S01]  /*38850*/  FFMA.FTZ R168, R44, R12.reuse, -R7.reuse ;  /* 0x0000000c2ca87223 */ /* 0x180fe20000010807 */
[-CC-:B------:R-:W-:Y:S01]  /*38860*/  FFMA.FTZ R167, R45, R12.reuse, -R7.reuse ;  /* 0x0000000c2da77223 */ /* 0x180fe20000010807 */
[----:B------:R-:W-:-:S04]  /*38870*/  FFMA.FTZ R174, R48, R12, -R7 ;  /* 0x0000000c30ae7223 */ /* 0x000fc80000010807 */
[----:B------:R-:W5:Y:S01]  /*38880*/  MUFU.EX2 R198, R198 ;  /* 0x000000c600c67308 */ /* 0x000f620000000800 */
[-CC-:B------:R-:W-:Y:S01]  /*38890*/  FFMA.FTZ R173, R49, R12.reuse, -R7.reuse ;  /* 0x0000000c31ad7223 */ /* 0x180fe20000010807 */
[-CC-:B------:R-:W-:Y:S01]  /*388a0*/  FFMA.FTZ R175, R52, R12.reuse, -R7.reuse ;  /* 0x0000000c34af7223 */ /* 0x180fe20000010807 */
[-CC-:B------:R-:W-:Y:S01]  /*388b0*/  FFMA.FTZ R172, R53, R12.reuse, -R7.reuse ;  /* 0x0000000c35ac7223 */ /* 0x180fe20000010807 */
[-CC-:B------:R-:W-:Y:S01]  /*388c0*/  FFMA.FTZ R182, R56, R12.reuse, -R7.reuse ;  /* 0x0000000c38b67223 */ /* 0x180fe20000010807 */
[-CC-:B------:R-:W-:Y:S01]  /*388d0*/  FFMA.FTZ R181, R57, R12.reuse, -R7.reuse ;  /* 0x0000000c39b57223 */ /* 0x180fe20000010807 */
[-CC-:B------:R-:W-:Y:S01]  /*388e0*/  FFMA.FTZ R183, R60, R12.reuse, -R7.reuse ;  /* 0x0000000c3cb77223 */ /* 0x180fe20000010807 */
[-CC-:B------:R-:W-:Y:S01]  /*388f0*/  FFMA.FTZ R180, R61, R12.reuse, -R7.reuse ;  /* 0x0000000c3db47223 */ /* 0x180fe20000010807 */
[----:B------:R-:W5:Y:S01]  /*38900*/  MUFU.EX2 R154, R154 ;  /* 0x0000009a009a7308 */ /* 0x000f620000000800 */
[-CC-:B------:R-:W-:Y:S01]  /*38910*/  FFMA.FTZ R189, R64, R12.reuse, -R7.reuse ;  /* 0x0000000c40bd7223 */ /* 0x180fe20000010807 */
[-CC-:B------:R-:W-:Y:S01]  /*38920*/  FFMA.FTZ R188, R65, R12.reuse, -R7.reuse ;  /* 0x0000000c41bc7223 */ /* 0x180fe20000010807 */
[-CC-:B------:R-:W-:Y:S01]  /*38930*/  FFMA.FTZ R187, R68, R12.reuse, -R7.reuse ;  /* 0x0000000c44bb7223 */ /* 0x180fe20000010807 */
[----:B------:R-:W-:Y:S01]  /*38940*/  FFMA.FTZ R186, R69, R12, -R7 ;  /* 0x0000000c45ba7223 */ /* 0x000fe20000010807 */
[----:B---3--:R-:W-:Y:S01]  /*38950*/  FADD.FTZ R6, R156, R73 ;  /* 0x000000499c067221 */ /* 0x008fe20000010000 */
[----:B----4-:R-:W-:-:S02]  /*38960*/  FADD.FTZ R7, R195, R24 ;  /* 0x00000018c3077221 */ /* 0x010fc40000010000 */
[----:B------:R-:W3:Y:S01]  /*38970*/  MUFU.EX2 R14, R14 ;  /* 0x0000000e000e7308 */ /* 0x000ee20000000800 */
        /* <DEDUP_REMOVED lines=18> */
[----:B------:R-:W4:Y:S01]  /*38aa0*/  MUFU.EX2 R21, R21 ;  /* 0x0000001500157308 */ /* 0x000f220000000800 */
[----:B0-----:R-:W-:Y:S01]  /*38ab0*/  FADD.FTZ R11, R157, R6 ;  /* 0x000000069d0b7221 */ /* 0x001fe20000010000 */
[----:B-1----:R-:W-:-:S06]  /*38ac0*/  FADD.FTZ R6, R196, R7 ;  /* 0x00000007c4067221 */ /* 0x002fcc0000010000 */
[----:B------:R-:W0:Y:S01]  /*38ad0*/  MUFU.EX2 R13, R13 ;  /* 0x0000000d000d7308 */ /* 0x000e220000000800 */
[----:B--2---:R-:W-:Y:S01]  /*38ae0*/  FADD.FTZ R24, R158, R11 ;  /* 0x0000000b9e187221 */ /* 0x004fe20000010000 */
[----:B-----5:R-:W-:-:S06]  /*38af0*/  FADD.FTZ R7, R197, R6 ;  /* 0x00000006c5077221 */ /* 0x020fcc0000010000 */
[----:B------:R-:W1:Y:S01]  /*38b00*/  MUFU.EX2 R20, R20 ;  /* 0x0000001400147308 */ /* 0x000e620000000800 */
[----:B------:R-:W-:Y:S01]  /*38b10*/  FADD.FTZ R25, R159, R24 ;  /* 0x000000189f197221 */ /* 0x000fe20000010000 */
[----:B------:R-:W-:-:S06]  /*38b20*/  FADD.FTZ R7, R198, R7 ;  /* 0x00000007c6077221 */ /* 0x000fcc0000010000 */
[----:B------:R-:W2:Y:S01]  /*38b30*/  MUFU.EX2 R12, R38 ;  /* 0x00000026000c7308 */ /* 0x000ea20000000800 */
[----:B------:R-:W-:Y:S01]  /*38b40*/  FADD.FTZ R6, R154, R25 ;  /* 0x000000199a067221 */ /* 0x000fe20000010000 */
[----:B---3--:R-:W-:-:S06]  /*38b50*/  FADD.FTZ R24, R14, R7 ;  /* 0x000000070e187221 */ /* 0x008fcc0000010000 */
[----:B------:R-:W3:Y:S08]  /*38b60*/  MUFU.EX2 R17, R17 ;  /* 0x0000001100117308 */ /* 0x000ef00000000800 */
[----:B------:R-:W5:Y:S01]  /*38b70*/  MUFU.EX2 R11, R39 ;  /* 0x00000027000b7308 */ /* 0x000f620000000800 */
[----:B----4-:R-:W-:Y:S01]  /*38b80*/  FADD.FTZ R7, R21, R6 ;  /* 0x0000000615077221 */ /* 0x010fe20000010000 */
[----:B0-----:R-:W-:-:S06]  /*38b90*/  FADD.FTZ R25, R13, R24 ;  /* 0x000000180d197221 */ /* 0x001fcc0000010000 */
[----:B------:R-:W0:Y:S08]  /*38ba0*/  MUFU.EX2 R166, R166 ;  /* 0x000000a600a67308 */ /* 0x000e300000000800 */
[----:B------:R-:W4:Y:S01]  /*38bb0*/  MUFU.EX2 R10, R10 ;  /* 0x0000000a000a7308 */ /* 0x000f220000000800 */
[----:B-1----:R-:W-:Y:S01]  /*38bc0*/  FADD.FTZ R6, R20, R7 ;  /* 0x0000000714067221 */ /* 0x002fe20000010000 */
[----:B--2---:R-:W-:-:S06]  /*38bd0*/  FADD.FTZ R24, R12, R25 ;  /* 0x000000190c187221 */ /* 0x004fcc0000010000 */
[----:B------:R-:W1:Y:S08]  /*38be0*/  MUFU.EX2 R165, R165 ;  /* 0x000000a500a57308 */ /* 0x000e700000000800 */
[----:B------:R-:W2:Y:S01]  /*38bf0*/  MUFU.EX2 R169, R169 ;  /* 0x000000a900a97308 */ /* 0x000ea20000000800 */
[----:B---3--:R-:W-:Y:S01]  /*38c00*/  FADD.FTZ R7, R17, R6 ;  /* 0x0000000611077221 */ /* 0x008fe20000010000 */
[----:B-----5:R-:W-:-:S06]  /*38c10*/  FADD.FTZ R25, R11, R24 ;  /* 0x000000180b197221 */ /* 0x020fcc0000010000 */
[----:B------:R-:W3:Y:S08]  /*38c20*/  MUFU.EX2 R168, R168 ;  /* 0x000000a800a87308 */ /* 0x000ef00000000800 */
[----:B------:R-:W5:Y:S01]  /*38c30*/  MUFU.EX2 R171, R171 ;  /* 0x000000ab00ab7308 */ /* 0x000f620000000800 */
[----:B0-----:R-:W-:Y:S01]  /*38c40*/  FADD.FTZ R6, R166, R7 ;  /* 0x00000007a6067221 */ /* 0x001fe20000010000 */
[----:B----4-:R-:W-:-:S06]  /*38c50*/  FADD.FTZ R24, R10, R25 ;  /* 0x000000190a187221 */ /* 0x010fcc0000010000 */
        /* <DEDUP_REMOVED lines=51> */
[----:B--2---:R-:W-:-:S03]  /*38f90*/  FADD.FTZ R24, R162, R25 ;  /* 0x00000019a2187221 */ /* 0x004fc60000010000 */
[----:B---3--:R-:W-:Y:S01]  /*38fa0*/  FADD.FTZ R7, R187, R6 ;  /* 0x00000006bb077221 */ /* 0x008fe20000010000 */
[----:B-----5:R-:W-:-:S03]  /*38fb0*/  FADD.FTZ R25, R161, R24 ;  /* 0x00000018a1197221 */ /* 0x020fc60000010000 */
[----:B0-----:R-:W-:Y:S01]  /*38fc0*/  FADD.FTZ R27, R186, R7 ;  /* 0x00000007ba1b7221 */ /* 0x001fe20000010000 */
[----:B----4-:R-:W-:-:S04]  /*38fd0*/  FADD.FTZ R25, R160, R25 ;  /* 0x00000019a0197221 */ /* 0x010fc80000010000 */
[----:B------:R-:W-:Y:S04]  /*38fe0*/  ST.E desc[UR4][R2.64+0x10], R27 ;  /* 0x0000101b02007985 */ /* 0x000fe8000c101904 */
[----:B------:R0:W-:Y:S04]  /*38ff0*/  ST.E desc[UR6][R2.64+0x14], R25 ;  /* 0x0000141902007985 */ /* 0x0001e8000c101906 */
[----:B------:R-:W0:Y:S01]  /*39000*/  LDL.64 R6, [R164+0x80] ;  /* 0x00008000a4067983 */ /* 0x000e220000100a00 */
[----:B------:R-:W-:Y:S02]  /*39010*/  R2UR UR12, R4 ;  /* 0x00000000040c72ca */ /* 0x000fe400000e0000 */
[----:B------:R-:W-:-:S02]  /*39020*/  R2UR UR13, R5 ;  /* 0x00000000050d72ca */ /* 0x000fc400000e0000 */
[----:B------:R-:W-:Y:S02]  /*39030*/  R2UR UR10, R4 ;  /* 0x00000000040a72ca */ /* 0x000fe400000e0000 */
[----:B------:R-:W-:-:S09]  /*39040*/  R2UR UR11, R5 ;  /* 0x00000000050b72ca */ /* 0x000fd200000e0000 */
[----:B0-----:R-:W2:Y:S04]  /*39050*/  LD.E R25, desc[UR12][R6.64+0x20] ;  /* 0x0000200c06197980 */ /* 0x001ea8000c101900 */
[----:B------:R-:W3:Y:S04]  /*39060*/  LD.E R3, desc[UR10][R6.64+0x14] ;  /* 0x0000140a06037980 */ /* 0x000ee8000c101900 */
[----:B------:R-:W4:Y:S01]  /*39070*/  LD.E R27, desc[UR8][R6.64+0x10] ;  /* 0x00001008061b7980 */ /* 0x000f22000c101900 */
[C---:B------:R-:W-:Y:S02]  /*39080*/  R2UR UR18, R4.reuse ;  /* 0x00000000041272ca */ /* 0x040fe400000e0000 */
[----:B------:R-:W-:Y:S01]  /*39090*/  R2UR UR19, R5 ;  /* 0x00000000051372ca */ /* 0x000fe200000e0000 */
[----:B------:R-:W5:Y:S01]  /*390a0*/  LD.E R2, desc[UR6][R6.64+0x8] ;  /* 0x0000080606027980 */ /* 0x000f62000c101900 */
[----:B------:R-:W-:-:S02]  /*390b0*/  R2UR UR14, R4 ;  /* 0x00000000040e72ca */ /* 0x000fc400000e0000 */
[C---:B------:R-:W-:Y:S01]  /*390c0*/  R2UR UR15, R5.reuse ;  /* 0x00000000050f72ca */ /* 0x040fe200000e0000 */
[----:B------:R-:W5:Y:S01]  /*390d0*/  LD.E R29, desc[UR4][R6.64] ;  /* 0x00000004061d7980 */ /* 0x000f62000c101900 */
[----:B------:R-:W-:Y:S02]  /*390e0*/  R2UR UR16, R4 ;  /* 0x00000000041072ca */ /* 0x000fe400000e0000 */
[----:B------:R-:W-:Y:S01]  /*390f0*/  R2UR UR17, R5 ;  /* 0x00000000051172ca */ /* 0x000fe200000e0000 */
        /* <DEDUP_REMOVED lines=38> */
[----:B--2---:R-:W-:-:S05]  /*39360*/  FMUL.FTZ R25, R8, R25 ;  /* 0x0000001908197220 */ /* 0x004fca0000410000 */
[----:B------:R0:W-:Y:S04]  /*39370*/  ST.E desc[UR12][R6.64+0x20], R25 ;  /* 0x0000201906007985 */ /* 0x0001e8000c10190c */
[----:B0-----:R-:W2:Y:S01]  /*39380*/  LD.E R25, desc[UR6][R6.64+0x154] ;  /* 0x0001540606197980 */ /* 0x001ea2000c101900 */
[C---:B---3--:R-:W-:Y:S01]  /*39390*/  FMUL.FTZ R3, R8.reuse, R3 ;  /* 0x0000000308037220 */ /* 0x048fe20000410000 */
[----:B----4-:R-:W-:-:S04]  /*393a0*/  FMUL.FTZ R27, R8, R27 ;  /* 0x0000001b081b7220 */ /* 0x010fc80000410000 */
[----:B------:R0:W-:Y:S04]  /*393b0*/  ST.E desc[UR10][R6.64+0x14], R3 ;  /* 0x0000140306007985 */ /* 0x0001e8000c10190a */
[----:B------:R1:W-:Y:S04]  /*393c0*/  ST.E desc[UR8][R6.64+0x10], R27 ;  /* 0x0000101b06007985 */ /* 0x0003e8000c101908 */
[----:B0-----:R-:W3:Y:S04]  /*393d0*/  LD.E R3, desc[UR18][R6.64+0x150] ;  /* 0x0001501206037980 */ /* 0x001ee8000c101900 */
[----:B-1----:R-:W4:Y:S01]  /*393e0*/  LD.E R27, desc[UR6][R6.64+0x160] ;  /* 0x00016006061b7980 */ /* 0x002f22000c101900 */
        /* <DEDUP_REMOVED lines=55> */
[----:B------:R5:W-:Y:S02]  /*39760*/  ST.E desc[UR4][R6.64+0x1e4], R25 ;  /* 0x0001e41906007985 */ /* 0x000be4000c101904 */
[----:B-----5:R-:W-:Y:S02]  /*39770*/  FMUL.FTZ R25, R9, R2 ;  /* 0x0000000209197220 */ /* 0x020fe40000410000 */
[----:B------:R-:W2:Y:S01]  /*39780*/  LD.E R2, desc[UR6][R6.64+0xc] ;  /* 0x00000c0606027980 */ /* 0x000ea2000c101900 */
[C---:B---3--:R-:W-:Y:S01]  /*39790*/  FMUL.FTZ R3, R8.reuse, R3 ;  /* 0x0000000308037220 */ /* 0x048fe20000410000 */
[----:B----4-:R-:W-:-:S04]  /*397a0*/  FMUL.FTZ R27, R8, R27 ;  /* 0x0000001b081b7220 */ /* 0x010fc80000410000 */
[----:B------:R0:W-:Y:S04]  /*397b0*/  ST.E desc[UR4][R6.64+0x1e0], R3 ;  /* 0x0001e00306007985 */ /* 0x0001e8000c101904 */
[----:B------:R2:W-:Y:S04]  /*397c0*/  ST.E desc[UR4][R6.64+0x1f0], R27 ;  /* 0x0001f01b06007985 */ /* 0x0005e8000c101904 */
[----:B0-----:R-:W3:Y:S01]  /*397d0*/  LD.E R3, desc[UR6][R6.64+0x1f4] ;  /* 0x0001f40606037980 */ /* 0x001ee2000c101900 */
[----:B--2---:R-:W-:-:S03]  /*397e0*/  FMUL.FTZ R27, R9, R2 ;  /* 0x00000002091b7220 */ /* 0x004fc60000410000 */
[----:B------:R-:W2:Y:S01]  /*397f0*/  LD.E R2, desc[UR6][R6.64+0x18] ;  /* 0x0000180606027980 */ /* 0x000ea2000c101900 */
[----:B---3--:R-:W-:-:S05]  /*39800*/  FMUL.FTZ R3, R8, R3 ;  /* 0x0000000308037220 */ /* 0x008fca0000410000 */
[----:B------:R2:W-:Y:S02]  /*39810*/  ST.E desc[UR4][R6.64+0x1f4], R3 ;  /* 0x0001f40306007985 */ /* 0x0005e4000c101904 */
[C---:B--2---:R-:W-:Y:S02]  /*39820*/  FMUL.FTZ R3, R9.reuse, R2 ;  /* 0x0000000209037220 */ /* 0x044fe40000410000 */
[----:B------:R-:W2:Y:S04]  /*39830*/  LD.E R2, desc[UR6][R6.64+0x1c] ;  /* 0x00001c0606027980 */ /* 0x000ea8000c101900 */
[----:B------:R2:W-:Y:S02]  /*39840*/  ST.E desc[UR4][R6.64+0x8], R25 ;  /* 0x0000081906007985 */ /* 0x0005e4000c101904 */
[----:B--2---:R-:W-:-:S02]  /*39850*/  FMUL.FTZ R25, R9, R2 ;  /* 0x0000000209197220 */ /* 0x004fc40000410000 */
[----:B------:R-:W2:Y:S04]  /*39860*/  LD.E R2, desc[UR6][R6.64+0x28] ;  /* 0x0000280606027980 */ /* 0x000ea8000c101900 */
        /* <DEDUP_REMOVED lines=44> */
[----:B------:R-:W2:Y:S01]  /*39b30*/  LD.E R2, desc[UR6][R6.64+0x9c] ;  /* 0x00009c0606027980 */ /* 0x000ea2000c101900 */
        /* <DEDUP_REMOVED lines=80> */
[----:B------:R1:W-:Y:S01]  /*3a040*/  ST.E desc[UR4][R6.64+0x98], R25 ;  /* 0x0000981906007985 */ /* 0x0003e2000c101904 */
[----:B--2---:R-:W-:-:S05]  /*3a050*/  FMUL.FTZ R27, R9, R2 ;  /* 0x00000002091b7220 */ /* 0x004fca0000410000 */
[----:B------:R2:W-:Y:S04]  /*3a060*/  ST.E desc[UR4][R6.64+0x9c], R27 ;  /* 0x00009c1b06007985 */ /* 0x0005e8000c101904 */
[----:B------:R-:W0:Y:S02]  /*3a070*/  LD.E R2, desc[UR6][R6.64+0xa8] ;  /* 0x0000a80606027980 */ /* 0x000e24000c101900 */
[----:B0-----:R-:W-:-:S05]  /*3a080*/  FMUL.FTZ R3, R9, R2 ;  /* 0x0000000209037220 */ /* 0x001fca0000410000 */
[----:B------:R0:W-:Y:S04]  /*3a090*/  ST.E desc[UR4][R6.64+0xa8], R3 ;  /* 0x0000a80306007985 */ /* 0x0001e8000c101904 */
[----:B------:R-:W1:Y:S02]  /*3a0a0*/  LD.E R2, desc[UR6][R6.64+0xac] ;  /* 0x0000ac0606027980 */ /* 0x000e64000c101900 */
[----:B-1----:R-:W-:-:S05]  /*3a0b0*/  FMUL.FTZ R25, R9, R2 ;  /* 0x0000000209197220 */ /* 0x002fca0000410000 */
[----:B------:R1:W-:Y:S04]  /*3a0c0*/  ST.E desc[UR4][R6.64+0xac], R25 ;  /* 0x0000ac1906007985 */ /* 0x0003e8000c101904 */
[----:B------:R-:W2:Y:S02]  /*3a0d0*/  LD.E R2, desc[UR6][R6.64+0xb8] ;  /* 0x0000b80606027980 */ /* 0x000ea4000c101900 */
        /* <DEDUP_REMOVED lines=115> */
[----:B------:R-:W-:Y:S04]  /*3a810*/  ST.E desc[UR4][R6.64+0x1e8], R25 ;  /* 0x0001e81906007985 */ /* 0x000fe8000c101904 */
[----:B------:R-:W2:Y:S02]  /*3a820*/  LD.E R2, desc[UR6][R6.64+0x1ec] ;  /* 0x0001ec0606027980 */ /* 0x000ea4000c101900 */
[----:B--2---:R-:W-:-:S05]  /*3a830*/  FMUL.FTZ R27, R9, R2 ;  /* 0x00000002091b7220 */ /* 0x004fca0000410000 */
[----:B------:R1:W-:Y:S04]  /*3a840*/  ST.E desc[UR4][R6.64+0x1ec], R27 ;  /* 0x0001ec1b06007985 */ /* 0x0003e8000c101904 */
[----:B------:R-:W2:Y:S02]  /*3a850*/  LD.E R2, desc[UR6][R6.64+0x1f8] ;  /* 0x0001f80606027980 */ /* 0x000ea4000c101900 */
[----:B--2---:R-:W-:-:S05]  /*3a860*/  FMUL.FTZ R29, R9, R2 ;  /* 0x00000002091d7220 */ /* 0x004fca0000410000 */
[----:B------:R-:W-:Y:S04]  /*3a870*/  ST.E desc[UR4][R6.64+0x1f8], R29 ;  /* 0x0001f81d06007985 */ /* 0x000fe8000c101904 */
[----:B------:R-:W2:Y:S01]  /*3a880*/  LD.E R2, desc[UR6][R6.64+0x1fc] ;  /* 0x0001fc0606027980 */ /* 0x000ea2000c101900 */
[----:B------:R-:W-:Y:S01]  /*3a890*/  LEA.HI R28, R193, 0x8, RZ, 0x19 ;  /* 0x00000008c11c7811 */ /* 0x000fe200078fc8ff */
[----:B--2---:R-:W-:-:S05]  /*3a8a0*/  FMUL.FTZ R9, R9, R2 ;  /* 0x0000000209097220 */ /* 0x004fca0000410000 */
[----:B------:R2:W-:Y:S04]  /*3a8b0*/  ST.E desc[UR4][R6.64+0x1fc], R9 ;  /* 0x0001fc0906007985 */ /* 0x0005e8000c101904 */
[----:B0-----:R-:W3:Y:S01]  /*3a8c0*/  LDL.64 R2, [R164+0x80] ;  /* 0x00008000a4027983 */ /* 0x001ee20000100a00 */
[----:B------:R0:W-:Y:S06]  /*3a8d0*/  BAR.SYNC.DEFER_BLOCKING R28, 0x100 ;  /* 0x0004001c0000751d */ /* 0x0001ec0000010000 */
[----:B-1----:R-:W4:Y:S04]  /*3a8e0*/  LDL.64 R26, [R164] ;  /* 0x00000000a41a7983 */ /* 0x002f280000100a00 */
[----:B------:R-:W5:Y:S04]  /*3a8f0*/  LDL.64 R24, [R164+0x98] ;  /* 0x00009800a4187983 */ /* 0x000f680000100a00 */
[----:B--2---:R-:W2:Y:S04]  /*3a900*/  LDL.64 R8, [R164+0x88] ;  /* 0x00008800a4087983 */ /* 0x004ea80000100a00 */
[----:B---3--:R-:W3:Y:S04]  /*3a910*/  LD.E R29, desc[UR4][R2.64] ;  /* 0x00000004021d7980 */ /* 0x008ee8000c101900 */
[----:B----4-:R-:W4:Y:S04]  /*3a920*/  LD.E R199, desc[UR6][R26.64] ;  /* 0x000000061ac77980 */ /* 0x010f28000c101900 */
[----:B-----5:R-:W4:Y:S04]  /*3a930*/  LD.E.64 R6, desc[UR4][R24.64] ;  /* 0x0000000418067980 */ /* 0x020f28000c101b00 */
[----:B---3--:R1:W-:Y:S04]  /*3a940*/  ST.E desc[UR8][R2.64], R29 ;  /* 0x0000001d02007985 */ /* 0x0083e8000c101908 */
[----:B------:R-:W3:Y:S04]  /*3a950*/  LD.E R31, desc[UR10][R2.64+0x4] ;  /* 0x0000040a021f7980 */ /* 0x000ee8000c101900 */
[----:B---3--:R3:W-:Y:S04]  /*3a960*/  ST.E desc[UR4][R2.64+0x4], R31 ;  /* 0x0000041f02007985 */ /* 0x0087e8000c101904 */
[----:B------:R-:W5:Y:S04]  /*3a970*/  LD.E R33, desc[UR6][R2.64+0x8] ;  /* 0x0000080602217980 */ /* 0x000f68000c101900 */
[----:B-----5:R-:W-:Y:S04]  /*3a980*/  ST.E desc[UR4][R2.64+0x8], R33 ;  /* 0x0000082102007985 */ /* 0x020fe8000c101904 */
[----:B------:R-:W5:Y:S04]  /*3a990*/  LD.E R27, desc[UR6][R2.64+0xc] ;  /* 0x00000c06021b7980 */ /* 0x000f68000c101900 */
[----:B-----5:R5:W-:Y:S04]  /*3a9a0*/  ST.E desc[UR4][R2.64+0xc], R27 ;  /* 0x00000c1b02007985 */ /* 0x020be8000c101904 */
[----:B------:R-:W2:Y:S04]  /*3a9b0*/  LD.E R25, desc[UR6][R2.64+0x10] ;  /* 0x0000100602197980 */ /* 0x000ea8000c101900 */
[----:B--2---:R2:W-:Y:S04]  /*3a9c0*/  ST.E desc[UR4][R2.64+0x10], R25 ;  /* 0x0000101902007985 */ /* 0x0045e8000c101904 */
[----:B-1----:R-:W4:Y:S04]  /*3a9d0*/  LD.E R29, desc[UR6][R2.64+0x14] ;  /* 0x00001406021d7980 */ /* 0x002f28000c101900 */
[----:B----4-:R1:W-:Y:S04]  /*3a9e0*/  ST.E desc[UR4][R2.64+0x14], R29 ;  /* 0x0000141d02007985 */ /* 0x0103e8000c101904 */
[----:B---3--:R-:W3:Y:S04]  /*3a9f0*/  LD.E R31, desc[UR6][R2.64+0x18] ;  /* 0x00001806021f7980 */ /* 0x008ee8000c101900 */
[----:B---3--:R3:W-:Y:S04]  /*3aa00*/  ST.E desc[UR4][R2.64+0x18], R31 ;  /* 0x0000181f02007985 */ /* 0x0087e8000c101904 */
[----:B-----5:R-:W4:Y:S04]  /*3aa10*/  LD.E R27, desc[UR6][R2.64+0x1c] ;  /* 0x00001c06021b7980 */ /* 0x020f28000c101900 */
[----:B----4-:R4:W-:Y:S04]  /*3aa20*/  ST.E desc[UR4][R2.64+0x1c], R27 ;  /* 0x00001c1b02007985 */ /* 0x0109e8000c101904 */
[----:B--2---:R-:W2:Y:S04]  /*3aa30*/  LD.E R25, desc[UR6][R2.64+0x20] ;  /* 0x0000200602197980 */ /* 0x004ea8000c101900 */
[----:B--2---:R2:W-:Y:S04]  /*3aa40*/  ST.E desc[UR4][R2.64+0x20], R25 ;  /* 0x0000201902007985 */ /* 0x0045e8000c101904 */
[----:B-1----:R-:W5:Y:S04]  /*3aa50*/  LD.E R29, desc[UR6][R2.64+0x24] ;  /* 0x00002406021d7980 */ /* 0x002f68000c101900 */
[----:B-----5:R1:W-:Y:S04]  /*3aa60*/  ST.E desc[UR4][R2.64+0x24], R29 ;  /* 0x0000241d02007985 */ /* 0x0203e8000c101904 */
[----:B---3--:R-:W3:Y:S04]  /*3aa70*/  LD.E R31, desc[UR6][R2.64+0x28] ;  /* 0x00002806021f7980 */ /* 0x008ee8000c101900 */
[----:B---3--:R3:W-:Y:S04]  /*3aa80*/  ST.E desc[UR4][R2.64+0x28], R31 ;  /* 0x0000281f02007985 */ /* 0x0087e8000c101904 */
[----:B----4-:R-:W4:Y:S04]  /*3aa90*/  LD.E R27, desc[UR6][R2.64+0x2c] ;  /* 0x00002c06021b7980 */ /* 0x010f28000c101900 */
        /* <DEDUP_REMOVED lines=228> */
[----:B-----5:R-:W-:Y:S04]  /*3b8e0*/  ST.E desc[UR4][R2.64+0x1f4], R29 ;  /* 0x0001f41d02007985 */ /* 0x020fe8000c101904 */
[----:B---3--:R-:W3:Y:S04]  /*3b8f0*/  LD.E R31, desc[UR6][R2.64+0x1f8] ;  /* 0x0001f806021f7980 */ /* 0x008ee8000c101900 */
[----:B---3--:R-:W-:Y:S04]  /*3b900*/  ST.E desc[UR4][R2.64+0x1f8], R31 ;  /* 0x0001f81f02007985 */ /* 0x008fe8000c101904 */
[----:B----4-:R-:W3:Y:S01]  /*3b910*/  LD.E R27, desc[UR6][R2.64+0x1fc] ;  /* 0x0001fc06021b7980 */ /* 0x010ee2000c101900 */
[----:B------:R-:W-:-:S02]  /*3b920*/  R2UR UR20, R4 ;  /* 0x00000000041472ca */ /* 0x000fc400000e0000 */
[C---:B------:R-:W-:Y:S02]  /*3b930*/  R2UR UR21, R5.reuse ;  /* 0x00000000051572ca */ /* 0x040fe400000e0000 */
[C---:B------:R-:W-:Y:S02]  /*3b940*/  R2UR UR22, R4.reuse ;  /* 0x00000000041672ca */ /* 0x040fe400000e0000 */
[C---:B------:R-:W-:Y:S02]  /*3b950*/  R2UR UR23, R5.reuse ;  /* 0x00000000051772ca */ /* 0x040fe400000e0000 */
[C---:B------:R-:W-:Y:S02]  /*3b960*/  R2UR UR24, R4.reuse ;  /* 0x00000000041872ca */ /* 0x040fe400000e0000 */
[----:B------:R-:W-:Y:S02]  /*3b970*/  R2UR UR25, R5 ;  /* 0x00000000051972ca */ /* 0x000fe400000e0000 */
        /* <DEDUP_REMOVED lines=31> */
[----:B------:R-:W-:Y:S01]  /*3bb70*/  R2UR UR61, R5 ;  /* 0x00000000053d72ca */ /* 0x000fe200000e0000 */
[----:B---3--:R1:W-:Y:S04]  /*3bb80*/  ST.E desc[UR4][R2.64+0x1fc], R27 ;  /* 0x0001fc1b02007985 */ /* 0x0083e8000c101904 */
[----:B------:R-:W3:Y:S04]  /*3bb90*/  LD.E R200, desc[UR14][R8.64] ;  /* 0x0000000e08c87980 */ /* 0x000ee8000c101900 */
[----:B------:R-:W4:Y:S04]  /*3bba0*/  LD.E R24, desc[UR16][R2.64] ;  /* 0x0000001002187980 */ /* 0x000f28000c101900 */
[----:B--2---:R-:W4:Y:S04]  /*3bbb0*/  LD.E R25, desc[UR18][R2.64+0x4] ;  /* 0x0000041202197980 */ /* 0x004f28000c101900 */
[----:B------:R-:W4:Y:S04]  /*3bbc0*/  LD.E R26, desc[UR20][R2.64+0x8] ;  /* 0x00000814021a7980 */ /* 0x000f28000c101900 */
[----:B-1----:R-:W4:Y:S04]  /*3bbd0*/  LD.E R27, desc[UR22][R2.64+0xc] ;  /* 0x00000c16021b7980 */ /* 0x002f28000c101900 */
[----:B0-----:R-:W4:Y:S04]  /*3bbe0*/  LD.E R28, desc[UR24][R2.64+0x10] ;  /* 0x00001018021c7980 */ /* 0x001f28000c101900 */
[----:B------:R-:W4:Y:S04]  /*3bbf0*/  LD.E R29, desc[UR26][R2.64+0x14] ;  /* 0x0000141a021d7980 */ /* 0x000f28000c101900 */
        /* <DEDUP_REMOVED lines=121> */
[----:B------:R-:W4:Y:S01]  /*3c390*/  LD.E R151, desc[UR58][R2.64+0x1fc] ;  /* 0x0001fc3a02977980 */ /* 0x000f22000c101900 */
[----:B------:R-:W-:Y:S01]  /*3c3a0*/  IMAD R6, R199, 0xc00, R6 ;  /* 0x00000c00c7067824 */ /* 0x000fe200078e0206 */
[----:B---3--:R-:W-:-:S02]  /*3c3b0*/  ISETP.NE.U32.AND P1, PT, R200, RZ, PT ;  /* 0x000000ffc800720c */ /* 0x008fc40003f25070 */
[----:B------:R-:W-:Y:S02]  /*3c3c0*/  R2UR UR7, R7 ;  /* 0x00000000070772ca */ /* 0x000fe400000e0000 */
[----:B------:R-:W-:Y:S02]  /*3c3d0*/  R2UR UR6, R6 ;  /* 0x00000000060672ca */ /* 0x000fe400000e0000 */
[----:B------:R-:W-:Y:S02]  /*3c3e0*/  F2FP.BF16.F32.PACK_AB R156, R157, R156 ;  /* 0x0000009c9d9c723e */ /* 0x000fe400000010ff */
[----:B------:R-:W-:Y:S02]  /*3c3f0*/  F2FP.BF16.F32.PACK_AB R158, R159, R158 ;  /* 0x0000009e9f9e723e */ /* 0x000fe400000010ff */
[----:B------:R-:W-:Y:S02]  /*3c400*/  F2FP.BF16.F32.PACK_AB R157, R196, R195 ;  /* 0x000000c3c49d723e */ /* 0x000fe400000010ff */
[----:B------:R-:W-:Y:S01]  /*3c410*/  F2FP.BF16.F32.PACK_AB R159, R198, R197 ;  /* 0x000000c5c69f723e */ /* 0x000fe200000010ff */
[----:B------:R-:W-:Y:S01]  /*3c420*/  VOTEU.ANY UP0, P1 ;  /* 0x00000000003f7886 */ /* 0x000fe20000800100 */
        /* <DEDUP_REMOVED lines=20> */
[----:B----4-:R-:W-:-:S06]  /*3c570*/  WARPGROUP.ARRIVE ;  /* 0x00000000000079c5 */ /* 0x010fcc0000000000 */
[----:B------:R-:W-:Y:S01]  /*3c580*/  HGMMA.64x256x16.F32.BF16 R24, R156, gdesc[UR4].tnspB, R24, UP0, gsb0 ;  /* 0x43e000049c187df0 */ /* 0x000fe2000b801818 */
        /* <DEDUP_REMOVED lines=18> */
[C---:B------:R-:W-:Y:S01]  /*3c6b0*/  R2UR UR46, R4.reuse ;  /* 0x00000000042e72ca */ /* 0x040fe200000e0000 */
[----:B------:R-:W-:Y:S02]  /*3c6c0*/  WARPGROUP.DEPBAR.LE gsb0, 0x0 ;  /* 0x00008000000079c5 */ /* 0x000fe40000010000 */
[----:B------:R0:W-:Y:S01]  /*3c6d0*/  ST.E desc[UR4][R2.64], R24 ;  /* 0x0000001802007985 */ /* 0x0001e2000c101904 */
[C---:B------:R-:W-:Y:S02]  /*3c6e0*/  R2UR UR4, R4.reuse ;  /* 0x00000000040472ca */ /* 0x040fe400000e0000 */
[C---:B------:R-:W-:Y:S01]  /*3c6f0*/  R2UR UR5, R5.reuse ;  /* 0x00000000050572ca */ /* 0x040fe200000e0000 */
[----:B------:R1:W-:Y:S01]  /*3c700*/  ST.E desc[UR6][R2.64+0x4], R25 ;  /* 0x0000041902007985 */ /* 0x0003e2000c101906 */
[C---:B------:R-:W-:Y:S02]  /*3c710*/  R2UR UR6, R4.reuse ;  /* 0x00000000040672ca */ /* 0x040fe400000e0000 */
[----:B------:R-:W-:Y:S01]  /*3c720*/  R2UR UR7, R5 ;  /* 0x00000000050772ca */ /* 0x000fe200000e0000 */
[----:B------:R2:W-:Y:S01]  /*3c730*/  ST.E desc[UR8][R2.64+0x8], R26 ;  /* 0x0000081a02007985 */ /* 0x0005e2000c101908 */
[----:B------:R-:W-:-:S02]  /*3c740*/  R2UR UR8, R4 ;  /* 0x00000000040872ca */ /* 0x000fc400000e0000 */
[C---:B------:R-:W-:Y:S01]  /*3c750*/  R2UR UR9, R5.reuse ;  /* 0x00000000050972ca */ /* 0x040fe200000e0000 */
        /* <DEDUP_REMOVED lines=29> */
[----:B------:R-:W-:Y:S01]  /*3c930*/  R2UR UR7, R5 ;  /* 0x00000000050772ca */ /* 0x000fe200000e0000 */
[----:B------:R5:W-:Y:S04]  /*3c940*/  ST.E desc[UR8][R2.64+0x34], R37 ;  /* 0x0000342502007985 */ /* 0x000be8000c101908 */
[----:B------:R5:W-:Y:S04]  /*3c950*/  ST.E desc[UR10][R2.64+0x38], R38 ;  /* 0x0000382602007985 */ /* 0x000be8000c10190a */
[----:B------:R5:W-:Y:S04]  /*3c960*/  ST.E desc[UR12][R2.64+0x3c], R39 ;  /* 0x00003c2702007985 */ /* 0x000be8000c10190c */
[----:B------:R5:W-:Y:S04]  /*3c970*/  ST.E desc[UR14][R2.64+0x40], R40 ;  /* 0x0000402802007985 */ /* 0x000be8000c10190e */
[----:B------:R5:W-:Y:S04]  /*3c980*/  ST.E desc[UR16][R2.64+0x44], R41 ;  /* 0x0000442902007985 */ /* 0x000be8000c101910 */
[----:B------:R5:W-:Y:S01]  /*3c990*/  ST.E desc[UR18][R2.64+0x48], R42 ;  /* 0x0000482a02007985 */ /* 0x000be2000c101912 */
[----:B------:R-:W-:-:S03]  /*3c9a0*/  R2UR UR8, R4 ;  /* 0x00000000040872ca */ /* 0x000fc600000e0000 */
[----:B------:R5:W-:Y:S01]  /*3c9b0*/  ST.E desc[UR20][R2.64+0x4c], R43 ;  /* 0x00004c2b02007985 */ /* 0x000be2000c101914 */
[----:B------:R-:W-:-:S03]  /*3c9c0*/  R2UR UR9, R5 ;  /* 0x00000000050972ca */ /* 0x000fc600000e0000 */
[----:B------:R5:W-:Y:S04]  /*3c9d0*/  ST.E desc[UR22][R2.64+0x50], R44 ;  /* 0x0000502c02007985 */ /* 0x000be8000c101916 */
[----:B------:R5:W-:Y:S04]  /*3c9e0*/  ST.E desc[UR24][R2.64+0x54], R45 ;  /* 0x0000542d02007985 */ /* 0x000be8000c101918 */
[----:B------:R5:W-:Y:S01]  /*3c9f0*/  ST.E desc[UR4][R2.64+0x58], R46 ;  /* 0x0000582e02007985 */ /* 0x000be2000c101904 */
[C---:B------:R-:W-:Y:S02]  /*3ca00*/  R2UR UR4, R4.reuse ;  /* 0x00000000040472ca */ /* 0x040fe400000e0000 */
[----:B------:R-:W-:Y:S01]  /*3ca10*/  R2UR UR5, R5 ;  /* 0x00000000050572ca */ /* 0x000fe200000e0000 */
[----:B------:R5:W-:Y:S01]  /*3ca20*/  ST.E desc[UR6][R2.64+0x5c], R47 ;  /* 0x00005c2f02007985 */ /* 0x000be2000c101906 */
        /* <DEDUP_REMOVED lines=14> */
[----:B------:R5:W-:Y:S01]  /*3cb10*/  ST.E desc[UR8][R2.64+0x60], R48 ;  /* 0x0000603002007985 */ /* 0x000be2000c101908 */
[C---:B------:R-:W-:Y:S02]  /*3cb20*/  R2UR UR22, R4.reuse ;  /* 0x00000000041672ca */ /* 0x040fe400000e0000 */
[C---:B------:R-:W-:Y:S01]  /*3cb30*/  R2UR UR23, R5.reuse ;  /* 0x00000000051772ca */ /* 0x040fe200000e0000 */
[----:B------:R5:W-:Y:S01]  /*3cb40*/  ST.E desc[UR4][R2.64+0x64], R49 ;  /* 0x0000643102007985 */ /* 0x000be2000c101904 */
[C---:B------:R-:W-:Y:S02]  /*3cb50*/  R2UR UR24, R4.reuse ;  /* 0x00000000041872ca */ /* 0x040fe400000e0000 */
[----:B------:R-:W-:Y:S02]  /*3cb60*/  R2UR UR25, R5 ;  /* 0x00000000051972ca */ /* 0x000fe400000e0000 */
[----:B------:R-:W-:-:S02]  /*3cb70*/  R2UR UR8, R4 ;  /* 0x00000000040872ca */ /* 0x000fc400000e0000 */
[C---:B------:R-:W-:Y:S02]  /*3cb80*/  R2UR UR9, R5.reuse ;  /* 0x00000000050972ca */ /* 0x040fe400000e0000 */
[C---:B------:R-:W-:Y:S02]  /*3cb90*/  R2UR UR4, R4.reuse ;  /* 0x00000000040472ca */ /* 0x040fe400000e0000 */
[----:B------:R-:W-:Y:S01]  /*3cba0*/  R2UR UR5, R5 ;  /* 0x00000000050572ca */ /* 0x000fe200000e0000 */
        /* <DEDUP_REMOVED lines=8> */
[----:B------:R5:W-:Y:S04]  /*3cc30*/  ST.E desc[UR20][R2.64+0x80], R56 ;  /* 0x0000803802007985 */ /* 0x000be8000c101914 */
[----:B------:R5:W-:Y:S04]  /*3cc40*/  ST.E desc[UR22][R2.64+0x84], R57 ;  /* 0x0000843902007985 */ /* 0x000be8000c101916 */
[----:B------:R5:W-:Y:S01]  /*3cc50*/  ST.E desc[UR24][R2.64+0x88], R58 ;  /* 0x0000883a02007985 */ /* 0x000be2000c101918 */
[----:B------:R-:W-:-:S03]  /*3cc60*/  R2UR UR10, R4 ;  /* 0x00000000040a72ca */ /* 0x000fc600000e0000 */
[----:B------:R5:W-:Y:S01]  /*3cc70*/  ST.E desc[UR8][R2.64+0x8c], R59 ;  /* 0x00008c3b02007985 */ /* 0x000be2000c101908 */
[C---:B------:R-:W-:Y:S02]  /*3cc80*/  R2UR UR8, R4.reuse ;  /* 0x00000000040872ca */ /* 0x040fe400000e0000 */
[C---:B------:R-:W-:Y:S01]  /*3cc90*/  R2UR UR9, R5.reuse ;  /* 0x00000000050972ca */ /* 0x040fe200000e0000 */
[----:B------:R5:W-:Y:S01]  /*3cca0*/  ST.E desc[UR4][R2.64+0x90], R60 ;  /* 0x0000903c02007985 */ /* 0x000be2000c101904 */
        /* <DEDUP_REMOVED lines=259> */
[----:B------:R5:W-:Y:S01]  /*3dce0*/  ST.E desc[UR16][R2.64+0x1e4], R145 ;  /* 0x0001e49102007985 */ /* 0x000be2000c101910 */
[----:B------:R-:W-:-:S03]  /*3dcf0*/  R2UR UR8, R4 ;  /* 0x00000000040872ca */ /* 0x000fc600000e0000 */
[----:B------:R5:W-:Y:S01]  /*3dd00*/  ST.E desc[UR18][R2.64+0x1e8], R146 ;  /* 0x0001e89202007985 */ /* 0x000be2000c101912 */
[----:B------:R-:W-:-:S03]  /*3dd10*/  R2UR UR9, R5 ;  /* 0x00000000050972ca */ /* 0x000fc600000e0000 */
[----:B------:R5:W-:Y:S01]  /*3dd20*/  ST.E desc[UR20][R2.64+0x1ec], R147 ;  /* 0x0001ec9302007985 */ /* 0x000be2000c101914 */
[C---:B------:R-:W-:Y:S02]  /*3dd30*/  R2UR UR14, R4.reuse ;  /* 0x00000000040e72ca */ /* 0x040fe400000e0000 */
[C---:B------:R-:W-:Y:S01]  /*3dd40*/  R2UR UR15, R5.reuse ;  /* 0x00000000050f72ca */ /* 0x040fe200000e0000 */
[----:B------:R5:W-:Y:S01]  /*3dd50*/  ST.E desc[UR22][R2.64+0x1f0], R148 ;  /* 0x0001f09402007985 */ /* 0x000be2000c101916 */
[C---:B------:R-:W-:Y:S02]  /*3dd60*/  R2UR UR16, R4.reuse ;  /* 0x00000000041072ca */ /* 0x040fe400000e0000 */
[C---:B------:R-:W-:Y:S01]  /*3dd70*/  R2UR UR17, R5.reuse ;  /* 0x00000000051172ca */ /* 0x040fe200000e0000 */
[----:B------:R5:W-:Y:S01]  /*3dd80*/  ST.E desc[UR24][R2.64+0x1f4], R149 ;  /* 0x0001f49502007985 */ /* 0x000be2000c101918 */
        /* <DEDUP_REMOVED lines=21> */
[----:B------:R5:W-:Y:S01]  /*3dee0*/  ST.E desc[UR6][R2.64+0x1f8], R150 ;  /* 0x0001f89602007985 */ /* 0x000be2000c101906 */
[----:B------:R-:W-:-:S03]  /*3def0*/  R2UR UR60, R4 ;  /* 0x00000000043c72ca */ /* 0x000fc600000e0000 */
[----:B------:R5:W-:Y:S01]  /*3df00*/  ST.E desc[UR8][R2.64+0x1fc], R151 ;  /* 0x0001fc9702007985 */ /* 0x000be2000c101908 */
[----:B------:R-:W-:-:S03]  /*3df10*/  R2UR UR61, R5 ;  /* 0x00000000053d72ca */ /* 0x000fc600000e0000 */
[----:B------:R-:W-:Y:S01]  /*3df20*/  ST.E desc[UR14][R8.64], R191 ;  /* 0x000000bf08007985 */ /* 0x000fe2000c10190e */
[C---:B------:R-:W-:Y:S02]  /*3df30*/  R2UR UR4, R4.reuse ;  /* 0x00000000040472ca */ /* 0x040fe400000e0000 */
[C---:B------:R-:W-:Y:S01]  /*3df40*/  R2UR UR5, R5.reuse ;  /* 0x00000000050572ca */ /* 0x040fe200000e0000 */
[----:B0-----:R-:W5:Y:S01]  /*3df50*/  LD.E R24, desc[UR16][R2.64] ;  /* 0x0000001002187980 */ /* 0x001f62000c101900 */
[C---:B------:R-:W-:Y:S02]  /*3df60*/  R2UR UR6, R4.reuse ;  /* 0x00000000040672ca */ /* 0x040fe400000e0000 */
[C---:B------:R-:W-:Y:S01]  /*3df70*/  R2UR UR7, R5.reuse ;  /* 0x00000000050772ca */ /* 0x040fe200000e0000 */
[----:B-1----:R-:W5:Y:S01]  /*3df80*/  LD.E R25, desc[UR18][R2.64+0x4] ;  /* 0x0000041202197980 */ /* 0x002f62000c101900 */
[C---:B------:R-:W-:Y:S02]  /*3df90*/  R2UR UR8, R4.reuse ;  /* 0x00000000040872ca */ /* 0x040fe400000e0000 */
[----:B------:R-:W-:Y:S01]  /*3dfa0*/  R2UR UR9, R5 ;  /* 0x00000000050972ca */ /* 0x000fe200000e0000 */
[----:B--2---:R-:W2:Y:S01]  /*3dfb0*/  LD.E R26, desc[UR20][R2.64+0x8] ;  /* 0x00000814021a7980 */ /* 0x004ea2000c101900 */
[----:B------:R-:W-:-:S02]  /*3dfc0*/  R2UR UR10, R4 ;  /* 0x00000000040a72ca */ /* 0x000fc400000e0000 */
[C---:B------:R-:W-:Y:S01]  /*3dfd0*/  R2UR UR11, R5.reuse ;  /* 0x00000000050b72ca */ /* 0x040fe200000e0000 */
[----:B---3--:R-:W2:Y:S01]  /*3dfe0*/  LD.E R27, desc[UR22][R2.64+0xc] ;  /* 0x00000c16021b7980 */ /* 0x008ea2000c101900 */
[C---:B------:R-:W-:Y:S02]  /*3dff0*/  R2UR UR12, R4.reuse ;  /* 0x00000000040c72ca */ /* 0x040fe400000e0000 */
[C---:B------:R-:W-:Y:S01]  /*3e000*/  R2UR UR13, R5.reuse ;  /* 0x00000000050d72ca */ /* 0x040fe200000e0000 */
[----:B----4-:R-:W2:Y:S01]  /*3e010*/  LD.E R28, desc[UR24][R2.64+0x10] ;  /* 0x00001018021c7980 */ /* 0x010ea2000c101900 */
[C---:B------:R-:W-:Y:S02]  /*3e020*/  R2UR UR14, R4.reuse ;  /* 0x00000000040e72ca */ /* 0x040fe400000e0000 */
[----:B------:R-:W-:Y:S01]  /*3e030*/  R2UR UR15, R5 ;  /* 0x00000000050f72ca */ /* 0x000fe200000e0000 */
[----:B-----5:R-:W2:Y:S01]  /*3e040*/  LD.E R29, desc[UR26][R2.64+0x14] ;  /* 0x0000141a021d7980 */ /* 0x020ea2000c101900 */
[----:B------:R-:W-:-:S02]  /*3e050*/  R2UR UR16, R4 ;  /* 0x00000000041072ca */ /* 0x000fc400000e0000 */
[C---:B------:R-:W-:Y:S01]  /*3e060*/  R2UR UR17, R5.reuse ;  /* 0x00000000051172ca */ /* 0x040fe200000e0000 */
[----:B------:R-:W2:Y:S01]  /*3e070*/  LD.E R30, desc[UR28][R2.64+0x18] ;  /* 0x0000181c021e7980 */ /* 0x000ea2000c101900 */
[C---:B------:R-:W-:Y:S02]  /*3e080*/  R2UR UR18, R4.reuse ;  /* 0x00000000041272ca */ /* 0x040fe400000e0000 */
[C---:B------:R-:W-:Y:S01]  /*3e090*/  R2UR UR19, R5.reuse ;  /* 0x00000000051372ca */ /* 0x040fe200000e0000 */
[----:B------:R-:W2:Y:S01]  /*3e0a0*/  LD.E R31, desc[UR30][R2.64+0x1c] ;  /* 0x00001c1e021f7980 */ /* 0x000ea2000c101900 */
[C---:B------:R-:W-:Y:S02]  /*3e0b0*/  R2UR UR20, R4.reuse ;  /* 0x00000000041472ca */ /* 0x040fe400000e0000 */
[----:B------:R-:W-:Y:S01]  /*3e0c0*/  R2UR UR21, R5 ;  /* 0x00000000051572ca */ /* 0x000fe200000e0000 */
[----:B------:R-:W2:Y:S01]  /*3e0d0*/  LD.E R32, desc[UR32][R2.64+0x20] ;  /* 0x0000202002207980 */ /* 0x000ea2000c101900 */
        /* <DEDUP_REMOVED lines=291> */
[----:B------:R-:W-:Y:S02]  /*3f310*/  R2UR UR58, R4 ;  /* 0x00000000043a72ca */ /* 0x000fe400000e0000 */
[----:B------:R-:W-:Y:S01]  /*3f320*/  R2UR UR59, R5 ;  /* 0x00000000053b72ca */ /* 0x000fe200000e0000 */
        /* <DEDUP_REMOVED lines=22> */
[----:B------:R-:W-:-:S02]  /*3f490*/  VIADD R156, R6, 0x80 ;  /* 0x00000080069c7836 */ /* 0x000fc40000000000 */
[----:B------:R-:W-:-:S03]  /*3f4a0*/  IMAD.MOV.U32 R157, RZ, RZ, R7 ;  /* 0x000000ffff9d7224 */ /* 0x000fc600078e0007 */
[----:B------:R-:W-:Y:S02]  /*3f4b0*/  R2UR UR6, R156 ;  /* 0x000000009c0672ca */ /* 0x000fe400000e0000 */
[----:B------:R-:W-:Y:S02]  /*3f4c0*/  R2UR UR7, R157 ;  /* 0x000000009d0772ca */ /* 0x000fe400000e0000 */
[----:B------:R-:W-:Y:S02]  /*3f4d0*/  F2FP.BF16.F32.PACK_AB R156, R21, R154 ;  /* 0x0000009a159c723e */ /* 0x000fe400000010ff */
[----:B------:R-:W-:Y:S02]  /*3f4e0*/  F2FP.BF16.F32.PACK_AB R158, R17, R20 ;  /* 0x00000014119e723e */ /* 0x000fe400000010ff */
[----:B------:R-:W-:Y:S02]  /*3f4f0*/  F2FP.BF16.F32.PACK_AB R157, R13, R14 ;  /* 0x0000000e0d9d723e */ /* 0x000fe400000010ff */
[----:B------:R-:W-:-:S02]  /*3f500*/  F2FP.BF16.F32.PACK_AB R159, R11, R12 ;  /* 0x0000000c0b9f723e */ /* 0x000fc400000010ff */
        /* <DEDUP_REMOVED lines=18> */
[----:B------:R-:W-:Y:S02]  /*3f630*/  R2UR UR24, R4 ;  /* 0x00000000041872ca */ /* 0x000fe400000e0000 */
[----:B------:R-:W-:Y:S01]  /*3f640*/  R2UR UR25, R5 ;  /* 0x00000000051972ca */ /* 0x000fe200000e0000 */
[----:B--2---:R-:W-:-:S06]  /*3f650*/  WARPGROUP.ARRIVE ;  /* 0x00000000000079c5 */ /* 0x004fcc0000000000 */
[----:B------:R-:W-:Y:S01]  /*3f660*/  HGMMA.64x256x16.F32.BF16 R24, R156, gdesc[UR4].tnspB, R24, gsb0 ;  /* 0x43e000049c187df0 */ /* 0x000fe20008001818 */
        /* <DEDUP_REMOVED lines=2359> */
[C---:B------:R-:W-:Y:S01]  /*489e0*/  R2UR UR39, R5.reuse ;  /* 0x00000000052772ca */ /* 0x040fe200000e0000 */
[----:B------:R-:W-:Y:S02]  /*489f0*/  WARPGROUP.DEPBAR.LE gsb0, 0x0 ;  /* 0x00008000000079c5 */ /* 0x000fe40000010000 */
        /* <DEDUP_REMOVED lines=348> */
[----:B------:R5:W-:Y:S04]  /*49fc0*/  ST.E desc[UR26][R2.64+0x1e0], R144 ;  /* 0x0001e09002007985 */ /* 0x000be8000c10191a */
[----:B------:R5:W-:Y:S04]  /*49fd0*/  ST.E desc[UR28][R2.64+0x1e4], R145 ;  /* 0x0001e49102007985 */ /* 0x000be8000c10191c */
[----:B------:R-:W-:Y:S01]  /*49fe0*/  ST.E desc[UR6][R2.64+0x1ec], R147 ;  /* 0x0001ec9302007985 */ /* 0x000fe2000c101906 */
[----:B------:R-:W-:-:S03]  /*49ff0*/  R2UR UR4, R4 ;  /* 0x00000000040472ca */ /* 0x000fc600000e0000 */
[----:B------:R-:W-:Y:S01]  /*4a000*/  ST.E desc[UR8][R2.64+0x1f0], R148 ;  /* 0x0001f09402007985 */ /* 0x000fe2000c101908 */
[----:B------:R-:W-:-:S03]  /*4a010*/  R2UR UR5, R5 ;  /* 0x00000000050572ca */ /* 0x000fc600000e0000 */
[----:B------:R-:W-:Y:S01]  /*4a020*/  ST.E desc[UR10][R2.64+0x1f4], R149 ;  /* 0x0001f49502007985 */ /* 0x000fe2000c10190a */
[----:B------:R-:W-:-:S03]  /*4a030*/  R2UR UR16, R4 ;  /* 0x00000000041072ca */ /* 0x000fc600000e0000 */
[----:B------:R-:W-:Y:S01]  /*4a040*/  ST.E desc[UR12][R2.64+0x1f8], R150 ;  /* 0x0001f89602007985 */ /* 0x000fe2000c10190c */
[----:B------:R-:W-:-:S03]  /*4a050*/  R2UR UR17, R5 ;  /* 0x00000000051172ca */ /* 0x000fc600000e0000 */
[----:B------:R-:W-:Y:S01]  /*4a060*/  ST.E desc[UR14][R2.64+0x1fc], R151 ;  /* 0x0001fc9702007985 */ /* 0x000fe2000c10190e */
        /* <DEDUP_REMOVED lines=31> */
[----:B------:R-:W-:Y:S01]  /*4a260*/  R2UR UR59, R5 ;  /* 0x00000000053b72ca */ /* 0x000fe200000e0000 */
        /* <DEDUP_REMOVED lines=322> */
[----:B------:R-:W-:Y:S01]  /*4b690*/  R2UR UR58, R4 ;  /* 0x00000000043a72ca */ /* 0x000fe200000e0000 */
[----:B------:R-:W2:Y:S01]  /*4b6a0*/  LD.E R130, desc[UR12][R2.64+0x1a8] ;  /* 0x0001a80c02827980 */ /* 0x000ea2000c101900 */
[----:B------:R-:W-:-:S03]  /*4b6b0*/  R2UR UR59, R5 ;  /* 0x00000000053b72ca */ /* 0x000fc600000e0000 */
        /* <DEDUP_REMOVED lines=21> */
[----:B------:R-:W-:Y:S01]  /*4b810*/  VIADD R6, R6, 0x280 ;  /* 0x0000028006067836 */ /* 0x000fe20000000000 */
[----:B------:R-:W-:-:S02]  /*4b820*/  R2UR UR7, R7 ;  /* 0x00000000070772ca */ /* 0x000fc400000e0000 */
[----:B------:R-:W-:Y:S02]  /*4b830*/  F2FP.BF16.F32.PACK_AB R186, R186, R187 ;  /* 0x000000bbbaba723e */ /* 0x000fe400000010ff */
[----:B------:R-:W-:Y:S02]  /*4b840*/  R2UR UR6, R6 ;  /* 0x00000000060672ca */ /* 0x000fe400000e0000 */
[----:B------:R-:W-:Y:S02]  /*4b850*/  F2FP.BF16.F32.PACK_AB R184, R188, R189 ;  /* 0x000000bdbcb8723e */ /* 0x000fe400000010ff */
[----:B------:R-:W-:Y:S02]  /*4b860*/  F2FP.BF16.F32.PACK_AB R185, R162, R163 ;  /* 0x000000a3a2b9723e */ /* 0x000fe400000010ff */
[----:B------:R-:W-:Y:S02]  /*4b870*/  F2FP.BF16.F32.PACK_AB R187, R160, R161 ;  /* 0x000000a1a0bb723e */ /* 0x000fe400000010ff */
        /* <DEDUP_REMOVED lines=27> */
[----:B------:R-:W-:Y:S01]  /*4ba30*/  R2UR UR29, R5 ;  /* 0x00000000051d72ca */ /* 0x000fe200000e0000 */
[----:B------:R-:W-:-:S02]  /*4ba40*/  WARPGROUP.DEPBAR.LE gsb0, 0x0 ;  /* 0x00008000000079c5 */ /* 0x000fc40000010000 */
[----:B------:R-:W-:Y:S01]  /*4ba50*/  ST.E desc[UR4][R2.64], R24 ;  /* 0x0000001802007985 */ /* 0x000fe2000c101904 */
[C---:B------:R-:W-:Y:S02]  /*4ba60*/  R2UR UR4, R4.reuse ;  /* 0x00000000040472ca */ /* 0x040fe400000e0000 */
[C---:B------:R-:W-:Y:S01]  /*4ba70*/  R2UR UR5, R5.reuse ;  /* 0x00000000050572ca */ /* 0x040fe200000e0000 */
[----:B------:R-:W-:Y:S01]  /*4ba80*/  ST.E desc[UR6][R2.64+0x4], R25 ;  /* 0x0000041902007985 */ /* 0x000fe2000c101906 */
[C---:B------:R-:W-:Y:S02]  /*4ba90*/  R2UR UR6, R4.reuse ;  /* 0x00000000040672ca */ /* 0x040fe400000e0000 */
[----:B------:R-:W-:Y:S01]  /*4baa0*/  R2UR UR7, R5 ;  /* 0x00000000050772ca */ /* 0x000fe200000e0000 */
[----:B------:R-:W-:Y:S04]  /*4bab0*/  ST.E desc[UR8][R2.64+0x8], R26 ;  /* 0x0000081a02007985 */ /* 0x000fe8000c101908 */
[----:B------:R-:W-:Y:S04]  /*4bac0*/  ST.E desc[UR10][R2.64+0xc], R27 ;  /* 0x00000c1b02007985 */ /* 0x000fe8000c10190a */
[----:B------:R-:W-:Y:S01]  /*4bad0*/  ST.E desc[UR12][R2.64+0x10], R28 ;  /* 0x0000101c02007985 */ /* 0x000fe2000c10190c */
[----:B------:R-:W-:-:S03]  /*4bae0*/  R2UR UR8, R4 ;  /* 0x00000000040872ca */ /* 0x000fc600000e0000 */
[----:B------:R-:W-:Y:S01]  /*4baf0*/  ST.E desc[UR14][R2.64+0x14], R29 ;  /* 0x0000141d02007985 */ /* 0x000fe2000c10190e */
[----:B------:R-:W-:-:S03]  /*4bb00*/  R2UR UR9, R5 ;  /* 0x00000000050972ca */ /* 0x000fc600000e0000 */
[----:B------:R-:W-:Y:S04]  /*4bb10*/  ST.E desc[UR16][R2.64+0x18], R30 ;  /* 0x0000181e02007985 */ /* 0x000fe8000c101910 */
[----:B------:R-:W-:Y:S04]  /*4bb20*/  ST.E desc[UR18][R2.64+0x1c], R31 ;  /* 0x00001c1f02007985 */ /* 0x000fe8000c101912 */
[----:B------:R-:W-:Y:S04]  /*4bb30*/  ST.E desc[UR20][R2.64+0x20], R32 ;  /* 0x0000202002007985 */ /* 0x000fe8000c101914 */
[----:B------:R-:W-:Y:S04]  /*4bb40*/  ST.E desc[UR22][R2.64+0x24], R33 ;  /* 0x0000242102007985 */ /* 0x000fe8000c101916 */
[----:B------:R-:W-:Y:S01]  /*4bb50*/  ST.E desc[UR24][R2.64+0x28], R34 ;  /* 0x0000282202007985 */ /* 0x000fe2000c101918 */
[----:B------:R-:W-:-:S03]  /*4bb60*/  R2UR UR10, R4 ;  /* 0x00000000040a72ca */ /* 0x000fc600000e0000 */
[----:B------:R-:W-:Y:S01]  /*4bb70*/  ST.E desc[UR4][R2.64+0x2c], R35 ;  /* 0x00002c2302007985 */ /* 0x000fe2000c101904 */
[C---:B------:R-:W-:Y:S02]  /*4bb80*/  R2UR UR4, R4.reuse ;  /* 0x00000000040472ca */ /* 0x040fe400000e0000 */
[C---:B------:R-:W-:Y:S01]  /*4bb90*/  R2UR UR5, R5.reuse ;  /* 0x00000000050572ca */ /* 0x040fe200000e0000 */
[----:B------:R-:W-:Y:S01]  /*4bba0*/  ST.E desc[UR6][R2.64+0x30], R36 ;  /* 0x0000302402007985 */ /* 0x000fe2000c101906 */
        /* <DEDUP_REMOVED lines=13> */
[----:B------:R-:W-:Y:S01]  /*4bc80*/  ST.E desc[UR8][R2.64+0x34], R37 ;  /* 0x0000342502007985 */ /* 0x000fe2000c101908 */
        /* <DEDUP_REMOVED lines=8> */
[----:B------:R-:W-:Y:S01]  /*4bd10*/  R2UR UR5, R5 ;  /* 0x00000000050572ca */ /* 0x000fe200000e0000 */
[----:B------:R-:W-:Y:S04]  /*4bd20*/  ST.E desc[UR6][R2.64+0x3c], R39 ;  /* 0x00003c2702007985 */ /* 0x000fe8000c101906 */
[----:B------:R-:W-:Y:S04]  /*4bd30*/  ST.E desc[UR10][R2.64+0x40], R40 ;  /* 0x0000402802007985 */ /* 0x000fe8000c10190a */
[----:B------:R-:W-:Y:S04]  /*4bd40*/  ST.E desc[UR12][R2.64+0x44], R41 ;  /* 0x0000442902007985 */ /* 0x000fe8000c10190c */
        /* <DEDUP_REMOVED lines=8> */
[----:B------:R-:W-:Y:S01]  /*4bdd0*/  ST.E desc[UR8][R2.64+0x60], R48 ;  /* 0x0000603002007985 */ /* 0x000fe2000c101908 */
[C---:B------:R-:W-:Y:S02]  /*4bde0*/  R2UR UR8, R4.reuse ;  /* 0x00000000040872ca */ /* 0x040fe400000e0000 */
[----:B------:R-:W-:Y:S01]  /*4bdf0*/  R2UR UR9, R5 ;  /* 0x00000000050972ca */ /* 0x000fe200000e0000 */
[----:B------:R-:W-:Y:S01]  /*4be00*/  ST.E desc[UR4][R2.64+0x64], R49 ;  /* 0x0000643102007985 */ /* 0x000fe2000c101904 */
        /* <DEDUP_REMOVED lines=14> */
[----:B------:R-:W-:Y:S01]  /*4bef0*/  ST.E desc[UR6][R2.64+0x68], R50 ;  /* 0x0000683202007985 */ /* 0x000fe2000c101906 */
        /* <DEDUP_REMOVED lines=288> */
[----:B------:R-:W2:Y:S01]  /*4d100*/  LD.E R7, desc[UR28][R2.64] ;  /* 0x0000001c02077980 */ /* 0x000ea2000c101900 */
[----:B------:R-:W-:-:S02]  /*4d110*/  R2UR UR4, R4 ;  /* 0x00000000040472ca */ /* 0x000fc400000e0000 */
[C---:B------:R-:W-:Y:S02]  /*4d120*/  R2UR UR5, R5.reuse ;  /* 0x00000000050572ca */ /* 0x040fe400000e0000 */
[----:B------:R-:W-:Y:S02]  /*4d130*/  R2UR UR6, R4 ;  /* 0x00000000040672ca */ /* 0x000fe400000e0000 */
[----:B------:R-:W-:-:S09]  /*4d140*/  R2UR UR7, R5 ;  /* 0x00000000050772ca */ /* 0x000fd200000e0000 */
[----:B--2---:R1:W-:Y:S04]  /*4d150*/  ST.E desc[UR4][R2.64], R7 ;  /* 0x0000000702007985 */ /* 0x0043e8000c101904 */
[----:B------:R-:W2:Y:S01]  /*4d160*/  LD.E R11, desc[UR6][R2.64+0x4] ;  /* 0x00000406020b7980 */ /* 0x000ea2000c101900 */
[C---:B------:R-:W-:Y:S02]  /*4d170*/  R2UR UR4, R4.reuse ;  /* 0x00000000040472ca */ /* 0x040fe400000e0000 */
[C---:B------:R-:W-:Y:S02]  /*4d180*/  R2UR UR5, R5.reuse ;  /* 0x00000000050572ca */ /* 0x040fe400000e0000 */
[----:B------:R-:W-:Y:S02]  /*4d190*/  R2UR UR6, R4 ;  /* 0x00000000040672ca */ /* 0x000fe400000e0000 */
[----:B------:R-:W-:-:S09]  /*4d1a0*/  R2UR UR7, R5 ;  /* 0x00000000050772ca */ /* 0x000fd200000e0000 */
[----:B--2---:R2:W-:Y:S04]  /*4d1b0*/  ST.E desc[UR4][R2.64+0x4], R11 ;  /* 0x0000040b02007985 */ /* 0x0045e8000c101904 */
[----:B------:R-:W3:Y:S01]  /*4d1c0*/  LD.E R13, desc[UR6][R2.64+0x8] ;  /* 0x00000806020d7980 */ /* 0x000ee2000c101900 */
[C---:B------:R-:W-:Y:S02]  /*4d1d0*/  R2UR UR4, R4.reuse ;  /* 0x00000000040472ca */ /* 0x040fe400000e0000 */
[C---:B------:R-:W-:Y:S02]  /*4d1e0*/  R2UR UR5, R5.reuse ;  /* 0x00000000050572ca */ /* 0x040fe400000e0000 */
[----:B------:R-:W-:Y:S02]  /*4d1f0*/  R2UR UR6, R4 ;  /* 0x00000000040672ca */ /* 0x000fe400000e0000 */
[----:B------:R-:W-:-:S09]  /*4d200*/  R2UR UR7, R5 ;  /* 0x00000000050772ca */ /* 0x000fd200000e0000 */
[----:B---3--:R3:W-:Y:S04]  /*4d210*/  ST.E desc[UR4][R2.64+0x8], R13 ;  /* 0x0000080d02007985 */ /* 0x0087e8000c101904 */
[----:B0-----:R-:W4:Y:S01]  /*4d220*/  LD.E R9, desc[UR6][R2.64+0xc] ;  /* 0x00000c0602097980 */ /* 0x001f22000c101900 */
[C---:B------:R-:W-:Y:S02]  /*4d230*/  R2UR UR4, R4.reuse ;  /* 0x00000000040472ca */ /* 0x040fe400000e0000 */
[C---:B------:R-:W-:Y:S02]  /*4d240*/  R2UR UR5, R5.reuse ;  /* 0x00000000050572ca */ /* 0x040fe400000e0000 */
[----:B------:R-:W-:Y:S02]  /*4d250*/  R2UR UR6, R4 ;  /* 0x00000000040672ca */ /* 0x000fe400000e0000 */
[----:B------:R-:W-:-:S09]  /*4d260*/  R2UR UR7, R5 ;  /* 0x00000000050772ca */ /* 0x000fd200000e0000 */
[----:B----4-:R0:W-:Y:S04]  /*4d270*/  ST.E desc[UR4][R2.64+0xc], R9 ;  /* 0x00000c0902007985 */ /* 0x0101e8000c101904 */
[----:B-1----:R-:W4:Y:S01]  /*4d280*/  LD.E R7, desc[UR6][R2.64+0x10] ;  /* 0x0000100602077980 */ /* 0x002f22000c101900 */
[C---:B------:R-:W-:Y:S02]  /*4d290*/  R2UR UR4, R4.reuse ;  /* 0x00000000040472ca */ /* 0x040fe400000e0000 */
[C---:B------:R-:W-:Y:S02]  /*4d2a0*/  R2UR UR5, R5.reuse ;  /* 0x00000000050572ca */ /* 0x040fe400000e0000 */
[----:B------:R-:W-:Y:S02]  /*4d2b0*/  R2UR UR6, R4 ;  /* 0x00000000040672ca */ /* 0x000fe400000e0000 */
[----:B------:R-:W-:-:S09]  /*4d2c0*/  R2UR UR7, R5 ;  /* 0x00000000050772ca */ /* 0x000fd200000e0000 */
[----:B----4-:R1:W-:Y:S04]  /*4d2d0*/  ST.E desc[UR4][R2.64+0x10], R7 ;  /* 0x0000100702007985 */ /* 0x0103e8000c101904 */
[----:B--2---:R-:W2:Y:S01]  /*4d2e0*/  LD.E R11, desc[UR6][R2.64+0x14] ;  /* 0x00001406020b7980 */ /* 0x004ea2000c101900 */
[C---:B------:R-:W-:Y:S02]  /*4d2f0*/  R2UR UR4, R4.reuse ;  /* 0x00000000040472ca */ /* 0x040fe400000e0000 */
[C---:B------:R-:W-:Y:S02]  /*4d300*/  R2UR UR5, R5.reuse ;  /* 0x00000000050572ca */ /* 0x040fe400000e0000 */
[----:B------:R-:W-:Y:S02]  /*4d310*/  R2UR UR6, R4 ;  /* 0x00000000040672ca */ /* 0x000fe400000e0000 */
[----:B------:R-:W-:-:S09]  /*4d320*/  R2UR UR7, R5 ;  /* 0x00000000050772ca */ /* 0x000fd200000e0000 */
[----:B--2---:R2:W-:Y:S04]  /*4d330*/  ST.E desc[UR4][R2.64+0x14], R11 ;  /* 0x0000140b02007985 */ /* 0x0045e8000c101904 */
[----:B---3--:R-:W3:Y:S01]  /*4d340*/  LD.E R13, desc[UR6][R2.64+0x18] ;  /* 0x00001806020d7980 */ /* 0x008ee2000c101900 */
        /* <DEDUP_REMOVED lines=719> */
[----:B---3--:R-:W2:Y:S01]  /*50040*/  LD.E R13, desc[UR6][R2.64+0x1f8] ;  /* 0x0001f806020d7980 */ /* 0x008ea2000c101900 */
[C---:B------:R-:W-:Y:S02]  /*50050*/  R2UR UR4, R4.reuse ;  /* 0x00000000040472ca */ /* 0x040fe400000e0000 */
[C---:B------:R-:W-:Y:S02]  /*50060*/  R2UR UR5, R5.reuse ;  /* 0x00000000050572ca */ /* 0x040fe400000e0000 */
[----:B------:R-:W-:Y:S02]  /*50070*/  R2UR UR6, R4 ;  /* 0x00000000040672ca */ /* 0x000fe400000e0000 */
[----:B------:R-:W-:-:S02]  /*50080*/  R2UR UR7, R5 ;  /* 0x00000000050772ca */ /* 0x000fc400000e0000 */
[----:B------:R-:W-:-:S07]  /*50090*/  LOP3.LUT P6, RZ, R193, 0x7f, RZ, 0xc0, !PT ;  /* 0x0000007fc1ff7812 */ /* 0x000fce00078cc0ff */
[----:B--2---:R1:W-:Y:S04]  /*500a0*/  ST.E desc[UR4][R2.64+0x1f8], R13 ;  /* 0x0001f80d02007985 */ /* 0x0043e8000c101904 */
[----:B0-----:R-:W2:Y:S01]  /*500b0*/  LD.E R9, desc[UR6][R2.64+0x1fc] ;  /* 0x0001fc0602097980 */ /* 0x001ea2000c101900 */
[----:B------:R-:W-:Y:S02]  /*500c0*/  R2UR UR4, R4 ;  /* 0x00000000040472ca */ /* 0x000fe400000e0000 */
[----:B------:R-:W-:-:S13]  /*500d0*/  R2UR UR5, R5 ;  /* 0x00000000050572ca */ /* 0x000fda00000e0000 */
[----:B--2---:R1:W-:Y:S01]  /*500e0*/  ST.E desc[UR4][R2.64+0x1fc], R9 ;  /* 0x0001fc0902007985 */ /* 0x0043e2000c101904 */
[----:B------:R-:W-:Y:S05]  /*500f0*/  @P6 BRA `(.L_x_11183) ;  /* 0x0000000000306947 */ /* 0x000fea0003800000 */
[----:B-1----:R-:W2:Y:S04]  /*50100*/  LDL.64 R2, [R164+0x40] ;  /* 0x00004000a4027983 */ /* 0x002ea80000100a00 */
[----:B------:R-:W3:Y:S01]  /*50110*/  LDL.64 R6, [R164] ;  /* 0x00000000a4067983 */ /* 0x000ee20000100a00 */
[C---:B------:R-:W-:Y:S02]  /*50120*/  R2UR UR4, R4.reuse ;  /* 0x00000000040472ca */ /* 0x040fe400000e0000 */
[C---:B------:R-:W-:Y:S02]  /*50130*/  R2UR UR5, R5.reuse ;  /* 0x00000000050572ca */ /* 0x040fe400000e0000 */
[----:B------:R-:W-:Y:S02]  /*50140*/  R2UR UR6, R4 ;  /* 0x00000000040672ca */ /* 0x000fe400000e0000 */
[----:B------:R-:W-:-:S09]  /*50150*/  R2UR UR7, R5 ;  /* 0x00000000050772ca */ /* 0x000fd200000e0000 */
[----:B--2---:R-:W2:Y:S04]  /*50160*/  LD.E.64 R2, desc[UR4][R2.64+0x30] ;  /* 0x0000300402027980 */ /* 0x004ea8000c101b00 */
[----:B---3--:R-:W3:Y:S01]  /*50170*/  LD.E R6, desc[UR6][R6.64] ;  /* 0x0000000606067980 */ /* 0x008ee2000c101900 */
[----:B--2---:R-:W-:-:S05]  /*50180*/  MOV R5, R2 ;  /* 0x0000000200057202 */ /* 0x004fca0000000f00 */
[----:B---3--:R-:W-:-:S05]  /*50190*/  IMAD R4, R6, 0x8, R5 ;  /* 0x0000000806047824 */ /* 0x008fca00078e0205 */
[----:B------:R-:W-:-:S04]  /*501a0*/  PRMT R4, RZ, 0x654, R4 ;  /* 0x00000654ff047816 */ /* 0x000fc80000000004 */
[----:B------:R0:W-:Y:S03]  /*501b0*/  SYNCS.ARRIVE.TRANS64.RED.A1T0 RZ, [R4+URZ], RZ ;  /* 0x000000ff04ff79a7 */ /* 0x0001e6000810043f */
.L_x_11183:
[----:B------:R-:W-:-:S04]  /*501c0*/  IMAD.MOV.U32 R195, RZ, RZ, 0x0 ;  /* 0x00000000ffc37424 */ /* 0x000fc800078e00ff */
[----:B01----:R-:W-:Y:S05]  /*501d0*/  RET.REL.NODEC R194 `(_ZN7cutlass13device_kernelIN5flash11enable_sm90INS1_16FlashAttnFwdSm90INS1_25CollectiveMainloopFwdSm90ILi2EN4cute5tupleIJNS5_1CILi1EEES8_S8_EEENS6_IJNS7_ILi128EEENS7_ILi96EEENS7_ILi64EEEEEELi256ENS_10bfloat16_tEfNS_4arch4Sm90ELb0ELb1ELb0ELb0ELb0ELb0ELb1ELb1ELb0ELb1ELb1ELb0EEENS1_21CollectiveEpilogueFwdINS6_IJSA_NS7_ILi256EEESB_EEES9_SE_SG_Li256ELb0ELb1ELb1ELb0EEENS1_19SingleTileSchedulerILb0ELb1ELb1ELi128EEEEEEEEEvNT_6ParamsE) ;  /* 0xfffffafcc2887950 */ /* 0x003fea0003c3ffff */
.L_x_11161:
[----:B0-----:R0:W1:Y:S02]  /*501e0*/  SYNCS.PHASECHK.TRANS64.TRYWAIT P1, [R10+URZ], R11 ;  /* 0x0000000b0a0075a7 */ /* 0x001064000802017f */
[----:B-1----:R-:W-:Y:S05]  /*501f0*/  @!P1 NANOSLEEP.SYNCS 0x989680 ;  /* 0x009896800000995d */ /* 0x002fea0003900000 */
[----:B------:R-:W1:Y:S02]  /*50200*/  @!P1 SYNCS.PHASECHK.TRANS64 P1, [R10+URZ], R11 ;  /* 0x0000000b0a0095a7 */ /* 0x000e64000802007f */
[----:B-1----:R-:W-:Y:S05]  /*50210*/  @!P1 BRA `(.L_x_11161) ;  /* 0xfffffffc00f09947 */ /* 0x002fea000383ffff */
[----:B------:R-:W-:Y:S05]  /*50220*/  BRA `(.L_x_11160) ;  /* 0xfffffe4c00c87947 */ /* 0x000fea000383ffff */
.L_x_11168:
[----:B0-----:R0:W1:Y:S02]  /*50230*/  SYNCS.PHASECHK.TRANS64.TRYWAIT P1, [R10+URZ], R11 ;  /* 0x0000000b0a0075a7 */ /* 0x001064000802017f */
[----:B-1----:R-:W-:Y:S05]  /*50240*/  @!P1 NANOSLEEP.SYNCS 0x989680 ;  /* 0x009896800000995d */ /* 0x002fea0003900000 */
[----:B------:R-:W1:Y:S02]  /*50250*/  @!P1 SYNCS.PHASECHK.TRANS64 P1, [R10+URZ], R11 ;  /* 0x0000000b0a0095a7 */ /* 0x000e64000802007f */
[----:B-1----:R-:W-:Y:S05]  /*50260*/  @!P1 BRA `(.L_x_11168) ;  /* 0xfffffffc00f09947 */ /* 0x002fea000383ffff */
[----:B------:R-:W-:Y:S05]  /*50270*/  BRA `(.L_x_11167) ;  /* 0xfffffe54009c7947 */ /* 0x000fea000383ffff */
.L_x_11184:
        /* <DEDUP_REMOVED lines=16> */
.L_x_15021:


//--------------------- .text._ZN7cutlass13device_kernelIN5flash11enable_sm90INS1_16FlashAttnFwdSm90INS1_25CollectiveMainloopFwdSm90ILi2EN4cute5tupleIJNS5_1CILi1EEES8_S8_EEENS6_IJNS7_ILi128EEENS7_ILi96EEENS7_ILi64EEEEEELi256ENS_10bfloat16_tEfNS_4arch4Sm90ELb0ELb1ELb0ELb1ELb0ELb0ELb0ELb1ELb0ELb1ELb1ELb0EEENS1_21CollectiveEpilogueFwdINS6_IJSA_NS7_ILi256EEESB_EEES9_SE_SG_Li256ELb1ELb1ELb1ELb0EEENS1_36VarlenDynamicPersistentTileSchedulerILi128ELi96ELi256ELi128ELb1ELb1ELb1ELb1ELb0ELb1EEEEEEEEEvNT_6ParamsE --------------------------
	.section	.text._ZN7cutlass13device_kernelIN5flash11enable_sm90INS1_16FlashAttnFwdSm90INS1_25CollectiveMainloopFwdSm90ILi2EN4cute5tupleIJNS5_1CILi1EEES8_S8_EEENS6_IJNS7_ILi128EEENS7_ILi96EEENS7_ILi64EEEEEELi256ENS_10bfloat16_tEfNS_4arch4Sm90ELb0ELb1ELb0ELb1ELb0ELb0ELb0ELb1ELb0ELb1ELb1ELb0EEENS1_21CollectiveEpilogueFwdINS6_IJSA_NS7_ILi256EEESB_EEES9_SE_SG_Li256ELb1ELb1ELb1ELb0EEENS1_36VarlenDynamicPersistentTileSchedulerILi128ELi96ELi256ELi128ELb1ELb1ELb1ELb1ELb0ELb1EEEEEEEEEvNT_6ParamsE,"ax",@progbits
	.align	128
.text._ZN7cutlass13device_kernelIN5flash11enable_sm90INS1_16FlashAttnFwdSm90INS1_25CollectiveMainloopFwdSm90ILi2EN4cute5tupleIJNS5_1CILi1EEES8_S8_EEENS6_IJNS7_ILi128EEENS7_ILi96EEENS7_ILi64EEEEEELi256ENS_10bfloat16_tEfNS_4arch4Sm90ELb0ELb1ELb0ELb1ELb0ELb0ELb0ELb1ELb0ELb1ELb1ELb0EEENS1_21CollectiveEpilogueFwdINS6_IJSA_NS7_ILi256EEESB_EEES9_SE_SG_Li256ELb1ELb1ELb1ELb0EEENS1_36VarlenDynamicPersistentTileSchedulerILi128ELi96ELi256ELi128ELb1ELb1ELb1ELb1ELb0ELb1EEEEEEEEEvNT_6ParamsE:
        .type           _ZN7cutlass13device_kernelIN5flash11enable_sm90INS1_16FlashAttnFwdSm90INS1_25CollectiveMainloopFwdSm90ILi2EN4cute5tupleIJNS5_1CILi1EEES8_S8_EEENS6_IJNS7_ILi128EEENS7_ILi96EEENS7_ILi64EEEEEELi256ENS_10bfloat16_tEfNS_4arch4Sm90ELb0ELb1ELb0ELb1ELb0ELb0ELb0ELb1ELb0ELb1ELb1ELb0EEENS1_21CollectiveEpilogueFwdINS6_IJSA_NS7_ILi256EEESB_EEES9_SE_SG_Li256ELb1ELb1ELb1ELb0EEENS1_36VarlenDynamicPersistentTileSchedulerILi128ELi96ELi256ELi128ELb1ELb1ELb1ELb1ELb0ELb1EEEEEEEEEvNT_6ParamsE,@function
        .size           _ZN7cutlass13device_kernelIN5flash11enable_sm90INS1_16FlashAttnFwdSm90INS1_25CollectiveMainloopFwdSm90ILi2EN4cute5tupleIJNS5_1CILi1EEES8_S8_EEENS6_IJNS7_ILi128EEENS7_ILi96EEENS7_ILi64EEEEEELi256ENS_10bfloat16_tEfNS_4arch4Sm90ELb0ELb1ELb0ELb1ELb0ELb0ELb0ELb1ELb0ELb1ELb1ELb0EEENS1_21CollectiveEpilogueFwdINS6_IJSA_NS7_ILi256EEESB_EEES9_SE_SG_Li256ELb1ELb1ELb1ELb0EEENS1_36VarlenDynamicPersistentTileSchedulerILi128ELi96ELi256ELi128ELb1ELb1ELb1ELb1ELb0ELb1EEEEEEEEEvNT_6ParamsE,(.L_x_15023 - _ZN7cutlass13device_kernelIN5flash11enable_sm90INS1_16FlashAttnFwdSm90INS1_25CollectiveMainloopFwdSm90ILi2EN4cute5tupleIJNS5_1CILi1EEES8_S8_EEENS6_IJNS7_ILi128EEENS7_ILi96EEENS7_ILi64EEEEEELi256ENS_10bfloat16_tEfNS_4arch4Sm90ELb0ELb1ELb0ELb1ELb0ELb0ELb0ELb1ELb0ELb1ELb1ELb0EEENS1_21CollectiveEpilogueFwdINS6_IJSA_NS7_ILi256EEESB_EEES9_SE_SG_Li256ELb1ELb1ELb1ELb0EEENS1_36VarlenDynamicPersistentTileSchedulerILi128ELi96ELi256ELi128ELb1ELb1ELb1ELb1ELb0ELb1EEEEEEEEEvNT_6ParamsE)
        .other          _ZN7cutlass13device_kernelIN5flash11enable_sm90INS1_16FlashAttnFwdSm90INS1_25CollectiveMainloopFwdSm90ILi2EN4cute5tupleIJNS5_1CILi1EEES8_S8_EEENS6_IJNS7_ILi128EEENS7_ILi96EEENS7_ILi64EEEEEELi256ENS_10bfloat16_tEfNS_4arch4Sm90ELb0ELb1ELb0ELb1ELb0ELb0ELb0ELb1ELb0ELb1ELb1ELb0EEENS1_21CollectiveEpilogueFwdINS6_IJSA_NS7_ILi256EEESB_EEES9_SE_SG_Li256ELb1ELb1ELb1ELb0EEENS1_36VarlenDynamicPersistentTileSchedulerILi128ELi96ELi256ELi128ELb1ELb1ELb1ELb1ELb0ELb1EEEEEEEEEvNT_6ParamsE,@"STO_CUDA_ENTRY STV_DEFAULT"
_ZN7cutlass13device_kernelIN5flash11enable_sm90INS1_16FlashAttnFwdSm90INS1_25CollectiveMainloopFwdSm90ILi2EN4cute5tupleIJNS5_1CILi1EEES8_S8_EEENS6_IJNS7_ILi128EEENS7_ILi96EEENS7_ILi64EEEEEELi256ENS_10bfloat16_tEfNS_4arch4Sm90ELb0ELb1ELb0ELb1ELb0ELb0ELb0ELb1ELb0ELb1ELb1ELb0EEENS1_21CollectiveEpilogueFwdINS6_IJSA_NS7_ILi256EEESB_EEES9_SE_SG_Li256ELb1ELb1ELb1ELb0EEENS1_36VarlenDynamicPersistentTileSchedulerILi128ELi96ELi256ELi128ELb1ELb1ELb1ELb1ELb0ELb1EEEEEEEEEvNT_6ParamsE:
        /* <DEDUP_REMOVED lines=18> */
.L_x_11186:
[----:B------:R-:W-:Y:S05]  /*0120*/  BSYNC B0 ;  /* 0x0000000000007941 */ /* 0x000fea0003800000 */
.L_x_11185:
        /* <DEDUP_REMOVED lines=41> */
.L_x_11187:
        /* <DEDUP_REMOVED lines=22> */
.L_x_11188:
        /* <DEDUP_REMOVED lines=18> */
.L_x_11189:
        /* <DEDUP_REMOVED lines=22> */
.L_x_11190:
        /* <DEDUP_REMOVED lines=22> */
.L_x_11191:
[----:B------:R-:W-:Y:S01]  /*0900*/  PLOP3.LUT P0, PT, PT, PT, UP0, 0x80, 0x0 ;  /* 0x000000000000781c */ /* 0x000fe20003f0f008 */
[----:B------:R-:W-:Y:S01]  /*0910*/  UMOV UR36, 0x1 ;  /* 0x0000000100247882 */ /* 0x000fe20000000000 */
[----:B------:R-:W-:Y:S01]  /*0920*/  NOP ;  /* 0x0000000000007918 */ /* 0x000fe20000000000 */
[----:B------:R-:W-:Y:S01]  /*0930*/  USEL UR36, UR36, 0x2, !UP0 ;  /* 0x0000000224247887 */ /* 0x000fe2000c000000 */
[----:B------:R-:W-:Y:S01]  /*0940*/  ULDC.64 UR40, c[0x0][0x208] ;  /* 0x0000820000287ab9 */ /* 0x000fe20000000a00 */
[----:B012-4-:R-:W-:Y:S08]  /*0950*/  BAR.SYNC.DEFER_BLOCKING 0x0 ;  /* 0x0000000000007b1d */ /* 0x017ff00000010000 */
[----:B------:R-:W-:Y:S05]  /*0960*/  @!P0 BRA `(.L_x_11192) ;  /* 0x00000114003c8947 */ /* 0x000fea0003800000 */
.L_x_11193:
        /* <DEDUP_REMOVED lines=24> */
[----:B------:R-:W-:Y:S02]  /*0af0*/  UMOV UR37, URZ ;  /* 0x0000003f00257c82 */ /* 0x000fe40008000000 */
[CC--:B------:R-:W-:Y:S02]  /*0b00*/  LEA.HI R0, R3.reuse, R6.reuse, RZ, 0x7 ;  /* 0x0000000603007211 */ /* 0x0c0fe400078f38ff */
[----:B------:R-:W-:-:S02]  /*0b10*/  LEA.HI R2, R3, R6, RZ, 0x4 ;  /* 0x0000000603027211 */ /* 0x000fc400078f20ff */
[----:B------:R-:W-:Y:S02]  /*0b20*/  LOP3.LUT R235, R0, 0xffffff80, RZ, 0xc0, !PT ;  /* 0xffffff8000eb7812 */ /* 0x000fe400078ec0ff */
[CC--:B------:R-:W-:Y:S02]  /*0b30*/  LEA.HI R4, R3.reuse, R6.reuse, RZ, 0x5 ;  /* 0x0000000603047211 */ /* 0x0c0fe400078f28ff */
[----:B------:R-:W-:Y:S01]  /*0b40*/  LEA.HI R5, R3, R6, RZ, 0x2 ;  /* 0x0000000603057211 */ /* 0x000fe200078f10ff */
[----:B------:R-:W-:Y:S01]  /*0b50*/  IMAD.IADD R235, R6, 0x1, -R235 ;  /* 0x0000000106eb7824 */ /* 0x000fe200078e0aeb */
[----:B------:R-:W-:Y:S01]  /*0b60*/  LOP3.LUT R3, R2, 0x3fffff0, RZ, 0xc0, !PT ;  /* 0x03fffff002037812 */ /* 0x000fe200078ec0ff */
[----:B------:R-:W-:Y:S01]  /*0b70*/  IMAD.SHL.U32 R7, R4, 0x20, RZ ;  /* 0x0000002004077824 */ /* 0x000fe200078e00ff */
[----:B------:R-:W-:Y:S02]  /*0b80*/  LOP3.LUT R11, R5, 0xfffffffc, RZ, 0xc0, !PT ;  /* 0xfffffffc050b7812 */ /* 0x000fe400078ec0ff */
[----:B------:R-:W-:Y:S01]  /*0b90*/  SHF.R.S32.HI R8, RZ, 0x1f, R235 ;  /* 0x0000001fff087819 */ /* 0x000fe200000114eb */
[C---:B------:R-:W-:Y:S01]  /*0ba0*/  IMAD.IADD R4, R6.reuse, 0x1, -R3 ;  /* 0x0000000106047824 */ /* 0x040fe200078e0a03 */
[----:B------:R-:W-:Y:S01]  /*0bb0*/  SHF.R.S32.HI R5, RZ, 0x4, R2 ;  /* 0x00000004ff057819 */ /* 0x000fe20000011402 */
[----:B------:R-:W-:Y:S01]  /*0bc0*/  IMAD.IADD R12, R6, 0x1, -R11 ;  /* 0x00000001060c7824 */ /* 0x000fe200078e0a0b */
[----:B------:R-:W-:-:S02]  /*0bd0*/  LEA.HI R9, R8, R235, RZ, 0x2 ;  /* 0x000000eb08097211 */ /* 0x000fc400078f10ff */
[----:B------:R-:W-:Y:S02]  /*0be0*/  LEA.HI R2, R2, R5, RZ, 0x1 ;  /* 0x0000000502027211 */ /* 0x000fe400078f08ff */
[--C-:B------:R-:W-:Y:S02]  /*0bf0*/  SHF.R.S32.HI R10, RZ, 0x2, R9.reuse ;  /* 0x00000002ff0a7819 */ /* 0x100fe40000011409 */
[----:B------:R-:W-:Y:S02]  /*0c00*/  SHF.R.S32.HI R3, RZ, 0x1f, R9 ;  /* 0x0000001fff037819 */ /* 0x000fe40000011409 */
[----:B------:R-:W-:Y:S02]  /*0c10*/  LEA.HI R8, R8, R235, RZ, 0x5 ;  /* 0x000000eb08087211 */ /* 0x000fe400078f28ff */
[----:B------:R-:W-:Y:S02]  /*0c20*/  LEA.HI R6, R3, R10, RZ, 0x3 ;  /* 0x0000000a03067211 */ /* 0x000fe400078f18ff */
[----:B------:R-:W-:-:S02]  /*0c30*/  SHF.R.S32.HI R3, RZ, 0x7, R0 ;  /* 0x00000007ff037819 */ /* 0x000fc40000011400 */
[----:B------:R-:W-:Y:S02]  /*0c40*/  LOP3.LUT R11, R6, 0xfffffff8, RZ, 0xc0, !PT ;  /* 0xfffffff8060b7812 */ /* 0x000fe400078ec0ff */
[----:B------:R-:W-:Y:S02]  /*0c50*/  LEA.HI R0, R0, R3, RZ, 0x1 ;  /* 0x0000000300007211 */ /* 0x000fe400078f08ff */
[----:B------:R-:W-:Y:S01]  /*0c60*/  LOP3.LUT R7, R7, 0xfffffc00, RZ, 0xc0, !PT ;  /* 0xfffffc0007077812 */ /* 0x000fe200078ec0ff */
[----:B------:R-:W-:Y:S01]  /*0c70*/  IMAD.IADD R11, R10, 0x1, -R11 ;  /* 0x000000010a0b7824 */ /* 0x000fe200078e0a0b */
[----:B------:R-:W-:Y:S01]  /*0c80*/  LOP3.LUT R2, R2, 0x1ffffffe, RZ, 0xc0, !PT ;  /* 0x1ffffffe02027812 */ /* 0x000fe200078ec0ff */
[----:B------:R-:W-:Y:S01]  /*0c90*/  IMAD.MOV.U32 R10, RZ, RZ, R14 ;  /* 0x000000ffff0a7224 */ /* 0x000fe200078e000e */
[----:B------:R-:W-:Y:S01]  /*0ca0*/  LOP3.LUT R0, R0, 0x3fffffe, RZ, 0xc0, !PT ;  /* 0x03fffffe00007812 */ /* 0x000fe200078ec0ff */
[----:B------:R-:W-:Y:S01]  /*0cb0*/  IMAD R7, R4, 0x40, R7 ;  /* 0x0000004004077824 */ /* 0x000fe200078e0207 */
[----:B------:R-:W-:Y:S01]  /*0cc0*/  SHF.R.S32.HI R8, RZ, 0x5, R8 ;  /* 0x00000005ff087819 */ /* 0x000fe20000011408 */
[----:B------:R-:W-:Y:S01]  /*0cd0*/  IMAD.IADD R2, R5, 0x1, -R2 ;  /* 0x0000000105027824 */ /* 0x000fe200078e0a02 */
[----:B------:R-:W-:Y:S01]  /*0ce0*/  LOP3.LUT R6, R9, 0x7ffffffc, RZ, 0xc0, !PT ;  /* 0x7ffffffc09067812 */ /* 0x000fe200078ec0ff */
[----:B------:R-:W-:Y:S01]  /*0cf0*/  IMAD.IADD R0, R3, 0x1, -R0 ;  /* 0x0000000103007824 */ /* 0x000fe200078e0a00 */
[----:B------:R-:W-:Y:S01]  /*0d00*/  LEA.HI R4, R12, R12, RZ, 0x1 ;  /* 0x0000000c0c047211 */ /* 0x000fe200078f08ff */
[----:B------:R-:W-:-:S02]  /*0d10*/  IMAD R11, R8, 0x10, R11 ;  /* 0x00000010080b7824 */ /* 0x000fc400078e020b */
[----:B------:R-:W-:Y:S01]  /*0d20*/  IMAD R2, R2, 0x8, R7 ;  /* 0x0000000802027824 */ /* 0x000fe200078e0207 */
[----:B------:R-:W-:Y:S01]  /*0d30*/  LOP3.LUT R3, R4, 0x1ffffffe, RZ, 0xc0, !PT ;  /* 0x1ffffffe04037812 */ /* 0x000fe200078ec0ff */
[----:B------:R-:W-:Y:S02]  /*0d40*/  IMAD R0, R0, 0x40, R11 ;  /* 0x0000004000007824 */ /* 0x000fe400078e020b */
[----:B------:R-:W-:Y:S01]  /*0d50*/  IMAD.IADD R6, R235, 0x1, -R6 ;  /* 0x00000001eb067824 */ /* 0x000fe200078e0a06 */
[----:B------:R0:W-:Y:S01]  /*0d60*/  STL [R1+0x60], R2 ;  /* 0x0000600201007387 */ /* 0x0001e20000100800 */
[----:B------:R-:W-:Y:S02]  /*0d70*/  IMAD.IADD R3, R12, 0x1, -R3 ;  /* 0x000000010c037824 */ /* 0x000fe400078e0a03 */
[----:B------:R-:W-:Y:S01]  /*0d80*/  IMAD.SHL.U32 R19, R6, 0x2, RZ ;  /* 0x0000000206137824 */ /* 0x000fe200078e00ff */
[----:B------:R1:W-:Y:S01]  /*0d90*/  STL [R1+0x5c], R0 ;  /* 0x00005c0001007387 */ /* 0x0003e20000100800 */
[----:B------:R-:W-:-:S02]  /*0da0*/  IMAD R22, R3, 0x8, R0 ;  /* 0x0000000803167824 */ /* 0x000fc400078e0200 */
        /* <DEDUP_REMOVED lines=54> */
[----:B-1----:R-:W-:-:S07]  /*1110*/  SHF.R.S32.HI R236, RZ, 0x1f, R207 ;  /* 0x0000001fffec7819 */ /* 0x002fce00000114cf */
.L_x_11297:
[----:B------:R-:W-:Y:S01]  /*1120*/  ULDC.64 UR6, c[0x0][0xa28] ;  /* 0x00028a0000067ab9 */ /* 0x000fe20000000a00 */
[----:B0--3--:R-:W0:Y:S01]  /*1130*/  LDC R16, c[0x0][0x288] ;  /* 0x0000a200ff107b82 */ /* 0x009e220000000800 */
[----:B------:R-:W-:Y:S01]  /*1140*/  UISETP.NE.U32.AND UP0, UPT, UR6, URZ, UPT ;  /* 0x0000003f0600728c */ /* 0x000fe2000bf05070 */
[----:B------:R-:W-:-:S03]  /*1150*/  IMAD.MOV.U32 R8, RZ, RZ, RZ ;  /* 0x000000ffff087224 */ /* 0x000fc600078e00ff */
[----:B------:R-:W-:-:S03]  /*1160*/  UISETP.NE.AND.EX UP0, UPT, UR7, URZ, UPT, UP0 ;  /* 0x0000003f0700728c */ /* 0x000fc6000bf05300 */
[----:B------:R-:W-:Y:S01]  /*1170*/  ULDC.64 UR6, c[0x0][0xa18] ;  /* 0x0002860000067ab9 */ /* 0x000fe20000000a00 */
[----:B-1----:R-:W1:Y:S01]  /*1180*/  LDC.64 R12, c[0x0][0x418] ;  /* 0x00010600ff0c7b82 */ /* 0x002e620000000a00 */
[----:B------:R-:W-:Y:S01]  /*1190*/  UISETP.NE.U32.AND UP1, UPT, UR6, URZ, UPT ;  /* 0x0000003f0600728c */ /* 0x000fe2000bf25070 */
[----:B------:R-:W-:-:S03]  /*11a0*/  PLOP3.LUT P0, PT, PT, PT, UP0, 0x80, 0x0 ;  /* 0x000000000000781c */ /* 0x000fc60003f0f008 */
[----:B------:R-:W-:-:S03]  /*11b0*/  UISETP.NE.AND.EX UP1, UPT, UR7, URZ, UPT, UP1 ;  /* 0x0000003f0700728c */ /* 0x000fc6000bf25310 */
[----:B------:R-:W-:Y:S01]  /*11c0*/  @UP0 ULDC.64 UR6, c[0x0][0xa28] ;  /* 0x00028a0000060ab9 */ /* 0x000fe20000000a00 */
[----:B--2---:R-:W2:Y:S01]  /*11d0*/  LDC R7, c[0x0][0x424] ;  /* 0x00010900ff077b82 */ /* 0x004ea20000000800 */
[----:B------:R-:W-:Y:S01]  /*11e0*/  @UP0 UIMAD.WIDE UR6, UR5, 0x4, UR6 ;  /* 0x00000004050608a5 */ /* 0x000fe2000f8e0206 */
[----:B------:R-:W-:-:S05]  /*11f0*/  PLOP3.LUT P2, PT, PT, PT, UP1, 0x80, 0x0 ;  /* 0x000000000000781c */ /* 0x000fca0003f4f018 */
[----:B------:R-:W-:Y:S01]  /*1200*/  @UP1 ULDC.64 UR8, c[0x0][0xa18] ;  /* 0x0002860000081ab9 */ /* 0x000fe20000000a00 */
[----:B------:R-:W-:Y:S01]  /*1210*/  IMAD.U32 R2, RZ, RZ, UR6 ;  /* 0x00000006ff027e24 */ /* 0x000fe2000f8e00ff */
[----:B------:R-:W3:Y:S01]  /*1220*/  LDC R17, c[0x0][0x2f0] ;  /* 0x0000bc00ff117b82 */ /* 0x000ee20000000800 */
[----:B------:R-:W-:Y:S01]  /*1230*/  IMAD.U32 R3, RZ, RZ, UR7 ;  /* 0x00000007ff037e24 */ /* 0x000fe2000f8e00ff */
[----:B------:R-:W-:Y:S01]  /*1240*/  @UP1 UIMAD.WIDE UR6, UR5, 0x4, UR8 ;  /* 0x00000004050618a5 */ /* 0x000fe2000f8e0208 */
[----:B------:R-:W-:-:S03]  /*1250*/  LOP3.LUT R6, R10, 0xff000000, RZ, 0xc0, !PT ;  /* 0xff0000000a067812 */ /* 0x000fc600078ec0ff */
[----:B----4-:R4:W5:Y:S02]  /*1260*/  @P0 LDG.E R8, desc[UR40][R2.64] ;  /* 0x0000002802080981 */ /* 0x010964000c1e1900 */
[----:B------:R-:W-:Y:S02]  /*1270*/  IMAD.U32 R4, RZ, RZ, UR6 ;  /* 0x00000006ff047e24 */ /* 0x000fe4000f8e00ff */
[----:B------:R-:W-:Y:S01]  /*1280*/  IMAD.U32 R5, RZ, RZ, UR7 ;  /* 0x00000007ff057e24 */ /* 0x000fe2000f8e00ff */
[----:B------:R-:W-:-:S04]  /*1290*/  ULDC.64 UR6, c[0x0][0xa20] ;  /* 0x0002880000067ab9 */ /* 0x000fc80000000a00 */
[----:B0-----:R0:W5:Y:S01]  /*12a0*/  @P2 LDG.E R16, desc[UR40][R4.64] ;  /* 0x0000002804102981 */ /* 0x001162000c1e1900 */
[----:B-1----:R-:W-:Y:S02]  /*12b0*/  ISETP.NE.U32.AND P0, PT, R12, RZ, PT ;  /* 0x000000ff0c00720c */ /* 0x002fe40003f05070 */
[----:B------:R-:W-:Y:S02]  /*12c0*/  ISETP.NE.U32.AND P1, PT, RZ, UR6, PT ;  /* 0x00000006ff007c0c */ /* 0x000fe4000bf25070 */
[----:B------:R-:W-:Y:S02]  /*12d0*/  LOP3.LUT R0, R10, 0xff0000, RZ, 0xc0, !PT ;  /* 0x00ff00000a007812 */ /* 0x000fe400078ec0ff */
[----:B----4-:R-:W-:Y:S02]  /*12e0*/  SHF.R.U32.HI R3, RZ, 0x8, R6 ;  /* 0x00000008ff037819 */ /* 0x010fe40000011606 */
[----:B------:R-:W-:Y:S02]  /*12f0*/  ISETP.NE.AND.EX P0, PT, R13, RZ, PT, P0 ;  /* 0x000000ff0d00720c */ /* 0x000fe40003f05300 */
[----:B------:R-:W-:-:S02]  /*1300*/  ISETP.NE.AND.EX P1, PT, RZ, UR7, PT, P1 ;  /* 0x00000007ff007c0c */ /* 0x000fc4000bf25310 */
[----:B------:R-:W-:Y:S02]  /*1310*/  LEA.HI R204, R0, R3, RZ, 0x10 ;  /* 0x0000000300cc7211 */ /* 0x000fe400078f80ff */
[----:B------:R-:W-:Y:S02]  /*1320*/  LOP3.LUT R23, R10, 0xffff, RZ, 0xc0, !PT ;  /* 0x0000ffff0a177812 */ /* 0x000fe400078ec0ff */
[----:B--2---:R-:W-:Y:S01]  /*1330*/  SEL R0, R7, 0x1, P0 ;  /* 0x0000000107007807 */ /* 0x004fe20000000000 */
[----:B0-----:R-:W-:Y:S06]  /*1340*/  @P2 BRA `(.L_x_11194) ;  /* 0x00000000002c2947 */ /* 0x001fec0003800000 */
        /* <DEDUP_REMOVED lines=11> */
.L_x_11194:
[----:B---3--:R-:W-:Y:S02]  /*1400*/  IMAD R17, R0, R17, RZ ;  /* 0x0000001100117224 */ /* 0x008fe400078e02ff */
        /* <DEDUP_REMOVED lines=8> */
.L_x_11195:
        /* <DEDUP_REMOVED lines=11> */
.L_x_11196:
[----:B------:R-:W1:Y:S01]  /*1540*/  LDC R0, c[0x0][0x448] ;  /* 0x00011200ff007b82 */ /* 0x000e620000000800 */
[----:B------:R-:W-:Y:S01]  /*1550*/  USHF.L.U32 UR42, UR4, 0x7, URZ ;  /* 0x00000007042a7899 */ /* 0x000fe2000800063f */
[----:B-----5:R-:W-:-:S03]  /*1560*/  IMAD.IADD R17, R17, 0x1, -R8 ;  /* 0x0000000111117824 */ /* 0x020fc600078e0a08 */
[----:B------:R-:W-:Y:S02]  /*1570*/  UIADD3 UR4, UR42, 0x7f, URZ ;  /* 0x0000007f2a047890 */ /* 0x000fe4000fffe03f */
[----:B0-----:R-:W-:Y:S01]  /*1580*/  IADD3 R3, R17, 0x1, -R16 ;  /* 0x0000000111037810 */ /* 0x001fe20007ffe810 */
[----:B------:R-:W0:Y:S01]  /*1590*/  LDC.64 R6, c[0x0][0x9e0] ;  /* 0x00027800ff067b82 */ /* 0x000e220000000a00 */
[----:B-1----:R-:W-:Y:S02]  /*15a0*/  ISETP.NE.AND P1, PT, R0, 0x1, PT ;  /* 0x000000010000780c */ /* 0x002fe40003f25270 */
[----:B------:R-:W-:Y:S01]  /*15b0*/  IMAD.U32 R0, RZ, RZ, UR4 ;  /* 0x00000004ff007e24 */ /* 0x000fe2000f8e00ff */
[----:B0-----:R-:W-:-:S10]  /*15c0*/  ISETP.GE.AND P2, PT, R7, 0x1, PT ;  /* 0x000000010700780c */ /* 0x001fd40003f46270 */
[----:B------:R-:W0:Y:S08]  /*15d0*/  @P1 LDC R2, c[0x0][0x44c] ;  /* 0x00011300ff021b82 */ /* 0x000e300000000800 */
[----:B------:R-:W1:Y:S01]  /*15e0*/  @P1 LDC R5, c[0x0][0x450] ;  /* 0x00011400ff051b82 */ /* 0x000e620000000800 */
[----:B0-----:R-:W-:-:S05]  /*15f0*/  @P1 IMAD.HI.U32 R2, R2, UR4, RZ ;  /* 0x0000000402021c27 */ /* 0x001fca000f8e00ff */
        /* <DEDUP_REMOVED lines=14> */
.L_x_11198:
[----:B------:R-:W-:-:S13]  /*16e0*/  ISETP.NE.AND P0, PT, R7, 0x1, PT ;  /* 0x000000010700780c */ /* 0x000fda0003f05270 */
[----:B------:R-:W0:Y:S02]  /*16f0*/  @P0 LDC.64 R4, c[0x0][0x9e8] ;  /* 0x00027a00ff040b82 */ /* 0x000e240000000a00 */
[----:B0-----:R-:W-:-:S05]  /*1700*/  @P0 IMAD.HI.U32 R4, R2, R4, RZ ;  /* 0x0000000402040227 */ /* 0x001fca00078e00ff */
[----:B------:R-:W-:-:S07]  /*1710*/  @P0 SHF.R.U32.HI R2, RZ, R5, R4 ;  /* 0x00000005ff020219 */ /* 0x000fce0000011604 */
.L_x_11199:
[----:B------:R-:W-:-:S05]  /*1720*/  IMAD R3, R2, R7, R7 ;  /* 0x0000000702037224 */ /* 0x000fca00078e0207 */
[----:B------:R-:W-:-:S07]  /*1730*/  VIMNMX R0, R0, R3, PT ;  /* 0x0000000300007248 */ /* 0x000fce0003fe0100 */
.L_x_11197:
[----:B------:R-:W0:Y:S01]  /*1740*/  @P1 LDC R4, c[0x0][0x44c] ;  /* 0x00011300ff041b82 */ /* 0x000e220000000800 */
[----:B------:R-:W-:Y:S01]  /*1750*/  IMAD.U32 R3, RZ, RZ, UR42 ;  /* 0x0000002aff037e24 */ /* 0x000fe2000f8e00ff */
[----:B------:R-:W-:Y:S01]  /*1760*/  ULDC UR4, c[0x0][0x9dc] ;  /* 0x0002770000047ab9 */ /* 0x000fe20000000800 */
[----:B------:R-:W-:Y:S02]  /*1770*/  VIADD R2, R0, 0x5f ;  /* 0x0000005f00027836 */ /* 0x000fe40000000000 */
[----:B------:R-:W-:Y:S02]  /*1780*/  VIADD R0, R17, 0x5f ;  /* 0x0000005f11007836 */ /* 0x000fe40000000000 */
[----:B------:R-:W-:Y:S01]  /*1790*/  IMAD.HI R2, R2, 0x2aaaaaab, RZ ;  /* 0x2aaaaaab02027827 */ /* 0x000fe200078e02ff */
[----:B------:R-:W1:Y:S03]  /*17a0*/  @P1 LDC R5, c[0x0][0x450] ;  /* 0x00011400ff051b82 */ /* 0x000e660000000800 */
[----:B------:R-:W-:-:S04]  /*17b0*/  IMAD.HI R0, R0, 0x2aaaaaab, RZ ;  /* 0x2aaaaaab00007827 */ /* 0x000fc800078e02ff */
[----:B0-----:R-:W-:-:S05]  /*17c0*/  @P1 IMAD.HI.U32 R4, R4, UR42, RZ ;  /* 0x0000002a04041c27 */ /* 0x001fca000f8e00ff */
[----:B-1----:R-:W-:Y:S02]  /*17d0*/  @P1 SHF.R.U32.HI R3, RZ, R5, R4 ;  /* 0x00000005ff031219 */ /* 0x002fe40000011604 */
[----:B------:R-:W-:Y:S02]  /*17e0*/  SHF.R.U32.HI R5, RZ, 0x1f, R2 ;  /* 0x0000001fff057819 */ /* 0x000fe40000011602 */
[----:B------:R-:W-:Y:S02]  /*17f0*/  IADD3 R4, R3, R17, -R16 ;  /* 0x0000001103047210 */ /* 0x000fe40007ffe810 */
[----:B------:R-:W-:Y:S02]  /*1800*/  SHF.R.U32.HI R3, RZ, 0x1f, R0 ;  /* 0x0000001fff037819 */ /* 0x000fe40000011600 */
[----:B------:R-:W-:Y:S01]  /*1810*/  LEA.HI.SX32 R2, R2, R5, 0x1c ;  /* 0x0000000502027211 */ /* 0x000fe200078fe2ff */
[----:B------:R-:W-:Y:S01]  /*1820*/  VIADD R6, R4, -UR4 ;  /* 0x8000000404067c36 */ /* 0x000fe20008000000 */
[----:B------:R-:W-:-:S04]  /*1830*/  LEA.HI.SX32 R3, R0, R3, 0x1c ;  /* 0x0000000300037211 */ /* 0x000fc800078fe2ff */
[----:B------:R-:W-:Y:S02]  /*1840*/  R2UR UR4, R6 ;  /* 0x00000000060472ca */ /* 0x000fe400000e0000 */
[----:B------:R-:W-:Y:S01]  /*1850*/  VIMNMX R176, R3, R2, PT ;  /* 0x0000000203b07248 */ /* 0x000fe20003fe0100 */
[----:B------:R-:W-:-:S12]  /*1860*/  @!P2 BRA `(.L_x_11200) ;  /* 0x000000000044a947 */ /* 0x000fd80003800000 */
        /* <DEDUP_REMOVED lines=9> */
.L_x_11201:
[----:B------:R-:W-:-:S13]  /*1900*/  ISETP.NE.AND P0, PT, R7, 0x1, PT ;  /* 0x000000010700780c */ /* 0x000fda0003f05270 */
[----:B------:R-:W0:Y:S02]  /*1910*/  @P0 LDC.64 R2, c[0x0][0x9e8] ;  /* 0x00027a00ff020b82 */ /* 0x000e240000000a00 */
[----:B0-----:R-:W-:-:S05]  /*1920*/  @P0 IMAD.HI.U32 R0, R4, R2, RZ ;  /* 0x0000000204000227 */ /* 0x001fca00078e00ff */
[----:B------:R-:W-:-:S07]  /*1930*/  @P0 SHF.R.U32.HI R4, RZ, R3, R0 ;  /* 0x00000003ff040219 */ /* 0x000fce0000011600 */
.L_x_11202:
[----:B------:R-:W-:-:S05]  /*1940*/  IMAD R4, R4, R7, RZ ;  /* 0x0000000704047224 */ /* 0x000fca00078e02ff */
[----:B------:R-:W-:-:S13]  /*1950*/  R2UR UR5, R4 ;  /* 0x00000000040572ca */ /* 0x000fda00000e0000 */
[----:B------:R-:W-:-:S04]  /*1960*/  UISETP.LT.AND UP0, UPT, UR4, UR5, UPT ;  /* 0x000000050400728c */ /* 0x000fc8000bf01270 */
[----:B------:R-:W-:-:S12]  /*1970*/  USEL UR4, UR4, UR5, !UP0 ;  /* 0x0000000504047287 */ /* 0x000fd8000c000000 */
.L_x_11200:
[----:B------:R-:W-:Y:S01]  /*1980*/  UIMAD.WIDE UR4, UR4, 0x2aaaaaab, URZ ;  /* 0x2aaaaaab040478a5 */ /* 0x000fe2000f8e023f */
[----:B------:R-:W-:Y:S02]  /*1990*/  LOP3.LUT R234, R204, 0xff, RZ, 0xc0, !PT ;  /* 0x000000ffccea7812 */ /* 0x000fe400078ec0ff */
[----:B------:R-:W-:Y:S01]  /*19a0*/  SHF.R.U32.HI R204, RZ, 0x10, R204 ;  /* 0x00000010ffcc7819 */ /* 0x000fe200000116cc */
[----:B------:R-:W-:Y:S01]  /*19b0*/  USHF.R.U32.HI UR4, URZ, 0x1f, UR5 ;  /* 0x0000001f3f047899 */ /* 0x000fe20008011605 */
[----:B------:R-:W-:-:S03]  /*19c0*/  R2UR UR8, R234 ;  /* 0x00000000ea0872ca */ /* 0x000fc600000e0000 */
[----:B------:R-:W-:-:S04]  /*19d0*/  ULEA.HI.SX32 UR4, UR5, UR4, 0x1c ;  /* 0x0000000405047291 */ /* 0x000fc8000f8fe23f */
[----:B------:R-:W-:-:S04]  /*19e0*/  UISETP.LT.AND UP0, UPT, URZ, UR4, UPT ;  /* 0x000000043f00728c */ /* 0x000fc8000bf01270 */
[----:B------:R-:W-:-:S03]  /*19f0*/  USEL UR43, URZ, UR4, !UP0 ;  /* 0x000000043f2b7287 */ /* 0x000fc6000c000000 */
[----:B------:R-:W-:-:S03]  /*1a00*/  UMOV UR4, URZ ;  /* 0x0000003f00047c82 */ /* 0x000fc60008000000 */
[----:B------:R-:W-:-:S13]  /*1a10*/  ISETP.GT.AND P0, PT, R176, UR43, PT ;  /* 0x0000002bb0007c0c */ /* 0x000fda000bf04270 */
[----:B------:R-:W-:Y:S05]  /*1a20*/  @!P0 BRA `(.L_x_11203) ;  /* 0x0000000000948947 */ /* 0x000fea0003800000 */
[----:B------:R-:W0:Y:S01]  /*1a30*/  LDC R3, c[0x0][0x9f0] ;  /* 0x00027c00ff037b82 */ /* 0x000e220000000800 */
[----:B------:R-:W-:Y:S01]  /*1a40*/  ISETP.NE.AND P0, PT, R204, RZ, PT ;  /* 0x000000ffcc00720c */ /* 0x000fe20003f05270 */
[----:B------:R-:W-:-:S03]  /*1a50*/  UMOV UR4, URZ ;  /* 0x0000003f00047c82 */ /* 0x000fc60008000000 */
[----:B0-----:R-:W-:-:S04]  /*1a60*/  SEL R5, R204, R3, P0 ;  /* 0x00000003cc057207 */ /* 0x001fc80000000000 */
[-C--:B------:R-:W-:Y:S02]  /*1a70*/  IABS R0, R5.reuse ;  /* 0x0000000500007213 */ /* 0x080fe40000000000 */
[----:B------:R-:W-:Y:S02]  /*1a80*/  IABS R6, R5 ;  /* 0x0000000500067213 */ /* 0x000fe40000000000 */
[----:B------:R-:W-:Y:S02]  /*1a90*/  R2UR UR9, R0 ;  /* 0x00000000000972ca */ /* 0x000fe400000e0000 */
[----:B------:R-:W-:-:S05]  /*1aa0*/  IADD3 R0, R5, -0x1, R176 ;  /* 0xffffffff05007810 */ /* 0x000fca0007ffe0b0 */
[----:B------:R-:W-:-:S05]  /*1ab0*/  VIADD R0, R0, -UR43 ;  /* 0x8000002b00007c36 */ /* 0x000fca0008000000 */
[----:B------:R-:W-:Y:S01]  /*1ac0*/  IABS R4, R0 ;  /* 0x0000000000047213 */ /* 0x000fe20000000000 */
[----:B------:R-:W0:Y:S01]  /*1ad0*/  I2F.RP R2, UR9 ;  /* 0x0000000900027d06 */ /* 0x000e220008209400 */
[----:B------:R-:W-:Y:S02]  /*1ae0*/  LOP3.LUT R0, R0, R5, RZ, 0x3c, !PT ;  /* 0x0000000500007212 */ /* 0x000fe400078e3cff */
        /* <DEDUP_REMOVED lines=12> */
[----:B------:R-:W-:Y:S02]  /*1bb0*/  R2UR UR6, R0 ;  /* 0x00000000000672ca */ /* 0x000fe400000e0000 */
[----:B------:R-:W-:Y:S01]  /*1bc0*/  R2UR UR7, R5 ;  /* 0x00000000050772ca */ /* 0x000fe200000e0000 */
[----:B------:R-:W-:-:S11]  /*1bd0*/  UISETP.GT.U32.AND UP1, UPT, UR9, UR4, UPT ;  /* 0x000000040900728c */ /* 0x000fd6000bf24070 */
[----:B------:R-:W-:Y:S02]  /*1be0*/  @!UP1 UIADD3 UR4, UR4, -UR9, URZ ;  /* 0x8000000904049290 */ /* 0x000fe4000fffe03f */
[----:B------:R-:W-:Y:S02]  /*1bf0*/  @!UP1 UIADD3 UR5, UR5, 0x1, URZ ;  /* 0x0000000105059890 */ /* 0x000fe4000fffe03f */
[----:B------:R-:W-:Y:S02]  /*1c00*/  UISETP.GE.U32.AND UP0, UPT, UR4, UR9, UPT ;  /* 0x000000090400728c */ /* 0x000fe4000bf06070 */
[----:B------:R-:W-:Y:S01]  /*1c10*/  UISETP.GE.AND UP1, UPT, UR6, URZ, UPT ;  /* 0x0000003f0600728c */ /* 0x000fe2000bf26270 */
[----:B------:R-:W-:-:S08]  /*1c20*/  R2UR UR6, R5 ;  /* 0x00000000050672ca */ /* 0x000fd000000e0000 */
[----:B------:R-:W-:Y:S02]  /*1c30*/  @UP0 UIADD3 UR5, UR5, 0x1, URZ ;  /* 0x0000000105050890 */ /* 0x000fe4000fffe03f */
[----:B------:R-:W-:-:S05]  /*1c40*/  UISETP.NE.AND UP0, UPT, UR7, URZ, UPT ;  /* 0x0000003f0700728c */ /* 0x000fca000bf05270 */
[----:B------:R-:W-:Y:S02]  /*1c50*/  UMOV UR4, UR5 ;  /* 0x0000000500047c82 */ /* 0x000fe40008000000 */
[----:B------:R-:W-:-:S04]  /*1c60*/  @!UP1 UIADD3 UR4, -UR4, URZ, URZ ;  /* 0x0000003f04049290 */ /* 0x000fc8000fffe13f */
[----:B------:R-:W-:-:S12]  /*1c70*/  @!UP0 ULOP3.LUT UR4, URZ, UR6, URZ, 0x33, !UPT ;  /* 0x000000063f048292 */ /* 0x000fd8000f8e333f */
.L_x_11203:
[----:B------:R-:W-:Y:S02]  /*1c80*/  UIMAD UR43, UR8, UR4, UR43 ;  /* 0x00000004082b72a4 */ /* 0x000fe4000f8e022b */
[----:B------:R-:W-:Y:S01]  /*1c90*/  IMAD.U32 R3, RZ, RZ, UR4 ;  /* 0x00000004ff037e24 */ /* 0x000fe2000f8e00ff */
[----:B------:R-:W-:Y:S01]  /*1ca0*/  PLOP3.LUT P0, PT, PT, PT, PT, 0x80, 0x0 ;  /* 0x000000000000781c */ /* 0x000fe20003f0f070 */
        /* <DEDUP_REMOVED lines=105> */
.L_x_11205:
        /* <DEDUP_REMOVED lines=13> */
.L_x_11432:
[----:B0-----:R-:W-:Y:S01]  /*2410*/  IMAD.U32 R0, RZ, RZ, UR44 ;  /* 0x0000002cff007e24 */ /* 0x001fe2000f8e00ff */
[----:B------:R-:W-:Y:S05]  /*2420*/  WARPSYNC.ALL ;  /* 0x0000000000007948 */ /* 0x000fea0003800000 */
[----:B------:R0:W-:Y:S01]  /*2430*/  BAR.SYNC.DEFER_BLOCKING R7, 0x100 ;  /* 0x000400070000751d */ /* 0x0001e20000010000 */
[----:B------:R-:W-:-:S13]  /*2440*/  ISETP.NE.AND P0, PT, R0, 0x3, PT ;  /* 0x000000030000780c */ /* 0x000fda0003f05270 */
[----:B0-----:R-:W-:Y:S05]  /*2450*/  @!P0 BRA `(.L_x_11207) ;  /* 0x0000000000048947 */ /* 0x001fea0003800000 */
[----:B------:R-:W-:Y:S01]  /*2460*/  BPT.TRAP 0x1 ;  /* 0x000000040000795c */ /* 0x000fe20000300000 */
.L_x_11207:
[----:B------:R-:W-:Y:S01]  /*2470*/  R2UR UR21, R5 ;  /* 0x00000000051572ca */ /* 0x000fe200000e0000 */
[----:B------:R-:W-:-:S05]  /*2480*/  IMAD.U32 R8, RZ, RZ, UR38 ;  /* 0x00000026ff087e24 */ /* 0x000fca000f8e00ff */
[----:B------:R-:W-:-:S07]  /*2490*/  SHF.L.U32 R8, R8, 0x1f, RZ ;  /* 0x0000001f08087819 */ /* 0x000fce00000006ff */
[----:B------:R-:W-:-:S09]  /*24a0*/  ULEA UR21, UR37, UR21, 0x3 ;  /* 0x0000001525157291 */ /* 0x000fd2000f8e183f */
[----:B------:R0:W1:Y:S01]  /*24b0*/  SYNCS.PHASECHK.TRANS64.TRYWAIT P1, [UR21+0x22830], R8 ;  /* 0x02283008ff0075a7 */ /* 0x0000620008020155 */
[----:B------:R-:W-:Y:S05]  /*24c0*/  @!P0 BRA `(.L_x_11208) ;  /* 0x0000000000048947 */ /* 0x000fea0003800000 */
[----:B------:R-:W-:Y:S01]  /*24d0*/  BPT.TRAP 0x1 ;  /* 0x000000040000795c */ /* 0x000fe20000300000 */
.L_x_11208:
[----:B-1----:R-:W-:Y:S05]  /*24e0*/  @P1 BRA `(.L_x_11209) ;  /* 0x0000000000081947 */ /* 0x002fea0003800000 */
[----:B------:R-:W1:Y:S02]  /*24f0*/  SYNCS.PHASECHK.TRANS64.TRYWAIT P1, [UR21+0x22830], R8 ;  /* 0x02283008ff0075a7 */ /* 0x000e640008020155 */
[----:B-1----:R-:W-:Y:S05]  /*2500*/  @!P1 BRA `(.L_x_11210) ;  /* 0x0000016800e09947 */ /* 0x002fea0003800000 */
.L_x_11209:
        /* <DEDUP_REMOVED lines=8> */
[----:B------:R-:W2:Y:S01]  /*2590*/  LDC R201, c[0x0][0x448] ;  /* 0x00011200ffc97b82 */ /* 0x000ea20000000800 */
[----:B------:R-:W-:Y:S01]  /*25a0*/  UMOV UR9, 0x40000040 ;  /* 0x4000004000097882 */ /* 0x000fe20000000000 */
[----:B------:R-:W-:Y:S01]  /*25b0*/  UMOV UR11, 0x40000040 ;  /* 0x40000040000b7882 */ /* 0x000fe20000000000 */
[----:B------:R-:W-:Y:S01]  /*25c0*/  UIADD3 UR12, UR16, 0x6, URZ ;  /* 0x00000006100c7890 */ /* 0x000fe2000fffe03f */
[----:B------:R-:W3:Y:S01]  /*25d0*/  S2R R0, SR_TID.X ;  /* 0x0000000000007919 */ /* 0x000ee20000002100 */
[----:B------:R-:W-:Y:S01]  /*25e0*/  UIADD3 UR4, UR4, 0x1c400, URZ ;  /* 0x0001c40004047890 */ /* 0x000fe2000fffe03f */
[----:B------:R-:W-:Y:S01]  /*25f0*/  LOP3.LUT R18, R18, 0xffefffff, RZ, 0xc0, !PT ;  /* 0xffefffff12127812 */ /* 0x000fe200078ec0ff */
[----:B------:R-:W-:Y:S01]  /*2600*/  UMOV UR13, 0x40000040 ;  /* 0x40000040000d7882 */ /* 0x000fe20000000000 */
[----:B------:R-:W-:Y:S01]  /*2610*/  UMOV UR15, 0x40000040 ;  /* 0x40000040000f7882 */ /* 0x000fe20000000000 */
[----:B------:R-:W-:Y:S01]  /*2620*/  USHF.R.U32.HI UR4, URZ, 0x4, UR4 ;  /* 0x000000043f047899 */ /* 0x000fe20008011604 */
[----:B------:R-:W4:Y:S01]  /*2630*/  S2R R4, SR_TID.X ;  /* 0x0000000000047919 */ /* 0x000f220000002100 */
[----:B------:R-:W-:-:S02]  /*2640*/  IMAD.MOV.U32 R11, RZ, RZ, -0x60 ;  /* 0xffffffa0ff0b7424 */ /* 0x000fc400078e00ff */
[----:B------:R-:W-:Y:S02]  /*2650*/  ULOP3.LUT UR4, UR4, 0x3fff, URZ, 0xc0, !UPT ;  /* 0x00003fff04047892 */ /* 0x000fe4000f8ec03f */
[----:B------:R-:W-:Y:S02]  /*2660*/  IMAD R14, R176, R11, 0x60 ;  /* 0x00000060b00e7424 */ /* 0x000fe400078e020b */
[----:B------:R-:W-:Y:S02]  /*2670*/  ULOP3.LUT UR20, UR4, 0x10000, URZ, 0xfc, !UPT ;  /* 0x0001000004147892 */ /* 0x000fe4000f8efc3f */
[----:B------:R-:W-:Y:S01]  /*2680*/  UIADD3 UR4, UR16, 0x2, URZ ;  /* 0x0000000210047890 */ /* 0x000fe2000fffe03f */
[----:B------:R-:W-:Y:S01]  /*2690*/  IMAD.IADD R13, R14, 0x1, -R19 ;  /* 0x000000010e0d7824 */ /* 0x000fe200078e0a13 */
[----:B------:R-:W-:Y:S01]  /*26a0*/  UIMAD UR18, UR37, 0x300, UR20 ;  /* 0x00000300251278a4 */ /* 0x000fe2000f8e0214 */
[----:B--2---:R-:W-:-:S03]  /*26b0*/  ISETP.NE.AND P2, PT, R201, 0x1, PT ;  /* 0x00000001c900780c */ /* 0x004fc60003f45270 */
[----:B------:R-:W-:Y:S02]  /*26c0*/  UIADD3 UR6, UR18, 0x2, URZ ;  /* 0x0000000212067890 */ /* 0x000fe4000fffe03f */
[----:B------:R-:W-:Y:S02]  /*26d0*/  UIADD3 UR10, UR18, 0x4, URZ ;  /* 0x00000004120a7890 */ /* 0x000fe4000fffe03f */
[----:B------:R-:W-:Y:S02]  /*26e0*/  UIADD3 UR14, UR18, 0x6, URZ ;  /* 0x00000006120e7890 */ /* 0x000fe4000fffe03f */
[----:B------:R-:W-:Y:S01]  /*26f0*/  HGMMA.64x96x16.F32.BF16 R24, gdesc[UR16], RZ, !UPT, gsb0 ;  /* 0x01600000101879f0 */ /* 0x000fe2000c0018ff */
[----:B---3--:R-:W-:-:S03]  /*2700*/  LOP3.LUT R0, R0, 0x7f, RZ, 0xc0, !PT ;  /* 0x0000007f00007812 */ /* 0x008fc600078ec0ff */
[----:B-1----:R-:W1:Y:S01]  /*2710*/  @P2 LDC R3, c[0x0][0x44c] ;  /* 0x00011300ff032b82 */ /* 0x002e620000000800 */
[----:B------:R-:W-:Y:S02]  /*2720*/  @P2 LOP3.LUT R18, R18, 0x100000, RZ, 0xfc, !PT ;  /* 0x0010000012122812 */ /* 0x000fe400078efcff */
[----:B------:R-:W-:Y:S01]  /*2730*/  ISETP.NE.AND P1, PT, R0, RZ, PT ;  /* 0x000000ff0000720c */ /* 0x000fe20003f25270 */
[----:B------:R-:W-:Y:S01]  /*2740*/  VIADD R0, R22, UR42 ;  /* 0x0000002a16007c36 */ /* 0x000fe20008000000 */
[----:B----4-:R-:W-:-:S03]  /*2750*/  SHF.R.U32.HI R4, RZ, 0x7, R4 ;  /* 0x00000007ff047819 */ /* 0x010fc60000011604 */
[----:B------:R-:W2:Y:S01]  /*2760*/  @P2 LDC R9, c[0x0][0x450] ;  /* 0x00011400ff092b82 */ /* 0x000ea20000000800 */
[----:B------:R-:W-:Y:S01]  /*2770*/  IADD3 R4, -R4, 0xb, RZ ;  /* 0x0000000b04047810 */ /* 0x000fe20007ffe1ff */
[----:B-1----:R-:W-:-:S04]  /*2780*/  @P2 IMAD.HI.U32 R2, R0, R3, RZ ;  /* 0x0000000300022227 */ /* 0x002fc800078e00ff */
[----:B------:R-:W-:Y:S02]  /*2790*/  IMAD.MOV.U32 R3, RZ, RZ, R0 ;  /* 0x000000ffff037224 */ /* 0x000fe400078e0000 */
[----:B------:R-:W-:Y:S01]  /*27a0*/  IMAD.U32 R0, RZ, RZ, UR21 ;  /* 0x00000015ff007e24 */ /* 0x000fe2000f8e00ff */
[----:B--2---:R-:W-:Y:S01]  /*27b0*/  @P2 SHF.R.U32.HI R3, RZ, R9, R2 ;  /* 0x00000009ff032219 */ /* 0x004fe20000011602 */
[----:B------:R-:W-:Y:S02]  /*27c0*/  IMAD R2, R176, -0x60, R17 ;  /* 0xffffffa0b0027824 */ /* 0x000fe400078e0211 */
[----:B------:R-:W-:Y:S02]  /*27d0*/  @!P1 VIADD R0, R0, 0x22840 ;  /* 0x0002284000009836 */ /* 0x000fe40000000000 */
[----:B------:R-:W1:Y:S01]  /*27e0*/  SHFL.IDX PT, R15, R3, RZ, 0x1c1f ;  /* 0x001c1fff030f7589 */ /* 0x000e6200000e0000 */
[----:B------:R-:W-:Y:S02]  /*27f0*/  IADD3 R9, -R19, 0x61, R2 ;  /* 0x0000006113097810 */ /* 0x000fe40007ffe102 */
[----:B------:R-:W-:-:S02]  /*2800*/  @!P1 PRMT R0, RZ, 0x654, R0 ;  /* 0x00000654ff009816 */ /* 0x000fc40000000000 */
[----:B------:R-:W-:Y:S01]  /*2810*/  IADD3 R10, -R19, 0x60, R2 ;  /* 0x00000060130a7810 */ /* 0x000fe20007ffe102 */
[----:B------:R-:W-:Y:S01]  /*2820*/  IMAD.IADD R9, R9, 0x1, -R16 ;  /* 0x0000000109097824 */ /* 0x000fe200078e0a10 */
[----:B------:R-:W-:Y:S02]  /*2830*/  WARPGROUP.DEPBAR.LE gsb0, 0x0 ;  /* 0x00008000000079c5 */ /* 0x000fe40000010000 */
[----:B------:R-:W-:-:S06]  /*2840*/  WARPGROUP.ARRIVE ;  /* 0x00000000000079c5 */ /* 0x000fcc0000000000 */
[----:B------:R-:W-:Y:S03]  /*2850*/  HGMMA.64x96x16.F32.BF16 R24, gdesc[UR4], R24, gsb0 ;  /* 0x01600000041879f0 */ /* 0x000fe60008001818 */
[----:B------:R-:W-:Y:S02]  /*2860*/  WARPGROUP.DEPBAR.LE gsb0, 0x0 ;  /* 0x00008000000079c5 */ /* 0x000fe40000010000 */
[----:B------:R-:W-:-:S06]  /*2870*/  WARPGROUP.ARRIVE ;  /* 0x00000000000079c5 */ /* 0x000fcc0000000000 */
[----:B------:R-:W-:Y:S01]  /*2880*/  HGMMA.64x96x16.F32.BF16 R24, gdesc[UR8], R24, gsb0 ;  /* 0x01600000081879f0 */ /* 0x000fe20008001818 */
[----:B------:R-:W-:Y:S02]  /*2890*/  ULDC UR10, c[0x0][0x9dc] ;  /* 0x00027700000a7ab9 */ /* 0x000fe40000000800 */
[----:B------:R-:W-:-:S06]  /*28a0*/  ULOP3.LUT UR6, URZ, UR10, URZ, 0x33, !UPT ;  /* 0x0000000a3f067292 */ /* 0x000fcc000f8e333f */
[----:B------:R-:W-:-:S04]  /*28b0*/  VIADD R12, R9, UR6 ;  /* 0x00000006090c7c36 */ /* 0x000fc80008000000 */
[----:B-1----:R-:W-:Y:S01]  /*28c0*/  IMAD.IADD R2, R12, 0x1, R15 ;  /* 0x000000010c027824 */ /* 0x002fe200078e020f */
[----:B------:R-:W-:Y:S02]  /*28d0*/  WARPGROUP.DEPBAR.LE gsb0, 0x0 ;  /* 0x00008000000079c5 */ /* 0x000fe40000010000 */
[----:B------:R-:W-:-:S06]  /*28e0*/  WARPGROUP.ARRIVE ;  /* 0x00000000000079c5 */ /* 0x000fcc0000000000 */
[----:B------:R-:W-:Y:S01]  /*28f0*/  HGMMA.64x96x16.F32.BF16 R24, gdesc[UR12], R24, gsb0 ;  /* 0x016000000c1879f0 */ /* 0x000fe20008001818 */
[----:B------:R-:W-:Y:S02]  /*2900*/  ULDC.64 UR14, c[0x0][0x9e0] ;  /* 0x00027800000e7ab9 */ /* 0x000fe40000000a00 */
[----:B------:R-:W-:Y:S01]  /*2910*/  UISETP.GE.AND UP0, UPT, UR15, 0x1, UPT ;  /* 0x000000010f00788c */ /* 0x000fe2000bf06270 */
[----:B------:R-:W-:-:S05]  /*2920*/  VIADD R11, R9, UR14 ;  /* 0x0000000e090b7c36 */ /* 0x000fca0008000000 */
[----:B------:R-:W-:Y:S01]  /*2930*/  PLOP3.LUT P2, PT, PT, PT, UP0, 0x40, 0x0 ;  /* 0x000000000000781c */ /* 0x000fe20003f4e808 */
[----:B------:R-:W-:Y:S02]  /*2940*/  WARPGROUP.DEPBAR.LE gsb0, 0x0 ;  /* 0x00008000000079c5 */ /* 0x000fe40000010000 */
[----:B------:R1:W-:Y:S06]  /*2950*/  BAR.ARV R4, 0x100 ;  /* 0x000400040000751d */ /* 0x0003ec0000002000 */
[----:B------:R2:W-:Y:S02]  /*2960*/  @!P1 SYNCS.ARRIVE.TRANS64.RED.A1T0 RZ, [R0+URZ], RZ ;  /* 0x000000ff00ff99a7 */ /* 0x0005e4000810043f */
[----:B--2---:R-:W-:-:S02]  /*2970*/  VIADDMNMX R0, R15, R11, R10, PT ;  /* 0x0000000b0f007246 */ /* 0x004fc4000380010a */
[----:B-1----:R-:W-:Y:S05]  /*2980*/  @P2 BRA `(.L_x_11211) ;  /* 0x0000000000542947 */ /* 0x002fea0003800000 */
        /* <DEDUP_REMOVED lines=12> */
.L_x_11213:
[----:B------:R-:W-:-:S06]  /*2a50*/  UISETP.NE.AND UP1, UPT, UR15, 0x1, UPT ;  /* 0x000000010f00788c */ /* 0x000fcc000bf25270 */
[----:B------:R-:W-:-:S05]  /*2a60*/  PLOP3.LUT P2, PT, PT, PT, UP1, 0x80, 0x0 ;  /* 0x000000000000781c */ /* 0x000fca0003f4f018 */
[----:B------:R-:W-:-:S08]  /*2a70*/  @UP1 ULDC.64 UR6, c[0x0][0x9e8] ;  /* 0x00027a0000061ab9 */ /* 0x000fd00000000a00 */
[----:B------:R-:W-:-:S05]  /*2a80*/  @P2 IMAD.HI.U32 R9, R6, UR6, RZ ;  /* 0x0000000606092c27 */ /* 0x000fca000f8e00ff */
[----:B------:R-:W-:-:S07]  /*2a90*/  @P2 SHF.R.U32.HI R6, RZ, UR7, R9 ;  /* 0x00000007ff062c19 */ /* 0x000fce0008011609 */
.L_x_11214:
[----:B------:R-:W-:Y:S05]  /*2aa0*/  BSYNC B0 ;  /* 0x0000000000007941 */ /* 0x000fea0003800000 */
.L_x_11212:
[----:B------:R-:W-:-:S05]  /*2ab0*/  IMAD R9, R6, UR15, R13 ;  /* 0x0000000f06097c24 */ /* 0x000fca000f8e020d */
[----:B------:R-:W-:Y:S02]  /*2ac0*/  VIMNMX R2, R2, R9, !PT ;  /* 0x0000000902027248 */ /* 0x000fe40007fe0100 */
[----:B------:R-:W-:-:S07]  /*2ad0*/  VIADDMNMX R0, R9, UR15, R0, PT ;  /* 0x0000000f09007c46 */ /* 0x000fce000b800100 */
.L_x_11211:
[C---:B------:R-:W-:Y:S01]  /*2ae0*/  ISETP.GE.AND P3, PT, R14.reuse, 0x9, PT ;  /* 0x000000090e00780c */ /* 0x040fe20003f66270 */
[----:B------:R-:W1:Y:S01]  /*2af0*/  SHFL.IDX PT, R3, R3, 0x1, 0x1c1f ;  /* 0x003c1f0003037f89 */ /* 0x000e6200000e0000 */
[----:B------:R-:W-:Y:S02]  /*2b00*/  ISETP.GE.AND P2, PT, R14, 0x2, PT ;  /* 0x000000020e00780c */ /* 0x000fe40003f46270 */
[----:B------:R-:W-:Y:S02]  /*2b10*/  P2R R9, PR, RZ, 0x8 ;  /* 0x00000008ff097803 */ /* 0x000fe40000000000 */
[C---:B------:R-:W-:Y:S02]  /*2b20*/  ISETP.GT.AND P3, PT, R2.reuse, 0x8, !P3 ;  /* 0x000000080200780c */ /* 0x040fe40005f64270 */
[----:B------:R-:W-:Y:S02]  /*2b30*/  ISETP.GT.AND P4, PT, R2, 0x1, !P2 ;  /* 0x000000010200780c */ /* 0x000fe40005784270 */
[----:B------:R-:W-:-:S02]  /*2b40*/  ISETP.LT.OR P3, PT, R0, 0x9, P3 ;  /* 0x000000090000780c */ /* 0x000fc40001f61670 */
[----:B------:R-:W-:Y:S02]  /*2b50*/  ISETP.GE.AND P5, PT, R14, 0xa, PT ;  /* 0x0000000a0e00780c */ /* 0x000fe40003fa6270 */
[----:B------:R-:W-:Y:S02]  /*2b60*/  FSEL R28, R28, -INF , !P3 ;  /* 0xff8000001c1c7808 */ /* 0x000fe40005800000 */
[----:B------:R-:W-:Y:S02]  /*2b70*/  ISETP.LT.OR P4, PT, R0, 0x2, P4 ;  /* 0x000000020000780c */ /* 0x000fe40002781670 */
[----:B------:R-:W-:Y:S02]  /*2b80*/  ISETP.GT.AND P3, PT, R2, 0x9, !P5 ;  /* 0x000000090200780c */ /* 0x000fe40006f64270 */
[----:B------:R-:W-:Y:S02]  /*2b90*/  FSEL R25, R25, -INF , !P4 ;  /* 0xff80000019197808 */ /* 0x000fe40006000000 */
[----:B------:R-:W-:-:S02]  /*2ba0*/  ISETP.LT.OR P3, PT, R0, 0xa, P3 ;  /* 0x0000000a0000780c */ /* 0x000fc40001f61670 */
[----:B------:R-:W-:Y:S01]  /*2bb0*/  ISETP.GE.AND P4, PT, R14, 0x11, PT ;  /* 0x000000110e00780c */ /* 0x000fe20003f86270 */
[----:B-1----:R-:W-:Y:S01]  /*2bc0*/  IMAD.IADD R6, R12, 0x1, R3 ;  /* 0x000000010c067824 */ /* 0x002fe200078e0203 */
        /* <DEDUP_REMOVED lines=119> */
.L_x_11217:
[----:B------:R-:W-:-:S06]  /*3340*/  UISETP.NE.AND UP1, UPT, UR15, 0x1, UPT ;  /* 0x000000010f00788c */ /* 0x000fcc000bf25270 */
[----:B------:R-:W-:-:S05]  /*3350*/  PLOP3.LUT P5, PT, PT, PT, UP1, 0x80, 0x0 ;  /* 0x000000000000781c */ /* 0x000fca0003faf018 */
[----:B------:R-:W-:-:S08]  /*3360*/  @UP1 ULDC.64 UR6, c[0x0][0x9e8] ;  /* 0x00027a0000061ab9 */ /* 0x000fd00000000a00 */
[----:B------:R-:W-:Y:S01]  /*3370*/  @P5 IMAD.HI.U32 R3, R0, UR6, RZ ;  /* 0x0000000600035c27 */ /* 0x000fe2000f8e00ff */
[----:B------:R-:W-:-:S13]  /*3380*/  PLOP3.LUT P5, PT, PT, PT, UP1, 0x80, 0x0 ;  /* 0x000000000000781c */ /* 0x000fda0003faf018 */
[----:B------:R-:W-:-:S07]  /*3390*/  @P5 SHF.R.U32.HI R0, RZ, UR7, R3 ;  /* 0x00000007ff005c19 */ /* 0x000fce0008011603 */
.L_x_11218:
[----:B------:R-:W-:Y:S05]  /*33a0*/  BSYNC B0 ;  /* 0x0000000000007941 */ /* 0x000fea0003800000 */
.L_x_11216:
[----:B------:R-:W-:-:S05]  /*33b0*/  IMAD R3, R0, UR15, R13 ;  /* 0x0000000f00037c24 */ /* 0x000fca000f8e020d */
[----:B------:R-:W-:Y:S02]  /*33c0*/  VIMNMX R6, R6, R3, !PT ;  /* 0x0000000306067248 */ /* 0x000fe40007fe0100 */
[----:B------:R-:W-:-:S07]  /*33d0*/  VIADDMNMX R2, R3, UR15, R2, PT ;  /* 0x0000000f03027c46 */ /* 0x000fce000b800102 */
.L_x_11215:
[----:B------:R-:W-:Y:S01]  /*33e0*/  ISETP.GT.AND P2, PT, R6, 0x1, !P2 ;  /* 0x000000010600780c */ /* 0x000fe20005744270 */
[----:B------:R-:W-:Y:S01]  /*33f0*/  ULDC UR7, c[0x0][0x988] ;  /* 0x0002620000077ab9 */ /* 0x000fe20000000800 */
[----:B------:R-:W-:Y:S02]  /*3400*/  ISETP.NE.AND P5, PT, R74, RZ, PT ;  /* 0x000000ff4a00720c */ /* 0x000fe40003fa5270 */
        /* <DEDUP_REMOVED lines=55> */
[----:B------:R-:W-:Y:S01]  /*3780*/  ISETP.NE.AND P5, PT, R85, RZ, PT ;  /* 0x000000ff5500720c */ /* 0x000fe20003fa5270 */
[----:B------:R-:W1:Y:S01]  /*3790*/  SHFL.BFLY PT, R0, R3, 0x2, 0x1f ;  /* 0x0c401f0003007f89 */ /* 0x000e6200000e0000 */
        /* <DEDUP_REMOVED lines=11> */
[----:B------:R-:W-:Y:S02]  /*3850*/  ISETP.GT.AND P3, PT, R6, 0x51, !P3 ;  /* 0x000000510600780c */ /* 0x000fe40005f64270 */
[----:B------:R-:W-:Y:S02]  /*3860*/  ISETP.LT.OR P2, PT, R2, 0x2a, P2 ;  /* 0x0000002a0200780c */ /* 0x000fe40001741670 */
[----:B-1----:R-:W-:-:S02]  /*3870*/  FMNMX.FTZ R9, R3, R0, !PT ;  /* 0x0000000003097209 */ /* 0x002fc40007810000 */
[----:B------:R-:W-:Y:S02]  /*3880*/  FSEL R47, R47, -INF , !P2 ;  /* 0xff8000002f2f7808 */ /* 0x000fe40005000000 */
[----:B------:R-:W-:Y:S01]  /*3890*/  ISETP.NE.AND P2, PT, R79, RZ, PT ;  /* 0x000000ff4f00720c */ /* 0x000fe20003f45270 */
[----:B------:R-:W1:Y:S01]  /*38a0*/  SHFL.BFLY PT, R0, R9, 0x1, 0x1f ;  /* 0x0c201f0009007f89 */ /* 0x000e6200000e0000 */
[----:B------:R-:W-:Y:S02]  /*38b0*/  FMNMX.FTZ R3, R26, R27, !PT ;  /* 0x0000001b1a037209 */ /* 0x000fe40007810000 */
[C---:B------:R-:W-:Y:S02]  /*38c0*/  ISETP.GT.AND P2, PT, R6.reuse, 0x30, !P2 ;  /* 0x000000300600780c */ /* 0x040fe40005744270 */
[----:B------:R-:W-:Y:S02]  /*38d0*/  ISETP.GT.AND P4, PT, R6, 0x58, !P4 ;  /* 0x000000580600780c */ /* 0x000fe40006784270 */
[----:B------:R-:W-:-:S02]  /*38e0*/  ISETP.LT.OR P2, PT, R2, 0x31, P2 ;  /* 0x000000310200780c */ /* 0x000fc40001741670 */
[----:B------:R-:W-:Y:S02]  /*38f0*/  ISETP.LT.OR P3, PT, R2, 0x52, P3 ;  /* 0x000000520200780c */ /* 0x000fe40001f61670 */
[----:B------:R-:W-:Y:S02]  /*3900*/  FSEL R50, R50, -INF , !P2 ;  /* 0xff80000032327808 */ /* 0x000fe40005000000 */
[----:B------:R-:W-:Y:S02]  /*3910*/  ISETP.NE.AND P2, PT, R80, RZ, PT ;  /* 0x000000ff5000720c */ /* 0x000fe40003f45270 */
[----:B------:R-:W-:Y:S02]  /*3920*/  ISETP.LT.OR P4, PT, R2, 0x59, P4 ;  /* 0x000000590200780c */ /* 0x000fe40002781670 */
[----:B------:R-:W-:Y:S02]  /*3930*/  ISETP.GT.AND P2, PT, R6, 0x31, !P2 ;  /* 0x000000310600780c */ /* 0x000fe40005744270 */
[----:B------:R-:W-:-:S02]  /*3940*/  FSEL R67, R67, -INF , !P3 ;  /* 0xff80000043437808 */ /* 0x000fc40005800000 */
[----:B------:R-:W-:Y:S02]  /*3950*/  ISETP.LT.OR P2, PT, R2, 0x32, P2 ;  /* 0x000000320200780c */ /* 0x000fe40001741670 */
[----:B------:R-:W-:Y:S02]  /*3960*/  FSEL R70, R70, -INF , !P4 ;  /* 0xff80000046467808 */ /* 0x000fe40006000000 */
[----:B------:R-:W-:Y:S02]  /*3970*/  FSEL R51, R51, -INF , !P2 ;  /* 0xff80000033337808 */ /* 0x000fe40005000000 */
[----:B------:R-:W-:Y:S02]  /*3980*/  ISETP.NE.AND P2, PT, R81, RZ, PT ;  /* 0x000000ff5100720c */ /* 0x000fe40003f45270 */
[----:B-1----:R-:W-:Y:S02]  /*3990*/  FMNMX.FTZ R0, R9, R0, !PT ;  /* 0x0000000009007209 */ /* 0x002fe40007810000 */
[----:B------:R-:W-:-:S03]  /*39a0*/  ISETP.GT.AND P2, PT, R6, 0x38, !P2 ;  /* 0x000000380600780c */ /* 0x000fc60005744270 */
[----:B------:R-:W-:Y:S01]  /*39b0*/  FMUL.FTZ R10, R0, UR7 ;  /* 0x00000007000a7c20 */ /* 0x000fe20008410000 */
        /* <DEDUP_REMOVED lines=18> */
[----:B------:R-:W-:-:S04]  /*3ae0*/  FSETP.NEU.FTZ.AND P2, PT, R0, -INF , PT ;  /* 0xff8000000000780b */ /* 0x000fc80003f5d000 */
        /* <DEDUP_REMOVED lines=9> */
[--C-:B------:R-:W-:Y:S01]  /*3b80*/  FFMA.FTZ R154, R28, UR7, -R12.reuse ;  /* 0x000000071c9a7c23 */ /* 0x100fe2000801080c */
[----:B------:R1:W-:Y:S01]  /*3b90*/  MUFU.EX2 R3, R13 ;  /* 0x0000000d00037308 */ /* 0x0003e20000000800 */
[----:B------:R-:W-:Y:S01]  /*3ba0*/  ISETP.NE.AND P5, PT, R14, RZ, PT ;  /* 0x000000ff0e00720c */ /* 0x000fe20003fa5270 */
[--C-:B------:R-:W-:Y:S01]  /*3bb0*/  FFMA.FTZ R156, R32, UR7, -R12.reuse ;  /* 0x00000007209c7c23 */ /* 0x100fe2000801080c */
[----:B------:R-:W-:Y:S01]  /*3bc0*/  FMNMX.FTZ R9, R35, R10, !PT ;  /* 0x0000000a23097209 */ /* 0x000fe20007810000 */
[--C-:B------:R-:W-:Y:S01]  /*3bd0*/  FFMA.FTZ R33, R33, UR7, -R12.reuse ;  /* 0x0000000721217c23 */ /* 0x100fe2000801080c */
[----:B------:R-:W-:Y:S01]  /*3be0*/  FSEL R63, R63, -INF , !P2 ;  /* 0xff8000003f3f7808 */ /* 0x000fe20005000000 */
[--C-:B------:R-:W-:Y:S01]  /*3bf0*/  FFMA.FTZ R158, R36, UR7, -R12.reuse ;  /* 0x00000007249e7c23 */ /* 0x100fe2000801080c */
[----:B------:R-:W-:Y:S01]  /*3c00*/  FMNMX.FTZ R10, R38, R9, !PT ;  /* 0x00000009260a7209 */ /* 0x000fe20007810000 */
[----:B------:R-:W2:Y:S01]  /*3c10*/  MUFU.EX2 R152, R152 ;  /* 0x0000009800987308 */ /* 0x000ea20000000800 */
[----:B------:R-:W-:Y:S01]  /*3c20*/  ISETP.GT.AND P2, PT, R6, 0x50, !P6 ;  /* 0x000000500600780c */ /* 0x000fe20007744270 */
[--C-:B------:R-:W-:Y:S01]  /*3c30*/  FFMA.FTZ R37, R37, UR7, -R12.reuse ;  /* 0x0000000725257c23 */ /* 0x100fe2000801080c */
[----:B------:R-:W-:Y:S01]  /*3c40*/  FMNMX.FTZ R9, R39, R10, !PT ;  /* 0x0000000a27097209 */ /* 0x000fe20007810000 */
[--C-:B------:R-:W-:Y:S01]  /*3c50*/  FFMA.FTZ R160, R40, UR7, -R12.reuse ;  /* 0x0000000728a07c23 */ /* 0x100fe2000801080c */
[----:B------:R-:W-:Y:S01]  /*3c60*/  ISETP.GT.AND P5, PT, R6, 0x59, !P5 ;  /* 0x000000590600780c */ /* 0x000fe20006fa4270 */
[--C-:B------:R-:W-:Y:S01]  /*3c70*/  FFMA.FTZ R41, R41, UR7, -R12.reuse ;  /* 0x0000000729297c23 */ /* 0x100fe2000801080c */
[----:B------:R-:W-:Y:S01]  /*3c80*/  FMNMX.FTZ R10, R42, R9, !PT ;  /* 0x000000092a0a7209 */ /* 0x000fe20007810000 */
[----:B------:R-:W3:Y:S01]  /*3c90*/  MUFU.EX2 R154, R154 ;  /* 0x0000009a009a7308 */ /* 0x000ee20000000800 */
[----:B------:R-:W-:Y:S01]  /*3ca0*/  ISETP.LT.OR P2, PT, R2, 0x51, P2 ;  /* 0x000000510200780c */ /* 0x000fe20001741670 */
[--C-:B------:R-:W-:Y:S01]  /*3cb0*/  FFMA.FTZ R162, R44, UR7, -R12.reuse ;  /* 0x000000072ca27c23 */ /* 0x100fe2000801080c */
[----:B------:R-:W-:Y:S01]  /*3cc0*/  FMNMX.FTZ R11, R43, R10, !PT ;  /* 0x0000000a2b0b7209 */ /* 0x000fe20007810000 */
[--C-:B------:R-:W-:Y:S01]  /*3cd0*/  FFMA.FTZ R164, R48, UR7, -R12.reuse ;  /* 0x0000000730a47c23 */ /* 0x100fe2000801080c */
[----:B------:R-:W-:Y:S01]  /*3ce0*/  FSEL R66, R66, -INF , !P2 ;  /* 0xff80000042427808 */ /* 0x000fe20005000000 */
[--C-:B------:R-:W-:Y:S01]  /*3cf0*/  FFMA.FTZ R25, R49, UR7, -R12.reuse ;  /* 0x0000000731197c23 */ /* 0x100fe2000801080c */
[----:B------:R-:W-:Y:S01]  /*3d00*/  FMNMX.FTZ R10, R46, R11, !PT ;  /* 0x0000000b2e0a7209 */ /* 0x000fe20007810000 */
[----:B------:R-:W4:Y:S01]  /*3d10*/  MUFU.EX2 R9, R29 ;  /* 0x0000001d00097308 */ /* 0x000f220000000800 */
[----:B------:R-:W-:Y:S01]  /*3d20*/  ISETP.LT.OR P5, PT, R2, 0x5a, P5 ;  /* 0x0000005a0200780c */ /* 0x000fe20002fa1670 */
[--C-:B------:R-:W-:Y:S01]  /*3d30*/  FFMA.FTZ R166, R52, UR7, -R12.reuse ;  /* 0x0000000734a67c23 */ /* 0x100fe2000801080c */
[----:B------:R-:W-:Y:S01]  /*3d40*/  FMNMX.FTZ R11, R47, R10, !PT ;  /* 0x0000000a2f0b7209 */ /* 0x000fe20007810000 */
[--C-:B------:R-:W-:Y:S01]  /*3d50*/  FFMA.FTZ R53, R53, UR7, -R12.reuse ;  /* 0x0000000735357c23 */ /* 0x100fe2000801080c */
[----:B------:R-:W-:Y:S01]  /*3d60*/  FSEL R71, R71, -INF , !P5 ;  /* 0xff80000047477808 */ /* 0x000fe20006800000 */
[--C-:B------:R-:W-:Y:S01]  /*3d70*/  FFMA.FTZ R56, R56, UR7, -R12.reuse ;  /* 0x0000000738387c23 */ /* 0x100fe2000801080c */
[----:B------:R-:W-:Y:S01]  /*3d80*/  FMNMX.FTZ R10, R50, R11, !PT ;  /* 0x0000000b320a7209 */ /* 0x000fe20007810000 */
[----:B------:R-:W5:Y:S01]  /*3d90*/  MUFU.EX2 R156, R156 ;  /* 0x0000009c009c7308 */ /* 0x000f620000000800 */
[--C-:B------:R-:W-:Y:S01]  /*3da0*/  FFMA.FTZ R57, R57, UR7, -R12.reuse ;  /* 0x0000000739397c23 */ /* 0x100fe2000801080c */
[--C-:B------:R-:W-:Y:S01]  /*3db0*/  FFMA.FTZ R60, R60, UR7, -R12.reuse ;  /* 0x000000073c3c7c23 */ /* 0x100fe2000801080c */
[----:B-1----:R-:W-:Y:S01]  /*3dc0*/  FMNMX.FTZ R13, R51, R10, !PT ;  /* 0x0000000a330d7209 */ /* 0x002fe20007810000 */
[--C-:B------:R-:W-:Y:S01]  /*3dd0*/  FFMA.FTZ R61, R61, UR7, -R12.reuse ;  /* 0x000000073d3d7c23 */ /* 0x100fe2000801080c */
[--C-:B------:R-:W-:Y:S01]  /*3de0*/  FFMA.FTZ R64, R64, UR7, -R12.reuse ;  /* 0x0000000740407c23 */ /* 0x100fe2000801080c */
[--C-:B------:R-:W-:Y:S01]  /*3df0*/  FFMA.FTZ R65, R65, UR7, -R12.reuse ;  /* 0x0000000741417c23 */ /* 0x100fe2000801080c */
[----:B------:R-:W-:Y:S01]  /*3e00*/  FMNMX.FTZ R10, R54, R13, !PT ;  /* 0x0000000d360a7209 */ /* 0x000fe20007810000 */
[----:B------:R2:W1:Y:S01]  /*3e10*/  MUFU.EX2 R11, R33 ;  /* 0x00000021000b7308 */ /* 0x0004620000000800 */
[----:B------:R-:W-:-:S02]  /*3e20*/  FFMA.FTZ R68, R68, UR7, -R12 ;  /* 0x0000000744447c23 */ /* 0x000fc4000801080c */
[----:B------:R-:W-:-:S04]  /*3e30*/  FMNMX.FTZ R13, R55, R10, !PT ;  /* 0x0000000a370d7209 */ /* 0x000fc80007810000 */
[----:B------:R-:W-:Y:S01]  /*3e40*/  FMNMX.FTZ R10, R58, R13, !PT ;  /* 0x0000000d3a0a7209 */ /* 0x000fe20007810000 */
[----:B------:R-:W0:Y:S01]  /*3e50*/  MUFU.EX2 R158, R158 ;  /* 0x0000009e009e7308 */ /* 0x000e220000000800 */
[----:B--2---:R-:W-:Y:S01]  /*3e60*/  FADD.FTZ R33, R152, R3 ;  /* 0x0000000398217221 */ /* 0x004fe20000010000 */
[----:B------:R-:W-:Y:S02]  /*3e70*/  F2FP.BF16.F32.PACK_AB R152, R3, R152 ;  /* 0x000000980398723e */ /* 0x000fe400000010ff */
[----:B------:R-:W-:Y:S01]  /*3e80*/  FMNMX.FTZ R15, R59, R10, !PT ;  /* 0x0000000a3b0f7209 */ /* 0x000fe20007810000 */
[----:B---3--:R-:W-:Y:S01]  /*3e90*/  FADD.FTZ R10, R154, R33 ;  /* 0x000000219a0a7221 */ /* 0x008fe20000010000 */
[C---:B----4-:R-:W-:Y:S02]  /*3ea0*/  F2FP.BF16.F32.PACK_AB R154, R9.reuse, R154 ;  /* 0x0000009a099a723e */ /* 0x050fe400000010ff */
[----:B------:R-:W-:Y:S01]  /*3eb0*/  FMNMX.FTZ R6, R62, R15, !PT ;  /* 0x0000000f3e067209 */ /* 0x000fe20007810000 */
[----:B------:R2:W3:Y:S01]  /*3ec0*/  MUFU.EX2 R13, R37 ;  /* 0x00000025000d7308 */ /* 0x0004e20000000800 */
[----:B------:R-:W-:-:S02]  /*3ed0*/  FADD.FTZ R33, R9, R10 ;  /* 0x0000000a09217221 */ /* 0x000fc40000010000 */
[----:B------:R-:W-:Y:S02]  /*3ee0*/  FMNMX.FTZ R15, R63, R6, !PT ;  /* 0x000000063f0f7209 */ /* 0x000fe40007810000 */
[----:B-----5:R-:W-:Y:S01]  /*3ef0*/  FADD.FTZ R10, R156, R33 ;  /* 0x000000219c0a7221 */ /* 0x020fe20000010000 */
[C---:B-1----:R-:W-:Y:S02]  /*3f00*/  F2FP.BF16.F32.PACK_AB R156, R11.reuse, R156 ;  /* 0x0000009c0b9c723e */ /* 0x042fe400000010ff */
[----:B------:R-:W-:Y:S01]  /*3f10*/  FMNMX.FTZ R6, R66, R15, !PT ;  /* 0x0000000f42067209 */ /* 0x000fe20007810000 */
[----:B------:R-:W1:Y:S01]  /*3f20*/  MUFU.EX2 R160, R160 ;  /* 0x000000a000a07308 */ /* 0x000e620000000800 */
[----:B--2---:R-:W-:Y:S02]  /*3f30*/  FADD.FTZ R37, R11, R10 ;  /* 0x0000000a0b257221 */ /* 0x004fe40000010000 */
[----:B------:R-:W-:-:S04]  /*3f40*/  FMNMX.FTZ R21, R67, R6, !PT ;  /* 0x0000000643157209 */ /* 0x000fc80007810000 */
[----:B------:R-:W-:Y:S01]  /*3f50*/  FMNMX.FTZ R2, R70, R21, !PT ;  /* 0x0000001546027209 */ /* 0x000fe20007810000 */
[--C-:B------:R-:W-:Y:S01]  /*3f60*/  FFMA.FTZ R21, R45, UR7, -R12.reuse ;  /* 0x000000072d157c23 */ /* 0x100fe2000801080c */
[----:B------:R-:W2:Y:S01]  /*3f70*/  MUFU.EX2 R15, R41 ;  /* 0x00000029000f7308 */ /* 0x000ea20000000800 */
[----:B------:R-:W-:Y:S01]  /*3f80*/  FFMA.FTZ R12, R69, UR7, -R12 ;  /* 0x00000007450c7c23 */ /* 0x000fe2000801080c */
[----:B------:R-:W-:-:S05]  /*3f90*/  FMNMX.FTZ R2, R71, R2, !PT ;  /* 0x0000000247027209 */ /* 0x000fca0007810000 */
[----:B------:R-:W4:Y:S01]  /*3fa0*/  SHFL.BFLY PT, R29, R2, 0x2, 0x1f ;  /* 0x0c401f00021d7f89 */ /* 0x000f2200000e0000 */
[----:B------:R-:W5:Y:S08]  /*3fb0*/  MUFU.EX2 R162, R162 ;  /* 0x000000a200a27308 */ /* 0x000f700000000800 */
[----:B------:R-:W5:Y:S08]  /*3fc0*/  MUFU.EX2 R21, R21 ;  /* 0x0000001500157308 */ /* 0x000f700000000800 */
[----:B------:R-:W-:Y:S01]  /*3fd0*/  MUFU.EX2 R164, R164 ;  /* 0x000000a400a47308 */ /* 0x000fe20000000800 */
[----:B----4-:R-:W-:-:S07]  /*3fe0*/  FMNMX.FTZ R29, R2, R29, !PT ;  /* 0x0000001d021d7209 */ /* 0x010fce0007810000 */
[----:B------:R-:W-:Y:S01]  /*3ff0*/  MUFU.EX2 R25, R25 ;  /* 0x0000001900197308 */ /* 0x000fe20000000800 */
[----:B------:R-:W4:Y:S07]  /*4000*/  SHFL.BFLY PT, R6, R29, 0x1, 0x1f ;  /* 0x0c201f001d067f89 */ /* 0x000f2e00000e0000 */
[----:B------:R-:W-:Y:S08]  /*4010*/  MUFU.EX2 R166, R166 ;  /* 0x000000a600a67308 */ /* 0x000ff00000000800 */
[----:B------:R-:W-:Y:S08]  /*4020*/  MUFU.EX2 R53, R53 ;  /* 0x0000003500357308 */ /* 0x000ff00000000800 */
[----:B------:R-:W-:Y:S01]  /*4030*/  MUFU.EX2 R56, R56 ;  /* 0x0000003800387308 */ /* 0x000fe20000000800 */
[----:B----4-:R-:W-:-:S04]  /*4040*/  FMNMX.FTZ R6, R29, R6, !PT ;  /* 0x000000061d067209 */ /* 0x010fc80007810000 */
[C---:B------:R-:W-:Y:S01]  /*4050*/  FSETP.NEU.FTZ.AND P2, PT, R6.reuse, -INF , PT ;  /* 0xff8000000600780b */ /* 0x040fe20003f5d000 */
[----:B------:R-:W-:Y:S02]  /*4060*/  FMUL.FTZ R2, R6, UR7 ;  /* 0x0000000706027c20 */ /* 0x000fe40008410000 */
[----:B------:R0:W-:Y:S03]  /*4070*/  MUFU.EX2 R29, R12 ;  /* 0x0000000c001d7308 */ /* 0x0001e60000000800 */
[----:B------:R-:W-:-:S05]  /*4080*/  FSEL R2, R2, RZ, P2 ;  /* 0x000000ff02027208 */ /* 0x000fca0001000000 */
        /* <DEDUP_REMOVED lines=11> */
[----:B0-----:R-:W-:Y:S01]  /*4140*/  FADD.FTZ R12, R158, R37 ;  /* 0x000000259e0c7221 */ /* 0x001fe20000010000 */
        /* <DEDUP_REMOVED lines=15> */
[----:B-----5:R-:W-:Y:S01]  /*4240*/  FADD.FTZ R12, R162, R37 ;  /* 0x00000025a20c7221 */ /* 0x020fe20000010000 */
[--C-:B------:R-:W-:Y:S01]  /*4250*/  FFMA.FTZ R63, R63, UR7, -R2.reuse ;  /* 0x000000073f3f7c23 */ /* 0x100fe20008010802 */
[--C-:B------:R-:W-:Y:S01]  /*4260*/  FFMA.FTZ R66, R66, UR7, -R2.reuse ;  /* 0x0000000742427c23 */ /* 0x100fe20008010802 */
[----:B------:R-:W-:Y:S01]  /*4270*/  FFMA.FTZ R67, R67, UR7, -R2 ;  /* 0x0000000743437c23 */ /* 0x000fe20008010802 */
[----:B------:R-:W-:Y:S01]  /*4280*/  FADD.FTZ R37, R21, R12 ;  /* 0x0000000c15257221 */ /* 0x000fe20000010000 */
[----:B------:R-:W2:Y:S01]  /*4290*/  MUFU.EX2 R31, R31 ;  /* 0x0000001f001f7308 */ /* 0x000ea20000000800 */
[----:B0-----:R-:W-:Y:S01]  /*42a0*/  FADD.FTZ R33, R26, R27 ;  /* 0x0000001b1a217221 */ /* 0x001fe20000010000 */
[--C-:B------:R-:W-:Y:S01]  /*42b0*/  FFMA.FTZ R70, R70, UR7, -R2.reuse ;  /* 0x0000000746467c23 */ /* 0x100fe20008010802 */
[----:B------:R-:W-:Y:S01]  /*42c0*/  FADD.FTZ R12, R164, R37 ;  /* 0x00000025a40c7221 */ /* 0x000fe20000010000 */
[----:B------:R-:W-:Y:S01]  /*42d0*/  FFMA.FTZ R2, R71, UR7, -R2 ;  /* 0x0000000747027c23 */ /* 0x000fe20008010802 */
[----:B------:R-:W-:-:S02]  /*42e0*/  F2FP.BF16.F32.PACK_AB R158, R13, R158 ;  /* 0x0000009e0d9e723e */ /* 0x000fc400000010ff */
[----:B------:R-:W-:Y:S01]  /*42f0*/  FADD.FTZ R37, R25, R12 ;  /* 0x0000000c19257221 */ /* 0x000fe20000010000 */
[----:B------:R-:W0:Y:S01]  /*4300*/  MUFU.EX2 R34, R34 ;  /* 0x0000002200227308 */ /* 0x000e220000000800 */
[----:B-1----:R-:W-:Y:S01]  /*4310*/  FADD.FTZ R10, R30, R33 ;  /* 0x000000211e0a7221 */ /* 0x002fe20000010000 */
[----:B------:R-:W-:Y:S01]  /*4320*/  F2FP.BF16.F32.PACK_AB R160, R15, R160 ;  /* 0x000000a00fa0723e */ /* 0x000fe200000010ff */
[----:B------:R-:W-:Y:S01]  /*4330*/  FADD.FTZ R12, R166, R37 ;  /* 0x00000025a60c7221 */ /* 0x000fe20000010000 */
[----:B------:R-:W-:Y:S02]  /*4340*/  F2FP.BF16.F32.PACK_AB R162, R21, R162 ;  /* 0x000000a215a2723e */ /* 0x000fe400000010ff */
[----:B------:R-:W-:Y:S01]  /*4350*/  F2FP.BF16.F32.PACK_AB R164, R25, R164 ;  /* 0x000000a419a4723e */ /* 0x000fe200000010ff */
[----:B------:R-:W-:Y:S01]  /*4360*/  FADD.FTZ R37, R53, R12 ;  /* 0x0000000c35257221 */ /* 0x000fe20000010000 */
[----:B------:R-:W1:Y:S01]  /*4370*/  MUFU.EX2 R35, R35 ;  /* 0x0000002300237308 */ /* 0x000e620000000800 */
[----:B--2---:R-:W-:Y:S01]  /*4380*/  FADD.FTZ R33, R31, R10 ;  /* 0x0000000a1f217221 */ /* 0x004fe20000010000 */
[----:B------:R-:W-:Y:S01]  /*4390*/  F2FP.BF16.F32.PACK_AB R166, R53, R166 ;  /* 0x000000a635a6723e */ /* 0x000fe200000010ff */
[----:B------:R-:W-:Y:S01]  /*43a0*/  FADD.FTZ R12, R56, R37 ;  /* 0x00000025380c7221 */ /* 0x000fe20000010000 */
[----:B------:R-:W-:-:S02]  /*43b0*/  F2FP.BF16.F32.PACK_AB R168, R57, R56 ;  /* 0x0000003839a8723e */ /* 0x000fc400000010ff */
[----:B------:R-:W-:Y:S01]  /*43c0*/  F2FP.BF16.F32.PACK_AB R153, R27, R26 ;  /* 0x0000001a1b99723e */ /* 0x000fe200000010ff */
[----:B------:R-:W-:Y:S01]  /*43d0*/  FADD.FTZ R9, R57, R12 ;  /* 0x0000000c39097221 */ /* 0x000fe20000010000 */
[----:B------:R-:W2:Y:S01]  /*43e0*/  MUFU.EX2 R38, R38 ;  /* 0x0000002600267308 */ /* 0x000ea20000000800 */
[----:B0-----:R-:W-:Y:S01]  /*43f0*/  FADD.FTZ R10, R34, R33 ;  /* 0x00000021220a7221 */ /* 0x001fe20000010000 */
        /* <DEDUP_REMOVED lines=48> */
[----:B------:R-:W-:-:S03]  /*4700*/  F2FP.BF16.F32.PACK_AB R174, R29, R68 ;  /* 0x000000441dae723e */ /* 0x000fc600000010ff */
[----:B------:R-:W-:-:S03]  /*4710*/  FADD.FTZ R3, R29, R12 ;  /* 0x0000000c1d037221 */ /* 0x000fc60000010000 */
[----:B------:R-:W1:Y:S01]  /*4720*/  MUFU.EX2 R67, R67 ;  /* 0x0000004300437308 */ /* 0x000e620000000800 */
[C---:B--2---:R-:W-:Y:S01]  /*4730*/  FADD.FTZ R9, R63.reuse, R10 ;  /* 0x0000000a3f097221 */ /* 0x044fe20000010000 */
[----:B------:R-:W-:-:S06]  /*4740*/  F2FP.BF16.F32.PACK_AB R171, R63, R62 ;  /* 0x0000003e3fab723e */ /* 0x000fcc00000010ff */
[----:B------:R-:W2:Y:S01]  /*4750*/  MUFU.EX2 R70, R70 ;  /* 0x0000004600467308 */ /* 0x000ea20000000800 */
[----:B0-----:R-:W-:-:S07]  /*4760*/  FADD.FTZ R10, R66, R9 ;  /* 0x00000009420a7221 */ /* 0x001fce0000010000 */
[----:B------:R2:W0:Y:S01]  /*4770*/  MUFU.EX2 R175, R2 ;  /* 0x0000000200af7308 */ /* 0x0004220000000800 */
[C---:B-1----:R-:W-:Y:S01]  /*4780*/  FADD.FTZ R9, R67.reuse, R10 ;  /* 0x0000000a43097221 */ /* 0x042fe20000010000 */
[----:B------:R-:W-:-:S03]  /*4790*/  F2FP.BF16.F32.PACK_AB R173, R67, R66 ;  /* 0x0000004243ad723e */ /* 0x000fc600000010ff */
[----:B--2---:R-:W-:-:S04]  /*47a0*/  FADD.FTZ R2, R70, R9 ;  /* 0x0000000946027221 */ /* 0x004fc80000010000 */
[C---:B0-----:R-:W-:Y:S01]  /*47b0*/  FADD.FTZ R2, R175.reuse, R2 ;  /* 0x00000002af027221 */ /* 0x041fe20000010000 */
[----:B------:R-:W-:Y:S01]  /*47c0*/  F2FP.BF16.F32.PACK_AB R175, R175, R70 ;  /* 0x00000046afaf723e */ /* 0x000fe200000010ff */
[----:B------:R-:W-:Y:S06]  /*47d0*/  @!P0 BRA `(.L_x_11219) ;  /* 0x0000000000048947 */ /* 0x000fec0003800000 */
[----:B------:R-:W-:Y:S01]  /*47e0*/  BPT.TRAP 0x1 ;  /* 0x000000040000795c */ /* 0x000fe20000300000 */
.L_x_11219:
[----:B------:R0:W1:Y:S01]  /*47f0*/  SYNCS.PHASECHK.TRANS64.TRYWAIT P2, [UR21+0x22850], R8 ;  /* 0x02285008ff0075a7 */ /* 0x0000620008040155 */
[----:B------:R-:W-:Y:S05]  /*4800*/  @!P0 BRA `(.L_x_11220) ;  /* 0x0000000000048947 */ /* 0x000fea0003800000 */
[----:B------:R-:W-:Y:S01]  /*4810*/  BPT.TRAP 0x1 ;  /* 0x000000040000795c */ /* 0x000fe20000300000 */
.L_x_11220:
[----:B-1----:R-:W-:Y:S05]  /*4820*/  @P2 BRA `(.L_x_11221) ;  /* 0x0000000000082947 */ /* 0x002fea0003800000 */
[----:B------:R-:W1:Y:S02]  /*4830*/  SYNCS.PHASECHK.TRANS64.TRYWAIT P2, [UR21+0x22850], R8 ;  /* 0x02285008ff0075a7 */ /* 0x000e640008040155 */
[----:B-1----:R-:W-:Y:S05]  /*4840*/  @!P2 BRA `(.L_x_11222) ;  /* 0x000001480028a947 */ /* 0x002fea0003800000 */
.L_x_11221:
[----:B------:R-:W-:Y:S01]  /*4850*/  R2UR UR6, R5 ;  /* 0x00000000050672ca */ /* 0x000fe200000e0000 */
[----:B------:R2:W-:Y:S01]  /*4860*/  BAR.SYNC.DEFER_BLOCKING R7, 0x100 ;  /* 0x000400070000751d */ /* 0x0005e20000010000 */
[----:B------:R-:W-:-:S05]  /*4870*/  ISETP.NE.AND P2, PT, R201, 0x1, PT ;  /* 0x00000001c900780c */ /* 0x000fca0003f45270 */
[----:B------:R-:W-:Y:S01]  /*4880*/  UMOV UR19, 0x40000040 ;  /* 0x4000004000137882 */ /* 0x000fe20000000000 */
[----:B------:R-:W-:-:S05]  /*4890*/  VOTEU.ALL UP1, P1 ;  /* 0x00000000003f7886 */ /* 0x000fca0000820000 */
[----:B------:R-:W-:Y:S02]  /*48a0*/  UIADD3 UR6, UR6, 0x400, URZ ;  /* 0x0000040006067890 */ /* 0x000fe4000fffe03f */
[----:B------:R-:W2:Y:S01]  /*48b0*/  @P2 LDC R5, c[0x0][0x44c] ;  /* 0x00011300ff052b82 */ /* 0x000ea20000000800 */
[----:B------:R-:W-:Y:S02]  /*48c0*/  @!UP1 UIADD3 UR21, UR21, 0x22860, URZ ;  /* 0x0002286015159890 */ /* 0x000fe4000fffe03f */
[----:B------:R-:W-:Y:S02]  /*48d0*/  USHF.R.U32.HI UR6, URZ, 0x4, UR6 ;  /* 0x000000043f067899 */ /* 0x000fe40008011606 */
[----:B------:R-:W-:Y:S02]  /*48e0*/  @!UP1 UPRMT UR21, URZ, 0x654, UR21 ;  /* 0x000006543f159896 */ /* 0x000fe40008000015 */
[----:B------:R-:W-:Y:S01]  /*48f0*/  ULOP3.LUT UR6, UR6, 0x3fff, URZ, 0xc0, !UPT ;  /* 0x00003fff06067892 */ /* 0x000fe2000f8ec03f */
[----:B01----:R-:W0:Y:S01]  /*4900*/  @P2 LDC R8, c[0x0][0x450] ;  /* 0x00011400ff082b82 */ /* 0x003e220000000800 */
[----:B------:R-:W-:-:S02]  /*4910*/  WARPGROUP.ARRIVE ;  /* 0x00000000000079c5 */ /* 0x000fc40000000000 */
[----:B------:R-:W-:-:S04]  /*4920*/  ULOP3.LUT UR6, UR6, 0x3000000, URZ, 0xfc, !UPT ;  /* 0x0300000006067892 */ /* 0x000fc8000f8efc3f */
[----:B------:R-:W-:-:S07]  /*4930*/  UIMAD UR11, UR37, 0xc00, UR6 ;  /* 0x00000c00250b78a4 */ /* 0x000fce000f8e0206 */
[----:B------:R-:W-:Y:S02]  /*4940*/  UMOV UR18, UR11 ;  /* 0x0000000b00127c82 */ /* 0x000fe40008000000 */
[----:B------:R-:W-:Y:S01]  /*4950*/  HGMMA.64x256x16.F32.BF16 R24, R152, gdesc[UR16].tnspB, RZ, !UPT, gsb0 ;  /* 0x43e0001098187df0 */ /* 0x000fe2000c0018ff */
[----:B------:R-:W-:Y:S01]  /*4960*/  UIADD3 UR18, UR11, 0x80, URZ ;  /* 0x000000800b127890 */ /* 0x000fe2000fffe03f */
[----:B--2---:R-:W-:Y:S01]  /*4970*/  @P2 IMAD.HI.U32 R7, R5, UR42, RZ ;  /* 0x0000002a05072c27 */ /* 0x004fe2000f8e00ff */
[----:B------:R-:W-:-:S03]  /*4980*/  UMOV UR19, 0x40000040 ;  /* 0x4000004000137882 */ /* 0x000fc60000000000 */
[----:B------:R-:W-:Y:S01]  /*4990*/  IMAD.U32 R5, RZ, RZ, UR42 ;  /* 0x0000002aff057e24 */ /* 0x000fe2000f8e00ff */
[----:B0-----:R-:W-:Y:S02]  /*49a0*/  @P2 SHF.R.U32.HI R5, RZ, R8, R7 ;  /* 0x00000008ff052219 */ /* 0x001fe40000011607 */
[----:B------:R-:W-:Y:S02]  /*49b0*/  PLOP3.LUT P2, PT, PT, PT, UP0, 0x40, 0x0 ;  /* 0x000000000000781c */ /* 0x000fe40003f4e808 */
[----:B------:R-:W-:Y:S01]  /*49c0*/  IADD3 R7, R5, R17, -R16 ;  /* 0x0000001105077210 */ /* 0x000fe20007ffe810 */
[----:B------:R-:W-:Y:S01]  /*49d0*/  VIADD R5, R176, 0xfffffffe ;  /* 0xfffffffeb0057836 */ /* 0x000fe20000000000 */
[----:B------:R-:W-:Y:S02]  /*49e0*/  WARPGROUP.DEPBAR.LE gsb0, 0x0 ;  /* 0x00008000000079c5 */ /* 0x000fe40000010000 */
[----:B------:R-:W-:-:S13]  /*49f0*/  WARPGROUP.ARRIVE ;  /* 0x00000000000079c5 */ /* 0x000fda0000000000 */
        /* <DEDUP_REMOVED lines=28> */
[----:B------:R-:W-:Y:S01]  /*4bc0*/  @!P1 SYNCS.ARRIVE.TRANS64.RED.A1T0 RZ, [UR21], RZ ;  /* 0x000000ffffff99a7 */ /* 0x000fe20008100415 */
[----:B------:R-:W-:Y:S08]  /*4bd0*/  @P2 BRA `(.L_x_11223) ;  /* 0x0000000000482947 */ /* 0x000ff00003800000 */
        /* <DEDUP_REMOVED lines=11> */
.L_x_11224:
[----:B------:R-:W-:-:S11]  /*4c90*/  UISETP.NE.AND UP1, UPT, UR15, 0x1, UPT ;  /* 0x000000010f00788c */ /* 0x000fd6000bf25270 */
[----:B------:R-:W-:Y:S02]  /*4ca0*/  @UP1 ULDC.64 UR22, c[0x0][0x9e8] ;  /* 0x00027a0000161ab9 */ /* 0x000fe40000000a00 */
[----:B------:R-:W-:-:S04]  /*4cb0*/  UIMAD.WIDE.U32 UR18, UR11, UR22, URZ ;  /* 0x000000160b1272a5 */ /* 0x000fc8000f8e003f */
[----:B------:R-:W-:-:S12]  /*4cc0*/  @UP1 USHF.R.U32.HI UR11, URZ, UR23, UR19 ;  /* 0x000000173f0b1299 */ /* 0x000fd80008011613 */
.L_x_11225:
[----:B------:R-:W-:-:S04]  /*4cd0*/  UIMAD UR11, UR11, UR15, UR15 ;  /* 0x0000000f0b0b72a4 */ /* 0x000fc8000f8e020f */
[----:B------:R-:W-:-:S04]  /*4ce0*/  UISETP.LT.AND UP1, UPT, UR14, UR11, UPT ;  /* 0x0000000b0e00728c */ /* 0x000fc8000bf21270 */
[----:B------:R-:W-:-:S12]  /*4cf0*/  USEL UR14, UR14, UR11, UP1 ;  /* 0x0000000b0e0e7287 */ /* 0x000fd80008800000 */
.L_x_11223:
[----:B------:R-:W-:Y:S01]  /*4d00*/  UIMAD.WIDE UR14, UR14, 0x2aaaaaab, URZ ;  /* 0x2aaaaaab0e0e78a5 */ /* 0x000fe2000f8e023f */
[----:B------:R-:W-:Y:S01]  /*4d10*/  ULDC UR29, c[0x0][0x9e4] ;  /* 0x00027900001d7ab9 */ /* 0x000fe20000000800 */
[----:B------:R-:W-:Y:S02]  /*4d20*/  ULDC UR22, c[0x0][0x9dc] ;  /* 0x0002770000167ab9 */ /* 0x000fe40000000800 */
[----:B------:R-:W-:Y:S01]  /*4d30*/  USHF.R.U32.HI UR11, URZ, 0x1f, UR15 ;  /* 0x0000001f3f0b7899 */ /* 0x000fe2000801160f */
[----:B------:R-:W-:Y:S01]  /*4d40*/  ULDC UR21, c[0x0][0x988] ;  /* 0x0002620000157ab9 */ /* 0x000fe20000000800 */
[----:B------:R-:W-:Y:S02]  /*4d50*/  ULDC UR28, c[0x0][0x9e0] ;  /* 0x00027800001c7ab9 */ /* 0x000fe40000000800 */
[----:B------:R-:W-:-:S04]  /*4d60*/  ULEA.HI.SX32 UR11, UR15, UR11, 0x1c ;  /* 0x0000000b0f0b7291 */ /* 0x000fc8000f8fe23f */
[----:B------:R-:W-:-:S04]  /*4d70*/  UISETP.LT.AND UP1, UPT, UR43, UR11, UPT ;  /* 0x0000000b2b00728c */ /* 0x000fc8000bf21270 */
[----:B------:R-:W-:-:S06]  /*4d80*/  USEL UR23, UR43, UR11, !UP1 ;  /* 0x0000000b2b177287 */ /* 0x000fcc000c800000 */
[----:B------:R-:W-:-:S13]  /*4d90*/  ISETP.GE.AND P2, PT, R5, UR23, PT ;  /* 0x0000001705007c0c */ /* 0x000fda000bf46270 */
[----:B------:R-:W-:Y:S05]  /*4da0*/  @!P2 BRA `(.L_x_11226) ;  /* 0x000000300004a947 */ /* 0x000fea0003800000 */
.L_x_11243:
[----:B------:R-:W-:-:S04]  /*4db0*/  UIADD3 UR37, UR37, 0x1, URZ ;  /* 0x0000000125257890 */ /* 0x000fc8000fffe03f */
[----:B------:R-:W-:-:S04]  /*4dc0*/  UISETP.NE.AND UP1, UPT, UR37, 0x2, UPT ;  /* 0x000000022500788c */ /* 0x000fc8000bf25270 */
[----:B------:R-:W-:Y:S02]  /*4dd0*/  USEL UR7, URZ, 0x1, UP1 ;  /* 0x000000013f077887 */ /* 0x000fe40008800000 */
[----:B------:R-:W-:Y:S02]  /*4de0*/  USEL UR37, UR37, URZ, UP1 ;  /* 0x0000003f25257287 */ /* 0x000fe40008800000 */
[----:B------:R-:W-:Y:S01]  /*4df0*/  ULOP3.LUT UR38, UR38, UR7, URZ, 0x3c, !UPT ;  /* 0x0000000726267292 */ /* 0x000fe2000f8e3c3f */
[----:B012---:R-:W-:Y:S11]  /*4e00*/  @!P0 BRA `(.L_x_11227) ;  /* 0x0000000000048947 */ /* 0x007ff60003800000 */
[----:B------:R-:W-:Y:S01]  /*4e10*/  BPT.TRAP 0x1 ;  /* 0x000000040000795c */ /* 0x000fe20000300000 */
.L_x_11227:
        /* <DEDUP_REMOVED lines=9> */
.L_x_11228:
[----:B-1----:R-:W-:Y:S05]  /*4eb0*/  @P2 BRA `(.L_x_11229) ;  /* 0x0000000000082947 */ /* 0x002fea0003800000 */
[----:B------:R-:W1:Y:S02]  /*4ec0*/  SYNCS.PHASECHK.TRANS64.TRYWAIT P2, [UR30+0x22830], R7 ;  /* 0x02283007ff0075a7 */ /* 0x000e64000804015e */
[----:B-1----:R-:W-:Y:S05]  /*4ed0*/  @!P2 BRA `(.L_x_11230) ;  /* 0x00000140009ca947 */ /* 0x002fea0003800000 */
.L_x_11229:
[----:B------:R-:W-:Y:S01]  /*4ee0*/  UIMAD UR18, UR37, 0x300, UR20 ;  /* 0x00000300251278a4 */ /* 0x000fe2000f8e0214 */
[----:B------:R-:W-:Y:S01]  /*4ef0*/  WARPGROUP.ARRIVE ;  /* 0x00000000000079c5 */ /* 0x000fe20000000000 */
[----:B------:R-:W-:Y:S01]  /*4f00*/  UMOV UR19, 0x40000040 ;  /* 0x4000004000137882 */ /* 0x000fe20000000000 */
[----:B------:R-:W-:Y:S01]  /*4f10*/  UMOV UR24, UR4 ;  /* 0x0000000400187c82 */ /* 0x000fe20008000000 */
[----:B------:R-:W-:Y:S01]  /*4f20*/  UIADD3 UR26, UR18, 0x2, URZ ;  /* 0x00000002121a7890 */ /* 0x000fe2000fffe03f */
[----:B------:R-:W-:Y:S01]  /*4f30*/  ISETP.NE.AND P2, PT, R201, 0x1, PT ;  /* 0x00000001c900780c */ /* 0x000fe20003f45270 */
[----:B------:R-:W-:Y:S01]  /*4f40*/  UMOV UR25, UR5 ;  /* 0x0000000500197c82 */ /* 0x000fe20008000000 */
[----:B------:R-:W-:Y:S01]  /*4f50*/  UMOV UR27, 0x40000040 ;  /* 0x40000040001b7882 */ /* 0x000fe20000000000 */
[----:B------:R-:W-:Y:S02]  /*4f60*/  UIADD3 UR10, UR18, 0x4, URZ ;  /* 0x00000004120a7890 */ /* 0x000fe4000fffe03f */
[----:B------:R-:W-:Y:S01]  /*4f70*/  HGMMA.64x96x16.F32.BF16 R152, gdesc[UR16], RZ, !UPT, gsb0 ;  /* 0x01600000109879f0 */ /* 0x000fe2000c0018ff */
[----:B------:R-:W-:Y:S01]  /*4f80*/  UMOV UR11, 0x40000040 ;  /* 0x40000040000b7882 */ /* 0x000fe20000000000 */
[----:B------:R-:W-:Y:S01]  /*4f90*/  UIADD3 UR14, UR18, 0x6, URZ ;  /* 0x00000006120e7890 */ /* 0x000fe2000fffe03f */
[----:B------:R-:W2:Y:S01]  /*4fa0*/  S2R R9, SR_TID.X ;  /* 0x0000000000097919 */ /* 0x000ea20000002100 */
[----:B------:R-:W-:Y:S01]  /*4fb0*/  UMOV UR15, 0x40000040 ;  /* 0x40000040000f7882 */ /* 0x000fe20000000000 */
[----:B------:R-:W-:-:S02]  /*4fc0*/  VIADD R20, R22, UR42 ;  /* 0x0000002a16147c36 */ /* 0x000fc40008000000 */
[----:B------:R-:W-:Y:S01]  /*4fd0*/  IMAD R11, R5, -0x60, RZ ;  /* 0xffffffa0050b7824 */ /* 0x000fe200078e02ff */
[----:B------:R-:W3:Y:S01]  /*4fe0*/  @P2 LDC R8, c[0x0][0x44c] ;  /* 0x00011300ff082b82 */ /* 0x000ee20000000800 */
[----:B------:R-:W-:-:S03]  /*4ff0*/  IMAD.U32 R10, RZ, RZ, UR30 ;  /* 0x0000001eff0a7e24 */ /* 0x000fc6000f8e00ff */
[----:B------:R-:W-:-:S04]  /*5000*/  IADD3 R14, -R19, 0x1, R11 ;  /* 0x00000001130e7810 */ /* 0x000fc80007ffe10b */
[----:B------:R-:W-:Y:S01]  /*5010*/  IADD3 R14, -R16, R14, R17 ;  /* 0x0000000e100e7210 */ /* 0x000fe20007ffe111 */
[----:B-1----:R-:W1:Y:S04]  /*5020*/  @P2 LDC R4, c[0x0][0x450] ;  /* 0x00011400ff042b82 */ /* 0x002e680000000800 */
[----:B------:R-:W-:Y:S02]  /*5030*/  VIADD R15, R14, UR28 ;  /* 0x0000001c0e0f7c36 */ /* 0x000fe40008000000 */
[----:B---3--:R-:W-:Y:S01]  /*5040*/  @P2 IMAD.HI.U32 R8, R20, R8, RZ ;  /* 0x0000000814082227 */ /* 0x008fe200078e00ff */
[----:B--2---:R-:W-:-:S04]  /*5050*/  SHF.R.U32.HI R9, RZ, 0x7, R9 ;  /* 0x00000007ff097819 */ /* 0x004fc80000011609 */
[----:B-1----:R-:W-:Y:S01]  /*5060*/  @P2 SHF.R.U32.HI R20, RZ, R4, R8 ;  /* 0x00000004ff142219 */ /* 0x002fe20000011608 */
[----:B------:R-:W-:Y:S01]  /*5070*/  @!P1 VIADD R8, R10, 0x22840 ;  /* 0x000228400a089836 */ /* 0x000fe20000000000 */
[----:B------:R-:W-:Y:S02]  /*5080*/  PLOP3.LUT P2, PT, PT, PT, UP0, 0x40, 0x0 ;  /* 0x000000000000781c */ /* 0x000fe40003f4e808 */
[----:B------:R-:W-:Y:S01]  /*5090*/  IADD3 R4, -R9, 0xb, RZ ;  /* 0x0000000b09047810 */ /* 0x000fe20007ffe1ff */
[----:B------:R-:W1:Y:S01]  /*50a0*/  SHFL.IDX PT, R21, R20, RZ, 0x1c1f ;  /* 0x001c1fff14157589 */ /* 0x000e6200000e0000 */
[----:B------:R-:W-:Y:S01]  /*50b0*/  @!P1 PRMT R8, RZ, 0x654, R8 ;  /* 0x00000654ff089816 */ /* 0x000fe20000000008 */
[----:B-1----:R-:W-:Y:S01]  /*50c0*/  IMAD.IADD R13, R21, 0x1, R15 ;  /* 0x00000001150d7824 */ /* 0x002fe200078e020f */
[----:B------:R-:W-:Y:S02]  /*50d0*/  WARPGROUP.DEPBAR.LE gsb0, 0x0 ;  /* 0x00008000000079c5 */ /* 0x000fe40000010000 */
[----:B------:R-:W-:-:S06]  /*50e0*/  WARPGROUP.ARRIVE ;  /* 0x00000000000079c5 */ /* 0x000fcc0000000000 */
[----:B------:R-:W-:Y:S03]  /*50f0*/  HGMMA.64x96x16.F32.BF16 R152, gdesc[UR24], R152, gsb0 ;  /* 0x01600000189879f0 */ /* 0x000fe60008001898 */
[----:B------:R-:W-:Y:S02]  /*5100*/  WARPGROUP.DEPBAR.LE gsb0, 0x0 ;  /* 0x00008000000079c5 */ /* 0x000fe40000010000 */
[----:B------:R-:W-:-:S06]  /*5110*/  WARPGROUP.ARRIVE ;  /* 0x00000000000079c5 */ /* 0x000fcc0000000000 */
[----:B------:R-:W-:Y:S01]  /*5120*/  HGMMA.64x96x16.F32.BF16 R152, gdesc[UR8], R152, gsb0 ;  /* 0x01600000089879f0 */ /* 0x000fe20008001898 */
[----:B------:R-:W-:Y:S02]  /*5130*/  UMOV UR10, UR22 ;  /* 0x00000016000a7c82 */ /* 0x000fe40008000000 */
[----:B------:R-:W-:-:S06]  /*5140*/  ULOP3.LUT UR7, URZ, UR10, URZ, 0x33, !UPT ;  /* 0x0000000a3f077292 */ /* 0x000fcc000f8e333f */
[----:B------:R-:W-:-:S04]  /*5150*/  VIADD R14, R14, UR7 ;  /* 0x000000070e0e7c36 */ /* 0x000fc80008000000 */
[----:B------:R-:W-:Y:S01]  /*5160*/  IMAD.IADD R12, R21, 0x1, R14 ;  /* 0x00000001150c7824 */ /* 0x000fe200078e020e */
[----:B------:R-:W-:Y:S02]  /*5170*/  WARPGROUP.DEPBAR.LE gsb0, 0x0 ;  /* 0x00008000000079c5 */ /* 0x000fe40000010000 */
[----:B------:R-:W-:-:S06]  /*5180*/  WARPGROUP.ARRIVE ;  /* 0x00000000000079c5 */ /* 0x000fcc0000000000 */
[----:B------:R-:W-:Y:S03]  /*5190*/  HGMMA.64x96x16.F32.BF16 R152, gdesc[UR12], R152, gsb0 ;  /* 0x016000000c9879f0 */ /* 0x000fe60008001898 */
[----:B------:R-:W-:Y:S02]  /*51a0*/  WARPGROUP.DEPBAR.LE gsb0, 0x0 ;  /* 0x00008000000079c5 */ /* 0x000fe40000010000 */
[----:B------:R1:W-:Y:S06]  /*51b0*/  BAR.ARV R4, 0x100 ;  /* 0x000400040000751d */ /* 0x0003ec0000002000 */
        /* <DEDUP_REMOVED lines=9> */
[----:B-1----:R-:W1:Y:S02]  /*5250*/  @P2 LDC.64 R8, c[0x0][0x9e8] ;  /* 0x00027a00ff082b82 */ /* 0x002e640000000a00 */
[----:B-1----:R-:W-:-:S05]  /*5260*/  @P2 IMAD.HI.U32 R8, R21, R8, RZ ;  /* 0x0000000815082227 */ /* 0x002fca00078e00ff */
[----:B------:R-:W-:-:S04]  /*5270*/  @P2 SHF.R.U32.HI R21, RZ, R9, R8 ;  /* 0x00000009ff152219 */ /* 0x000fc80000011608 */
[----:B------:R-:W-:Y:S01]  /*5280*/  LOP3.LUT R21, RZ, R21, RZ, 0x33, !PT ;  /* 0x00000015ff157212 */ /* 0x000fe200078e33ff */
[----:B------:R-:W-:Y:S06]  /*5290*/  BRA `(.L_x_11234) ;  /* 0x0000000000147947 */ /* 0x000fec0003800000 */
.L_x_11233:
[----:B------:R-:W-:-:S05]  /*52a0*/  IMAD.U32 R200, RZ, RZ, UR29 ;  /* 0x0000001dffc87e24 */ /* 0x000fca000f8e00ff */
[----:B------:R-:W-:-:S13]  /*52b0*/  ISETP.NE.AND P2, PT, R200, 0x1, PT ;  /* 0x00000001c800780c */ /* 0x000fda0003f45270 */
[----:B-1----:R-:W1:Y:S02]  /*52c0*/  @P2 LDC.64 R8, c[0x0][0x9e8] ;  /* 0x00027a00ff082b82 */ /* 0x002e640000000a00 */
[----:B-1----:R-:W-:-:S05]  /*52d0*/  @P2 IMAD.HI.U32 R8, R21, R8, RZ ;  /* 0x0000000815082227 */ /* 0x002fca00078e00ff */
[----:B------:R-:W-:-:S07]  /*52e0*/  @P2 SHF.R.U32.HI R21, RZ, R9, R8 ;  /* 0x00000009ff152219 */ /* 0x000fce0000011608 */
.L_x_11234:
[----:B------:R-:W-:Y:S05]  /*52f0*/  BSYNC B0 ;  /* 0x0000000000007941 */ /* 0x000fea0003800000 */
.L_x_11232:
[----:B------:R-:W-:-:S04]  /*5300*/  IMAD.IADD R8, R11, 0x1, -R19 ;  /* 0x000000010b087824 */ /* 0x000fc800078e0a13 */
[----:B------:R-:W-:-:S05]  /*5310*/  IMAD R8, R21, R200, R8 ;  /* 0x000000c815087224 */ /* 0x000fca00078e0208 */
[----:B------:R-:W-:Y:S02]  /*5320*/  VIMNMX R12, R12, R8, !PT ;  /* 0x000000080c0c7248 */ /* 0x000fe40007fe0100 */
[----:B------:R-:W-:-:S07]  /*5330*/  VIADDMNMX R13, R8, R200, R13, PT ;  /* 0x000000c8080d7246 */ /* 0x000fce000380010d */
.L_x_11231:
[C---:B------:R-:W-:Y:S02]  /*5340*/  ISETP.GE.AND P3, PT, R11.reuse, 0x1, PT ;  /* 0x000000010b00780c */ /* 0x040fe40003f66270 */
[----:B------:R-:W-:Y:S02]  /*5350*/  LOP3.LUT R18, R18, 0xfff7ffff, RZ, 0xc0, !PT ;  /* 0xfff7ffff12127812 */ /* 0x000fe400078ec0ff */
[C---:B------:R-:W-:Y:S02]  /*5360*/  ISETP.GE.AND P2, PT, R11.reuse, 0x2, PT ;  /* 0x000000020b00780c */ /* 0x040fe40003f46270 */
[----:B------:R-:W-:Y:S02]  /*5370*/  ISETP.GT.AND P4, PT, R12, RZ, !P3 ;  /* 0x000000ff0c00720c */ /* 0x000fe40005f84270 */
[----:B------:R-:W-:Y:S02]  /*5380*/  ISETP.GE.AND P5, PT, R11, 0x9, PT ;  /* 0x000000090b00780c */ /* 0x000fe40003fa6270 */
[----:B------:R-:W-:-:S03]  /*5390*/  ISETP.LT.OR P4, PT, R13, 0x1, P4 ;  /* 0x000000010d00780c */ /* 0x000fc60002781670 */
[----:B------:R-:W-:Y:S02]  /*53a0*/  @P3 LOP3.LUT R18, R18, 0x80000, RZ, 0xfc, !PT ;  /* 0x0008000012123812 */ /* 0x000fe400078efcff */
[----:B------:R-:W-:Y:S02]  /*53b0*/  ISETP.GT.AND P3, PT, R12, 0x1, !P2 ;  /* 0x000000010c00780c */ /* 0x000fe40005764270 */
[----:B------:R-:W-:Y:S02]  /*53c0*/  FSEL R152, R152, -INF , !P4 ;  /* 0xff80000098987808 */ /* 0x000fe40006000000 */
[----:B------:R-:W-:Y:S02]  /*53d0*/  ISETP.LT.OR P3, PT, R13, 0x2, P3 ;  /* 0x000000020d00780c */ /* 0x000fe40001f61670 */
[----:B------:R-:W-:Y:S02]  /*53e0*/  ISETP.GE.AND P4, PT, R11, 0xa, PT ;  /* 0x0000000a0b00780c */ /* 0x000fe40003f86270 */
[----:B------:R-:W-:-:S02]  /*53f0*/  LOP3.LUT R18, R18, 0xfffffffd, RZ, 0xc0, !PT ;  /* 0xfffffffd12127812 */ /* 0x000fc400078ec0ff */
[----:B------:R-:W-:Y:S02]  /*5400*/  FSEL R153, R153, -INF , !P3 ;  /* 0xff80000099997808 */ /* 0x000fe40005800000 */
[----:B------:R-:W-:Y:S02]  /*5410*/  ISETP.GT.AND P3, PT, R12, 0x8, !P5 ;  /* 0x000000080c00780c */ /* 0x000fe40006f64270 */
[----:B------:R-:W-:Y:S02]  /*5420*/  @P5 LOP3.LUT R18, R18, 0x2, RZ, 0xfc, !PT ;  /* 0x0000000212125812 */ /* 0x000fe400078efcff */
[----:B------:R-:W-:Y:S02]  /*5430*/  ISETP.LT.OR P3, PT, R13, 0x9, P3 ;  /* 0x000000090d00780c */ /* 0x000fe40001f61670 */
[----:B------:R-:W-:Y:S02]  /*5440*/  LOP3.LUT R18, R18, 0xfffffffb, RZ, 0xc0, !PT ;  /* 0xfffffffb12127812 */ /* 0x000fe400078ec0ff */
[----:B------:R-:W-:-:S02]  /*5450*/  FSEL R156, R156, -INF , !P3 ;  /* 0xff8000009c9c7808 */ /* 0x000fc40005800000 */
[----:B------:R-:W-:Y:S02]  /*5460*/  @P4 LOP3.LUT R18, R18, 0x4, RZ, 0xfc, !PT ;  /* 0x0000000412124812 */ /* 0x000fe400078efcff */
[----:B------:R-:W-:Y:S02]  /*5470*/  ISETP.GT.AND P3, PT, R12, 0x9, !P4 ;  /* 0x000000090c00780c */ /* 0x000fe40006764270 */
[----:B------:R-:W-:Y:S02]  /*5480*/  ISETP.GE.AND P4, PT, R11, 0x11, PT ;  /* 0x000000110b00780c */ /* 0x000fe40003f86270 */
[----:B------:R-:W-:Y:S02]  /*5490*/  ISETP.LT.OR P3, PT, R13, 0xa, P3 ;  /* 0x0000000a0d00780c */ /* 0x000fe40001f61670 */
[----:B------:R-:W-:Y:S02]  /*54a0*/  LOP3.LUT R18, R18, 0xfffffff7, RZ, 0xc0, !PT ;  /* 0xfffffff712127812 */ /* 0x000fe400078ec0ff */
[----:B------:R-:W-:-:S02]  /*54b0*/  FSEL R157, R157, -INF , !P3 ;  /* 0xff8000009d9d7808 */ /* 0x000fc40005800000 */
        /* <DEDUP_REMOVED lines=109> */
[----:B------:R-:W-:Y:S02]  /*5b90*/  ISETP.GT.AND P6, PT, R12, 0x59, !P6 ;  /* 0x000000590c00780c */ /* 0x000fe400077c4270 */
[----:B------:R-:W2:Y:S02]  /*5ba0*/  SHFL.IDX PT, R12, R20, 0x1, 0x1c1f ;  /* 0x003c1f00140c7f89 */ /* 0x000ea400000e0000 */
[----:B------:R-:W-:-:S04]  /*5bb0*/  ISETP.LT.OR P6, PT, R13, 0x5a, P6 ;  /* 0x0000005a0d00780c */ /* 0x000fc800037c1670 */
[----:B------:R-:W-:Y:S02]  /*5bc0*/  FSEL R197, R197, -INF , !P6 ;  /* 0xff800000c5c57808 */ /* 0x000fe40007000000 */
[----:B------:R-:W-:Y:S01]  /*5bd0*/  PLOP3.LUT P6, PT, PT, PT, UP0, 0x40, 0x0 ;  /* 0x000000000000781c */ /* 0x000fe20003fce808 */
[--C-:B--2---:R-:W-:Y:S02]  /*5be0*/  IMAD.IADD R15, R15, 0x1, R12.reuse ;  /* 0x000000010f0f7824 */ /* 0x104fe400078e020c */
[----:B------:R-:W-:-:S10]  /*5bf0*/  IMAD.IADD R14, R14, 0x1, R12 ;  /* 0x000000010e0e7824 */ /* 0x000fd400078e020c */
        /* <DEDUP_REMOVED lines=13> */
.L_x_11237:
[----:B------:R-:W-:-:S05]  /*5cd0*/  IMAD.U32 R13, RZ, RZ, UR29 ;  /* 0x0000001dff0d7e24 */ /* 0x000fca000f8e00ff */
[----:B------:R-:W-:-:S13]  /*5ce0*/  ISETP.NE.AND P6, PT, R13, 0x1, PT ;  /* 0x000000010d00780c */ /* 0x000fda0003fc5270 */
[----:B-1----:R-:W1:Y:S02]  /*5cf0*/  @P6 LDC.64 R8, c[0x0][0x9e8] ;  /* 0x00027a00ff086b82 */ /* 0x002e640000000a00 */
[----:B-1----:R-:W-:-:S05]  /*5d00*/  @P6 IMAD.HI.U32 R8, R12, R8, RZ ;  /* 0x000000080c086227 */ /* 0x002fca00078e00ff */
[----:B------:R-:W-:-:S07]  /*5d10*/  @P6 SHF.R.U32.HI R12, RZ, R9, R8 ;  /* 0x00000009ff0c6219 */ /* 0x000fce0000011608 */
.L_x_11238:
[----:B------:R-:W-:Y:S05]  /*5d20*/  BSYNC B0 ;  /* 0x0000000000007941 */ /* 0x000fea0003800000 */
.L_x_11236:
[----:B------:R-:W-:-:S04]  /*5d30*/  IMAD.IADD R11, R11, 0x1, -R19 ;  /* 0x000000010b0b7824 */ /* 0x000fc800078e0a13 */
[----:B------:R-:W-:-:S05]  /*5d40*/  IMAD R11, R12, R13, R11 ;  /* 0x0000000d0c0b7224 */ /* 0x000fca00078e020b */
[----:B------:R-:W-:Y:S02]  /*5d50*/  VIMNMX R14, R14, R11, !PT ;  /* 0x0000000b0e0e7248 */ /* 0x000fe40007fe0100 */
[----:B------:R-:W-:-:S07]  /*5d60*/  VIADDMNMX R15, R11, R13, R15, PT ;  /* 0x0000000d0b0f7246 */ /* 0x000fce000380010f */
.L_x_11235:
[----:B------:R-:W-:Y:S01]  /*5d70*/  ISETP.GT.AND P2, PT, R14, 0x1, !P2 ;  /* 0x000000010e00780c */ /* 0x000fe20005744270 */
[----:B------:R-:W-:Y:S01]  /*5d80*/  UMOV UR7, UR21 ;  /* 0x0000001500077c82 */ /* 0x000fe20008000000 */
[----:B-1----:R-:W-:Y:S02]  /*5d90*/  FMNMX.FTZ R8, R152, R0, !PT ;  /* 0x0000000098087209 */ /* 0x002fe40007810000 */
[----:B------:R-:W-:Y:S02]  /*5da0*/  ISETP.LT.OR P2, PT, R15, 0x2, P2 ;  /* 0x000000020f00780c */ /* 0x000fe40001741670 */
[C---:B------:R-:W-:Y:S02]  /*5db0*/  LOP3.LUT P6, RZ, R18.reuse, 0x8000, RZ, 0xc0, !PT ;  /* 0x0000800012ff7812 */ /* 0x040fe400078cc0ff */
        /* <DEDUP_REMOVED lines=59> */
[C---:B------:R-:W-:Y:S02]  /*6170*/  ISETP.GT.AND P3, PT, R14.reuse, 0x50, !P3 ;  /* 0x000000500e00780c */ /* 0x040fe40005f64270 */
[----:B------:R-:W-:Y:S02]  /*6180*/  ISETP.LT.OR P2, PT, R15, 0x29, P2 ;  /* 0x000000290f00780c */ /* 0x000fe40001741670 */
[----:B------:R-:W-:Y:S02]  /*6190*/  ISETP.GT.AND P4, PT, R14, 0x51, !P4 ;  /* 0x000000510e00780c */ /* 0x000fe40006784270 */
[----:B------:R-:W-:Y:S02]  /*61a0*/  FSEL R174, R174, -INF , !P2 ;  /* 0xff800000aeae7808 */ /* 0x000fe40005000000 */
[----:B------:R-:W-:-:S02]  /*61b0*/  LOP3.LUT P2, RZ, R18, 0x800, RZ, 0xc0, !PT ;  /* 0x0000080012ff7812 */ /* 0x000fc4000784c0ff */
[C---:B------:R-:W-:Y:S02]  /*61c0*/  ISETP.LT.OR P3, PT, R15.reuse, 0x51, P3 ;  /* 0x000000510f00780c */ /* 0x040fe40001f61670 */
[C---:B------:R-:W-:Y:S02]  /*61d0*/  ISETP.GT.AND P2, PT, R14.reuse, 0x29, !P2 ;  /* 0x000000290e00780c */ /* 0x040fe40005744270 */
[----:B------:R-:W-:Y:S02]  /*61e0*/  ISETP.GT.AND P5, PT, R14, 0x58, !P5 ;  /* 0x000000580e00780c */ /* 0x000fe40006fa4270 */
[C---:B------:R-:W-:Y:S02]  /*61f0*/  ISETP.LT.OR P2, PT, R15.reuse, 0x2a, P2 ;  /* 0x0000002a0f00780c */ /* 0x040fe40001741670 */
[----:B------:R-:W-:Y:S02]  /*6200*/  ISETP.LT.OR P4, PT, R15, 0x52, P4 ;  /* 0x000000520f00780c */ /* 0x000fe40002781670 */
[----:B------:R-:W-:-:S02]  /*6210*/  FSEL R175, R175, -INF , !P2 ;  /* 0xff800000afaf7808 */ /* 0x000fc40005000000 */
[----:B------:R-:W-:Y:S02]  /*6220*/  LOP3.LUT P2, RZ, R18, 0x400, RZ, 0xc0, !PT ;  /* 0x0000040012ff7812 */ /* 0x000fe4000784c0ff */
[----:B-1----:R-:W-:Y:S02]  /*6230*/  FMNMX.FTZ R8, R8, R9, !PT ;  /* 0x0000000908087209 */ /* 0x002fe40007810000 */
[----:B------:R-:W-:Y:S02]  /*6240*/  ISETP.GT.AND P2, PT, R14, 0x30, !P2 ;  /* 0x000000300e00780c */ /* 0x000fe40005744270 */
[----:B------:R-:W-:Y:S01]  /*6250*/  FSEL R194, R194, -INF , !P3 ;  /* 0xff800000c2c27808 */ /* 0x000fe20005800000 */
[----:B------:R-:W1:Y:S01]  /*6260*/  SHFL.BFLY PT, R9, R8, 0x1, 0x1f ;  /* 0x0c201f0008097f89 */ /* 0x000e6200000e0000 */
[C---:B------:R-:W-:Y:S02]  /*6270*/  ISETP.LT.OR P2, PT, R15.reuse, 0x31, P2 ;  /* 0x000000310f00780c */ /* 0x040fe40001741670 */
[----:B------:R-:W-:-:S02]  /*6280*/  ISETP.LT.OR P5, PT, R15, 0x59, P5 ;  /* 0x000000590f00780c */ /* 0x000fc40002fa1670 */
[----:B------:R-:W-:Y:S02]  /*6290*/  FSEL R178, R178, -INF , !P2 ;  /* 0xff800000b2b27808 */ /* 0x000fe40005000000 */
[----:B------:R-:W-:Y:S02]  /*62a0*/  LOP3.LUT P2, RZ, R18, 0x200, RZ, 0xc0, !PT ;  /* 0x0000020012ff7812 */ /* 0x000fe4000784c0ff */
[----:B------:R-:W-:Y:S02]  /*62b0*/  FSEL R195, R195, -INF , !P4 ;  /* 0xff800000c3c37808 */ /* 0x000fe40006000000 */
[----:B------:R-:W-:Y:S02]  /*62c0*/  ISETP.GT.AND P2, PT, R14, 0x31, !P2 ;  /* 0x000000310e00780c */ /* 0x000fe40005744270 */
[----:B------:R-:W-:Y:S02]  /*62d0*/  FSEL R198, R198, -INF , !P5 ;  /* 0xff800000c6c67808 */ /* 0x000fe40006800000 */
[----:B------:R-:W-:-:S04]  /*62e0*/  ISETP.LT.OR P2, PT, R15, 0x32, P2 ;  /* 0x000000320f00780c */ /* 0x000fc80001741670 */
[----:B------:R-:W-:Y:S02]  /*62f0*/  FSEL R179, R179, -INF , !P2 ;  /* 0xff800000b3b37808 */ /* 0x000fe40005000000 */
[----:B------:R-:W-:Y:S02]  /*6300*/  LOP3.LUT P2, RZ, R18, 0x100, RZ, 0xc0, !PT ;  /* 0x0000010012ff7812 */ /* 0x000fe4000784c0ff */
[----:B-1----:R-:W-:Y:S02]  /*6310*/  FMNMX.FTZ R8, R8, R9, !PT ;  /* 0x0000000908087209 */ /* 0x002fe40007810000 */
        /* <DEDUP_REMOVED lines=19> */
[----:B------:R-:W-:-:S04]  /*6450*/  FSETP.NEU.FTZ.AND P2, PT, R8, -INF , PT ;  /* 0xff8000000800780b */ /* 0x000fc80003f5d000 */
[----:B------:R-:W-:-:S05]  /*6460*/  FSEL R9, R8, RZ, P2 ;  /* 0x000000ff08097208 */ /* 0x000fca0001000000 */
[----:B------:R-:W-:Y:S01]  /*6470*/  FADD.FTZ R9, -R9, R0 ;  /* 0x0000000009097221 */ /* 0x000fe20000010100 */
[----:B------:R-:W-:-:S05]  /*6480*/  FMUL.FTZ R0, R8, UR7 ;  /* 0x0000000708007c20 */ /* 0x000fca0008410000 */
[----:B------:R-:W-:Y:S02]  /*6490*/  FSEL R0, R0, RZ, P2 ;  /* 0x000000ff00007208 */ /* 0x000fe40001000000 */
[----:B------:R-:W-:Y:S02]  /*64a0*/  ISETP.GT.AND P2, PT, R14, 0x49, !P6 ;  /* 0x000000490e00780c */ /* 0x000fe40007744270 */
[----:B------:R-:W-:Y:S01]  /*64b0*/  LOP3.LUT P6, RZ, R18, 0x1, RZ, 0xc0, !PT ;  /* 0x0000000112ff7812 */ /* 0x000fe200078cc0ff */
[--C-:B------:R-:W-:Y:S01]  /*64c0*/  FFMA.FTZ R152, R152, UR7, -R0.reuse ;  /* 0x0000000798987c23 */ /* 0x100fe20008010800 */
[----:B------:R-:W-:Y:S01]  /*64d0*/  ISETP.LT.OR P2, PT, R15, 0x4a, P2 ;  /* 0x0000004a0f00780c */ /* 0x000fe20001741670 */
[--C-:B------:R-:W-:Y:S01]  /*64e0*/  FFMA.FTZ R153, R153, UR7, -R0.reuse ;  /* 0x0000000799997c23 */ /* 0x100fe20008010800 */
[--C-:B------:R-:W-:Y:S01]  /*64f0*/  FFMA.FTZ R156, R156, UR7, -R0.reuse ;  /* 0x000000079c9c7c23 */ /* 0x100fe20008010800 */
[--C-:B------:R-:W-:Y:S01]  /*6500*/  FFMA.FTZ R157, R157, UR7, -R0.reuse ;  /* 0x000000079d9d7c23 */ /* 0x100fe20008010800 */
[----:B------:R-:W-:Y:S01]  /*6510*/  FSEL R191, R191, -INF , !P2 ;  /* 0xff800000bfbf7808 */ /* 0x000fe20005000000 */
[--C-:B------:R-:W-:Y:S01]  /*6520*/  FFMA.FTZ R160, R160, UR7, -R0.reuse ;  /* 0x00000007a0a07c23 */ /* 0x100fe20008010800 */
[----:B------:R-:W-:Y:S01]  /*6530*/  LOP3.LUT P2, RZ, R18, 0x80000, RZ, 0xc0, !PT ;  /* 0x0008000012ff7812 */ /* 0x000fe2000784c0ff */
[--C-:B------:R-:W-:Y:S01]  /*6540*/  FFMA.FTZ R161, R161, UR7, -R0.reuse ;  /* 0x00000007a1a17c23 */ /* 0x100fe20008010800 */
[--C-:B------:R-:W-:Y:S01]  /*6550*/  FFMA.FTZ R164, R164, UR7, -R0.reuse ;  /* 0x00000007a4a47c23 */ /* 0x100fe20008010800 */
[--C-:B------:R-:W-:Y:S01]  /*6560*/  FFMA.FTZ R165, R165, UR7, -R0.reuse ;  /* 0x00000007a5a57c23 */ /* 0x100fe20008010800 */
[----:B------:R-:W-:Y:S01]  /*6570*/  ISETP.GT.AND P2, PT, R14, RZ, !P2 ;  /* 0x000000ff0e00720c */ /* 0x000fe20005744270 */
[--C-:B------:R-:W-:Y:S01]  /*6580*/  FFMA.FTZ R168, R168, UR7, -R0.reuse ;  /* 0x00000007a8a87c23 */ /* 0x100fe20008010800 */
[--C-:B------:R-:W-:Y:S01]  /*6590*/  FFMA.FTZ R169, R169, UR7, -R0.reuse ;  /* 0x00000007a9a97c23 */ /* 0x100fe20008010800 */
[--C-:B------:R-:W-:Y:S01]  /*65a0*/  FFMA.FTZ R172, R172, UR7, -R0.reuse ;  /* 0x00000007acac7c23 */ /* 0x100fe20008010800 */
[----:B------:R-:W-:Y:S01]  /*65b0*/  ISETP.LT.OR P2, PT, R15, 0x1, P2 ;  /* 0x000000010f00780c */ /* 0x000fe20001741670 */
[--C-:B------:R-:W-:Y:S01]  /*65c0*/  FFMA.FTZ R173, R173, UR7, -R0.reuse ;  /* 0x00000007adad7c23 */ /* 0x100fe20008010800 */
[--C-:B------:R-:W-:Y:S01]  /*65d0*/  FFMA.FTZ R176, R176, UR7, -R0.reuse ;  /* 0x00000007b0b07c23 */ /* 0x100fe20008010800 */
[--C-:B------:R-:W-:Y:S01]  /*65e0*/  FFMA.FTZ R177, R177, UR7, -R0.reuse ;  /* 0x00000007b1b17c23 */ /* 0x100fe20008010800 */
[----:B------:R-:W-:Y:S01]  /*65f0*/  FSEL R154, R154, -INF , !P2 ;  /* 0xff8000009a9a7808 */ /* 0x000fe20005000000 */
        /* <DEDUP_REMOVED lines=11> */
[----:B------:R-:W-:Y:S01]  /*66b0*/  FMNMX.FTZ R9, R154, R6, !PT ;  /* 0x000000069a097209 */ /* 0x000fe20007810000 */
[----:B------:R-:W-:Y:S01]  /*66c0*/  MUFU.EX2 R152, R152 ;  /* 0x0000009800987308 */ /* 0x000fe20000000800 */
[----:B------:R-:W-:-:S02]  /*66d0*/  ISETP.GT.AND P2, PT, R14, 0x59, !P6 ;  /* 0x000000590e00780c */ /* 0x000fc40007744270 */
[----:B------:R-:W-:Y:S02]  /*66e0*/  FMNMX.FTZ R9, R155, R9, !PT ;  /* 0x000000099b097209 */ /* 0x000fe40007810000 */
[----:B------:R-:W-:Y:S02]  /*66f0*/  ISETP.LT.OR P2, PT, R15, 0x5a, P2 ;  /* 0x0000005a0f00780c */ /* 0x000fe40001741670 */
[----:B------:R-:W-:Y:S01]  /*6700*/  FMNMX.FTZ R9, R158, R9, !PT ;  /* 0x000000099e097209 */ /* 0x000fe20007810000 */
[----:B------:R-:W1:Y:S01]  /*6710*/  MUFU.EX2 R0, R0 ;  /* 0x0000000000007308 */ /* 0x000e620000000800 */
[----:B------:R-:W-:Y:S02]  /*6720*/  FSEL R199, R199, -INF , !P2 ;  /* 0xff800000c7c77808 */ /* 0x000fe40005000000 */
[----:B------:R-:W-:-:S04]  /*6730*/  FMNMX.FTZ R9, R159, R9, !PT ;  /* 0x000000099f097209 */ /* 0x000fc80007810000 */
[----:B------:R-:W-:Y:S01]  /*6740*/  FMNMX.FTZ R9, R162, R9, !PT ;  /* 0x00000009a2097209 */ /* 0x000fe20007810000 */
[----:B------:R-:W2:Y:S03]  /*6750*/  MUFU.EX2 R153, R153 ;  /* 0x0000009900997308 */ /* 0x000ea60000000800 */
[----:B------:R-:W-:-:S04]  /*6760*/  FMNMX.FTZ R9, R163, R9, !PT ;  /* 0x00000009a3097209 */ /* 0x000fc80007810000 */
[----:B------:R-:W-:Y:S01]  /*6770*/  FMNMX.FTZ R9, R166, R9, !PT ;  /* 0x00000009a6097209 */ /* 0x000fe20007810000 */
[----:B------:R-:W3:Y:S01]  /*6780*/  MUFU.EX2 R156, R156 ;  /* 0x0000009c009c7308 */ /* 0x000ee20000000800 */
        /* <DEDUP_REMOVED lines=16> */
[----:B---3--:R-:W-:Y:S01]  /*6890*/  FADD.FTZ R3, R156, R3 ;  /* 0x000000039c037221 */ /* 0x008fe20000010000 */
[----:B------:R-:W2:Y:S01]  /*68a0*/  MUFU.EX2 R160, R160 ;  /* 0x000000a000a07308 */ /* 0x000ea20000000800 */
[-C--:B------:R-:W-:Y:S01]  /*68b0*/  FMUL.FTZ R40, R40, R0.reuse ;  /* 0x0000000028287220 */ /* 0x080fe20000410000 */
[----:B------:R-:W-:Y:S01]  /*68c0*/  FMNMX.FTZ R9, R175, R9, !PT ;  /* 0x00000009af097209 */ /* 0x000fe20007810000 */
[-C--:B------:R-:W-:Y:S01]  /*68d0*/  FMUL.FTZ R41, R41, R0.reuse ;  /* 0x0000000029297220 */ /* 0x080fe20000410000 */
[-C--:B------:R-:W-:Y:S01]  /*68e0*/  FMUL.FTZ R44, R44, R0.reuse ;  /* 0x000000002c2c7220 */ /* 0x080fe20000410000 */
[-C--:B------:R-:W-:Y:S01]  /*68f0*/  FMUL.FTZ R45, R45, R0.reuse ;  /* 0x000000002d2d7220 */ /* 0x080fe20000410000 */
[----:B------:R-:W-:Y:S01]  /*6900*/  FMNMX.FTZ R9, R178, R9, !PT ;  /* 0x00000009b2097209 */ /* 0x000fe20007810000 */
[----:B-1----:R-:W-:Y:S01]  /*6910*/  FADD.FTZ R3, R157, R3 ;  /* 0x000000039d037221 */ /* 0x002fe20000010000 */
[----:B------:R-:W1:Y:S01]  /*6920*/  MUFU.EX2 R161, R161 ;  /* 0x000000a100a17308 */ /* 0x000e620000000800 */
[-C--:B------:R-:W-:Y:S01]  /*6930*/  FMUL.FTZ R48, R48, R0.reuse ;  /* 0x0000000030307220 */ /* 0x080fe20000410000 */
[----:B------:R-:W-:Y:S01]  /*6940*/  FMNMX.FTZ R9, R179, R9, !PT ;  /* 0x00000009b3097209 */ /* 0x000fe20007810000 */
[-C--:B------:R-:W-:Y:S01]  /*6950*/  FMUL.FTZ R49, R49, R0.reuse ;  /* 0x0000000031317220 */ /* 0x080fe20000410000 */
[-C--:B------:R-:W-:Y:S01]  /*6960*/  FMUL.FTZ R52, R52, R0.reuse ;  /* 0x0000000034347220 */ /* 0x080fe20000410000 */
[-C--:B------:R-:W-:Y:S01]  /*6970*/  FMUL.FTZ R53, R53, R0.reuse ;  /* 0x0000000035357220 */ /* 0x080fe20000410000 */
[----:B------:R-:W-:Y:S01]  /*6980*/  FMNMX.FTZ R9, R182, R9, !PT ;  /* 0x00000009b6097209 */ /* 0x000fe20007810000 */
[-C--:B------:R-:W-:Y:S01]  /*6990*/  FMUL.FTZ R56, R56, R0.reuse ;  /* 0x0000000038387220 */ /* 0x080fe20000410000 */
[----:B------:R-:W3:Y:S01]  /*69a0*/  MUFU.EX2 R164, R164 ;  /* 0x000000a400a47308 */ /* 0x000ee20000000800 */
        /* <DEDUP_REMOVED lines=37> */
[-C--:B------:R-:W-:Y:S01]  /*6c00*/  FMUL.FTZ R96, R96, R0.reuse ;  /* 0x0000000060607220 */ /* 0x080fe20000410000 */
[----:B------:R-:W1:Y:S01]  /*6c10*/  SHFL.BFLY PT, R11, R9, 0x2, 0x1f ;  /* 0x0c401f00090b7f89 */ /* 0x000e6200000e0000 */
[----:B------:R-:W4:Y:S01]  /*6c20*/  MUFU.EX2 R173, R173 ;  /* 0x000000ad00ad7308 */ /* 0x000f220000000800 */
        /* <DEDUP_REMOVED lines=22> */
[----:B-1----:R-:W-:Y:S01]  /*6d90*/  FMNMX.FTZ R9, R9, R11, !PT ;  /* 0x0000000b09097209 */ /* 0x002fe20007810000 */
[----:B------:R-:W1:Y:S01]  /*6da0*/  MUFU.EX2 R180, R180 ;  /* 0x000000b400b47308 */ /* 0x000e620000000800 */
[----:B---3--:R-:W-:Y:S01]  /*6db0*/  FADD.FTZ R3, R176, R3 ;  /* 0x00000003b0037221 */ /* 0x008fe20000010000 */
[-C--:B------:R-:W-:Y:S01]  /*6dc0*/  FMUL.FTZ R132, R132, R0.reuse ;  /* 0x0000000084847220 */ /* 0x080fe20000410000 */
[-C--:B------:R-:W-:Y:S01]  /*6dd0*/  FMUL.FTZ R133, R133, R0.reuse ;  /* 0x0000000085857220 */ /* 0x080fe20000410000 */
[----:B------:R-:W3:Y:S01]  /*6de0*/  SHFL.BFLY PT, R11, R9, 0x1, 0x1f ;  /* 0x0c201f00090b7f89 */ /* 0x000ee200000e0000 */
        /* <DEDUP_REMOVED lines=8> */
[-C--:B------:R-:W-:Y:S01]  /*6e70*/  FMUL.FTZ R148, R148, R0.reuse ;  /* 0x0000000094947220 */ /* 0x080fe20000410000 */
[----:B------:R-:W-:-:S02]  /*6e80*/  FMUL.FTZ R149, R149, R0 ;  /* 0x0000000095957220 */ /* 0x000fc40000410000 */
[----:B------:R-:W2:Y:S01]  /*6e90*/  MUFU.EX2 R184, R184 ;  /* 0x000000b800b87308 */ /* 0x000ea20000000800 */
[----:B-1----:R-:W-:-:S07]  /*6ea0*/  FADD.FTZ R3, R180, R3 ;  /* 0x00000003b4037221 */ /* 0x002fce0000010000 */
[----:B------:R-:W1:Y:S01]  /*6eb0*/  MUFU.EX2 R185, R185 ;  /* 0x000000b900b97308 */ /* 0x000e620000000800 */
[----:B----4-:R-:W-:Y:S01]  /*6ec0*/  FADD.FTZ R3, R181, R3 ;  /* 0x00000003b5037221 */ /* 0x010fe20000010000 */
[----:B---3--:R-:W-:-:S04]  /*6ed0*/  FMNMX.FTZ R9, R9, R11, !PT ;  /* 0x0000000b09097209 */ /* 0x008fc80007810000 */
[C---:B------:R-:W-:Y:S01]  /*6ee0*/  FSETP.NEU.FTZ.AND P2, PT, R9.reuse, -INF , PT ;  /* 0xff8000000900780b */ /* 0x040fe20003f5d000 */
[----:B------:R-:W-:Y:S01]  /*6ef0*/  FMUL.FTZ R12, R9, UR7 ;  /* 0x00000007090c7c20 */ /* 0x000fe20008410000 */
[----:B------:R-:W3:Y:S01]  /*6f00*/  MUFU.EX2 R188, R188 ;  /* 0x000000bc00bc7308 */ /* 0x000ee20000000800 */
[----:B--2---:R-:W-:-:S03]  /*6f10*/  FADD.FTZ R3, R184, R3 ;  /* 0x00000003b8037221 */ /* 0x004fc60000010000 */
[----:B------:R-:W-:Y:S01]  /*6f20*/  FSEL R12, R12, RZ, P2 ;  /* 0x000000ff0c0c7208 */ /* 0x000fe20001000000 */
[----:B-1----:R-:W-:-:S03]  /*6f30*/  FADD.FTZ R3, R185, R3 ;  /* 0x00000003b9037221 */ /* 0x002fc60000010000 */
[----:B------:R-:W1:Y:S01]  /*6f40*/  MUFU.EX2 R189, R189 ;  /* 0x000000bd00bd7308 */ /* 0x000e620000000800 */
[--C-:B------:R-:W-:Y:S01]  /*6f50*/  FFMA.FTZ R163, R163, UR7, -R12.reuse ;  /* 0x00000007a3a37c23 */ /* 0x100fe2000801080c */
[--C-:B------:R-:W-:Y:S01]  /*6f60*/  FFMA.FTZ R21, R154, UR7, -R12.reuse ;  /* 0x000000079a157c23 */ /* 0x100fe2000801080c */
[----:B------:R-:W-:Y:S01]  /*6f70*/  F2FP.BF16.F32.PACK_AB R154, R157, R156 ;  /* 0x0000009c9d9a723e */ /* 0x000fe200000010ff */
        /* <DEDUP_REMOVED lines=10> */
[----:B------:R-:W-:Y:S01]  /*7020*/  F2FP.BF16.F32.PACK_AB R156, R161, R160 ;  /* 0x000000a0a19c723e */ /* 0x000fe200000010ff */
[--C-:B------:R-:W-:Y:S01]  /*7030*/  FFMA.FTZ R175, R175, UR7, -R12.reuse ;  /* 0x00000007afaf7c23 */ /* 0x100fe2000801080c */
[----:B------:R-:W-:Y:S01]  /*7040*/  MUFU.EX2 R21, R21 ;  /* 0x0000001500157308 */ /* 0x000fe20000000800 */
[----:B--2---:R-:W-:Y:S01]  /*7050*/  FSEL R163, R9, RZ, P2 ;  /* 0x000000ff09a37208 */ /* 0x004fe20001000000 */
[--C-:B------:R-:W-:Y:S01]  /*7060*/  FFMA.FTZ R178, R178, UR7, -R12.reuse ;  /* 0x00000007b2b27c23 */ /* 0x100fe2000801080c */
[--C-:B------:R-:W-:Y:S01]  /*7070*/  FFMA.FTZ R179, R179, UR7, -R12.reuse ;  /* 0x00000007b3b37c23 */ /* 0x100fe2000801080c */
[----:B------:R-:W-:Y:S01]  /*7080*/  F2FP.BF16.F32.PACK_AB R158, R165, R164 ;  /* 0x000000a4a59e723e */ /* 0x000fe200000010ff */
[----:B------:R-:W-:Y:S01]  /*7090*/  FFMA.FTZ R182, R182, UR7, -R12 ;  /* 0x00000007b6b67c23 */ /* 0x000fe2000801080c */
[----:B------:R-:W-:Y:S01]  /*70a0*/  FADD.FTZ R6, -R163, R6 ;  /* 0x00000006a3067221 */ /* 0x000fe20000010100 */
[--C-:B------:R-:W-:Y:S01]  /*70b0*/  FFMA.FTZ R183, R183, UR7, -R12.reuse ;  /* 0x00000007b7b77c23 */ /* 0x100fe2000801080c */
[----:B------:R-:W-:Y:S01]  /*70c0*/  MUFU.EX2 R153, R155 ;  /* 0x0000009b00997308 */ /* 0x000fe20000000800 */
[--C-:B------:R-:W-:Y:S01]  /*70d0*/  FFMA.FTZ R186, R186, UR7, -R12.reuse ;  /* 0x00000007baba7c23 */ /* 0x100fe2000801080c */
[----:B------:R-:W-:Y:S01]  /*70e0*/  FMUL.FTZ R6, R6, UR7 ;  /* 0x0000000706067c20 */ /* 0x000fe20008410000 */
[--C-:B------:R-:W-:Y:S01]  /*70f0*/  FFMA.FTZ R187, R187, UR7, -R12.reuse ;  /* 0x00000007bbbb7c23 */ /* 0x100fe2000801080c */
[----:B------:R-:W-:Y:S01]  /*7100*/  F2FP.BF16.F32.PACK_AB R160, R169, R168 ;  /* 0x000000a8a9a0723e */ /* 0x000fe200000010ff */
[--C-:B------:R-:W-:Y:S01]  /*7110*/  FFMA.FTZ R190, R190, UR7, -R12.reuse ;  /* 0x00000007bebe7c23 */ /* 0x100fe2000801080c */
[--C-:B------:R-:W-:Y:S01]  /*7120*/  FFMA.FTZ R191, R191, UR7, -R12.reuse ;  /* 0x00000007bfbf7c23 */ /* 0x100fe2000801080c */
[--C-:B------:R-:W-:Y:S01]  /*7130*/  FFMA.FTZ R194, R194, UR7, -R12.reuse ;  /* 0x00000007c2c27c23 */ /* 0x100fe2000801080c */
[----:B------:R-:W2:Y:S01]  /*7140*/  MUFU.EX2 R6, R6 ;  /* 0x0000000600067308 */ /* 0x000ea20000000800 */
[--C-:B------:R-:W-:Y:S01]  /*7150*/  FFMA.FTZ R195, R195, UR7, -R12.reuse ;  /* 0x00000007c3c37c23 */ /* 0x100fe2000801080c */
[----:B------:R-:W-:Y:S01]  /*7160*/  F2FP.BF16.F32.PACK_AB R162, R173, R172 ;  /* 0x000000acada2723e */ /* 0x000fe200000010ff */
[--C-:B------:R-:W-:Y:S01]  /*7170*/  FFMA.FTZ R198, R198, UR7, -R12.reuse ;  /* 0x00000007c6c67c23 */ /* 0x100fe2000801080c */
[----:B------:R-:W-:Y:S01]  /*7180*/  FFMA.FTZ R12, R199, UR7, -R12 ;  /* 0x00000007c70c7c23 */ /* 0x000fe2000801080c */
[----:B---3--:R-:W-:Y:S01]  /*7190*/  FADD.FTZ R3, R188, R3 ;  /* 0x00000003bc037221 */ /* 0x008fe20000010000 */
[----:B------:R-:W-:-:S02]  /*71a0*/  F2FP.BF16.F32.PACK_AB R164, R177, R176 ;  /* 0x000000b0b1a4723e */ /* 0x000fc400000010ff */
[----:B------:R-:W3:Y:S01]  /*71b0*/  MUFU.EX2 R20, R20 ;  /* 0x0000001400147308 */ /* 0x000ee20000000800 */
[----:B-1----:R-:W-:Y:S01]  /*71c0*/  FADD.FTZ R3, R189, R3 ;  /* 0x00000003bd037221 */ /* 0x002fe20000010000 */
[----:B------:R-:W-:Y:S02]  /*71d0*/  F2FP.BF16.F32.PACK_AB R166, R181, R180 ;  /* 0x000000b4b5a6723e */ /* 0x000fe400000010ff */
[----:B------:R-:W-:Y:S02]  /*71e0*/  F2FP.BF16.F32.PACK_AB R168, R185, R184 ;  /* 0x000000b8b9a8723e */ /* 0x000fe400000010ff */
[----:B------:R-:W-:Y:S02]  /*71f0*/  F2FP.BF16.F32.PACK_AB R170, R189, R188 ;  /* 0x000000bcbdaa723e */ /* 0x000fe400000010ff */
[----:B------:R-:W1:Y:S01]  /*7200*/  MUFU.EX2 R155, R159 ;  /* 0x0000009f009b7308 */ /* 0x000e620000000800 */
[----:B--2---:R-:W-:Y:S01]  /*7210*/  FFMA.FTZ R2, R6, R2, R21 ;  /* 0x0000000206027223 */ /* 0x004fe20000010015 */
[-C--:B------:R-:W-:Y:S01]  /*7220*/  FMUL.FTZ R26, R26, R6.reuse ;  /* 0x000000061a1a7220 */ /* 0x080fe20000410000 */
[-C--:B------:R-:W-:Y:S01]  /*7230*/  FMUL.FTZ R27, R27, R6.reuse ;  /* 0x000000061b1b7220 */ /* 0x080fe20000410000 */
[-C--:B------:R-:W-:Y:S01]  /*7240*/  FMUL.FTZ R30, R30, R6.reuse ;  /* 0x000000061e1e7220 */ /* 0x080fe20000410000 */
[C---:B------:R-:W-:Y:S01]  /*7250*/  FADD.FTZ R2, R153.reuse, R2 ;  /* 0x0000000299027221 */ /* 0x040fe20000010000 */
[----:B------:R-:W-:Y:S01]  /*7260*/  F2FP.BF16.F32.PACK_AB R153, R153, R21 ;  /* 0x000000159999723e */ /* 0x000fe200000010ff */
        /* <DEDUP_REMOVED lines=91> */
[----:B------:R-:W-:-:S06]  /*7820*/  FMUL.FTZ R151, R151, R6 ;  /* 0x0000000697977220 */ /* 0x000fcc0000410000 */
[----:B------:R-:W2:Y:S01]  /*7830*/  MUFU.EX2 R187, R187 ;  /* 0x000000bb00bb7308 */ /* 0x000ea20000000800 */
[C---:B---3--:R-:W-:Y:S01]  /*7840*/  FADD.FTZ R2, R183.reuse, R2 ;  /* 0x00000002b7027221 */ /* 0x048fe20000010000 */
[----:B------:R-:W-:-:S06]  /*7850*/  F2FP.BF16.F32.PACK_AB R167, R183, R167 ;  /* 0x000000a7b7a7723e */ /* 0x000fcc00000010ff */
[----:B------:R-:W3:Y:S01]  /*7860*/  MUFU.EX2 R171, R190 ;  /* 0x000000be00ab7308 */ /* 0x000ee20000000800 */
[----:B-1----:R-:W-:-:S07]  /*7870*/  FADD.FTZ R2, R169, R2 ;  /* 0x00000002a9027221 */ /* 0x002fce0000010000 */
[----:B------:R-:W1:Y:S01]  /*7880*/  MUFU.EX2 R191, R191 ;  /* 0x000000bf00bf7308 */ /* 0x000e620000000800 */
[C---:B--2---:R-:W-:Y:S01]  /*7890*/  FADD.FTZ R2, R187.reuse, R2 ;  /* 0x00000002bb027221 */ /* 0x044fe20000010000 */
[----:B------:R-:W-:-:S06]  /*78a0*/  F2FP.BF16.F32.PACK_AB R169, R187, R169 ;  /* 0x000000a9bba9723e */ /* 0x000fcc00000010ff */
[----:B------:R-:W2:Y:S01]  /*78b0*/  MUFU.EX2 R192, R192 ;  /* 0x000000c000c07308 */ /* 0x000ea20000000800 */
[----:B---3--:R-:W-:-:S07]  /*78c0*/  FADD.FTZ R2, R171, R2 ;  /* 0x00000002ab027221 */ /* 0x008fce0000010000 */
        /* <DEDUP_REMOVED lines=12> */
[----:B------:R-:W-:-:S06]  /*7990*/  F2FP.BF16.F32.PACK_AB R173, R195, R173 ;  /* 0x000000adc3ad723e */ /* 0x000fcc00000010ff */
[----:B------:R-:W2:Y:S01]  /*79a0*/  MUFU.EX2 R174, R197 ;  /* 0x000000c500ae7308 */ /* 0x000ea20000000800 */
[----:B---3--:R-:W-:-:S07]  /*79b0*/  FADD.FTZ R3, R196, R3 ;  /* 0x00000003c4037221 */ /* 0x008fce0000010000 */
[----:B------:R-:W3:Y:S01]  /*79c0*/  MUFU.EX2 R12, R12 ;  /* 0x0000000c000c7308 */ /* 0x000ee20000000800 */
[----:B-1----:R-:W-:Y:S01]  /*79d0*/  FADD.FTZ R0, R175, R0 ;  /* 0x00000000af007221 */ /* 0x002fe20000010000 */
[C---:B--2---:R-:W-:Y:S01]  /*79e0*/  FADD.FTZ R3, R174.reuse, R3 ;  /* 0x00000003ae037221 */ /* 0x044fe20000010000 */
[----:B------:R-:W-:Y:S02]  /*79f0*/  F2FP.BF16.F32.PACK_AB R174, R174, R196 ;  /* 0x000000c4aeae723e */ /* 0x000fe400000010ff */
[C---:B---3--:R-:W-:Y:S01]  /*7a00*/  FADD.FTZ R2, R12.reuse, R0 ;  /* 0x000000000c027221 */ /* 0x048fe20000010000 */
[----:B------:R-:W-:Y:S01]  /*7a10*/  F2FP.BF16.F32.PACK_AB R175, R12, R175 ;  /* 0x000000af0caf723e */ /* 0x000fe200000010ff */
[----:B------:R-:W-:Y:S06]  /*7a20*/  @!P0 BRA `(.L_x_11239) ;  /* 0x0000000000048947 */ /* 0x000fec0003800000 */
[----:B------:R-:W-:Y:S01]  /*7a30*/  BPT.TRAP 0x1 ;  /* 0x000000040000795c */ /* 0x000fe20000300000 */
.L_x_11239:
[----:B------:R1:W2:Y:S01]  /*7a40*/  SYNCS.PHASECHK.TRANS64.TRYWAIT P2, [UR30+0x22850], R7 ;  /* 0x02285007ff0075a7 */ /* 0x0002a2000804015e */
[----:B------:R-:W-:Y:S05]  /*7a50*/  @!P0 BRA `(.L_x_11240) ;  /* 0x0000000000048947 */ /* 0x000fea0003800000 */
[----:B------:R-:W-:Y:S01]  /*7a60*/  BPT.TRAP 0x1 ;  /* 0x000000040000795c */ /* 0x000fe20000300000 */
.L_x_11240:
[----:B--2---:R-:W-:Y:S05]  /*7a70*/  @P2 BRA `(.L_x_11241) ;  /* 0x0000000000082947 */ /* 0x004fea0003800000 */
[----:B------:R-:W2:Y:S02]  /*7a80*/  SYNCS.PHASECHK.TRANS64.TRYWAIT P2, [UR30+0x22850], R7 ;  /* 0x02285007ff0075a7 */ /* 0x000ea4000804015e */
[----:B--2---:R-:W-:Y:S05]  /*7a90*/  @!P2 BRA `(.L_x_11242) ;  /* 0x0000011400c4a947 */ /* 0x004fea0003800000 */
.L_x_11241:
[----:B------:R-:W3:Y:S01]  /*7aa0*/  S2R R0, SR_TID.X ;  /* 0x0000000000007919 */ /* 0x000ee20000002100 */
[----:B------:R-:W-:Y:S01]  /*7ab0*/  UIMAD UR11, UR37, 0xc00, UR6 ;  /* 0x00000c00250b78a4 */ /* 0x000fe2000f8e0206 */
[C---:B------:R-:W-:Y:S01]  /*7ac0*/  ISETP.GT.AND P2, PT, R5.reuse, UR23, PT ;  /* 0x0000001705007c0c */ /* 0x040fe2000bf44270 */
[----:B------:R-:W-:Y:S01]  /*7ad0*/  UMOV UR15, 0x40000040 ;  /* 0x40000040000f7882 */ /* 0x000fe20000000000 */
[----:B--2---:R-:W-:Y:S02]  /*7ae0*/  @!P1 VIADD R10, R10, 0x22860 ;  /* 0x000228600a0a9836 */ /* 0x004fe40000000000 */
[----:B------:R-:W-:Y:S02]  /*7af0*/  VIADD R5, R5, 0xffffffff ;  /* 0xffffffff05057836 */ /* 0x000fe40000000000 */
[----:B------:R-:W-:Y:S01]  /*7b00*/  UMOV UR14, UR11 ;  /* 0x0000000b000e7c82 */ /* 0x000fe20008000000 */
[----:B------:R-:W-:Y:S01]  /*7b10*/  @!P1 PRMT R10, RZ, 0x654, R10 ;  /* 0x00000654ff0a9816 */ /* 0x000fe2000000000a */
[----:B------:R-:W-:Y:S01]  /*7b20*/  IMAD.MOV.U32 R6, RZ, RZ, R9 ;  /* 0x000000ffff067224 */ /* 0x000fe200078e0009 */
[----:B---3--:R-:W-:-:S05]  /*7b30*/  SHF.R.U32.HI R0, RZ, 0x7, R0 ;  /* 0x00000007ff007819 */ /* 0x008fca0000011600 */
[----:B------:R-:W-:-:S05]  /*7b40*/  VIADD R0, R0, 0x8 ;  /* 0x0000000800007836 */ /* 0x000fca0000000000 */
[----:B------:R2:W-:Y:S02]  /*7b50*/  BAR.SYNC.DEFER_BLOCKING R0, 0x100 ;  /* 0x000400000000751d */ /* 0x0005e40000010000 */
[----:B--2---:R-:W-:-:S04]  /*7b60*/  IMAD.MOV.U32 R0, RZ, RZ, R8 ;  /* 0x000000ffff007224 */ /* 0x004fc800078e0008 */
        /* <DEDUP_REMOVED lines=37> */
.L_x_11226:
[----:B------:R-:W-:Y:S01]  /*7dc0*/  ULDC UR11, c[0x0][0x448] ;  /* 0x00011200000b7ab9 */ /* 0x000fe20000000800 */
[----:B01----:R-:W-:Y:S01]  /*7dd0*/  IADD3 R7, R17, 0x1, -R16 ;  /* 0x0000000111077810 */ /* 0x003fe20007ffe810 */
        /* <DEDUP_REMOVED lines=24> */
.L_x_11245:
[----:B------:R-:W-:-:S11]  /*7f60*/  UISETP.NE.AND UP2, UPT, UR18, 0x1, UPT ;  /* 0x000000011200788c */ /* 0x000fd6000bf45270 */
[----:B------:R-:W-:Y:S02]  /*7f70*/  @UP2 ULDC.64 UR22, c[0x0][0x9e8] ;  /* 0x00027a0000162ab9 */ /* 0x000fe40000000a00 */
[----:B------:R-:W-:-:S04]  /*7f80*/  UIMAD.WIDE.U32 UR10, UR14, UR22, URZ ;  /* 0x000000160e0a72a5 */ /* 0x000fc8000f8e003f */
[----:B------:R-:W-:-:S12]  /*7f90*/  @UP2 USHF.R.U32.HI UR14, URZ, UR23, UR11 ;  /* 0x000000173f0e2299 */ /* 0x000fd8000801160b */
.L_x_11246:
[----:B------:R-:W-:-:S04]  /*7fa0*/  UIMAD UR14, UR14, UR18, URZ ;  /* 0x000000120e0e72a4 */ /* 0x000fc8000f8e023f */
[----:B------:R-:W-:-:S04]  /*7fb0*/  UISETP.LT.AND UP2, UPT, UR15, UR14, UPT ;  /* 0x0000000e0f00728c */ /* 0x000fc8000bf41270 */
[----:B------:R-:W-:-:S12]  /*7fc0*/  USEL UR15, UR15, UR14, !UP2 ;  /* 0x0000000e0f0f7287 */ /* 0x000fd8000d000000 */
.L_x_11244:
        /* <DEDUP_REMOVED lines=10> */
[----:B------:R-:W-:Y:S02]  /*8070*/  IMAD.MOV.U32 R9, RZ, RZ, R0 ;  /* 0x000000ffff097224 */ /* 0x000fe400078e0000 */
[----:B------:R-:W-:-:S07]  /*8080*/  IMAD.MOV.U32 R7, RZ, RZ, R5 ;  /* 0x000000ffff077224 */ /* 0x000fce00078e0005 */
.L_x_11256:
[----:B------:R-:W-:Y:S01]  /*8090*/  UIADD3 UR37, UR37, 0x1, URZ ;  /* 0x0000000125257890 */ /* 0x000fe2000fffe03f */
[C---:B------:R-:W-:Y:S01]  /*80a0*/  ISETP.GT.AND P2, PT, R7.reuse, UR21, PT ;  /* 0x0000001507007c0c */ /* 0x040fe2000bf44270 */
[----:B------:R-:W-:Y:S02]  /*80b0*/  VIADD R7, R7, 0xffffffff ;  /* 0xffffffff07077836 */ /* 0x000fe40000000000 */
[----:B------:R-:W-:-:S04]  /*80c0*/  UISETP.NE.AND UP2, UPT, UR37, 0x2, UPT ;  /* 0x000000022500788c */ /* 0x000fc8000bf45270 */
[----:B------:R-:W-:Y:S02]  /*80d0*/  USEL UR10, URZ, 0x1, UP2 ;  /* 0x000000013f0a7887 */ /* 0x000fe40009000000 */
[----:B------:R-:W-:Y:S02]  /*80e0*/  USEL UR37, UR37, URZ, UP2 ;  /* 0x0000003f25257287 */ /* 0x000fe40009000000 */
[----:B------:R-:W-:Y:S01]  /*80f0*/  ULOP3.LUT UR38, UR38, UR10, URZ, 0x3c, !UPT ;  /* 0x0000000a26267292 */ /* 0x000fe2000f8e3c3f */
[----:B0-----:R-:W-:Y:S11]  /*8100*/  @!P0 BRA `(.L_x_11248) ;  /* 0x0000000000048947 */ /* 0x001ff60003800000 */
[----:B------:R-:W-:Y:S01]  /*8110*/  BPT.TRAP 0x1 ;  /* 0x000000040000795c */ /* 0x000fe20000300000 */
.L_x_11248:
        /* <DEDUP_REMOVED lines=9> */
.L_x_11249:
[----:B-1----:R-:W-:Y:S05]  /*81b0*/  @P3 BRA `(.L_x_11250) ;  /* 0x0000000000083947 */ /* 0x002fea0003800000 */
[----:B------:R-:W1:Y:S02]  /*81c0*/  SYNCS.PHASECHK.TRANS64.TRYWAIT P3, [UR22+0x22830], R5 ;  /* 0x02283005ff0075a7 */ /* 0x000e640008060156 */
[----:B-1----:R-:W-:Y:S05]  /*81d0*/  @!P3 BRA `(.L_x_11251) ;  /* 0x000001100008b947 */ /* 0x002fea0003800000 */
.L_x_11250:
[----:B------:R-:W-:Y:S01]  /*81e0*/  UIMAD UR18, UR37, 0x300, UR20 ;  /* 0x00000300251278a4 */ /* 0x000fe2000f8e0214 */
[----:B------:R-:W-:Y:S01]  /*81f0*/  WARPGROUP.ARRIVE ;  /* 0x00000000000079c5 */ /* 0x000fe20000000000 */
[----:B------:R-:W-:Y:S01]  /*8200*/  UMOV UR19, 0x40000040 ;  /* 0x4000004000137882 */ /* 0x000fe20000000000 */
[----:B------:R-:W-:Y:S01]  /*8210*/  UMOV UR24, UR4 ;  /* 0x0000000400187c82 */ /* 0x000fe20008000000 */
[----:B------:R-:W-:-:S03]  /*8220*/  UIADD3 UR26, UR18, 0x2, URZ ;  /* 0x00000002121a7890 */ /* 0x000fc6000fffe03f */
[----:B------:R-:W3:Y:S01]  /*8230*/  S2R R13, SR_TID.X ;  /* 0x00000000000d7919 */ /* 0x000ee20000002100 */
[----:B------:R-:W-:Y:S01]  /*8240*/  UMOV UR25, UR5 ;  /* 0x0000000500197c82 */ /* 0x000fe20008000000 */
[----:B------:R-:W-:Y:S01]  /*8250*/  UMOV UR27, 0x40000040 ;  /* 0x40000040001b7882 */ /* 0x000fe20000000000 */
[----:B------:R-:W-:Y:S02]  /*8260*/  UIADD3 UR10, UR18, 0x4, URZ ;  /* 0x00000004120a7890 */ /* 0x000fe4000fffe03f */
[----:B------:R-:W-:Y:S01]  /*8270*/  HGMMA.64x96x16.F32.BF16 R152, gdesc[UR16], RZ, !UPT, gsb0 ;  /* 0x01600000109879f0 */ /* 0x000fe2000c0018ff */
[----:B------:R-:W-:Y:S01]  /*8280*/  UMOV UR11, 0x40000040 ;  /* 0x40000040000b7882 */ /* 0x000fe20000000000 */
[----:B------:R-:W-:Y:S01]  /*8290*/  UIADD3 UR14, UR18, 0x6, URZ ;  /* 0x00000006120e7890 */ /* 0x000fe2000fffe03f */
[----:B------:R-:W-:Y:S01]  /*82a0*/  UMOV UR15, 0x40000040 ;  /* 0x40000040000f7882 */ /* 0x000fe20000000000 */
[----:B---3--:R-:W-:Y:S01]  /*82b0*/  SHF.R.U32.HI R13, RZ, 0x7, R13 ;  /* 0x00000007ff0d7819 */ /* 0x008fe2000001160d */
        /* <DEDUP_REMOVED lines=67> */
[----:B------:R-:W-:-:S03]  /*86f0*/  FFMA.FTZ R4, R197, UR7, -R4 ;  /* 0x00000007c5047c23 */ /* 0x000fc60008010804 */
        /* <DEDUP_REMOVED lines=66> */
[----:B------:R-:W-:Y:S01]  /*8b20*/  FMNMX.FTZ R6, R154, R8, !PT ;  /* 0x000000089a067209 */ /* 0x000fe20007810000 */
[----:B------:R-:W1:Y:S01]  /*8b30*/  MUFU.EX2 R157, R157 ;  /* 0x0000009d009d7308 */ /* 0x000e620000000800 */
[C---:B---3--:R-:W-:Y:S01]  /*8b40*/  F2FP.BF16.F32.PACK_AB R200, R153.reuse, R152 ;  /* 0x0000009899c8723e */ /* 0x048fe200000010ff */
[----:B------:R-:W-:Y:S01]  /*8b50*/  FADD.FTZ R3, R153, R3 ;  /* 0x0000000399037221 */ /* 0x000fe20000010000 */
[----:B------:R-:W-:-:S03]  /*8b60*/  FMNMX.FTZ R6, R155, R6, !PT ;  /* 0x000000069b067209 */ /* 0x000fc60007810000 */
[----:B----4-:R-:W-:Y:S01]  /*8b70*/  FADD.FTZ R3, R156, R3 ;  /* 0x000000039c037221 */ /* 0x010fe20000010000 */
[----:B------:R-:W-:Y:S01]  /*8b80*/  FMNMX.FTZ R6, R158, R6, !PT ;  /* 0x000000069e067209 */ /* 0x000fe20007810000 */
[----:B------:R-:W3:Y:S03]  /*8b90*/  MUFU.EX2 R152, R160 ;  /* 0x000000a000987308 */ /* 0x000ee60000000800 */
[----:B------:R-:W-:-:S04]  /*8ba0*/  FMNMX.FTZ R6, R159, R6, !PT ;  /* 0x000000069f067209 */ /* 0x000fc80007810000 */
[----:B------:R-:W-:Y:S01]  /*8bb0*/  FMNMX.FTZ R6, R162, R6, !PT ;  /* 0x00000006a2067209 */ /* 0x000fe20007810000 */
[----:B------:R-:W4:Y:S01]  /*8bc0*/  MUFU.EX2 R161, R161 ;  /* 0x000000a100a17308 */ /* 0x000f220000000800 */
[C---:B-1----:R-:W-:Y:S01]  /*8bd0*/  FADD.FTZ R3, R157.reuse, R3 ;  /* 0x000000039d037221 */ /* 0x042fe20000010000 */
[----:B------:R-:W-:Y:S02]  /*8be0*/  F2FP.BF16.F32.PACK_AB R202, R157, R156 ;  /* 0x0000009c9dca723e */ /* 0x000fe400000010ff */
[----:B------:R-:W-:-:S04]  /*8bf0*/  FMNMX.FTZ R6, R163, R6, !PT ;  /* 0x00000006a3067209 */ /* 0x000fc80007810000 */
[----:B------:R-:W-:Y:S01]  /*8c00*/  FMNMX.FTZ R6, R166, R6, !PT ;  /* 0x00000006a6067209 */ /* 0x000fe20007810000 */
[----:B------:R-:W1:Y:S01]  /*8c10*/  MUFU.EX2 R164, R164 ;  /* 0x000000a400a47308 */ /* 0x000e620000000800 */
[----:B---3--:R-:W-:Y:S02]  /*8c20*/  FADD.FTZ R3, R152, R3 ;  /* 0x0000000398037221 */ /* 0x008fe40000010000 */
[----:B------:R-:W-:-:S04]  /*8c30*/  FMNMX.FTZ R6, R167, R6, !PT ;  /* 0x00000006a7067209 */ /* 0x000fc80007810000 */
[----:B------:R-:W-:Y:S01]  /*8c40*/  FMNMX.FTZ R6, R170, R6, !PT ;  /* 0x00000006aa067209 */ /* 0x000fe20007810000 */
[----:B------:R-:W3:Y:S01]  /*8c50*/  MUFU.EX2 R165, R165 ;  /* 0x000000a500a57308 */ /* 0x000ee20000000800 */
[C---:B----4-:R-:W-:Y:S01]  /*8c60*/  FADD.FTZ R3, R161.reuse, R3 ;  /* 0x00000003a1037221 */ /* 0x050fe20000010000 */
[----:B------:R-:W-:Y:S02]  /*8c70*/  F2FP.BF16.F32.PACK_AB R152, R161, R152 ;  /* 0x00000098a198723e */ /* 0x000fe400000010ff */
[----:B------:R-:W-:-:S04]  /*8c80*/  FMNMX.FTZ R6, R171, R6, !PT ;  /* 0x00000006ab067209 */ /* 0x000fc80007810000 */
[----:B------:R-:W-:Y:S01]  /*8c90*/  FMNMX.FTZ R6, R174, R6, !PT ;  /* 0x00000006ae067209 */ /* 0x000fe20007810000 */
[----:B------:R-:W4:Y:S01]  /*8ca0*/  MUFU.EX2 R156, R168 ;  /* 0x000000a8009c7308 */ /* 0x000f220000000800 */
[----:B-1----:R-:W-:Y:S02]  /*8cb0*/  FADD.FTZ R3, R164, R3 ;  /* 0x00000003a4037221 */ /* 0x002fe40000010000 */
[----:B------:R-:W-:-:S04]  /*8cc0*/  FMNMX.FTZ R6, R175, R6, !PT ;  /* 0x00000006af067209 */ /* 0x000fc80007810000 */
[----:B------:R-:W-:Y:S01]  /*8cd0*/  FMNMX.FTZ R6, R178, R6, !PT ;  /* 0x00000006b2067209 */ /* 0x000fe20007810000 */
[----:B------:R-:W1:Y:S01]  /*8ce0*/  MUFU.EX2 R169, R169 ;  /* 0x000000a900a97308 */ /* 0x000e620000000800 */
[----:B---3--:R-:W-:Y:S02]  /*8cf0*/  FADD.FTZ R3, R165, R3 ;  /* 0x00000003a5037221 */ /* 0x008fe40000010000 */
[----:B------:R-:W-:-:S04]  /*8d00*/  FMNMX.FTZ R6, R179, R6, !PT ;  /* 0x00000006b3067209 */ /* 0x000fc80007810000 */
[----:B------:R-:W-:Y:S01]  /*8d10*/  FMNMX.FTZ R6, R182, R6, !PT ;  /* 0x00000006b6067209 */ /* 0x000fe20007810000 */
[----:B------:R-:W3:Y:S01]  /*8d20*/  MUFU.EX2 R172, R172 ;  /* 0x000000ac00ac7308 */ /* 0x000ee20000000800 */
[----:B----4-:R-:W-:Y:S02]  /*8d30*/  FADD.FTZ R3, R156, R3 ;  /* 0x000000039c037221 */ /* 0x010fe40000010000 */
        /* <DEDUP_REMOVED lines=16> */
[----:B-1----:R-:W-:Y:S02]  /*8e40*/  FADD.FTZ R3, R160, R3 ;  /* 0x00000003a0037221 */ /* 0x002fe40000010000 */
[----:B------:R-:W-:-:S05]  /*8e50*/  FMNMX.FTZ R6, R199, R6, !PT ;  /* 0x00000006c7067209 */ /* 0x000fca0007810000 */
[----:B------:R-:W1:Y:S01]  /*8e60*/  SHFL.BFLY PT, R9, R6, 0x2, 0x1f ;  /* 0x0c401f0006097f89 */ /* 0x000e6200000e0000 */
[----:B------:R-:W5:Y:S01]  /*8e70*/  MUFU.EX2 R181, R181 ;  /* 0x000000b500b57308 */ /* 0x000f620000000800 */
[C---:B---3--:R-:W-:Y:S01]  /*8e80*/  FADD.FTZ R3, R177.reuse, R3 ;  /* 0x00000003b1037221 */ /* 0x048fe20000010000 */
[----:B------:R-:W-:-:S06]  /*8e90*/  F2FP.BF16.F32.PACK_AB R160, R177, R160 ;  /* 0x000000a0b1a0723e */ /* 0x000fcc00000010ff */
[----:B------:R-:W3:Y:S01]  /*8ea0*/  MUFU.EX2 R184, R184 ;  /* 0x000000b800b87308 */ /* 0x000ee20000000800 */
[----:B----4-:R-:W-:-:S07]  /*8eb0*/  FADD.FTZ R3, R180, R3 ;  /* 0x00000003b4037221 */ /* 0x010fce0000010000 */
[----:B------:R-:W4:Y:S01]  /*8ec0*/  MUFU.EX2 R185, R185 ;  /* 0x000000b900b97308 */ /* 0x000f220000000800 */
[----:B-----5:R-:W-:Y:S01]  /*8ed0*/  FADD.FTZ R3, R181, R3 ;  /* 0x00000003b5037221 */ /* 0x020fe20000010000 */
[----:B-1----:R-:W-:-:S06]  /*8ee0*/  FMNMX.FTZ R6, R6, R9, !PT ;  /* 0x0000000906067209 */ /* 0x002fcc0007810000 */
[----:B------:R-:W1:Y:S01]  /*8ef0*/  MUFU.EX2 R188, R188 ;  /* 0x000000bc00bc7308 */ /* 0x000e620000000800 */
[----:B---3--:R-:W-:Y:S01]  /*8f00*/  FADD.FTZ R3, R184, R3 ;  /* 0x00000003b8037221 */ /* 0x008fe20000010000 */
[----:B------:R-:W3:Y:S06]  /*8f10*/  SHFL.BFLY PT, R9, R6, 0x1, 0x1f ;  /* 0x0c201f0006097f89 */ /* 0x000eec00000e0000 */
[----:B------:R-:W5:Y:S01]  /*8f20*/  MUFU.EX2 R189, R189 ;  /* 0x000000bd00bd7308 */ /* 0x000f620000000800 */
[----:B----4-:R-:W-:-:S07]  /*8f30*/  FADD.FTZ R3, R185, R3 ;  /* 0x00000003b9037221 */ /* 0x010fce0000010000 */
[----:B------:R-:W4:Y:S01]  /*8f40*/  MUFU.EX2 R168, R192 ;  /* 0x000000c000a87308 */ /* 0x000f220000000800 */
[----:B-1----:R-:W-:-:S07]  /*8f50*/  FADD.FTZ R3, R188, R3 ;  /* 0x00000003bc037221 */ /* 0x002fce0000010000 */
[----:B------:R-:W-:Y:S01]  /*8f60*/  MUFU.EX2 R193, R193 ;  /* 0x000000c100c17308 */ /* 0x000fe20000000800 */
[----:B-----5:R-:W-:Y:S01]  /*8f70*/  FADD.FTZ R3, R189, R3 ;  /* 0x00000003bd037221 */ /* 0x020fe20000010000 */
[----:B---3--:R-:W-:-:S06]  /*8f80*/  FMNMX.FTZ R6, R6, R9, !PT ;  /* 0x0000000906067209 */ /* 0x008fcc0007810000 */
[----:B------:R-:W-:Y:S01]  /*8f90*/  MUFU.EX2 R196, R196 ;  /* 0x000000c400c47308 */ /* 0x000fe20000000800 */
[C---:B------:R-:W-:Y:S01]  /*8fa0*/  FADD.FTZ R8, -R6.reuse, R8 ;  /* 0x0000000806087221 */ /* 0x040fe20000010100 */
[----:B------:R-:W-:Y:S01]  /*8fb0*/  FMUL.FTZ R9, R6, UR7 ;  /* 0x0000000706097c20 */ /* 0x000fe20008410000 */
[----:B----4-:R-:W-:Y:S02]  /*8fc0*/  FADD.FTZ R3, R168, R3 ;  /* 0x00000003a8037221 */ /* 0x010fe40000010000 */
        /* <DEDUP_REMOVED lines=10> */
[--C-:B--2---:R-:W-:Y:S01]  /*9070*/  FFMA.FTZ R10, R170, UR7, -R9.reuse ;  /* 0x00000007aa0a7c23 */ /* 0x104fe20008010809 */
[--C-:B------:R-:W-:Y:S01]  /*9080*/  FFMA.FTZ R171, R171, UR7, -R9.reuse ;  /* 0x00000007abab7c23 */ /* 0x100fe20008010809 */
[--C-:B------:R-:W-:Y:S01]  /*9090*/  FFMA.FTZ R174, R174, UR7, -R9.reuse ;  /* 0x00000007aeae7c23 */ /* 0x100fe20008010809 */
[----:B------:R-:W2:Y:S01]  /*90a0*/  MUFU.EX2 R8, R8 ;  /* 0x0000000800087308 */ /* 0x000ea20000000800 */
        /* <DEDUP_REMOVED lines=8> */
[----:B-1----:R-:W-:Y:S01]  /*9130*/  F2FP.BF16.F32.PACK_AB R154, R165, R164 ;  /* 0x000000a4a59a723e */ /* 0x002fe200000010ff */
[--C-:B------:R-:W-:Y:S01]  /*9140*/  FFMA.FTZ R190, R190, UR7, -R9.reuse ;  /* 0x00000007bebe7c23 */ /* 0x100fe20008010809 */
[--C-:B------:R-:W-:Y:S01]  /*9150*/  FFMA.FTZ R191, R191, UR7, -R9.reuse ;  /* 0x00000007bfbf7c23 */ /* 0x100fe20008010809 */
[--C-:B------:R-:W-:Y:S01]  /*9160*/  FFMA.FTZ R194, R194, UR7, -R9.reuse ;  /* 0x00000007c2c27c23 */ /* 0x100fe20008010809 */
[--C-:B------:R-:W-:Y:S01]  /*9170*/  FFMA.FTZ R195, R195, UR7, -R9.reuse ;  /* 0x00000007c3c37c23 */ /* 0x100fe20008010809 */
[--C-:B------:R-:W-:Y:S01]  /*9180*/  FFMA.FTZ R198, R198, UR7, -R9.reuse ;  /* 0x00000007c6c67c23 */ /* 0x100fe20008010809 */
[----:B------:R-:W-:Y:S01]  /*9190*/  FFMA.FTZ R9, R199, UR7, -R9 ;  /* 0x00000007c7097c23 */ /* 0x000fe20008010809 */
[----:B------:R1:W4:Y:S01]  /*91a0*/  MUFU.EX2 R203, R158 ;  /* 0x0000009e00cb7308 */ /* 0x0003220000000800 */
[----:B--2---:R-:W-:Y:S01]  /*91b0*/  FFMA.FTZ R2, R8, R2, R201 ;  /* 0x0000000208027223 */ /* 0x004fe200000100c9 */
[----:B------:R-:W-:Y:S01]  /*91c0*/  FADD.FTZ R3, R193, R3 ;  /* 0x00000003c1037221 */ /* 0x000fe20000010000 */
[----:B------:R-:W-:Y:S01]  /*91d0*/  F2FP.BF16.F32.PACK_AB R164, R185, R184 ;  /* 0x000000b8b9a4723e */ /* 0x000fe200000010ff */
[----:B------:R-:W-:Y:S01]  /*91e0*/  FMUL.FTZ R26, R26, R8 ;  /* 0x000000081a1a7220 */ /* 0x000fe20000410000 */
[----:B------:R-:W-:Y:S01]  /*91f0*/  F2FP.BF16.F32.PACK_AB R168, R193, R168 ;  /* 0x000000a8c1a8723e */ /* 0x000fe200000010ff */
[----:B------:R-:W-:Y:S01]  /*9200*/  FADD.FTZ R3, R196, R3 ;  /* 0x00000003c4037221 */ /* 0x000fe20000010000 */
[-C--:B------:R-:W-:Y:S01]  /*9210*/  FMUL.FTZ R27, R27, R8.reuse ;  /* 0x000000081b1b7220 */ /* 0x080fe20000410000 */
[----:B------:R-:W2:Y:S01]  /*9220*/  MUFU.EX2 R159, R159 ;  /* 0x0000009f009f7308 */ /* 0x000ea20000000800 */
[C---:B---3--:R-:W-:Y:S01]  /*9230*/  FADD.FTZ R2, R155.reuse, R2 ;  /* 0x000000029b027221 */ /* 0x048fe20000010000 */
[----:B------:R-:W-:Y:S01]  /*9240*/  F2FP.BF16.F32.PACK_AB R201, R155, R201 ;  /* 0x000000c99bc9723e */ /* 0x000fe200000010ff */
[----:B------:R-:W-:Y:S01]  /*9250*/  FMUL.FTZ R30, R30, R8 ;  /* 0x000000081e1e7220 */ /* 0x000fe20000410000 */
[----:B-1----:R-:W-:Y:S01]  /*9260*/  F2FP.BF16.F32.PACK_AB R158, R173, R172 ;  /* 0x000000acad9e723e */ /* 0x002fe200000010ff */
        /* <DEDUP_REMOVED lines=12> */
[C---:B--2---:R-:W-:Y:S01]  /*9330*/  FADD.FTZ R2, R159.reuse, R2 ;  /* 0x000000029f027221 */ /* 0x044fe20000010000 */
[----:B------:R-:W-:Y:S01]  /*9340*/  F2FP.BF16.F32.PACK_AB R203, R159, R203 ;  /* 0x000000cb9fcb723e */ /* 0x000fe200000010ff */
[----:B------:R-:W-:Y:S01]  /*9350*/  FMUL.FTZ R50, R50, R8 ;  /* 0x0000000832327220 */ /* 0x000fe20000410000 */
[----:B-1----:R-:W-:Y:S01]  /*9360*/  F2FP.BF16.F32.PACK_AB R162, R181, R180 ;  /* 0x000000b4b5a2723e */ /* 0x002fe200000010ff */
[-C--:B------:R-:W-:Y:S01]  /*9370*/  FMUL.FTZ R51, R51, R8.reuse ;  /* 0x0000000833337220 */ /* 0x080fe20000410000 */
[-C--:B------:R-:W-:Y:S01]  /*9380*/  FMUL.FTZ R54, R54, R8.reuse ;  /* 0x0000000836367220 */ /* 0x080fe20000410000 */
[-C--:B------:R-:W-:Y:S01]  /*9390*/  FMUL.FTZ R55, R55, R8.reuse ;  /* 0x0000000837377220 */ /* 0x080fe20000410000 */
[----:B------:R1:W2:Y:S01]  /*93a0*/  MUFU.EX2 R11, R166 ;  /* 0x000000a6000b7308 */ /* 0x0002a20000000800 */
        /* <DEDUP_REMOVED lines=10> */
[----:B------:R-:W-:Y:S01]  /*9450*/  FMUL.FTZ R70, R70, R8 ;  /* 0x0000000846467220 */ /* 0x000fe20000410000 */
[----:B-1----:R-:W-:Y:S01]  /*9460*/  F2FP.BF16.F32.PACK_AB R166, R189, R188 ;  /* 0x000000bcbda6723e */ /* 0x002fe200000010ff */
[-C--:B------:R-:W-:Y:S01]  /*9470*/  FMUL.FTZ R71, R71, R8.reuse ;  /* 0x0000000847477220 */ /* 0x080fe20000410000 */
[-C--:B------:R-:W-:Y:S01]  /*9480*/  FMUL.FTZ R74, R74, R8.reuse ;  /* 0x000000084a4a7220 */ /* 0x080fe20000410000 */
[-C--:B------:R-:W-:Y:S01]  /*9490*/  FMUL.FTZ R75, R75, R8.reuse ;  /* 0x000000084b4b7220 */ /* 0x080fe20000410000 */
[----:B------:R1:W4:Y:S01]  /*94a0*/  MUFU.EX2 R157, R10 ;  /* 0x0000000a009d7308 */ /* 0x0003220000000800 */
        /* <DEDUP_REMOVED lines=9> */
[----:B-1----:R-:W-:Y:S01]  /*9540*/  IMAD.U32 R10, RZ, RZ, UR22 ;  /* 0x00000016ff0a7e24 */ /* 0x002fe2000f8e00ff */
[----:B------:R-:W-:Y:S01]  /*9550*/  F2FP.BF16.F32.PACK_AB R155, R167, R11 ;  /* 0x0000000ba79b723e */ /* 0x000fe200000010ff */
[-C--:B------:R-:W-:Y:S01]  /*9560*/  FMUL.FTZ R90, R90, R8.reuse ;  /* 0x000000085a5a7220 */ /* 0x080fe20000410000 */
[----:B------:R-:W-:Y:S01]  /*9570*/  FMUL.FTZ R91, R91, R8 ;  /* 0x000000085b5b7220 */ /* 0x000fe20000410000 */
[----:B------:R-:W-:-:S02]  /*9580*/  @!P1 VIADD R12, R10, 0x22840 ;  /* 0x000228400a0c9836 */ /* 0x000fc40000000000 */
[-C--:B------:R-:W-:Y:S01]  /*9590*/  FMUL.FTZ R94, R94, R8.reuse ;  /* 0x000000085e5e7220 */ /* 0x080fe20000410000 */
[----:B------:R-:W1:Y:S01]  /*95a0*/  MUFU.EX2 R174, R174 ;  /* 0x000000ae00ae7308 */ /* 0x000e620000000800 */
[----:B----4-:R-:W-:Y:S01]  /*95b0*/  FADD.FTZ R2, R157, R2 ;  /* 0x000000029d027221 */ /* 0x010fe20000010000 */
[-C--:B------:R-:W-:Y:S01]  /*95c0*/  FMUL.FTZ R95, R95, R8.reuse ;  /* 0x000000085f5f7220 */ /* 0x080fe20000410000 */
[----:B------:R-:W-:Y:S01]  /*95d0*/  @!P1 PRMT R12, RZ, 0x654, R12 ;  /* 0x00000654ff0c9816 */ /* 0x000fe2000000000c */
        /* <DEDUP_REMOVED lines=38> */
[----:B------:R-:W-:Y:S01]  /*9840*/  FMUL.FTZ R151, R151, R8 ;  /* 0x0000000897977220 */ /* 0x000fe20000410000 */
[----:B------:R-:W-:-:S02]  /*9850*/  F2FP.BF16.F32.PACK_AB R159, R175, R174 ;  /* 0x000000aeaf9f723e */ /* 0x000fc400000010ff */
[----:B------:R-:W-:-:S03]  /*9860*/  F2FP.BF16.F32.PACK_AB R161, R179, R161 ;  /* 0x000000a1b3a1723e */ /* 0x000fc600000010ff */
[----:B------:R-:W1:Y:S01]  /*9870*/  MUFU.EX2 R165, R186 ;  /* 0x000000ba00a57308 */ /* 0x000e620000000800 */
[----:B---3--:R-:W-:-:S07]  /*9880*/  FADD.FTZ R2, R182, R2 ;  /* 0x00000002b6027221 */ /* 0x008fce0000010000 */
[----:B------:R-:W3:Y:S01]  /*9890*/  MUFU.EX2 R187, R187 ;  /* 0x000000bb00bb7308 */ /* 0x000ee20000000800 */
[C---:B--2---:R-:W-:Y:S01]  /*98a0*/  FADD.FTZ R2, R183.reuse, R2 ;  /* 0x00000002b7027221 */ /* 0x044fe20000010000 */
[----:B------:R-:W-:-:S06]  /*98b0*/  F2FP.BF16.F32.PACK_AB R163, R183, R182 ;  /* 0x000000b6b7a3723e */ /* 0x000fcc00000010ff */
        /* <DEDUP_REMOVED lines=11> */
[----:B---3--:R-:W-:-:S07]  /*9970*/  FADD.FTZ R2, R169, R2 ;  /* 0x00000002a9027221 */ /* 0x008fce0000010000 */
[----:B------:R3:W4:Y:S01]  /*9980*/  MUFU.EX2 R170, R4 ;  /* 0x0000000400aa7308 */ /* 0x0007220000000800 */
[C---:B--2---:R-:W-:Y:S01]  /*9990*/  FADD.FTZ R2, R195.reuse, R2 ;  /* 0x00000002c3027221 */ /* 0x044fe20000010000 */
[----:B------:R-:W-:-:S06]  /*99a0*/  F2FP.BF16.F32.PACK_AB R169, R195, R169 ;  /* 0x000000a9c3a9723e */ /* 0x000fcc00000010ff */
[----:B------:R-:W2:Y:S01]  /*99b0*/  MUFU.EX2 R9, R9 ;  /* 0x0000000900097308 */ /* 0x000ea20000000800 */
[----:B---3--:R-:W-:Y:S01]  /*99c0*/  IADD3 R4, -R13, 0xb, RZ ;  /* 0x0000000b0d047810 */ /* 0x008fe20007ffe1ff */
[----:B-1----:R-:W-:-:S04]  /*99d0*/  FADD.FTZ R2, R198, R2 ;  /* 0x00000002c6027221 */ /* 0x002fc80000010000 */
[----:B------:R1:W-:Y:S06]  /*99e0*/  BAR.ARV R4, 0x100 ;  /* 0x000400040000751d */ /* 0x0003ec0000002000 */
[----:B------:R1:W-:Y:S01]  /*99f0*/  @!P1 SYNCS.ARRIVE.TRANS64.RED.A1T0 RZ, [R12+URZ], RZ ;  /* 0x000000ff0cff99a7 */ /* 0x0003e2000810043f */
[C---:B----4-:R-:W-:Y:S01]  /*9a00*/  FADD.FTZ R3, R170.reuse, R3 ;  /* 0x00000003aa037221 */ /* 0x050fe20000010000 */
[----:B------:R-:W-:Y:S01]  /*9a10*/  F2FP.BF16.F32.PACK_AB R170, R170, R196 ;  /* 0x000000c4aaaa723e */ /* 0x000fe200000010ff */
[C---:B--2---:R-:W-:Y:S01]  /*9a20*/  FADD.FTZ R2, R9.reuse, R2 ;  /* 0x0000000209027221 */ /* 0x044fe20000010000 */
[----:B------:R-:W-:Y:S01]  /*9a30*/  F2FP.BF16.F32.PACK_AB R171, R9, R198 ;  /* 0x000000c609ab723e */ /* 0x000fe200000010ff */
[----:B-1----:R-:W-:Y:S06]  /*9a40*/  @!P0 BRA `(.L_x_11252) ;  /* 0x0000000000048947 */ /* 0x002fec0003800000 */
[----:B------:R-:W-:Y:S01]  /*9a50*/  BPT.TRAP 0x1 ;  /* 0x000000040000795c */ /* 0x000fe20000300000 */
.L_x_11252:
[----:B------:R1:W2:Y:S01]  /*9a60*/  SYNCS.PHASECHK.TRANS64.TRYWAIT P3, [UR22+0x22850], R5 ;  /* 0x02285005ff0075a7 */ /* 0x0002a20008060156 */
[----:B------:R-:W-:Y:S05]  /*9a70*/  @!P0 BRA `(.L_x_11253) ;  /* 0x0000000000048947 */ /* 0x000fea0003800000 */
[----:B------:R-:W-:Y:S01]  /*9a80*/  BPT.TRAP 0x1 ;  /* 0x000000040000795c */ /* 0x000fe20000300000 */
.L_x_11253:
[----:B--2---:R-:W-:Y:S05]  /*9a90*/  @P3 BRA `(.L_x_11254) ;  /* 0x0000000000083947 */ /* 0x004fea0003800000 */
[----:B------:R-:W2:Y:S02]  /*9aa0*/  SYNCS.PHASECHK.TRANS64.TRYWAIT P3, [UR22+0x22850], R5 ;  /* 0x02285005ff0075a7 */ /* 0x000ea40008060156 */
[----:B--2---:R-:W-:Y:S05]  /*9ab0*/  @!P3 BRA `(.L_x_11255) ;  /* 0x000000f400e8b947 */ /* 0x004fea0003800000 */
.L_x_11254:
[----:B------:R-:W3:Y:S01]  /*9ac0*/  S2R R8, SR_TID.X ;  /* 0x0000000000087919 */ /* 0x000ee20000002100 */
[----:B------:R-:W-:Y:S01]  /*9ad0*/  UIMAD UR14, UR37, 0xc00, UR6 ;  /* 0x00000c00250e78a4 */ /* 0x000fe2000f8e0206 */
[----:B--2---:R-:W-:Y:S01]  /*9ae0*/  @!P1 VIADD R10, R10, 0x22860 ;  /* 0x000228600a0a9836 */ /* 0x004fe20000000000 */
[----:B------:R-:W-:Y:S01]  /*9af0*/  UMOV UR11, 0x40000040 ;  /* 0x40000040000b7882 */ /* 0x000fe20000000000 */
[----:B------:R-:W-:Y:S01]  /*9b00*/  UMOV UR15, 0x40000040 ;  /* 0x40000040000f7882 */ /* 0x000fe20000000000 */
[----:B------:R-:W-:Y:S02]  /*9b10*/  IMAD.MOV.U32 R9, RZ, RZ, R0 ;  /* 0x000000ffff097224 */ /* 0x000fe400078e0000 */
[----:B------:R-:W-:Y:S01]  /*9b20*/  @!P1 PRMT R10, RZ, 0x654, R10 ;  /* 0x00000654ff0a9816 */ /* 0x000fe2000000000a */
[----:B------:R-:W-:Y:S01]  /*9b30*/  UMOV UR10, UR14 ;  /* 0x0000000e000a7c82 */ /* 0x000fe20008000000 */
[----:B---3--:R-:W-:-:S05]  /*9b40*/  SHF.R.U32.HI R8, RZ, 0x7, R8 ;  /* 0x00000007ff087819 */ /* 0x008fca0000011608 */
[----:B01----:R-:W-:Y:S02]  /*9b50*/  VIADD R5, R8, 0x8 ;  /* 0x0000000808057836 */ /* 0x003fe40000000000 */
        /* <DEDUP_REMOVED lines=36> */
[----:B0-----:R-:W-:-:S07]  /*9da0*/  IMAD.MOV.U32 R5, RZ, RZ, R7 ;  /* 0x000000ffff057224 */ /* 0x001fce00078e0007 */
.L_x_11247:
[----:B------:R-:W-:-:S13]  /*9db0*/  ISETP.GE.AND P2, PT, R5, UR43, PT ;  /* 0x0000002b05007c0c */ /* 0x000fda000bf46270 */
[----:B------:R-:W-:Y:S05]  /*9dc0*/  @!P2 BRA `(.L_x_11257) ;  /* 0x00000030000ca947 */ /* 0x000fea0003800000 */
[----:B--2---:R-:W-:Y:S01]  /*9dd0*/  IMAD.MOV.U32 R10, RZ, RZ, R6 ;  /* 0x000000ffff0a7224 */ /* 0x004fe200078e0006 */
[----:B------:R-:W-:Y:S01]  /*9de0*/  ULDC UR22, c[0x0][0x9e4] ;  /* 0x0002790000167ab9 */ /* 0x000fe20000000800 */
[----:B------:R-:W-:Y:S01]  /*9df0*/  IMAD.MOV.U32 R11, RZ, RZ, R0 ;  /* 0x000000ffff0b7224 */ /* 0x000fe200078e0000 */
[----:B------:R-:W-:Y:S01]  /*9e00*/  ULDC UR23, c[0x0][0x9dc] ;  /* 0x0002770000177ab9 */ /* 0x000fe20000000800 */
[----:B------:R-:W-:Y:S01]  /*9e10*/  ULDC UR7, c[0x0][0x988] ;  /* 0x0002620000077ab9 */ /* 0x000fe20000000800 */
[----:B------:R-:W-:-:S05]  /*9e20*/  ULDC UR28, c[0x0][0x9e0] ;  /* 0x00027800001c7ab9 */ /* 0x000fca0000000800 */
.L_x_11274:
[----:B------:R-:W-:-:S04]  /*9e30*/  UIADD3 UR37, UR37, 0x1, URZ ;  /* 0x0000000125257890 */ /* 0x000fc8000fffe03f */
[----:B------:R-:W-:-:S04]  /*9e40*/  UISETP.NE.AND UP2, UPT, UR37, 0x2, UPT ;  /* 0x000000022500788c */ /* 0x000fc8000bf45270 */
[----:B------:R-:W-:Y:S02]  /*9e50*/  USEL UR10, URZ, 0x1, UP2 ;  /* 0x000000013f0a7887 */ /* 0x000fe40009000000 */
[----:B------:R-:W-:Y:S02]  /*9e60*/  USEL UR37, UR37, URZ, UP2 ;  /* 0x0000003f25257287 */ /* 0x000fe40009000000 */
[----:B------:R-:W-:Y:S01]  /*9e70*/  ULOP3.LUT UR38, UR38, UR10, URZ, 0x3c, !UPT ;  /* 0x0000000a26267292 */ /* 0x000fe2000f8e3c3f */
[----:B01-3--:R-:W-:Y:S11]  /*9e80*/  @!P0 BRA `(.L_x_11258) ;  /* 0x0000000000048947 */ /* 0x00bff60003800000 */
[----:B------:R-:W-:Y:S01]  /*9e90*/  BPT.TRAP 0x1 ;  /* 0x000000040000795c */ /* 0x000fe20000300000 */
.L_x_11258:
        /* <DEDUP_REMOVED lines=9> */
.L_x_11259:
[----:B-1----:R-:W-:Y:S05]  /*9f30*/  @P2 BRA `(.L_x_11260) ;  /* 0x0000000000082947 */ /* 0x002fea0003800000 */
[----:B------:R-:W1:Y:S02]  /*9f40*/  SYNCS.PHASECHK.TRANS64.TRYWAIT P2, [UR21+0x22830], R8 ;  /* 0x02283008ff0075a7 */ /* 0x000e640008040155 */
[----:B-1----:R-:W-:Y:S05]  /*9f50*/  @!P2 BRA `(.L_x_11261) ;  /* 0x000000f000d4a947 */ /* 0x002fea0003800000 */
.L_x_11260:
[----:B------:R-:W-:Y:S01]  /*9f60*/  UIMAD UR18, UR37, 0x300, UR20 ;  /* 0x00000300251278a4 */ /* 0x000fe2000f8e0214 */
[----:B------:R-:W-:Y:S01]  /*9f70*/  WARPGROUP.ARRIVE ;  /* 0x00000000000079c5 */ /* 0x000fe20000000000 */
[----:B------:R-:W-:Y:S01]  /*9f80*/  UMOV UR19, 0x40000040 ;  /* 0x4000004000137882 */ /* 0x000fe20000000000 */
[----:B------:R-:W-:Y:S01]  /*9f90*/  UMOV UR24, UR4 ;  /* 0x0000000400187c82 */ /* 0x000fe20008000000 */
[----:B------:R-:W-:Y:S01]  /*9fa0*/  UIADD3 UR26, UR18, 0x2, URZ ;  /* 0x00000002121a7890 */ /* 0x000fe2000fffe03f */
[----:B------:R-:W-:Y:S01]  /*9fb0*/  PLOP3.LUT P2, PT, PT, PT, UP0, 0x80, 0x0 ;  /* 0x000000000000781c */ /* 0x000fe20003f4f008 */
        /* <DEDUP_REMOVED lines=8> */
[----:B------:R-:W-:Y:S01]  /*a040*/  PLOP3.LUT P3, PT, PT, PT, UP0, 0x80, 0x0 ;  /* 0x000000000000781c */ /* 0x000fe20003f6f008 */
[----:B------:R-:W-:-:S02]  /*a050*/  VIADD R21, R22, UR42 ;  /* 0x0000002a16157c36 */ /* 0x000fc40008000000 */
[----:B------:R-:W-:Y:S02]  /*a060*/  IMAD R20, R5, -0x60, RZ ;  /* 0xffffffa005147824 */ /* 0x000fe400078e02ff */
[----:B------:R-:W-:-:S03]  /*a070*/  IMAD.U32 R9, RZ, RZ, UR21 ;  /* 0x00000015ff097e24 */ /* 0x000fc6000f8e00ff */
[----:B------:R-:W-:-:S04]  /*a080*/  IADD3 R14, -R19, 0x1, R20 ;  /* 0x00000001130e7810 */ /* 0x000fc80007ffe114 */
[----:B------:R-:W-:-:S05]  /*a090*/  IADD3 R14, -R16, R14, R17 ;  /* 0x0000000e100e7210 */ /* 0x000fca0007ffe111 */
[----:B------:R-:W-:Y:S01]  /*a0a0*/  VIADD R15, R14, UR28 ;  /* 0x0000001c0e0f7c36 */ /* 0x000fe20008000000 */
        /* <DEDUP_REMOVED lines=8> */
[----:B------:R-:W-:Y:S02]  /*a130*/  @UP0 ULDC UR10, c[0x0][0x44c] ;  /* 0x00011300000a0ab9 */ /* 0x000fe40000000800 */
[----:B------:R-:W-:Y:S01]  /*a140*/  @P2 IMAD.HI.U32 R0, R21, UR10, RZ ;  /* 0x0000000a15002c27 */ /* 0x000fe2000f8e00ff */
[----:B------:R-:W-:Y:S01]  /*a150*/  @UP0 ULDC UR10, c[0x0][0x450] ;  /* 0x00011400000a0ab9 */ /* 0x000fe20000000800 */
[----:B------:R-:W-:-:S03]  /*a160*/  PLOP3.LUT P2, PT, PT, PT, UP1, 0x40, 0x0 ;  /* 0x000000000000781c */ /* 0x000fc60003f4e818 */
[----:B------:R-:W-:Y:S01]  /*a170*/  @P3 SHF.R.U32.HI R21, RZ, UR10, R0 ;  /* 0x0000000aff153c19 */ /* 0x000fe20008011600 */
[----:B------:R-:W-:Y:S01]  /*a180*/  @!P1 VIADD R0, R9, 0x22840 ;  /* 0x0002284009009836 */ /* 0x000fe20000000000 */
[----:B------:R-:W-:-:S03]  /*a190*/  ULOP3.LUT UR10, URZ, UR23, URZ, 0x33, !UPT ;  /* 0x000000173f0a7292 */ /* 0x000fc6000f8e333f */
[----:B------:R-:W2:Y:S01]  /*a1a0*/  SHFL.IDX PT, R200, R21, RZ, 0x1c1f ;  /* 0x001c1fff15c87589 */ /* 0x000ea200000e0000 */
[----:B------:R-:W-:Y:S02]  /*a1b0*/  @!P1 PRMT R0, RZ, 0x654, R0 ;  /* 0x00000654ff009816 */ /* 0x000fe40000000000 */
[----:B------:R-:W-:Y:S02]  /*a1c0*/  VIADD R14, R14, UR10 ;  /* 0x0000000a0e0e7c36 */ /* 0x000fe40008000000 */
[C---:B--2---:R-:W-:Y:S02]  /*a1d0*/  IMAD.IADD R13, R200.reuse, 0x1, R15 ;  /* 0x00000001c80d7824 */ /* 0x044fe400078e020f */
[----:B------:R-:W-:Y:S01]  /*a1e0*/  IMAD.IADD R12, R200, 0x1, R14 ;  /* 0x00000001c80c7824 */ /* 0x000fe200078e020e */
[----:B------:R-:W-:Y:S02]  /*a1f0*/  WARPGROUP.DEPBAR.LE gsb0, 0x0 ;  /* 0x00008000000079c5 */ /* 0x000fe40000010000 */
[----:B------:R-:W-:-:S06]  /*a200*/  WARPGROUP.ARRIVE ;  /* 0x00000000000079c5 */ /* 0x000fcc0000000000 */
[----:B------:R-:W-:Y:S03]  /*a210*/  HGMMA.64x96x16.F32.BF16 R152, gdesc[UR12], R152, gsb0 ;  /* 0x016000000c9879f0 */ /* 0x000fe60008001898 */
[----:B------:R-:W-:Y:S02]  /*a220*/  WARPGROUP.DEPBAR.LE gsb0, 0x0 ;  /* 0x00008000000079c5 */ /* 0x000fe40000010000 */
[----:B------:R2:W-:Y:S06]  /*a230*/  BAR.ARV R4, 0x100 ;  /* 0x000400040000751d */ /* 0x0005ec0000002000 */
[----:B------:R3:W-:Y:S02]  /*a240*/  @!P1 SYNCS.ARRIVE.TRANS64.RED.A1T0 RZ, [R0+URZ], RZ ;  /* 0x000000ff00ff99a7 */ /* 0x0007e4000810043f */
[----:B---3--:R-:W-:Y:S01]  /*a250*/  IMAD.IADD R0, R20, 0x1, -R19 ;  /* 0x0000000114007824 */ /* 0x008fe200078e0a13 */
[----:B--2---:R-:W-:Y:S06]  /*a260*/  @P2 BRA `(.L_x_11262) ;  /* 0x0000000000542947 */ /* 0x004fec0003800000 */
        /* <DEDUP_REMOVED lines=12> */
.L_x_11264:
[----:B------:R-:W-:-:S05]  /*a330*/  IMAD.U32 R201, RZ, RZ, UR22 ;  /* 0x00000016ffc97e24 */ /* 0x000fca000f8e00ff */
[----:B------:R-:W-:-:S13]  /*a340*/  ISETP.NE.AND P2, PT, R201, 0x1, PT ;  /* 0x00000001c900780c */ /* 0x000fda0003f45270 */
[----:B-1----:R-:W1:Y:S02]  /*a350*/  @P2 LDC.64 R6, c[0x0][0x9e8] ;  /* 0x00027a00ff062b82 */ /* 0x002e640000000a00 */
[----:B-1----:R-:W-:-:S05]  /*a360*/  @P2 IMAD.HI.U32 R6, R200, R6, RZ ;  /* 0x00000006c8062227 */ /* 0x002fca00078e00ff */
[----:B------:R-:W-:-:S07]  /*a370*/  @P2 SHF.R.U32.HI R200, RZ, R7, R6 ;  /* 0x00000007ffc82219 */ /* 0x000fce0000011606 */
.L_x_11265:
[----:B------:R-:W-:Y:S05]  /*a380*/  BSYNC B0 ;  /* 0x0000000000007941 */ /* 0x000fea0003800000 */
.L_x_11263:
[----:B------:R-:W-:-:S05]  /*a390*/  IMAD R200, R200, R201, R0 ;  /* 0x000000c9c8c87224 */ /* 0x000fca00078e0200 */
[----:B------:R-:W-:Y:S02]  /*a3a0*/  VIMNMX R12, R12, R200, !PT ;  /* 0x000000c80c0c7248 */ /* 0x000fe40007fe0100 */
[----:B------:R-:W-:-:S07]  /*a3b0*/  VIADDMNMX R13, R200, R201, R13, PT ;  /* 0x000000c9c80d7246 */ /* 0x000fce000380010d */
.L_x_11262:
[C---:B------:R-:W-:Y:S02]  /*a3c0*/  ISETP.GE.AND P2, PT, R20.reuse, 0x2, PT ;  /* 0x000000021400780c */ /* 0x040fe40003f46270 */
[----:B------:R-:W-:Y:S02]  /*a3d0*/  ISETP.GE.AND P6, PT, R20, 0xa, PT ;  /* 0x0000000a1400780c */ /* 0x000fe40003fc6270 */
[----:B------:R-:W-:Y:S02]  /*a3e0*/  ISETP.GT.AND P4, PT, R12, 0x1, !P2 ;  /* 0x000000010c00780c */ /* 0x000fe40005784270 */
[----:B------:R-:W-:Y:S02]  /*a3f0*/  ISETP.GE.AND P3, PT, R20, 0x9, PT ;  /* 0x000000091400780c */ /* 0x000fe40003f66270 */
[----:B------:R-:W-:Y:S02]  /*a400*/  ISETP.LT.OR P4, PT, R13, 0x2, P4 ;  /* 0x000000020d00780c */ /* 0x000fe40002781670 */
[----:B------:R-:W-:-:S02]  /*a410*/  LOP3.LUT R18, R18, 0xfffffffb, RZ, 0xc0, !PT ;  /* 0xfffffffb12127812 */ /* 0x000fc400078ec0ff */
        /* <DEDUP_REMOVED lines=147> */
.L_x_11268:
[----:B------:R-:W-:-:S05]  /*ad50*/  IMAD.U32 R13, RZ, RZ, UR22 ;  /* 0x00000016ff0d7e24 */ /* 0x000fca000f8e00ff */
[----:B------:R-:W-:-:S13]  /*ad60*/  ISETP.NE.AND P6, PT, R13, 0x1, PT ;  /* 0x000000010d00780c */ /* 0x000fda0003fc5270 */
[----:B-1----:R-:W1:Y:S02]  /*ad70*/  @P6 LDC.64 R6, c[0x0][0x9e8] ;  /* 0x00027a00ff066b82 */ /* 0x002e640000000a00 */
[----:B-1----:R-:W-:-:S05]  /*ad80*/  @P6 IMAD.HI.U32 R6, R12, R6, RZ ;  /* 0x000000060c066227 */ /* 0x002fca00078e00ff */
[----:B------:R-:W-:-:S07]  /*ad90*/  @P6 SHF.R.U32.HI R12, RZ, R7, R6 ;  /* 0x00000007ff0c6219 */ /* 0x000fce0000011606 */
.L_x_11269:
[----:B------:R-:W-:Y:S05]  /*ada0*/  BSYNC B0 ;  /* 0x0000000000007941 */ /* 0x000fea0003800000 */
.L_x_11267:
[----:B------:R-:W-:-:S05]  /*adb0*/  IMAD R0, R12, R13, R0 ;  /* 0x0000000d0c007224 */ /* 0x000fca00078e0200 */
[----:B------:R-:W-:Y:S02]  /*adc0*/  VIMNMX R14, R14, R0, !PT ;  /* 0x000000000e0e7248 */ /* 0x000fe40007fe0100 */
[----:B------:R-:W-:-:S07]  /*add0*/  VIADDMNMX R15, R0, R13, R15, PT ;  /* 0x0000000d000f7246 */ /* 0x000fce000380010f */
.L_x_11266:
[C---:B------:R-:W-:Y:S02]  /*ade0*/  ISETP.GT.AND P2, PT, R14.reuse, 0x1, !P2 ;  /* 0x000000010e00780c */ /* 0x040fe40005744270 */
[----:B------:R-:W-:Y:S02]  /*adf0*/  ISETP.GT.AND P3, PT, R14, 0x8, !P3 ;  /* 0x000000080e00780c */ /* 0x000fe40005f64270 */
[C---:B------:R-:W-:Y:S02]  /*ae00*/  ISETP.LT.OR P2, PT, R15.reuse, 0x2, P2 ;  /* 0x000000020f00780c */ /* 0x040fe40001741670 */
[----:B------:R-:W-:Y:S02]  /*ae10*/  ISETP.LT.OR P3, PT, R15, 0x9, P3 ;  /* 0x000000090f00780c */ /* 0x000fe40001f61670 */
[----:B------:R-:W-:Y:S02]  /*ae20*/  FSEL R155, R155, -INF , !P2 ;  /* 0xff8000009b9b7808 */ /* 0x000fe40005000000 */
[----:B------:R-:W-:-:S02]  /*ae30*/  LOP3.LUT P2, RZ, R18, 0x4, RZ, 0xc0, !PT ;  /* 0x0000000412ff7812 */ /* 0x000fc4000784c0ff */
[----:B------:R-:W-:Y:S02]  /*ae40*/  FSEL R158, R158, -INF , !P3 ;  /* 0xff8000009e9e7808 */ /* 0x000fe40005800000 */
[----:B------:R-:W-:Y:S02]  /*ae50*/  ISETP.GT.AND P2, PT, R14, 0x9, !P2 ;  /* 0x000000090e00780c */ /* 0x000fe40005744270 */
[----:B------:R-:W-:Y:S02]  /*ae60*/  LOP3.LUT P3, RZ, R18, 0x20000, RZ, 0xc0, !PT ;  /* 0x0002000012ff7812 */ /* 0x000fe4000786c0ff */
[----:B------:R-:W-:Y:S02]  /*ae70*/  ISETP.LT.OR P2, PT, R15, 0xa, P2 ;  /* 0x0000000a0f00780c */ /* 0x000fe40001741670 */
[----:B------:R-:W-:Y:S02]  /*ae80*/  FMNMX.FTZ R0, R152, R11, !PT ;  /* 0x0000000b98007209 */ /* 0x000fe40007810000 */
[----:B------:R-:W-:-:S02]  /*ae90*/  FSEL R159, R159, -INF , !P2 ;  /* 0xff8000009f9f7808 */ /* 0x000fc40005000000 */
[----:B------:R-:W-:Y:S02]  /*aea0*/  LOP3.LUT P2, RZ, R18, 0x8, RZ, 0xc0, !PT ;  /* 0x0000000812ff7812 */ /* 0x000fe4000784c0ff */
[----:B------:R-:W-:Y:S02]  /*aeb0*/  FMNMX.FTZ R0, R153, R0, !PT ;  /* 0x0000000099007209 */ /* 0x000fe40007810000 */
[----:B------:R-:W-:Y:S02]  /*aec0*/  ISETP.GT.AND P2, PT, R14, 0x10, !P2 ;  /* 0x000000100e00780c */ /* 0x000fe40005744270 */
[----:B------:R-:W-:Y:S02]  /*aed0*/  LOP3.LUT P6, RZ, R18, 0x10000, RZ, 0xc0, !PT ;  /* 0x0001000012ff7812 */ /* 0x000fe400078cc0ff */
        /* <DEDUP_REMOVED lines=53> */
[----:B------:R-:W-:Y:S01]  /*b230*/  LOP3.LUT P3, RZ, R18, 0x40, RZ, 0xc0, !PT ;  /* 0x0000004012ff7812 */ /* 0x000fe2000786c0ff */
[----:B------:R-:W2:Y:S01]  /*b240*/  SHFL.BFLY PT, R6, R0, 0x2, 0x1f ;  /* 0x0c401f0000067f89 */ /* 0x000ea200000e0000 */
[----:B------:R-:W-:Y:S02]  /*b250*/  FSEL R178, R178, -INF , !P2 ;  /* 0xff800000b2b27808 */ /* 0x000fe40005000000 */
[----:B------:R-:W-:-:S02]  /*b260*/  LOP3.LUT P2, RZ, R18, 0x200, RZ, 0xc0, !PT ;  /* 0x0000020012ff7812 */ /* 0x000fc4000784c0ff */
[----:B------:R-:W-:Y:S02]  /*b270*/  LOP3.LUT P6, RZ, R18, 0x20, RZ, 0xc0, !PT ;  /* 0x0000002012ff7812 */ /* 0x000fe400078cc0ff */
[C---:B------:R-:W-:Y:S02]  /*b280*/  ISETP.GT.AND P2, PT, R14.reuse, 0x31, !P2 ;  /* 0x000000310e00780c */ /* 0x040fe40005744270 */
[C---:B------:R-:W-:Y:S02]  /*b290*/  ISETP.GT.AND P4, PT, R14.reuse, 0x51, !P4 ;  /* 0x000000510e00780c */ /* 0x040fe40006784270 */
[----:B------:R-:W-:Y:S02]  /*b2a0*/  ISETP.LT.OR P2, PT, R15, 0x32, P2 ;  /* 0x000000320f00780c */ /* 0x000fe40001741670 */
[----:B------:R-:W-:Y:S02]  /*b2b0*/  ISETP.GT.AND P5, PT, R14, 0x58, !P5 ;  /* 0x000000580e00780c */ /* 0x000fe40006fa4270 */
[----:B------:R-:W-:-:S02]  /*b2c0*/  FSEL R179, R179, -INF , !P2 ;  /* 0xff800000b3b37808 */ /* 0x000fc40005000000 */
[----:B------:R-:W-:Y:S02]  /*b2d0*/  LOP3.LUT P2, RZ, R18, 0x100, RZ, 0xc0, !PT ;  /* 0x0000010012ff7812 */ /* 0x000fe4000784c0ff */
[C---:B------:R-:W-:Y:S02]  /*b2e0*/  ISETP.LT.OR P4, PT, R15.reuse, 0x52, P4 ;  /* 0x000000520f00780c */ /* 0x040fe40002781670 */
[----:B------:R-:W-:Y:S02]  /*b2f0*/  ISETP.GT.AND P2, PT, R14, 0x38, !P2 ;  /* 0x000000380e00780c */ /* 0x000fe40005744270 */
[C---:B------:R-:W-:Y:S02]  /*b300*/  ISETP.LT.OR P5, PT, R15.reuse, 0x59, P5 ;  /* 0x000000590f00780c */ /* 0x040fe40002fa1670 */
[----:B------:R-:W-:Y:S02]  /*b310*/  ISETP.LT.OR P2, PT, R15, 0x39, P2 ;  /* 0x000000390f00780c */ /* 0x000fe40001741670 */
[----:B--2---:R-:W-:-:S02]  /*b320*/  FMNMX.FTZ R0, R0, R6, !PT ;  /* 0x0000000600007209 */ /* 0x004fc40007810000 */
[----:B------:R-:W-:Y:S02]  /*b330*/  FSEL R182, R182, -INF , !P2 ;  /* 0xff800000b6b67808 */ /* 0x000fe40005000000 */
[----:B------:R-:W-:Y:S01]  /*b340*/  LOP3.LUT P2, RZ, R18, 0x80, RZ, 0xc0, !PT ;  /* 0x0000008012ff7812 */ /* 0x000fe2000784c0ff */
[----:B------:R-:W2:Y:S01]  /*b350*/  SHFL.BFLY PT, R6, R0, 0x1, 0x1f ;  /* 0x0c201f0000067f89 */ /* 0x000ea200000e0000 */
[----:B------:R-:W-:Y:S02]  /*b360*/  FSEL R195, R195, -INF , !P4 ;  /* 0xff800000c3c37808 */ /* 0x000fe40006000000 */
[----:B------:R-:W-:Y:S02]  /*b370*/  ISETP.GT.AND P2, PT, R14, 0x39, !P2 ;  /* 0x000000390e00780c */ /* 0x000fe40005744270 */
[----:B------:R-:W-:Y:S02]  /*b380*/  FSEL R198, R198, -INF , !P5 ;  /* 0xff800000c6c67808 */ /* 0x000fe40006800000 */
[----:B------:R-:W-:-:S04]  /*b390*/  ISETP.LT.OR P2, PT, R15, 0x3a, P2 ;  /* 0x0000003a0f00780c */ /* 0x000fc80001741670 */
[----:B------:R-:W-:Y:S02]  /*b3a0*/  FSEL R183, R183, -INF , !P2 ;  /* 0xff800000b7b77808 */ /* 0x000fe40005000000 */
[----:B------:R-:W-:Y:S02]  /*b3b0*/  ISETP.GT.AND P2, PT, R14, 0x40, !P3 ;  /* 0x000000400e00780c */ /* 0x000fe40005f44270 */
[----:B------:R-:W-:Y:S02]  /*b3c0*/  LOP3.LUT P3, RZ, R18, 0x10, RZ, 0xc0, !PT ;  /* 0x0000001012ff7812 */ /* 0x000fe4000786c0ff */
[----:B------:R-:W-:Y:S02]  /*b3d0*/  ISETP.LT.OR P2, PT, R15, 0x41, P2 ;  /* 0x000000410f00780c */ /* 0x000fe40001741670 */
[----:B------:R-:W-:Y:S02]  /*b3e0*/  ISETP.GT.AND P3, PT, R14, 0x50, !P3 ;  /* 0x000000500e00780c */ /* 0x000fe40005f64270 */
[----:B------:R-:W-:-:S02]  /*b3f0*/  FSEL R186, R186, -INF , !P2 ;  /* 0xff800000baba7808 */ /* 0x000fc40005000000 */
[----:B------:R-:W-:Y:S02]  /*b400*/  ISETP.GT.AND P2, PT, R14, 0x41, !P6 ;  /* 0x000000410e00780c */ /* 0x000fe40007744270 */
[----:B--2---:R-:W-:Y:S02]  /*b410*/  FMNMX.FTZ R0, R0, R6, !PT ;  /* 0x0000000600007209 */ /* 0x004fe40007810000 */
[----:B------:R-:W-:Y:S02]  /*b420*/  ISETP.LT.OR P2, PT, R15, 0x42, P2 ;  /* 0x000000420f00780c */ /* 0x000fe40001741670 */
[----:B------:R-:W-:Y:S01]  /*b430*/  LOP3.LUT P6, RZ, R18, 0x40000, RZ, 0xc0, !PT ;  /* 0x0004000012ff7812 */ /* 0x000fe200078cc0ff */
[C---:B------:R-:W-:Y:S01]  /*b440*/  FMUL.FTZ R6, R0.reuse, UR7 ;  /* 0x0000000700067c20 */ /* 0x040fe20008410000 */
[----:B------:R-:W-:Y:S02]  /*b450*/  FSEL R187, R187, -INF , !P2 ;  /* 0xff800000bbbb7808 */ /* 0x000fe40005000000 */
[----:B------:R-:W-:-:S02]  /*b460*/  FSETP.NEU.FTZ.AND P2, PT, R0, -INF , PT ;  /* 0xff8000000000780b */ /* 0x000fc40003f5d000 */
[----:B------:R-:W-:Y:S02]  /*b470*/  ISETP.LT.OR P3, PT, R15, 0x51, P3 ;  /* 0x000000510f00780c */ /* 0x000fe40001f61670 */
[----:B-1----:R-:W-:Y:S02]  /*b480*/  FSEL R7, R0, RZ, P2 ;  /* 0x000000ff00077208 */ /* 0x002fe40001000000 */
[----:B------:R-:W-:Y:S02]  /*b490*/  FSEL R6, R6, RZ, P2 ;  /* 0x000000ff06067208 */ /* 0x000fe40001000000 */
[----:B------:R-:W-:Y:S01]  /*b4a0*/  ISETP.GT.AND P2, PT, R14, 0x48, !P6 ;  /* 0x000000480e00780c */ /* 0x000fe20007744270 */
[----:B------:R-:W-:Y:S01]  /*b4b0*/  FADD.FTZ R7, -R7, R11 ;  /* 0x0000000b07077221 */ /* 0x000fe20000010100 */
        /* <DEDUP_REMOVED lines=33> */
[----:B------:R-:W-:Y:S01]  /*b6d0*/  LOP3.LUT P2, RZ, R18, 0x80000, RZ, 0xc0, !PT ;  /* 0x0008000012ff7812 */ /* 0x000fe2000784c0ff */
[----:B------:R-:W-:Y:S01]  /*b6e0*/  MUFU.EX2 R152, R152 ;  /* 0x0000009800987308 */ /* 0x000fe20000000800 */
[----:B------:R-:W-:-:S02]  /*b6f0*/  FMNMX.FTZ R6, R155, R6, !PT ;  /* 0x000000069b067209 */ /* 0x000fc40007810000 */
[----:B------:R-:W-:Y:S02]  /*b700*/  ISETP.GT.AND P2, PT, R14, 0x49, !P2 ;  /* 0x000000490e00780c */ /* 0x000fe40005744270 */
[----:B------:R-:W-:Y:S02]  /*b710*/  FMNMX.FTZ R6, R158, R6, !PT ;  /* 0x000000069e067209 */ /* 0x000fe40007810000 */
[----:B------:R-:W-:Y:S01]  /*b720*/  ISETP.LT.OR P2, PT, R15, 0x4a, P2 ;  /* 0x0000004a0f00780c */ /* 0x000fe20001741670 */
[----:B------:R-:W1:Y:S01]  /*b730*/  MUFU.EX2 R7, R7 ;  /* 0x0000000700077308 */ /* 0x000e620000000800 */
[----:B------:R-:W-:Y:S02]  /*b740*/  FMNMX.FTZ R6, R159, R6, !PT ;  /* 0x000000069f067209 */ /* 0x000fe40007810000 */
[----:B------:R-:W-:Y:S02]  /*b750*/  FSEL R191, R191, -INF , !P2 ;  /* 0xff800000bfbf7808 */ /* 0x000fe40005000000 */
[----:B------:R-:W-:-:S02]  /*b760*/  FMNMX.FTZ R6, R162, R6, !PT ;  /* 0x00000006a2067209 */ /* 0x000fc40007810000 */
[----:B------:R-:W-:Y:S01]  /*b770*/  FSEL R194, R194, -INF , !P3 ;  /* 0xff800000c2c27808 */ /* 0x000fe20005800000 */
[----:B------:R-:W2:Y:S01]  /*b780*/  MUFU.EX2 R153, R153 ;  /* 0x0000009900997308 */ /* 0x000ea20000000800 */
[----:B------:R-:W-:Y:S02]  /*b790*/  FMNMX.FTZ R6, R163, R6, !PT ;  /* 0x00000006a3067209 */ /* 0x000fe40007810000 */
[----:B------:R-:W-:Y:S02]  /*b7a0*/  ISETP.GT.AND P6, PT, R14, 0x59, !P6 ;  /* 0x000000590e00780c */ /* 0x000fe400077c4270 */
[----:B------:R-:W-:Y:S02]  /*b7b0*/  FMNMX.FTZ R6, R166, R6, !PT ;  /* 0x00000006a6067209 */ /* 0x000fe40007810000 */
[----:B------:R-:W-:Y:S01]  /*b7c0*/  ISETP.LT.OR P6, PT, R15, 0x5a, P6 ;  /* 0x0000005a0f00780c */ /* 0x000fe200037c1670 */
[----:B------:R-:W3:Y:S01]  /*b7d0*/  MUFU.EX2 R156, R156 ;  /* 0x0000009c009c7308 */ /* 0x000ee20000000800 */
[----:B------:R-:W-:Y:S01]  /*b7e0*/  FMNMX.FTZ R6, R167, R6, !PT ;  /* 0x00000006a7067209 */ /* 0x000fe20007810000 */
[----:B-1----:R-:W-:Y:S01]  /*b7f0*/  FFMA.FTZ R3, R7, R3, R152 ;  /* 0x0000000307037223 */ /* 0x002fe20000010098 */
[----:B------:R-:W-:Y:S01]  /*b800*/  FSEL R199, R199, -INF , !P6 ;  /* 0xff800000c7c77808 */ /* 0x000fe20007000000 */
[-C--:B------:R-:W-:Y:S01]  /*b810*/  FMUL.FTZ R24, R24, R7.reuse ;  /* 0x0000000718187220 */ /* 0x080fe20000410000 */
[----:B------:R-:W-:Y:S01]  /*b820*/  FMNMX.FTZ R6, R170, R6, !PT ;  /* 0x00000006aa067209 */ /* 0x000fe20007810000 */
[-C--:B------:R-:W-:Y:S01]  /*b830*/  FMUL.FTZ R25, R25, R7.reuse ;  /* 0x0000000719197220 */ /* 0x080fe20000410000 */
[-C--:B------:R-:W-:Y:S01]  /*b840*/  FMUL.FTZ R28, R28, R7.reuse ;  /* 0x000000071c1c7220 */ /* 0x080fe20000410000 */
[----:B------:R-:W1:Y:S01]  /*b850*/  MUFU.EX2 R157, R157 ;  /* 0x0000009d009d7308 */ /* 0x000e620000000800 */
[----:B------:R-:W-:Y:S01]  /*b860*/  FMNMX.FTZ R6, R171, R6, !PT ;  /* 0x00000006ab067209 */ /* 0x000fe20007810000 */
[C---:B--2---:R-:W-:Y:S01]  /*b870*/  FADD.FTZ R3, R153.reuse, R3 ;  /* 0x0000000399037221 */ /* 0x044fe20000010000 */
[----:B------:R-:W-:Y:S01]  /*b880*/  F2FP.BF16.F32.PACK_AB R152, R153, R152 ;  /* 0x000000989998723e */ /* 0x000fe200000010ff */
[-C--:B------:R-:W-:Y:S01]  /*b890*/  FMUL.FTZ R29, R29, R7.reuse ;  /* 0x000000071d1d7220 */ /* 0x080fe20000410000 */
[----:B------:R-:W-:Y:S01]  /*b8a0*/  FMNMX.FTZ R6, R174, R6, !PT ;  /* 0x00000006ae067209 */ /* 0x000fe20007810000 */
[-C--:B------:R-:W-:Y:S01]  /*b8b0*/  FMUL.FTZ R32, R32, R7.reuse ;  /* 0x0000000720207220 */ /* 0x080fe20000410000 */
[-C--:B------:R-:W-:Y:S01]  /*b8c0*/  FMUL.FTZ R33, R33, R7.reuse ;  /* 0x0000000721217220 */ /* 0x080fe20000410000 */
[----:B------:R-:W2:Y:S01]  /*b8d0*/  MUFU.EX2 R160, R160 ;  /* 0x000000a000a07308 */ /* 0x000ea20000000800 */
[----:B------:R-:W-:Y:S01]  /*b8e0*/  FMNMX.FTZ R6, R175, R6, !PT ;  /* 0x00000006af067209 */ /* 0x000fe20007810000 */
[----:B---3--:R-:W-:Y:S01]  /*b8f0*/  FADD.FTZ R3, R156, R3 ;  /* 0x000000039c037221 */ /* 0x008fe20000010000 */
[-C--:B------:R-:W-:Y:S01]  /*b900*/  FMUL.FTZ R36, R36, R7.reuse ;  /* 0x0000000724247220 */ /* 0x080fe20000410000 */
[-C--:B------:R-:W-:Y:S01]  /*b910*/  FMUL.FTZ R37, R37, R7.reuse ;  /* 0x0000000725257220 */ /* 0x080fe20000410000 */
[----:B------:R-:W-:Y:S01]  /*b920*/  FMNMX.FTZ R6, R178, R6, !PT ;  /* 0x00000006b2067209 */ /* 0x000fe20007810000 */
[-C--:B------:R-:W-:Y:S01]  /*b930*/  FMUL.FTZ R40, R40, R7.reuse ;  /* 0x0000000728287220 */ /* 0x080fe20000410000 */
[-C--:B------:R-:W-:Y:S01]  /*b940*/  FMUL.FTZ R41, R41, R7.reuse ;  /* 0x0000000729297220 */ /* 0x080fe20000410000 */
[----:B------:R-:W3:Y:S01]  /*b950*/  MUFU.EX2 R161, R161 ;  /* 0x000000a100a17308 */ /* 0x000ee20000000800 */
[----:B------:R-:W-:Y:S01]  /*b960*/  FMNMX.FTZ R6, R179, R6, !PT ;  /* 0x00000006b3067209 */ /* 0x000fe20007810000 */
[----:B-1----:R-:W-:Y:S01]  /*b970*/  FADD.FTZ R3, R157, R3 ;  /* 0x000000039d037221 */ /* 0x002fe20000010000 */
[-C--:B------:R-:W-:Y:S01]  /*b980*/  FMUL.FTZ R44, R44, R7.reuse ;  /* 0x000000072c2c7220 */ /* 0x080fe20000410000 */
[-C--:B------:R-:W-:Y:S01]  /*b990*/  FMUL.FTZ R45, R45, R7.reuse ;  /* 0x000000072d2d7220 */ /* 0x080fe20000410000 */
[----:B------:R-:W-:Y:S01]  /*b9a0*/  FMNMX.FTZ R6, R182, R6, !PT ;  /* 0x00000006b6067209 */ /* 0x000fe20007810000 */
[-C--:B------:R-:W-:Y:S01]  /*b9b0*/  FMUL.FTZ R48, R48, R7.reuse ;  /* 0x0000000730307220 */ /* 0x080fe20000410000 */
[-C--:B------:R-:W-:Y:S01]  /*b9c0*/  FMUL.FTZ R49, R49, R7.reuse ;  /* 0x0000000731317220 */ /* 0x080fe20000410000 */
[----:B------:R-:W1:Y:S01]  /*b9d0*/  MUFU.EX2 R164, R164 ;  /* 0x000000a400a47308 */ /* 0x000e620000000800 */
[----:B------:R-:W-:Y:S01]  /*b9e0*/  FMNMX.FTZ R6, R183, R6, !PT ;  /* 0x00000006b7067209 */ /* 0x000fe20007810000 */
[----:B--2---:R-:W-:Y:S01]  /*b9f0*/  FADD.FTZ R3, R160, R3 ;  /* 0x00000003a0037221 */ /* 0x004fe20000010000 */
[-C--:B------:R-:W-:Y:S01]  /*ba00*/  FMUL.FTZ R52, R52, R7.reuse ;  /* 0x0000000734347220 */ /* 0x080fe20000410000 */
        /* <DEDUP_REMOVED lines=33> */
[-C--:B------:R-:W-:Y:S01]  /*bc20*/  FMUL.FTZ R88, R88, R7.reuse ;  /* 0x0000000758587220 */ /* 0x080fe20000410000 */
[----:B------:R-:W3:Y:S01]  /*bc30*/  SHFL.BFLY PT, R11, R6, 0x2, 0x1f ;  /* 0x0c401f00060b7f89 */ /* 0x000ee200000e0000 */
        /* <DEDUP_REMOVED lines=22> */
[----:B------:R-:W-:Y:S01]  /*bda0*/  FMUL.FTZ R121, R121, R7 ;  /* 0x0000000779797220 */ /* 0x000fe20000410000 */
[----:B---3--:R-:W-:Y:S01]  /*bdb0*/  FMNMX.FTZ R6, R6, R11, !PT ;  /* 0x0000000b06067209 */ /* 0x008fe20007810000 */
[-C--:B------:R-:W-:Y:S01]  /*bdc0*/  FMUL.FTZ R124, R124, R7.reuse ;  /* 0x000000077c7c7220 */ /* 0x080fe20000410000 */
[----:B------:R-:W3:Y:S01]  /*bdd0*/  MUFU.EX2 R180, R180 ;  /* 0x000000b400b47308 */ /* 0x000ee20000000800 */
[----:B-1----:R-:W-:Y:S01]  /*bde0*/  FADD.FTZ R3, R176, R3 ;  /* 0x00000003b0037221 */ /* 0x002fe20000010000 */
[-C--:B------:R-:W-:Y:S01]  /*bdf0*/  FMUL.FTZ R125, R125, R7.reuse ;  /* 0x000000077d7d7220 */ /* 0x080fe20000410000 */
[----:B------:R-:W1:Y:S01]  /*be00*/  SHFL.BFLY PT, R11, R6, 0x1, 0x1f ;  /* 0x0c201f00060b7f89 */ /* 0x000e6200000e0000 */
        /* <DEDUP_REMOVED lines=15> */
[----:B------:R-:W-:-:S05]  /*bf00*/  FMUL.FTZ R149, R149, R7 ;  /* 0x0000000795957220 */ /* 0x000fca0000410000 */
[----:B------:R-:W3:Y:S01]  /*bf10*/  MUFU.EX2 R185, R185 ;  /* 0x000000b900b97308 */ /* 0x000ee20000000800 */
[----:B----4-:R-:W-:Y:S01]  /*bf20*/  FADD.FTZ R3, R181, R3 ;  /* 0x00000003b5037221 */ /* 0x010fe20000010000 */
[----:B-1----:R-:W-:-:S04]  /*bf30*/  FMNMX.FTZ R6, R6, R11, !PT ;  /* 0x0000000b06067209 */ /* 0x002fc80007810000 */
[C---:B------:R-:W-:Y:S01]  /*bf40*/  FSETP.NEU.FTZ.AND P2, PT, R6.reuse, -INF , PT ;  /* 0xff8000000600780b */ /* 0x040fe20003f5d000 */
[----:B------:R-:W-:Y:S01]  /*bf50*/  FMUL.FTZ R12, R6, UR7 ;  /* 0x00000007060c7c20 */ /* 0x000fe20008410000 */
[----:B------:R-:W1:Y:S01]  /*bf60*/  MUFU.EX2 R188, R188 ;  /* 0x000000bc00bc7308 */ /* 0x000e620000000800 */
[----:B--2---:R-:W-:-:S03]  /*bf70*/  FADD.FTZ R3, R184, R3 ;  /* 0x00000003b8037221 */ /* 0x004fc60000010000 */
[----:B------:R-:W-:-:S04]  /*bf80*/  FSEL R12, R12, RZ, P2 ;  /* 0x000000ff0c0c7208 */ /* 0x000fc80001000000 */
[----:B------:R-:W2:Y:S01]  /*bf90*/  MUFU.EX2 R189, R189 ;  /* 0x000000bd00bd7308 */ /* 0x000ea20000000800 */
        /* <DEDUP_REMOVED lines=16> */
[----:B----4-:R-:W-:Y:S01]  /*c0a0*/  FSEL R163, R6, RZ, P2 ;  /* 0x000000ff06a37208 */ /* 0x010fe20001000000 */
        /* <DEDUP_REMOVED lines=14> */
[----:B------:R-:W4:Y:S01]  /*c190*/  MUFU.EX2 R10, R10 ;  /* 0x0000000a000a7308 */ /* 0x000f220000000800 */
[--C-:B------:R-:W-:Y:S01]  /*c1a0*/  FFMA.FTZ R195, R195, UR7, -R12.reuse ;  /* 0x00000007c3c37c23 */ /* 0x100fe2000801080c */
[----:B------:R-:W-:Y:S01]  /*c1b0*/  F2FP.BF16.F32.PACK_AB R162, R173, R172 ;  /* 0x000000acada2723e */ /* 0x000fe200000010ff */
[--C-:B------:R-:W-:Y:S01]  /*c1c0*/  FFMA.FTZ R198, R198, UR7, -R12.reuse ;  /* 0x00000007c6c67c23 */ /* 0x100fe2000801080c */
[----:B---3--:R-:W-:Y:S01]  /*c1d0*/  FADD.FTZ R3, R185, R3 ;  /* 0x00000003b9037221 */ /* 0x008fe20000010000 */
[----:B------:R-:W-:Y:S01]  /*c1e0*/  FFMA.FTZ R12, R199, UR7, -R12 ;  /* 0x00000007c70c7c23 */ /* 0x000fe2000801080c */
[----:B------:R-:W-:-:S02]  /*c1f0*/  F2FP.BF16.F32.PACK_AB R164, R177, R176 ;  /* 0x000000b0b1a4723e */ /* 0x000fc400000010ff */
[----:B------:R-:W3:Y:S01]  /*c200*/  MUFU.EX2 R20, R20 ;  /* 0x0000001400147308 */ /* 0x000ee20000000800 */
[----:B-1----:R-:W-:Y:S01]  /*c210*/  FADD.FTZ R3, R188, R3 ;  /* 0x00000003bc037221 */ /* 0x002fe20000010000 */
[----:B------:R-:W-:Y:S02]  /*c220*/  F2FP.BF16.F32.PACK_AB R166, R181, R180 ;  /* 0x000000b4b5a6723e */ /* 0x000fe400000010ff */
[----:B------:R-:W-:Y:S01]  /*c230*/  F2FP.BF16.F32.PACK_AB R168, R185, R184 ;  /* 0x000000b8b9a8723e */ /* 0x000fe200000010ff */
[C---:B--2---:R-:W-:Y:S01]  /*c240*/  FADD.FTZ R3, R189.reuse, R3 ;  /* 0x00000003bd037221 */ /* 0x044fe20000010000 */
[----:B------:R-:W-:Y:S02]  /*c250*/  F2FP.BF16.F32.PACK_AB R170, R189, R188 ;  /* 0x000000bcbdaa723e */ /* 0x000fe400000010ff */
[----:B------:R-:W1:Y:S01]  /*c260*/  MUFU.EX2 R155, R159 ;  /* 0x0000009f009b7308 */ /* 0x000e620000000800 */
[----:B----4-:R-:W-:Y:S01]  /*c270*/  FFMA.FTZ R2, R10, R2, R21 ;  /* 0x000000020a027223 */ /* 0x010fe20000010015 */
        /* <DEDUP_REMOVED lines=130> */
.L_x_11270:
[----:B------:R1:W2:Y:S01]  /*caa0*/  SYNCS.PHASECHK.TRANS64.TRYWAIT P2, [UR21+0x22850], R8 ;  /* 0x02285008ff0075a7 */ /* 0x0002a20008040155 */
[----:B------:R-:W-:Y:S05]  /*cab0*/  @!P0 BRA `(.L_x_11271) ;  /* 0x0000000000048947 */ /* 0x000fea0003800000 */
[----:B------:R-:W-:Y:S01]  /*cac0*/  BPT.TRAP 0x1 ;  /* 0x000000040000795c */ /* 0x000fe20000300000 */
.L_x_11271:
[----:B--2---:R-:W-:Y:S05]  /*cad0*/  @P2 BRA `(.L_x_11272) ;  /* 0x0000000000082947 */ /* 0x004fea0003800000 */
[----:B------:R-:W2:Y:S02]  /*cae0*/  SYNCS.PHASECHK.TRANS64.TRYWAIT P2, [UR21+0x22850], R8 ;  /* 0x02285008ff0075a7 */ /* 0x000ea40008040155 */
[----:B--2---:R-:W-:Y:S05]  /*caf0*/  @!P2 BRA `(.L_x_11273) ;  /* 0x000000c80004a947 */ /* 0x004fea0003800000 */
.L_x_11272:
[----:B------:R-:W3:Y:S01]  /*cb00*/  S2R R7, SR_TID.X ;  /* 0x0000000000077919 */ /* 0x000ee20000002100 */
[----:B------:R-:W-:Y:S01]  /*cb10*/  UIMAD UR14, UR37, 0xc00, UR6 ;  /* 0x00000c00250e78a4 */ /* 0x000fe2000f8e0206 */
[----:B------:R-:W-:Y:S01]  /*cb20*/  ISETP.GT.AND P2, PT, R5, UR43, PT ;  /* 0x0000002b05007c0c */ /* 0x000fe2000bf44270 */
[----:B------:R-:W-:Y:S01]  /*cb30*/  UMOV UR11, 0x40000040 ;  /* 0x40000040000b7882 */ /* 0x000fe20000000000 */
[----:B--2---:R-:W-:Y:S02]  /*cb40*/  @!P1 VIADD R9, R9, 0x22860 ;  /* 0x0002286009099836 */ /* 0x004fe40000000000 */
[----:B------:R-:W-:Y:S02]  /*cb50*/  VIADD R5, R5, 0xffffffff ;  /* 0xffffffff05057836 */ /* 0x000fe40000000000 */
[----:B------:R-:W-:Y:S01]  /*cb60*/  UMOV UR10, UR14 ;  /* 0x0000000e000a7c82 */ /* 0x000fe20008000000 */
[----:B------:R-:W-:Y:S01]  /*cb70*/  @!P1 PRMT R9, RZ, 0x654, R9 ;  /* 0x00000654ff099816 */ /* 0x000fe20000000009 */
[----:B------:R-:W-:-:S02]  /*cb80*/  IMAD.MOV.U32 R10, RZ, RZ, R6 ;  /* 0x000000ffff0a7224 */ /* 0x000fc400078e0006 */
[----:B------:R-:W-:Y:S01]  /*cb90*/  IMAD.MOV.U32 R11, RZ, RZ, R0 ;  /* 0x000000ffff0b7224 */ /* 0x000fe200078e0000 */
[----:B---3--:R-:W-:-:S05]  /*cba0*/  SHF.R.U32.HI R7, RZ, 0x7, R7 ;  /* 0x00000007ff077819 */ /* 0x008fca0000011607 */
[----:B------:R-:W-:-:S05]  /*cbb0*/  VIADD R7, R7, 0x8 ;  /* 0x0000000807077836 */ /* 0x000fca0000000000 */
        /* <DEDUP_REMOVED lines=36> */
.L_x_11257:
[----:B01----:R-:W0:Y:S01]  /*ce00*/  SHFL.BFLY PT, R8, R3, 0x2, 0x1f ;  /* 0x0c401f0003087f89 */ /* 0x003e2200000e0000 */
[----:B------:R-:W-:Y:S01]  /*ce10*/  UIADD3 UR37, UR37, 0x1, URZ ;  /* 0x0000000125257890 */ /* 0x000fe2000fffe03f */
[----:B------:R1:W-:Y:S06]  /*ce20*/  BAR.ARV R4, 0x100 ;  /* 0x000400040000751d */ /* 0x0003ec0000002000 */
[----:B------:R-:W-:Y:S02]  /*ce30*/  UISETP.NE.AND UP0, UPT, UR37, 0x2, UPT ;  /* 0x000000022500788c */ /* 0x000fe4000bf05270 */
[----:B------:R-:W-:Y:S06]  /*ce40*/  BAR.ARV 0x8, 0x180 ;  /* 0x0206000000007b1d */ /* 0x000fec0000002000 */
[----:B-1----:R-:W-:Y:S01]  /*ce50*/  IMAD.MOV.U32 R4, RZ, RZ, -0x800000 ;  /* 0xff800000ff047424 */ /* 0x002fe200078e00ff */
[----:B------:R-:W-:Y:S01]  /*ce60*/  USEL UR4, URZ, 0x1, UP0 ;  /* 0x000000013f047887 */ /* 0x000fe20008000000 */
[----:B---3--:R-:W1:Y:S01]  /*ce70*/  SHFL.BFLY PT, R7, R2, 0x2, 0x1f ;  /* 0x0c401f0002077f89 */ /* 0x008e6200000e0000 */
[----:B------:R-:W-:Y:S01]  /*ce80*/  PLOP3.LUT P0, PT, PT, PT, PT, 0x8, 0x0 ;  /* 0x000000000000781c */ /* 0x000fe20003f0e170 */
[----:B------:R-:W-:Y:S01]  /*ce90*/  UIADD3 UR39, UR39, 0x1, URZ ;  /* 0x0000000127277890 */ /* 0x000fe2000fffe03f */
[----:B0-----:R-:W-:Y:S01]  /*cea0*/  FADD.FTZ R8, R8, R3 ;  /* 0x0000000308087221 */ /* 0x001fe20000010000 */
[----:B------:R-:W-:-:S02]  /*ceb0*/  USEL UR37, UR37, URZ, UP0 ;  /* 0x0000003f25257287 */ /* 0x000fc40008000000 */
[----:B------:R-:W-:Y:S02]  /*cec0*/  ULOP3.LUT UR38, UR38, UR4, URZ, 0x3c, !UPT ;  /* 0x0000000426267292 */ /* 0x000fe4000f8e3c3f */
[----:B------:R-:W0:Y:S01]  /*ced0*/  SHFL.BFLY PT, R5, R8, 0x1, 0x1f ;  /* 0x0c201f0008057f89 */ /* 0x000e2200000e0000 */
[----:B-1----:R-:W-:Y:S01]  /*cee0*/  FADD.FTZ R9, R7, R2 ;  /* 0x0000000207097221 */ /* 0x002fe20000010000 */
[----:B------:R-:W-:Y:S02]  /*cef0*/  IMAD.MOV.U32 R7, RZ, RZ, RZ ;  /* 0x000000ffff077224 */ /* 0x000fe400078e00ff */
[----:B------:R-:W-:Y:S02]  /*cf00*/  IMAD.MOV.U32 R2, RZ, RZ, RZ ;  /* 0x000000ffff027224 */ /* 0x000fe400078e00ff */
[----:B--2---:R-:W1:Y:S01]  /*cf10*/  SHFL.BFLY PT, R10, R9, 0x1, 0x1f ;  /* 0x0c201f00090a7f89 */ /* 0x004e6200000e0000 */
[----:B0-----:R-:W-:Y:S01]  /*cf20*/  FADD.FTZ R11, R8, R5 ;  /* 0x00000005080b7221 */ /* 0x001fe20000010000 */
[----:B------:R-:W-:-:S04]  /*cf30*/  IMAD.U32 R8, RZ, RZ, UR7 ;  /* 0x00000007ff087e24 */ /* 0x000fc8000f8e00ff */
[----:B------:R-:W-:-:S13]  /*cf40*/  FSETP.NE.FTZ.AND P1, PT, R11, RZ, PT ;  /* 0x000000ff0b00720b */ /* 0x000fda0003f35000 */
[----:B------:R-:W0:Y:S01]  /*cf50*/  @P1 MUFU.RCP R7, R11 ;  /* 0x0000000b00071308 */ /* 0x000e220000001000 */
[----:B------:R-:W-:Y:S01]  /*cf60*/  @P1 FMUL.FTZ R8, R8, 0.69314718246459960938 ;  /* 0x3f31721808081820 */ /* 0x000fe20000410000 */
[----:B-1----:R-:W-:-:S05]  /*cf70*/  FADD.FTZ R3, R9, R10 ;  /* 0x0000000a09037221 */ /* 0x002fca0000010000 */
[----:B------:R-:W-:Y:S01]  /*cf80*/  FSETP.NE.FTZ.AND P2, PT, R3, RZ, PT ;  /* 0x000000ff0300720b */ /* 0x000fe20003f55000 */
[----:B------:R-:W1:Y:S01]  /*cf90*/  @P1 MUFU.LG2 R5, R11 ;  /* 0x0000000b00051308 */ /* 0x000e620000000c00 */
[-C--:B0-----:R-:W-:Y:S01]  /*cfa0*/  FMUL.FTZ R24, R24, R7.reuse ;  /* 0x0000000718187220 */ /* 0x081fe20000410000 */
        /* <DEDUP_REMOVED lines=10> */
[----:B------:R2:W3:Y:S01]  /*d050*/  @P2 MUFU.RCP R2, R3 ;  /* 0x0000000300022308 */ /* 0x0004e20000001000 */
        /* <DEDUP_REMOVED lines=57> */
[----:B--2---:R-:W-:Y:S02]  /*d3f0*/  IMAD.MOV.U32 R3, RZ, RZ, -0x800000 ;  /* 0xff800000ff037424 */ /* 0x004fe400078e00ff */
[----:B------:R-:W-:Y:S01]  /*d400*/  @P2 FMUL.FTZ R7, R7, 0.69314718246459960938 ;  /* 0x3f31721807072820 */ /* 0x000fe20000410000 */
        /* <DEDUP_REMOVED lines=66> */
.L_x_11204:
        /* <DEDUP_REMOVED lines=12> */
[----:B------:R-:W-:Y:S01]  /*d8f0*/  IMAD.MOV.U32 R160, RZ, RZ, 0x2 ;  /* 0x00000002ffa07424 */ /* 0x000fe200078e00ff */
[----:B------:R-:W-:Y:S01]  /*d900*/  F2FP.BF16.F32.PACK_AB R156, R25, R24 ;  /* 0x00000018199c723e */ /* 0x000fe200000010ff */
[----:B------:R-:W-:Y:S01]  /*d910*/  ULDC UR11, c[0x0][0xbe8] ;  /* 0x0002fa00000b7ab9 */ /* 0x000fe20000000800 */
[----:B------:R-:W-:Y:S02]  /*d920*/  F2FP.BF16.F32.PACK_AB R157, R27, R26 ;  /* 0x0000001a1b9d723e */ /* 0x000fe400000010ff */
[----:B------:R-:W-:Y:S02]  /*d930*/  F2FP.BF16.F32.PACK_AB R158, R29, R28 ;  /* 0x0000001c1d9e723e */ /* 0x000fe400000010ff */
[----:B------:R-:W-:Y:S02]  /*d940*/  F2FP.BF16.F32.PACK_AB R159, R31, R30 ;  /* 0x0000001e1f9f723e */ /* 0x000fe400000010ff */
[----:B------:R-:W-:-:S02]  /*d950*/  F2FP.BF16.F32.PACK_AB R14, R37, R36 ;  /* 0x00000024250e723e */ /* 0x000fc400000010ff */
[----:B------:R-:W-:Y:S02]  /*d960*/  F2FP.BF16.F32.PACK_AB R15, R39, R38 ;  /* 0x00000026270f723e */ /* 0x000fe400000010ff */
[----:B------:R-:W-:Y:S02]  /*d970*/  F2FP.BF16.F32.PACK_AB R152, R41, R40 ;  /* 0x000000282998723e */ /* 0x000fe400000010ff */
[----:B------:R-:W-:Y:S02]  /*d980*/  F2FP.BF16.F32.PACK_AB R153, R43, R42 ;  /* 0x0000002a2b99723e */ /* 0x000fe400000010ff */
[----:B------:R-:W-:Y:S02]  /*d990*/  F2FP.BF16.F32.PACK_AB R154, R45, R44 ;  /* 0x0000002c2d9a723e */ /* 0x000fe400000010ff */
[----:B------:R-:W-:Y:S01]  /*d9a0*/  F2FP.BF16.F32.PACK_AB R155, R47, R46 ;  /* 0x0000002e2f9b723e */ /* 0x000fe200000010ff */
[----:B------:R-:W-:Y:S01]  /*d9b0*/  UMOV UR6, UR9 ;  /* 0x0000000900067c82 */ /* 0x000fe20008000000 */
[----:B0-----:R-:W-:Y:S01]  /*d9c0*/  UMOV UR7, UR8 ;  /* 0x0000000800077c82 */ /* 0x001fe20008000000 */
[----:B------:R-:W-:Y:S01]  /*d9d0*/  BAR.SYNC.DEFER_BLOCKING 0x1, 0x100 ;  /* 0x0044000000007b1d */ /* 0x000fe20000010000 */
[----:B--2---:R-:W-:-:S03]  /*d9e0*/  IMAD.WIDE R160, R0, R160, UR6 ;  /* 0x0000000600a07e25 */ /* 0x004fc6000f8e02a0 */
[C---:B------:R-:W-:Y:S02]  /*d9f0*/  LOP3.LUT R13, R160.reuse, 0x380, RZ, 0xc0, !PT ;  /* 0x00000380a00d7812 */ /* 0x040fe400078ec0ff */
[C---:B------:R-:W-:Y:S02]  /*da00*/  IADD3 R9, P2, R160.reuse, 0x20, RZ ;  /* 0x00000020a0097810 */ /* 0x040fe40007f5e0ff */
[----:B------:R-:W-:Y:S02]  /*da10*/  SHF.R.U64 R13, R13, 0x3, RZ ;  /* 0x000000030d0d7819 */ /* 0x000fe400000012ff */
[C---:B------:R-:W-:Y:S02]  /*da20*/  IADD3 R7, P0, R160.reuse, 0xc020, RZ ;  /* 0x0000c020a0077810 */ /* 0x040fe40007f1e0ff */
[----:B------:R-:W-:Y:S02]  /*da30*/  IADD3 R5, P1, R160, 0x40, RZ ;  /* 0x00000040a0057810 */ /* 0x000fe40007f3e0ff */
[----:B------:R-:W-:-:S02]  /*da40*/  LOP3.LUT R8, R9, 0x380, RZ, 0xc0, !PT ;  /* 0x0000038009087812 */ /* 0x000fc400078ec0ff */
[----:B------:R-:W-:Y:S01]  /*da50*/  LOP3.LUT R12, R13, R160, RZ, 0x3c, !PT ;  /* 0x000000a00d0c7212 */ /* 0x000fe200078e3cff */
[----:B------:R-:W-:Y:S01]  /*da60*/  IMAD.MOV.U32 R13, RZ, RZ, R161 ;  /* 0x000000ffff0d7224 */ /* 0x000fe200078e00a1 */
[----:B------:R-:W-:Y:S02]  /*da70*/  IADD3 R163, P5, R160, 0xc040, RZ ;  /* 0x0000c040a0a37810 */ /* 0x000fe40007fbe0ff */
[----:B------:R-:W-:Y:S02]  /*da80*/  LOP3.LUT R6, R7, 0x380, RZ, 0xc0, !PT ;  /* 0x0000038007067812 */ /* 0x000fe400078ec0ff */
[----:B------:R-:W-:Y:S02]  /*da90*/  LOP3.LUT R2, R5, 0x380, RZ, 0xc0, !PT ;  /* 0x0000038005027812 */ /* 0x000fe400078ec0ff */
[----:B------:R-:W-:Y:S02]  /*daa0*/  SHF.R.U64 R8, R8, 0x3, RZ ;  /* 0x0000000308087819 */ /* 0x000fe400000012ff */
[----:B------:R-:W-:-:S02]  /*dab0*/  LOP3.LUT R162, R163, 0x380, RZ, 0xc0, !PT ;  /* 0x00000380a3a27812 */ /* 0x000fc400078ec0ff */
[----:B------:R-:W-:Y:S02]  /*dac0*/  SHF.R.U64 R6, R6, 0x3, RZ ;  /* 0x0000000306067819 */ /* 0x000fe400000012ff */
[----:B------:R-:W-:Y:S01]  /*dad0*/  MOV R0, R12 ;  /* 0x0000000c00007202 */ /* 0x000fe20000000f00 */
[--C-:B------:R-:W-:Y:S01]  /*dae0*/  IMAD.X R13, RZ, RZ, R161.reuse, P1 ;  /* 0x000000ffff0d7224 */ /* 0x100fe200008e06a1 */
[----:B------:R-:W-:Y:S02]  /*daf0*/  SHF.R.U64 R12, R2, 0x3, RZ ;  /* 0x00000003020c7819 */ /* 0x000fe400000012ff */
[----:B------:R-:W-:Y:S01]  /*db00*/  LOP3.LUT R8, R8, R9, RZ, 0x3c, !PT ;  /* 0x0000000908087212 */ /* 0x000fe200078e3cff */
[----:B------:R-:W-:Y:S01]  /*db10*/  IMAD.X R9, RZ, RZ, R161, P2 ;  /* 0x000000ffff097224 */ /* 0x000fe200010e06a1 */
[----:B------:R-:W-:Y:S01]  /*db20*/  SHF.R.U64 R162, R162, 0x3, RZ ;  /* 0x00000003a2a27819 */ /* 0x000fe200000012ff */
[----:B------:R0:W-:Y:S01]  /*db30*/  STSM.16.M88.4 [R0], R156 ;  /* 0x0000009c00007844 */ /* 0x0001e20000000200 */
[----:B------:R-:W-:-:S02]  /*db40*/  LOP3.LUT R6, R6, R7, RZ, 0x3c, !PT ;  /* 0x0000000706067212 */ /* 0x000fc400078e3cff */
[----:B------:R-:W-:Y:S02]  /*db50*/  LOP3.LUT R12, R12, R5, RZ, 0x3c, !PT ;  /* 0x000000050c0c7212 */ /* 0x000fe400078e3cff */
[----:B------:R-:W-:Y:S02]  /*db60*/  IADD3 R7, P3, R160, 0xc000, RZ ;  /* 0x0000c000a0077810 */ /* 0x000fe40007f7e0ff */
[----:B------:R-:W-:Y:S01]  /*db70*/  LOP3.LUT R162, R162, R163, RZ, 0x3c, !PT ;  /* 0x000000a3a2a27212 */ /* 0x000fe200078e3cff */
[----:B------:R-:W-:Y:S01]  /*db80*/  IMAD.X R163, RZ, RZ, R161, P5 ;  /* 0x000000ffffa37224 */ /* 0x000fe200028e06a1 */
[----:B------:R-:W-:Y:S02]  /*db90*/  MOV R5, R8 ;  /* 0x0000000800057202 */ /* 0x000fe40000000f00 */
[----:B------:R-:W-:Y:S02]  /*dba0*/  MOV R9, R12 ;  /* 0x0000000c00097202 */ /* 0x000fe40000000f00 */
[----:B------:R-:W-:-:S02]  /*dbb0*/  LOP3.LUT R8, R7, 0x380, RZ, 0xc0, !PT ;  /* 0x0000038007087812 */ /* 0x000fc400078ec0ff */
[----:B------:R-:W-:Y:S02]  /*dbc0*/  F2FP.BF16.F32.PACK_AB R12, R33, R32 ;  /* 0x00000020210c723e */ /* 0x000fe400000010ff */
[----:B------:R-:W-:Y:S02]  /*dbd0*/  F2FP.BF16.F32.PACK_AB R13, R35, R34 ;  /* 0x00000022230d723e */ /* 0x000fe400000010ff */
[----:B0-----:R-:W-:Y:S02]  /*dbe0*/  IADD3 R0, P5, R160, 0x4020, RZ ;  /* 0x00004020a0007810 */ /* 0x001fe40007fbe0ff */
[----:B------:R-:W-:Y:S01]  /*dbf0*/  SHF.R.U64 R8, R8, 0x3, RZ ;  /* 0x0000000308087819 */ /* 0x000fe200000012ff */
[----:B------:R0:W-:Y:S01]  /*dc00*/  STSM.16.M88.4 [R5], R12 ;  /* 0x0000000c05007844 */ /* 0x0001e20000000200 */
[----:B------:R-:W-:Y:S01]  /*dc10*/  IADD3 R171, P4, R160, 0xc060, RZ ;  /* 0x0000c060a0ab7810 */ /* 0x000fe20007f9e0ff */
[----:B------:R-:W-:Y:S01]  /*dc20*/  IMAD.X R159, RZ, RZ, R161, P5 ;  /* 0x000000ffff9f7224 */ /* 0x000fe200028e06a1 */
[----:B------:R-:W-:Y:S01]  /*dc30*/  LOP3.LUT R8, R8, R7, RZ, 0x3c, !PT ;  /* 0x0000000708087212 */ /* 0x000fe200078e3cff */
[----:B------:R1:W-:Y:S01]  /*dc40*/  STSM.16.M88.4 [R9], R152 ;  /* 0x0000009809007844 */ /* 0x0003e20000000200 */
[----:B------:R-:W-:-:S02]  /*dc50*/  IADD3 R7, P6, R160, 0x4040, RZ ;  /* 0x00004040a0077810 */ /* 0x000fc40007fde0ff */
[----:B------:R-:W-:Y:S02]  /*dc60*/  LOP3.LUT R170, R171, 0x380, RZ, 0xc0, !PT ;  /* 0x00000380abaa7812 */ /* 0x000fe400078ec0ff */
[C---:B------:R-:W-:Y:S01]  /*dc70*/  IADD3 R17, P2, R160.reuse, 0x8060, RZ ;  /* 0x00008060a0117810 */ /* 0x040fe20007f5e0ff */
[----:B------:R-:W-:Y:S01]  /*dc80*/  IMAD.X R157, RZ, RZ, R161, P6 ;  /* 0x000000ffff9d7224 */ /* 0x000fe200030e06a1 */
[----:B------:R-:W-:Y:S02]  /*dc90*/  IADD3 R2, P6, R160, 0x4000, RZ ;  /* 0x00004000a0027810 */ /* 0x000fe40007fde0ff */
[----:B------:R-:W-:Y:S02]  /*dca0*/  SHF.R.U64 R170, R170, 0x3, RZ ;  /* 0x00000003aaaa7819 */ /* 0x000fe400000012ff */
[C---:B------:R-:W-:Y:S02]  /*dcb0*/  IADD3 R21, P1, R160.reuse, 0x8040, RZ ;  /* 0x00008040a0157810 */ /* 0x040fe40007f3e0ff */
[----:B0-----:R-:W-:-:S02]  /*dcc0*/  IADD3 R5, P5, R160, 0x60, RZ ;  /* 0x00000060a0057810 */ /* 0x001fc40007fbe0ff */
[----:B------:R-:W-:Y:S01]  /*dcd0*/  LOP3.LUT R14, R7, 0x380, RZ, 0xc0, !PT ;  /* 0x00000380070e7812 */ /* 0x000fe200078ec0ff */
[--C-:B-1----:R-:W-:Y:S01]  /*dce0*/  IMAD.X R153, RZ, RZ, R161.reuse, P6 ;  /* 0x000000ffff997224 */ /* 0x102fe200030e06a1 */
[----:B------:R-:W-:Y:S01]  /*dcf0*/  LOP3.LUT R12, R5, 0x380, RZ, 0xc0, !PT ;  /* 0x00000380050c7812 */ /* 0x000fe200078ec0ff */
[--C-:B------:R-:W-:Y:S01]  /*dd00*/  IMAD.X R13, RZ, RZ, R161.reuse, P5 ;  /* 0x000000ffff0d7224 */ /* 0x100fe200028e06a1 */
[----:B------:R-:W-:Y:S01]  /*dd10*/  SHF.R.U64 R14, R14, 0x3, RZ ;  /* 0x000000030e0e7819 */ /* 0x000fe200000012ff */
[----:B------:R-:W-:Y:S01]  /*dd20*/  IMAD.X R9, RZ, RZ, R161, P3 ;  /* 0x000000ffff097224 */ /* 0x000fe200018e06a1 */
[----:B------:R-:W-:Y:S02]  /*dd30*/  SHF.R.U64 R12, R12, 0x3, RZ ;  /* 0x000000030c0c7819 */ /* 0x000fe400000012ff */
[----:B------:R-:W-:Y:S02]  /*dd40*/  LOP3.LUT R156, R14, R7, RZ, 0x3c, !PT ;  /* 0x000000070e9c7212 */ /* 0x000fe400078e3cff */
[----:B------:R-:W-:-:S02]  /*dd50*/  LOP3.LUT R12, R12, R5, RZ, 0x3c, !PT ;  /* 0x000000050c0c7212 */ /* 0x000fc400078e3cff */
[----:B------:R-:W-:Y:S02]  /*dd60*/  LOP3.LUT R5, R2, 0x380, RZ, 0xc0, !PT ;  /* 0x0000038002057812 */ /* 0x000fe400078ec0ff */
[----:B------:R-:W-:Y:S02]  /*dd70*/  IADD3 R169, P5, R160, 0x4060, RZ ;  /* 0x00004060a0a97810 */ /* 0x000fe40007fbe0ff */
[----:B------:R-:W-:Y:S02]  /*dd80*/  LOP3.LUT R7, R0, 0x380, RZ, 0xc0, !PT ;  /* 0x0000038000077812 */ /* 0x000fe400078ec0ff */
[----:B------:R-:W-:Y:S01]  /*dd90*/  LOP3.LUT R170, R170, R171, RZ, 0x3c, !PT ;  /* 0x000000abaaaa7212 */ /* 0x000fe200078e3cff */
[----:B------:R-:W-:Y:S01]  /*dda0*/  IMAD.X R171, RZ, RZ, R161, P4 ;  /* 0x000000ffffab7224 */ /* 0x000fe200020e06a1 */
[----:B------:R-:W-:Y:S02]  /*ddb0*/  SHF.R.U64 R5, R5, 0x3, RZ ;  /* 0x0000000305057819 */ /* 0x000fe400000012ff */
[----:B------:R-:W-:-:S02]  /*ddc0*/  IADD3 R165, P4, R160, 0x8020, RZ ;  /* 0x00008020a0a57810 */ /* 0x000fc40007f9e0ff */
[----:B------:R-:W-:Y:S02]  /*ddd0*/  IADD3 R167, P6, R160, 0x8000, RZ ;  /* 0x00008000a0a77810 */ /* 0x000fe40007fde0ff */
[----:B------:R-:W-:Y:S02]  /*dde0*/  LOP3.LUT R168, R169, 0x380, RZ, 0xc0, !PT ;  /* 0x00000380a9a87812 */ /* 0x000fe400078ec0ff */
[----:B------:R-:W-:Y:S02]  /*ddf0*/  SHF.R.U64 R7, R7, 0x3, RZ ;  /* 0x0000000307077819 */ /* 0x000fe400000012ff */
[----:B------:R-:W-:Y:S02]  /*de00*/  LOP3.LUT R152, R5, R2, RZ, 0x3c, !PT ;  /* 0x0000000205987212 */ /* 0x000fe400078e3cff */
[----:B------:R-:W-:Y:S02]  /*de10*/  LOP3.LUT R16, R17, 0x380, RZ, 0xc0, !PT ;  /* 0x0000038011107812 */ /* 0x000fe400078ec0ff */
[----:B------:R-:W-:-:S02]  /*de20*/  LOP3.LUT R20, R21, 0x380, RZ, 0xc0, !PT ;  /* 0x0000038015147812 */ /* 0x000fc400078ec0ff */
[----:B------:R-:W-:Y:S02]  /*de30*/  LOP3.LUT R164, R165, 0x380, RZ, 0xc0, !PT ;  /* 0x00000380a5a47812 */ /* 0x000fe400078ec0ff */
[----:B------:R-:W-:Y:S02]  /*de40*/  LOP3.LUT R166, R167, 0x380, RZ, 0xc0, !PT ;  /* 0x00000380a7a67812 */ /* 0x000fe400078ec0ff */
[----:B------:R-:W-:Y:S02]  /*de50*/  SHF.R.U64 R168, R168, 0x3, RZ ;  /* 0x00000003a8a87819 */ /* 0x000fe400000012ff */
[----:B------:R-:W-:Y:S02]  /*de60*/  LOP3.LUT R158, R7, R0, RZ, 0x3c, !PT ;  /* 0x00000000079e7212 */ /* 0x000fe400078e3cff */
[----:B------:R-:W-:Y:S02]  /*de70*/  MOV R7, R12 ;  /* 0x0000000c00077202 */ /* 0x000fe40000000f00 */
[----:B------:R-:W-:-:S02]  /*de80*/  F2FP.BF16.F32.PACK_AB R12, R49, R48 ;  /* 0x00000030310c723e */ /* 0x000fc400000010ff */
[----:B------:R-:W-:Y:S02]  /*de90*/  F2FP.BF16.F32.PACK_AB R13, R51, R50 ;  /* 0x00000032330d723e */ /* 0x000fe400000010ff */
[----:B------:R-:W-:Y:S02]  /*dea0*/  F2FP.BF16.F32.PACK_AB R14, R53, R52 ;  /* 0x00000034350e723e */ /* 0x000fe400000010ff */
[----:B------:R-:W-:Y:S02]  /*deb0*/  F2FP.BF16.F32.PACK_AB R15, R55, R54 ;  /* 0x00000036370f723e */ /* 0x000fe400000010ff */
[----:B------:R-:W-:Y:S02]  /*dec0*/  MOV R160, R152 ;  /* 0x0000009800a07202 */ /* 0x000fe40000000f00 */
[----:B------:R-:W-:Y:S01]  /*ded0*/  SHF.R.U64 R16, R16, 0x3, RZ ;  /* 0x0000000310107819 */ /* 0x000fe200000012ff */
[----:B------:R0:W-:Y:S01]  /*dee0*/  STSM.16.M88.4 [R7], R12 ;  /* 0x0000000c07007844 */ /* 0x0001e20000000200 */
[----:B------:R-:W-:-:S02]  /*def0*/  SHF.R.U64 R20, R20, 0x3, RZ ;  /* 0x0000000314147819 */ /* 0x000fc400000012ff */
[----:B------:R-:W-:Y:S02]  /*df00*/  SHF.R.U64 R164, R164, 0x3, RZ ;  /* 0x00000003a4a47819 */ /* 0x000fe400000012ff */
[----:B------:R-:W-:Y:S02]  /*df10*/  SHF.R.U64 R166, R166, 0x3, RZ ;  /* 0x00000003a6a67819 */ /* 0x000fe400000012ff */
[----:B------:R-:W-:Y:S02]  /*df20*/  F2FP.BF16.F32.PACK_AB R152, R57, R56 ;  /* 0x000000383998723e */ /* 0x000fe400000010ff */
[----:B------:R-:W-:Y:S02]  /*df30*/  F2FP.BF16.F32.PACK_AB R153, R59, R58 ;  /* 0x0000003a3b99723e */ /* 0x000fe400000010ff */
[----:B------:R-:W-:Y:S02]  /*df40*/  F2FP.BF16.F32.PACK_AB R154, R61, R60 ;  /* 0x0000003c3d9a723e */ /* 0x000fe400000010ff */
[----:B------:R-:W-:-:S02]  /*df50*/  F2FP.BF16.F32.PACK_AB R155, R63, R62 ;  /* 0x0000003e3f9b723e */ /* 0x000fc400000010ff */
[----:B------:R-:W-:Y:S01]  /*df60*/  LOP3.LUT R168, R168, R169, RZ, 0x3c, !PT ;  /* 0x000000a9a8a87212 */ /* 0x000fe200078e3cff */
[--C-:B------:R-:W-:Y:S01]  /*df70*/  IMAD.X R169, RZ, RZ, R161.reuse, P5 ;  /* 0x000000ffffa97224 */ /* 0x100fe200028e06a1 */
[----:B------:R-:W-:Y:S01]  /*df80*/  LOP3.LUT R16, R16, R17, RZ, 0x3c, !PT ;  /* 0x0000001110107212 */ /* 0x000fe200078e3cff */
[----:B------:R1:W-:Y:S01]  /*df90*/  STSM.16.M88.4 [R160], R152 ;  /* 0x00000098a0007844 */ /* 0x0003e20000000200 */
[----:B------:R-:W-:Y:S01]  /*dfa0*/  LOP3.LUT R20, R20, R21, RZ, 0x3c, !PT ;  /* 0x0000001514147212 */ /* 0x000fe200078e3cff */
[--C-:B0-----:R-:W-:Y:S01]  /*dfb0*/  IMAD.X R7, RZ, RZ, R161.reuse, P0 ;  /* 0x000000ffff077224 */ /* 0x101fe200000e06a1 */
[----:B------:R-:W-:Y:S01]  /*dfc0*/  LOP3.LUT R164, R164, R165, RZ, 0x3c, !PT ;  /* 0x000000a5a4a47212 */ /* 0x000fe200078e3cff */
[--C-:B------:R-:W-:Y:S01]  /*dfd0*/  IMAD.X R17, RZ, RZ, R161.reuse, P2 ;  /* 0x000000ffff117224 */ /* 0x100fe200010e06a1 */
[----:B------:R-:W-:Y:S01]  /*dfe0*/  LOP3.LUT R166, R166, R167, RZ, 0x3c, !PT ;  /* 0x000000a7a6a67212 */ /* 0x000fe200078e3cff */
[--C-:B------:R-:W-:Y:S01]  /*dff0*/  IMAD.X R21, RZ, RZ, R161.reuse, P1 ;  /* 0x000000ffff157224 */ /* 0x100fe200008e06a1 */
[----:B------:R-:W-:Y:S01]  /*e000*/  MOV R5, R156 ;  /* 0x0000009c00057202 */ /* 0x000fe20000000f00 */
[--C-:B------:R-:W-:Y:S01]  /*e010*/  IMAD.X R165, RZ, RZ, R161.reuse, P4 ;  /* 0x000000ffffa57224 */ /* 0x100fe200020e06a1 */
[----:B------:R-:W-:Y:S01]  /*e020*/  MOV R11, R158 ;  /* 0x0000009e000b7202 */ /* 0x000fe20000000f00 */
[----:B------:R-:W-:Y:S01]  /*e030*/  IMAD.X R167, RZ, RZ, R161, P6 ;  /* 0x000000ffffa77224 */ /* 0x000fe200030e06a1 */
[----:B------:R-:W-:-:S02]  /*e040*/  MOV R0, R162 ;  /* 0x000000a200007202 */ /* 0x000fc40000000f00 */
[----:B------:R-:W-:Y:S02]  /*e050*/  F2FP.BF16.F32.PACK_AB R156, R65, R64 ;  /* 0x00000040419c723e */ /* 0x000fe400000010ff */
        /* <DEDUP_REMOVED lines=8> */
[----:B------:R-:W-:Y:S02]  /*e0e0*/  MOV R168, R168 ;  /* 0x000000a800a87202 */ /* 0x000fe40000000f00 */
[----:B------:R-:W-:Y:S01]  /*e0f0*/  F2FP.BF16.F32.PACK_AB R12, R81, R80 ;  /* 0x00000050510c723e */ /* 0x000fe200000010ff */
[----:B------:R-:W-:Y:S01]  /*e100*/  STSM.16.M88.4 [R5], R160 ;  /* 0x000000a005007844 */ /* 0x000fe20000000200 */
[----:B------:R-:W-:Y:S02]  /*e110*/  F2FP.BF16.F32.PACK_AB R13, R83, R82 ;  /* 0x00000052530d723e */ /* 0x000fe400000010ff */
[----:B------:R-:W-:Y:S02]  /*e120*/  F2FP.BF16.F32.PACK_AB R14, R85, R84 ;  /* 0x00000054550e723e */ /* 0x000fe400000010ff */
[----:B------:R-:W-:-:S02]  /*e130*/  F2FP.BF16.F32.PACK_AB R15, R87, R86 ;  /* 0x00000056570f723e */ /* 0x000fc400000010ff */
[----:B------:R-:W-:Y:S02]  /*e140*/  MOV R166, R166 ;  /* 0x000000a600a67202 */ /* 0x000fe40000000f00 */
[----:B0-----:R-:W-:Y:S01]  /*e150*/  MOV R11, R20 ;  /* 0x00000014000b7202 */ /* 0x001fe20000000f00 */
[----:B------:R0:W-:Y:S01]  /*e160*/  STSM.16.M88.4 [R168], R12 ;  /* 0x0000000ca8007844 */ /* 0x0001e20000000200 */
[----:B------:R-:W1:Y:S01]  /*e170*/  LDC.64 R20, c[0x0][0xc00] ;  /* 0x00030000ff147b82 */ /* 0x000e620000000a00 */
[----:B------:R-:W-:Y:S02]  /*e180*/  F2FP.BF16.F32.PACK_AB R152, R89, R88 ;  /* 0x000000585998723e */ /* 0x000fe400000010ff */
[----:B------:R-:W-:Y:S02]  /*e190*/  F2FP.BF16.F32.PACK_AB R153, R91, R90 ;  /* 0x0000005a5b99723e */ /* 0x000fe400000010ff */
[----:B------:R-:W-:Y:S02]  /*e1a0*/  F2FP.BF16.F32.PACK_AB R154, R93, R92 ;  /* 0x0000005c5d9a723e */ /* 0x000fe400000010ff */
[----:B------:R-:W-:-:S02]  /*e1b0*/  F2FP.BF16.F32.PACK_AB R155, R95, R94 ;  /* 0x0000005e5f9b723e */ /* 0x000fc400000010ff */
[----:B------:R-:W-:Y:S02]  /*e1c0*/  MOV R172, R164 ;  /* 0x000000a400ac7202 */ /* 0x000fe40000000f00 */
[----:B------:R-:W-:Y:S01]  /*e1d0*/  F2FP.BF16.F32.PACK_AB R156, R97, R96 ;  /* 0x00000060619c723e */ /* 0x000fe200000010ff */
[----:B------:R2:W-:Y:S01]  /*e1e0*/  STSM.16.M88.4 [R166], R152 ;  /* 0x00000098a6007844 */ /* 0x0005e20000000200 */
[----:B------:R-:W-:Y:S01]  /*e1f0*/  F2FP.BF16.F32.PACK_AB R157, R99, R98 ;  /* 0x00000062639d723e */ /* 0x000fe200000010ff */
[----:B0-----:R-:W0:Y:S01]  /*e200*/  LDC.64 R12, c[0x0][0xc08] ;  /* 0x00030200ff0c7b82 */ /* 0x001e220000000a00 */
[----:B------:R-:W-:Y:S02]  /*e210*/  F2FP.BF16.F32.PACK_AB R158, R101, R100 ;  /* 0x00000064659e723e */ /* 0x000fe400000010ff */
[----:B------:R-:W-:Y:S02]  /*e220*/  F2FP.BF16.F32.PACK_AB R159, R103, R102 ;  /* 0x00000066679f723e */ /* 0x000fe400000010ff */
[----:B------:R-:W-:-:S02]  /*e230*/  F2FP.BF16.F32.PACK_AB R160, R105, R104 ;  /* 0x0000006869a0723e */ /* 0x000fc400000010ff */
[----:B------:R-:W-:Y:S01]  /*e240*/  F2FP.BF16.F32.PACK_AB R161, R107, R106 ;  /* 0x0000006a6ba1723e */ /* 0x000fe200000010ff */
[----:B------:R-:W-:Y:S01]  /*e250*/  STSM.16.M88.4 [R172], R156 ;  /* 0x0000009cac007844 */ /* 0x000fe20000000200 */
[----:B------:R-:W-:Y:S02]  /*e260*/  F2FP.BF16.F32.PACK_AB R162, R109, R108 ;  /* 0x0000006c6da2723e */ /* 0x000fe400000010ff */
[----:B------:R-:W-:Y:S02]  /*e270*/  F2FP.BF16.F32.PACK_AB R163, R111, R110 ;  /* 0x0000006e6fa3723e */ /* 0x000fe400000010ff */
[----:B------:R-:W-:Y:S02]  /*e280*/  MOV R2, R170 ;  /* 0x000000aa00027202 */ /* 0x000fe40000000f00 */
[----:B------:R-:W-:Y:S01]  /*e290*/  MOV R5, R8 ;  /* 0x0000000800057202 */ /* 0x000fe20000000f00 */
[----:B------:R-:W-:Y:S01]  /*e2a0*/  STSM.16.M88.4 [R11], R160 ;  /* 0x000000a00b007844 */ /* 0x000fe20000000200 */
[----:B------:R-:W-:Y:S01]  /*e2b0*/  MOV R17, R16 ;  /* 0x0000001000117202 */ /* 0x000fe20000000f00 */
[----:B------:R-:W3:Y:S01]  /*e2c0*/  LDC.64 R8, c[0x0][0xc00] ;  /* 0x00030000ff087b82 */ /* 0x000ee20000000a00 */
[----:B------:R-:W-:-:S02]  /*e2d0*/  F2FP.BF16.F32.PACK_AB R164, R113, R112 ;  /* 0x0000007071a4723e */ /* 0x000fc400000010ff */
[----:B------:R-:W-:Y:S02]  /*e2e0*/  F2FP.BF16.F32.PACK_AB R165, R115, R114 ;  /* 0x0000007273a5723e */ /* 0x000fe400000010ff */
[----:B--2---:R-:W-:Y:S02]  /*e2f0*/  F2FP.BF16.F32.PACK_AB R166, R117, R116 ;  /* 0x0000007475a6723e */ /* 0x004fe400000010ff */
[----:B0-----:R-:W-:Y:S02]  /*e300*/  ISETP.NE.U32.AND P0, PT, R12, RZ, PT ;  /* 0x000000ff0c00720c */ /* 0x001fe40003f05070 */
[----:B------:R-:W-:Y:S02]  /*e310*/  F2FP.BF16.F32.PACK_AB R167, R119, R118 ;  /* 0x0000007677a7723e */ /* 0x000fe400000010ff */
[----:B------:R-:W-:Y:S02]  /*e320*/  F2FP.BF16.F32.PACK_AB R168, R121, R120 ;  /* 0x0000007879a8723e */ /* 0x000fe400000010ff */
[----:B------:R-:W-:Y:S01]  /*e330*/  F2FP.BF16.F32.PACK_AB R169, R123, R122 ;  /* 0x0000007a7ba9723e */ /* 0x000fe200000010ff */
[----:B------:R0:W-:Y:S01]  /*e340*/  STSM.16.M88.4 [R17], R164 ;  /* 0x000000a411007844 */ /* 0x0001e20000000200 */
[----:B------:R-:W-:-:S02]  /*e350*/  F2FP.BF16.F32.PACK_AB R170, R125, R124 ;  /* 0x0000007c7daa723e */ /* 0x000fc400000010ff */
[----:B------:R-:W-:Y:S02]  /*e360*/  F2FP.BF16.F32.PACK_AB R171, R127, R126 ;  /* 0x0000007e7fab723e */ /* 0x000fe400000010ff */
[----:B------:R-:W-:Y:S02]  /*e370*/  ISETP.NE.AND.EX P0, PT, R13, RZ, PT, P0 ;  /* 0x000000ff0d00720c */ /* 0x000fe40003f05300 */
[----:B------:R-:W-:Y:S01]  /*e380*/  MOV R16, R6 ;  /* 0x0000000600107202 */ /* 0x000fe20000000f00 */
[----:B------:R2:W-:Y:S01]  /*e390*/  STSM.16.M88.4 [R5], R168 ;  /* 0x000000a805007844 */ /* 0x0005e20000000200 */
[----:B------:R-:W-:Y:S01]  /*e3a0*/  F2FP.BF16.F32.PACK_AB R12, R129, R128 ;  /* 0x00000080810c723e */ /* 0x000fe200000010ff */
[----:B---3--:R-:W-:Y:S01]  /*e3b0*/  IMAD.WIDE R6, R205, 0x4, R8 ;  /* 0x00000004cd067825 */ /* 0x008fe200078e0208 */
[----:B------:R-:W-:Y:S02]  /*e3c0*/  F2FP.BF16.F32.PACK_AB R13, R131, R130 ;  /* 0x00000082830d723e */ /* 0x000fe400000010ff */
[----:B------:R-:W-:-:S02]  /*e3d0*/  F2FP.BF16.F32.PACK_AB R14, R133, R132 ;  /* 0x00000084850e723e */ /* 0x000fc400000010ff */
[----:B------:R-:W-:Y:S01]  /*e3e0*/  F2FP.BF16.F32.PACK_AB R15, R135, R134 ;  /* 0x00000086870f723e */ /* 0x000fe200000010ff */
[----:B0-----:R-:W0:Y:S01]  /*e3f0*/  LDC R17, c[0x0][0xad4] ;  /* 0x0002b500ff117b82 */ /* 0x001e220000000800 */
[----:B------:R-:W-:Y:S02]  /*e400*/  F2FP.BF16.F32.PACK_AB R152, R137, R136 ;  /* 0x000000888998723e */ /* 0x000fe400000010ff */
[----:B------:R-:W-:Y:S01]  /*e410*/  F2FP.BF16.F32.PACK_AB R153, R139, R138 ;  /* 0x0000008a8b99723e */ /* 0x000fe200000010ff */
[----:B------:R-:W-:Y:S01]  /*e420*/  STSM.16.M88.4 [R16], R12 ;  /* 0x0000000c10007844 */ /* 0x000fe20000000200 */
[----:B------:R-:W-:Y:S02]  /*e430*/  F2FP.BF16.F32.PACK_AB R154, R141, R140 ;  /* 0x0000008c8d9a723e */ /* 0x000fe400000010ff */
[----:B------:R-:W-:Y:S01]  /*e440*/  F2FP.BF16.F32.PACK_AB R155, R143, R142 ;  /* 0x0000008e8f9b723e */ /* 0x000fe200000010ff */
[----:B------:R-:W3:Y:S01]  /*e450*/  @P0 LDC.64 R8, c[0x0][0xc08] ;  /* 0x00030200ff080b82 */ /* 0x000ee20000000a00 */
[----:B------:R-:W-:Y:S01]  /*e460*/  F2FP.BF16.F32.PACK_AB R156, R145, R144 ;  /* 0x00000090919c723e */ /* 0x000fe200000010ff */
[----:B--2---:R-:W-:Y:S01]  /*e470*/  IMAD.MOV.U32 R5, RZ, RZ, RZ ;  /* 0x000000ffff057224 */ /* 0x004fe200078e00ff */
[----:B------:R-:W-:Y:S01]  /*e480*/  F2FP.BF16.F32.PACK_AB R157, R147, R146 ;  /* 0x00000092939d723e */ /* 0x000fe200000010ff */
[----:B------:R2:W-:Y:S01]  /*e490*/  STSM.16.M88.4 [R0], R152 ;  /* 0x0000009800007844 */ /* 0x0005e20000000200 */
[----:B------:R-:W-:-:S02]  /*e4a0*/  F2FP.BF16.F32.PACK_AB R158, R149, R148 ;  /* 0x00000094959e723e */ /* 0x000fc400000010ff */
[----:B------:R-:W-:Y:S02]  /*e4b0*/  F2FP.BF16.F32.PACK_AB R159, R151, R150 ;  /* 0x00000096979f723e */ /* 0x000fe400000010ff */
[----:B-1----:R-:W-:-:S03]  /*e4c0*/  ISETP.NE.U32.AND P1, PT, R20, RZ, PT ;  /* 0x000000ff1400720c */ /* 0x002fc60003f25070 */
[----:B------:R1:W-:Y:S01]  /*e4d0*/  STSM.16.M88.4 [R2], R156 ;  /* 0x0000009c02007844 */ /* 0x0003e20000000200 */
[----:B------:R-:W-:Y:S01]  /*e4e0*/  BAR.SYNC.DEFER_BLOCKING 0x1, 0x100 ;  /* 0x0044000000007b1d */ /* 0x000fe20000010000 */
[----:B------:R-:W-:Y:S01]  /*e4f0*/  ISETP.NE.AND.EX P1, PT, R21, RZ, PT, P1 ;  /* 0x000000ff1500720c */ /* 0x000fe20003f25310 */
[----:B---3--:R-:W-:-:S12]  /*e500*/  @P0 IMAD.WIDE R8, R205, 0x4, R8 ;  /* 0x00000004cd080825 */ /* 0x008fd800078e0208 */
[----:B------:R-:W3:Y:S04]  /*e510*/  @P1 LDG.E R5, desc[UR40][R6.64] ;  /* 0x0000002806051981 */ /* 0x000ee8000c1e1900 */
[----:B------:R4:W5:Y:S01]  /*e520*/  @P0 LDG.E R11, desc[UR40][R8.64] ;  /* 0x00000028080b0981 */ /* 0x000962000c1e1900 */
[----:B------:R-:W-:Y:S01]  /*e530*/  ISETP.NE.AND P2, PT, R204, RZ, PT ;  /* 0x000000ffcc00720c */ /* 0x000fe20003f45270 */
[----:B--2---:R-:W-:Y:S01]  /*e540*/  IMAD.MOV.U32 R0, RZ, RZ, 0x9b8 ;  /* 0x000009b8ff007424 */ /* 0x004fe200078e00ff */
[----:B------:R-:W-:Y:S01]  /*e550*/  UISETP.NE.AND UP0, UPT, UR11, 0x1, UPT ;  /* 0x000000010b00788c */ /* 0x000fe2000bf05270 */
[----:B------:R-:W-:Y:S01]  /*e560*/  VIADD R152, R22, UR42 ;  /* 0x0000002a16987c36 */ /* 0x000fe20008000000 */
[----:B0-----:R-:W-:Y:S02]  /*e570*/  SEL R17, R204, R17, P2 ;  /* 0x00000011cc117207 */ /* 0x001fe40001000000 */
[----:B------:R-:W-:Y:S01]  /*e580*/  ISETP.NE.U32.AND P2, PT, R20, RZ, PT ;  /* 0x000000ff1400720c */ /* 0x000fe20003f45070 */
[----:B------:R-:W-:Y:S01]  /*e590*/  IMAD.MOV.U32 R155, RZ, RZ, R152 ;  /* 0x000000ffff9b7224 */ /* 0x000fe200078e0098 */
[----:B------:R-:W-:-:S02]  /*e5a0*/  ISETP.GT.AND P3, PT, R17, 0x1, PT ;  /* 0x000000011100780c */ /* 0x000fc40003f64270 */
[----:B------:R-:W0:Y:S01]  /*e5b0*/  LDC.64 R16, c[0x0][0xba8] ;  /* 0x0002ea00ff107b82 */ /* 0x000e220000000a00 */
[----:B------:R-:W-:Y:S02]  /*e5c0*/  ISETP.NE.AND.EX P2, PT, R21, RZ, PT, P2 ;  /* 0x000000ff1500720c */ /* 0x000fe40003f45320 */
[----:B-1----:R-:W-:Y:S01]  /*e5d0*/  SEL R2, R0, 0x978, P3 ;  /* 0x0000097800027807 */ /* 0x002fe20001800000 */
[----:B------:R-:W-:Y:S01]  /*e5e0*/  @UP0 ULDC UR8, c[0x0][0xbec] ;  /* 0x0002fb0000080ab9 */ /* 0x000fe20000000800 */
[----:B------:R-:W-:Y:S01]  /*e5f0*/  SHF.R.S32.HI R0, RZ, 0x1f, R205 ;  /* 0x0000001fff007819 */ /* 0x000fe200000114cd */
[----:B------:R-:W-:Y:S01]  /*e600*/  @UP0 ULDC UR10, c[0x0][0xbf0] ;  /* 0x0002fc00000a0ab9 */ /* 0x000fe20000000800 */
[----:B------:R-:W-:Y:S01]  /*e610*/  SEL R205, R205, RZ, !P2 ;  /* 0x000000ffcdcd7207 */ /* 0x000fe20005000000 */
[----:B------:R-:W1:Y:S01]  /*e620*/  LDC.64 R12, c[0x0][R2+0x220] ;  /* 0x00008800020c7b82 */ /* 0x000e620000000a00 */
[----:B------:R-:W-:Y:S02]  /*e630*/  PLOP3.LUT P4, PT, PT, PT, UP0, 0x80, 0x0 ;  /* 0x000000000000781c */ /* 0x000fe40003f8f008 */
[----:B------:R-:W-:-:S02]  /*e640*/  SEL R21, R0, RZ, !P2 ;  /* 0x000000ff00157207 */ /* 0x000fc40005000000 */
[----:B------:R-:W-:-:S03]  /*e650*/  SEL R153, R234, RZ, P3 ;  /* 0x000000ffea997207 */ /* 0x000fc60001800000 */
[----:B----4-:R-:W2:Y:S08]  /*e660*/  LDC.64 R8, c[0x0][R2+0x218] ;  /* 0x0000860002087b82 */ /* 0x010eb00000000a00 */
[----:B------:R4:W4:Y:S01]  /*e670*/  LDC.64 R14, c[0x0][R2+0x228] ;  /* 0x00008a00020e7b82 */ /* 0x0009220000000a00 */
[----:B-1----:R-:W-:-:S07]  /*e680*/  IMAD R0, R13, R205, RZ ;  /* 0x000000cd0d007224 */ /* 0x002fce00078e02ff */
[----:B0-----:R-:W0:Y:S01]  /*e690*/  @!P3 LDC R16, c[0x0][0xb50] ;  /* 0x0002d400ff10bb82 */ /* 0x001e220000000800 */
[----:B------:R-:W-:Y:S02]  /*e6a0*/  IMAD R159, R12, R21, R0 ;  /* 0x000000150c9f7224 */ /* 0x000fe400078e0200 */
[----:B------:R-:W-:Y:S01]  /*e6b0*/  @P4 IMAD.HI.U32 R0, R152, UR8, RZ ;  /* 0x0000000898004c27 */ /* 0x000fe2000f8e00ff */
[----:B------:R-:W-:-:S04]  /*e6c0*/  ULDC UR8, c[0x0][0xa88] ;  /* 0x0002a20000087ab9 */ /* 0x000fc80000000800 */
[----:B------:R4:W1:Y:S01]  /*e6d0*/  LDC.64 R20, c[0x0][R2+0x210] ;  /* 0x0000840002147b82 */ /* 0x0008620000000a00 */
[-C--:B--2---:R-:W-:Y:S01]  /*e6e0*/  IMAD R157, R9, R23.reuse, RZ ;  /* 0x00000017099d7224 */ /* 0x084fe200078e02ff */
[----:B------:R-:W-:Y:S01]  /*e6f0*/  @P4 SHF.R.U32.HI R155, RZ, UR10, R0 ;  /* 0x0000000aff9b4c19 */ /* 0x000fe20008011600 */
[----:B------:R-:W-:-:S04]  /*e700*/  IMAD.WIDE.U32 R8, R8, R23, RZ ;  /* 0x0000001708087225 */ /* 0x000fc800078e00ff */
[----:B------:R-:W-:Y:S01]  /*e710*/  IMAD.WIDE.U32 R12, R12, R205, RZ ;  /* 0x000000cd0c0c7225 */ /* 0x000fe200078e00ff */
[----:B------:R-:W2:Y:S01]  /*e720*/  @!P3 LDC R17, c[0x0][0xb54] ;  /* 0x0002d500ff11bb82 */ /* 0x000ea20000000800 */
[----:B----4-:R-:W-:Y:S02]  /*e730*/  SHF.R.S32.HI R2, RZ, 0x1f, R155 ;  /* 0x0000001fff027819 */ /* 0x010fe4000001149b */
[----:B------:R-:W-:Y:S02]  /*e740*/  IMAD.IADD R157, R9, 0x1, R157 ;  /* 0x00000001099d7824 */ /* 0x000fe400078e029d */
[----:B------:R-:W-:Y:S02]  /*e750*/  IMAD.IADD R13, R13, 0x1, R159 ;  /* 0x000000010d0d7824 */ /* 0x000fe400078e029f */
[-C--:B------:R-:W-:Y:S02]  /*e760*/  IMAD R9, R15, R153.reuse, RZ ;  /* 0x000000990f097224 */ /* 0x080fe400078e02ff */
[----:B------:R-:W-:-:S04]  /*e770*/  IMAD.WIDE.U32 R14, R14, R153, RZ ;  /* 0x000000990e0e7225 */ /* 0x000fc800078e00ff */
[----:B------:R-:W-:Y:S01]  /*e780*/  IMAD.MOV R153, RZ, RZ, -R155 ;  /* 0x000000ffff997224 */ /* 0x000fe200078e0a9b */
[----:B---3--:R-:W-:Y:S01]  /*e790*/  IADD3 R8, P2, P5, R12, R8, R5 ;  /* 0x000000080c087210 */ /* 0x008fe20007d5e005 */
[----:B------:R-:W-:Y:S01]  /*e7a0*/  IMAD.IADD R12, R15, 0x1, R9 ;  /* 0x000000010f0c7824 */ /* 0x000fe200078e0209 */
[----:B------:R-:W-:Y:S01]  /*e7b0*/  SHF.R.S32.HI R0, RZ, 0x1f, R5 ;  /* 0x0000001fff007819 */ /* 0x000fe20000011405 */
[----:B------:R-:W-:Y:S01]  /*e7c0*/  IMAD R9, R153, UR11, R152 ;  /* 0x0000000b99097c24 */ /* 0x000fe2000f8e0298 */
[----:B-----5:R-:W-:Y:S02]  /*e7d0*/  @P0 R2UR UR8, R11 ;  /* 0x000000000b0802ca */ /* 0x020fe400000e0000 */
[----:B------:R-:W-:Y:S02]  /*e7e0*/  IADD3.X R13, R13, R157, R0, P2, P5 ;  /* 0x0000009d0d0d7210 */ /* 0x000fe400017ea400 */
[----:B------:R-:W-:-:S04]  /*e7f0*/  IADD3 R14, P2, P5, R155, R8, R14 ;  /* 0x000000089b0e7210 */ /* 0x000fc80007d5e00e */
[----:B------:R-:W-:Y:S01]  /*e800*/  IADD3.X R15, R2, R13, R12, P2, P5 ;  /* 0x0000000d020f7210 */ /* 0x000fe200017ea40c */
[-C--:B-1----:R-:W-:Y:S01]  /*e810*/  IMAD R2, R21, R9.reuse, RZ ;  /* 0x0000000915027224 */ /* 0x082fe200078e02ff */
[----:B------:R-:W-:Y:S01]  /*e820*/  SHF.R.S32.HI R13, RZ, 0x1f, R9 ;  /* 0x0000001fff0d7819 */ /* 0x000fe20000011409 */
[----:B------:R-:W-:-:S04]  /*e830*/  IMAD.WIDE.U32 R14, R20, R9, R14 ;  /* 0x00000009140e7225 */ /* 0x000fc800078e000e */
[----:B------:R-:W-:Y:S01]  /*e840*/  IMAD R13, R20, R13, R2 ;  /* 0x0000000d140d7224 */ /* 0x000fe200078e0202 */
[----:B0-----:R-:W-:-:S03]  /*e850*/  LEA R16, P2, R14, R16, 0x2 ;  /* 0x000000100e107211 */ /* 0x001fc600078410ff */
[----:B------:R-:W-:-:S05]  /*e860*/  IMAD.IADD R2, R15, 0x1, R13 ;  /* 0x000000010f027824 */ /* 0x000fca00078e020d */
[----:B--2---:R-:W-:Y:S01]  /*e870*/  LEA.HI.X R2, R14, R17, R2, 0x2, P2 ;  /* 0x000000110e027211 */ /* 0x004fe200010f1402 */
[----:B------:R-:W-:Y:S06]  /*e880*/  @P0 BRA `(.L_x_11277) ;  /* 0x0000000000180947 */ /* 0x000fec0003800000 */
[----:B------:R-:W-:Y:S05]  /*e890*/  @!P1 BRA `(.L_x_11277) ;  /* 0x0000000000149947 */ /* 0x000fea0003800000 */
[----:B------:R-:W2:Y:S04]  /*e8a0*/  LDG.E R9, desc[UR40][R6.64] ;  /* 0x0000002806097981 */ /* 0x000ea8000c1e1900 */
[----:B------:R-:W3:Y:S01]  /*e8b0*/  LDG.E R8, desc[UR40][R6.64+0x4] ;  /* 0x0000042806087981 */ /* 0x000ee2000c1e1900 */
[----:B--2---:R-:W-:Y:S02]  /*e8c0*/  R2UR UR10, R9 ;  /* 0x00000000090a72ca */ /* 0x004fe400000e0000 */
[----:B---3--:R-:W-:-:S13]  /*e8d0*/  R2UR UR8, R8 ;  /* 0x00000000080872ca */ /* 0x008fda00000e0000 */
[----:B------:R-:W-:-:S12]  /*e8e0*/  UIADD3 UR8, -UR10, UR8, URZ ;  /* 0x000000080a087290 */ /* 0x000fd8000fffe13f */
.L_x_11277:
[----:B------:R-:W2:Y:S01]  /*e8f0*/  LDL R11, [R1+0x5c] ;  /* 0x00005c00010b7983 */ /* 0x000ea20000100800 */
[----:B------:R-:W-:Y:S01]  /*e900*/  UIMAD UR8, UR8, UR11, URZ ;  /* 0x0000000b080872a4 */ /* 0x000fe2000f8e023f */
[----:B------:R-:W-:Y:S02]  /*e910*/  LOP3.LUT P0, RZ, R235, 0x3, RZ, 0xc0, !PT ;  /* 0x00000003ebff7812 */ /* 0x000fe4000780c0ff */
[----:B------:R-:W-:Y:S04]  /*e920*/  SHFL.IDX PT, R6, R16, RZ, 0x1c1f ;  /* 0x001c1fff10067589 */ /* 0x000fe800000e0000 */
[----:B------:R-:W0:Y:S04]  /*e930*/  SHFL.IDX PT, R7, R2, RZ, 0x1c1f ;  /* 0x001c1fff02077589 */ /* 0x000e2800000e0000 */
[----:B------:R-:W-:Y:S04]  /*e940*/  SHFL.IDX PT, R8, R16, 0x1, 0x1c1f ;  /* 0x003c1f0010087f89 */ /* 0x000fe800000e0000 */
[----:B------:R-:W1:Y:S01]  /*e950*/  SHFL.IDX PT, R9, R2, 0x1, 0x1c1f ;  /* 0x003c1f0002097f89 */ /* 0x000e6200000e0000 */
[----:B--2---:R-:W-:-:S04]  /*e960*/  VIADD R12, R11, UR42 ;  /* 0x0000002a0b0c7c36 */ /* 0x004fc80008000000 */
[C---:B------:R-:W-:Y:S01]  /*e970*/  VIADD R11, R12.reuse, 0x8 ;  /* 0x000000080c0b7836 */ /* 0x040fe20000000000 */
[----:B------:R-:W-:-:S04]  /*e980*/  ISETP.GE.OR P1, PT, R12, UR8, P0 ;  /* 0x000000080c007c0c */ /* 0x000fc80008726670 */
[----:B------:R-:W-:-:S09]  /*e990*/  ISETP.GE.OR P0, PT, R11, UR8, P0 ;  /* 0x000000080b007c0c */ /* 0x000fd20008706670 */
[----:B0-----:R0:W-:Y:S04]  /*e9a0*/  @!P1 ST.E desc[UR40][R6.64], R3 ;  /* 0x0000000306009985 */ /* 0x0011e8000c101928 */
[----:B-1----:R0:W-:Y:S01]  /*e9b0*/  @!P0 ST.E desc[UR40][R8.64], R4 ;  /* 0x0000000408008985 */ /* 0x0021e2000c101928 */
[----:B------:R-:W-:Y:S05]  /*e9c0*/  @P3 BRA `(.L_x_11278) ;  /* 0x0000000c00fc3947 */ /* 0x000fea0003800000 */
[----:B------:R-:W1:Y:S01]  /*e9d0*/  S2R R2, SR_TID.X ;  /* 0x0000000000027919 */ /* 0x000e620000002100 */
[----:B------:R-:W-:Y:S01]  /*e9e0*/  @UP0 ULDC UR10, c[0x0][0xbec] ;  /* 0x0002fb00000a0ab9 */ /* 0x000fe20000000800 */
[----:B-1----:R-:W-:-:S05]  /*e9f0*/  VIADD R2, R2, 0xffffff80 ;  /* 0xffffff8002027836 */ /* 0x002fca0000000000 */
[----:B0-----:R-:W-:-:S04]  /*ea00*/  SHF.R.S32.HI R3, RZ, 0x1f, R2 ;  /* 0x0000001fff037819 */ /* 0x001fc80000011402 */
[----:B------:R-:W-:-:S04]  /*ea10*/  LEA.HI R3, R3, R2, RZ, 0x3 ;  /* 0x0000000203037211 */ /* 0x000fc800078f18ff */
[----:B------:R-:W-:Y:S02]  /*ea20*/  LOP3.LUT R7, R3, 0xfffffff8, RZ, 0xc0, !PT ;  /* 0xfffffff803077812 */ /* 0x000fe400078ec0ff */
[----:B------:R-:W-:-:S03]  /*ea30*/  SHF.R.S32.HI R3, RZ, 0x3, R3 ;  /* 0x00000003ff037819 */ /* 0x000fc60000011403 */
[----:B------:R-:W-:Y:S02]  /*ea40*/  IMAD.IADD R8, R2, 0x1, -R7 ;  /* 0x0000000102087824 */ /* 0x000fe400078e0a07 */
[----:B------:R-:W-:Y:S02]  /*ea50*/  IMAD.MOV.U32 R7, RZ, RZ, 0x2 ;  /* 0x00000002ff077424 */ /* 0x000fe400078e00ff */
[----:B------:R-:W-:-:S04]  /*ea60*/  IMAD.SHL.U32 R2, R8, 0x8, RZ ;  /* 0x0000000808027824 */ /* 0x000fc800078e00ff */
[----:B------:R-:W-:-:S04]  /*ea70*/  IMAD R6, R3, 0x40, R2 ;  /* 0x0000004003067824 */ /* 0x000fc800078e0202 */
[----:B------:R-:W-:Y:S01]  /*ea80*/  IMAD.WIDE R6, R6, R7, UR6 ;  /* 0x0000000606067e25 */ /* 0x000fe2000f8e0207 */
[----:B------:R-:W-:Y:S02]  /*ea90*/  ULDC.64 UR6, c[0x0][0xaa0] ;  /* 0x0002a80000067ab9 */ /* 0x000fe40000000a00 */
[C---:B------:R-:W-:Y:S02]  /*eaa0*/  IADD3 R25, P3, R6.reuse, 0x1000, RZ ;  /* 0x0000100006197810 */ /* 0x040fe40007f7e0ff */
[C---:B------:R-:W-:Y:S02]  /*eab0*/  IADD3 R29, P2, R6.reuse, 0x2000, RZ ;  /* 0x00002000061d7810 */ /* 0x040fe40007f5e0ff */
[----:B------:R-:W-:Y:S02]  /*eac0*/  IADD3 R33, P1, R6, 0x3000, RZ ;  /* 0x0000300006217810 */ /* 0x000fe40007f3e0ff */
[----:B------:R-:W-:Y:S02]  /*ead0*/  LOP3.LUT R24, R25, 0x380, RZ, 0xc0, !PT ;  /* 0x0000038019187812 */ /* 0x000fe400078ec0ff */
[----:B------:R-:W-:-:S02]  /*eae0*/  LOP3.LUT R28, R29, 0x380, RZ, 0xc0, !PT ;  /* 0x000003801d1c7812 */ /* 0x000fc400078ec0ff */
[----:B------:R-:W-:Y:S02]  /*eaf0*/  LOP3.LUT R32, R33, 0x380, RZ, 0xc0, !PT ;  /* 0x0000038021207812 */ /* 0x000fe400078ec0ff */
[----:B------:R-:W-:Y:S02]  /*eb00*/  SHF.R.U64 R24, R24, 0x3, RZ ;  /* 0x0000000318187819 */ /* 0x000fe400000012ff */
[----:B------:R-:W-:Y:S02]  /*eb10*/  SHF.R.U64 R28, R28, 0x3, RZ ;  /* 0x000000031c1c7819 */ /* 0x000fe400000012ff */
[----:B------:R-:W-:Y:S02]  /*eb20*/  SHF.R.U64 R32, R32, 0x3, RZ ;  /* 0x0000000320207819 */ /* 0x000fe400000012ff */
[----:B------:R-:W-:Y:S01]  /*eb30*/  LOP3.LUT R24, R24, R25, RZ, 0x3c, !PT ;  /* 0x0000001918187212 */ /* 0x000fe200078e3cff */
[--C-:B------:R-:W-:Y:S01]  /*eb40*/  IMAD.X R25, RZ, RZ, R7.reuse, P3 ;  /* 0x000000ffff197224 */ /* 0x100fe200018e0607 */
[----:B------:R-:W-:Y:S01]  /*eb50*/  LOP3.LUT R28, R28, R29, RZ, 0x3c, !PT ;  /* 0x0000001d1c1c7212 */ /* 0x000fe200078e3cff */
[----:B------:R-:W-:Y:S01]  /*eb60*/  IMAD.X R29, RZ, RZ, R7, P2 ;  /* 0x000000ffff1d7224 */ /* 0x000fe200010e0607 */
[----:B------:R-:W-:-:S02]  /*eb70*/  IADD3 R37, P0, R6, 0x4000, RZ ;  /* 0x0000400006257810 */ /* 0x000fc40007f1e0ff */
[C---:B------:R-:W-:Y:S02]  /*eb80*/  IADD3 R41, P6, R6.reuse, 0x5000, RZ ;  /* 0x0000500006297810 */ /* 0x040fe40007fde0ff */
[C---:B------:R-:W-:Y:S02]  /*eb90*/  IADD3 R45, P5, R6.reuse, 0x6000, RZ ;  /* 0x00006000062d7810 */ /* 0x040fe40007fbe0ff */
[----:B------:R-:W-:Y:S01]  /*eba0*/  LOP3.LUT R11, R6, 0x380, RZ, 0xc0, !PT ;  /* 0x00000380060b7812 */ /* 0x000fe200078ec0ff */
[----:B------:R-:W-:Y:S01]  /*ebb0*/  IMAD R0, R0, UR6, RZ ;  /* 0x0000000600007c24 */ /* 0x000fe2000f8e02ff */
[----:B------:R-:W-:Y:S01]  /*ebc0*/  LOP3.LUT R32, R32, R33, RZ, 0x3c, !PT ;  /* 0x0000002120207212 */ /* 0x000fe200078e3cff */
[----:B------:R-:W-:Y:S01]  /*ebd0*/  IMAD.X R33, RZ, RZ, R7, P1 ;  /* 0x000000ffff217224 */ /* 0x000fe200008e0607 */
        /* <DEDUP_REMOVED lines=9> */
[----:B------:R-:W-:Y:S02]  /*ec70*/  LOP3.LUT R48, R49, 0x380, RZ, 0xc0, !PT ;  /* 0x0000038031307812 */ /* 0x000fe400078ec0ff */
[----:B------:R-:W-:-:S02]  /*ec80*/  LOP3.LUT R52, R53, 0x380, RZ, 0xc0, !PT ;  /* 0x0000038035347812 */ /* 0x000fc400078ec0ff */
[----:B------:R-:W-:Y:S02]  /*ec90*/  LOP3.LUT R56, R57, 0x380, RZ, 0xc0, !PT ;  /* 0x0000038039387812 */ /* 0x000fe400078ec0ff */
        /* <DEDUP_REMOVED lines=16> */
[----:B------:R-:W-:Y:S01]  /*eda0*/  IADD3 R61, P0, R6, 0xa000, RZ ;  /* 0x0000a000063d7810 */ /* 0x000fe20007f1e0ff */
[----:B------:R-:W5:Y:S01]  /*edb0*/  LD.E.128 R36, desc[UR40][R36.64] ;  /* 0x0000002824247980 */ /* 0x000f62000c101d00 */
        /* <DEDUP_REMOVED lines=38> */
[----:B------:R-:W-:Y:S01]  /*f020*/  LOP3.LUT R80, R4, R9, RZ, 0x3c, !PT ;  /* 0x0000000904507212 */ /* 0x000fe200078e3cff */
[----:B------:R-:W-:-:S02]  /*f030*/  VIADD R20, R3, UR42 ;  /* 0x0000002a03147c36 */ /* 0x000fc40008000000 */
[----:B------:R-:W5:Y:S04]  /*f040*/  LD.E.128 R60, desc[UR40][R60.64] ;  /* 0x000000283c3c7980 */ /* 0x000f68000c101d00 */
[----:B------:R-:W5:Y:S01]  /*f050*/  LD.E.128 R64, desc[UR40][R64.64] ;  /* 0x0000002840407980 */ /* 0x000f62000c101d00 */
[C---:B0-----:R-:W-:Y:S02]  /*f060*/  IMAD R7, R5.reuse, UR7, R0 ;  /* 0x0000000705077c24 */ /* 0x041fe4000f8e0200 */
[----:B------:R-:W-:Y:S01]  /*f070*/  IMAD.WIDE.U32 R4, R5, UR6, RZ ;  /* 0x0000000605047c25 */ /* 0x000fe2000f8e00ff */
[----:B------:R-:W-:Y:S01]  /*f080*/  ULDC.64 UR6, c[0x0][0xae8] ;  /* 0x0002ba0000067ab9 */ /* 0x000fe20000000a00 */
[----:B------:R-:W-:Y:S01]  /*f090*/  SHF.R.S32.HI R6, RZ, 0x1f, R205 ;  /* 0x0000001fff067819 */ /* 0x000fe200000114cd */
[----:B------:R-:W5:Y:S01]  /*f0a0*/  LD.E.128 R68, desc[UR40][R68.64] ;  /* 0x0000002844447980 */ /* 0x000f62000c101d00 */
[----:B------:R-:W-:-:S02]  /*f0b0*/  IMAD.IADD R5, R5, 0x1, R7 ;  /* 0x0000000105057824 */ /* 0x000fc400078e0207 */
[----:B------:R-:W-:Y:S01]  /*f0c0*/  IMAD R0, R8, 0x20, R3 ;  /* 0x0000002008007824 */ /* 0x000fe200078e0203 */
[----:B------:R-:W5:Y:S01]  /*f0d0*/  LD.E.128 R72, desc[UR40][R72.64] ;  /* 0x0000002848487980 */ /* 0x000f62000c101d00 */
[----:B------:R-:W-:-:S03]  /*f0e0*/  IMAD.WIDE.U32 R4, R23, UR6, R4 ;  /* 0x0000000617047c25 */ /* 0x000fc6000f8e0004 */
[----:B------:R-:W5:Y:S01]  /*f0f0*/  LD.E.128 R76, desc[UR40][R76.64] ;  /* 0x000000284c4c7980 */ /* 0x000f62000c101d00 */
[----:B------:R-:W-:Y:S01]  /*f100*/  IMAD R5, R23, UR7, R5 ;  /* 0x0000000717057c24 */ /* 0x000fe2000f8e0205 */
[----:B------:R-:W-:Y:S01]  /*f110*/  ULDC.64 UR6, c[0x0][0xaf0] ;  /* 0x0002bc0000067ab9 */ /* 0x000fe20000000a00 */
[----:B------:R-:W-:Y:S01]  /*f120*/  VIADD R8, R0, UR42 ;  /* 0x0000002a00087c36 */ /* 0x000fe20008000000 */
[----:B------:R-:W5:Y:S01]  /*f130*/  LD.E.128 R80, desc[UR40][R80.64] ;  /* 0x0000002850507980 */ /* 0x000f62000c101d00 */
[----:B------:R-:W-:Y:S02]  /*f140*/  IMAD R0, R6, UR6, RZ ;  /* 0x0000000606007c24 */ /* 0x000fe4000f8e02ff */
[----:B------:R-:W-:Y:S01]  /*f150*/  @P4 IMAD.HI.U32 R6, R8, UR10, RZ ;  /* 0x0000000a08064c27 */ /* 0x000fe2000f8e00ff */
[----:B------:R-:W-:Y:S01]  /*f160*/  @UP0 ULDC UR10, c[0x0][0xbf0] ;  /* 0x0002fc00000a0ab9 */ /* 0x000fe20000000800 */
[----:B------:R-:W-:Y:S01]  /*f170*/  @!PT LDS RZ, [RZ] ;  /* 0x00000000fffff984 */ /* 0x000fe20000000800 */
[----:B------:R-:W-:Y:S01]  /*f180*/  @!PT LDS RZ, [RZ] ;  /* 0x00000000fffff984 */ /* 0x000fe20000000800 */
[----:B------:R-:W-:Y:S01]  /*f190*/  @!PT LDS RZ, [RZ] ;  /* 0x00000000fffff984 */ /* 0x000fe20000000800 */
[----:B------:R-:W-:Y:S01]  /*f1a0*/  @!PT LDS RZ, [RZ] ;  /* 0x00000000fffff984 */ /* 0x000fe20000000800 */
[----:B------:R0:W-:Y:S06]  /*f1b0*/  MEMBAR.ALL.CTA ;  /* 0x0000000000007992 */ /* 0x0001ec0000008000 */
[----:B0-----:R-:W0:Y:S01]  /*f1c0*/  FENCE.VIEW.ASYNC.S ;  /* 0x00000000000073c6 */ /* 0x001e220000000000 */
[----:B------:R-:W-:Y:S01]  /*f1d0*/  IMAD.MOV.U32 R7, RZ, RZ, R8 ;  /* 0x000000ffff077224 */ /* 0x000fe200078e0008 */
[----:B------:R-:W-:Y:S01]  /*f1e0*/  @P4 SHF.R.U32.HI R7, RZ, UR10, R6 ;  /* 0x0000000aff074c19 */ /* 0x000fe20008011606 */
[----:B------:R-:W-:-:S02]  /*f1f0*/  IMAD R9, R205, UR7, R0 ;  /* 0x00000007cd097c24 */ /* 0x000fc4000f8e0200 */
[----:B------:R-:W-:Y:S01]  /*f200*/  IMAD.WIDE.U32 R4, R205, UR6, R4 ;  /* 0x00000006cd047c25 */ /* 0x000fe2000f8e0004 */
[----:B------:R-:W-:Y:S01]  /*f210*/  SHF.R.S32.HI R0, RZ, 0x1f, R7 ;  /* 0x0000001fff007819 */ /* 0x000fe20000011407 */
[----:B------:R-:W-:Y:S02]  /*f220*/  ULDC.64 UR6, c[0x0][0xae0] ;  /* 0x0002b80000067ab9 */ /* 0x000fe40000000a00 */
[----:B------:R-:W-:Y:S02]  /*f230*/  IMAD.IADD R5, R5, 0x1, R9 ;  /* 0x0000000105057824 */ /* 0x000fe400078e0209 */
[----:B------:R-:W-:Y:S02]  /*f240*/  IMAD.MOV R9, RZ, RZ, -R7 ;  /* 0x000000ffff097224 */ /* 0x000fe400078e0a07 */
[----:B------:R-:W-:Y:S02]  /*f250*/  IMAD R0, R0, UR6, RZ ;  /* 0x0000000600007c24 */ /* 0x000fe4000f8e02ff */
[----:B------:R-:W-:-:S02]  /*f260*/  IMAD R9, R9, UR11, R8 ;  /* 0x0000000b09097c24 */ /* 0x000fc4000f8e0208 */
        /* <DEDUP_REMOVED lines=11> */
[----:B------:R-:W-:-:S04]  /*f320*/  UIADD3 UR6, UR9, 0x22820, URZ ;  /* 0x0002282009067890 */ /* 0x000fc8000fffe03f */
        /* <DEDUP_REMOVED lines=8> */
[----:B0-----:R-:W-:Y:S01]  /*f3b0*/  SYNCS.ARRIVE.TRANS64.RED.A1T0 RZ, [UR6], RZ ;  /* 0x000000ffffff79a7 */ /* 0x001fe20008100406 */
[----:B------:R0:W1:Y:S01]  /*f3c0*/  SHFL.IDX PT, R21, R11, RZ, 0x181f ;  /* 0x00181fff0b157589 */ /* 0x00006200000e0000 */
[----:B------:R-:W-:Y:S03]  /*f3d0*/  BSSY B1, `(.L_x_11279) ;  /* 0x000001a000017945 */ /* 0x000fe60003800000 */
[----:B------:R0:W2:Y:S01]  /*f3e0*/  SHFL.IDX PT, R17, R3, RZ, 0x181f ;  /* 0x00181fff03117589 */ /* 0x0000a200000e0000 */
        /* <DEDUP_REMOVED lines=24> */
.L_x_11280:
[----:B------:R-:W-:Y:S05]  /*f570*/  BSYNC B1 ;  /* 0x0000000000017941 */ /* 0x000fea0003800000 */
.L_x_11279:
[----:B0----5:R0:W3:Y:S01]  /*f580*/  SHFL.IDX PT, R13, R3, 0x1, 0x181f ;  /* 0x00381f00030d7f89 */ /* 0x0210e200000e0000 */
[----:B------:R-:W-:Y:S03]  /*f590*/  BSSY B1, `(.L_x_11281) ;  /* 0x0000014000017945 */ /* 0x000fe60003800000 */
[----:B------:R0:W4:Y:S01]  /*f5a0*/  SHFL.IDX PT, R9, R11, 0x1, 0x181f ;  /* 0x00381f000b097f89 */ /* 0x00012200000e0000 */
[----:B------:R-:W-:Y:S05]  /*f5b0*/  @P1 BRA `(.L_x_11282) ;  /* 0x0000000000441947 */ /* 0x000fea0003800000 */
[----:B------:R-:W-:Y:S02]  /*f5c0*/  ULDC UR6, c[0x0][0xac8] ;  /* 0x0002b20000067ab9 */ /* 0x000fe40000000800 */
[----:B------:R-:W-:Y:S02]  /*f5d0*/  ISETP.GE.AND P4, PT, R2, UR6, PT ;  /* 0x0000000602007c0c */ /* 0x000fe4000bf86270 */
[----:B------:R-:W-:Y:S02]  /*f5e0*/  ISETP.GE.AND P3, PT, R84, UR6, PT ;  /* 0x0000000654007c0c */ /* 0x000fe4000bf66270 */
[----:B------:R-:W-:Y:S02]  /*f5f0*/  ISETP.GE.AND P2, PT, R86, UR6, PT ;  /* 0x0000000656007c0c */ /* 0x000fe4000bf46270 */
[----:B------:R-:W-:-:S07]  /*f600*/  ISETP.GE.AND P1, PT, R88, UR6, PT ;  /* 0x0000000658007c0c */ /* 0x000fce000bf26270 */
[-C--:B----4-:R-:W-:Y:S02]  /*f610*/  @!P4 LEA R4, P6, R2, R9.reuse, 0x1 ;  /* 0x000000090204c211 */ /* 0x090fe400078c08ff */
        /* <DEDUP_REMOVED lines=11> */
.L_x_11282:
[----:B------:R-:W-:Y:S05]  /*f6d0*/  BSYNC B1 ;  /* 0x0000000000017941 */ /* 0x000fea0003800000 */
.L_x_11281:
[----:B---3--:R3:W0:Y:S01]  /*f6e0*/  SHFL.IDX PT, R13, R3, 0x2, 0x181f ;  /* 0x00581f00030d7f89 */ /* 0x00862200000e0000 */
[----:B------:R-:W-:Y:S03]  /*f6f0*/  BSSY B1, `(.L_x_11283) ;  /* 0x0000014000017945 */ /* 0x000fe60003800000 */
[----:B------:R3:W0:Y:S01]  /*f700*/  SHFL.IDX PT, R7, R11, 0x2, 0x181f ;  /* 0x00581f000b077f89 */ /* 0x00062200000e0000 */
[----:B------:R-:W-:Y:S05]  /*f710*/  @P0 BRA `(.L_x_11284) ;  /* 0x0000000000440947 */ /* 0x000fea0003800000 */
[----:B------:R-:W-:Y:S02]  /*f720*/  ULDC UR6, c[0x0][0xac8] ;  /* 0x0002b20000067ab9 */ /* 0x000fe40000000800 */
[----:B------:R-:W-:Y:S02]  /*f730*/  ISETP.GE.AND P3, PT, R2, UR6, PT ;  /* 0x0000000602007c0c */ /* 0x000fe4000bf66270 */
[----:B------:R-:W-:Y:S02]  /*f740*/  ISETP.GE.AND P2, PT, R84, UR6, PT ;  /* 0x0000000654007c0c */ /* 0x000fe4000bf46270 */
[----:B------:R-:W-:Y:S02]  /*f750*/  ISETP.GE.AND P1, PT, R86, UR6, PT ;  /* 0x0000000656007c0c */ /* 0x000fe4000bf26270 */
[----:B------:R-:W-:-:S07]  /*f760*/  ISETP.GE.AND P0, PT, R88, UR6, PT ;  /* 0x0000000658007c0c */ /* 0x000fce000bf06270 */
[-C--:B0-----:R-:W-:Y:S02]  /*f770*/  @!P3 LEA R4, P6, R2, R7.reuse, 0x1 ;  /* 0x000000070204b211 */ /* 0x081fe400078c08ff */
[-C--:B------:R-:W-:Y:S02]  /*f780*/  @!P2 LEA R6, P5, R84, R7.reuse, 0x1 ;  /* 0x000000075406a211 */ /* 0x080fe400078a08ff */
[----:B------:R-:W-:Y:S02]  /*f790*/  @!P1 LEA R8, P4, R86, R7, 0x1 ;  /* 0x0000000756089211 */ /* 0x000fe400078808ff */
[----:B------:R-:W-:Y:S02]  /*f7a0*/  @!P3 LEA.HI.X R5, R2, R13, R89, 0x1, P6 ;  /* 0x0000000d0205b211 */ /* 0x000fe400030f0c59 */
[----:B------:R-:W-:Y:S02]  /*f7b0*/  @!P0 LEA R12, P6, R88, R7, 0x1 ;  /* 0x00000007580c8211 */ /* 0x000fe400078c08ff */
[-C--:B------:R-:W-:Y:S01]  /*f7c0*/  @!P2 LEA.HI.X R7, R84, R13.reuse, R23, 0x1, P5 ;  /* 0x0000000d5407a211 */ /* 0x080fe200028f0c17 */
[----:B------:R0:W-:Y:S01]  /*f7d0*/  @!P3 ST.E.128 desc[UR40][R4.64], R28 ;  /* 0x0000001c0400b985 */ /* 0x0001e2000c101d28 */
[----:B----4-:R-:W-:-:S02]  /*f7e0*/  @!P1 LEA.HI.X R9, R86, R13, R85, 0x1, P4 ;  /* 0x0000000d56099211 */ /* 0x010fc400020f0c55 */
[----:B------:R-:W-:Y:S01]  /*f7f0*/  @!P0 LEA.HI.X R13, R88, R13, R87, 0x1, P6 ;  /* 0x0000000d580d8211 */ /* 0x000fe200030f0c57 */
[----:B------:R0:W-:Y:S04]  /*f800*/  @!P2 ST.E.128 desc[UR40][R6.64], R44 ;  /* 0x0000002c0600a985 */ /* 0x0001e8000c101d28 */
[----:B------:R0:W-:Y:S04]  /*f810*/  @!P1 ST.E.128 desc[UR40][R8.64], R60 ;  /* 0x0000003c08009985 */ /* 0x0001e8000c101d28 */
[----:B------:R0:W-:Y:S02]  /*f820*/  @!P0 ST.E.128 desc[UR40][R12.64], R76 ;  /* 0x0000004c0c008985 */ /* 0x0001e4000c101d28 */
.L_x_11284:
[----:B------:R-:W-:Y:S05]  /*f830*/  BSYNC B1 ;  /* 0x0000000000017941 */ /* 0x000fea0003800000 */
.L_x_11283:
[----:B------:R-:W-:Y:S01]  /*f840*/  VIADD R0, R20, 0x60 ;  /* 0x0000006014007836 */ /* 0x000fe20000000000 */
[----:B0--3--:R-:W0:Y:S04]  /*f850*/  SHFL.IDX PT, R3, R3, 0x3, 0x181f ;  /* 0x00781f0003037f89 */ /* 0x009e2800000e0000 */
[----:B------:R-:W-:Y:S01]  /*f860*/  ISETP.GE.AND P0, PT, R0, UR8, PT ;  /* 0x0000000800007c0c */ /* 0x000fe2000bf06270 */
[----:B------:R-:W3:-:S12]  /*f870*/  SHFL.IDX PT, R11, R11, 0x3, 0x181f ;  /* 0x00781f000b0b7f89 */ /* 0x000ed800000e0000 */
[----:B------:R-:W-:Y:S05]  /*f880*/  @P0 BRA `(.L_x_11285) ;  /* 0x00000024005c0947 */ /* 0x000fea0003800000 */
        /* <DEDUP_REMOVED lines=9> */
[----:B----4-:R-:W-:Y:S01]  /*f920*/  @!P5 LEA.HI.X R9, R86, R3, R85, 0x1, P2 ;  /* 0x000000035609d211 */ /* 0x010fe200010f0c55 */
        /* <DEDUP_REMOVED lines=9> */
.L_x_11278:
[----:B------:R-:W-:Y:S01]  /*f9c0*/  ULDC.64 UR6, c[0x0][0xb08] ;  /* 0x0002c20000067ab9 */ /* 0x000fe20000000a00 */
[----:B------:R-:W-:Y:S01]  /*f9d0*/  ULDC.64 UR12, c[0x0][0xb40] ;  /* 0x0002d000000c7ab9 */ /* 0x000fe20000000a00 */
[----:B------:R-:W-:Y:S01]  /*f9e0*/  IMAD R0, R0, UR6, RZ ;  /* 0x0000000600007c24 */ /* 0x000fe2000f8e02ff */
[----:B------:R-:W-:Y:S01]  /*f9f0*/  UIADD3 UR9, UR9, 0x22820, URZ ;  /* 0x0002282009097890 */ /* 0x000fe2000fffe03f */
[C---:B0-----:R-:W-:Y:S01]  /*fa00*/  IMAD.WIDE.U32 R2, R5.reuse, UR6, RZ ;  /* 0x0000000605027c25 */ /* 0x041fe2000f8e00ff */
[----:B------:R-:W-:Y:S01]  /*fa10*/  ISETP.GE.AND P0, PT, R12, UR8, PT ;  /* 0x000000080c007c0c */ /* 0x000fe2000bf06270 */
[----:B------:R-:W-:Y:S01]  /*fa20*/  BSSY B1, `(.L_x_11286) ;  /* 0x00000c9000017945 */ /* 0x000fe20003800000 */
[----:B------:R-:W-:Y:S01]  /*fa30*/  UPRMT UR9, URZ, 0x654, UR9 ;  /* 0x000006543f097896 */ /* 0x000fe20008000009 */
[----:B------:R-:W-:Y:S01]  /*fa40*/  IMAD R5, R5, UR7, R0 ;  /* 0x0000000705057c24 */ /* 0x000fe2000f8e0200 */
[----:B------:R-:W-:Y:S01]  /*fa50*/  ULDC.64 UR6, c[0x0][0xb38] ;  /* 0x0002ce0000067ab9 */ /* 0x000fe20000000a00 */
[----:B------:R-:W-:-:S02]  /*fa60*/  SHF.R.S32.HI R0, RZ, 0x1f, R205 ;  /* 0x0000001fff007819 */ /* 0x000fc400000114cd */
[----:B------:R-:W-:Y:S01]  /*fa70*/  IMAD.IADD R3, R3, 0x1, R5 ;  /* 0x0000000103037824 */ /* 0x000fe200078e0205 */
[----:B------:R-:W-:Y:S01]  /*fa80*/  SHF.R.S32.HI R153, RZ, 0x1f, R209 ;  /* 0x0000001fff997819 */ /* 0x000fe200000114d1 */
[----:B------:R-:W-:Y:S01]  /*fa90*/  IMAD.MOV.U32 R5, RZ, RZ, R152 ;  /* 0x000000ffff057224 */ /* 0x000fe200078e0098 */
[----:B------:R-:W-:Y:S01]  /*faa0*/  SHF.R.S32.HI R154, RZ, 0x1f, R210 ;  /* 0x0000001fff9a7819 */ /* 0x000fe200000114d2 */
[C---:B------:R-:W-:Y:S01]  /*fab0*/  IMAD.WIDE.U32 R2, R23.reuse, UR6, R2 ;  /* 0x0000000617027c25 */ /* 0x040fe2000f8e0002 */
[----:B------:R-:W-:Y:S01]  /*fac0*/  @UP0 ULDC UR6, c[0x0][0xbec] ;  /* 0x0002fb0000060ab9 */ /* 0x000fe20000000800 */
[----:B------:R-:W-:Y:S01]  /*fad0*/  SYNCS.ARRIVE.TRANS64.RED.A1T0 RZ, [UR9], RZ ;  /* 0x000000ffffff79a7 */ /* 0x000fe20008100409 */
[----:B------:R-:W-:Y:S01]  /*fae0*/  SHF.R.S32.HI R155, RZ, 0x1f, R211 ;  /* 0x0000001fff9b7819 */ /* 0x000fe200000114d3 */
[----:B------:R-:W-:Y:S01]  /*faf0*/  IMAD R0, R0, UR12, RZ ;  /* 0x0000000c00007c24 */ /* 0x000fe2000f8e02ff */
[----:B------:R-:W-:Y:S01]  /*fb00*/  SHF.R.S32.HI R156, RZ, 0x1f, R212 ;  /* 0x0000001fff9c7819 */ /* 0x000fe200000114d4 */
[----:B------:R-:W-:Y:S01]  /*fb10*/  IMAD R3, R23, UR7, R3 ;  /* 0x0000000717037c24 */ /* 0x000fe2000f8e0203 */
[----:B------:R-:W-:Y:S01]  /*fb20*/  SHF.R.S32.HI R157, RZ, 0x1f, R213 ;  /* 0x0000001fff9d7819 */ /* 0x000fe200000114d5 */
[----:B------:R-:W-:Y:S01]  /*fb30*/  @P4 IMAD.HI.U32 R4, R152, UR6, RZ ;  /* 0x0000000698044c27 */ /* 0x000fe2000f8e00ff */
[----:B------:R-:W-:Y:S01]  /*fb40*/  @UP0 ULDC UR6, c[0x0][0xbf0] ;  /* 0x0002fc0000060ab9 */ /* 0x000fe20000000800 */
[----:B------:R-:W-:-:S02]  /*fb50*/  SHF.R.S32.HI R158, RZ, 0x1f, R214 ;  /* 0x0000001fff9e7819 */ /* 0x000fc400000114d6 */
[C---:B------:R-:W-:Y:S01]  /*fb60*/  IMAD R7, R205.reuse, UR13, R0 ;  /* 0x0000000dcd077c24 */ /* 0x040fe2000f8e0200 */
        /* <DEDUP_REMOVED lines=9> */
[----:B------:R-:W-:Y:S01]  /*fc00*/  IMAD.WIDE.U32 R2, R234, UR6, R2 ;  /* 0x00000006ea027c25 */ /* 0x000fe2000f8e0002 */
[----:B------:R-:W-:-:S02]  /*fc10*/  SHF.R.S32.HI R161, RZ, 0x1f, R217 ;  /* 0x0000001fffa17819 */ /* 0x000fc400000114d9 */
[----:B------:R-:W-:Y:S01]  /*fc20*/  SHF.R.S32.HI R162, RZ, 0x1f, R218 ;  /* 0x0000001fffa27819 */ /* 0x000fe200000114da */
[----:B------:R-:W-:Y:S01]  /*fc30*/  IMAD R7, R7, UR11, R152 ;  /* 0x0000000b07077c24 */ /* 0x000fe2000f8e0298 */
        /* <DEDUP_REMOVED lines=22> */
[----:B------:R-:W-:Y:S02]  /*fda0*/  LEA.HI.X R20, R2, UR7, R3, 0x2, P1 ;  /* 0x0000000702147c11 */ /* 0x000fe400088f1403 */
[----:B------:R0:W1:Y:S01]  /*fdb0*/  SHFL.IDX PT, R2, R0, RZ, 0x1c1f ;  /* 0x001c1fff00027589 */ /* 0x00006200000e0000 */
[----:B------:R-:W-:Y:S02]  /*fdc0*/  SHF.R.S32.HI R172, RZ, 0x1f, R228 ;  /* 0x0000001fffac7819 */ /* 0x000fe400000114e4 */
[----:B------:R-:W-:Y:S01]  /*fdd0*/  SHF.R.S32.HI R173, RZ, 0x1f, R229 ;  /* 0x0000001fffad7819 */ /* 0x000fe200000114e5 */
[----:B------:R0:W2:Y:S01]  /*fde0*/  SHFL.IDX PT, R3, R20, RZ, 0x1c1f ;  /* 0x001c1fff14037589 */ /* 0x0000a200000e0000 */
[----:B------:R-:W-:Y:S02]  /*fdf0*/  SHF.R.S32.HI R174, RZ, 0x1f, R230 ;  /* 0x0000001fffae7819 */ /* 0x000fe400000114e6 */
[----:B------:R-:W-:-:S02]  /*fe00*/  SHF.R.S32.HI R175, RZ, 0x1f, R231 ;  /* 0x0000001fffaf7819 */ /* 0x000fc400000114e7 */
[----:B------:R-:W-:Y:S02]  /*fe10*/  SHF.R.S32.HI R176, RZ, 0x1f, R232 ;  /* 0x0000001fffb07819 */ /* 0x000fe400000114e8 */
[----:B------:R-:W-:Y:S01]  /*fe20*/  SHF.R.S32.HI R177, RZ, 0x1f, R233 ;  /* 0x0000001fffb17819 */ /* 0x000fe200000114e9 */
[----:B0-----:R-:W-:Y:S06]  /*fe30*/  @P0 BRA `(.L_x_11287) ;  /* 0x00000008001c0947 */ /* 0x001fec0003800000 */
[----:B------:R-:W-:Y:S01]  /*fe40*/  ULDC UR6, c[0x0][0xac8] ;  /* 0x0002b20000067ab9 */ /* 0x000fe20000000800 */
[----:B------:R-:W-:Y:S01]  /*fe50*/  VIADD R21, R19, 0xe8 ;  /* 0x000000e813157836 */ /* 0x000fe20000000000 */
[----:B------:R-:W-:Y:S02]  /*fe60*/  ISETP.GE.AND P4, PT, R233, UR6, PT ;  /* 0x00000006e9007c0c */ /* 0x000fe4000bf86270 */
[----:B------:R-:W-:Y:S02]  /*fe70*/  ISETP.GE.AND P3, PT, R232, UR6, PT ;  /* 0x00000006e8007c0c */ /* 0x000fe4000bf66270 */
[----:B------:R-:W-:Y:S02]  /*fe80*/  ISETP.GE.AND P5, PT, R19, UR6, PT ;  /* 0x0000000613007c0c */ /* 0x000fe4000bfa6270 */
[----:B------:R-:W-:Y:S02]  /*fe90*/  ISETP.GE.AND P1, PT, R230, UR6, PT ;  /* 0x00000006e6007c0c */ /* 0x000fe4000bf26270 */
[----:B------:R-:W-:-:S05]  /*fea0*/  ISETP.GE.AND P0, PT, R231, UR6, PT ;  /* 0x00000006e7007c0c */ /* 0x000fca000bf06270 */
[-C--:B-1----:R-:W-:Y:S02]  /*feb0*/  @!P4 LEA R4, P2, R233, R2.reuse, 0x2 ;  /* 0x00000002e904c211 */ /* 0x082fe400078410ff */
[C---:B------:R-:W-:Y:S02]  /*fec0*/  @!P3 LEA R6, P6, R232.reuse, R2, 0x2 ;  /* 0x00000002e806b211 */ /* 0x040fe400078c10ff */
        /* <DEDUP_REMOVED lines=9> */
[CC--:B0-----:R-:W-:Y:S02]  /*ff60*/  @!P0 LEA R4, P6, R231.reuse, R2.reuse, 0x2 ;  /* 0x00000002e7048211 */ /* 0x0c1fe400078c10ff */
[CC--:B-1----:R-:W-:Y:S02]  /*ff70*/  @!P1 LEA R6, P5, R230.reuse, R2.reuse, 0x2 ;  /* 0x00000002e6069211 */ /* 0x0c2fe400078a10ff */
        /* <DEDUP_REMOVED lines=14> */
[----:B--2---:R-:W-:Y:S01]  /*10060*/  @!P5 LEA R8, P6, R226, R2, 0x2 ;  /* 0x00000002e208d211 */ /* 0x004fe200078c10ff */
[----:B------:R0:W-:Y:S01]  /*10070*/  @!P3 ST.E.64 desc[UR40][R4.64], R48 ;  /* 0x000000300400b985 */ /* 0x0001e2000c101b28 */
[----:B------:R-:W-:-:S02]  /*10080*/  ISETP.GE.AND P2, PT, R223, UR6, PT ;  /* 0x00000006df007c0c */ /* 0x000fc4000bf46270 */
[----:B------:R-:W-:Y:S01]  /*10090*/  @!P5 LEA.HI.X R9, R226, R3, R170, 0x2, P6 ;  /* 0x00000003e209d211 */ /* 0x000fe200030f14aa */
[----:B------:R1:W-:Y:S01]  /*100a0*/  @!P4 ST.E.64 desc[UR40][R6.64], R52 ;  /* 0x000000340600c985 */ /* 0x0003e2000c101b28 */
[----:B------:R-:W-:-:S03]  /*100b0*/  ISETP.GE.AND P3, PT, R222, UR6, PT ;  /* 0x00000006de007c0c */ /* 0x000fc6000bf66270 */
[----:B------:R2:W-:Y:S01]  /*100c0*/  @!P5 ST.E.64 desc[UR40][R8.64], R56 ;  /* 0x000000380800d985 */ /* 0x0005e2000c101b28 */
[CC--:B0-----:R-:W-:Y:S02]  /*100d0*/  @!P0 LEA R4, P4, R225.reuse, R2.reuse, 0x2 ;  /* 0x00000002e1048211 */ /* 0x0c1fe400078810ff */
[C---:B-1----:R-:W-:Y:S02]  /*100e0*/  @!P1 LEA R6, P5, R224.reuse, R2, 0x2 ;  /* 0x00000002e0069211 */ /* 0x042fe400078a10ff */
[-C--:B------:R-:W-:Y:S02]  /*100f0*/  @!P0 LEA.HI.X R5, R225, R3.reuse, R169, 0x2, P4 ;  /* 0x00000003e1058211 */ /* 0x080fe400020f14a9 */
[----:B------:R-:W-:Y:S02]  /*10100*/  ISETP.GE.AND P4, PT, R221, UR6, PT ;  /* 0x00000006dd007c0c */ /* 0x000fe4000bf86270 */
[----:B------:R-:W-:Y:S01]  /*10110*/  @!P1 LEA.HI.X R7, R224, R3, R168, 0x2, P5 ;  /* 0x00000003e0079211 */ /* 0x000fe200028f14a8 */
[----:B------:R0:W-:Y:S01]  /*10120*/  @!P0 ST.E.64 desc[UR40][R4.64], R60 ;  /* 0x0000003c04008985 */ /* 0x0001e2000c101b28 */
[----:B------:R-:W-:-:S02]  /*10130*/  ISETP.GE.AND P5, PT, R220, UR6, PT ;  /* 0x00000006dc007c0c */ /* 0x000fc4000bfa6270 */
[C---:B--2---:R-:W-:Y:S01]  /*10140*/  @!P2 LEA R8, P6, R223.reuse, R2, 0x2 ;  /* 0x00000002df08a211 */ /* 0x044fe200078c10ff */
[----:B------:R1:W-:Y:S01]  /*10150*/  @!P1 ST.E.64 desc[UR40][R6.64], R64 ;  /* 0x0000004006009985 */ /* 0x0003e2000c101b28 */
[----:B------:R-:W-:Y:S02]  /*10160*/  ISETP.GE.AND P1, PT, R218, UR6, PT ;  /* 0x00000006da007c0c */ /* 0x000fe4000bf26270 */
        /* <DEDUP_REMOVED lines=8> */
[----:B------:R-:W-:Y:S01]  /*101f0*/  @!P3 ST.E.64 desc[UR40][R4.64], R72 ;  /* 0x000000480400b985 */ /* 0x000fe2000c101b28 */
[----:B--2---:R-:W-:-:S02]  /*10200*/  @!P5 LEA R8, P6, R220, R2, 0x2 ;  /* 0x00000002dc08d211 */ /* 0x004fc400078c10ff */
        /* <DEDUP_REMOVED lines=13> */
[-C--:B0-----:R-:W-:Y:S01]  /*102e0*/  @!P4 LEA R6, P0, R215, R2.reuse, 0x2 ;  /* 0x00000002d706c211 */ /* 0x081fe200078010ff */
[----:B------:R0:W-:Y:S01]  /*102f0*/  @!P1 ST.E.64 desc[UR40][R14.64], R88 ;  /* 0x000000580e009985 */ /* 0x0001e2000c101b28 */
[-C--:B------:R-:W-:Y:S02]  /*10300*/  @!P5 LEA R4, P1, R216, R2.reuse, 0x2 ;  /* 0x00000002d804d211 */ /* 0x080fe400078210ff */
[----:B-1----:R-:W-:Y:S01]  /*10310*/  @!P3 LEA R8, P6, R214, R2, 0x2 ;  /* 0x00000002d608b211 */ /* 0x002fe200078c10ff */
[----:B------:R1:W-:Y:S01]  /*10320*/  @!P2 ST.E.64 desc[UR40][R16.64], R92 ;  /* 0x0000005c1000a985 */ /* 0x0003e2000c101b28 */
[----:B------:R-:W-:Y:S02]  /*10330*/  ISETP.GE.AND P2, PT, R213, UR6, PT ;  /* 0x00000006d5007c0c */ /* 0x000fe4000bf46270 */
[----:B------:R-:W-:-:S02]  /*10340*/  @!P5 LEA.HI.X R5, R216, R3, R160, 0x2, P1 ;  /* 0x00000003d805d211 */ /* 0x000fc400008f14a0 */
[----:B------:R-:W-:Y:S02]  /*10350*/  ISETP.GE.AND P1, PT, R212, UR6, PT ;  /* 0x00000006d4007c0c */ /* 0x000fe4000bf26270 */
[-C--:B------:R-:W-:Y:S01]  /*10360*/  @!P4 LEA.HI.X R7, R215, R3.reuse, R159, 0x2, P0 ;  /* 0x00000003d707c211 */ /* 0x080fe200000f149f */
[----:B------:R3:W-:Y:S01]  /*10370*/  @!P5 ST.E.64 desc[UR40][R4.64], R96 ;  /* 0x000000600400d985 */ /* 0x0007e2000c101b28 */
[----:B------:R-:W-:Y:S02]  /*10380*/  @!P3 LEA.HI.X R9, R214, R3, R158, 0x2, P6 ;  /* 0x00000003d609b211 */ /* 0x000fe400030f149e */
[----:B------:R-:W-:Y:S01]  /*10390*/  ISETP.GE.AND P0, PT, R211, UR6, PT ;  /* 0x00000006d3007c0c */ /* 0x000fe2000bf06270 */
[----:B------:R-:W-:Y:S01]  /*103a0*/  @!P4 ST.E.64 desc[UR40][R6.64], R100 ;  /* 0x000000640600c985 */ /* 0x000fe2000c101b28 */
[----:B------:R-:W-:Y:S02]  /*103b0*/  ISETP.GE.AND P4, PT, R209, UR6, PT ;  /* 0x00000006d1007c0c */ /* 0x000fe4000bf86270 */
[----:B--2---:R-:W-:Y:S01]  /*103c0*/  @!P2 LEA R12, P6, R213, R2, 0x2 ;  /* 0x00000002d50ca211 */ /* 0x004fe200078c10ff */
[----:B------:R-:W-:Y:S01]  /*103d0*/  @!P3 ST.E.64 desc[UR40][R8.64], R104 ;  /* 0x000000680800b985 */ /* 0x000fe2000c101b28 */
[----:B------:R-:W-:-:S02]  /*103e0*/  ISETP.GE.AND P3, PT, R210, UR6, PT ;  /* 0x00000006d2007c0c */ /* 0x000fc4000bf66270 */
[CC--:B0-----:R-:W-:Y:S02]  /*103f0*/  @!P1 LEA R14, P5, R212.reuse, R2.reuse, 0x2 ;  /* 0x00000002d40e9211 */ /* 0x0c1fe400078a10ff */
[-C--:B------:R-:W-:Y:S02]  /*10400*/  @!P2 LEA.HI.X R13, R213, R3.reuse, R157, 0x2, P6 ;  /* 0x00000003d50da211 */ /* 0x080fe400030f149d */
[-C--:B------:R-:W-:Y:S02]  /*10410*/  @!P1 LEA.HI.X R15, R212, R3.reuse, R156, 0x2, P5 ;  /* 0x00000003d40f9211 */ /* 0x080fe400028f149c */
[-C--:B-1----:R-:W-:Y:S01]  /*10420*/  @!P0 LEA R16, P6, R211, R2.reuse, 0x2 ;  /* 0x00000002d3108211 */ /* 0x082fe200078c10ff */
[----:B------:R-:W-:Y:S01]  /*10430*/  @!P2 ST.E.64 desc[UR40][R12.64], R108 ;  /* 0x0000006c0c00a985 */ /* 0x000fe2000c101b28 */
[-C--:B------:R-:W-:Y:S02]  /*10440*/  @!P4 LEA R28, P5, R209, R2.reuse, 0x2 ;  /* 0x00000002d11cc211 */ /* 0x080fe400078a10ff */
[----:B------:R-:W-:Y:S01]  /*10450*/  @!P0 LEA.HI.X R17, R211, R3, R155, 0x2, P6 ;  /* 0x00000003d3118211 */ /* 0x000fe200030f149b */
[----:B------:R0:W-:Y:S01]  /*10460*/  @!P1 ST.E.64 desc[UR40][R14.64], R112 ;  /* 0x000000700e009985 */ /* 0x0001e2000c101b28 */
[----:B------:R-:W-:-:S02]  /*10470*/  @!P3 LEA R24, P1, R210, R2, 0x2 ;  /* 0x00000002d218b211 */ /* 0x000fc400078210ff */
[----:B------:R-:W-:Y:S01]  /*10480*/  ISETP.GE.AND P2, PT, R208, UR6, PT ;  /* 0x00000006d0007c0c */ /* 0x000fe2000bf46270 */
[----:B------:R1:W-:Y:S01]  /*10490*/  @!P0 ST.E.64 desc[UR40][R16.64], R116 ;  /* 0x0000007410008985 */ /* 0x0003e2000c101b28 */
[-C--:B------:R-:W-:Y:S02]  /*104a0*/  @!P3 LEA.HI.X R25, R210, R3.reuse, R154, 0x2, P1 ;  /* 0x00000003d219b211 */ /* 0x080fe400008f149a */
[----:B------:R-:W-:Y:S02]  /*104b0*/  ISETP.GE.AND P1, PT, R207, UR6, PT ;  /* 0x00000006cf007c0c */ /* 0x000fe4000bf26270 */
[----:B------:R-:W-:Y:S01]  /*104c0*/  @!P4 LEA.HI.X R29, R209, R3, R153, 0x2, P5 ;  /* 0x00000003d11dc211 */ /* 0x000fe200028f1499 */
[----:B------:R4:W-:Y:S01]  /*104d0*/  @!P3 ST.E.64 desc[UR40][R24.64], R120 ;  /* 0x000000781800b985 */ /* 0x0009e2000c101b28 */
[----:B------:R-:W-:Y:S02]  /*104e0*/  ISETP.GE.AND P0, PT, R206, UR6, PT ;  /* 0x00000006ce007c0c */ /* 0x000fe4000bf06270 */
[----:B---3--:R-:W-:Y:S01]  /*104f0*/  SHF.R.S32.HI R5, RZ, 0x1f, R206 ;  /* 0x0000001fff057819 */ /* 0x008fe200000114ce */
[----:B------:R4:W-:Y:S01]  /*10500*/  @!P4 ST.E.64 desc[UR40][R28.64], R124 ;  /* 0x0000007c1c00c985 */ /* 0x0009e2000c101b28 */
[----:B------:R-:W-:Y:S01]  /*10510*/  ISETP.GE.AND P4, PT, R21, UR6, PT ;  /* 0x0000000615007c0c */ /* 0x000fe2000bf86270 */
[C---:B0-----:R-:W-:Y:S01]  /*10520*/  VIADD R15, R19.reuse, 0xf0 ;  /* 0x000000f0130f7836 */ /* 0x041fe20000000000 */
[----:B------:R-:W-:Y:S01]  /*10530*/  @!P2 LEA R8, P5, R208, R2, 0x2 ;  /* 0x00000002d008a211 */ /* 0x000fe200078a10ff */
[----:B-1----:R-:W-:Y:S01]  /*10540*/  VIADD R17, R19, 0xf8 ;  /* 0x000000f813117836 */ /* 0x002fe20000000000 */
[----:B------:R-:W-:-:S02]  /*10550*/  SHF.R.S32.HI R13, RZ, 0x1f, R21 ;  /* 0x0000001fff0d7819 */ /* 0x000fc40000011415 */
[-C--:B------:R-:W-:Y:S02]  /*10560*/  @!P1 LEA R6, P6, R207, R2.reuse, 0x2 ;  /* 0x00000002cf069211 */ /* 0x080fe400078c10ff */
[----:B------:R-:W-:Y:S02]  /*10570*/  ISETP.GE.AND P3, PT, R15, UR6, PT ;  /* 0x000000060f007c0c */ /* 0x000fe4000bf66270 */
[-C--:B------:R-:W-:Y:S02]  /*10580*/  @!P2 LEA.HI.X R9, R208, R3.reuse, R237, 0x2, P5 ;  /* 0x00000003d009a211 */ /* 0x080fe400028f14ed */
[----:B------:R-:W-:Y:S02]  /*10590*/  @!P0 LEA R4, P5, R206, R2, 0x2 ;  /* 0x00000002ce048211 */ /* 0x000fe400078a10ff */
[----:B------:R-:W-:Y:S01]  /*105a0*/  @!P1 LEA.HI.X R7, R207, R3, R236, 0x2, P6 ;  /* 0x00000003cf079211 */ /* 0x000fe200030f14ec */
[----:B------:R4:W-:Y:S01]  /*105b0*/  @!P2 ST.E.64 desc[UR40][R8.64], R128 ;  /* 0x000000800800a985 */ /* 0x0009e2000c101b28 */
[----:B------:R-:W-:-:S02]  /*105c0*/  ISETP.GE.AND P6, PT, R17, UR6, PT ;  /* 0x0000000611007c0c */ /* 0x000fc4000bfc6270 */
[-C--:B------:R-:W-:Y:S01]  /*105d0*/  @!P0 LEA.HI.X R5, R206, R3.reuse, R5, 0x2, P5 ;  /* 0x00000003ce058211 */ /* 0x080fe200028f1405 */
[----:B------:R4:W-:Y:S01]  /*105e0*/  @!P1 ST.E.64 desc[UR40][R6.64], R132 ;  /* 0x0000008406009985 */ /* 0x0009e2000c101b28 */
[CC--:B------:R-:W-:Y:S02]  /*105f0*/  @!P4 LEA R12, P5, R21.reuse, R2.reuse, 0x2 ;  /* 0x00000002150cc211 */ /* 0x0c0fe400078a10ff */
[----:B------:R-:W-:Y:S01]  /*10600*/  SHF.R.S32.HI R16, RZ, 0x1f, R15 ;  /* 0x0000001fff107819 */ /* 0x000fe2000001140f */
[----:B------:R4:W-:Y:S01]  /*10610*/  @!P0 ST.E.64 desc[UR40][R4.64], R136 ;  /* 0x0000008804008985 */ /* 0x0009e2000c101b28 */
        /* <DEDUP_REMOVED lines=9> */
.L_x_11287:
[----:B------:R-:W-:Y:S05]  /*106b0*/  BSYNC B1 ;  /* 0x0000000000017941 */ /* 0x000fea0003800000 */
.L_x_11286:
[----:B------:R-:W-:Y:S01]  /*106c0*/  ISETP.GE.AND P0, PT, R11, UR8, PT ;  /* 0x000000080b007c0c */ /* 0x000fe2000bf06270 */
[----:B--2-4-:R0:W2:Y:S04]  /*106d0*/  SHFL.IDX PT, R3, R20, 0x1, 0x1c1f ;  /* 0x003c1f0014037f89 */ /* 0x0140a800000e0000 */
[----:B-1----:R0:W1:Y:S08]  /*106e0*/  SHFL.IDX PT, R2, R0, 0x1, 0x1c1f ;  /* 0x003c1f0000027f89 */ /* 0x00207000000e0000 */
[----:B0-----:R-:W-:Y:S05]  /*106f0*/  @P0 BRA `(.L_x_11285) ;  /* 0x0000001400c00947 */ /* 0x001fea0003800000 */
[----:B------:R-:W-:Y:S01]  /*10700*/  ULDC UR6, c[0x0][0xac8] ;  /* 0x0002b20000067ab9 */ /* 0x000fe20000000800 */
[----:B------:R-:W-:Y:S01]  /*10710*/  VIADD R21, R19, 0xe8 ;  /* 0x000000e813157836 */ /* 0x000fe20000000000 */
[----:B------:R-:W-:Y:S01]  /*10720*/  ISETP.GE.AND P5, PT, R233, UR6, PT ;  /* 0x00000006e9007c0c */ /* 0x000fe2000bfa6270 */
[C---:B------:R-:W-:Y:S01]  /*10730*/  VIADD R11, R19.reuse, 0xf0 ;  /* 0x000000f0130b7836 */ /* 0x040fe20000000000 */
[----:B------:R-:W-:Y:S02]  /*10740*/  ISETP.GE.AND P4, PT, R19, UR6, PT ;  /* 0x0000000613007c0c */ /* 0x000fe4000bf86270 */
[----:B------:R-:W-:Y:S02]  /*10750*/  ISETP.GE.AND P2, PT, R232, UR6, PT ;  /* 0x00000006e8007c0c */ /* 0x000fe4000bf46270 */
[----:B------:R-:W-:Y:S02]  /*10760*/  ISETP.GE.AND P1, PT, R231, UR6, PT ;  /* 0x00000006e7007c0c */ /* 0x000fe4000bf26270 */
[----:B------:R-:W-:-:S02]  /*10770*/  ISETP.GE.AND P0, PT, R230, UR6, PT ;  /* 0x00000006e6007c0c */ /* 0x000fc4000bf06270 */
[----:B------:R-:W-:-:S03]  /*10780*/  SHF.R.S32.HI R0, RZ, 0x1f, R21 ;  /* 0x0000001fff007819 */ /* 0x000fc60000011415 */
[-C--:B-1----:R-:W-:Y:S02]  /*10790*/  @!P5 LEA R6, P3, R233, R2.reuse, 0x2 ;  /* 0x00000002e906d211 */ /* 0x082fe400078610ff */
[----:B--2---:R-:W-:Y:S02]  /*107a0*/  @!P4 IMAD.WIDE R4, R19, 0x4, R2 ;  /* 0x000000041304c825 */ /* 0x004fe400078e0202 */
        /* <DEDUP_REMOVED lines=126> */
.L_x_11276:
        /* <DEDUP_REMOVED lines=27> */
.L_x_11288:
        /* <DEDUP_REMOVED lines=35> */
[----:B------:R-:W-:Y:S02]  /*11370*/  IMAD.IADD R21, R13, 0x1, R21 ;  /* 0x000000010d157824 */ /* 0x000fe400078e0215 */
[----:B------:R-:W-:Y:S02]  /*11380*/  IMAD.MOV R12, RZ, RZ, -R15 ;  /* 0x000000ffff0c7224 */ /* 0x000fe400078e0a0f */
[----:B-1----:R-:W-:Y:S01]  /*11390*/  IMAD.WIDE.U32 R2, R6, R5, RZ ;  /* 0x0000000506027225 */ /* 0x002fe200078e00ff */
[----:B------:R-:W-:Y:S01]  /*113a0*/  IADD3.X R6, R21, R17, R20, P1, P3 ;  /* 0x0000001115067210 */ /* 0x000fe20000fe6414 */
[----:B------:R-:W1:Y:S02]  /*113b0*/  @!P0 LDC R27, c[0x0][0xb54] ;  /* 0x0002d500ff1b8b82 */ /* 0x000e640000000800 */
[----:B------:R-:W-:Y:S01]  /*113c0*/  IMAD R7, R7, R5, RZ ;  /* 0x0000000507077224 */ /* 0x000fe200078e02ff */
[----:B------:R-:W-:Y:S01]  /*113d0*/  IADD3 R2, P0, P1, R15, R4, R2 ;  /* 0x000000040f027210 */ /* 0x000fe2000791e002 */
[----:B------:R-:W-:Y:S01]  /*113e0*/  IMAD R5, R29, R12, R25 ;  /* 0x0000000c1d057224 */ /* 0x000fe200078e0219 */
[----:B------:R-:W-:Y:S01]  /*113f0*/  SHF.R.S32.HI R15, RZ, 0x1f, R15 ;  /* 0x0000001fff0f7819 */ /* 0x000fe2000001140f */
[----:B------:R-:W-:-:S02]  /*11400*/  IMAD.IADD R7, R3, 0x1, R7 ;  /* 0x0000000103077824 */ /* 0x000fc400078e0207 */
[----:B--2---:R-:W-:-:S03]  /*11410*/  IMAD R4, R9, R5, RZ ;  /* 0x0000000509047224 */ /* 0x004fc600078e02ff */
        /* <DEDUP_REMOVED lines=9> */
.L_x_11290:
[----:B------:R-:W-:Y:S05]  /*114b0*/  BSYNC B1 ;  /* 0x0000000000017941 */ /* 0x000fea0003800000 */
.L_x_11289:
[----:B------:R-:W-:Y:S05]  /*114c0*/  @P2 BRA `(.L_x_11285) ;  /* 0x00000008004c2947 */ /* 0x000fea0003800000 */
[----:B------:R-:W1:Y:S01]  /*114d0*/  LDC R13, c[0x0][0xbe8] ;  /* 0x0002fa00ff0d7b82 */ /* 0x000e620000000800 */
[----:B0-----:R-:W-:Y:S01]  /*114e0*/  SHF.R.S32.HI R3, RZ, 0x1f, R28 ;  /* 0x0000001fff037819 */ /* 0x001fe2000001141c */
[----:B------:R-:W-:Y:S01]  /*114f0*/  ULDC.64 UR6, c[0x0][0xaa0] ;  /* 0x0002a80000067ab9 */ /* 0x000fe20000000a00 */
[----:B------:R-:W-:Y:S01]  /*11500*/  BSSY B1, `(.L_x_11291) ;  /* 0x000004d000017945 */ /* 0x000fe20003800000 */
[----:B------:R-:W-:Y:S01]  /*11510*/  IMAD R2, R20, UR6, RZ ;  /* 0x0000000614027c24 */ /* 0x000fe2000f8e02ff */
[----:B------:R-:W-:-:S03]  /*11520*/  LEA.HI R4, R3, R28, RZ, 0x3 ;  /* 0x0000001c03047211 */ /* 0x000fc600078f18ff */
[C---:B------:R-:W-:Y:S01]  /*11530*/  IMAD R5, R11.reuse, UR7, R2 ;  /* 0x000000070b057c24 */ /* 0x040fe2000f8e0202 */
[----:B------:R-:W-:Y:S01]  /*11540*/  LOP3.LUT R9, R4, 0xfffffff8, RZ, 0xc0, !PT ;  /* 0xfffffff804097812 */ /* 0x000fe200078ec0ff */
[----:B------:R-:W-:Y:S01]  /*11550*/  IMAD.WIDE.U32 R2, R11, UR6, RZ ;  /* 0x000000060b027c25 */ /* 0x000fe2000f8e00ff */
[----:B------:R-:W-:Y:S01]  /*11560*/  SHF.R.S32.HI R11, RZ, 0x3, R4 ;  /* 0x00000003ff0b7819 */ /* 0x000fe20000011404 */
[----:B------:R-:W-:Y:S02]  /*11570*/  ULDC.64 UR6, c[0x0][0xae8] ;  /* 0x0002ba0000067ab9 */ /* 0x000fe40000000a00 */
[----:B------:R-:W-:Y:S02]  /*11580*/  IMAD.IADD R28, R28, 0x1, -R9 ;  /* 0x000000011c1c7824 */ /* 0x000fe400078e0a09 */
[----:B------:R-:W-:Y:S02]  /*11590*/  IMAD.IADD R3, R3, 0x1, R5 ;  /* 0x0000000103037824 */ /* 0x000fe400078e0205 */
[----:B------:R-:W-:-:S02]  /*115a0*/  IMAD R4, R28, 0x20, R11 ;  /* 0x000000201c047824 */ /* 0x000fc400078e020b */
[----:B------:R-:W-:Y:S01]  /*115b0*/  IMAD.WIDE.U32 R2, R23, UR6, R2 ;  /* 0x0000000617027c25 */ /* 0x000fe2000f8e0002 */
[----:B-1----:R-:W-:-:S03]  /*115c0*/  ISETP.NE.AND P0, PT, R13, 0x1, PT ;  /* 0x000000010d00780c */ /* 0x002fc60003f05270 */
[----:B------:R-:W-:Y:S02]  /*115d0*/  VIADD R9, R4, UR42 ;  /* 0x0000002a04097c36 */ /* 0x000fe40008000000 */
[----:B------:R-:W-:Y:S01]  /*115e0*/  IMAD R3, R23, UR7, R3 ;  /* 0x0000000717037c24 */ /* 0x000fe2000f8e0203 */
[----:B------:R-:W-:Y:S01]  /*115f0*/  ULDC.64 UR6, c[0x0][0xaf0] ;  /* 0x0002bc0000067ab9 */ /* 0x000fe20000000a00 */
[----:B------:R-:W-:Y:S02]  /*11600*/  IMAD.MOV.U32 R5, RZ, RZ, R9 ;  /* 0x000000ffff057224 */ /* 0x000fe400078e0009 */
[----:B------:R-:W-:-:S04]  /*11610*/  IMAD.WIDE.U32 R2, R205, UR6, R2 ;  /* 0x00000006cd027c25 */ /* 0x000fc8000f8e0002 */
[----:B------:R-:W0:Y:S08]  /*11620*/  @P0 LDC R6, c[0x0][0xbec] ;  /* 0x0002fb00ff060b82 */ /* 0x000e300000000800 */
[----:B------:R-:W1:Y:S01]  /*11630*/  @P0 LDC R7, c[0x0][0xbf0] ;  /* 0x0002fc00ff070b82 */ /* 0x000e620000000800 */
[----:B0-----:R-:W-:-:S04]  /*11640*/  @P0 IMAD.HI.U32 R4, R9, R6, RZ ;  /* 0x0000000609040227 */ /* 0x001fc800078e00ff */
[----:B------:R-:W-:Y:S01]  /*11650*/  IMAD R6, R24, UR6, RZ ;  /* 0x0000000618067c24 */ /* 0x000fe2000f8e02ff */
[----:B-1----:R-:W-:-:S03]  /*11660*/  @P0 SHF.R.U32.HI R5, RZ, R7, R4 ;  /* 0x00000007ff050219 */ /* 0x002fc60000011604 */
        /* <DEDUP_REMOVED lines=10> */
[----:B------:R-:W-:Y:S01]  /*11710*/  ULDC.64 UR6, c[0x0][0xad8] ;  /* 0x0002b60000067ab9 */ /* 0x000fe20000000a00 */
[----:B------:R-:W-:Y:S02]  /*11720*/  VIADD R6, R11, UR42 ;  /* 0x0000002a0b067c36 */ /* 0x000fe40008000000 */
        /* <DEDUP_REMOVED lines=42> */
.L_x_11292:
[----:B------:R-:W-:Y:S05]  /*119d0*/  BSYNC B1 ;  /* 0x0000000000017941 */ /* 0x000fea0003800000 */
.L_x_11291:
        /* <DEDUP_REMOVED lines=21> */
.L_x_11294:
[----:B------:R-:W-:Y:S05]  /*11b30*/  BSYNC B1 ;  /* 0x0000000000017941 */ /* 0x000fea0003800000 */
.L_x_11293:
        /* <DEDUP_REMOVED lines=21> */
.L_x_11296:
[----:B------:R-:W-:Y:S05]  /*11c90*/  BSYNC B1 ;  /* 0x0000000000017941 */ /* 0x000fea0003800000 */
.L_x_11295:
[----:B0-----:R-:W-:Y:S01]  /*11ca0*/  VIADD R0, R6, 0x60 ;  /* 0x0000006006007836 */ /* 0x001fe20000000000 */
[----:B--2-4-:R-:W2:Y:S04]  /*11cb0*/  SHFL.IDX PT, R4, R4, 0x3, 0x181f ;  /* 0x00781f0004047f89 */ /* 0x014ea800000e0000 */
[----:B------:R-:W-:Y:S01]  /*11cc0*/  ISETP.GE.AND P0, PT, R0, R13, PT ;  /* 0x0000000d0000720c */ /* 0x000fe20003f06270 */
[----:B-1-3--:R1:W3:-:S12]  /*11cd0*/  SHFL.IDX PT, R2, R5, 0x3, 0x181f ;  /* 0x00781f0005027f89 */ /* 0x00a2d800000e0000 */
[----:B-1----:R-:W-:Y:S05]  /*11ce0*/  @P0 BRA `(.L_x_11285) ;  /* 0x0000000000440947 */ /* 0x002fea0003800000 */
[----:B------:R-:W-:Y:S02]  /*11cf0*/  ULDC UR6, c[0x0][0xac8] ;  /* 0x0002b20000067ab9 */ /* 0x000fe40000000800 */
[----:B------:R-:W-:Y:S02]  /*11d00*/  ISETP.GE.AND P3, PT, R7, UR6, PT ;  /* 0x0000000607007c0c */ /* 0x000fe4000bf66270 */
[----:B------:R-:W-:Y:S02]  /*11d10*/  ISETP.GE.AND P2, PT, R9, UR6, PT ;  /* 0x0000000609007c0c */ /* 0x000fe4000bf46270 */
[----:B------:R-:W-:Y:S02]  /*11d20*/  ISETP.GE.AND P1, PT, R11, UR6, PT ;  /* 0x000000060b007c0c */ /* 0x000fe4000bf26270 */
[----:B------:R-:W-:-:S07]  /*11d30*/  ISETP.GE.AND P0, PT, R15, UR6, PT ;  /* 0x000000060f007c0c */ /* 0x000fce000bf06270 */
[----:B---3--:R-:W-:-:S04]  /*11d40*/  @!P3 LEA R6, P4, R7, R2, 0x1 ;  /* 0x000000020706b211 */ /* 0x008fc800078808ff */
[----:B--2---:R-:W-:Y:S02]  /*11d50*/  @!P3 LEA.HI.X R7, R7, R4, R12, 0x1, P4 ;  /* 0x000000040707b211 */ /* 0x004fe400020f0c0c */
        /* <DEDUP_REMOVED lines=10> */
.L_x_11285:
[----:B------:R-:W-:Y:S05]  /*11e00*/  BSYNC B0 ;  /* 0x0000000000007941 */ /* 0x000fea0003800000 */
.L_x_11275:
[----:B------:R-:W-:Y:S02]  /*11e10*/  ULDC UR6, c[0x0][0xc3c] ;  /* 0x00030f0000067ab9 */ /* 0x000fe40000000800 */
[----:B------:R-:W-:-:S06]  /*11e20*/  UISETP.GE.AND UP0, UPT, UR5, UR6, UPT ;  /* 0x000000060500728c */ /* 0x000fcc000bf06270 */
[----:B------:R-:W-:-:S13]  /*11e30*/  PLOP3.LUT P0, PT, PT, PT, UP0, 0x80, 0x0 ;  /* 0x000000000000781c */ /* 0x000fda0003f0f008 */
[----:B------:R-:W-:Y:S05]  /*11e40*/  @!P0 BRA `(.L_x_11297) ;  /* 0xfffffef000b48947 */ /* 0x000fea000383ffff */
[----:B------:R-:W-:Y:S05]  /*11e50*/  EXIT ;  /* 0x000000000000794d */ /* 0x000fea0003800000 */
.L_x_11192:
        /* <DEDUP_REMOVED lines=18> */
.L_x_11298:
        /* <DEDUP_REMOVED lines=43> */
.L_x_11302:
        /* <DEDUP_REMOVED lines=39> */
.L_x_11300:
        /* <DEDUP_REMOVED lines=12> */
.L_x_11303:
        /* <DEDUP_REMOVED lines=63> */
.L_x_11304:
        /* <DEDUP_REMOVED lines=61> */
.L_x_11305:
[----:B01----:R-:W-:-:S05]  /*12d20*/  LOP3.LUT R3, RZ, R2, RZ, 0x33, !PT ;  /* 0x00000002ff037212 */ /* 0x003fca00078e33ff */
[----:B------:R-:W-:-:S05]  /*12d30*/  IMAD.IADD R2, R4, 0x1, R3 ;  /* 0x0000000104027824 */ /* 0x000fca00078e0203 */
[----:B------:R1:W-:Y:S01]  /*12d40*/  STL [R1+0x4], R2 ;  /* 0x0000040201007387 */ /* 0x0003e20000100800 */
[----:B------:R-:W-:Y:S05]  /*12d50*/  BRA `(.L_x_11306) ;  /* 0x0000000000107947 */ /* 0x000fea0003800000 */
.L_x_11301:
[----:B------:R-:W-:Y:S01]  /*12d60*/  IMAD.U32 R2, RZ, RZ, UR6 ;  /* 0x00000006ff027e24 */ /* 0x000fe2000f8e00ff */
[----:B------:R0:W-:Y:S04]  /*12d70*/  STL [R1+0x4], RZ ;  /* 0x000004ff01007387 */ /* 0x0001e80000100800 */
[----:B------:R0:W-:Y:S04]  /*12d80*/  STL [R1+0x8], RZ ;  /* 0x000008ff01007387 */ /* 0x0001e80000100800 */
[----:B------:R0:W-:Y:S02]  /*12d90*/  STL [R1], R2 ;  /* 0x0000000201007387 */ /* 0x0001e40000100800 */
.L_x_11306:
        /* <DEDUP_REMOVED lines=10> */
.L_x_11299:
        /* <DEDUP_REMOVED lines=30> */
.L_x_11419:
[----:B--23--:R-:W2:Y:S01]  /*13020*/  LDL R9, [R1+0xc] ;  /* 0x00000c0001097983 */ /* 0x00cea20000100800 */
        /* <DEDUP_REMOVED lines=46> */
.L_x_11308:
        /* <DEDUP_REMOVED lines=16> */
.L_x_11309:
[----:B------:R-:W-:Y:S05]  /*13410*/  @!P1 BRA `(.L_x_11310) ;  /* 0x00000000000c9947 */ /* 0x000fea0003800000 */
[----:B------:R-:W3:Y:S04]  /*13420*/  LDG.E R6, desc[UR40][R2.64] ;  /* 0x0000002802067981 */ /* 0x000ee8000c1e1900 */
[----:B------:R-:W3:Y:S02]  /*13430*/  LDG.E R2, desc[UR40][R2.64+0x4] ;  /* 0x0000042802027981 */ /* 0x000ee4000c1e1900 */
[----:B---3--:R-:W-:-:S07]  /*13440*/  IMAD.IADD R6, R2, 0x1, -R6 ;  /* 0x0000000102067824 */ /* 0x008fce00078e0a06 */
.L_x_11310:
        /* <DEDUP_REMOVED lines=34> */
.L_x_11313:
[----:B------:R-:W-:-:S13]  /*13670*/  ISETP.NE.AND P0, PT, R3, 0x1, PT ;  /* 0x000000010300780c */ /* 0x000fda0003f05270 */
[----:B------:R-:W2:Y:S02]  /*13680*/  @P0 LDC.64 R4, c[0x0][0x9e8] ;  /* 0x00027a00ff040b82 */ /* 0x000ea40000000a00 */
[----:B--2---:R-:W-:-:S05]  /*13690*/  @P0 IMAD.HI.U32 R4, R8, R4, RZ ;  /* 0x0000000408040227 */ /* 0x004fca00078e00ff */
[----:B------:R-:W-:-:S07]  /*136a0*/  @P0 SHF.R.U32.HI R8, RZ, R5, R4 ;  /* 0x00000005ff080219 */ /* 0x000fce0000011604 */
.L_x_11314:
[----:B------:R-:W-:Y:S05]  /*136b0*/  BSYNC B0 ;  /* 0x0000000000007941 */ /* 0x000fea0003800000 */
.L_x_11312:
[----:B------:R-:W-:-:S05]  /*136c0*/  IMAD R8, R8, R3, R3 ;  /* 0x0000000308087224 */ /* 0x000fca00078e0203 */
[----:B------:R-:W-:-:S07]  /*136d0*/  VIMNMX R2, R2, R8, PT ;  /* 0x0000000802027248 */ /* 0x000fce0003fe0100 */
.L_x_11311:
        /* <DEDUP_REMOVED lines=25> */
.L_x_11317:
[----:B------:R-:W-:-:S13]  /*13870*/  ISETP.NE.AND P0, PT, R3, 0x1, PT ;  /* 0x000000010300780c */ /* 0x000fda0003f05270 */
[----:B--2---:R-:W2:Y:S02]  /*13880*/  @P0 LDC.64 R4, c[0x0][0x9e8] ;  /* 0x00027a00ff040b82 */ /* 0x004ea40000000a00 */
[----:B--2---:R-:W-:-:S05]  /*13890*/  @P0 IMAD.HI.U32 R4, R6, R4, RZ ;  /* 0x0000000406040227 */ /* 0x004fca00078e00ff */
[----:B------:R-:W-:-:S07]  /*138a0*/  @P0 SHF.R.U32.HI R6, RZ, R5, R4 ;  /* 0x00000005ff060219 */ /* 0x000fce0000011604 */
.L_x_11318:
[----:B------:R-:W-:Y:S05]  /*138b0*/  BSYNC B0 ;  /* 0x0000000000007941 */ /* 0x000fea0003800000 */
.L_x_11316:
[----:B------:R-:W-:-:S05]  /*138c0*/  IMAD R3, R6, R3, RZ ;  /* 0x0000000306037224 */ /* 0x000fca00078e02ff */
[----:B------:R-:W-:-:S07]  /*138d0*/  VIMNMX R2, R2, R3, !PT ;  /* 0x0000000302027248 */ /* 0x000fce0007fe0100 */
.L_x_11315:
        /* <DEDUP_REMOVED lines=44> */
.L_x_11320:
[----:B------:R-:W-:Y:S05]  /*13ba0*/  BSYNC B0 ;  /* 0x0000000000007941 */ /* 0x000fea0003800000 */
.L_x_11319:
        /* <DEDUP_REMOVED lines=26> */
.L_x_11322:
        /* <DEDUP_REMOVED lines=20> */
.L_x_11325:
[----:B------:R-:W-:Y:S05]  /*13e90*/  BSYNC B6 ;  /* 0x0000000000067941 */ /* 0x000fea0003800000 */
.L_x_11324:
        /* <DEDUP_REMOVED lines=20> */
.L_x_11328:
        /* <DEDUP_REMOVED lines=15> */
.L_x_11327:
[----:B------:R-:W-:Y:S05]  /*140d0*/  BSYNC B6 ;  /* 0x0000000000067941 */ /* 0x000fea0003800000 */
.L_x_11326:
        /* <DEDUP_REMOVED lines=24> */
.L_x_11435:
        /* <DEDUP_REMOVED lines=9> */
.L_x_11438:
        /* <DEDUP_REMOVED lines=24> */
.L_x_11332:
[----:B------:R-:W4:Y:S04]  /*14470*/  LDL R0, [R1+0x10] ;  /* 0x0000100001007983 */ /* 0x000f280000100800 */
[----:B---3--:R-:W3:Y:S01]  /*14480*/  LDL R2, [R1+0x14] ;  /* 0x0000140001027983 */ /* 0x008ee20000100800 */
[----:B----4-:R-:W-:Y:S01]  /*14490*/  IMAD R0, R0, 0x8, R19 ;  /* 0x0000000800007824 */ /* 0x010fe200078e0213 */
[----:B---3--:R-:W-:-:S04]  /*144a0*/  SHF.L.U32 R2, R2, 0x1f, RZ ;  /* 0x0000001f02027819 */ /* 0x008fc800000006ff */
[----:B------:R-:W3:Y:S02]  /*144b0*/  SYNCS.PHASECHK.TRANS64.TRYWAIT P0, [R0+URZ+0x22840], R2 ;  /* 0x02284002000075a7 */ /* 0x000ee4000800017f */
[----:B---3--:R-:W-:Y:S05]  /*144c0*/  @!P0 BRA `(.L_x_11333) ;  /* 0x0000004c00f88947 */ /* 0x008fea0003800000 */
.L_x_11439:
        /* <DEDUP_REMOVED lines=11> */
.L_x_11334:
[----:B-1----:R-:W4:Y:S04]  /*14580*/  LDL R4, [R1+0x10] ;  /* 0x0000100001047983 */ /* 0x002f280000100800 */
[----:B------:R-:W2:Y:S04]  /*14590*/  LDL R3, [R1+0x20] ;  /* 0x0000200001037983 */ /* 0x000ea80000100800 */
[----:B---3--:R-:W3:Y:S01]  /*145a0*/  LDL R2, [R1+0x18] ;  /* 0x0000180001027983 */ /* 0x008ee20000100800 */
[----:B------:R-:W-:Y:S01]  /*145b0*/  R2UR UR9, R0 ;  /* 0x00000000000972ca */ /* 0x000fe200000e0000 */
[----:B------:R-:W-:Y:S01]  /*145c0*/  UIADD3 UR6, UP0, UR38, 0x370, URZ ;  /* 0x0000037026067890 */ /* 0x000fe2000ff1e03f */
[----:B------:R-:W-:Y:S01]  /*145d0*/  R2UR UR12, R17 ;  /* 0x00000000110c72ca */ /* 0x000fe200000e0000 */
[----:B------:R-:W-:Y:S01]  /*145e0*/  UMOV UR5, 0x14f00000 ;  /* 0x14f0000000057882 */ /* 0x000fe20000000000 */
[----:B-----5:R-:W-:Y:S01]  /*145f0*/  R2UR UR13, R16 ;  /* 0x00000000100d72ca */ /* 0x020fe200000e0000 */
[----:B------:R-:W-:Y:S01]  /*14600*/  UIADD3.X UR7, URZ, UR39, URZ, UP0, !UPT ;  /* 0x000000273f077290 */ /* 0x000fe200087fe43f */
[----:B------:R-:W-:Y:S01]  /*14610*/  PLOP3.LUT P0, PT, PT, PT, PT, 0x80, 0x0 ;  /* 0x000000000000781c */ /* 0x000fe20003f0f070 */
[----:B------:R-:W-:Y:S01]  /*14620*/  UMOV UR10, URZ ;  /* 0x0000003f000a7c82 */ /* 0x000fe20008000000 */
[----:B------:R-:W-:-:S05]  /*14630*/  LOP3.LUT R18, R18, 0xfffffffe, RZ, 0xc0, !PT ;  /* 0xfffffffe12127812 */ /* 0x000fca00078ec0ff */
[----:B------:R-:W-:-:S06]  /*14640*/  UIADD3 UR9, UR9, 0x22830, URZ ;  /* 0x0002283009097890 */ /* 0x000fcc000fffe03f */
[----:B------:R-:W-:Y:S01]  /*14650*/  @P0 LOP3.LUT R18, R18, 0x1, RZ, 0xfc, !PT ;  /* 0x0000000112120812 */ /* 0x000fe200078efcff */
[----:B----4-:R-:W-:Y:S01]  /*14660*/  IMAD R0, R4, 0x3000, R19 ;  /* 0x0000300004007824 */ /* 0x010fe200078e0213 */
[----:B--2---:R-:W-:-:S04]  /*14670*/  R2UR UR11, R3 ;  /* 0x00000000030b72ca */ /* 0x004fc800000e0000 */
[----:B------:R-:W-:Y:S02]  /*14680*/  R2UR UR8, R0 ;  /* 0x00000000000872ca */ /* 0x000fe400000e0000 */
[----:B---3--:R-:W-:-:S11]  /*14690*/  R2UR UR4, R2 ;  /* 0x00000000020472ca */ /* 0x008fd600000e0000 */
[----:B------:R-:W-:Y:S02]  /*146a0*/  UIADD3 UR8, UR8, 0x1c400, URZ ;  /* 0x0001c40008087890 */ /* 0x000fe4000fffe03f */
[----:B------:R-:W-:-:S03]  /*146b0*/  UIMAD UR11, UR11, 0x60, UR4 ;  /* 0x000000600b0b78a4 */ /* 0x000fc6000f8e0204 */
[----:B------:R-:W-:-:S06]  /*146c0*/  UMOV UR4, 0x0 ;  /* 0x0000000000047882 */ /* 0x000fcc0000000000 */
[----:B------:R3:W-:Y:S02]  /*146d0*/  UTMALDG.4D [UR8], [UR6], desc[UR4] ;  /* 0x00000408060075b4 */ /* 0x0007e40008019000 */
[----:B---3--:R-:W-:Y:S01]  /*146e0*/  NOP ;  /* 0x0000000000007918 */ /* 0x008fe20000000000 */
.L_x_11330:
        /* <DEDUP_REMOVED lines=31> */
.L_x_11336:
[----:B------:R-:W-:Y:S05]  /*148e0*/  BSYNC B6 ;  /* 0x0000000000067941 */ /* 0x000fea0003800000 */
.L_x_11335:
        /* <DEDUP_REMOVED lines=124> */
[----:B0-----:R-:W0:Y:S03]  /*150b0*/  SHFL.IDX PT, R6, R2, 0x6, 0x181f ;  /* 0x00d81f0002067f89 */ /* 0x001e2600000e0000 */
[----:B-1----:R-:W-:-:S05]  /*150c0*/  @!P1 LEA R5, P2, R9, R5, 0x1 ;  /* 0x0000000509059211 */ /* 0x002fca00078408ff */
[----:B0-----:R-:W-:-:S04]  /*150d0*/  @!P1 IMAD.X R6, RZ, RZ, R6, P2 ;  /* 0x000000ffff069224 */ /* 0x001fc800010e0606 */
[----:B------:R-:W-:Y:S02]  /*150e0*/  @!P1 IMAD.MOV.U32 R7, RZ, RZ, R6 ;  /* 0x000000ffff079224 */ /* 0x000fe400078e0006 */
[----:B------:R-:W-:Y:S02]  /*150f0*/  @!P1 IMAD.MOV.U32 R6, RZ, RZ, R5 ;  /* 0x000000ffff069224 */ /* 0x000fe400078e0005 */
[----:B------:R0:W1:Y:S04]  /*15100*/  SHFL.IDX PT, R5, R2, 0x7, 0x181f ;  /* 0x00f81f0002057f89 */ /* 0x00006800000e0000 */
[----:B------:R0:W-:Y:S02]  /*15110*/  @!P1 LDGSTS.E.BYPASS.LTC128B.128 [R8+0x1b400], desc[UR40][R6.64], !P0 ;  /* 0x1b40000006089fae */ /* 0x0001e4000c101d68 */
.L_x_11456:
[----:B------:R-:W-:-:S05]  /*15120*/  VIADD R3, R3, 0x70 ;  /* 0x0000007003037836 */ /* 0x000fca0000000000 */
[----:B------:R-:W-:-:S13]  /*15130*/  ISETP.GE.AND P1, PT, R3, R4, PT ;  /* 0x000000040300720c */ /* 0x000fda0003f26270 */
[----:B0-----:R-:W-:-:S05]  /*15140*/  @!P1 LEA R2, P2, R9, R0, 0x1 ;  /* 0x0000000009029211 */ /* 0x001fca00078408ff */
[----:B-1----:R-:W-:-:S05]  /*15150*/  @!P1 IMAD.X R3, RZ, RZ, R5, P2 ;  /* 0x000000ffff039224 */ /* 0x002fca00010e0605 */
[----:B------:R-:W-:Y:S01]  /*15160*/  @!PT LDS RZ, [RZ] ;  /* 0x00000000fffff984 */ /* 0x000fe20000000800 */
[----:B------:R-:W-:Y:S01]  /*15170*/  @!PT LDS RZ, [RZ] ;  /* 0x00000000fffff984 */ /* 0x000fe20000000800 */
[----:B------:R-:W-:Y:S01]  /*15180*/  @!PT LDS RZ, [RZ] ;  /* 0x00000000fffff984 */ /* 0x000fe20000000800 */
[----:B------:R0:W-:Y:S01]  /*15190*/  @!P1 LDGSTS.E.BYPASS.LTC128B.128 [R8+0x1bc00], desc[UR40][R2.64], !P0 ;  /* 0x1bc0000002089fae */ /* 0x0001e2000c101d68 */
[----:B------:R-:W-:Y:S01]  /*151a0*/  PLOP3.LUT P0, PT, PT, PT, PT, 0x80, 0x0 ;  /* 0x000000000000781c */ /* 0x000fe20003f0f070 */
[----:B------:R-:W-:-:S12]  /*151b0*/  NOP ;  /* 0x0000000000007918 */ /* 0x000fd80000000000 */
.L_x_11338:
        /* <DEDUP_REMOVED lines=18> */
.L_x_11457:
[----:B------:R-:W-:Y:S05]  /*152e0*/  BSYNC B0 ;  /* 0x0000000000007941 */ /* 0x000fea0003800000 */
.L_x_11339:
[----:B------:R-:W-:Y:S01]  /*152f0*/  LOP3.LUT P0, RZ, R18, 0x1, RZ, 0xc0, !PT ;  /* 0x0000000112ff7812 */ /* 0x000fe2000780c0ff */
[----:B------:R-:W-:-:S12]  /*15300*/  BSSY B0, `(.L_x_11341) ;  /* 0x000005b000007945 */ /* 0x000fd80003800000 */
[----:B------:R-:W-:Y:S05]  /*15310*/  @!P0 BRA `(.L_x_11342) ;  /* 0x0000000400648947 */ /* 0x000fea0003800000 */
[----:B------:R-:W2:Y:S04]  /*15320*/  LDL R2, [R1+0x10] ;  /* 0x0000100001027983 */ /* 0x000ea80000100800 */
[----:B------:R-:W0:Y:S01]  /*15330*/  LDL R4, [R1+0x14] ;  /* 0x0000140001047983 */ /* 0x000e220000100800 */
[----:B------:R-:W-:Y:S01]  /*15340*/  BSSY B1, `(.L_x_11343) ;  /* 0x0000008000017945 */ /* 0x000fe20003800000 */
[----:B------:R-:W1:Y:S02]  /*15350*/  S2R R3, SR_TID.X ;  /* 0x0000000000037919 */ /* 0x000e640000002100 */
[----:B-1----:R-:W-:-:S04]  /*15360*/  LOP3.LUT R3, R3, 0x7f, RZ, 0xc0, !PT ;  /* 0x0000007f03037812 */ /* 0x002fc800078ec0ff */
[----:B------:R-:W-:Y:S01]  /*15370*/  ISETP.NE.AND P1, PT, R3, RZ, PT ;  /* 0x000000ff0300720c */ /* 0x000fe20003f25270 */
[----:B--2---:R-:W-:Y:S01]  /*15380*/  IMAD R2, R2, 0x8, R19 ;  /* 0x0000000802027824 */ /* 0x004fe200078e0213 */
[----:B0-----:R-:W-:-:S04]  /*15390*/  SHF.L.U32 R0, R4, 0x1f, RZ ;  /* 0x0000001f04007819 */ /* 0x001fc800000006ff */
[----:B------:R-:W0:Y:S02]  /*153a0*/  SYNCS.PHASECHK.TRANS64.TRYWAIT P0, [R2+URZ+0x22860], R0 ;  /* 0x02286000020075a7 */ /* 0x000e24000800017f */
[----:B0-----:R-:W-:Y:S05]  /*153b0*/  @!P0 BRA `(.L_x_11344) ;  /* 0x0000004800f88947 */ /* 0x001fea0003800000 */
.L_x_11458:
[----:B------:R-:W-:Y:S05]  /*153c0*/  BSYNC B1 ;  /* 0x0000000000017941 */ /* 0x000fea0003800000 */
.L_x_11343:
        /* <DEDUP_REMOVED lines=9> */
.L_x_11346:
[----:B------:R-:W-:Y:S05]  /*15460*/  BSYNC B1 ;  /* 0x0000000000017941 */ /* 0x000fea0003800000 */
.L_x_11345:
[----:B0-----:R-:W2:Y:S04]  /*15470*/  LDL R0, [R1+0x10] ;  /* 0x0000100001007983 */ /* 0x001ea80000100800 */
[----:B------:R-:W3:Y:S04]  /*15480*/  LDL R4, [R1+0x18] ;  /* 0x0000180001047983 */ /* 0x000ee80000100800 */
        /* <DEDUP_REMOVED lines=9> */
[----:B---3--:R-:W-:Y:S02]  /*15520*/  IMAD R3, R3, 0x60, R4 ;  /* 0x0000006003037824 */ /* 0x008fe400078e0204 */
[----:B------:R-:W-:-:S07]  /*15530*/  VIADD R4, R0, 0x400 ;  /* 0x0000040000047836 */ /* 0x000fce0000000000 */
.L_x_11347:
        /* <DEDUP_REMOVED lines=15> */
.L_x_11348:
        /* <DEDUP_REMOVED lines=15> */
.L_x_11349:
        /* <DEDUP_REMOVED lines=15> */
.L_x_11350:
        /* <DEDUP_REMOVED lines=10> */
.L_x_11342:
[----:B------:R-:W-:Y:S05]  /*158b0*/  BSYNC B0 ;  /* 0x0000000000007941 */ /* 0x000fea0003800000 */
.L_x_11341:
        /* <DEDUP_REMOVED lines=61> */
.L_x_11357:
        /* <DEDUP_REMOVED lines=8> */
.L_x_11459:
[----:B------:R-:W-:Y:S05]  /*15d10*/  BSYNC B3 ;  /* 0x0000000000037941 */ /* 0x000fea0003800000 */
.L_x_11358:
        /* <DEDUP_REMOVED lines=9> */
.L_x_11361:
[----:B------:R-:W-:Y:S05]  /*15db0*/  BSYNC B3 ;  /* 0x0000000000037941 */ /* 0x000fea0003800000 */
.L_x_11360:
        /* <DEDUP_REMOVED lines=13> */
.L_x_11362:
        /* <DEDUP_REMOVED lines=13> */
.L_x_11460:
[----:B------:R-:W-:Y:S05]  /*15f60*/  BSYNC B3 ;  /* 0x0000000000037941 */ /* 0x000fea0003800000 */
.L_x_11363:
        /* <DEDUP_REMOVED lines=11> */
.L_x_11366:
[----:B------:R-:W-:Y:S05]  /*16020*/  BSYNC B3 ;  /* 0x0000000000037941 */ /* 0x000fea0003800000 */
.L_x_11365:
        /* <DEDUP_REMOVED lines=10> */
.L_x_11367:
        /* <DEDUP_REMOVED lines=15> */
.L_x_11368:
        /* <DEDUP_REMOVED lines=15> */
.L_x_11369:
        /* <DEDUP_REMOVED lines=15> */
.L_x_11370:
        /* <DEDUP_REMOVED lines=10> */
.L_x_11356:
[----:B------:R-:W-:Y:S05]  /*16440*/  BSYNC B1 ;  /* 0x0000000000017941 */ /* 0x000fea0003800000 */
.L_x_11355:
[----:B------:R-:W2:Y:S02]  /*16450*/  LDL.LU R5, [R1+0x30] ;  /* 0x0000300001057983 */ /* 0x000ea40000300800 */
[----:B--2---:R-:W-:-:S07]  /*16460*/  VIADD R0, R5, 0xfffffffd ;  /* 0xfffffffd05007836 */ /* 0x004fce0000000000 */
.L_x_11354:
[----:B------:R-:W-:Y:S05]  /*16470*/  BSYNC B2 ;  /* 0x0000000000027941 */ /* 0x000fea0003800000 */
.L_x_11353:
[----:B------:R-:W-:-:S05]  /*16480*/  VIADD R8, R8, 0xfffffffe ;  /* 0xfffffffe08087836 */ /* 0x000fca0000000000 */
[----:B------:R-:W-:-:S13]  /*16490*/  ISETP.NE.AND P0, PT, R8, R4, PT ;  /* 0x000000040800720c */ /* 0x000fda0003f05270 */
[----:B------:R-:W-:Y:S05]  /*164a0*/  @!P0 BRA `(.L_x_11352) ;  /* 0x0000001400008947 */ /* 0x000fea0003800000 */
.L_x_11403:
        /* <DEDUP_REMOVED lines=35> */
.L_x_11373:
        /* <DEDUP_REMOVED lines=8> */
.L_x_11461:
[----:B------:R-:W-:Y:S05]  /*16760*/  BSYNC B2 ;  /* 0x0000000000027941 */ /* 0x000fea0003800000 */
.L_x_11374:
        /* <DEDUP_REMOVED lines=9> */
.L_x_11377:
[----:B------:R-:W-:Y:S05]  /*16800*/  BSYNC B2 ;  /* 0x0000000000027941 */ /* 0x000fea0003800000 */
.L_x_11376:
        /* <DEDUP_REMOVED lines=12> */
.L_x_11378:
        /* <DEDUP_REMOVED lines=13> */
.L_x_11462:
[----:B------:R-:W-:Y:S05]  /*169a0*/  BSYNC B2 ;  /* 0x0000000000027941 */ /* 0x000fea0003800000 */
.L_x_11379:
        /* <DEDUP_REMOVED lines=11> */
.L_x_11382:
[----:B------:R-:W-:Y:S05]  /*16a60*/  BSYNC B2 ;  /* 0x0000000000027941 */ /* 0x000fea0003800000 */
.L_x_11381:
        /* <DEDUP_REMOVED lines=9> */
.L_x_11383:
        /* <DEDUP_REMOVED lines=15> */
.L_x_11384:
        /* <DEDUP_REMOVED lines=15> */
.L_x_11385:
        /* <DEDUP_REMOVED lines=15> */
.L_x_11386:
        /* <DEDUP_REMOVED lines=10> */
.L_x_11372:
[----:B------:R-:W-:Y:S05]  /*16e70*/  BSYNC B1 ;  /* 0x0000000000017941 */ /* 0x000fea0003800000 */
.L_x_11371:
        /* <DEDUP_REMOVED lines=35> */
.L_x_11389:
        /* <DEDUP_REMOVED lines=8> */
.L_x_11463:
[----:B------:R-:W-:Y:S05]  /*17130*/  BSYNC B2 ;  /* 0x0000000000027941 */ /* 0x000fea0003800000 */
.L_x_11390:
        /* <DEDUP_REMOVED lines=9> */
.L_x_11393:
[----:B------:R-:W-:Y:S05]  /*171d0*/  BSYNC B2 ;  /* 0x0000000000027941 */ /* 0x000fea0003800000 */
.L_x_11392:
        /* <DEDUP_REMOVED lines=13> */
.L_x_11394:
        /* <DEDUP_REMOVED lines=13> */
.L_x_11464:
[----:B------:R-:W-:Y:S05]  /*17380*/  BSYNC B2 ;  /* 0x0000000000027941 */ /* 0x000fea0003800000 */
.L_x_11395:
        /* <DEDUP_REMOVED lines=11> */
.L_x_11398:
[----:B------:R-:W-:Y:S05]  /*17440*/  BSYNC B2 ;  /* 0x0000000000027941 */ /* 0x000fea0003800000 */
.L_x_11397:
        /* <DEDUP_REMOVED lines=10> */
.L_x_11399:
        /* <DEDUP_REMOVED lines=15> */
.L_x_11400:
        /* <DEDUP_REMOVED lines=15> */
.L_x_11401:
        /* <DEDUP_REMOVED lines=15> */
.L_x_11402:
        /* <DEDUP_REMOVED lines=10> */
.L_x_11388:
[----:B------:R-:W-:Y:S05]  /*17860*/  BSYNC B1 ;  /* 0x0000000000017941 */ /* 0x000fea0003800000 */
.L_x_11387:
[----:B------:R-:W2:Y:S01]  /*17870*/  LDL R5, [R1+0x1c] ;  /* 0x00001c0001057983 */ /* 0x000ea20000100800 */
[----:B------:R-:W-:Y:S01]  /*17880*/  VIADD R0, R0, 0xfffffffe ;  /* 0xfffffffe00007836 */ /* 0x000fe20000000000 */
[----:B--2---:R-:W-:-:S13]  /*17890*/  ISETP.GT.AND P0, PT, R6, R5, PT ;  /* 0x000000050600720c */ /* 0x004fda0003f04270 */
[----:B------:R-:W-:Y:S05]  /*178a0*/  @P0 BRA `(.L_x_11403) ;  /* 0xffffffec00000947 */ /* 0x000fea000383ffff */
.L_x_11352:
[----:B------:R-:W-:Y:S05]  /*178b0*/  BSYNC B0 ;  /* 0x0000000000007941 */ /* 0x000fea0003800000 */
.L_x_11351:
        /* <DEDUP_REMOVED lines=25> */
.L_x_11405:
[----:B------:R-:W-:Y:S05]  /*17a50*/  BSYNC B0 ;  /* 0x0000000000007941 */ /* 0x000fea0003800000 */
.L_x_11404:
[----:B------:R-:W-:-:S05]  /*17a60*/  SEL R0, R0, RZ, P0 ;  /* 0x000000ff00007207 */ /* 0x000fca0000000000 */
[----:B------:R3:W-:Y:S02]  /*17a70*/  STL [R1+0x10], R0 ;  /* 0x0000100001007387 */ /* 0x0007e40000100800 */
.L_x_11323:
[----:B------:R-:W-:Y:S05]  /*17a80*/  BSYNC B7 ;  /* 0x0000000000077941 */ /* 0x000fea0003800000 */
.L_x_11321:
        /* <DEDUP_REMOVED lines=13> */
.L_x_11406:
        /* <DEDUP_REMOVED lines=8> */
[----:B0-2---:R-:W-:Y:S02]  /*17be0*/  IMAD.MOV.U32 R10, RZ, RZ, R3 ;  /* 0x000000ffff0a7224 */ /* 0x005fe400078e0003 */
        /* <DEDUP_REMOVED lines=37> */
.L_x_11474:
[----:B------:R-:W-:Y:S02]  /*17e40*/  ULDC UR4, c[0x0][0xc38] ;  /* 0x00030e0000047ab9 */ /* 0x000fe40000000800 */
[----:B------:R-:W-:-:S04]  /*17e50*/  IMAD.U32 R7, RZ, RZ, UR4 ;  /* 0x00000004ff077e24 */ /* 0x000fc8000f8e00ff */
[----:B-1----:R-:W-:-:S04]  /*17e60*/  IMAD R10, R14, R7, RZ ;  /* 0x000000070e0a7224 */ /* 0x002fc800078e02ff */
[----:B------:R-:W-:-:S05]  /*17e70*/  IMAD.IADD R4, R9, 0x1, R10 ;  /* 0x0000000109047824 */ /* 0x000fca00078e020a */
[----:B------:R-:W-:-:S13]  /*17e80*/  ISETP.GT.AND P6, PT, R4, R0, PT ;  /* 0x000000000400720c */ /* 0x000fda0003fc4270 */
[----:B------:R-:W-:Y:S05]  /*17e90*/  @P6 BRA `(.L_x_11409) ;  /* 0x0000000000ac6947 */ /* 0x000fea0003800000 */
.L_x_11412:
        /* <DEDUP_REMOVED lines=37> */
.L_x_11482:
[----:B------:R-:W-:Y:S02]  /*180f0*/  ULDC UR4, c[0x0][0xc38] ;  /* 0x00030e0000047ab9 */ /* 0x000fe40000000800 */
[----:B------:R-:W-:-:S04]  /*18100*/  IMAD.U32 R7, RZ, RZ, UR4 ;  /* 0x00000004ff077e24 */ /* 0x000fc8000f8e00ff */
[----:B-1----:R-:W-:-:S04]  /*18110*/  IMAD R10, R14, R7, RZ ;  /* 0x000000070e0a7224 */ /* 0x002fc800078e02ff */
[----:B------:R-:W-:-:S05]  /*18120*/  IMAD.IADD R4, R10, 0x1, R4 ;  /* 0x000000010a047824 */ /* 0x000fca00078e0204 */
[----:B------:R-:W-:-:S13]  /*18130*/  ISETP.GT.AND P6, PT, R4, R0, PT ;  /* 0x000000000400720c */ /* 0x000fda0003fc4270 */
[----:B------:R-:W-:Y:S05]  /*18140*/  @!P6 BRA `(.L_x_11412) ;  /* 0xfffffffc0054e947 */ /* 0x000fea000383ffff */
.L_x_11409:
        /* <DEDUP_REMOVED lines=12> */
.L_x_11487:
[----:B------:R-:W-:-:S13]  /*18210*/  ISETP.NE.AND P0, PT, R3, RZ, PT ;  /* 0x000000ff0300720c */ /* 0x000fda0003f05270 */
[----:B------:R-:W-:Y:S05]  /*18220*/  @!P0 BRA `(.L_x_11414) ;  /* 0x0000000000108947 */ /* 0x000fea0003800000 */
[----:B------:R-:W-:Y:S01]  /*18230*/  UMOV UR4, 0xffffffff ;  /* 0xffffffff00047882 */ /* 0x000fe20000000000 */
[----:B------:R-:W-:Y:S02]  /*18240*/  VIADD R12, R9, 0xffffffff ;  /* 0xffffffff090c7836 */ /* 0x000fe40000000000 */
[----:B------:R-:W-:Y:S05]  /*18250*/  BRA.DIV UR4, `(.L_x_11415) ;  /* 0x0000002a044c7947 */ /* 0x000fea000b800000 */
[----:B------:R1:W2:Y:S02]  /*18260*/  SHFL.IDX PT, R8, R2, R12, 0x1f ;  /* 0x00001f0c02087589 */ /* 0x0002a400000e0000 */
.L_x_11414:
        /* <DEDUP_REMOVED lines=62> */
.L_x_11416:
        /* <DEDUP_REMOVED lines=50> */
[----:B------:R-:W-:Y:S02]  /*18970*/  ISETP.GE.AND P2, PT, R3, RZ, PT ;  /* 0x000000ff0300720c */ /* 0x000fe40003f46270 */
[----:B------:R-:W-:-:S09]  /*18980*/  IADD3 R3, R8, 0x1000000, R0 ;  /* 0x0100000008037810 */ /* 0x000fd20007ffe000 */
        /* <DEDUP_REMOVED lines=8> */
[----:B------:R-:W-:Y:S02]  /*18a10*/  IMAD R3, R2, R6, R3 ;  /* 0x0000000602037224 */ /* 0x000fe400078e0203 */
[----:B------:R-:W-:-:S03]  /*18a20*/  IMAD.MOV.U32 R0, RZ, RZ, R2 ;  /* 0x000000ffff007224 */ /* 0x000fc600078e0002 */
[----:B------:R0:W-:Y:S04]  /*18a30*/  STL [R1+0x8], R3 ;  /* 0x0000080301007387 */ /* 0x0001e80000100800 */
.L_x_11417:
[----:B0-----:R-:W-:-:S05]  /*18a40*/  LOP3.LUT R3, RZ, R0, RZ, 0x33, !PT ;  /* 0x00000000ff037212 */ /* 0x001fca00078e33ff */
[----:B------:R-:W-:-:S05]  /*18a50*/  IMAD.IADD R0, R4, 0x1, R3 ;  /* 0x0000000104007824 */ /* 0x000fca00078e0203 */
[----:B------:R0:W-:Y:S01]  /*18a60*/  STL [R1+0x4], R0 ;  /* 0x0000040001007387 */ /* 0x0001e20000100800 */
[----:B------:R-:W-:Y:S05]  /*18a70*/  BRA `(.L_x_11418) ;  /* 0x0000000000287947 */ /* 0x000fea0003800000 */
.L_x_11410:
        /* <DEDUP_REMOVED lines=10> */
.L_x_11418:
[----:B--2---:R-:W2:Y:S04]  /*18b20*/  LDL R3, [R1+0x8] ;  /* 0x0000080001037983 */ /* 0x004ea80000100800 */
[----:B-1----:R-:W3:Y:S04]  /*18b30*/  LDL R2, [R1+0xc] ;  /* 0x00000c0001027983 */ /* 0x002ee80000100800 */
[----:B------:R-:W4:Y:S04]  /*18b40*/  LDL R5, [R1+0x4] ;  /* 0x0000040001057983 */ /* 0x000f280000100800 */
[----:B------:R-:W4:Y:S01]  /*18b50*/  LDL R4, [R1] ;  /* 0x0000000001047983 */ /* 0x000f220000100800 */
[----:B0-----:R-:W0:Y:S01]  /*18b60*/  S2R R0, SR_TID.X ;  /* 0x0000000000007919 */ /* 0x001e220000002100 */
        /* <DEDUP_REMOVED lines=11> */
.L_x_11407:
[----:B---34-:R-:W3:Y:S01]  /*18c20*/  LDL R0, [R1+0xc] ;  /* 0x00000c0001007983 */ /* 0x018ee20000100800 */
[----:B------:R-:W-:Y:S02]  /*18c30*/  ULDC UR4, c[0x0][0xc3c] ;  /* 0x00030f0000047ab9 */ /* 0x000fe40000000800 */
[----:B---3--:R-:W-:-:S13]  /*18c40*/  ISETP.GE.AND P0, PT, R0, UR4, PT ;  /* 0x0000000400007c0c */ /* 0x008fda000bf06270 */
[----:B------:R-:W-:Y:S05]  /*18c50*/  @!P0 BRA `(.L_x_11419) ;  /* 0xffffffa000f08947 */ /* 0x000fea000383ffff */
[----:B------:R-:W-:Y:S05]  /*18c60*/  BSYNC B8 ;  /* 0x0000000000087941 */ /* 0x000fea0003800000 */
.L_x_11307:
        /* <DEDUP_REMOVED lines=12> */
.L_x_11490:
[----:B------:R-:W-:Y:S05]  /*18d30*/  BSYNC B0 ;  /* 0x0000000000007941 */ /* 0x000fea0003800000 */
.L_x_11420:
[----:B------:R-:W-:-:S03]  /*18d40*/  UMOV UR4, 0xffffffff ;  /* 0xffffffff00047882 */ /* 0x000fc60000000000 */
[----:B------:R-:W-:Y:S05]  /*18d50*/  BRA.DIV UR4, `(.L_x_11422) ;  /* 0x0000001e04c87947 */ /* 0x000fea000b800000 */
[----:B------:R-:W1:Y:S02]  /*18d60*/  S2R R2, SR_TID.X ;  /* 0x0000000000027919 */ /* 0x000e640000002100 */
[----:B-1----:R-:W-:-:S04]  /*18d70*/  SHF.R.U32.HI R2, RZ, 0x5, R2 ;  /* 0x00000005ff027819 */ /* 0x002fc80000011602 */
[----:B------:R-:W-:-:S05]  /*18d80*/  LOP3.LUT R2, R2, 0x3, RZ, 0xc0, !PT ;  /* 0x0000000302027812 */ /* 0x000fca00078ec0ff */
[----:B------:R1:W2:Y:S02]  /*18d90*/  SHFL.IDX PT, R14, R2, RZ, 0x1f ;  /* 0x00001fff020e7589 */ /* 0x0002a400000e0000 */
.L_x_11493:
[----:B--2---:R-:W-:Y:S01]  /*18da0*/  ISETP.NE.AND P0, PT, R14, RZ, PT ;  /* 0x000000ff0e00720c */ /* 0x004fe20003f05270 */
[----:B------:R-:W-:-:S12]  /*18db0*/  BSSY B0, `(.L_x_11423) ;  /* 0x0000027000007945 */ /* 0x000fd80003800000 */
[----:B------:R-:W-:Y:S05]  /*18dc0*/  @P0 BRA `(.L_x_11424) ;  /* 0x0000000000940947 */ /* 0x000fea0003800000 */
[----:B------:R-:W-:-:S03]  /*18dd0*/  UMOV UR4, 0xffffffff ;  /* 0xffffffff00047882 */ /* 0x000fc60000000000 */
[----:B------:R-:W-:Y:S05]  /*18de0*/  BRA.DIV UR4, `(.L_x_11425) ;  /* 0x0000001e04d87947 */ /* 0x000fea000b800000 */
[----:B------:R-:W-:-:S13]  /*18df0*/  ELECT P6, URZ, PT ;  /* 0x00000000003f782f */ /* 0x000fda00038c0000 */
.L_x_11496:
[----:B------:R-:W-:Y:S05]  /*18e00*/  @!P6 BRA `(.L_x_11424) ;  /* 0x000000000084e947 */ /* 0x000fea0003800000 */
[----:B------:R-:W-:-:S06]  /*18e10*/  ULOP3.LUT UR4, UR36, 0x2, URZ, 0xfc, !UPT ;  /* 0x0000000224047892 */ /* 0x000fcc000f8efc3f */
[----:B-1----:R-:W-:-:S05]  /*18e20*/  IMAD.U32 R2, RZ, RZ, UR4 ;  /* 0x00000004ff027e24 */ /* 0x002fca000f8e00ff */
[----:B------:R-:W-:-:S13]  /*18e30*/  ISETP.NE.AND P2, PT, R2, 0x3, PT ;  /* 0x000000030200780c */ /* 0x000fda0003f45270 */
[----:B------:R-:W-:Y:S05]  /*18e40*/  @!P2 BRA `(.L_x_11426) ;  /* 0x000000000004a947 */ /* 0x000fea0003800000 */
[----:B------:R-:W-:Y:S01]  /*18e50*/  BPT.TRAP 0x1 ;  /* 0x000000040000795c */ /* 0x000fe20000300000 */
.L_x_11426:
        /* <DEDUP_REMOVED lines=14> */
.L_x_11497:
[----:B------:R-:W1:Y:S02]  /*18f40*/  SYNCS.PHASECHK.TRANS64.TRYWAIT P0, [R7+URZ], R2 ;  /* 0x00000002070075a7 */ /* 0x000e64000800017f */
[----:B-1----:R-:W-:Y:S05]  /*18f50*/  @!P0 BRA `(.L_x_11428) ;  /* 0x0000001c00b08947 */ /* 0x002fea0003800000 */
.L_x_11498:
[----:B------:R-:W-:Y:S05]  /*18f60*/  @!P2 BRA `(.L_x_11429) ;  /* 0x000000000004a947 */ /* 0x000fea0003800000 */
[----:B------:R-:W-:Y:S01]  /*18f70*/  BPT.TRAP 0x1 ;  /* 0x000000040000795c */ /* 0x000fe20000300000 */
.L_x_11429:
[----:B------:R-:W2:Y:S01]  /*18f80*/  LDL.LU R4, [R1+0x10] ;  /* 0x0000100001047983 */ /* 0x000ea20000300800 */
[----:B------:R-:W-:-:S04]  /*18f90*/  VIADD R0, R0, 0x22860 ;  /* 0x0002286000007836 */ /* 0x000fc80000000000 */
[----:B--2---:R-:W-:-:S04]  /*18fa0*/  IMAD R4, R4, 0x8, R0 ;  /* 0x0000000804047824 */ /* 0x004fc800078e0200 */
[----:B------:R-:W2:Y:S02]  /*18fb0*/  SYNCS.PHASECHK.TRANS64.TRYWAIT P0, [R4+URZ], R5 ;  /* 0x00000005040075a7 */ /* 0x000ea4000800017f */
[----:B--2---:R-:W-:Y:S05]  /*18fc0*/  @!P0 BRA `(.L_x_11430) ;  /* 0x0000001c00a88947 */ /* 0x004fea0003800000 */
.L_x_11499:
[----:B------:R-:W-:-:S07]  /*18fd0*/  IMAD R3, R3, 0x8, R0 ;  /* 0x0000000803037824 */ /* 0x000fce00078e0200 */
.L_x_11431:
[----:B----4-:R4:W0:Y:S02]  /*18fe0*/  SYNCS.PHASECHK.TRANS64.TRYWAIT P0, [R3+URZ], R2 ;  /* 0x00000002030075a7 */ /* 0x010824000800017f */
[----:B0-----:R-:W-:Y:S05]  /*18ff0*/  @!P0 NANOSLEEP.SYNCS 0x989680 ;  /* 0x009896800000895d */ /* 0x001fea0003900000 */
[----:B------:R-:W0:Y:S02]  /*19000*/  @!P0 SYNCS.PHASECHK.TRANS64 P0, [R3+URZ], R2 ;  /* 0x00000002030085a7 */ /* 0x000e24000800007f */
[----:B0-----:R-:W-:Y:S05]  /*19010*/  @!P0 BRA `(.L_x_11431) ;  /* 0xfffffffc00f08947 */ /* 0x001fea000383ffff */
.L_x_11424:
[----:B------:R-:W-:Y:S05]  /*19020*/  BSYNC B0 ;  /* 0x0000000000007941 */ /* 0x000fea0003800000 */
.L_x_11423:
[----:B------:R-:W-:Y:S05]  /*19030*/  EXIT ;  /* 0x000000000000794d */ /* 0x000fea0003800000 */
.L_x_11206:
[----:B0-----:R0:W1:Y:S02]  /*19040*/  SYNCS.PHASECHK.TRANS64.TRYWAIT P0, [R5+URZ+0x22800], R0 ;  /* 0x02280000050075a7 */ /* 0x001064000800017f */
[----:B-1----:R-:W-:Y:S05]  /*19050*/  @!P0 NANOSLEEP.SYNCS 0x989680 ;  /* 0x009896800000895d */ /* 0x002fea0003900000 */
[----:B------:R-:W1:Y:S02]  /*19060*/  @!P0 SYNCS.PHASECHK.TRANS64 P0, [R5+URZ+0x22800], R0 ;  /* 0x02280000050085a7 */ /* 0x000e64000800007f */
[----:B-1----:R-:W-:Y:S05]  /*19070*/  @!P0 BRA `(.L_x_11206) ;  /* 0xfffffffc00f08947 */ /* 0x002fea000383ffff */
[----:B------:R-:W-:Y:S05]  /*19080*/  BRA `(.L_x_11432) ;  /* 0xfffffe9000e07947 */ /* 0x000fea000383ffff */
.L_x_11210:
[----:B-1----:R-:W-:-:S04]  /*19090*/  IMAD.U32 R3, RZ, RZ, UR21 ;  /* 0x00000015ff037e24 */ /* 0x002fc8000f8e00ff */
[----:B------:R1:W2:Y:S03]  /*190a0*/  SYNCS.PHASECHK.TRANS64.TRYWAIT P1, [R3+URZ+0x22830], R8 ;  /* 0x02283008030075a7 */ /* 0x0002a6000802017f */
[----:B--2---:R-:W-:Y:S05]  /*190b0*/  @!P1 NANOSLEEP.SYNCS 0x989680 ;  /* 0x009896800000995d */ /* 0x004fea0003900000 */
[----:B------:R-:W2:Y:S02]  /*190c0*/  @!P1 SYNCS.PHASECHK.TRANS64 P1, [R3+URZ+0x22830], R8 ;  /* 0x02283008030095a7 */ /* 0x000ea4000802007f */
[----:B--2---:R-:W-:Y:S05]  /*190d0*/  @!P1 BRA `(.L_x_11210) ;  /* 0xfffffffc00ec9947 */ /* 0x004fea000383ffff */
[----:B------:R-:W-:Y:S05]  /*190e0*/  BRA `(.L_x_11209) ;  /* 0xfffffe9400087947 */ /* 0x000fea000383ffff */
.L_x_11222:
[----:B-1----:R-:W-:-:S04]  /*190f0*/  IMAD.U32 R9, RZ, RZ, UR21 ;  /* 0x00000015ff097e24 */ /* 0x002fc8000f8e00ff */
[----:B------:R1:W2:Y:S03]  /*19100*/  SYNCS.PHASECHK.TRANS64.TRYWAIT P2, [R9+URZ+0x22850], R8 ;  /* 0x02285008090075a7 */ /* 0x0002a6000804017f */
[----:B--2---:R-:W-:Y:S05]  /*19110*/  @!P2 NANOSLEEP.SYNCS 0x989680 ;  /* 0x009896800000a95d */ /* 0x004fea0003900000 */
[----:B------:R-:W2:Y:S02]  /*19120*/  @!P2 SYNCS.PHASECHK.TRANS64 P2, [R9+URZ+0x22850], R8 ;  /* 0x022850080900a5a7 */ /* 0x000ea4000804007f */
[----:B--2---:R-:W-:Y:S05]  /*19130*/  @!P2 BRA `(.L_x_11222) ;  /* 0xfffffffc00eca947 */ /* 0x004fea000383ffff */
[----:B------:R-:W-:Y:S05]  /*19140*/  BRA `(.L_x_11221) ;  /* 0xfffffeb400c07947 */ /* 0x000fea000383ffff */
.L_x_11230:
[----:B-1----:R-:W-:-:S04]  /*19150*/  IMAD.U32 R4, RZ, RZ, UR30 ;  /* 0x0000001eff047e24 */ /* 0x002fc8000f8e00ff */
[----:B------:R1:W2:Y:S03]  /*19160*/  SYNCS.PHASECHK.TRANS64.TRYWAIT P2, [R4+URZ+0x22830], R7 ;  /* 0x02283007040075a7 */ /* 0x0002a6000804017f */
[----:B--2---:R-:W-:Y:S05]  /*19170*/  @!P2 NANOSLEEP.SYNCS 0x989680 ;  /* 0x009896800000a95d */ /* 0x004fea0003900000 */
[----:B------:R-:W2:Y:S02]  /*19180*/  @!P2 SYNCS.PHASECHK.TRANS64 P2, [R4+URZ+0x22830], R7 ;  /* 0x022830070400a5a7 */ /* 0x000ea4000804007f */
[----:B--2---:R-:W-:Y:S05]  /*19190*/  @!P2 BRA `(.L_x_11230) ;  /* 0xfffffffc00eca947 */ /* 0x004fea000383ffff */
[----:B------:R-:W-:Y:S05]  /*191a0*/  BRA `(.L_x_11229) ;  /* 0xfffffebc004c7947 */ /* 0x000fea000383ffff */
.L_x_11242:
[----:B--2---:R2:W3:Y:S02]  /*191b0*/  SYNCS.PHASECHK.TRANS64.TRYWAIT P2, [R10+URZ+0x22850], R7 ;  /* 0x022850070a0075a7 */ /* 0x0044e4000804017f */
[----:B---3--:R-:W-:Y:S05]  /*191c0*/  @!P2 NANOSLEEP.SYNCS 0x989680 ;  /* 0x009896800000a95d */ /* 0x008fea0003900000 */
[----:B------:R-:W3:Y:S02]  /*191d0*/  @!P2 SYNCS.PHASECHK.TRANS64 P2, [R10+URZ+0x22850], R7 ;  /* 0x022850070a00a5a7 */ /* 0x000ee4000804007f */
[----:B---3--:R-:W-:Y:S05]  /*191e0*/  @!P2 BRA `(.L_x_11242) ;  /* 0xfffffffc00f0a947 */ /* 0x008fea000383ffff */
[----:B------:R-:W-:Y:S05]  /*191f0*/  BRA `(.L_x_11241) ;  /* 0xfffffee800287947 */ /* 0x000fea000383ffff */
.L_x_11251:
[----:B-1----:R-:W-:-:S04]  /*19200*/  IMAD.U32 R0, RZ, RZ, UR22 ;  /* 0x00000016ff007e24 */ /* 0x002fc8000f8e00ff */
[----:B------:R1:W3:Y:S03]  /*19210*/  SYNCS.PHASECHK.TRANS64.TRYWAIT P3, [R0+URZ+0x22830], R5 ;  /* 0x02283005000075a7 */ /* 0x0002e6000806017f */
[----:B---3--:R-:W-:Y:S05]  /*19220*/  @!P3 NANOSLEEP.SYNCS 0x989680 ;  /* 0x009896800000b95d */ /* 0x008fea0003900000 */
[----:B------:R-:W3:Y:S02]  /*19230*/  @!P3 SYNCS.PHASECHK.TRANS64 P3, [R0+URZ+0x22830], R5 ;  /* 0x022830050000b5a7 */ /* 0x000ee4000806007f */
[----:B---3--:R-:W-:Y:S05]  /*19240*/  @!P3 BRA `(.L_x_11251) ;  /* 0xfffffffc00ecb947 */ /* 0x008fea000383ffff */
[----:B------:R-:W-:Y:S05]  /*19250*/  BRA `(.L_x_11250) ;  /* 0xfffffeec00e07947 */ /* 0x000fea000383ffff */
.L_x_11255:
[----:B--2---:R2:W3:Y:S02]  /*19260*/  SYNCS.PHASECHK.TRANS64.TRYWAIT P3, [R10+URZ+0x22850], R5 ;  /* 0x022850050a0075a7 */ /* 0x0044e4000806017f */
[----:B---3--:R-:W-:Y:S05]  /*19270*/  @!P3 NANOSLEEP.SYNCS 0x989680 ;  /* 0x009896800000b95d */ /* 0x008fea0003900000 */
[----:B------:R-:W3:Y:S02]  /*19280*/  @!P3 SYNCS.PHASECHK.TRANS64 P3, [R10+URZ+0x22850], R5 ;  /* 0x022850050a00b5a7 */ /* 0x000ee4000806007f */
[----:B---3--:R-:W-:Y:S05]  /*19290*/  @!P3 BRA `(.L_x_11255) ;  /* 0xfffffffc00f0b947 */ /* 0x008fea000383ffff */
[----:B------:R-:W-:Y:S05]  /*192a0*/  BRA `(.L_x_11254) ;  /* 0xffffff0800047947 */ /* 0x000fea000383ffff */
.L_x_11261:
[----:B-1----:R-:W-:-:S04]  /*192b0*/  IMAD.U32 R7, RZ, RZ, UR21 ;  /* 0x00000015ff077e24 */ /* 0x002fc8000f8e00ff */
[----:B------:R1:W2:Y:S03]  /*192c0*/  SYNCS.PHASECHK.TRANS64.TRYWAIT P2, [R7+URZ+0x22830], R8 ;  /* 0x02283008070075a7 */ /* 0x0002a6000804017f */
[----:B--2---:R-:W-:Y:S05]  /*192d0*/  @!P2 NANOSLEEP.SYNCS 0x989680 ;  /* 0x009896800000a95d */ /* 0x004fea0003900000 */
[----:B------:R-:W2:Y:S02]  /*192e0*/  @!P2 SYNCS.PHASECHK.TRANS64 P2, [R7+URZ+0x22830], R8 ;  /* 0x022830080700a5a7 */ /* 0x000ea4000804007f */
[----:B--2---:R-:W-:Y:S05]  /*192f0*/  @!P2 BRA `(.L_x_11261) ;  /* 0xfffffffc00eca947 */ /* 0x004fea000383ffff */
[----:B------:R-:W-:Y:S05]  /*19300*/  BRA `(.L_x_11260) ;  /* 0xffffff0c00147947 */ /* 0x000fea000383ffff */
.L_x_11273:
[----:B--2---:R2:W3:Y:S02]  /*19310*/  SYNCS.PHASECHK.TRANS64.TRYWAIT P2, [R9+URZ+0x22850], R8 ;  /* 0x02285008090075a7 */ /* 0x0044e4000804017f */
[----:B---3--:R-:W-:Y:S05]  /*19320*/  @!P2 NANOSLEEP.SYNCS 0x989680 ;  /* 0x009896800000a95d */ /* 0x008fea0003900000 */
[----:B------:R-:W3:Y:S02]  /*19330*/  @!P2 SYNCS.PHASECHK.TRANS64 P2, [R9+URZ+0x22850], R8 ;  /* 0x022850080900a5a7 */ /* 0x000ee4000804007f */
[----:B---3--:R-:W-:Y:S05]  /*19340*/  @!P2 BRA `(.L_x_11273) ;  /* 0xfffffffc00f0a947 */ /* 0x008fea000383ffff */
[----:B------:R-:W-:Y:S05]  /*19350*/  BRA `(.L_x_11272) ;  /* 0xffffff3400e87947 */ /* 0x000fea000383ffff */
.L_x_11329:
        /* <DEDUP_REMOVED lines=11> */
.L_x_11434:
[----:B------:R-:W-:Y:S05]  /*19410*/  BSYNC B0 ;  /* 0x0000000000007941 */ /* 0x000fea0003800000 */
.L_x_11433:
[----:B------:R-:W-:Y:S05]  /*19420*/  BRA `(.L_x_11435) ;  /* 0xffffffac008c7947 */ /* 0x000fea000383ffff */
.L_x_11331:
[----:B------:R-:W-:Y:S01]  /*19430*/  BSSY B0, `(.L_x_11436) ;  /* 0x0000006000007945 */ /* 0x000fe20003800000 */
[----:B------:R-:W-:-:S07]  /*19440*/  IMAD.MOV.U32 R15, RZ, RZ, -0x1 ;  /* 0xffffffffff0f7424 */ /* 0x000fce00078e00ff */
[----:B012---:R-:W-:Y:S05]  /*19450*/  WARPSYNC.COLLECTIVE R15, `(.L_x_11437) ;  /* 0x000000000f0c7348 */ /* 0x007fea0003c00000 */
[----:B------:R-:W-:Y:S02]  /*19460*/  ELECT P6, UR62, PT ;  /* 0x00000000003e782f */ /* 0x000fe400038c0000 */
[----:B------:R-:W-:Y:S01]  /*19470*/  MOV R14, UR62 ;  /* 0x0000003e000e7c02 */ /* 0x000fe20008000f00 */
[----:B012---:R-:W-:Y:S10]  /*19480*/  ENDCOLLECTIVE ;  /* 0x000000000000791b */ /* 0x007ff40003800000 */
.L_x_11437:
[----:B------:R-:W-:Y:S05]  /*19490*/  BSYNC B0 ;  /* 0x0000000000007941 */ /* 0x000fea0003800000 */
.L_x_11436:
[----:B------:R-:W-:Y:S05]  /*194a0*/  BRA `(.L_x_11438) ;  /* 0xffffffac00907947 */ /* 0x000fea000383ffff */
.L_x_11333:
[----:B---3--:R3:W4:Y:S02]  /*194b0*/  SYNCS.PHASECHK.TRANS64.TRYWAIT P0, [R0+URZ+0x22840], R2 ;  /* 0x02284002000075a7 */ /* 0x008724000800017f */
[----:B----4-:R-:W-:Y:S05]  /*194c0*/  @!P0 NANOSLEEP.SYNCS 0x989680 ;  /* 0x009896800000895d */ /* 0x010fea0003900000 */
[----:B------:R-:W4:Y:S02]  /*194d0*/  @!P0 SYNCS.PHASECHK.TRANS64 P0, [R0+URZ+0x22840], R2 ;  /* 0x02284002000085a7 */ /* 0x000f24000800007f */
[----:B----4-:R-:W-:Y:S05]  /*194e0*/  @!P0 BRA `(.L_x_11333) ;  /* 0xfffffffc00f08947 */ /* 0x010fea000383ffff */
[----:B------:R-:W-:Y:S05]  /*194f0*/  BRA `(.L_x_11439) ;  /* 0xffffffac00f47947 */ /* 0x000fea000383ffff */
.L_x_11337:
        /* <DEDUP_REMOVED lines=13> */
.L_x_11440:
[----:B------:R-:W-:Y:S02]  /*195d0*/  IMAD.MOV.U32 R13, RZ, RZ, R0 ;  /* 0x000000ffff0d7224 */ /* 0x000fe400078e0000 */
[----:B------:R-:W-:-:S07]  /*195e0*/  IMAD.MOV.U32 R6, RZ, RZ, R14 ;  /* 0x000000ffff067224 */ /* 0x000fce00078e000e */
[----:B------:R-:W-:Y:S05]  /*195f0*/  WARPSYNC.COLLECTIVE R15, `(.L_x_11441) ;  /* 0x000000000f087348 */ /* 0x000fea0003c00000 */
[----:B------:R0:W1:Y:S02]  /*19600*/  SHFL.IDX P6, R14, R13, R12, R11 ;  /* 0x0000000c0d0e7389 */ /* 0x00006400000c000b */
[----:B01----:R-:W-:Y:S01]  /*19610*/  ENDCOLLECTIVE ;  /* 0x000000000000791b */ /* 0x003fe20003800000 */
.L_x_11441:
[----:B------:R-:W-:Y:S02]  /*19620*/  IMAD.MOV.U32 R13, RZ, RZ, R2 ;  /* 0x000000ffff0d7224 */ /* 0x000fe400078e0002 */
[----:B------:R-:W-:Y:S02]  /*19630*/  IMAD.MOV.U32 R12, RZ, RZ, 0x1 ;  /* 0x00000001ff0c7424 */ /* 0x000fe400078e00ff */
[----:B------:R-:W-:-:S07]  /*19640*/  IMAD.MOV.U32 R7, RZ, RZ, R14 ;  /* 0x000000ffff077224 */ /* 0x000fce00078e000e */
[----:B------:R-:W-:Y:S05]  /*19650*/  WARPSYNC.COLLECTIVE R15, `(.L_x_11442) ;  /* 0x000000000f087348 */ /* 0x000fea0003c00000 */
[----:B------:R0:W1:Y:S02]  /*19660*/  SHFL.IDX P6, R14, R13, R12, R11 ;  /* 0x0000000c0d0e7389 */ /* 0x00006400000c000b */
[----:B01----:R-:W-:Y:S01]  /*19670*/  ENDCOLLECTIVE ;  /* 0x000000000000791b */ /* 0x003fe20003800000 */
.L_x_11442:
        /* <DEDUP_REMOVED lines=15> */
.L_x_11443:
[----:B------:R-:W-:Y:S02]  /*19770*/  IMAD.MOV.U32 R13, RZ, RZ, R2 ;  /* 0x000000ffff0d7224 */ /* 0x000fe400078e0002 */
[----:B------:R-:W-:Y:S02]  /*19780*/  IMAD.MOV.U32 R12, RZ, RZ, 0x2 ;  /* 0x00000002ff0c7424 */ /* 0x000fe400078e00ff */
[----:B------:R-:W-:-:S07]  /*19790*/  IMAD.MOV.U32 R5, RZ, RZ, R14 ;  /* 0x000000ffff057224 */ /* 0x000fce00078e000e */
[----:B------:R-:W-:Y:S05]  /*197a0*/  WARPSYNC.COLLECTIVE R15, `(.L_x_11444) ;  /* 0x000000000f087348 */ /* 0x000fea0003c00000 */
[----:B------:R0:W1:Y:S02]  /*197b0*/  SHFL.IDX P6, R14, R13, R12, R11 ;  /* 0x0000000c0d0e7389 */ /* 0x00006400000c000b */
[----:B01----:R-:W-:Y:S01]  /*197c0*/  ENDCOLLECTIVE ;  /* 0x000000000000791b */ /* 0x003fe20003800000 */
.L_x_11444:
        /* <DEDUP_REMOVED lines=15> */
.L_x_11445:
[----:B------:R-:W-:Y:S02]  /*198c0*/  IMAD.MOV.U32 R13, RZ, RZ, R2 ;  /* 0x000000ffff0d7224 */ /* 0x000fe400078e0002 */
[----:B------:R-:W-:Y:S02]  /*198d0*/  IMAD.MOV.U32 R12, RZ, RZ, 0x3 ;  /* 0x00000003ff0c7424 */ /* 0x000fe400078e00ff */
[----:B------:R-:W-:-:S07]  /*198e0*/  IMAD.MOV.U32 R5, RZ, RZ, R14 ;  /* 0x000000ffff057224 */ /* 0x000fce00078e000e */
[----:B------:R-:W-:Y:S05]  /*198f0*/  WARPSYNC.COLLECTIVE R15, `(.L_x_11446) ;  /* 0x000000000f087348 */ /* 0x000fea0003c00000 */
[----:B------:R0:W1:Y:S02]  /*19900*/  SHFL.IDX P6, R14, R13, R12, R11 ;  /* 0x0000000c0d0e7389 */ /* 0x00006400000c000b */
[----:B01----:R-:W-:Y:S01]  /*19910*/  ENDCOLLECTIVE ;  /* 0x000000000000791b */ /* 0x003fe20003800000 */
.L_x_11446:
        /* <DEDUP_REMOVED lines=15> */
.L_x_11447:
[----:B------:R-:W-:Y:S02]  /*19a10*/  IMAD.MOV.U32 R13, RZ, RZ, R2 ;  /* 0x000000ffff0d7224 */ /* 0x000fe400078e0002 */
[----:B------:R-:W-:Y:S02]  /*19a20*/  IMAD.MOV.U32 R12, RZ, RZ, 0x4 ;  /* 0x00000004ff0c7424 */ /* 0x000fe400078e00ff */
[----:B------:R-:W-:-:S07]  /*19a30*/  IMAD.MOV.U32 R5, RZ, RZ, R14 ;  /* 0x000000ffff057224 */ /* 0x000fce00078e000e */
[----:B------:R-:W-:Y:S05]  /*19a40*/  WARPSYNC.COLLECTIVE R15, `(.L_x_11448) ;  /* 0x000000000f087348 */ /* 0x000fea0003c00000 */
[----:B------:R0:W1:Y:S02]  /*19a50*/  SHFL.IDX P6, R14, R13, R12, R11 ;  /* 0x0000000c0d0e7389 */ /* 0x00006400000c000b */
[----:B01----:R-:W-:Y:S01]  /*19a60*/  ENDCOLLECTIVE ;  /* 0x000000000000791b */ /* 0x003fe20003800000 */
.L_x_11448:
        /* <DEDUP_REMOVED lines=15> */
.L_x_11449:
[----:B------:R-:W-:Y:S02]  /*19b60*/  IMAD.MOV.U32 R13, RZ, RZ, R2 ;  /* 0x000000ffff0d7224 */ /* 0x000fe400078e0002 */
[----:B------:R-:W-:Y:S02]  /*19b70*/  IMAD.MOV.U32 R12, RZ, RZ, 0x5 ;  /* 0x00000005ff0c7424 */ /* 0x000fe400078e00ff */
[----:B------:R-:W-:-:S07]  /*19b80*/  IMAD.MOV.U32 R5, RZ, RZ, R14 ;  /* 0x000000ffff057224 */ /* 0x000fce00078e000e */
[----:B------:R-:W-:Y:S05]  /*19b90*/  WARPSYNC.COLLECTIVE R15, `(.L_x_11450) ;  /* 0x000000000f087348 */ /* 0x000fea0003c00000 */
[----:B------:R0:W1:Y:S02]  /*19ba0*/  SHFL.IDX P6, R14, R13, R12, R11 ;  /* 0x0000000c0d0e7389 */ /* 0x00006400000c000b */
[----:B01----:R-:W-:Y:S01]  /*19bb0*/  ENDCOLLECTIVE ;  /* 0x000000000000791b */ /* 0x003fe20003800000 */
.L_x_11450:
        /* <DEDUP_REMOVED lines=15> */
.L_x_11451:
[----:B------:R-:W-:Y:S02]  /*19cb0*/  IMAD.MOV.U32 R13, RZ, RZ, R2 ;  /* 0x000000ffff0d7224 */ /* 0x000fe400078e0002 */
[----:B------:R-:W-:Y:S02]  /*19cc0*/  IMAD.MOV.U32 R12, RZ, RZ, 0x6 ;  /* 0x00000006ff0c7424 */ /* 0x000fe400078e00ff */
[----:B------:R-:W-:-:S07]  /*19cd0*/  IMAD.MOV.U32 R5, RZ, RZ, R14 ;  /* 0x000000ffff057224 */ /* 0x000fce00078e000e */
[----:B------:R-:W-:Y:S05]  /*19ce0*/  WARPSYNC.COLLECTIVE R15, `(.L_x_11452) ;  /* 0x000000000f087348 */ /* 0x000fea0003c00000 */
[----:B------:R0:W1:Y:S02]  /*19cf0*/  SHFL.IDX P6, R14, R13, R12, R11 ;  /* 0x0000000c0d0e7389 */ /* 0x00006400000c000b */
[----:B01----:R-:W-:Y:S01]  /*19d00*/  ENDCOLLECTIVE ;  /* 0x000000000000791b */ /* 0x003fe20003800000 */
.L_x_11452:
        /* <DEDUP_REMOVED lines=13> */
.L_x_11453:
        /* <DEDUP_REMOVED lines=8> */
.L_x_11454:
        /* <DEDUP_REMOVED lines=13> */
.L_x_11455:
[----:B------:R-:W-:Y:S01]  /*19f30*/  IMAD.MOV.U32 R0, RZ, RZ, R14 ;  /* 0x000000ffff007224 */ /* 0x000fe200078e000e */
[----:B------:R-:W-:Y:S06]  /*19f40*/  BRA `(.L_x_11456) ;  /* 0xffffffb000747947 */ /* 0x000fec000383ffff */
.L_x_11340:
[----:B0-----:R0:W1:Y:S02]  /*19f50*/  SYNCS.PHASECHK.TRANS64.TRYWAIT P0, [R19+URZ+0x22820], R0 ;  /* 0x02282000130075a7 */ /* 0x001064000800017f */
[----:B-1----:R-:W-:Y:S05]  /*19f60*/  @!P0 NANOSLEEP.SYNCS 0x989680 ;  /* 0x009896800000895d */ /* 0x002fea0003900000 */
[----:B------:R-:W1:Y:S02]  /*19f70*/  @!P0 SYNCS.PHASECHK.TRANS64 P0, [R19+URZ+0x22820], R0 ;  /* 0x02282000130085a7 */ /* 0x000e64000800007f */
[----:B-1----:R-:W-:Y:S05]  /*19f80*/  @!P0 BRA `(.L_x_11340) ;  /* 0xfffffffc00f08947 */ /* 0x002fea000383ffff */
[----:B------:R-:W-:Y:S05]  /*19f90*/  BRA `(.L_x_11457) ;  /* 0xffffffb000d07947 */ /* 0x000fea000383ffff */
.L_x_11344:
[----:B0-----:R0:W1:Y:S02]  /*19fa0*/  SYNCS.PHASECHK.TRANS64.TRYWAIT P0, [R2+URZ+0x22860], R0 ;  /* 0x02286000020075a7 */ /* 0x001064000800017f */
[----:B-1----:R-:W-:Y:S05]  /*19fb0*/  @!P0 NANOSLEEP.SYNCS 0x989680 ;  /* 0x009896800000895d */ /* 0x002fea0003900000 */
[----:B------:R-:W1:Y:S02]  /*19fc0*/  @!P0 SYNCS.PHASECHK.TRANS64 P0, [R2+URZ+0x22860], R0 ;  /* 0x02286000020085a7 */ /* 0x000e64000800007f */
[----:B-1----:R-:W-:Y:S05]  /*19fd0*/  @!P0 BRA `(.L_x_11344) ;  /* 0xfffffffc00f08947 */ /* 0x002fea000383ffff */
[----:B------:R-:W-:Y:S05]  /*19fe0*/  BRA `(.L_x_11458) ;  /* 0xffffffb000f47947 */ /* 0x000fea000383ffff */
.L_x_11359:
[----:B--2---:R2:W3:Y:S02]  /*19ff0*/  SYNCS.PHASECHK.TRANS64.TRYWAIT P0, [R3+URZ+0x22840], R2 ;  /* 0x02284002030075a7 */ /* 0x0044e4000800017f */
[----:B---3--:R-:W-:Y:S05]  /*1a000*/  @!P0 NANOSLEEP.SYNCS 0x989680 ;  /* 0x009896800000895d */ /* 0x008fea0003900000 */
[----:B------:R-:W3:Y:S02]  /*1a010*/  @!P0 SYNCS.PHASECHK.TRANS64 P0, [R3+URZ+0x22840], R2 ;  /* 0x02284002030085a7 */ /* 0x000ee4000800007f */
[----:B---3--:R-:W-:Y:S05]  /*1a020*/  @!P0 BRA `(.L_x_11359) ;  /* 0xfffffffc00f08947 */ /* 0x008fea000383ffff */
[----:B------:R-:W-:Y:S05]  /*1a030*/  BRA `(.L_x_11459) ;  /* 0xffffffbc00347947 */ /* 0x000fea000383ffff */
.L_x_11364:
[----:B0-----:R0:W1:Y:S02]  /*1a040*/  SYNCS.PHASECHK.TRANS64.TRYWAIT P0, [R3+URZ+0x22860], R2 ;  /* 0x02286002030075a7 */ /* 0x001064000800017f */
[----:B-1----:R-:W-:Y:S05]  /*1a050*/  @!P0 NANOSLEEP.SYNCS 0x989680 ;  /* 0x009896800000895d */ /* 0x002fea0003900000 */
[----:B------:R-:W1:Y:S02]  /*1a060*/  @!P0 SYNCS.PHASECHK.TRANS64 P0, [R3+URZ+0x22860], R2 ;  /* 0x02286002030085a7 */ /* 0x000e64000800007f */
[----:B-1----:R-:W-:Y:S05]  /*1a070*/  @!P0 BRA `(.L_x_11364) ;  /* 0xfffffffc00f08947 */ /* 0x002fea000383ffff */
[----:B------:R-:W-:Y:S05]  /*1a080*/  BRA `(.L_x_11460) ;  /* 0xffffffbc00b47947 */ /* 0x000fea000383ffff */
.L_x_11375:
[----:B-1----:R1:W2:Y:S02]  /*1a090*/  SYNCS.PHASECHK.TRANS64.TRYWAIT P0, [R4+URZ+0x22840], R2 ;  /* 0x02284002040075a7 */ /* 0x0022a4000800017f */
[----:B--2---:R-:W-:Y:S05]  /*1a0a0*/  @!P0 NANOSLEEP.SYNCS 0x989680 ;  /* 0x009896800000895d */ /* 0x004fea0003900000 */
[----:B------:R-:W2:Y:S02]  /*1a0b0*/  @!P0 SYNCS.PHASECHK.TRANS64 P0, [R4+URZ+0x22840], R2 ;  /* 0x02284002040085a7 */ /* 0x000ea4000800007f */
[----:B--2---:R-:W-:Y:S05]  /*1a0c0*/  @!P0 BRA `(.L_x_11375) ;  /* 0xfffffffc00f08947 */ /* 0x004fea000383ffff */
[----:B------:R-:W-:Y:S05]  /*1a0d0*/  BRA `(.L_x_11461) ;  /* 0xffffffc400a07947 */ /* 0x000fea000383ffff */
.L_x_11380:
[----:B0-----:R0:W2:Y:S02]  /*1a0e0*/  SYNCS.PHASECHK.TRANS64.TRYWAIT P0, [R4+URZ+0x22860], R2 ;  /* 0x02286002040075a7 */ /* 0x0010a4000800017f */
[----:B--2---:R-:W-:Y:S05]  /*1a0f0*/  @!P0 NANOSLEEP.SYNCS 0x989680 ;  /* 0x009896800000895d */ /* 0x004fea0003900000 */
[----:B------:R-:W2:Y:S02]  /*1a100*/  @!P0 SYNCS.PHASECHK.TRANS64 P0, [R4+URZ+0x22860], R2 ;  /* 0x02286002040085a7 */ /* 0x000ea4000800007f */
[----:B--2---:R-:W-:Y:S05]  /*1a110*/  @!P0 BRA `(.L_x_11380) ;  /* 0xfffffffc00f08947 */ /* 0x004fea000383ffff */
[----:B------:R-:W-:Y:S05]  /*1a120*/  BRA `(.L_x_11462) ;  /* 0xffffffc8001c7947 */ /* 0x000fea000383ffff */
.L_x_11391:
[----:B-1----:R1:W2:Y:S02]  /*1a130*/  SYNCS.PHASECHK.TRANS64.TRYWAIT P0, [R2+URZ+0x22840], R3 ;  /* 0x02284003020075a7 */ /* 0x0022a4000800017f */
[----:B--2---:R-:W-:Y:S05]  /*1a140*/  @!P0 NANOSLEEP.SYNCS 0x989680 ;  /* 0x009896800000895d */ /* 0x004fea0003900000 */
[----:B------:R-:W2:Y:S02]  /*1a150*/  @!P0 SYNCS.PHASECHK.TRANS64 P0, [R2+URZ+0x22840], R3 ;  /* 0x02284003020085a7 */ /* 0x000ea4000800007f */
[----:B--2---:R-:W-:Y:S05]  /*1a160*/  @!P0 BRA `(.L_x_11391) ;  /* 0xfffffffc00f08947 */ /* 0x004fea000383ffff */
[----:B------:R-:W-:Y:S05]  /*1a170*/  BRA `(.L_x_11463) ;  /* 0xffffffcc00ec7947 */ /* 0x000fea000383ffff */
.L_x_11396:
[----:B--2---:R2:W3:Y:S02]  /*1a180*/  SYNCS.PHASECHK.TRANS64.TRYWAIT P0, [R2+URZ+0x22860], R3 ;  /* 0x02286003020075a7 */ /* 0x0044e4000800017f */
[----:B---3--:R-:W-:Y:S05]  /*1a190*/  @!P0 NANOSLEEP.SYNCS 0x989680 ;  /* 0x009896800000895d */ /* 0x008fea0003900000 */
[----:B------:R-:W3:Y:S02]  /*1a1a0*/  @!P0 SYNCS.PHASECHK.TRANS64 P0, [R2+URZ+0x22860], R3 ;  /* 0x02286003020085a7 */ /* 0x000ee4000800007f */
[----:B---3--:R-:W-:Y:S05]  /*1a1b0*/  @!P0 BRA `(.L_x_11396) ;  /* 0xfffffffc00f08947 */ /* 0x008fea000383ffff */
[----:B------:R-:W-:Y:S05]  /*1a1c0*/  BRA `(.L_x_11464) ;  /* 0xffffffd0006c7947 */ /* 0x000fea000383ffff */
.L_x_11408:
        /* <DEDUP_REMOVED lines=9> */
.L_x_11466:
[----:B------:R-:W-:Y:S05]  /*1a260*/  BSYNC B0 ;  /* 0x0000000000007941 */ /* 0x000fea0003800000 */
.L_x_11465:
        /* <DEDUP_REMOVED lines=9> */
.L_x_11467:
        /* <DEDUP_REMOVED lines=26> */
.L_x_11468:
[----:B------:R-:W-:Y:S01]  /*1a4a0*/  IMAD.MOV.U32 R12, RZ, RZ, 0x2 ;  /* 0x00000002ff0c7424 */ /* 0x000fe200078e00ff */
[----:B------:R-:W-:-:S05]  /*1a4b0*/  SEL R3, R14, RZ, P1 ;  /* 0x000000ff0e037207 */ /* 0x000fca0000800000 */
[----:B------:R-:W-:-:S04]  /*1a4c0*/  IMAD.IADD R2, R2, 0x1, R3 ;  /* 0x0000000102027824 */ /* 0x000fc800078e0203 */
[----:B------:R-:W-:-:S07]  /*1a4d0*/  IMAD.MOV.U32 R13, RZ, RZ, R2 ;  /* 0x000000ffff0d7224 */ /* 0x000fce00078e0002 */
[----:B------:R-:W-:Y:S05]  /*1a4e0*/  WARPSYNC.COLLECTIVE R15, `(.L_x_11469) ;  /* 0x000000000f087348 */ /* 0x000fea0003c00000 */
[----:B------:R0:W1:Y:S02]  /*1a4f0*/  SHFL.UP P6, R14, R13, R12, R11 ;  /* 0x0400000c0d0e7389 */ /* 0x00006400000c000b */
[----:B01----:R-:W-:Y:S01]  /*1a500*/  ENDCOLLECTIVE ;  /* 0x000000000000791b */ /* 0x003fe20003800000 */
.L_x_11469:
[----:B------:R-:W-:Y:S01]  /*1a510*/  IMAD.MOV.U32 R12, RZ, RZ, 0x4 ;  /* 0x00000004ff0c7424 */ /* 0x000fe200078e00ff */
[----:B------:R-:W-:-:S05]  /*1a520*/  SEL R3, R14, RZ, P2 ;  /* 0x000000ff0e037207 */ /* 0x000fca0001000000 */
[----:B------:R-:W-:-:S04]  /*1a530*/  IMAD.IADD R2, R2, 0x1, R3 ;  /* 0x0000000102027824 */ /* 0x000fc800078e0203 */
[----:B------:R-:W-:-:S07]  /*1a540*/  IMAD.MOV.U32 R13, RZ, RZ, R2 ;  /* 0x000000ffff0d7224 */ /* 0x000fce00078e0002 */
[----:B------:R-:W-:Y:S05]  /*1a550*/  WARPSYNC.COLLECTIVE R15, `(.L_x_11470) ;  /* 0x000000000f087348 */ /* 0x000fea0003c00000 */
[----:B------:R0:W1:Y:S02]  /*1a560*/  SHFL.UP P6, R14, R13, R12, R11 ;  /* 0x0400000c0d0e7389 */ /* 0x00006400000c000b */
[----:B01----:R-:W-:Y:S01]  /*1a570*/  ENDCOLLECTIVE ;  /* 0x000000000000791b */ /* 0x003fe20003800000 */
.L_x_11470:
[----:B------:R-:W-:Y:S01]  /*1a580*/  IMAD.MOV.U32 R12, RZ, RZ, 0x8 ;  /* 0x00000008ff0c7424 */ /* 0x000fe200078e00ff */
[----:B------:R-:W-:-:S05]  /*1a590*/  SEL R3, R14, RZ, P3 ;  /* 0x000000ff0e037207 */ /* 0x000fca0001800000 */
[----:B------:R-:W-:-:S04]  /*1a5a0*/  IMAD.IADD R2, R2, 0x1, R3 ;  /* 0x0000000102027824 */ /* 0x000fc800078e0203 */
[----:B------:R-:W-:-:S07]  /*1a5b0*/  IMAD.MOV.U32 R13, RZ, RZ, R2 ;  /* 0x000000ffff0d7224 */ /* 0x000fce00078e0002 */
[----:B------:R-:W-:Y:S05]  /*1a5c0*/  WARPSYNC.COLLECTIVE R15, `(.L_x_11471) ;  /* 0x000000000f087348 */ /* 0x000fea0003c00000 */
[----:B------:R0:W1:Y:S02]  /*1a5d0*/  SHFL.UP P6, R14, R13, R12, R11 ;  /* 0x0400000c0d0e7389 */ /* 0x00006400000c000b */
[----:B01----:R-:W-:Y:S01]  /*1a5e0*/  ENDCOLLECTIVE ;  /* 0x000000000000791b */ /* 0x003fe20003800000 */
.L_x_11471:
[----:B------:R-:W-:Y:S01]  /*1a5f0*/  IMAD.MOV.U32 R12, RZ, RZ, 0x10 ;  /* 0x00000010ff0c7424 */ /* 0x000fe200078e00ff */
[----:B------:R-:W-:-:S05]  /*1a600*/  SEL R3, R14, RZ, P4 ;  /* 0x000000ff0e037207 */ /* 0x000fca0002000000 */
[----:B------:R-:W-:-:S04]  /*1a610*/  IMAD.IADD R2, R2, 0x1, R3 ;  /* 0x0000000102027824 */ /* 0x000fc800078e0203 */
[----:B------:R-:W-:-:S07]  /*1a620*/  IMAD.MOV.U32 R13, RZ, RZ, R2 ;  /* 0x000000ffff0d7224 */ /* 0x000fce00078e0002 */
[----:B------:R-:W-:Y:S05]  /*1a630*/  WARPSYNC.COLLECTIVE R15, `(.L_x_11472) ;  /* 0x000000000f087348 */ /* 0x000fea0003c00000 */
[----:B------:R0:W1:Y:S02]  /*1a640*/  SHFL.UP P6, R14, R13, R12, R11 ;  /* 0x0400000c0d0e7389 */ /* 0x00006400000c000b */
[----:B01----:R-:W-:Y:S01]  /*1a650*/  ENDCOLLECTIVE ;  /* 0x000000000000791b */ /* 0x003fe20003800000 */
.L_x_11472:
        /* <DEDUP_REMOVED lines=8> */
.L_x_11473:
[----:B------:R-:W-:Y:S05]  /*1a6e0*/  BRA `(.L_x_11474) ;  /* 0xffffffd400d47947 */ /* 0x000fea000383ffff */
.L_x_11411:
        /* <DEDUP_REMOVED lines=8> */
.L_x_11476:
[----:B------:R-:W-:Y:S05]  /*1a770*/  BSYNC B0 ;  /* 0x0000000000007941 */ /* 0x000fea0003800000 */
.L_x_11475:
        /* <DEDUP_REMOVED lines=9> */
.L_x_11477:
[----:B------:R-:W-:Y:S01]  /*1a810*/  IMAD.MOV.U32 R12, RZ, RZ, 0x4 ;  /* 0x00000004ff0c7424 */ /* 0x000fe200078e00ff */
[----:B------:R-:W-:-:S05]  /*1a820*/  SEL R3, R14, RZ, P2 ;  /* 0x000000ff0e037207 */ /* 0x000fca0001000000 */
[----:B------:R-:W-:-:S04]  /*1a830*/  IMAD.IADD R2, R2, 0x1, R3 ;  /* 0x0000000102027824 */ /* 0x000fc800078e0203 */
[----:B------:R-:W-:-:S07]  /*1a840*/  IMAD.MOV.U32 R13, RZ, RZ, R2 ;  /* 0x000000ffff0d7224 */ /* 0x000fce00078e0002 */
[----:B------:R-:W-:Y:S05]  /*1a850*/  WARPSYNC.COLLECTIVE R15, `(.L_x_11478) ;  /* 0x000000000f087348 */ /* 0x000fea0003c00000 */
[----:B------:R0:W1:Y:S02]  /*1a860*/  SHFL.UP P6, R14, R13, R12, R11 ;  /* 0x0400000c0d0e7389 */ /* 0x00006400000c000b */
[----:B01----:R-:W-:Y:S01]  /*1a870*/  ENDCOLLECTIVE ;  /* 0x000000000000791b */ /* 0x003fe20003800000 */
.L_x_11478:
[----:B------:R-:W-:Y:S01]  /*1a880*/  IMAD.MOV.U32 R12, RZ, RZ, 0x8 ;  /* 0x00000008ff0c7424 */ /* 0x000fe200078e00ff */
[----:B------:R-:W-:-:S05]  /*1a890*/  SEL R3, R14, RZ, P3 ;  /* 0x000000ff0e037207 */ /* 0x000fca0001800000 */
[----:B------:R-:W-:-:S04]  /*1a8a0*/  IMAD.IADD R2, R2, 0x1, R3 ;  /* 0x0000000102027824 */ /* 0x000fc800078e0203 */
[----:B------:R-:W-:-:S07]  /*1a8b0*/  IMAD.MOV.U32 R13, RZ, RZ, R2 ;  /* 0x000000ffff0d7224 */ /* 0x000fce00078e0002 */
[----:B------:R-:W-:Y:S05]  /*1a8c0*/  WARPSYNC.COLLECTIVE R15, `(.L_x_11479) ;  /* 0x000000000f087348 */ /* 0x000fea0003c00000 */
[----:B------:R0:W1:Y:S02]  /*1a8d0*/  SHFL.UP P6, R14, R13, R12, R11 ;  /* 0x0400000c0d0e7389 */ /* 0x00006400000c000b */
[----:B01----:R-:W-:Y:S01]  /*1a8e0*/  ENDCOLLECTIVE ;  /* 0x000000000000791b */ /* 0x003fe20003800000 */
.L_x_11479:
[----:B------:R-:W-:Y:S01]  /*1a8f0*/  IMAD.MOV.U32 R12, RZ, RZ, 0x10 ;  /* 0x00000010ff0c7424 */ /* 0x000fe200078e00ff */
[----:B------:R-:W-:-:S05]  /*1a900*/  SEL R3, R14, RZ, P4 ;  /* 0x000000ff0e037207 */ /* 0x000fca0002000000 */
[----:B------:R-:W-:-:S04]  /*1a910*/  IMAD.IADD R2, R2, 0x1, R3 ;  /* 0x0000000102027824 */ /* 0x000fc800078e0203 */
[----:B------:R-:W-:-:S07]  /*1a920*/  IMAD.MOV.U32 R13, RZ, RZ, R2 ;  /* 0x000000ffff0d7224 */ /* 0x000fce00078e0002 */
[----:B------:R-:W-:Y:S05]  /*1a930*/  WARPSYNC.COLLECTIVE R15, `(.L_x_11480) ;  /* 0x000000000f087348 */ /* 0x000fea0003c00000 */
[----:B------:R0:W1:Y:S02]  /*1a940*/  SHFL.UP P6, R14, R13, R12, R11 ;  /* 0x0400000c0d0e7389 */ /* 0x00006400000c000b */
[----:B01----:R-:W-:Y:S01]  /*1a950*/  ENDCOLLECTIVE ;  /* 0x000000000000791b */ /* 0x003fe20003800000 */
.L_x_11480:
        /* <DEDUP_REMOVED lines=8> */
.L_x_11481:
[----:B------:R-:W-:Y:S05]  /*1a9e0*/  BRA `(.L_x_11482) ;  /* 0xffffffd400c07947 */ /* 0x000fea000383ffff */
.L_x_11413:
[----:B------:R-:W-:Y:S01]  /*1a9f0*/  BSSY B0, `(.L_x_11483) ;  /* 0x0000006000007945 */ /* 0x000fe20003800000 */
[----:B------:R-:W-:Y:S01]  /*1aa00*/  PLOP3.LUT P6, PT, P6, PT, PT, 0x8, 0x0 ;  /* 0x000000000000781c */ /* 0x000fe200037ce170 */
[----:B------:R-:W-:-:S12]  /*1aa10*/  IMAD.MOV.U32 R15, RZ, RZ, -0x1 ;  /* 0xffffffffff0f7424 */ /* 0x000fd800078e00ff */
[----:B0-----:R-:W-:Y:S05]  /*1aa20*/  WARPSYNC.COLLECTIVE R15, `(.L_x_11484) ;  /* 0x000000000f087348 */ /* 0x001fea0003c00000 */
[----:B------:R-:W-:Y:S01]  /*1aa30*/  VOTE.ANY R14, PT, P6 ;  /* 0x00000000000e7806 */ /* 0x000fe200030e0100 */
[----:B0-----:R-:W-:Y:S06]  /*1aa40*/  ENDCOLLECTIVE ;  /* 0x000000000000791b */ /* 0x001fec0003800000 */
.L_x_11484:
[----:B------:R-:W-:Y:S05]  /*1aa50*/  BSYNC B0 ;  /* 0x0000000000007941 */ /* 0x000fea0003800000 */
.L_x_11483:
        /* <DEDUP_REMOVED lines=10> */
.L_x_11485:
[----:B------:R-:W-:Y:S02]  /*1ab00*/  IMAD.MOV.U32 R13, RZ, RZ, R6 ;  /* 0x000000ffff0d7224 */ /* 0x000fe400078e0006 */
[----:B------:R-:W-:-:S07]  /*1ab10*/  IMAD.MOV.U32 R4, RZ, RZ, R14 ;  /* 0x000000ffff047224 */ /* 0x000fce00078e000e */
[----:B------:R-:W-:Y:S05]  /*1ab20*/  WARPSYNC.COLLECTIVE R15, `(.L_x_11486) ;  /* 0x000000000f087348 */ /* 0x000fea0003c00000 */
[----:B------:R0:W1:Y:S02]  /*1ab30*/  SHFL.IDX P6, R14, R13, R12, R11 ;  /* 0x0000000c0d0e7389 */ /* 0x00006400000c000b */
[----:B01----:R-:W-:Y:S01]  /*1ab40*/  ENDCOLLECTIVE ;  /* 0x000000000000791b */ /* 0x003fe20003800000 */
.L_x_11486:
[----:B------:R-:W-:Y:S02]  /*1ab50*/  IMAD.MOV.U32 R6, RZ, RZ, R14 ;  /* 0x000000ffff067224 */ /* 0x000fe400078e000e */
[----:B------:R-:W-:-:S05]  /*1ab60*/  IMAD.IADD R5, R9, 0x1, R16 ;  /* 0x0000000109057824 */ /* 0x000fca00078e0210 */
[----:B------:R0:W-:Y:S01]  /*1ab70*/  STL [R1+0xc], R5 ;  /* 0x00000c0501007387 */ /* 0x0001e20000100800 */
[----:B------:R-:W-:Y:S05]  /*1ab80*/  BRA `(.L_x_11487) ;  /* 0xffffffd400a07947 */ /* 0x000fea000383ffff */
.L_x_11415:
[----:B------:R-:W-:Y:S01]  /*1ab90*/  BSSY B0, `(.L_x_11488) ;  /* 0x0000007000007945 */ /* 0x000fe20003800000 */
[----:B------:R-:W-:Y:S02]  /*1aba0*/  IMAD.MOV.U32 R13, RZ, RZ, R2 ;  /* 0x000000ffff0d7224 */ /* 0x000fe400078e0002 */
[----:B------:R-:W-:Y:S02]  /*1abb0*/  IMAD.MOV.U32 R11, RZ, RZ, 0x1f ;  /* 0x0000001fff0b7424 */ /* 0x000fe400078e00ff */
[----:B------:R-:W-:-:S07]  /*1abc0*/  IMAD.MOV.U32 R15, RZ, RZ, -0x1 ;  /* 0xffffffffff0f7424 */ /* 0x000fce00078e00ff */
[----:B0--3--:R-:W-:Y:S05]  /*1abd0*/  WARPSYNC.COLLECTIVE R15, `(.L_x_11489) ;  /* 0x000000000f087348 */ /* 0x009fea0003c00000 */
[----:B------:R1:W2:Y:S02]  /*1abe0*/  SHFL.IDX P6, R14, R13, R12, R11 ;  /* 0x0000000c0d0e7389 */ /* 0x0002a400000c000b */
[----:B0123--:R-:W-:Y:S01]  /*1abf0*/  ENDCOLLECTIVE ;  /* 0x000000000000791b */ /* 0x00ffe20003800000 */
.L_x_11489:
[----:B------:R-:W-:Y:S05]  /*1ac00*/  BSYNC B0 ;  /* 0x0000000000007941 */ /* 0x000fea0003800000 */
.L_x_11488:
[----:B------:R-:W-:Y:S01]  /*1ac10*/  IMAD.MOV.U32 R8, RZ, RZ, R14 ;  /* 0x000000ffff087224 */ /* 0x000fe200078e000e */
[----:B------:R-:W-:Y:S06]  /*1ac20*/  BRA `(.L_x_11414) ;  /* 0xffffffd400907947 */ /* 0x000fec000383ffff */
.L_x_11421:
[----:B0-----:R0:W1:Y:S02]  /*1ac30*/  SYNCS.PHASECHK.TRANS64.TRYWAIT P0, [R0+URZ+0x22820], R3 ;  /* 0x02282003000075a7 */ /* 0x001064000800017f */
[----:B-1----:R-:W-:Y:S05]  /*1ac40*/  @!P0 NANOSLEEP.SYNCS 0x989680 ;  /* 0x009896800000895d */ /* 0x002fea0003900000 */
[----:B------:R-:W1:Y:S02]  /*1ac50*/  @!P0 SYNCS.PHASECHK.TRANS64 P0, [R0+URZ+0x22820], R3 ;  /* 0x02282003000085a7 */ /* 0x000e64000800007f */
[----:B-1----:R-:W-:Y:S05]  /*1ac60*/  @!P0 BRA `(.L_x_11421) ;  /* 0xfffffffc00f08947 */ /* 0x002fea000383ffff */
[----:B------:R-:W-:Y:S05]  /*1ac70*/  BRA `(.L_x_11490) ;  /* 0xffffffe0002c7947 */ /* 0x000fea000383ffff */
.L_x_11422:
        /* <DEDUP_REMOVED lines=11> */
.L_x_11492:
[----:B------:R-:W-:Y:S05]  /*1ad30*/  BSYNC B0 ;  /* 0x0000000000007941 */ /* 0x000fea0003800000 */
.L_x_11491:
[----:B------:R-:W-:Y:S05]  /*1ad40*/  BRA `(.L_x_11493) ;  /* 0xffffffe000147947 */ /* 0x000fea000383ffff */
.L_x_11425:
[----:B------:R-:W-:Y:S01]  /*1ad50*/  BSSY B1, `(.L_x_11494) ;  /* 0x0000006000017945 */ /* 0x000fe20003800000 */
[----:B------:R-:W-:-:S07]  /*1ad60*/  IMAD.MOV.U32 R15, RZ, RZ, -0x1 ;  /* 0xffffffffff0f7424 */ /* 0x000fce00078e00ff */
[----:B01-3--:R-:W-:Y:S05]  /*1ad70*/  WARPSYNC.COLLECTIVE R15, `(.L_x_11495) ;  /* 0x000000000f0c7348 */ /* 0x00bfea0003c00000 */
[----:B------:R-:W-:Y:S02]  /*1ad80*/  ELECT P6, UR62, PT ;  /* 0x00000000003e782f */ /* 0x000fe400038c0000 */
[----:B------:R-:W-:Y:S01]  /*1ad90*/  MOV R14, UR62 ;  /* 0x0000003e000e7c02 */ /* 0x000fe20008000f00 */
[----:B01-3--:R-:W-:Y:S10]  /*1ada0*/  ENDCOLLECTIVE ;  /* 0x000000000000791b */ /* 0x00bff40003800000 */
.L_x_11495:
[----:B------:R-:W-:Y:S05]  /*1adb0*/  BSYNC B1 ;  /* 0x0000000000017941 */ /* 0x000fea0003800000 */
.L_x_11494:
[----:B------:R-:W-:Y:S05]  /*1adc0*/  BRA `(.L_x_11496) ;  /* 0xffffffe0000c7947 */ /* 0x000fea000383ffff */
.L_x_11427:
[----:B0-----:R0:W1:Y:S02]  /*1add0*/  SYNCS.PHASECHK.TRANS64.TRYWAIT P0, [R6+URZ], R5 ;  /* 0x00000005060075a7 */ /* 0x001064000800017f */
[----:B-1----:R-:W-:Y:S05]  /*1ade0*/  @!P0 NANOSLEEP.SYNCS 0x989680 ;  /* 0x009896800000895d */ /* 0x002fea0003900000 */
[----:B------:R-:W1:Y:S02]  /*1adf0*/  @!P0 SYNCS.PHASECHK.TRANS64 P0, [R6+URZ], R5 ;  /* 0x00000005060085a7 */ /* 0x000e64000800007f */
[----:B-1----:R-:W-:Y:S05]  /*1ae00*/  @!P0 BRA `(.L_x_11427) ;  /* 0xfffffffc00f08947 */ /* 0x002fea000383ffff */
[----:B------:R-:W-:Y:S05]  /*1ae10*/  BRA `(.L_x_11497) ;  /* 0xffffffe000487947 */ /* 0x000fea000383ffff */
.L_x_11428:
[----:B-1----:R1:W2:Y:S02]  /*1ae20*/  SYNCS.PHASECHK.TRANS64.TRYWAIT P0, [R7+URZ], R2 ;  /* 0x00000002070075a7 */ /* 0x0022a4000800017f */
[----:B--2---:R-:W-:Y:S05]  /*1ae30*/  @!P0 NANOSLEEP.SYNCS 0x989680 ;  /* 0x009896800000895d */ /* 0x004fea0003900000 */
[----:B------:R-:W2:Y:S02]  /*1ae40*/  @!P0 SYNCS.PHASECHK.TRANS64 P0, [R7+URZ], R2 ;  /* 0x00000002070085a7 */ /* 0x000ea4000800007f */
[----:B--2---:R-:W-:Y:S05]  /*1ae50*/  @!P0 BRA `(.L_x_11428) ;  /* 0xfffffffc00f08947 */ /* 0x004fea000383ffff */
[----:B------:R-:W-:Y:S05]  /*1ae60*/  BRA `(.L_x_11498) ;  /* 0xffffffe0003c7947 */ /* 0x000fea000383ffff */
.L_x_11430:
[----:B--2---:R2:W4:Y:S02]  /*1ae70*/  SYNCS.PHASECHK.TRANS64.TRYWAIT P0, [R4+URZ], R5 ;  /* 0x00000005040075a7 */ /* 0x004524000800017f */
[----:B----4-:R-:W-:Y:S05]  /*1ae80*/  @!P0 NANOSLEEP.SYNCS 0x989680 ;  /* 0x009896800000895d */ /* 0x010fea0003900000 */
[----:B------:R-:W4:Y:S02]  /*1ae90*/  @!P0 SYNCS.PHASECHK.TRANS64 P0, [R4+URZ], R5 ;  /* 0x00000005040085a7 */ /* 0x000f24000800007f */
[----:B----4-:R-:W-:Y:S05]  /*1aea0*/  @!P0 BRA `(.L_x_11430) ;  /* 0xfffffffc00f08947 */ /* 0x010fea000383ffff */
[----:B------:R-:W-:Y:S05]  /*1aeb0*/  BRA `(.L_x_11499) ;  /* 0xffffffe000447947 */ /* 0x000fea000383ffff */
.L_x_11500:
        /* <DEDUP_REMOVED lines=12> */
.L_x_15023:


//--------------------- .text._ZN7cutlass13device_kernelIN5flash11enable_sm90INS1_16FlashAttnFwdSm90INS1_25CollectiveMainloopFwdSm90ILi2EN4cute5tupleIJNS5_1CILi1EEES8_S8_EEENS6_IJNS7_ILi128EEENS7_ILi96EEENS7_ILi64EEEEEELi256ENS_10bfloat16_tEfNS_4arch4Sm90ELb0ELb1ELb0ELb1ELb0ELb1ELb0ELb1ELb0ELb1ELb1ELb0EEENS1_21CollectiveEpilogueFwdINS6_IJSA_NS7_ILi256EEESB_EEES9_SE_SG_Li256ELb1ELb1ELb1ELb0EEENS1_36VarlenDynamicPersistentTileSchedulerILi128ELi96ELi256ELi128ELb1ELb1ELb1ELb1ELb0ELb1EEEEEEEEEvNT_6ParamsE --------------------------
	.section	.text._ZN7cutlass13device_kernelIN5flash11enable_sm90INS1_16FlashAttnFwdSm90INS1_25CollectiveMainloopFwdSm90ILi2EN4cute5tupleIJNS5_1CILi1EEES8_S8_EEENS6_IJNS7_ILi128EEENS7_ILi96EEENS7_ILi64EEEEEELi256ENS_10bfloat16_tEfNS_4arch4Sm90ELb0ELb1ELb0ELb1ELb0ELb1ELb0ELb1ELb0ELb1ELb1ELb0EEENS1_21CollectiveEpilogueFwdINS6_IJSA_NS7_ILi256EEESB_EEES9_SE_SG_Li256ELb1ELb1ELb1ELb0EEENS1_36VarlenDynamicPersistentTileSchedulerILi128ELi96ELi256ELi128ELb1ELb1ELb1ELb1ELb0ELb1EEEEEEEEEvNT_6ParamsE,"ax",@progbits
	.align	128
.text._ZN7cutlass13device_kernelIN5flash11enable_sm90INS1_16FlashAttnFwdSm90INS1_25CollectiveMainloopFwdSm90ILi2EN4cute5tupleIJNS5_1CILi1EEES8_S8_EEENS6_IJNS7_ILi128EEENS7_ILi96EEENS7_ILi64EEEEEELi256ENS_10bfloat16_tEfNS_4arch4Sm90ELb0ELb1ELb0ELb1ELb0ELb1ELb0ELb1ELb0ELb1ELb1ELb0EEENS1_21CollectiveEpilogueFwdINS6_IJSA_NS7_ILi256EEESB_EEES9_SE_SG_Li256ELb1ELb1ELb1ELb0EEENS1_36VarlenDynamicPersistentTileSchedulerILi128ELi96ELi256ELi128ELb1ELb1ELb1ELb1ELb0ELb1EEEEEEEEEvNT_6ParamsE:
        .type           _ZN7cutlass13device_kernelIN5flash11enable_sm90INS1_16FlashAttnFwdSm90INS1_25CollectiveMainloopFwdSm90ILi2EN4cute5tupleIJNS5_1CILi1EEES8_S8_EEENS6_IJNS7_ILi128EEENS7_ILi96EEENS7_ILi64EEEEEELi256ENS_10bfloat16_tEfNS_4arch4Sm90ELb0ELb1ELb0ELb1ELb0ELb1ELb0ELb1ELb0ELb1ELb1ELb0EEENS1_21CollectiveEpilogueFwdINS6_IJSA_NS7_ILi256EEESB_EEES9_SE_SG_Li256ELb1ELb1ELb1ELb0EEENS1_36VarlenDynamicPersistentTileSchedulerILi128ELi96ELi256ELi128ELb1ELb1ELb1ELb1ELb0ELb1EEEEEEEEEvNT_6ParamsE,@function
        .size           _ZN7cutlass13device_kernelIN5flash11enable_sm90INS1_16FlashAttnFwdSm90INS1_25CollectiveMainloopFwdSm90ILi2EN4cute5tupleIJNS5_1CILi1EEES8_S8_EEENS6_IJNS7_ILi128EEENS7_ILi96EEENS7_ILi64EEEEEELi256ENS_10bfloat16_tEfNS_4arch4Sm90ELb0ELb1ELb0ELb1ELb0ELb1ELb0ELb1ELb0ELb1ELb1ELb0EEENS1_21CollectiveEpilogueFwdINS6_IJSA_NS7_ILi256EEESB_EEES9_SE_SG_Li256ELb1ELb1ELb1ELb0EEENS1_36VarlenDynamicPersistentTileSchedulerILi128ELi96ELi256ELi128ELb1ELb1ELb1ELb1ELb0ELb1EEEEEEEEEvNT_6ParamsE,(.L_x_15024 - _ZN7cutlass13device_kernelIN5flash11enable_sm90INS1_16FlashAttnFwdSm90INS1_25CollectiveMainloopFwdSm90ILi2EN4cute5tupleIJNS5_1CILi1EEES8_S8_EEENS6_IJNS7_ILi128EEENS7_ILi96EEENS7_ILi64EEEEEELi256ENS_10bfloat16_tEfNS_4arch4Sm90ELb0ELb1ELb0ELb1ELb0ELb1ELb0ELb1ELb0ELb1ELb1ELb0EEENS1_21CollectiveEpilogueFwdINS6_IJSA_NS7_ILi256EEESB_EEES9_SE_SG_Li256ELb1ELb1ELb1ELb0EEENS1_36VarlenDynamicPersistentTileSchedulerILi128ELi96ELi256ELi128ELb1ELb1ELb1ELb1ELb0ELb1EEEEEEEEEvNT_6ParamsE)
        .other          _ZN7cutlass13device_kernelIN5flash11enable_sm90INS1_16FlashAttnFwdSm90INS1_25CollectiveMainloopFwdSm90ILi2EN4cute5tupleIJNS5_1CILi1EEES8_S8_EEENS6_IJNS7_ILi128EEENS7_ILi96EEENS7_ILi64EEEEEELi256ENS_10bfloat16_tEfNS_4arch4Sm90ELb0ELb1ELb0ELb1ELb0ELb1ELb0ELb1ELb0ELb1ELb1ELb0EEENS1_21CollectiveEpilogueFwdINS6_IJSA_NS7_ILi256EEESB_EEES9_SE_SG_Li256ELb1ELb1ELb1ELb0EEENS1_36VarlenDynamicPersistentTileSchedulerILi128ELi96ELi256ELi128ELb1ELb1ELb1ELb1ELb0ELb1EEEEEEEEEvNT_6ParamsE,@"STO_CUDA_ENTRY STV_DEFAULT"
_ZN7cutlass13device_kernelIN5flash11enable_sm90INS1_16FlashAttnFwdSm90INS1_25CollectiveMainloopFwdSm90ILi2EN4cute5tupleIJNS5_1CILi1EEES8_S8_EEENS6_IJNS7_ILi128EEENS7_ILi96EEENS7_ILi64EEEEEELi256ENS_10bfloat16_tEfNS_4arch4Sm90ELb0ELb1ELb0ELb1ELb0ELb1ELb0ELb1ELb0ELb1ELb1ELb0EEENS1_21CollectiveEpilogueFwdINS6_IJSA_NS7_ILi256EEESB_EEES9_SE_SG_Li256ELb1ELb1ELb1ELb0EEENS1_36VarlenDynamicPersistentTileSchedulerILi128ELi96ELi256ELi128ELb1ELb1ELb1ELb1ELb0ELb1EEEEEEEEEvNT_6ParamsE:
        /* <DEDUP_REMOVED lines=24> */
.L_x_11502:
[----:B------:R-:W-:Y:S05]  /*0180*/  BSYNC B0 ;  /* 0x0000000000007941 */ /* 0x000fea0003800000 */
.L_x_11501:
        /* <DEDUP_REMOVED lines=41> */
.L_x_11503:
        /* <DEDUP_REMOVED lines=22> */
.L_x_11504:
        /* <DEDUP_REMOVED lines=18> */
.L_x_11505:
        /* <DEDUP_REMOVED lines=22> */
.L_x_11506:
        /* <DEDUP_REMOVED lines=22> */
.L_x_11507:
        /* <DEDUP_REMOVED lines=8> */
.L_x_11510:
        /* <DEDUP_REMOVED lines=8> */
[----:B------:R-:W-:Y:S01]  /*0a60*/  UMOV UR4, 0x400 ;  /* 0x0000040000047882 */ /* 0x000fe20000000000 */
[----:B------:R-:W-:-:S11]  /*0a70*/  LOP3.LUT R18, R18, 0xffbfffff, RZ, 0xc0, !PT ;  /* 0xffbfffff12127812 */ /* 0x000fd600078ec0ff */
[----:B------:R-:W-:Y:S06]  /*0a80*/  @!P0 BAR.ARV 0x9, 0x100 ;  /* 0x0244000000008b1d */ /* 0x000fec0000002000 */
[----:B0-----:R-:W-:Y:S01]  /*0a90*/  ULEA UR4, UR5, UR4, 0x18 ;  /* 0x0000000405047291 */ /* 0x001fe2000f8ec03f */
[----:B------:R-:W-:Y:S01]  /*0aa0*/  @P0 LOP3.LUT R18, R18, 0x400000, RZ, 0xfc, !PT ;  /* 0x0040000012120812 */ /* 0x000fe200078efcff */
        /* <DEDUP_REMOVED lines=8> */
[----:B------:R-:W-:Y:S01]  /*0b30*/  ULOP3.LUT UR54, UR36, 0x1, URZ, 0xfc, !UPT ;  /* 0x0000000124367892 */ /* 0x000fe2000f8efc3f */
[----:B------:R-:W-:Y:S02]  /*0b40*/  IMAD.MOV.U32 R234, RZ, RZ, RZ ;  /* 0x000000ffffea7224 */ /* 0x000fe400078e00ff */
[----:B------:R-:W-:Y:S01]  /*0b50*/  IMAD.MOV.U32 R22, RZ, RZ, RZ ;  /* 0x000000ffff167224 */ /* 0x000fe200078e00ff */
[----:B------:R-:W-:Y:S01]  /*0b60*/  SHF.R.S32.HI R3, RZ, 0x1f, R6 ;  /* 0x0000001fff037819 */ /* 0x000fe20000011406 */
[----:B------:R-:W-:Y:S02]  /*0b70*/  IMAD.MOV.U32 R210, RZ, RZ, RZ ;  /* 0x000000ffffd27224 */ /* 0x000fe400078e00ff */
[----:B------:R-:W-:Y:S01]  /*0b80*/  IMAD.MOV.U32 R206, RZ, RZ, RZ ;  /* 0x000000ffffce7224 */ /* 0x000fe200078e00ff */
[CC--:B------:R-:W-:Y:S02]  /*0b90*/  LEA.HI R0, R3.reuse, R6.reuse, RZ, 0x7 ;  /* 0x0000000603007211 */ /* 0x0c0fe400078f38ff */
[----:B------:R-:W-:-:S02]  /*0ba0*/  LEA.HI R2, R3, R6, RZ, 0x4 ;  /* 0x0000000603027211 */ /* 0x000fc400078f20ff */
[----:B------:R-:W-:Y:S02]  /*0bb0*/  LOP3.LUT R5, R0, 0xffffff80, RZ, 0xc0, !PT ;  /* 0xffffff8000057812 */ /* 0x000fe400078ec0ff */
[----:B------:R-:W-:Y:S02]  /*0bc0*/  SHF.R.S32.HI R7, RZ, 0x4, R2 ;  /* 0x00000004ff077819 */ /* 0x000fe40000011402 */
[----:B------:R-:W-:Y:S01]  /*0bd0*/  LEA.HI R220, R3, R6, RZ, 0x5 ;  /* 0x0000000603dc7211 */ /* 0x000fe200078f28ff */
[----:B------:R-:W-:Y:S01]  /*0be0*/  IMAD.IADD R13, R6, 0x1, -R5 ;  /* 0x00000001060d7824 */ /* 0x000fe200078e0a05 */
[----:B------:R-:W-:Y:S02]  /*0bf0*/  SHF.R.S32.HI R5, RZ, 0x7, R0 ;  /* 0x00000007ff057819 */ /* 0x000fe40000011400 */
[----:B------:R-:W-:Y:S02]  /*0c00*/  LEA.HI R4, R2, R7, RZ, 0x1 ;  /* 0x0000000702047211 */ /* 0x000fe400078f08ff */
[----:B------:R-:W-:Y:S01]  /*0c10*/  SHF.R.S32.HI R8, RZ, 0x1f, R13 ;  /* 0x0000001fff087819 */ /* 0x000fe2000001140d */
[----:B------:R0:W-:Y:S01]  /*0c20*/  STL [R1+0x64], R13 ;  /* 0x0000640d01007387 */ /* 0x0001e20000100800 */
[----:B------:R-:W-:-:S02]  /*0c30*/  LEA.HI R0, R0, R5, RZ, 0x1 ;  /* 0x0000000500007211 */ /* 0x000fc400078f08ff */
[----:B------:R-:W-:Y:S02]  /*0c40*/  LEA.HI R9, R8, R13, RZ, 0x2 ;  /* 0x0000000d08097211 */ /* 0x000fe400078f10ff */
[----:B------:R-:W-:Y:S02]  /*0c50*/  LOP3.LUT R0, R0, 0x3fffffe, RZ, 0xc0, !PT ;  /* 0x03fffffe00007812 */ /* 0x000fe400078ec0ff */
[--C-:B------:R-:W-:Y:S02]  /*0c60*/  SHF.R.S32.HI R10, RZ, 0x2, R9.reuse ;  /* 0x00000002ff0a7819 */ /* 0x100fe40000011409 */
[----:B------:R-:W-:Y:S01]  /*0c70*/  SHF.R.S32.HI R11, RZ, 0x1f, R9 ;  /* 0x0000001fff0b7819 */ /* 0x000fe20000011409 */
[----:B------:R-:W-:Y:S01]  /*0c80*/  IMAD.IADD R0, R5, 0x1, -R0 ;  /* 0x0000000105007824 */ /* 0x000fe200078e0a00 */
[----:B------:R-:W-:Y:S02]  /*0c90*/  LOP3.LUT R4, R4, 0x1ffffffe, RZ, 0xc0, !PT ;  /* 0x1ffffffe04047812 */ /* 0x000fe400078ec0ff */
[----:B------:R-:W-:-:S02]  /*0ca0*/  LEA.HI R23, R3, R6, RZ, 0x2 ;  /* 0x0000000603177211 */ /* 0x000fc400078f10ff */
[----:B------:R-:W-:Y:S01]  /*0cb0*/  LEA.HI R3, R3, R6, RZ, 0x3 ;  /* 0x0000000603037211 */ /* 0x000fe200078f18ff */
[----:B------:R-:W-:Y:S01]  /*0cc0*/  IMAD.IADD R4, R7, 0x1, -R4 ;  /* 0x0000000107047824 */ /* 0x000fe200078e0a04 */
[----:B------:R-:W-:Y:S02]  /*0cd0*/  LEA.HI R11, R11, R10, RZ, 0x3 ;  /* 0x0000000a0b0b7211 */ /* 0x000fe400078f18ff */
[----:B------:R-:W-:Y:S01]  /*0ce0*/  LOP3.LUT R5, R2, 0x3fffff0, RZ, 0xc0, !PT ;  /* 0x03fffff002057812 */ /* 0x000fe200078ec0ff */
[----:B------:R-:W-:Y:S01]  /*0cf0*/  IMAD.MOV.U32 R2, RZ, RZ, RZ ;  /* 0x000000ffff027224 */ /* 0x000fe200078e00ff */
[----:B------:R-:W-:Y:S02]  /*0d00*/  LOP3.LUT R7, R3, 0xfffffff8, RZ, 0xc0, !PT ;  /* 0xfffffff803077812 */ /* 0x000fe400078ec0ff */
        /* <DEDUP_REMOVED lines=22> */
[----:B------:R-:W-:Y:S01]  /*0e70*/  IMAD.SHL.U32 R16, R3, 0x8, RZ ;  /* 0x0000000803107824 */ /* 0x000fe200078e00ff */
[----:B------:R-:W-:Y:S01]  /*0e80*/  LOP3.LUT R0, R0, 0x1ffffffe, RZ, 0xc0, !PT ;  /* 0x1ffffffe00007812 */ /* 0x000fe200078ec0ff */
[----:B------:R-:W-:Y:S01]  /*0e90*/  IMAD.IADD R9, R13, 0x1, -R9 ;  /* 0x000000010d097824 */ /* 0x000fe200078e0a09 */
[----:B------:R-:W-:Y:S01]  /*0ea0*/  LOP3.LUT R218, R218, 0x1c0, RZ, 0xc0, !PT ;  /* 0x000001c0dada7812 */ /* 0x000fe200078ec0ff */
[----:B------:R-:W-:Y:S01]  /*0eb0*/  IMAD.SHL.U32 R4, R4, 0x40, RZ ;  /* 0x0000004004047824 */ /* 0x000fe200078e00ff */
[----:B------:R-:W-:Y:S01]  /*0ec0*/  STL [R1+0x6c], R12 ;  /* 0x00006c0c01007387 */ /* 0x000fe20000100800 */
[C---:B------:R-:W-:Y:S01]  /*0ed0*/  IMAD.SHL.U32 R204, R3.reuse, 0x4, RZ ;  /* 0x0000000403cc7824 */ /* 0x040fe200078e00ff */
[----:B------:R-:W-:Y:S01]  /*0ee0*/  LOP3.LUT R6, R218, 0x38, R16, 0xf8, !PT ;  /* 0x00000038da067812 */ /* 0x000fe200078ef810 */
[----:B------:R-:W-:Y:S01]  /*0ef0*/  IMAD.IADD R0, R3, 0x1, -R0 ;  /* 0x0000000103007824 */ /* 0x000fe200078e0a00 */
[----:B------:R-:W-:Y:S01]  /*0f00*/  SHF.R.S32.HI R3, RZ, 0x1f, R212 ;  /* 0x0000001fff037819 */ /* 0x000fe200000114d4 */
[----:B------:R-:W-:Y:S01]  /*0f10*/  IMAD.SHL.U32 R209, R9, 0x2, RZ ;  /* 0x0000000209d17824 */ /* 0x000fe200078e00ff */
[----:B------:R-:W-:Y:S01]  /*0f20*/  SHF.R.U32.HI R3, RZ, 0x3, R218 ;  /* 0x00000003ff037819 */ /* 0x000fe200000116da */
[----:B------:R-:W-:Y:S01]  /*0f30*/  VIADD R223, R212, 0x40 ;  /* 0x00000040d4df7836 */ /* 0x000fe20000000000 */
[----:B------:R-:W-:Y:S01]  /*0f40*/  LOP3.LUT R221, R4, 0xfffffe00, RZ, 0xc0, !PT ;  /* 0xfffffe0004dd7812 */ /* 0x000fe200078ec0ff */
[----:B------:R-:W-:-:S02]  /*0f50*/  VIADD R39, R209, 0x10 ;  /* 0x00000010d1277836 */ /* 0x000fc40000000000 */
[----:B------:R-:W-:Y:S01]  /*0f60*/  VIADD R37, R209, 0x20 ;  /* 0x00000020d1257836 */ /* 0x000fe20000000000 */
[----:B------:R-:W-:Y:S01]  /*0f70*/  LOP3.LUT R6, R221, R6, R3, 0xf6, !PT ;  /* 0x00000006dd067212 */ /* 0x000fe200078ef603 */
[C---:B------:R-:W-:Y:S01]  /*0f80*/  VIADD R34, R209.reuse, 0x38 ;  /* 0x00000038d1227836 */ /* 0x040fe20000000000 */
[----:B------:R-:W-:Y:S01]  /*0f90*/  SHF.R.S32.HI R4, RZ, 0x1f, R223 ;  /* 0x0000001fff047819 */ /* 0x000fe200000114df */
[----:B------:R-:W-:Y:S02]  /*0fa0*/  VIADD R31, R209, 0x50 ;  /* 0x00000050d11f7836 */ /* 0x000fe40000000000 */
[----:B------:R-:W-:Y:S02]  /*0fb0*/  IMAD.SHL.U32 R4, R5, 0x8, RZ ;  /* 0x0000000805047824 */ /* 0x000fe400078e00ff */
[----:B------:R-:W-:Y:S01]  /*0fc0*/  IMAD R3, R6, 0x2, R19 ;  /* 0x0000000206037824 */ /* 0x000fe200078e0213 */
[----:B------:R-:W-:Y:S01]  /*0fd0*/  SHF.R.S32.HI R6, RZ, 0x1f, R39 ;  /* 0x0000001fff067819 */ /* 0x000fe20000011427 */
[C---:B------:R-:W-:Y:S01]  /*0fe0*/  VIADD R28, R209.reuse, 0x68 ;  /* 0x00000068d11c7836 */ /* 0x040fe20000000000 */
[----:B------:R-:W-:Y:S01]  /*0ff0*/  SHF.R.S32.HI R6, RZ, 0x1f, R37 ;  /* 0x0000001fff067819 */ /* 0x000fe20000011425 */
[C---:B------:R-:W-:Y:S01]  /*1000*/  VIADD R25, R209.reuse, 0x80 ;  /* 0x00000080d1197836 */ /* 0x040fe20000000000 */
[----:B------:R-:W-:Y:S01]  /*1010*/  SHF.R.S32.HI R6, RZ, 0x1f, R34 ;  /* 0x0000001fff067819 */ /* 0x000fe20000011422 */
[----:B------:R-:W-:Y:S01]  /*1020*/  VIADD R222, R212, 0x80 ;  /* 0x00000080d4de7836 */ /* 0x000fe20000000000 */
[----:B------:R-:W-:Y:S01]  /*1030*/  SHF.R.S32.HI R6, RZ, 0x1f, R31 ;  /* 0x0000001fff067819 */ /* 0x000fe2000001141f */
[C---:B------:R-:W-:Y:S01]  /*1040*/  VIADD R20, R209.reuse, 0x98 ;  /* 0x00000098d1147836 */ /* 0x040fe20000000000 */
[----:B------:R1:W-:Y:S01]  /*1050*/  STL [R1+0x70], R4 ;  /* 0x0000700401007387 */ /* 0x0003e20000100800 */
[C---:B0-----:R-:W-:Y:S01]  /*1060*/  VIADD R13, R209.reuse, 0xb0 ;  /* 0x000000b0d10d7836 */ /* 0x041fe20000000000 */
        /* <DEDUP_REMOVED lines=9> */
[C---:B-1----:R-:W-:Y:S01]  /*1100*/  VIADD R4, R209.reuse, 0xe8 ;  /* 0x000000e8d1047836 */ /* 0x042fe20000000000 */
        /* <DEDUP_REMOVED lines=39> */
[----:B------:R-:W-:Y:S01]  /*1380*/  IMAD R215, R0, 0x8, R12 ;  /* 0x0000000800d77824 */ /* 0x000fe200078e020c */
[----:B------:R-:W-:-:S02]  /*1390*/  SHF.R.S32.HI R10, RZ, 0x1f, R10 ;  /* 0x0000001fff0a7819 */ /* 0x000fc4000001140a */
[----:B------:R-:W-:Y:S02]  /*13a0*/  SHF.R.S32.HI R8, RZ, 0x1f, R8 ;  /* 0x0000001fff087819 */ /* 0x000fe40000011408 */
[----:B------:R-:W-:Y:S02]  /*13b0*/  SHF.R.S32.HI R7, RZ, 0x1f, R7 ;  /* 0x0000001fff077819 */ /* 0x000fe40000011407 */
[----:B------:R-:W-:-:S07]  /*13c0*/  SHF.R.S32.HI R3, RZ, 0x1f, R237 ;  /* 0x0000001fff037819 */ /* 0x000fce00000114ed */
.L_x_11730:
[----:B------:R-:W-:Y:S05]  /*13d0*/  YIELD ;  /* 0x0000000000007946 */ /* 0x000fea0003800000 */
[----:B------:R-:W-:Y:S01]  /*13e0*/  ULDC.64 UR4, c[0x0][0xa28] ;  /* 0x00028a0000047ab9 */ /* 0x000fe20000000a00 */
[----:B01----:R-:W0:Y:S01]  /*13f0*/  LDC.64 R6, c[0x0][0xa08] ;  /* 0x00028200ff067b82 */ /* 0x003e220000000a00 */
[----:B------:R-:W-:Y:S01]  /*1400*/  ISETP.NE.U32.AND P1, PT, RZ, UR4, PT ;  /* 0x00000004ff007c0c */ /* 0x000fe2000bf25070 */
[----:B------:R-:W-:Y:S02]  /*1410*/  IMAD.MOV.U32 R12, RZ, RZ, RZ ;  /* 0x000000ffff0c7224 */ /* 0x000fe400078e00ff */
[----:B------:R-:W-:Y:S01]  /*1420*/  IMAD.MOV.U32 R30, RZ, RZ, RZ ;  /* 0x000000ffff1e7224 */ /* 0x000fe200078e00ff */
[----:B------:R-:W-:Y:S01]  /*1430*/  ISETP.NE.AND.EX P1, PT, RZ, UR5, PT, P1 ;  /* 0x00000005ff007c0c */ /* 0x000fe2000bf25310 */
[----:B------:R-:W-:-:S02]  /*1440*/  ULDC.64 UR4, c[0x0][0xa18] ;  /* 0x0002860000047ab9 */ /* 0x000fc40000000a00 */
[----:B------:R-:W-:-:S04]  /*1450*/  ISETP.NE.U32.AND P2, PT, RZ, UR4, PT ;  /* 0x00000004ff007c0c */ /* 0x000fc8000bf45070 */
[----:B------:R-:W-:Y:S01]  /*1460*/  ISETP.NE.AND.EX P2, PT, RZ, UR5, PT, P2 ;  /* 0x00000005ff007c0c */ /* 0x000fe2000bf45320 */
[----:B------:R-:W-:Y:S02]  /*1470*/  ULDC.64 UR4, c[0x0][0xa08] ;  /* 0x0002820000047ab9 */ /* 0x000fe40000000a00 */
[----:B------:R-:W-:-:S03]  /*1480*/  ISETP.NE.U32.AND P0, PT, RZ, UR4, PT ;  /* 0x00000004ff007c0c */ /* 0x000fc6000bf05070 */
[----:B---3--:R-:W1:Y:S01]  /*1490*/  @P1 LDC.64 R4, c[0x0][0xa28] ;  /* 0x00028a00ff041b82 */ /* 0x008e620000000a00 */
[----:B------:R-:W-:Y:S01]  /*14a0*/  ISETP.NE.AND.EX P0, PT, RZ, UR5, PT, P0 ;  /* 0x00000005ff007c0c */ /* 0x000fe2000bf05300 */
[----:B0---4-:R-:W-:-:S06]  /*14b0*/  IMAD.WIDE R10, R155, 0x4, R6 ;  /* 0x000000049b0a7825 */ /* 0x011fcc00078e0206 */
        /* <DEDUP_REMOVED lines=28> */
.L_x_11512:
        /* <DEDUP_REMOVED lines=10> */
[----:B------:R-:W0:Y:S02]  /*1720*/  LDC.64 R4, c[0x0][0xa20] ;  /* 0x00028800ff047b82 */ /* 0x000e240000000a00 */
[----:B0-----:R-:W-:-:S05]  /*1730*/  IMAD.WIDE R4, R155, 0x4, R4 ;  /* 0x000000049b047825 */ /* 0x001fca00078e0204 */
[----:B------:R0:W5:Y:S01]  /*1740*/  LDG.E R31, desc[UR38][R4.64] ;  /* 0x00000026041f7981 */ /* 0x000162000c1e1900 */
[----:B------:R-:W-:Y:S05]  /*1750*/  BRA `(.L_x_11514) ;  /* 0x0000000000107947 */ /* 0x000fea0003800000 */
.L_x_11513:
[----:B------:R-:W-:Y:S05]  /*1760*/  @!P0 BRA `(.L_x_11514) ;  /* 0x00000000000c8947 */ /* 0x000fea0003800000 */
[----:B------:R-:W2:Y:S04]  /*1770*/  LDG.E R0, desc[UR38][R10.64] ;  /* 0x000000260a007981 */ /* 0x000ea8000c1e1900 */
[----:B------:R-:W2:Y:S02]  /*1780*/  LDG.E R31, desc[UR38][R10.64+0x4] ;  /* 0x000004260a1f7981 */ /* 0x000ea4000c1e1900 */
[----:B--2---:R-:W-:-:S07]  /*1790*/  IMAD.IADD R31, R31, 0x1, -R0 ;  /* 0x000000011f1f7824 */ /* 0x004fce00078e0a00 */
.L_x_11514:
        /* <DEDUP_REMOVED lines=46> */
.L_x_11517:
[----:B------:R-:W-:-:S13]  /*1a80*/  ISETP.NE.AND P0, PT, R5, 0x1, PT ;  /* 0x000000010500780c */ /* 0x000fda0003f05270 */
[----:B------:R-:W0:Y:S02]  /*1a90*/  @P0 LDC.64 R6, c[0x0][0x9e8] ;  /* 0x00027a00ff060b82 */ /* 0x000e240000000a00 */
[----:B0-----:R-:W-:-:S05]  /*1aa0*/  @P0 IMAD.HI.U32 R6, R0, R6, RZ ;  /* 0x0000000600060227 */ /* 0x001fca00078e00ff */
[----:B------:R-:W-:-:S07]  /*1ab0*/  @P0 SHF.R.U32.HI R0, RZ, R7, R6 ;  /* 0x00000007ff000219 */ /* 0x000fce0000011606 */
.L_x_11518:
[----:B------:R-:W-:Y:S05]  /*1ac0*/  BSYNC B0 ;  /* 0x0000000000007941 */ /* 0x000fea0003800000 */
.L_x_11516:
[----:B------:R-:W-:-:S05]  /*1ad0*/  IMAD R3, R0, R5, R5 ;  /* 0x0000000500037224 */ /* 0x000fca00078e0205 */
[----:B------:R-:W-:-:S07]  /*1ae0*/  VIMNMX R4, R4, R3, PT ;  /* 0x0000000304047248 */ /* 0x000fce0003fe0100 */
.L_x_11515:
[----:B------:R-:W0:Y:S01]  /*1af0*/  @P1 LDC R6, c[0x0][0x44c] ;  /* 0x00011300ff061b82 */ /* 0x000e220000000800 */
[----:B------:R-:W-:Y:S01]  /*1b00*/  VIADD R4, R4, 0x5f ;  /* 0x0000005f04047836 */ /* 0x000fe20000000000 */
[----:B------:R-:W-:Y:S01]  /*1b10*/  ULDC UR4, c[0x0][0x9dc] ;  /* 0x0002770000047ab9 */ /* 0x000fe20000000800 */
[----:B------:R-:W-:Y:S02]  /*1b20*/  IMAD.MOV.U32 R0, RZ, RZ, R213 ;  /* 0x000000ffff007224 */ /* 0x000fe400078e00d5 */
[----:B------:R-:W-:-:S03]  /*1b30*/  IMAD.HI R4, R4, 0x2aaaaaab, RZ ;  /* 0x2aaaaaab04047827 */ /* 0x000fc600078e02ff */
[----:B------:R-:W1:Y:S02]  /*1b40*/  @P1 LDC R7, c[0x0][0x450] ;  /* 0x00011400ff071b82 */ /* 0x000e640000000800 */
[----:B------:R-:W-:-:S04]  /*1b50*/  SHF.R.U32.HI R3, RZ, 0x1f, R4 ;  /* 0x0000001fff037819 */ /* 0x000fc80000011604 */
[----:B------:R-:W-:-:S04]  /*1b60*/  LEA.HI.SX32 R4, R4, R3, 0x1c ;  /* 0x0000000304047211 */ /* 0x000fc800078fe2ff */
[----:B------:R-:W-:Y:S01]  /*1b70*/  VIMNMX R8, R29, R4, PT ;  /* 0x000000041d087248 */ /* 0x000fe20003fe0100 */
[----:B0-----:R-:W-:-:S05]  /*1b80*/  @P1 IMAD.HI.U32 R6, R213, R6, RZ ;  /* 0x00000006d5061227 */ /* 0x001fca00078e00ff */
[----:B-1----:R-:W-:-:S04]  /*1b90*/  @P1 SHF.R.U32.HI R0, RZ, R7, R6 ;  /* 0x00000007ff001219 */ /* 0x002fc80000011606 */
[----:B------:R-:W-:-:S05]  /*1ba0*/  IADD3 R0, R0, R208, -R207 ;  /* 0x000000d000007210 */ /* 0x000fca0007ffe8cf */
        /* <DEDUP_REMOVED lines=12> */
.L_x_11521:
[----:B------:R-:W-:-:S13]  /*1c70*/  ISETP.NE.AND P0, PT, R5, 0x1, PT ;  /* 0x000000010500780c */ /* 0x000fda0003f05270 */
[----:B------:R-:W0:Y:S02]  /*1c80*/  @P0 LDC.64 R6, c[0x0][0x9e8] ;  /* 0x00027a00ff060b82 */ /* 0x000e240000000a00 */
[----:B0-----:R-:W-:-:S05]  /*1c90*/  @P0 IMAD.HI.U32 R4, R0, R6, RZ ;  /* 0x0000000600040227 */ /* 0x001fca00078e00ff */
[----:B------:R-:W-:-:S07]  /*1ca0*/  @P0 SHF.R.U32.HI R0, RZ, R7, R4 ;  /* 0x00000007ff000219 */ /* 0x000fce0000011604 */
.L_x_11522:
[----:B------:R-:W-:Y:S05]  /*1cb0*/  BSYNC B0 ;  /* 0x0000000000007941 */ /* 0x000fea0003800000 */
.L_x_11520:
[----:B------:R-:W-:-:S05]  /*1cc0*/  IMAD R0, R0, R5, RZ ;  /* 0x0000000500007224 */ /* 0x000fca00078e02ff */
[----:B------:R-:W-:-:S07]  /*1cd0*/  VIMNMX R3, R3, R0, !PT ;  /* 0x0000000003037248 */ /* 0x000fce0007fe0100 */
.L_x_11519:
[----:B------:R-:W-:Y:S01]  /*1ce0*/  IMAD.HI R3, R3, 0x2aaaaaab, RZ ;  /* 0x2aaaaaab03037827 */ /* 0x000fe200078e02ff */
[----:B------:R-:W-:Y:S01]  /*1cf0*/  BSSY B0, `(.L_x_11523) ;  /* 0x0000028000007945 */ /* 0x000fe20003800000 */
[----:B------:R-:W-:Y:S02]  /*1d00*/  LOP3.LUT R235, R231, 0xff, RZ, 0xc0, !PT ;  /* 0x000000ffe7eb7812 */ /* 0x000fe400078ec0ff */
[----:B------:R-:W-:Y:S02]  /*1d10*/  SHF.R.U32.HI R231, RZ, 0x10, R231 ;  /* 0x00000010ffe77819 */ /* 0x000fe400000116e7 */
[----:B------:R-:W-:-:S04]  /*1d20*/  SHF.R.U32.HI R0, RZ, 0x1f, R3 ;  /* 0x0000001fff007819 */ /* 0x000fc80000011603 */
[----:B------:R-:W-:-:S04]  /*1d30*/  LEA.HI.SX32 R0, R3, R0, 0x1c ;  /* 0x0000000003007211 */ /* 0x000fc800078fe2ff */
        /* <DEDUP_REMOVED lines=35> */
.L_x_11524:
[----:B------:R-:W-:Y:S05]  /*1f70*/  BSYNC B0 ;  /* 0x0000000000007941 */ /* 0x000fea0003800000 */
.L_x_11523:
[----:B------:R-:W-:-:S05]  /*1f80*/  IMAD R3, R235, R0, R9 ;  /* 0x00000000eb037224 */ /* 0x000fca00078e0209 */
        /* <DEDUP_REMOVED lines=36> */
.L_x_11527:
[----:B------:R-:W-:Y:S05]  /*21d0*/  BSYNC B6 ;  /* 0x0000000000067941 */ /* 0x000fea0003800000 */
.L_x_11526:
        /* <DEDUP_REMOVED lines=20> */
.L_x_11529:
[----:B------:R-:W-:Y:S05]  /*2320*/  BSYNC B6 ;  /* 0x0000000000067941 */ /* 0x000fea0003800000 */
.L_x_11528:
[----:B------:R-:W-:Y:S01]  /*2330*/  ULDC.64 UR4, c[0x0][0x9f8] ;  /* 0x00027e0000047ab9 */ /* 0x000fe20000000a00 */
[----:B------:R-:W0:Y:S01]  /*2340*/  LDC.64 R8, c[0x0][0x300] ;  /* 0x0000c000ff087b82 */ /* 0x000e220000000a00 */
[----:B------:R-:W-:-:S04]  /*2350*/  ISETP.NE.U32.AND P0, PT, RZ, UR4, PT ;  /* 0x00000004ff007c0c */ /* 0x000fc8000bf05070 */
[----:B------:R-:W-:Y:S01]  /*2360*/  ISETP.NE.AND.EX P0, PT, RZ, UR5, PT, P0 ;  /* 0x00000005ff007c0c */ /* 0x000fe2000bf05300 */
[----:B------:R-:W1:Y:S01]  /*2370*/  S2R R36, SR_TID.X ;  /* 0x0000000000247919 */ /* 0x000e620000002100 */
[----:B------:R-:W2:Y:S01]  /*2380*/  S2R R10, SR_TID.X ;  /* 0x00000000000a7919 */ /* 0x000ea20000002100 */
[----:B------:R-:W-:Y:S01]  /*2390*/  IMAD.IADD R58, R30, 0x1, R31 ;  /* 0x000000011e3a7824 */ /* 0x000fe200078e021f */
[----:B------:R-:W-:Y:S01]  /*23a0*/  ULDC.64 UR4, c[0x0][0xa08] ;  /* 0x0002820000047ab9 */ /* 0x000fe20000000a00 */
[----:B------:R-:W-:Y:S01]  /*23b0*/  SHF.R.S32.HI R17, RZ, 0x1f, R16 ;  /* 0x0000001fff117819 */ /* 0x000fe20000011410 */
[C---:B------:R-:W-:Y:S01]  /*23c0*/  VIADD R14, R16.reuse, 0xe0 ;  /* 0x000000e0100e7836 */ /* 0x040fe20000000000 */
[----:B------:R-:W3:Y:S08]  /*23d0*/  LDC R41, c[0x0][0x3f4] ;  /* 0x0000fd00ff297b82 */ /* 0x000ef00000000800 */
[----:B------:R-:W4:Y:S01]  /*23e0*/  @P0 LDC.64 R4, c[0x0][0x9f8] ;  /* 0x00027e00ff040b82 */ /* 0x000f220000000a00 */
[----:B------:R-:W-:-:S02]  /*23f0*/  VIADD R62, R16, 0x40 ;  /* 0x00000040103e7836 */ /* 0x000fc40000000000 */
[C---:B------:R-:W-:Y:S02]  /*2400*/  VIADD R63, R16.reuse, 0x60 ;  /* 0x00000060103f7836 */ /* 0x040fe40000000000 */
[C---:B------:R-:W-:Y:S02]  /*2410*/  VIADD R12, R16.reuse, 0xc0 ;  /* 0x000000c0100c7836 */ /* 0x040fe40000000000 */
[----:B------:R-:W-:Y:S01]  /*2420*/  VIADD R64, R16, 0x80 ;  /* 0x0000008010407836 */ /* 0x000fe20000000000 */
[----:B------:R-:W3:Y:S01]  /*2430*/  LDC.64 R56, c[0x0][0x408] ;  /* 0x00010200ff387b82 */ /* 0x000ee20000000a00 */
[----:B----4-:R-:W-:-:S05]  /*2440*/  @P0 IMAD.WIDE R4, R155, 0x4, R4 ;  /* 0x000000049b040825 */ /* 0x010fca00078e0204 */
[----:B------:R4:W3:Y:S01]  /*2450*/  @P0 LDG.E R155, desc[UR38][R4.64] ;  /* 0x00000026049b0981 */ /* 0x0008e2000c1e1900 */
[----:B------:R-:W-:Y:S01]  /*2460*/  SHF.R.S32.HI R43, RZ, 0x1f, R58 ;  /* 0x0000001fff2b7819 */ /* 0x000fe2000001143a */
[-C--:B0-----:R-:W-:Y:S01]  /*2470*/  IMAD.WIDE.U32 R6, R58, R8.reuse, RZ ;  /* 0x000000083a067225 */ /* 0x081fe200078e00ff */
[----:B------:R-:W-:Y:S02]  /*2480*/  ISETP.NE.U32.AND P0, PT, RZ, UR4, PT ;  /* 0x00000004ff007c0c */ /* 0x000fe4000bf05070 */
[----:B-1----:R-:W-:Y:S01]  /*2490*/  SHF.R.U32.HI R36, RZ, 0x7, R36 ;  /* 0x00000007ff247819 */ /* 0x002fe20000011624 */
[----:B------:R-:W-:Y:S01]  /*24a0*/  IMAD R0, R43, R8, RZ ;  /* 0x000000082b007224 */ /* 0x000fe200078e02ff */
[----:B------:R-:W-:Y:S01]  /*24b0*/  ISETP.NE.AND.EX P0, PT, RZ, UR5, PT, P0 ;  /* 0x00000005ff007c0c */ /* 0x000fe2000bf05300 */
[----:B------:R-:W-:Y:S01]  /*24c0*/  ULDC.64 UR4, c[0x0][0x308] ;  /* 0x0000c20000047ab9 */ /* 0x000fe20000000a00 */
[----:B--2---:R-:W-:Y:S01]  /*24d0*/  VIADD R10, R10, 0xffffff80 ;  /* 0xffffff800a0a7836 */ /* 0x004fe20000000000 */
[----:B------:R-:W-:Y:S01]  /*24e0*/  ISETP.NE.AND P6, PT, R36, 0x1, PT ;  /* 0x000000012400780c */ /* 0x000fe20003fc5270 */
[----:B------:R-:W-:Y:S01]  /*24f0*/  IMAD R3, R58, R9, R0 ;  /* 0x000000093a037224 */ /* 0x000fe200078e0200 */
[----:B------:R-:W-:Y:S01]  /*2500*/  SHF.R.S32.HI R205, RZ, 0x1f, R204 ;  /* 0x0000001fffcd7819 */ /* 0x000fe200000114cc */
[----:B------:R-:W-:Y:S01]  /*2510*/  VIADD R65, R16, 0xa0 ;  /* 0x000000a010417836 */ /* 0x000fe20000000000 */
[----:B------:R-:W-:Y:S01]  /*2520*/  SHF.L.U64.HI R66, R8, 0x6, R9 ;  /* 0x0000000608427819 */ /* 0x000fe20000010209 */
[----:B------:R-:W-:Y:S01]  /*2530*/  IMAD.IADD R7, R7, 0x1, R3 ;  /* 0x0000000107077824 */ /* 0x000fe200078e0203 */
[----:B------:R-:W-:Y:S01]  /*2540*/  SHF.R.S32.HI R3, RZ, 0x1f, R10 ;  /* 0x0000001fff037819 */ /* 0x000fe2000001140a */
[----:B------:R-:W-:Y:S01]  /*2550*/  VIADD R73, R36, 0x8 ;  /* 0x0000000824497836 */ /* 0x000fe20000000000 */
[----:B------:R-:W-:Y:S01]  /*2560*/  SHF.R.U32.HI R36, RZ, 0x3, R218 ;  /* 0x00000003ff247819 */ /* 0x000fe200000116da */
[----:B----4-:R-:W-:Y:S01]  /*2570*/  IMAD.WIDE.U32 R4, R224, UR4, R6 ;  /* 0x00000004e0047c25 */ /* 0x010fe2000f8e0006 */
[----:B------:R-:W-:-:S02]  /*2580*/  LEA.HI R34, R3, R10, RZ, 0x2 ;  /* 0x0000000a03227211 */ /* 0x000fc400078f10ff */
[----:B---3--:R-:W-:Y:S01]  /*2590*/  SHF.L.U64.HI R70, R56, 0x6, R57 ;  /* 0x0000000638467819 */ /* 0x008fe20000010239 */
[----:B------:R-:W-:Y:S01]  /*25a0*/  IMAD R5, R224, UR5, R5 ;  /* 0x00000005e0057c24 */ /* 0x000fe2000f8e0205 */
[----:B------:R-:W-:Y:S01]  /*25b0*/  ULDC.64 UR4, c[0x0][0x310] ;  /* 0x0000c40000047ab9 */ /* 0x000fe20000000a00 */
[-C--:B------:R-:W-:Y:S01]  /*25c0*/  IMAD R10, R236, R8.reuse, RZ ;  /* 0x00000008ec0a7224 */ /* 0x080fe200078e02ff */
[----:B------:R-:W-:Y:S01]  /*25d0*/  SHF.R.S32.HI R34, RZ, 0x1f, R34 ;  /* 0x0000001fff227819 */ /* 0x000fe20000011422 */
[C---:B------:R-:W-:Y:S01]  /*25e0*/  IMAD.WIDE.U32 R6, R23.reuse, R8, R16 ;  /* 0x0000000817067225 */ /* 0x040fe200078e0010 */
[----:B------:R-:W-:Y:S02]  /*25f0*/  SHF.R.S32.HI R72, RZ, 0x1f, R233 ;  /* 0x0000001fff487819 */ /* 0x000fe400000114e9 */
[----:B------:R-:W-:Y:S01]  /*2600*/  LEA.HI R34, R34, R23, RZ, 0x3 ;  /* 0x0000001722227211 */ /* 0x000fe200078f18ff */
[C---:B------:R-:W-:Y:S02]  /*2610*/  IMAD R61, R23.reuse, R9, R10 ;  /* 0x00000009173d7224 */ /* 0x040fe400078e020a */
[-C--:B------:R-:W-:Y:S01]  /*2620*/  IMAD R30, R236, R56.reuse, RZ ;  /* 0x00000038ec1e7224 */ /* 0x080fe200078e02ff */
[----:B------:R-:W-:Y:S01]  /*2630*/  LOP3.LUT R34, R34, 0xfffffff8, RZ, 0xc0, !PT ;  /* 0xfffffff822227812 */ /* 0x000fe200078ec0ff */
[----:B------:R-:W-:-:S04]  /*2640*/  IMAD.WIDE.U32 R20, R23, R56, R204 ;  /* 0x0000003817147225 */ /* 0x000fc800078e00cc */
[C---:B------:R-:W-:Y:S02]  /*2650*/  IMAD.IADD R34, R23.reuse, 0x1, -R34 ;  /* 0x0000000117227824 */ /* 0x040fe400078e0a22 */
[C---:B------:R-:W-:Y:S02]  /*2660*/  IMAD R37, R23.reuse, R57, R30 ;  /* 0x0000003917257224 */ /* 0x040fe400078e021e */
[----:B------:R-:W-:Y:S02]  /*2670*/  IMAD.SHL.U32 R82, R34, 0x40, RZ ;  /* 0x0000004022527824 */ /* 0x000fe400078e00ff */
[----:B------:R-:W-:-:S03]  /*2680*/  IMAD.WIDE.U32 R30, R23, R56, R16 ;  /* 0x00000038171e7225 */ /* 0x000fc600078e0010 */
[----:B------:R-:W-:Y:S01]  /*2690*/  LOP3.LUT R82, R82, 0x1c0, RZ, 0xc0, !PT ;  /* 0x000001c052527812 */ /* 0x000fe200078ec0ff */
[----:B------:R-:W-:Y:S02]  /*26a0*/  IMAD.MOV.U32 R88, RZ, RZ, 0x20 ;  /* 0x00000020ff587424 */ /* 0x000fe400078e00ff */
[----:B------:R-:W-:Y:S01]  /*26b0*/  IMAD.IADD R21, R21, 0x1, R37 ;  /* 0x0000000115157824 */ /* 0x000fe200078e0225 */
[----:B------:R-:W-:Y:S01]  /*26c0*/  SHF.R.U32.HI R85, RZ, 0x3, R82 ;  /* 0x00000003ff557819 */ /* 0x000fe20000011652 */
[----:B------:R-:W-:Y:S02]  /*26d0*/  IMAD.IADD R31, R37, 0x1, R31 ;  /* 0x00000001251f7824 */ /* 0x000fe400078e021f */
[----:B------:R-:W-:Y:S02]  /*26e0*/  IMAD R75, R9, 0x60, RZ ;  /* 0x00000060094b7824 */ /* 0x000fe400078e02ff */
[----:B------:R-:W-:Y:S02]  /*26f0*/  IMAD.SHL.U32 R67, R8, 0x40, RZ ;  /* 0x0000004008437824 */ /* 0x000fe400078e00ff */
[----:B------:R-:W-:-:S02]  /*2700*/  IMAD R77, R57, 0x60, RZ ;  /* 0x00000060394d7824 */ /* 0x000fc400078e02ff */
[----:B------:R-:W-:Y:S02]  /*2710*/  IMAD.SHL.U32 R71, R56, 0x40, RZ ;  /* 0x0000004038477824 */ /* 0x000fe400078e00ff */
[----:B-----5:R-:W-:-:S04]  /*2720*/  IMAD.WIDE.U32 R20, R152, R56, R20 ;  /* 0x0000003898147225 */ /* 0x020fc800078e0014 */
[----:B------:R-:W-:-:S04]  /*2730*/  IMAD.WIDE.U32 R30, R152, R56, R30 ;  /* 0x00000038981e7225 */ /* 0x000fc800078e001e */
[----:B------:R-:W-:-:S04]  /*2740*/  IMAD.WIDE.U32 R8, R8, 0x60, RZ ;  /* 0x0000006008087825 */ /* 0x000fc800078e00ff */
[----:B------:R-:W-:Y:S02]  /*2750*/  IMAD.SHL.U32 R74, R41, 0x2, RZ ;  /* 0x00000002294a7824 */ /* 0x000fe400078e00ff */
[----:B------:R-:W-:Y:S01]  /*2760*/  IMAD.IADD R75, R9, 0x1, R75 ;  /* 0x00000001094b7824 */ /* 0x000fe200078e024b */
[----:B------:R-:W-:Y:S02]  /*2770*/  SHF.R.S32.HI R0, RZ, 0x1f, R155 ;  /* 0x0000001fff007819 */ /* 0x000fe4000001149b */
[----:B------:R-:W-:Y:S02]  /*2780*/  SEL R155, R155, RZ, !P0 ;  /* 0x000000ff9b9b7207 */ /* 0x000fe40004000000 */
[----:B------:R-:W-:-:S03]  /*2790*/  SEL R13, R0, RZ, !P0 ;  /* 0x000000ff000d7207 */ /* 0x000fc60004000000 */
[----:B------:R-:W-:-:S04]  /*27a0*/  IMAD.WIDE.U32 R4, R155, UR4, R4 ;  /* 0x000000049b047c25 */ /* 0x000fc8000f8e0004 */
[----:B------:R-:W-:-:S04]  /*27b0*/  IMAD R0, R13, UR4, RZ ;  /* 0x000000040d007c24 */ /* 0x000fc8000f8e02ff */
[----:B------:R-:W-:Y:S01]  /*27c0*/  IMAD R3, R155, UR5, R0 ;  /* 0x000000059b037c24 */ /* 0x000fe2000f8e0200 */
[----:B------:R-:W-:Y:S05]  /*27d0*/  @!P6 WARPSYNC.ALL ;  /* 0x000000000000e948 */ /* 0x000fea0003800000 */
[----:B------:R-:W-:Y:S01]  /*27e0*/  VIADD R0, R16, 0x20 ;  /* 0x0000002010007836 */ /* 0x000fe20000000000 */
[----:B------:R-:W-:Y:S01]  /*27f0*/  ULDC UR4, c[0x0][0x320] ;  /* 0x0000c80000047ab9 */ /* 0x000fe20000000800 */
[----:B------:R-:W-:Y:S01]  /*2800*/  IMAD.IADD R3, R5, 0x1, R3 ;  /* 0x0000000105037824 */ /* 0x000fe200078e0203 */
[----:B------:R-:W-:Y:S01]  /*2810*/  @!P6 BAR.SYNC.DEFER_BLOCKING 0x9, 0x100 ;  /* 0x024400000000eb1d */ /* 0x000fe20000010000 */
[----:B------:R-:W-:-:S02]  /*2820*/  ISETP.GE.AND P3, PT, R14, UR4, PT ;  /* 0x000000040e007c0c */ /* 0x000fc4000bf66270 */
[----:B------:R-:W-:Y:S02]  /*2830*/  ISETP.GE.AND P1, PT, R0, UR4, PT ;  /* 0x0000000400007c0c */ /* 0x000fe4000bf26270 */
[----:B------:R-:W-:-:S03]  /*2840*/  ISETP.GE.AND P0, PT, R16, UR4, PT ;  /* 0x0000000410007c0c */ /* 0x000fc6000bf06270 */
[----:B------:R-:W0:Y:S01]  /*2850*/  LDC.64 R14, c[0x0][0x3f8] ;  /* 0x0000fe00ff0e7b82 */ /* 0x000e220000000a00 */
[----:B------:R-:W-:Y:S01]  /*2860*/  SEL R10, RZ, 0xffffffff, P1 ;  /* 0xffffffffff0a7807 */ /* 0x000fe20000800000 */
[----:B------:R-:W-:Y:S01]  /*2870*/  ULDC.64 UR6, c[0x0][0x330] ;  /* 0x0000cc0000067ab9 */ /* 0x000fe20000000a00 */
[----:B------:R-:W-:Y:S02]  /*2880*/  IADD3 R60, P1, R4, R6, RZ ;  /* 0x00000006043c7210 */ /* 0x000fe40007f3e0ff */
[----:B------:R-:W-:Y:S01]  /*2890*/  SEL R6, RZ, 0x1, P0 ;  /* 0x00000001ff067807 */ /* 0x000fe20000000000 */
[----:B------:R-:W-:Y:S01]  /*28a0*/  IMAD.SHL.U32 R11, R10, 0x2, RZ ;  /* 0x000000020a0b7824 */ /* 0x000fe200078e00ff */
[----:B------:R-:W-:Y:S02]  /*28b0*/  IADD3.X R61, R3, R7, R61, P1, !PT ;  /* 0x00000007033d7210 */ /* 0x000fe40000ffe43d */
[----:B------:R-:W-:Y:S02]  /*28c0*/  ISETP.GE.AND P0, PT, R62, UR4, PT ;  /* 0x000000043e007c0c */ /* 0x000fe4000bf06270 */
[----:B------:R-:W-:-:S02]  /*28d0*/  ISETP.GE.AND P1, PT, R63, UR4, PT ;  /* 0x000000043f007c0c */ /* 0x000fc4000bf26270 */
[----:B------:R-:W-:Y:S02]  /*28e0*/  ISETP.GE.AND P2, PT, R12, UR4, PT ;  /* 0x000000040c007c0c */ /* 0x000fe4000bf46270 */
[----:B------:R-:W-:Y:S01]  /*28f0*/  LOP3.LUT R10, R11, 0x2, R6, 0xe2, !PT ;  /* 0x000000020b0a7812 */ /* 0x000fe200078ee206 */
[C---:B------:R-:W-:Y:S01]  /*2900*/  IMAD.WIDE.U32 R6, R224.reuse, UR6, R16 ;  /* 0x00000006e0067c25 */ /* 0x040fe2000f8e0010 */
[----:B------:R-:W-:Y:S02]  /*2910*/  SEL R11, RZ, 0x4, P0 ;  /* 0x00000004ff0b7807 */ /* 0x000fe40000000000 */
        /* <DEDUP_REMOVED lines=8> */
[----:B0-----:R-:W-:Y:S01]  /*29a0*/  IMAD R37, R15, 0x60, RZ ;  /* 0x000000600f257824 */ /* 0x001fe200078e02ff */
[----:B------:R-:W-:Y:S01]  /*29b0*/  SEL R12, RZ, 0x20, P1 ;  /* 0x00000020ff0c7807 */ /* 0x000fe20000800000 */
[----:B------:R-:W-:Y:S01]  /*29c0*/  IMAD R39, R155, UR5, R13 ;  /* 0x000000059b277c24 */ /* 0x000fe2000f8e020d */
[----:B------:R-:W-:Y:S01]  /*29d0*/  ISETP.GE.AND P0, PT, R16, R41, PT ;  /* 0x000000291000720c */ /* 0x000fe20003f06270 */
[----:B------:R-:W-:Y:S01]  /*29e0*/  IMAD.SHL.U32 R69, R14, 0x40, RZ ;  /* 0x000000400e457824 */ /* 0x000fe200078e00ff */
[----:B------:R-:W-:Y:S01]  /*29f0*/  LOP3.LUT R11, R12, R10, R11, 0xfe, !PT ;  /* 0x0000000a0c0b7212 */ /* 0x000fe200078efe0b */
[----:B------:R-:W-:Y:S01]  /*2a00*/  IMAD.WIDE.U32 R12, R23, R14, R16 ;  /* 0x0000000e170c7225 */ /* 0x000fe200078e0010 */
[----:B------:R-:W-:-:S02]  /*2a10*/  SEL R10, RZ, 0x40, P2 ;  /* 0x00000040ff0a7807 */ /* 0x000fc40001000000 */
[----:B------:R-:W-:Y:S01]  /*2a20*/  SEL R33, R41, RZ, P0 ;  /* 0x000000ff29217207 */ /* 0x000fe20000000000 */
[----:B------:R-:W-:Y:S01]  /*2a30*/  IMAD.WIDE.U32 R6, R155, UR4, R6 ;  /* 0x000000049b067c25 */ /* 0x000fe2000f8e0006 */
[----:B------:R-:W-:Y:S01]  /*2a40*/  LOP3.LUT R94, R11, R10, RZ, 0xfc, !PT ;  /* 0x0000000a0b5e7212 */ /* 0x000fe200078efcff */
[----:B------:R-:W-:Y:S01]  /*2a50*/  ULDC UR4, c[0x0][0x2f4] ;  /* 0x0000bd0000047ab9 */ /* 0x000fe20000000800 */
[C---:B------:R-:W-:Y:S01]  /*2a60*/  IADD3 R58, P1, R23.reuse, R58, RZ ;  /* 0x0000003a173a7210 */ /* 0x040fe20007f3e0ff */
[-C--:B------:R-:W-:Y:S01]  /*2a70*/  IMAD R10, R236, R14.reuse, RZ ;  /* 0x0000000eec0a7224 */ /* 0x080fe200078e02ff */
[----:B------:R-:W-:Y:S01]  /*2a80*/  SHF.L.U64.HI R68, R14, 0x6, R15 ;  /* 0x000000060e447819 */ /* 0x000fe2000001020f */
[----:B------:R-:W-:Y:S01]  /*2a90*/  IMAD.IADD R33, R16, 0x1, R33 ;  /* 0x0000000110217824 */ /* 0x000fe200078e0221 */
[----:B------:R-:W-:Y:S01]  /*2aa0*/  SEL R93, RZ, 0xffffff80, P3 ;  /* 0xffffff80ff5d7807 */ /* 0x000fe20001800000 */
[C---:B------:R-:W-:Y:S01]  /*2ab0*/  IMAD R35, R23.reuse, R15, R10 ;  /* 0x0000000f17237224 */ /* 0x040fe200078e020a */
[----:B------:R-:W-:Y:S01]  /*2ac0*/  ISETP.GE.AND P2, PT, R0, UR4, PT ;  /* 0x0000000400007c0c */ /* 0x000fe2000bf46270 */
[----:B------:R-:W-:Y:S01]  /*2ad0*/  IMAD.WIDE.U32 R10, R23, R14, R204 ;  /* 0x0000000e170a7225 */ /* 0x000fe200078e00cc */
[----:B------:R-:W-:-:S02]  /*2ae0*/  SHF.R.S32.HI R32, RZ, 0x1f, R33 ;  /* 0x0000001fff207819 */ /* 0x000fc40000011421 */
[----:B------:R-:W-:Y:S01]  /*2af0*/  LOP3.LUT R93, R94, 0x80, R93, 0xc8, !PT ;  /* 0x000000805e5d7812 */ /* 0x000fe200078ec85d */
[----:B------:R-:W-:Y:S01]  /*2b00*/  IMAD.IADD R11, R11, 0x1, R35 ;  /* 0x000000010b0b7824 */ /* 0x000fe200078e0223 */
[----:B------:R-:W-:Y:S01]  /*2b10*/  LEA.HI R33, R32, R33, RZ, 0x3 ;  /* 0x0000002120217211 */ /* 0x000fe200078f18ff */
[----:B------:R-:W-:Y:S01]  /*2b20*/  IMAD.IADD R13, R35, 0x1, R13 ;  /* 0x00000001230d7824 */ /* 0x000fe200078e020d */
[----:B------:R-:W-:Y:S01]  /*2b30*/  SHF.R.S32.HI R35, RZ, 0x1f, R152 ;  /* 0x0000001fff237819 */ /* 0x000fe20000011498 */
[----:B------:R-:W-:Y:S01]  /*2b40*/  IMAD.X R59, R236, 0x1, R43, P1 ;  /* 0x00000001ec3b7824 */ /* 0x000fe200008e062b */
[----:B------:R-:W-:Y:S01]  /*2b50*/  LOP3.LUT P1, RZ, R34, 0x4, RZ, 0xc0, !PT ;  /* 0x0000000422ff7812 */ /* 0x000fe2000782c0ff */
[-C--:B------:R-:W-:Y:S01]  /*2b60*/  IMAD.WIDE.U32 R10, R152, R14.reuse, R10 ;  /* 0x0000000e980a7225 */ /* 0x080fe200078e000a */
[----:B------:R-:W-:Y:S02]  /*2b70*/  LOP3.LUT R34, R82, 0x18, R16, 0xf8, !PT ;  /* 0x0000001852227812 */ /* 0x000fe400078ef810 */
[--C-:B------:R-:W-:Y:S01]  /*2b80*/  SHF.R.S32.HI R83, RZ, 0x3, R33.reuse ;  /* 0x00000003ff537819 */ /* 0x100fe20000011421 */
[C---:B------:R-:W-:Y:S01]  /*2b90*/  IMAD R32, R35.reuse, R14, RZ ;  /* 0x0000000e23207224 */ /* 0x040fe200078e02ff */
[----:B------:R-:W-:Y:S01]  /*2ba0*/  LOP3.LUT R89, R34, R85, RZ, 0x3c, !PT ;  /* 0x0000005522597212 */ /* 0x000fe200078e3cff */
[----:B------:R-:W-:Y:S01]  /*2bb0*/  IMAD R35, R35, R56, RZ ;  /* 0x0000003823237224 */ /* 0x000fe200078e02ff */
[----:B------:R-:W-:Y:S01]  /*2bc0*/  LOP3.LUT R84, R33, 0xfffffff8, RZ, 0xc0, !PT ;  /* 0xfffffff821547812 */ /* 0x000fe200078ec0ff */
[----:B------:R-:W-:Y:S01]  /*2bd0*/  IMAD R79, R152, R15, R32 ;  /* 0x0000000f984f7224 */ /* 0x000fe200078e0220 */
[----:B------:R-:W-:Y:S01]  /*2be0*/  LOP3.LUT R32, R218, 0x38, R33, 0xf8, !PT ;  /* 0x00000038da207812 */ /* 0x000fe200078ef821 */
[----:B------:R-:W-:Y:S01]  /*2bf0*/  IMAD.WIDE.U32 R12, R152, R14, R12 ;  /* 0x0000000e980c7225 */ /* 0x000fe200078e000c */
[----:B------:R-:W-:-:S02]  /*2c00*/  SEL R88, R88, 0xffffffe0, !P1 ;  /* 0xffffffe058587807 */ /* 0x000fc40004800000 */
[----:B------:R-:W-:Y:S01]  /*2c10*/  LOP3.LUT R32, R32, R36, RZ, 0x3c, !PT ;  /* 0x0000002420207212 */ /* 0x000fe200078e3cff */
[----:B------:R-:W-:Y:S01]  /*2c20*/  IMAD R35, R152, R57, R35 ;  /* 0x0000003998237224 */ /* 0x000fe200078e0223 */
[----:B------:R-:W-:Y:S01]  /*2c30*/  SHF.R.S32.HI R86, RZ, 0x1f, R84 ;  /* 0x0000001fff567819 */ /* 0x000fe20000011454 */
[----:B------:R-:W-:Y:S01]  /*2c40*/  IMAD.WIDE.U32 R14, R14, 0x60, RZ ;  /* 0x000000600e0e7825 */ /* 0x000fe200078e00ff */
[----:B------:R-:W-:Y:S02]  /*2c50*/  ISETP.GE.AND P1, PT, R16, UR4, PT ;  /* 0x0000000410007c0c */ /* 0x000fe4000bf26270 */
[----:B------:R-:W-:Y:S01]  /*2c60*/  LOP3.LUT R94, R94, 0x40, RZ, 0xc0, !PT ;  /* 0x000000405e5e7812 */ /* 0x000fe200078ec0ff */
[----:B------:R-:W-:Y:S01]  /*2c70*/  IMAD.IADD R87, R221, 0x1, R32 ;  /* 0x00000001dd577824 */ /* 0x000fe200078e0220 */
[----:B------:R-:W-:Y:S01]  /*2c80*/  LOP3.LUT R32, R82, 0x38, R33, 0xf8, !PT ;  /* 0x0000003852207812 */ /* 0x000fe200078ef821 */
[----:B------:R-:W-:-:S03]  /*2c90*/  IMAD.WIDE.U32 R56, R56, 0x60, RZ ;  /* 0x0000006038387825 */ /* 0x000fc600078e00ff */
[----:B------:R-:W-:Y:S01]  /*2ca0*/  LOP3.LUT R33, R32, R85, RZ, 0x3c, !PT ;  /* 0x0000005520217212 */ /* 0x000fe200078e3cff */
        /* <DEDUP_REMOVED lines=10> */
.L_x_11577:
[----:B------:R-:W0:Y:S01]  /*2d50*/  LDC.64 R98, c[0x0][0x2e8] ;  /* 0x0000ba00ff627b82 */ /* 0x000e220000000a00 */
[----:B------:R-:W-:Y:S01]  /*2d60*/  VIADD R45, R27, 0xffffffff ;  /* 0xffffffff1b2d7836 */ /* 0x000fe20000000000 */
[----:B------:R-:W-:Y:S05]  /*2d70*/  YIELD ;  /* 0x0000000000007946 */ /* 0x000fea0003800000 */
[----:B------:R-:W-:Y:S01]  /*2d80*/  SHF.R.S32.HI R39, RZ, 0x1f, R45 ;  /* 0x0000001fff277819 */ /* 0x000fe2000001142d */
[----:B-1----:R-:W1:Y:S01]  /*2d90*/  LDC R102, c[0x0][0x3f4] ;  /* 0x0000fd00ff667b82 */ /* 0x002e620000000800 */
        /* <DEDUP_REMOVED lines=12> */
[----:B------:R-:W-:Y:S02]  /*2e60*/  LEA R42, P5, R33, R98, 0x1 ;  /* 0x00000062212a7211 */ /* 0x000fe400078a08ff */
[-C--:B------:R-:W-:Y:S01]  /*2e70*/  LEA.HI.X R41, R27, R99.reuse, R32, 0x1, P3 ;  /* 0x000000631b297211 */ /* 0x080fe200018f0c20 */
[----:B------:R-:W-:Y:S01]  /*2e80*/  IMAD R27, R22, 0x1800, R89 ;  /* 0x00001800161b7824 */ /* 0x000fe200078e0259 */
[----:B-1----:R-:W-:Y:S02]  /*2e90*/  ISETP.GE.AND P3, PT, R102, 0x1, PT ;  /* 0x000000016600780c */ /* 0x002fe40003f66270 */
[----:B------:R-:W-:Y:S01]  /*2ea0*/  ISETP.GT.AND P4, PT, R45, R28, PT ;  /* 0x0000001c2d00720c */ /* 0x000fe20003f84270 */
[----:B------:R-:W-:Y:S01]  /*2eb0*/  IMAD R104, R27, 0x2, R26 ;  /* 0x000000021b687824 */ /* 0x000fe200078e021a */
[----:B------:R-:W-:Y:S01]  /*2ec0*/  LEA.HI.X R43, R33, R99, R34, 0x1, P5 ;  /* 0x00000063212b7211 */ /* 0x000fe200028f0c22 */
[----:B------:R-:W-:Y:S01]  /*2ed0*/  IMAD.MOV.U32 R27, RZ, RZ, R45 ;  /* 0x000000ffff1b7224 */ /* 0x000fe200078e002d */
[----:B------:R-:W-:-:S07]  /*2ee0*/  P2R R96, PR, RZ, 0x10 ;  /* 0x00000010ff607803 */ /* 0x000fce0000000000 */
        /* <DEDUP_REMOVED lines=20> */
[----:B------:R-:W-:-:S03]  /*3030*/  CS2R R54, SRZ ;  /* 0x0000000000367805 */ /* 0x000fc6000001ff00 */
[----:B------:R-:W-:Y:S05]  /*3040*/  @P4 BRA `(.L_x_11534) ;  /* 0x0000000000504947 */ /* 0x000fea0003800000 */
        /* <DEDUP_REMOVED lines=20> */
.L_x_11534:
[----:B------:R-:W-:Y:S05]  /*3190*/  BSYNC B1 ;  /* 0x0000000000017941 */ /* 0x000fea0003800000 */
.L_x_11533:
[----:B------:R-:W-:Y:S01]  /*31a0*/  ISETP.GE.AND P5, PT, R233, R97, PT ;  /* 0x00000061e900720c */ /* 0x000fe20003fa6270 */
[----:B------:R-:W-:Y:S01]  /*31b0*/  BSSY B1, `(.L_x_11535) ;  /* 0x000001b000017945 */ /* 0x000fe20003800000 */
[----:B0-----:R-:W-:Y:S02]  /*31c0*/  CS2R R44, SRZ ;  /* 0x00000000002c7805 */ /* 0x001fe4000001ff00 */
[----:B------:R-:W-:Y:S01]  /*31d0*/  CS2R R36, SRZ ;  /* 0x0000000000247805 */ /* 0x000fe2000001ff00 */
[----:B-----5:R-:W-:Y:S01]  /*31e0*/  IMAD.MOV.U32 R98, RZ, RZ, R50 ;  /* 0x000000ffff627224 */ /* 0x020fe200078e0032 */
[----:B------:R-:W-:Y:S01]  /*31f0*/  CS2R R46, SRZ ;  /* 0x00000000002e7805 */ /* 0x000fe2000001ff00 */
[----:B------:R-:W-:-:S06]  /*3200*/  IMAD.MOV.U32 R99, RZ, RZ, R51 ;  /* 0x000000ffff637224 */ /* 0x000fcc00078e0033 */
        /* <DEDUP_REMOVED lines=21> */
.L_x_11536:
[----:B------:R-:W-:Y:S05]  /*3360*/  BSYNC B1 ;  /* 0x0000000000017941 */ /* 0x000fea0003800000 */
.L_x_11535:
[----:B0-----:R-:W-:Y:S01]  /*3370*/  IMAD.MOV.U32 R32, RZ, RZ, R52 ;  /* 0x000000ffff207224 */ /* 0x001fe200078e0034 */
[----:B------:R-:W-:Y:S01]  /*3380*/  UISETP.NE.AND UP0, UPT, UR54, 0x3, UPT ;  /* 0x000000033600788c */ /* 0x000fe2000bf05270 */
[----:B------:R-:W-:Y:S01]  /*3390*/  IMAD.MOV.U32 R33, RZ, RZ, R53 ;  /* 0x000000ffff217224 */ /* 0x000fe200078e0035 */
[----:B------:R-:W-:Y:S01]  /*33a0*/  PRMT R98, R98, 0x5410, R98 ;  /* 0x0000541062627816 */ /* 0x000fe20000000062 */
        /* <DEDUP_REMOVED lines=30> */
.L_x_11537:
[----:B------:R-:W-:Y:S01]  /*3590*/  IMAD R95, R22, 0x8, R19 ;  /* 0x00000008165f7824 */ /* 0x000fe200078e0213 */
[----:B------:R-:W-:Y:S01]  /*35a0*/  SHF.L.U32 R106, R210, 0x1f, RZ ;  /* 0x0000001fd26a7819 */ /* 0x000fe200000006ff */
[----:B------:R-:W-:Y:S03]  /*35b0*/  BSSY B1, `(.L_x_11538) ;  /* 0x0000003000017945 */ /* 0x000fe60003800000 */
[----:B------:R-:W0:Y:S02]  /*35c0*/  SYNCS.PHASECHK.TRANS64.TRYWAIT P6, [R95+URZ+0x22890], R106 ;  /* 0x0228906a5f0075a7 */ /* 0x000e2400080c017f */
[----:B0-----:R-:W-:Y:S05]  /*35d0*/  @!P6 BRA `(.L_x_11539) ;  /* 0x0000020000f8e947 */ /* 0x001fea0003800000 */
.L_x_11911:
[----:B------:R-:W-:Y:S05]  /*35e0*/  BSYNC B1 ;  /* 0x0000000000017941 */ /* 0x000fea0003800000 */
.L_x_11538:
        /* <DEDUP_REMOVED lines=10> */
[----:B------:R-:W-:Y:S02]  /*3690*/  PRMT R113, R111, 0x5410, R113 ;  /* 0x000054106f717816 */ /* 0x000fe40000000071 */
[----:B------:R-:W-:Y:S02]  /*36a0*/  PRMT R110, R100, 0x5432, R110 ;  /* 0x00005432646e7816 */ /* 0x000fe4000000006e */
[----:B------:R-:W-:Y:S01]  /*36b0*/  SHF.R.U32.HI R112, RZ, 0x10, R53 ;  /* 0x00000010ff707819 */ /* 0x000fe20000011635 */
[----:B--2---:R-:W-:Y:S01]  /*36c0*/  IMAD.U32 R53, R34, 0x10000, RZ ;  /* 0x0001000022357824 */ /* 0x004fe200078e00ff */
[----:B------:R-:W-:-:S02]  /*36d0*/  SHF.R.U32.HI R116, RZ, 0x10, R55 ;  /* 0x00000010ff747819 */ /* 0x000fc40000011637 */
[----:B------:R-:W-:Y:S02]  /*36e0*/  LOP3.LUT R54, R33, 0xffff0000, RZ, 0xc0, !PT ;  /* 0xffff000021367812 */ /* 0x000fe400078ec0ff */
[C---:B------:R-:W-:Y:S01]  /*36f0*/  LOP3.LUT R115, R113.reuse, 0xffff0000, RZ, 0xc0, !PT ;  /* 0xffff000071737812 */ /* 0x040fe200078ec0ff */
[----:B------:R-:W-:Y:S01]  /*3700*/  IMAD.U32 R113, R113, 0x10000, RZ ;  /* 0x0001000071717824 */ /* 0x000fe200078e00ff */
[C---:B------:R-:W-:Y:S01]  /*3710*/  LOP3.LUT R111, R110.reuse, 0xffff0000, RZ, 0xc0, !PT ;  /* 0xffff00006e6f7812 */ /* 0x040fe200078ec0ff */
[----:B------:R-:W-:Y:S01]  /*3720*/  IMAD.U32 R110, R110, 0x10000, RZ ;  /* 0x000100006e6e7824 */ /* 0x000fe200078e00ff */
[----:B------:R-:W-:Y:S01]  /*3730*/  PRMT R112, R101, 0x5432, R112 ;  /* 0x0000543265707816 */ /* 0x000fe20000000070 */
[----:B------:R-:W-:Y:S01]  /*3740*/  FMUL.FTZ R120, R54, R115 ;  /* 0x0000007336787220 */ /* 0x000fe20000410000 */
[----:B------:R-:W-:Y:S01]  /*3750*/  PRMT R116, R108, 0x5432, R116 ;  /* 0x000054326c747816 */ /* 0x000fe20000000074 */
[----:B------:R-:W-:Y:S01]  /*3760*/  FMUL.FTZ R54, R54, R111 ;  /* 0x0000006f36367220 */ /* 0x000fe20000410000 */
[----:B------:R-:W-:Y:S01]  /*3770*/  LOP3.LUT R55, R34, 0xffff0000, RZ, 0xc0, !PT ;  /* 0xffff000022377812 */ /* 0x000fe200078ec0ff */
[C---:B------:R-:W-:Y:S01]  /*3780*/  IMAD.U32 R34, R35.reuse, 0x10000, RZ ;  /* 0x0001000023227824 */ /* 0x040fe200078e00ff */
[----:B------:R-:W-:Y:S01]  /*3790*/  LOP3.LUT R52, R35, 0xffff0000, RZ, 0xc0, !PT ;  /* 0xffff000023347812 */ /* 0x000fe200078ec0ff */
[----:B------:R-:W-:-:S02]  /*37a0*/  IMAD.U32 R35, R33, 0x10000, RZ ;  /* 0x0001000021237824 */ /* 0x000fc400078e00ff */
[----:B------:R-:W-:Y:S02]  /*37b0*/  IMAD.U32 R118, R116, 0x10000, RZ ;  /* 0x0001000074767824 */ /* 0x000fe400078e00ff */
[----:B------:R-:W-:Y:S02]  /*37c0*/  IMAD.U32 R114, R112, 0x10000, RZ ;  /* 0x0001000070727824 */ /* 0x000fe400078e00ff */
[----:B------:R-:W-:Y:S01]  /*37d0*/  FFMA.FTZ R115, R35, R115, R54 ;  /* 0x0000007323737223 */ /* 0x000fe20000010036 */
[----:B------:R-:W-:Y:S01]  /*37e0*/  FMUL.FTZ R122, R55, R118 ;  /* 0x00000076377a7220 */ /* 0x000fe20000410000 */
[----:B------:R-:W-:Y:S01]  /*37f0*/  FFMA.FTZ R120, R35, R111, -R120 ;  /* 0x0000006f23787223 */ /* 0x000fe20000010878 */
[-C--:B------:R-:W-:Y:S01]  /*3800*/  FMUL.FTZ R54, R55, R114.reuse ;  /* 0x0000007237367220 */ /* 0x080fe20000410000 */
[----:B------:R-:W-:Y:S01]  /*3810*/  IMAD.U32 R33, R32, 0x10000, RZ ;  /* 0x0001000020217824 */ /* 0x000fe200078e00ff */
[----:B------:R-:W-:Y:S01]  /*3820*/  LOP3.LUT R55, R116, 0xffff0000, RZ, 0xc0, !PT ;  /* 0xffff000074377812 */ /* 0x000fe200078ec0ff */
[C---:B------:R-:W-:Y:S01]  /*3830*/  FFMA.FTZ R122, R53.reuse, R114, -R122 ;  /* 0x00000072357a7223 */ /* 0x040fe2000001087a */
[----:B------:R-:W-:Y:S01]  /*3840*/  LOP3.LUT R35, R112, 0xffff0000, RZ, 0xc0, !PT ;  /* 0xffff000070237812 */ /* 0x000fe200078ec0ff */
[----:B------:R-:W-:Y:S01]  /*3850*/  FFMA.FTZ R53, R53, R118, R54 ;  /* 0x0000007635357223 */ /* 0x000fe20000010036 */
[----:B------:R-:W-:Y:S01]  /*3860*/  LOP3.LUT R32, R32, 0xffff0000, RZ, 0xc0, !PT ;  /* 0xffff000020207812 */ /* 0x000fe200078ec0ff */
[C---:B------:R-:W-:Y:S01]  /*3870*/  FMUL.FTZ R111, R52.reuse, R55 ;  /* 0x00000037346f7220 */ /* 0x040fe20000410000 */
[----:B------:R-:W-:Y:S01]  /*3880*/  F2FP.BF16.F32.PACK_AB R115, R115, R120 ;  /* 0x000000787373723e */ /* 0x000fe200000010ff */
[----:B------:R-:W-:-:S02]  /*3890*/  FMUL.FTZ R54, R52, R35 ;  /* 0x0000002334367220 */ /* 0x000fc40000410000 */
[C---:B------:R-:W-:Y:S01]  /*38a0*/  FMUL.FTZ R52, R32.reuse, R113 ;  /* 0x0000007120347220 */ /* 0x040fe20000410000 */
[-C--:B------:R-:W-:Y:S01]  /*38b0*/  FMUL.FTZ R32, R32, R110.reuse ;  /* 0x0000006e20207220 */ /* 0x080fe20000410000 */
[C---:B------:R-:W-:Y:S01]  /*38c0*/  FFMA.FTZ R111, R34.reuse, R35, -R111 ;  /* 0x00000023226f7223 */ /* 0x040fe2000001086f */
[----:B------:R-:W-:Y:S01]  /*38d0*/  FFMA.FTZ R54, R34, R55, R54 ;  /* 0x0000003722367223 */ /* 0x000fe20000010036 */
[C---:B------:R-:W-:Y:S01]  /*38e0*/  FFMA.FTZ R52, R33.reuse, R110, -R52 ;  /* 0x0000006e21347223 */ /* 0x040fe20000010834 */
[----:B------:R-:W-:Y:S01]  /*38f0*/  FFMA.FTZ R33, R33, R113, R32 ;  /* 0x0000007121217223 */ /* 0x000fe20000010020 */
[----:B------:R-:W-:Y:S02]  /*3900*/  F2FP.BF16.F32.PACK_AB R34, R53, R122 ;  /* 0x0000007a3522723e */ /* 0x000fe400000010ff */
[----:B------:R-:W-:Y:S02]  /*3910*/  F2FP.BF16.F32.PACK_AB R35, R54, R111 ;  /* 0x0000006f3623723e */ /* 0x000fe400000010ff */
[----:B------:R-:W-:Y:S01]  /*3920*/  F2FP.BF16.F32.PACK_AB R32, R33, R52 ;  /* 0x000000342120723e */ /* 0x000fe200000010ff */
[----:B------:R-:W-:-:S07]  /*3930*/  IMAD.MOV.U32 R33, RZ, RZ, R115 ;  /* 0x000000ffff217224 */ /* 0x000fce00078e0073 */
.L_x_11545:
[----:B------:R-:W-:Y:S05]  /*3940*/  BSYNC B3 ;  /* 0x0000000000037941 */ /* 0x000fea0003800000 */
.L_x_11544:
[----:B--2---:R1:W-:Y:S02]  /*3950*/  STG.E.128 desc[UR38][R42.64], R32 ;  /* 0x000000202a007986 */ /* 0x0043e4000c101d26 */
.L_x_11543:
[----:B------:R-:W-:Y:S05]  /*3960*/  BSYNC B2 ;  /* 0x0000000000027941 */ /* 0x000fea0003800000 */
.L_x_11542:
[----:B------:R-:W-:Y:S05]  /*3970*/  @P2 BRA `(.L_x_11541) ;  /* 0x0000000000d02947 */ /* 0x000fea0003800000 */
[----:B-1----:R1:W2:Y:S01]  /*3980*/  LDS.128 R32, [R103] ;  /* 0x0000000067207984 */ /* 0x0022a20000000c00 */
        /* <DEDUP_REMOVED lines=49> */
.L_x_11547:
[----:B------:R-:W-:Y:S05]  /*3ca0*/  BSYNC B2 ;  /* 0x0000000000027941 */ /* 0x000fea0003800000 */
.L_x_11546:
[----:B--2---:R2:W-:Y:S02]  /*3cb0*/  STG.E.128 desc[UR38][R42.64+0x40], R32 ;  /* 0x000040202a007986 */ /* 0x0045e4000c101d26 */
.L_x_11541:
[----:B------:R-:W-:Y:S05]  /*3cc0*/  BSYNC B1 ;  /* 0x0000000000017941 */ /* 0x000fea0003800000 */
.L_x_11540:
        /* <DEDUP_REMOVED lines=53> */
.L_x_11552:
[----:B------:R-:W-:Y:S05]  /*4020*/  BSYNC B2 ;  /* 0x0000000000027941 */ /* 0x000fea0003800000 */
.L_x_11551:
[----:B--2---:R3:W-:Y:S02]  /*4030*/  STG.E.128 desc[UR38][R40.64], R32 ;  /* 0x0000002028007986 */ /* 0x0047e4000c101d26 */
.L_x_11550:
[----:B------:R-:W-:Y:S05]  /*4040*/  BSYNC B1 ;  /* 0x0000000000017941 */ /* 0x000fea0003800000 */
.L_x_11549:
        /* <DEDUP_REMOVED lines=51> */
.L_x_11554:
[----:B------:R-:W-:Y:S05]  /*4380*/  BSYNC B1 ;  /* 0x0000000000017941 */ /* 0x000fea0003800000 */
.L_x_11553:
[----:B--2---:R1:W-:Y:S01]  /*4390*/  STG.E.128 desc[UR38][R40.64+0x40], R32 ;  /* 0x0000402028007986 */ /* 0x0043e2000c101d26 */
[----:B------:R-:W-:Y:S05]  /*43a0*/  BRA `(.L_x_11548) ;  /* 0x0000001400c47947 */ /* 0x000fea0003800000 */
.L_x_11532:
[----:B------:R-:W-:-:S04]  /*43b0*/  ISETP.GE.AND P3, PT, R233, R97, PT ;  /* 0x00000061e900720c */ /* 0x000fc80003f66270 */
        /* <DEDUP_REMOVED lines=20> */
[----:B------:R-:W-:Y:S02]  /*4500*/  CS2R R32, SRZ ;  /* 0x0000000000207805 */ /* 0x000fe4000001ff00 */
[----:B------:R-:W-:-:S04]  /*4510*/  CS2R R38, SRZ ;  /* 0x0000000000267805 */ /* 0x000fc8000001ff00 */
[----:B------:R2:W3:Y:S02]  /*4520*/  @!P4 LDG.E.128 R32, desc[UR38][R36.64] ;  /* 0x000000262420c981 */ /* 0x0004e4000c1e1d00 */
[----:B--2---:R-:W-:-:S06]  /*4530*/  CS2R R36, SRZ ;  /* 0x0000000000247805 */ /* 0x004fcc000001ff00 */
[----:B------:R2:W4:Y:S01]  /*4540*/  @!P4 LDG.E.128 R36, desc[UR38][R40.64] ;  /* 0x000000262824c981 */ /* 0x000522000c1e1d00 */
[----:B0-----:R-:W-:-:S04]  /*4550*/  @!P3 LEA R44, P4, R42, R44, 0x1 ;  /* 0x0000002c2a2cb211 */ /* 0x001fc800078808ff */
[----:B------:R-:W-:Y:S02]  /*4560*/  @!P3 LEA.HI.X R45, R42, R45, R43, 0x1, P4 ;  /* 0x0000002d2a2db211 */ /* 0x000fe400020f0c2b */
[----:B------:R-:W-:Y:S02]  /*4570*/  CS2R R42, SRZ ;  /* 0x00000000002a7805 */ /* 0x000fe4000001ff00 */
[C---:B-1----:R-:W-:Y:S02]  /*4580*/  @!P3 LEA R48, P4, R46.reuse, R48, 0x1 ;  /* 0x000000302e30b211 */ /* 0x042fe400078808ff */
[----:B--2---:R-:W-:Y:S02]  /*4590*/  CS2R R40, SRZ ;  /* 0x0000000000287805 */ /* 0x004fe4000001ff00 */
[----:B------:R-:W-:Y:S02]  /*45a0*/  @!P3 LEA.HI.X R49, R46, R49, R47, 0x1, P4 ;  /* 0x000000312e31b211 */ /* 0x000fe400020f0c2f */
[----:B------:R-:W-:-:S02]  /*45b0*/  CS2R R46, SRZ ;  /* 0x00000000002e7805 */ /* 0x000fc4000001ff00 */
[----:B------:R0:W2:Y:S02]  /*45c0*/  @!P3 LDG.E.128 R40, desc[UR38][R44.64] ;  /* 0x000000262c28b981 */ /* 0x0000a4000c1e1d00 */
[----:B0-----:R-:W-:-:S06]  /*45d0*/  CS2R R44, SRZ ;  /* 0x00000000002c7805 */ /* 0x001fcc000001ff00 */
[----:B------:R0:W5:Y:S01]  /*45e0*/  @!P3 LDG.E.128 R44, desc[UR38][R48.64] ;  /* 0x00000026302cb981 */ /* 0x000162000c1e1d00 */
[----:B------:R-:W-:Y:S01]  /*45f0*/  UISETP.NE.AND UP0, UPT, UR54, 0x3, UPT ;  /* 0x000000033600788c */ /* 0x000fe2000bf05270 */
[----:B------:R-:W-:-:S05]  /*4600*/  ISETP.GE.AND P4, PT, R16, R102, PT ;  /* 0x000000661000720c */ /* 0x000fca0003f86270 */
[----:B------:R-:W-:Y:S01]  /*4610*/  PLOP3.LUT P3, PT, PT, PT, UP0, 0x80, 0x0 ;  /* 0x000000000000781c */ /* 0x000fe20003f6f008 */
[----:B---3--:R-:W-:Y:S02]  /*4620*/  IMAD.MOV.U32 R51, RZ, RZ, R34 ;  /* 0x000000ffff337224 */ /* 0x008fe400078e0022 */
[----:B------:R-:W-:Y:S02]  /*4630*/  IMAD.MOV.U32 R52, RZ, RZ, R35 ;  /* 0x000000ffff347224 */ /* 0x000fe400078e0023 */
[----:B------:R-:W-:Y:S01]  /*4640*/  IMAD.MOV.U32 R53, RZ, RZ, R32 ;  /* 0x000000ffff357224 */ /* 0x000fe200078e0020 */
[----:B------:R-:W-:Y:S01]  /*4650*/  PRMT R120, R120, 0x5410, R51 ;  /* 0x0000541078787816 */ /* 0x000fe20000000033 */
[----:B------:R-:W-:Y:S01]  /*4660*/  IMAD.MOV.U32 R54, RZ, RZ, R33 ;  /* 0x000000ffff367224 */ /* 0x000fe200078e0021 */
[----:B------:R-:W-:Y:S02]  /*4670*/  PRMT R131, R52, 0x7610, R131 ;  /* 0x0000761034837816 */ /* 0x000fe40000000083 */
[----:B------:R-:W-:-:S02]  /*4680*/  PRMT R121, R121, 0x5410, R53 ;  /* 0x0000541079797816 */ /* 0x000fc40000000035 */
[----:B------:R-:W-:Y:S01]  /*4690*/  PRMT R130, R54, 0x7610, R130 ;  /* 0x0000761036827816 */ /* 0x000fe20000000082 */
[----:B----4-:R-:W-:Y:S02]  /*46a0*/  IMAD.MOV.U32 R51, RZ, RZ, R38 ;  /* 0x000000ffff337224 */ /* 0x010fe400078e0026 */
[----:B0-----:R-:W-:Y:S02]  /*46b0*/  IMAD.MOV.U32 R48, RZ, RZ, R39 ;  /* 0x000000ffff307224 */ /* 0x001fe400078e0027 */
[----:B------:R-:W-:Y:S01]  /*46c0*/  IMAD.MOV.U32 R49, RZ, RZ, R36 ;  /* 0x000000ffff317224 */ /* 0x000fe200078e0024 */
[----:B------:R-:W-:Y:S01]  /*46d0*/  PRMT R133, R51, 0x7610, R133 ;  /* 0x0000761033857816 */ /* 0x000fe20000000085 */
[----:B------:R-:W-:Y:S01]  /*46e0*/  IMAD.MOV.U32 R52, RZ, RZ, R37 ;  /* 0x000000ffff347224 */ /* 0x000fe200078e0025 */
[----:B------:R-:W-:Y:S02]  /*46f0*/  PRMT R122, R122, 0x5410, R48 ;  /* 0x000054107a7a7816 */ /* 0x000fe40000000030 */
[----:B------:R-:W-:-:S02]  /*4700*/  PRMT R123, R123, 0x5410, R49 ;  /* 0x000054107b7b7816 */ /* 0x000fc40000000031 */
[----:B------:R-:W-:Y:S01]  /*4710*/  PRMT R132, R52, 0x7610, R132 ;  /* 0x0000761034847816 */ /* 0x000fe20000000084 */
[----:B--2---:R-:W-:Y:S02]  /*4720*/  IMAD.MOV.U32 R48, RZ, RZ, R42 ;  /* 0x000000ffff307224 */ /* 0x004fe400078e002a */
[----:B------:R-:W-:Y:S02]  /*4730*/  IMAD.MOV.U32 R49, RZ, RZ, R43 ;  /* 0x000000ffff317224 */ /* 0x000fe400078e002b */
[----:B------:R-:W-:Y:S01]  /*4740*/  IMAD.MOV.U32 R51, RZ, RZ, R40 ;  /* 0x000000ffff337224 */ /* 0x000fe200078e0028 */
[----:B------:R-:W-:Y:S01]  /*4750*/  PRMT R125, R48, 0x7610, R125 ;  /* 0x00007610307d7816 */ /* 0x000fe2000000007d */
[----:B------:R-:W-:Y:S01]  /*4760*/  IMAD.MOV.U32 R52, RZ, RZ, R41 ;  /* 0x000000ffff347224 */ /* 0x000fe200078e0029 */
[----:B------:R-:W-:Y:S02]  /*4770*/  PRMT R121, R49, 0x7610, R121 ;  /* 0x0000761031797816 */ /* 0x000fe40000000079 */
[----:B------:R-:W-:-:S02]  /*4780*/  PRMT R127, R51, 0x7610, R127 ;  /* 0x00007610337f7816 */ /* 0x000fc4000000007f */
[----:B------:R-:W-:Y:S01]  /*4790*/  PRMT R126, R52, 0x7610, R126 ;  /* 0x00007610347e7816 */ /* 0x000fe2000000007e */
[----:B-----5:R-:W-:Y:S02]  /*47a0*/  IMAD.MOV.U32 R48, RZ, RZ, R46 ;  /* 0x000000ffff307224 */ /* 0x020fe400078e002e */
[----:B------:R-:W-:Y:S02]  /*47b0*/  IMAD.MOV.U32 R49, RZ, RZ, R47 ;  /* 0x000000ffff317224 */ /* 0x000fe400078e002f */
[----:B------:R-:W-:Y:S01]  /*47c0*/  IMAD.MOV.U32 R51, RZ, RZ, R44 ;  /* 0x000000ffff337224 */ /* 0x000fe200078e002c */
[----:B------:R-:W-:Y:S01]  /*47d0*/  PRMT R122, R48, 0x7610, R122 ;  /* 0x00007610307a7816 */ /* 0x000fe2000000007a */
[----:B------:R-:W-:Y:S01]  /*47e0*/  IMAD.MOV.U32 R52, RZ, RZ, R45 ;  /* 0x000000ffff347224 */ /* 0x000fe200078e002d */
[----:B------:R-:W-:Y:S02]  /*47f0*/  PRMT R120, R49, 0x7610, R120 ;  /* 0x0000761031787816 */ /* 0x000fe40000000078 */
[----:B------:R-:W-:-:S02]  /*4800*/  PRMT R123, R51, 0x7610, R123 ;  /* 0x00007610337b7816 */ /* 0x000fc4000000007b */
[----:B------:R-:W-:Y:S01]  /*4810*/  PRMT R124, R52, 0x7610, R124 ;  /* 0x00007610347c7816 */ /* 0x000fe2000000007c */
[----:B------:R-:W-:Y:S06]  /*4820*/  @!P3 BRA `(.L_x_11555) ;  /* 0x000000000004b947 */ /* 0x000fec0003800000 */
[----:B------:R-:W-:Y:S01]  /*4830*/  BPT.TRAP 0x1 ;  /* 0x000000040000795c */ /* 0x000fe20000300000 */
.L_x_11555:
        /* <DEDUP_REMOVED lines=9> */
.L_x_11912:
[----:B------:R-:W-:Y:S05]  /*48d0*/  BSYNC B1 ;  /* 0x0000000000017941 */ /* 0x000fea0003800000 */
.L_x_11556:
        /* <DEDUP_REMOVED lines=29> */
[----:B------:R-:W-:Y:S01]  /*4ab0*/  SHF.R.U64 R32, R32, 0x10, R33 ;  /* 0x0000001020207819 */ /* 0x000fe20000001221 */
[----:B-1----:R-:W-:Y:S01]  /*4ac0*/  IMAD.U32 R117, R49, 0x10000, RZ ;  /* 0x0001000031757824 */ /* 0x002fe200078e00ff */
[----:B------:R-:W-:Y:S01]  /*4ad0*/  SHF.R.U64 R36, R36, 0x10, R37 ;  /* 0x0000001024247819 */ /* 0x000fe20000001225 */
[----:B------:R-:W-:Y:S01]  /*4ae0*/  IMAD.U32 R37, R52, 0x10000, RZ ;  /* 0x0001000034257824 */ /* 0x000fe200078e00ff */
[----:B------:R-:W-:Y:S02]  /*4af0*/  PRMT R113, R130, 0x5410, R113 ;  /* 0x0000541082717816 */ /* 0x000fe40000000071 */
[----:B------:R-:W-:-:S02]  /*4b00*/  PRMT R129, R132, 0x5410, R129 ;  /* 0x0000541084817816 */ /* 0x000fc40000000081 */
[----:B------:R-:W-:Y:S02]  /*4b10*/  SHF.R.U64 R33, R38, 0x10, R39 ;  /* 0x0000001026217819 */ /* 0x000fe40000001227 */
[----:B------:R-:W-:Y:S01]  /*4b20*/  LOP3.LUT R118, R53, 0xffff0000, RZ, 0xc0, !PT ;  /* 0xffff000035767812 */ /* 0x000fe200078ec0ff */
[C---:B------:R-:W-:Y:S01]  /*4b30*/  IMAD.U32 R53, R51.reuse, 0x10000, RZ ;  /* 0x0001000033357824 */ /* 0x040fe200078e00ff */
[----:B------:R-:W-:Y:S01]  /*4b40*/  LOP3.LUT R38, R51, 0xffff0000, RZ, 0xc0, !PT ;  /* 0xffff000033267812 */ /* 0x000fe200078ec0ff */
[----:B------:R-:W-:Y:S01]  /*4b50*/  IMAD.U32 R130, R129, 0x10000, RZ ;  /* 0x0001000081827824 */ /* 0x000fe200078e00ff */
[----:B------:R-:W-:Y:S02]  /*4b60*/  LOP3.LUT R51, R55, 0xffff0000, RZ, 0xc0, !PT ;  /* 0xffff000037337812 */ /* 0x000fe400078ec0ff */
[----:B------:R-:W-:Y:S01]  /*4b70*/  SHF.R.U32.HI R115, RZ, 0x10, R35 ;  /* 0x00000010ff737819 */ /* 0x000fe20000011623 */
[----:B------:R-:W-:Y:S01]  /*4b80*/  FMUL.FTZ R132, R128, R130 ;  /* 0x0000008280847220 */ /* 0x000fe20000410000 */
[----:B------:R-:W-:Y:S01]  /*4b90*/  PRMT R55, R123, 0x5432, R36 ;  /* 0x000054327b377816 */ /* 0x000fe20000000024 */
[----:B------:R-:W-:Y:S01]  /*4ba0*/  IMAD.U32 R36, R113, 0x10000, RZ ;  /* 0x0001000071247824 */ /* 0x000fe200078e00ff */
[----:B------:R-:W-:Y:S01]  /*4bb0*/  SHF.R.U32.HI R116, RZ, 0x10, R39 ;  /* 0x00000010ff747819 */ /* 0x000fe20000011627 */
[----:B------:R-:W-:Y:S01]  /*4bc0*/  IMAD.U32 R39, R50, 0x10000, RZ ;  /* 0x0001000032277824 */ /* 0x000fe200078e00ff */
[----:B------:R-:W-:Y:S01]  /*4bd0*/  PRMT R115, R131, 0x5410, R115 ;  /* 0x0000541083737816 */ /* 0x000fe20000000073 */
[-C--:B------:R-:W-:Y:S01]  /*4be0*/  FMUL.FTZ R131, R128, R36.reuse ;  /* 0x0000002480837220 */ /* 0x080fe20000410000 */
[----:B------:R-:W-:Y:S01]  /*4bf0*/  PRMT R128, R122, 0x5432, R116 ;  /* 0x000054327a807816 */ /* 0x000fe20000000074 */
[----:B------:R-:W-:Y:S01]  /*4c00*/  FFMA.FTZ R36, R117, R36, -R132 ;  /* 0x0000002475247223 */ /* 0x000fe20000010884 */
[----:B------:R-:W-:Y:S01]  /*4c10*/  LOP3.LUT R129, R129, 0xffff0000, RZ, 0xc0, !PT ;  /* 0xffff000081817812 */ /* 0x000fe200078ec0ff */
[----:B------:R-:W-:Y:S01]  /*4c20*/  FFMA.FTZ R117, R117, R130, R131 ;  /* 0x0000008275757223 */ /* 0x000fe20000010083 */
[----:B------:R-:W-:Y:S01]  /*4c30*/  LOP3.LUT R113, R113, 0xffff0000, RZ, 0xc0, !PT ;  /* 0xffff000071717812 */ /* 0x000fe200078ec0ff */
[----:B------:R-:W-:Y:S01]  /*4c40*/  IMAD.U32 R130, R128, 0x10000, RZ ;  /* 0x0001000080827824 */ /* 0x000fe200078e00ff */
[----:B------:R-:W-:Y:S01]  /*4c50*/  PRMT R33, R133, 0x5410, R33 ;  /* 0x0000541085217816 */ /* 0x000fe20000000021 */
[----:B------:R-:W-:-:S02]  /*4c60*/  IMAD.U32 R116, R115, 0x10000, RZ ;  /* 0x0001000073747824 */ /* 0x000fc400078e00ff */
[C---:B------:R-:W-:Y:S01]  /*4c70*/  FMUL.FTZ R131, R118.reuse, R129 ;  /* 0x0000008176837220 */ /* 0x040fe20000410000 */
[-C--:B------:R-:W-:Y:S01]  /*4c80*/  FMUL.FTZ R133, R118, R113.reuse ;  /* 0x0000007176857220 */ /* 0x080fe20000410000 */
[C---:B------:R-:W-:Y:S01]  /*4c90*/  FMUL.FTZ R132, R119.reuse, R130 ;  /* 0x0000008277847220 */ /* 0x040fe20000410000 */
[----:B------:R-:W-:Y:S01]  /*4ca0*/  SHF.R.U64 R114, R34, 0x10, R35 ;  /* 0x0000001022727819 */ /* 0x000fe20000001223 */
[-C--:B------:R-:W-:Y:S01]  /*4cb0*/  FMUL.FTZ R119, R119, R116.reuse ;  /* 0x0000007477777220 */ /* 0x080fe20000410000 */
[----:B------:R-:W-:Y:S01]  /*4cc0*/  LOP3.LUT R118, R128, 0xffff0000, RZ, 0xc0, !PT ;  /* 0xffff000080767812 */ /* 0x000fe200078ec0ff */
[----:B------:R-:W-:Y:S01]  /*4cd0*/  FFMA.FTZ R116, R53, R116, -R132 ;  /* 0x0000007435747223 */ /* 0x000fe20000010884 */
[----:B------:R-:W-:Y:S01]  /*4ce0*/  LOP3.LUT R34, R49, 0xffff0000, RZ, 0xc0, !PT ;  /* 0xffff000031227812 */ /* 0x000fe200078ec0ff */
[----:B------:R-:W-:Y:S01]  /*4cf0*/  FFMA.FTZ R53, R53, R130, R119 ;  /* 0x0000008235357223 */ /* 0x000fe20000010077 */
[----:B------:R-:W-:Y:S01]  /*4d00*/  LOP3.LUT R115, R115, 0xffff0000, RZ, 0xc0, !PT ;  /* 0xffff000073737812 */ /* 0x000fe200078ec0ff */
[----:B------:R-:W-:Y:S01]  /*4d10*/  FMUL.FTZ R119, R51, R118 ;  /* 0x0000007633777220 */ /* 0x000fe20000410000 */
[----:B------:R-:W-:Y:S01]  /*4d20*/  PRMT R32, R121, 0x5432, R32 ;  /* 0x0000543279207816 */ /* 0x000fe20000000020 */
[C---:B------:R-:W-:Y:S01]  /*4d30*/  FFMA.FTZ R113, R34.reuse, R113, -R131 ;  /* 0x0000007122717223 */ /* 0x040fe20000010883 */
[----:B------:R-:W-:Y:S01]  /*4d40*/  FFMA.FTZ R34, R34, R129, R133 ;  /* 0x0000008122227223 */ /* 0x000fe20000010085 */
[----:B------:R-:W-:-:S02]  /*4d50*/  IMAD.U32 R130, R55, 0x10000, RZ ;  /* 0x0001000037827824 */ /* 0x000fc400078e00ff */
[-C--:B------:R-:W-:Y:S01]  /*4d60*/  FMUL.FTZ R129, R51, R115.reuse ;  /* 0x0000007333817220 */ /* 0x080fe20000410000 */
[----:B------:R-:W-:Y:S02]  /*4d70*/  IMAD.U32 R128, R32, 0x10000, RZ ;  /* 0x0001000020807824 */ /* 0x000fe400078e00ff */
[----:B------:R-:W-:Y:S01]  /*4d80*/  FFMA.FTZ R51, R38, R115, -R119 ;  /* 0x0000007326337223 */ /* 0x000fe20000010877 */
[----:B------:R-:W-:Y:S01]  /*4d90*/  LOP3.LUT R115, R55, 0xffff0000, RZ, 0xc0, !PT ;  /* 0xffff000037737812 */ /* 0x000fe200078ec0ff */
[----:B------:R-:W-:Y:S01]  /*4da0*/  IMAD.U32 R35, R48, 0x10000, RZ ;  /* 0x0001000030237824 */ /* 0x000fe200078e00ff */
[----:B------:R-:W-:Y:S01]  /*4db0*/  LOP3.LUT R55, R32, 0xffff0000, RZ, 0xc0, !PT ;  /* 0xffff000020377812 */ /* 0x000fe200078ec0ff */
[C---:B------:R-:W-:Y:S01]  /*4dc0*/  FMUL.FTZ R32, R37.reuse, R130 ;  /* 0x0000008225207220 */ /* 0x040fe20000410000 */
[----:B------:R-:W-:Y:S01]  /*4dd0*/  LOP3.LUT R52, R52, 0xffff0000, RZ, 0xc0, !PT ;  /* 0xffff000034347812 */ /* 0x000fe200078ec0ff */
[-C--:B------:R-:W-:Y:S01]  /*4de0*/  FMUL.FTZ R37, R37, R128.reuse ;  /* 0x0000008025257220 */ /* 0x080fe20000410000 */
[----:B------:R-:W-:Y:S01]  /*4df0*/  PRMT R114, R120, 0x5432, R114 ;  /* 0x0000543278727816 */ /* 0x000fe20000000072 */
[----:B------:R-:W-:Y:S01]  /*4e00*/  FFMA.FTZ R32, R35, R128, -R32 ;  /* 0x0000008023207223 */ /* 0x000fe20000010820 */
[----:B------:R-:W-:Y:S01]  /*4e10*/  LOP3.LUT R48, R48, 0xffff0000, RZ, 0xc0, !PT ;  /* 0xffff000030307812 */ /* 0x000fe200078ec0ff */
[----:B------:R-:W-:-:S02]  /*4e20*/  IMAD.U32 R49, R54, 0x10000, RZ ;  /* 0x0001000036317824 */ /* 0x000fc400078e00ff */
[----:B------:R-:W-:Y:S01]  /*4e30*/  FFMA.FTZ R38, R38, R118, R129 ;  /* 0x0000007626267223 */ /* 0x000fe20000010081 */
[----:B------:R-:W-:Y:S01]  /*4e40*/  FFMA.FTZ R35, R35, R130, R37 ;  /* 0x0000008223237223 */ /* 0x000fe20000010025 */
[----:B------:R-:W-:Y:S01]  /*4e50*/  LOP3.LUT R54, R54, 0xffff0000, RZ, 0xc0, !PT ;  /* 0xffff000036367812 */ /* 0x000fe200078ec0ff */
[C---:B------:R-:W-:Y:S01]  /*4e60*/  FMUL.FTZ R119, R52.reuse, R115 ;  /* 0x0000007334777220 */ /* 0x040fe20000410000 */
[C---:B------:R-:W-:Y:S01]  /*4e70*/  IMAD.U32 R118, R33.reuse, 0x10000, RZ ;  /* 0x0001000021767824 */ /* 0x040fe200078e00ff */
[----:B------:R-:W-:Y:S01]  /*4e80*/  LOP3.LUT R37, R33, 0xffff0000, RZ, 0xc0, !PT ;  /* 0xffff000021257812 */ /* 0x000fe200078ec0ff */
[-C--:B------:R-:W-:Y:S01]  /*4e90*/  FMUL.FTZ R129, R52, R55.reuse ;  /* 0x0000003734817220 */ /* 0x080fe20000410000 */
[C---:B------:R-:W-:Y:S01]  /*4ea0*/  LOP3.LUT R33, R114.reuse, 0xffff0000, RZ, 0xc0, !PT ;  /* 0xffff000072217812 */ /* 0x040fe200078ec0ff */
[----:B------:R-:W-:Y:S02]  /*4eb0*/  IMAD.U32 R52, R114, 0x10000, RZ ;  /* 0x0001000072347824 */ /* 0x000fe400078e00ff */
[----:B------:R-:W-:Y:S01]  /*4ec0*/  FFMA.FTZ R119, R48, R55, -R119 ;  /* 0x0000003730777223 */ /* 0x000fe20000010877 */
[----:B------:R-:W-:Y:S01]  /*4ed0*/  LOP3.LUT R50, R50, 0xffff0000, RZ, 0xc0, !PT ;  /* 0xffff000032327812 */ /* 0x000fe200078ec0ff */
[C---:B------:R-:W-:Y:S01]  /*4ee0*/  FMUL.FTZ R114, R49.reuse, R118 ;  /* 0x0000007631727220 */ /* 0x040fe20000410000 */
[C---:B------:R-:W-:Y:S01]  /*4ef0*/  FMUL.FTZ R55, R54.reuse, R37 ;  /* 0x0000002536377220 */ /* 0x040fe20000410000 */
[-C--:B------:R-:W-:Y:S01]  /*4f00*/  FMUL.FTZ R49, R49, R52.reuse ;  /* 0x0000003431317220 */ /* 0x080fe20000410000 */
        /* <DEDUP_REMOVED lines=17> */
[----:B------:R-:W-:-:S07]  /*5020*/  IMAD.MOV.U32 R55, RZ, RZ, R38 ;  /* 0x000000ffff377224 */ /* 0x000fce00078e0026 */
.L_x_11561:
[----:B------:R-:W-:Y:S05]  /*5030*/  BSYNC B2 ;  /* 0x0000000000027941 */ /* 0x000fea0003800000 */
.L_x_11560:
        /* <DEDUP_REMOVED lines=12> */
.L_x_11559:
[----:B------:R-:W-:Y:S05]  /*5100*/  BSYNC B1 ;  /* 0x0000000000017941 */ /* 0x000fea0003800000 */
.L_x_11558:
        /* <DEDUP_REMOVED lines=18> */
[----:B------:R-:W-:-:S05]  /*5230*/  LOP3.LUT R32, R32, R34, RZ, 0x3c, !PT ;  /* 0x0000002220207212 */ /* 0x000fca00078e3cff */
[----:B------:R-:W-:Y:S02]  /*5240*/  IMAD.IADD R33, R221, 0x1, R32 ;  /* 0x00000001dd217824 */ /* 0x000fe400078e0220 */
[C---:B------:R-:W-:Y:S02]  /*5250*/  IMAD R32, R22.reuse, 0x1800, R87 ;  /* 0x0000180016207824 */ /* 0x040fe400078e0257 */
[----:B------:R-:W-:Y:S02]  /*5260*/  IMAD R34, R22, 0x1800, R33 ;  /* 0x0000180016227824 */ /* 0x000fe400078e0221 */
[--C-:B------:R-:W-:Y:S02]  /*5270*/  IMAD R32, R32, 0x2, R19.reuse ;  /* 0x0000000220207824 */ /* 0x100fe400078e0213 */
[----:B------:R-:W-:-:S04]  /*5280*/  IMAD R36, R34, 0x2, R19 ;  /* 0x0000000222247824 */ /* 0x000fc800078e0213 */
[----:B------:R-:W1:Y:S04]  /*5290*/  LDS.128 R32, [R32+0x1c400] ;  /* 0x01c4000020207984 */ /* 0x000e680000000c00 */
[----:B------:R-:W2:Y:S01]  /*52a0*/  LDS.128 R36, [R36+0x1c400] ;  /* 0x01c4000024247984 */ /* 0x000ea20000000c00 */
[----:B------:R-:W-:Y:S05]  /*52b0*/  @P4 BRA `(.L_x_11563) ;  /* 0x00000004006c4947 */ /* 0x000fea0003800000 */
[----:B------:R-:W-:Y:S01]  /*52c0*/  SHF.R.U32.HI R53, RZ, 0x10, R45 ;  /* 0x00000010ff357819 */ /* 0x000fe2000001162d */
[----:B--2---:R-:W-:Y:S01]  /*52d0*/  IMAD.U32 R52, R39, 0x10000, RZ ;  /* 0x0001000027347824 */ /* 0x004fe200078e00ff */
[----:B------:R-:W-:Y:S02]  /*52e0*/  SHF.R.U32.HI R105, RZ, 0x10, R41 ;  /* 0x00000010ff697819 */ /* 0x000fe40000011629 */
[----:B------:R-:W-:Y:S02]  /*52f0*/  PRMT R124, R124, 0x5410, R53 ;  /* 0x000054107c7c7816 */ /* 0x000fe40000000035 */
[----:B------:R-:W-:Y:S02]  /*5300*/  PRMT R126, R126, 0x5410, R105 ;  /* 0x000054107e7e7816 */ /* 0x000fe40000000069 */
[--C-:B------:R-:W-:Y:S01]  /*5310*/  SHF.R.U64 R104, R42, 0x10, R43.reuse ;  /* 0x000000102a687819 */ /* 0x100fe2000000122b */
[----:B------:R-:W-:Y:S01]  /*5320*/  IMAD.U32 R53, R124, 0x10000, RZ ;  /* 0x000100007c357824 */ /* 0x000fe200078e00ff */
[----:B------:R-:W-:Y:S01]  /*5330*/  SHF.R.U32.HI R102, RZ, 0x10, R43 ;  /* 0x00000010ff667819 */ /* 0x000fe2000001162b */
[----:B-1----:R-:W-:Y:S01]  /*5340*/  IMAD.U32 R42, R33, 0x10000, RZ ;  /* 0x00010000212a7824 */ /* 0x002fe200078e00ff */
[----:B------:R-:W-:Y:S01]  /*5350*/  SHF.R.U64 R54, R44, 0x10, R45 ;  /* 0x000000102c367819 */ /* 0x000fe2000000122d */
[----:B------:R-:W-:Y:S01]  /*5360*/  IMAD.U32 R44, R37, 0x10000, RZ ;  /* 0x00010000252c7824 */ /* 0x000fe200078e00ff */
[--C-:B------:R-:W-:Y:S01]  /*5370*/  SHF.R.U64 R55, R46, 0x10, R47.reuse ;  /* 0x000000102e377819 */ /* 0x100fe2000000122f */
[----:B------:R-:W-:Y:S01]  /*5380*/  IMAD.U32 R46, R35, 0x10000, RZ ;  /* 0x00010000232e7824 */ /* 0x000fe200078e00ff */
[----:B------:R-:W-:-:S02]  /*5390*/  SHF.R.U32.HI R103, RZ, 0x10, R47 ;  /* 0x00000010ff677819 */ /* 0x000fc4000001162f */
[----:B------:R-:W-:Y:S01]  /*53a0*/  LOP3.LUT R43, R39, 0xffff0000, RZ, 0xc0, !PT ;  /* 0xffff0000272b7812 */ /* 0x000fe200078ec0ff */
        /* <DEDUP_REMOVED lines=15> */
[----:B------:R-:W-:Y:S01]  /*54a0*/  PRMT R123, R123, 0x5410, R54 ;  /* 0x000054107b7b7816 */ /* 0x000fe20000000036 */
[C---:B------:R-:W-:Y:S01]  /*54b0*/  FMUL.FTZ R54, R47.reuse, R124 ;  /* 0x0000007c2f367220 */ /* 0x040fe20000410000 */
[----:B------:R-:W-:Y:S01]  /*54c0*/  SHF.R.U64 R108, R40, 0x10, R41 ;  /* 0x00000010286c7819 */ /* 0x000fe20000001229 */
[-C--:B------:R-:W-:Y:S01]  /*54d0*/  FMUL.FTZ R102, R47, R44.reuse ;  /* 0x0000002c2f667220 */ /* 0x080fe20000410000 */
[C---:B------:R-:W-:Y:S01]  /*54e0*/  FMUL.FTZ R103, R52.reuse, R55 ;  /* 0x0000003734677220 */ /* 0x040fe20000410000 */
[----:B------:R-:W-:Y:S01]  /*54f0*/  FFMA.FTZ R44, R45, R44, -R54 ;  /* 0x0000002c2d2c7223 */ /* 0x000fe20000010836 */
[-C--:B------:R-:W-:Y:S01]  /*5500*/  FMUL.FTZ R54, R52, R53.reuse ;  /* 0x0000003534367220 */ /* 0x080fe20000410000 */
[----:B------:R-:W-:Y:S01]  /*5510*/  PRMT R127, R127, 0x5410, R108 ;  /* 0x000054107f7f7816 */ /* 0x000fe2000000006c */
[----:B------:R-:W-:Y:S01]  /*5520*/  FFMA.FTZ R103, R46, R53, -R103 ;  /* 0x000000352e677223 */ /* 0x000fe20000010867 */
[----:B------:R-:W-:Y:S01]  /*5530*/  LOP3.LUT R120, R120, 0xffff0000, RZ, 0xc0, !PT ;  /* 0xffff000078787812 */ /* 0x000fe200078ec0ff */
[----:B------:R-:W-:Y:S01]  /*5540*/  FFMA.FTZ R54, R46, R55, R54 ;  /* 0x000000372e367223 */ /* 0x000fe20000010036 */
[----:B------:R-:W-:Y:S01]  /*5550*/  LOP3.LUT R52, R121, 0xffff0000, RZ, 0xc0, !PT ;  /* 0xffff000079347812 */ /* 0x000fe200078ec0ff */
[----:B------:R-:W-:Y:S01]  /*5560*/  FFMA.FTZ R47, R45, R124, R102 ;  /* 0x0000007c2d2f7223 */ /* 0x000fe20000010066 */
[----:B------:R-:W-:Y:S01]  /*5570*/  IMAD.U32 R46, R123, 0x10000, RZ ;  /* 0x000100007b2e7824 */ /* 0x000fe200078e00ff */
[----:B------:R-:W-:Y:S01]  /*5580*/  PRMT R125, R125, 0x5410, R104 ;  /* 0x000054107d7d7816 */ /* 0x000fe20000000068 */
[----:B------:R-:W-:-:S02]  /*5590*/  IMAD.U32 R45, R127, 0x10000, RZ ;  /* 0x000100007f2d7824 */ /* 0x000fc400078e00ff */
[C---:B------:R-:W-:Y:S01]  /*55a0*/  FMUL.FTZ R102, R43.reuse, R120 ;  /* 0x000000782b667220 */ /* 0x040fe20000410000 */
[----:B------:R-:W-:Y:S01]  /*55b0*/  FMUL.FTZ R104, R43, R52 ;  /* 0x000000342b687220 */ /* 0x000fe20000410000 */
[----:B------:R-:W-:Y:S01]  /*55c0*/  IMAD.U32 R40, R32, 0x10000, RZ ;  /* 0x0001000020287824 */ /* 0x000fe200078e00ff */
[----:B------:R-:W-:Y:S01]  /*55d0*/  LOP3.LUT R41, R35, 0xffff0000, RZ, 0xc0, !PT ;  /* 0xffff000023297812 */ /* 0x000fe200078ec0ff */
[C---:B------:R-:W-:Y:S01]  /*55e0*/  FMUL.FTZ R43, R37.reuse, R46 ;  /* 0x0000002e252b7220 */ /* 0x040fe20000410000 */
[----:B------:R-:W-:Y:S01]  /*55f0*/  LOP3.LUT R36, R36, 0xffff0000, RZ, 0xc0, !PT ;  /* 0xffff000024247812 */ /* 0x000fe200078ec0ff */
[-C--:B------:R-:W-:Y:S01]  /*5600*/  FMUL.FTZ R37, R37, R45.reuse ;  /* 0x0000002d25257220 */ /* 0x080fe20000410000 */
[----:B------:R-:W-:Y:S01]  /*5610*/  LOP3.LUT R123, R123, 0xffff0000, RZ, 0xc0, !PT ;  /* 0xffff00007b7b7812 */ /* 0x000fe200078ec0ff */
[----:B------:R-:W-:Y:S01]  /*5620*/  FFMA.FTZ R43, R40, R45, -R43 ;  /* 0x0000002d282b7223 */ /* 0x000fe2000001082b */
[----:B------:R-:W-:Y:S01]  /*5630*/  LOP3.LUT R127, R127, 0xffff0000, RZ, 0xc0, !PT ;  /* 0xffff00007f7f7812 */ /* 0x000fe200078ec0ff */
[C---:B------:R-:W-:Y:S01]  /*5640*/  IMAD.U32 R33, R34.reuse, 0x10000, RZ ;  /* 0x0001000022217824 */ /* 0x040fe200078e00ff */
[----:B------:R-:W-:Y:S01]  /*5650*/  LOP3.LUT R35, R34, 0xffff0000, RZ, 0xc0, !PT ;  /* 0xffff000022237812 */ /* 0x000fe200078ec0ff */
[C---:B------:R-:W-:Y:S01]  /*5660*/  FFMA.FTZ R102, R41.reuse, R52, -R102 ;  /* 0x0000003429667223 */ /* 0x040fe20000010866 */
[----:B------:R-:W-:Y:S01]  /*5670*/  FFMA.FTZ R53, R41, R120, R104 ;  /* 0x0000007829357223 */ /* 0x000fe20000010068 */
[----:B------:R-:W-:Y:S01]  /*5680*/  FFMA.FTZ R40, R40, R46, R37 ;  /* 0x0000002e28287223 */ /* 0x000fe20000010025 */
[----:B------:R-:W-:Y:S01]  /*5690*/  LOP3.LUT R32, R32, 0xffff0000, RZ, 0xc0, !PT ;  /* 0xffff000020207812 */ /* 0x000fe200078ec0ff */
[----:B------:R-:W-:-:S02]  /*56a0*/  IMAD.U32 R34, R38, 0x10000, RZ ;  /* 0x0001000026227824 */ /* 0x000fc400078e00ff */
[C---:B------:R-:W-:Y:S01]  /*56b0*/  FMUL.FTZ R41, R36.reuse, R123 ;  /* 0x0000007b24297220 */ /* 0x040fe20000410000 */
[-C--:B------:R-:W-:Y:S01]  /*56c0*/  FMUL.FTZ R45, R36, R127.reuse ;  /* 0x0000007f242d7220 */ /* 0x080fe20000410000 */
[----:B------:R-:W-:Y:S01]  /*56d0*/  IMAD.U32 R37, R122, 0x10000, RZ ;  /* 0x000100007a257824 */ /* 0x000fe200078e00ff */
[----:B------:R-:W-:Y:S01]  /*56e0*/  LOP3.LUT R38, R38, 0xffff0000, RZ, 0xc0, !PT ;  /* 0xffff000026267812 */ /* 0x000fe200078ec0ff */
[C---:B------:R-:W-:Y:S01]  /*56f0*/  IMAD.U32 R36, R125.reuse, 0x10000, RZ ;  /* 0x000100007d247824 */ /* 0x040fe200078e00ff */
[----:B------:R-:W-:Y:S01]  /*5700*/  LOP3.LUT R122, R122, 0xffff0000, RZ, 0xc0, !PT ;  /* 0xffff00007a7a7812 */ /* 0x000fe200078ec0ff */
[C---:B------:R-:W-:Y:S01]  /*5710*/  FFMA.FTZ R46, R32.reuse, R127, -R41 ;  /* 0x0000007f202e7223 */ /* 0x040fe20000010829 */
[----:B------:R-:W-:Y:S01]  /*5720*/  LOP3.LUT R125, R125, 0xffff0000, RZ, 0xc0, !PT ;  /* 0xffff00007d7d7812 */ /* 0x000fe200078ec0ff */
[----:B------:R-:W-:Y:S01]  /*5730*/  FFMA.FTZ R45, R32, R123, R45 ;  /* 0x0000007b202d7223 */ /* 0x000fe2000001002d */
[----:B------:R-:W-:Y:S01]  /*5740*/  FMUL.FTZ R32, R34, R37 ;  /* 0x0000002522207220 */ /* 0x000fe20000410000 */
[----:B------:R-:W-:Y:S01]  /*5750*/  FMUL.FTZ R52, R38, R122 ;  /* 0x0000007a26347220 */ /* 0x000fe20000410000 */
[-C--:B------:R-:W-:Y:S01]  /*5760*/  FMUL.FTZ R34, R34, R36.reuse ;  /* 0x0000002422227220 */ /* 0x080fe20000410000 */
[-C--:B------:R-:W-:Y:S01]  /*5770*/  FMUL.FTZ R41, R38, R125.reuse ;  /* 0x0000007d26297220 */ /* 0x080fe20000410000 */
[----:B------:R-:W-:Y:S01]  /*5780*/  FFMA.FTZ R32, R33, R36, -R32 ;  /* 0x0000002421207223 */ /* 0x000fe20000010820 */
[----:B------:R-:W-:Y:S01]  /*5790*/  FFMA.FTZ R125, R35, R125, -R52 ;  /* 0x0000007d237d7223 */ /* 0x000fe20000010834 */
        /* <DEDUP_REMOVED lines=13> */
.L_x_11563:
[----:B------:R-:W-:Y:S05]  /*5870*/  BSYNC B1 ;  /* 0x0000000000017941 */ /* 0x000fea0003800000 */
.L_x_11562:
[----:B-1----:R4:W-:Y:S01]  /*5880*/  STG.E.128 desc[UR38][R48.64], R32 ;  /* 0x0000002030007986 */ /* 0x0029e2000c101d26 */
[----:B------:R-:W-:-:S13]  /*5890*/  ISETP.GE.AND P4, PT, R51, R107, PT ;  /* 0x0000006b3300720c */ /* 0x000fda0003f86270 */
[----:B------:R-:W-:Y:S05]  /*58a0*/  @P4 BRA `(.L_x_11548) ;  /* 0x0000000000844947 */ /* 0x000fea0003800000 */
[--C-:B----4-:R-:W-:Y:S02]  /*58b0*/  SHF.R.S32.HI R32, RZ, 0x1f, R51.reuse ;  /* 0x0000001fff207819 */ /* 0x110fe40000011433 */
[----:B------:R-:W-:-:S04]  /*58c0*/  IADD3 R51, P4, P5, R4, R100, R51 ;  /* 0x0000006404337210 */ /* 0x000fc80007d9e033 */
[----:B------:R-:W-:Y:S02]  /*58d0*/  IADD3.X R50, R3, R50, R32, P4, P5 ;  /* 0x0000003203327210 */ /* 0x000fe400027ea420 */
[----:B------:R-:W-:-:S04]  /*58e0*/  LEA R98, P4, R51, R98, 0x1 ;  /* 0x0000006233627211 */ /* 0x000fc800078808ff */
[----:B------:R-:W-:-:S05]  /*58f0*/  LEA.HI.X R99, R51, R99, R50, 0x1, P4 ;  /* 0x0000006333637211 */ /* 0x000fca00020f0c32 */
[----:B--2---:R1:W-:Y:S01]  /*5900*/  STG.E.128 desc[UR38][R98.64], R36 ;  /* 0x0000002462007986 */ /* 0x0043e2000c101d26 */
[----:B------:R-:W-:Y:S05]  /*5910*/  BRA `(.L_x_11548) ;  /* 0x0000000000687947 */ /* 0x000fea0003800000 */
.L_x_11531:
[----:B------:R-:W-:-:S06]  /*5920*/  UISETP.NE.AND UP0, UPT, UR54, 0x3, UPT ;  /* 0x000000033600788c */ /* 0x000fcc000bf05270 */
[----:B------:R-:W-:-:S13]  /*5930*/  PLOP3.LUT P3, PT, PT, PT, UP0, 0x80, 0x0 ;  /* 0x000000000000781c */ /* 0x000fda0003f6f008 */
[----:B------:R-:W-:Y:S05]  /*5940*/  @!P3 BRA `(.L_x_11564) ;  /* 0x000000000004b947 */ /* 0x000fea0003800000 */
[----:B------:R-:W-:Y:S01]  /*5950*/  BPT.TRAP 0x1 ;  /* 0x000000040000795c */ /* 0x000fe20000300000 */
.L_x_11564:
[----:B------:R-:W-:Y:S01]  /*5960*/  IMAD R95, R22, 0x8, R19 ;  /* 0x00000008165f7824 */ /* 0x000fe200078e0213 */
[----:B------:R-:W-:Y:S01]  /*5970*/  SHF.L.U32 R106, R210, 0x1f, RZ ;  /* 0x0000001fd26a7819 */ /* 0x000fe200000006ff */
[----:B------:R-:W-:Y:S01]  /*5980*/  IMAD R97, R27, -0x60, R24 ;  /* 0xffffffa01b617824 */ /* 0x000fe200078e0218 */
[----:B------:R-:W-:Y:S02]  /*5990*/  BSSY B1, `(.L_x_11565) ;  /* 0x0000004000017945 */ /* 0x000fe40003800000 */
[----:B------:R-:W0:Y:S02]  /*59a0*/  SYNCS.PHASECHK.TRANS64.TRYWAIT P4, [R95+URZ+0x22890], R106 ;  /* 0x0228906a5f0075a7 */ /* 0x000e24000808017f */
[----:B------:R-:W-:Y:S01]  /*59b0*/  VIMNMX R97, R97, 0x60, PT ;  /* 0x0000006061617848 */ /* 0x000fe20003fe0100 */
[----:B0-----:R-:W-:Y:S06]  /*59c0*/  @!P4 BRA `(.L_x_11566) ;  /* 0x000001e00024c947 */ /* 0x001fec0003800000 */
.L_x_11913:
[----:B------:R-:W-:Y:S05]  /*59d0*/  BSYNC B1 ;  /* 0x0000000000017941 */ /* 0x000fea0003800000 */
.L_x_11565:
[-C--:B------:R-:W-:Y:S01]  /*59e0*/  ISETP.GE.AND P5, PT, R23, R97.reuse, PT ;  /* 0x000000611700720c */ /* 0x080fe20003fa6270 */
[----:B------:R-:W-:Y:S01]  /*59f0*/  BSSY B1, `(.L_x_11567) ;  /* 0x0000007000017945 */ /* 0x000fe20003800000 */
[----:B------:R-:W-:-:S11]  /*5a00*/  ISETP.GE.AND P4, PT, R233, R97, PT ;  /* 0x00000061e900720c */ /* 0x000fd60003f86270 */
[----:B------:R-:W-:Y:S05]  /*5a10*/  @P5 BRA `(.L_x_11568) ;  /* 0x0000000000105947 */ /* 0x000fea0003800000 */
[----:B------:R-:W1:Y:S04]  /*5a20*/  @!P1 LDS.128 R32, [R104] ;  /* 0x0000000068209984 */ /* 0x000e680000000c00 */
[----:B------:R-:W2:Y:S04]  /*5a30*/  @!P2 LDS.128 R36, [R103] ;  /* 0x000000006724a984 */ /* 0x000ea80000000c00 */
[----:B-1----:R1:W-:Y:S04]  /*5a40*/  @!P1 STG.E.128 desc[UR38][R42.64], R32 ;  /* 0x000000202a009986 */ /* 0x0023e8000c101d26 */
[----:B--2---:R1:W-:Y:S02]  /*5a50*/  @!P2 STG.E.128 desc[UR38][R42.64+0x40], R36 ;  /* 0x000040242a00a986 */ /* 0x0043e4000c101d26 */
.L_x_11568:
[----:B------:R-:W-:Y:S05]  /*5a60*/  BSYNC B1 ;  /* 0x0000000000017941 */ /* 0x000fea0003800000 */
.L_x_11567:
[----:B------:R-:W-:Y:S05]  /*5a70*/  @P4 BRA `(.L_x_11548) ;  /* 0x0000000000104947 */ /* 0x000fea0003800000 */
[----:B-1----:R-:W1:Y:S04]  /*5a80*/  @!P1 LDS.128 R32, [R104+0x2000] ;  /* 0x0020000068209984 */ /* 0x002e680000000c00 */
[----:B------:R-:W2:Y:S04]  /*5a90*/  @!P2 LDS.128 R36, [R103+0x2000] ;  /* 0x002000006724a984 */ /* 0x000ea80000000c00 */
[----:B-1----:R3:W-:Y:S04]  /*5aa0*/  @!P1 STG.E.128 desc[UR38][R40.64], R32 ;  /* 0x0000002028009986 */ /* 0x0027e8000c101d26 */
[----:B--2---:R3:W-:Y:S02]  /*5ab0*/  @!P2 STG.E.128 desc[UR38][R40.64+0x40], R36 ;  /* 0x000040242800a986 */ /* 0x0047e4000c101d26 */
.L_x_11548:
[----:B------:R-:W-:Y:S05]  /*5ac0*/  BSYNC B0 ;  /* 0x0000000000007941 */ /* 0x000fea0003800000 */
.L_x_11530:
        /* <DEDUP_REMOVED lines=17> */
.L_x_11570:
[----:B------:R-:W-:Y:S05]  /*5be0*/  BSYNC B0 ;  /* 0x0000000000007941 */ /* 0x000fea0003800000 */
.L_x_11569:
[----:B------:R-:W2:Y:S01]  /*5bf0*/  SYNCS.PHASECHK.TRANS64.TRYWAIT P3, [R95+URZ+0x228b0], R106 ;  /* 0x0228b06a5f0075a7 */ /* 0x000ea2000806017f */
[----:B------:R-:W-:Y:S01]  /*5c00*/  ULDC UR52, c[0x0][0x320] ;  /* 0x0000c80000347ab9 */ /* 0x000fe20000000800 */
[----:B------:R-:W-:Y:S01]  /*5c10*/  ULDC.64 UR48, c[0x0][0x328] ;  /* 0x0000ca0000307ab9 */ /* 0x000fe20000000a00 */
[----:B------:R-:W-:Y:S01]  /*5c20*/  ULDC.64 UR46, c[0x0][0x318] ;  /* 0x0000c600002e7ab9 */ /* 0x000fe20000000a00 */
[----:B------:R-:W-:Y:S01]  /*5c30*/  BSSY B0, `(.L_x_11571) ;  /* 0x0000003000007945 */ /* 0x000fe20003800000 */
[----:B------:R-:W-:-:S03]  /*5c40*/  IMAD R41, R22, 0x6000, R89 ;  /* 0x0000600016297824 */ /* 0x000fc600078e0259 */
[----:B--2---:R-:W-:Y:S05]  /*5c50*/  @!P3 BRA `(.L_x_11572) ;  /* 0x000001dc0094b947 */ /* 0x004fea0003800000 */
.L_x_11914:
[----:B------:R-:W-:Y:S05]  /*5c60*/  BSYNC B0 ;  /* 0x0000000000007941 */ /* 0x000fea0003800000 */
.L_x_11571:
[----:B------:R-:W-:Y:S01]  /*5c70*/  ISETP.GE.AND P3, PT, R23, R97, PT ;  /* 0x000000611700720c */ /* 0x000fe20003f66270 */
[----:B------:R-:W-:Y:S01]  /*5c80*/  IMAD.IADD R40, R88, 0x1, R41 ;  /* 0x0000000158287824 */ /* 0x000fe200078e0229 */
[----:B------:R-:W-:Y:S01]  /*5c90*/  BSSY B0, `(.L_x_11573) ;  /* 0x0000025000007945 */ /* 0x000fe20003800000 */
[----:B------:R-:W-:Y:S02]  /*5ca0*/  IMAD R41, R41, 0x2, R25 ;  /* 0x0000000229297824 */ /* 0x000fe400078e0219 */
[----:B------:R-:W-:-:S04]  /*5cb0*/  IMAD.WIDE R36, R27, 0x60, R58 ;  /* 0x000000601b247825 */ /* 0x000fc800078e023a */
[----:B------:R-:W-:-:S04]  /*5cc0*/  IMAD R40, R40, 0x2, R25 ;  /* 0x0000000228287824 */ /* 0x000fc800078e0219 */
        /* <DEDUP_REMOVED lines=33> */
.L_x_11574:
[----:B------:R-:W-:Y:S05]  /*5ee0*/  BSYNC B0 ;  /* 0x0000000000007941 */ /* 0x000fea0003800000 */
.L_x_11573:
        /* <DEDUP_REMOVED lines=37> */
.L_x_11576:
[----:B------:R-:W-:Y:S05]  /*6140*/  BSYNC B0 ;  /* 0x0000000000007941 */ /* 0x000fea0003800000 */
.L_x_11575:
        /* <DEDUP_REMOVED lines=12> */
[----:B---34-:R-:W-:Y:S02]  /*6210*/  SEL R33, RZ, 0x1, P3 ;  /* 0x00000001ff217807 */ /* 0x018fe40001800000 */
[----:B------:R-:W-:Y:S02]  /*6220*/  SEL R22, R22, RZ, P3 ;  /* 0x000000ff16167207 */ /* 0x000fe40001800000 */
[----:B------:R-:W-:Y:S01]  /*6230*/  LOP3.LUT R210, R210, R33, RZ, 0x3c, !PT ;  /* 0x00000021d2d27212 */ /* 0x000fe200078e3cff */
[----:B------:R1:W-:Y:S01]  /*6240*/  @!P4 SYNCS.ARRIVE.TRANS64.RED.A1T0 RZ, [R95+URZ], RZ ;  /* 0x000000ff5fffc9a7 */ /* 0x0003e2000810043f */
[----:B------:R-:W-:Y:S05]  /*6250*/  @P5 BRA `(.L_x_11577) ;  /* 0xffffffc800bc5947 */ /* 0x000fea000383ffff */
[----:B-1----:R-:W0:Y:S01]  /*6260*/  S2R R32, SR_TID.X ;  /* 0x0000000000207919 */ /* 0x002e220000002100 */
[----:B------:R-:W-:Y:S02]  /*6270*/  PLOP3.LUT P0, PT, PT, PT, PT, 0x8, 0x0 ;  /* 0x000000000000781c */ /* 0x000fe40003f0e170 */
[----:B0-----:R-:W-:-:S04]  /*6280*/  SHF.R.U32.HI R32, RZ, 0x7, R32 ;  /* 0x00000007ff207819 */ /* 0x001fc80000011620 */
[----:B------:R-:W-:-:S13]  /*6290*/  ISETP.NE.AND P5, PT, R32, 0x1, PT ;  /* 0x000000012000780c */ /* 0x000fda0003fa5270 */
[----:B------:R-:W-:Y:S06]  /*62a0*/  @!P5 BAR.ARV 0x9, 0x100 ;  /* 0x024400000000db1d */ /* 0x000fec0000002000 */
.L_x_11525:
[----:B------:R-:W0:Y:S01]  /*62b0*/  LDC R0, c[0x0][0x448] ;  /* 0x00011200ff007b82 */ /* 0x000e220000000800 */
[----:B------:R-:W-:-:S07]  /*62c0*/  IADD3 R7, R208, 0x1, -R207 ;  /* 0x00000001d0077810 */ /* 0x000fce0007ffe8cf */
[----:B------:R-:W1:Y:S01]  /*62d0*/  LDC.64 R4, c[0x0][0x9e0] ;  /* 0x00027800ff047b82 */ /* 0x000e620000000a00 */
[----:B0-----:R-:W-:Y:S01]  /*62e0*/  ISETP.NE.AND P1, PT, R0, 0x1, PT ;  /* 0x000000010000780c */ /* 0x001fe20003f25270 */
[----:B------:R-:W-:Y:S01]  /*62f0*/  VIADD R0, R213, 0x7f ;  /* 0x0000007fd5007836 */ /* 0x000fe20000000000 */
[----:B-1----:R-:W-:-:S11]  /*6300*/  ISETP.GE.AND P2, PT, R5, 0x1, PT ;  /* 0x000000010500780c */ /* 0x002fd60003f46270 */
[----:B------:R-:W0:Y:S08]  /*6310*/  @P1 LDC R3, c[0x0][0x44c] ;  /* 0x00011300ff031b82 */ /* 0x000e300000000800 */
[----:B------:R-:W1:Y:S01]  /*6320*/  @P1 LDC R6, c[0x0][0x450] ;  /* 0x00011400ff061b82 */ /* 0x000e620000000800 */
[----:B0-----:R-:W-:-:S05]  /*6330*/  @P1 IMAD.HI.U32 R3, R0, R3, RZ ;  /* 0x0000000300031227 */ /* 0x001fca00078e00ff */
[----:B-1----:R-:W-:-:S05]  /*6340*/  @P1 SHF.R.U32.HI R0, RZ, R6, R3 ;  /* 0x00000006ff001219 */ /* 0x002fca0000011603 */
[----:B------:R-:W-:Y:S01]  /*6350*/  IMAD.IADD R3, R7, 0x1, R0 ;  /* 0x0000000107037824 */ /* 0x000fe200078e0200 */
[----:B------:R-:W-:Y:S06]  /*6360*/  @P0 BRA `(.L_x_11578) ;  /* 0x00000000000c0947 */ /* 0x000fec0003800000 */
[----:B------:R-:W0:Y:S01]  /*6370*/  FENCE.VIEW.ASYNC.G ;  /* 0x00000000000073c6 */ /* 0x000e220000000100 */
[----:B------:R-:W-:Y:S05]  /*6380*/  WARPSYNC.ALL ;  /* 0x0000000000007948 */ /* 0x000fea0003800000 */
[----:B0-----:R-:W-:Y:S06]  /*6390*/  BAR.ARV 0xc, 0x180 ;  /* 0x0306000000007b1d */ /* 0x001fec0000002000 */
.L_x_11578:
        /* <DEDUP_REMOVED lines=13> */
.L_x_11581:
[----:B------:R-:W-:-:S13]  /*6470*/  ISETP.NE.AND P0, PT, R5, 0x1, PT ;  /* 0x000000010500780c */ /* 0x000fda0003f05270 */
[----:B------:R-:W0:Y:S02]  /*6480*/  @P0 LDC.64 R6, c[0x0][0x9e8] ;  /* 0x00027a00ff060b82 */ /* 0x000e240000000a00 */
[----:B0-----:R-:W-:-:S05]  /*6490*/  @P0 IMAD.HI.U32 R6, R0, R6, RZ ;  /* 0x0000000600060227 */ /* 0x001fca00078e00ff */
[----:B------:R-:W-:-:S07]  /*64a0*/  @P0 SHF.R.U32.HI R0, RZ, R7, R6 ;  /* 0x00000007ff000219 */ /* 0x000fce0000011606 */
.L_x_11582:
[----:B------:R-:W-:Y:S05]  /*64b0*/  BSYNC B0 ;  /* 0x0000000000007941 */ /* 0x000fea0003800000 */
.L_x_11580:
[----:B------:R-:W-:-:S05]  /*64c0*/  IMAD R3, R0, R5, R5 ;  /* 0x0000000500037224 */ /* 0x000fca00078e0205 */
[----:B------:R-:W-:-:S07]  /*64d0*/  VIMNMX R4, R4, R3, PT ;  /* 0x0000000304047248 */ /* 0x000fce0003fe0100 */
.L_x_11579:
[----:B------:R-:W0:Y:S01]  /*64e0*/  @P1 LDC R0, c[0x0][0x44c] ;  /* 0x00011300ff001b82 */ /* 0x000e220000000800 */
[----:B------:R-:W-:Y:S01]  /*64f0*/  VIADD R4, R4, 0x5f ;  /* 0x0000005f04047836 */ /* 0x000fe20000000000 */
[----:B------:R-:W-:-:S03]  /*6500*/  ULDC UR4, c[0x0][0x9dc] ;  /* 0x0002770000047ab9 */ /* 0x000fc60000000800 */
[----:B------:R-:W-:-:S03]  /*6510*/  IMAD.HI R4, R4, 0x2aaaaaab, RZ ;  /* 0x2aaaaaab04047827 */ /* 0x000fc600078e02ff */
[----:B------:R-:W1:Y:S02]  /*6520*/  @P1 LDC R7, c[0x0][0x450] ;  /* 0x00011400ff071b82 */ /* 0x000e640000000800 */
[----:B------:R-:W-:-:S04]  /*6530*/  SHF.R.U32.HI R3, RZ, 0x1f, R4 ;  /* 0x0000001fff037819 */ /* 0x000fc80000011604 */
[----:B------:R-:W-:-:S04]  /*6540*/  LEA.HI.SX32 R4, R4, R3, 0x1c ;  /* 0x0000000304047211 */ /* 0x000fc800078fe2ff */
[----:B------:R-:W-:Y:S01]  /*6550*/  VIMNMX R29, R29, R4, PT ;  /* 0x000000041d1d7248 */ /* 0x000fe20003fe0100 */
[----:B0-----:R-:W-:-:S04]  /*6560*/  @P1 IMAD.HI.U32 R6, R213, R0, RZ ;  /* 0x00000000d5061227 */ /* 0x001fc800078e00ff */
[----:B------:R-:W-:Y:S01]  /*6570*/  IMAD.MOV.U32 R0, RZ, RZ, R213 ;  /* 0x000000ffff007224 */ /* 0x000fe200078e00d5 */
        /* <DEDUP_REMOVED lines=14> */
.L_x_11585:
[----:B------:R-:W-:-:S13]  /*6660*/  ISETP.NE.AND P0, PT, R5, 0x1, PT ;  /* 0x000000010500780c */ /* 0x000fda0003f05270 */
[----:B------:R-:W0:Y:S02]  /*6670*/  @P0 LDC.64 R6, c[0x0][0x9e8] ;  /* 0x00027a00ff060b82 */ /* 0x000e240000000a00 */
[----:B0-----:R-:W-:-:S05]  /*6680*/  @P0 IMAD.HI.U32 R4, R0, R6, RZ ;  /* 0x0000000600040227 */ /* 0x001fca00078e00ff */
[----:B------:R-:W-:-:S07]  /*6690*/  @P0 SHF.R.U32.HI R0, RZ, R7, R4 ;  /* 0x00000007ff000219 */ /* 0x000fce0000011604 */
.L_x_11586:
[----:B------:R-:W-:Y:S05]  /*66a0*/  BSYNC B0 ;  /* 0x0000000000007941 */ /* 0x000fea0003800000 */
.L_x_11584:
[----:B------:R-:W-:-:S05]  /*66b0*/  IMAD R0, R0, R5, RZ ;  /* 0x0000000500007224 */ /* 0x000fca00078e02ff */
[----:B------:R-:W-:-:S07]  /*66c0*/  VIMNMX R3, R3, R0, !PT ;  /* 0x0000000003037248 */ /* 0x000fce0007fe0100 */
.L_x_11583:
[----:B------:R-:W-:Y:S01]  /*66d0*/  IMAD.HI R3, R3, 0x2aaaaaab, RZ ;  /* 0x2aaaaaab03037827 */ /* 0x000fe200078e02ff */
[----:B------:R-:W-:Y:S03]  /*66e0*/  BSSY B0, `(.L_x_11587) ;  /* 0x0000026000007945 */ /* 0x000fe60003800000 */
[----:B------:R-:W-:Y:S01]  /*66f0*/  IMAD.MOV.U32 R176, RZ, RZ, RZ ;  /* 0x000000ffffb07224 */ /* 0x000fe200078e00ff */
[----:B------:R-:W-:-:S04]  /*6700*/  SHF.R.U32.HI R0, RZ, 0x1f, R3 ;  /* 0x0000001fff007819 */ /* 0x000fc80000011603 */
[----:B------:R-:W-:-:S04]  /*6710*/  LEA.HI.SX32 R0, R3, R0, 0x1c ;  /* 0x0000000003007211 */ /* 0x000fc800078fe2ff */
        /* <DEDUP_REMOVED lines=34> */
.L_x_11588:
[----:B------:R-:W-:Y:S05]  /*6940*/  BSYNC B0 ;  /* 0x0000000000007941 */ /* 0x000fea0003800000 */
.L_x_11587:
        /* <DEDUP_REMOVED lines=79> */
.L_x_11917:
        /* <DEDUP_REMOVED lines=26> */
.L_x_11592:
[----:B------:R-:W-:Y:S05]  /*6fe0*/  BSYNC B6 ;  /* 0x0000000000067941 */ /* 0x000fea0003800000 */
.L_x_11591:
        /* <DEDUP_REMOVED lines=12> */
.L_x_11596:
[----:B--2---:R2:W3:Y:S02]  /*70b0*/  SYNCS.PHASECHK.TRANS64.TRYWAIT P0, [R19+URZ+0x22800], R0 ;  /* 0x02280000130075a7 */ /* 0x0044e4000800017f */
[----:B---3--:R-:W-:Y:S05]  /*70c0*/  @!P0 NANOSLEEP.SYNCS 0x989680 ;  /* 0x009896800000895d */ /* 0x008fea0003900000 */
[----:B------:R-:W3:Y:S02]  /*70d0*/  @!P0 SYNCS.PHASECHK.TRANS64 P0, [R19+URZ+0x22800], R0 ;  /* 0x02280000130085a7 */ /* 0x000ee4000800007f */
[----:B---3--:R-:W-:Y:S05]  /*70e0*/  @!P0 BRA `(.L_x_11596) ;  /* 0xfffffffc00f08947 */ /* 0x008fea000383ffff */
.L_x_11595:
[----:B------:R-:W-:Y:S05]  /*70f0*/  BSYNC B0 ;  /* 0x0000000000007941 */ /* 0x000fea0003800000 */
.L_x_11594:
[----:B------:R-:W-:Y:S05]  /*7100*/  BRA `(.L_x_11597) ;  /* 0x0000002c008c7947 */ /* 0x000fea0003800000 */
.L_x_11593:
[----:B------:R-:W-:Y:S01]  /*7110*/  LOP3.LUT P0, RZ, R24, 0x3ff, RZ, 0xc0, !PT ;  /* 0x000003ff18ff7812 */ /* 0x000fe2000780c0ff */
[----:B------:R-:W-:Y:S01]  /*7120*/  ULDC.64 UR4, c[0x0][0x3f8] ;  /* 0x0000fe0000047ab9 */ /* 0x000fe20000000a00 */
[----:B-----5:R-:W-:Y:S01]  /*7130*/  SHF.R.S32.HI R0, RZ, 0x1f, R152 ;  /* 0x0000001fff007819 */ /* 0x020fe20000011498 */
[----:B------:R-:W-:Y:S01]  /*7140*/  ULDC.64 UR6, c[0x0][0x408] ;  /* 0x0001020000067ab9 */ /* 0x000fe20000000a00 */
[----:B------:R-:W-:Y:S01]  /*7150*/  IMAD.WIDE.U32 R24, R152, UR4, RZ ;  /* 0x0000000498187c25 */ /* 0x000fe2000f8e00ff */
[----:B------:R-:W-:Y:S03]  /*7160*/  BSSY B6, `(.L_x_11598) ;  /* 0x0000019000067945 */ /* 0x000fe60003800000 */
        /* <DEDUP_REMOVED lines=24> */
.L_x_11599:
[----:B------:R-:W-:Y:S05]  /*72f0*/  BSYNC B6 ;  /* 0x0000000000067941 */ /* 0x000fea0003800000 */
.L_x_11598:
[----:B------:R-:W-:Y:S01]  /*7300*/  LEA.HI R31, R31, R26, RZ, 0x2 ;  /* 0x0000001a1f1f7211 */ /* 0x000fe200078f10ff */
[----:B------:R-:W-:Y:S01]  /*7310*/  ULDC.U8 UR4, c[0x0][0x410] ;  /* 0x0001040000047ab9 */ /* 0x000fe20000000000 */
[----:B------:R-:W-:Y:S01]  /*7320*/  BSSY B0, `(.L_x_11600) ;  /* 0x00002b9000007945 */ /* 0x000fe20003800000 */
[----:B------:R-:W-:Y:S01]  /*7330*/  ISETP.NE.AND P0, PT, RZ, UR4, PT ;  /* 0x00000004ff007c0c */ /* 0x000fe2000bf05270 */
[----:B------:R-:W-:Y:S01]  /*7340*/  IMAD.IADD R41, R23, 0x1, R213 ;  /* 0x0000000117297824 */ /* 0x000fe200078e02d5 */
[----:B------:R-:W-:Y:S02]  /*7350*/  SHF.R.S32.HI R0, RZ, 0x1f, R31 ;  /* 0x0000001fff007819 */ /* 0x000fe4000001141f */
[----:B------:R-:W-:Y:S02]  /*7360*/  LOP3.LUT R31, R31, 0xfffffffc, RZ, 0xc0, !PT ;  /* 0xfffffffc1f1f7812 */ /* 0x000fe400078ec0ff */
[----:B------:R-:W-:-:S03]  /*7370*/  LEA.HI R0, R0, R23, RZ, 0x3 ;  /* 0x0000001700007211 */ /* 0x000fc600078f18ff */
[----:B------:R-:W-:Y:S01]  /*7380*/  IMAD.IADD R26, R26, 0x1, -R31 ;  /* 0x000000011a1a7824 */ /* 0x000fe200078e0a1f */
[----:B------:R-:W-:-:S05]  /*7390*/  LOP3.LUT R0, R0, 0xfffffff8, RZ, 0xc0, !PT ;  /* 0xfffffff800007812 */ /* 0x000fca00078ec0ff */
[----:B------:R-:W-:Y:S01]  /*73a0*/  IMAD.IADD R38, R23, 0x1, -R0 ;  /* 0x0000000117267824 */ /* 0x000fe200078e0a00 */
[----:B------:R-:W-:Y:S06]  /*73b0*/  @!P0 BRA `(.L_x_11601) ;  /* 0x0000001400908947 */ /* 0x000fec0003800000 */
[----:B------:R-:W1:Y:S01]  /*73c0*/  LDC R42, c[0x0][0x448] ;  /* 0x00011200ff2a7b82 */ /* 0x000e620000000800 */
        /* <DEDUP_REMOVED lines=8> */
[----:B-1----:R-:W-:-:S13]  /*7450*/  ISETP.NE.AND P0, PT, R42, 0x1, PT ;  /* 0x000000012a00780c */ /* 0x002fda0003f05270 */
[----:B------:R-:W1:Y:S08]  /*7460*/  @P0 LDC R0, c[0x0][0x44c] ;  /* 0x00011300ff000b82 */ /* 0x000e700000000800 */
[----:B------:R-:W2:Y:S01]  /*7470*/  @P0 LDC R5, c[0x0][0x450] ;  /* 0x00011400ff050b82 */ /* 0x000ea20000000800 */
[----:B-1----:R-:W-:-:S05]  /*7480*/  @P0 IMAD.HI.U32 R0, R3, R0, RZ ;  /* 0x0000000003000227 */ /* 0x002fca00078e00ff */
[----:B--2---:R-:W-:-:S04]  /*7490*/  @P0 SHF.R.U32.HI R3, RZ, R5, R0 ;  /* 0x00000005ff030219 */ /* 0x004fc80000011600 */
        /* <DEDUP_REMOVED lines=17> */
[----:B------:R1:W2:Y:S04]  /*75b0*/  SHFL.IDX PT, R3, R7, RZ, 0x1c1f ;  /* 0x001c1fff07037589 */ /* 0x0002a800000e0000 */
[----:B------:R1:W3:Y:S04]  /*75c0*/  SHFL.IDX PT, R0, R6, RZ, 0x1c1f ;  /* 0x001c1fff06007589 */ /* 0x0002e800000e0000 */
[----:B------:R1:W4:Y:S04]  /*75d0*/  SHFL.IDX PT, R5, R10, RZ, 0x1c1f ;  /* 0x001c1fff0a057589 */ /* 0x00032800000e0000 */
[----:B------:R1:W0:Y:S02]  /*75e0*/  SHFL.IDX PT, R14, R4, RZ, 0x1c1f ;  /* 0x001c1fff040e7589 */ /* 0x00022400000e0000 */
.L_x_11923:
        /* <DEDUP_REMOVED lines=9> */
[----:B---3--:R-:W-:Y:S01]  /*7680*/  IMAD.MOV.U32 R8, RZ, RZ, R0 ;  /* 0x000000ffff087224 */ /* 0x008fe200078e0000 */
[----:B------:R-:W-:Y:S01]  /*7690*/  ISETP.GE.AND P3, PT, R211, UR4, PT ;  /* 0x00000004d3007c0c */ /* 0x000fe2000bf66270 */
[----:B--2---:R-:W-:Y:S01]  /*76a0*/  IMAD.MOV.U32 R9, RZ, RZ, R3 ;  /* 0x000000ffff097224 */ /* 0x004fe200078e0003 */
[----:B------:R-:W-:Y:S01]  /*76b0*/  ISETP.GE.AND P2, PT, R204, UR4, PT ;  /* 0x00000004cc007c0c */ /* 0x000fe2000bf46270 */
[----:B----4-:R-:W-:Y:S01]  /*76c0*/  IMAD.MOV.U32 R15, RZ, RZ, R5 ;  /* 0x000000ffff0f7224 */ /* 0x010fe200078e0005 */
[----:B------:R-:W-:-:S09]  /*76d0*/  CS2R R26, SRZ ;  /* 0x00000000001a7805 */ /* 0x000fd2000001ff00 */
[C---:B0-----:R-:W-:Y:S01]  /*76e0*/  @!P3 IMAD.SHL.U32 R13, R211.reuse, 0x2, RZ ;  /* 0x00000002d30db824 */ /* 0x041fe200078e00ff */
[----:B------:R-:W-:Y:S01]  /*76f0*/  @!P3 SHF.L.U64.HI R20, R211, 0x1, R32 ;  /* 0x00000001d314b819 */ /* 0x000fe20000010220 */
[----:B------:R-:W-:-:S03]  /*7700*/  @!P2 IMAD.WIDE R30, R204, 0x2, R8 ;  /* 0x00000002cc1ea825 */ /* 0x000fc600078e0208 */
[-C--:B------:R-:W-:Y:S02]  /*7710*/  @!P3 IADD3 R8, P0, R0, R13.reuse, RZ ;  /* 0x0000000d0008b210 */ /* 0x080fe40007f1e0ff */
[----:B------:R-:W-:Y:S02]  /*7720*/  @!P3 IADD3 R12, P1, R14, R13, RZ ;  /* 0x0000000d0e0cb210 */ /* 0x000fe40007f3e0ff */
[----:B------:R-:W-:Y:S02]  /*7730*/  CS2R R28, SRZ ;  /* 0x00000000001c7805 */ /* 0x000fe4000001ff00 */
        /* <DEDUP_REMOVED lines=9> */
.L_x_11604:
[----:B------:R-:W-:Y:S05]  /*77d0*/  BSYNC B1 ;  /* 0x0000000000017941 */ /* 0x000fea0003800000 */
.L_x_11603:
[----:B---3-5:R-:W-:Y:S01]  /*77e0*/  IMAD.MOV.U32 R0, RZ, RZ, R24 ;  /* 0x000000ffff007224 */ /* 0x028fe200078e0018 */
[----:B------:R-:W-:Y:S01]  /*77f0*/  UMOV UR4, 0xffffffff ;  /* 0xffffffff00047882 */ /* 0x000fe20000000000 */
[----:B--2---:R-:W-:Y:S02]  /*7800*/  IMAD.MOV.U32 R3, RZ, RZ, R25 ;  /* 0x000000ffff037224 */ /* 0x004fe400078e0019 */
[----:B----4-:R-:W-:Y:S02]  /*7810*/  IMAD.MOV.U32 R5, RZ, RZ, R26 ;  /* 0x000000ffff057224 */ /* 0x010fe400078e001a */
[----:B0-----:R-:W-:Y:S01]  /*7820*/  IMAD.MOV.U32 R8, RZ, RZ, R27 ;  /* 0x000000ffff087224 */ /* 0x001fe200078e001b */
        /* <DEDUP_REMOVED lines=11> */
[----:B------:R0:W2:Y:S04]  /*78e0*/  SHFL.IDX PT, R3, R7, 0x1, 0x1c1f ;  /* 0x003c1f0007037f89 */ /* 0x0000a800000e0000 */
[----:B------:R0:W3:Y:S04]  /*78f0*/  SHFL.IDX PT, R0, R6, 0x1, 0x1c1f ;  /* 0x003c1f0006007f89 */ /* 0x0000e800000e0000 */
[----:B------:R0:W4:Y:S04]  /*7900*/  SHFL.IDX PT, R5, R10, 0x1, 0x1c1f ;  /* 0x003c1f000a057f89 */ /* 0x00012800000e0000 */
[----:B-1----:R-:W1:Y:S02]  /*7910*/  SHFL.IDX PT, R4, R4, 0x1, 0x1c1f ;  /* 0x003c1f0004047f89 */ /* 0x002e6400000e0000 */
.L_x_11929:
[----:B------:R-:W-:Y:S01]  /*7920*/  VIADD R41, R41, 0x40 ;  /* 0x0000004029297836 */ /* 0x000fe20000000000 */
[----:B0-----:R-:W-:Y:S01]  /*7930*/  LEA.HI R6, R234, R234, RZ, 0x1 ;  /* 0x000000eaea067211 */ /* 0x001fe200078f08ff */
[----:B------:R-:W-:Y:S01]  /*7940*/  BSSY B1, `(.L_x_11606) ;  /* 0x000001e000017945 */ /* 0x000fe20003800000 */
[----:B------:R-:W-:Y:S02]  /*7950*/  CS2R R12, SRZ ;  /* 0x00000000000c7805 */ /* 0x000fe4000001ff00 */
[----:B------:R-:W-:Y:S02]  /*7960*/  CS2R R10, SRZ ;  /* 0x00000000000a7805 */ /* 0x000fe4000001ff00 */
[----:B------:R-:W-:Y:S02]  /*7970*/  ISETP.GE.AND P0, PT, R41, R42, PT ;  /* 0x0000002a2900720c */ /* 0x000fe40003f06270 */
[----:B------:R-:W-:Y:S02]  /*7980*/  CS2R R14, SRZ ;  /* 0x00000000000e7805 */ /* 0x000fe4000001ff00 */
[----:B------:R-:W-:-:S05]  /*7990*/  LOP3.LUT R7, R6, 0xfffffffe, RZ, 0xc0, !PT ;  /* 0xfffffffe06077812 */ /* 0x000fca00078ec0ff */
        /* <DEDUP_REMOVED lines=9> */
[C---:B------:R-:W-:Y:S02]  /*7a30*/  @!P2 IMAD.WIDE R36, R204.reuse, 0x2, R6 ;  /* 0x00000002cc24a825 */ /* 0x040fe400078e0206 */
[C---:B------:R-:W-:Y:S02]  /*7a40*/  @!P3 SHF.L.U64.HI R10, R211.reuse, 0x1, R32 ;  /* 0x00000001d30ab819 */ /* 0x040fe40000010220 */
[----:B------:R-:W-:Y:S01]  /*7a50*/  @!P3 IMAD.SHL.U32 R7, R211, 0x2, RZ ;  /* 0x00000002d307b824 */ /* 0x000fe200078e00ff */
[----:B------:R-:W-:Y:S02]  /*7a60*/  CS2R R14, SRZ ;  /* 0x00000000000e7805 */ /* 0x000fe4000001ff00 */
[----:B------:R-:W-:Y:S01]  /*7a70*/  CS2R R8, SRZ ;  /* 0x0000000000087805 */ /* 0x000fe2000001ff00 */
[----:B------:R0:W5:Y:S01]  /*7a80*/  @!P2 LD.E.64 R12, desc[UR38][R36.64] ;  /* 0x00000026240ca980 */ /* 0x000162000c101b00 */
[----:B-1--4-:R-:W-:Y:S01]  /*7a90*/  @!P2 IMAD.WIDE R32, R204, 0x2, R4 ;  /* 0x00000002cc20a825 */ /* 0x012fe200078e0204 */
[----:B------:R-:W-:-:S02]  /*7aa0*/  @!P3 IADD3 R30, P0, R0, R7, RZ ;  /* 0x00000007001eb210 */ /* 0x000fc40007f1e0ff */
[----:B------:R-:W-:Y:S02]  /*7ab0*/  @!P3 IADD3 R6, P1, R4, R7, RZ ;  /* 0x000000070406b210 */ /* 0x000fe40007f3e0ff */
[----:B------:R0:W5:Y:S01]  /*7ac0*/  @!P2 LD.E.64 R14, desc[UR38][R32.64] ;  /* 0x00000026200ea980 */ /* 0x000162000c101b00 */
[--C-:B------:R-:W-:Y:S02]  /*7ad0*/  @!P3 IMAD.X R31, R3, 0x1, R10.reuse, P0 ;  /* 0x00000001031fb824 */ /* 0x100fe400000e060a */
[----:B------:R-:W-:Y:S01]  /*7ae0*/  @!P3 IMAD.X R7, R5, 0x1, R10, P1 ;  /* 0x000000010507b824 */ /* 0x000fe200008e060a */
[----:B------:R-:W-:Y:S02]  /*7af0*/  CS2R R10, SRZ ;  /* 0x00000000000a7805 */ /* 0x000fe4000001ff00 */
[----:B------:R0:W5:Y:S04]  /*7b00*/  @!P3 LD.E.64 R8, desc[UR38][R30.64] ;  /* 0x000000261e08b980 */ /* 0x000168000c101b00 */
[----:B------:R0:W5:Y:S02]  /*7b10*/  @!P3 LD.E.64 R10, desc[UR38][R6.64] ;  /* 0x00000026060ab980 */ /* 0x000164000c101b00 */
.L_x_11607:
[----:B------:R-:W-:Y:S05]  /*7b20*/  BSYNC B1 ;  /* 0x0000000000017941 */ /* 0x000fea0003800000 */
.L_x_11606:
[----:B------:R-:W2:Y:S01]  /*7b30*/  SYNCS.PHASECHK.TRANS64.TRYWAIT P0, [R19+URZ+0x22800], R40 ;  /* 0x02280028130075a7 */ /* 0x000ea2000800017f */
[----:B---3--:R-:W-:Y:S01]  /*7b40*/  IMAD.SHL.U32 R0, R38, 0x40, RZ ;  /* 0x0000004026007824 */ /* 0x008fe200078e00ff */
[----:B0-----:R-:W-:Y:S01]  /*7b50*/  VIADDMNMX R30, R42, -R213, 0x80, PT ;  /* 0x000000802a1e7446 */ /* 0x001fe200038009d5 */
[----:B-1---5:R-:W-:Y:S01]  /*7b60*/  IMAD.MOV.U32 R4, RZ, RZ, R8 ;  /* 0x000000ffff047224 */ /* 0x022fe200078e0008 */
[----:B------:R-:W-:Y:S01]  /*7b70*/  BSSY B1, `(.L_x_11608) ;  /* 0x000001a000017945 */ /* 0x000fe20003800000 */
[----:B----4-:R-:W-:Y:S01]  /*7b80*/  IMAD.MOV.U32 R5, RZ, RZ, R13 ;  /* 0x000000ffff057224 */ /* 0x010fe200078e000d */
[----:B--2---:R-:W-:Y:S01]  /*7b90*/  LOP3.LUT R3, R0, 0x1c0, RZ, 0xc0, !PT ;  /* 0x000001c000037812 */ /* 0x004fe200078ec0ff */
[----:B------:R-:W-:Y:S01]  /*7ba0*/  IMAD.MOV.U32 R6, RZ, RZ, R10 ;  /* 0x000000ffff067224 */ /* 0x000fe200078e000a */
[----:B------:R-:W-:Y:S01]  /*7bb0*/  PRMT R41, R4, 0x7610, R41 ;  /* 0x0000761004297816 */ /* 0x000fe20000000029 */
[----:B------:R-:W-:Y:S01]  /*7bc0*/  IMAD.MOV.U32 R4, RZ, RZ, R12 ;  /* 0x000000ffff047224 */ /* 0x000fe200078e000c */
[----:B------:R-:W-:-:S02]  /*7bd0*/  LOP3.LUT R0, R3, 0x18, R16, 0xf8, !PT ;  /* 0x0000001803007812 */ /* 0x000fc400078ef810 */
[----:B------:R-:W-:Y:S02]  /*7be0*/  SHF.R.U32.HI R3, RZ, 0x3, R3 ;  /* 0x00000003ff037819 */ /* 0x000fe40000011603 */
[----:B------:R-:W-:Y:S01]  /*7bf0*/  PRMT R45, R45, 0x5410, R4 ;  /* 0x000054102d2d7816 */ /* 0x000fe20000000004 */
[----:B------:R-:W-:Y:S01]  /*7c00*/  IMAD.MOV.U32 R4, RZ, RZ, R11 ;  /* 0x000000ffff047224 */ /* 0x000fe200078e000b */
[----:B------:R-:W-:Y:S01]  /*7c10*/  LOP3.LUT R3, R0, R3, RZ, 0x3c, !PT ;  /* 0x0000000300037212 */ /* 0x000fe200078e3cff */
[----:B------:R-:W-:Y:S01]  /*7c20*/  IMAD.MOV.U32 R0, RZ, RZ, R9 ;  /* 0x000000ffff007224 */ /* 0x000fe200078e0009 */
[----:B------:R-:W-:Y:S01]  /*7c30*/  PRMT R47, R5, 0x7610, R47 ;  /* 0x00007610052f7816 */ /* 0x000fe2000000002f */
[----:B------:R-:W-:Y:S01]  /*7c40*/  IMAD.MOV.U32 R5, RZ, RZ, R14 ;  /* 0x000000ffff057224 */ /* 0x000fe200078e000e */
[----:B------:R-:W-:Y:S02]  /*7c50*/  PRMT R42, R4, 0x7610, R42 ;  /* 0x00007610042a7816 */ /* 0x000fe4000000002a */
[----:B------:R-:W-:Y:S01]  /*7c60*/  PRMT R41, R41, 0x5410, R0 ;  /* 0x0000541029297816 */ /* 0x000fe20000000000 */
[----:B------:R-:W-:Y:S01]  /*7c70*/  IMAD R0, R220, 0x200, R3 ;  /* 0x00000200dc007824 */ /* 0x000fe200078e0203 */
[----:B------:R-:W-:Y:S01]  /*7c80*/  PRMT R48, R5, 0x7610, R48 ;  /* 0x0000761005307816 */ /* 0x000fe20000000030 */
[----:B------:R-:W-:Y:S01]  /*7c90*/  IMAD.MOV.U32 R5, RZ, RZ, R15 ;  /* 0x000000ffff057224 */ /* 0x000fe200078e000f */
[----:B------:R-:W-:Y:S01]  /*7ca0*/  LOP3.LUT P2, RZ, R38, 0x4, RZ, 0xc0, !PT ;  /* 0x0000000426ff7812 */ /* 0x000fe2000784c0ff */
[----:B------:R-:W-:Y:S01]  /*7cb0*/  IMAD R3, R0, 0x2, R19 ;  /* 0x0000000200037824 */ /* 0x000fe200078e0213 */
[----:B------:R-:W-:-:S02]  /*7cc0*/  PRMT R46, R46, 0x5410, R6 ;  /* 0x000054102e2e7816 */ /* 0x000fc40000000006 */
[----:B------:R-:W-:Y:S01]  /*7cd0*/  ISETP.GE.AND P1, PT, R23, R30, PT ;  /* 0x0000001e1700720c */ /* 0x000fe20003f26270 */
[C---:B------:R-:W-:Y:S02]  /*7ce0*/  VIADD R4, R3.reuse, 0x18400 ;  /* 0x0001840003047836 */ /* 0x040fe40000000000 */
[----:B------:R-:W-:Y:S01]  /*7cf0*/  VIADD R0, R3, 0x18440 ;  /* 0x0001844003007836 */ /* 0x000fe20000000000 */
[----:B------:R-:W-:Y:S09]  /*7d00*/  @!P0 BRA `(.L_x_11609) ;  /* 0x000001c000848947 */ /* 0x000ff20003800000 */
.L_x_11930:
[----:B------:R-:W-:Y:S05]  /*7d10*/  BSYNC B1 ;  /* 0x0000000000017941 */ /* 0x000fea0003800000 */
.L_x_11608:
        /* <DEDUP_REMOVED lines=32> */
[----:B------:R-:W-:Y:S02]  /*7f20*/  IMAD.U32 R7, R5, 0x10000, RZ ;  /* 0x0001000005077824 */ /* 0x000fe400078e00ff */
[-C--:B------:R-:W-:Y:S01]  /*7f30*/  FMUL.FTZ R33, R29, R32.reuse ;  /* 0x000000201d217220 */ /* 0x080fe20000410000 */
[----:B------:R-:W-:Y:S01]  /*7f40*/  FFMA.FTZ R37, R28, R32, -R27 ;  /* 0x000000201c257223 */ /* 0x000fe2000001081b */
[----:B------:R-:W-:Y:S01]  /*7f50*/  LOP3.LUT R4, R4, 0xffff0000, RZ, 0xc0, !PT ;  /* 0xffff000004047812 */ /* 0x000fe200078ec0ff */
[----:B------:R-:W-:Y:S01]  /*7f60*/  IMAD.U32 R29, R35, 0x10000, RZ ;  /* 0x00010000231d7824 */ /* 0x000fe200078e00ff */
[----:B------:R-:W-:Y:S01]  /*7f70*/  LOP3.LUT R5, R5, 0xffff0000, RZ, 0xc0, !PT ;  /* 0xffff000005057812 */ /* 0x000fe200078ec0ff */
[----:B------:R-:W-:Y:S01]  /*7f80*/  IMAD.U32 R27, R31, 0x10000, RZ ;  /* 0x000100001f1b7824 */ /* 0x000fe200078e00ff */
[----:B------:R-:W-:Y:S01]  /*7f90*/  LOP3.LUT R32, R35, 0xffff0000, RZ, 0xc0, !PT ;  /* 0xffff000023207812 */ /* 0x000fe200078ec0ff */
[----:B0-----:R-:W-:Y:S01]  /*7fa0*/  FFMA.FTZ R40, R28, R36, R33 ;  /* 0x000000241c287223 */ /* 0x001fe20000010021 */
        /* <DEDUP_REMOVED lines=14> */
.L_x_11613:
[----:B------:R-:W-:Y:S05]  /*8090*/  BSYNC B2 ;  /* 0x0000000000027941 */ /* 0x000fea0003800000 */
.L_x_11612:
[----:B------:R-:W-:Y:S05]  /*80a0*/  @P1 BRA `(.L_x_11611) ;  /* 0x0000000000b81947 */ /* 0x000fea0003800000 */
[----:B-1----:R-:W1:Y:S01]  /*80b0*/  LDS.128 R4, [R0] ;  /* 0x0000000000047984 */ /* 0x002e620000000c00 */
        /* <DEDUP_REMOVED lines=45> */
.L_x_11611:
[----:B------:R-:W-:Y:S05]  /*8390*/  BSYNC B1 ;  /* 0x0000000000017941 */ /* 0x000fea0003800000 */
.L_x_11610:
        /* <DEDUP_REMOVED lines=53> */
.L_x_11616:
[----:B------:R-:W-:Y:S05]  /*86f0*/  BSYNC B1 ;  /* 0x0000000000017941 */ /* 0x000fea0003800000 */
.L_x_11615:
[----:B------:R-:W-:Y:S05]  /*8700*/  @P1 BRA `(.L_x_11614) ;  /* 0x0000001400e81947 */ /* 0x000fea0003800000 */
[----:B-1----:R-:W1:Y:S01]  /*8710*/  LDS.128 R4, [R0+0x2000] ;  /* 0x0020000000047984 */ /* 0x002e620000000c00 */
[----:B------:R-:W-:Y:S02]  /*8720*/  SHF.R.U32.HI R15, RZ, 0x10, R11 ;  /* 0x00000010ff0f7819 */ /* 0x000fe4000001160b */
[----:B------:R-:W-:Y:S02]  /*8730*/  SHF.R.U32.HI R12, RZ, 0x10, R9 ;  /* 0x00000010ff0c7819 */ /* 0x000fe40000011609 */
[----:B------:R-:W-:Y:S02]  /*8740*/  PRMT R15, R42, 0x5410, R15 ;  /* 0x000054102a0f7816 */ /* 0x000fe4000000000f */
[----:B------:R-:W-:Y:S02]  /*8750*/  PRMT R12, R41, 0x5432, R12 ;  /* 0x00005432290c7816 */ /* 0x000fe4000000000c */
[----:B------:R-:W-:Y:S01]  /*8760*/  SHF.R.U64 R3, R8, 0x10, R9 ;  /* 0x0000001008037819 */ /* 0x000fe20000001209 */
[C---:B------:R-:W-:Y:S01]  /*8770*/  IMAD.U32 R20, R15.reuse, 0x10000, RZ ;  /* 0x000100000f147824 */ /* 0x040fe200078e00ff */
[----:B------:R-:W-:Y:S01]  /*8780*/  SHF.R.U64 R14, R10, 0x10, R11 ;  /* 0x000000100a0e7819 */ /* 0x000fe2000000120b */
[----:B------:R-:W-:Y:S01]  /*8790*/  IMAD.U32 R13, R12, 0x10000, RZ ;  /* 0x000100000c0d7824 */ /* 0x000fe200078e00ff */
[----:B------:R-:W-:-:S02]  /*87a0*/  LOP3.LUT R15, R15, 0xffff0000, RZ, 0xc0, !PT ;  /* 0xffff00000f0f7812 */ /* 0x000fc400078ec0ff */
[----:B------:R-:W-:Y:S02]  /*87b0*/  LOP3.LUT R12, R12, 0xffff0000, RZ, 0xc0, !PT ;  /* 0xffff00000c0c7812 */ /* 0x000fe400078ec0ff */
[----:B------:R-:W-:Y:S02]  /*87c0*/  PRMT R11, R41, 0x5410, R3 ;  /* 0x00005410290b7816 */ /* 0x000fe40000000003 */
[----:B------:R-:W-:Y:S02]  /*87d0*/  PRMT R14, R46, 0x5432, R14 ;  /* 0x000054322e0e7816 */ /* 0x000fe4000000000e */
[C---:B-1----:R-:W-:Y:S01]  /*87e0*/  LOP3.LUT R9, R6.reuse, 0xffff0000, RZ, 0xc0, !PT ;  /* 0xffff000006097812 */ /* 0x042fe200078ec0ff */
[C---:B------:R-:W-:Y:S01]  /*87f0*/  IMAD.U32 R10, R7.reuse, 0x10000, RZ ;  /* 0x00010000070a7824 */ /* 0x040fe200078e00ff */
[----:B------:R-:W-:Y:S01]  /*8800*/  LOP3.LUT R7, R7, 0xffff0000, RZ, 0xc0, !PT ;  /* 0xffff000007077812 */ /* 0x000fe200078ec0ff */
[----:B------:R-:W-:Y:S02]  /*8810*/  IMAD.U32 R8, R6, 0x10000, RZ ;  /* 0x0001000006087824 */ /* 0x000fe400078e00ff */
[C---:B------:R-:W-:Y:S01]  /*8820*/  FMUL.FTZ R21, R9.reuse, R20 ;  /* 0x0000001409157220 */ /* 0x040fe20000410000 */
[----:B------:R-:W-:Y:S01]  /*8830*/  FMUL.FTZ R9, R9, R13 ;  /* 0x0000000d09097220 */ /* 0x000fe20000410000 */
[----:B------:R-:W-:Y:S01]  /*8840*/  FMUL.FTZ R25, R7, R15 ;  /* 0x0000000f07197220 */ /* 0x000fe20000410000 */
[----:B------:R-:W-:-:S02]  /*8850*/  IMAD.U32 R3, R4, 0x10000, RZ ;  /* 0x0001000004037824 */ /* 0x000fc400078e00ff */
        /* <DEDUP_REMOVED lines=26> */
.L_x_11601:
[----:B------:R-:W1:Y:S01]  /*8a00*/  LDC R36, c[0x0][0x448] ;  /* 0x00011200ff247b82 */ /* 0x000e620000000800 */
[----:B------:R-:W-:Y:S01]  /*8a10*/  IMAD R3, R26, 0x40, R41 ;  /* 0x000000401a037824 */ /* 0x000fe200078e0229 */
[----:B------:R-:W-:Y:S01]  /*8a20*/  ULDC.64 UR4, c[0x0][0x3f8] ;  /* 0x0000fe0000047ab9 */ /* 0x000fe20000000a00 */
[----:B------:R-:W-:Y:S01]  /*8a30*/  ULDC.64 UR6, c[0x0][0x408] ;  /* 0x0001020000067ab9 */ /* 0x000fe20000000a00 */
[----:B------:R-:W-:Y:S01]  /*8a40*/  IMAD.MOV.U32 R26, RZ, RZ, R24 ;  /* 0x000000ffff1a7224 */ /* 0x000fe200078e0018 */
[----:B------:R-:W-:Y:S01]  /*8a50*/  SHF.R.S32.HI R43, RZ, 0x1f, R16 ;  /* 0x0000001fff2b7819 */ /* 0x000fe20000011410 */
[----:B------:R-:W-:Y:S01]  /*8a60*/  IMAD.MOV.U32 R4, RZ, RZ, R152 ;  /* 0x000000ffff047224 */ /* 0x000fe200078e0098 */
[----:B-1----:R-:W-:-:S13]  /*8a70*/  ISETP.NE.AND P0, PT, R36, 0x1, PT ;  /* 0x000000012400780c */ /* 0x002fda0003f05270 */
[----:B------:R-:W1:Y:S08]  /*8a80*/  @P0 LDC R0, c[0x0][0x44c] ;  /* 0x00011300ff000b82 */ /* 0x000e700000000800 */
[----:B------:R-:W2:Y:S01]  /*8a90*/  @P0 LDC R5, c[0x0][0x450] ;  /* 0x00011400ff050b82 */ /* 0x000ea20000000800 */
[----:B-1----:R-:W-:-:S05]  /*8aa0*/  @P0 IMAD.HI.U32 R0, R3, R0, RZ ;  /* 0x0000000003000227 */ /* 0x002fca00078e00ff */
[----:B--2---:R-:W-:Y:S01]  /*8ab0*/  @P0 SHF.R.U32.HI R3, RZ, R5, R0 ;  /* 0x00000005ff030219 */ /* 0x004fe20000011600 */
        /* <DEDUP_REMOVED lines=18> */
[----:B------:R-:W1:Y:S01]  /*8be0*/  LDC R39, c[0x0][0x3f4] ;  /* 0x0000fd00ff277b82 */ /* 0x000e620000000800 */
[----:B------:R-:W2:Y:S01]  /*8bf0*/  SHFL.IDX PT, R3, R25, RZ, 0x1c1f ;  /* 0x001c1fff19037589 */ /* 0x000ea200000e0000 */
[----:B------:R-:W-:-:S03]  /*8c00*/  IMAD R36, R207, R36, RZ ;  /* 0x00000024cf247224 */ /* 0x000fc600078e02ff */
[----:B------:R-:W3:Y:S04]  /*8c10*/  SHFL.IDX PT, R0, R26, RZ, 0x1c1f ;  /* 0x001c1fff1a007589 */ /* 0x000ee800000e0000 */
[----:B------:R-:W4:Y:S04]  /*8c20*/  SHFL.IDX PT, R14, R27, RZ, 0x1c1f ;  /* 0x001c1fff1b0e7589 */ /* 0x000f2800000e0000 */
[----:B------:R-:W5:Y:S01]  /*8c30*/  SHFL.IDX PT, R4, R24, RZ, 0x1c1f ;  /* 0x001c1fff18047589 */ /* 0x000f6200000e0000 */
[----:B-1----:R-:W-:-:S04]  /*8c40*/  ISETP.GE.AND P0, PT, R16, R39, PT ;  /* 0x000000271000720c */ /* 0x002fc80003f06270 */
[----:B------:R-:W-:-:S13]  /*8c50*/  ISETP.GE.OR P1, PT, R41, R36, P0 ;  /* 0x000000242900720c */ /* 0x000fda0000726670 */
[C---:B------:R-:W-:Y:S01]  /*8c60*/  @!P1 IMAD.SHL.U32 R5, R16.reuse, 0x2, RZ ;  /* 0x0000000210059824 */ /* 0x040fe200078e00ff */
[----:B------:R-:W-:-:S04]  /*8c70*/  @!P1 SHF.L.U64.HI R21, R16, 0x1, R43 ;  /* 0x0000000110159819 */ /* 0x000fc8000001022b */
[----:B--2---:R-:W-:-:S05]  /*8c80*/  @!P1 IADD3 R6, P2, R3, R5, RZ ;  /* 0x0000000503069210 */ /* 0x004fca0007f5e0ff */
[----:B---3--:R-:W-:-:S05]  /*8c90*/  @!P1 IMAD.X R7, R0, 0x1, R21, P2 ;  /* 0x0000000100079824 */ /* 0x008fca00010e0615 */
[----:B------:R-:W2:Y:S01]  /*8ca0*/  @!P1 LD.E.128 R8, desc[UR38][R6.64] ;  /* 0x0000002606089980 */ /* 0x000ea2000c101d00 */
[----:B----4-:R-:W-:-:S05]  /*8cb0*/  @!P1 IADD3 R14, P2, R14, R5, RZ ;  /* 0x000000050e0e9210 */ /* 0x010fca0007f5e0ff */
[----:B-----5:R-:W-:-:S04]  /*8cc0*/  @!P1 IMAD.X R3, R4, 0x1, R21, P2 ;  /* 0x0000000104039824 */ /* 0x020fc800010e0615 */
[----:B------:R-:W-:-:S05]  /*8cd0*/  @!P1 IMAD.MOV.U32 R15, RZ, RZ, R3 ;  /* 0x000000ffff0f9224 */ /* 0x000fca00078e0003 */
[----:B------:R1:W3:Y:S01]  /*8ce0*/  @!P1 LD.E.128 R4, desc[UR38][R14.64] ;  /* 0x000000260e049980 */ /* 0x0002e2000c101d00 */
[----:B------:R-:W-:Y:S02]  /*8cf0*/  CS2R R20, SRZ ;  /* 0x0000000000147805 */ /* 0x000fe4000001ff00 */
[----:B------:R-:W-:Y:S02]  /*8d00*/  CS2R R28, SRZ ;  /* 0x00000000001c7805 */ /* 0x000fe4000001ff00 */
[----:B------:R-:W-:Y:S01]  /*8d10*/  CS2R R30, SRZ ;  /* 0x00000000001e7805 */ /* 0x000fe2000001ff00 */
[----:B------:R-:W4:Y:S01]  /*8d20*/  SHFL.IDX PT, R24, R24, 0x1, 0x1c1f ;  /* 0x003c1f0018187f89 */ /* 0x000f2200000e0000 */
[----:B------:R-:W-:-:S03]  /*8d30*/  CS2R R32, SRZ ;  /* 0x0000000000207805 */ /* 0x000fc6000001ff00 */
[----:B-1----:R1:W0:Y:S01]  /*8d40*/  SHFL.IDX PT, R14, R27, 0x1, 0x1c1f ;  /* 0x003c1f001b0e7f89 */ /* 0x00222200000e0000 */
[----:B--2---:R-:W-:Y:S02]  /*8d50*/  @!P1 IMAD.MOV.U32 R20, RZ, RZ, R8 ;  /* 0x000000ffff149224 */ /* 0x004fe400078e0008 */
[----:B------:R-:W-:Y:S02]  /*8d60*/  @!P1 IMAD.MOV.U32 R21, RZ, RZ, R9 ;  /* 0x000000ffff159224 */ /* 0x000fe400078e0009 */
[----:B------:R-:W-:Y:S02]  /*8d70*/  IMAD.MOV.U32 R0, RZ, RZ, R20 ;  /* 0x000000ffff007224 */ /* 0x000fe400078e0014 */
[----:B------:R-:W-:Y:S02]  /*8d80*/  IMAD.MOV.U32 R3, RZ, RZ, R21 ;  /* 0x000000ffff037224 */ /* 0x000fe400078e0015 */
[----:B------:R-:W-:Y:S01]  /*8d90*/  @!P1 IMAD.MOV.U32 R28, RZ, RZ, R10 ;  /* 0x000000ffff1c9224 */ /* 0x000fe200078e000a */
[----:B------:R-:W-:Y:S01]  /*8da0*/  PRMT R37, R37, 0x5410, R0 ;  /* 0x0000541025257816 */ /* 0x000fe20000000000 */
[----:B------:R-:W-:Y:S01]  /*8db0*/  @!P1 IMAD.MOV.U32 R29, RZ, RZ, R11 ;  /* 0x000000ffff1d9224 */ /* 0x000fe200078e000b */
[----:B------:R-:W-:Y:S01]  /*8dc0*/  PRMT R49, R49, 0x5410, R3 ;  /* 0x0000541031317816 */ /* 0x000fe20000000003 */
[----:B------:R1:W2:Y:S01]  /*8dd0*/  SHFL.IDX PT, R0, R26, 0x1, 0x1c1f ;  /* 0x003c1f001a007f89 */ /* 0x0002a200000e0000 */
[----:B------:R-:W-:-:S02]  /*8de0*/  IMAD.MOV.U32 R8, RZ, RZ, R28 ;  /* 0x000000ffff087224 */ /* 0x000fc400078e001c */
[----:B---3--:R-:W-:Y:S01]  /*8df0*/  @!P1 IMAD.MOV.U32 R30, RZ, RZ, R4 ;  /* 0x000000ffff1e9224 */ /* 0x008fe200078e0004 */
[----:B------:R1:W3:Y:S01]  /*8e00*/  SHFL.IDX PT, R3, R25, 0x1, 0x1c1f ;  /* 0x003c1f0019037f89 */ /* 0x0002e200000e0000 */
[----:B------:R-:W-:Y:S01]  /*8e10*/  @!P1 IMAD.MOV.U32 R31, RZ, RZ, R5 ;  /* 0x000000ffff1f9224 */ /* 0x000fe200078e0005 */
[----:B------:R-:W-:Y:S01]  /*8e20*/  PRMT R35, R8, 0x7610, R35 ;  /* 0x0000761008237816 */ /* 0x000fe20000000023 */
[----:B------:R-:W-:Y:S02]  /*8e30*/  @!P1 IMAD.MOV.U32 R33, RZ, RZ, R7 ;  /* 0x000000ffff219224 */ /* 0x000fe400078e0007 */
[----:B------:R-:W-:Y:S02]  /*8e40*/  @!P1 IMAD.MOV.U32 R32, RZ, RZ, R6 ;  /* 0x000000ffff209224 */ /* 0x000fe400078e0006 */
[----:B------:R-:W-:Y:S02]  /*8e50*/  IMAD.MOV.U32 R4, RZ, RZ, R30 ;  /* 0x000000ffff047224 */ /* 0x000fe400078e001e */
[----:B------:R-:W-:-:S02]  /*8e60*/  IMAD.MOV.U32 R5, RZ, RZ, R31 ;  /* 0x000000ffff057224 */ /* 0x000fc400078e001f */
[----:B------:R-:W-:Y:S01]  /*8e70*/  IMAD.MOV.U32 R7, RZ, RZ, R33 ;  /* 0x000000ffff077224 */ /* 0x000fe200078e0021 */
[----:B------:R-:W-:Y:S01]  /*8e80*/  PRMT R35, R35, 0x5410, R4 ;  /* 0x0000541023237816 */ /* 0x000fe20000000004 */
[----:B------:R-:W-:Y:S02]  /*8e90*/  IMAD.MOV.U32 R9, RZ, RZ, R29 ;  /* 0x000000ffff097224 */ /* 0x000fe400078e001d */
[----:B------:R-:W-:Y:S01]  /*8ea0*/  IMAD.MOV.U32 R6, RZ, RZ, R32 ;  /* 0x000000ffff067224 */ /* 0x000fe200078e0020 */
[----:B------:R-:W-:Y:S02]  /*8eb0*/  PRMT R45, R7, 0x5410, R5 ;  /* 0x00005410072d7816 */ /* 0x000fe40000000005 */
[----:B------:R-:W-:Y:S02]  /*8ec0*/  CS2R R4, SRZ ;  /* 0x0000000000047805 */ /* 0x000fe4000001ff00 */
[----:B------:R-:W-:Y:S02]  /*8ed0*/  PRMT R37, R9, 0x7610, R37 ;  /* 0x0000761009257816 */ /* 0x000fe40000000025 */
[----:B012-4-:R-:W-:-:S07]  /*8ee0*/  PRMT R48, R48, 0x5410, R6 ;  /* 0x0000541030307816 */ /* 0x017fce0000000006 */
.L_x_11940:
[----:B------:R-:W-:Y:S01]  /*8ef0*/  VIADD R41, R41, 0x40 ;  /* 0x0000004029297836 */ /* 0x000fe20000000000 */
[----:B------:R-:W-:Y:S01]  /*8f00*/  LEA.HI R6, R234, R234, RZ, 0x1 ;  /* 0x000000eaea067211 */ /* 0x000fe200078f08ff */
[----:B------:R-:W-:Y:S01]  /*8f10*/  BSSY B1, `(.L_x_11618) ;  /* 0x0000015000017945 */ /* 0x000fe20003800000 */
[----:B------:R-:W-:Y:S02]  /*8f20*/  CS2R R8, SRZ ;  /* 0x0000000000087805 */ /* 0x000fe4000001ff00 */
[----:B------:R-:W-:Y:S02]  /*8f30*/  CS2R R10, SRZ ;  /* 0x00000000000a7805 */ /* 0x000fe4000001ff00 */
[----:B------:R-:W-:Y:S02]  /*8f40*/  ISETP.GE.AND P1, PT, R41, R36, PT ;  /* 0x000000242900720c */ /* 0x000fe40003f26270 */
[----:B------:R-:W-:-:S05]  /*8f50*/  LOP3.LUT R7, R6, 0xfffffffe, RZ, 0xc0, !PT ;  /* 0xfffffffe06077812 */ /* 0x000fca00078ec0ff */
[----:B------:R-:W-:Y:S01]  /*8f60*/  IMAD.IADD R12, R234, 0x1, -R7 ;  /* 0x00000001ea0c7824 */ /* 0x000fe200078e0a07 */
[----:B------:R-:W-:-:S04]  /*8f70*/  CS2R R6, SRZ ;  /* 0x0000000000067805 */ /* 0x000fc8000001ff00 */
[----:B------:R-:W-:Y:S01]  /*8f80*/  SHF.L.U32 R12, R12, 0x1f, RZ ;  /* 0x0000001f0c0c7819 */ /* 0x000fe200000006ff */
[----:B------:R-:W-:Y:S06]  /*8f90*/  @P1 BRA `(.L_x_11619) ;  /* 0x0000000000301947 */ /* 0x000fec0003800000 */
[----:B------:R-:W-:Y:S02]  /*8fa0*/  CS2R R6, SRZ ;  /* 0x0000000000067805 */ /* 0x000fe4000001ff00 */
[----:B------:R-:W-:Y:S02]  /*8fb0*/  CS2R R8, SRZ ;  /* 0x0000000000087805 */ /* 0x000fe4000001ff00 */
[----:B------:R-:W-:Y:S01]  /*8fc0*/  CS2R R10, SRZ ;  /* 0x00000000000a7805 */ /* 0x000fe2000001ff00 */
[----:B------:R-:W-:Y:S06]  /*8fd0*/  @P0 BRA `(.L_x_11619) ;  /* 0x0000000000200947 */ /* 0x000fec0003800000 */
[C---:B------:R-:W-:Y:S01]  /*8fe0*/  IMAD.SHL.U32 R4, R16.reuse, 0x2, RZ ;  /* 0x0000000210047824 */ /* 0x040fe200078e00ff */
[----:B------:R-:W-:-:S04]  /*8ff0*/  SHF.L.U64.HI R5, R16, 0x1, R43 ;  /* 0x0000000110057819 */ /* 0x000fc8000001022b */
[-C--:B---3--:R-:W-:Y:S02]  /*9000*/  IADD3 R8, P1, R3, R4.reuse, RZ ;  /* 0x0000000403087210 */ /* 0x088fe40007f3e0ff */
[----:B------:R-:W-:-:S03]  /*9010*/  IADD3 R4, P2, R14, R4, RZ ;  /* 0x000000040e047210 */ /* 0x000fc60007f5e0ff */
[--C-:B------:R-:W-:Y:S02]  /*9020*/  IMAD.X R9, R0, 0x1, R5.reuse, P1 ;  /* 0x0000000100097824 */ /* 0x100fe400008e0605 */
[----:B------:R-:W-:-:S04]  /*9030*/  IMAD.X R5, R24, 0x1, R5, P2 ;  /* 0x0000000118057824 */ /* 0x000fc800010e0605 */
[----:B------:R-:W5:Y:S04]  /*9040*/  LD.E.128 R8, desc[UR38][R8.64] ;  /* 0x0000002608087980 */ /* 0x000f68000c101d00 */
[----:B------:R-:W5:Y:S02]  /*9050*/  LD.E.128 R4, desc[UR38][R4.64] ;  /* 0x0000002604047980 */ /* 0x000f64000c101d00 */
.L_x_11619:
[----:B------:R-:W-:Y:S05]  /*9060*/  BSYNC B1 ;  /* 0x0000000000017941 */ /* 0x000fea0003800000 */
.L_x_11618:
[----:B------:R-:W0:Y:S01]  /*9070*/  SYNCS.PHASECHK.TRANS64.TRYWAIT P1, [R19+URZ+0x22800], R12 ;  /* 0x0228000c130075a7 */ /* 0x000e22000802017f */
[----:B-----5:R-:W-:Y:S01]  /*9080*/  IMAD.MOV.U32 R0, RZ, RZ, R4 ;  /* 0x000000ffff007224 */ /* 0x020fe200078e0004 */
[----:B------:R-:W-:Y:S01]  /*9090*/  VIADDMNMX R36, R36, -R213, 0x80, PT ;  /* 0x0000008024247446 */ /* 0x000fe200038009d5 */
[----:B---3--:R-:W-:Y:S01]  /*90a0*/  IMAD.MOV.U32 R3, RZ, RZ, R5 ;  /* 0x000000ffff037224 */ /* 0x008fe200078e0005 */
[----:B------:R-:W-:Y:S01]  /*90b0*/  BSSY B1, `(.L_x_11620) ;  /* 0x000000f000017945 */ /* 0x000fe20003800000 */
[----:B------:R-:W-:Y:S01]  /*90c0*/  IMAD.MOV.U32 R13, RZ, RZ, R8 ;  /* 0x000000ffff0d7224 */ /* 0x000fe200078e0008 */
[-C--:B------:R-:W-:Y:S01]  /*90d0*/  ISETP.GE.OR P2, PT, R23, R36.reuse, P0 ;  /* 0x000000241700720c */ /* 0x080fe20000746670 */
[----:B------:R-:W-:Y:S01]  /*90e0*/  IMAD.MOV.U32 R14, RZ, RZ, R9 ;  /* 0x000000ffff0e7224 */ /* 0x000fe200078e0009 */
[----:B------:R-:W-:Y:S01]  /*90f0*/  PRMT R54, R3, 0x5410, R0 ;  /* 0x0000541003367816 */ /* 0x000fe20000000000 */
[----:B------:R-:W-:Y:S01]  /*9100*/  IMAD.MOV.U32 R0, RZ, RZ, R6 ;  /* 0x000000ffff007224 */ /* 0x000fe200078e0006 */
[----:B------:R-:W-:Y:S01]  /*9110*/  ISETP.GE.OR P0, PT, R233, R36, P0 ;  /* 0x00000024e900720c */ /* 0x000fe20000706670 */
[----:B------:R-:W-:Y:S01]  /*9120*/  IMAD.MOV.U32 R3, RZ, RZ, R7 ;  /* 0x000000ffff037224 */ /* 0x000fe200078e0007 */
[----:B------:R-:W-:-:S02]  /*9130*/  PRMT R57, R13, 0x7610, R57 ;  /* 0x000076100d397816 */ /* 0x000fc40000000039 */
[----:B------:R-:W-:Y:S01]  /*9140*/  PRMT R55, R0, 0x7610, R55 ;  /* 0x0000761000377816 */ /* 0x000fe20000000037 */
[----:B------:R-:W-:Y:S01]  /*9150*/  IMAD.MOV.U32 R0, RZ, RZ, R10 ;  /* 0x000000ffff007224 */ /* 0x000fe200078e000a */
[----:B------:R-:W-:Y:S01]  /*9160*/  PRMT R56, R3, 0x7610, R56 ;  /* 0x0000761003387816 */ /* 0x000fe20000000038 */
[----:B------:R-:W-:Y:S01]  /*9170*/  IMAD.MOV.U32 R3, RZ, RZ, R11 ;  /* 0x000000ffff037224 */ /* 0x000fe200078e000b */
[----:B------:R-:W-:Y:S01]  /*9180*/  PRMT R58, R14, 0x7610, R58 ;  /* 0x000076100e3a7816 */ /* 0x000fe2000000003a */
[----:B0-----:R-:W-:Y:S06]  /*9190*/  @!P1 BRA `(.L_x_11621) ;  /* 0x000001b000e09947 */ /* 0x001fec0003800000 */
.L_x_11941:
[----:B------:R-:W-:Y:S05]  /*91a0*/  BSYNC B1 ;  /* 0x0000000000017941 */ /* 0x000fea0003800000 */
.L_x_11620:
[----:B------:R-:W-:Y:S04]  /*91b0*/  BSSY B1, `(.L_x_11622) ;  /* 0x000006a000017945 */ /* 0x000fe80003800000 */
[----:B------:R-:W-:Y:S05]  /*91c0*/  @P2 BRA `(.L_x_11623) ;  /* 0x0000000400a02947 */ /* 0x000fea0003800000 */
[----:B------:R-:W-:Y:S01]  /*91d0*/  IMAD.SHL.U32 R38, R38, 0x40, RZ ;  /* 0x0000004026267824 */ /* 0x000fe200078e00ff */
[----:B------:R-:W-:Y:S01]  /*91e0*/  SHF.R.U64 R42, R30, 0x10, R31 ;  /* 0x000000101e2a7819 */ /* 0x000fe2000000121f */
[----:B------:R-:W-:Y:S01]  /*91f0*/  IMAD.IADD R14, R16, 0x1, R39 ;  /* 0x00000001100e7824 */ /* 0x000fe200078e0227 */
[--C-:B------:R-:W-:Y:S02]  /*9200*/  SHF.R.U32.HI R40, RZ, 0x10, R21.reuse ;  /* 0x00000010ff287819 */ /* 0x100fe40000011615 */
[----:B------:R-:W-:Y:S02]  /*9210*/  LOP3.LUT R15, R38, 0x1c0, RZ, 0xc0, !PT ;  /* 0x000001c0260f7812 */ /* 0x000fe400078ec0ff */
[----:B------:R-:W-:Y:S02]  /*9220*/  SHF.R.U64 R38, R20, 0x10, R21 ;  /* 0x0000001014267819 */ /* 0x000fe40000001215 */
[----:B0-----:R-:W-:Y:S02]  /*9230*/  LOP3.LUT R12, R15, 0x38, R16, 0xf8, !PT ;  /* 0x000000380f0c7812 */ /* 0x001fe400078ef810 */
[----:B------:R-:W-:-:S02]  /*9240*/  SHF.R.U32.HI R25, RZ, 0x3, R15 ;  /* 0x00000003ff197819 */ /* 0x000fc4000001160f */
[----:B------:R-:W-:Y:S02]  /*9250*/  LOP3.LUT R14, R15, 0x38, R14, 0xf8, !PT ;  /* 0x000000380f0e7812 */ /* 0x000fe400078ef80e */
[-C--:B------:R-:W-:Y:S02]  /*9260*/  LOP3.LUT R13, R12, R25.reuse, RZ, 0x3c, !PT ;  /* 0x000000190c0d7212 */ /* 0x080fe400078e3cff */
[----:B------:R-:W-:Y:S02]  /*9270*/  PRMT R42, R35, 0x5432, R42 ;  /* 0x00005432232a7816 */ /* 0x000fe4000000002a */
[----:B------:R-:W-:Y:S01]  /*9280*/  SHF.R.U64 R20, R28, 0x10, R29 ;  /* 0x000000101c147819 */ /* 0x000fe2000000121d */
[----:B------:R-:W-:Y:S01]  /*9290*/  IMAD R36, R220, 0x200, R13 ;  /* 0x00000200dc247824 */ /* 0x000fe200078e020d */
[----:B------:R-:W-:Y:S01]  /*92a0*/  LOP3.LUT R13, R14, R25, RZ, 0x3c, !PT ;  /* 0x000000190e0d7212 */ /* 0x000fe200078e3cff */
[----:B------:R-:W-:Y:S01]  /*92b0*/  IMAD.U32 R43, R42, 0x10000, RZ ;  /* 0x000100002a2b7824 */ /* 0x000fe200078e00ff */
[----:B------:R-:W-:Y:S01]  /*92c0*/  PRMT R38, R37, 0x5432, R38 ;  /* 0x0000543225267816 */ /* 0x000fe20000000026 */
[----:B------:R-:W-:Y:S01]  /*92d0*/  IMAD R36, R36, 0x2, R19 ;  /* 0x0000000224247824 */ /* 0x000fe200078e0213 */
[----:B------:R-:W-:Y:S01]  /*92e0*/  SHF.R.U32.HI R44, RZ, 0x10, R31 ;  /* 0x00000010ff2c7819 */ /* 0x000fe2000001161f */
[----:B------:R-:W-:Y:S01]  /*92f0*/  IMAD R24, R220, 0x200, R13 ;  /* 0x00000200dc187824 */ /* 0x000fe200078e020d */
[----:B------:R-:W-:-:S02]  /*9300*/  PRMT R40, R49, 0x5432, R40 ;  /* 0x0000543231287816 */ /* 0x000fc40000000028 */
[----:B------:R-:W0:Y:S01]  /*9310*/  LDS.128 R12, [R36+0x18400] ;  /* 0x01840000240c7984 */ /* 0x000e220000000c00 */
[----:B------:R-:W-:Y:S01]  /*9320*/  IMAD R52, R24, 0x2, R19 ;  /* 0x0000000218347824 */ /* 0x000fe200078e0213 */
[----:B------:R-:W-:Y:S01]  /*9330*/  PRMT R41, R35, 0x5410, R20 ;  /* 0x0000541023297816 */ /* 0x000fe20000000014 */
[----:B------:R-:W-:Y:S01]  /*9340*/  IMAD.U32 R35, R38, 0x10000, RZ ;  /* 0x0001000026237824 */ /* 0x000fe200078e00ff */
[----:B------:R-:W-:Y:S02]  /*9350*/  SHF.R.U32.HI R47, RZ, 0x10, R33 ;  /* 0x00000010ff2f7819 */ /* 0x000fe40000011621 */
[----:B------:R-:W1:Y:S01]  /*9360*/  LDS.128 R24, [R52+0x18400] ;  /* 0x0184000034187984 */ /* 0x000e620000000c00 */
[C---:B------:R-:W-:Y:S02]  /*9370*/  PRMT R44, R45.reuse, 0x5432, R44 ;  /* 0x000054322d2c7816 */ /* 0x040fe4000000002c */
[----:B------:R-:W-:Y:S02]  /*9380*/  PRMT R47, R45, 0x5410, R47 ;  /* 0x000054102d2f7816 */ /* 0x000fe4000000002f */
[----:B------:R-:W-:-:S02]  /*9390*/  SHF.R.U64 R46, R32, 0x10, R33 ;  /* 0x00000010202e7819 */ /* 0x000fc40000001221 */
[----:B------:R-:W-:Y:S02]  /*93a0*/  LOP3.LUT R45, R42, 0xffff0000, RZ, 0xc0, !PT ;  /* 0xffff00002a2d7812 */ /* 0x000fe400078ec0ff */
[----:B------:R-:W-:Y:S02]  /*93b0*/  SHF.R.U32.HI R28, RZ, 0x10, R29 ;  /* 0x00000010ff1c7819 */ /* 0x000fe4000001161d */
[----:B------:R-:W-:Y:S02]  /*93c0*/  PRMT R46, R48, 0x5432, R46 ;  /* 0x00005432302e7816 */ /* 0x000fe4000000002e */
        /* <DEDUP_REMOVED lines=16> */
[----:B------:R-:W-:Y:S01]  /*94d0*/  LOP3.LUT R35, R38, 0xffff0000, RZ, 0xc0, !PT ;  /* 0xffff000026237812 */ /* 0x000fe200078ec0ff */
[----:B------:R-:W-:Y:S01]  /*94e0*/  FFMA.FTZ R51, R20, R43, R51 ;  /* 0x0000002b14337223 */ /* 0x000fe20000010033 */
[----:B------:R-:W-:Y:S02]  /*94f0*/  IMAD.U32 R20, R40, 0x10000, RZ ;  /* 0x0001000028147824 */ /* 0x000fe400078e00ff */
[----:B------:R-:W-:Y:S01]  /*9500*/  FMUL.FTZ R48, R31, R30 ;  /* 0x0000001e1f307220 */ /* 0x000fe20000410000 */
[----:B------:R-:W-:Y:S02]  /*9510*/  IMAD.U32 R33, R27, 0x10000, RZ ;  /* 0x000100001b217824 */ /* 0x000fe400078e00ff */
[----:B------:R-:W-:Y:S01]  /*9520*/  FMUL.FTZ R43, R24, R35 ;  /* 0x00000023182b7220 */ /* 0x000fe20000410000 */
[----:B------:R-:W-:-:S02]  /*9530*/  IMAD.U32 R24, R47, 0x10000, RZ ;  /* 0x000100002f187824 */ /* 0x000fc400078e00ff */
[C---:B------:R-:W-:Y:S01]  /*9540*/  FFMA.FTZ R38, R12.reuse, R35, -R53 ;  /* 0x000000230c267223 */ /* 0x040fe20000010835 */
[-C--:B------:R-:W-:Y:S01]  /*9550*/  FMUL.FTZ R31, R31, R20.reuse ;  /* 0x000000141f1f7220 */ /* 0x080fe20000410000 */
[----:B------:R-:W-:Y:S01]  /*9560*/  FFMA.FTZ R42, R12, R45, R43 ;  /* 0x0000002d0c2a7223 */ /* 0x000fe2000001002b */
[----:B------:R-:W-:Y:S01]  /*9570*/  FFMA.FTZ R48, R21, R20, -R48 ;  /* 0x0000001415307223 */ /* 0x000fe20000010830 */
[----:B------:R-:W-:Y:S02]  /*9580*/  IMAD.U32 R12, R37, 0x10000, RZ ;  /* 0x00010000250c7824 */ /* 0x000fe400078e00ff */
[----:B------:R-:W-:Y:S01]  /*9590*/  FMUL.FTZ R20, R33, R24 ;  /* 0x0000001821147220 */ /* 0x000fe20000410000 */
        /* <DEDUP_REMOVED lines=8> */
[----:B------:R-:W-:Y:S02]  /*9620*/  IMAD.U32 R31, R46, 0x10000, RZ ;  /* 0x000100002e1f7824 */ /* 0x000fe400078e00ff */
[----:B------:R-:W-:Y:S01]  /*9630*/  FFMA.FTZ R50, R29, R24, R50 ;  /* 0x000000181d327223 */ /* 0x000fe20000010032 */
[C---:B------:R-:W-:Y:S01]  /*9640*/  FFMA.FTZ R33, R13.reuse, R44, R33 ;  /* 0x0000002c0d217223 */ /* 0x040fe20000010021 */
[----:B------:R-:W-:Y:S01]  /*9650*/  FFMA.FTZ R25, R13, R40, -R12 ;  /* 0x000000280d197223 */ /* 0x000fe2000001080c */
[----:B------:R-:W-:Y:S01]  /*9660*/  IMAD.U32 R28, R14, 0x10000, RZ ;  /* 0x000100000e1c7824 */ /* 0x000fe200078e00ff */
[----:B------:R-:W-:Y:S01]  /*9670*/  LOP3.LUT R26, R26, 0xffff0000, RZ, 0xc0, !PT ;  /* 0xffff00001a1a7812 */ /* 0x000fe200078ec0ff */
[----:B------:R-:W-:Y:S01]  /*9680*/  IMAD.U32 R21, R41, 0x10000, RZ ;  /* 0x0001000029157824 */ /* 0x000fe200078e00ff */
[----:B------:R-:W-:Y:S01]  /*9690*/  LOP3.LUT R27, R27, 0xffff0000, RZ, 0xc0, !PT ;  /* 0xffff00001b1b7812 */ /* 0x000fe200078ec0ff */
[----:B------:R-:W-:Y:S01]  /*96a0*/  FMUL.FTZ R29, R32, R31 ;  /* 0x0000001f201d7220 */ /* 0x000fe20000410000 */
[----:B------:R-:W-:Y:S01]  /*96b0*/  LOP3.LUT R13, R46, 0xffff0000, RZ, 0xc0, !PT ;  /* 0xffff00002e0d7812 */ /* 0x000fe200078ec0ff */
[-C--:B------:R-:W-:Y:S01]  /*96c0*/  FMUL.FTZ R35, R32, R21.reuse ;  /* 0x0000001520237220 */ /* 0x080fe20000410000 */
[----:B------:R-:W-:Y:S01]  /*96d0*/  LOP3.LUT R20, R47, 0xffff0000, RZ, 0xc0, !PT ;  /* 0xffff00002f147812 */ /* 0x000fe200078ec0ff */
[----:B------:R-:W-:Y:S01]  /*96e0*/  FFMA.FTZ R29, R28, R21, -R29 ;  /* 0x000000151c1d7223 */ /* 0x000fe2000001081d */
[----:B------:R-:W-:Y:S01]  /*96f0*/  LOP3.LUT R41, R41, 0xffff0000, RZ, 0xc0, !PT ;  /* 0xffff000029297812 */ /* 0x000fe200078ec0ff */
[----:B------:R-:W-:Y:S01]  /*9700*/  FMUL.FTZ R21, R26, R13 ;  /* 0x0000000d1a157220 */ /* 0x000fe20000410000 */
[----:B------:R-:W-:Y:S01]  /*9710*/  LOP3.LUT R12, R37, 0xffff0000, RZ, 0xc0, !PT ;  /* 0xffff0000250c7812 */ /* 0x000fe200078ec0ff */
[C---:B------:R-:W-:Y:S01]  /*9720*/  FMUL.FTZ R32, R27.reuse, R20 ;  /* 0x000000141b207220 */ /* 0x040fe20000410000 */
[----:B------:R-:W-:Y:S01]  /*9730*/  LOP3.LUT R14, R14, 0xffff0000, RZ, 0xc0, !PT ;  /* 0xffff00000e0e7812 */ /* 0x000fe200078ec0ff */
[----:B------:R-:W-:Y:S01]  /*9740*/  FMUL.FTZ R24, R26, R41 ;  /* 0x000000291a187220 */ /* 0x000fe20000410000 */
[----:B------:R-:W-:Y:S01]  /*9750*/  FFMA.FTZ R35, R28, R31, R35 ;  /* 0x0000001f1c237223 */ /* 0x000fe20000010023 */
        /* <DEDUP_REMOVED lines=15> */
.L_x_11623:
[----:B------:R-:W-:Y:S05]  /*9850*/  BSYNC B1 ;  /* 0x0000000000017941 */ /* 0x000fea0003800000 */
.L_x_11622:
[----:B------:R-:W-:Y:S01]  /*9860*/  PRMT R3, R3, 0x5410, R0 ;  /* 0x0000541003037816 */ /* 0x000fe20000000000 */
[----:B------:R-:W-:Y:S06]  /*9870*/  @P0 BRA `(.L_x_11614) ;  /* 0x00000004008c0947 */ /* 0x000fec0003800000 */
[----:B------:R-:W2:Y:S01]  /*9880*/  LDL R41, [R1+0x68] ;  /* 0x0000680001297983 */ /* 0x000ea20000100800 */
[----:B------:R-:W-:Y:S01]  /*9890*/  IMAD.IADD R39, R16, 0x1, R39 ;  /* 0x0000000110277824 */ /* 0x000fe200078e0227 */
[----:B01----:R-:W-:-:S04]  /*98a0*/  SHF.R.U32.HI R12, RZ, 0x3, R218 ;  /* 0x00000003ff0c7819 */ /* 0x003fc800000116da */
[----:B------:R-:W-:-:S04]  /*98b0*/  LOP3.LUT R0, R218, 0x38, R39, 0xf8, !PT ;  /* 0x00000038da007812 */ /* 0x000fc800078ef827 */
[----:B------:R-:W-:-:S05]  /*98c0*/  LOP3.LUT R0, R0, R12, RZ, 0x3c, !PT ;  /* 0x0000000c00007212 */ /* 0x000fca00078e3cff */
[----:B------:R-:W-:-:S04]  /*98d0*/  IMAD.IADD R0, R221, 0x1, R0 ;  /* 0x00000001dd007824 */ /* 0x000fc800078e0200 */
[----:B------:R-:W-:-:S05]  /*98e0*/  IMAD R0, R0, 0x2, R19 ;  /* 0x0000000200007824 */ /* 0x000fca00078e0213 */
[----:B------:R-:W0:Y:S01]  /*98f0*/  LDS.128 R24, [R0+0x18400] ;  /* 0x0184000000187984 */ /* 0x000e220000000c00 */
[----:B------:R-:W-:Y:S02]  /*9900*/  SHF.R.U64 R32, R4, 0x10, R5 ;  /* 0x0000001004207819 */ /* 0x000fe40000001205 */
[--C-:B------:R-:W-:Y:S02]  /*9910*/  SHF.R.U64 R21, R8, 0x10, R9.reuse ;  /* 0x0000001008157819 */ /* 0x100fe40000001209 */
[----:B------:R-:W-:Y:S02]  /*9920*/  PRMT R32, R54, 0x5432, R32 ;  /* 0x0000543236207816 */ /* 0x000fe40000000020 */
[----:B------:R-:W-:Y:S02]  /*9930*/  SHF.R.U32.HI R29, RZ, 0x10, R9 ;  /* 0x00000010ff1d7819 */ /* 0x000fe40000011609 */
[--C-:B------:R-:W-:Y:S01]  /*9940*/  SHF.R.U64 R30, R10, 0x10, R11.reuse ;  /* 0x000000100a1e7819 */ /* 0x100fe2000000120b */
[----:B------:R-:W-:Y:S01]  /*9950*/  IMAD.U32 R36, R32, 0x10000, RZ ;  /* 0x0001000020247824 */ /* 0x000fe200078e00ff */
[----:B------:R-:W-:-:S02]  /*9960*/  SHF.R.U32.HI R31, RZ, 0x10, R11 ;  /* 0x00000010ff1f7819 */ /* 0x000fc4000001160b */
[----:B------:R-:W-:Y:S02]  /*9970*/  SHF.R.U32.HI R33, RZ, 0x10, R5 ;  /* 0x00000010ff217819 */ /* 0x000fe40000011605 */
[----:B------:R-:W-:Y:S02]  /*9980*/  PRMT R21, R57, 0x5410, R21 ;  /* 0x0000541039157816 */ /* 0x000fe40000000015 */
[----:B------:R-:W-:Y:S02]  /*9990*/  SHF.R.U32.HI R37, RZ, 0x10, R7 ;  /* 0x00000010ff257819 */ /* 0x000fe40000011607 */
[----:B------:R-:W-:Y:S01]  /*99a0*/  PRMT R30, R3, 0x5432, R30 ;  /* 0x00005432031e7816 */ /* 0x000fe2000000001e */
[----:B------:R-:W-:Y:S01]  /*99b0*/  IMAD.U32 R28, R21, 0x10000, RZ ;  /* 0x00010000151c7824 */ /* 0x000fe200078e00ff */
[----:B------:R-:W-:Y:S02]  /*99c0*/  PRMT R31, R3, 0x5410, R31 ;  /* 0x00005410031f7816 */ /* 0x000fe4000000001f */
[----:B------:R-:W-:-:S02]  /*99d0*/  PRMT R33, R54, 0x5410, R33 ;  /* 0x0000541036217816 */ /* 0x000fc40000000021 */
[----:B------:R-:W-:Y:S02]  /*99e0*/  PRMT R29, R58, 0x5410, R29 ;  /* 0x000054103a1d7816 */ /* 0x000fe4000000001d */
[----:B------:R-:W-:Y:S01]  /*99f0*/  PRMT R37, R56, 0x5410, R37 ;  /* 0x0000541038257816 */ /* 0x000fe20000000025 */
[----:B------:R-:W-:Y:S02]  /*9a00*/  IMAD.U32 R38, R33, 0x10000, RZ ;  /* 0x0001000021267824 */ /* 0x000fe400078e00ff */
[----:B0-----:R-:W-:-:S04]  /*9a10*/  IMAD.U32 R9, R24, 0x10000, RZ ;  /* 0x0001000018097824 */ /* 0x001fc800078e00ff */
[----:B------:R-:W-:Y:S01]  /*9a20*/  FMUL.FTZ R40, R9, R36 ;  /* 0x0000002409287220 */ /* 0x000fe20000410000 */
[----:B------:R-:W-:Y:S01]  /*9a30*/  IMAD.U32 R11, R25, 0x10000, RZ ;  /* 0x00010000190b7824 */ /* 0x000fe200078e00ff */
[----:B------:R-:W-:Y:S01]  /*9a40*/  LOP3.LUT R10, R24, 0xffff0000, RZ, 0xc0, !PT ;  /* 0xffff0000180a7812 */ /* 0x000fe200078ec0ff */
[----:B------:R-:W-:Y:S01]  /*9a50*/  FMUL.FTZ R42, R9, R28 ;  /* 0x0000001c092a7220 */ /* 0x000fe20000410000 */
[----:B------:R-:W-:Y:S01]  /*9a60*/  LOP3.LUT R24, R25, 0xffff0000, RZ, 0xc0, !PT ;  /* 0xffff000019187812 */ /* 0x000fe200078ec0ff */
[----:B------:R-:W-:Y:S02]  /*9a70*/  IMAD.U32 R20, R27, 0x10000, RZ ;  /* 0x000100001b147824 */ /* 0x000fe400078e00ff */
[----:B------:R-:W-:Y:S02]  /*9a80*/  IMAD.U32 R25, R37, 0x10000, RZ ;  /* 0x0001000025197824 */ /* 0x000fe400078e00ff */
[----:B------:R-:W-:Y:S01]  /*9a90*/  FMUL.FTZ R44, R11, R38 ;  /* 0x000000260b2c7220 */ /* 0x000fe20000410000 */
[----:B------:R-:W-:-:S02]  /*9aa0*/  SHF.R.U64 R35, R6, 0x10, R7 ;  /* 0x0000001006237819 */ /* 0x000fc40000001207 */
[----:B------:R-:W-:Y:S02]  /*9ab0*/  LOP3.LUT R9, R32, 0xffff0000, RZ, 0xc0, !PT ;  /* 0xffff000020097812 */ /* 0x000fe400078ec0ff */
[----:B------:R-:W-:Y:S02]  /*9ac0*/  LOP3.LUT R21, R21, 0xffff0000, RZ, 0xc0, !PT ;  /* 0xffff000015157812 */ /* 0x000fe400078ec0ff */
[----:B------:R-:W-:Y:S02]  /*9ad0*/  PRMT R35, R55, 0x5410, R35 ;  /* 0x0000541037237816 */ /* 0x000fe40000000023 */
[----:B------:R-:W-:Y:S02]  /*9ae0*/  LOP3.LUT R33, R33, 0xffff0000, RZ, 0xc0, !PT ;  /* 0xffff000021217812 */ /* 0x000fe400078ec0ff */
[----:B------:R-:W-:Y:S01]  /*9af0*/  LOP3.LUT R37, R37, 0xffff0000, RZ, 0xc0, !PT ;  /* 0xffff000025257812 */ /* 0x000fe200078ec0ff */
[----:B--2---:R-:W0:Y:S02]  /*9b00*/  LDS.128 R12, [R41+0x18400] ;  /* 0x01840000290c7984 */ /* 0x004e240000000c00 */
[----:B0-----:R-:W-:-:S04]  /*9b10*/  IMAD.U32 R3, R12, 0x10000, RZ ;  /* 0x000100000c037824 */ /* 0x001fc800078e00ff */
[----:B------:R-:W-:Y:S01]  /*9b20*/  FFMA.FTZ R40, R3, R28, -R40 ;  /* 0x0000001c03287223 */ /* 0x000fe20000010828 */
[----:B------:R-:W-:Y:S02]  /*9b30*/  IMAD.U32 R28, R29, 0x10000, RZ ;  /* 0x000100001d1c7824 */ /* 0x000fe400078e00ff */
[----:B------:R-:W-:Y:S01]  /*9b40*/  FFMA.FTZ R42, R3, R36, R42 ;  /* 0x00000024032a7223 */ /* 0x000fe2000001002a */
[----:B------:R-:W-:Y:S02]  /*9b50*/  IMAD.U32 R5, R13, 0x10000, RZ ;  /* 0x000100000d057824 */ /* 0x000fe400078e00ff */
[----:B------:R-:W-:Y:S02]  /*9b60*/  IMAD.U32 R3, R31, 0x10000, RZ ;  /* 0x000100001f037824 */ /* 0x000fe400078e00ff */
[-C--:B------:R-:W-:Y:S01]  /*9b70*/  FMUL.FTZ R36, R11, R28.reuse ;  /* 0x0000001c0b247220 */ /* 0x080fe20000410000 */
[----:B------:R-:W-:Y:S02]  /*9b80*/  IMAD.U32 R8, R15, 0x10000, RZ ;  /* 0x000100000f087824 */ /* 0x000fe400078e00ff */
[C---:B------:R-:W-:Y:S01]  /*9b90*/  FMUL.FTZ R11, R20.reuse, R25 ;  /* 0x00000019140b7220 */ /* 0x040fe20000410000 */
[----:B------:R-:W-:Y:S01]  /*9ba0*/  FFMA.FTZ R44, R5, R28, -R44 ;  /* 0x0000001c052c7223 */ /* 0x000fe2000001082c */
[-C--:B------:R-:W-:Y:S01]  /*9bb0*/  FMUL.FTZ R28, R20, R3.reuse ;  /* 0x00000003141c7220 */ /* 0x080fe20000410000 */
[----:B------:R-:W-:Y:S01]  /*9bc0*/  LOP3.LUT R4, R12, 0xffff0000, RZ, 0xc0, !PT ;  /* 0xffff00000c047812 */ /* 0x000fe200078ec0ff */
[----:B------:R-:W-:Y:S01]  /*9bd0*/  FFMA.FTZ R20, R8, R3, -R11 ;  /* 0x0000000308147223 */ /* 0x000fe2000001080b */
[C---:B------:R-:W-:Y:S01]  /*9be0*/  FMUL.FTZ R3, R10.reuse, R9 ;  /* 0x000000090a037220 */ /* 0x040fe20000410000 */
[----:B------:R-:W-:Y:S01]  /*9bf0*/  LOP3.LUT R12, R13, 0xffff0000, RZ, 0xc0, !PT ;  /* 0xffff00000d0c7812 */ /* 0x000fe200078ec0ff */
[----:B------:R-:W-:Y:S01]  /*9c00*/  FFMA.FTZ R36, R5, R38, R36 ;  /* 0x0000002605247223 */ /* 0x000fe20000010024 */
[----:B------:R-:W-:Y:S01]  /*9c10*/  FMUL.FTZ R11, R10, R21 ;  /* 0x000000150a0b7220 */ /* 0x000fe20000410000 */
[C---:B------:R-:W-:Y:S01]  /*9c20*/  IMAD.U32 R6, R14.reuse, 0x10000, RZ ;  /* 0x000100000e067824 */ /* 0x040fe200078e00ff */
[----:B------:R-:W-:Y:S01]  /*9c30*/  LOP3.LUT R7, R14, 0xffff0000, RZ, 0xc0, !PT ;  /* 0xffff00000e077812 */ /* 0x000fe200078ec0ff */
[----:B------:R-:W-:-:S02]  /*9c40*/  IMAD.U32 R13, R26, 0x10000, RZ ;  /* 0x000100001a0d7824 */ /* 0x000fc400078e00ff */
[----:B------:R-:W-:Y:S01]  /*9c50*/  FFMA.FTZ R21, R4, R21, -R3 ;  /* 0x0000001504157223 */ /* 0x000fe20000010803 */
        /* <DEDUP_REMOVED lines=8> */
[----:B------:R-:W-:Y:S02]  /*9ce0*/  LOP3.LUT R4, R35, 0xffff0000, RZ, 0xc0, !PT ;  /* 0xffff000023047812 */ /* 0x000fe400078ec0ff */
[----:B------:R-:W-:-:S02]  /*9cf0*/  LOP3.LUT R29, R29, 0xffff0000, RZ, 0xc0, !PT ;  /* 0xffff00001d1d7812 */ /* 0x000fc400078ec0ff */
[----:B------:R-:W-:Y:S02]  /*9d00*/  LOP3.LUT R30, R30, 0xffff0000, RZ, 0xc0, !PT ;  /* 0xffff00001e1e7812 */ /* 0x000fe400078ec0ff */
[----:B------:R-:W-:Y:S01]  /*9d10*/  LOP3.LUT R31, R31, 0xffff0000, RZ, 0xc0, !PT ;  /* 0xffff00001f1f7812 */ /* 0x000fe200078ec0ff */
[----:B------:R-:W-:Y:S01]  /*9d20*/  FFMA.FTZ R28, R8, R25, R28 ;  /* 0x00000019081c7223 */ /* 0x000fe2000001001c */
[C---:B------:R-:W-:Y:S01]  /*9d30*/  FFMA.FTZ R27, R6.reuse, R3, -R27 ;  /* 0x00000003061b7223 */ /* 0x040fe2000001081b */
[----:B------:R-:W-:Y:S01]  /*9d40*/  FFMA.FTZ R10, R6, R5, R13 ;  /* 0x00000005060a7223 */ /* 0x000fe2000001000d */
[----:B------:R-:W-:Y:S01]  /*9d50*/  FMUL.FTZ R25, R24, R33 ;  /* 0x0000002118197220 */ /* 0x000fe20000410000 */
[C---:B------:R-:W-:Y:S01]  /*9d60*/  FMUL.FTZ R6, R15.reuse, R4 ;  /* 0x000000040f067220 */ /* 0x040fe20000410000 */
[----:B------:R-:W-:Y:S01]  /*9d70*/  FMUL.FTZ R3, R26, R37 ;  /* 0x000000251a037220 */ /* 0x000fe20000410000 */
[----:B------:R-:W-:Y:S01]  /*9d80*/  FMUL.FTZ R24, R24, R29 ;  /* 0x0000001d18187220 */ /* 0x000fe20000410000 */
[-C--:B------:R-:W-:Y:S01]  /*9d90*/  FMUL.FTZ R15, R15, R30.reuse ;  /* 0x0000001e0f0f7220 */ /* 0x080fe20000410000 */
[----:B------:R-:W-:Y:S01]  /*9da0*/  FMUL.FTZ R26, R26, R31 ;  /* 0x0000001f1a1a7220 */ /* 0x000fe20000410000 */
[----:B------:R-:W-:Y:S01]  /*9db0*/  FFMA.FTZ R25, R12, R29, -R25 ;  /* 0x0000001d0c197223 */ /* 0x000fe20000010819 */
        /* <DEDUP_REMOVED lines=15> */
.L_x_11614:
[----:B------:R-:W-:Y:S05]  /*9eb0*/  BSYNC B0 ;  /* 0x0000000000007941 */ /* 0x000fea0003800000 */
.L_x_11600:
        /* <DEDUP_REMOVED lines=8> */
.L_x_11597:
[----:B-1----:R-:W1:Y:S01]  /*9f40*/  S2R R3, SR_TID.X ;  /* 0x0000000000037919 */ /* 0x002e620000002100 */
[----:B--23--:R-:W-:Y:S01]  /*9f50*/  IMAD.U32 R0, RZ, RZ, UR54 ;  /* 0x00000036ff007e24 */ /* 0x00cfe2000f8e00ff */
[----:B------:R-:W-:Y:S05]  /*9f60*/  WARPSYNC.ALL ;  /* 0x0000000000007948 */ /* 0x000fea0003800000 */
[----:B------:R-:W-:Y:S02]  /*9f70*/  ISETP.NE.AND P0, PT, R0, 0x3, PT ;  /* 0x000000030000780c */ /* 0x000fe40003f05270 */
[----:B------:R-:W-:-:S11]  /*9f80*/  LOP3.LUT R18, R18, 0xfff7ffff, RZ, 0xc0, !PT ;  /* 0xfff7ffff12127812 */ /* 0x000fd600078ec0ff */
[----:B------:R-:W-:Y:S02]  /*9f90*/  @P0 LOP3.LUT R18, R18, 0x80000, RZ, 0xfc, !PT ;  /* 0x0008000012120812 */ /* 0x000fe400078efcff */
[----:B-1----:R-:W-:-:S05]  /*9fa0*/  SHF.R.U32.HI R3, RZ, 0x7, R3 ;  /* 0x00000007ff037819 */ /* 0x002fca0000011603 */
[----:B------:R-:W-:-:S05]  /*9fb0*/  VIADD R72, R3, 0x8 ;  /* 0x0000000803487836 */ /* 0x000fca0000000000 */
[----:B------:R1:W-:Y:S06]  /*9fc0*/  BAR.SYNC.DEFER_BLOCKING R72, 0x100 ;  /* 0x000400480000751d */ /* 0x0003ec0000010000 */
[----:B------:R-:W-:Y:S05]  /*9fd0*/  @!P0 BRA `(.L_x_11624) ;  /* 0x0000000000048947 */ /* 0x000fea0003800000 */
[----:B------:R-:W-:Y:S01]  /*9fe0*/  BPT.TRAP 0x1 ;  /* 0x000000040000795c */ /* 0x000fe20000300000 */
.L_x_11624:
[----:B------:R-:W-:Y:S01]  /*9ff0*/  IMAD R4, R2, 0x8, R19 ;  /* 0x0000000802047824 */ /* 0x000fe200078e0213 */
[----:B------:R-:W-:-:S04]  /*a000*/  SHF.L.U32 R73, R206, 0x1f, RZ ;  /* 0x0000001fce497819 */ /* 0x000fc800000006ff */
[----:B------:R2:W3:Y:S01]  /*a010*/  SYNCS.PHASECHK.TRANS64.TRYWAIT P1, [R4+URZ+0x22830], R73 ;  /* 0x02283049040075a7 */ /* 0x0004e2000802017f */
[----:B------:R-:W-:Y:S05]  /*a020*/  @!P0 BRA `(.L_x_11625) ;  /* 0x0000000000048947 */ /* 0x000fea0003800000 */
[----:B------:R-:W-:Y:S01]  /*a030*/  BPT.TRAP 0x1 ;  /* 0x000000040000795c */ /* 0x000fe20000300000 */
.L_x_11625:
[----:B------:R-:W4:Y:S01]  /*a040*/  S2R R3, SR_TID.X ;  /* 0x0000000000037919 */ /* 0x000f220000002100 */
[----:B------:R-:W-:-:S05]  /*a050*/  VIADD R0, R19, 0x1c400 ;  /* 0x0001c40013007836 */ /* 0x000fca0000000000 */
[----:B------:R-:W-:-:S04]  /*a060*/  SHF.R.U32.HI R0, RZ, 0x4, R0 ;  /* 0x00000004ff007819 */ /* 0x000fc80000011600 */
[----:B------:R-:W-:Y:S02]  /*a070*/  LOP3.LUT R0, R0, 0x3fff, RZ, 0xc0, !PT ;  /* 0x00003fff00007812 */ /* 0x000fe400078ec0ff */
[----:B----4-:R-:W-:-:S04]  /*a080*/  LOP3.LUT R3, R3, 0x7f, RZ, 0xc0, !PT ;  /* 0x0000007f03037812 */ /* 0x010fc800078ec0ff */
[----:B------:R-:W-:Y:S01]  /*a090*/  ISETP.NE.AND P0, PT, R3, RZ, PT ;  /* 0x000000ff0300720c */ /* 0x000fe20003f05270 */
[----:B---3--:R-:W-:-:S12]  /*a0a0*/  @P1 BRA `(.L_x_11626) ;  /* 0x0000000000081947 */ /* 0x008fd80003800000 */
[----:B------:R-:W3:Y:S02]  /*a0b0*/  SYNCS.PHASECHK.TRANS64.TRYWAIT P1, [R4+URZ+0x22830], R73 ;  /* 0x02283049040075a7 */ /* 0x000ee4000802017f */
[----:B---3--:R-:W-:Y:S05]  /*a0c0*/  @!P1 BRA `(.L_x_11627) ;  /* 0x000001a400289947 */ /* 0x008fea0003800000 */
.L_x_11626:
[----:B------:R-:W-:Y:S05]  /*a0d0*/  WARPSYNC.ALL ;  /* 0x0000000000007948 */ /* 0x000fea0003800000 */
[----:B------:R-:W-:-:S05]  /*a0e0*/  LOP3.LUT R214, R0, 0x10000, RZ, 0xfc, !PT ;  /* 0x0001000000d67812 */ /* 0x000fca00078efcff */
[----:B------:R-:W-:Y:S01]  /*a0f0*/  IMAD R8, R2, 0x300, R214 ;  /* 0x0000030002087824 */ /* 0x000fe200078e02d6 */
[----:B------:R-:W-:Y:S01]  /*a100*/  LOP3.LUT R6, R34, 0x10000, RZ, 0xfc, !PT ;  /* 0x0001000022067812 */ /* 0x000fe200078efcff */
[----:B------:R-:W-:Y:S01]  /*a110*/  IMAD.MOV.U32 R9, RZ, RZ, 0x40000040 ;  /* 0x40000040ff097424 */ /* 0x000fe200078e00ff */
[----:B0-----:R-:W-:Y:S01]  /*a120*/  WARPGROUP.ARRIVE ;  /* 0x00000000000079c5 */ /* 0x001fe20000000000 */
[----:B------:R-:W-:Y:S01]  /*a130*/  IMAD.MOV.U32 R7, RZ, RZ, 0x40000040 ;  /* 0x40000040ff077424 */ /* 0x000fe200078e00ff */
[C---:B------:R-:W-:Y:S01]  /*a140*/  R2UR UR6, R8.reuse ;  /* 0x00000000080672ca */ /* 0x040fe200000e0000 */
[----:B------:R-:W-:Y:S01]  /*a150*/  VIADD R10, R8, 0x2 ;  /* 0x00000002080a7836 */ /* 0x000fe20000000000 */
[----:B------:R-:W-:Y:S01]  /*a160*/  R2UR UR7, R9 ;  /* 0x00000000090772ca */ /* 0x000fe200000e0000 */
[C---:B------:R-:W-:Y:S01]  /*a170*/  VIADD R20, R6.reuse, 0x2 ;  /* 0x0000000206147836 */ /* 0x040fe20000000000 */
[C---:B------:R-:W-:Y:S01]  /*a180*/  R2UR UR4, R6.reuse ;  /* 0x00000000060472ca */ /* 0x040fe200000e0000 */
[----:B------:R-:W-:Y:S01]  /*a190*/  IMAD.MOV.U32 R11, RZ, RZ, 0x40000040 ;  /* 0x40000040ff0b7424 */ /* 0x000fe200078e00ff */
[----:B------:R-:W-:Y:S01]  /*a1a0*/  R2UR UR5, R7 ;  /* 0x00000000070572ca */ /* 0x000fe200000e0000 */
[----:B------:R-:W-:Y:S01]  /*a1b0*/  IMAD.MOV.U32 R21, RZ, RZ, 0x40000040 ;  /* 0x40000040ff157424 */ /* 0x000fe200078e00ff */
[----:B------:R-:W0:Y:S01]  /*a1c0*/  LDC R0, c[0x0][0x448] ;  /* 0x00011200ff007b82 */ /* 0x000e220000000800 */
[C---:B------:R-:W-:Y:S01]  /*a1d0*/  VIADD R14, R6.reuse, 0x4 ;  /* 0x00000004060e7836 */ /* 0x040fe20000000000 */
[----:B------:R-:W4:Y:S01]  /*a1e0*/  S2R R5, SR_TID.X ;  /* 0x0000000000057919 */ /* 0x000f220000002100 */
[----:B------:R-:W-:Y:S01]  /*a1f0*/  IMAD.MOV.U32 R15, RZ, RZ, 0x40000040 ;  /* 0x40000040ff0f7424 */ /* 0x000fe200078e00ff */
[----:B------:R-:W-:Y:S01]  /*a200*/  ULDC.64 UR8, c[0x0][0x9e0] ;  /* 0x0002780000087ab9 */ /* 0x000fe20000000a00 */
[----:B------:R-:W-:Y:S01]  /*a210*/  VIADD R12, R6, 0x6 ;  /* 0x00000006060c7836 */ /* 0x000fe20000000000 */
[----:B------:R-:W-:Y:S01]  /*a220*/  UISETP.GE.AND UP0, UPT, UR9, 0x1, UPT ;  /* 0x000000010900788c */ /* 0x000fe2000bf06270 */
[----:B------:R-:W-:Y:S01]  /*a230*/  IMAD.MOV.U32 R9, RZ, RZ, 0x40000040 ;  /* 0x40000040ff097424 */ /* 0x000fe200078e00ff */
[----:B------:R-:W-:Y:S01]  /*a240*/  LOP3.LUT R18, R18, 0xffefffff, RZ, 0xc0, !PT ;  /* 0xffefffff12127812 */ /* 0x000fe200078ec0ff */
[----:B------:R-:W-:Y:S01]  /*a250*/  IMAD.MOV.U32 R13, RZ, RZ, 0x40000040 ;  /* 0x40000040ff0d7424 */ /* 0x000fe200078e00ff */
[----:B------:R-:W-:Y:S01]  /*a260*/  UP2UR UR55, UPR, URZ, 0x1 ;  /* 0x000000013f377883 */ /* 0x000fe20008000000 */
[----:B------:R-:W-:Y:S01]  /*a270*/  HGMMA.64x96x16.F32.BF16 R24, gdesc[UR4], RZ, !UPT, gsb0 ;  /* 0x01600000041879f0 */ /* 0x000fe2000c0018ff */
[----:B------:R-:W-:Y:S01]  /*a280*/  R2UR UR6, R10 ;  /* 0x000000000a0672ca */ /* 0x000fe200000e0000 */
[----:B------:R-:W-:Y:S01]  /*a290*/  VIADD R10, R8, 0x4 ;  /* 0x00000004080a7836 */ /* 0x000fe20000000000 */
[----:B------:R-:W-:Y:S01]  /*a2a0*/  R2UR UR7, R11 ;  /* 0x000000000b0772ca */ /* 0x000fe200000e0000 */
[----:B------:R-:W-:Y:S01]  /*a2b0*/  IMAD.MOV.U32 R11, RZ, RZ, 0x40000040 ;  /* 0x40000040ff0b7424 */ /* 0x000fe200078e00ff */
[----:B------:R-:W-:Y:S01]  /*a2c0*/  R2UR UR4, R20 ;  /* 0x00000000140472ca */ /* 0x000fe200000e0000 */
[----:B------:R-:W-:Y:S01]  /*a2d0*/  VIADD R8, R8, 0x6 ;  /* 0x0000000608087836 */ /* 0x000fe20000000000 */
[----:B------:R-:W-:-:S02]  /*a2e0*/  R2UR UR5, R21 ;  /* 0x00000000150572ca */ /* 0x000fc400000e0000 */
[----:B0-----:R-:W-:Y:S01]  /*a2f0*/  ISETP.NE.AND P1, PT, R0, 0x1, PT ;  /* 0x000000010000780c */ /* 0x001fe20003f25270 */
[----:B------:R-:W-:Y:S01]  /*a300*/  IMAD.IADD R0, R215, 0x1, R213 ;  /* 0x00000001d7007824 */ /* 0x000fe200078e02d5 */
[----:B----4-:R-:W-:-:S11]  /*a310*/  SHF.R.U32.HI R5, RZ, 0x7, R5 ;  /* 0x00000007ff057819 */ /* 0x010fd60000011605 */
[----:B------:R-:W0:Y:S01]  /*a320*/  @P1 LDC R3, c[0x0][0x44c] ;  /* 0x00011300ff031b82 */ /* 0x000e220000000800 */
[----:B------:R-:W-:Y:S01]  /*a330*/  @P1 LOP3.LUT R18, R18, 0x100000, RZ, 0xfc, !PT ;  /* 0x0010000012121812 */ /* 0x000fe200078efcff */
[----:B0-----:R-:W-:Y:S01]  /*a340*/  @P1 IMAD.HI.U32 R3, R0, R3, RZ ;  /* 0x0000000300031227 */ /* 0x001fe200078e00ff */
[----:B------:R-:W-:Y:S02]  /*a350*/  WARPGROUP.DEPBAR.LE gsb0, 0x0 ;  /* 0x00008000000079c5 */ /* 0x000fe40000010000 */
[----:B------:R-:W-:-:S06]  /*a360*/  WARPGROUP.ARRIVE ;  /* 0x00000000000079c5 */ /* 0x000fcc0000000000 */
[----:B------:R-:W-:Y:S01]  /*a370*/  HGMMA.64x96x16.F32.BF16 R24, gdesc[UR4], R24, gsb0 ;  /* 0x01600000041879f0 */ /* 0x000fe20008001818 */
[----:B------:R-:W-:Y:S02]  /*a380*/  R2UR UR6, R10 ;  /* 0x000000000a0672ca */ /* 0x000fe400000e0000 */
[----:B------:R-:W-:Y:S02]  /*a390*/  R2UR UR7, R11 ;  /* 0x000000000b0772ca */ /* 0x000fe400000e0000 */
[----:B------:R-:W-:Y:S02]  /*a3a0*/  R2UR UR4, R14 ;  /* 0x000000000e0472ca */ /* 0x000fe400000e0000 */
[----:B------:R-:W-:Y:S02]  /*a3b0*/  R2UR UR5, R15 ;  /* 0x000000000f0572ca */ /* 0x000fe400000e0000 */
[----:B------:R-:W-:Y:S01]  /*a3c0*/  IADD3 R10, -R5, 0xb, RZ ;  /* 0x0000000b050a7810 */ /* 0x000fe20007ffe1ff */
[----:B------:R-:W-:-:S04]  /*a3d0*/  IMAD.MOV.U32 R5, RZ, RZ, -0x60 ;  /* 0xffffffa0ff057424 */ /* 0x000fc800078e00ff */
[----:B------:R-:W-:-:S04]  /*a3e0*/  IMAD R92, R176, R5, 0x60 ;  /* 0x00000060b05c7424 */ /* 0x000fc800078e0205 */
[----:B------:R-:W-:Y:S01]  /*a3f0*/  IMAD.IADD R79, R92, 0x1, -R209 ;  /* 0x000000015c4f7824 */ /* 0x000fe200078e0ad1 */
[----:B------:R-:W-:Y:S02]  /*a400*/  WARPGROUP.DEPBAR.LE gsb0, 0x0 ;  /* 0x00008000000079c5 */ /* 0x000fe40000010000 */
[----:B------:R-:W-:-:S06]  /*a410*/  WARPGROUP.ARRIVE ;  /* 0x00000000000079c5 */ /* 0x000fcc0000000000 */
[----:B------:R-:W-:Y:S01]  /*a420*/  HGMMA.64x96x16.F32.BF16 R24, gdesc[UR4], R24, gsb0 ;  /* 0x01600000041879f0 */ /* 0x000fe20008001818 */
[----:B------:R-:W-:Y:S02]  /*a430*/  R2UR UR6, R8 ;  /* 0x00000000080672ca */ /* 0x000fe400000e0000 */
[----:B------:R-:W-:Y:S01]  /*a440*/  R2UR UR7, R9 ;  /* 0x00000000090772ca */ /* 0x000fe200000e0000 */
[----:B------:R-:W0:Y:S01]  /*a450*/  @P1 LDC R8, c[0x0][0x450] ;  /* 0x00011400ff081b82 */ /* 0x000e220000000800 */
[----:B------:R-:W-:Y:S01]  /*a460*/  R2UR UR4, R12 ;  /* 0x000000000c0472ca */ /* 0x000fe200000e0000 */
[----:B------:R-:W-:Y:S01]  /*a470*/  IMAD.MOV.U32 R9, RZ, RZ, R0 ;  /* 0x000000ffff097224 */ /* 0x000fe200078e0000 */
[----:B------:R-:W-:Y:S01]  /*a480*/  R2UR UR5, R13 ;  /* 0x000000000d0572ca */ /* 0x000fe200000e0000 */
[----:B------:R-:W-:-:S05]  /*a490*/  @!P0 VIADD R0, R4, 0x22840 ;  /* 0x0002284004008836 */ /* 0x000fca0000000000 */
[----:B------:R-:W-:Y:S02]  /*a4a0*/  @!P0 PRMT R0, RZ, 0x654, R0 ;  /* 0x00000654ff008816 */ /* 0x000fe40000000000 */
[----:B0-----:R-:W-:Y:S01]  /*a4b0*/  @P1 SHF.R.U32.HI R9, RZ, R8, R3 ;  /* 0x00000008ff091219 */ /* 0x001fe20000011603 */
[----:B------:R-:W-:Y:S01]  /*a4c0*/  IMAD R8, R176, -0x60, R208 ;  /* 0xffffffa0b0087824 */ /* 0x000fe200078e02d0 */
[----:B------:R-:W-:-:S03]  /*a4d0*/  PLOP3.LUT P1, PT, PT, PT, UP0, 0x40, 0x0 ;  /* 0x000000000000781c */ /* 0x000fc60003f2e808 */
[----:B------:R-:W0:Y:S01]  /*a4e0*/  SHFL.IDX PT, R74, R9, RZ, 0x1c1f ;  /* 0x001c1fff094a7589 */ /* 0x000e2200000e0000 */
[----:B------:R-:W-:Y:S01]  /*a4f0*/  IADD3 R75, -R209, 0x60, R8 ;  /* 0x00000060d14b7810 */ /* 0x000fe20007ffe108 */
[----:B------:R-:W-:Y:S02]  /*a500*/  WARPGROUP.DEPBAR.LE gsb0, 0x0 ;  /* 0x00008000000079c5 */ /* 0x000fe40000010000 */
[----:B------:R-:W-:-:S06]  /*a510*/  WARPGROUP.ARRIVE ;  /* 0x00000000000079c5 */ /* 0x000fcc0000000000 */
[----:B------:R-:W-:Y:S01]  /*a520*/  HGMMA.64x96x16.F32.BF16 R24, gdesc[UR4], R24, gsb0 ;  /* 0x01600000041879f0 */ /* 0x000fe20008001818 */
[----:B------:R-:W-:Y:S02]  /*a530*/  ULDC UR4, c[0x0][0x9dc] ;  /* 0x0002770000047ab9 */ /* 0x000fe40000000800 */
[----:B------:R-:W-:-:S05]  /*a540*/  IMAD.U32 R11, RZ, RZ, UR4 ;  /* 0x00000004ff0b7e24 */ /* 0x000fca000f8e00ff */
[----:B------:R-:W-:Y:S01]  /*a550*/  LOP3.LUT R3, RZ, R11, RZ, 0x33, !PT ;  /* 0x0000000bff037212 */ /* 0x000fe200078e33ff */
[----:B------:R-:W-:Y:S02]  /*a560*/  WARPGROUP.DEPBAR.LE gsb0, 0x0 ;  /* 0x00008000000079c5 */ /* 0x000fe40000010000 */
[----:B------:R4:W-:Y:S06]  /*a570*/  BAR.ARV R10, 0x100 ;  /* 0x0004000a0000751d */ /* 0x0009ec0000002000 */
[----:B------:R1:W-:Y:S02]  /*a580*/  @!P0 SYNCS.ARRIVE.TRANS64.RED.A1T0 RZ, [R0+URZ], RZ ;  /* 0x000000ff00ff89a7 */ /* 0x0003e4000810043f */
[----:B-1----:R-:W-:-:S05]  /*a590*/  IADD3 R0, -R209, 0x61, R8 ;  /* 0x00000061d1007810 */ /* 0x002fca0007ffe108 */
[----:B------:R-:W-:-:S04]  /*a5a0*/  IMAD.IADD R0, R0, 0x1, -R207 ;  /* 0x0000000100007824 */ /* 0x000fc800078e0acf */
[C---:B------:R-:W-:Y:S02]  /*a5b0*/  VIADD R90, R0.reuse, UR8 ;  /* 0x00000008005a7c36 */ /* 0x040fe40008000000 */
[----:B------:R-:W-:-:S03]  /*a5c0*/  IMAD.IADD R77, R0, 0x1, R3 ;  /* 0x00000001004d7824 */ /* 0x000fc600078e0203 */
[----:B0-----:R-:W-:Y:S01]  /*a5d0*/  VIADDMNMX R0, R74, R90, R75, PT ;  /* 0x0000005a4a007246 */ /* 0x001fe2000380014b */
[----:B------:R-:W-:Y:S01]  /*a5e0*/  IMAD.IADD R3, R77, 0x1, R74 ;  /* 0x000000014d037824 */ /* 0x000fe200078e024a */
[----:B----4-:R-:W-:Y:S06]  /*a5f0*/  @P1 BRA `(.L_x_11628) ;  /* 0x0000000000541947 */ /* 0x010fec0003800000 */
        /* <DEDUP_REMOVED lines=12> */
.L_x_11630:
[----:B------:R-:W-:-:S06]  /*a6c0*/  UISETP.NE.AND UP0, UPT, UR9, 0x1, UPT ;  /* 0x000000010900788c */ /* 0x000fcc000bf05270 */
[----:B------:R-:W-:-:S05]  /*a6d0*/  PLOP3.LUT P1, PT, PT, PT, UP0, 0x80, 0x0 ;  /* 0x000000000000781c */ /* 0x000fca0003f2f008 */
[----:B------:R-:W-:-:S08]  /*a6e0*/  @UP0 ULDC.64 UR4, c[0x0][0x9e8] ;  /* 0x00027a0000040ab9 */ /* 0x000fd00000000a00 */
[----:B------:R-:W-:-:S05]  /*a6f0*/  @P1 IMAD.HI.U32 R8, R5, UR4, RZ ;  /* 0x0000000405081c27 */ /* 0x000fca000f8e00ff */
[----:B------:R-:W-:-:S07]  /*a700*/  @P1 SHF.R.U32.HI R5, RZ, UR5, R8 ;  /* 0x00000005ff051c19 */ /* 0x000fce0008011608 */
.L_x_11631:
[----:B------:R-:W-:Y:S05]  /*a710*/  BSYNC B0 ;  /* 0x0000000000007941 */ /* 0x000fea0003800000 */
.L_x_11629:
[----:B------:R-:W-:-:S05]  /*a720*/  IMAD R5, R5, UR9, R79 ;  /* 0x0000000905057c24 */ /* 0x000fca000f8e024f */
[----:B------:R-:W-:Y:S02]  /*a730*/  VIMNMX R3, R3, R5, !PT ;  /* 0x0000000503037248 */ /* 0x000fe40007fe0100 */
[----:B------:R-:W-:-:S07]  /*a740*/  VIADDMNMX R0, R5, UR9, R0, PT ;  /* 0x0000000905007c46 */ /* 0x000fce000b800100 */
.L_x_11628:
[C---:B------:R-:W-:Y:S01]  /*a750*/  ISETP.GE.AND P1, PT, R92.reuse, 0x2, PT ;  /* 0x000000025c00780c */ /* 0x040fe20003f26270 */
[----:B------:R-:W-:Y:S01]  /*a760*/  UISETP.NE.AND UP0, UPT, UR55, URZ, UPT ;  /* 0x0000003f3700728c */ /* 0x000fe2000bf05270 */
[C---:B------:R-:W-:Y:S02]  /*a770*/  ISETP.GE.AND P6, PT, R92.reuse, 0x9, PT ;  /* 0x000000095c00780c */ /* 0x040fe40003fc6270 */
[----:B------:R-:W-:Y:S02]  /*a780*/  ISETP.GT.AND P2, PT, R3, 0x1, !P1 ;  /* 0x000000010300780c */ /* 0x000fe40004f44270 */
[----:B------:R-:W-:Y:S02]  /*a790*/  ISETP.GE.AND P3, PT, R92, 0xa, PT ;  /* 0x0000000a5c00780c */ /* 0x000fe40003f66270 */
[----:B------:R-:W-:Y:S02]  /*a7a0*/  ISETP.LT.OR P2, PT, R0, 0x2, P2 ;  /* 0x000000020000780c */ /* 0x000fe40001741670 */
[----:B------:R-:W-:-:S02]  /*a7b0*/  ISETP.GE.AND P5, PT, R92, 0x1, PT ;  /* 0x000000015c00780c */ /* 0x000fc40003fa6270 */
[----:B------:R-:W-:Y:S02]  /*a7c0*/  FSEL R112, R25, -INF , !P2 ;  /* 0xff80000019707808 */ /* 0x000fe40005000000 */
[----:B------:R-:W-:Y:S02]  /*a7d0*/  ISETP.GT.AND P2, PT, R3, 0x8, !P6 ;  /* 0x000000080300780c */ /* 0x000fe40007744270 */
[----:B------:R-:W-:Y:S02]  /*a7e0*/  P2R R25, PR, RZ, 0x8 ;  /* 0x00000008ff197803 */ /* 0x000fe40000000000 */
[----:B------:R-:W-:-:S04]  /*a7f0*/  ISETP.LT.OR P2, PT, R0, 0x9, P2 ;  /* 0x000000090000780c */ /* 0x000fc80001741670 */
        /* <DEDUP_REMOVED lines=123> */
.L_x_11634:
[----:B------:R-:W-:-:S06]  /*afb0*/  UISETP.NE.AND UP0, UPT, UR9, 0x1, UPT ;  /* 0x000000010900788c */ /* 0x000fcc000bf05270 */
[----:B------:R-:W-:-:S05]  /*afc0*/  PLOP3.LUT P4, PT, PT, PT, UP0, 0x80, 0x0 ;  /* 0x000000000000781c */ /* 0x000fca0003f8f008 */
[----:B------:R-:W-:-:S08]  /*afd0*/  @UP0 ULDC.64 UR4, c[0x0][0x9e8] ;  /* 0x00027a0000040ab9 */ /* 0x000fd00000000a00 */
[----:B------:R-:W-:Y:S01]  /*afe0*/  @P4 IMAD.HI.U32 R9, R0, UR4, RZ ;  /* 0x0000000400094c27 */ /* 0x000fe2000f8e00ff */
[----:B------:R-:W-:-:S13]  /*aff0*/  PLOP3.LUT P4, PT, PT, PT, UP0, 0x80, 0x0 ;  /* 0x000000000000781c */ /* 0x000fda0003f8f008 */
[----:B------:R-:W-:-:S07]  /*b000*/  @P4 SHF.R.U32.HI R0, RZ, UR5, R9 ;  /* 0x00000005ff004c19 */ /* 0x000fce0008011609 */
.L_x_11635:
[----:B------:R-:W-:Y:S05]  /*b010*/  BSYNC B0 ;  /* 0x0000000000007941 */ /* 0x000fea0003800000 */
.L_x_11633:
[----:B------:R-:W-:-:S05]  /*b020*/  IMAD R0, R0, UR9, R79 ;  /* 0x0000000900007c24 */ /* 0x000fca000f8e024f */
[----:B------:R-:W-:Y:S02]  /*b030*/  VIMNMX R5, R5, R0, !PT ;  /* 0x0000000005057248 */ /* 0x000fe40007fe0100 */
[----:B------:R-:W-:-:S07]  /*b040*/  VIADDMNMX R3, R0, UR9, R3, PT ;  /* 0x0000000900037c46 */ /* 0x000fce000b800103 */
.L_x_11632:
        /* <DEDUP_REMOVED lines=67> */
[----:B------:R-:W-:Y:S01]  /*b480*/  FMNMX.FTZ R25, R24, R9, !PT ;  /* 0x0000000918197209 */ /* 0x000fe20007810000 */
[----:B------:R-:W-:Y:S01]  /*b490*/  IMAD.U32 R9, RZ, RZ, UR4 ;  /* 0x00000004ff097e24 */ /* 0x000fe2000f8e00ff */
[----:B------:R-:W-:-:S02]  /*b4a0*/  ISETP.GT.AND P1, PT, R5, 0x30, !P1 ;  /* 0x000000300500780c */ /* 0x000fc40004f24270 */
[----:B------:R-:W-:Y:S01]  /*b4b0*/  ISETP.GT.AND P5, PT, R5, RZ, !P5 ;  /* 0x000000ff0500720c */ /* 0x000fe20006fa4270 */
        /* <DEDUP_REMOVED lines=24> */
[----:B------:R-:W-:-:S02]  /*b640*/  ISETP.GT.AND P3, PT, R5, 0x58, !P3 ;  /* 0x000000580500780c */ /* 0x000fc40005f64270 */
[----:B------:R-:W-:Y:S02]  /*b650*/  FSEL R90, R55, -INF , !P1 ;  /* 0xff800000375a7808 */ /* 0x000fe40004800000 */
[----:B------:R-:W-:Y:S02]  /*b660*/  ISETP.NE.AND P1, PT, R53, RZ, PT ;  /* 0x000000ff3500720c */ /* 0x000fe40003f25270 */
[----:B------:R-:W-:Y:S02]  /*b670*/  ISETP.LT.OR P2, PT, R3, 0x52, P2 ;  /* 0x000000520300780c */ /* 0x000fe40001741670 */
[----:B------:R-:W-:Y:S02]  /*b680*/  ISETP.GT.AND P1, PT, R5, 0x40, !P1 ;  /* 0x000000400500780c */ /* 0x000fe40004f24270 */
[C---:B------:R-:W-:Y:S02]  /*b690*/  ISETP.LT.OR P3, PT, R3.reuse, 0x59, P3 ;  /* 0x000000590300780c */ /* 0x040fe40001f61670 */
[----:B------:R-:W-:-:S02]  /*b6a0*/  ISETP.LT.OR P1, PT, R3, 0x41, P1 ;  /* 0x000000410300780c */ /* 0x000fc40000f21670 */
[----:B0-----:R-:W-:Y:S02]  /*b6b0*/  FMNMX.FTZ R0, R27, R0, !PT ;  /* 0x000000001b007209 */ /* 0x001fe40007810000 */
[----:B------:R-:W-:Y:S02]  /*b6c0*/  FSEL R94, R58, -INF , !P1 ;  /* 0xff8000003a5e7808 */ /* 0x000fe40004800000 */
[----:B------:R-:W-:Y:S01]  /*b6d0*/  ISETP.NE.AND P1, PT, R95, RZ, PT ;  /* 0x000000ff5f00720c */ /* 0x000fe20003f25270 */
[----:B------:R-:W-:Y:S01]  /*b6e0*/  FMUL.FTZ R29, R0, R9 ;  /* 0x00000009001d7220 */ /* 0x000fe20000410000 */
        /* <DEDUP_REMOVED lines=16> */
[----:B------:R-:W-:Y:S02]  /*b7f0*/  FSETP.NEU.FTZ.AND P1, PT, R0, -INF , PT ;  /* 0xff8000000000780b */ /* 0x000fe40003f3d000 */
[----:B------:R-:W-:Y:S02]  /*b800*/  ISETP.NE.AND P4, PT, R61, RZ, PT ;  /* 0x000000ff3d00720c */ /* 0x000fe40003f85270 */
[----:B------:R-:W-:Y:S02]  /*b810*/  FMNMX.FTZ R31, R96, R31, !PT ;  /* 0x0000001f601f7209 */ /* 0x000fe40007810000 */
[----:B------:R-:W-:Y:S02]  /*b820*/  FSEL R29, R29, RZ, P1 ;  /* 0x000000ff1d1d7208 */ /* 0x000fe40000800000 */
[----:B------:R-:W-:-:S02]  /*b830*/  ISETP.GT.AND P1, PT, R5, 0x50, !P4 ;  /* 0x000000500500780c */ /* 0x000fc40006724270 */
[----:B------:R-:W-:Y:S01]  /*b840*/  ISETP.NE.AND P4, PT, R33, RZ, PT ;  /* 0x000000ff2100720c */ /* 0x000fe20003f85270 */
[--C-:B------:R-:W-:Y:S01]  /*b850*/  FFMA.FTZ R78, R78, R9, -R29.reuse ;  /* 0x000000094e4e7223 */ /* 0x100fe2000001081d */
[----:B------:R-:W-:Y:S01]  /*b860*/  FMNMX.FTZ R33, R92, R31, !PT ;  /* 0x0000001f5c217209 */ /* 0x000fe20007810000 */
[-CC-:B------:R-:W-:Y:S01]  /*b870*/  FFMA.FTZ R37, R76, R9.reuse, -R29.reuse ;  /* 0x000000094c257223 */ /* 0x180fe2000001081d */
[----:B------:R-:W-:Y:S01]  /*b880*/  ISETP.LT.OR P1, PT, R3, 0x51, P1 ;  /* 0x000000510300780c */ /* 0x000fe20000f21670 */
[--C-:B-----5:R-:W-:Y:S01]  /*b890*/  FFMA.FTZ R152, R114, R9, -R29.reuse ;  /* 0x0000000972987223 */ /* 0x120fe2000001081d */
[----:B------:R-:W-:Y:S01]  /*b8a0*/  FMNMX.FTZ R33, R50, R33, !PT ;  /* 0x0000002132217209 */ /* 0x000fe20007810000 */
[-CC-:B------:R-:W-:Y:S01]  /*b8b0*/  FFMA.FTZ R112, R112, R9.reuse, -R29.reuse ;  /* 0x0000000970707223 */ /* 0x180fe2000001081d */
[----:B------:R-:W-:Y:S01]  /*b8c0*/  FSEL R66, R66, -INF , !P1 ;  /* 0xff80000042427808 */ /* 0x000fe20004800000 */
[--C-:B------:R-:W-:Y:S01]  /*b8d0*/  FFMA.FTZ R154, R110, R9, -R29.reuse ;  /* 0x000000096e9a7223 */ /* 0x100fe2000001081d */
[----:B------:R-:W-:Y:S01]  /*b8e0*/  FMNMX.FTZ R33, R54, R33, !PT ;  /* 0x0000002136217209 */ /* 0x000fe20007810000 */
[----:B------:R-:W-:Y:S01]  /*b8f0*/  MUFU.EX2 R152, R152 ;  /* 0x0000009800987308 */ /* 0x000fe20000000800 */
[----:B------:R-:W-:Y:S01]  /*b900*/  ISETP.GT.AND P1, PT, R5, 0x59, !P4 ;  /* 0x000000590500780c */ /* 0x000fe20006724270 */
[--C-:B------:R-:W-:Y:S01]  /*b910*/  FFMA.FTZ R5, R8, R9, -R29.reuse ;  /* 0x0000000908057223 */ /* 0x100fe2000001081d */
[----:B------:R-:W-:Y:S01]  /*b920*/  FMNMX.FTZ R33, R90, R33, !PT ;  /* 0x000000215a217209 */ /* 0x000fe20007810000 */
[-CC-:B------:R-:W-:Y:S01]  /*b930*/  FFMA.FTZ R88, R88, R9.reuse, -R29.reuse ;  /* 0x0000000958587223 */ /* 0x180fe2000001081d */
[----:B------:R-:W-:Y:S01]  /*b940*/  ISETP.LT.OR P1, PT, R3, 0x5a, P1 ;  /* 0x0000005a0300780c */ /* 0x000fe20000f21670 */
[--C-:B------:R-:W-:Y:S01]  /*b950*/  FFMA.FTZ R156, R84, R9, -R29.reuse ;  /* 0x00000009549c7223 */ /* 0x100fe2000001081d */
[----:B------:R-:W-:Y:S01]  /*b960*/  FMNMX.FTZ R35, R94, R33, !PT ;  /* 0x000000215e237209 */ /* 0x000fe20007810000 */
[----:B------:R0:W-:Y:S01]  /*b970*/  MUFU.EX2 R3, R37 ;  /* 0x0000002500037308 */ /* 0x0001e20000000800 */
[----:B------:R-:W-:Y:S01]  /*b980*/  FSEL R70, R70, -INF , !P3 ;  /* 0xff80000046467808 */ /* 0x000fe20005800000 */
[--C-:B------:R-:W-:Y:S01]  /*b990*/  FFMA.FTZ R80, R80, R9, -R29.reuse ;  /* 0x0000000950507223 */ /* 0x100fe2000001081d */
[----:B------:R-:W-:Y:S01]  /*b9a0*/  FMNMX.FTZ R35, R58, R35, !PT ;  /* 0x000000233a237209 */ /* 0x000fe20007810000 */
[-CC-:B------:R-:W-:Y:S01]  /*b9b0*/  FFMA.FTZ R158, R82, R9.reuse, -R29.reuse ;  /* 0x00000009529e7223 */ /* 0x180fe2000001081d */
[----:B------:R-:W-:Y:S01]  /*b9c0*/  FSEL R76, R71, -INF , !P1 ;  /* 0xff800000474c7808 */ /* 0x000fe20004800000 */
[--C-:B------:R-:W-:Y:S01]  /*b9d0*/  FFMA.FTZ R160, R86, R9, -R29.reuse ;  /* 0x0000000956a07223 */ /* 0x100fe2000001081d */
[----:B------:R-:W-:Y:S01]  /*b9e0*/  FMNMX.FTZ R35, R62, R35, !PT ;  /* 0x000000233e237209 */ /* 0x000fe20007810000 */
[----:B------:R1:W-:Y:S01]  /*b9f0*/  MUFU.EX2 R33, R78 ;  /* 0x0000004e00217308 */ /* 0x0003e20000000800 */
[-CC-:B0-----:R-:W-:Y:S01]  /*ba00*/  FFMA.FTZ R37, R40, R9.reuse, -R29.reuse ;  /* 0x0000000928257223 */ /* 0x181fe2000001081d */
[--C-:B------:R-:W-:Y:S01]  /*ba10*/  FFMA.FTZ R162, R44, R9, -R29.reuse ;  /* 0x000000092ca27223 */ /* 0x100fe2000001081d */
[----:B------:R-:W-:Y:S01]  /*ba20*/  FMNMX.FTZ R35, R108, R35, !PT ;  /* 0x000000236c237209 */ /* 0x000fe20007810000 */
[-CC-:B------:R-:W-:Y:S01]  /*ba30*/  FFMA.FTZ R164, R48, R9.reuse, -R29.reuse ;  /* 0x0000000930a47223 */ /* 0x180fe2000001081d */
[-CC-:B------:R-:W-:Y:S01]  /*ba40*/  FFMA.FTZ R166, R52, R9.reuse, -R29.reuse ;  /* 0x0000000934a67223 */ /* 0x180fe2000001081d */
[--C-:B------:R-:W-:Y:S01]  /*ba50*/  FFMA.FTZ R168, R56, R9, -R29.reuse ;  /* 0x0000000938a87223 */ /* 0x100fe2000001081d */
[----:B------:R-:W-:Y:S01]  /*ba60*/  FMNMX.FTZ R35, R66, R35, !PT ;  /* 0x0000002342237209 */ /* 0x000fe20007810000 */
[----:B------:R-:W0:Y:S01]  /*ba70*/  MUFU.EX2 R25, R112 ;  /* 0x0000007000197308 */ /* 0x000e220000000800 */
[----:B-1----:R-:W-:Y:S01]  /*ba80*/  FSEL R78, R67, -INF , !P2 ;  /* 0xff800000434e7808 */ /* 0x002fe20005000000 */
[-CC-:B------:R-:W-:Y:S01]  /*ba90*/  FFMA.FTZ R170, R60, R9.reuse, -R29.reuse ;  /* 0x000000093caa7223 */ /* 0x180fe2000001081d */
[-CC-:B------:R-:W-:Y:S01]  /*baa0*/  FFMA.FTZ R41, R32, R9.reuse, -R29.reuse ;  /* 0x0000000920297223 */ /* 0x180fe2000001081d */
[--C-:B------:R-:W-:Y:S01]  /*bab0*/  FFMA.FTZ R172, R64, R9, -R29.reuse ;  /* 0x0000000940ac7223 */ /* 0x100fe2000001081d */
[----:B------:R-:W-:Y:S01]  /*bac0*/  FMNMX.FTZ R35, R78, R35, !PT ;  /* 0x000000234e237209 */ /* 0x000fe20007810000 */
[-CC-:B------:R-:W-:Y:S01]  /*bad0*/  FFMA.FTZ R43, R28, R9.reuse, -R29.reuse ;  /* 0x000000091c2b7223 */ /* 0x180fe2000001081d */
[----:B------:R-:W-:Y:S01]  /*bae0*/  FFMA.FTZ R174, R68, R9, -R29 ;  /* 0x0000000944ae7223 */ /* 0x000fe2000001081d */
[----:B------:R-:W1:Y:S01]  /*baf0*/  MUFU.EX2 R154, R154 ;  /* 0x0000009a009a7308 */ /* 0x000e620000000800 */
[----:B------:R-:W-:-:S02]  /*bb00*/  FMNMX.FTZ R35, R70, R35, !PT ;  /* 0x0000002346237209 */ /* 0x000fc40007810000 */
[----:B------:R-:W-:Y:S02]  /*bb10*/  ISETP.NE.AND P4, PT, R65, 0x3, PT ;  /* 0x000000034100780c */ /* 0x000fe40003f85270 */
[----:B------:R-:W-:Y:S01]  /*bb20*/  FMNMX.FTZ R39, R76, R35, !PT ;  /* 0x000000234c277209 */ /* 0x000fe20007810000 */
[----:B------:R-:W-:Y:S02]  /*bb30*/  FFMA.FTZ R35, R74, R9, -R29 ;  /* 0x000000094a237223 */ /* 0x000fe4000001081d */
[----:B------:R-:W4:Y:S01]  /*bb40*/  MUFU.EX2 R27, R88 ;  /* 0x00000058001b7308 */ /* 0x000f220000000800 */
[----:B0-----:R-:W-:Y:S01]  /*bb50*/  FADD.FTZ R47, R152, R25 ;  /* 0x00000019982f7221 */ /* 0x001fe20000010000 */
[----:B------:R-:W0:Y:S01]  /*bb60*/  SHFL.BFLY PT, R8, R39, 0x2, 0x1f ;  /* 0x0c401f0027087f89 */ /* 0x000e2200000e0000 */
[----:B------:R-:W-:-:S05]  /*bb70*/  F2FP.BF16.F32.PACK_AB R152, R25, R152 ;  /* 0x000000981998723e */ /* 0x000fca00000010ff */
[----:B------:R-:W2:Y:S08]  /*bb80*/  MUFU.EX2 R156, R156 ;  /* 0x0000009c009c7308 */ /* 0x000eb00000000800 */
[----:B------:R-:W3:Y:S08]  /*bb90*/  MUFU.EX2 R31, R80 ;  /* 0x00000050001f7308 */ /* 0x000ef00000000800 */
[----:B------:R-:W3:Y:S01]  /*bba0*/  MUFU.EX2 R158, R158 ;  /* 0x0000009e009e7308 */ /* 0x000ee20000000800 */
[----:B0-----:R-:W-:Y:S01]  /*bbb0*/  FMNMX.FTZ R40, R39, R8, !PT ;  /* 0x0000000827287209 */ /* 0x001fe20007810000 */
[-CC-:B------:R-:W-:Y:S01]  /*bbc0*/  FFMA.FTZ R39, R36, R9.reuse, -R29.reuse ;  /* 0x0000000924277223 */ /* 0x180fe2000001081d */
[----:B------:R-:W-:-:S03]  /*bbd0*/  FFMA.FTZ R29, R24, R9, -R29 ;  /* 0x00000009181d7223 */ /* 0x000fc6000001081d */
        /* <DEDUP_REMOVED lines=13> */
[-CC-:B------:R-:W-:Y:S01]  /*bcb0*/  FFMA.FTZ R26, R104, R9.reuse, -R45.reuse ;  /* 0x00000009681a7223 */ /* 0x180fe2000001082d */
[-CC-:B------:R-:W-:Y:S01]  /*bcc0*/  FFMA.FTZ R157, R34, R9.reuse, -R45.reuse ;  /* 0x00000009229d7223 */ /* 0x180fe2000001082d */
[-C--:B------:R-:W-:Y:S01]  /*bcd0*/  FFMA.FTZ R159, R38, R9.reuse, -R45 ;  /* 0x00000009269f7223 */ /* 0x080fe2000001082d */
[----:B------:R-:W-:Y:S01]  /*bce0*/  MUFU.EX2 R153, R153 ;  /* 0x0000009900997308 */ /* 0x000fe20000000800 */
[----:B-1----:R-:W-:Y:S01]  /*bcf0*/  FADD.FTZ R38, R154, R47 ;  /* 0x0000002f9a267221 */ /* 0x002fe20000010000 */
[-CC-:B------:R-:W-:Y:S01]  /*bd00*/  FFMA.FTZ R28, R102, R9.reuse, -R45.reuse ;  /* 0x00000009661c7223 */ /* 0x180fe2000001082d */
[-CC-:B------:R-:W-:Y:S01]  /*bd10*/  FFMA.FTZ R30, R100, R9.reuse, -R45.reuse ;  /* 0x00000009641e7223 */ /* 0x180fe2000001082d */
[-CC-:B------:R-:W-:Y:S01]  /*bd20*/  FFMA.FTZ R161, R42, R9.reuse, -R45.reuse ;  /* 0x000000092aa17223 */ /* 0x180fe2000001082d */
[----:B----4-:R-:W-:Y:S01]  /*bd30*/  FADD.FTZ R47, R27, R38 ;  /* 0x000000261b2f7221 */ /* 0x010fe20000010000 */
        /* <DEDUP_REMOVED lines=11> */
[----:B------:R-:W-:Y:S01]  /*bdf0*/  FADD.FTZ R42, R158, R49 ;  /* 0x000000319e2a7221 */ /* 0x000fe20000010000 */
[-CC-:B------:R-:W-:Y:S01]  /*be00*/  FFMA.FTZ R169, R94, R9.reuse, -R45.reuse ;  /* 0x000000095ea97223 */ /* 0x180fe2000001082d */
[-CC-:B------:R-:W-:Y:S01]  /*be10*/  FFMA.FTZ R58, R58, R9.reuse, -R45.reuse ;  /* 0x000000093a3a7223 */ /* 0x180fe2000001082d */
[-CC-:B------:R-:W-:Y:S01]  /*be20*/  FFMA.FTZ R62, R62, R9.reuse, -R45.reuse ;  /* 0x000000093e3e7223 */ /* 0x180fe2000001082d */
[----:B------:R-:W-:Y:S01]  /*be30*/  FADD.FTZ R49, R33, R42 ;  /* 0x0000002a21317221 */ /* 0x000fe20000010000 */
[----:B------:R-:W-:Y:S01]  /*be40*/  F2FP.BF16.F32.PACK_AB R154, R27, R154 ;  /* 0x0000009a1b9a723e */ /* 0x000fe200000010ff */
[-C--:B------:R-:W-:Y:S01]  /*be50*/  FFMA.FTZ R108, R108, R9.reuse, -R45 ;  /* 0x000000096c6c7223 */ /* 0x080fe2000001082d */
[----:B------:R-:W2:Y:S01]  /*be60*/  MUFU.EX2 R26, R26 ;  /* 0x0000001a001a7308 */ /* 0x000ea20000000800 */
[----:B0-----:R-:W-:Y:S01]  /*be70*/  FADD.FTZ R40, R153, R24 ;  /* 0x0000001899287221 */ /* 0x001fe20000010000 */
[----:B------:R-:W-:Y:S01]  /*be80*/  FADD.FTZ R42, R160, R49 ;  /* 0x00000031a02a7221 */ /* 0x000fe20000010000 */
[-CC-:B------:R-:W-:Y:S01]  /*be90*/  FFMA.FTZ R66, R66, R9.reuse, -R45.reuse ;  /* 0x0000000942427223 */ /* 0x180fe2000001082d */
[-CC-:B------:R-:W-:Y:S01]  /*bea0*/  FFMA.FTZ R78, R78, R9.reuse, -R45.reuse ;  /* 0x000000094e4e7223 */ /* 0x180fe2000001082d */
[C---:B------:R-:W-:Y:S01]  /*beb0*/  F2FP.BF16.F32.PACK_AB R160, R3.reuse, R160 ;  /* 0x000000a003a0723e */ /* 0x040fe200000010ff */
[----:B------:R-:W-:Y:S01]  /*bec0*/  FADD.FTZ R49, R3, R42 ;  /* 0x0000002a03317221 */ /* 0x000fe20000010000 */
[-C--:B------:R-:W-:Y:S01]  /*bed0*/  FFMA.FTZ R70, R70, R9.reuse, -R45 ;  /* 0x0000000946467223 */ /* 0x080fe2000001082d */
[----:B------:R-:W0:Y:S01]  /*bee0*/  MUFU.EX2 R157, R157 ;  /* 0x0000009d009d7308 */ /* 0x000e220000000800 */
[----:B-1----:R-:W-:Y:S01]  /*bef0*/  FADD.FTZ R47, R155, R40 ;  /* 0x000000289b2f7221 */ /* 0x002fe20000010000 */
[----:B------:R-:W-:Y:S01]  /*bf00*/  FADD.FTZ R42, R162, R49 ;  /* 0x00000031a22a7221 */ /* 0x000fe20000010000 */
[----:B------:R-:W-:Y:S01]  /*bf10*/  FFMA.FTZ R45, R76, R9, -R45 ;  /* 0x000000094c2d7223 */ /* 0x000fe2000001082d */
[----:B------:R-:W-:-:S02]  /*bf20*/  F2FP.BF16.F32.PACK_AB R162, R5, R162 ;  /* 0x000000a205a2723e */ /* 0x000fc400000010ff */
[----:B------:R-:W-:Y:S01]  /*bf30*/  FADD.FTZ R49, R5, R42 ;  /* 0x0000002a05317221 */ /* 0x000fe20000010000 */
[----:B------:R-:W-:Y:S01]  /*bf40*/  F2FP.BF16.F32.PACK_AB R153, R24, R153 ;  /* 0x000000991899723e */ /* 0x000fe200000010ff */
[----:B------:R-:W1:Y:S01]  /*bf50*/  MUFU.EX2 R28, R28 ;  /* 0x0000001c001c7308 */ /* 0x000e620000000800 */
[----:B--2---:R-:W-:Y:S01]  /*bf60*/  FADD.FTZ R40, R26, R47 ;  /* 0x0000002f1a287221 */ /* 0x004fe20000010000 */
[----:B------:R-:W-:Y:S01]  /*bf70*/  FADD.FTZ R42, R164, R49 ;  /* 0x00000031a42a7221 */ /* 0x000fe20000010000 */
[----:B------:R-:W-:Y:S02]  /*bf80*/  F2FP.BF16.F32.PACK_AB R156, R31, R156 ;  /* 0x0000009c1f9c723e */ /* 0x000fe400000010ff */
[----:B------:R-:W-:Y:S01]  /*bf90*/  F2FP.BF16.F32.PACK_AB R158, R33, R158 ;  /* 0x0000009e219e723e */ /* 0x000fe200000010ff */
[C---:B------:R-:W-:Y:S01]  /*bfa0*/  FADD.FTZ R49, R35.reuse, R42 ;  /* 0x0000002a23317221 */ /* 0x040fe20000010000 */
[----:B------:R-:W-:Y:S01]  /*bfb0*/  F2FP.BF16.F32.PACK_AB R164, R35, R164 ;  /* 0x000000a423a4723e */ /* 0x000fe200000010ff */
        /* <DEDUP_REMOVED lines=75> */
[----:B------:R-:W-:Y:S01]  /*c470*/  BPT.TRAP 0x1 ;  /* 0x000000040000795c */ /* 0x000fe20000300000 */
.L_x_11636:
[----:B------:R0:W1:Y:S01]  /*c480*/  SYNCS.PHASECHK.TRANS64.TRYWAIT P1, [R4+URZ+0x22850], R73 ;  /* 0x02285049040075a7 */ /* 0x000062000802017f */
[----:B------:R-:W-:Y:S05]  /*c490*/  @!P4 BRA `(.L_x_11637) ;  /* 0x000000000004c947 */ /* 0x000fea0003800000 */
[----:B------:R-:W-:Y:S01]  /*c4a0*/  BPT.TRAP 0x1 ;  /* 0x000000040000795c */ /* 0x000fe20000300000 */
.L_x_11637:
[----:B------:R-:W-:Y:S04]  /*c4b0*/  BSSY B0, `(.L_x_11638) ;  /* 0x0000004000007945 */ /* 0x000fe80003800000 */
[----:B-1----:R-:W-:Y:S05]  /*c4c0*/  @P1 BRA `(.L_x_11639) ;  /* 0x0000000000081947 */ /* 0x002fea0003800000 */
[----:B------:R-:W1:Y:S02]  /*c4d0*/  SYNCS.PHASECHK.TRANS64.TRYWAIT P1, [R4+URZ+0x22850], R73 ;  /* 0x02285049040075a7 */ /* 0x000e64000802017f */
[----:B-1----:R-:W-:Y:S05]  /*c4e0*/  @!P1 BRA `(.L_x_11640) ;  /* 0x0000018000349947 */ /* 0x002fea0003800000 */
.L_x_11639:
[----:B------:R-:W-:Y:S05]  /*c4f0*/  BSYNC B0 ;  /* 0x0000000000007941 */ /* 0x000fea0003800000 */
.L_x_11638:
[----:B------:R-:W-:Y:S05]  /*c500*/  WARPSYNC.ALL ;  /* 0x0000000000007948 */ /* 0x000fea0003800000 */
[----:B------:R-:W2:Y:S01]  /*c510*/  LDC R24, c[0x0][0x448] ;  /* 0x00011200ff187b82 */ /* 0x000ea20000000800 */
[----:B------:R-:W-:Y:S01]  /*c520*/  R2UR UR4, R19 ;  /* 0x00000000130472ca */ /* 0x000fe200000e0000 */
[----:B------:R-:W-:Y:S01]  /*c530*/  IMAD.MOV.U32 R27, RZ, RZ, 0xc00 ;  /* 0x00000c00ff1b7424 */ /* 0x000fe200078e00ff */
[----:B------:R-:W-:Y:S01]  /*c540*/  UISETP.NE.AND UP0, UPT, UR55, URZ, UPT ;  /* 0x0000003f3700728c */ /* 0x000fe2000bf05270 */
[----:B------:R-:W-:Y:S02]  /*c550*/  IMAD.MOV.U32 R177, RZ, RZ, R213 ;  /* 0x000000ffffb17224 */ /* 0x000fe400078e00d5 */
[----:B------:R-:W-:-:S02]  /*c560*/  IMAD.MOV.U32 R29, RZ, RZ, 0x40000040 ;  /* 0x40000040ff1d7424 */ /* 0x000fc400078e00ff */
[----:B------:R-:W-:Y:S02]  /*c570*/  IMAD.MOV.U32 R31, RZ, RZ, 0x40000040 ;  /* 0x40000040ff1f7424 */ /* 0x000fe400078e00ff */
[----:B01----:R-:W-:Y:S01]  /*c580*/  @!P0 VIADD R4, R4, 0x22860 ;  /* 0x0002286004048836 */ /* 0x003fe20000000000 */
[C---:B------:R-:W-:Y:S02]  /*c590*/  R2UR UR11, R29.reuse ;  /* 0x000000001d0b72ca */ /* 0x040fe400000e0000 */
[----:B------:R-:W-:Y:S01]  /*c5a0*/  R2UR UR19, R29 ;  /* 0x000000001d1372ca */ /* 0x000fe200000e0000 */
[----:B------:R-:W-:Y:S01]  /*c5b0*/  UIADD3 UR4, UR4, 0x400, URZ ;  /* 0x0000040004047890 */ /* 0x000fe2000fffe03f */
[----:B------:R-:W-:Y:S02]  /*c5c0*/  R2UR UR23, R31 ;  /* 0x000000001f1772ca */ /* 0x000fe400000e0000 */
[----:B------:R-:W-:Y:S01]  /*c5d0*/  @!P0 PRMT R4, RZ, 0x654, R4 ;  /* 0x00000654ff048816 */ /* 0x000fe20000000004 */
[----:B------:R-:W-:-:S04]  /*c5e0*/  USHF.R.U32.HI UR4, URZ, 0x4, UR4 ;  /* 0x000000043f047899 */ /* 0x000fc80008011604 */
[----:B------:R-:W-:Y:S01]  /*c5f0*/  ULOP3.LUT UR4, UR4, 0x3fff, URZ, 0xc0, !UPT ;  /* 0x00003fff04047892 */ /* 0x000fe2000f8ec03f */
[----:B------:R0:W-:Y:S01]  /*c600*/  BAR.SYNC.DEFER_BLOCKING R72, 0x100 ;  /* 0x000400480000751d */ /* 0x0001e20000010000 */
[----:B--2---:R-:W-:Y:S02]  /*c610*/  ISETP.NE.AND P1, PT, R24, 0x1, PT ;  /* 0x000000011800780c */ /* 0x004fe40003f25270 */
[----:B------:R-:W-:-:S06]  /*c620*/  ULOP3.LUT UR53, UR4, 0x3000000, URZ, 0xfc, !UPT ;  /* 0x0300000004357892 */ /* 0x000fcc000f8efc3f */
[----:B------:R-:W-:Y:S02]  /*c630*/  IMAD R24, R2, R27, UR53 ;  /* 0x0000003502187e24 */ /* 0x000fe4000f8e021b */
[----:B------:R-:W-:Y:S02]  /*c640*/  IMAD.MOV.U32 R27, RZ, RZ, 0x40000040 ;  /* 0x40000040ff1b7424 */ /* 0x000fe400078e00ff */
[C---:B------:R-:W-:Y:S01]  /*c650*/  VIADD R28, R24.reuse, 0x80 ;  /* 0x00000080181c7836 */ /* 0x040fe20000000000 */
[----:B------:R-:W1:Y:S01]  /*c660*/  @P1 LDC R26, c[0x0][0x44c] ;  /* 0x00011300ff1a1b82 */ /* 0x000e620000000800 */
[C---:B------:R-:W-:Y:S01]  /*c670*/  R2UR UR6, R24.reuse ;  /* 0x00000000180672ca */ /* 0x040fe200000e0000 */
[----:B------:R-:W-:Y:S01]  /*c680*/  VIADD R30, R24, 0x200 ;  /* 0x00000200181e7836 */ /* 0x000fe20000000000 */
[----:B------:R-:W-:Y:S02]  /*c690*/  R2UR UR15, R27 ;  /* 0x000000001b0f72ca */ /* 0x000fe400000e0000 */
[----:B------:R-:W-:Y:S01]  /*c6a0*/  R2UR UR10, R28 ;  /* 0x000000001c0a72ca */ /* 0x000fe200000e0000 */
[----:B------:R-:W-:Y:S01]  /*c6b0*/  VIADD R28, R24, 0x180 ;  /* 0x00000180181c7836 */ /* 0x000fe20000000000 */
[----:B------:R-:W-:Y:S01]  /*c6c0*/  R2UR UR22, R30 ;  /* 0x000000001e1672ca */ /* 0x000fe200000e0000 */
[----:B------:R-:W2:Y:S03]  /*c6d0*/  @P1 LDC R25, c[0x0][0x450] ;  /* 0x00011400ff191b82 */ /* 0x000ea60000000800 */
[----:B------:R-:W-:Y:S01]  /*c6e0*/  R2UR UR18, R28 ;  /* 0x000000001c1272ca */ /* 0x000fe200000e0000 */
[----:B-1----:R-:W-:-:S05]  /*c6f0*/  @P1 IMAD.HI.U32 R26, R213, R26, RZ ;  /* 0x0000001ad51a1227 */ /* 0x002fca00078e00ff */
[----:B--2---:R-:W-:Y:S01]  /*c700*/  @P1 SHF.R.U32.HI R177, RZ, R25, R26 ;  /* 0x00000019ffb11219 */ /* 0x004fe2000001161a */
[----:B------:R-:W-:Y:S01]  /*c710*/  IMAD.MOV.U32 R25, RZ, RZ, 0x40000040 ;  /* 0x40000040ff197424 */ /* 0x000fe200078e00ff */
[----:B------:R-:W-:Y:S01]  /*c720*/  PLOP3.LUT P1, PT, PT, PT, UP0, 0x40, 0x0 ;  /* 0x000000000000781c */ /* 0x000fe20003f2e808 */
[C---:B------:R-:W-:Y:S02]  /*c730*/  VIADD R26, R24.reuse, 0x100 ;  /* 0x00000100181a7836 */ /* 0x040fe40000000000 */
[----:B------:R-:W-:Y:S01]  /*c740*/  VIADD R24, R24, 0x280 ;  /* 0x0000028018187836 */ /* 0x000fe20000000000 */
[----:B------:R-:W-:Y:S02]  /*c750*/  R2UR UR7, R25 ;  /* 0x00000000190772ca */ /* 0x000fe400000e0000 */
[----:B------:R-:W-:Y:S02]  /*c760*/  R2UR UR14, R26 ;  /* 0x000000001a0e72ca */ /* 0x000fe400000e0000 */
[----:B------:R-:W-:-:S02]  /*c770*/  R2UR UR26, R24 ;  /* 0x00000000181a72ca */ /* 0x000fc400000e0000 */
[----:B------:R-:W-:Y:S02]  /*c780*/  R2UR UR27, R25 ;  /* 0x00000000191b72ca */ /* 0x000fe400000e0000 */
[----:B0-----:R-:W-:-:S06]  /*c790*/  WARPGROUP.ARRIVE ;  /* 0x00000000000079c5 */ /* 0x001fcc0000000000 */
[----:B------:R-:W-:Y:S03]  /*c7a0*/  HGMMA.64x256x16.F32.BF16 R24, R152, gdesc[UR4].tnspB, RZ, !UPT, gsb0 ;  /* 0x43e0000498187df0 */ /* 0x000fe6000c0018ff */
[----:B------:R-:W-:Y:S02]  /*c7b0*/  WARPGROUP.DEPBAR.LE gsb0, 0x0 ;  /* 0x00008000000079c5 */ /* 0x000fe40000010000 */
[----:B------:R-:W-:Y:S01]  /*c7c0*/  WARPGROUP.ARRIVE ;  /* 0x00000000000079c5 */ /* 0x000fe20000000000 */
[----:B------:R-:W-:-:S15]  /*c7d0*/  IADD3 R152, R177, R208, -R207 ;  /* 0x000000d0b1987210 */ /* 0x000fde0007ffe8cf */
[----:B------:R-:W-:-:S07]  /*c7e0*/  NOP ;  /* 0x0000000000007918 */ /* 0x000fce0000000000 */
[----:B------:R-:W-:Y:S01]  /*c7f0*/  HGMMA.64x256x16.F32.BF16 R24, R156, gdesc[UR8].tnspB, R24, gsb0 ;  /* 0x43e000089c187df0 */ /* 0x000fe20008001818 */
[----:B------:R-:W-:Y:S02]  /*c800*/  VIADD R153, R152, UR8 ;  /* 0x0000000898997c36 */ /* 0x000fe40008000000 */
        /* <DEDUP_REMOVED lines=32> */
.L_x_11643:
[----:B------:R-:W-:-:S06]  /*ca10*/  UISETP.NE.AND UP0, UPT, UR9, 0x1, UPT ;  /* 0x000000010900788c */ /* 0x000fcc000bf05270 */
[----:B------:R-:W-:-:S05]  /*ca20*/  PLOP3.LUT P1, PT, PT, PT, UP0, 0x80, 0x0 ;  /* 0x000000000000781c */ /* 0x000fca0003f2f008 */
[----:B------:R-:W-:-:S08]  /*ca30*/  @UP0 ULDC.64 UR4, c[0x0][0x9e8] ;  /* 0x00027a0000040ab9 */ /* 0x000fd00000000a00 */
[----:B------:R-:W-:-:S05]  /*ca40*/  @P1 IMAD.HI.U32 R152, R154, UR4, RZ ;  /* 0x000000049a981c27 */ /* 0x000fca000f8e00ff */
[----:B------:R-:W-:-:S07]  /*ca50*/  @P1 SHF.R.U32.HI R154, RZ, UR5, R152 ;  /* 0x00000005ff9a1c19 */ /* 0x000fce0008011698 */
.L_x_11644:
[----:B------:R-:W-:Y:S05]  /*ca60*/  BSYNC B0 ;  /* 0x0000000000007941 */ /* 0x000fea0003800000 */
.L_x_11642:
[----:B------:R-:W-:-:S04]  /*ca70*/  IMAD.U32 R152, RZ, RZ, UR9 ;  /* 0x00000009ff987e24 */ /* 0x000fc8000f8e00ff */
[----:B------:R-:W-:-:S05]  /*ca80*/  IMAD R152, R154, R152, UR9 ;  /* 0x000000099a987e24 */ /* 0x000fca000f8e0298 */
[----:B------:R-:W-:-:S07]  /*ca90*/  VIMNMX R153, R153, R152, PT ;  /* 0x0000009899997248 */ /* 0x000fce0003fe0100 */
.L_x_11641:
[----:B------:R-:W-:Y:S01]  /*caa0*/  IMAD.HI R153, R153, 0x2aaaaaab, RZ ;  /* 0x2aaaaaab99997827 */ /* 0x000fe200078e02ff */
[----:B------:R-:W-:Y:S01]  /*cab0*/  ULDC UR43, c[0x0][0x9e4] ;  /* 0x00027900002b7ab9 */ /* 0x000fe20000000800 */
[----:B------:R-:W-:Y:S01]  /*cac0*/  ULDC UR40, c[0x0][0x9e4] ;  /* 0x0002790000287ab9 */ /* 0x000fe20000000800 */
[----:B------:R-:W-:Y:S01]  /*cad0*/  ULDC UR44, c[0x0][0x9dc] ;  /* 0x00027700002c7ab9 */ /* 0x000fe20000000800 */
[----:B------:R-:W-:Y:S01]  /*cae0*/  ULDC UR50, c[0x0][0x9dc] ;  /* 0x0002770000327ab9 */ /* 0x000fe20000000800 */
[----:B------:R-:W-:Y:S01]  /*caf0*/  SHF.R.U32.HI R152, RZ, 0x1f, R153 ;  /* 0x0000001fff987819 */ /* 0x000fe20000011699 */
[----:B------:R-:W-:Y:S01]  /*cb00*/  ULDC UR37, c[0x0][0x988] ;  /* 0x0002620000257ab9 */ /* 0x000fe20000000800 */
[----:B------:R-:W-:Y:S01]  /*cb10*/  ULDC UR42, c[0x0][0x988] ;  /* 0x00026200002a7ab9 */ /* 0x000fe20000000800 */
[----:B------:R-:W-:Y:S01]  /*cb20*/  ULDC UR41, c[0x0][0x988] ;  /* 0x0002620000297ab9 */ /* 0x000fe20000000800 */
[----:B------:R-:W-:Y:S01]  /*cb30*/  LEA.HI.SX32 R152, R153, R152, 0x1c ;  /* 0x0000009899987211 */ /* 0x000fe200078fe2ff */
[----:B------:R-:W-:Y:S01]  /*cb40*/  ULDC UR51, c[0x0][0x9e0] ;  /* 0x0002780000337ab9 */ /* 0x000fe20000000800 */
[----:B------:R-:W-:-:S02]  /*cb50*/  ULDC UR45, c[0x0][0x9e0] ;  /* 0x00027800002d7ab9 */ /* 0x000fc40000000800 */
[----:B------:R-:W-:-:S04]  /*cb60*/  VIMNMX R216, R219, R152, !PT ;  /* 0x00000098dbd87248 */ /* 0x000fc80007fe0100 */
[----:B------:R-:W-:-:S13]  /*cb70*/  ISETP.GE.AND P1, PT, R4, R216, PT ;  /* 0x000000d80400720c */ /* 0x000fda0003f26270 */
[----:B------:R-:W-:Y:S05]  /*cb80*/  @!P1 BRA `(.L_x_11645) ;  /* 0x0000003000789947 */ /* 0x000fea0003800000 */
.L_x_11663:
[----:B------:R-:W-:Y:S01]  /*cb90*/  IMAD.U32 R10, RZ, RZ, UR54 ;  /* 0x00000036ff0a7e24 */ /* 0x000fe2000f8e00ff */
[----:B------:R-:W-:Y:S05]  /*cba0*/  YIELD ;  /* 0x0000000000007946 */ /* 0x000fea0003800000 */
[----:B------:R-:W-:Y:S01]  /*cbb0*/  ISETP.NE.AND P2, PT, R10, 0x3, PT ;  /* 0x000000030a00780c */ /* 0x000fe20003f45270 */
[----:B------:R-:W-:-:S05]  /*cbc0*/  VIADD R2, R2, 0x1 ;  /* 0x0000000102027836 */ /* 0x000fca0000000000 */
[----:B------:R-:W-:-:S04]  /*cbd0*/  ISETP.NE.AND P1, PT, R2, 0x2, PT ;  /* 0x000000020200780c */ /* 0x000fc80003f25270 */
[----:B------:R-:W-:Y:S02]  /*cbe0*/  SEL R9, RZ, 0x1, P1 ;  /* 0x00000001ff097807 */ /* 0x000fe40000800000 */
[----:B------:R-:W-:Y:S02]  /*cbf0*/  SEL R2, R2, RZ, P1 ;  /* 0x000000ff02027207 */ /* 0x000fe40000800000 */
[----:B------:R-:W-:Y:S01]  /*cc00*/  LOP3.LUT R206, R206, R9, RZ, 0x3c, !PT ;  /* 0x00000009cece7212 */ /* 0x000fe200078e3cff */
[----:B0-----:R-:W-:Y:S06]  /*cc10*/  @!P2 BRA `(.L_x_11646) ;  /* 0x000000000004a947 */ /* 0x001fec0003800000 */
[----:B------:R-:W-:Y:S01]  /*cc20*/  BPT.TRAP 0x1 ;  /* 0x000000040000795c */ /* 0x000fe20000300000 */
.L_x_11646:
[----:B------:R-:W-:Y:S01]  /*cc30*/  IMAD R200, R2, 0x8, R19 ;  /* 0x0000000802c87824 */ /* 0x000fe200078e0213 */
[----:B------:R-:W-:-:S04]  /*cc40*/  SHF.L.U32 R201, R206, 0x1f, RZ ;  /* 0x0000001fcec97819 */ /* 0x000fc800000006ff */
[----:B------:R0:W1:Y:S01]  /*cc50*/  SYNCS.PHASECHK.TRANS64.TRYWAIT P1, [R200+URZ+0x22830], R201 ;  /* 0x022830c9c80075a7 */ /* 0x000062000802017f */
[----:B------:R-:W-:Y:S05]  /*cc60*/  @!P2 BRA `(.L_x_11647) ;  /* 0x000000000004a947 */ /* 0x000fea0003800000 */
[----:B------:R-:W-:Y:S01]  /*cc70*/  BPT.TRAP 0x1 ;  /* 0x000000040000795c */ /* 0x000fe20000300000 */
.L_x_11647:
[----:B------:R-:W-:Y:S02]  /*cc80*/  IMAD R10, R2, 0x300, R214 ;  /* 0x00000300020a7824 */ /* 0x000fe400078e02d6 */
[----:B------:R-:W-:Y:S01]  /*cc90*/  IMAD.MOV.U32 R11, RZ, RZ, 0x40000040 ;  /* 0x40000040ff0b7424 */ /* 0x000fe200078e00ff */
[----:B-1----:R-:W-:Y:S06]  /*cca0*/  @P1 BRA `(.L_x_11648) ;  /* 0x0000000000081947 */ /* 0x002fec0003800000 */
[----:B------:R-:W1:Y:S02]  /*ccb0*/  SYNCS.PHASECHK.TRANS64.TRYWAIT P1, [R200+URZ+0x22830], R201 ;  /* 0x022830c9c80075a7 */ /* 0x000e64000802017f */
[----:B-1----:R-:W-:Y:S05]  /*ccc0*/  @!P1 BRA `(.L_x_11649) ;  /* 0x0000017800509947 */ /* 0x002fea0003800000 */
.L_x_11648:
[----:B------:R-:W-:Y:S05]  /*ccd0*/  WARPSYNC.ALL ;  /* 0x0000000000007948 */ /* 0x000fea0003800000 */
        /* <DEDUP_REMOVED lines=8> */
[----:B------:R-:W2:Y:S01]  /*cd60*/  LDC R9, c[0x0][0x448] ;  /* 0x00011200ff097b82 */ /* 0x000ea20000000800 */
[----:B------:R-:W3:Y:S01]  /*cd70*/  S2R R217, SR_TID.X ;  /* 0x0000000000d97919 */ /* 0x000ee20000002100 */
[----:B------:R-:W-:Y:S01]  /*cd80*/  IMAD.IADD R228, R215, 0x1, R213 ;  /* 0x00000001d7e47824 */ /* 0x000fe200078e02d5 */
[----:B------:R-:W-:-:S08]  /*cd90*/  UISETP.NE.AND UP0, UPT, UR55, URZ, UPT ;  /* 0x0000003f3700728c */ /* 0x000fd0000bf05270 */
[----:B------:R-:W-:Y:S01]  /*cda0*/  HGMMA.64x96x16.F32.BF16 R152, gdesc[UR4], RZ, !UPT, gsb0 ;  /* 0x01600000049879f0 */ /* 0x000fe2000c0018ff */
[----:B------:R-:W-:Y:S01]  /*cdb0*/  R2UR UR6, R202 ;  /* 0x00000000ca0672ca */ /* 0x000fe200000e0000 */
[----:B------:R-:W-:Y:S01]  /*cdc0*/  VIADD R202, R10, 0x4 ;  /* 0x000000040aca7836 */ /* 0x000fe20000000000 */
[----:B------:R-:W-:Y:S01]  /*cdd0*/  R2UR UR7, R203 ;  /* 0x00000000cb0772ca */ /* 0x000fe200000e0000 */
[----:B------:R-:W-:Y:S01]  /*cde0*/  IMAD.MOV.U32 R203, RZ, RZ, 0x40000040 ;  /* 0x40000040ffcb7424 */ /* 0x000fe200078e00ff */
[----:B------:R-:W-:Y:S01]  /*cdf0*/  R2UR UR4, R20 ;  /* 0x00000000140472ca */ /* 0x000fe200000e0000 */
[----:B------:R-:W-:Y:S01]  /*ce00*/  VIADD R10, R10, 0x6 ;  /* 0x000000060a0a7836 */ /* 0x000fe20000000000 */
[----:B------:R-:W-:Y:S02]  /*ce10*/  R2UR UR5, R21 ;  /* 0x00000000150572ca */ /* 0x000fe400000e0000 */
[----:B--2---:R-:W-:Y:S02]  /*ce20*/  ISETP.NE.AND P1, PT, R9, 0x1, PT ;  /* 0x000000010900780c */ /* 0x004fe40003f25270 */
[----:B---3--:R-:W-:-:S11]  /*ce30*/  SHF.R.U32.HI R217, RZ, 0x7, R217 ;  /* 0x00000007ffd97819 */ /* 0x008fd600000116d9 */
[----:B------:R-:W2:Y:S01]  /*ce40*/  @P1 LDC R9, c[0x0][0x450] ;  /* 0x00011400ff091b82 */ /* 0x000ea20000000800 */
[----:B------:R-:W-:Y:S02]  /*ce50*/  WARPGROUP.DEPBAR.LE gsb0, 0x0 ;  /* 0x00008000000079c5 */ /* 0x000fe40000010000 */
[----:B------:R-:W-:-:S06]  /*ce60*/  WARPGROUP.ARRIVE ;  /* 0x00000000000079c5 */ /* 0x000fcc0000000000 */
        /* <DEDUP_REMOVED lines=9> */
[----:B------:R-:W-:Y:S01]  /*cf00*/  R2UR UR7, R11 ;  /* 0x000000000b0772ca */ /* 0x000fe200000e0000 */
[----:B------:R-:W3:Y:S01]  /*cf10*/  @P1 LDC R10, c[0x0][0x44c] ;  /* 0x00011300ff0a1b82 */ /* 0x000ee20000000800 */
[----:B------:R-:W-:Y:S01]  /*cf20*/  R2UR UR4, R12 ;  /* 0x000000000c0472ca */ /* 0x000fe200000e0000 */
[----:B------:R-:W-:Y:S01]  /*cf30*/  IMAD.U32 R11, RZ, RZ, UR44 ;  /* 0x0000002cff0b7e24 */ /* 0x000fe2000f8e00ff */
[----:B------:R-:W-:-:S04]  /*cf40*/  R2UR UR5, R13 ;  /* 0x000000000d0572ca */ /* 0x000fc800000e0000 */
[----:B------:R-:W-:Y:S01]  /*cf50*/  LOP3.LUT R227, RZ, R11, RZ, 0x33, !PT ;  /* 0x0000000bffe37212 */ /* 0x000fe200078e33ff */
[----:B---3--:R-:W-:-:S05]  /*cf60*/  @P1 IMAD.HI.U32 R10, R228, R10, RZ ;  /* 0x0000000ae40a1227 */ /* 0x008fca00078e00ff */
[----:B--2---:R-:W-:Y:S01]  /*cf70*/  @P1 SHF.R.U32.HI R228, RZ, R9, R10 ;  /* 0x00000009ffe41219 */ /* 0x004fe2000001160a */
[----:B------:R-:W-:Y:S01]  /*cf80*/  @!P0 VIADD R9, R200, 0x22840 ;  /* 0x00022840c8098836 */ /* 0x000fe20000000000 */
[----:B------:R-:W-:Y:S02]  /*cf90*/  IADD3 R10, -R217, 0xb, RZ ;  /* 0x0000000bd90a7810 */ /* 0x000fe40007ffe1ff */
[----:B------:R-:W-:Y:S01]  /*cfa0*/  PLOP3.LUT P1, PT, PT, PT, UP0, 0x40, 0x0 ;  /* 0x000000000000781c */ /* 0x000fe20003f2e808 */
[----:B------:R-:W2:Y:S01]  /*cfb0*/  SHFL.IDX PT, R229, R228, RZ, 0x1c1f ;  /* 0x001c1fffe4e57589 */ /* 0x000ea200000e0000 */
[----:B------:R-:W-:Y:S01]  /*cfc0*/  @!P0 PRMT R9, RZ, 0x654, R9 ;  /* 0x00000654ff098816 */ /* 0x000fe20000000009 */
[----:B------:R-:W-:Y:S02]  /*cfd0*/  WARPGROUP.DEPBAR.LE gsb0, 0x0 ;  /* 0x00008000000079c5 */ /* 0x000fe40000010000 */
[----:B------:R-:W-:-:S06]  /*cfe0*/  WARPGROUP.ARRIVE ;  /* 0x00000000000079c5 */ /* 0x000fcc0000000000 */
[----:B------:R-:W-:Y:S03]  /*cff0*/  HGMMA.64x96x16.F32.BF16 R152, gdesc[UR4], R152, gsb0 ;  /* 0x01600000049879f0 */ /* 0x000fe60008001898 */
[----:B------:R-:W-:Y:S02]  /*d000*/  WARPGROUP.DEPBAR.LE gsb0, 0x0 ;  /* 0x00008000000079c5 */ /* 0x000fe40000010000 */
[----:B------:R3:W-:Y:S06]  /*d010*/  BAR.ARV R10, 0x100 ;  /* 0x0004000a0000751d */ /* 0x0007ec0000002000 */
[----:B------:R4:W-:Y:S02]  /*d020*/  @!P0 SYNCS.ARRIVE.TRANS64.RED.A1T0 RZ, [R9+URZ], RZ ;  /* 0x000000ff09ff89a7 */ /* 0x0009e4000810043f */
[----:B----4-:R-:W-:-:S05]  /*d030*/  IMAD R9, R4, -0x60, RZ ;  /* 0xffffffa004097824 */ /* 0x010fca00078e02ff */
[----:B------:R-:W-:-:S04]  /*d040*/  IADD3 R226, -R209, 0x1, R9 ;  /* 0x00000001d1e27810 */ /* 0x000fc80007ffe109 */
[----:B------:R-:W-:-:S05]  /*d050*/  IADD3 R226, -R207, R226, R208 ;  /* 0x000000e2cfe27210 */ /* 0x000fca0007ffe1d0 */
[----:B------:R-:W-:Y:S02]  /*d060*/  IMAD.IADD R227, R227, 0x1, R226 ;  /* 0x00000001e3e37824 */ /* 0x000fe400078e02e2 */
[----:B------:R-:W-:Y:S02]  /*d070*/  VIADD R226, R226, UR51 ;  /* 0x00000033e2e27c36 */ /* 0x000fe40008000000 */
[C---:B--2---:R-:W-:Y:S02]  /*d080*/  IMAD.IADD R217, R229.reuse, 0x1, R227 ;  /* 0x00000001e5d97824 */ /* 0x044fe400078e02e3 */
[----:B------:R-:W-:Y:S01]  /*d090*/  IMAD.IADD R225, R229, 0x1, R226 ;  /* 0x00000001e5e17824 */ /* 0x000fe200078e02e2 */
[----:B---3--:R-:W-:Y:S06]  /*d0a0*/  @P1 BRA `(.L_x_11650) ;  /* 0x0000000000581947 */ /* 0x008fec0003800000 */
        /* <DEDUP_REMOVED lines=12> */
.L_x_11652:
[----:B------:R-:W-:-:S05]  /*d170*/  IMAD.U32 R230, RZ, RZ, UR43 ;  /* 0x0000002bffe67e24 */ /* 0x000fca000f8e00ff */
[----:B------:R-:W-:-:S13]  /*d180*/  ISETP.NE.AND P1, PT, R230, 0x1, PT ;  /* 0x00000001e600780c */ /* 0x000fda0003f25270 */
[----:B------:R-:W2:Y:S02]  /*d190*/  @P1 LDC.64 R202, c[0x0][0x9e8] ;  /* 0x00027a00ffca1b82 */ /* 0x000ea40000000a00 */
[----:B--2---:R-:W-:-:S05]  /*d1a0*/  @P1 IMAD.HI.U32 R202, R229, R202, RZ ;  /* 0x000000cae5ca1227 */ /* 0x004fca00078e00ff */
[----:B------:R-:W-:-:S07]  /*d1b0*/  @P1 SHF.R.U32.HI R229, RZ, R203, R202 ;  /* 0x000000cbffe51219 */ /* 0x000fce00000116ca */
.L_x_11653:
[----:B------:R-:W-:Y:S05]  /*d1c0*/  BSYNC B0 ;  /* 0x0000000000007941 */ /* 0x000fea0003800000 */
.L_x_11651:
[----:B------:R-:W-:-:S04]  /*d1d0*/  IMAD.IADD R202, R9, 0x1, -R209 ;  /* 0x0000000109ca7824 */ /* 0x000fc800078e0ad1 */
[----:B------:R-:W-:-:S05]  /*d1e0*/  IMAD R202, R229, R230, R202 ;  /* 0x000000e6e5ca7224 */ /* 0x000fca00078e02ca */
[----:B------:R-:W-:Y:S02]  /*d1f0*/  VIADDMNMX R225, R202, R230, R225, PT ;  /* 0x000000e6cae17246 */ /* 0x000fe400038001e1 */
[----:B------:R-:W-:-:S07]  /*d200*/  VIMNMX R217, R217, R202, !PT ;  /* 0x000000cad9d97248 */ /* 0x000fce0007fe0100 */
.L_x_11650:
[C---:B------:R-:W-:Y:S01]  /*d210*/  ISETP.GE.AND P1, PT, R9.reuse, 0x1, PT ;  /* 0x000000010900780c */ /* 0x040fe20003f26270 */
[----:B------:R-:W-:Y:S01]  /*d220*/  UISETP.NE.AND UP0, UPT, UR55, URZ, UPT ;  /* 0x0000003f3700728c */ /* 0x000fe2000bf05270 */
[----:B------:R-:W-:Y:S02]  /*d230*/  LOP3.LUT R18, R18, 0xfffbffff, RZ, 0xc0, !PT ;  /* 0xfffbffff12127812 */ /* 0x000fe400078ec0ff */
[----:B------:R-:W-:-:S09]  /*d240*/  ISETP.GE.AND P3, PT, R9, 0x9, PT ;  /* 0x000000090900780c */ /* 0x000fd20003f66270 */
[----:B------:R-:W-:Y:S02]  /*d250*/  @P1 LOP3.LUT R18, R18, 0x40000, RZ, 0xfc, !PT ;  /* 0x0004000012121812 */ /* 0x000fe400078efcff */
[----:B------:R-:W-:Y:S02]  /*d260*/  ISETP.GT.AND P1, PT, R217, RZ, !P1 ;  /* 0x000000ffd900720c */ /* 0x000fe40004f24270 */
[----:B------:R-:W-:Y:S02]  /*d270*/  LOP3.LUT R18, R18, 0xfffffffd, RZ, 0xc0, !PT ;  /* 0xfffffffd12127812 */ /* 0x000fe400078ec0ff */
[----:B------:R-:W-:Y:S02]  /*d280*/  ISETP.LT.OR P2, PT, R225, 0x1, P1 ;  /* 0x00000001e100780c */ /* 0x000fe40000f41670 */
[----:B------:R-:W-:Y:S02]  /*d290*/  ISETP.GE.AND P1, PT, R9, 0x2, PT ;  /* 0x000000020900780c */ /* 0x000fe40003f26270 */
[----:B------:R-:W-:-:S02]  /*d2a0*/  FSEL R152, R152, -INF , !P2 ;  /* 0xff80000098987808 */ /* 0x000fc40005000000 */
[----:B------:R-:W-:Y:S02]  /*d2b0*/  ISETP.GT.AND P2, PT, R217, 0x1, !P1 ;  /* 0x00000001d900780c */ /* 0x000fe40004f44270 */
[----:B------:R-:W-:Y:S02]  /*d2c0*/  @P3 LOP3.LUT R18, R18, 0x2, RZ, 0xfc, !PT ;  /* 0x0000000212123812 */ /* 0x000fe400078efcff */
[----:B------:R-:W-:Y:S02]  /*d2d0*/  ISETP.LT.OR P2, PT, R225, 0x2, P2 ;  /* 0x00000002e100780c */ /* 0x000fe40001741670 */
[----:B------:R-:W-:Y:S02]  /*d2e0*/  LOP3.LUT R18, R18, 0xfffffffb, RZ, 0xc0, !PT ;  /* 0xfffffffb12127812 */ /* 0x000fe400078ec0ff */
[----:B------:R-:W-:Y:S02]  /*d2f0*/  FSEL R153, R153, -INF , !P2 ;  /* 0xff80000099997808 */ /* 0x000fe40005000000 */
[----:B------:R-:W-:-:S02]  /*d300*/  ISETP.GT.AND P2, PT, R217, 0x8, !P3 ;  /* 0x00000008d900780c */ /* 0x000fc40005f44270 */
        /* <DEDUP_REMOVED lines=136> */
.L_x_11656:
[----:B------:R-:W-:-:S05]  /*db90*/  IMAD.U32 R225, RZ, RZ, UR43 ;  /* 0x0000002bffe17e24 */ /* 0x000fca000f8e00ff */
[----:B------:R-:W-:-:S13]  /*dba0*/  ISETP.NE.AND P6, PT, R225, 0x1, PT ;  /* 0x00000001e100780c */ /* 0x000fda0003fc5270 */
[----:B------:R-:W2:Y:S02]  /*dbb0*/  @P6 LDC.64 R156, c[0x0][0x9e8] ;  /* 0x00027a00ff9c6b82 */ /* 0x000ea40000000a00 */
[----:B--2---:R-:W-:-:S05]  /*dbc0*/  @P6 IMAD.HI.U32 R156, R217, R156, RZ ;  /* 0x0000009cd99c6227 */ /* 0x004fca00078e00ff */
[----:B------:R-:W-:-:S07]  /*dbd0*/  @P6 SHF.R.U32.HI R217, RZ, R157, R156 ;  /* 0x0000009dffd96219 */ /* 0x000fce000001169c */
.L_x_11657:
[----:B------:R-:W-:Y:S05]  /*dbe0*/  BSYNC B0 ;  /* 0x0000000000007941 */ /* 0x000fea0003800000 */
.L_x_11655:
[----:B------:R-:W-:-:S04]  /*dbf0*/  IMAD.IADD R9, R9, 0x1, -R209 ;  /* 0x0000000109097824 */ /* 0x000fc800078e0ad1 */
[----:B------:R-:W-:-:S05]  /*dc00*/  IMAD R9, R217, R225, R9 ;  /* 0x000000e1d9097224 */ /* 0x000fca00078e0209 */
[----:B------:R-:W-:Y:S02]  /*dc10*/  VIMNMX R227, R227, R9, !PT ;  /* 0x00000009e3e37248 */ /* 0x000fe40007fe0100 */
[----:B------:R-:W-:-:S07]  /*dc20*/  VIADDMNMX R226, R9, R225, R226, PT ;  /* 0x000000e109e27246 */ /* 0x000fce00038001e2 */
.L_x_11654:
[----:B------:R-:W-:Y:S02]  /*dc30*/  ISETP.GT.AND P1, PT, R227, 0x1, !P1 ;  /* 0x00000001e300780c */ /* 0x000fe40004f24270 */
[----:B------:R-:W-:Y:S02]  /*dc40*/  FMNMX.FTZ R9, R152, R0, !PT ;  /* 0x0000000098097209 */ /* 0x000fe40007810000 */
        /* <DEDUP_REMOVED lines=58> */
[----:B------:R-:W2:Y:S01]  /*dff0*/  SHFL.BFLY PT, R157, R9, 0x2, 0x1f ;  /* 0x0c401f00099d7f89 */ /* 0x000ea200000e0000 */
[----:B------:R-:W-:-:S02]  /*e000*/  LOP3.LUT P6, RZ, R18, 0x20, RZ, 0xc0, !PT ;  /* 0x0000002012ff7812 */ /* 0x000fc400078cc0ff */
[C---:B------:R-:W-:Y:S02]  /*e010*/  ISETP.GT.AND P1, PT, R227.reuse, 0x28, !P1 ;  /* 0x00000028e300780c */ /* 0x040fe40004f24270 */
[----:B------:R-:W-:Y:S02]  /*e020*/  ISETP.GT.AND P2, PT, R227, 0x49, !P2 ;  /* 0x00000049e300780c */ /* 0x000fe40005744270 */
[C---:B------:R-:W-:Y:S02]  /*e030*/  ISETP.LT.OR P1, PT, R226.reuse, 0x29, P1 ;  /* 0x00000029e200780c */ /* 0x040fe40000f21670 */
[----:B------:R-:W-:Y:S02]  /*e040*/  ISETP.LT.OR P2, PT, R226, 0x4a, P2 ;  /* 0x0000004ae200780c */ /* 0x000fe40001741670 */
[----:B------:R-:W-:Y:S02]  /*e050*/  FSEL R174, R174, -INF , !P1 ;  /* 0xff800000aeae7808 */ /* 0x000fe40004800000 */
[----:B------:R-:W-:-:S02]  /*e060*/  LOP3.LUT P1, RZ, R18, 0x1000, RZ, 0xc0, !PT ;  /* 0x0000100012ff7812 */ /* 0x000fc4000782c0ff */
[----:B------:R-:W-:Y:S02]  /*e070*/  FSEL R191, R191, -INF , !P2 ;  /* 0xff800000bfbf7808 */ /* 0x000fe40005000000 */
[C---:B------:R-:W-:Y:S02]  /*e080*/  ISETP.GT.AND P1, PT, R227.reuse, 0x29, !P1 ;  /* 0x00000029e300780c */ /* 0x040fe40004f24270 */
[----:B------:R-:W-:Y:S02]  /*e090*/  LOP3.LUT P2, RZ, R18, 0x40000, RZ, 0xc0, !PT ;  /* 0x0004000012ff7812 */ /* 0x000fe4000784c0ff */
[----:B------:R-:W-:Y:S02]  /*e0a0*/  ISETP.LT.OR P1, PT, R226, 0x2a, P1 ;  /* 0x0000002ae200780c */ /* 0x000fe40000f21670 */
[----:B------:R-:W-:Y:S02]  /*e0b0*/  ISETP.GT.AND P3, PT, R227, 0x50, !P3 ;  /* 0x00000050e300780c */ /* 0x000fe40005f64270 */
[----:B------:R-:W-:-:S02]  /*e0c0*/  FSEL R175, R175, -INF , !P1 ;  /* 0xff800000afaf7808 */ /* 0x000fc40004800000 */
[----:B------:R-:W-:Y:S02]  /*e0d0*/  LOP3.LUT P1, RZ, R18, 0x800, RZ, 0xc0, !PT ;  /* 0x0000080012ff7812 */ /* 0x000fe4000782c0ff */
[----:B--2---:R-:W-:Y:S01]  /*e0e0*/  FMNMX.FTZ R157, R9, R157, !PT ;  /* 0x0000009d099d7209 */ /* 0x004fe20007810000 */
[----:B------:R-:W-:Y:S01]  /*e0f0*/  IMAD.U32 R9, RZ, RZ, UR42 ;  /* 0x0000002aff097e24 */ /* 0x000fe2000f8e00ff */
[C---:B------:R-:W-:Y:S02]  /*e100*/  ISETP.GT.AND P1, PT, R227.reuse, 0x30, !P1 ;  /* 0x00000030e300780c */ /* 0x040fe40004f24270 */
[C---:B------:R-:W-:Y:S02]  /*e110*/  ISETP.LT.OR P3, PT, R226.reuse, 0x51, P3 ;  /* 0x00000051e200780c */ /* 0x040fe40001f61670 */
[----:B------:R-:W-:Y:S02]  /*e120*/  ISETP.LT.OR P1, PT, R226, 0x31, P1 ;  /* 0x00000031e200780c */ /* 0x000fe40000f21670 */
[----:B------:R-:W-:-:S02]  /*e130*/  ISETP.GT.AND P4, PT, R227, 0x51, !P4 ;  /* 0x00000051e300780c */ /* 0x000fc40006784270 */
[----:B------:R-:W-:Y:S02]  /*e140*/  FSEL R156, R178, -INF , !P1 ;  /* 0xff800000b29c7808 */ /* 0x000fe40004800000 */
[----:B------:R-:W-:Y:S01]  /*e150*/  LOP3.LUT P1, RZ, R18, 0x400, RZ, 0xc0, !PT ;  /* 0x0000040012ff7812 */ /* 0x000fe2000782c0ff */
[----:B------:R-:W2:Y:S01]  /*e160*/  SHFL.BFLY PT, R178, R157, 0x1, 0x1f ;  /* 0x0c201f009db27f89 */ /* 0x000ea200000e0000 */
[----:B------:R-:W-:Y:S02]  /*e170*/  FSEL R194, R194, -INF , !P3 ;  /* 0xff800000c2c27808 */ /* 0x000fe40005800000 */
[C---:B------:R-:W-:Y:S02]  /*e180*/  ISETP.GT.AND P1, PT, R227.reuse, 0x31, !P1 ;  /* 0x00000031e300780c */ /* 0x040fe40004f24270 */
[----:B------:R-:W-:Y:S02]  /*e190*/  ISETP.GT.AND P5, PT, R227, 0x58, !P5 ;  /* 0x00000058e300780c */ /* 0x000fe40006fa4270 */
[----:B------:R-:W-:-:S02]  /*e1a0*/  ISETP.LT.OR P1, PT, R226, 0x32, P1 ;  /* 0x00000032e200780c */ /* 0x000fc40000f21670 */
[----:B------:R-:W-:Y:S02]  /*e1b0*/  ISETP.LT.OR P4, PT, R226, 0x52, P4 ;  /* 0x00000052e200780c */ /* 0x000fe40002781670 */
[----:B------:R-:W-:Y:S02]  /*e1c0*/  FSEL R179, R179, -INF , !P1 ;  /* 0xff800000b3b37808 */ /* 0x000fe40004800000 */
[----:B------:R-:W-:Y:S02]  /*e1d0*/  LOP3.LUT P1, RZ, R18, 0x200, RZ, 0xc0, !PT ;  /* 0x0000020012ff7812 */ /* 0x000fe4000782c0ff */
[----:B------:R-:W-:Y:S02]  /*e1e0*/  ISETP.LT.OR P5, PT, R226, 0x59, P5 ;  /* 0x00000059e200780c */ /* 0x000fe40002fa1670 */
[----:B------:R-:W-:Y:S02]  /*e1f0*/  ISETP.GT.AND P1, PT, R227, 0x38, !P1 ;  /* 0x00000038e300780c */ /* 0x000fe40004f24270 */
[----:B------:R-:W-:-:S02]  /*e200*/  FSEL R195, R195, -INF , !P4 ;  /* 0xff800000c3c37808 */ /* 0x000fc40006000000 */
[----:B------:R-:W-:Y:S02]  /*e210*/  ISETP.LT.OR P1, PT, R226, 0x39, P1 ;  /* 0x00000039e200780c */ /* 0x000fe40000f21670 */
[----:B------:R-:W-:Y:S02]  /*e220*/  FSEL R198, R198, -INF , !P5 ;  /* 0xff800000c6c67808 */ /* 0x000fe40006800000 */
[----:B------:R-:W-:Y:S02]  /*e230*/  FSEL R182, R182, -INF , !P1 ;  /* 0xff800000b6b67808 */ /* 0x000fe40004800000 */
[----:B------:R-:W-:Y:S02]  /*e240*/  LOP3.LUT P1, RZ, R18, 0x100, RZ, 0xc0, !PT ;  /* 0x0000010012ff7812 */ /* 0x000fe4000782c0ff */
[----:B--2---:R-:W-:Y:S02]  /*e250*/  FMNMX.FTZ R178, R157, R178, !PT ;  /* 0x000000b29db27209 */ /* 0x004fe40007810000 */
        /* <DEDUP_REMOVED lines=18> */
[----:B------:R-:W-:-:S05]  /*e380*/  FMUL.FTZ R0, R178, R9 ;  /* 0x00000009b2007220 */ /* 0x000fca0000410000 */
[----:B------:R-:W-:Y:S02]  /*e390*/  FSEL R0, R0, RZ, P1 ;  /* 0x000000ff00007208 */ /* 0x000fe40000800000 */
[----:B------:R-:W-:-:S03]  /*e3a0*/  ISETP.GT.AND P1, PT, R227, RZ, !P2 ;  /* 0x000000ffe300720c */ /* 0x000fc60005724270 */
        /* <DEDUP_REMOVED lines=23> */
[-C--:B------:R-:W-:Y:S01]  /*e520*/  FFMA.FTZ R197, R197, R9.reuse, -R0 ;  /* 0x00000009c5c57223 */ /* 0x080fe20000010800 */
[----:B------:R-:W-:Y:S01]  /*e530*/  FMUL.FTZ R0, R157, R9 ;  /* 0x000000099d007220 */ /* 0x000fe20000410000 */
[----:B------:R-:W-:Y:S01]  /*e540*/  MUFU.EX2 R152, R152 ;  /* 0x0000009800987308 */ /* 0x000fe20000000800 */
[----:B------:R-:W-:-:S04]  /*e550*/  ISETP.LT.OR P1, PT, R226, 0x1, P1 ;  /* 0x00000001e200780c */ /* 0x000fc80000f21670 */
[----:B------:R-:W-:Y:S02]  /*e560*/  FSEL R154, R154, -INF , !P1 ;  /* 0xff8000009a9a7808 */ /* 0x000fe40004800000 */
[----:B------:R-:W-:Y:S01]  /*e570*/  ISETP.GT.AND P1, PT, R227, 0x59, !P6 ;  /* 0x00000059e300780c */ /* 0x000fe20007724270 */
[----:B------:R-:W2:Y:S03]  /*e580*/  MUFU.EX2 R0, R0 ;  /* 0x0000000000007308 */ /* 0x000ea60000000800 */
[----:B------:R-:W-:-:S04]  /*e590*/  ISETP.LT.OR P1, PT, R226, 0x5a, P1 ;  /* 0x0000005ae200780c */ /* 0x000fc80000f21670 */
[----:B------:R-:W-:Y:S01]  /*e5a0*/  FSEL R199, R199, -INF , !P1 ;  /* 0xff800000c7c77808 */ /* 0x000fe20004800000 */
[----:B------:R-:W3:Y:S08]  /*e5b0*/  MUFU.EX2 R153, R153 ;  /* 0x0000009900997308 */ /* 0x000ef00000000800 */
        /* <DEDUP_REMOVED lines=11> */
[----:B------:R-:W-:Y:S01]  /*e670*/  FMUL.FTZ R36, R36, R0 ;  /* 0x0000000024247220 */ /* 0x000fe20000410000 */
[----:B------:R-:W-:Y:S01]  /*e680*/  FMNMX.FTZ R153, R154, R8, !PT ;  /* 0x000000089a997209 */ /* 0x000fe20007810000 */
[-C--:B------:R-:W-:Y:S01]  /*e690*/  FMUL.FTZ R37, R37, R0.reuse ;  /* 0x0000000025257220 */ /* 0x080fe20000410000 */
[-C--:B------:R-:W-:Y:S01]  /*e6a0*/  FMUL.FTZ R40, R40, R0.reuse ;  /* 0x0000000028287220 */ /* 0x080fe20000410000 */
[-C--:B------:R-:W-:Y:S01]  /*e6b0*/  FMUL.FTZ R41, R41, R0.reuse ;  /* 0x0000000029297220 */ /* 0x080fe20000410000 */
[----:B------:R-:W-:Y:S01]  /*e6c0*/  FMNMX.FTZ R153, R155, R153, !PT ;  /* 0x000000999b997209 */ /* 0x000fe20007810000 */
[----:B------:R-:W3:Y:S01]  /*e6d0*/  MUFU.EX2 R160, R160 ;  /* 0x000000a000a07308 */ /* 0x000ee20000000800 */
[----:B----4-:R-:W-:Y:S01]  /*e6e0*/  FADD.FTZ R5, R202, R5 ;  /* 0x00000005ca057221 */ /* 0x010fe20000010000 */
[-C--:B------:R-:W-:Y:S01]  /*e6f0*/  FMUL.FTZ R44, R44, R0.reuse ;  /* 0x000000002c2c7220 */ /* 0x080fe20000410000 */
[----:B------:R-:W-:Y:S01]  /*e700*/  FMNMX.FTZ R153, R158, R153, !PT ;  /* 0x000000999e997209 */ /* 0x000fe20007810000 */
[-C--:B------:R-:W-:Y:S01]  /*e710*/  FMUL.FTZ R45, R45, R0.reuse ;  /* 0x000000002d2d7220 */ /* 0x080fe20000410000 */
[-C--:B------:R-:W-:Y:S01]  /*e720*/  FMUL.FTZ R48, R48, R0.reuse ;  /* 0x0000000030307220 */ /* 0x080fe20000410000 */
[-C--:B------:R-:W-:Y:S01]  /*e730*/  FMUL.FTZ R49, R49, R0.reuse ;  /* 0x0000000031317220 */ /* 0x080fe20000410000 */
[----:B------:R-:W-:Y:S01]  /*e740*/  FMNMX.FTZ R153, R159, R153, !PT ;  /* 0x000000999f997209 */ /* 0x000fe20007810000 */
[----:B------:R-:W-:Y:S01]  /*e750*/  MUFU.EX2 R217, R176 ;  /* 0x000000b000d97308 */ /* 0x000fe20000000800 */
        /* <DEDUP_REMOVED lines=8> */
[----:B---3--:R-:W-:Y:S01]  /*e7e0*/  FADD.FTZ R5, R160, R5 ;  /* 0x00000005a0057221 */ /* 0x008fe20000010000 */
[-C--:B------:R-:W-:Y:S01]  /*e7f0*/  FMUL.FTZ R60, R60, R0.reuse ;  /* 0x000000003c3c7220 */ /* 0x080fe20000410000 */
[----:B------:R-:W-:Y:S01]  /*e800*/  FMNMX.FTZ R153, R166, R153, !PT ;  /* 0x00000099a6997209 */ /* 0x000fe20007810000 */
[-C--:B------:R-:W-:Y:S01]  /*e810*/  FMUL.FTZ R61, R61, R0.reuse ;  /* 0x000000003d3d7220 */ /* 0x080fe20000410000 */
[-C--:B------:R-:W-:Y:S01]  /*e820*/  FMUL.FTZ R64, R64, R0.reuse ;  /* 0x0000000040407220 */ /* 0x080fe20000410000 */
[-C--:B------:R-:W-:Y:S01]  /*e830*/  FMUL.FTZ R65, R65, R0.reuse ;  /* 0x0000000041417220 */ /* 0x080fe20000410000 */
[----:B------:R-:W-:Y:S01]  /*e840*/  FMNMX.FTZ R153, R167, R153, !PT ;  /* 0x00000099a7997209 */ /* 0x000fe20007810000 */
[----:B------:R-:W3:Y:S01]  /*e850*/  MUFU.EX2 R164, R164 ;  /* 0x000000a400a47308 */ /* 0x000ee20000000800 */
[-C--:B------:R-:W-:Y:S01]  /*e860*/  FMUL.FTZ R68, R68, R0.reuse ;  /* 0x0000000044447220 */ /* 0x080fe20000410000 */
[-C--:B------:R-:W-:Y:S01]  /*e870*/  FMUL.FTZ R69, R69, R0.reuse ;  /* 0x0000000045457220 */ /* 0x080fe20000410000 */
[----:B------:R-:W-:Y:S01]  /*e880*/  FMNMX.FTZ R153, R170, R153, !PT ;  /* 0x00000099aa997209 */ /* 0x000fe20007810000 */
[-C--:B------:R-:W-:Y:S01]  /*e890*/  FMUL.FTZ R72, R72, R0.reuse ;  /* 0x0000000048487220 */ /* 0x080fe20000410000 */
[-C--:B------:R-:W-:Y:S01]  /*e8a0*/  FMUL.FTZ R73, R73, R0.reuse ;  /* 0x0000000049497220 */ /* 0x080fe20000410000 */
[-C--:B------:R-:W-:Y:S01]  /*e8b0*/  FMUL.FTZ R76, R76, R0.reuse ;  /* 0x000000004c4c7220 */ /* 0x080fe20000410000 */
[----:B------:R-:W-:Y:S01]  /*e8c0*/  FMNMX.FTZ R153, R171, R153, !PT ;  /* 0x00000099ab997209 */ /* 0x000fe20007810000 */
[----:B------:R-:W4:Y:S01]  /*e8d0*/  MUFU.EX2 R165, R165 ;  /* 0x000000a500a57308 */ /* 0x000f220000000800 */
        /* <DEDUP_REMOVED lines=52> */
[----:B------:R-:W-:Y:S01]  /*ec20*/  FADD.FTZ R5, R217, R5 ;  /* 0x00000005d9057221 */ /* 0x000fe20000010000 */
[-C--:B------:R-:W-:Y:S01]  /*ec30*/  FMUL.FTZ R129, R129, R0.reuse ;  /* 0x0000000081817220 */ /* 0x080fe20000410000 */
[----:B------:R-:W-:Y:S01]  /*ec40*/  FMNMX.FTZ R153, R199, R153, !PT ;  /* 0x00000099c7997209 */ /* 0x000fe20007810000 */
[----:B------:R-:W2:Y:S01]  /*ec50*/  MUFU.EX2 R181, R181 ;  /* 0x000000b500b57308 */ /* 0x000ea20000000800 */
[----:B---3--:R-:W-:Y:S01]  /*ec60*/  FADD.FTZ R5, R177, R5 ;  /* 0x00000005b1057221 */ /* 0x008fe20000010000 */
[-C--:B------:R-:W-:Y:S01]  /*ec70*/  FMUL.FTZ R132, R132, R0.reuse ;  /* 0x0000000084847220 */ /* 0x080fe20000410000 */
[-C--:B------:R-:W-:Y:S01]  /*ec80*/  FMUL.FTZ R133, R133, R0.reuse ;  /* 0x0000000085857220 */ /* 0x080fe20000410000 */
[----:B------:R-:W3:Y:S01]  /*ec90*/  SHFL.BFLY PT, R157, R153, 0x2, 0x1f ;  /* 0x0c401f00999d7f89 */ /* 0x000ee200000e0000 */
[-C--:B------:R-:W-:Y:S01]  /*eca0*/  FMUL.FTZ R136, R136, R0.reuse ;  /* 0x0000000088887220 */ /* 0x080fe20000410000 */
[-C--:B------:R-:W-:Y:S01]  /*ecb0*/  FMUL.FTZ R137, R137, R0.reuse ;  /* 0x0000000089897220 */ /* 0x080fe20000410000 */
[-C--:B------:R-:W-:Y:S01]  /*ecc0*/  FMUL.FTZ R140, R140, R0.reuse ;  /* 0x000000008c8c7220 */ /* 0x080fe20000410000 */
[----:B------:R-:W5:Y:S01]  /*ecd0*/  MUFU.EX2 R184, R184 ;  /* 0x000000b800b87308 */ /* 0x000f620000000800 */
[----:B----4-:R-:W-:Y:S01]  /*ece0*/  FADD.FTZ R5, R180, R5 ;  /* 0x00000005b4057221 */ /* 0x010fe20000010000 */
[-C--:B------:R-:W-:Y:S01]  /*ecf0*/  FMUL.FTZ R141, R141, R0.reuse ;  /* 0x000000008d8d7220 */ /* 0x080fe20000410000 */
[-C--:B------:R-:W-:Y:S01]  /*ed00*/  FMUL.FTZ R144, R144, R0.reuse ;  /* 0x0000000090907220 */ /* 0x080fe20000410000 */
[-C--:B------:R-:W-:Y:S01]  /*ed10*/  FMUL.FTZ R145, R145, R0.reuse ;  /* 0x0000000091917220 */ /* 0x080fe20000410000 */
[-C--:B------:R-:W-:Y:S01]  /*ed20*/  FMUL.FTZ R148, R148, R0.reuse ;  /* 0x0000000094947220 */ /* 0x080fe20000410000 */
[----:B------:R-:W-:-:S02]  /*ed30*/  FMUL.FTZ R149, R149, R0 ;  /* 0x0000000095957220 */ /* 0x000fc40000410000 */
[----:B------:R-:W4:Y:S01]  /*ed40*/  MUFU.EX2 R185, R185 ;  /* 0x000000b900b97308 */ /* 0x000f220000000800 */
[----:B--2---:R-:W-:-:S07]  /*ed50*/  FADD.FTZ R5, R181, R5 ;  /* 0x00000005b5057221 */ /* 0x004fce0000010000 */
[----:B------:R-:W2:Y:S01]  /*ed60*/  MUFU.EX2 R188, R188 ;  /* 0x000000bc00bc7308 */ /* 0x000ea20000000800 */
[----:B-----5:R-:W-:Y:S01]  /*ed70*/  FADD.FTZ R5, R184, R5 ;  /* 0x00000005b8057221 */ /* 0x020fe20000010000 */
[----:B---3--:R-:W-:-:S06]  /*ed80*/  FMNMX.FTZ R153, R153, R157, !PT ;  /* 0x0000009d99997209 */ /* 0x008fcc0007810000 */
[----:B------:R-:W3:Y:S01]  /*ed90*/  MUFU.EX2 R189, R189 ;  /* 0x000000bd00bd7308 */ /* 0x000ee20000000800 */
[----:B------:R-:W5:Y:S01]  /*eda0*/  SHFL.BFLY PT, R157, R153, 0x1, 0x1f ;  /* 0x0c201f00999d7f89 */ /* 0x000f6200000e0000 */
[----:B----4-:R-:W-:-:S06]  /*edb0*/  FADD.FTZ R5, R185, R5 ;  /* 0x00000005b9057221 */ /* 0x010fcc0000010000 */
[----:B------:R-:W4:Y:S01]  /*edc0*/  MUFU.EX2 R192, R192 ;  /* 0x000000c000c07308 */ /* 0x000f220000000800 */
[----:B--2---:R-:W-:-:S07]  /*edd0*/  FADD.FTZ R5, R188, R5 ;  /* 0x00000005bc057221 */ /* 0x004fce0000010000 */
[----:B------:R-:W2:Y:S01]  /*ede0*/  MUFU.EX2 R193, R193 ;  /* 0x000000c100c17308 */ /* 0x000ea20000000800 */
[----:B---3--:R-:W-:-:S07]  /*edf0*/  FADD.FTZ R5, R189, R5 ;  /* 0x00000005bd057221 */ /* 0x008fce0000010000 */
[----:B------:R-:W-:Y:S01]  /*ee00*/  MUFU.EX2 R197, R197 ;  /* 0x000000c500c57308 */ /* 0x000fe20000000800 */
[----:B-----5:R-:W-:Y:S01]  /*ee10*/  FMNMX.FTZ R176, R153, R157, !PT ;  /* 0x0000009d99b07209 */ /* 0x020fe20007810000 */
[----:B----4-:R-:W-:-:S03]  /*ee20*/  FADD.FTZ R5, R192, R5 ;  /* 0x00000005c0057221 */ /* 0x010fc60000010000 */
[C---:B------:R-:W-:Y:S01]  /*ee30*/  FSETP.NEU.FTZ.AND P1, PT, R176.reuse, -INF , PT ;  /* 0xff800000b000780b */ /* 0x040fe20003f3d000 */
[----:B------:R-:W-:Y:S01]  /*ee40*/  FMUL.FTZ R226, R176, R9 ;  /* 0x00000009b0e27220 */ /* 0x000fe20000410000 */
[----:B--2---:R-:W-:-:S04]  /*ee50*/  FADD.FTZ R5, R193, R5 ;  /* 0x00000005c1057221 */ /* 0x004fc80000010000 */
[----:B------:R-:W-:-:S05]  /*ee60*/  FSEL R226, R226, RZ, P1 ;  /* 0x000000ffe2e27208 */ /* 0x000fca0000800000 */
[-CC-:B------:R-:W-:Y:S01]  /*ee70*/  FFMA.FTZ R153, R170, R9.reuse, -R226.reuse ;  /* 0x00000009aa997223 */ /* 0x180fe200000108e2 */
[-CC-:B------:R-:W-:Y:S01]  /*ee80*/  FFMA.FTZ R230, R156, R9.reuse, -R226.reuse ;  /* 0x000000099ce67223 */ /* 0x180fe200000108e2 */
[----:B------:R-:W-:Y:S01]  /*ee90*/  F2FP.BF16.F32.PACK_AB R156, R161, R160 ;  /* 0x000000a0a19c723e */ /* 0x000fe200000010ff */
        /* <DEDUP_REMOVED lines=10> */
[----:B--2---:R-:W-:Y:S01]  /*ef40*/  FSEL R153, R176, RZ, P1 ;  /* 0x000000ffb0997208 */ /* 0x004fe20000800000 */
[-CC-:B------:R-:W-:Y:S01]  /*ef50*/  FFMA.FTZ R171, R171, R9.reuse, -R226.reuse ;  /* 0x00000009abab7223 */ /* 0x180fe200000108e2 */
[-CC-:B------:R-:W-:Y:S01]  /*ef60*/  FFMA.FTZ R155, R174, R9.reuse, -R226.reuse ;  /* 0x00000009ae9b7223 */ /* 0x180fe200000108e2 */
[-C--:B------:R-:W-:Y:S01]  /*ef70*/  FFMA.FTZ R175, R175, R9.reuse, -R226 ;  /* 0x00000009afaf7223 */ /* 0x080fe200000108e2 */
[----:B------:R-:W-:Y:S01]  /*ef80*/  F2FP.BF16.F32.PACK_AB R158, R165, R164 ;  /* 0x000000a4a59e723e */ /* 0x000fe200000010ff */
[----:B------:R-:W-:Y:S01]  /*ef90*/  FADD.FTZ R8, -R153, R8 ;  /* 0x0000000899087221 */ /* 0x000fe20000010100 */
[-CC-:B------:R-:W-:Y:S01]  /*efa0*/  FFMA.FTZ R179, R179, R9.reuse, -R226.reuse ;  /* 0x00000009b3b37223 */ /* 0x180fe200000108e2 */
[----:B------:R-:W2:Y:S01]  /*efb0*/  MUFU.EX2 R157, R157 ;  /* 0x0000009d009d7308 */ /* 0x000ea20000000800 */
[-CC-:B------:R-:W-:Y:S01]  /*efc0*/  FFMA.FTZ R182, R182, R9.reuse, -R226.reuse ;  /* 0x00000009b6b67223 */ /* 0x180fe200000108e2 */
[-C--:B------:R-:W-:Y:S01]  /*efd0*/  FMUL.FTZ R8, R8, R9.reuse ;  /* 0x0000000908087220 */ /* 0x080fe20000410000 */
[-CC-:B------:R-:W-:Y:S01]  /*efe0*/  FFMA.FTZ R183, R183, R9.reuse, -R226.reuse ;  /* 0x00000009b7b77223 */ /* 0x180fe200000108e2 */
[-CC-:B------:R-:W-:Y:S01]  /*eff0*/  FFMA.FTZ R186, R186, R9.reuse, -R226.reuse ;  /* 0x00000009baba7223 */ /* 0x180fe200000108e2 */
[-CC-:B------:R-:W-:Y:S01]  /*f000*/  FFMA.FTZ R187, R187, R9.reuse, -R226.reuse ;  /* 0x00000009bbbb7223 */ /* 0x180fe200000108e2 */
[----:B------:R-:W-:Y:S01]  /*f010*/  F2FP.BF16.F32.PACK_AB R160, R169, R168 ;  /* 0x000000a8a9a0723e */ /* 0x000fe200000010ff */
[-CC-:B------:R-:W-:Y:S01]  /*f020*/  FFMA.FTZ R190, R190, R9.reuse, -R226.reuse ;  /* 0x00000009bebe7223 */ /* 0x180fe200000108e2 */
[----:B------:R-:W3:Y:S01]  /*f030*/  MUFU.EX2 R8, R8 ;  /* 0x0000000800087308 */ /* 0x000ee20000000800 */
[-CC-:B------:R-:W-:Y:S01]  /*f040*/  FFMA.FTZ R191, R191, R9.reuse, -R226.reuse ;  /* 0x00000009bfbf7223 */ /* 0x180fe200000108e2 */
[-CC-:B------:R-:W-:Y:S01]  /*f050*/  FFMA.FTZ R194, R194, R9.reuse, -R226.reuse ;  /* 0x00000009c2c27223 */ /* 0x180fe200000108e2 */
[-CC-:B------:R-:W-:Y:S01]  /*f060*/  FFMA.FTZ R195, R195, R9.reuse, -R226.reuse ;  /* 0x00000009c3c37223 */ /* 0x180fe200000108e2 */
[----:B------:R-:W-:Y:S01]  /*f070*/  F2FP.BF16.F32.PACK_AB R162, R173, R172 ;  /* 0x000000acada2723e */ /* 0x000fe200000010ff */
[-CC-:B------:R-:W-:Y:S01]  /*f080*/  FFMA.FTZ R198, R198, R9.reuse, -R226.reuse ;  /* 0x00000009c6c67223 */ /* 0x180fe200000108e2 */
[----:B------:R-:W-:Y:S01]  /*f090*/  FFMA.FTZ R199, R199, R9, -R226 ;  /* 0x00000009c7c77223 */ /* 0x000fe200000108e2 */
[----:B------:R-:W-:Y:S01]  /*f0a0*/  IMAD.U32 R226, RZ, RZ, UR54 ;  /* 0x00000036ffe27e24 */ /* 0x000fe2000f8e00ff */
[----:B------:R-:W4:Y:S01]  /*f0b0*/  MUFU.EX2 R228, R228 ;  /* 0x000000e400e47308 */ /* 0x000f220000000800 */
[----:B--2---:R-:W-:-:S02]  /*f0c0*/  F2FP.BF16.F32.PACK_AB R153, R157, R229 ;  /* 0x000000e59d99723e */ /* 0x004fc400000010ff */
[----:B------:R-:W-:Y:S02]  /*f0d0*/  F2FP.BF16.F32.PACK_AB R154, R203, R202 ;  /* 0x000000cacb9a723e */ /* 0x000fe400000010ff */
[----:B------:R-:W-:Y:S02]  /*f0e0*/  ISETP.NE.AND P2, PT, R226, 0x3, PT ;  /* 0x00000003e200780c */ /* 0x000fe40003f45270 */
[----:B------:R-:W-:Y:S01]  /*f0f0*/  F2FP.BF16.F32.PACK_AB R164, R177, R217 ;  /* 0x000000d9b1a4723e */ /* 0x000fe200000010ff */
[----:B------:R-:W2:Y:S01]  /*f100*/  MUFU.EX2 R159, R159 ;  /* 0x0000009f009f7308 */ /* 0x000ea20000000800 */
[----:B---3--:R-:W-:Y:S01]  /*f110*/  FFMA.FTZ R3, R8, R3, R229 ;  /* 0x0000000308037223 */ /* 0x008fe200000100e5 */
[----:B------:R-:W-:Y:S01]  /*f120*/  F2FP.BF16.F32.PACK_AB R166, R181, R180 ;  /* 0x000000b4b5a6723e */ /* 0x000fe200000010ff */
[----:B------:R-:W-:Y:S01]  /*f130*/  FMUL.FTZ R26, R26, R8 ;  /* 0x000000081a1a7220 */ /* 0x000fe20000410000 */
[----:B------:R-:W-:Y:S01]  /*f140*/  F2FP.BF16.F32.PACK_AB R168, R185, R184 ;  /* 0x000000b8b9a8723e */ /* 0x000fe200000010ff */
[----:B------:R-:W-:Y:S01]  /*f150*/  FADD.FTZ R3, R157, R3 ;  /* 0x000000039d037221 */ /* 0x000fe20000010000 */
[----:B------:R-:W-:Y:S01]  /*f160*/  F2FP.BF16.F32.PACK_AB R170, R189, R188 ;  /* 0x000000bcbdaa723e */ /* 0x000fe200000010ff */
[----:B------:R-:W-:Y:S01]  /*f170*/  FMUL.FTZ R27, R27, R8 ;  /* 0x000000081b1b7220 */ /* 0x000fe20000410000 */
[----:B------:R-:W3:Y:S01]  /*f180*/  MUFU.EX2 R227, R227 ;  /* 0x000000e300e37308 */ /* 0x000ee20000000800 */
[----:B----4-:R-:W-:Y:S01]  /*f190*/  FADD.FTZ R3, R228, R3 ;  /* 0x00000003e4037221 */ /* 0x010fe20000010000 */
[----:B------:R-:W-:Y:S01]  /*f1a0*/  F2FP.BF16.F32.PACK_AB R172, R193, R192 ;  /* 0x000000c0c1ac723e */ /* 0x000fe200000010ff */
        /* <DEDUP_REMOVED lines=37> */
[----:B------:R2:W5:Y:S01]  /*f400*/  MUFU.EX2 R165, R155 ;  /* 0x0000009b00a57308 */ /* 0x0005620000000800 */
[----:B---3--:R-:W-:Y:S01]  /*f410*/  FADD.FTZ R3, R167, R3 ;  /* 0x00000003a7037221 */ /* 0x008fe20000010000 */
[-C--:B------:R-:W-:Y:S01]  /*f420*/  FMUL.FTZ R86, R86, R8.reuse ;  /* 0x0000000856567220 */ /* 0x080fe20000410000 */
[-C--:B------:R-:W-:Y:S01]  /*f430*/  FMUL.FTZ R87, R87, R8.reuse ;  /* 0x0000000857577220 */ /* 0x080fe20000410000 */
[-C--:B------:R-:W-:Y:S01]  /*f440*/  FMUL.FTZ R90, R90, R8.reuse ;  /* 0x000000085a5a7220 */ /* 0x080fe20000410000 */
[----:B------:R-:W-:Y:S01]  /*f450*/  FADD.FTZ R3, R161, R3 ;  /* 0x00000003a1037221 */ /* 0x000fe20000010000 */
[-C--:B------:R-:W-:Y:S01]  /*f460*/  FMUL.FTZ R91, R91, R8.reuse ;  /* 0x000000085b5b7220 */ /* 0x080fe20000410000 */
[----:B------:R-:W-:Y:S01]  /*f470*/  FMUL.FTZ R94, R94, R8 ;  /* 0x000000085e5e7220 */ /* 0x000fe20000410000 */
[----:B------:R-:W3:Y:S01]  /*f480*/  MUFU.EX2 R175, R175 ;  /* 0x000000af00af7308 */ /* 0x000ee20000000800 */
[----:B----4-:R-:W-:Y:S01]  /*f490*/  FADD.FTZ R3, R171, R3 ;  /* 0x00000003ab037221 */ /* 0x010fe20000010000 */
[----:B--2---:R-:W-:Y:S01]  /*f4a0*/  F2FP.BF16.F32.PACK_AB R155, R159, R228 ;  /* 0x000000e49f9b723e */ /* 0x004fe200000010ff */
[-C--:B------:R-:W-:Y:S01]  /*f4b0*/  FMUL.FTZ R95, R95, R8.reuse ;  /* 0x000000085f5f7220 */ /* 0x080fe20000410000 */
[----:B------:R-:W-:Y:S01]  /*f4c0*/  F2FP.BF16.F32.PACK_AB R159, R167, R225 ;  /* 0x000000e1a79f723e */ /* 0x000fe200000010ff */
[-C--:B------:R-:W-:Y:S01]  /*f4d0*/  FMUL.FTZ R98, R98, R8.reuse ;  /* 0x0000000862627220 */ /* 0x080fe20000410000 */
[----:B------:R-:W-:Y:S01]  /*f4e0*/  F2FP.BF16.F32.PACK_AB R161, R171, R161 ;  /* 0x000000a1aba1723e */ /* 0x000fe200000010ff */
[-C--:B------:R-:W-:Y:S01]  /*f4f0*/  FMUL.FTZ R99, R99, R8.reuse ;  /* 0x0000000863637220 */ /* 0x080fe20000410000 */
[----:B------:R-:W2:Y:S01]  /*f500*/  MUFU.EX2 R230, R230 ;  /* 0x000000e600e67308 */ /* 0x000ea20000000800 */
        /* <DEDUP_REMOVED lines=32> */
[----:B---3--:R-:W-:Y:S01]  /*f710*/  FADD.FTZ R3, R182, R3 ;  /* 0x00000003b6037221 */ /* 0x008fe20000010000 */
        /* <DEDUP_REMOVED lines=8> */
[----:B----4-:R-:W-:-:S07]  /*f7a0*/  FADD.FTZ R3, R169, R3 ;  /* 0x00000003a9037221 */ /* 0x010fce0000010000 */
[----:B------:R-:W4:Y:S01]  /*f7b0*/  MUFU.EX2 R191, R191 ;  /* 0x000000bf00bf7308 */ /* 0x000f220000000800 */
[C---:B---3--:R-:W-:Y:S01]  /*f7c0*/  FADD.FTZ R3, R187.reuse, R3 ;  /* 0x00000003bb037221 */ /* 0x048fe20000010000 */
[----:B------:R-:W-:-:S06]  /*f7d0*/  F2FP.BF16.F32.PACK_AB R169, R187, R169 ;  /* 0x000000a9bba9723e */ /* 0x000fcc00000010ff */
[----:B------:R-:W3:Y:S01]  /*f7e0*/  MUFU.EX2 R173, R194 ;  /* 0x000000c200ad7308 */ /* 0x000ee20000000800 */
[----:B--2---:R-:W-:-:S07]  /*f7f0*/  FADD.FTZ R3, R190, R3 ;  /* 0x00000003be037221 */ /* 0x004fce0000010000 */
[----:B------:R-:W2:Y:S01]  /*f800*/  MUFU.EX2 R195, R195 ;  /* 0x000000c300c37308 */ /* 0x000ea20000000800 */
[C---:B----4-:R-:W-:Y:S01]  /*f810*/  FADD.FTZ R3, R191.reuse, R3 ;  /* 0x00000003bf037221 */ /* 0x050fe20000010000 */
[----:B------:R-:W-:-:S06]  /*f820*/  F2FP.BF16.F32.PACK_AB R171, R191, R190 ;  /* 0x000000bebfab723e */ /* 0x000fcc00000010ff */
[----:B------:R-:W4:Y:S01]  /*f830*/  MUFU.EX2 R174, R196 ;  /* 0x000000c400ae7308 */ /* 0x000f220000000800 */
[----:B---3--:R-:W-:-:S07]  /*f840*/  FADD.FTZ R3, R173, R3 ;  /* 0x00000003ad037221 */ /* 0x008fce0000010000 */
[----:B------:R-:W3:Y:S01]  /*f850*/  MUFU.EX2 R198, R198 ;  /* 0x000000c600c67308 */ /* 0x000ee20000000800 */
[C---:B--2---:R-:W-:Y:S01]  /*f860*/  FADD.FTZ R3, R195.reuse, R3 ;  /* 0x00000003c3037221 */ /* 0x044fe20000010000 */
[----:B------:R-:W-:-:S06]  /*f870*/  F2FP.BF16.F32.PACK_AB R173, R195, R173 ;  /* 0x000000adc3ad723e */ /* 0x000fcc00000010ff */
[----:B------:R-:W2:Y:S01]  /*f880*/  MUFU.EX2 R199, R199 ;  /* 0x000000c700c77308 */ /* 0x000ea20000000800 */
[----:B----4-:R-:W-:Y:S01]  /*f890*/  FADD.FTZ R5, R174, R5 ;  /* 0x00000005ae057221 */ /* 0x010fe20000010000 */
[----:B------:R-:W-:-:S03]  /*f8a0*/  F2FP.BF16.F32.PACK_AB R174, R197, R174 ;  /* 0x000000aec5ae723e */ /* 0x000fc600000010ff */
[----:B------:R-:W-:Y:S01]  /*f8b0*/  FADD.FTZ R5, R197, R5 ;  /* 0x00000005c5057221 */ /* 0x000fe20000010000 */
[----:B---3--:R-:W-:-:S04]  /*f8c0*/  FADD.FTZ R3, R198, R3 ;  /* 0x00000003c6037221 */ /* 0x008fc80000010000 */
[C---:B--2---:R-:W-:Y:S01]  /*f8d0*/  FADD.FTZ R3, R199.reuse, R3 ;  /* 0x00000003c7037221 */ /* 0x044fe20000010000 */
[----:B------:R-:W-:Y:S01]  /*f8e0*/  F2FP.BF16.F32.PACK_AB R175, R199, R198 ;  /* 0x000000c6c7af723e */ /* 0x000fe200000010ff */
[----:B------:R-:W-:Y:S06]  /*f8f0*/  @!P2 BRA `(.L_x_11658) ;  /* 0x000000000004a947 */ /* 0x000fec0003800000 */
[----:B------:R-:W-:Y:S01]  /*f900*/  BPT.TRAP 0x1 ;  /* 0x000000040000795c */ /* 0x000fe20000300000 */
.L_x_11658:
[----:B------:R2:W3:Y:S01]  /*f910*/  SYNCS.PHASECHK.TRANS64.TRYWAIT P1, [R200+URZ+0x22850], R201 ;  /* 0x022850c9c80075a7 */ /* 0x0004e2000802017f */
[----:B------:R-:W-:Y:S05]  /*f920*/  @!P2 BRA `(.L_x_11659) ;  /* 0x000000000004a947 */ /* 0x000fea0003800000 */
[----:B------:R-:W-:Y:S01]  /*f930*/  BPT.TRAP 0x1 ;  /* 0x000000040000795c */ /* 0x000fe20000300000 */
.L_x_11659:
[----:B------:R-:W-:Y:S04]  /*f940*/  BSSY B0, `(.L_x_11660) ;  /* 0x0000004000007945 */ /* 0x000fe80003800000 */
[----:B---3--:R-:W-:Y:S05]  /*f950*/  @P1 BRA `(.L_x_11661) ;  /* 0x0000000000081947 */ /* 0x008fea0003800000 */
[----:B------:R-:W3:Y:S02]  /*f960*/  SYNCS.PHASECHK.TRANS64.TRYWAIT P1, [R200+URZ+0x22850], R201 ;  /* 0x022850c9c80075a7 */ /* 0x000ee4000802017f */
[----:B---3--:R-:W-:Y:S05]  /*f970*/  @!P1 BRA `(.L_x_11662) ;  /* 0x0000014c00389947 */ /* 0x008fea0003800000 */
.L_x_11661:
[----:B------:R-:W-:Y:S05]  /*f980*/  BSYNC B0 ;  /* 0x0000000000007941 */ /* 0x000fea0003800000 */
.L_x_11660:
[----:B------:R-:W4:Y:S01]  /*f990*/  S2R R0, SR_TID.X ;  /* 0x0000000000007919 */ /* 0x000f220000002100 */
[----:B------:R-:W-:Y:S05]  /*f9a0*/  WARPSYNC.ALL ;  /* 0x0000000000007948 */ /* 0x000fea0003800000 */
[----:B------:R-:W-:Y:S01]  /*f9b0*/  IMAD.MOV.U32 R180, RZ, RZ, 0xc00 ;  /* 0x00000c00ffb47424 */ /* 0x000fe200078e00ff */
[----:B------:R-:W-:Y:S01]  /*f9c0*/  ISETP.GT.AND P1, PT, R4, R216, PT ;  /* 0x000000d80400720c */ /* 0x000fe20003f24270 */
[----:B------:R-:W-:Y:S02]  /*f9d0*/  IMAD.MOV.U32 R181, RZ, RZ, 0x40000040 ;  /* 0x40000040ffb57424 */ /* 0x000fe400078e00ff */
[----:B------:R-:W-:-:S02]  /*f9e0*/  IMAD R180, R2, R180, UR53 ;  /* 0x0000003502b47e24 */ /* 0x000fc4000f8e02b4 */
[----:B0123--:R-:W-:Y:S01]  /*f9f0*/  @!P0 VIADD R200, R200, 0x22860 ;  /* 0x00022860c8c88836 */ /* 0x00ffe20000000000 */
[----:B------:R-:W-:Y:S01]  /*fa00*/  R2UR UR7, R181 ;  /* 0x00000000b50772ca */ /* 0x000fe200000e0000 */
[----:B------:R-:W-:Y:S01]  /*fa10*/  IMAD.MOV.U32 R181, RZ, RZ, 0x40000040 ;  /* 0x40000040ffb57424 */ /* 0x000fe200078e00ff */
[----:B------:R-:W-:Y:S01]  /*fa20*/  R2UR UR6, R180 ;  /* 0x00000000b40672ca */ /* 0x000fe200000e0000 */
[----:B------:R-:W-:Y:S01]  /*fa30*/  VIADD R4, R4, 0xffffffff ;  /* 0xffffffff04047836 */ /* 0x000fe20000000000 */
[----:B------:R-:W-:Y:S01]  /*fa40*/  @!P0 PRMT R200, RZ, 0x654, R200 ;  /* 0x00000654ffc88816 */ /* 0x000fe200000000c8 */
[----:B------:R-:W-:Y:S01]  /*fa50*/  IMAD.MOV.U32 R8, RZ, RZ, R176 ;  /* 0x000000ffff087224 */ /* 0x000fe200078e00b0 */
[----:B----4-:R-:W-:-:S05]  /*fa60*/  SHF.R.U32.HI R0, RZ, 0x7, R0 ;  /* 0x00000007ff007819 */ /* 0x010fca0000011600 */
[----:B------:R-:W-:-:S05]  /*fa70*/  VIADD R0, R0, 0x8 ;  /* 0x0000000800007836 */ /* 0x000fca0000000000 */
[----:B------:R0:W-:Y:S02]  /*fa80*/  BAR.SYNC.DEFER_BLOCKING R0, 0x100 ;  /* 0x000400000000751d */ /* 0x0001e40000010000 */
[----:B0-----:R-:W-:-:S04]  /*fa90*/  IMAD.MOV.U32 R0, RZ, RZ, R178 ;  /* 0x000000ffff007224 */ /* 0x001fc800078e00b2 */
[----:B------:R-:W-:-:S06]  /*faa0*/  WARPGROUP.ARRIVE ;  /* 0x00000000000079c5 */ /* 0x000fcc0000000000 */
        /* <DEDUP_REMOVED lines=42> */
[----:B------:R-:W-:Y:S02]  /*fd50*/  IMAD.MOV.U32 R8, RZ, RZ, R176 ;  /* 0x000000ffff087224 */ /* 0x000fe400078e00b0 */
[----:B------:R-:W-:-:S07]  /*fd60*/  IMAD.MOV.U32 R0, RZ, RZ, R178 ;  /* 0x000000ffff007224 */ /* 0x000fce00078e00b2 */
.L_x_11645:
[----:B------:R-:W1:Y:S01]  /*fd70*/  LDC R152, c[0x0][0x448] ;  /* 0x00011200ff987b82 */ /* 0x000e620000000800 */
[----:B------:R-:W-:Y:S01]  /*fd80*/  VIADD R153, R213, 0x7f ;  /* 0x0000007fd5997836 */ /* 0x000fe20000000000 */
[----:B------:R-:W-:-:S06]  /*fd90*/  LOP3.LUT R18, R18, 0xffefffff, RZ, 0xc0, !PT ;  /* 0xffefffff12127812 */ /* 0x000fcc00078ec0ff */
[----:B------:R-:W2:Y:S01]  /*fda0*/  LDC R230, c[0x0][0x9e4] ;  /* 0x00027900ffe67b82 */ /* 0x000ea20000000800 */
[----:B-1----:R-:W-:-:S13]  /*fdb0*/  ISETP.NE.AND P1, PT, R152, 0x1, PT ;  /* 0x000000019800780c */ /* 0x002fda0003f25270 */
[----:B------:R-:W1:Y:S01]  /*fdc0*/  @P1 LDC R154, c[0x0][0x44c] ;  /* 0x00011300ff9a1b82 */ /* 0x000e620000000800 */
[----:B------:R-:W-:-:S04]  /*fdd0*/  @P1 LOP3.LUT R18, R18, 0x100000, RZ, 0xfc, !PT ;  /* 0x0010000012121812 */ /* 0x000fc800078efcff */
[----:B------:R-:W-:-:S03]  /*fde0*/  LOP3.LUT R18, R18, 0xffdfffff, RZ, 0xc0, !PT ;  /* 0xffdfffff12127812 */ /* 0x000fc600078ec0ff */
[----:B------:R-:W3:Y:S01]  /*fdf0*/  @P1 LDC R152, c[0x0][0x450] ;  /* 0x00011400ff981b82 */ /* 0x000ee20000000800 */
[----:B-1----:R-:W-:-:S05]  /*fe00*/  @P1 IMAD.HI.U32 R154, R153, R154, RZ ;  /* 0x0000009a999a1227 */ /* 0x002fca00078e00ff */
[----:B---3--:R-:W-:Y:S02]  /*fe10*/  @P1 SHF.R.U32.HI R153, RZ, R152, R154 ;  /* 0x00000098ff991219 */ /* 0x008fe4000001169a */
[----:B--2---:R-:W-:Y:S02]  /*fe20*/  ISETP.GE.AND P1, PT, R230, 0x1, PT ;  /* 0x00000001e600780c */ /* 0x004fe40003f26270 */
[----:B------:R-:W-:-:S05]  /*fe30*/  IADD3 R154, R208, 0x1, -R207 ;  /* 0x00000001d09a7810 */ /* 0x000fca0007ffe8cf */
[----:B------:R-:W-:-:S04]  /*fe40*/  IMAD.IADD R154, R154, 0x1, R153 ;  /* 0x000000019a9a7824 */ /* 0x000fc800078e0299 */
[----:B------:R-:W-:Y:S02]  /*fe50*/  IMAD.IADD R11, R154, 0x1, -R11 ;  /* 0x000000019a0b7824 */ /* 0x000fe400078e0a0b */
[----:B------:R-:W-:Y:S01]  /*fe60*/  @P1 LOP3.LUT R18, R18, 0x200000, RZ, 0xfc, !PT ;  /* 0x0020000012121812 */ /* 0x000fe200078efcff */
        /* <DEDUP_REMOVED lines=11> */
.L_x_11666:
[----:B------:R-:W-:-:S13]  /*ff20*/  ISETP.NE.AND P1, PT, R230, 0x1, PT ;  /* 0x00000001e600780c */ /* 0x000fda0003f25270 */
[----:B------:R-:W1:Y:S02]  /*ff30*/  @P1 LDC.64 R152, c[0x0][0x9e8] ;  /* 0x00027a00ff981b82 */ /* 0x000e640000000a00 */
[----:B-1----:R-:W-:-:S05]  /*ff40*/  @P1 IMAD.HI.U32 R152, R154, R152, RZ ;  /* 0x000000989a981227 */ /* 0x002fca00078e00ff */
[----:B------:R-:W-:-:S07]  /*ff50*/  @P1 SHF.R.U32.HI R154, RZ, R153, R152 ;  /* 0x00000099ff9a1219 */ /* 0x000fce0000011698 */
.L_x_11667:
[----:B------:R-:W-:Y:S05]  /*ff60*/  BSYNC B0 ;  /* 0x0000000000007941 */ /* 0x000fea0003800000 */
.L_x_11665:
[----:B------:R-:W-:-:S05]  /*ff70*/  IMAD R154, R154, R230, RZ ;  /* 0x000000e69a9a7224 */ /* 0x000fca00078e02ff */
[----:B------:R-:W-:-:S07]  /*ff80*/  VIMNMX R11, R11, R154, !PT ;  /* 0x0000009a0b0b7248 */ /* 0x000fce0007fe0100 */
.L_x_11664:
[----:B------:R-:W-:-:S04]  /*ff90*/  VIADD R11, R11, 0x5f ;  /* 0x0000005f0b0b7836 */ /* 0x000fc80000000000 */
[----:B------:R-:W-:-:S05]  /*ffa0*/  IMAD.HI R11, R11, 0x2aaaaaab, RZ ;  /* 0x2aaaaaab0b0b7827 */ /* 0x000fca00078e02ff */
[----:B------:R-:W-:-:S04]  /*ffb0*/  SHF.R.U32.HI R152, RZ, 0x1f, R11 ;  /* 0x0000001fff987819 */ /* 0x000fc8000001160b */
[----:B------:R-:W-:-:S04]  /*ffc0*/  LEA.HI.SX32 R11, R11, R152, 0x1c ;  /* 0x000000980b0b7211 */ /* 0x000fc800078fe2ff */
[----:B------:R-:W-:-:S04]  /*ffd0*/  VIMNMX R11, R219, R11, !PT ;  /* 0x0000000bdb0b7248 */ /* 0x000fc80007fe0100 */
[----:B------:R-:W-:-:S13]  /*ffe0*/  ISETP.GE.AND P1, PT, R4, R11, PT ;  /* 0x0000000b0400720c */ /* 0x000fda0003f26270 */
[----:B------:R-:W-:Y:S05]  /*fff0*/  @!P1 BRA `(.L_x_11668) ;  /* 0x0000001c00d09947 */ /* 0x000fea0003800000 */
[----:B------:R-:W-:Y:S02]  /*10000*/  IMAD.MOV.U32 R201, RZ, RZ, R8 ;  /* 0x000000ffffc97224 */ /* 0x000fe400078e0008 */
[----:B0-----:R-:W-:Y:S02]  /*10010*/  IMAD.MOV.U32 R200, RZ, RZ, R0 ;  /* 0x000000ffffc87224 */ /* 0x001fe400078e0000 */
[----:B------:R-:W-:-:S07]  /*10020*/  IMAD.MOV.U32 R217, RZ, RZ, R4 ;  /* 0x000000ffffd97224 */ /* 0x000fce00078e0004 */
.L_x_11678:
[----:B0-----:R-:W-:Y:S01]  /*10030*/  IMAD.U32 R4, RZ, RZ, UR54 ;  /* 0x00000036ff047e24 */ /* 0x001fe2000f8e00ff */
[----:B------:R-:W-:Y:S05]  /*10040*/  YIELD ;  /* 0x0000000000007946 */ /* 0x000fea0003800000 */
[----:B------:R-:W-:Y:S01]  /*10050*/  ISETP.NE.AND P3, PT, R4, 0x3, PT ;  /* 0x000000030400780c */ /* 0x000fe20003f65270 */
[----:B------:R-:W-:Y:S02]  /*10060*/  VIADD R2, R2, 0x1 ;  /* 0x0000000102027836 */ /* 0x000fe40000000000 */
[----:B------:R-:W-:Y:S02]  /*10070*/  IMAD.MOV.U32 R0, RZ, RZ, R217 ;  /* 0x000000ffff007224 */ /* 0x000fe400078e00d9 */
[----:B------:R-:W-:Y:S01]  /*10080*/  VIADD R217, R217, 0xffffffff ;  /* 0xffffffffd9d97836 */ /* 0x000fe20000000000 */
[----:B------:R-:W-:-:S02]  /*10090*/  ISETP.NE.AND P2, PT, R2, 0x2, PT ;  /* 0x000000020200780c */ /* 0x000fc40003f45270 */
[----:B------:R-:W-:Y:S02]  /*100a0*/  ISETP.GT.AND P1, PT, R0, R11, PT ;  /* 0x0000000b0000720c */ /* 0x000fe40003f24270 */
[----:B------:R-:W-:Y:S02]  /*100b0*/  SEL R0, RZ, 0x1, P2 ;  /* 0x00000001ff007807 */ /* 0x000fe40001000000 */
[----:B------:R-:W-:Y:S02]  /*100c0*/  SEL R2, R2, RZ, P2 ;  /* 0x000000ff02027207 */ /* 0x000fe40001000000 */
[----:B------:R-:W-:Y:S01]  /*100d0*/  LOP3.LUT R206, R206, R0, RZ, 0x3c, !PT ;  /* 0x00000000cece7212 */ /* 0x000fe200078e3cff */
[----:B------:R-:W-:Y:S06]  /*100e0*/  @!P3 BRA `(.L_x_11669) ;  /* 0x000000000004b947 */ /* 0x000fec0003800000 */
[----:B------:R-:W-:Y:S01]  /*100f0*/  BPT.TRAP 0x1 ;  /* 0x000000040000795c */ /* 0x000fe20000300000 */
.L_x_11669:
[----:B------:R-:W-:Y:S01]  /*10100*/  IMAD R4, R2, 0x8, R19 ;  /* 0x0000000802047824 */ /* 0x000fe200078e0213 */
[----:B------:R-:W-:-:S04]  /*10110*/  SHF.L.U32 R216, R206, 0x1f, RZ ;  /* 0x0000001fced87819 */ /* 0x000fc800000006ff */
[----:B------:R0:W1:Y:S01]  /*10120*/  SYNCS.PHASECHK.TRANS64.TRYWAIT P2, [R4+URZ+0x22830], R216 ;  /* 0x022830d8040075a7 */ /* 0x000062000804017f */
[----:B------:R-:W-:Y:S05]  /*10130*/  @!P3 BRA `(.L_x_11670) ;  /* 0x000000000004b947 */ /* 0x000fea0003800000 */
[----:B------:R-:W-:Y:S01]  /*10140*/  BPT.TRAP 0x1 ;  /* 0x000000040000795c */ /* 0x000fe20000300000 */
.L_x_11670:
[----:B------:R-:W-:Y:S02]  /*10150*/  IMAD R154, R2, 0x300, R214 ;  /* 0x00000300029a7824 */ /* 0x000fe400078e02d6 */
[----:B------:R-:W-:Y:S01]  /*10160*/  IMAD.MOV.U32 R155, RZ, RZ, 0x40000040 ;  /* 0x40000040ff9b7424 */ /* 0x000fe200078e00ff */
[----:B-1----:R-:W-:Y:S06]  /*10170*/  @P2 BRA `(.L_x_11671) ;  /* 0x0000000000082947 */ /* 0x002fec0003800000 */
[----:B------:R-:W1:Y:S02]  /*10180*/  SYNCS.PHASECHK.TRANS64.TRYWAIT P2, [R4+URZ+0x22830], R216 ;  /* 0x022830d8040075a7 */ /* 0x000e64000804017f */
[----:B-1----:R-:W-:Y:S05]  /*10190*/  @!P2 BRA `(.L_x_11672) ;  /* 0x000001440044a947 */ /* 0x002fea0003800000 */
.L_x_11671:
        /* <DEDUP_REMOVED lines=14> */
[----:B------:R-:W2:Y:S01]  /*10280*/  S2R R225, SR_TID.X ;  /* 0x0000000000e17919 */ /* 0x000ea20000002100 */
[----:B------:R-:W-:-:S02]  /*10290*/  R2UR UR19, R155 ;  /* 0x000000009b1372ca */ /* 0x000fc400000e0000 */
[----:B------:R-:W-:Y:S01]  /*102a0*/  WARPGROUP.ARRIVE ;  /* 0x00000000000079c5 */ /* 0x000fe20000000000 */
[----:B------:R-:W-:Y:S02]  /*102b0*/  R2UR UR8, R20 ;  /* 0x00000000140872ca */ /* 0x000fe400000e0000 */
[----:B------:R-:W-:Y:S02]  /*102c0*/  R2UR UR9, R21 ;  /* 0x00000000150972ca */ /* 0x000fe400000e0000 */
[----:B------:R-:W-:Y:S01]  /*102d0*/  R2UR UR14, R8 ;  /* 0x00000000080e72ca */ /* 0x000fe200000e0000 */
[----:B------:R-:W-:Y:S01]  /*102e0*/  HGMMA.64x96x16.F32.BF16 R152, gdesc[UR4], RZ, !UPT, gsb0 ;  /* 0x01600000049879f0 */ /* 0x000fe2000c0018ff */
[----:B------:R-:W-:Y:S01]  /*102f0*/  R2UR UR15, R9 ;  /* 0x00000000090f72ca */ /* 0x000fe200000e0000 */
[----:B------:R-:W-:Y:S01]  /*10300*/  IMAD.U32 R9, RZ, RZ, UR41 ;  /* 0x00000029ff097e24 */ /* 0x000fe2000f8e00ff */
[----:B------:R-:W-:Y:S02]  /*10310*/  R2UR UR12, R14 ;  /* 0x000000000e0c72ca */ /* 0x000fe400000e0000 */
[----:B------:R-:W-:-:S02]  /*10320*/  R2UR UR13, R15 ;  /* 0x000000000f0d72ca */ /* 0x000fc400000e0000 */
[----:B------:R-:W-:Y:S02]  /*10330*/  R2UR UR16, R12 ;  /* 0x000000000c1072ca */ /* 0x000fe400000e0000 */
[----:B------:R-:W-:Y:S02]  /*10340*/  R2UR UR17, R13 ;  /* 0x000000000d1172ca */ /* 0x000fe400000e0000 */
[----:B--2---:R-:W-:Y:S01]  /*10350*/  SHF.R.U32.HI R225, RZ, 0x7, R225 ;  /* 0x00000007ffe17819 */ /* 0x004fe200000116e1 */
        /* <DEDUP_REMOVED lines=37> */
[----:B--2---:R-:W-:-:S05]  /*105b0*/  FMNMX.FTZ R0, R0, R8, !PT ;  /* 0x0000000800007209 */ /* 0x004fca0007810000 */
        /* <DEDUP_REMOVED lines=31> */
[----:B------:R-:W2:Y:S02]  /*107b0*/  MUFU.EX2 R10, R10 ;  /* 0x0000000a000a7308 */ /* 0x000ea40000000800 */
[----:B------:R-:W-:-:S04]  /*107c0*/  FMNMX.FTZ R8, R159, R8, !PT ;  /* 0x000000089f087209 */ /* 0x000fc80007810000 */
[----:B------:R-:W-:Y:S02]  /*107d0*/  FMNMX.FTZ R8, R162, R8, !PT ;  /* 0x00000008a2087209 */ /* 0x000fe40007810000 */
[----:B------:R-:W3:Y:S02]  /*107e0*/  MUFU.EX2 R153, R153 ;  /* 0x0000009900997308 */ /* 0x000ee40000000800 */
[----:B------:R-:W-:-:S04]  /*107f0*/  FMNMX.FTZ R8, R163, R8, !PT ;  /* 0x00000008a3087209 */ /* 0x000fc80007810000 */
[----:B------:R-:W-:Y:S02]  /*10800*/  FMNMX.FTZ R8, R166, R8, !PT ;  /* 0x00000008a6087209 */ /* 0x000fe40007810000 */
[----:B------:R-:W4:Y:S01]  /*10810*/  MUFU.EX2 R156, R156 ;  /* 0x0000009c009c7308 */ /* 0x000f220000000800 */
[----:B--2---:R-:W-:Y:S01]  /*10820*/  FMUL.FTZ R24, R24, R10 ;  /* 0x0000000a18187220 */ /* 0x004fe20000410000 */
        /* <DEDUP_REMOVED lines=81> */
[C---:B---3--:R-:W-:Y:S01]  /*10d40*/  F2FP.BF16.F32.PACK_AB R200, R153.reuse, R152 ;  /* 0x0000009899c8723e */ /* 0x048fe200000010ff */
[----:B------:R-:W2:Y:S01]  /*10d50*/  SHFL.BFLY PT, R10, R8, 0x2, 0x1f ;  /* 0x0c401f00080a7f89 */ /* 0x000ea200000e0000 */
[----:B------:R-:W3:Y:S01]  /*10d60*/  MUFU.EX2 R157, R157 ;  /* 0x0000009d009d7308 */ /* 0x000ee20000000800 */
[----:B------:R-:W-:-:S04]  /*10d70*/  FADD.FTZ R5, R153, R5 ;  /* 0x0000000599057221 */ /* 0x000fc80000010000 */
[----:B----4-:R-:W-:-:S03]  /*10d80*/  FADD.FTZ R5, R156, R5 ;  /* 0x000000059c057221 */ /* 0x010fc60000010000 */
[----:B------:R-:W4:Y:S08]  /*10d90*/  MUFU.EX2 R152, R160 ;  /* 0x000000a000987308 */ /* 0x000f300000000800 */
[----:B------:R-:W5:Y:S01]  /*10da0*/  MUFU.EX2 R161, R161 ;  /* 0x000000a100a17308 */ /* 0x000f620000000800 */
[C---:B---3--:R-:W-:Y:S01]  /*10db0*/  FADD.FTZ R5, R157.reuse, R5 ;  /* 0x000000059d057221 */ /* 0x048fe20000010000 */
[----:B------:R-:W-:-:S02]  /*10dc0*/  F2FP.BF16.F32.PACK_AB R202, R157, R156 ;  /* 0x0000009c9dca723e */ /* 0x000fc400000010ff */
[----:B--2---:R-:W-:-:S04]  /*10dd0*/  FMNMX.FTZ R8, R8, R10, !PT ;  /* 0x0000000a08087209 */ /* 0x004fc80007810000 */
[----:B------:R-:W-:Y:S01]  /*10de0*/  MUFU.EX2 R160, R176 ;  /* 0x000000b000a07308 */ /* 0x000fe20000000800 */
[----:B----4-:R-:W-:Y:S01]  /*10df0*/  FADD.FTZ R5, R152, R5 ;  /* 0x0000000598057221 */ /* 0x010fe20000010000 */
[----:B------:R-:W2:Y:S06]  /*10e00*/  SHFL.BFLY PT, R10, R8, 0x1, 0x1f ;  /* 0x0c201f00080a7f89 */ /* 0x000eac00000e0000 */
[----:B------:R-:W3:Y:S01]  /*10e10*/  MUFU.EX2 R164, R164 ;  /* 0x000000a400a47308 */ /* 0x000ee20000000800 */
[C---:B-----5:R-:W-:Y:S01]  /*10e20*/  FADD.FTZ R5, R161.reuse, R5 ;  /* 0x00000005a1057221 */ /* 0x060fe20000010000 */
[----:B------:R-:W-:-:S06]  /*10e30*/  F2FP.BF16.F32.PACK_AB R152, R161, R152 ;  /* 0x00000098a198723e */ /* 0x000fcc00000010ff */
[----:B------:R-:W4:Y:S08]  /*10e40*/  MUFU.EX2 R165, R165 ;  /* 0x000000a500a57308 */ /* 0x000f300000000800 */
[----:B------:R-:W5:Y:S01]  /*10e50*/  MUFU.EX2 R156, R168 ;  /* 0x000000a8009c7308 */ /* 0x000f620000000800 */
[----:B---3--:R-:W-:Y:S01]  /*10e60*/  FADD.FTZ R5, R164, R5 ;  /* 0x00000005a4057221 */ /* 0x008fe20000010000 */
[----:B--2---:R-:W-:-:S06]  /*10e70*/  FMNMX.FTZ R8, R8, R10, !PT ;  /* 0x0000000a08087209 */ /* 0x004fcc0007810000 */
[----:B------:R-:W2:Y:S01]  /*10e80*/  MUFU.EX2 R169, R169 ;  /* 0x000000a900a97308 */ /* 0x000ea20000000800 */
        /* <DEDUP_REMOVED lines=20> */
[----:B-----5:R-:W-:Y:S01]  /*10fd0*/  FADD.FTZ R5, R156, R5 ;  /* 0x000000059c057221 */ /* 0x020fe20000010000 */
[----:B------:R-:W-:Y:S01]  /*10fe0*/  FFMA.FTZ R182, R182, R9, -R10 ;  /* 0x00000009b6b67223 */ /* 0x000fe2000001080a */
[----:B---3--:R-:W-:-:S02]  /*10ff0*/  @!P0 VIADD R154, R4, 0x22840 ;  /* 0x00022840049a8836 */ /* 0x008fc40000000000 */
[-CC-:B------:R-:W-:Y:S01]  /*11000*/  FFMA.FTZ R183, R183, R9.reuse, -R10.reuse ;  /* 0x00000009b7b77223 */ /* 0x180fe2000001080a */
[----:B------:R-:W3:Y:S01]  /*11010*/  MUFU.EX2 R155, R155 ;  /* 0x0000009b009b7308 */ /* 0x000ee20000000800 */
[----:B--2---:R-:W-:Y:S01]  /*11020*/  FADD.FTZ R5, R169, R5 ;  /* 0x00000005a9057221 */ /* 0x004fe20000010000 */
[-CC-:B------:R-:W-:Y:S01]  /*11030*/  FFMA.FTZ R186, R186, R9.reuse, -R10.reuse ;  /* 0x00000009baba7223 */ /* 0x180fe2000001080a */
[-CC-:B------:R-:W-:Y:S01]  /*11040*/  FFMA.FTZ R187, R187, R9.reuse, -R10.reuse ;  /* 0x00000009bbbb7223 */ /* 0x180fe2000001080a */
[-CC-:B------:R-:W-:Y:S01]  /*11050*/  FFMA.FTZ R190, R190, R9.reuse, -R10.reuse ;  /* 0x00000009bebe7223 */ /* 0x180fe2000001080a */
[-CC-:B------:R-:W-:Y:S01]  /*11060*/  FFMA.FTZ R191, R191, R9.reuse, -R10.reuse ;  /* 0x00000009bfbf7223 */ /* 0x180fe2000001080a */
[-CC-:B------:R-:W-:Y:S01]  /*11070*/  FFMA.FTZ R194, R194, R9.reuse, -R10.reuse ;  /* 0x00000009c2c27223 */ /* 0x180fe2000001080a */
[--C-:B------:R-:W-:Y:S01]  /*11080*/  FFMA.FTZ R195, R195, R9, -R10.reuse ;  /* 0x00000009c3c37223 */ /* 0x100fe2000001080a */
[----:B------:R-:W2:Y:S01]  /*11090*/  MUFU.EX2 R203, R158 ;  /* 0x0000009e00cb7308 */ /* 0x000ea20000000800 */
[----:B----4-:R-:W-:Y:S01]  /*110a0*/  FFMA.FTZ R3, R153, R3, R201 ;  /* 0x0000000399037223 */ /* 0x010fe200000100c9 */
[-CC-:B------:R-:W-:Y:S01]  /*110b0*/  FFMA.FTZ R198, R198, R9.reuse, -R10.reuse ;  /* 0x00000009c6c67223 */ /* 0x180fe2000001080a */
[----:B------:R-:W-:Y:S01]  /*110c0*/  FFMA.FTZ R199, R199, R9, -R10 ;  /* 0x00000009c7c77223 */ /* 0x000fe2000001080a */
[----:B------:R-:W-:Y:S01]  /*110d0*/  IADD3 R10, -R225, 0xb, RZ ;  /* 0x0000000be10a7810 */ /* 0x000fe20007ffe1ff */
[-C--:B------:R-:W-:Y:S01]  /*110e0*/  FMUL.FTZ R26, R26, R153.reuse ;  /* 0x000000991a1a7220 */ /* 0x080fe20000410000 */
[----:B------:R-:W-:Y:S01]  /*110f0*/  @!P0 PRMT R154, RZ, 0x654, R154 ;  /* 0x00000654ff9a8816 */ /* 0x000fe2000000009a */
[-C--:B------:R-:W-:Y:S01]  /*11100*/  FMUL.FTZ R27, R27, R153.reuse ;  /* 0x000000991b1b7220 */ /* 0x080fe20000410000 */
[----:B------:R-:W4:Y:S01]  /*11110*/  MUFU.EX2 R159, R159 ;  /* 0x0000009f009f7308 */ /* 0x000f220000000800 */
[----:B---3--:R-:W-:Y:S01]  /*11120*/  FADD.FTZ R3, R155, R3 ;  /* 0x000000039b037221 */ /* 0x008fe20000010000 */
[----:B------:R3:W-:Y:S06]  /*11130*/  BAR.ARV R10, 0x100 ;  /* 0x0004000a0000751d */ /* 0x0007ec0000002000 */
[----:B------:R-:W5:Y:S01]  /*11140*/  MUFU.EX2 R176, R162 ;  /* 0x000000a200b07308 */ /* 0x000f620000000800 */
[----:B--2---:R-:W-:Y:S01]  /*11150*/  FADD.FTZ R3, R203, R3 ;  /* 0x00000003cb037221 */ /* 0x004fe20000010000 */
[----:B------:R2:W-:Y:S01]  /*11160*/  @!P0 SYNCS.ARRIVE.TRANS64.RED.A1T0 RZ, [R154+URZ], RZ ;  /* 0x000000ff9aff89a7 */ /* 0x0005e2000810043f */
[----:B------:R-:W-:Y:S01]  /*11170*/  F2FP.BF16.F32.PACK_AB R156, R169, R156 ;  /* 0x0000009ca99c723e */ /* 0x000fe200000010ff */
[-C--:B------:R-:W-:Y:S01]  /*11180*/  FMUL.FTZ R30, R30, R153.reuse ;  /* 0x000000991e1e7220 */ /* 0x080fe20000410000 */
[-C--:B------:R-:W-:Y:S01]  /*11190*/  FMUL.FTZ R31, R31, R153.reuse ;  /* 0x000000991f1f7220 */ /* 0x080fe20000410000 */
[-C--:B------:R-:W-:Y:S01]  /*111a0*/  FMUL.FTZ R34, R34, R153.reuse ;  /* 0x0000009922227220 */ /* 0x080fe20000410000 */
[-C--:B------:R-:W-:Y:S01]  /*111b0*/  FMUL.FTZ R35, R35, R153.reuse ;  /* 0x0000009923237220 */ /* 0x080fe20000410000 */
[----:B------:R-:W0:Y:S01]  /*111c0*/  MUFU.EX2 R163, R163 ;  /* 0x000000a300a37308 */ /* 0x000e220000000800 */
[----:B----4-:R-:W-:Y:S01]  /*111d0*/  FADD.FTZ R3, R159, R3 ;  /* 0x000000039f037221 */ /* 0x010fe20000010000 */
[----:B--2---:R-:W-:Y:S01]  /*111e0*/  F2FP.BF16.F32.PACK_AB R154, R165, R164 ;  /* 0x000000a4a59a723e */ /* 0x004fe200000010ff */
[-C--:B------:R-:W-:Y:S01]  /*111f0*/  FMUL.FTZ R38, R38, R153.reuse ;  /* 0x0000009926267220 */ /* 0x080fe20000410000 */
[-C--:B------:R-:W-:Y:S01]  /*11200*/  FMUL.FTZ R39, R39, R153.reuse ;  /* 0x0000009927277220 */ /* 0x080fe20000410000 */
[-C--:B------:R-:W-:Y:S01]  /*11210*/  FMUL.FTZ R42, R42, R153.reuse ;  /* 0x000000992a2a7220 */ /* 0x080fe20000410000 */
[-C--:B------:R-:W-:Y:S01]  /*11220*/  FMUL.FTZ R43, R43, R153.reuse ;  /* 0x000000992b2b7220 */ /* 0x080fe20000410000 */
        /* <DEDUP_REMOVED lines=74> */
[----:B----4-:R-:W-:Y:S01]  /*116d0*/  FADD.FTZ R3, R175, R3 ;  /* 0x00000003af037221 */ /* 0x010fe20000010000 */
[----:B------:R-:W-:Y:S01]  /*116e0*/  FMUL.FTZ R151, R151, R153 ;  /* 0x0000009997977220 */ /* 0x000fe20000410000 */
[----:B------:R-:W-:-:S02]  /*116f0*/  F2FP.BF16.F32.PACK_AB R201, R155, R201 ;  /* 0x000000c99bc9723e */ /* 0x000fc400000010ff */
[----:B------:R-:W-:Y:S02]  /*11700*/  F2FP.BF16.F32.PACK_AB R203, R159, R203 ;  /* 0x000000cb9fcb723e */ /* 0x000fe400000010ff */
[----:B------:R-:W-:Y:S01]  /*11710*/  F2FP.BF16.F32.PACK_AB R153, R163, R176 ;  /* 0x000000b0a399723e */ /* 0x000fe200000010ff */
[----:B------:R-:W4:Y:S01]  /*11720*/  MUFU.EX2 R179, R179 ;  /* 0x000000b300b37308 */ /* 0x000f220000000800 */
[----:B0-----:R-:W-:Y:S01]  /*11730*/  FADD.FTZ R3, R178, R3 ;  /* 0x00000003b2037221 */ /* 0x001fe20000010000 */
[----:B------:R-:W-:Y:S02]  /*11740*/  F2FP.BF16.F32.PACK_AB R155, R167, R161 ;  /* 0x000000a1a79b723e */ /* 0x000fe400000010ff */
[----:B------:R-:W-:Y:S02]  /*11750*/  F2FP.BF16.F32.PACK_AB R158, R173, R172 ;  /* 0x000000acad9e723e */ /* 0x000fe400000010ff */
[----:B------:R-:W-:Y:S02]  /*11760*/  F2FP.BF16.F32.PACK_AB R159, R175, R174 ;  /* 0x000000aeaf9f723e */ /* 0x000fe400000010ff */
[----:B------:R-:W0:Y:S01]  /*11770*/  MUFU.EX2 R180, R180 ;  /* 0x000000b400b47308 */ /* 0x000e220000000800 */
[C---:B--2---:R-:W-:Y:S01]  /*11780*/  FADD.FTZ R5, R177.reuse, R5 ;  /* 0x00000005b1057221 */ /* 0x044fe20000010000 */
[----:B------:R-:W-:-:S06]  /*11790*/  F2FP.BF16.F32.PACK_AB R160, R177, R160 ;  /* 0x000000a0b1a0723e */ /* 0x000fcc00000010ff */
[----:B------:R-:W2:Y:S01]  /*117a0*/  MUFU.EX2 R182, R182 ;  /* 0x000000b600b67308 */ /* 0x000ea20000000800 */
[C---:B----4-:R-:W-:Y:S01]  /*117b0*/  FADD.FTZ R3, R179.reuse, R3 ;  /* 0x00000003b3037221 */ /* 0x050fe20000010000 */
[----:B------:R-:W-:-:S06]  /*117c0*/  F2FP.BF16.F32.PACK_AB R161, R179, R178 ;  /* 0x000000b2b3a1723e */ /* 0x000fcc00000010ff */
[----:B------:R-:W4:Y:S01]  /*117d0*/  MUFU.EX2 R181, R181 ;  /* 0x000000b500b57308 */ /* 0x000f220000000800 */
[----:B0-----:R-:W-:-:S07]  /*117e0*/  FADD.FTZ R5, R180, R5 ;  /* 0x00000005b4057221 */ /* 0x001fce0000010000 */
[----:B------:R-:W0:Y:S01]  /*117f0*/  MUFU.EX2 R183, R183 ;  /* 0x000000b700b77308 */ /* 0x000e220000000800 */
[----:B--2---:R-:W-:-:S07]  /*11800*/  FADD.FTZ R3, R182, R3 ;  /* 0x00000003b6037221 */ /* 0x004fce0000010000 */
[----:B------:R-:W2:Y:S01]  /*11810*/  MUFU.EX2 R184, R184 ;  /* 0x000000b800b87308 */ /* 0x000ea20000000800 */
[C---:B----4-:R-:W-:Y:S01]  /*11820*/  FADD.FTZ R5, R181.reuse, R5 ;  /* 0x00000005b5057221 */ /* 0x050fe20000010000 */
[----:B------:R-:W-:-:S06]  /*11830*/  F2FP.BF16.F32.PACK_AB R162, R181, R180 ;  /* 0x000000b4b5a2723e */ /* 0x000fcc00000010ff */
[----:B------:R-:W4:Y:S01]  /*11840*/  MUFU.EX2 R165, R186 ;  /* 0x000000ba00a57308 */ /* 0x000f220000000800 */
[C---:B0-----:R-:W-:Y:S01]  /*11850*/  FADD.FTZ R3, R183.reuse, R3 ;  /* 0x00000003b7037221 */ /* 0x041fe20000010000 */
[----:B------:R-:W-:-:S06]  /*11860*/  F2FP.BF16.F32.PACK_AB R163, R183, R182 ;  /* 0x000000b6b7a3723e */ /* 0x000fcc00000010ff */
[----:B------:R-:W0:Y:S01]  /*11870*/  MUFU.EX2 R185, R185 ;  /* 0x000000b900b97308 */ /* 0x000e220000000800 */
[----:B--2---:R-:W-:-:S07]  /*11880*/  FADD.FTZ R5, R184, R5 ;  /* 0x00000005b8057221 */ /* 0x004fce0000010000 */
[----:B------:R-:W2:Y:S01]  /*11890*/  MUFU.EX2 R187, R187 ;  /* 0x000000bb00bb7308 */ /* 0x000ea20000000800 */
[----:B----4-:R-:W-:-:S07]  /*118a0*/  FADD.FTZ R3, R165, R3 ;  /* 0x00000003a5037221 */ /* 0x010fce0000010000 */
[----:B------:R-:W4:Y:S01]  /*118b0*/  MUFU.EX2 R188, R188 ;  /* 0x000000bc00bc7308 */ /* 0x000f220000000800 */
[C---:B0-----:R-:W-:Y:S01]  /*118c0*/  FADD.FTZ R5, R185.reuse, R5 ;  /* 0x00000005b9057221 */ /* 0x041fe20000010000 */
[----:B------:R-:W-:-:S06]  /*118d0*/  F2FP.BF16.F32.PACK_AB R164, R185, R184 ;  /* 0x000000b8b9a4723e */ /* 0x000fcc00000010ff */
[----:B------:R-:W0:Y:S01]  /*118e0*/  MUFU.EX2 R190, R190 ;  /* 0x000000be00be7308 */ /* 0x000e220000000800 */
[C---:B--2---:R-:W-:Y:S01]  /*118f0*/  FADD.FTZ R3, R187.reuse, R3 ;  /* 0x00000003bb037221 */ /* 0x044fe20000010000 */
[----:B------:R-:W-:-:S06]  /*11900*/  F2FP.BF16.F32.PACK_AB R165, R187, R165 ;  /* 0x000000a5bba5723e */ /* 0x000fcc00000010ff */
[----:B------:R-:W2:Y:S01]  /*11910*/  MUFU.EX2 R189, R189 ;  /* 0x000000bd00bd7308 */ /* 0x000ea20000000800 */
[----:B----4-:R-:W-:-:S07]  /*11920*/  FADD.FTZ R5, R188, R5 ;  /* 0x00000005bc057221 */ /* 0x010fce0000010000 */
[----:B------:R-:W4:Y:S01]  /*11930*/  MUFU.EX2 R191, R191 ;  /* 0x000000bf00bf7308 */ /* 0x000f220000000800 */
[----:B0-----:R-:W-:-:S07]  /*11940*/  FADD.FTZ R3, R190, R3 ;  /* 0x00000003be037221 */ /* 0x001fce0000010000 */
[----:B------:R0:W5:Y:S01]  /*11950*/  MUFU.EX2 R168, R192 ;  /* 0x000000c000a87308 */ /* 0x0001620000000800 */
[C---:B--2---:R-:W-:Y:S01]  /*11960*/  FADD.FTZ R5, R189.reuse, R5 ;  /* 0x00000005bd057221 */ /* 0x044fe20000010000 */
[----:B------:R-:W-:-:S06]  /*11970*/  F2FP.BF16.F32.PACK_AB R166, R189, R188 ;  /* 0x000000bcbda6723e */ /* 0x000fcc00000010ff */
[----:B------:R-:W2:Y:S01]  /*11980*/  MUFU.EX2 R169, R194 ;  /* 0x000000c200a97308 */ /* 0x000ea20000000800 */
[----:B0-----:R-:W-:Y:S02]  /*11990*/  IMAD.U32 R192, RZ, RZ, UR54 ;  /* 0x00000036ffc07e24 */ /* 0x001fe4000f8e00ff */
[C---:B----4-:R-:W-:Y:S01]  /*119a0*/  FADD.FTZ R3, R191.reuse, R3 ;  /* 0x00000003bf037221 */ /* 0x050fe20000010000 */
[----:B------:R-:W-:Y:S02]  /*119b0*/  F2FP.BF16.F32.PACK_AB R167, R191, R190 ;  /* 0x000000bebfa7723e */ /* 0x000fe400000010ff */
[----:B------:R-:W-:Y:S02]  /*119c0*/  ISETP.NE.AND P3, PT, R192, 0x3, PT ;  /* 0x00000003c000780c */ /* 0x000fe40003f65270 */
[----:B------:R-:W0:Y:S01]  /*119d0*/  MUFU.EX2 R193, R193 ;  /* 0x000000c100c17308 */ /* 0x000e220000000800 */
[----:B-----5:R-:W-:-:S07]  /*119e0*/  FADD.FTZ R5, R168, R5 ;  /* 0x00000005a8057221 */ /* 0x020fce0000010000 */
[----:B------:R-:W4:Y:S01]  /*119f0*/  MUFU.EX2 R195, R195 ;  /* 0x000000c300c37308 */ /* 0x000f220000000800 */
[----:B--2---:R-:W-:-:S07]  /*11a00*/  FADD.FTZ R3, R169, R3 ;  /* 0x00000003a9037221 */ /* 0x004fce0000010000 */
[----:B------:R-:W2:Y:S01]  /*11a10*/  MUFU.EX2 R196, R196 ;  /* 0x000000c400c47308 */ /* 0x000ea20000000800 */
[C---:B0-----:R-:W-:Y:S01]  /*11a20*/  FADD.FTZ R5, R193.reuse, R5 ;  /* 0x00000005c1057221 */ /* 0x041fe20000010000 */
[----:B------:R-:W-:-:S06]  /*11a30*/  F2FP.BF16.F32.PACK_AB R168, R193, R168 ;  /* 0x000000a8c1a8723e */ /* 0x000fcc00000010ff */
[----:B------:R-:W0:Y:S01]  /*11a40*/  MUFU.EX2 R171, R198 ;  /* 0x000000c600ab7308 */ /* 0x000e220000000800 */
[C---:B----4-:R-:W-:Y:S01]  /*11a50*/  FADD.FTZ R3, R195.reuse, R3 ;  /* 0x00000003c3037221 */ /* 0x050fe20000010000 */
[----:B------:R-:W-:-:S06]  /*11a60*/  F2FP.BF16.F32.PACK_AB R169, R195, R169 ;  /* 0x000000a9c3a9723e */ /* 0x000fcc00000010ff */
[----:B------:R-:W4:Y:S01]  /*11a70*/  MUFU.EX2 R170, R197 ;  /* 0x000000c500aa7308 */ /* 0x000f220000000800 */
[----:B--2---:R-:W-:-:S07]  /*11a80*/  FADD.FTZ R5, R196, R5 ;  /* 0x00000005c4057221 */ /* 0x004fce0000010000 */
[----:B------:R-:W2:Y:S01]  /*11a90*/  MUFU.EX2 R199, R199 ;  /* 0x000000c700c77308 */ /* 0x000ea20000000800 */
[----:B0-----:R-:W-:Y:S01]  /*11aa0*/  FADD.FTZ R3, R171, R3 ;  /* 0x00000003ab037221 */ /* 0x001fe20000010000 */
[C---:B----4-:R-:W-:Y:S01]  /*11ab0*/  FADD.FTZ R5, R170.reuse, R5 ;  /* 0x00000005aa057221 */ /* 0x050fe20000010000 */
[----:B------:R-:W-:Y:S02]  /*11ac0*/  F2FP.BF16.F32.PACK_AB R170, R170, R196 ;  /* 0x000000c4aaaa723e */ /* 0x000fe400000010ff */
[C---:B--2---:R-:W-:Y:S01]  /*11ad0*/  FADD.FTZ R3, R199.reuse, R3 ;  /* 0x00000003c7037221 */ /* 0x044fe20000010000 */
[----:B------:R-:W-:Y:S01]  /*11ae0*/  F2FP.BF16.F32.PACK_AB R171, R199, R171 ;  /* 0x000000abc7ab723e */ /* 0x000fe200000010ff */
[----:B---3--:R-:W-:Y:S06]  /*11af0*/  @!P3 BRA `(.L_x_11673) ;  /* 0x000000000004b947 */ /* 0x008fec0003800000 */
[----:B------:R-:W-:Y:S01]  /*11b00*/  BPT.TRAP 0x1 ;  /* 0x000000040000795c */ /* 0x000fe20000300000 */
.L_x_11673:
[----:B------:R0:W2:Y:S01]  /*11b10*/  SYNCS.PHASECHK.TRANS64.TRYWAIT P2, [R4+URZ+0x22850], R216 ;  /* 0x022850d8040075a7 */ /* 0x0000a2000804017f */
[----:B------:R-:W-:Y:S05]  /*11b20*/  @!P3 BRA `(.L_x_11674) ;  /* 0x000000000004b947 */ /* 0x000fea0003800000 */
[----:B------:R-:W-:Y:S01]  /*11b30*/  BPT.TRAP 0x1 ;  /* 0x000000040000795c */ /* 0x000fe20000300000 */
.L_x_11674:
[----:B------:R-:W-:Y:S04]  /*11b40*/  BSSY B0, `(.L_x_11675) ;  /* 0x0000004000007945 */ /* 0x000fe80003800000 */
[----:B--2---:R-:W-:Y:S05]  /*11b50*/  @P2 BRA `(.L_x_11676) ;  /* 0x0000000000082947 */ /* 0x004fea0003800000 */
[----:B------:R-:W2:Y:S02]  /*11b60*/  SYNCS.PHASECHK.TRANS64.TRYWAIT P2, [R4+URZ+0x22850], R216 ;  /* 0x022850d8040075a7 */ /* 0x000ea4000804017f */
[----:B--2---:R-:W-:Y:S05]  /*11b70*/  @!P2 BRA `(.L_x_11677) ;  /* 0x0000012800e0a947 */ /* 0x004fea0003800000 */
.L_x_11676:
[----:B------:R-:W-:Y:S05]  /*11b80*/  BSYNC B0 ;  /* 0x0000000000007941 */ /* 0x000fea0003800000 */
.L_x_11675:
[----:B------:R-:W3:Y:S01]  /*11b90*/  S2R R174, SR_TID.X ;  /* 0x0000000000ae7919 */ /* 0x000ee20000002100 */
[----:B------:R-:W-:Y:S01]  /*11ba0*/  IMAD.MOV.U32 R173, RZ, RZ, 0x40000040 ;  /* 0x40000040ffad7424 */ /* 0x000fe200078e00ff */
[----:B------:R-:W-:Y:S05]  /*11bb0*/  WARPSYNC.ALL ;  /* 0x0000000000007948 */ /* 0x000fea0003800000 */
[----:B------:R-:W-:Y:S01]  /*11bc0*/  R2UR UR7, R173 ;  /* 0x00000000ad0772ca */ /* 0x000fe200000e0000 */
[----:B------:R-:W-:Y:S02]  /*11bd0*/  IMAD.MOV.U32 R172, RZ, RZ, 0xc00 ;  /* 0x00000c00ffac7424 */ /* 0x000fe400078e00ff */
[----:B------:R-:W-:-:S02]  /*11be0*/  IMAD.MOV.U32 R175, RZ, RZ, 0x40000040 ;  /* 0x40000040ffaf7424 */ /* 0x000fc400078e00ff */
[----:B------:R-:W-:Y:S02]  /*11bf0*/  IMAD R172, R2, R172, UR53 ;  /* 0x0000003502ac7e24 */ /* 0x000fe4000f8e02ac */
[----:B012---:R-:W-:-:S03]  /*11c00*/  @!P0 VIADD R4, R4, 0x22860 ;  /* 0x0002286004048836 */ /* 0x007fc60000000000 */
[----:B------:R-:W-:Y:S02]  /*11c10*/  R2UR UR6, R172 ;  /* 0x00000000ac0672ca */ /* 0x000fe400000e0000 */
[----:B------:R-:W-:Y:S02]  /*11c20*/  @!P0 PRMT R4, RZ, 0x654, R4 ;  /* 0x00000654ff048816 */ /* 0x000fe40000000004 */
[----:B---3--:R-:W-:-:S05]  /*11c30*/  SHF.R.U32.HI R174, RZ, 0x7, R174 ;  /* 0x00000007ffae7819 */ /* 0x008fca00000116ae */
[----:B------:R-:W-:Y:S02]  /*11c40*/  VIADD R173, R174, 0x8 ;  /* 0x00000008aead7836 */ /* 0x000fe40000000000 */
[----:B------:R-:W-:-:S03]  /*11c50*/  VIADD R174, R172, 0x80 ;  /* 0x00000080acae7836 */ /* 0x000fc60000000000 */
[----:B------:R0:W-:Y:S02]  /*11c60*/  BAR.SYNC.DEFER_BLOCKING R173, 0x100 ;  /* 0x000400ad0000751d */ /* 0x0001e40000010000 */
[----:B0-----:R-:W-:-:S04]  /*11c70*/  IMAD.MOV.U32 R173, RZ, RZ, 0x40000040 ;  /* 0x40000040ffad7424 */ /* 0x001fc800078e00ff */
        /* <DEDUP_REMOVED lines=43> */
[----:B0-----:R-:W-:-:S07]  /*11f30*/  IMAD.MOV.U32 R4, RZ, RZ, R217 ;  /* 0x000000ffff047224 */ /* 0x001fce00078e00d9 */
.L_x_11668:
[----:B------:R-:W-:-:S13]  /*11f40*/  ISETP.GE.AND P1, PT, R4, R219, PT ;  /* 0x000000db0400720c */ /* 0x000fda0003f26270 */
[----:B------:R-:W-:Y:S05]  /*11f50*/  @!P1 BRA `(.L_x_11679) ;  /* 0x0000003000689947 */ /* 0x000fea0003800000 */
[----:B------:R-:W-:Y:S02]  /*11f60*/  IMAD.MOV.U32 R201, RZ, RZ, R8 ;  /* 0x000000ffffc97224 */ /* 0x000fe400078e0008 */
[----:B------:R-:W-:-:S07]  /*11f70*/  IMAD.MOV.U32 R216, RZ, RZ, R0 ;  /* 0x000000ffffd87224 */ /* 0x000fce00078e0000 */
.L_x_11697:
        /* <DEDUP_REMOVED lines=8> */
[----:B-1----:R-:W-:Y:S06]  /*12000*/  @!P2 BRA `(.L_x_11680) ;  /* 0x000000000004a947 */ /* 0x002fec0003800000 */
[----:B------:R-:W-:Y:S01]  /*12010*/  BPT.TRAP 0x1 ;  /* 0x000000040000795c */ /* 0x000fe20000300000 */
.L_x_11680:
[----:B------:R-:W-:Y:S01]  /*12020*/  IMAD R11, R2, 0x8, R19 ;  /* 0x00000008020b7824 */ /* 0x000fe200078e0213 */
[----:B0-----:R-:W-:-:S04]  /*12030*/  SHF.L.U32 R200, R206, 0x1f, RZ ;  /* 0x0000001fcec87819 */ /* 0x001fc800000006ff */
[----:B------:R0:W1:Y:S01]  /*12040*/  SYNCS.PHASECHK.TRANS64.TRYWAIT P1, [R11+URZ+0x22830], R200 ;  /* 0x022830c80b0075a7 */ /* 0x000062000802017f */
[----:B------:R-:W-:Y:S05]  /*12050*/  @!P2 BRA `(.L_x_11681) ;  /* 0x000000000004a947 */ /* 0x000fea0003800000 */
[----:B------:R-:W-:Y:S01]  /*12060*/  BPT.TRAP 0x1 ;  /* 0x000000040000795c */ /* 0x000fe20000300000 */
.L_x_11681:
[----:B------:R-:W-:Y:S02]  /*12070*/  IMAD R8, R2, 0x300, R214 ;  /* 0x0000030002087824 */ /* 0x000fe400078e02d6 */
[----:B------:R-:W-:Y:S01]  /*12080*/  IMAD.MOV.U32 R9, RZ, RZ, 0x40000040 ;  /* 0x40000040ff097424 */ /* 0x000fe200078e00ff */
[----:B-1----:R-:W-:Y:S06]  /*12090*/  @P1 BRA `(.L_x_11682) ;  /* 0x0000000000081947 */ /* 0x002fec0003800000 */
[----:B------:R-:W1:Y:S02]  /*120a0*/  SYNCS.PHASECHK.TRANS64.TRYWAIT P1, [R11+URZ+0x22830], R200 ;  /* 0x022830c80b0075a7 */ /* 0x000e64000802017f */
[----:B-1----:R-:W-:Y:S05]  /*120b0*/  @!P1 BRA `(.L_x_11683) ;  /* 0x0000012400a49947 */ /* 0x002fea0003800000 */
.L_x_11682:
        /* <DEDUP_REMOVED lines=11> */
[----:B------:R-:W-:-:S02]  /*12170*/  IMAD.IADD R227, R215, 0x1, R213 ;  /* 0x00000001d7e37824 */ /* 0x000fc400078e02d5 */
[----:B------:R-:W-:-:S05]  /*12180*/  IMAD R226, R4, -0x60, RZ ;  /* 0xffffffa004e27824 */ /* 0x000fca00078e02ff */
[----:B------:R-:W-:Y:S02]  /*12190*/  IADD3 R217, -R209, 0x1, R226 ;  /* 0x00000001d1d97810 */ /* 0x000fe40007ffe1e2 */
        /* <DEDUP_REMOVED lines=8> */
[----:B------:R-:W-:-:S02]  /*12220*/  IADD3 R217, -R207, R217, R208 ;  /* 0x000000d9cfd97210 */ /* 0x000fc40007ffe1d0 */
[----:B--2---:R-:W-:-:S03]  /*12230*/  ISETP.NE.AND P1, PT, R0, 0x1, PT ;  /* 0x000000010000780c */ /* 0x004fc60003f25270 */
[----:B------:R-:W-:Y:S01]  /*12240*/  VIADD R225, R217, UR45 ;  /* 0x0000002dd9e17c36 */ /* 0x000fe20008000000 */
[----:B---3--:R-:W-:-:S09]  /*12250*/  SHF.R.U32.HI R10, RZ, 0x7, R10 ;  /* 0x00000007ff0a7819 */ /* 0x008fd2000001160a */
[----:B------:R-:W2:Y:S01]  /*12260*/  @P1 LDC R0, c[0x0][0x450] ;  /* 0x00011400ff001b82 */ /* 0x000ea20000000800 */
[----:B------:R-:W-:Y:S01]  /*12270*/  IADD3 R10, -R10, 0xb, RZ ;  /* 0x0000000b0a0a7810 */ /* 0x000fe20007ffe1ff */
        /* <DEDUP_REMOVED lines=13> */
[----:B------:R-:W-:Y:S02]  /*12350*/  R2UR UR4, R12 ;  /* 0x000000000c0472ca */ /* 0x000fe400000e0000 */
[----:B------:R-:W-:Y:S01]  /*12360*/  R2UR UR5, R13 ;  /* 0x000000000d0572ca */ /* 0x000fe200000e0000 */
[----:B---3--:R-:W-:-:S05]  /*12370*/  @P1 IMAD.HI.U32 R8, R227, R8, RZ ;  /* 0x00000008e3081227 */ /* 0x008fca00078e00ff */
[----:B--2---:R-:W-:Y:S01]  /*12380*/  @P1 SHF.R.U32.HI R227, RZ, R0, R8 ;  /* 0x00000000ffe31219 */ /* 0x004fe20000011608 */
[----:B------:R-:W-:Y:S01]  /*12390*/  @!P0 VIADD R0, R11, 0x22840 ;  /* 0x000228400b008836 */ /* 0x000fe20000000000 */
[----:B------:R-:W-:-:S03]  /*123a0*/  ISETP.GE.AND P1, PT, R230, 0x1, PT ;  /* 0x00000001e600780c */ /* 0x000fc60003f26270 */
[----:B------:R-:W2:Y:S01]  /*123b0*/  SHFL.IDX PT, R228, R227, RZ, 0x1c1f ;  /* 0x001c1fffe3e47589 */ /* 0x000ea200000e0000 */
[----:B------:R-:W-:Y:S01]  /*123c0*/  @!P0 PRMT R0, RZ, 0x654, R0 ;  /* 0x00000654ff008816 */ /* 0x000fe20000000000 */
[----:B--2---:R-:W-:Y:S01]  /*123d0*/  IMAD.IADD R203, R228, 0x1, R225 ;  /* 0x00000001e4cb7824 */ /* 0x004fe200078e02e1 */
[----:B------:R-:W-:Y:S02]  /*123e0*/  WARPGROUP.DEPBAR.LE gsb0, 0x0 ;  /* 0x00008000000079c5 */ /* 0x000fe40000010000 */
[----:B------:R-:W-:-:S06]  /*123f0*/  WARPGROUP.ARRIVE ;  /* 0x00000000000079c5 */ /* 0x000fcc0000000000 */
[----:B------:R-:W-:Y:S01]  /*12400*/  HGMMA.64x96x16.F32.BF16 R152, gdesc[UR4], R152, gsb0 ;  /* 0x01600000049879f0 */ /* 0x000fe20008001898 */
[----:B------:R-:W-:-:S06]  /*12410*/  ULOP3.LUT UR4, URZ, UR50, URZ, 0x33, !UPT ;  /* 0x000000323f047292 */ /* 0x000fcc000f8e333f */
[----:B------:R-:W-:-:S04]  /*12420*/  VIADD R217, R217, UR4 ;  /* 0x00000004d9d97c36 */ /* 0x000fc80008000000 */
[----:B------:R-:W-:Y:S01]  /*12430*/  IMAD.IADD R202, R228, 0x1, R217 ;  /* 0x00000001e4ca7824 */ /* 0x000fe200078e02d9 */
[----:B------:R-:W-:Y:S02]  /*12440*/  WARPGROUP.DEPBAR.LE gsb0, 0x0 ;  /* 0x00008000000079c5 */ /* 0x000fe40000010000 */
[----:B------:R2:W-:Y:S06]  /*12450*/  BAR.ARV R10, 0x100 ;  /* 0x0004000a0000751d */ /* 0x0005ec0000002000 */
[----:B------:R3:W-:Y:S02]  /*12460*/  @!P0 SYNCS.ARRIVE.TRANS64.RED.A1T0 RZ, [R0+URZ], RZ ;  /* 0x000000ff00ff89a7 */ /* 0x0007e4000810043f */
[----:B---3--:R-:W-:Y:S01]  /*12470*/  IMAD.IADD R0, R226, 0x1, -R209 ;  /* 0x00000001e2007824 */ /* 0x008fe200078e0ad1 */
[----:B--2---:R-:W-:Y:S06]  /*12480*/  @!P1 BRA `(.L_x_11684) ;  /* 0x0000000000549947 */ /* 0x004fec0003800000 */
        /* <DEDUP_REMOVED lines=12> */
.L_x_11686:
[----:B------:R-:W-:-:S05]  /*12550*/  IMAD.U32 R229, RZ, RZ, UR40 ;  /* 0x00000028ffe57e24 */ /* 0x000fca000f8e00ff */
[----:B------:R-:W-:-:S13]  /*12560*/  ISETP.NE.AND P1, PT, R229, 0x1, PT ;  /* 0x00000001e500780c */ /* 0x000fda0003f25270 */
[----:B------:R-:W2:Y:S02]  /*12570*/  @P1 LDC.64 R8, c[0x0][0x9e8] ;  /* 0x00027a00ff081b82 */ /* 0x000ea40000000a00 */
[----:B--2---:R-:W-:-:S05]  /*12580*/  @P1 IMAD.HI.U32 R8, R228, R8, RZ ;  /* 0x00000008e4081227 */ /* 0x004fca00078e00ff */
[----:B------:R-:W-:-:S07]  /*12590*/  @P1 SHF.R.U32.HI R228, RZ, R9, R8 ;  /* 0x00000009ffe41219 */ /* 0x000fce0000011608 */
.L_x_11687:
[----:B------:R-:W-:Y:S05]  /*125a0*/  BSYNC B0 ;  /* 0x0000000000007941 */ /* 0x000fea0003800000 */
.L_x_11685:
[----:B------:R-:W-:-:S05]  /*125b0*/  IMAD R228, R228, R229, R0 ;  /* 0x000000e5e4e47224 */ /* 0x000fca00078e0200 */
[----:B------:R-:W-:Y:S02]  /*125c0*/  VIMNMX R202, R202, R228, !PT ;  /* 0x000000e4caca7248 */ /* 0x000fe40007fe0100 */
[----:B------:R-:W-:-:S07]  /*125d0*/  VIADDMNMX R203, R228, R229, R203, PT ;  /* 0x000000e5e4cb7246 */ /* 0x000fce00038001cb */
.L_x_11684:
[C---:B------:R-:W-:Y:S02]  /*125e0*/  ISETP.GE.AND P1, PT, R226.reuse, 0x2, PT ;  /* 0x00000002e200780c */ /* 0x040fe40003f26270 */
[----:B------:R-:W-:Y:S02]  /*125f0*/  ISETP.GE.AND P4, PT, R226, 0xa, PT ;  /* 0x0000000ae200780c */ /* 0x000fe40003f86270 */
        /* <DEDUP_REMOVED lines=133> */
[----:B------:R-:W-:Y:S01]  /*12e50*/  ISETP.GE.AND P6, PT, R230, 0x1, PT ;  /* 0x00000001e600780c */ /* 0x000fe20003fc6270 */
[--C-:B--2---:R-:W-:Y:S02]  /*12e60*/  IMAD.IADD R225, R225, 0x1, R202.reuse ;  /* 0x00000001e1e17824 */ /* 0x104fe400078e02ca */
        /* <DEDUP_REMOVED lines=14> */
.L_x_11690:
[----:B------:R-:W-:-:S05]  /*12f50*/  IMAD.U32 R203, RZ, RZ, UR40 ;  /* 0x00000028ffcb7e24 */ /* 0x000fca000f8e00ff */
[----:B------:R-:W-:-:S13]  /*12f60*/  ISETP.NE.AND P6, PT, R203, 0x1, PT ;  /* 0x00000001cb00780c */ /* 0x000fda0003fc5270 */
[----:B------:R-:W2:Y:S02]  /*12f70*/  @P6 LDC.64 R8, c[0x0][0x9e8] ;  /* 0x00027a00ff086b82 */ /* 0x000ea40000000a00 */
[----:B--2---:R-:W-:-:S05]  /*12f80*/  @P6 IMAD.HI.U32 R8, R202, R8, RZ ;  /* 0x00000008ca086227 */ /* 0x004fca00078e00ff */
[----:B------:R-:W-:-:S07]  /*12f90*/  @P6 SHF.R.U32.HI R202, RZ, R9, R8 ;  /* 0x00000009ffca6219 */ /* 0x000fce0000011608 */
.L_x_11691:
[----:B------:R-:W-:Y:S05]  /*12fa0*/  BSYNC B0 ;  /* 0x0000000000007941 */ /* 0x000fea0003800000 */
.L_x_11689:
[----:B------:R-:W-:-:S05]  /*12fb0*/  IMAD R0, R202, R203, R0 ;  /* 0x000000cbca007224 */ /* 0x000fca00078e0200 */
[----:B------:R-:W-:Y:S02]  /*12fc0*/  VIMNMX R217, R217, R0, !PT ;  /* 0x00000000d9d97248 */ /* 0x000fe40007fe0100 */
[----:B------:R-:W-:-:S07]  /*12fd0*/  VIADDMNMX R225, R0, R203, R225, PT ;  /* 0x000000cb00e17246 */ /* 0x000fce00038001e1 */
.L_x_11688:
[C---:B------:R-:W-:Y:S01]  /*12fe0*/  ISETP.GT.AND P1, PT, R217.reuse, 0x1, !P1 ;  /* 0x00000001d900780c */ /* 0x040fe20004f24270 */
[----:B------:R-:W-:Y:S01]  /*12ff0*/  IMAD.U32 R9, RZ, RZ, UR37 ;  /* 0x00000025ff097e24 */ /* 0x000fe2000f8e00ff */
[----:B------:R-:W-:Y:S01]  /*13000*/  ISETP.GT.AND P2, PT, R217, 0x8, !P2 ;  /* 0x00000008d900780c */ /* 0x000fe20005744270 */
[----:B------:R-:W-:Y:S01]  /*13010*/  IMAD.U32 R228, RZ, RZ, UR54 ;  /* 0x00000036ffe47e24 */ /* 0x000fe2000f8e00ff */
        /* <DEDUP_REMOVED lines=10> */
[C---:B------:R-:W-:Y:S02]  /*130c0*/  LOP3.LUT P1, RZ, R18.reuse, 0x8, RZ, 0xc0, !PT ;  /* 0x0000000812ff7812 */ /* 0x040fe4000782c0ff */
[----:B------:R-:W-:Y:S02]  /*130d0*/  FMNMX.FTZ R0, R153, R0, !PT ;  /* 0x0000000099007209 */ /* 0x000fe40007810000 */
[----:B------:R-:W-:Y:S02]  /*130e0*/  ISETP.GT.AND P1, PT, R217, 0x10, !P1 ;  /* 0x00000010d900780c */ /* 0x000fe40004f24270 */
[----:B------:R-:W-:Y:S02]  /*130f0*/  LOP3.LUT P6, RZ, R18, 0x10000, RZ, 0xc0, !PT ;  /* 0x0001000012ff7812 */ /* 0x000fe400078cc0ff */
        /* <DEDUP_REMOVED lines=68> */
[----:B--2---:R-:W-:-:S02]  /*13540*/  FMNMX.FTZ R0, R0, R8, !PT ;  /* 0x0000000800007209 */ /* 0x004fc40007810000 */
[----:B------:R-:W-:Y:S02]  /*13550*/  FSEL R182, R182, -INF , !P1 ;  /* 0xff800000b6b67808 */ /* 0x000fe40004800000 */
[----:B------:R-:W-:Y:S01]  /*13560*/  LOP3.LUT P1, RZ, R18, 0x200, RZ, 0xc0, !PT ;  /* 0x0000020012ff7812 */ /* 0x000fe2000782c0ff */
[----:B------:R-:W2:Y:S01]  /*13570*/  SHFL.BFLY PT, R8, R0, 0x1, 0x1f ;  /* 0x0c201f0000087f89 */ /* 0x000ea200000e0000 */
[----:B------:R-:W-:Y:S02]  /*13580*/  ISETP.LT.OR P4, PT, R225, 0x52, P4 ;  /* 0x00000052e100780c */ /* 0x000fe40002781670 */
[C---:B------:R-:W-:Y:S02]  /*13590*/  ISETP.GT.AND P1, PT, R217.reuse, 0x39, !P1 ;  /* 0x00000039d900780c */ /* 0x040fe40004f24270 */
[----:B------:R-:W-:Y:S02]  /*135a0*/  ISETP.GT.AND P5, PT, R217, 0x58, !P5 ;  /* 0x00000058d900780c */ /* 0x000fe40006fa4270 */
[----:B------:R-:W-:-:S02]  /*135b0*/  ISETP.LT.OR P1, PT, R225, 0x3a, P1 ;  /* 0x0000003ae100780c */ /* 0x000fc40000f21670 */
[----:B------:R-:W-:Y:S02]  /*135c0*/  FSEL R195, R195, -INF , !P4 ;  /* 0xff800000c3c37808 */ /* 0x000fe40006000000 */
[----:B------:R-:W-:Y:S02]  /*135d0*/  FSEL R183, R183, -INF , !P1 ;  /* 0xff800000b7b77808 */ /* 0x000fe40004800000 */
[----:B------:R-:W-:Y:S02]  /*135e0*/  LOP3.LUT P1, RZ, R18, 0x100, RZ, 0xc0, !PT ;  /* 0x0000010012ff7812 */ /* 0x000fe4000782c0ff */
[----:B------:R-:W-:Y:S02]  /*135f0*/  ISETP.LT.OR P5, PT, R225, 0x59, P5 ;  /* 0x00000059e100780c */ /* 0x000fe40002fa1670 */
[----:B------:R-:W-:Y:S02]  /*13600*/  ISETP.GT.AND P1, PT, R217, 0x40, !P1 ;  /* 0x00000040d900780c */ /* 0x000fe40004f24270 */
[----:B------:R-:W-:-:S02]  /*13610*/  FSEL R198, R198, -INF , !P5 ;  /* 0xff800000c6c67808 */ /* 0x000fc40006800000 */
[----:B------:R-:W-:Y:S02]  /*13620*/  ISETP.LT.OR P1, PT, R225, 0x41, P1 ;  /* 0x00000041e100780c */ /* 0x000fe40000f21670 */
[----:B--2---:R-:W-:Y:S02]  /*13630*/  FMNMX.FTZ R0, R0, R8, !PT ;  /* 0x0000000800007209 */ /* 0x004fe40007810000 */
[----:B------:R-:W-:Y:S02]  /*13640*/  FSEL R186, R186, -INF , !P1 ;  /* 0xff800000baba7808 */ /* 0x000fe40004800000 */
[----:B------:R-:W-:Y:S01]  /*13650*/  LOP3.LUT P1, RZ, R18, 0x80, RZ, 0xc0, !PT ;  /* 0x0000008012ff7812 */ /* 0x000fe2000782c0ff */
[----:B------:R-:W-:-:S03]  /*13660*/  FMUL.FTZ R8, R0, R9 ;  /* 0x0000000900087220 */ /* 0x000fc60000410000 */
[----:B------:R-:W-:-:S04]  /*13670*/  ISETP.GT.AND P1, PT, R217, 0x41, !P1 ;  /* 0x00000041d900780c */ /* 0x000fc80004f24270 */
[----:B------:R-:W-:-:S04]  /*13680*/  ISETP.LT.OR P1, PT, R225, 0x42, P1 ;  /* 0x00000042e100780c */ /* 0x000fc80000f21670 */
[----:B------:R-:W-:Y:S02]  /*13690*/  FSEL R187, R187, -INF , !P1 ;  /* 0xff800000bbbb7808 */ /* 0x000fe40004800000 */
[----:B------:R-:W-:Y:S02]  /*136a0*/  ISETP.GT.AND P1, PT, R217, 0x48, !P2 ;  /* 0x00000048d900780c */ /* 0x000fe40005724270 */
[----:B------:R-:W-:Y:S02]  /*136b0*/  LOP3.LUT P2, RZ, R18, 0x2, RZ, 0xc0, !PT ;  /* 0x0000000212ff7812 */ /* 0x000fe4000784c0ff */
[----:B------:R-:W-:-:S04]  /*136c0*/  ISETP.LT.OR P1, PT, R225, 0x49, P1 ;  /* 0x00000049e100780c */ /* 0x000fc80000f21670 */
[----:B------:R-:W-:Y:S02]  /*136d0*/  FSEL R190, R190, -INF , !P1 ;  /* 0xff800000bebe7808 */ /* 0x000fe40004800000 */
[----:B------:R-:W-:Y:S02]  /*136e0*/  ISETP.GT.AND P1, PT, R217, 0x49, !P6 ;  /* 0x00000049d900780c */ /* 0x000fe40007724270 */
[----:B------:R-:W-:Y:S02]  /*136f0*/  LOP3.LUT P6, RZ, R18, 0x1, RZ, 0xc0, !PT ;  /* 0x0000000112ff7812 */ /* 0x000fe400078cc0ff */
[----:B------:R-:W-:-:S04]  /*13700*/  ISETP.LT.OR P1, PT, R225, 0x4a, P1 ;  /* 0x0000004ae100780c */ /* 0x000fc80000f21670 */
[----:B------:R-:W-:Y:S02]  /*13710*/  FSEL R191, R191, -INF , !P1 ;  /* 0xff800000bfbf7808 */ /* 0x000fe40004800000 */
[----:B------:R-:W-:-:S04]  /*13720*/  FSETP.NEU.FTZ.AND P1, PT, R0, -INF , PT ;  /* 0xff8000000000780b */ /* 0x000fc80003f3d000 */
[----:B------:R-:W-:Y:S02]  /*13730*/  FSEL R202, R0, RZ, P1 ;  /* 0x000000ff00ca7208 */ /* 0x000fe40000800000 */
[----:B------:R-:W-:Y:S02]  /*13740*/  FSEL R8, R8, RZ, P1 ;  /* 0x000000ff08087208 */ /* 0x000fe40000800000 */
[----:B------:R-:W-:Y:S01]  /*13750*/  ISETP.GT.AND P1, PT, R217, RZ, !P2 ;  /* 0x000000ffd900720c */ /* 0x000fe20005724270 */
[----:B------:R-:W-:Y:S01]  /*13760*/  FADD.FTZ R202, -R202, R216 ;  /* 0x000000d8caca7221 */ /* 0x000fe20000010100 */
[----:B------:R-:W-:Y:S01]  /*13770*/  ISETP.NE.AND P2, PT, R228, 0x3, PT ;  /* 0x00000003e400780c */ /* 0x000fe20003f45270 */
[-CC-:B------:R-:W-:Y:S01]  /*13780*/  FFMA.FTZ R152, R152, R9.reuse, -R8.reuse ;  /* 0x0000000998987223 */ /* 0x180fe20000010808 */
[----:B------:R-:W-:Y:S01]  /*13790*/  ISETP.LT.OR P1, PT, R225, 0x1, P1 ;  /* 0x00000001e100780c */ /* 0x000fe20000f21670 */
[-CC-:B------:R-:W-:Y:S01]  /*137a0*/  FFMA.FTZ R153, R153, R9.reuse, -R8.reuse ;  /* 0x0000000999997223 */ /* 0x180fe20000010808 */
[-CC-:B------:R-:W-:Y:S01]  /*137b0*/  FFMA.FTZ R156, R156, R9.reuse, -R8.reuse ;  /* 0x000000099c9c7223 */ /* 0x180fe20000010808 */
[-CC-:B------:R-:W-:Y:S01]  /*137c0*/  FFMA.FTZ R157, R157, R9.reuse, -R8.reuse ;  /* 0x000000099d9d7223 */ /* 0x180fe20000010808 */
[----:B------:R-:W-:Y:S01]  /*137d0*/  FSEL R154, R154, -INF , !P1 ;  /* 0xff8000009a9a7808 */ /* 0x000fe20004800000 */
        /* <DEDUP_REMOVED lines=22> */
[----:B------:R-:W-:Y:S01]  /*13940*/  MUFU.EX2 R152, R152 ;  /* 0x0000009800987308 */ /* 0x000fe20000000800 */
[----:B------:R-:W-:-:S02]  /*13950*/  ISETP.GT.AND P1, PT, R217, 0x59, !P6 ;  /* 0x00000059d900780c */ /* 0x000fc40007724270 */
[----:B------:R-:W-:Y:S02]  /*13960*/  FMNMX.FTZ R8, R155, R8, !PT ;  /* 0x000000089b087209 */ /* 0x000fe40007810000 */
[----:B------:R-:W-:Y:S02]  /*13970*/  ISETP.LT.OR P1, PT, R225, 0x5a, P1 ;  /* 0x0000005ae100780c */ /* 0x000fe40000f21670 */
[----:B------:R-:W-:Y:S01]  /*13980*/  FMNMX.FTZ R8, R158, R8, !PT ;  /* 0x000000089e087209 */ /* 0x000fe20007810000 */
[----:B------:R-:W2:Y:S01]  /*13990*/  MUFU.EX2 R181, R181 ;  /* 0x000000b500b57308 */ /* 0x000ea20000000800 */
[----:B------:R-:W-:Y:S02]  /*139a0*/  FSEL R199, R199, -INF , !P1 ;  /* 0xff800000c7c77808 */ /* 0x000fe40004800000 */
[----:B------:R-:W-:-:S04]  /*139b0*/  FMNMX.FTZ R8, R159, R8, !PT ;  /* 0x000000089f087209 */ /* 0x000fc80007810000 */
[----:B------:R-:W-:Y:S01]  /*139c0*/  FMNMX.FTZ R8, R162, R8, !PT ;  /* 0x00000008a2087209 */ /* 0x000fe20007810000 */
[----:B------:R-:W3:Y:S03]  /*139d0*/  MUFU.EX2 R153, R153 ;  /* 0x0000009900997308 */ /* 0x000ee60000000800 */
[----:B------:R-:W-:-:S04]  /*139e0*/  FMNMX.FTZ R8, R163, R8, !PT ;  /* 0x00000008a3087209 */ /* 0x000fc80007810000 */
[----:B------:R-:W-:Y:S01]  /*139f0*/  FMNMX.FTZ R8, R166, R8, !PT ;  /* 0x00000008a6087209 */ /* 0x000fe20007810000 */
[----:B------:R-:W4:Y:S01]  /*13a00*/  MUFU.EX2 R156, R156 ;  /* 0x0000009c009c7308 */ /* 0x000f220000000800 */
[----:B--2---:R-:W-:Y:S01]  /*13a10*/  FFMA.FTZ R5, R181, R5, R152 ;  /* 0x00000005b5057223 */ /* 0x004fe20000010098 */
[-C--:B------:R-:W-:Y:S01]  /*13a20*/  FMUL.FTZ R24, R24, R181.reuse ;  /* 0x000000b518187220 */ /* 0x080fe20000410000 */
[----:B------:R-:W-:Y:S01]  /*13a30*/  FMNMX.FTZ R8, R167, R8, !PT ;  /* 0x00000008a7087209 */ /* 0x000fe20007810000 */
[-C--:B------:R-:W-:Y:S01]  /*13a40*/  FMUL.FTZ R25, R25, R181.reuse ;  /* 0x000000b519197220 */ /* 0x080fe20000410000 */
[-C--:B------:R-:W-:Y:S01]  /*13a50*/  FMUL.FTZ R28, R28, R181.reuse ;  /* 0x000000b51c1c7220 */ /* 0x080fe20000410000 */
[-C--:B------:R-:W-:Y:S01]  /*13a60*/  FMUL.FTZ R29, R29, R181.reuse ;  /* 0x000000b51d1d7220 */ /* 0x080fe20000410000 */
[----:B------:R-:W-:Y:S01]  /*13a70*/  FMNMX.FTZ R8, R170, R8, !PT ;  /* 0x00000008aa087209 */ /* 0x000fe20007810000 */
[----:B------:R-:W2:Y:S01]  /*13a80*/  MUFU.EX2 R157, R157 ;  /* 0x0000009d009d7308 */ /* 0x000ea20000000800 */
        /* <DEDUP_REMOVED lines=103> */
[----:B------:R-:W-:-:S02]  /*14100*/  FMUL.FTZ R149, R149, R181 ;  /* 0x000000b595957220 */ /* 0x000fc40000410000 */
[----:B------:R-:W3:Y:S01]  /*14110*/  MUFU.EX2 R184, R184 ;  /* 0x000000b800b87308 */ /* 0x000ee20000000800 */
[----:B----4-:R-:W-:-:S07]  /*14120*/  FADD.FTZ R5, R180, R5 ;  /* 0x00000005b4057221 */ /* 0x010fce0000010000 */
[----:B------:R-:W4:Y:S01]  /*14130*/  MUFU.EX2 R185, R185 ;  /* 0x000000b900b97308 */ /* 0x000f220000000800 */
[----:B-----5:R-:W-:Y:S01]  /*14140*/  FADD.FTZ R5, R203, R5 ;  /* 0x00000005cb057221 */ /* 0x020fe20000010000 */
[----:B--2---:R-:W-:-:S04]  /*14150*/  FMNMX.FTZ R8, R8, R153, !PT ;  /* 0x0000009908087209 */ /* 0x004fc80007810000 */
[C---:B------:R-:W-:Y:S01]  /*14160*/  FSETP.NEU.FTZ.AND P1, PT, R8.reuse, -INF , PT ;  /* 0xff8000000800780b */ /* 0x040fe20003f3d000 */
[----:B------:R-:W-:Y:S01]  /*14170*/  FMUL.FTZ R216, R8, R9 ;  /* 0x0000000908d87220 */ /* 0x000fe20000410000 */
[----:B------:R-:W2:Y:S01]  /*14180*/  MUFU.EX2 R188, R188 ;  /* 0x000000bc00bc7308 */ /* 0x000ea20000000800 */
[----:B---3--:R-:W-:-:S03]  /*14190*/  FADD.FTZ R5, R184, R5 ;  /* 0x00000005b8057221 */ /* 0x008fc60000010000 */
[----:B------:R-:W-:Y:S01]  /*141a0*/  FSEL R216, R216, RZ, P1 ;  /* 0x000000ffd8d87208 */ /* 0x000fe20000800000 */
[----:B----4-:R-:W-:-:S03]  /*141b0*/  FADD.FTZ R5, R185, R5 ;  /* 0x00000005b9057221 */ /* 0x010fc60000010000 */
[----:B------:R-:W-:Y:S01]  /*141c0*/  MUFU.EX2 R189, R189 ;  /* 0x000000bd00bd7308 */ /* 0x000fe20000000800 */
[-CC-:B------:R-:W-:Y:S01]  /*141d0*/  FFMA.FTZ R153, R170, R9.reuse, -R216.reuse ;  /* 0x00000009aa997223 */ /* 0x180fe200000108d8 */
[-CC-:B------:R-:W-:Y:S01]  /*141e0*/  FFMA.FTZ R227, R154, R9.reuse, -R216.reuse ;  /* 0x000000099ae37223 */ /* 0x180fe200000108d8 */
[----:B------:R-:W-:Y:S01]  /*141f0*/  F2FP.BF16.F32.PACK_AB R154, R157, R156 ;  /* 0x0000009c9d9a723e */ /* 0x000fe200000010ff */
[-CC-:B------:R-:W-:Y:S01]  /*14200*/  FFMA.FTZ R226, R158, R9.reuse, -R216.reuse ;  /* 0x000000099ee27223 */ /* 0x180fe200000108d8 */
[----:B------:R-:W-:Y:S01]  /*14210*/  F2FP.BF16.F32.PACK_AB R156, R161, R160 ;  /* 0x000000a0a19c723e */ /* 0x000fe200000010ff */
[-CC-:B------:R-:W-:Y:S01]  /*14220*/  FFMA.FTZ R155, R155, R9.reuse, -R216.reuse ;  /* 0x000000099b9b7223 */ /* 0x180fe200000108d8 */
[----:B------:R-:W-:Y:S01]  /*14230*/  F2FP.BF16.F32.PACK_AB R158, R165, R164 ;  /* 0x000000a4a59e723e */ /* 0x000fe200000010ff */
[----:B------:R3:W-:Y:S01]  /*14240*/  MUFU.EX2 R161, R153 ;  /* 0x0000009900a17308 */ /* 0x0007e20000000800 */
[----:B------:R-:W-:Y:S01]  /*14250*/  F2FP.BF16.F32.PACK_AB R164, R177, R176 ;  /* 0x000000b0b1a4723e */ /* 0x000fe200000010ff */
[-CC-:B------:R-:W-:Y:S01]  /*14260*/  FFMA.FTZ R159, R159, R9.reuse, -R216.reuse ;  /* 0x000000099f9f7223 */ /* 0x180fe200000108d8 */
[-CC-:B------:R-:W-:Y:S01]  /*14270*/  FFMA.FTZ R225, R162, R9.reuse, -R216.reuse ;  /* 0x00000009a2e17223 */ /* 0x180fe200000108d8 */
[-CC-:B------:R-:W-:Y:S01]  /*14280*/  FFMA.FTZ R163, R163, R9.reuse, -R216.reuse ;  /* 0x00000009a3a37223 */ /* 0x180fe200000108d8 */
[-CC-:B------:R-:W-:Y:S01]  /*14290*/  FFMA.FTZ R217, R166, R9.reuse, -R216.reuse ;  /* 0x00000009a6d97223 */ /* 0x180fe200000108d8 */
[-CC-:B------:R-:W-:Y:S01]  /*142a0*/  FFMA.FTZ R167, R167, R9.reuse, -R216.reuse ;  /* 0x00000009a7a77223 */ /* 0x180fe200000108d8 */
[-CC-:B------:R-:W-:Y:S01]  /*142b0*/  FFMA.FTZ R171, R171, R9.reuse, -R216.reuse ;  /* 0x00000009abab7223 */ /* 0x180fe200000108d8 */
[----:B------:R-:W-:Y:S01]  /*142c0*/  MUFU.EX2 R227, R227 ;  /* 0x000000e300e37308 */ /* 0x000fe20000000800 */
[----:B---3--:R-:W-:Y:S01]  /*142d0*/  FSEL R153, R8, RZ, P1 ;  /* 0x000000ff08997208 */ /* 0x008fe20000800000 */
[-CC-:B------:R-:W-:Y:S01]  /*142e0*/  FFMA.FTZ R202, R174, R9.reuse, -R216.reuse ;  /* 0x00000009aeca7223 */ /* 0x180fe200000108d8 */
[-CC-:B------:R-:W-:Y:S01]  /*142f0*/  FFMA.FTZ R175, R175, R9.reuse, -R216.reuse ;  /* 0x00000009afaf7223 */ /* 0x180fe200000108d8 */
[-CC-:B------:R-:W-:Y:S01]  /*14300*/  FFMA.FTZ R178, R178, R9.reuse, -R216.reuse ;  /* 0x00000009b2b27223 */ /* 0x180fe200000108d8 */
[-CC-:B------:R-:W-:Y:S01]  /*14310*/  FFMA.FTZ R179, R179, R9.reuse, -R216.reuse ;  /* 0x00000009b3b37223 */ /* 0x180fe200000108d8 */
[----:B------:R-:W-:Y:S01]  /*14320*/  FADD.FTZ R153, -R153, R201 ;  /* 0x000000c999997221 */ /* 0x000fe20000010100 */
[-CC-:B------:R-:W-:Y:S01]  /*14330*/  FFMA.FTZ R182, R182, R9.reuse, -R216.reuse ;  /* 0x00000009b6b67223 */ /* 0x180fe200000108d8 */
[----:B------:R-:W3:Y:S01]  /*14340*/  MUFU.EX2 R155, R155 ;  /* 0x0000009b009b7308 */ /* 0x000ee20000000800 */
[-CC-:B------:R-:W-:Y:S01]  /*14350*/  FFMA.FTZ R183, R183, R9.reuse, -R216.reuse ;  /* 0x00000009b7b77223 */ /* 0x180fe200000108d8 */
[-C--:B------:R-:W-:Y:S01]  /*14360*/  FMUL.FTZ R153, R153, R9.reuse ;  /* 0x0000000999997220 */ /* 0x080fe20000410000 */
[-CC-:B------:R-:W-:Y:S01]  /*14370*/  FFMA.FTZ R186, R186, R9.reuse, -R216.reuse ;  /* 0x00000009baba7223 */ /* 0x180fe200000108d8 */
[-CC-:B------:R-:W-:Y:S01]  /*14380*/  FFMA.FTZ R187, R187, R9.reuse, -R216.reuse ;  /* 0x00000009bbbb7223 */ /* 0x180fe200000108d8 */
[----:B------:R-:W-:Y:S01]  /*14390*/  F2FP.BF16.F32.PACK_AB R160, R169, R168 ;  /* 0x000000a8a9a0723e */ /* 0x000fe200000010ff */
[-CC-:B------:R-:W-:Y:S01]  /*143a0*/  FFMA.FTZ R190, R190, R9.reuse, -R216.reuse ;  /* 0x00000009bebe7223 */ /* 0x180fe200000108d8 */
[-CC-:B------:R-:W-:Y:S01]  /*143b0*/  FFMA.FTZ R191, R191, R9.reuse, -R216.reuse ;  /* 0x00000009bfbf7223 */ /* 0x180fe200000108d8 */
[----:B------:R3:W4:Y:S01]  /*143c0*/  MUFU.EX2 R176, R153 ;  /* 0x0000009900b07308 */ /* 0x0007220000000800 */
[-CC-:B------:R-:W-:Y:S01]  /*143d0*/  FFMA.FTZ R194, R194, R9.reuse, -R216.reuse ;  /* 0x00000009c2c27223 */ /* 0x180fe200000108d8 */
[-CC-:B------:R-:W-:Y:S01]  /*143e0*/  FFMA.FTZ R195, R195, R9.reuse, -R216.reuse ;  /* 0x00000009c3c37223 */ /* 0x180fe200000108d8 */
[----:B------:R-:W-:Y:S01]  /*143f0*/  F2FP.BF16.F32.PACK_AB R162, R173, R172 ;  /* 0x000000acada2723e */ /* 0x000fe200000010ff */
[-CC-:B------:R-:W-:Y:S01]  /*14400*/  FFMA.FTZ R198, R198, R9.reuse, -R216.reuse ;  /* 0x00000009c6c67223 */ /* 0x180fe200000108d8 */
[----:B------:R-:W-:Y:S01]  /*14410*/  FFMA.FTZ R199, R199, R9, -R216 ;  /* 0x00000009c7c77223 */ /* 0x000fe200000108d8 */
[----:B--2---:R-:W-:Y:S01]  /*14420*/  FADD.FTZ R5, R188, R5 ;  /* 0x00000005bc057221 */ /* 0x004fe20000010000 */
[----:B------:R-:W-:Y:S01]  /*14430*/  F2FP.BF16.F32.PACK_AB R166, R203, R180 ;  /* 0x000000b4cba6723e */ /* 0x000fe200000010ff */
[----:B------:R-:W2:Y:S01]  /*14440*/  MUFU.EX2 R226, R226 ;  /* 0x000000e200e27308 */ /* 0x000ea20000000800 */
[----:B---3--:R-:W-:Y:S01]  /*14450*/  F2FP.BF16.F32.PACK_AB R153, R155, R227 ;  /* 0x000000e39b99723e */ /* 0x008fe200000010ff */
[----:B------:R-:W-:Y:S01]  /*14460*/  FADD.FTZ R5, R189, R5 ;  /* 0x00000005bd057221 */ /* 0x000fe20000010000 */
[----:B------:R-:W-:-:S02]  /*14470*/  F2FP.BF16.F32.PACK_AB R168, R185, R184 ;  /* 0x000000b8b9a8723e */ /* 0x000fc400000010ff */
[----:B------:R-:W-:-:S03]  /*14480*/  F2FP.BF16.F32.PACK_AB R170, R189, R188 ;  /* 0x000000bcbdaa723e */ /* 0x000fc600000010ff */
[----:B------:R-:W3:Y:S01]  /*14490*/  MUFU.EX2 R159, R159 ;  /* 0x0000009f009f7308 */ /* 0x000ee20000000800 */
[----:B----4-:R-:W-:Y:S01]  /*144a0*/  FFMA.FTZ R3, R176, R3, R227 ;  /* 0x00000003b0037223 */ /* 0x010fe200000100e3 */
        /* <DEDUP_REMOVED lines=51> */
[----:B------:R-:W-:Y:S01]  /*147e0*/  FADD.FTZ R3, R161, R3 ;  /* 0x00000003a1037221 */ /* 0x000fe20000010000 */
        /* <DEDUP_REMOVED lines=41> */
[----:B------:R-:W-:Y:S01]  /*14a80*/  FMUL.FTZ R151, R151, R176 ;  /* 0x000000b097977220 */ /* 0x000fe20000410000 */
        /* <DEDUP_REMOVED lines=13> */
[C---:B---3--:R-:W-:Y:S01]  /*14b60*/  FADD.FTZ R3, R191.reuse, R3 ;  /* 0x00000003bf037221 */ /* 0x048fe20000010000 */
[----:B------:R-:W-:-:S06]  /*14b70*/  F2FP.BF16.F32.PACK_AB R171, R191, R190 ;  /* 0x000000bebfab723e */ /* 0x000fcc00000010ff */
[----:B------:R-:W3:Y:S01]  /*14b80*/  MUFU.EX2 R193, R193 ;  /* 0x000000c100c17308 */ /* 0x000ee20000000800 */
[----:B----4-:R-:W-:-:S07]  /*14b90*/  FADD.FTZ R5, R192, R5 ;  /* 0x00000005c0057221 */ /* 0x010fce0000010000 */
[----:B------:R-:W4:Y:S01]  /*14ba0*/  MUFU.EX2 R195, R195 ;  /* 0x000000c300c37308 */ /* 0x000f220000000800 */
[----:B--2---:R-:W-:-:S07]  /*14bb0*/  FADD.FTZ R3, R173, R3 ;  /* 0x00000003ad037221 */ /* 0x004fce0000010000 */
[----:B------:R-:W2:Y:S01]  /*14bc0*/  MUFU.EX2 R174, R196 ;  /* 0x000000c400ae7308 */ /* 0x000ea20000000800 */
[C---:B---3--:R-:W-:Y:S01]  /*14bd0*/  FADD.FTZ R5, R193.reuse, R5 ;  /* 0x00000005c1057221 */ /* 0x048fe20000010000 */
[----:B------:R-:W-:-:S06]  /*14be0*/  F2FP.BF16.F32.PACK_AB R172, R193, R192 ;  /* 0x000000c0c1ac723e */ /* 0x000fcc00000010ff */
[----:B------:R-:W3:Y:S01]  /*14bf0*/  MUFU.EX2 R198, R198 ;  /* 0x000000c600c67308 */ /* 0x000ee20000000800 */
[C---:B----4-:R-:W-:Y:S01]  /*14c00*/  FADD.FTZ R3, R195.reuse, R3 ;  /* 0x00000003c3037221 */ /* 0x050fe20000010000 */
[----:B------:R-:W-:-:S06]  /*14c10*/  F2FP.BF16.F32.PACK_AB R173, R195, R173 ;  /* 0x000000adc3ad723e */ /* 0x000fcc00000010ff */
[----:B------:R-:W4:Y:S01]  /*14c20*/  MUFU.EX2 R197, R197 ;  /* 0x000000c500c57308 */ /* 0x000f220000000800 */
[----:B--2---:R-:W-:-:S07]  /*14c30*/  FADD.FTZ R5, R174, R5 ;  /* 0x00000005ae057221 */ /* 0x004fce0000010000 */
[----:B------:R-:W2:Y:S01]  /*14c40*/  MUFU.EX2 R199, R199 ;  /* 0x000000c700c77308 */ /* 0x000ea20000000800 */
[----:B---3--:R-:W-:Y:S01]  /*14c50*/  FADD.FTZ R3, R198, R3 ;  /* 0x00000003c6037221 */ /* 0x008fe20000010000 */
[C---:B----4-:R-:W-:Y:S01]  /*14c60*/  FADD.FTZ R5, R197.reuse, R5 ;  /* 0x00000005c5057221 */ /* 0x050fe20000010000 */
[----:B------:R-:W-:Y:S02]  /*14c70*/  F2FP.BF16.F32.PACK_AB R174, R197, R174 ;  /* 0x000000aec5ae723e */ /* 0x000fe400000010ff */
[C---:B--2---:R-:W-:Y:S01]  /*14c80*/  FADD.FTZ R3, R199.reuse, R3 ;  /* 0x00000003c7037221 */ /* 0x044fe20000010000 */
[----:B------:R-:W-:Y:S01]  /*14c90*/  F2FP.BF16.F32.PACK_AB R175, R199, R198 ;  /* 0x000000c6c7af723e */ /* 0x000fe200000010ff */
[----:B------:R-:W-:Y:S06]  /*14ca0*/  @!P2 BRA `(.L_x_11692) ;  /* 0x000000000004a947 */ /* 0x000fec0003800000 */
[----:B------:R-:W-:Y:S01]  /*14cb0*/  BPT.TRAP 0x1 ;  /* 0x000000040000795c */ /* 0x000fe20000300000 */
.L_x_11692:
[----:B------:R2:W3:Y:S01]  /*14cc0*/  SYNCS.PHASECHK.TRANS64.TRYWAIT P1, [R11+URZ+0x22850], R200 ;  /* 0x022850c80b0075a7 */ /* 0x0004e2000802017f */
[----:B------:R-:W-:Y:S05]  /*14cd0*/  @!P2 BRA `(.L_x_11693) ;  /* 0x000000000004a947 */ /* 0x000fea0003800000 */
[----:B------:R-:W-:Y:S01]  /*14ce0*/  BPT.TRAP 0x1 ;  /* 0x000000040000795c */ /* 0x000fe20000300000 */
.L_x_11693:
[----:B------:R-:W-:Y:S04]  /*14cf0*/  BSSY B0, `(.L_x_11694) ;  /* 0x0000004000007945 */ /* 0x000fe80003800000 */
[----:B---3--:R-:W-:Y:S05]  /*14d00*/  @P1 BRA `(.L_x_11695) ;  /* 0x0000000000081947 */ /* 0x008fea0003800000 */
[----:B------:R-:W3:Y:S02]  /*14d10*/  SYNCS.PHASECHK.TRANS64.TRYWAIT P1, [R11+URZ+0x22850], R200 ;  /* 0x022850c80b0075a7 */ /* 0x000ee4000802017f */
[----:B---3--:R-:W-:Y:S05]  /*14d20*/  @!P1 BRA `(.L_x_11696) ;  /* 0x000000f8009c9947 */ /* 0x008fea0003800000 */
.L_x_11695:
[----:B------:R-:W-:Y:S05]  /*14d30*/  BSYNC B0 ;  /* 0x0000000000007941 */ /* 0x000fea0003800000 */
.L_x_11694:
[----:B------:R-:W4:Y:S01]  /*14d40*/  S2R R178, SR_TID.X ;  /* 0x0000000000b27919 */ /* 0x000f220000002100 */
[----:B------:R-:W-:Y:S01]  /*14d50*/  IMAD.MOV.U32 R177, RZ, RZ, 0x40000040 ;  /* 0x40000040ffb17424 */ /* 0x000fe200078e00ff */
[----:B------:R-:W-:Y:S05]  /*14d60*/  WARPSYNC.ALL ;  /* 0x0000000000007948 */ /* 0x000fea0003800000 */
[----:B------:R-:W-:Y:S01]  /*14d70*/  R2UR UR7, R177 ;  /* 0x00000000b10772ca */ /* 0x000fe200000e0000 */
[----:B------:R-:W-:Y:S01]  /*14d80*/  IMAD.MOV.U32 R176, RZ, RZ, 0xc00 ;  /* 0x00000c00ffb07424 */ /* 0x000fe200078e00ff */
[----:B------:R-:W-:Y:S01]  /*14d90*/  ISETP.GT.AND P1, PT, R4, R219, PT ;  /* 0x000000db0400720c */ /* 0x000fe20003f24270 */
[----:B0123--:R-:W-:-:S02]  /*14da0*/  @!P0 VIADD R11, R11, 0x22860 ;  /* 0x000228600b0b8836 */ /* 0x00ffc40000000000 */
[----:B------:R-:W-:Y:S02]  /*14db0*/  IMAD R176, R2, R176, UR53 ;  /* 0x0000003502b07e24 */ /* 0x000fe4000f8e02b0 */
[----:B------:R-:W-:Y:S01]  /*14dc0*/  VIADD R4, R4, 0xffffffff ;  /* 0xffffffff04047836 */ /* 0x000fe20000000000 */
[----:B------:R-:W-:Y:S01]  /*14dd0*/  @!P0 PRMT R11, RZ, 0x654, R11 ;  /* 0x00000654ff0b8816 */ /* 0x000fe2000000000b */
[----:B------:R-:W-:Y:S01]  /*14de0*/  IMAD.MOV.U32 R201, RZ, RZ, R8 ;  /* 0x000000ffffc97224 */ /* 0x000fe200078e0008 */
[----:B------:R-:W-:Y:S01]  /*14df0*/  R2UR UR6, R176 ;  /* 0x00000000b00672ca */ /* 0x000fe200000e0000 */
[----:B------:R-:W-:Y:S01]  /*14e00*/  IMAD.MOV.U32 R216, RZ, RZ, R0 ;  /* 0x000000ffffd87224 */ /* 0x000fe200078e0000 */
[----:B----4-:R-:W-:-:S05]  /*14e10*/  SHF.R.U32.HI R178, RZ, 0x7, R178 ;  /* 0x00000007ffb27819 */ /* 0x010fca00000116b2 */
[----:B------:R-:W-:-:S05]  /*14e20*/  VIADD R177, R178, 0x8 ;  /* 0x00000008b2b17836 */ /* 0x000fca0000000000 */
[----:B------:R0:W-:Y:S02]  /*14e30*/  BAR.SYNC.DEFER_BLOCKING R177, 0x100 ;  /* 0x000400b10000751d */ /* 0x0001e40000010000 */
[----:B0-----:R-:W-:-:S04]  /*14e40*/  IMAD.MOV.U32 R177, RZ, RZ, 0x40000040 ;  /* 0x40000040ffb17424 */ /* 0x001fc800078e00ff */
        /* <DEDUP_REMOVED lines=43> */
.L_x_11679:
[----:B------:R-:W-:Y:S05]  /*15100*/  WARPSYNC.ALL ;  /* 0x0000000000007948 */ /* 0x000fea0003800000 */
[----:B------:R-:W2:Y:S01]  /*15110*/  SHFL.BFLY PT, R4, R5, 0x2, 0x1f ;  /* 0x0c401f0005047f89 */ /* 0x000ea200000e0000 */
[----:B------:R-:W-:Y:S02]  /*15120*/  IMAD.MOV.U32 R20, RZ, RZ, -0x800000 ;  /* 0xff800000ff147424 */ /* 0x000fe400078e00ff */
[----:B------:R-:W-:Y:S01]  /*15130*/  VIADD R2, R2, 0x1 ;  /* 0x0000000102027836 */ /* 0x000fe20000000000 */
[----:B------:R-:W1:Y:S01]  /*15140*/  SHFL.BFLY PT, R6, R3, 0x2, 0x1f ;  /* 0x0c401f0003067f89 */ /* 0x000e6200000e0000 */
[----:B------:R-:W-:Y:S01]  /*15150*/  VIADD R234, R234, 0x1 ;  /* 0x00000001eaea7836 */ /* 0x000fe20000000000 */
[----:B------:R3:W-:Y:S08]  /*15160*/  BAR.ARV R10, 0x100 ;  /* 0x0004000a0000751d */ /* 0x0007f00000002000 */
[----:B------:R-:W-:Y:S06]  /*15170*/  BAR.ARV 0x8, 0x180 ;  /* 0x0206000000007b1d */ /* 0x000fec0000002000 */
[----:B--2---:R-:W-:Y:S01]  /*15180*/  FADD.FTZ R4, R4, R5 ;  /* 0x0000000504047221 */ /* 0x004fe20000010000 */
[----:B-1----:R-:W-:-:S04]  /*15190*/  FADD.FTZ R11, R6, R3 ;  /* 0x00000003060b7221 */ /* 0x002fc80000010000 */
[----:B------:R-:W1:Y:S04]  /*151a0*/  SHFL.BFLY PT, R7, R4, 0x1, 0x1f ;  /* 0x0c201f0004077f89 */ /* 0x000e6800000e0000 */
[----:B------:R-:W2:Y:S01]  /*151b0*/  SHFL.BFLY PT, R6, R11, 0x1, 0x1f ;  /* 0x0c201f000b067f89 */ /* 0x000ea200000e0000 */
[----:B-1----:R-:W-:Y:S01]  /*151c0*/  FADD.FTZ R7, R4, R7 ;  /* 0x0000000704077221 */ /* 0x002fe20000010000 */
[----:B------:R-:W-:Y:S02]  /*151d0*/  IMAD.MOV.U32 R4, RZ, RZ, RZ ;  /* 0x000000ffff047224 */ /* 0x000fe400078e00ff */
[----:B--2---:R-:W-:Y:S02]  /*151e0*/  FADD.FTZ R6, R11, R6 ;  /* 0x000000060b067221 */ /* 0x004fe40000010000 */
[----:B------:R-:W-:-:S03]  /*151f0*/  FSETP.NE.FTZ.AND P0, PT, R7, RZ, PT ;  /* 0x000000ff0700720b */ /* 0x000fc60003f15000 */
[----:B------:R-:W-:-:S10]  /*15200*/  FSETP.NE.FTZ.AND P1, PT, R6, RZ, PT ;  /* 0x000000ff0600720b */ /* 0x000fd40003f35000 */
[----:B------:R-:W1:Y:S01]  /*15210*/  @P0 MUFU.LG2 R12, R7 ;  /* 0x00000007000c0308 */ /* 0x000e620000000c00 */
[----:B------:R-:W-:-:S07]  /*15220*/  @P0 FMUL.FTZ R3, R9, 0.69314718246459960938 ;  /* 0x3f31721809030820 */ /* 0x000fce0000410000 */
[----:B------:R-:W2:Y:S08]  /*15230*/  @P1 MUFU.LG2 R5, R6 ;  /* 0x0000000600051308 */ /* 0x000eb00000000c00 */
[----:B------:R-:W4:Y:S01]  /*15240*/  @P0 MUFU.RCP R4, R7 ;  /* 0x0000000700040308 */ /* 0x000f220000001000 */
[----:B-1----:R-:W-:-:S04]  /*15250*/  @P0 FMUL.FTZ R12, R12, 0.69314718246459960938 ;  /* 0x3f3172180c0c0820 */ /* 0x002fc80000410000 */
[----:B------:R-:W-:Y:S01]  /*15260*/  @P0 FFMA.FTZ R20, R3, R0, R12 ;  /* 0x0000000003140223 */ /* 0x000fe2000001000c */
[----:B------:R-:W-:Y:S01]  /*15270*/  @P1 FMUL.FTZ R0, R9, 0.69314718246459960938 ;  /* 0x3f31721809001820 */ /* 0x000fe20000410000 */
[----:B------:R-:W-:Y:S01]  /*15280*/  IMAD.MOV.U32 R3, RZ, RZ, -0x800000 ;  /* 0xff800000ff037424 */ /* 0x000fe200078e00ff */
[----:B------:R-:W-:Y:S01]  /*15290*/  PLOP3.LUT P0, PT, PT, PT, PT, 0x8, 0x0 ;  /* 0x000000000000781c */ /* 0x000fe20003f0e170 */
[----:B--2---:R-:W-:-:S04]  /*152a0*/  @P1 FMUL.FTZ R5, R5, 0.69314718246459960938 ;  /* 0x3f31721805051820 */ /* 0x004fc80000410000 */
[----:B------:R-:W-:Y:S01]  /*152b0*/  @P1 FFMA.FTZ R3, R0, R8, R5 ;  /* 0x0000000800031223 */ /* 0x000fe20000010005 */
[----:B------:R-:W-:Y:S02]  /*152c0*/  IMAD.MOV.U32 R0, RZ, RZ, RZ ;  /* 0x000000ffff007224 */ /* 0x000fe400078e00ff */
[-C--:B----4-:R-:W-:Y:S01]  /*152d0*/  FMUL.FTZ R24, R24, R4.reuse ;  /* 0x0000000418187220 */ /* 0x090fe20000410000 */
[-C--:B------:R-:W-:Y:S01]  /*152e0*/  FMUL.FTZ R25, R25, R4.reuse ;  /* 0x0000000419197220 */ /* 0x080fe20000410000 */
[-C--:B------:R-:W-:Y:S02]  /*152f0*/  FMUL.FTZ R28, R28, R4.reuse ;  /* 0x000000041c1c7220 */ /* 0x080fe40000410000 */
[----:B------:R-:W1:Y:S01]  /*15300*/  @P1 MUFU.RCP R0, R6 ;  /* 0x0000000600001308 */ /* 0x000e620000001000 */
[----:B------:R-:W-:Y:S01]  /*15310*/  ISETP.NE.AND P1, PT, R2, 0x2, PT ;  /* 0x000000020200780c */ /* 0x000fe20003f25270 */
[-C--:B------:R-:W-:Y:S01]  /*15320*/  FMUL.FTZ R29, R29, R4.reuse ;  /* 0x000000041d1d7220 */ /* 0x080fe20000410000 */
[-C--:B------:R-:W-:Y:S01]  /*15330*/  FMUL.FTZ R32, R32, R4.reuse ;  /* 0x0000000420207220 */ /* 0x080fe20000410000 */
        /* <DEDUP_REMOVED lines=124> */
[----:B------:R-:W-:-:S02]  /*15b00*/  LOP3.LUT R206, R206, R5, RZ, 0x3c, !PT ;  /* 0x00000005cece7212 */ /* 0x000fc400078e3cff */
[----:B---3--:R-:W-:-:S07]  /*15b10*/  SEL R2, R2, RZ, P1 ;  /* 0x000000ff02027207 */ /* 0x008fce0000800000 */
.L_x_11589:
[----:B------:R-:W-:Y:S05]  /*15b20*/  WARPSYNC.ALL ;  /* 0x0000000000007948 */ /* 0x000fea0003800000 */
[----:B------:R-:W1:Y:S08]  /*15b30*/  S2UR UR5, SR_CgaCtaId ;  /* 0x00000000000579c3 */ /* 0x000e700000008800 */
[----:B------:R-:W-:Y:S06]  /*15b40*/  BAR.SYNC.DEFER_BLOCKING 0x5, 0x180 ;  /* 0x0146000000007b1d */ /* 0x000fec0000010000 */
[----:B------:R-:W-:Y:S01]  /*15b50*/  UMOV UR4, 0x400 ;  /* 0x0000040000047882 */ /* 0x000fe20000000000 */
[----:B------:R-:W-:Y:S01]  /*15b60*/  BSSY B0, `(.L_x_11698) ;  /* 0x000050b000007945 */ /* 0x000fe20003800000 */
[----:B-1----:R-:W-:-:S06]  /*15b70*/  ULEA UR4, UR5, UR4, 0x18 ;  /* 0x0000000405047291 */ /* 0x002fcc000f8ec03f */
[----:B------:R-:W-:-:S05]  /*15b80*/  IMAD.U32 R19, RZ, RZ, UR4 ;  /* 0x00000004ff137e24 */ /* 0x000fca000f8e00ff */
[----:B-----5:R1:W2:Y:S01]  /*15b90*/  LDS.128 R152, [R19+0x228d0] ;  /* 0x0228d00013987984 */ /* 0x0202a20000000c00 */
[----:B------:R-:W-:Y:S06]  /*15ba0*/  BAR.ARV 0x4, 0x180 ;  /* 0x0106000000007b1d */ /* 0x000fec0000002000 */
[----:B------:R-:W-:Y:S05]  /*15bb0*/  @P0 BRA `(.L_x_11699) ;  /* 0x0000004000400947 */ /* 0x000fea0003800000 */
[----:B------:R-:W3:Y:S01]  /*15bc0*/  LDL R4, [R1+0x70] ;  /* 0x0000700001047983 */ /* 0x000ee20000100800 */
[----:B------:R-:W-:Y:S01]  /*15bd0*/  ISETP.NE.AND P0, PT, R231, RZ, PT ;  /* 0x000000ffe700720c */ /* 0x000fe20003f05270 */
[----:B------:R-:W-:Y:S01]  /*15be0*/  ULDC UR4, c[0x0][0xad4] ;  /* 0x0002b50000047ab9 */ /* 0x000fe20000000800 */
[----:B------:R-:W-:Y:S01]  /*15bf0*/  F2FP.BF16.F32.PACK_AB R6, R29, R28 ;  /* 0x0000001c1d06723e */ /* 0x000fe200000010ff */
[----:B------:R-:W4:Y:S01]  /*15c00*/  S2R R0, SR_SWINHI ;  /* 0x0000000000007919 */ /* 0x000f220000002f00 */
        /* <DEDUP_REMOVED lines=13> */
[----:B----4-:R-:W-:-:S03]  /*15ce0*/  MOV R13, R0 ;  /* 0x00000000000d7202 */ /* 0x010fc60000000f00 */
[----:B---3--:R-:W-:-:S04]  /*15cf0*/  IMAD.WIDE R14, R4, 0x2, R12 ;  /* 0x00000002040e7825 */ /* 0x008fc800078e020c */
        /* <DEDUP_REMOVED lines=8> */
[----:B---3--:R-:W-:Y:S02]  /*15d80*/  IADD3 R4, P0, R14, 0x20, RZ ;  /* 0x000000200e047810 */ /* 0x008fe40007f1e0ff */
        /* <DEDUP_REMOVED lines=8> */
[----:B---3--:R-:W-:Y:S02]  /*15e10*/  IADD3 R4, P0, R14, 0x40, RZ ;  /* 0x000000400e047810 */ /* 0x008fe40007f1e0ff */
        /* <DEDUP_REMOVED lines=144> */
[----:B---3--:R-:W-:Y:S01]  /*16720*/  IADD3 R0, P0, R14, 0xc060, RZ ;  /* 0x0000c0600e007810 */ /* 0x008fe20007f1e0ff */
[----:B------:R-:W3:Y:S03]  /*16730*/  LDC.64 R6, c[0x0][0xc00] ;  /* 0x00030000ff067b82 */ /* 0x000ee60000000a00 */
[----:B------:R-:W-:Y:S01]  /*16740*/  LOP3.LUT R4, R0, 0x380, RZ, 0xc0, !PT ;  /* 0x0000038000047812 */ /* 0x000fe200078ec0ff */
[----:B------:R-:W-:-:S03]  /*16750*/  IMAD.X R15, RZ, RZ, R15, P0 ;  /* 0x000000ffff0f7224 */ /* 0x000fc600000e060f */
[----:B------:R-:W-:-:S04]  /*16760*/  SHF.R.U64 R4, R4, 0x3, RZ ;  /* 0x0000000304047819 */ /* 0x000fc800000012ff */
[----:B------:R-:W-:Y:S01]  /*16770*/  LOP3.LUT R14, R4, R0, RZ, 0x3c, !PT ;  /* 0x00000000040e7212 */ /* 0x000fe200078e3cff */
[----:B------:R-:W-:-:S03]  /*16780*/  IMAD.MOV.U32 R4, RZ, RZ, RZ ;  /* 0x000000ffff047224 */ /* 0x000fc600078e00ff */
[----:B------:R-:W-:-:S05]  /*16790*/  MOV R14, R14 ;  /* 0x0000000e000e7202 */ /* 0x000fca0000000f00 */
[----:B------:R4:W-:Y:S01]  /*167a0*/  STSM.16.M88.4 [R14], R8 ;  /* 0x000000080e007844 */ /* 0x0009e20000000200 */
[----:B---3--:R-:W-:Y:S01]  /*167b0*/  IMAD.WIDE R6, R232, 0x4, R6 ;  /* 0x00000004e8067825 */ /* 0x008fe200078e0206 */
[----:B------:R-:W-:Y:S06]  /*167c0*/  BAR.SYNC.DEFER_BLOCKING 0x1, 0x100 ;  /* 0x0044000000007b1d */ /* 0x000fec0000010000 */
[----:B------:R-:W5:Y:S01]  /*167d0*/  @P1 LDG.E R4, desc[UR38][R6.64] ;  /* 0x0000002606041981 */ /* 0x000f62000c1e1900 */
[----:B------:R-:W-:Y:S01]  /*167e0*/  ISETP.NE.U32.AND P0, PT, RZ, UR6, PT ;  /* 0x00000006ff007c0c */ /* 0x000fe2000bf05070 */
[----:B------:R-:W-:Y:S01]  /*167f0*/  ULDC UR6, c[0x0][0xa88] ;  /* 0x0002a20000067ab9 */ /* 0x000fe20000000800 */
[----:B------:R-:W-:-:S02]  /*16800*/  IMAD.MOV.U32 R21, RZ, RZ, 0x9b8 ;  /* 0x000009b8ff157424 */ /* 0x000fc400078e00ff */
[----:B------:R-:W-:Y:S01]  /*16810*/  ISETP.NE.AND.EX P0, PT, RZ, UR7, PT, P0 ;  /* 0x00000007ff007c0c */ /* 0x000fe2000bf05300 */
[----:B------:R-:W-:-:S12]  /*16820*/  IMAD.U32 R0, RZ, RZ, UR6 ;  /* 0x00000006ff007e24 */ /* 0x000fd8000f8e00ff */
[----:B----4-:R-:W3:Y:S01]  /*16830*/  @P0 LDC.64 R8, c[0x0][0xc08] ;  /* 0x00030200ff080b82 */ /* 0x010ee20000000a00 */
[----:B------:R-:W-:-:S04]  /*16840*/  ISETP.GT.AND P2, PT, R231, 0x1, PT ;  /* 0x00000001e700780c */ /* 0x000fc80003f44270 */
[----:B------:R-:W-:-:S04]  /*16850*/  SEL R21, R21, 0x978, P2 ;  /* 0x0000097815157807 */ /* 0x000fc80001000000 */
[----:B------:R4:W0:Y:S01]  /*16860*/  LDC.64 R10, c[0x0][R21+0x220] ;  /* 0x00008800150a7b82 */ /* 0x0008220000000a00 */
[----:B---3--:R-:W-:-:S05]  /*16870*/  @P0 IMAD.WIDE R8, R232, 0x4, R8 ;  /* 0x00000004e8080825 */ /* 0x008fca00078e0208 */
[----:B------:R3:W5:Y:S02]  /*16880*/  @P0 LDG.E R0, desc[UR38][R8.64] ;  /* 0x0000002608000981 */ /* 0x000764000c1e1900 */
[----:B---3--:R4:W3:Y:S01]  /*16890*/  LDC.64 R8, c[0x0][R21+0x218] ;  /* 0x0000860015087b82 */ /* 0x0088e20000000a00 */
[----:B0-----:R-:W-:Y:S05]  /*168a0*/  @P0 BRA `(.L_x_11700) ;  /* 0x0000000000100947 */ /* 0x001fea0003800000 */
[----:B------:R-:W-:Y:S05]  /*168b0*/  @!P1 BRA `(.L_x_11700) ;  /* 0x00000000000c9947 */ /* 0x000fea0003800000 */
[----:B-----5:R-:W2:Y:S04]  /*168c0*/  LDG.E R0, desc[UR38][R6.64] ;  /* 0x0000002606007981 */ /* 0x020ea8000c1e1900 */
[----:B------:R-:W2:Y:S02]  /*168d0*/  LDG.E R6, desc[UR38][R6.64+0x4] ;  /* 0x0000042606067981 */ /* 0x000ea4000c1e1900 */
[----:B--2---:R-:W-:-:S07]  /*168e0*/  IMAD.IADD R0, R6, 0x1, -R0 ;  /* 0x0000000106007824 */ /* 0x004fce00078e0a00 */
.L_x_11700:
[----:B------:R-:W4:Y:S01]  /*168f0*/  LDL R159, [R1+0x6c] ;  /* 0x00006c00019f7983 */ /* 0x000f220000100800 */
[----:B------:R-:W0:Y:S03]  /*16900*/  LDC R157, c[0x0][0xbe8] ;  /* 0x0002fa00ff9d7b82 */ /* 0x000e260000000800 */
[----:B------:R-:W4:Y:S01]  /*16910*/  LDL R158, [R1+0x64] ;  /* 0x00006400019e7983 */ /* 0x000f220000100800 */
[----:B------:R-:W-:Y:S02]  /*16920*/  ISETP.NE.U32.AND P0, PT, RZ, UR4, PT ;  /* 0x00000004ff007c0c */ /* 0x000fe4000bf05070 */
[----:B------:R-:W-:Y:S02]  /*16930*/  SHF.R.S32.HI R5, RZ, 0x1f, R232 ;  /* 0x0000001fff057819 */ /* 0x000fe400000114e8 */
[----:B------:R-:W1:Y:S01]  /*16940*/  LDC.64 R14, c[0x0][R21+0x228] ;  /* 0x00008a00150e7b82 */ /* 0x000e620000000a00 */
[----:B------:R-:W-:-:S04]  /*16950*/  ISETP.NE.AND.EX P0, PT, RZ, UR5, PT, P0 ;  /* 0x00000005ff007c0c */ /* 0x000fc8000bf05300 */
[----:B------:R-:W-:Y:S02]  /*16960*/  SEL R6, R232, RZ, !P0 ;  /* 0x000000ffe8067207 */ /* 0x000fe40004000000 */
[----:B------:R-:W-:-:S03]  /*16970*/  SEL R5, R5, RZ, !P0 ;  /* 0x000000ff05057207 */ /* 0x000fc60004000000 */
[----:B--2---:R-:W-:-:S04]  /*16980*/  IMAD R152, R11, R6, RZ ;  /* 0x000000060b987224 */ /* 0x004fc800078e02ff */
[----:B------:R-:W-:Y:S01]  /*16990*/  IMAD R152, R10, R5, R152 ;  /* 0x000000050a987224 */ /* 0x000fe200078e0298 */
[----:B0-----:R-:W-:Y:S01]  /*169a0*/  ISETP.NE.AND P1, PT, R157, 0x1, PT ;  /* 0x000000019d00780c */ /* 0x001fe20003f25270 */
[-C--:B---3--:R-:W-:Y:S02]  /*169b0*/  IMAD R5, R9, R224.reuse, RZ ;  /* 0x000000e009057224 */ /* 0x088fe400078e02ff */
[----:B------:R-:W-:-:S04]  /*169c0*/  IMAD.WIDE.U32 R8, R8, R224, RZ ;  /* 0x000000e008087225 */ /* 0x000fc800078e00ff */
[----:B------:R-:W-:-:S04]  /*169d0*/  IMAD.WIDE.U32 R10, R10, R6, RZ ;  /* 0x000000060a0a7225 */ /* 0x000fc800078e00ff */
[----:B------:R-:W-:Y:S01]  /*169e0*/  IMAD.IADD R156, R9, 0x1, R5 ;  /* 0x00000001099c7824 */ /* 0x000fe200078e0205 */
[----:B-----5:R-:W-:Y:S01]  /*169f0*/  IADD3 R7, P0, P3, R10, R8, R4 ;  /* 0x000000080a077210 */ /* 0x020fe20007b1e004 */
[----:B------:R-:W0:Y:S01]  /*16a00*/  @P1 LDC R9, c[0x0][0xbec] ;  /* 0x0002fb00ff091b82 */ /* 0x000e220000000800 */
[----:B------:R-:W-:Y:S01]  /*16a10*/  SEL R10, R235, RZ, P2 ;  /* 0x000000ffeb0a7207 */ /* 0x000fe20001000000 */
[----:B------:R-:W-:Y:S01]  /*16a20*/  IMAD.IADD R152, R11, 0x1, R152 ;  /* 0x000000010b987824 */ /* 0x000fe200078e0298 */
[----:B------:R-:W-:Y:S01]  /*16a30*/  SHF.R.S32.HI R5, RZ, 0x1f, R4 ;  /* 0x0000001fff057819 */ /* 0x000fe20000011404 */
[----:B------:R-:W-:-:S04]  /*16a40*/  IMAD R0, R0, R157, RZ ;  /* 0x0000009d00007224 */ /* 0x000fc800078e02ff */
[----:B------:R-:W2:Y:S01]  /*16a50*/  @P1 LDC R8, c[0x0][0xbf0] ;  /* 0x0002fc00ff081b82 */ /* 0x000ea20000000800 */
[-C--:B-1----:R-:W-:Y:S02]  /*16a60*/  IMAD R15, R15, R10.reuse, RZ ;  /* 0x0000000a0f0f7224 */ /* 0x082fe400078e02ff */
[----:B------:R-:W-:Y:S01]  /*16a70*/  IMAD.WIDE.U32 R10, R14, R10, RZ ;  /* 0x0000000a0e0a7225 */ /* 0x000fe200078e00ff */
[----:B------:R-:W-:-:S03]  /*16a80*/  IADD3.X R14, R152, R156, R5, P0, P3 ;  /* 0x0000009c980e7210 */ /* 0x000fc600007e6405 */
[----:B------:R-:W-:Y:S02]  /*16a90*/  IMAD.IADD R152, R215, 0x1, R213 ;  /* 0x00000001d7987824 */ /* 0x000fe400078e02d5 */
[----:B------:R-:W-:Y:S02]  /*16aa0*/  IMAD.IADD R15, R11, 0x1, R15 ;  /* 0x000000010b0f7824 */ /* 0x000fe400078e020f */
[----:B0-----:R-:W-:-:S04]  /*16ab0*/  @P1 IMAD.HI.U32 R9, R152, R9, RZ ;  /* 0x0000000998091227 */ /* 0x001fc800078e00ff */
[----:B------:R-:W-:Y:S01]  /*16ac0*/  IMAD.MOV.U32 R156, RZ, RZ, R152 ;  /* 0x000000ffff9c7224 */ /* 0x000fe200078e0098 */
[----:B--2---:R-:W-:Y:S02]  /*16ad0*/  @P1 SHF.R.U32.HI R156, RZ, R8, R9 ;  /* 0x00000008ff9c1219 */ /* 0x004fe40000011609 */
[----:B------:R4:W0:Y:S02]  /*16ae0*/  LDC.64 R8, c[0x0][R21+0x210] ;  /* 0x0000840015087b82 */ /* 0x0008240000000a00 */
[----:B------:R-:W-:Y:S02]  /*16af0*/  IADD3 R10, P0, P3, R156, R7, R10 ;  /* 0x000000079c0a7210 */ /* 0x000fe40007b1e00a */
[----:B------:R-:W-:-:S04]  /*16b00*/  SHF.R.S32.HI R7, RZ, 0x1f, R156 ;  /* 0x0000001fff077819 */ /* 0x000fc8000001149c */
[----:B------:R-:W-:Y:S01]  /*16b10*/  IADD3.X R11, R7, R14, R15, P0, P3 ;  /* 0x0000000e070b7210 */ /* 0x000fe200007e640f */
[----:B----4-:R-:W-:Y:S01]  /*16b20*/  IMAD.MOV R21, RZ, RZ, -R156 ;  /* 0x000000ffff157224 */ /* 0x010fe200078e0a9c */
[----:B------:R-:W1:Y:S03]  /*16b30*/  LDC.64 R14, c[0x0][0xba8] ;  /* 0x0002ea00ff0e7b82 */ /* 0x000e660000000a00 */
[----:B------:R-:W-:-:S05]  /*16b40*/  IMAD R21, R157, R21, R152 ;  /* 0x000000159d157224 */ /* 0x000fca00078e0298 */
[----:B------:R-:W-:Y:S01]  /*16b50*/  SHF.R.S32.HI R7, RZ, 0x1f, R21 ;  /* 0x0000001fff077819 */ /* 0x000fe20000011415 */
[----:B-1----:R-:W1:Y:S08]  /*16b60*/  @!P2 LDC R14, c[0x0][0xb50] ;  /* 0x0002d400ff0eab82 */ /* 0x002e700000000800 */
[----:B------:R-:W2:Y:S01]  /*16b70*/  @!P2 LDC R15, c[0x0][0xb54] ;  /* 0x0002d500ff0fab82 */ /* 0x000ea20000000800 */
[----:B0-----:R-:W-:-:S02]  /*16b80*/  IMAD R9, R9, R21, RZ ;  /* 0x0000001509097224 */ /* 0x001fc400078e02ff */
[----:B------:R-:W-:-:S04]  /*16b90*/  IMAD.WIDE.U32 R10, R8, R21, R10 ;  /* 0x00000015080a7225 */ /* 0x000fc800078e000a */
[----:B------:R-:W-:-:S04]  /*16ba0*/  IMAD R7, R8, R7, R9 ;  /* 0x0000000708077224 */ /* 0x000fc800078e0209 */
[----:B------:R-:W-:Y:S01]  /*16bb0*/  IMAD.IADD R7, R11, 0x1, R7 ;  /* 0x000000010b077824 */ /* 0x000fe200078e0207 */
[----:B-1----:R-:W-:-:S05]  /*16bc0*/  LEA R14, P0, R10, R14, 0x2 ;  /* 0x0000000e0a0e7211 */ /* 0x002fca00078010ff */
[----:B------:R-:W-:Y:S01]  /*16bd0*/  SHFL.IDX PT, R8, R14, RZ, 0x1c1f ;  /* 0x001c1fff0e087589 */ /* 0x000fe200000e0000 */
[----:B--2---:R-:W-:-:S03]  /*16be0*/  LEA.HI.X R7, R10, R15, R7, 0x2, P0 ;  /* 0x0000000f0a077211 */ /* 0x004fc600000f1407 */
[----:B------:R-:W-:Y:S04]  /*16bf0*/  SHFL.IDX PT, R10, R14, 0x1, 0x1c1f ;  /* 0x003c1f000e0a7f89 */ /* 0x000fe800000e0000 */
[----:B------:R-:W0:Y:S04]  /*16c00*/  SHFL.IDX PT, R9, R7, RZ, 0x1c1f ;  /* 0x001c1fff07097589 */ /* 0x000e2800000e0000 */
[----:B------:R1:W2:Y:S01]  /*16c10*/  SHFL.IDX PT, R11, R7, 0x1, 0x1c1f ;  /* 0x003c1f00070b7f89 */ /* 0x0002a200000e0000 */
[----:B------:R-:W-:Y:S01]  /*16c20*/  IMAD.IADD R21, R159, 0x1, R213 ;  /* 0x000000019f157824 */ /* 0x000fe200078e02d5 */
[----:B------:R-:W-:-:S03]  /*16c30*/  LOP3.LUT P0, RZ, R158, 0x3, RZ, 0xc0, !PT ;  /* 0x000000039eff7812 */ /* 0x000fc6000780c0ff */
[C---:B-1----:R-:W-:Y:S01]  /*16c40*/  VIADD R7, R21.reuse, 0x8 ;  /* 0x0000000815077836 */ /* 0x042fe20000000000 */
[----:B------:R-:W-:-:S04]  /*16c50*/  ISETP.GE.OR P3, PT, R21, R0, P0 ;  /* 0x000000001500720c */ /* 0x000fc80000766670 */
[----:B------:R-:W-:-:S09]  /*16c60*/  ISETP.GE.OR P0, PT, R7, R0, P0 ;  /* 0x000000000700720c */ /* 0x000fd20000706670 */
[----:B0-----:R0:W-:Y:S04]  /*16c70*/  @!P3 ST.E desc[UR38][R8.64], R20 ;  /* 0x000000140800b985 */ /* 0x0011e8000c101926 */
[----:B--2---:R0:W-:Y:S01]  /*16c80*/  @!P0 ST.E desc[UR38][R10.64], R3 ;  /* 0x000000030a008985 */ /* 0x0041e2000c101926 */
[----:B------:R-:W-:Y:S05]  /*16c90*/  @P2 BRA `(.L_x_11701) ;  /* 0x0000001000382947 */ /* 0x000fea0003800000 */
[----:B0-----:R-:W0:Y:S01]  /*16ca0*/  S2R R3, SR_TID.X ;  /* 0x0000000000037919 */ /* 0x001e220000002100 */
        /* <DEDUP_REMOVED lines=10> */
[----:B------:R-:W-:Y:S02]  /*16d50*/  IADD3 R41, P4, R12, 0x4000, RZ ;  /* 0x000040000c297810 */ /* 0x000fe40007f9e0ff */
[----:B------:R-:W-:Y:S02]  /*16d60*/  LOP3.LUT R28, R29, 0x380, RZ, 0xc0, !PT ;  /* 0x000003801d1c7812 */ /* 0x000fe400078ec0ff */
[----:B------:R-:W-:-:S02]  /*16d70*/  LOP3.LUT R32, R33, 0x380, RZ, 0xc0, !PT ;  /* 0x0000038021207812 */ /* 0x000fc400078ec0ff */
[----:B------:R-:W-:Y:S02]  /*16d80*/  LOP3.LUT R36, R37, 0x380, RZ, 0xc0, !PT ;  /* 0x0000038025247812 */ /* 0x000fe400078ec0ff */
[----:B------:R-:W-:Y:S02]  /*16d90*/  LOP3.LUT R40, R41, 0x380, RZ, 0xc0, !PT ;  /* 0x0000038029287812 */ /* 0x000fe400078ec0ff */
[----:B------:R-:W-:Y:S02]  /*16da0*/  IADD3 R45, P5, R12, 0x5000, RZ ;  /* 0x000050000c2d7810 */ /* 0x000fe40007fbe0ff */
[----:B------:R-:W-:Y:S02]  /*16db0*/  SHF.R.U64 R28, R28, 0x3, RZ ;  /* 0x000000031c1c7819 */ /* 0x000fe400000012ff */
[----:B------:R-:W-:Y:S02]  /*16dc0*/  SHF.R.U64 R32, R32, 0x3, RZ ;  /* 0x0000000320207819 */ /* 0x000fe400000012ff */
[----:B------:R-:W-:-:S02]  /*16dd0*/  SHF.R.U64 R36, R36, 0x3, RZ ;  /* 0x0000000324247819 */ /* 0x000fc400000012ff */
        /* <DEDUP_REMOVED lines=17> */
[----:B------:R-:W-:Y:S02]  /*16ef0*/  SHF.R.U64 R44, R44, 0x3, RZ ;  /* 0x000000032c2c7819 */ /* 0x000fe400000012ff */
[----:B------:R-:W-:Y:S01]  /*16f00*/  LOP3.LUT R48, R49, 0x380, RZ, 0xc0, !PT ;  /* 0x0000038031307812 */ /* 0x000fe200078ec0ff */
[----:B------:R-:W5:Y:S01]  /*16f10*/  LD.E.128 R36, desc[UR38][R36.64] ;  /* 0x0000002624247980 */ /* 0x000f62000c101d00 */
[----:B------:R-:W-:Y:S02]  /*16f20*/  LOP3.LUT R52, R53, 0x380, RZ, 0xc0, !PT ;  /* 0x0000038035347812 */ /* 0x000fe400078ec0ff */
[----:B------:R-:W-:Y:S01]  /*16f30*/  LOP3.LUT R56, R57, 0x380, RZ, 0xc0, !PT ;  /* 0x0000038039387812 */ /* 0x000fe200078ec0ff */
[----:B------:R-:W5:Y:S01]  /*16f40*/  LD.E.128 R40, desc[UR38][R40.64] ;  /* 0x0000002628287980 */ /* 0x000f62000c101d00 */
[----:B------:R-:W-:-:S02]  /*16f50*/  LOP3.LUT R60, R61, 0x380, RZ, 0xc0, !PT ;  /* 0x000003803d3c7812 */ /* 0x000fc400078ec0ff */
[----:B------:R-:W-:Y:S01]  /*16f60*/  LOP3.LUT R44, R44, R45, RZ, 0x3c, !PT ;  /* 0x0000002d2c2c7212 */ /* 0x000fe200078e3cff */
[----:B------:R-:W-:Y:S01]  /*16f70*/  IMAD.X R45, RZ, RZ, R13, P5 ;  /* 0x000000ffff2d7224 */ /* 0x000fe200028e060d */
[----:B------:R-:W-:Y:S02]  /*16f80*/  IADD3 R65, P5, R12, 0xa000, RZ ;  /* 0x0000a0000c417810 */ /* 0x000fe40007fbe0ff */
[----:B------:R-:W-:Y:S02]  /*16f90*/  SHF.R.U64 R48, R48, 0x3, RZ ;  /* 0x0000000330307819 */ /* 0x000fe400000012ff */
[----:B------:R-:W-:Y:S01]  /*16fa0*/  SHF.R.U64 R52, R52, 0x3, RZ ;  /* 0x0000000334347819 */ /* 0x000fe200000012ff */
[----:B------:R-:W5:Y:S01]  /*16fb0*/  LD.E.128 R44, desc[UR38][R44.64] ;  /* 0x000000262c2c7980 */ /* 0x000f62000c101d00 */
[----:B------:R-:W-:Y:S02]  /*16fc0*/  SHF.R.U64 R56, R56, 0x3, RZ ;  /* 0x0000000338387819 */ /* 0x000fe400000012ff */
[----:B------:R-:W-:-:S02]  /*16fd0*/  SHF.R.U64 R60, R60, 0x3, RZ ;  /* 0x000000033c3c7819 */ /* 0x000fc400000012ff */
        /* <DEDUP_REMOVED lines=17> */
[----:B------:R-:W-:Y:S02]  /*170f0*/  SHF.R.U64 R64, R64, 0x3, RZ ;  /* 0x0000000340407819 */ /* 0x000fe400000012ff */
[----:B------:R-:W-:Y:S01]  /*17100*/  LOP3.LUT R68, R69, 0x380, RZ, 0xc0, !PT ;  /* 0x0000038045447812 */ /* 0x000fe200078ec0ff */
[----:B------:R-:W5:Y:S01]  /*17110*/  LD.E.128 R60, desc[UR38][R60.64] ;  /* 0x000000263c3c7980 */ /* 0x000f62000c101d00 */
[----:B------:R-:W-:-:S02]  /*17120*/  LOP3.LUT R72, R73, 0x380, RZ, 0xc0, !PT ;  /* 0x0000038049487812 */ /* 0x000fc400078ec0ff */
[----:B------:R-:W-:Y:S02]  /*17130*/  LOP3.LUT R76, R77, 0x380, RZ, 0xc0, !PT ;  /* 0x000003804d4c7812 */ /* 0x000fe400078ec0ff */
[----:B------:R-:W-:Y:S02]  /*17140*/  LOP3.LUT R80, R81, 0x380, RZ, 0xc0, !PT ;  /* 0x0000038051507812 */ /* 0x000fe400078ec0ff */
[----:B------:R-:W-:Y:S02]  /*17150*/  SHF.R.U64 R11, R11, 0x3, RZ ;  /* 0x000000030b0b7819 */ /* 0x000fe400000012ff */
[----:B------:R-:W-:Y:S01]  /*17160*/  LOP3.LUT R64, R64, R65, RZ, 0x3c, !PT ;  /* 0x0000004140407212 */ /* 0x000fe200078e3cff */
[----:B------:R-:W-:Y:S01]  /*17170*/  IMAD.X R65, RZ, RZ, R13, P5 ;  /* 0x000000ffff417224 */ /* 0x000fe200028e060d */
[----:B------:R-:W-:Y:S02]  /*17180*/  IADD3 R10, P5, R12, 0xf000, RZ ;  /* 0x0000f0000c0a7810 */ /* 0x000fe40007fbe0ff */
[----:B------:R-:W-:-:S02]  /*17190*/  SHF.R.U64 R68, R68, 0x3, RZ ;  /* 0x0000000344447819 */ /* 0x000fc400000012ff */
[----:B------:R-:W-:Y:S01]  /*171a0*/  SHF.R.U64 R72, R72, 0x3, RZ ;  /* 0x0000000348487819 */ /* 0x000fe200000012ff */
[--C-:B------:R-:W-:Y:S01]  /*171b0*/  IMAD.X R85, RZ, RZ, R13.reuse, P5 ;  /* 0x000000ffff557224 */ /* 0x100fe200028e060d */
[----:B------:R-:W-:Y:S01]  /*171c0*/  SHF.R.U64 R76, R76, 0x3, RZ ;  /* 0x000000034c4c7819 */ /* 0x000fe200000012ff */
[----:B------:R-:W5:Y:S01]  /*171d0*/  LD.E.128 R64, desc[UR38][R64.64] ;  /* 0x0000002640407980 */ /* 0x000f62000c101d00 */
[----:B------:R-:W-:Y:S02]  /*171e0*/  SHF.R.U64 R80, R80, 0x3, RZ ;  /* 0x0000000350507819 */ /* 0x000fe400000012ff */
[----:B------:R-:W-:Y:S02]  /*171f0*/  LOP3.LUT R12, R11, R12, RZ, 0x3c, !PT ;  /* 0x0000000c0b0c7212 */ /* 0x000fe400078e3cff */
        /* <DEDUP_REMOVED lines=9> */
[----:B------:R-:W-:-:S02]  /*17290*/  LOP3.LUT R9, R10, 0x380, RZ, 0xc0, !PT ;  /* 0x000003800a097812 */ /* 0x000fc400078ec0ff */
[----:B------:R-:W-:Y:S01]  /*172a0*/  LOP3.LUT R8, R8, 0xfffffff8, RZ, 0xc0, !PT ;  /* 0xfffffff808087812 */ /* 0x000fe200078ec0ff */
[----:B------:R-:W5:Y:S01]  /*172b0*/  LD.E.128 R68, desc[UR38][R68.64] ;  /* 0x0000002644447980 */ /* 0x000f62000c101d00 */
[----:B------:R-:W-:Y:S02]  /*172c0*/  SHF.R.U64 R9, R9, 0x3, RZ ;  /* 0x0000000309097819 */ /* 0x000fe400000012ff */
[----:B------:R-:W-:Y:S01]  /*172d0*/  SHF.R.S32.HI R11, RZ, 0x1f, R6 ;  /* 0x0000001fff0b7819 */ /* 0x000fe20000011406 */
[----:B------:R-:W5:Y:S01]  /*172e0*/  LD.E.128 R72, desc[UR38][R72.64] ;  /* 0x0000002648487980 */ /* 0x000f62000c101d00 */
[----:B------:R-:W-:Y:S01]  /*172f0*/  LOP3.LUT R84, R9, R10, RZ, 0x3c, !PT ;  /* 0x0000000a09547212 */ /* 0x000fe200078e3cff */
[----:B0-----:R-:W0:Y:S01]  /*17300*/  @P1 LDC R13, c[0x0][0xbec] ;  /* 0x0002fb00ff0d1b82 */ /* 0x001e220000000800 */
[----:B------:R-:W-:Y:S01]  /*17310*/  IMAD.IADD R8, R3, 0x1, -R8 ;  /* 0x0000000103087824 */ /* 0x000fe200078e0a08 */
[----:B------:R-:W5:Y:S04]  /*17320*/  LD.E.128 R76, desc[UR38][R76.64] ;  /* 0x000000264c4c7980 */ /* 0x000f68000c101d00 */
[----:B------:R-:W5:Y:S02]  /*17330*/  LD.E.128 R80, desc[UR38][R80.64] ;  /* 0x0000002650507980 */ /* 0x000f64000c101d00 */
[----:B------:R-:W1:Y:S01]  /*17340*/  @P1 LDC R12, c[0x0][0xbf0] ;  /* 0x0002fc00ff0c1b82 */ /* 0x000e620000000800 */
[C---:B------:R-:W-:Y:S01]  /*17350*/  IMAD R9, R4.reuse, UR5, R5 ;  /* 0x0000000504097c24 */ /* 0x040fe2000f8e0205 */
[----:B------:R-:W5:Y:S01]  /*17360*/  LD.E.128 R84, desc[UR38][R84.64] ;  /* 0x0000002654547980 */ /* 0x000f62000c101d00 */
[----:B------:R-:W-:Y:S01]  /*17370*/  IMAD.WIDE.U32 R4, R4, UR4, RZ ;  /* 0x0000000404047c25 */ /* 0x000fe2000f8e00ff */
[----:B------:R-:W-:Y:S01]  /*17380*/  ULDC.64 UR4, c[0x0][0xae8] ;  /* 0x0002ba0000047ab9 */ /* 0x000fe20000000a00 */
[----:B------:R-:W-:Y:S01]  /*17390*/  @!PT LDS RZ, [RZ] ;  /* 0x00000000fffff984 */ /* 0x000fe20000000800 */
[----:B------:R-:W-:Y:S01]  /*173a0*/  @!PT LDS RZ, [RZ] ;  /* 0x00000000fffff984 */ /* 0x000fe20000000800 */
[----:B------:R-:W-:Y:S01]  /*173b0*/  @!PT LDS RZ, [RZ] ;  /* 0x00000000fffff984 */ /* 0x000fe20000000800 */
[----:B------:R-:W-:Y:S01]  /*173c0*/  @!PT LDS RZ, [RZ] ;  /* 0x00000000fffff984 */ /* 0x000fe20000000800 */
[----:B------:R2:W-:Y:S06]  /*173d0*/  MEMBAR.ALL.CTA ;  /* 0x0000000000007992 */ /* 0x0005ec0000008000 */
[----:B--2---:R-:W2:Y:S01]  /*173e0*/  FENCE.VIEW.ASYNC.S ;  /* 0x00000000000073c6 */ /* 0x004ea20000000000 */
[----:B------:R-:W-:-:S02]  /*173f0*/  IMAD R8, R8, 0x20, R7 ;  /* 0x0000002008087824 */ /* 0x000fc400078e0207 */
[----:B------:R-:W-:Y:S02]  /*17400*/  IMAD.IADD R5, R5, 0x1, R9 ;  /* 0x0000000105057824 */ /* 0x000fe400078e0209 */
[----:B------:R-:W-:Y:S02]  /*17410*/  IMAD.IADD R10, R213, 0x1, R8 ;  /* 0x00000001d50a7824 */ /* 0x000fe400078e0208 */
[----:B------:R-:W-:-:S04]  /*17420*/  IMAD.WIDE.U32 R4, R224, UR4, R4 ;  /* 0x00000004e0047c25 */ /* 0x000fc8000f8e0004 */
[----:B0-----:R-:W-:-:S04]  /*17430*/  @P1 IMAD.HI.U32 R3, R10, R13, RZ ;  /* 0x0000000d0a031227 */ /* 0x001fc800078e00ff */
[----:B------:R-:W-:Y:S01]  /*17440*/  IMAD R5, R224, UR5, R5 ;  /* 0x00000005e0057c24 */ /* 0x000fe2000f8e0205 */
[----:B------:R-:W-:Y:S01]  /*17450*/  ULDC.64 UR4, c[0x0][0xaf0] ;  /* 0x0002bc0000047ab9 */ /* 0x000fe20000000a00 */
[----:B------:R-:W-:Y:S01]  /*17460*/  IMAD.MOV.U32 R9, RZ, RZ, R10 ;  /* 0x000000ffff097224 */ /* 0x000fe200078e000a */
[----:B-1----:R-:W-:Y:S01]  /*17470*/  @P1 SHF.R.U32.HI R9, RZ, R12, R3 ;  /* 0x0000000cff091219 */ /* 0x002fe20000011603 */
[----:B------:R-:W-:Y:S02]  /*17480*/  IMAD R11, R11, UR4, RZ ;  /* 0x000000040b0b7c24 */ /* 0x000fe4000f8e02ff */
        /* <DEDUP_REMOVED lines=8> */
[----:B------:R-:W-:-:S04]  /*17510*/  IMAD.WIDE.U32 R4, R9, UR4, R4 ;  /* 0x0000000409047c25 */ /* 0x000fc8000f8e0004 */
[----:B------:R-:W-:Y:S01]  /*17520*/  IMAD R9, R9, UR5, R6 ;  /* 0x0000000509097c24 */ /* 0x000fe2000f8e0206 */
[----:B------:R-:W-:Y:S01]  /*17530*/  SHF.R.S32.HI R6, RZ, 0x1f, R157 ;  /* 0x0000001fff067819 */ /* 0x000fe2000001149d */
[----:B------:R-:W-:Y:S02]  /*17540*/  ULDC.64 UR4, c[0x0][0xad8] ;  /* 0x0002b60000047ab9 */ /* 0x000fe40000000a00 */
[----:B------:R-:W-:Y:S02]  /*17550*/  IMAD.IADD R5, R5, 0x1, R9 ;  /* 0x0000000105057824 */ /* 0x000fe400078e0209 */
[----:B------:R-:W-:Y:S02]  /*17560*/  IMAD R6, R6, UR4, RZ ;  /* 0x0000000406067c24 */ /* 0x000fe4000f8e02ff */
[----:B------:R-:W-:Y:S02]  /*17570*/  VIADD R3, R19, 0x22820 ;  /* 0x0002282013037836 */ /* 0x000fe40000000000 */
[----:B------:R-:W-:-:S04]  /*17580*/  IMAD.WIDE.U32 R4, R157, UR4, R4 ;  /* 0x000000049d047c25 */ /* 0x000fc8000f8e0004 */
[----:B------:R-:W-:Y:S01]  /*17590*/  IMAD R21, R157, UR5, R6 ;  /* 0x000000059d157c24 */ /* 0x000fe2000f8e0206 */
[----:B------:R-:W-:Y:S01]  /*175a0*/  ULDC.64 UR4, c[0x0][0xa80] ;  /* 0x0002a00000047ab9 */ /* 0x000fe20000000a00 */
[----:B------:R-:W-:Y:S02]  /*175b0*/  PRMT R3, RZ, 0x654, R3 ;  /* 0x00000654ff037816 */ /* 0x000fe40000000003 */
[----:B------:R-:W-:Y:S01]  /*175c0*/  IMAD.IADD R21, R5, 0x1, R21 ;  /* 0x0000000105157824 */ /* 0x000fe200078e0215 */
[C---:B------:R-:W-:Y:S01]  /*175d0*/  LEA R20, P0, R4.reuse, UR4, 0x1 ;  /* 0x0000000404147c11 */ /* 0x040fe2000f8008ff */
[----:B------:R-:W-:Y:S01]  /*175e0*/  UMOV UR4, 0xffffffff ;  /* 0xffffffff00047882 */ /* 0x000fe20000000000 */
[----:B--2---:R0:W-:Y:S02]  /*175f0*/  SYNCS.ARRIVE.TRANS64.RED.A1T0 RZ, [R3+URZ], RZ ;  /* 0x000000ff03ff79a7 */ /* 0x0041e4000810043f */
[----:B------:R-:W-:Y:S01]  /*17600*/  LEA.HI.X R21, R4, UR5, R21, 0x1, P0 ;  /* 0x0000000504157c11 */ /* 0x000fe200080f0c15 */
[----:B------:R-:W-:Y:S08]  /*17610*/  BRA.DIV UR4, `(.L_x_11702) ;  /* 0x000000d204747947 */ /* 0x000ff0000b800000 */
[----:B0-----:R0:W1:Y:S04]  /*17620*/  SHFL.IDX PT, R3, R21, RZ, 0x181f ;  /* 0x00181fff15037589 */ /* 0x00106800000e0000 */
[----:B------:R0:W2:Y:S02]  /*17630*/  SHFL.IDX PT, R14, R20, RZ, 0x181f ;  /* 0x00181fff140e7589 */ /* 0x0000a400000e0000 */
.L_x_11944:
[----:B------:R-:W-:Y:S01]  /*17640*/  IMAD.IADD R213, R7, 0x1, R213 ;  /* 0x0000000107d57824 */ /* 0x000fe200078e02d5 */
        /* <DEDUP_REMOVED lines=14> */
[-C--:B------:R-:W-:Y:S02]  /*17730*/  @!P2 LEA R6, P4, R223, R14.reuse, 0x1 ;  /* 0x0000000edf06a211 */ /* 0x080fe400078808ff */
[----:B-1----:R-:W-:Y:S02]  /*17740*/  @!P3 LEA.HI.X R5, R212, R3, R8, 0x1, P5 ;  /* 0x00000003d405b211 */ /* 0x002fe400028f0c08 */
[----:B------:R-:W-:-:S02]  /*17750*/  @!P1 LEA R8, P5, R222, R14, 0x1 ;  /* 0x0000000ede089211 */ /* 0x000fc400078a08ff */
[-C--:B------:R-:W-:Y:S01]  /*17760*/  @!P2 LEA.HI.X R7, R223, R3.reuse, R10, 0x1, P4 ;  /* 0x00000003df07a211 */ /* 0x080fe200020f0c0a */
        /* <DEDUP_REMOVED lines=8> */
.L_x_11704:
[----:B------:R-:W-:Y:S05]  /*177f0*/  BSYNC B1 ;  /* 0x0000000000017941 */ /* 0x000fea0003800000 */
.L_x_11703:
[----:B------:R-:W-:Y:S01]  /*17800*/  UMOV UR4, 0xffffffff ;  /* 0xffffffff00047882 */ /* 0x000fe20000000000 */
[----:B---3-5:R-:W-:Y:S02]  /*17810*/  SHF.R.S32.HI R24, RZ, 0x1f, R88 ;  /* 0x0000001fff187819 */ /* 0x028fe40000011458 */
[----:B------:R-:W-:Y:S05]  /*17820*/  BRA.DIV UR4, `(.L_x_11705) ;  /* 0x000000d204247947 */ /* 0x000fea000b800000 */
[----:B-1----:R1:W3:Y:S04]  /*17830*/  SHFL.IDX PT, R3, R21, 0x1, 0x181f ;  /* 0x00381f0015037f89 */ /* 0x0022e800000e0000 */
[----:B--2---:R1:W2:Y:S02]  /*17840*/  SHFL.IDX PT, R14, R20, 0x1, 0x181f ;  /* 0x00381f00140e7f89 */ /* 0x0042a400000e0000 */
.L_x_11948:
        /* <DEDUP_REMOVED lines=13> */
[CC--:B------:R-:W-:Y:S02]  /*17920*/  @!P2 LEA R6, P4, R223.reuse, R14.reuse, 0x1 ;  /* 0x0000000edf06a211 */ /* 0x0c0fe400078808ff */
[-C--:B---3--:R-:W-:Y:S02]  /*17930*/  @!P3 LEA.HI.X R5, R212, R3.reuse, R8, 0x1, P5 ;  /* 0x00000003d405b211 */ /* 0x088fe400028f0c08 */
[-C--:B------:R-:W-:Y:S02]  /*17940*/  @!P1 LEA R8, P5, R222, R14.reuse, 0x1 ;  /* 0x0000000ede089211 */ /* 0x080fe400078a08ff */
        /* <DEDUP_REMOVED lines=8> */
.L_x_11707:
[----:B------:R-:W-:Y:S05]  /*179d0*/  BSYNC B1 ;  /* 0x0000000000017941 */ /* 0x000fea0003800000 */
.L_x_11706:
[----:B------:R-:W-:-:S03]  /*179e0*/  UMOV UR4, 0xffffffff ;  /* 0xffffffff00047882 */ /* 0x000fc60000000000 */
[----:B------:R-:W-:Y:S05]  /*179f0*/  BRA.DIV UR4, `(.L_x_11708) ;  /* 0x000000ce04f87947 */ /* 0x000fea000b800000 */
[----:B---3--:R3:W0:Y:S04]  /*17a00*/  SHFL.IDX PT, R3, R21, 0x2, 0x181f ;  /* 0x00581f0015037f89 */ /* 0x00862800000e0000 */
[----:B--2---:R3:W2:Y:S02]  /*17a10*/  SHFL.IDX PT, R14, R20, 0x2, 0x181f ;  /* 0x00581f00140e7f89 */ /* 0x0046a400000e0000 */
.L_x_11952:
        /* <DEDUP_REMOVED lines=14> */
[-C--:B0-----:R-:W-:Y:S02]  /*17b00*/  @!P3 LEA.HI.X R9, R212, R3.reuse, R4, 0x1, P5 ;  /* 0x00000003d409b211 */ /* 0x081fe400028f0c04 */
        /* <DEDUP_REMOVED lines=9> */
.L_x_11710:
[----:B------:R-:W-:Y:S05]  /*17ba0*/  BSYNC B1 ;  /* 0x0000000000017941 */ /* 0x000fea0003800000 */
.L_x_11709:
[----:B------:R-:W-:-:S03]  /*17bb0*/  UMOV UR4, 0xffffffff ;  /* 0xffffffff00047882 */ /* 0x000fc60000000000 */
[----:B------:R-:W-:Y:S05]  /*17bc0*/  BRA.DIV UR4, `(.L_x_11711) ;  /* 0x000000ce04cc7947 */ /* 0x000fea000b800000 */
[----:B0-----:R0:W0:Y:S04]  /*17bd0*/  SHFL.IDX PT, R3, R21, 0x3, 0x181f ;  /* 0x00781f0015037f89 */ /* 0x00102800000e0000 */
[----:B--2-4-:R2:W4:Y:S02]  /*17be0*/  SHFL.IDX PT, R14, R20, 0x3, 0x181f ;  /* 0x00781f00140e7f89 */ /* 0x01452400000e0000 */
.L_x_11956:
[----:B------:R-:W-:-:S05]  /*17bf0*/  VIADD R5, R213, 0x60 ;  /* 0x00000060d5057836 */ /* 0x000fca0000000000 */
        /* <DEDUP_REMOVED lines=9> */
[-C--:B----4-:R-:W-:Y:S02]  /*17c90*/  @!P3 LEA R4, P0, R212, R14.reuse, 0x1 ;  /* 0x0000000ed404b211 */ /* 0x090fe400078008ff */
[CC--:B------:R-:W-:Y:S02]  /*17ca0*/  @!P4 LEA R6, P1, R223.reuse, R14.reuse, 0x1 ;  /* 0x0000000edf06c211 */ /* 0x0c0fe400078208ff */
        /* <DEDUP_REMOVED lines=13> */
.L_x_11701:
[----:B0-----:R-:W0:Y:S01]  /*17d80*/  @P1 LDC R9, c[0x0][0xbec] ;  /* 0x0002fb00ff091b82 */ /* 0x001e220000000800 */
[----:B------:R-:W-:Y:S01]  /*17d90*/  ULDC.64 UR4, c[0x0][0xb08] ;  /* 0x0002c20000047ab9 */ /* 0x000fe20000000a00 */
[----:B------:R-:W-:Y:S02]  /*17da0*/  IMAD.MOV.U32 R3, RZ, RZ, R152 ;  /* 0x000000ffff037224 */ /* 0x000fe400078e0098 */
[----:B------:R-:W-:-:S04]  /*17db0*/  IMAD R5, R5, UR4, RZ ;  /* 0x0000000405057c24 */ /* 0x000fc8000f8e02ff */
[----:B------:R-:W1:Y:S01]  /*17dc0*/  @P1 LDC R8, c[0x0][0xbf0] ;  /* 0x0002fc00ff081b82 */ /* 0x000e620000000800 */
[----:B0-----:R-:W-:-:S05]  /*17dd0*/  @P1 IMAD.HI.U32 R9, R152, R9, RZ ;  /* 0x0000000998091227 */ /* 0x001fca00078e00ff */
[----:B-1----:R-:W-:Y:S01]  /*17de0*/  @P1 SHF.R.U32.HI R3, RZ, R8, R9 ;  /* 0x00000008ff031219 */ /* 0x002fe20000011609 */
[C---:B------:R-:W-:Y:S01]  /*17df0*/  IMAD R8, R4.reuse, UR5, R5 ;  /* 0x0000000504087c24 */ /* 0x040fe2000f8e0205 */
[----:B------:R-:W-:Y:S01]  /*17e00*/  SHF.R.S32.HI R9, RZ, 0x1f, R6 ;  /* 0x0000001fff097819 */ /* 0x000fe20000011406 */
[----:B------:R-:W-:Y:S01]  /*17e10*/  IMAD.WIDE.U32 R4, R4, UR4, RZ ;  /* 0x0000000404047c25 */ /* 0x000fe2000f8e00ff */
[----:B------:R-:W-:-:S03]  /*17e20*/  ULDC.64 UR4, c[0x0][0xb38] ;  /* 0x0002ce0000047ab9 */ /* 0x000fc60000000a00 */
        /* <DEDUP_REMOVED lines=8> */
[--C-:B------:R-:W-:Y:S02]  /*17eb0*/  IMAD.MOV R6, RZ, RZ, -R3.reuse ;  /* 0x000000ffff067224 */ /* 0x100fe400078e0a03 */
        /* <DEDUP_REMOVED lines=26> */
.L_x_11959:
        /* <DEDUP_REMOVED lines=22> */
[C---:B-1----:R-:W-:Y:S01]  /*181c0*/  @!P1 LEA R4, P2, R12.reuse, R11, 0x2 ;  /* 0x0000000b0c049211 */ /* 0x042fe200078410ff */
[C---:B------:R-:W-:Y:S02]  /*181d0*/  VIADD R24, R209.reuse, 0xa0 ;  /* 0x000000a0d1187836 */ /* 0x040fe40000000000 */
[C---:B------:R-:W-:Y:S01]  /*181e0*/  VIADD R25, R209.reuse, 0xd0 ;  /* 0x000000d0d1197836 */ /* 0x040fe20000000000 */
[----:B------:R-:W-:Y:S01]  /*181f0*/  @!P1 LEA.HI.X R5, R12, R10, R13, 0x2, P2 ;  /* 0x0000000a0c059211 */ /* 0x000fe200010f140d */
[C---:B------:R-:W-:Y:S01]  /*18200*/  VIADD R13, R209.reuse, 0x10 ;  /* 0x00000010d10d7836 */ /* 0x040fe20000000000 */
[----:B------:R-:W-:Y:S01]  /*18210*/  SHF.R.S32.HI R24, RZ, 0x1f, R24 ;  /* 0x0000001fff187819 */ /* 0x000fe20000011418 */
[----:B------:R-:W-:Y:S01]  /*18220*/  VIADD R12, R209, 0x20 ;  /* 0x00000020d10c7836 */ /* 0x000fe20000000000 */
[----:B------:R-:W-:Y:S01]  /*18230*/  SHF.R.S32.HI R25, RZ, 0x1f, R25 ;  /* 0x0000001fff197819 */ /* 0x000fe20000011419 */
[----:B------:R1:W-:Y:S01]  /*18240*/  @!P1 ST.E.64 desc[UR38][R4.64], R28 ;  /* 0x0000001c04009985 */ /* 0x0003e2000c101b26 */
[----:B------:R-:W-:-:S02]  /*18250*/  SHF.R.S32.HI R13, RZ, 0x1f, R13 ;  /* 0x0000001fff0d7819 */ /* 0x000fc4000001140d */
        /* <DEDUP_REMOVED lines=31> */
[-C--:B------:R-:W-:Y:S02]  /*18450*/  @!P3 LEA.HI.X R5, R8, R10.reuse, R9, 0x2, P2 ;  /* 0x0000000a0805b211 */ /* 0x080fe400010f1409 */
[----:B------:R-:W-:Y:S02]  /*18460*/  ISETP.GE.AND P2, PT, R13, UR4, PT ;  /* 0x000000040d007c0c */ /* 0x000fe4000bf46270 */
[C---:B------:R-:W-:Y:S01]  /*18470*/  @!P1 LEA R8, P4, R12.reuse, R11, 0x2 ;  /* 0x0000000b0c089211 */ /* 0x040fe200078810ff */
        /* <DEDUP_REMOVED lines=108> */
[----:B------:R-:W-:Y:S01]  /*18b40*/  ISETP.GE.AND P3, PT, R24, UR4, PT ;  /* 0x0000000418007c0c */ /* 0x000fe2000bf66270 */
[----:B------:R-:W-:Y:S01]  /*18b50*/  VIADD R21, R209, 0xc8 ;  /* 0x000000c8d1157836 */ /* 0x000fe20000000000 */
[C---:B--2---:R-:W-:Y:S01]  /*18b60*/  @!P1 LEA R8, P5, R13.reuse, R11, 0x2 ;  /* 0x0000000b0d089211 */ /* 0x044fe200078a10ff */
[----:B------:R1:W-:Y:S03]  /*18b70*/  @!P4 ST.E.64 desc[UR38][R4.64], R112 ;  /* 0x000000700400c985 */ /* 0x0003e6000c101b26 */
        /* <DEDUP_REMOVED lines=8> */
[-C--:B------:R-:W-:Y:S02]  /*18c00*/  @!P0 LEA.HI.X R5, R12, R10.reuse, R13, 0x2, P4 ;  /* 0x0000000a0c058211 */ /* 0x080fe400020f140d */
[-C--:B------:R-:W-:Y:S02]  /*18c10*/  @!P3 LEA R12, P4, R24, R11.reuse, 0x2 ;  /* 0x0000000b180cb211 */ /* 0x080fe400078810ff */
[----:B--2---:R-:W-:Y:S01]  /*18c20*/  @!P2 LEA R8, P5, R14, R11, 0x2 ;  /* 0x0000000b0e08a211 */ /* 0x004fe200078a10ff */
[----:B------:R1:W-:Y:S01]  /*18c30*/  @!P0 ST.E.64 desc[UR38][R4.64], R120 ;  /* 0x0000007804008985 */ /* 0x0003e2000c101b26 */
[-C--:B------:R-:W-:Y:S01]  /*18c40*/  @!P3 LEA.HI.X R13, R24, R10.reuse, R25, 0x2, P4 ;  /* 0x0000000a180db211 */ /* 0x080fe200020f1419 */
[----:B------:R-:W-:Y:S01]  /*18c50*/  VIADD R24, R209, 0xd8 ;  /* 0x000000d8d1187836 */ /* 0x000fe20000000000 */
[----:B------:R-:W-:Y:S02]  /*18c60*/  ISETP.GE.AND P0, PT, R15, UR4, PT ;  /* 0x000000040f007c0c */ /* 0x000fe4000bf06270 */
[----:B------:R-:W-:Y:S01]  /*18c70*/  @!P2 LEA.HI.X R9, R14, R10, R21, 0x2, P5 ;  /* 0x0000000a0e09a211 */ /* 0x000fe200028f1415 */
[C---:B------:R-:W-:Y:S01]  /*18c80*/  VIADD R14, R209.reuse, 0xe8 ;  /* 0x000000e8d10e7836 */ /* 0x040fe20000000000 */
[----:B------:R-:W-:Y:S01]  /*18c90*/  SHF.R.S32.HI R24, RZ, 0x1f, R24 ;  /* 0x0000001fff187819 */ /* 0x000fe20000011418 */
[----:B------:R-:W-:-:S02]  /*18ca0*/  VIADD R21, R209, 0xf0 ;  /* 0x000000f0d1157836 */ /* 0x000fc40000000000 */
[----:B------:R2:W-:Y:S01]  /*18cb0*/  @!P2 ST.E.64 desc[UR38][R8.64], R124 ;  /* 0x0000007c0800a985 */ /* 0x0005e2000c101b26 */
[----:B------:R-:W-:Y:S02]  /*18cc0*/  ISETP.GE.AND P4, PT, R14, UR4, PT ;  /* 0x000000040e007c0c */ /* 0x000fe4000bf86270 */
[----:B------:R-:W-:Y:S01]  /*18cd0*/  ISETP.GE.AND P2, PT, R21, UR4, PT ;  /* 0x0000000415007c0c */ /* 0x000fe2000bf46270 */
[----:B------:R3:W-:Y:S01]  /*18ce0*/  @!P3 ST.E.64 desc[UR38][R12.64], R128 ;  /* 0x000000800c00b985 */ /* 0x0007e2000c101b26 */
[C---:B-1----:R-:W-:Y:S02]  /*18cf0*/  @!P1 LEA R4, P5, R20.reuse, R11, 0x2 ;  /* 0x0000000b14049211 */ /* 0x042fe400078a10ff */
[----:B------:R-:W-:Y:S02]  /*18d00*/  ISETP.GE.AND P3, PT, R237, UR4, PT ;  /* 0x00000004ed007c0c */ /* 0x000fe4000bf66270 */
[----:B------:R-:W-:Y:S01]  /*18d10*/  @!P1 LEA.HI.X R5, R20, R10, R24, 0x2, P5 ;  /* 0x0000000a14059211 */ /* 0x000fe200028f1418 */
[----:B------:R-:W-:-:S02]  /*18d20*/  VIADD R20, R209, 0xe0 ;  /* 0x000000e0d1147836 */ /* 0x000fc40000000000 */
[----:B------:R-:W-:Y:S01]  /*18d30*/  VIADD R24, R209, 0xf0 ;  /* 0x000000f0d1187836 */ /* 0x000fe20000000000 */
[CC--:B--2---:R-:W-:Y:S01]  /*18d40*/  @!P0 LEA R8, P5, R15.reuse, R11.reuse, 0x2 ;  /* 0x0000000b0f088211 */ /* 0x0c4fe200078a10ff */
[----:B------:R1:W-:Y:S01]  /*18d50*/  @!P1 ST.E.64 desc[UR38][R4.64], R132 ;  /* 0x0000008404009985 */ /* 0x0003e2000c101b26 */
[----:B------:R-:W-:Y:S02]  /*18d60*/  SHF.R.S32.HI R20, RZ, 0x1f, R20 ;  /* 0x0000001fff147819 */ /* 0x000fe40000011414 */
[----:B---3--:R-:W-:Y:S02]  /*18d70*/  @!P4 LEA R12, P1, R14, R11, 0x2 ;  /* 0x0000000b0e0cc211 */ /* 0x008fe400078210ff */
[----:B------:R-:W-:Y:S01]  /*18d80*/  @!P0 LEA.HI.X R9, R15, R10, R20, 0x2, P5 ;  /* 0x0000000a0f098211 */ /* 0x000fe200028f1414 */
[----:B------:R-:W-:Y:S01]  /*18d90*/  VIADD R15, R209, 0xe8 ;  /* 0x000000e8d10f7836 */ /* 0x000fe20000000000 */
[----:B------:R-:W-:Y:S02]  /*18da0*/  SHF.R.S32.HI R24, RZ, 0x1f, R24 ;  /* 0x0000001fff187819 */ /* 0x000fe40000011418 */
[----:B------:R-:W-:Y:S01]  /*18db0*/  SHF.R.S32.HI R20, RZ, 0x1f, R237 ;  /* 0x0000001fff147819 */ /* 0x000fe200000114ed */
[----:B------:R3:W-:Y:S01]  /*18dc0*/  @!P0 ST.E.64 desc[UR38][R8.64], R136 ;  /* 0x0000008808008985 */ /* 0x0007e2000c101b26 */
[----:B------:R-:W-:-:S02]  /*18dd0*/  SHF.R.S32.HI R15, RZ, 0x1f, R15 ;  /* 0x0000001fff0f7819 */ /* 0x000fc4000001140f */
[-C--:B-1----:R-:W-:Y:S02]  /*18de0*/  @!P2 LEA R4, P5, R21, R11.reuse, 0x2 ;  /* 0x0000000b1504a211 */ /* 0x082fe400078a10ff */
[-C--:B------:R-:W-:Y:S02]  /*18df0*/  @!P4 LEA.HI.X R13, R14, R10.reuse, R15, 0x2, P1 ;  /* 0x0000000a0e0dc211 */ /* 0x080fe400008f140f */
[----:B------:R-:W-:Y:S02]  /*18e00*/  @!P3 LEA R14, P1, R237, R11, 0x2 ;  /* 0x0000000bed0eb211 */ /* 0x000fe400078210ff */
[-C--:B------:R-:W-:Y:S01]  /*18e10*/  @!P2 LEA.HI.X R5, R21, R10.reuse, R24, 0x2, P5 ;  /* 0x0000000a1505a211 */ /* 0x080fe200028f1418 */
[----:B------:R3:W-:Y:S01]  /*18e20*/  @!P4 ST.E.64 desc[UR38][R12.64], R140 ;  /* 0x0000008c0c00c985 */ /* 0x0007e2000c101b26 */
[----:B------:R-:W-:-:S03]  /*18e30*/  @!P3 LEA.HI.X R15, R237, R10, R20, 0x2, P1 ;  /* 0x0000000aed0fb211 */ /* 0x000fc600008f1414 */
[----:B------:R3:W-:Y:S04]  /*18e40*/  @!P2 ST.E.64 desc[UR38][R4.64], R144 ;  /* 0x000000900400a985 */ /* 0x0007e8000c101b26 */
[----:B------:R3:W-:Y:S02]  /*18e50*/  @!P3 ST.E.64 desc[UR38][R14.64], R148 ;  /* 0x000000940e00b985 */ /* 0x0007e4000c101b26 */
.L_x_11715:
[----:B------:R-:W-:Y:S05]  /*18e60*/  BSYNC B1 ;  /* 0x0000000000017941 */ /* 0x000fea0003800000 */
.L_x_11714:
[----:B------:R-:W-:-:S03]  /*18e70*/  UMOV UR4, 0xffffffff ;  /* 0xffffffff00047882 */ /* 0x000fc60000000000 */
[----:B------:R-:W-:Y:S05]  /*18e80*/  BRA.DIV UR4, `(.L_x_11716) ;  /* 0x000000be049c7947 */ /* 0x000fea000b800000 */
[----:B-1----:R1:W4:Y:S04]  /*18e90*/  SHFL.IDX PT, R10, R6, 0x1, 0x1c1f ;  /* 0x003c1f00060a7f89 */ /* 0x00232800000e0000 */
[----:B---3--:R1:W3:Y:S02]  /*18ea0*/  SHFL.IDX PT, R14, R3, 0x1, 0x1c1f ;  /* 0x003c1f00030e7f89 */ /* 0x0082e400000e0000 */
.L_x_11963:
[----:B------:R-:W-:-:S13]  /*18eb0*/  ISETP.GE.AND P0, PT, R7, R0, PT ;  /* 0x000000000700720c */ /* 0x000fda0003f06270 */
[----:B------:R-:W-:Y:S05]  /*18ec0*/  @P0 BRA `(.L_x_11712) ;  /* 0x0000001c00500947 */ /* 0x000fea0003800000 */
[----:B------:R-:W-:Y:S01]  /*18ed0*/  ULDC UR4, c[0x0][0xac8] ;  /* 0x0002b20000047ab9 */ /* 0x000fe20000000800 */
[C---:B--2---:R-:W-:Y:S01]  /*18ee0*/  VIADD R11, R209.reuse, 0x8 ;  /* 0x00000008d10b7836 */ /* 0x044fe20000000000 */
[C---:B------:R-:W-:Y:S01]  /*18ef0*/  ISETP.GE.AND P2, PT, R209.reuse, UR4, PT ;  /* 0x00000004d1007c0c */ /* 0x040fe2000bf46270 */
[C---:B------:R-:W-:Y:S02]  /*18f00*/  VIADD R8, R209.reuse, 0x10 ;  /* 0x00000010d1087836 */ /* 0x040fe40000000000 */
[----:B------:R-:W-:Y:S01]  /*18f10*/  VIADD R12, R209, 0x18 ;  /* 0x00000018d10c7836 */ /* 0x000fe20000000000 */
[----:B------:R-:W-:Y:S01]  /*18f20*/  ISETP.GE.AND P3, PT, R11, UR4, PT ;  /* 0x000000040b007c0c */ /* 0x000fe2000bf66270 */
[C---:B------:R-:W-:Y:S01]  /*18f30*/  VIADD R13, R209.reuse, 0x8 ;  /* 0x00000008d10d7836 */ /* 0x040fe20000000000 */
[----:B------:R-:W-:Y:S01]  /*18f40*/  ISETP.GE.AND P1, PT, R8, UR4, PT ;  /* 0x0000000408007c0c */ /* 0x000fe2000bf26270 */
[C---:B01----:R-:W-:Y:S01]  /*18f50*/  VIADD R3, R209.reuse, 0x20 ;  /* 0x00000020d1037836 */ /* 0x043fe20000000000 */
[----:B------:R-:W-:Y:S01]  /*18f60*/  ISETP.GE.AND P0, PT, R12, UR4, PT ;  /* 0x000000040c007c0c */ /* 0x000fe2000bf06270 */
[C---:B------:R-:W-:Y:S01]  /*18f70*/  VIADD R9, R209.reuse, 0x10 ;  /* 0x00000010d1097836 */ /* 0x040fe20000000000 */
[----:B------:R-:W-:Y:S01]  /*18f80*/  SHF.R.S32.HI R13, RZ, 0x1f, R13 ;  /* 0x0000001fff0d7819 */ /* 0x000fe2000001140d */
[----:B------:R-:W-:-:S02]  /*18f90*/  VIADD R24, R209, 0x68 ;  /* 0x00000068d1187836 */ /* 0x000fc40000000000 */
[----:B---3--:R-:W-:Y:S01]  /*18fa0*/  @!P2 IMAD.MOV.U32 R4, RZ, RZ, R14 ;  /* 0x000000ffff04a224 */ /* 0x008fe200078e000e */
[----:B------:R-:W-:Y:S01]  /*18fb0*/  SHF.R.S32.HI R9, RZ, 0x1f, R9 ;  /* 0x0000001fff097819 */ /* 0x000fe20000011409 */
[----:B----4-:R-:W-:Y:S02]  /*18fc0*/  @!P2 IMAD.MOV.U32 R5, RZ, RZ, R10 ;  /* 0x000000ffff05a224 */ /* 0x010fe400078e000a */
[----:B------:R-:W-:Y:S01]  /*18fd0*/  @!P3 LEA R6, P4, R11, R14, 0x2 ;  /* 0x0000000e0b06b211 */ /* 0x000fe200078810ff */
[C---:B------:R-:W-:Y:S02]  /*18fe0*/  VIADD R15, R209.reuse, 0x58 ;  /* 0x00000058d10f7836 */ /* 0x040fe40000000000 */
[----:B------:R-:W-:Y:S01]  /*18ff0*/  @!P2 IMAD.WIDE R4, R209, 0x4, R4 ;  /* 0x00000004d104a825 */ /* 0x000fe200078e0204 */
[----:B------:R-:W-:Y:S02]  /*19000*/  @!P3 LEA.HI.X R7, R11, R10, R13, 0x2, P4 ;  /* 0x0000000a0b07b211 */ /* 0x000fe400020f140d */
[----:B------:R-:W-:Y:S01]  /*19010*/  SHF.R.S32.HI R15, RZ, 0x1f, R15 ;  /* 0x0000001fff0f7819 */ /* 0x000fe2000001140f */
[----:B------:R-:W-:Y:S01]  /*19020*/  VIADD R11, R209, 0x28 ;  /* 0x00000028d10b7836 */ /* 0x000fe20000000000 */
[----:B------:R0:W-:Y:S01]  /*19030*/  @!P2 ST.E.64 desc[UR38][R4.64], R26 ;  /* 0x0000001a0400a985 */ /* 0x0001e2000c101b26 */
[----:B------:R-:W-:Y:S01]  /*19040*/  ISETP.GE.AND P2, PT, R3, UR4, PT ;  /* 0x0000000403007c0c */ /* 0x000fe2000bf46270 */
[----:B------:R-:W-:-:S02]  /*19050*/  VIADD R13, R209, 0x18 ;  /* 0x00000018d10d7836 */ /* 0x000fc40000000000 */
[----:B------:R1:W-:Y:S01]  /*19060*/  @!P3 ST.E.64 desc[UR38][R6.64], R30 ;  /* 0x0000001e0600b985 */ /* 0x0003e2000c101b26 */
[----:B------:R-:W-:Y:S01]  /*19070*/  ISETP.GE.AND P3, PT, R11, UR4, PT ;  /* 0x000000040b007c0c */ /* 0x000fe2000bf66270 */
[C---:B------:R-:W-:Y:S01]  /*19080*/  VIADD R25, R209.reuse, 0x78 ;  /* 0x00000078d1197836 */ /* 0x040fe20000000000 */
[----:B------:R-:W-:Y:S01]  /*19090*/  SHF.R.S32.HI R13, RZ, 0x1f, R13 ;  /* 0x0000001fff0d7819 */ /* 0x000fe2000001140d */
[C---:B------:R-:W-:Y:S02]  /*190a0*/  VIADD R28, R209.reuse, 0x68 ;  /* 0x00000068d11c7836 */ /* 0x040fe40000000000 */
[----:B------:R-:W-:-:S03]  /*190b0*/  VIADD R29, R209, 0x98 ;  /* 0x00000098d11d7836 */ /* 0x000fc60000000000 */
[----:B------:R-:W-:Y:S02]  /*190c0*/  SHF.R.S32.HI R28, RZ, 0x1f, R28 ;  /* 0x0000001fff1c7819 */ /* 0x000fe4000001141c */
[C---:B0-----:R-:W-:Y:S02]  /*190d0*/  @!P1 LEA R4, P5, R8.reuse, R14, 0x2 ;  /* 0x0000000e08049211 */ /* 0x041fe400078a10ff */
[----:B------:R-:W-:Y:S02]  /*190e0*/  SHF.R.S32.HI R29, RZ, 0x1f, R29 ;  /* 0x0000001fff1d7819 */ /* 0x000fe4000001141d */
[----:B------:R-:W-:Y:S01]  /*190f0*/  @!P1 LEA.HI.X R5, R8, R10, R9, 0x2, P5 ;  /* 0x0000000a08059211 */ /* 0x000fe200028f1409 */
[C---:B------:R-:W-:Y:S01]  /*19100*/  VIADD R8, R209.reuse, 0x30 ;  /* 0x00000030d1087836 */ /* 0x040fe20000000000 */
[----:B-1----:R-:W-:Y:S01]  /*19110*/  @!P0 LEA R6, P4, R12, R14, 0x2 ;  /* 0x0000000e0c068211 */ /* 0x002fe200078810ff */
[----:B------:R-:W-:Y:S02]  /*19120*/  VIADD R9, R209, 0x20 ;  /* 0x00000020d1097836 */ /* 0x000fe40000000000 */
[----:B------:R0:W-:Y:S01]  /*19130*/  @!P1 ST.E.64 desc[UR38][R4.64], R34 ;  /* 0x0000002204009985 */ /* 0x0001e2000c101b26 */
[----:B------:R-:W-:-:S02]  /*19140*/  ISETP.GE.AND P1, PT, R8, UR4, PT ;  /* 0x0000000408007c0c */ /* 0x000fc4000bf26270 */
[----:B------:R-:W-:Y:S02]  /*19150*/  SHF.R.S32.HI R9, RZ, 0x1f, R9 ;  /* 0x0000001fff097819 */ /* 0x000fe40000011409 */
[----:B------:R-:W-:Y:S01]  /*19160*/  @!P0 LEA.HI.X R7, R12, R10, R13, 0x2, P4 ;  /* 0x0000000a0c078211 */ /* 0x000fe200020f140d */
[C---:B------:R-:W-:Y:S02]  /*19170*/  VIADD R12, R209.reuse, 0x38 ;  /* 0x00000038d10c7836 */ /* 0x040fe40000000000 */
[----:B------:R-:W-:Y:S02]  /*19180*/  VIADD R13, R209, 0x28 ;  /* 0x00000028d10d7836 */ /* 0x000fe40000000000 */
[----:B------:R1:W-:Y:S01]  /*19190*/  @!P0 ST.E.64 desc[UR38][R6.64], R38 ;  /* 0x0000002606008985 */ /* 0x0003e2000c101b26 */
[----:B------:R-:W-:Y:S02]  /*191a0*/  ISETP.GE.AND P0, PT, R12, UR4, PT ;  /* 0x000000040c007c0c */ /* 0x000fe4000bf06270 */
[----:B------:R-:W-:-:S02]  /*191b0*/  SHF.R.S32.HI R13, RZ, 0x1f, R13 ;  /* 0x0000001fff0d7819 */ /* 0x000fc4000001140d */
[----:B0-----:R-:W-:-:S04]  /*191c0*/  @!P2 LEA R4, P5, R3, R14, 0x2 ;  /* 0x0000000e0304a211 */ /* 0x001fc800078a10ff */
[----:B------:R-:W-:Y:S01]  /*191d0*/  @!P2 LEA.HI.X R5, R3, R10, R9, 0x2, P5 ;  /* 0x0000000a0305a211 */ /* 0x000fe200028f1409 */
[C---:B------:R-:W-:Y:S02]  /*191e0*/  VIADD R3, R209.reuse, 0x40 ;  /* 0x00000040d1037836 */ /* 0x040fe40000000000 */
[----:B------:R-:W-:Y:S01]  /*191f0*/  VIADD R9, R209, 0x30 ;  /* 0x00000030d1097836 */ /* 0x000fe20000000000 */
[----:B-1----:R-:W-:Y:S01]  /*19200*/  @!P3 LEA R6, P4, R11, R14, 0x2 ;  /* 0x0000000e0b06b211 */ /* 0x002fe200078810ff */
        /* <DEDUP_REMOVED lines=9> */
[----:B0-----:R-:W-:-:S04]  /*192a0*/  @!P1 LEA R4, P5, R8, R14, 0x2 ;  /* 0x0000000e08049211 */ /* 0x001fc800078a10ff */
[----:B------:R-:W-:Y:S01]  /*192b0*/  @!P1 LEA.HI.X R5, R8, R10, R9, 0x2, P5 ;  /* 0x0000000a08059211 */ /* 0x000fe200028f1409 */
[C---:B------:R-:W-:Y:S02]  /*192c0*/  VIADD R8, R209.reuse, 0x50 ;  /* 0x00000050d1087836 */ /* 0x040fe40000000000 */
[C---:B------:R-:W-:Y:S01]  /*192d0*/  VIADD R9, R209.reuse, 0x40 ;  /* 0x00000040d1097836 */ /* 0x040fe20000000000 */
[----:B-1----:R-:W-:Y:S01]  /*192e0*/  @!P0 LEA R6, P4, R12, R14, 0x2 ;  /* 0x0000000e0c068211 */ /* 0x002fe200078810ff */
        /* <DEDUP_REMOVED lines=24> */
[----:B------:R-:W-:Y:S02]  /*19470*/  @!P1 LEA.HI.X R5, R8, R10, R9, 0x2, P5 ;  /* 0x0000000a08059211 */ /* 0x000fe400028f1409 */
[-C--:B------:R-:W-:Y:S02]  /*19480*/  @!P2 LEA R8, P5, R3, R14.reuse, 0x2 ;  /* 0x0000000e0308a211 */ /* 0x080fe400078a10ff */
[----:B-1----:R-:W-:Y:S01]  /*19490*/  @!P0 LEA R6, P4, R13, R14, 0x2 ;  /* 0x0000000e0d068211 */ /* 0x002fe200078810ff */
[----:B------:R0:W-:Y:S01]  /*194a0*/  @!P1 ST.E.64 desc[UR38][R4.64], R66 ;  /* 0x0000004204009985 */ /* 0x0001e2000c101b26 */
[----:B------:R-:W-:Y:S02]  /*194b0*/  ISETP.GE.AND P1, PT, R11, UR4, PT ;  /* 0x000000040b007c0c */ /* 0x000fe4000bf26270 */
[-C--:B------:R-:W-:Y:S01]  /*194c0*/  @!P0 LEA.HI.X R7, R13, R10.reuse, R15, 0x2, P4 ;  /* 0x0000000a0d078211 */ /* 0x080fe200020f140f */
[----:B------:R-:W-:Y:S01]  /*194d0*/  VIADD R15, R209, 0x70 ;  /* 0x00000070d10f7836 */ /* 0x000fe20000000000 */
[----:B------:R-:W-:Y:S01]  /*194e0*/  @!P2 LEA.HI.X R9, R3, R10, R12, 0x2, P5 ;  /* 0x0000000a0309a211 */ /* 0x000fe200028f140c */
[----:B------:R-:W-:Y:S01]  /*194f0*/  VIADD R3, R209, 0x80 ;  /* 0x00000080d1037836 */ /* 0x000fe20000000000 */
[----:B------:R-:W-:Y:S01]  /*19500*/  @!P3 LEA R12, P4, R24, R14, 0x2 ;  /* 0x0000000e180cb211 */ /* 0x000fe200078810ff */
[----:B------:R1:W-:Y:S01]  /*19510*/  @!P0 ST.E.64 desc[UR38][R6.64], R70 ;  /* 0x0000004606008985 */ /* 0x0003e2000c101b26 */
[----:B------:R-:W-:-:S02]  /*19520*/  ISETP.GE.AND P0, PT, R25, UR4, PT ;  /* 0x0000000419007c0c */ /* 0x000fc4000bf06270 */
[----:B------:R-:W-:Y:S01]  /*19530*/  @!P3 LEA.HI.X R13, R24, R10, R28, 0x2, P4 ;  /* 0x0000000a180db211 */ /* 0x000fe200020f141c */
[----:B------:R2:W-:Y:S01]  /*19540*/  @!P2 ST.E.64 desc[UR38][R8.64], R74 ;  /* 0x0000004a0800a985 */ /* 0x0005e2000c101b26 */
[----:B------:R-:W-:Y:S01]  /*19550*/  ISETP.GE.AND P2, PT, R3, UR4, PT ;  /* 0x0000000403007c0c */ /* 0x000fe2000bf46270 */
[C---:B------:R-:W-:Y:S01]  /*19560*/  VIADD R24, R209.reuse, 0x88 ;  /* 0x00000088d1187836 */ /* 0x040fe20000000000 */
[----:B------:R-:W-:Y:S01]  /*19570*/  SHF.R.S32.HI R15, RZ, 0x1f, R15 ;  /* 0x0000001fff0f7819 */ /* 0x000fe2000001140f */
[----:B------:R-:W-:Y:S01]  /*19580*/  VIADD R28, R209, 0x78 ;  /* 0x00000078d11c7836 */ /* 0x000fe20000000000 */
[C---:B------:R-:W-:Y:S01]  /*19590*/  @!P1 LEA R20, P5, R11.reuse, R14, 0x2 ;  /* 0x0000000e0b149211 */ /* 0x040fe200078a10ff */
[----:B------:R3:W-:Y:S01]  /*195a0*/  @!P3 ST.E.64 desc[UR38][R12.64], R78 ;  /* 0x0000004e0c00b985 */ /* 0x0007e2000c101b26 */
[----:B------:R-:W-:Y:S02]  /*195b0*/  ISETP.GE.AND P3, PT, R24, UR4, PT ;  /* 0x0000000418007c0c */ /* 0x000fe4000bf66270 */
[----:B------:R-:W-:Y:S01]  /*195c0*/  @!P1 LEA.HI.X R21, R11, R10, R15, 0x2, P5 ;  /* 0x0000000a0b159211 */ /* 0x000fe200028f140f */
[----:B------:R-:W-:Y:S01]  /*195d0*/  VIADD R11, R209, 0x90 ;  /* 0x00000090d10b7836 */ /* 0x000fe20000000000 */
[----:B0-----:R-:W-:Y:S01]  /*195e0*/  @!P0 LEA R4, P4, R25, R14, 0x2 ;  /* 0x0000000e19048211 */ /* 0x001fe200078810ff */
[----:B------:R-:W-:Y:S01]  /*195f0*/  VIADD R15, R209, 0x80 ;  /* 0x00000080d10f7836 */ /* 0x000fe20000000000 */
[----:B------:R-:W-:Y:S01]  /*19600*/  SHF.R.S32.HI R28, RZ, 0x1f, R28 ;  /* 0x0000001fff1c7819 */ /* 0x000fe2000001141c */
[----:B------:R0:W-:Y:S01]  /*19610*/  @!P1 ST.E.64 desc[UR38][R20.64], R82 ;  /* 0x0000005214009985 */ /* 0x0001e2000c101b26 */
[----:B------:R-:W-:-:S02]  /*19620*/  ISETP.GE.AND P1, PT, R11, UR4, PT ;  /* 0x000000040b007c0c */ /* 0x000fc4000bf26270 */
[----:B------:R-:W-:Y:S02]  /*19630*/  SHF.R.S32.HI R15, RZ, 0x1f, R15 ;  /* 0x0000001fff0f7819 */ /* 0x000fe4000001140f */
[----:B-1----:R-:W-:Y:S02]  /*19640*/  @!P2 LEA R6, P5, R3, R14, 0x2 ;  /* 0x0000000e0306a211 */ /* 0x002fe400078a10ff */
[-C--:B------:R-:W-:Y:S01]  /*19650*/  @!P0 LEA.HI.X R5, R25, R10.reuse, R28, 0x2, P4 ;  /* 0x0000000a19058211 */ /* 0x080fe200020f141c */
[----:B------:R-:W-:Y:S01]  /*19660*/  VIADD R25, R209, 0x98 ;  /* 0x00000098d1197836 */ /* 0x000fe20000000000 */
[----:B------:R-:W-:Y:S01]  /*19670*/  @!P2 LEA.HI.X R7, R3, R10, R15, 0x2, P5 ;  /* 0x0000000a0307a211 */ /* 0x000fe200028f140f */
[C---:B------:R-:W-:Y:S01]  /*19680*/  VIADD R28, R209.reuse, 0x88 ;  /* 0x00000088d11c7836 */ /* 0x040fe20000000000 */
[----:B--2---:R-:W-:Y:S01]  /*19690*/  @!P3 LEA R8, P4, R24, R14, 0x2 ;  /* 0x0000000e1808b211 */ /* 0x004fe200078810ff */
[----:B------:R-:W-:Y:S01]  /*196a0*/  VIADD R3, R209, 0xa0 ;  /* 0x000000a0d1037836 */ /* 0x000fe20000000000 */
[----:B------:R1:W-:Y:S01]  /*196b0*/  @!P0 ST.E.64 desc[UR38][R4.64], R86 ;  /* 0x0000005604008985 */ /* 0x0003e2000c101b26 */
[----:B------:R-:W-:Y:S01]  /*196c0*/  ISETP.GE.AND P0, PT, R25, UR4, PT ;  /* 0x0000000419007c0c */ /* 0x000fe2000bf06270 */
[----:B------:R-:W-:Y:S01]  /*196d0*/  VIADD R15, R209, 0x90 ;  /* 0x00000090d10f7836 */ /* 0x000fe20000000000 */
[----:B------:R-:W-:Y:S01]  /*196e0*/  SHF.R.S32.HI R28, RZ, 0x1f, R28 ;  /* 0x0000001fff1c7819 */ /* 0x000fe2000001141c */
[----:B------:R2:W-:Y:S01]  /*196f0*/  @!P2 ST.E.64 desc[UR38][R6.64], R90 ;  /* 0x0000005a0600a985 */ /* 0x0005e2000c101b26 */
[----:B------:R-:W-:-:S02]  /*19700*/  ISETP.GE.AND P2, PT, R3, UR4, PT ;  /* 0x0000000403007c0c */ /* 0x000fc4000bf46270 */
[----:B------:R-:W-:Y:S01]  /*19710*/  @!P3 LEA.HI.X R9, R24, R10, R28, 0x2, P4 ;  /* 0x0000000a1809b211 */ /* 0x000fe200020f141c */
[C---:B------:R-:W-:Y:S01]  /*19720*/  VIADD R28, R209.reuse, 0xa8 ;  /* 0x000000a8d11c7836 */ /* 0x040fe20000000000 */
[----:B------:R-:W-:Y:S01]  /*19730*/  SHF.R.S32.HI R15, RZ, 0x1f, R15 ;  /* 0x0000001fff0f7819 */ /* 0x000fe2000001140f */
[----:B------:R-:W-:Y:S01]  /*19740*/  VIADD R24, R209, 0xb0 ;  /* 0x000000b0d1187836 */ /* 0x000fe20000000000 */
[C---:B---3--:R-:W-:Y:S01]  /*19750*/  @!P1 LEA R12, P5, R11.reuse, R14, 0x2 ;  /* 0x0000000e0b0c9211 */ /* 0x048fe200078a10ff */
[----:B------:R3:W-:Y:S01]  /*19760*/  @!P3 ST.E.64 desc[UR38][R8.64], R94 ;  /* 0x0000005e0800b985 */ /* 0x0007e2000c101b26 */
[----:B------:R-:W-:Y:S02]  /*19770*/  ISETP.GE.AND P4, PT, R28, UR4, PT ;  /* 0x000000041c007c0c */ /* 0x000fe4000bf86270 */
[----:B------:R-:W-:Y:S01]  /*19780*/  @!P1 LEA.HI.X R13, R11, R10, R15, 0x2, P5 ;  /* 0x0000000a0b0d9211 */ /* 0x000fe200028f140f */
[C---:B------:R-:W-:Y:S01]  /*19790*/  VIADD R15, R209.reuse, 0xa0 ;  /* 0x000000a0d10f7836 */ /* 0x040fe20000000000 */
[----:B------:R-:W-:Y:S01]  /*197a0*/  ISETP.GE.AND P3, PT, R24, UR4, PT ;  /* 0x0000000418007c0c */ /* 0x000fe2000bf66270 */
[----:B------:R-:W-:Y:S01]  /*197b0*/  VIADD R11, R209, 0xb8 ;  /* 0x000000b8d10b7836 */ /* 0x000fe20000000000 */
[----:B0-----:R-:W-:Y:S01]  /*197c0*/  @!P0 LEA R20, P5, R25, R14, 0x2 ;  /* 0x0000000e19148211 */ /* 0x001fe200078a10ff */
[----:B------:R0:W-:Y:S01]  /*197d0*/  @!P1 ST.E.64 desc[UR38][R12.64], R98 ;  /* 0x000000620c009985 */ /* 0x0001e2000c101b26 */
[----:B------:R-:W-:-:S02]  /*197e0*/  SHF.R.S32.HI R15, RZ, 0x1f, R15 ;  /* 0x0000001fff0f7819 */ /* 0x000fc4000001140f */
[----:B-1----:R-:W-:Y:S02]  /*197f0*/  @!P2 LEA R4, P1, R3, R14, 0x2 ;  /* 0x0000000e0304a211 */ /* 0x002fe400078210ff */
[-C--:B------:R-:W-:Y:S01]  /*19800*/  @!P0 LEA.HI.X R21, R25, R10.reuse, R29, 0x2, P5 ;  /* 0x0000000a19158211 */ /* 0x080fe200028f141d */
[----:B------:R-:W-:Y:S01]  /*19810*/  VIADD R29, R209, 0xa8 ;  /* 0x000000a8d11d7836 */ /* 0x000fe20000000000 */
[----:B------:R-:W-:Y:S01]  /*19820*/  @!P2 LEA.HI.X R5, R3, R10, R15, 0x2, P1 ;  /* 0x0000000a0305a211 */ /* 0x000fe200008f140f */
[----:B------:R-:W-:Y:S01]  /*19830*/  VIADD R25, R209, 0xb0 ;  /* 0x000000b0d1197836 */ /* 0x000fe20000000000 */
[----:B------:R-:W-:Y:S01]  /*19840*/  ISETP.GE.AND P1, PT, R11, UR4, PT ;  /* 0x000000040b007c0c */ /* 0x000fe2000bf26270 */
[C---:B------:R-:W-:Y:S01]  /*19850*/  VIADD R15, R209.reuse, 0xc0 ;  /* 0x000000c0d10f7836 */ /* 0x040fe20000000000 */
[----:B------:R1:W-:Y:S01]  /*19860*/  @!P0 ST.E.64 desc[UR38][R20.64], R102 ;  /* 0x0000006614008985 */ /* 0x0003e2000c101b26 */
[----:B--2---:R-:W-:Y:S01]  /*19870*/  @!P4 LEA R6, P0, R28, R14, 0x2 ;  /* 0x0000000e1c06c211 */ /* 0x004fe200078010ff */
[----:B------:R-:W-:Y:S01]  /*19880*/  VIADD R3, R209, 0xc8 ;  /* 0x000000c8d1037836 */ /* 0x000fe20000000000 */
[----:B------:R-:W-:Y:S01]  /*19890*/  SHF.R.S32.HI R29, RZ, 0x1f, R29 ;  /* 0x0000001fff1d7819 */ /* 0x000fe2000001141d */
[----:B------:R2:W-:Y:S01]  /*198a0*/  @!P2 ST.E.64 desc[UR38][R4.64], R106 ;  /* 0x0000006a0400a985 */ /* 0x0005e2000c101b26 */
[----:B------:R-:W-:-:S02]  /*198b0*/  SHF.R.S32.HI R25, RZ, 0x1f, R25 ;  /* 0x0000001fff197819 */ /* 0x000fc40000011419 */
[----:B---3--:R-:W-:Y:S02]  /*198c0*/  @!P3 LEA R8, P5, R24, R14, 0x2 ;  /* 0x0000000e1808b211 */ /* 0x008fe400078a10ff */
[----:B------:R-:W-:Y:S02]  /*198d0*/  ISETP.GE.AND P2, PT, R15, UR4, PT ;  /* 0x000000040f007c0c */ /* 0x000fe4000bf46270 */
[-C--:B------:R-:W-:Y:S01]  /*198e0*/  @!P4 LEA.HI.X R7, R28, R10.reuse, R29, 0x2, P0 ;  /* 0x0000000a1c07c211 */ /* 0x080fe200000f141d */
[C---:B------:R-:W-:Y:S01]  /*198f0*/  VIADD R28, R209.reuse, 0xb8 ;  /* 0x000000b8d11c7836 */ /* 0x040fe20000000000 */
[----:B------:R-:W-:Y:S01]  /*19900*/  @!P3 LEA.HI.X R9, R24, R10, R25, 0x2, P5 ;  /* 0x0000000a1809b211 */ /* 0x000fe200028f1419 */
[----:B------:R-:W-:Y:S01]  /*19910*/  VIADD R25, R209, 0xd0 ;  /* 0x000000d0d1197836 */ /* 0x000fe20000000000 */
[----:B------:R-:W-:Y:S01]  /*19920*/  ISETP.GE.AND P0, PT, R3, UR4, PT ;  /* 0x0000000403007c0c */ /* 0x000fe2000bf06270 */
[----:B------:R3:W-:Y:S01]  /*19930*/  @!P4 ST.E.64 desc[UR38][R6.64], R110 ;  /* 0x0000006e0600c985 */ /* 0x0007e2000c101b26 */
[----:B------:R-:W-:Y:S01]  /*19940*/  VIADD R24, R209, 0xc0 ;  /* 0x000000c0d1187836 */ /* 0x000fe20000000000 */
[----:B0-----:R-:W-:-:S02]  /*19950*/  @!P1 LEA R12, P4, R11, R14, 0x2 ;  /* 0x0000000e0b0c9211 */ /* 0x001fc400078810ff */
[----:B------:R0:W-:Y:S01]  /*19960*/  @!P3 ST.E.64 desc[UR38][R8.64], R114 ;  /* 0x000000720800b985 */ /* 0x0001e2000c101b26 */
[----:B------:R-:W-:Y:S02]  /*19970*/  ISETP.GE.AND P3, PT, R25, UR4, PT ;  /* 0x0000000419007c0c */ /* 0x000fe4000bf66270 */
[----:B------:R-:W-:Y:S02]  /*19980*/  SHF.R.S32.HI R28, RZ, 0x1f, R28 ;  /* 0x0000001fff1c7819 */ /* 0x000fe4000001141c */
[----:B-1----:R-:W-:Y:S02]  /*19990*/  @!P2 LEA R20, P5, R15, R14, 0x2 ;  /* 0x0000000e0f14a211 */ /* 0x002fe400078a10ff */
[----:B------:R-:W-:Y:S02]  /*199a0*/  SHF.R.S32.HI R24, RZ, 0x1f, R24 ;  /* 0x0000001fff187819 */ /* 0x000fe40000011418 */
[-C--:B------:R-:W-:Y:S01]  /*199b0*/  @!P1 LEA.HI.X R13, R11, R10.reuse, R28, 0x2, P4 ;  /* 0x0000000a0b0d9211 */ /* 0x080fe200020f141c */
[----:B------:R-:W-:Y:S01]  /*199c0*/  VIADD R11, R209, 0xd8 ;  /* 0x000000d8d10b7836 */ /* 0x000fe20000000000 */
[----:B------:R-:W-:Y:S01]  /*199d0*/  @!P2 LEA.HI.X R21, R15, R10, R24, 0x2, P5 ;  /* 0x0000000a0f15a211 */ /* 0x000fe200028f1418 */
[----:B------:R-:W-:Y:S01]  /*199e0*/  VIADD R28, R209, 0xd0 ;  /* 0x000000d0d11c7836 */ /* 0x000fe20000000000 */
[-C--:B--2---:R-:W-:Y:S01]  /*199f0*/  @!P0 LEA R4, P4, R3, R14.reuse, 0x2 ;  /* 0x0000000e03048211 */ /* 0x084fe200078810ff */
[----:B------:R-:W-:Y:S01]  /*19a00*/  VIADD R15, R209, 0xc8 ;  /* 0x000000c8d10f7836 */ /* 0x000fe20000000000 */
[----:B------:R1:W-:Y:S01]  /*19a10*/  @!P1 ST.E.64 desc[UR38][R12.64], R118 ;  /* 0x000000760c009985 */ /* 0x0003e2000c101b26 */
[----:B------:R-:W-:Y:S01]  /*19a20*/  ISETP.GE.AND P1, PT, R11, UR4, PT ;  /* 0x000000040b007c0c */ /* 0x000fe2000bf26270 */
[----:B------:R-:W-:Y:S01]  /*19a30*/  VIADD R24, R209, 0xe0 ;  /* 0x000000e0d1187836 */ /* 0x000fe20000000000 */
[----:B------:R-:W-:Y:S01]  /*19a40*/  SHF.R.S32.HI R28, RZ, 0x1f, R28 ;  /* 0x0000001fff1c7819 */ /* 0x000fe2000001141c */
[----:B------:R2:W-:Y:S01]  /*19a50*/  @!P2 ST.E.64 desc[UR38][R20.64], R122 ;  /* 0x0000007a1400a985 */ /* 0x0005e2000c101b26 */
[----:B---3--:R-:W-:-:S02]  /*19a60*/  @!P3 LEA R6, P5, R25, R14, 0x2 ;  /* 0x0000000e1906b211 */ /* 0x008fc400078a10ff */
[----:B------:R-:W-:Y:S02]  /*19a70*/  SHF.R.S32.HI R15, RZ, 0x1f, R15 ;  /* 0x0000001fff0f7819 */ /* 0x000fe4000001140f */
[-C--:B------:R-:W-:Y:S01]  /*19a80*/  @!P3 LEA.HI.X R7, R25, R10.reuse, R28, 0x2, P5 ;  /* 0x0000000a1907b211 */ /* 0x080fe200028f141c */
[----:B------:R-:W-:Y:S01]  /*19a90*/  VIADD R25, R209, 0xd8 ;  /* 0x000000d8d1197836 */ /* 0x000fe20000000000 */
[----:B------:R-:W-:Y:S01]  /*19aa0*/  @!P0 LEA.HI.X R5, R3, R10, R15, 0x2, P4 ;  /* 0x0000000a03058211 */ /* 0x000fe200020f140f */
[C---:B------:R-:W-:Y:S01]  /*19ab0*/  VIADD R15, R209.reuse, 0xe8 ;  /* 0x000000e8d10f7836 */ /* 0x040fe20000000000 */
[----:B------:R-:W-:Y:S01]  /*19ac0*/  ISETP.GE.AND P4, PT, R24, UR4, PT ;  /* 0x0000000418007c0c */ /* 0x000fe2000bf86270 */
[----:B------:R-:W-:Y:S01]  /*19ad0*/  VIADD R3, R209, 0xf0 ;  /* 0x000000f0d1037836 */ /* 0x000fe20000000000 */
[----:B------:R-:W-:Y:S01]  /*19ae0*/  SHF.R.S32.HI R25, RZ, 0x1f, R25 ;  /* 0x0000001fff197819 */ /* 0x000fe20000011419 */
[----:B------:R3:W-:Y:S01]  /*19af0*/  @!P0 ST.E.64 desc[UR38][R4.64], R126 ;  /* 0x0000007e04008985 */ /* 0x0007e2000c101b26 */
[----:B0-----:R-:W-:Y:S01]  /*19b00*/  @!P1 LEA R8, P5, R11, R14, 0x2 ;  /* 0x0000000e0b089211 */ /* 0x001fe200078a10ff */
[----:B------:R-:W-:Y:S01]  /*19b10*/  VIADD R28, R209, 0xe8 ;  /* 0x000000e8d11c7836 */ /* 0x000fe20000000000 */
[----:B------:R-:W-:Y:S01]  /*19b20*/  ISETP.GE.AND P2, PT, R15, UR4, PT ;  /* 0x000000040f007c0c */ /* 0x000fe2000bf46270 */
[----:B------:R3:W-:Y:S01]  /*19b30*/  @!P3 ST.E.64 desc[UR38][R6.64], R130 ;  /* 0x000000820600b985 */ /* 0x0007e2000c101b26 */
[----:B------:R-:W-:-:S02]  /*19b40*/  ISETP.GE.AND P0, PT, R3, UR4, PT ;  /* 0x0000000403007c0c */ /* 0x000fc4000bf06270 */
[----:B------:R-:W-:Y:S01]  /*19b50*/  @!P1 LEA.HI.X R9, R11, R10, R25, 0x2, P5 ;  /* 0x0000000a0b099211 */ /* 0x000fe200028f1419 */
[C---:B------:R-:W-:Y:S01]  /*19b60*/  VIADD R25, R209.reuse, 0xe0 ;  /* 0x000000e0d1197836 */ /* 0x040fe20000000000 */
[----:B------:R-:W-:Y:S01]  /*19b70*/  SHF.R.S32.HI R28, RZ, 0x1f, R28 ;  /* 0x0000001fff1c7819 */ /* 0x000fe2000001141c */
[----:B------:R-:W-:Y:S01]  /*19b80*/  VIADD R11, R209, 0xf0 ;  /* 0x000000f0d10b7836 */ /* 0x000fe20000000000 */
[-C--:B-1----:R-:W-:Y:S01]  /*19b90*/  @!P4 LEA R12, P3, R24, R14.reuse, 0x2 ;  /* 0x0000000e180cc211 */ /* 0x082fe200078610ff */
[----:B------:R3:W-:Y:S01]  /*19ba0*/  @!P1 ST.E.64 desc[UR38][R8.64], R134 ;  /* 0x0000008608009985 */ /* 0x0007e2000c101b26 */
[----:B------:R-:W-:Y:S02]  /*19bb0*/  SHF.R.S32.HI R25, RZ, 0x1f, R25 ;  /* 0x0000001fff197819 */ /* 0x000fe40000011419 */
[----:B------:R-:W-:Y:S02]  /*19bc0*/  SHF.R.S32.HI R11, RZ, 0x1f, R11 ;  /* 0x0000001fff0b7819 */ /* 0x000fe4000001140b */
[----:B--2---:R-:W-:-:S02]  /*19bd0*/  @!P2 LEA R20, P5, R15, R14, 0x2 ;  /* 0x0000000e0f14a211 */ /* 0x004fc400078a10ff */
[----:B------:R-:W-:Y:S02]  /*19be0*/  @!P4 LEA.HI.X R13, R24, R10, R25, 0x2, P3 ;  /* 0x0000000a180dc211 */ /* 0x000fe400018f1419 */
[----:B------:R-:W-:Y:S02]  /*19bf0*/  @!P0 LEA R24, P3, R3, R14, 0x2 ;  /* 0x0000000e03188211 */ /* 0x000fe400078610ff */
[-C--:B------:R-:W-:Y:S01]  /*19c00*/  @!P2 LEA.HI.X R21, R15, R10.reuse, R28, 0x2, P5 ;  /* 0x0000000a0f15a211 */ /* 0x080fe200028f141c */
[----:B------:R3:W-:Y:S01]  /*19c10*/  @!P4 ST.E.64 desc[UR38][R12.64], R138 ;  /* 0x0000008a0c00c985 */ /* 0x0007e2000c101b26 */
[----:B------:R-:W-:-:S03]  /*19c20*/  @!P0 LEA.HI.X R25, R3, R10, R11, 0x2, P3 ;  /* 0x0000000a03198211 */ /* 0x000fc600018f140b */
[----:B------:R3:W-:Y:S04]  /*19c30*/  @!P2 ST.E.64 desc[UR38][R20.64], R142 ;  /* 0x0000008e1400a985 */ /* 0x0007e8000c101b26 */
[----:B------:R3:W-:Y:S01]  /*19c40*/  @!P0 ST.E.64 desc[UR38][R24.64], R146 ;  /* 0x0000009218008985 */ /* 0x0007e2000c101b26 */
[----:B------:R-:W-:-:S13]  /*19c50*/  ISETP.GE.AND P0, PT, R237, UR4, PT ;  /* 0x00000004ed007c0c */ /* 0x000fda000bf06270 */
[----:B---3--:R-:W-:Y:S05]  /*19c60*/  @P0 BRA `(.L_x_11712) ;  /* 0x0000000c00e80947 */ /* 0x008fea0003800000 */
[----:B------:R-:W-:Y:S02]  /*19c70*/  SHF.R.S32.HI R3, RZ, 0x1f, R237 ;  /* 0x0000001fff037819 */ /* 0x000fe400000114ed */
[----:B------:R-:W-:-:S04]  /*19c80*/  LEA R14, P0, R237, R14, 0x2 ;  /* 0x0000000eed0e7211 */ /* 0x000fc800078010ff */
[----:B------:R-:W-:-:S05]  /*19c90*/  LEA.HI.X R15, R237, R10, R3, 0x2, P0 ;  /* 0x0000000aed0f7211 */ /* 0x000fca00000f1403 */
[----:B------:R0:W-:Y:S01]  /*19ca0*/  ST.E.64 desc[UR38][R14.64], R150 ;  /* 0x000000960e007985 */ /* 0x0001e2000c101b26 */
[----:B------:R-:W-:Y:S05]  /*19cb0*/  BRA `(.L_x_11712) ;  /* 0x0000000c00d47947 */ /* 0x000fea0003800000 */
.L_x_11699:
[----:B------:R-:W-:Y:S01]  /*19cc0*/  ULDC.64 UR4, c[0x0][0xc08] ;  /* 0x0003020000047ab9 */ /* 0x000fe20000000a00 */
[----:B------:R-:W3:Y:S01]  /*19cd0*/  LDC.64 R4, c[0x0][0xc00] ;  /* 0x00030000ff047b82 */ /* 0x000ee20000000a00 */
[----:B------:R-:W-:Y:S01]  /*19ce0*/  ISETP.NE.U32.AND P0, PT, RZ, UR4, PT ;  /* 0x00000004ff007c0c */ /* 0x000fe2000bf05070 */
[----:B------:R-:W-:-:S03]  /*19cf0*/  IMAD.MOV.U32 R3, RZ, RZ, RZ ;  /* 0x000000ffff037224 */ /* 0x000fc600078e00ff */
[----:B------:R-:W-:Y:S01]  /*19d00*/  ISETP.NE.AND.EX P1, PT, RZ, UR5, PT, P0 ;  /* 0x00000005ff007c0c */ /* 0x000fe2000bf25300 */
[----:B------:R-:W-:Y:S02]  /*19d10*/  ULDC.64 UR4, c[0x0][0xc00] ;  /* 0x0003000000047ab9 */ /* 0x000fe40000000a00 */
[----:B------:R-:W-:-:S04]  /*19d20*/  ISETP.NE.U32.AND P0, PT, RZ, UR4, PT ;  /* 0x00000004ff007c0c */ /* 0x000fc8000bf05070 */
[----:B------:R-:W-:-:S06]  /*19d30*/  ISETP.NE.AND.EX P0, PT, RZ, UR5, PT, P0 ;  /* 0x00000005ff007c0c */ /* 0x000fcc000bf05300 */
[----:B------:R-:W4:Y:S01]  /*19d40*/  @P1 LDC.64 R6, c[0x0][0xc08] ;  /* 0x00030200ff061b82 */ /* 0x000f220000000a00 */
[----:B------:R-:W-:Y:S02]  /*19d50*/  ULDC UR4, c[0x0][0xa88] ;  /* 0x0002a20000047ab9 */ /* 0x000fe40000000800 */
[----:B------:R-:W-:Y:S02]  /*19d60*/  IMAD.U32 R20, RZ, RZ, UR4 ;  /* 0x00000004ff147e24 */ /* 0x000fe4000f8e00ff */
[----:B---3--:R-:W-:-:S05]  /*19d70*/  IMAD.WIDE R4, R232, 0x4, R4 ;  /* 0x00000004e8047825 */ /* 0x008fca00078e0204 */
[----:B------:R3:W5:Y:S01]  /*19d80*/  @P0 LDG.E R3, desc[UR38][R4.64] ;  /* 0x0000002604030981 */ /* 0x000762000c1e1900 */
[----:B----4-:R-:W-:-:S05]  /*19d90*/  @P1 IMAD.WIDE R6, R232, 0x4, R6 ;  /* 0x00000004e8061825 */ /* 0x010fca00078e0206 */
[----:B------:R3:W5:Y:S01]  /*19da0*/  @P1 LDG.E R20, desc[UR38][R6.64] ;  /* 0x0000002606141981 */ /* 0x000762000c1e1900 */
[----:B------:R-:W-:Y:S02]  /*19db0*/  ISETP.NE.AND P2, PT, R231, RZ, PT ;  /* 0x000000ffe700720c */ /* 0x000fe40003f45270 */
[----:B------:R-:W-:Y:S01]  /*19dc0*/  SHF.R.S32.HI R28, RZ, 0x1f, R232 ;  /* 0x0000001fff1c7819 */ /* 0x000fe200000114e8 */
[----:B------:R-:W4:Y:S10]  /*19dd0*/  S2R R8, SR_TID.X ;  /* 0x0000000000087919 */ /* 0x000f340000002100 */
[----:B------:R-:W0:Y:S01]  /*19de0*/  @!P2 LDC R231, c[0x0][0xad4] ;  /* 0x0002b500ffe7ab82 */ /* 0x000e220000000800 */
[----:B----4-:R-:W-:Y:S01]  /*19df0*/  VIADD R0, R8, 0xffffff80 ;  /* 0xffffff8008007836 */ /* 0x010fe20000000000 */
[----:B0-----:R-:W-:-:S04]  /*19e00*/  ISETP.GT.AND P2, PT, R231, 0x1, PT ;  /* 0x00000001e700780c */ /* 0x001fc80003f44270 */
[----:B------:R-:W-:Y:S01]  /*19e10*/  ISETP.GT.AND P3, PT, R0, 0x7f, PT ;  /* 0x0000007f0000780c */ /* 0x000fe20003f64270 */
[----:B---3--:R-:W-:-:S12]  /*19e20*/  @P1 BRA `(.L_x_11717) ;  /* 0x0000000000101947 */ /* 0x008fd80003800000 */
[----:B------:R-:W-:Y:S05]  /*19e30*/  @!P0 BRA `(.L_x_11717) ;  /* 0x00000000000c8947 */ /* 0x000fea0003800000 */
[----:B------:R-:W3:Y:S04]  /*19e40*/  LDG.E R7, desc[UR38][R4.64] ;  /* 0x0000002604077981 */ /* 0x000ee8000c1e1900 */
[----:B-----5:R-:W3:Y:S02]  /*19e50*/  LDG.E R20, desc[UR38][R4.64+0x4] ;  /* 0x0000042604147981 */ /* 0x020ee4000c1e1900 */
[----:B---3--:R-:W-:-:S07]  /*19e60*/  IMAD.IADD R20, R20, 0x1, -R7 ;  /* 0x0000000114147824 */ /* 0x008fce00078e0a07 */
.L_x_11717:
        /* <DEDUP_REMOVED lines=44> */
[----:B-1----:R-:W-:Y:S01]  /*1a130*/  IMAD R0, R7, R11, RZ ;  /* 0x0000000b07007224 */ /* 0x002fe200078e02ff */
[----:B------:R-:W-:-:S05]  /*1a140*/  SHF.R.S32.HI R13, RZ, 0x1f, R11 ;  /* 0x0000001fff0d7819 */ /* 0x000fca000001140b */
[C---:B------:R-:W-:Y:S02]  /*1a150*/  IMAD R13, R6.reuse, R13, R0 ;  /* 0x0000000d060d7224 */ /* 0x040fe400078e0200 */
[----:B------:R-:W-:-:S04]  /*1a160*/  IMAD.WIDE.U32 R6, R6, R11, R8 ;  /* 0x0000000b06067225 */ /* 0x000fc800078e0008 */
[----:B------:R-:W-:Y:S01]  /*1a170*/  IMAD.IADD R0, R7, 0x1, R13 ;  /* 0x0000000107007824 */ /* 0x000fe200078e020d */
[----:B0-----:R-:W-:Y:S01]  /*1a180*/  LEA R4, P0, R6, R4, 0x2 ;  /* 0x0000000406047211 */ /* 0x001fe200078010ff */
[----:B------:R-:W-:-:S03]  /*1a190*/  IMAD.MOV.U32 R7, RZ, RZ, -0x800000 ;  /* 0xff800000ff077424 */ /* 0x000fc600078e00ff */
[----:B--2---:R-:W-:-:S05]  /*1a1a0*/  LEA.HI.X R5, R6, R5, R0, 0x2, P0 ;  /* 0x0000000506057211 */ /* 0x004fca00000f1400 */
[----:B------:R0:W-:Y:S04]  /*1a1b0*/  STG.E desc[UR38][R4.64], R7 ;  /* 0x0000000704007986 */ /* 0x0001e8000c101926 */
.L_x_11719:
[----:B------:R-:W-:Y:S05]  /*1a1c0*/  BSYNC B1 ;  /* 0x0000000000017941 */ /* 0x000fea0003800000 */
.L_x_11718:
[----:B------:R-:W-:Y:S05]  /*1a1d0*/  @P2 BRA `(.L_x_11712) ;  /* 0x00000008008c2947 */ /* 0x000fea0003800000 */
[----:B------:R-:W3:Y:S01]  /*1a1e0*/  S2R R0, SR_TID.X ;  /* 0x0000000000007919 */ /* 0x000ee20000002100 */
[----:B------:R-:W4:Y:S01]  /*1a1f0*/  LDC R21, c[0x0][0xbe8] ;  /* 0x0002fa00ff157b82 */ /* 0x000f220000000800 */
[----:B------:R-:W-:Y:S01]  /*1a200*/  ULDC.64 UR4, c[0x0][0xaa0] ;  /* 0x0002a80000047ab9 */ /* 0x000fe20000000a00 */
[----:B------:R-:W-:Y:S01]  /*1a210*/  ULDC.64 UR6, c[0x0][0xaf0] ;  /* 0x0002bc0000067ab9 */ /* 0x000fe20000000a00 */
[----:B----4-:R-:W-:Y:S01]  /*1a220*/  ISETP.NE.AND P0, PT, R21, 0x1, PT ;  /* 0x000000011500780c */ /* 0x010fe20003f05270 */
[----:B---3--:R-:W-:Y:S02]  /*1a230*/  VIADD R6, R0, 0xffffff80 ;  /* 0xffffff8000067836 */ /* 0x008fe40000000000 */
[----:B------:R-:W-:-:S03]  /*1a240*/  IMAD R0, R26, UR4, RZ ;  /* 0x000000041a007c24 */ /* 0x000fc6000f8e02ff */
[----:B0-----:R-:W-:-:S07]  /*1a250*/  SHF.R.S32.HI R5, RZ, 0x1f, R6 ;  /* 0x0000001fff057819 */ /* 0x001fce0000011406 */
[----:B------:R-:W0:Y:S01]  /*1a260*/  @P0 LDC R8, c[0x0][0xbec] ;  /* 0x0002fb00ff080b82 */ /* 0x000e220000000800 */
[----:B------:R-:W-:Y:S01]  /*1a270*/  IMAD R7, R3, UR5, R0 ;  /* 0x0000000503077c24 */ /* 0x000fe2000f8e0200 */
[----:B------:R-:W-:Y:S01]  /*1a280*/  LEA.HI R9, R5, R6, RZ, 0x3 ;  /* 0x0000000605097211 */ /* 0x000fe200078f18ff */
[----:B------:R-:W-:Y:S01]  /*1a290*/  IMAD.WIDE.U32 R4, R3, UR4, RZ ;  /* 0x0000000403047c25 */ /* 0x000fe2000f8e00ff */
[----:B------:R-:W-:Y:S02]  /*1a2a0*/  ULDC.64 UR4, c[0x0][0xae8] ;  /* 0x0002ba0000047ab9 */ /* 0x000fe40000000a00 */
[----:B------:R-:W-:Y:S02]  /*1a2b0*/  LOP3.LUT R13, R9, 0xfffffff8, RZ, 0xc0, !PT ;  /* 0xfffffff8090d7812 */ /* 0x000fe400078ec0ff */
[----:B------:R-:W3:Y:S01]  /*1a2c0*/  @P0 LDC R11, c[0x0][0xbf0] ;  /* 0x0002fc00ff0b0b82 */ /* 0x000ee20000000800 */
[----:B------:R-:W-:Y:S01]  /*1a2d0*/  SHF.R.S32.HI R10, RZ, 0x3, R9 ;  /* 0x00000003ff0a7819 */ /* 0x000fe20000011409 */
[----:B------:R-:W-:-:S02]  /*1a2e0*/  IMAD.IADD R5, R5, 0x1, R7 ;  /* 0x0000000105057824 */ /* 0x000fc400078e0207 */
[----:B------:R-:W-:Y:S02]  /*1a2f0*/  IMAD.IADD R0, R6, 0x1, -R13 ;  /* 0x0000000106007824 */ /* 0x000fe400078e0a0d */
[----:B------:R-:W-:-:S04]  /*1a300*/  IMAD.WIDE.U32 R4, R224, UR4, R4 ;  /* 0x00000004e0047c25 */ /* 0x000fc8000f8e0004 */
[----:B------:R-:W-:Y:S02]  /*1a310*/  IMAD R0, R0, 0x20, R10 ;  /* 0x0000002000007824 */ /* 0x000fe400078e020a */
[----:B------:R-:W-:Y:S01]  /*1a320*/  IMAD R5, R224, UR5, R5 ;  /* 0x00000005e0057c24 */ /* 0x000fe2000f8e0205 */
[----:B------:R-:W-:Y:S01]  /*1a330*/  ULDC.64 UR4, c[0x0][0xae0] ;  /* 0x0002b80000047ab9 */ /* 0x000fe20000000a00 */
[----:B------:R-:W-:Y:S02]  /*1a340*/  IMAD.IADD R9, R213, 0x1, R0 ;  /* 0x00000001d5097824 */ /* 0x000fe400078e0200 */
[----:B------:R-:W-:Y:S02]  /*1a350*/  IMAD R6, R28, UR6, RZ ;  /* 0x000000061c067c24 */ /* 0x000fe4000f8e02ff */
[----:B0-----:R-:W-:-:S04]  /*1a360*/  @P0 IMAD.HI.U32 R0, R9, R8, RZ ;  /* 0x0000000809000227 */ /* 0x001fc800078e00ff */
[----:B------:R-:W-:Y:S01]  /*1a370*/  IMAD.MOV.U32 R3, RZ, RZ, R9 ;  /* 0x000000ffff037224 */ /* 0x000fe200078e0009 */
[----:B---3--:R-:W-:Y:S01]  /*1a380*/  @P0 SHF.R.U32.HI R3, RZ, R11, R0 ;  /* 0x0000000bff030219 */ /* 0x008fe20000011600 */
[C---:B------:R-:W-:Y:S02]  /*1a390*/  IMAD R7, R27.reuse, UR7, R6 ;  /* 0x000000071b077c24 */ /* 0x040fe4000f8e0206 */
[----:B------:R-:W-:Y:S01]  /*1a3a0*/  IMAD.WIDE.U32 R4, R27, UR6, R4 ;  /* 0x000000061b047c25 */ /* 0x000fe2000f8e0004 */
[----:B------:R-:W-:-:S03]  /*1a3b0*/  SHF.R.S32.HI R0, RZ, 0x1f, R3 ;  /* 0x0000001fff007819 */ /* 0x000fc60000011403 */
[----:B------:R-:W-:Y:S02]  /*1a3c0*/  IMAD.MOV R6, RZ, RZ, -R3 ;  /* 0x000000ffff067224 */ /* 0x000fe400078e0a03 */
[----:B------:R-:W-:Y:S02]  /*1a3d0*/  IMAD.IADD R5, R5, 0x1, R7 ;  /* 0x0000000105057824 */ /* 0x000fe400078e0207 */
        /* <DEDUP_REMOVED lines=12> */
[----:B------:R-:W-:Y:S02]  /*1a4a0*/  SHF.R.S32.HI R7, RZ, 0x1f, R6 ;  /* 0x0000001fff077819 */ /* 0x000fe40000011406 */
[----:B------:R-:W-:Y:S01]  /*1a4b0*/  IMAD.IADD R3, R5, 0x1, R3 ;  /* 0x0000000105037824 */ /* 0x000fe200078e0203 */
[----:B------:R-:W-:Y:S01]  /*1a4c0*/  LEA R0, P0, R4, UR4, 0x1 ;  /* 0x0000000404007c11 */ /* 0x000fe2000f8008ff */
[----:B------:R-:W-:-:S03]  /*1a4d0*/  UMOV UR4, 0xffffffff ;  /* 0xffffffff00047882 */ /* 0x000fc60000000000 */
[----:B------:R-:W-:Y:S01]  /*1a4e0*/  LEA.HI.X R4, R4, UR5, R3, 0x1, P0 ;  /* 0x0000000504047c11 */ /* 0x000fe200080f0c03 */
[----:B------:R-:W-:Y:S08]  /*1a4f0*/  BRA.DIV UR4, `(.L_x_11720) ;  /* 0x000000aa04487947 */ /* 0x000ff0000b800000 */
[----:B------:R0:W3:Y:S04]  /*1a500*/  SHFL.IDX PT, R3, R4, RZ, 0x181f ;  /* 0x00181fff04037589 */ /* 0x0000e800000e0000 */
[----:B------:R0:W4:Y:S02]  /*1a510*/  SHFL.IDX PT, R14, R0, RZ, 0x181f ;  /* 0x00181fff000e7589 */ /* 0x00012400000e0000 */
.L_x_11966:
[----:B------:R-:W-:Y:S01]  /*1a520*/  IMAD R20, R20, R21, RZ ;  /* 0x0000001514147224 */ /* 0x000fe200078e02ff */
[----:B------:R-:W-:Y:S01]  /*1a530*/  BSSY B1, `(.L_x_11721) ;  /* 0x0000018000017945 */ /* 0x000fe20003800000 */
[----:B------:R-:W-:-:S05]  /*1a540*/  IMAD.IADD R213, R10, 0x1, R213 ;  /* 0x000000010ad57824 */ /* 0x000fca00078e02d5 */
        /* <DEDUP_REMOVED lines=10> */
[CC--:B------:R-:W-:Y:S02]  /*1a5f0*/  @!P2 LEA R10, P4, R223.reuse, R14.reuse, 0x1 ;  /* 0x0000000edf0aa211 */ /* 0x0c0fe400078808ff */
[-C--:B---3--:R-:W-:Y:S02]  /*1a600*/  @!P3 LEA.HI.X R9, R212, R3.reuse, R5, 0x1, P5 ;  /* 0x00000003d409b211 */ /* 0x088fe400028f0c05 */
        /* <DEDUP_REMOVED lines=10> */
.L_x_11722:
[----:B------:R-:W-:Y:S05]  /*1a6b0*/  BSYNC B1 ;  /* 0x0000000000017941 */ /* 0x000fea0003800000 */
.L_x_11721:
[----:B------:R-:W-:-:S03]  /*1a6c0*/  UMOV UR4, 0xffffffff ;  /* 0xffffffff00047882 */ /* 0x000fc60000000000 */
[----:B------:R-:W-:Y:S05]  /*1a6d0*/  BRA.DIV UR4, `(.L_x_11723) ;  /* 0x000000aa04047947 */ /* 0x000fea000b800000 */
[----:B---3--:R3:W0:Y:S04]  /*1a6e0*/  SHFL.IDX PT, R3, R4, 0x1, 0x181f ;  /* 0x00381f0004037f89 */ /* 0x00862800000e0000 */
[----:B----4-:R3:W4:Y:S02]  /*1a6f0*/  SHFL.IDX PT, R14, R0, 0x1, 0x181f ;  /* 0x00381f00000e7f89 */ /* 0x01072400000e0000 */
.L_x_11970:
        /* <DEDUP_REMOVED lines=12> */
[CC--:B----4-:R-:W-:Y:S02]  /*1a7c0*/  @!P3 LEA R8, P5, R212.reuse, R14.reuse, 0x1 ;  /* 0x0000000ed408b211 */ /* 0x0d0fe400078a08ff */
[CC--:B------:R-:W-:Y:S02]  /*1a7d0*/  @!P2 LEA R10, P4, R223.reuse, R14.reuse, 0x1 ;  /* 0x0000000edf0aa211 */ /* 0x0c0fe400078808ff */
[-C--:B0-----:R-:W-:Y:S02]  /*1a7e0*/  @!P3 LEA.HI.X R9, R212, R3.reuse, R12, 0x1, P5 ;  /* 0x00000003d409b211 */ /* 0x081fe400028f0c0c */
[-C--:B------:R-:W-:Y:S02]  /*1a7f0*/  @!P1 LEA R12, P5, R222, R14.reuse, 0x1 ;  /* 0x0000000ede0c9211 */ /* 0x080fe400078a08ff */
        /* <DEDUP_REMOVED lines=8> */
.L_x_11725:
[----:B------:R-:W-:Y:S05]  /*1a880*/  BSYNC B1 ;  /* 0x0000000000017941 */ /* 0x000fea0003800000 */
.L_x_11724:
[----:B------:R-:W-:-:S03]  /*1a890*/  UMOV UR4, 0xffffffff ;  /* 0xffffffff00047882 */ /* 0x000fc60000000000 */
[----:B------:R-:W-:Y:S05]  /*1a8a0*/  BRA.DIV UR4, `(.L_x_11726) ;  /* 0x000000a604d87947 */ /* 0x000fea000b800000 */
[----:B0-----:R0:W0:Y:S04]  /*1a8b0*/  SHFL.IDX PT, R3, R4, 0x2, 0x181f ;  /* 0x00581f0004037f89 */ /* 0x00102800000e0000 */
[----:B----4-:R4:W0:Y:S02]  /*1a8c0*/  SHFL.IDX PT, R14, R0, 0x2, 0x181f ;  /* 0x00581f00000e7f89 */ /* 0x01082400000e0000 */
.L_x_11974:
        /* <DEDUP_REMOVED lines=12> */
[CC--:B0-----:R-:W-:Y:S02]  /*1a990*/  @!P3 LEA R8, P5, R212.reuse, R14.reuse, 0x1 ;  /* 0x0000000ed408b211 */ /* 0x0c1fe400078a08ff */
[CC--:B------:R-:W-:Y:S02]  /*1a9a0*/  @!P2 LEA R10, P4, R223.reuse, R14.reuse, 0x1 ;  /* 0x0000000edf0aa211 */ /* 0x0c0fe400078808ff */
[-C--:B------:R-:W-:Y:S02]  /*1a9b0*/  @!P3 LEA.HI.X R9, R212, R3.reuse, R12, 0x1, P5 ;  /* 0x00000003d409b211 */ /* 0x080fe400028f0c0c */
        /* <DEDUP_REMOVED lines=9> */
.L_x_11728:
[----:B------:R-:W-:Y:S05]  /*1aa50*/  BSYNC B1 ;  /* 0x0000000000017941 */ /* 0x000fea0003800000 */
.L_x_11727:
[----:B------:R-:W-:-:S03]  /*1aa60*/  UMOV UR4, 0xffffffff ;  /* 0xffffffff00047882 */ /* 0x000fc60000000000 */
[----:B------:R-:W-:Y:S05]  /*1aa70*/  BRA.DIV UR4, `(.L_x_11729) ;  /* 0x000000a604ac7947 */ /* 0x000fea000b800000 */
[----:B0-----:R0:W0:Y:S04]  /*1aa80*/  SHFL.IDX PT, R3, R4, 0x3, 0x181f ;  /* 0x00781f0004037f89 */ /* 0x00102800000e0000 */
[----:B------:R0:W0:Y:S02]  /*1aa90*/  SHFL.IDX PT, R14, R0, 0x3, 0x181f ;  /* 0x00781f00000e7f89 */ /* 0x00002400000e0000 */
.L_x_11978:
[----:B0--34-:R-:W-:-:S05]  /*1aaa0*/  VIADD R0, R213, 0x60 ;  /* 0x00000060d5007836 */ /* 0x019fca0000000000 */
        /* <DEDUP_REMOVED lines=10> */
[CC--:B------:R-:W-:Y:S02]  /*1ab50*/  @!P3 LEA R4, P5, R212.reuse, R14.reuse, 0x1 ;  /* 0x0000000ed404b211 */ /* 0x0c0fe400078a08ff */
        /* <DEDUP_REMOVED lines=11> */
.L_x_11712:
[----:B------:R-:W-:Y:S05]  /*1ac10*/  BSYNC B0 ;  /* 0x0000000000007941 */ /* 0x000fea0003800000 */
.L_x_11698:
[----:B------:R-:W-:Y:S02]  /*1ac20*/  ULDC UR4, c[0x0][0xc3c] ;  /* 0x00030f0000047ab9 */ /* 0x000fe40000000800 */
[----:B--2---:R-:W-:-:S13]  /*1ac30*/  ISETP.GE.AND P0, PT, R155, UR4, PT ;  /* 0x000000049b007c0c */ /* 0x004fda000bf06270 */
[----:B------:R-:W-:Y:S05]  /*1ac40*/  @!P0 BRA `(.L_x_11730) ;  /* 0xfffffe6400e08947 */ /* 0x000fea000383ffff */
[----:B------:R-:W-:Y:S05]  /*1ac50*/  BRA `(.L_x_11511) ;  /* 0x0000008c00507947 */ /* 0x000fea0003800000 */
.L_x_11509:
        /* <DEDUP_REMOVED lines=18> */
.L_x_11731:
        /* <DEDUP_REMOVED lines=43> */
.L_x_11735:
        /* <DEDUP_REMOVED lines=39> */
.L_x_11733:
        /* <DEDUP_REMOVED lines=12> */
.L_x_11736:
        /* <DEDUP_REMOVED lines=63> */
.L_x_11737:
        /* <DEDUP_REMOVED lines=61> */
.L_x_11738:
[----:B01----:R-:W-:-:S05]  /*1bb20*/  LOP3.LUT R3, RZ, R2, RZ, 0x33, !PT ;  /* 0x00000002ff037212 */ /* 0x003fca00078e33ff */
[----:B------:R-:W-:-:S05]  /*1bb30*/  IMAD.IADD R2, R4, 0x1, R3 ;  /* 0x0000000104027824 */ /* 0x000fca00078e0203 */
[----:B------:R1:W-:Y:S01]  /*1bb40*/  STL [R1+0x4], R2 ;  /* 0x0000040201007387 */ /* 0x0003e20000100800 */
[----:B------:R-:W-:Y:S05]  /*1bb50*/  BRA `(.L_x_11739) ;  /* 0x0000000000107947 */ /* 0x000fea0003800000 */
.L_x_11734:
[----:B------:R-:W-:Y:S01]  /*1bb60*/  IMAD.U32 R2, RZ, RZ, UR6 ;  /* 0x00000006ff027e24 */ /* 0x000fe2000f8e00ff */
[----:B------:R0:W-:Y:S04]  /*1bb70*/  STL [R1+0x4], RZ ;  /* 0x000004ff01007387 */ /* 0x0001e80000100800 */
[----:B------:R0:W-:Y:S04]  /*1bb80*/  STL [R1+0x8], RZ ;  /* 0x000008ff01007387 */ /* 0x0001e80000100800 */
[----:B------:R0:W-:Y:S02]  /*1bb90*/  STL [R1], R2 ;  /* 0x0000000201007387 */ /* 0x0001e40000100800 */
.L_x_11739:
        /* <DEDUP_REMOVED lines=10> */
.L_x_11732:
        /* <DEDUP_REMOVED lines=32> */
.L_x_11900:
[----:B--2---:R-:W2:Y:S01]  /*1be40*/  LDL R14, [R1+0xc] ;  /* 0x00000c00010e7983 */ /* 0x004ea20000100800 */
        /* <DEDUP_REMOVED lines=55> */
.L_x_11741:
        /* <DEDUP_REMOVED lines=16> */
.L_x_11742:
[----:B------:R-:W-:Y:S05]  /*1c2c0*/  @!P1 BRA `(.L_x_11743) ;  /* 0x00000000000c9947 */ /* 0x000fea0003800000 */
[----:B------:R-:W2:Y:S04]  /*1c2d0*/  LDG.E R7, desc[UR38][R4.64] ;  /* 0x0000002604077981 */ /* 0x000ea8000c1e1900 */
[----:B------:R-:W2:Y:S02]  /*1c2e0*/  LDG.E R4, desc[UR38][R4.64+0x4] ;  /* 0x0000042604047981 */ /* 0x000ea4000c1e1900 */
[----:B--2---:R-:W-:-:S07]  /*1c2f0*/  IMAD.IADD R7, R4, 0x1, -R7 ;  /* 0x0000000104077824 */ /* 0x004fce00078e0a07 */
.L_x_11743:
        /* <DEDUP_REMOVED lines=37> */
.L_x_11746:
[----:B------:R-:W-:-:S13]  /*1c550*/  ISETP.NE.AND P0, PT, R3, 0x1, PT ;  /* 0x000000010300780c */ /* 0x000fda0003f05270 */
[----:B------:R-:W1:Y:S02]  /*1c560*/  @P0 LDC.64 R4, c[0x0][0x9e8] ;  /* 0x00027a00ff040b82 */ /* 0x000e640000000a00 */
[----:B-1----:R-:W-:-:S05]  /*1c570*/  @P0 IMAD.HI.U32 R4, R2, R4, RZ ;  /* 0x0000000402040227 */ /* 0x002fca00078e00ff */
[----:B------:R-:W-:-:S07]  /*1c580*/  @P0 SHF.R.U32.HI R2, RZ, R5, R4 ;  /* 0x00000005ff020219 */ /* 0x000fce0000011604 */
.L_x_11747:
[----:B------:R-:W-:Y:S05]  /*1c590*/  BSYNC B0 ;  /* 0x0000000000007941 */ /* 0x000fea0003800000 */
.L_x_11745:
[----:B------:R-:W-:-:S05]  /*1c5a0*/  IMAD R2, R2, R3, R3 ;  /* 0x0000000302027224 */ /* 0x000fca00078e0203 */
[----:B------:R-:W-:-:S07]  /*1c5b0*/  VIMNMX R8, R8, R2, PT ;  /* 0x0000000208087248 */ /* 0x000fce0003fe0100 */
.L_x_11744:
[----:B------:R-:W1:Y:S01]  /*1c5c0*/  @P1 LDC R4, c[0x0][0x44c] ;  /* 0x00011300ff041b82 */ /* 0x000e620000000800 */
[----:B------:R-:W-:Y:S01]  /*1c5d0*/  VIADD R8, R8, 0x5f ;  /* 0x0000005f08087836 */ /* 0x000fe20000000000 */
[----:B------:R-:W-:Y:S01]  /*1c5e0*/  ULDC UR4, c[0x0][0x9dc] ;  /* 0x0002770000047ab9 */ /* 0x000fe20000000800 */
[----:B------:R-:W-:Y:S02]  /*1c5f0*/  IMAD.MOV.U32 R2, RZ, RZ, R13 ;  /* 0x000000ffff027224 */ /* 0x000fe400078e000d */
[----:B------:R-:W-:-:S03]  /*1c600*/  IMAD.HI R8, R8, 0x2aaaaaab, RZ ;  /* 0x2aaaaaab08087827 */ /* 0x000fc600078e02ff */
[----:B------:R-:W2:Y:S01]  /*1c610*/  @P1 LDC R5, c[0x0][0x450] ;  /* 0x00011400ff051b82 */ /* 0x000ea20000000800 */
[----:B------:R-:W-:Y:S02]  /*1c620*/  IMAD.IADD R17, R6, 0x1, -R15 ;  /* 0x0000000106117824 */ /* 0x000fe400078e0a0f */
[----:B-1----:R-:W-:-:S05]  /*1c630*/  @P1 IMAD.HI.U32 R4, R13, R4, RZ ;  /* 0x000000040d041227 */ /* 0x002fca00078e00ff */
[----:B--2---:R-:W-:Y:S02]  /*1c640*/  @P1 SHF.R.U32.HI R2, RZ, R5, R4 ;  /* 0x00000005ff021219 */ /* 0x004fe40000011604 */
[----:B------:R-:W-:-:S03]  /*1c650*/  SHF.R.U32.HI R4, RZ, 0x1f, R8 ;  /* 0x0000001fff047819 */ /* 0x000fc60000011608 */
[----:B------:R-:W-:Y:S01]  /*1c660*/  IMAD.IADD R2, R17, 0x1, R2 ;  /* 0x0000000111027824 */ /* 0x000fe200078e0202 */
[----:B------:R-:W-:-:S03]  /*1c670*/  LEA.HI.SX32 R8, R8, R4, 0x1c ;  /* 0x0000000408087211 */ /* 0x000fc600078fe2ff */
[----:B------:R-:W-:Y:S01]  /*1c680*/  VIADD R6, R2, -UR4 ;  /* 0x8000000402067c36 */ /* 0x000fe20008000000 */
        /* <DEDUP_REMOVED lines=12> */
.L_x_11750:
[----:B------:R-:W-:-:S13]  /*1c750*/  ISETP.NE.AND P0, PT, R3, 0x1, PT ;  /* 0x000000010300780c */ /* 0x000fda0003f05270 */
[----:B------:R-:W1:Y:S02]  /*1c760*/  @P0 LDC.64 R4, c[0x0][0x9e8] ;  /* 0x00027a00ff040b82 */ /* 0x000e640000000a00 */
[----:B-1----:R-:W-:-:S05]  /*1c770*/  @P0 IMAD.HI.U32 R4, R2, R4, RZ ;  /* 0x0000000402040227 */ /* 0x002fca00078e00ff */
[----:B------:R-:W-:-:S07]  /*1c780*/  @P0 SHF.R.U32.HI R2, RZ, R5, R4 ;  /* 0x00000005ff020219 */ /* 0x000fce0000011604 */
.L_x_11751:
[----:B------:R-:W-:Y:S05]  /*1c790*/  BSYNC B0 ;  /* 0x0000000000007941 */ /* 0x000fea0003800000 */
.L_x_11749:
[----:B------:R-:W-:-:S05]  /*1c7a0*/  IMAD R2, R2, R3, RZ ;  /* 0x0000000302027224 */ /* 0x000fca00078e02ff */
[----:B------:R-:W-:-:S07]  /*1c7b0*/  VIMNMX R6, R6, R2, !PT ;  /* 0x0000000206067248 */ /* 0x000fce0007fe0100 */
.L_x_11748:
        /* <DEDUP_REMOVED lines=41> */
.L_x_11753:
[----:B------:R-:W-:Y:S05]  /*1ca50*/  BSYNC B0 ;  /* 0x0000000000007941 */ /* 0x000fea0003800000 */
.L_x_11752:
[-C--:B------:R-:W-:Y:S01]  /*1ca60*/  IMAD R5, R13, R2.reuse, R5 ;  /* 0x000000020d057224 */ /* 0x080fe200078e0205 */
        /* <DEDUP_REMOVED lines=24> */
.L_x_11981:
[----:B--2---:R-:W-:Y:S02]  /*1cbf0*/  ISETP.NE.AND P0, PT, R14, RZ, PT ;  /* 0x000000ff0e00720c */ /* 0x004fe40003f05270 */
[----:B------:R-:W-:-:S11]  /*1cc00*/  PLOP3.LUT P6, PT, PT, PT, PT, 0x8, 0x0 ;  /* 0x000000000000781c */ /* 0x000fd60003fce170 */
[----:B------:R-:W-:Y:S05]  /*1cc10*/  @P0 BRA `(.L_x_11757) ;  /* 0x00000000000c0947 */ /* 0x000fea0003800000 */
[----:B------:R-:W-:-:S03]  /*1cc20*/  UMOV UR4, 0xffffffff ;  /* 0xffffffff00047882 */ /* 0x000fc60000000000 */
[----:B------:R-:W-:Y:S05]  /*1cc30*/  BRA.DIV UR4, `(.L_x_11758) ;  /* 0x0000008604b87947 */ /* 0x000fea000b800000 */
[----:B------:R-:W-:-:S13]  /*1cc40*/  ELECT P6, URZ, PT ;  /* 0x00000000003f782f */ /* 0x000fda00038c0000 */
.L_x_11757:
        /* <DEDUP_REMOVED lines=9> */
.L_x_11984:
[----:B------:R-:W-:Y:S05]  /*1cce0*/  BSYNC B1 ;  /* 0x0000000000017941 */ /* 0x000fea0003800000 */
.L_x_11759:
        /* <DEDUP_REMOVED lines=12> */
.L_x_11985:
[----:B------:R-:W-:Y:S05]  /*1cdb0*/  BSYNC B2 ;  /* 0x0000000000027941 */ /* 0x000fea0003800000 */
.L_x_11763:
        /* <DEDUP_REMOVED lines=9> */
.L_x_11766:
[----:B------:R-:W-:Y:S05]  /*1ce50*/  BSYNC B2 ;  /* 0x0000000000027941 */ /* 0x000fea0003800000 */
.L_x_11765:
        /* <DEDUP_REMOVED lines=13> */
.L_x_11767:
        /* <DEDUP_REMOVED lines=13> */
.L_x_11986:
[----:B------:R-:W-:Y:S05]  /*1d000*/  BSYNC B2 ;  /* 0x0000000000027941 */ /* 0x000fea0003800000 */
.L_x_11768:
        /* <DEDUP_REMOVED lines=11> */
.L_x_11771:
[----:B------:R-:W-:Y:S05]  /*1d0c0*/  BSYNC B2 ;  /* 0x0000000000027941 */ /* 0x000fea0003800000 */
.L_x_11770:
        /* <DEDUP_REMOVED lines=10> */
.L_x_11772:
        /* <DEDUP_REMOVED lines=15> */
.L_x_11773:
        /* <DEDUP_REMOVED lines=15> */
.L_x_11774:
        /* <DEDUP_REMOVED lines=15> */
.L_x_11775:
        /* <DEDUP_REMOVED lines=10> */
.L_x_11762:
[----:B------:R-:W-:Y:S05]  /*1d4e0*/  BSYNC B1 ;  /* 0x0000000000017941 */ /* 0x000fea0003800000 */
.L_x_11761:
        /* <DEDUP_REMOVED lines=13> */
.L_x_11791:
        /* <DEDUP_REMOVED lines=13> */
.L_x_11987:
[----:B------:R-:W-:Y:S05]  /*1d690*/  BSYNC B2 ;  /* 0x0000000000027941 */ /* 0x000fea0003800000 */
.L_x_11778:
        /* <DEDUP_REMOVED lines=9> */
.L_x_11781:
[----:B------:R-:W-:Y:S05]  /*1d730*/  BSYNC B2 ;  /* 0x0000000000027941 */ /* 0x000fea0003800000 */
.L_x_11780:
        /* <DEDUP_REMOVED lines=12> */
.L_x_11782:
        /* <DEDUP_REMOVED lines=13> */
.L_x_11988:
[----:B------:R-:W-:Y:S05]  /*1d8d0*/  BSYNC B2 ;  /* 0x0000000000027941 */ /* 0x000fea0003800000 */
.L_x_11783:
        /* <DEDUP_REMOVED lines=11> */
.L_x_11786:
[----:B------:R-:W-:Y:S05]  /*1d990*/  BSYNC B2 ;  /* 0x0000000000027941 */ /* 0x000fea0003800000 */
.L_x_11785:
        /* <DEDUP_REMOVED lines=10> */
.L_x_11787:
        /* <DEDUP_REMOVED lines=15> */
.L_x_11788:
        /* <DEDUP_REMOVED lines=15> */
.L_x_11789:
        /* <DEDUP_REMOVED lines=15> */
.L_x_11790:
        /* <DEDUP_REMOVED lines=10> */
.L_x_11777:
[----:B------:R-:W-:Y:S05]  /*1ddb0*/  BSYNC B1 ;  /* 0x0000000000017941 */ /* 0x000fea0003800000 */
.L_x_11776:
        /* <DEDUP_REMOVED lines=12> */
.L_x_11755:
[----:B------:R-:W-:Y:S05]  /*1de80*/  BSYNC B0 ;  /* 0x0000000000007941 */ /* 0x000fea0003800000 */
.L_x_11754:
        /* <DEDUP_REMOVED lines=26> */
.L_x_11794:
[----:B------:R-:W-:-:S13]  /*1e030*/  ISETP.NE.AND P0, PT, R3, 0x1, PT ;  /* 0x000000010300780c */ /* 0x000fda0003f05270 */
[----:B-1----:R-:W1:Y:S02]  /*1e040*/  @P0 LDC.64 R6, c[0x0][0x9e8] ;  /* 0x00027a00ff060b82 */ /* 0x002e640000000a00 */
[----:B-1----:R-:W-:-:S05]  /*1e050*/  @P0 IMAD.HI.U32 R6, R5, R6, RZ ;  /* 0x0000000605060227 */ /* 0x002fca00078e00ff */
[----:B------:R-:W-:-:S07]  /*1e060*/  @P0 SHF.R.U32.HI R5, RZ, R7, R6 ;  /* 0x00000007ff050219 */ /* 0x000fce0000011606 */
.L_x_11795:
[----:B------:R-:W-:Y:S05]  /*1e070*/  BSYNC B0 ;  /* 0x0000000000007941 */ /* 0x000fea0003800000 */
.L_x_11793:
[----:B------:R-:W-:-:S05]  /*1e080*/  IMAD R5, R5, R3, R3 ;  /* 0x0000000305057224 */ /* 0x000fca00078e0203 */
[----:B------:R-:W-:-:S07]  /*1e090*/  VIMNMX R2, R2, R5, PT ;  /* 0x0000000502027248 */ /* 0x000fce0003fe0100 */
.L_x_11792:
[----:B------:R-:W2:Y:S01]  /*1e0a0*/  LDL R7, [R1+0x5c] ;  /* 0x00005c0001077983 */ /* 0x000ea20000100800 */
[----:B------:R-:W3:Y:S01]  /*1e0b0*/  @P1 LDC R0, c[0x0][0x44c] ;  /* 0x00011300ff001b82 */ /* 0x000ee20000000800 */
[----:B------:R-:W-:Y:S01]  /*1e0c0*/  VIADD R2, R2, 0x5f ;  /* 0x0000005f02027836 */ /* 0x000fe20000000000 */
[----:B------:R-:W-:Y:S01]  /*1e0d0*/  ULDC UR4, c[0x0][0x9dc] ;  /* 0x0002770000047ab9 */ /* 0x000fe20000000800 */
[----:B------:R-:W-:Y:S02]  /*1e0e0*/  IMAD.MOV.U32 R5, RZ, RZ, R8 ;  /* 0x000000ffff057224 */ /* 0x000fe400078e0008 */
[----:B------:R-:W-:-:S03]  /*1e0f0*/  IMAD.HI R2, R2, 0x2aaaaaab, RZ ;  /* 0x2aaaaaab02027827 */ /* 0x000fc600078e02ff */
[----:B-1----:R-:W1:Y:S01]  /*1e100*/  @P1 LDC R6, c[0x0][0x450] ;  /* 0x00011400ff061b82 */ /* 0x002e620000000800 */
[----:B---3--:R-:W-:-:S05]  /*1e110*/  @P1 IMAD.HI.U32 R0, R8, R0, RZ ;  /* 0x0000000008001227 */ /* 0x008fca00078e00ff */
[----:B-1----:R-:W-:-:S05]  /*1e120*/  @P1 SHF.R.U32.HI R5, RZ, R6, R0 ;  /* 0x00000006ff051219 */ /* 0x002fca0000011600 */
        /* <DEDUP_REMOVED lines=17> */
.L_x_11798:
[----:B------:R-:W-:-:S13]  /*1e240*/  ISETP.NE.AND P0, PT, R3, 0x1, PT ;  /* 0x000000010300780c */ /* 0x000fda0003f05270 */
[----:B------:R-:W1:Y:S02]  /*1e250*/  @P0 LDC.64 R6, c[0x0][0x9e8] ;  /* 0x00027a00ff060b82 */ /* 0x000e640000000a00 */
[----:B-1----:R-:W-:-:S05]  /*1e260*/  @P0 IMAD.HI.U32 R6, R0, R6, RZ ;  /* 0x0000000600060227 */ /* 0x002fca00078e00ff */
[----:B------:R-:W-:-:S07]  /*1e270*/  @P0 SHF.R.U32.HI R0, RZ, R7, R6 ;  /* 0x00000007ff000219 */ /* 0x000fce0000011606 */
.L_x_11799:
[----:B------:R-:W-:Y:S05]  /*1e280*/  BSYNC B0 ;  /* 0x0000000000007941 */ /* 0x000fea0003800000 */
.L_x_11797:
[----:B------:R-:W-:-:S05]  /*1e290*/  IMAD R0, R0, R3, RZ ;  /* 0x0000000300007224 */ /* 0x000fca00078e02ff */
[----:B------:R-:W-:-:S07]  /*1e2a0*/  VIMNMX R2, R2, R0, !PT ;  /* 0x0000000002027248 */ /* 0x000fce0007fe0100 */
.L_x_11796:
        /* <DEDUP_REMOVED lines=39> */
.L_x_11801:
[----:B------:R-:W-:Y:S05]  /*1e520*/  BSYNC B0 ;  /* 0x0000000000007941 */ /* 0x000fea0003800000 */
.L_x_11800:
        /* <DEDUP_REMOVED lines=27> */
.L_x_11803:
        /* <DEDUP_REMOVED lines=20> */
.L_x_11806:
[----:B------:R-:W-:Y:S05]  /*1e820*/  BSYNC B6 ;  /* 0x0000000000067941 */ /* 0x000fea0003800000 */
.L_x_11805:
        /* <DEDUP_REMOVED lines=20> */
.L_x_11809:
        /* <DEDUP_REMOVED lines=15> */
.L_x_11808:
[----:B------:R-:W-:Y:S05]  /*1ea60*/  BSYNC B6 ;  /* 0x0000000000067941 */ /* 0x000fea0003800000 */
.L_x_11807:
        /* <DEDUP_REMOVED lines=24> */
.L_x_11991:
        /* <DEDUP_REMOVED lines=9> */
.L_x_11994:
        /* <DEDUP_REMOVED lines=24> */
.L_x_11813:
[----:B------:R-:W4:Y:S04]  /*1ee00*/  LDL R0, [R1+0x10] ;  /* 0x0000100001007983 */ /* 0x000f280000100800 */
[----:B---3--:R-:W3:Y:S01]  /*1ee10*/  LDL R2, [R1+0x18] ;  /* 0x0000180001027983 */ /* 0x008ee20000100800 */
[----:B----4-:R-:W-:Y:S01]  /*1ee20*/  IMAD R0, R0, 0x8, R19 ;  /* 0x0000000800007824 */ /* 0x010fe200078e0213 */
[----:B---3--:R-:W-:-:S04]  /*1ee30*/  SHF.L.U32 R2, R2, 0x1f, RZ ;  /* 0x0000001f02027819 */ /* 0x008fc800000006ff */
[----:B------:R-:W3:Y:S02]  /*1ee40*/  SYNCS.PHASECHK.TRANS64.TRYWAIT P0, [R0+URZ+0x22840], R2 ;  /* 0x02284002000075a7 */ /* 0x000ee4000800017f */
[----:B---3--:R-:W-:Y:S05]  /*1ee50*/  @!P0 BRA `(.L_x_11814) ;  /* 0x0000006800088947 */ /* 0x008fea0003800000 */
.L_x_11995:
        /* <DEDUP_REMOVED lines=11> */
.L_x_11815:
        /* <DEDUP_REMOVED lines=23> */
.L_x_11811:
        /* <DEDUP_REMOVED lines=31> */
.L_x_11817:
[----:B------:R-:W-:Y:S05]  /*1f270*/  BSYNC B6 ;  /* 0x0000000000067941 */ /* 0x000fea0003800000 */
.L_x_11816:
        /* <DEDUP_REMOVED lines=131> */
.L_x_12012:
        /* <DEDUP_REMOVED lines=10> */
.L_x_11819:
        /* <DEDUP_REMOVED lines=18> */
.L_x_12013:
[----:B------:R-:W-:Y:S05]  /*1fc70*/  BSYNC B0 ;  /* 0x0000000000007941 */ /* 0x000fea0003800000 */
.L_x_11820:
        /* <DEDUP_REMOVED lines=13> */
.L_x_12014:
[----:B------:R-:W-:Y:S05]  /*1fd50*/  BSYNC B1 ;  /* 0x0000000000017941 */ /* 0x000fea0003800000 */
.L_x_11824:
        /* <DEDUP_REMOVED lines=9> */
.L_x_11827:
[----:B------:R-:W-:Y:S05]  /*1fdf0*/  BSYNC B1 ;  /* 0x0000000000017941 */ /* 0x000fea0003800000 */
.L_x_11826:
        /* <DEDUP_REMOVED lines=13> */
.L_x_11828:
        /* <DEDUP_REMOVED lines=15> */
.L_x_11829:
        /* <DEDUP_REMOVED lines=15> */
.L_x_11830:
        /* <DEDUP_REMOVED lines=15> */
.L_x_11831:
        /* <DEDUP_REMOVED lines=10> */
.L_x_11823:
[----:B------:R-:W-:Y:S05]  /*20240*/  BSYNC B0 ;  /* 0x0000000000007941 */ /* 0x000fea0003800000 */
.L_x_11822:
        /* <DEDUP_REMOVED lines=61> */
.L_x_11838:
        /* <DEDUP_REMOVED lines=8> */
.L_x_12015:
[----:B------:R-:W-:Y:S05]  /*206a0*/  BSYNC B3 ;  /* 0x0000000000037941 */ /* 0x000fea0003800000 */
.L_x_11839:
        /* <DEDUP_REMOVED lines=9> */
.L_x_11842:
[----:B------:R-:W-:Y:S05]  /*20740*/  BSYNC B3 ;  /* 0x0000000000037941 */ /* 0x000fea0003800000 */
.L_x_11841:
        /* <DEDUP_REMOVED lines=13> */
.L_x_11843:
        /* <DEDUP_REMOVED lines=13> */
.L_x_12016:
[----:B------:R-:W-:Y:S05]  /*208f0*/  BSYNC B3 ;  /* 0x0000000000037941 */ /* 0x000fea0003800000 */
.L_x_11844:
        /* <DEDUP_REMOVED lines=11> */
.L_x_11847:
[----:B------:R-:W-:Y:S05]  /*209b0*/  BSYNC B3 ;  /* 0x0000000000037941 */ /* 0x000fea0003800000 */
.L_x_11846:
        /* <DEDUP_REMOVED lines=10> */
.L_x_11848:
        /* <DEDUP_REMOVED lines=15> */
.L_x_11849:
        /* <DEDUP_REMOVED lines=15> */
.L_x_11850:
        /* <DEDUP_REMOVED lines=15> */
.L_x_11851:
        /* <DEDUP_REMOVED lines=10> */
.L_x_11837:
[----:B------:R-:W-:Y:S05]  /*20dd0*/  BSYNC B1 ;  /* 0x0000000000017941 */ /* 0x000fea0003800000 */
.L_x_11836:
[----:B------:R-:W2:Y:S02]  /*20de0*/  LDL.LU R4, [R1+0x34] ;  /* 0x0000340001047983 */ /* 0x000ea40000300800 */
[----:B--2---:R-:W-:-:S07]  /*20df0*/  VIADD R0, R4, 0xfffffffd ;  /* 0xfffffffd04007836 */ /* 0x004fce0000000000 */
.L_x_11835:
[----:B------:R-:W-:Y:S05]  /*20e00*/  BSYNC B2 ;  /* 0x0000000000027941 */ /* 0x000fea0003800000 */
.L_x_11834:
[----:B------:R-:W-:-:S05]  /*20e10*/  VIADD R8, R8, 0xfffffffe ;  /* 0xfffffffe08087836 */ /* 0x000fca0000000000 */
[----:B------:R-:W-:-:S13]  /*20e20*/  ISETP.NE.AND P0, PT, R8, R5, PT ;  /* 0x000000050800720c */ /* 0x000fda0003f05270 */
[----:B------:R-:W-:Y:S05]  /*20e30*/  @!P0 BRA `(.L_x_11833) ;  /* 0x0000001400008947 */ /* 0x000fea0003800000 */
.L_x_11884:
        /* <DEDUP_REMOVED lines=35> */
.L_x_11854:
        /* <DEDUP_REMOVED lines=8> */
.L_x_12017:
[----:B------:R-:W-:Y:S05]  /*210f0*/  BSYNC B2 ;  /* 0x0000000000027941 */ /* 0x000fea0003800000 */
.L_x_11855:
        /* <DEDUP_REMOVED lines=9> */
.L_x_11858:
[----:B------:R-:W-:Y:S05]  /*21190*/  BSYNC B2 ;  /* 0x0000000000027941 */ /* 0x000fea0003800000 */
.L_x_11857:
        /* <DEDUP_REMOVED lines=12> */
.L_x_11859:
        /* <DEDUP_REMOVED lines=13> */
.L_x_12018:
[----:B------:R-:W-:Y:S05]  /*21330*/  BSYNC B2 ;  /* 0x0000000000027941 */ /* 0x000fea0003800000 */
.L_x_11860:
        /* <DEDUP_REMOVED lines=11> */
.L_x_11863:
[----:B------:R-:W-:Y:S05]  /*213f0*/  BSYNC B2 ;  /* 0x0000000000027941 */ /* 0x000fea0003800000 */
.L_x_11862:
        /* <DEDUP_REMOVED lines=9> */
.L_x_11864:
        /* <DEDUP_REMOVED lines=15> */
.L_x_11865:
        /* <DEDUP_REMOVED lines=15> */
.L_x_11866:
        /* <DEDUP_REMOVED lines=15> */
.L_x_11867:
        /* <DEDUP_REMOVED lines=10> */
.L_x_11853:
[----:B------:R-:W-:Y:S05]  /*21800*/  BSYNC B1 ;  /* 0x0000000000017941 */ /* 0x000fea0003800000 */
.L_x_11852:
        /* <DEDUP_REMOVED lines=35> */
.L_x_11870:
        /* <DEDUP_REMOVED lines=8> */
.L_x_12019:
[----:B------:R-:W-:Y:S05]  /*21ac0*/  BSYNC B2 ;  /* 0x0000000000027941 */ /* 0x000fea0003800000 */
.L_x_11871:
        /* <DEDUP_REMOVED lines=9> */
.L_x_11874:
[----:B------:R-:W-:Y:S05]  /*21b60*/  BSYNC B2 ;  /* 0x0000000000027941 */ /* 0x000fea0003800000 */
.L_x_11873:
        /* <DEDUP_REMOVED lines=13> */
.L_x_11875:
        /* <DEDUP_REMOVED lines=13> */
.L_x_12020:
[----:B------:R-:W-:Y:S05]  /*21d10*/  BSYNC B2 ;  /* 0x0000000000027941 */ /* 0x000fea0003800000 */
.L_x_11876:
        /* <DEDUP_REMOVED lines=11> */
.L_x_11879:
[----:B------:R-:W-:Y:S05]  /*21dd0*/  BSYNC B2 ;  /* 0x0000000000027941 */ /* 0x000fea0003800000 */
.L_x_11878:
        /* <DEDUP_REMOVED lines=10> */
.L_x_11880:
        /* <DEDUP_REMOVED lines=15> */
.L_x_11881:
        /* <DEDUP_REMOVED lines=15> */
.L_x_11882:
        /* <DEDUP_REMOVED lines=15> */
.L_x_11883:
        /* <DEDUP_REMOVED lines=10> */
.L_x_11869:
[----:B------:R-:W-:Y:S05]  /*221f0*/  BSYNC B1 ;  /* 0x0000000000017941 */ /* 0x000fea0003800000 */
.L_x_11868:
[----:B------:R-:W2:Y:S01]  /*22200*/  LDL R5, [R1+0x24] ;  /* 0x0000240001057983 */ /* 0x000ea20000100800 */
[----:B------:R-:W-:Y:S01]  /*22210*/  VIADD R0, R0, 0xfffffffe ;  /* 0xfffffffe00007836 */ /* 0x000fe20000000000 */
[----:B--2---:R-:W-:-:S13]  /*22220*/  ISETP.GT.AND P0, PT, R6, R5, PT ;  /* 0x000000050600720c */ /* 0x004fda0003f04270 */
[----:B------:R-:W-:Y:S05]  /*22230*/  @P0 BRA `(.L_x_11884) ;  /* 0xffffffec00000947 */ /* 0x000fea000383ffff */
.L_x_11833:
[----:B------:R-:W-:Y:S05]  /*22240*/  BSYNC B0 ;  /* 0x0000000000007941 */ /* 0x000fea0003800000 */
.L_x_11832:
        /* <DEDUP_REMOVED lines=25> */
.L_x_11886:
[----:B------:R-:W-:Y:S05]  /*223e0*/  BSYNC B0 ;  /* 0x0000000000007941 */ /* 0x000fea0003800000 */
.L_x_11885:
[----:B------:R-:W-:-:S05]  /*223f0*/  SEL R0, R0, RZ, P0 ;  /* 0x000000ff00007207 */ /* 0x000fca0000000000 */
[----:B------:R3:W-:Y:S02]  /*22400*/  STL [R1+0x10], R0 ;  /* 0x0000100001007387 */ /* 0x0007e40000100800 */
.L_x_11804:
[----:B------:R-:W-:Y:S05]  /*22410*/  BSYNC B7 ;  /* 0x0000000000077941 */ /* 0x000fea0003800000 */
.L_x_11802:
        /* <DEDUP_REMOVED lines=8> */
[----:B-1----:R-:W1:Y:S04]  /*224a0*/  LDS.128 R4, [R19+0x228d0] ;  /* 0x0228d00013047984 */ /* 0x002e680000000c00 */
[----:B-1----:R1:W-:Y:S04]  /*224b0*/  STL.64 [R1], R4 ;  /* 0x0000000401007387 */ /* 0x0023e80000100a00 */
[----:B------:R1:W-:Y:S01]  /*224c0*/  STL.64 [R1+0x8], R6 ;  /* 0x0000080601007387 */ /* 0x0003e20000100a00 */
[----:B------:R-:W-:Y:S06]  /*224d0*/  BAR.ARV 0x4, 0x180 ;  /* 0x0106000000007b1d */ /* 0x000fec0000002000 */
[----:B------:R-:W-:Y:S05]  /*224e0*/  BRA `(.L_x_11888) ;  /* 0x0000001000307947 */ /* 0x000fea0003800000 */
.L_x_11887:
        /* <DEDUP_REMOVED lines=46> */
.L_x_12030:
[----:B------:R-:W-:Y:S02]  /*227d0*/  ULDC UR4, c[0x0][0xc38] ;  /* 0x00030e0000047ab9 */ /* 0x000fe40000000800 */
[----:B------:R-:W-:-:S04]  /*227e0*/  IMAD.U32 R2, RZ, RZ, UR4 ;  /* 0x00000004ff027e24 */ /* 0x000fc8000f8e00ff */
[----:B-1----:R-:W-:-:S04]  /*227f0*/  IMAD R9, R9, R2, RZ ;  /* 0x0000000209097224 */ /* 0x002fc800078e02ff */
[----:B------:R-:W-:-:S05]  /*22800*/  IMAD.IADD R0, R0, 0x1, R9 ;  /* 0x0000000100007824 */ /* 0x000fca00078e0209 */
[----:B------:R-:W-:-:S13]  /*22810*/  ISETP.GT.AND P6, PT, R0, R5, PT ;  /* 0x000000050000720c */ /* 0x000fda0003fc4270 */
[----:B------:R-:W-:Y:S05]  /*22820*/  @P6 BRA `(.L_x_11890) ;  /* 0x0000000000ac6947 */ /* 0x000fea0003800000 */
.L_x_11893:
        /* <DEDUP_REMOVED lines=37> */
.L_x_12038:
[----:B------:R-:W-:Y:S02]  /*22a80*/  ULDC UR4, c[0x0][0xc38] ;  /* 0x00030e0000047ab9 */ /* 0x000fe40000000800 */
[----:B------:R-:W-:-:S04]  /*22a90*/  IMAD.U32 R2, RZ, RZ, UR4 ;  /* 0x00000004ff027e24 */ /* 0x000fc8000f8e00ff */
[----:B-1----:R-:W-:-:S04]  /*22aa0*/  IMAD R9, R9, R2, RZ ;  /* 0x0000000209097224 */ /* 0x002fc800078e02ff */
[----:B------:R-:W-:-:S05]  /*22ab0*/  IMAD.IADD R0, R9, 0x1, R0 ;  /* 0x0000000109007824 */ /* 0x000fca00078e0200 */
[----:B------:R-:W-:-:S13]  /*22ac0*/  ISETP.GT.AND P6, PT, R0, R5, PT ;  /* 0x000000050000720c */ /* 0x000fda0003fc4270 */
[----:B------:R-:W-:Y:S05]  /*22ad0*/  @!P6 BRA `(.L_x_11893) ;  /* 0xfffffffc0054e947 */ /* 0x000fea000383ffff */
.L_x_11890:
        /* <DEDUP_REMOVED lines=12> */
.L_x_12043:
[----:B------:R-:W-:-:S13]  /*22ba0*/  ISETP.NE.AND P0, PT, R0, RZ, PT ;  /* 0x000000ff0000720c */ /* 0x000fda0003f05270 */
[----:B------:R-:W-:Y:S05]  /*22bb0*/  @!P0 BRA `(.L_x_11895) ;  /* 0x0000000000108947 */ /* 0x000fea0003800000 */
[----:B------:R-:W-:Y:S01]  /*22bc0*/  UMOV UR4, 0xffffffff ;  /* 0xffffffff00047882 */ /* 0x000fe20000000000 */
[----:B-1----:R-:W-:Y:S02]  /*22bd0*/  VIADD R3, R3, 0xffffffff ;  /* 0xffffffff03037836 */ /* 0x002fe40000000000 */
[----:B------:R-:W-:Y:S05]  /*22be0*/  BRA.DIV UR4, `(.L_x_11896) ;  /* 0x00000042048c7947 */ /* 0x000fea000b800000 */
[----:B------:R3:W4:Y:S02]  /*22bf0*/  SHFL.IDX PT, R8, R7, R3, 0x1f ;  /* 0x00001f0307087589 */ /* 0x00072400000e0000 */
.L_x_11895:
[----:B------:R-:W-:Y:S01]  /*22c00*/  ISETP.NE.AND P0, PT, R6, 0x1, PT ;  /* 0x000000010600780c */ /* 0x000fe20003f05270 */
[----:B----4-:R-:W-:-:S05]  /*22c10*/  IMAD R0, R8, R2, R9 ;  /* 0x0000000208007224 */ /* 0x010fca00078e0209 */
[----:B------:R4:W-:Y:S02]  /*22c20*/  STL [R1], R0 ;  /* 0x0000000001007387 */ /* 0x0009e40000100800 */
[----:B----4-:R-:W-:-:S05]  /*22c30*/  IMAD.IADD R0, R5, 0x1, -R0 ;  /* 0x0000000105007824 */ /* 0x010fca00078e0a00 */
[----:B------:R-:W-:Y:S05]  /*22c40*/  @!P0 BRA `(.L_x_11897) ;  /* 0x0000000000e48947 */ /* 0x000fea0003800000 */
[----:B------:R-:W-:-:S04]  /*22c50*/  IABS R5, R4 ;  /* 0x0000000400057213 */ /* 0x000fc80000000000 */
[----:B0--3--:R-:W0:Y:S08]  /*22c60*/  I2F.RP R7, R5 ;  /* 0x0000000500077306 */ /* 0x009e300000209400 */
[----:B0-----:R-:W0:Y:S02]  /*22c70*/  MUFU.RCP R7, R7 ;  /* 0x0000000700077308 */ /* 0x001e240000001000 */
[----:B0-----:R-:W-:-:S06]  /*22c80*/  VIADD R9, R7, 0xffffffe ;  /* 0x0ffffffe07097836 */ /* 0x001fcc0000000000 */
[----:B-1----:R-:W0:Y:S02]  /*22c90*/  F2I.FTZ.U32.TRUNC.NTZ R3, R9 ;  /* 0x0000000900037305 */ /* 0x002e24000021f000 */
        /* <DEDUP_REMOVED lines=52> */
.L_x_11897:
[----:B-1-3--:R-:W3:Y:S01]  /*22fe0*/  LDL R3, [R1+0xc] ;  /* 0x00000c0001037983 */ /* 0x00aee20000100800 */
        /* <DEDUP_REMOVED lines=62> */
.L_x_11898:
[----:B------:R-:W-:-:S05]  /*233d0*/  LOP3.LUT R3, RZ, R0, RZ, 0x33, !PT ;  /* 0x00000000ff037212 */ /* 0x000fca00078e33ff */
[----:B------:R-:W-:-:S05]  /*233e0*/  IMAD.IADD R0, R4, 0x1, R3 ;  /* 0x0000000104007824 */ /* 0x000fca00078e0203 */
[----:B------:R3:W-:Y:S01]  /*233f0*/  STL [R1+0x4], R0 ;  /* 0x0000040001007387 */ /* 0x0007e20000100800 */
[----:B------:R-:W-:Y:S05]  /*23400*/  BRA `(.L_x_11899) ;  /* 0x0000000000287947 */ /* 0x000fea0003800000 */
.L_x_11891:
        /* <DEDUP_REMOVED lines=10> */
.L_x_11899:
[----:B-1----:R-:W4:Y:S04]  /*234b0*/  LDL R3, [R1+0x8] ;  /* 0x0000080001037983 */ /* 0x002f280000100800 */
        /* <DEDUP_REMOVED lines=15> */
.L_x_11888:
[----:B---34-:R-:W3:Y:S01]  /*235b0*/  LDL R0, [R1+0xc] ;  /* 0x00000c0001007983 */ /* 0x018ee20000100800 */
[----:B------:R-:W-:Y:S02]  /*235c0*/  ULDC UR4, c[0x0][0xc3c] ;  /* 0x00030f0000047ab9 */ /* 0x000fe40000000800 */
[----:B---3--:R-:W-:-:S13]  /*235d0*/  ISETP.GE.AND P0, PT, R0, UR4, PT ;  /* 0x0000000400007c0c */ /* 0x008fda000bf06270 */
[----:B------:R-:W-:Y:S05]  /*235e0*/  @!P0 BRA `(.L_x_11900) ;  /* 0xffffff8800148947 */ /* 0x000fea000383ffff */
[----:B------:R-:W-:Y:S05]  /*235f0*/  BSYNC B8 ;  /* 0x0000000000087941 */ /* 0x000fea0003800000 */
.L_x_11740:
        /* <DEDUP_REMOVED lines=12> */
.L_x_12046:
[----:B------:R-:W-:Y:S05]  /*236c0*/  BSYNC B0 ;  /* 0x0000000000007941 */ /* 0x000fea0003800000 */
.L_x_11901:
[----:B------:R-:W-:-:S03]  /*236d0*/  UMOV UR4, 0xffffffff ;  /* 0xffffffff00047882 */ /* 0x000fc60000000000 */
[----:B------:R-:W-:Y:S05]  /*236e0*/  BRA.DIV UR4, `(.L_x_11903) ;  /* 0x0000003a040c7947 */ /* 0x000fea000b800000 */
[----:B------:R-:W1:Y:S02]  /*236f0*/  S2R R2, SR_TID.X ;  /* 0x0000000000027919 */ /* 0x000e640000002100 */
[----:B-1----:R-:W-:-:S04]  /*23700*/  SHF.R.U32.HI R2, RZ, 0x5, R2 ;  /* 0x00000005ff027819 */ /* 0x002fc80000011602 */
[----:B------:R-:W-:-:S05]  /*23710*/  LOP3.LUT R2, R2, 0x3, RZ, 0xc0, !PT ;  /* 0x0000000302027812 */ /* 0x000fca00078ec0ff */
[----:B------:R1:W2:Y:S02]  /*23720*/  SHFL.IDX PT, R14, R2, RZ, 0x1f ;  /* 0x00001fff020e7589 */ /* 0x0002a400000e0000 */
.L_x_12049:
[----:B--2---:R-:W-:-:S13]  /*23730*/  ISETP.NE.AND P0, PT, R14, RZ, PT ;  /* 0x000000ff0e00720c */ /* 0x004fda0003f05270 */
[----:B------:R-:W-:Y:S05]  /*23740*/  @P0 BRA `(.L_x_11511) ;  /* 0x0000000000940947 */ /* 0x000fea0003800000 */
[----:B------:R-:W-:-:S03]  /*23750*/  UMOV UR4, 0xffffffff ;  /* 0xffffffff00047882 */ /* 0x000fc60000000000 */
[----:B------:R-:W-:Y:S05]  /*23760*/  BRA.DIV UR4, `(.L_x_11904) ;  /* 0x0000003a04207947 */ /* 0x000fea000b800000 */
[----:B------:R-:W-:-:S13]  /*23770*/  ELECT P6, URZ, PT ;  /* 0x00000000003f782f */ /* 0x000fda00038c0000 */
.L_x_12052:
[----:B------:R-:W-:Y:S05]  /*23780*/  @!P6 BRA `(.L_x_11511) ;  /* 0x000000000084e947 */ /* 0x000fea0003800000 */
[----:B------:R-:W-:-:S06]  /*23790*/  ULOP3.LUT UR4, UR36, 0x2, URZ, 0xfc, !UPT ;  /* 0x0000000224047892 */ /* 0x000fcc000f8efc3f */
[----:B-1----:R-:W-:-:S05]  /*237a0*/  IMAD.U32 R2, RZ, RZ, UR4 ;  /* 0x00000004ff027e24 */ /* 0x002fca000f8e00ff */
[----:B------:R-:W-:-:S13]  /*237b0*/  ISETP.NE.AND P2, PT, R2, 0x3, PT ;  /* 0x000000030200780c */ /* 0x000fda0003f45270 */
[----:B------:R-:W-:Y:S05]  /*237c0*/  @!P2 BRA `(.L_x_11905) ;  /* 0x000000000004a947 */ /* 0x000fea0003800000 */
[----:B------:R-:W-:Y:S01]  /*237d0*/  BPT.TRAP 0x1 ;  /* 0x000000040000795c */ /* 0x000fe20000300000 */
.L_x_11905:
        /* <DEDUP_REMOVED lines=14> */
.L_x_12053:
[----:B------:R-:W1:Y:S02]  /*238c0*/  SYNCS.PHASECHK.TRANS64.TRYWAIT P0, [R7+URZ], R2 ;  /* 0x00000002070075a7 */ /* 0x000e64000800017f */
[----:B-1----:R-:W-:Y:S05]  /*238d0*/  @!P0 BRA `(.L_x_11907) ;  /* 0x0000003400f88947 */ /* 0x002fea0003800000 */
.L_x_12054:
[----:B------:R-:W-:Y:S05]  /*238e0*/  @!P2 BRA `(.L_x_11908) ;  /* 0x000000000004a947 */ /* 0x000fea0003800000 */
[----:B------:R-:W-:Y:S01]  /*238f0*/  BPT.TRAP 0x1 ;  /* 0x000000040000795c */ /* 0x000fe20000300000 */
.L_x_11908:
[----:B------:R-:W2:Y:S01]  /*23900*/  LDL.LU R4, [R1+0x10] ;  /* 0x0000100001047983 */ /* 0x000ea20000300800 */
[----:B------:R-:W-:-:S04]  /*23910*/  VIADD R0, R0, 0x22860 ;  /* 0x0002286000007836 */ /* 0x000fc80000000000 */
[----:B--2---:R-:W-:-:S04]  /*23920*/  IMAD R4, R4, 0x8, R0 ;  /* 0x0000000804047824 */ /* 0x004fc800078e0200 */
[----:B------:R-:W2:Y:S02]  /*23930*/  SYNCS.PHASECHK.TRANS64.TRYWAIT P0, [R4+URZ], R5 ;  /* 0x00000005040075a7 */ /* 0x000ea4000800017f */
[----:B--2---:R-:W-:Y:S05]  /*23940*/  @!P0 BRA `(.L_x_11909) ;  /* 0x0000003400f08947 */ /* 0x004fea0003800000 */
.L_x_12055:
[----:B------:R-:W-:-:S07]  /*23950*/  IMAD R3, R3, 0x8, R0 ;  /* 0x0000000803037824 */ /* 0x000fce00078e0200 */
.L_x_11910:
[----:B----4-:R4:W0:Y:S02]  /*23960*/  SYNCS.PHASECHK.TRANS64.TRYWAIT P0, [R3+URZ], R2 ;  /* 0x00000002030075a7 */ /* 0x010824000800017f */
[----:B0-----:R-:W-:Y:S05]  /*23970*/  @!P0 NANOSLEEP.SYNCS 0x989680 ;  /* 0x009896800000895d */ /* 0x001fea0003900000 */
[----:B------:R-:W0:Y:S02]  /*23980*/  @!P0 SYNCS.PHASECHK.TRANS64 P0, [R3+URZ], R2 ;  /* 0x00000002030085a7 */ /* 0x000e24000800007f */
[----:B0-----:R-:W-:Y:S05]  /*23990*/  @!P0 BRA `(.L_x_11910) ;  /* 0xfffffffc00f08947 */ /* 0x001fea000383ffff */
.L_x_11511:
[----:B------:R-:W-:Y:S05]  /*239a0*/  BSYNC B9 ;  /* 0x0000000000097941 */ /* 0x000fea0003800000 */
.L_x_11508:
[----:B------:R-:W-:Y:S05]  /*239b0*/  EXIT ;  /* 0x000000000000794d */ /* 0x000fea0003800000 */
.L_x_11539:
[----:B0-----:R0:W1:Y:S02]  /*239c0*/  SYNCS.PHASECHK.TRANS64.TRYWAIT P6, [R95+URZ+0x22890], R106 ;  /* 0x0228906a5f0075a7 */ /* 0x00106400080c017f */
[----:B-1----:R-:W-:Y:S05]  /*239d0*/  @!P6 NANOSLEEP.SYNCS 0x989680 ;  /* 0x009896800000e95d */ /* 0x002fea0003900000 */
[----:B------:R-:W1:Y:S02]  /*239e0*/  @!P6 SYNCS.PHASECHK.TRANS64 P6, [R95+URZ+0x22890], R106 ;  /* 0x0228906a5f00e5a7 */ /* 0x000e6400080c007f */
[----:B-1----:R-:W-:Y:S05]  /*239f0*/  @!P6 BRA `(.L_x_11539) ;  /* 0xfffffffc00f0e947 */ /* 0x002fea000383ffff */
[----:B------:R-:W-:Y:S05]  /*23a00*/  BRA `(.L_x_11911) ;  /* 0xfffffdf800f47947 */ /* 0x000fea000383ffff */
.L_x_11557:
[----:B0-----:R0:W1:Y:S02]  /*23a10*/  SYNCS.PHASECHK.TRANS64.TRYWAIT P5, [R95+URZ+0x22890], R106 ;  /* 0x0228906a5f0075a7 */ /* 0x00106400080a017f */
[----:B-1----:R-:W-:Y:S05]  /*23a20*/  @!P5 NANOSLEEP.SYNCS 0x989680 ;  /* 0x009896800000d95d */ /* 0x002fea0003900000 */
[----:B------:R-:W1:Y:S02]  /*23a30*/  @!P5 SYNCS.PHASECHK.TRANS64 P5, [R95+URZ+0x22890], R106 ;  /* 0x0228906a5f00d5a7 */ /* 0x000e6400080a007f */
[----:B-1----:R-:W-:Y:S05]  /*23a40*/  @!P5 BRA `(.L_x_11557) ;  /* 0xfffffffc00f0d947 */ /* 0x002fea000383ffff */
[----:B------:R-:W-:Y:S05]  /*23a50*/  BRA `(.L_x_11912) ;  /* 0xfffffe0c009c7947 */ /* 0x000fea000383ffff */
.L_x_11566:
[----:B0-----:R0:W1:Y:S02]  /*23a60*/  SYNCS.PHASECHK.TRANS64.TRYWAIT P4, [R95+URZ+0x22890], R106 ;  /* 0x0228906a5f0075a7 */ /* 0x001064000808017f */
[----:B-1----:R-:W-:Y:S05]  /*23a70*/  @!P4 NANOSLEEP.SYNCS 0x989680 ;  /* 0x009896800000c95d */ /* 0x002fea0003900000 */
[----:B------:R-:W1:Y:S02]  /*23a80*/  @!P4 SYNCS.PHASECHK.TRANS64 P4, [R95+URZ+0x22890], R106 ;  /* 0x0228906a5f00c5a7 */ /* 0x000e64000808007f */
[----:B-1----:R-:W-:Y:S05]  /*23a90*/  @!P4 BRA `(.L_x_11566) ;  /* 0xfffffffc00f0c947 */ /* 0x002fea000383ffff */
[----:B------:R-:W-:Y:S05]  /*23aa0*/  BRA `(.L_x_11913) ;  /* 0xfffffe1c00c87947 */ /* 0x000fea000383ffff */
.L_x_11572:
[----:B--2---:R2:W3:Y:S02]  /*23ab0*/  SYNCS.PHASECHK.TRANS64.TRYWAIT P3, [R95+URZ+0x228b0], R106 ;  /* 0x0228b06a5f0075a7 */ /* 0x0044e4000806017f */
[----:B---3--:R-:W-:Y:S05]  /*23ac0*/  @!P3 NANOSLEEP.SYNCS 0x989680 ;  /* 0x009896800000b95d */ /* 0x008fea0003900000 */
[----:B------:R-:W3:Y:S02]  /*23ad0*/  @!P3 SYNCS.PHASECHK.TRANS64 P3, [R95+URZ+0x228b0], R106 ;  /* 0x0228b06a5f00b5a7 */ /* 0x000ee4000806007f */
[----:B---3--:R-:W-:Y:S05]  /*23ae0*/  @!P3 BRA `(.L_x_11572) ;  /* 0xfffffffc00f0b947 */ /* 0x008fea000383ffff */
[----:B------:R-:W-:Y:S05]  /*23af0*/  BRA `(.L_x_11914) ;  /* 0xfffffe2000587947 */ /* 0x000fea000383ffff */
.L_x_11590:
[----:B------:R-:W-:Y:S01]  /*23b00*/  BSSY B0, `(.L_x_11915) ;  /* 0x0000007000007945 */ /* 0x000fe20003800000 */
[----:B------:R-:W-:Y:S02]  /*23b10*/  IMAD.MOV.U32 R12, RZ, RZ, RZ ;  /* 0x000000ffff0c7224 */ /* 0x000fe400078e00ff */
[----:B------:R-:W-:Y:S02]  /*23b20*/  IMAD.MOV.U32 R11, RZ, RZ, 0x1f ;  /* 0x0000001fff0b7424 */ /* 0x000fe400078e00ff */
[----:B------:R-:W-:-:S07]  /*23b30*/  IMAD.MOV.U32 R15, RZ, RZ, -0x1 ;  /* 0xffffffffff0f7424 */ /* 0x000fce00078e00ff */
[----:B-----5:R-:W-:Y:S05]  /*23b40*/  WARPSYNC.COLLECTIVE R15, `(.L_x_11916) ;  /* 0x000000000f087348 */ /* 0x020fea0003c00000 */
[----:B------:R0:W1:Y:S02]  /*23b50*/  SHFL.IDX P6, R14, R13, R12, R11 ;  /* 0x0000000c0d0e7389 */ /* 0x00006400000c000b */
[----:B01---5:R-:W-:Y:S01]  /*23b60*/  ENDCOLLECTIVE ;  /* 0x000000000000791b */ /* 0x023fe20003800000 */
.L_x_11916:
[----:B------:R-:W-:Y:S05]  /*23b70*/  BSYNC B0 ;  /* 0x0000000000007941 */ /* 0x000fea0003800000 */
.L_x_11915:
[----:B------:R-:W-:Y:S05]  /*23b80*/  BRA `(.L_x_11917) ;  /* 0xfffffe3000ac7947 */ /* 0x000fea000383ffff */
.L_x_11602:
        /* <DEDUP_REMOVED lines=8> */
.L_x_11919:
[----:B------:R-:W-:Y:S05]  /*23c10*/  BSYNC B1 ;  /* 0x0000000000017941 */ /* 0x000fea0003800000 */
.L_x_11918:
        /* <DEDUP_REMOVED lines=8> */
.L_x_11920:
[----:B------:R-:W-:Y:S02]  /*23ca0*/  IMAD.MOV.U32 R13, RZ, RZ, R10 ;  /* 0x000000ffff0d7224 */ /* 0x000fe400078e000a */
[----:B------:R-:W-:-:S07]  /*23cb0*/  IMAD.MOV.U32 R0, RZ, RZ, R14 ;  /* 0x000000ffff007224 */ /* 0x000fce00078e000e */
[----:B------:R-:W-:Y:S05]  /*23cc0*/  WARPSYNC.COLLECTIVE R15, `(.L_x_11921) ;  /* 0x000000000f087348 */ /* 0x000fea0003c00000 */
[----:B------:R0:W1:Y:S02]  /*23cd0*/  SHFL.IDX P6, R14, R13, R12, R11 ;  /* 0x0000000c0d0e7389 */ /* 0x00006400000c000b */
[----:B01----:R-:W-:Y:S01]  /*23ce0*/  ENDCOLLECTIVE ;  /* 0x000000000000791b */ /* 0x003fe20003800000 */
.L_x_11921:
[----:B------:R-:W-:Y:S02]  /*23cf0*/  IMAD.MOV.U32 R13, RZ, RZ, R4 ;  /* 0x000000ffff0d7224 */ /* 0x000fe400078e0004 */
[----:B------:R-:W-:-:S07]  /*23d00*/  IMAD.MOV.U32 R5, RZ, RZ, R14 ;  /* 0x000000ffff057224 */ /* 0x000fce00078e000e */
[----:B------:R-:W-:Y:S05]  /*23d10*/  WARPSYNC.COLLECTIVE R15, `(.L_x_11922) ;  /* 0x000000000f087348 */ /* 0x000fea0003c00000 */
[----:B------:R0:W1:Y:S02]  /*23d20*/  SHFL.IDX P6, R14, R13, R12, R11 ;  /* 0x0000000c0d0e7389 */ /* 0x00006400000c000b */
[----:B01----:R-:W-:Y:S01]  /*23d30*/  ENDCOLLECTIVE ;  /* 0x000000000000791b */ /* 0x003fe20003800000 */
.L_x_11922:
[----:B------:R-:W-:Y:S05]  /*23d40*/  BRA `(.L_x_11923) ;  /* 0xfffffe3800287947 */ /* 0x000fea000383ffff */
.L_x_11605:
[----:B------:R-:W-:Y:S01]  /*23d50*/  BSSY B1, `(.L_x_11924) ;  /* 0x0000008000017945 */ /* 0x000fe20003800000 */
[----:B------:R-:W-:Y:S02]  /*23d60*/  IMAD.MOV.U32 R13, RZ, RZ, R7 ;  /* 0x000000ffff0d7224 */ /* 0x000fe400078e0007 */
[----:B------:R-:W-:Y:S02]  /*23d70*/  IMAD.MOV.U32 R12, RZ, RZ, 0x1 ;  /* 0x00000001ff0c7424 */ /* 0x000fe400078e00ff */
[----:B------:R-:W-:Y:S02]  /*23d80*/  IMAD.MOV.U32 R11, RZ, RZ, 0x1c1f ;  /* 0x00001c1fff0b7424 */ /* 0x000fe400078e00ff */
[----:B------:R-:W-:-:S07]  /*23d90*/  IMAD.MOV.U32 R15, RZ, RZ, -0x1 ;  /* 0xffffffffff0f7424 */ /* 0x000fce00078e00ff */
[----:B-1----:R-:W-:Y:S05]  /*23da0*/  WARPSYNC.COLLECTIVE R15, `(.L_x_11925) ;  /* 0x000000000f087348 */ /* 0x002fea0003c00000 */
[----:B------:R0:W2:Y:S02]  /*23db0*/  SHFL.IDX P6, R14, R13, R12, R11 ;  /* 0x0000000c0d0e7389 */ /* 0x0000a400000c000b */
[----:B012---:R-:W-:Y:S01]  /*23dc0*/  ENDCOLLECTIVE ;  /* 0x000000000000791b */ /* 0x007fe20003800000 */
.L_x_11925:
[----:B------:R-:W-:Y:S05]  /*23dd0*/  BSYNC B1 ;  /* 0x0000000000017941 */ /* 0x000fea0003800000 */
.L_x_11924:
        /* <DEDUP_REMOVED lines=8> */
.L_x_11926:
[----:B------:R-:W-:Y:S02]  /*23e60*/  IMAD.MOV.U32 R13, RZ, RZ, R10 ;  /* 0x000000ffff0d7224 */ /* 0x000fe400078e000a */
[----:B------:R-:W-:-:S07]  /*23e70*/  IMAD.MOV.U32 R0, RZ, RZ, R14 ;  /* 0x000000ffff007224 */ /* 0x000fce00078e000e */
[----:B------:R-:W-:Y:S05]  /*23e80*/  WARPSYNC.COLLECTIVE R15, `(.L_x_11927) ;  /* 0x000000000f087348 */ /* 0x000fea0003c00000 */
[----:B------:R0:W1:Y:S02]  /*23e90*/  SHFL.IDX P6, R14, R13, R12, R11 ;  /* 0x0000000c0d0e7389 */ /* 0x00006400000c000b */
[----:B01----:R-:W-:Y:S01]  /*23ea0*/  ENDCOLLECTIVE ;  /* 0x000000000000791b */ /* 0x003fe20003800000 */
.L_x_11927:
[----:B------:R-:W-:Y:S02]  /*23eb0*/  IMAD.MOV.U32 R13, RZ, RZ, R4 ;  /* 0x000000ffff0d7224 */ /* 0x000fe400078e0004 */
[----:B------:R-:W-:-:S07]  /*23ec0*/  IMAD.MOV.U32 R5, RZ, RZ, R14 ;  /* 0x000000ffff057224 */ /* 0x000fce00078e000e */
[----:B------:R-:W-:Y:S05]  /*23ed0*/  WARPSYNC.COLLECTIVE R15, `(.L_x_11928) ;  /* 0x000000000f087348 */ /* 0x000fea0003c00000 */
[----:B------:R0:W1:Y:S02]  /*23ee0*/  SHFL.IDX P6, R14, R13, R12, R11 ;  /* 0x0000000c0d0e7389 */ /* 0x00006400000c000b */
[----:B01----:R-:W-:Y:S01]  /*23ef0*/  ENDCOLLECTIVE ;  /* 0x000000000000791b */ /* 0x003fe20003800000 */
.L_x_11928:
[----:B------:R-:W-:Y:S01]  /*23f00*/  IMAD.MOV.U32 R4, RZ, RZ, R14 ;  /* 0x000000ffff047224 */ /* 0x000fe200078e000e */
[----:B------:R-:W-:Y:S06]  /*23f10*/  BRA `(.L_x_11929) ;  /* 0xfffffe3800807947 */ /* 0x000fec000383ffff */
.L_x_11609:
[----:B0-----:R0:W1:Y:S02]  /*23f20*/  SYNCS.PHASECHK.TRANS64.TRYWAIT P0, [R19+URZ+0x22800], R40 ;  /* 0x02280028130075a7 */ /* 0x001064000800017f */
[----:B-1----:R-:W-:Y:S05]  /*23f30*/  @!P0 NANOSLEEP.SYNCS 0x989680 ;  /* 0x009896800000895d */ /* 0x002fea0003900000 */
[----:B------:R-:W1:Y:S02]  /*23f40*/  @!P0 SYNCS.PHASECHK.TRANS64 P0, [R19+URZ+0x22800], R40 ;  /* 0x02280028130085a7 */ /* 0x000e64000800007f */
[----:B-1----:R-:W-:Y:S05]  /*23f50*/  @!P0 BRA `(.L_x_11609) ;  /* 0xfffffffc00f08947 */ /* 0x002fea000383ffff */
[----:B------:R-:W-:Y:S05]  /*23f60*/  BRA `(.L_x_11930) ;  /* 0xfffffe3c00687947 */ /* 0x000fea000383ffff */
.L_x_11617:
[----:B------:R-:W1:Y:S01]  /*23f70*/  LDC R39, c[0x0][0x3f4] ;  /* 0x0000fd00ff277b82 */ /* 0x000e620000000800 */
[----:B------:R-:W-:Y:S01]  /*23f80*/  BSSY B1, `(.L_x_11931) ;  /* 0x0000008000017945 */ /* 0x000fe20003800000 */
[----:B0-----:R-:W-:Y:S02]  /*23f90*/  IMAD.MOV.U32 R13, RZ, RZ, R26 ;  /* 0x000000ffff0d7224 */ /* 0x001fe400078e001a */
[----:B------:R-:W-:Y:S02]  /*23fa0*/  IMAD.MOV.U32 R12, RZ, RZ, RZ ;  /* 0x000000ffff0c7224 */ /* 0x000fe400078e00ff */
[----:B------:R-:W-:Y:S02]  /*23fb0*/  IMAD.MOV.U32 R11, RZ, RZ, 0x1c1f ;  /* 0x00001c1fff0b7424 */ /* 0x000fe400078e00ff */
[----:B------:R-:W-:-:S07]  /*23fc0*/  IMAD.MOV.U32 R15, RZ, RZ, -0x1 ;  /* 0xffffffffff0f7424 */ /* 0x000fce00078e00ff */
[----:B-1----:R-:W-:Y:S05]  /*23fd0*/  WARPSYNC.COLLECTIVE R15, `(.L_x_11932) ;  /* 0x000000000f087348 */ /* 0x002fea0003c00000 */
[----:B------:R0:W2:Y:S02]  /*23fe0*/  SHFL.IDX P6, R14, R13, R12, R11 ;  /* 0x0000000c0d0e7389 */ /* 0x0000a400000c000b */
[----:B012---:R-:W-:Y:S01]  /*23ff0*/  ENDCOLLECTIVE ;  /* 0x000000000000791b */ /* 0x007fe20003800000 */
.L_x_11932:
[----:B------:R-:W-:Y:S05]  /*24000*/  BSYNC B1 ;  /* 0x0000000000017941 */ /* 0x000fea0003800000 */
.L_x_11931:
[----:B------:R-:W-:Y:S01]  /*24010*/  IMAD.MOV.U32 R13, RZ, RZ, R25 ;  /* 0x000000ffff0d7224 */ /* 0x000fe200078e0019 */
[----:B------:R-:W-:Y:S01]  /*24020*/  ISETP.GE.AND P0, PT, R16, R39, PT ;  /* 0x000000271000720c */ /* 0x000fe20003f06270 */
[----:B------:R-:W-:Y:S02]  /*24030*/  IMAD.MOV.U32 R12, RZ, RZ, RZ ;  /* 0x000000ffff0c7224 */ /* 0x000fe400078e00ff */
[----:B------:R-:W-:Y:S02]  /*24040*/  IMAD.MOV.U32 R11, RZ, RZ, 0x1c1f ;  /* 0x00001c1fff0b7424 */ /* 0x000fe400078e00ff */
[----:B------:R-:W-:Y:S02]  /*24050*/  IMAD.MOV.U32 R15, RZ, RZ, -0x1 ;  /* 0xffffffffff0f7424 */ /* 0x000fe400078e00ff */
[----:B------:R-:W-:Y:S02]  /*24060*/  IMAD.MOV.U32 R0, RZ, RZ, R14 ;  /* 0x000000ffff007224 */ /* 0x000fe400078e000e */
[----:B------:R-:W-:-:S07]  /*24070*/  IMAD R36, R207, R36, RZ ;  /* 0x00000024cf247224 */ /* 0x000fce00078e02ff */
[----:B------:R-:W-:Y:S05]  /*24080*/  WARPSYNC.COLLECTIVE R15, `(.L_x_11933) ;  /* 0x000000000f087348 */ /* 0x000fea0003c00000 */
[----:B------:R0:W1:Y:S02]  /*24090*/  SHFL.IDX P6, R14, R13, R12, R11 ;  /* 0x0000000c0d0e7389 */ /* 0x00006400000c000b */
[----:B01----:R-:W-:Y:S01]  /*240a0*/  ENDCOLLECTIVE ;  /* 0x000000000000791b */ /* 0x003fe20003800000 */
.L_x_11933:
[----:B------:R-:W-:Y:S01]  /*240b0*/  ISETP.GE.OR P1, PT, R41, R36, P0 ;  /* 0x000000242900720c */ /* 0x000fe20000726670 */
[----:B------:R-:W-:-:S12]  /*240c0*/  IMAD.MOV.U32 R13, RZ, RZ, R24 ;  /* 0x000000ffff0d7224 */ /* 0x000fd800078e0018 */
[C---:B------:R-:W-:Y:S01]  /*240d0*/  @!P1 IMAD.SHL.U32 R5, R16.reuse, 0x2, RZ ;  /* 0x0000000210059824 */ /* 0x040fe200078e00ff */
[----:B------:R-:W-:Y:S01]  /*240e0*/  @!P1 SHF.L.U64.HI R21, R16, 0x1, R43 ;  /* 0x0000000110159819 */ /* 0x000fe2000001022b */
[----:B------:R-:W-:-:S07]  /*240f0*/  IMAD.MOV.U32 R3, RZ, RZ, R14 ;  /* 0x000000ffff037224 */ /* 0x000fce00078e000e */
[----:B------:R-:W-:Y:S05]  /*24100*/  WARPSYNC.COLLECTIVE R15, `(.L_x_11934) ;  /* 0x000000000f087348 */ /* 0x000fea0003c00000 */
[----:B------:R0:W1:Y:S02]  /*24110*/  SHFL.IDX P6, R14, R13, R12, R11 ;  /* 0x0000000c0d0e7389 */ /* 0x00006400000c000b */
[----:B01----:R-:W-:Y:S01]  /*24120*/  ENDCOLLECTIVE ;  /* 0x000000000000791b */ /* 0x003fe20003800000 */
.L_x_11934:
[----:B------:R-:W-:-:S05]  /*24130*/  @!P1 IADD3 R6, P2, R3, R5, RZ ;  /* 0x0000000503069210 */ /* 0x000fca0007f5e0ff */
[----:B------:R-:W-:Y:S02]  /*24140*/  @!P1 IMAD.X R7, R0, 0x1, R21, P2 ;  /* 0x0000000100079824 */ /* 0x000fe400010e0615 */
[----:B------:R-:W-:Y:S02]  /*24150*/  IMAD.MOV.U32 R13, RZ, RZ, R27 ;  /* 0x000000ffff0d7224 */ /* 0x000fe400078e001b */
[----:B------:R-:W-:-:S07]  /*24160*/  IMAD.MOV.U32 R4, RZ, RZ, R14 ;  /* 0x000000ffff047224 */ /* 0x000fce00078e000e */
[----:B------:R-:W-:Y:S05]  /*24170*/  WARPSYNC.COLLECTIVE R15, `(.L_x_11935) ;  /* 0x000000000f087348 */ /* 0x000fea0003c00000 */
[----:B------:R0:W1:Y:S02]  /*24180*/  SHFL.IDX P6, R14, R13, R12, R11 ;  /* 0x0000000c0d0e7389 */ /* 0x00006400000c000b */
[----:B01----:R-:W-:Y:S01]  /*24190*/  ENDCOLLECTIVE ;  /* 0x000000000000791b */ /* 0x003fe20003800000 */
.L_x_11935:
[----:B------:R-:W2:Y:S01]  /*241a0*/  @!P1 LD.E.128 R8, desc[UR38][R6.64] ;  /* 0x0000002606089980 */ /* 0x000ea2000c101d00 */
[----:B------:R-:W-:-:S05]  /*241b0*/  @!P1 IADD3 R14, P2, R14, R5, RZ ;  /* 0x000000050e0e9210 */ /* 0x000fca0007f5e0ff */
[----:B------:R-:W-:-:S04]  /*241c0*/  @!P1 IMAD.X R3, R4, 0x1, R21, P2 ;  /* 0x0000000104039824 */ /* 0x000fc800010e0615 */
[----:B------:R-:W-:-:S05]  /*241d0*/  @!P1 IMAD.MOV.U32 R15, RZ, RZ, R3 ;  /* 0x000000ffff0f9224 */ /* 0x000fca00078e0003 */
[----:B------:R0:W5:Y:S01]  /*241e0*/  @!P1 LD.E.128 R4, desc[UR38][R14.64] ;  /* 0x000000260e049980 */ /* 0x000162000c101d00 */
[----:B------:R-:W-:Y:S01]  /*241f0*/  CS2R R28, SRZ ;  /* 0x00000000001c7805 */ /* 0x000fe2000001ff00 */
[----:B------:R-:W-:Y:S01]  /*24200*/  IMAD.MOV.U32 R13, RZ, RZ, R26 ;  /* 0x000000ffff0d7224 */ /* 0x000fe200078e001a */
[----:B------:R-:W-:Y:S01]  /*24210*/  CS2R R20, SRZ ;  /* 0x0000000000147805 */ /* 0x000fe2000001ff00 */
[----:B------:R-:W-:Y:S01]  /*24220*/  IMAD.MOV.U32 R12, RZ, RZ, 0x1 ;  /* 0x00000001ff0c7424 */ /* 0x000fe200078e00ff */
[----:B------:R-:W-:Y:S02]  /*24230*/  CS2R R30, SRZ ;  /* 0x00000000001e7805 */ /* 0x000fe4000001ff00 */
[----:B------:R-:W-:Y:S01]  /*24240*/  CS2R R32, SRZ ;  /* 0x0000000000207805 */ /* 0x000fe2000001ff00 */
[----:B0-----:R-:W-:Y:S02]  /*24250*/  IMAD.MOV.U32 R15, RZ, RZ, -0x1 ;  /* 0xffffffffff0f7424 */ /* 0x001fe400078e00ff */
[----:B--2---:R-:W-:-:S02]  /*24260*/  @!P1 IMAD.MOV.U32 R29, RZ, RZ, R11 ;  /* 0x000000ffff1d9224 */ /* 0x004fc400078e000b */
[----:B------:R-:W-:Y:S02]  /*24270*/  IMAD.MOV.U32 R11, RZ, RZ, 0x1c1f ;  /* 0x00001c1fff0b7424 */ /* 0x000fe400078e00ff */
[----:B------:R-:W-:Y:S02]  /*24280*/  @!P1 IMAD.MOV.U32 R20, RZ, RZ, R8 ;  /* 0x000000ffff149224 */ /* 0x000fe400078e0008 */
[----:B------:R-:W-:-:S07]  /*24290*/  @!P1 IMAD.MOV.U32 R21, RZ, RZ, R9 ;  /* 0x000000ffff159224 */ /* 0x000fce00078e0009 */
[----:B-----5:R-:W-:Y:S05]  /*242a0*/  WARPSYNC.COLLECTIVE R15, `(.L_x_11936) ;  /* 0x000000000f087348 */ /* 0x020fea0003c00000 */
[----:B------:R0:W1:Y:S02]  /*242b0*/  SHFL.IDX P6, R14, R13, R12, R11 ;  /* 0x0000000c0d0e7389 */ /* 0x00006400000c000b */
[----:B01---5:R-:W-:Y:S01]  /*242c0*/  ENDCOLLECTIVE ;  /* 0x000000000000791b */ /* 0x023fe20003800000 */
.L_x_11936:
[----:B------:R-:W-:Y:S02]  /*242d0*/  IMAD.MOV.U32 R0, RZ, RZ, R20 ;  /* 0x000000ffff007224 */ /* 0x000fe400078e0014 */
[----:B------:R-:W-:Y:S02]  /*242e0*/  IMAD.MOV.U32 R3, RZ, RZ, R21 ;  /* 0x000000ffff037224 */ /* 0x000fe400078e0015 */
[----:B------:R-:W-:Y:S01]  /*242f0*/  @!P1 IMAD.MOV.U32 R28, RZ, RZ, R10 ;  /* 0x000000ffff1c9224 */ /* 0x000fe200078e000a */
[----:B------:R-:W-:Y:S01]  /*24300*/  PRMT R37, R37, 0x5410, R0 ;  /* 0x0000541025257816 */ /* 0x000fe20000000000 */
[----:B------:R-:W-:Y:S01]  /*24310*/  IMAD.MOV.U32 R9, RZ, RZ, R29 ;  /* 0x000000ffff097224 */ /* 0x000fe200078e001d */
[----:B------:R-:W-:Y:S01]  /*24320*/  PRMT R49, R49, 0x5410, R3 ;  /* 0x0000541031317816 */ /* 0x000fe20000000003 */
[----:B------:R-:W-:-:S03]  /*24330*/  IMAD.MOV.U32 R8, RZ, RZ, R28 ;  /* 0x000000ffff087224 */ /* 0x000fc600078e001c */
[----:B------:R-:W-:Y:S01]  /*24340*/  PRMT R37, R9, 0x7610, R37 ;  /* 0x0000761009257816 */ /* 0x000fe20000000025 */
[----:B------:R-:W-:Y:S01]  /*24350*/  IMAD.MOV.U32 R13, RZ, RZ, R25 ;  /* 0x000000ffff0d7224 */ /* 0x000fe200078e0019 */
[----:B------:R-:W-:Y:S01]  /*24360*/  PRMT R35, R8, 0x7610, R35 ;  /* 0x0000761008237816 */ /* 0x000fe20000000023 */
[----:B------:R-:W-:Y:S02]  /*24370*/  @!P1 IMAD.MOV.U32 R30, RZ, RZ, R4 ;  /* 0x000000ffff1e9224 */ /* 0x000fe400078e0004 */
[----:B------:R-:W-:Y:S02]  /*24380*/  @!P1 IMAD.MOV.U32 R31, RZ, RZ, R5 ;  /* 0x000000ffff1f9224 */ /* 0x000fe400078e0005 */
[----:B------:R-:W-:Y:S02]  /*24390*/  @!P1 IMAD.MOV.U32 R33, RZ, RZ, R7 ;  /* 0x000000ffff219224 */ /* 0x000fe400078e0007 */
[----:B------:R-:W-:Y:S02]  /*243a0*/  @!P1 IMAD.MOV.U32 R32, RZ, RZ, R6 ;  /* 0x000000ffff209224 */ /* 0x000fe400078e0006 */
[----:B------:R-:W-:-:S07]  /*243b0*/  IMAD.MOV.U32 R0, RZ, RZ, R14 ;  /* 0x000000ffff007224 */ /* 0x000fce00078e000e */
[----:B------:R-:W-:Y:S05]  /*243c0*/  WARPSYNC.COLLECTIVE R15, `(.L_x_11937) ;  /* 0x000000000f087348 */ /* 0x000fea0003c00000 */
[----:B------:R0:W1:Y:S02]  /*243d0*/  SHFL.IDX P6, R14, R13, R12, R11 ;  /* 0x0000000c0d0e7389 */ /* 0x00006400000c000b */
[----:B01----:R-:W-:Y:S01]  /*243e0*/  ENDCOLLECTIVE ;  /* 0x000000000000791b */ /* 0x003fe20003800000 */
.L_x_11937:
[----:B------:R-:W-:Y:S02]  /*243f0*/  IMAD.MOV.U32 R4, RZ, RZ, R30 ;  /* 0x000000ffff047224 */ /* 0x000fe400078e001e */
[----:B------:R-:W-:Y:S02]  /*24400*/  IMAD.MOV.U32 R5, RZ, RZ, R31 ;  /* 0x000000ffff057224 */ /* 0x000fe400078e001f */
[----:B------:R-:W-:Y:S01]  /*24410*/  IMAD.MOV.U32 R7, RZ, RZ, R33 ;  /* 0x000000ffff077224 */ /* 0x000fe200078e0021 */
[----:B------:R-:W-:Y:S01]  /*24420*/  PRMT R35, R35, 0x5410, R4 ;  /* 0x0000541023237816 */ /* 0x000fe20000000004 */
[----:B------:R-:W-:-:S03]  /*24430*/  IMAD.MOV.U32 R6, RZ, RZ, R32 ;  /* 0x000000ffff067224 */ /* 0x000fc600078e0020 */
[----:B------:R-:W-:Y:S02]  /*24440*/  PRMT R45, R7, 0x5410, R5 ;  /* 0x00005410072d7816 */ /* 0x000fe40000000005 */
[----:B------:R-:W-:Y:S02]  /*24450*/  CS2R R4, SRZ ;  /* 0x0000000000047805 */ /* 0x000fe4000001ff00 */
[----:B------:R-:W-:Y:S01]  /*24460*/  PRMT R48, R48, 0x5410, R6 ;  /* 0x0000541030307816 */ /* 0x000fe20000000006 */
[----:B------:R-:W-:Y:S02]  /*24470*/  IMAD.MOV.U32 R13, RZ, RZ, R24 ;  /* 0x000000ffff0d7224 */ /* 0x000fe400078e0018 */
[----:B------:R-:W-:-:S07]  /*24480*/  IMAD.MOV.U32 R3, RZ, RZ, R14 ;  /* 0x000000ffff037224 */ /* 0x000fce00078e000e */
[----:B------:R-:W-:Y:S05]  /*24490*/  WARPSYNC.COLLECTIVE R15, `(.L_x_11938) ;  /* 0x000000000f087348 */ /* 0x000fea0003c00000 */
[----:B------:R0:W1:Y:S02]  /*244a0*/  SHFL.IDX P6, R14, R13, R12, R11 ;  /* 0x0000000c0d0e7389 */ /* 0x00006400000c000b */
[----:B01----:R-:W-:Y:S01]  /*244b0*/  ENDCOLLECTIVE ;  /* 0x000000000000791b */ /* 0x003fe20003800000 */
.L_x_11938:
[----:B------:R-:W-:Y:S02]  /*244c0*/  IMAD.MOV.U32 R13, RZ, RZ, R27 ;  /* 0x000000ffff0d7224 */ /* 0x000fe400078e001b */
[----:B------:R-:W-:-:S07]  /*244d0*/  IMAD.MOV.U32 R24, RZ, RZ, R14 ;  /* 0x000000ffff187224 */ /* 0x000fce00078e000e */
[----:B------:R-:W-:Y:S05]  /*244e0*/  WARPSYNC.COLLECTIVE R15, `(.L_x_11939) ;  /* 0x000000000f087348 */ /* 0x000fea0003c00000 */
[----:B------:R0:W1:Y:S02]  /*244f0*/  SHFL.IDX P6, R14, R13, R12, R11 ;  /* 0x0000000c0d0e7389 */ /* 0x00006400000c000b */
[----:B01----:R-:W-:Y:S01]  /*24500*/  ENDCOLLECTIVE ;  /* 0x000000000000791b */ /* 0x003fe20003800000 */
.L_x_11939:
[----:B------:R-:W-:Y:S05]  /*24510*/  BRA `(.L_x_11940) ;  /* 0xfffffe4800747947 */ /* 0x000fea000383ffff */
.L_x_11621:
[----:B0-----:R0:W1:Y:S02]  /*24520*/  SYNCS.PHASECHK.TRANS64.TRYWAIT P1, [R19+URZ+0x22800], R12 ;  /* 0x0228000c130075a7 */ /* 0x001064000802017f */
[----:B-1----:R-:W-:Y:S05]  /*24530*/  @!P1 NANOSLEEP.SYNCS 0x989680 ;  /* 0x009896800000995d */ /* 0x002fea0003900000 */
[----:B------:R-:W1:Y:S02]  /*24540*/  @!P1 SYNCS.PHASECHK.TRANS64 P1, [R19+URZ+0x22800], R12 ;  /* 0x0228000c130095a7 */ /* 0x000e64000802007f */
[----:B-1----:R-:W-:Y:S05]  /*24550*/  @!P1 BRA `(.L_x_11621) ;  /* 0xfffffffc00f09947 */ /* 0x002fea000383ffff */
[----:B------:R-:W-:Y:S05]  /*24560*/  BRA `(.L_x_11941) ;  /* 0xfffffe4c000c7947 */ /* 0x000fea000383ffff */
.L_x_11627:
[----:B---3--:R3:W4:Y:S02]  /*24570*/  SYNCS.PHASECHK.TRANS64.TRYWAIT P1, [R4+URZ+0x22830], R73 ;  /* 0x02283049040075a7 */ /* 0x008724000802017f */
[----:B----4-:R-:W-:Y:S05]  /*24580*/  @!P1 NANOSLEEP.SYNCS 0x989680 ;  /* 0x009896800000995d */ /* 0x010fea0003900000 */
[----:B------:R-:W4:Y:S02]  /*24590*/  @!P1 SYNCS.PHASECHK.TRANS64 P1, [R4+URZ+0x22830], R73 ;  /* 0x02283049040095a7 */ /* 0x000f24000802007f */
[----:B----4-:R-:W-:Y:S05]  /*245a0*/  @!P1 BRA `(.L_x_11627) ;  /* 0xfffffffc00f09947 */ /* 0x010fea000383ffff */
[----:B------:R-:W-:Y:S05]  /*245b0*/  BRA `(.L_x_11626) ;  /* 0xfffffe5800c47947 */ /* 0x000fea000383ffff */
.L_x_11640:
[----:B-1----:R1:W2:Y:S02]  /*245c0*/  SYNCS.PHASECHK.TRANS64.TRYWAIT P1, [R4+URZ+0x22850], R73 ;  /* 0x02285049040075a7 */ /* 0x0022a4000802017f */
[----:B--2---:R-:W-:Y:S05]  /*245d0*/  @!P1 NANOSLEEP.SYNCS 0x989680 ;  /* 0x009896800000995d */ /* 0x004fea0003900000 */
[----:B------:R-:W2:Y:S02]  /*245e0*/  @!P1 SYNCS.PHASECHK.TRANS64 P1, [R4+URZ+0x22850], R73 ;  /* 0x02285049040095a7 */ /* 0x000ea4000802007f */
[----:B--2---:R-:W-:Y:S05]  /*245f0*/  @!P1 BRA `(.L_x_11640) ;  /* 0xfffffffc00f09947 */ /* 0x004fea000383ffff */
[----:B------:R-:W-:Y:S05]  /*24600*/  BRA `(.L_x_11639) ;  /* 0xfffffe7c00b87947 */ /* 0x000fea000383ffff */
.L_x_11649:
[----:B-1----:R1:W2:Y:S02]  /*24610*/  SYNCS.PHASECHK.TRANS64.TRYWAIT P1, [R200+URZ+0x22830], R201 ;  /* 0x022830c9c80075a7 */ /* 0x0022a4000802017f */
[----:B--2---:R-:W-:Y:S05]  /*24620*/  @!P1 NANOSLEEP.SYNCS 0x989680 ;  /* 0x009896800000995d */ /* 0x004fea0003900000 */
[----:B------:R-:W2:Y:S02]  /*24630*/  @!P1 SYNCS.PHASECHK.TRANS64 P1, [R200+URZ+0x22830], R201 ;  /* 0x022830c9c80095a7 */ /* 0x000ea4000802007f */
[----:B--2---:R-:W-:Y:S05]  /*24640*/  @!P1 BRA `(.L_x_11649) ;  /* 0xfffffffc00f09947 */ /* 0x004fea000383ffff */
[----:B------:R-:W-:Y:S05]  /*24650*/  BRA `(.L_x_11648) ;  /* 0xfffffe84009c7947 */ /* 0x000fea000383ffff */
.L_x_11662:
[----:B---3--:R3:W4:Y:S02]  /*24660*/  SYNCS.PHASECHK.TRANS64.TRYWAIT P1, [R200+URZ+0x22850], R201 ;  /* 0x022850c9c80075a7 */ /* 0x008724000802017f */
[----:B----4-:R-:W-:Y:S05]  /*24670*/  @!P1 NANOSLEEP.SYNCS 0x989680 ;  /* 0x009896800000995d */ /* 0x010fea0003900000 */
[----:B------:R-:W4:Y:S02]  /*24680*/  @!P1 SYNCS.PHASECHK.TRANS64 P1, [R200+URZ+0x22850], R201 ;  /* 0x022850c9c80095a7 */ /* 0x000f24000802007f */
[----:B----4-:R-:W-:Y:S05]  /*24690*/  @!P1 BRA `(.L_x_11662) ;  /* 0xfffffffc00f09947 */ /* 0x010fea000383ffff */
[----:B------:R-:W-:Y:S05]  /*246a0*/  BRA `(.L_x_11661) ;  /* 0xfffffeb000b47947 */ /* 0x000fea000383ffff */
.L_x_11672:
[----:B-1----:R1:W2:Y:S02]  /*246b0*/  SYNCS.PHASECHK.TRANS64.TRYWAIT P2, [R4+URZ+0x22830], R216 ;  /* 0x022830d8040075a7 */ /* 0x0022a4000804017f */
[----:B--2---:R-:W-:Y:S05]  /*246c0*/  @!P2 NANOSLEEP.SYNCS 0x989680 ;  /* 0x009896800000a95d */ /* 0x004fea0003900000 */
[----:B------:R-:W2:Y:S02]  /*246d0*/  @!P2 SYNCS.PHASECHK.TRANS64 P2, [R4+URZ+0x22830], R216 ;  /* 0x022830d80400a5a7 */ /* 0x000ea4000804007f */
[----:B--2---:R-:W-:Y:S05]  /*246e0*/  @!P2 BRA `(.L_x_11672) ;  /* 0xfffffffc00f0a947 */ /* 0x004fea000383ffff */
[----:B------:R-:W-:Y:S05]  /*246f0*/  BRA `(.L_x_11671) ;  /* 0xfffffeb800a87947 */ /* 0x000fea000383ffff */
.L_x_11677:
[----:B--2---:R2:W3:Y:S02]  /*24700*/  SYNCS.PHASECHK.TRANS64.TRYWAIT P2, [R4+URZ+0x22850], R216 ;  /* 0x022850d8040075a7 */ /* 0x0044e4000804017f */
[----:B---3--:R-:W-:Y:S05]  /*24710*/  @!P2 NANOSLEEP.SYNCS 0x989680 ;  /* 0x009896800000a95d */ /* 0x008fea0003900000 */
[----:B------:R-:W3:Y:S02]  /*24720*/  @!P2 SYNCS.PHASECHK.TRANS64 P2, [R4+URZ+0x22850], R216 ;  /* 0x022850d80400a5a7 */ /* 0x000ee4000804007f */
[----:B---3--:R-:W-:Y:S05]  /*24730*/  @!P2 BRA `(.L_x_11677) ;  /* 0xfffffffc00f0a947 */ /* 0x008fea000383ffff */
[----:B------:R-:W-:Y:S05]  /*24740*/  BRA `(.L_x_11676) ;  /* 0xfffffed4000c7947 */ /* 0x000fea000383ffff */
.L_x_11683:
[----:B-1----:R1:W2:Y:S02]  /*24750*/  SYNCS.PHASECHK.TRANS64.TRYWAIT P1, [R11+URZ+0x22830], R200 ;  /* 0x022830c80b0075a7 */ /* 0x0022a4000802017f */
[----:B--2---:R-:W-:Y:S05]  /*24760*/  @!P1 NANOSLEEP.SYNCS 0x989680 ;  /* 0x009896800000995d */ /* 0x004fea0003900000 */
[----:B------:R-:W2:Y:S02]  /*24770*/  @!P1 SYNCS.PHASECHK.TRANS64 P1, [R11+URZ+0x22830], R200 ;  /* 0x022830c80b0095a7 */ /* 0x000ea4000802007f */
[----:B--2---:R-:W-:Y:S05]  /*24780*/  @!P1 BRA `(.L_x_11683) ;  /* 0xfffffffc00f09947 */ /* 0x004fea000383ffff */
[----:B------:R-:W-:Y:S05]  /*24790*/  BRA `(.L_x_11682) ;  /* 0xfffffed800487947 */ /* 0x000fea000383ffff */
.L_x_11696:
[----:B---3--:R3:W4:Y:S02]  /*247a0*/  SYNCS.PHASECHK.TRANS64.TRYWAIT P1, [R11+URZ+0x22850], R200 ;  /* 0x022850c80b0075a7 */ /* 0x008724000802017f */
[----:B----4-:R-:W-:Y:S05]  /*247b0*/  @!P1 NANOSLEEP.SYNCS 0x989680 ;  /* 0x009896800000995d */ /* 0x010fea0003900000 */
[----:B------:R-:W4:Y:S02]  /*247c0*/  @!P1 SYNCS.PHASECHK.TRANS64 P1, [R11+URZ+0x22850], R200 ;  /* 0x022850c80b0095a7 */ /* 0x000f24000802007f */
[----:B----4-:R-:W-:Y:S05]  /*247d0*/  @!P1 BRA `(.L_x_11696) ;  /* 0xfffffffc00f09947 */ /* 0x010fea000383ffff */
[----:B------:R-:W-:Y:S05]  /*247e0*/  BRA `(.L_x_11695) ;  /* 0xffffff0400507947 */ /* 0x000fea000383ffff */
.L_x_11702:
[----:B------:R-:W-:Y:S02]  /*247f0*/  IMAD.MOV.U32 R13, RZ, RZ, R21 ;  /* 0x000000ffff0d7224 */ /* 0x000fe400078e0015 */
[----:B------:R-:W-:Y:S02]  /*24800*/  IMAD.MOV.U32 R12, RZ, RZ, RZ ;  /* 0x000000ffff0c7224 */ /* 0x000fe400078e00ff */
[----:B------:R-:W-:Y:S02]  /*24810*/  IMAD.MOV.U32 R11, RZ, RZ, 0x181f ;  /* 0x0000181fff0b7424 */ /* 0x000fe400078e00ff */
[----:B------:R-:W-:-:S07]  /*24820*/  IMAD.MOV.U32 R15, RZ, RZ, -0x1 ;  /* 0xffffffffff0f7424 */ /* 0x000fce00078e00ff */
[----:B0----5:R-:W-:Y:S05]  /*24830*/  WARPSYNC.COLLECTIVE R15, `(.L_x_11942) ;  /* 0x000000000f087348 */ /* 0x021fea0003c00000 */
[----:B------:R1:W2:Y:S02]  /*24840*/  SHFL.IDX P6, R14, R13, R12, R11 ;  /* 0x0000000c0d0e7389 */ /* 0x0002a400000c000b */
[----:B012--5:R-:W-:Y:S01]  /*24850*/  ENDCOLLECTIVE ;  /* 0x000000000000791b */ /* 0x027fe20003800000 */
.L_x_11942:
[----:B------:R-:W-:Y:S02]  /*24860*/  IMAD.MOV.U32 R13, RZ, RZ, R20 ;  /* 0x000000ffff0d7224 */ /* 0x000fe400078e0014 */
[----:B------:R-:W-:-:S07]  /*24870*/  IMAD.MOV.U32 R3, RZ, RZ, R14 ;  /* 0x000000ffff037224 */ /* 0x000fce00078e000e */
[----:B------:R-:W-:Y:S05]  /*24880*/  WARPSYNC.COLLECTIVE R15, `(.L_x_11943) ;  /* 0x000000000f087348 */ /* 0x000fea0003c00000 */
[----:B------:R0:W1:Y:S02]  /*24890*/  SHFL.IDX P6, R14, R13, R12, R11 ;  /* 0x0000000c0d0e7389 */ /* 0x00006400000c000b */
[----:B01----:R-:W-:Y:S01]  /*248a0*/  ENDCOLLECTIVE ;  /* 0x000000000000791b */ /* 0x003fe20003800000 */
.L_x_11943:
[----:B------:R-:W-:Y:S05]  /*248b0*/  BRA `(.L_x_11944) ;  /* 0xffffff2c00607947 */ /* 0x000fea000383ffff */
.L_x_11705:
        /* <DEDUP_REMOVED lines=8> */
.L_x_11946:
[----:B------:R-:W-:Y:S05]  /*24940*/  BSYNC B1 ;  /* 0x0000000000017941 */ /* 0x000fea0003800000 */
.L_x_11945:
        /* <DEDUP_REMOVED lines=8> */
.L_x_11947:
[----:B------:R-:W-:Y:S05]  /*249d0*/  BRA `(.L_x_11948) ;  /* 0xffffff2c009c7947 */ /* 0x000fea000383ffff */
.L_x_11708:
        /* <DEDUP_REMOVED lines=8> */
.L_x_11950:
[----:B------:R-:W-:Y:S05]  /*24a60*/  BSYNC B1 ;  /* 0x0000000000017941 */ /* 0x000fea0003800000 */
.L_x_11949:
        /* <DEDUP_REMOVED lines=8> */
.L_x_11951:
[----:B------:R-:W-:Y:S05]  /*24af0*/  BRA `(.L_x_11952) ;  /* 0xffffff2c00c87947 */ /* 0x000fea000383ffff */
.L_x_11711:
[----:B------:R-:W-:Y:S01]  /*24b00*/  BSSY B1, `(.L_x_11953) ;  /* 0x0000008000017945 */ /* 0x000fe20003800000 */
[----:B------:R-:W-:Y:S02]  /*24b10*/  IMAD.MOV.U32 R13, RZ, RZ, R21 ;  /* 0x000000ffff0d7224 */ /* 0x000fe400078e0015 */
[----:B------:R-:W-:Y:S02]  /*24b20*/  IMAD.MOV.U32 R12, RZ, RZ, 0x3 ;  /* 0x00000003ff0c7424 */ /* 0x000fe400078e00ff */
[----:B------:R-:W-:Y:S02]  /*24b30*/  IMAD.MOV.U32 R11, RZ, RZ, 0x181f ;  /* 0x0000181fff0b7424 */ /* 0x000fe400078e00ff */
[----:B----4-:R-:W-:-:S07]  /*24b40*/  IMAD.MOV.U32 R15, RZ, RZ, -0x1 ;  /* 0xffffffffff0f7424 */ /* 0x010fce00078e00ff */
[----:B0123--:R-:W-:Y:S05]  /*24b50*/  WARPSYNC.COLLECTIVE R15, `(.L_x_11954) ;  /* 0x000000000f087348 */ /* 0x00ffea0003c00000 */
[----:B--2---:R2:W4:Y:S02]  /*24b60*/  SHFL.IDX P6, R14, R13, R12, R11 ;  /* 0x0000000c0d0e7389 */ /* 0x00452400000c000b */
[----:B01234-:R-:W-:Y:S01]  /*24b70*/  ENDCOLLECTIVE ;  /* 0x000000000000791b */ /* 0x01ffe20003800000 */
.L_x_11954:
[----:B------:R-:W-:Y:S05]  /*24b80*/  BSYNC B1 ;  /* 0x0000000000017941 */ /* 0x000fea0003800000 */
.L_x_11953:
        /* <DEDUP_REMOVED lines=8> */
.L_x_11955:
[----:B------:R-:W-:Y:S05]  /*24c10*/  BRA `(.L_x_11956) ;  /* 0xffffff2c00f47947 */ /* 0x000fea000383ffff */
.L_x_11713:
[----:B------:R-:W-:Y:S02]  /*24c20*/  IMAD.MOV.U32 R13, RZ, RZ, R6 ;  /* 0x000000ffff0d7224 */ /* 0x000fe400078e0006 */
[----:B------:R-:W-:Y:S02]  /*24c30*/  IMAD.MOV.U32 R12, RZ, RZ, RZ ;  /* 0x000000ffff0c7224 */ /* 0x000fe400078e00ff */
[----:B------:R-:W-:Y:S02]  /*24c40*/  IMAD.MOV.U32 R11, RZ, RZ, 0x1c1f ;  /* 0x00001c1fff0b7424 */ /* 0x000fe400078e00ff */
[----:B------:R-:W-:-:S07]  /*24c50*/  IMAD.MOV.U32 R15, RZ, RZ, -0x1 ;  /* 0xffffffffff0f7424 */ /* 0x000fce00078e00ff */
[----:B------:R-:W-:Y:S05]  /*24c60*/  WARPSYNC.COLLECTIVE R15, `(.L_x_11957) ;  /* 0x000000000f087348 */ /* 0x000fea0003c00000 */
[----:B------:R0:W1:Y:S02]  /*24c70*/  SHFL.IDX P6, R14, R13, R12, R11 ;  /* 0x0000000c0d0e7389 */ /* 0x00006400000c000b */
[----:B01----:R-:W-:Y:S01]  /*24c80*/  ENDCOLLECTIVE ;  /* 0x000000000000791b */ /* 0x003fe20003800000 */
.L_x_11957:
[----:B------:R-:W-:Y:S02]  /*24c90*/  IMAD.MOV.U32 R13, RZ, RZ, R3 ;  /* 0x000000ffff0d7224 */ /* 0x000fe400078e0003 */
[----:B------:R-:W-:-:S07]  /*24ca0*/  IMAD.MOV.U32 R10, RZ, RZ, R14 ;  /* 0x000000ffff0a7224 */ /* 0x000fce00078e000e */
[----:B------:R-:W-:Y:S05]  /*24cb0*/  WARPSYNC.COLLECTIVE R15, `(.L_x_11958) ;  /* 0x000000000f087348 */ /* 0x000fea0003c00000 */
[----:B------:R0:W1:Y:S02]  /*24cc0*/  SHFL.IDX P6, R14, R13, R12, R11 ;  /* 0x0000000c0d0e7389 */ /* 0x00006400000c000b */
[----:B01----:R-:W-:Y:S01]  /*24cd0*/  ENDCOLLECTIVE ;  /* 0x000000000000791b */ /* 0x003fe20003800000 */
.L_x_11958:
[----:B------:R-:W-:Y:S01]  /*24ce0*/  IMAD.MOV.U32 R11, RZ, RZ, R14 ;  /* 0x000000ffff0b7224 */ /* 0x000fe200078e000e */
[----:B------:R-:W-:Y:S06]  /*24cf0*/  BRA `(.L_x_11959) ;  /* 0xffffff3000d87947 */ /* 0x000fec000383ffff */
.L_x_11716:
        /* <DEDUP_REMOVED lines=8> */
.L_x_11961:
[----:B------:R-:W-:Y:S05]  /*24d80*/  BSYNC B1 ;  /* 0x0000000000017941 */ /* 0x000fea0003800000 */
.L_x_11960:
        /* <DEDUP_REMOVED lines=8> */
.L_x_11962:
[----:B------:R-:W-:Y:S05]  /*24e10*/  BRA `(.L_x_11963) ;  /* 0xffffff4000247947 */ /* 0x000fea000383ffff */
.L_x_11720:
[----:B------:R-:W-:Y:S02]  /*24e20*/  IMAD.MOV.U32 R13, RZ, RZ, R4 ;  /* 0x000000ffff0d7224 */ /* 0x000fe400078e0004 */
[----:B------:R-:W-:Y:S02]  /*24e30*/  IMAD.MOV.U32 R12, RZ, RZ, RZ ;  /* 0x000000ffff0c7224 */ /* 0x000fe400078e00ff */
[----:B------:R-:W-:Y:S02]  /*24e40*/  IMAD.MOV.U32 R11, RZ, RZ, 0x181f ;  /* 0x0000181fff0b7424 */ /* 0x000fe400078e00ff */
[----:B------:R-:W-:-:S07]  /*24e50*/  IMAD.MOV.U32 R15, RZ, RZ, -0x1 ;  /* 0xffffffffff0f7424 */ /* 0x000fce00078e00ff */
[----:B-12---:R-:W-:Y:S05]  /*24e60*/  WARPSYNC.COLLECTIVE R15, `(.L_x_11964) ;  /* 0x000000000f087348 */ /* 0x006fea0003c00000 */
[----:B------:R0:W3:Y:S02]  /*24e70*/  SHFL.IDX P6, R14, R13, R12, R11 ;  /* 0x0000000c0d0e7389 */ /* 0x0000e400000c000b */
[----:B0123--:R-:W-:Y:S01]  /*24e80*/  ENDCOLLECTIVE ;  /* 0x000000000000791b */ /* 0x00ffe20003800000 */
.L_x_11964:
[----:B------:R-:W-:Y:S02]  /*24e90*/  IMAD.MOV.U32 R13, RZ, RZ, R0 ;  /* 0x000000ffff0d7224 */ /* 0x000fe400078e0000 */
[----:B------:R-:W-:-:S07]  /*24ea0*/  IMAD.MOV.U32 R3, RZ, RZ, R14 ;  /* 0x000000ffff037224 */ /* 0x000fce00078e000e */
[----:B------:R-:W-:Y:S05]  /*24eb0*/  WARPSYNC.COLLECTIVE R15, `(.L_x_11965) ;  /* 0x000000000f087348 */ /* 0x000fea0003c00000 */
[----:B------:R0:W1:Y:S02]  /*24ec0*/  SHFL.IDX P6, R14, R13, R12, R11 ;  /* 0x0000000c0d0e7389 */ /* 0x00006400000c000b */
[----:B01----:R-:W-:Y:S01]  /*24ed0*/  ENDCOLLECTIVE ;  /* 0x000000000000791b */ /* 0x003fe20003800000 */
.L_x_11965:
[----:B------:R-:W-:Y:S05]  /*24ee0*/  BRA `(.L_x_11966) ;  /* 0xffffff54008c7947 */ /* 0x000fea000383ffff */
.L_x_11723:
        /* <DEDUP_REMOVED lines=8> */
.L_x_11968:
[----:B------:R-:W-:Y:S05]  /*24f70*/  BSYNC B1 ;  /* 0x0000000000017941 */ /* 0x000fea0003800000 */
.L_x_11967:
        /* <DEDUP_REMOVED lines=8> */
.L_x_11969:
[----:B------:R-:W-:Y:S05]  /*25000*/  BRA `(.L_x_11970) ;  /* 0xffffff5400bc7947 */ /* 0x000fea000383ffff */
.L_x_11726:
        /* <DEDUP_REMOVED lines=8> */
.L_x_11972:
[----:B------:R-:W-:Y:S05]  /*25090*/  BSYNC B1 ;  /* 0x0000000000017941 */ /* 0x000fea0003800000 */
.L_x_11971:
        /* <DEDUP_REMOVED lines=8> */
.L_x_11973:
[----:B------:R-:W-:Y:S05]  /*25120*/  BRA `(.L_x_11974) ;  /* 0xffffff5400e87947 */ /* 0x000fea000383ffff */
.L_x_11729:
        /* <DEDUP_REMOVED lines=8> */
.L_x_11976:
[----:B------:R-:W-:Y:S05]  /*251b0*/  BSYNC B1 ;  /* 0x0000000000017941 */ /* 0x000fea0003800000 */
.L_x_11975:
        /* <DEDUP_REMOVED lines=8> */
.L_x_11977:
[----:B------:R-:W-:Y:S05]  /*25240*/  BRA `(.L_x_11978) ;  /* 0xffffff5800147947 */ /* 0x000fea000383ffff */
.L_x_11756:
[----:B------:R-:W1:Y:S01]  /*25250*/  S2R R11, SR_TID.X ;  /* 0x00000000000b7919 */ /* 0x000e620000002100 */
[----:B------:R-:W-:Y:S01]  /*25260*/  BSSY B1, `(.L_x_11979) ;  /* 0x000000a000017945 */ /* 0x000fe20003800000 */
[----:B------:R-:W-:Y:S02]  /*25270*/  IMAD.MOV.U32 R12, RZ, RZ, RZ ;  /* 0x000000ffff0c7224 */ /* 0x000fe400078e00ff */
[----:B0-----:R-:W-:Y:S01]  /*25280*/  IMAD.MOV.U32 R15, RZ, RZ, -0x1 ;  /* 0xffffffffff0f7424 */ /* 0x001fe200078e00ff */
[----:B-1----:R-:W-:-:S04]  /*25290*/  SHF.R.U32.HI R11, RZ, 0x5, R11 ;  /* 0x00000005ff0b7819 */ /* 0x002fc8000001160b */
[----:B------:R-:W-:-:S05]  /*252a0*/  LOP3.LUT R11, R11, 0x3, RZ, 0xc0, !PT ;  /* 0x000000030b0b7812 */ /* 0x000fca00078ec0ff */
[----:B------:R-:W-:Y:S02]  /*252b0*/  IMAD.MOV.U32 R13, RZ, RZ, R11 ;  /* 0x000000ffff0d7224 */ /* 0x000fe400078e000b */
[----:B------:R-:W-:-:S07]  /*252c0*/  IMAD.MOV.U32 R11, RZ, RZ, 0x1f ;  /* 0x0000001fff0b7424 */ /* 0x000fce00078e00ff */
[----:B------:R-:W-:Y:S05]  /*252d0*/  WARPSYNC.COLLECTIVE R15, `(.L_x_11980) ;  /* 0x000000000f087348 */ /* 0x000fea0003c00000 */
[----:B------:R0:W1:Y:S02]  /*252e0*/  SHFL.IDX P6, R14, R13, R12, R11 ;  /* 0x0000000c0d0e7389 */ /* 0x00006400000c000b */
[----:B01----:R-:W-:Y:S01]  /*252f0*/  ENDCOLLECTIVE ;  /* 0x000000000000791b */ /* 0x003fe20003800000 */
.L_x_11980:
[----:B------:R-:W-:Y:S05]  /*25300*/  BSYNC B1 ;  /* 0x0000000000017941 */ /* 0x000fea0003800000 */
.L_x_11979:
[----:B------:R-:W-:Y:S05]  /*25310*/  BRA `(.L_x_11981) ;  /* 0xffffff7800347947 */ /* 0x000fea000383ffff */
.L_x_11758:
[----:B------:R-:W-:Y:S01]  /*25320*/  BSSY B1, `(.L_x_11982) ;  /* 0x0000006000017945 */ /* 0x000fe20003800000 */
[----:B0-----:R-:W-:-:S07]  /*25330*/  IMAD.MOV.U32 R15, RZ, RZ, -0x1 ;  /* 0xffffffffff0f7424 */ /* 0x001fce00078e00ff */
[----:B-1----:R-:W-:Y:S05]  /*25340*/  WARPSYNC.COLLECTIVE R15, `(.L_x_11983) ;  /* 0x000000000f0c7348 */ /* 0x002fea0003c00000 */
[----:B------:R-:W-:Y:S02]  /*25350*/  ELECT P6, UR62, PT ;  /* 0x00000000003e782f */ /* 0x000fe400038c0000 */
[----:B------:R-:W-:Y:S01]  /*25360*/  MOV R14, UR62 ;  /* 0x0000003e000e7c02 */ /* 0x000fe20008000f00 */
[----:B-1----:R-:W-:Y:S10]  /*25370*/  ENDCOLLECTIVE ;  /* 0x000000000000791b */ /* 0x002ff40003800000 */
.L_x_11983:
[----:B------:R-:W-:Y:S05]  /*25380*/  BSYNC B1 ;  /* 0x0000000000017941 */ /* 0x000fea0003800000 */
.L_x_11982:
[----:B------:R-:W-:Y:S05]  /*25390*/  BRA `(.L_x_11757) ;  /* 0xffffff78002c7947 */ /* 0x000fea000383ffff */
.L_x_11760:
[----:B-1----:R1:W2:Y:S02]  /*253a0*/  SYNCS.PHASECHK.TRANS64.TRYWAIT P0, [R19+URZ+0x22820], R6 ;  /* 0x02282006130075a7 */ /* 0x0022a4000800017f */
[----:B--2---:R-:W-:Y:S05]  /*253b0*/  @!P0 NANOSLEEP.SYNCS 0x989680 ;  /* 0x009896800000895d */ /* 0x004fea0003900000 */
[----:B------:R-:W2:Y:S02]  /*253c0*/  @!P0 SYNCS.PHASECHK.TRANS64 P0, [R19+URZ+0x22820], R6 ;  /* 0x02282006130085a7 */ /* 0x000ea4000800007f */
[----:B--2---:R-:W-:Y:S05]  /*253d0*/  @!P0 BRA `(.L_x_11760) ;  /* 0xfffffffc00f08947 */ /* 0x004fea000383ffff */
[----:B------:R-:W-:Y:S05]  /*253e0*/  BRA `(.L_x_11984) ;  /* 0xffffff78003c7947 */ /* 0x000fea000383ffff */
.L_x_11764:
[----:B--2---:R2:W3:Y:S02]  /*253f0*/  SYNCS.PHASECHK.TRANS64.TRYWAIT P0, [R7+URZ+0x228a0], R10 ;  /* 0x0228a00a070075a7 */ /* 0x0044e4000800017f */
[----:B---3--:R-:W-:Y:S05]  /*25400*/  @!P0 NANOSLEEP.SYNCS 0x989680 ;  /* 0x009896800000895d */ /* 0x008fea0003900000 */
[----:B------:R-:W3:Y:S02]  /*25410*/  @!P0 SYNCS.PHASECHK.TRANS64 P0, [R7+URZ+0x228a0], R10 ;  /* 0x0228a00a070085a7 */ /* 0x000ee4000800007f */
[----:B---3--:R-:W-:Y:S05]  /*25420*/  @!P0 BRA `(.L_x_11764) ;  /* 0xfffffffc00f08947 */ /* 0x008fea000383ffff */
[----:B------:R-:W-:Y:S05]  /*25430*/  BRA `(.L_x_11985) ;  /* 0xffffff78005c7947 */ /* 0x000fea000383ffff */
.L_x_11769:
[----:B-1----:R1:W3:Y:S02]  /*25440*/  SYNCS.PHASECHK.TRANS64.TRYWAIT P0, [R7+URZ+0x228c0], R10 ;  /* 0x0228c00a070075a7 */ /* 0x0022e4000800017f */
[----:B---3--:R-:W-:Y:S05]  /*25450*/  @!P0 NANOSLEEP.SYNCS 0x989680 ;  /* 0x009896800000895d */ /* 0x008fea0003900000 */
[----:B------:R-:W3:Y:S02]  /*25460*/  @!P0 SYNCS.PHASECHK.TRANS64 P0, [R7+URZ+0x228c0], R10 ;  /* 0x0228c00a070085a7 */ /* 0x000ee4000800007f */
[----:B---3--:R-:W-:Y:S05]  /*25470*/  @!P0 BRA `(.L_x_11769) ;  /* 0xfffffffc00f08947 */ /* 0x008fea000383ffff */
[----:B------:R-:W-:Y:S05]  /*25480*/  BRA `(.L_x_11986) ;  /* 0xffffff7800dc7947 */ /* 0x000fea000383ffff */
.L_x_11779:
[----:B-1----:R1:W2:Y:S02]  /*25490*/  SYNCS.PHASECHK.TRANS64.TRYWAIT P1, [R6+URZ+0x228a0], R7 ;  /* 0x0228a007060075a7 */ /* 0x0022a4000802017f */
[----:B--2---:R-:W-:Y:S05]  /*254a0*/  @!P1 NANOSLEEP.SYNCS 0x989680 ;  /* 0x009896800000995d */ /* 0x004fea0003900000 */
[----:B------:R-:W2:Y:S02]  /*254b0*/  @!P1 SYNCS.PHASECHK.TRANS64 P1, [R6+URZ+0x228a0], R7 ;  /* 0x0228a007060095a7 */ /* 0x000ea4000802007f */
[----:B--2---:R-:W-:Y:S05]  /*254c0*/  @!P1 BRA `(.L_x_11779) ;  /* 0xfffffffc00f09947 */ /* 0x004fea000383ffff */
[----:B------:R-:W-:Y:S05]  /*254d0*/  BRA `(.L_x_11987) ;  /* 0xffffff80006c7947 */ /* 0x000fea000383ffff */
.L_x_11784:
[----:B--2---:R2:W3:Y:S02]  /*254e0*/  SYNCS.PHASECHK.TRANS64.TRYWAIT P1, [R6+URZ+0x228c0], R7 ;  /* 0x0228c007060075a7 */ /* 0x0044e4000802017f */
[----:B---3--:R-:W-:Y:S05]  /*254f0*/  @!P1 NANOSLEEP.SYNCS 0x989680 ;  /* 0x009896800000995d */ /* 0x008fea0003900000 */
[----:B------:R-:W3:Y:S02]  /*25500*/  @!P1 SYNCS.PHASECHK.TRANS64 P1, [R6+URZ+0x228c0], R7 ;  /* 0x0228c007060095a7 */ /* 0x000ee4000802007f */
[----:B---3--:R-:W-:Y:S05]  /*25510*/  @!P1 BRA `(.L_x_11784) ;  /* 0xfffffffc00f09947 */ /* 0x008fea000383ffff */
[----:B------:R-:W-:Y:S05]  /*25520*/  BRA `(.L_x_11988) ;  /* 0xffffff8000e87947 */ /* 0x000fea000383ffff */
.L_x_11810:
        /* <DEDUP_REMOVED lines=11> */
.L_x_11990:
[----:B------:R-:W-:Y:S05]  /*255e0*/  BSYNC B0 ;  /* 0x0000000000007941 */ /* 0x000fea0003800000 */
.L_x_11989:
[----:B------:R-:W-:Y:S05]  /*255f0*/  BRA `(.L_x_11991) ;  /* 0xffffff94007c7947 */ /* 0x000fea000383ffff */
.L_x_11812:
[----:B------:R-:W-:Y:S01]  /*25600*/  BSSY B0, `(.L_x_11992) ;  /* 0x0000006000007945 */ /* 0x000fe20003800000 */
[----:B0-----:R-:W-:-:S07]  /*25610*/  IMAD.MOV.U32 R15, RZ, RZ, -0x1 ;  /* 0xffffffffff0f7424 */ /* 0x001fce00078e00ff */
[----:B-12---:R-:W-:Y:S05]  /*25620*/  WARPSYNC.COLLECTIVE R15, `(.L_x_11993) ;  /* 0x000000000f0c7348 */ /* 0x006fea0003c00000 */
[----:B------:R-:W-:Y:S02]  /*25630*/  ELECT P6, UR62, PT ;  /* 0x00000000003e782f */ /* 0x000fe400038c0000 */
[----:B------:R-:W-:Y:S01]  /*25640*/  MOV R14, UR62 ;  /* 0x0000003e000e7c02 */ /* 0x000fe20008000f00 */
[----:B-12---:R-:W-:Y:S10]  /*25650*/  ENDCOLLECTIVE ;  /* 0x000000000000791b */ /* 0x006ff40003800000 */
.L_x_11993:
[----:B------:R-:W-:Y:S05]  /*25660*/  BSYNC B0 ;  /* 0x0000000000007941 */ /* 0x000fea0003800000 */
.L_x_11992:
[----:B------:R-:W-:Y:S05]  /*25670*/  BRA `(.L_x_11994) ;  /* 0xffffff9400807947 */ /* 0x000fea000383ffff */
.L_x_11814:
[----:B---3--:R3:W4:Y:S02]  /*25680*/  SYNCS.PHASECHK.TRANS64.TRYWAIT P0, [R0+URZ+0x22840], R2 ;  /* 0x02284002000075a7 */ /* 0x008724000800017f */
[----:B----4-:R-:W-:Y:S05]  /*25690*/  @!P0 NANOSLEEP.SYNCS 0x989680 ;  /* 0x009896800000895d */ /* 0x010fea0003900000 */
[----:B------:R-:W4:Y:S02]  /*256a0*/  @!P0 SYNCS.PHASECHK.TRANS64 P0, [R0+URZ+0x22840], R2 ;  /* 0x02284002000085a7 */ /* 0x000f24000800007f */
[----:B----4-:R-:W-:Y:S05]  /*256b0*/  @!P0 BRA `(.L_x_11814) ;  /* 0xfffffffc00f08947 */ /* 0x010fea000383ffff */
[----:B------:R-:W-:Y:S05]  /*256c0*/  BRA `(.L_x_11995) ;  /* 0xffffff9400e47947 */ /* 0x000fea000383ffff */
.L_x_11818:
        /* <DEDUP_REMOVED lines=13> */
.L_x_11996:
[----:B------:R-:W-:Y:S02]  /*257a0*/  IMAD.MOV.U32 R13, RZ, RZ, R4 ;  /* 0x000000ffff0d7224 */ /* 0x000fe400078e0004 */
[----:B------:R-:W-:-:S07]  /*257b0*/  IMAD.MOV.U32 R6, RZ, RZ, R14 ;  /* 0x000000ffff067224 */ /* 0x000fce00078e000e */
[----:B------:R-:W-:Y:S05]  /*257c0*/  WARPSYNC.COLLECTIVE R15, `(.L_x_11997) ;  /* 0x000000000f087348 */ /* 0x000fea0003c00000 */
[----:B------:R0:W1:Y:S02]  /*257d0*/  SHFL.IDX P6, R14, R13, R12, R11 ;  /* 0x0000000c0d0e7389 */ /* 0x00006400000c000b */
[----:B01----:R-:W-:Y:S01]  /*257e0*/  ENDCOLLECTIVE ;  /* 0x000000000000791b */ /* 0x003fe20003800000 */
.L_x_11997:
[----:B------:R-:W-:Y:S02]  /*257f0*/  IMAD.MOV.U32 R13, RZ, RZ, R3 ;  /* 0x000000ffff0d7224 */ /* 0x000fe400078e0003 */
[----:B------:R-:W-:Y:S02]  /*25800*/  IMAD.MOV.U32 R12, RZ, RZ, 0x1 ;  /* 0x00000001ff0c7424 */ /* 0x000fe400078e00ff */
[----:B------:R-:W-:-:S07]  /*25810*/  IMAD.MOV.U32 R7, RZ, RZ, R14 ;  /* 0x000000ffff077224 */ /* 0x000fce00078e000e */
[----:B------:R-:W-:Y:S05]  /*25820*/  WARPSYNC.COLLECTIVE R15, `(.L_x_11998) ;  /* 0x000000000f087348 */ /* 0x000fea0003c00000 */
[----:B------:R0:W1:Y:S02]  /*25830*/  SHFL.IDX P6, R14, R13, R12, R11 ;  /* 0x0000000c0d0e7389 */ /* 0x00006400000c000b */
[----:B01----:R-:W-:Y:S01]  /*25840*/  ENDCOLLECTIVE ;  /* 0x000000000000791b */ /* 0x003fe20003800000 */
.L_x_11998:
        /* <DEDUP_REMOVED lines=15> */
.L_x_11999:
[----:B------:R-:W-:Y:S02]  /*25940*/  IMAD.MOV.U32 R13, RZ, RZ, R3 ;  /* 0x000000ffff0d7224 */ /* 0x000fe400078e0003 */
[----:B------:R-:W-:Y:S02]  /*25950*/  IMAD.MOV.U32 R12, RZ, RZ, 0x2 ;  /* 0x00000002ff0c7424 */ /* 0x000fe400078e00ff */
[----:B------:R-:W-:-:S07]  /*25960*/  IMAD.MOV.U32 R5, RZ, RZ, R14 ;  /* 0x000000ffff057224 */ /* 0x000fce00078e000e */
[----:B------:R-:W-:Y:S05]  /*25970*/  WARPSYNC.COLLECTIVE R15, `(.L_x_12000) ;  /* 0x000000000f087348 */ /* 0x000fea0003c00000 */
[----:B------:R0:W1:Y:S02]  /*25980*/  SHFL.IDX P6, R14, R13, R12, R11 ;  /* 0x0000000c0d0e7389 */ /* 0x00006400000c000b */
[----:B01----:R-:W-:Y:S01]  /*25990*/  ENDCOLLECTIVE ;  /* 0x000000000000791b */ /* 0x003fe20003800000 */
.L_x_12000:
        /* <DEDUP_REMOVED lines=15> */
.L_x_12001:
[----:B------:R-:W-:Y:S02]  /*25a90*/  IMAD.MOV.U32 R13, RZ, RZ, R3 ;  /* 0x000000ffff0d7224 */ /* 0x000fe400078e0003 */
[----:B------:R-:W-:Y:S02]  /*25aa0*/  IMAD.MOV.U32 R12, RZ, RZ, 0x3 ;  /* 0x00000003ff0c7424 */ /* 0x000fe400078e00ff */
[----:B------:R-:W-:-:S07]  /*25ab0*/  IMAD.MOV.U32 R5, RZ, RZ, R14 ;  /* 0x000000ffff057224 */ /* 0x000fce00078e000e */
[----:B------:R-:W-:Y:S05]  /*25ac0*/  WARPSYNC.COLLECTIVE R15, `(.L_x_12002) ;  /* 0x000000000f087348 */ /* 0x000fea0003c00000 */
[----:B------:R0:W1:Y:S02]  /*25ad0*/  SHFL.IDX P6, R14, R13, R12, R11 ;  /* 0x0000000c0d0e7389 */ /* 0x00006400000c000b */
[----:B01----:R-:W-:Y:S01]  /*25ae0*/  ENDCOLLECTIVE ;  /* 0x000000000000791b */ /* 0x003fe20003800000 */
.L_x_12002:
        /* <DEDUP_REMOVED lines=15> */
.L_x_12003:
[----:B------:R-:W-:Y:S02]  /*25be0*/  IMAD.MOV.U32 R13, RZ, RZ, R3 ;  /* 0x000000ffff0d7224 */ /* 0x000fe400078e0003 */
[----:B------:R-:W-:Y:S02]  /*25bf0*/  IMAD.MOV.U32 R12, RZ, RZ, 0x4 ;  /* 0x00000004ff0c7424 */ /* 0x000fe400078e00ff */
[----:B------:R-:W-:-:S07]  /*25c00*/  IMAD.MOV.U32 R5, RZ, RZ, R14 ;  /* 0x000000ffff057224 */ /* 0x000fce00078e000e */
[----:B------:R-:W-:Y:S05]  /*25c10*/  WARPSYNC.COLLECTIVE R15, `(.L_x_12004) ;  /* 0x000000000f087348 */ /* 0x000fea0003c00000 */
[----:B------:R0:W1:Y:S02]  /*25c20*/  SHFL.IDX P6, R14, R13, R12, R11 ;  /* 0x0000000c0d0e7389 */ /* 0x00006400000c000b */
[----:B01----:R-:W-:Y:S01]  /*25c30*/  ENDCOLLECTIVE ;  /* 0x000000000000791b */ /* 0x003fe20003800000 */
.L_x_12004:
        /* <DEDUP_REMOVED lines=15> */
.L_x_12005:
[----:B------:R-:W-:Y:S02]  /*25d30*/  IMAD.MOV.U32 R13, RZ, RZ, R3 ;  /* 0x000000ffff0d7224 */ /* 0x000fe400078e0003 */
[----:B------:R-:W-:Y:S02]  /*25d40*/  IMAD.MOV.U32 R12, RZ, RZ, 0x5 ;  /* 0x00000005ff0c7424 */ /* 0x000fe400078e00ff */
[----:B------:R-:W-:-:S07]  /*25d50*/  IMAD.MOV.U32 R5, RZ, RZ, R14 ;  /* 0x000000ffff057224 */ /* 0x000fce00078e000e */
[----:B------:R-:W-:Y:S05]  /*25d60*/  WARPSYNC.COLLECTIVE R15, `(.L_x_12006) ;  /* 0x000000000f087348 */ /* 0x000fea0003c00000 */
[----:B------:R0:W1:Y:S02]  /*25d70*/  SHFL.IDX P6, R14, R13, R12, R11 ;  /* 0x0000000c0d0e7389 */ /* 0x00006400000c000b */
[----:B01----:R-:W-:Y:S01]  /*25d80*/  ENDCOLLECTIVE ;  /* 0x000000000000791b */ /* 0x003fe20003800000 */
.L_x_12006:
        /* <DEDUP_REMOVED lines=15> */
.L_x_12007:
[----:B------:R-:W-:Y:S02]  /*25e80*/  IMAD.MOV.U32 R13, RZ, RZ, R3 ;  /* 0x000000ffff0d7224 */ /* 0x000fe400078e0003 */
[----:B------:R-:W-:Y:S02]  /*25e90*/  IMAD.MOV.U32 R12, RZ, RZ, 0x6 ;  /* 0x00000006ff0c7424 */ /* 0x000fe400078e00ff */
[----:B------:R-:W-:-:S07]  /*25ea0*/  IMAD.MOV.U32 R5, RZ, RZ, R14 ;  /* 0x000000ffff057224 */ /* 0x000fce00078e000e */
[----:B------:R-:W-:Y:S05]  /*25eb0*/  WARPSYNC.COLLECTIVE R15, `(.L_x_12008) ;  /* 0x000000000f087348 */ /* 0x000fea0003c00000 */
[----:B------:R0:W1:Y:S02]  /*25ec0*/  SHFL.IDX P6, R14, R13, R12, R11 ;  /* 0x0000000c0d0e7389 */ /* 0x00006400000c000b */
[----:B01----:R-:W-:Y:S01]  /*25ed0*/  ENDCOLLECTIVE ;  /* 0x000000000000791b */ /* 0x003fe20003800000 */
.L_x_12008:
        /* <DEDUP_REMOVED lines=13> */
.L_x_12009:
        /* <DEDUP_REMOVED lines=8> */
.L_x_12010:
        /* <DEDUP_REMOVED lines=13> */
.L_x_12011:
[----:B------:R-:W-:Y:S01]  /*26100*/  IMAD.MOV.U32 R3, RZ, RZ, R14 ;  /* 0x000000ffff037224 */ /* 0x000fe200078e000e */
[----:B------:R-:W-:Y:S06]  /*26110*/  BRA `(.L_x_12012) ;  /* 0xffffff9800647947 */ /* 0x000fec000383ffff */
.L_x_11821:
[----:B0-----:R0:W1:Y:S02]  /*26120*/  SYNCS.PHASECHK.TRANS64.TRYWAIT P0, [R19+URZ+0x22820], R0 ;  /* 0x02282000130075a7 */ /* 0x001064000800017f */
[----:B-1----:R-:W-:Y:S05]  /*26130*/  @!P0 NANOSLEEP.SYNCS 0x989680 ;  /* 0x009896800000895d */ /* 0x002fea0003900000 */
[----:B------:R-:W1:Y:S02]  /*26140*/  @!P0 SYNCS.PHASECHK.TRANS64 P0, [R19+URZ+0x22820], R0 ;  /* 0x02282000130085a7 */ /* 0x000e64000800007f */
[----:B-1----:R-:W-:Y:S05]  /*26150*/  @!P0 BRA `(.L_x_11821) ;  /* 0xfffffffc00f08947 */ /* 0x002fea000383ffff */
[----:B------:R-:W-:Y:S05]  /*26160*/  BRA `(.L_x_12013) ;  /* 0xffffff9800c07947 */ /* 0x000fea000383ffff */
.L_x_11825:
[----:B0-----:R0:W1:Y:S02]  /*26170*/  SYNCS.PHASECHK.TRANS64.TRYWAIT P0, [R2+URZ+0x22860], R0 ;  /* 0x02286000020075a7 */ /* 0x001064000800017f */
[----:B-1----:R-:W-:Y:S05]  /*26180*/  @!P0 NANOSLEEP.SYNCS 0x989680 ;  /* 0x009896800000895d */ /* 0x002fea0003900000 */
[----:B------:R-:W1:Y:S02]  /*26190*/  @!P0 SYNCS.PHASECHK.TRANS64 P0, [R2+URZ+0x22860], R0 ;  /* 0x02286000020085a7 */ /* 0x000e64000800007f */
[----:B-1----:R-:W-:Y:S05]  /*261a0*/  @!P0 BRA `(.L_x_11825) ;  /* 0xfffffffc00f08947 */ /* 0x002fea000383ffff */
[----:B------:R-:W-:Y:S05]  /*261b0*/  BRA `(.L_x_12014) ;  /* 0xffffff9800e47947 */ /* 0x000fea000383ffff */
.L_x_11840:
[----:B-1----:R1:W2:Y:S02]  /*261c0*/  SYNCS.PHASECHK.TRANS64.TRYWAIT P0, [R2+URZ+0x22840], R6 ;  /* 0x02284006020075a7 */ /* 0x0022a4000800017f */
[----:B--2---:R-:W-:Y:S05]  /*261d0*/  @!P0 NANOSLEEP.SYNCS 0x989680 ;  /* 0x009896800000895d */ /* 0x004fea0003900000 */
[----:B------:R-:W2:Y:S02]  /*261e0*/  @!P0 SYNCS.PHASECHK.TRANS64 P0, [R2+URZ+0x22840], R6 ;  /* 0x02284006020085a7 */ /* 0x000ea4000800007f */
[----:B--2---:R-:W-:Y:S05]  /*261f0*/  @!P0 BRA `(.L_x_11840) ;  /* 0xfffffffc00f08947 */ /* 0x004fea000383ffff */
[----:B------:R-:W-:Y:S05]  /*26200*/  BRA `(.L_x_12015) ;  /* 0xffffffa400247947 */ /* 0x000fea000383ffff */
.L_x_11845:
[----:B0-----:R0:W2:Y:S02]  /*26210*/  SYNCS.PHASECHK.TRANS64.TRYWAIT P0, [R2+URZ+0x22860], R6 ;  /* 0x02286006020075a7 */ /* 0x0010a4000800017f */
[----:B--2---:R-:W-:Y:S05]  /*26220*/  @!P0 NANOSLEEP.SYNCS 0x989680 ;  /* 0x009896800000895d */ /* 0x004fea0003900000 */
[----:B------:R-:W2:Y:S02]  /*26230*/  @!P0 SYNCS.PHASECHK.TRANS64 P0, [R2+URZ+0x22860], R6 ;  /* 0x02286006020085a7 */ /* 0x000ea4000800007f */
[----:B--2---:R-:W-:Y:S05]  /*26240*/  @!P0 BRA `(.L_x_11845) ;  /* 0xfffffffc00f08947 */ /* 0x004fea000383ffff */
[----:B------:R-:W-:Y:S05]  /*26250*/  BRA `(.L_x_12016) ;  /* 0xffffffa400a47947 */ /* 0x000fea000383ffff */
.L_x_11856:
[----:B-1----:R1:W2:Y:S02]  /*26260*/  SYNCS.PHASECHK.TRANS64.TRYWAIT P0, [R3+URZ+0x22840], R2 ;  /* 0x02284002030075a7 */ /* 0x0022a4000800017f */
[----:B--2---:R-:W-:Y:S05]  /*26270*/  @!P0 NANOSLEEP.SYNCS 0x989680 ;  /* 0x009896800000895d */ /* 0x004fea0003900000 */
[----:B------:R-:W2:Y:S02]  /*26280*/  @!P0 SYNCS.PHASECHK.TRANS64 P0, [R3+URZ+0x22840], R2 ;  /* 0x02284002030085a7 */ /* 0x000ea4000800007f */
[----:B--2---:R-:W-:Y:S05]  /*26290*/  @!P0 BRA `(.L_x_11856) ;  /* 0xfffffffc00f08947 */ /* 0x004fea000383ffff */
[----:B------:R-:W-:Y:S05]  /*262a0*/  BRA `(.L_x_12017) ;  /* 0xffffffac00907947 */ /* 0x000fea000383ffff */
.L_x_11861:
[----:B0-----:R0:W2:Y:S02]  /*262b0*/  SYNCS.PHASECHK.TRANS64.TRYWAIT P0, [R3+URZ+0x22860], R2 ;  /* 0x02286002030075a7 */ /* 0x0010a4000800017f */
[----:B--2---:R-:W-:Y:S05]  /*262c0*/  @!P0 NANOSLEEP.SYNCS 0x989680 ;  /* 0x009896800000895d */ /* 0x004fea0003900000 */
[----:B------:R-:W2:Y:S02]  /*262d0*/  @!P0 SYNCS.PHASECHK.TRANS64 P0, [R3+URZ+0x22860], R2 ;  /* 0x02286002030085a7 */ /* 0x000ea4000800007f */
[----:B--2---:R-:W-:Y:S05]  /*262e0*/  @!P0 BRA `(.L_x_11861) ;  /* 0xfffffffc00f08947 */ /* 0x004fea000383ffff */
[----:B------:R-:W-:Y:S05]  /*262f0*/  BRA `(.L_x_12018) ;  /* 0xffffffb0000c7947 */ /* 0x000fea000383ffff */
.L_x_11872:
[----:B-1----:R1:W2:Y:S02]  /*26300*/  SYNCS.PHASECHK.TRANS64.TRYWAIT P0, [R3+URZ+0x22840], R2 ;  /* 0x02284002030075a7 */ /* 0x0022a4000800017f */
[----:B--2---:R-:W-:Y:S05]  /*26310*/  @!P0 NANOSLEEP.SYNCS 0x989680 ;  /* 0x009896800000895d */ /* 0x004fea0003900000 */
[----:B------:R-:W2:Y:S02]  /*26320*/  @!P0 SYNCS.PHASECHK.TRANS64 P0, [R3+URZ+0x22840], R2 ;  /* 0x02284002030085a7 */ /* 0x000ea4000800007f */
[----:B--2---:R-:W-:Y:S05]  /*26330*/  @!P0 BRA `(.L_x_11872) ;  /* 0xfffffffc00f08947 */ /* 0x004fea000383ffff */
[----:B------:R-:W-:Y:S05]  /*26340*/  BRA `(.L_x_12019) ;  /* 0xffffffb400dc7947 */ /* 0x000fea000383ffff */
.L_x_11877:
[----:B--2---:R2:W3:Y:S02]  /*26350*/  SYNCS.PHASECHK.TRANS64.TRYWAIT P0, [R3+URZ+0x22860], R2 ;  /* 0x02286002030075a7 */ /* 0x0044e4000800017f */
[----:B---3--:R-:W-:Y:S05]  /*26360*/  @!P0 NANOSLEEP.SYNCS 0x989680 ;  /* 0x009896800000895d */ /* 0x008fea0003900000 */
[----:B------:R-:W3:Y:S02]  /*26370*/  @!P0 SYNCS.PHASECHK.TRANS64 P0, [R3+URZ+0x22860], R2 ;  /* 0x02286002030085a7 */ /* 0x000ee4000800007f */
[----:B---3--:R-:W-:Y:S05]  /*26380*/  @!P0 BRA `(.L_x_11877) ;  /* 0xfffffffc00f08947 */ /* 0x008fea000383ffff */
[----:B------:R-:W-:Y:S05]  /*26390*/  BRA `(.L_x_12020) ;  /* 0xffffffb8005c7947 */ /* 0x000fea000383ffff */
.L_x_11889:
[----:B---34-:R-:W3:Y:S01]  /*263a0*/  LDL R0, [R1] ;  /* 0x0000000001007983 */ /* 0x018ee20000100800 */
[----:B------:R-:W-:Y:S01]  /*263b0*/  BSSY B0, `(.L_x_12021) ;  /* 0x0000008000007945 */ /* 0x000fe20003800000 */
[----:B------:R-:W-:Y:S02]  /*263c0*/  IMAD.MOV.U32 R12, RZ, RZ, RZ ;  /* 0x000000ffff0c7224 */ /* 0x000fe400078e00ff */
[----:B------:R-:W-:Y:S02]  /*263d0*/  IMAD.MOV.U32 R11, RZ, RZ, 0x1f ;  /* 0x0000001fff0b7424 */ /* 0x000fe400078e00ff */
[----:B0-----:R-:W-:Y:S02]  /*263e0*/  IMAD.MOV.U32 R15, RZ, RZ, -0x1 ;  /* 0xffffffffff0f7424 */ /* 0x001fe400078e00ff */
[----:B---3--:R-:W-:-:S07]  /*263f0*/  IMAD.MOV.U32 R13, RZ, RZ, R0 ;  /* 0x000000ffff0d7224 */ /* 0x008fce00078e0000 */
[----:B-12---:R-:W-:Y:S05]  /*26400*/  WARPSYNC.COLLECTIVE R15, `(.L_x_12022) ;  /* 0x000000000f087348 */ /* 0x006fea0003c00000 */
[----:B------:R0:W3:Y:S02]  /*26410*/  SHFL.IDX P6, R14, R13, R12, R11 ;  /* 0x0000000c0d0e7389 */ /* 0x0000e400000c000b */
[----:B0123--:R-:W-:Y:S01]  /*26420*/  ENDCOLLECTIVE ;  /* 0x000000000000791b */ /* 0x00ffe20003800000 */
.L_x_12022:
[----:B------:R-:W-:Y:S05]  /*26430*/  BSYNC B0 ;  /* 0x0000000000007941 */ /* 0x000fea0003800000 */
.L_x_12021:
        /* <DEDUP_REMOVED lines=9> */
.L_x_12023:
        /* <DEDUP_REMOVED lines=26> */
.L_x_12024:
        /* <DEDUP_REMOVED lines=8> */
.L_x_12025:
        /* <DEDUP_REMOVED lines=8> */
.L_x_12026:
        /* <DEDUP_REMOVED lines=8> */
.L_x_12027:
        /* <DEDUP_REMOVED lines=8> */
.L_x_12028:
        /* <DEDUP_REMOVED lines=9> */
.L_x_12029:
[----:B------:R-:W-:Y:S01]  /*26900*/  IMAD.MOV.U32 R9, RZ, RZ, R14 ;  /* 0x000000ffff097224 */ /* 0x000fe200078e000e */
[----:B------:R-:W-:Y:S06]  /*26910*/  BRA `(.L_x_12030) ;  /* 0xffffffbc00ac7947 */ /* 0x000fec000383ffff */
.L_x_11892:
        /* <DEDUP_REMOVED lines=8> */
.L_x_12032:
[----:B------:R-:W-:Y:S05]  /*269a0*/  BSYNC B0 ;  /* 0x0000000000007941 */ /* 0x000fea0003800000 */
.L_x_12031:
        /* <DEDUP_REMOVED lines=10> */
.L_x_12033:
        /* <DEDUP_REMOVED lines=8> */
.L_x_12034:
        /* <DEDUP_REMOVED lines=8> */
.L_x_12035:
        /* <DEDUP_REMOVED lines=8> */
.L_x_12036:
        /* <DEDUP_REMOVED lines=9> */
.L_x_12037:
[----:B------:R-:W-:Y:S01]  /*26c60*/  IMAD.MOV.U32 R9, RZ, RZ, R14 ;  /* 0x000000ffff097224 */ /* 0x000fe200078e000e */
[----:B------:R-:W-:Y:S06]  /*26c70*/  BRA `(.L_x_12038) ;  /* 0xffffffbc00807947 */ /* 0x000fec000383ffff */
.L_x_11894:
[----:B------:R-:W-:Y:S01]  /*26c80*/  BSSY B0, `(.L_x_12039) ;  /* 0x0000006000007945 */ /* 0x000fe20003800000 */
[----:B------:R-:W-:Y:S01]  /*26c90*/  PLOP3.LUT P6, PT, P6, PT, PT, 0x8, 0x0 ;  /* 0x000000000000781c */ /* 0x000fe200037ce170 */
[----:B------:R-:W-:-:S12]  /*26ca0*/  IMAD.MOV.U32 R15, RZ, RZ, -0x1 ;  /* 0xffffffffff0f7424 */ /* 0x000fd800078e00ff */
[----:B0-----:R-:W-:Y:S05]  /*26cb0*/  WARPSYNC.COLLECTIVE R15, `(.L_x_12040) ;  /* 0x000000000f087348 */ /* 0x001fea0003c00000 */
[----:B------:R-:W-:Y:S01]  /*26cc0*/  VOTE.ANY R14, PT, P6 ;  /* 0x00000000000e7806 */ /* 0x000fe200030e0100 */
[----:B0-----:R-:W-:Y:S06]  /*26cd0*/  ENDCOLLECTIVE ;  /* 0x000000000000791b */ /* 0x001fec0003800000 */
.L_x_12040:
[----:B------:R-:W-:Y:S05]  /*26ce0*/  BSYNC B0 ;  /* 0x0000000000007941 */ /* 0x000fea0003800000 */
.L_x_12039:
        /* <DEDUP_REMOVED lines=10> */
.L_x_12041:
[----:B------:R-:W-:Y:S02]  /*26d90*/  IMAD.MOV.U32 R13, RZ, RZ, R6 ;  /* 0x000000ffff0d7224 */ /* 0x000fe400078e0006 */
[----:B------:R-:W-:-:S07]  /*26da0*/  IMAD.MOV.U32 R4, RZ, RZ, R14 ;  /* 0x000000ffff047224 */ /* 0x000fce00078e000e */
[----:B------:R-:W-:Y:S05]  /*26db0*/  WARPSYNC.COLLECTIVE R15, `(.L_x_12042) ;  /* 0x000000000f087348 */ /* 0x000fea0003c00000 */
[----:B------:R0:W1:Y:S02]  /*26dc0*/  SHFL.IDX P6, R14, R13, R12, R11 ;  /* 0x0000000c0d0e7389 */ /* 0x00006400000c000b */
[----:B01----:R-:W-:Y:S01]  /*26dd0*/  ENDCOLLECTIVE ;  /* 0x000000000000791b */ /* 0x003fe20003800000 */
.L_x_12042:
[----:B------:R-:W-:Y:S02]  /*26de0*/  IMAD.MOV.U32 R6, RZ, RZ, R14 ;  /* 0x000000ffff067224 */ /* 0x000fe400078e000e */
[----:B------:R-:W-:-:S05]  /*26df0*/  IMAD.IADD R10, R3, 0x1, R10 ;  /* 0x00000001030a7824 */ /* 0x000fca00078e020a */
[----:B------:R2:W-:Y:S01]  /*26e00*/  STL [R1+0xc], R10 ;  /* 0x00000c0a01007387 */ /* 0x0005e20000100800 */
[----:B------:R-:W-:Y:S05]  /*26e10*/  BRA `(.L_x_12043) ;  /* 0xffffffbc00607947 */ /* 0x000fea000383ffff */
.L_x_11896:
        /* <DEDUP_REMOVED lines=8> */
.L_x_12045:
[----:B------:R-:W-:Y:S05]  /*26ea0*/  BSYNC B0 ;  /* 0x0000000000007941 */ /* 0x000fea0003800000 */
.L_x_12044:
[----:B------:R-:W-:Y:S01]  /*26eb0*/  IMAD.MOV.U32 R8, RZ, RZ, R14 ;  /* 0x000000ffff087224 */ /* 0x000fe200078e000e */
[----:B------:R-:W-:Y:S06]  /*26ec0*/  BRA `(.L_x_11895) ;  /* 0xffffffbc004c7947 */ /* 0x000fec000383ffff */
.L_x_11902:
[----:B0-----:R0:W1:Y:S02]  /*26ed0*/  SYNCS.PHASECHK.TRANS64.TRYWAIT P0, [R0+URZ+0x22820], R3 ;  /* 0x02282003000075a7 */ /* 0x001064000800017f */
[----:B-1----:R-:W-:Y:S05]  /*26ee0*/  @!P0 NANOSLEEP.SYNCS 0x989680 ;  /* 0x009896800000895d */ /* 0x002fea0003900000 */
[----:B------:R-:W1:Y:S02]  /*26ef0*/  @!P0 SYNCS.PHASECHK.TRANS64 P0, [R0+URZ+0x22820], R3 ;  /* 0x02282003000085a7 */ /* 0x000e64000800007f */
[----:B-1----:R-:W-:Y:S05]  /*26f00*/  @!P0 BRA `(.L_x_11902) ;  /* 0xfffffffc00f08947 */ /* 0x002fea000383ffff */
[----:B------:R-:W-:Y:S05]  /*26f10*/  BRA `(.L_x_12046) ;  /* 0xffffffc400e87947 */ /* 0x000fea000383ffff */
.L_x_11903:
        /* <DEDUP_REMOVED lines=11> */
.L_x_12048:
[----:B------:R-:W-:Y:S05]  /*26fd0*/  BSYNC B0 ;  /* 0x0000000000007941 */ /* 0x000fea0003800000 */
.L_x_12047:
[----:B------:R-:W-:Y:S05]  /*26fe0*/  BRA `(.L_x_12049) ;  /* 0xffffffc400d07947 */ /* 0x000fea000383ffff */
.L_x_11904:
[----:B------:R-:W-:Y:S01]  /*26ff0*/  BSSY B0, `(.L_x_12050) ;  /* 0x0000006000007945 */ /* 0x000fe20003800000 */
[----:B------:R-:W-:-:S07]  /*27000*/  IMAD.MOV.U32 R15, RZ, RZ, -0x1 ;  /* 0xffffffffff0f7424 */ /* 0x000fce00078e00ff */
[----:B01-3--:R-:W-:Y:S05]  /*27010*/  WARPSYNC.COLLECTIVE R15, `(.L_x_12051) ;  /* 0x000000000f0c7348 */ /* 0x00bfea0003c00000 */
[----:B------:R-:W-:Y:S02]  /*27020*/  ELECT P6, UR62, PT ;  /* 0x00000000003e782f */ /* 0x000fe400038c0000 */
[----:B------:R-:W-:Y:S01]  /*27030*/  MOV R14, UR62 ;  /* 0x0000003e000e7c02 */ /* 0x000fe20008000f00 */
[----:B01-3--:R-:W-:Y:S10]  /*27040*/  ENDCOLLECTIVE ;  /* 0x000000000000791b */ /* 0x00bff40003800000 */
.L_x_12051:
[----:B------:R-:W-:Y:S05]  /*27050*/  BSYNC B0 ;  /* 0x0000000000007941 */ /* 0x000fea0003800000 */
.L_x_12050:
[----:B------:R-:W-:Y:S05]  /*27060*/  BRA `(.L_x_12052) ;  /* 0xffffffc400c47947 */ /* 0x000fea000383ffff */
.L_x_11906:
[----:B0-----:R0:W1:Y:S02]  /*27070*/  SYNCS.PHASECHK.TRANS64.TRYWAIT P0, [R6+URZ], R5 ;  /* 0x00000005060075a7 */ /* 0x001064000800017f */
[----:B-1----:R-:W-:Y:S05]  /*27080*/  @!P0 NANOSLEEP.SYNCS 0x989680 ;  /* 0x009896800000895d */ /* 0x002fea0003900000 */
[----:B------:R-:W1:Y:S02]  /*27090*/  @!P0 SYNCS.PHASECHK.TRANS64 P0, [R6+URZ], R5 ;  /* 0x00000005060085a7 */ /* 0x000e64000800007f */
[----:B-1----:R-:W-:Y:S05]  /*270a0*/  @!P0 BRA `(.L_x_11906) ;  /* 0xfffffffc00f08947 */ /* 0x002fea000383ffff */
[----:B------:R-:W-:Y:S05]  /*270b0*/  BRA `(.L_x_12053) ;  /* 0xffffffc800007947 */ /* 0x000fea000383ffff */
.L_x_11907:
[----:B-1----:R1:W2:Y:S02]  /*270c0*/  SYNCS.PHASECHK.TRANS64.TRYWAIT P0, [R7+URZ], R2 ;  /* 0x00000002070075a7 */ /* 0x0022a4000800017f */
[----:B--2---:R-:W-:Y:S05]  /*270d0*/  @!P0 NANOSLEEP.SYNCS 0x989680 ;  /* 0x009896800000895d */ /* 0x004fea0003900000 */
[----:B------:R-:W2:Y:S02]  /*270e0*/  @!P0 SYNCS.PHASECHK.TRANS64 P0, [R7+URZ], R2 ;  /* 0x00000002070085a7 */ /* 0x000ea4000800007f */
[----:B--2---:R-:W-:Y:S05]  /*270f0*/  @!P0 BRA `(.L_x_11907) ;  /* 0xfffffffc00f08947 */ /* 0x004fea000383ffff */
[----:B------:R-:W-:Y:S05]  /*27100*/  BRA `(.L_x_12054) ;  /* 0xffffffc400f47947 */ /* 0x000fea000383ffff */
.L_x_11909:
[----:B--2---:R2:W4:Y:S02]  /*27110*/  SYNCS.PHASECHK.TRANS64.TRYWAIT P0, [R4+URZ], R5 ;  /* 0x00000005040075a7 */ /* 0x004524000800017f */
[----:B----4-:R-:W-:Y:S05]  /*27120*/  @!P0 NANOSLEEP.SYNCS 0x989680 ;  /* 0x009896800000895d */ /* 0x010fea0003900000 */
[----:B------:R-:W4:Y:S02]  /*27130*/  @!P0 SYNCS.PHASECHK.TRANS64 P0, [R4+URZ], R5 ;  /* 0x00000005040085a7 */ /* 0x000f24000800007f */
[----:B----4-:R-:W-:Y:S05]  /*27140*/  @!P0 BRA `(.L_x_11909) ;  /* 0xfffffffc00f08947 */ /* 0x010fea000383ffff */
[----:B------:R-:W-:Y:S05]  /*27150*/  BRA `(.L_x_12055) ;  /* 0xffffffc400fc7947 */ /* 0x000fea000383ffff */
.L_x_12056:
        /* <DEDUP_REMOVED lines=10> */
.L_x_15024:


//--------------------- .text._ZN7cutlass13device_kernelIN5flash11enable_sm90INS1_16FlashAttnFwdSm90INS1_25CollectiveMainloopFwdSm90ILi2EN4cute5tupleIJNS5_1CILi1EEES8_S8_EEENS6_IJNS7_ILi128EEENS7_ILi96EEENS7_ILi64EEEEEELi256ENS_10bfloat16_tEfNS_4arch4Sm90ELb0ELb1ELb0ELb1ELb0ELb0ELb1ELb1ELb0ELb1ELb1ELb0EEENS1_21CollectiveEpilogueFwdINS6_IJSA_NS7_ILi256EEESB_EEES9_SE_SG_Li256ELb1ELb1ELb1ELb0EEENS1_36VarlenDynamicPersistentTileSchedulerILi128ELi96ELi256ELi128ELb1ELb1ELb1ELb1ELb0ELb1EEEEEEEEEvNT_6ParamsE --------------------------
	.section	.text._ZN7cutlass13device_kernelIN5flash11enable_sm90INS1_16FlashAttnFwdSm90INS1_25CollectiveMainloopFwdSm90ILi2EN4cute5tupleIJNS5_1CILi1EEES8_S8_EEENS6_IJNS7_ILi128EEENS7_ILi96EEENS7_ILi64EEEEEELi256ENS_10bfloat16_tEfNS_4arch4Sm90ELb0ELb1ELb0ELb1ELb0ELb0ELb1ELb1ELb0ELb1ELb1ELb0EEENS1_21CollectiveEpilogueFwdINS6_IJSA_NS7_ILi256EEESB_EEES9_SE_SG_Li256ELb1ELb1ELb1ELb0EEENS1_36VarlenDynamicPersistentTileSchedulerILi128ELi96ELi256ELi128ELb1ELb1ELb1ELb1ELb0ELb1EEEEEEEEEvNT_6ParamsE,"ax",@progbits
	.align	128
.text._ZN7cutlass13device_kernelIN5flash11enable_sm90INS1_16FlashAttnFwdSm90INS1_25CollectiveMainloopFwdSm90ILi2EN4cute5tupleIJNS5_1CILi1EEES8_S8_EEENS6_IJNS7_ILi128EEENS7_ILi96EEENS7_ILi64EEEEEELi256ENS_10bfloat16_tEfNS_4arch4Sm90ELb0ELb1ELb0ELb1ELb0ELb0ELb1ELb1ELb0ELb1ELb1ELb0EEENS1_21CollectiveEpilogueFwdINS6_IJSA_NS7_ILi256EEESB_EEES9_SE_SG_Li256ELb1ELb1ELb1ELb0EEENS1_36VarlenDynamicPersistentTileSchedulerILi128ELi96ELi256ELi128ELb1ELb1ELb1ELb1ELb0ELb1EEEEEEEEEvNT_6ParamsE:
        .type           _ZN7cutlass13device_kernelIN5flash11enable_sm90INS1_16FlashAttnFwdSm90INS1_25CollectiveMainloopFwdSm90ILi2EN4cute5tupleIJNS5_1CILi1EEES8_S8_EEENS6_IJNS7_ILi128EEENS7_ILi96EEENS7_ILi64EEEEEELi256ENS_10bfloat16_tEfNS_4arch4Sm90ELb0ELb1ELb0ELb1ELb0ELb0ELb1ELb1ELb0ELb1ELb1ELb0EEENS1_21CollectiveEpilogueFwdINS6_IJSA_NS7_ILi256EEESB_EEES9_SE_SG_Li256ELb1ELb1ELb1ELb0EEENS1_36VarlenDynamicPersistentTileSchedulerILi128ELi96ELi256ELi128ELb1ELb1ELb1ELb1ELb0ELb1EEEEEEEEEvNT_6ParamsE,@function
        .size           _ZN7cutlass13device_kernelIN5flash11enable_sm90INS1_16FlashAttnFwdSm90INS1_25CollectiveMainloopFwdSm90ILi2EN4cute5tupleIJNS5_1CILi1EEES8_S8_EEENS6_IJNS7_ILi128EEENS7_ILi96EEENS7_ILi64EEEEEELi256ENS_10bfloat16_tEfNS_4arch4Sm90ELb0ELb1ELb0ELb1ELb0ELb0ELb1ELb1ELb0ELb1ELb1ELb0EEENS1_21CollectiveEpilogueFwdINS6_IJSA_NS7_ILi256EEESB_EEES9_SE_SG_Li256ELb1ELb1ELb1ELb0EEENS1_36VarlenDynamicPersistentTileSchedulerILi128ELi96ELi256ELi128ELb1ELb1ELb1ELb1ELb0ELb1EEEEEEEEEvNT_6ParamsE,(.L_x_15025 - _ZN7cutlass13device_kernelIN5flash11enable_sm90INS1_16FlashAttnFwdSm90INS1_25CollectiveMainloopFwdSm90ILi2EN4cute5tupleIJNS5_1CILi1EEES8_S8_EEENS6_IJNS7_ILi128EEENS7_ILi96EEENS7_ILi64EEEEEELi256ENS_10bfloat16_tEfNS_4arch4Sm90ELb0ELb1ELb0ELb1ELb0ELb0ELb1ELb1ELb0ELb1ELb1ELb0EEENS1_21CollectiveEpilogueFwdINS6_IJSA_NS7_ILi256EEESB_EEES9_SE_SG_Li256ELb1ELb1ELb1ELb0EEENS1_36VarlenDynamicPersistentTileSchedulerILi128ELi96ELi256ELi128ELb1ELb1ELb1ELb1ELb0ELb1EEEEEEEEEvNT_6ParamsE)
        .other          _ZN7cutlass13device_kernelIN5flash11enable_sm90INS1_16FlashAttnFwdSm90INS1_25CollectiveMainloopFwdSm90ILi2EN4cute5tupleIJNS5_1CILi1EEES8_S8_EEENS6_IJNS7_ILi128EEENS7_ILi96EEENS7_ILi64EEEEEELi256ENS_10bfloat16_tEfNS_4arch4Sm90ELb0ELb1ELb0ELb1ELb0ELb0ELb1ELb1ELb0ELb1ELb1ELb0EEENS1_21CollectiveEpilogueFwdINS6_IJSA_NS7_ILi256EEESB_EEES9_SE_SG_Li256ELb1ELb1ELb1ELb0EEENS1_36VarlenDynamicPersistentTileSchedulerILi128ELi96ELi256ELi128ELb1ELb1ELb1ELb1ELb0ELb1EEEEEEEEEvNT_6ParamsE,@"STO_CUDA_ENTRY STV_DEFAULT"
_ZN7cutlass13device_kernelIN5flash11enable_sm90INS1_16FlashAttnFwdSm90INS1_25CollectiveMainloopFwdSm90ILi2EN4cute5tupleIJNS5_1CILi1EEES8_S8_EEENS6_IJNS7_ILi128EEENS7_ILi96EEENS7_ILi64EEEEEELi256ENS_10bfloat16_tEfNS_4arch4Sm90ELb0ELb1ELb0ELb1ELb0ELb0ELb1ELb1ELb0ELb1ELb1ELb0EEENS1_21CollectiveEpilogueFwdINS6_IJSA_NS7_ILi256EEESB_EEES9_SE_SG_Li256ELb1ELb1ELb1ELb0EEENS1_36VarlenDynamicPersistentTileSchedulerILi128ELi96ELi256ELi128ELb1ELb1ELb1ELb1ELb0ELb1EEEEEEEEEvNT_6ParamsE:
        /* <DEDUP_REMOVED lines=22> */
.L_x_12058:
[----:B------:R-:W-:Y:S05]  /*0160*/  BSYNC B0 ;  /* 0x0000000000007941 */ /* 0x000fea0003800000 */
.L_x_12057:
        /* <DEDUP_REMOVED lines=43> */
.L_x_12059:
        /* <DEDUP_REMOVED lines=22> */
.L_x_12060:
        /* <DEDUP_REMOVED lines=18> */
.L_x_12061:
        /* <DEDUP_REMOVED lines=22> */
.L_x_12062:
        /* <DEDUP_REMOVED lines=22> */
.L_x_12063:
[----:B------:R-:W-:Y:S01]  /*0960*/  PLOP3.LUT P0, PT, PT, PT, UP0, 0x80, 0x0 ;  /* 0x000000000000781c */ /* 0x000fe20003f0f008 */
[----:B------:R-:W-:Y:S01]  /*0970*/  UMOV UR36, 0x1 ;  /* 0x0000000100247882 */ /* 0x000fe20000000000 */
[----:B------:R-:W-:Y:S01]  /*0980*/  NOP ;  /* 0x0000000000007918 */ /* 0x000fe20000000000 */
[----:B------:R-:W-:Y:S01]  /*0990*/  USEL UR36, UR36, 0x2, !UP0 ;  /* 0x0000000224247887 */ /* 0x000fe2000c000000 */
[----:B------:R-:W-:Y:S01]  /*09a0*/  IMAD.MOV.U32 R22, RZ, RZ, R16 ;  /* 0x000000ffff167224 */ /* 0x000fe200078e0010 */
[----:B------:R-:W-:Y:S01]  /*09b0*/  ULDC.64 UR40, c[0x0][0x208] ;  /* 0x0000820000287ab9 */ /* 0x000fe20000000a00 */
[----:B------:R-:W-:Y:S01]  /*09c0*/  IMAD.MOV.U32 R23, RZ, RZ, R17 ;  /* 0x000000ffff177224 */ /* 0x000fe200078e0011 */
[----:B0123--:R-:W-:Y:S06]  /*09d0*/  BAR.SYNC.DEFER_BLOCKING 0x0 ;  /* 0x0000000000007b1d */ /* 0x00ffec0000010000 */
[----:B------:R-:W-:Y:S05]  /*09e0*/  @!P0 BRA `(.L_x_12064) ;  /* 0x0000023400248947 */ /* 0x000fea0003800000 */
.L_x_12065:
        /* <DEDUP_REMOVED lines=8> */
[----:B------:R-:W-:Y:S01]  /*0a70*/  IADD3 R2, P1, R16, 0x210, RZ ;  /* 0x0000021010027810 */ /* 0x000fe20007f3e0ff */
[----:B------:R-:W-:Y:S04]  /*0a80*/  STL.64 [R1+0x210], RZ ;  /* 0x000210ff01007387 */ /* 0x000fe80000100a00 */
[----:B------:R2:W-:Y:S04]  /*0a90*/  STL [R1+0x4c0], R2 ;  /* 0x0004c00201007387 */ /* 0x0005e80000100800 */
[----:B------:R-:W-:Y:S04]  /*0aa0*/  STL [R1+0x218], RZ ;  /* 0x000218ff01007387 */ /* 0x000fe80000100800 */
[----:B------:R-:W-:Y:S01]  /*0ab0*/  STL [R1+0x21c], RZ ;  /* 0x00021cff01007387 */ /* 0x000fe20000100800 */
[----:B-1----:R-:W-:Y:S01]  /*0ac0*/  ULEA UR4, UR5, UR4, 0x18 ;  /* 0x0000000405047291 */ /* 0x002fe2000f8ec03f */
[----:B--2---:R-:W-:-:S05]  /*0ad0*/  IMAD.X R2, RZ, RZ, R17, P1 ;  /* 0x000000ffff027224 */ /* 0x004fca00008e0611 */
[----:B------:R-:W-:Y:S01]  /*0ae0*/  STL [R1+0x4bc], R2 ;  /* 0x0004bc0201007387 */ /* 0x000fe20000100800 */
[----:B0-----:R-:W-:-:S04]  /*0af0*/  SHF.R.U32.HI R0, RZ, 0x7, R0 ;  /* 0x00000007ff007819 */ /* 0x001fc80000011600 */
[----:B------:R-:W-:-:S13]  /*0b00*/  ISETP.NE.AND P0, PT, R0, 0x1, PT ;  /* 0x000000010000780c */ /* 0x000fda0003f05270 */
[----:B------:R-:W-:Y:S08]  /*0b10*/  @!P0 BAR.ARV 0x9, 0x100 ;  /* 0x0244000000008b1d */ /* 0x000ff00000002000 */
[----:B------:R-:W-:Y:S01]  /*0b20*/  BAR.SYNC.DEFER_BLOCKING 0x5, 0x180 ;  /* 0x0146000000007b1d */ /* 0x000fe20000010000 */
[----:B------:R-:W-:-:S05]  /*0b30*/  IADD3 R0, P2, R16, 0x21c, RZ ;  /* 0x0000021c10007810 */ /* 0x000fca0007f5e0ff */
[----:B------:R0:W-:Y:S02]  /*0b40*/  STL [R1+0x4c8], R0 ;  /* 0x0004c80001007387 */ /* 0x0001e40000100800 */
[----:B0-----:R-:W-:-:S05]  /*0b50*/  IMAD.X R0, RZ, RZ, R17, P2 ;  /* 0x000000ffff007224 */ /* 0x001fca00010e0611 */
[----:B------:R-:W-:Y:S04]  /*0b60*/  STL [R1+0x4c4], R0 ;  /* 0x0004c40001007387 */ /* 0x000fe80000100800 */
[----:B------:R-:W0:Y:S01]  /*0b70*/  LDS.128 R12, [UR4+0x324d0] ;  /* 0x0324d004ff0c7984 */ /* 0x000e220008000c00 */
[----:B------:R-:W-:Y:S01]  /*0b80*/  ULDC UR4, c[0x0][0xd3c] ;  /* 0x00034f0000047ab9 */ /* 0x000fe20000000800 */
[----:B------:R-:W-:Y:S06]  /*0b90*/  BAR.ARV 0x4, 0x180 ;  /* 0x0106000000007b1d */ /* 0x000fec0000002000 */
[----:B0-----:R-:W-:-:S13]  /*0ba0*/  ISETP.GE.AND P0, PT, R15, UR4, PT ;  /* 0x000000040f007c0c */ /* 0x001fda000bf06270 */
[----:B------:R-:W-:Y:S05]  /*0bb0*/  @P0 EXIT ;  /* 0x000000000000094d */ /* 0x000fea0003800000 */
[----:B------:R-:W0:Y:S01]  /*0bc0*/  S2R R0, SR_TID.X ;  /* 0x0000000000007919 */ /* 0x000e220000002100 */
[----:B------:R-:W-:Y:S02]  /*0bd0*/  R2UR UR5, R13 ;  /* 0x000000000d0572ca */ /* 0x000fe400000e0000 */
[----:B------:R-:W-:Y:S02]  /*0be0*/  R2UR UR7, R14 ;  /* 0x000000000e0772ca */ /* 0x000fe400000e0000 */
[----:B------:R-:W-:Y:S01]  /*0bf0*/  R2UR UR6, R15 ;  /* 0x000000000f0672ca */ /* 0x000fe200000e0000 */
[----:B0-----:R-:W-:-:S05]  /*0c00*/  VIADD R223, R0, 0xffffff80 ;  /* 0xffffff8000df7836 */ /* 0x001fca0000000000 */
[----:B------:R-:W-:-:S04]  /*0c10*/  SHF.R.S32.HI R0, RZ, 0x1f, R223 ;  /* 0x0000001fff007819 */ /* 0x000fc800000114df */
[CC--:B------:R-:W-:Y:S02]  /*0c20*/  LEA.HI R2, R0.reuse, R223.reuse, RZ, 0x7 ;  /* 0x000000df00027211 */ /* 0x0c0fe400078f38ff */
[-C--:B------:R-:W-:Y:S02]  /*0c30*/  LEA.HI R5, R0, R223.reuse, RZ, 0x4 ;  /* 0x000000df00057211 */ /* 0x080fe400078f20ff */
[----:B------:R-:W-:Y:S02]  /*0c40*/  LOP3.LUT R4, R2, 0xffffff80, RZ, 0xc0, !PT ;  /* 0xffffff8002047812 */ /* 0x000fe400078ec0ff */
[----:B------:R-:W-:Y:S02]  /*0c50*/  SHF.R.S32.HI R10, RZ, 0x4, R5 ;  /* 0x00000004ff0a7819 */ /* 0x000fe40000011405 */
[----:B------:R-:W-:Y:S01]  /*0c60*/  LOP3.LUT R8, R5, 0x3fffff0, RZ, 0xc0, !PT ;  /* 0x03fffff005087812 */ /* 0x000fe200078ec0ff */
[----:B------:R-:W-:Y:S01]  /*0c70*/  IMAD.IADD R11, R223, 0x1, -R4 ;  /* 0x00000001df0b7824 */ /* 0x000fe200078e0a04 */
[----:B------:R-:W-:-:S02]  /*0c80*/  LEA.HI R4, R0, R223, RZ, 0x5 ;  /* 0x000000df00047211 */ /* 0x000fc400078f28ff */
[----:B------:R-:W-:Y:S01]  /*0c90*/  LEA.HI R7, R5, R10, RZ, 0x1 ;  /* 0x0000000a05077211 */ /* 0x000fe200078f08ff */
[----:B------:R-:W-:Y:S01]  /*0ca0*/  IMAD.IADD R8, R223, 0x1, -R8 ;  /* 0x00000001df087824 */ /* 0x000fe200078e0a08 */
[----:B------:R-:W-:Y:S01]  /*0cb0*/  SHF.R.S32.HI R3, RZ, 0x1f, R11 ;  /* 0x0000001fff037819 */ /* 0x000fe2000001140b */
[----:B------:R-:W-:Y:S01]  /*0cc0*/  IMAD.SHL.U32 R6, R4, 0x20, RZ ;  /* 0x0000002004067824 */ /* 0x000fe200078e00ff */
[----:B------:R-:W-:Y:S01]  /*0cd0*/  LOP3.LUT R7, R7, 0x1ffffffe, RZ, 0xc0, !PT ;  /* 0x1ffffffe07077812 */ /* 0x000fe200078ec0ff */
[----:B------:R-:W-:Y:S01]  /*0ce0*/  STL [R1+0x4b8], R11 ;  /* 0x0004b80b01007387 */ /* 0x000fe20000100800 */
[----:B------:R-:W-:Y:S02]  /*0cf0*/  LEA.HI R4, R3, R11, RZ, 0x2 ;  /* 0x0000000b03047211 */ /* 0x000fe400078f10ff */
[----:B------:R-:W-:Y:S01]  /*0d00*/  LOP3.LUT R9, R6, 0xfffffc00, RZ, 0xc0, !PT ;  /* 0xfffffc0006097812 */ /* 0x000fe200078ec0ff */
[----:B------:R-:W-:Y:S01]  /*0d10*/  IMAD.IADD R7, R10, 0x1, -R7 ;  /* 0x000000010a077824 */ /* 0x000fe200078e0a07 */
[----:B------:R-:W-:-:S02]  /*0d20*/  SHF.R.S32.HI R5, RZ, 0x2, R4 ;  /* 0x00000002ff057819 */ /* 0x000fc40000011404 */
[----:B------:R-:W-:Y:S01]  /*0d30*/  SHF.R.S32.HI R6, RZ, 0x1f, R4 ;  /* 0x0000001fff067819 */ /* 0x000fe20000011404 */
[----:B------:R-:W-:Y:S01]  /*0d40*/  IMAD R8, R8, 0x40, R9 ;  /* 0x0000004008087824 */ /* 0x000fe200078e0209 */
[----:B------:R-:W-:Y:S02]  /*0d50*/  LOP3.LUT R4, R4, 0x7ffffffc, RZ, 0xc0, !PT ;  /* 0x7ffffffc04047812 */ /* 0x000fe400078ec0ff */
[----:B------:R-:W-:Y:S01]  /*0d60*/  LEA.HI R9, R0, R223, RZ, 0x2 ;  /* 0x000000df00097211 */ /* 0x000fe200078f10ff */
[----:B------:R-:W-:Y:S01]  /*0d70*/  IMAD R7, R7, 0x8, R8 ;  /* 0x0000000807077824 */ /* 0x000fe200078e0208 */
[----:B------:R-:W-:Y:S01]  /*0d80*/  LEA.HI R6, R6, R5, RZ, 0x3 ;  /* 0x0000000506067211 */ /* 0x000fe200078f18ff */
[----:B------:R-:W-:Y:S01]  /*0d90*/  IMAD.IADD R4, R11, 0x1, -R4 ;  /* 0x000000010b047824 */ /* 0x000fe200078e0a04 */
[----:B------:R-:W-:Y:S02]  /*0da0*/  LOP3.LUT R10, R9, 0xfffffffc, RZ, 0xc0, !PT ;  /* 0xfffffffc090a7812 */ /* 0x000fe400078ec0ff */
[----:B------:R-:W-:Y:S01]  /*0db0*/  SHF.R.S32.HI R9, RZ, 0x7, R2 ;  /* 0x00000007ff097819 */ /* 0x000fe20000011402 */
[----:B------:R-:W-:Y:S01]  /*0dc0*/  IMAD.SHL.U32 R179, R4, 0x2, RZ ;  /* 0x0000000204b37824 */ /* 0x000fe200078e00ff */
[----:B------:R-:W-:Y:S01]  /*0dd0*/  LOP3.LUT R6, R6, 0xfffffff8, RZ, 0xc0, !PT ;  /* 0xfffffff806067812 */ /* 0x000fe200078ec0ff */
[----:B------:R-:W-:Y:S01]  /*0de0*/  IMAD.IADD R10, R223, 0x1, -R10 ;  /* 0x00000001df0a7824 */ /* 0x000fe200078e0a0a */
[----:B------:R-:W-:Y:S01]  /*0df0*/  LEA.HI R3, R3, R11, RZ, 0x5 ;  /* 0x0000000b03037211 */ /* 0x000fe200078f28ff */
[----:B------:R-:W-:Y:S01]  /*0e00*/  VIADD R211, R179, 0x10 ;  /* 0x00000010b3d37836 */ /* 0x000fe20000000000 */
[----:B------:R-:W-:Y:S01]  /*0e10*/  LEA.HI R2, R2, R9, RZ, 0x1 ;  /* 0x0000000902027211 */ /* 0x000fe200078f08ff */
[----:B------:R-:W-:Y:S01]  /*0e20*/  IMAD.IADD R6, R5, 0x1, -R6 ;  /* 0x0000000105067824 */ /* 0x000fe200078e0a06 */
[----:B------:R-:W-:Y:S01]  /*0e30*/  LEA.HI R0, R0, R223, RZ, 0x3 ;  /* 0x000000df00007211 */ /* 0x000fe200078f18ff */
[C---:B------:R-:W-:Y:S01]  /*0e40*/  VIADD R212, R179.reuse, 0x8 ;  /* 0x00000008b3d47836 */ /* 0x040fe20000000000 */
[----:B------:R-:W-:Y:S01]  /*0e50*/  SHF.R.S32.HI R3, RZ, 0x5, R3 ;  /* 0x00000005ff037819 */ /* 0x000fe20000011403 */
[C---:B------:R-:W-:Y:S01]  /*0e60*/  VIADD R208, R179.reuse, 0x28 ;  /* 0x00000028b3d07836 */ /* 0x040fe20000000000 */
[----:B------:R-:W-:Y:S01]  /*0e70*/  LOP3.LUT R2, R2, 0x3fffffe, RZ, 0xc0, !PT ;  /* 0x03fffffe02027812 */ /* 0x000fe200078ec0ff */
[----:B------:R-:W-:Y:S01]  /*0e80*/  VIADD R210, R179, 0x18 ;  /* 0x00000018b3d27836 */ /* 0x000fe20000000000 */
[----:B------:R-:W-:Y:S01]  /*0e90*/  LOP3.LUT R224, R0, 0xfffffff8, RZ, 0xc0, !PT ;  /* 0xfffffff800e07812 */ /* 0x000fe200078ec0ff */
[----:B------:R-:W-:Y:S01]  /*0ea0*/  IMAD R3, R3, 0x10, R6 ;  /* 0x0000001003037824 */ /* 0x000fe200078e0206 */
[----:B------:R-:W-:Y:S01]  /*0eb0*/  SHF.R.S32.HI R222, RZ, 0x3, R0 ;  /* 0x00000003ffde7819 */ /* 0x000fe20000011400 */
[----:B------:R-:W-:Y:S01]  /*0ec0*/  IMAD.IADD R2, R9, 0x1, -R2 ;  /* 0x0000000109027824 */ /* 0x000fe200078e0a02 */
[----:B------:R-:W-:Y:S01]  /*0ed0*/  SHF.R.S32.HI R0, RZ, 0x1f, R211 ;  /* 0x0000001fff007819 */ /* 0x000fe200000114d3 */
[C---:B------:R-:W-:Y:S01]  /*0ee0*/  VIADD R209, R179.reuse, 0x20 ;  /* 0x00000020b3d17836 */ /* 0x040fe20000000000 */
[----:B------:R-:W-:Y:S01]  /*0ef0*/  LEA.HI R5, R10, R10, RZ, 0x1 ;  /* 0x0000000a0a057211 */ /* 0x000fe200078f08ff */
[----:B------:R-:W-:Y:S01]  /*0f00*/  IMAD R178, R2, 0x40, R3 ;  /* 0x0000004002b27824 */ /* 0x000fe200078e0203 */
[----:B------:R-:W-:Y:S01]  /*0f10*/  SHF.R.S32.HI R2, RZ, 0x1f, R212 ;  /* 0x0000001fff027819 */ /* 0x000fe200000114d4 */
[----:B------:R0:W-:Y:S01]  /*0f20*/  STL [R1+0x4b0], R0 ;  /* 0x0004b00001007387 */ /* 0x0001e20000100800 */
[C---:B------:R-:W-:Y:S01]  /*0f30*/  VIADD R205, R179.reuse, 0x40 ;  /* 0x00000040b3cd7836 */ /* 0x040fe20000000000 */
[----:B------:R-:W-:Y:S01]  /*0f40*/  SHF.R.S32.HI R3, RZ, 0x1f, R210 ;  /* 0x0000001fff037819 */ /* 0x000fe200000114d2 */
[C---:B------:R-:W-:Y:S01]  /*0f50*/  VIADD R207, R179.reuse, 0x30 ;  /* 0x00000030b3cf7836 */ /* 0x040fe20000000000 */
[----:B------:R1:W-:Y:S01]  /*0f60*/  STL [R1+0x4b4], R2 ;  /* 0x0004b40201007387 */ /* 0x0003e20000100800 */
[----:B------:R-:W-:Y:S01]  /*0f70*/  VIADD R206, R179, 0x38 ;  /* 0x00000038b3ce7836 */ /* 0x000fe20000000000 */
[----:B------:R-:W-:Y:S01]  /*0f80*/  LOP3.LUT R5, R5, 0x1ffffffe, RZ, 0xc0, !PT ;  /* 0x1ffffffe05057812 */ /* 0x000fe200078ec0ff */
[C---:B------:R-:W-:Y:S01]  /*0f90*/  VIADD R202, R179.reuse, 0x58 ;  /* 0x00000058b3ca7836 */ /* 0x040fe20000000000 */
[----:B------:R2:W-:Y:S01]  /*0fa0*/  STL [R1+0x4ac], R3 ;  /* 0x0004ac0301007387 */ /* 0x0005e20000100800 */
[C---:B------:R-:W-:Y:S01]  /*0fb0*/  VIADD R204, R179.reuse, 0x48 ;  /* 0x00000048b3cc7836 */ /* 0x040fe20000000000 */
[----:B0-----:R-:W-:Y:S01]  /*0fc0*/  SHF.R.S32.HI R0, RZ, 0x1f, R208 ;  /* 0x0000001fff007819 */ /* 0x001fe200000114d0 */
[C---:B------:R-:W-:Y:S01]  /*0fd0*/  VIADD R203, R179.reuse, 0x50 ;  /* 0x00000050b3cb7836 */ /* 0x040fe20000000000 */
[----:B------:R-:W-:Y:S01]  /*0fe0*/  STL [R1+0x4d4], R7 ;  /* 0x0004d40701007387 */ /* 0x000fe20000100800 */
[C---:B------:R-:W-:Y:S01]  /*0ff0*/  VIADD R199, R179.reuse, 0x70 ;  /* 0x00000070b3c77836 */ /* 0x040fe20000000000 */
[----:B-1----:R-:W-:Y:S01]  /*1000*/  SHF.R.S32.HI R2, RZ, 0x1f, R209 ;  /* 0x0000001fff027819 */ /* 0x002fe200000114d1 */
[C---:B------:R-:W-:Y:S01]  /*1010*/  VIADD R201, R179.reuse, 0x60 ;  /* 0x00000060b3c97836 */ /* 0x040fe20000000000 */
[----:B------:R0:W-:Y:S01]  /*1020*/  STL [R1+0x4a4], R0 ;  /* 0x0004a40001007387 */ /* 0x0001e20000100800 */
[C---:B------:R-:W-:Y:S01]  /*1030*/  VIADD R200, R179.reuse, 0x68 ;  /* 0x00000068b3c87836 */ /* 0x040fe20000000000 */
[----:B--2---:R-:W-:Y:S01]  /*1040*/  SHF.R.S32.HI R3, RZ, 0x1f, R207 ;  /* 0x0000001fff037819 */ /* 0x004fe200000114cf */
[C---:B------:R-:W-:Y:S01]  /*1050*/  VIADD R196, R179.reuse, 0x88 ;  /* 0x00000088b3c47836 */ /* 0x040fe20000000000 */
[----:B------:R1:W-:Y:S01]  /*1060*/  STL [R1+0x4a8], R2 ;  /* 0x0004a80201007387 */ /* 0x0003e20000100800 */
[----:B------:R-:W-:-:S02]  /*1070*/  VIADD R198, R179, 0x78 ;  /* 0x00000078b3c67836 */ /* 0x000fc40000000000 */
[C---:B------:R-:W-:Y:S01]  /*1080*/  VIADD R197, R179.reuse, 0x80 ;  /* 0x00000080b3c57836 */ /* 0x040fe20000000000 */
[----:B------:R2:W-:Y:S01]  /*1090*/  STL [R1+0x4a0], R3 ;  /* 0x0004a00301007387 */ /* 0x0005e20000100800 */
[C---:B------:R-:W-:Y:S01]  /*10a0*/  VIADD R193, R179.reuse, 0xa0 ;  /* 0x000000a0b3c17836 */ /* 0x040fe20000000000 */
[----:B0-----:R-:W-:Y:S01]  /*10b0*/  SHF.R.S32.HI R0, RZ, 0x1f, R205 ;  /* 0x0000001fff007819 */ /* 0x001fe200000114cd */
[C---:B------:R-:W-:Y:S01]  /*10c0*/  VIADD R195, R179.reuse, 0x90 ;  /* 0x00000090b3c37836 */ /* 0x040fe20000000000 */
[----:B------:R-:W-:Y:S01]  /*10d0*/  STL [R1+0x4cc], R9 ;  /* 0x0004cc0901007387 */ /* 0x000fe20000100800 */
[----:B------:R-:W-:Y:S01]  /*10e0*/  VIADD R194, R179, 0x98 ;  /* 0x00000098b3c27836 */ /* 0x000fe20000000000 */
[----:B-1----:R-:W-:Y:S01]  /*10f0*/  SHF.R.S32.HI R2, RZ, 0x1f, R206 ;  /* 0x0000001fff027819 */ /* 0x002fe200000114ce */
[----:B------:R-:W-:Y:S01]  /*1100*/  IMAD.IADD R5, R10, 0x1, -R5 ;  /* 0x000000010a057824 */ /* 0x000fe200078e0a05 */
[----:B------:R0:W-:Y:S01]  /*1110*/  STL [R1+0x498], R0 ;  /* 0x0004980001007387 */ /* 0x0001e20000100800 */
[----:B------:R-:W-:Y:S01]  /*1120*/  IMAD.IADD R224, R223, 0x1, -R224 ;  /* 0x00000001dfe07824 */ /* 0x000fe200078e0ae0 */
[----:B--2---:R-:W-:Y:S01]  /*1130*/  SHF.R.S32.HI R3, RZ, 0x1f, R204 ;  /* 0x0000001fff037819 */ /* 0x004fe200000114cc */
[----:B------:R-:W-:Y:S01]  /*1140*/  VIADD R192, R179, 0xa8 ;  /* 0x000000a8b3c07836 */ /* 0x000fe20000000000 */
[----:B------:R1:W-:Y:S01]  /*1150*/  STL [R1+0x49c], R2 ;  /* 0x00049c0201007387 */ /* 0x0003e20000100800 */
[----:B------:R-:W-:-:S02]  /*1160*/  IMAD.SHL.U32 R18, R224, 0x8, RZ ;  /* 0x00000008e0127824 */ /* 0x000fc400078e00ff */
[C---:B------:R-:W-:Y:S01]  /*1170*/  VIADD R191, R179.reuse, 0xb0 ;  /* 0x000000b0b3bf7836 */ /* 0x040fe20000000000 */
[----:B------:R2:W-:Y:S01]  /*1180*/  STL [R1+0x494], R3 ;  /* 0x0004940301007387 */ /* 0x0005e20000100800 */
[C---:B------:R-:W-:Y:S01]  /*1190*/  VIADD R176, R18.reuse, 0x40 ;  /* 0x0000004012b07836 */ /* 0x040fe20000000000 */
[----:B0-----:R-:W-:Y:S01]  /*11a0*/  SHF.R.S32.HI R0, RZ, 0x1f, R202 ;  /* 0x0000001fff007819 */ /* 0x001fe200000114ca */
[C---:B------:R-:W-:Y:S01]  /*11b0*/  VIADD R19, R18.reuse, 0x80 ;  /* 0x0000008012137836 */ /* 0x040fe20000000000 */
[----:B------:R-:W-:Y:S01]  /*11c0*/  SHF.R.S32.HI R183, RZ, 0x1f, R18 ;  /* 0x0000001fffb77819 */ /* 0x000fe20000011412 */
[----:B------:R-:W-:Y:S01]  /*11d0*/  VIADD R177, R18, 0xc0 ;  /* 0x000000c012b17836 */ /* 0x000fe20000000000 */
[----:B-1----:R-:W-:Y:S01]  /*11e0*/  SHF.R.S32.HI R2, RZ, 0x1f, R203 ;  /* 0x0000001fff027819 */ /* 0x002fe200000114cb */
[----:B------:R0:W-:Y:S01]  /*11f0*/  STL [R1+0x48c], R0 ;  /* 0x00048c0001007387 */ /* 0x0001e20000100800 */
[C---:B------:R-:W-:Y:S01]  /*1200*/  VIADD R190, R179.reuse, 0xb8 ;  /* 0x000000b8b3be7836 */ /* 0x040fe20000000000 */
[----:B------:R-:W-:Y:S01]  /*1210*/  SHF.R.S32.HI R182, RZ, 0x1f, R176 ;  /* 0x0000001fffb67819 */ /* 0x000fe200000114b0 */
[C---:B------:R-:W-:Y:S01]  /*1220*/  VIADD R189, R179.reuse, 0xc0 ;  /* 0x000000c0b3bd7836 */ /* 0x040fe20000000000 */
[----:B------:R1:W-:Y:S01]  /*1230*/  STL [R1+0x490], R2 ;  /* 0x0004900201007387 */ /* 0x0003e20000100800 */
[----:B--2---:R-:W-:Y:S01]  /*1240*/  SHF.R.S32.HI R3, RZ, 0x1f, R201 ;  /* 0x0000001fff037819 */ /* 0x004fe200000114c9 */
[C---:B------:R-:W-:Y:S01]  /*1250*/  VIADD R188, R179.reuse, 0xc8 ;  /* 0x000000c8b3bc7836 */ /* 0x040fe20000000000 */
[----:B------:R-:W-:Y:S01]  /*1260*/  SHF.R.S32.HI R181, RZ, 0x1f, R19 ;  /* 0x0000001fffb57819 */ /* 0x000fe20000011413 */
[C---:B------:R-:W-:Y:S01]  /*1270*/  VIADD R187, R179.reuse, 0xd0 ;  /* 0x000000d0b3bb7836 */ /* 0x040fe20000000000 */
[----:B------:R-:W-:Y:S01]  /*1280*/  SHF.R.S32.HI R180, RZ, 0x1f, R177 ;  /* 0x0000001fffb47819 */ /* 0x000fe200000114b1 */
[----:B------:R2:W-:Y:S01]  /*1290*/  STL [R1+0x488], R3 ;  /* 0x0004880301007387 */ /* 0x0005e20000100800 */
[----:B0-----:R-:W-:Y:S01]  /*12a0*/  SHF.R.S32.HI R0, RZ, 0x1f, R199 ;  /* 0x0000001fff007819 */ /* 0x001fe200000114c7 */
[C---:B------:R-:W-:Y:S01]  /*12b0*/  VIADD R186, R179.reuse, 0xd8 ;  /* 0x000000d8b3ba7836 */ /* 0x040fe20000000000 */
[----:B------:R-:W-:Y:S01]  /*12c0*/  SHF.R.S32.HI R237, RZ, 0x1f, R192 ;  /* 0x0000001fffed7819 */ /* 0x000fe200000114c0 */
[C---:B------:R-:W-:Y:S01]  /*12d0*/  VIADD R185, R179.reuse, 0xe0 ;  /* 0x000000e0b3b97836 */ /* 0x040fe20000000000 */
[----:B-1----:R-:W-:Y:S01]  /*12e0*/  SHF.R.S32.HI R2, RZ, 0x1f, R200 ;  /* 0x0000001fff027819 */ /* 0x002fe200000114c8 */
[----:B------:R0:W-:Y:S01]  /*12f0*/  STL [R1+0x47c], R0 ;  /* 0x00047c0001007387 */ /* 0x0001e20000100800 */
[C---:B------:R-:W-:Y:S01]  /*1300*/  VIADD R184, R179.reuse, 0xe8 ;  /* 0x000000e8b3b87836 */ /* 0x040fe20000000000 */
[----:B------:R-:W-:Y:S01]  /*1310*/  SHF.R.S32.HI R236, RZ, 0x1f, R191 ;  /* 0x0000001fffec7819 */ /* 0x000fe200000114bf */
[C---:B------:R-:W-:Y:S01]  /*1320*/  VIADD R214, R179.reuse, 0xf0 ;  /* 0x000000f0b3d67836 */ /* 0x040fe20000000000 */
[----:B------:R1:W-:Y:S01]  /*1330*/  STL [R1+0x484], R2 ;  /* 0x0004840201007387 */ /* 0x0003e20000100800 */
[----:B--2---:R-:W-:Y:S01]  /*1340*/  SHF.R.S32.HI R3, RZ, 0x1f, R198 ;  /* 0x0000001fff037819 */ /* 0x004fe200000114c6 */
[----:B------:R-:W-:Y:S01]  /*1350*/  VIADD R213, R179, 0xf8 ;  /* 0x000000f8b3d57836 */ /* 0x000fe20000000000 */
[----:B------:R-:W-:-:S02]  /*1360*/  SHF.R.S32.HI R235, RZ, 0x1f, R190 ;  /* 0x0000001fffeb7819 */ /* 0x000fc400000114be */
[----:B------:R-:W-:Y:S01]  /*1370*/  SHF.R.S32.HI R234, RZ, 0x1f, R189 ;  /* 0x0000001fffea7819 */ /* 0x000fe200000114bd */
[----:B------:R2:W-:Y:S01]  /*1380*/  STL [R1+0x478], R3 ;  /* 0x0004780301007387 */ /* 0x0005e20000100800 */
[----:B0-----:R-:W-:Y:S02]  /*1390*/  SHF.R.S32.HI R0, RZ, 0x1f, R196 ;  /* 0x0000001fff007819 */ /* 0x001fe400000114c4 */
[----:B------:R-:W-:Y:S02]  /*13a0*/  SHF.R.S32.HI R231, RZ, 0x1f, R188 ;  /* 0x0000001fffe77819 */ /* 0x000fe400000114bc */
[----:B-1----:R-:W-:Y:S01]  /*13b0*/  SHF.R.S32.HI R2, RZ, 0x1f, R197 ;  /* 0x0000001fff027819 */ /* 0x002fe200000114c5 */
[----:B------:R0:W-:Y:S01]  /*13c0*/  STL [R1+0x470], R0 ;  /* 0x0004700001007387 */ /* 0x0001e20000100800 */
[----:B------:R-:W-:Y:S02]  /*13d0*/  SHF.R.S32.HI R230, RZ, 0x1f, R187 ;  /* 0x0000001fffe67819 */ /* 0x000fe400000114bb */
[----:B------:R-:W-:Y:S01]  /*13e0*/  SHF.R.S32.HI R229, RZ, 0x1f, R186 ;  /* 0x0000001fffe57819 */ /* 0x000fe200000114ba */
[----:B------:R1:W-:Y:S01]  /*13f0*/  STL [R1+0x474], R2 ;  /* 0x0004740201007387 */ /* 0x0003e20000100800 */
[----:B--2---:R-:W-:-:S02]  /*1400*/  SHF.R.S32.HI R3, RZ, 0x1f, R195 ;  /* 0x0000001fff037819 */ /* 0x004fc400000114c3 */
[----:B------:R-:W-:Y:S02]  /*1410*/  SHF.R.S32.HI R228, RZ, 0x1f, R185 ;  /* 0x0000001fffe47819 */ /* 0x000fe400000114b9 */
[----:B------:R-:W-:Y:S01]  /*1420*/  SHF.R.S32.HI R227, RZ, 0x1f, R184 ;  /* 0x0000001fffe37819 */ /* 0x000fe200000114b8 */
[----:B------:R-:W-:Y:S01]  /*1430*/  STL [R1+0x46c], R3 ;  /* 0x00046c0301007387 */ /* 0x000fe20000100800 */
[----:B0-----:R-:W-:Y:S02]  /*1440*/  SHF.R.S32.HI R0, RZ, 0x1f, R193 ;  /* 0x0000001fff007819 */ /* 0x001fe400000114c1 */
[----:B------:R-:W-:Y:S02]  /*1450*/  SHF.R.S32.HI R226, RZ, 0x1f, R214 ;  /* 0x0000001fffe27819 */ /* 0x000fe400000114d6 */
[----:B-1----:R-:W-:Y:S01]  /*1460*/  SHF.R.S32.HI R2, RZ, 0x1f, R194 ;  /* 0x0000001fff027819 */ /* 0x002fe200000114c2 */
[----:B------:R0:W-:Y:S01]  /*1470*/  STL [R1+0x464], R0 ;  /* 0x0004640001007387 */ /* 0x0001e20000100800 */
[----:B------:R-:W-:-:S03]  /*1480*/  SHF.R.S32.HI R225, RZ, 0x1f, R213 ;  /* 0x0000001fffe17819 */ /* 0x000fc600000114d5 */
[----:B------:R1:W-:Y:S01]  /*1490*/  STL [R1+0x468], R2 ;  /* 0x0004680201007387 */ /* 0x0003e20000100800 */
[----:B0-----:R-:W-:-:S05]  /*14a0*/  IMAD R0, R5, 0x8, R178 ;  /* 0x0000000805007824 */ /* 0x001fca00078e02b2 */
[----:B------:R1:W-:Y:S02]  /*14b0*/  STL [R1+0x4d0], R0 ;  /* 0x0004d00001007387 */ /* 0x0003e40000100800 */
.L_x_12189:
[----:B------:R-:W-:Y:S01]  /*14c0*/  ULDC.64 UR8, c[0x0][0xb20] ;  /* 0x0002c80000087ab9 */ /* 0x000fe20000000a00 */
[----:B------:R-:W-:Y:S02]  /*14d0*/  ULOP3.LUT UR44, UR7, 0xff0000, URZ, 0xc0, !UPT ;  /* 0x00ff0000072c7892 */ /* 0x000fe4000f8ec03f */
[----:B------:R-:W-:Y:S01]  /*14e0*/  UISETP.NE.U32.AND UP0, UPT, UR8, URZ, UPT ;  /* 0x0000003f0800728c */ /* 0x000fe2000bf05070 */
[----:B------:R-:W-:-:S03]  /*14f0*/  ULDC UR48, c[0x0][0x2f0] ;  /* 0x0000bc0000307ab9 */ /* 0x000fc60000000800 */
        /* <DEDUP_REMOVED lines=9> */
[----:B01-34-:R-:W-:Y:S02]  /*1590*/  IMAD.U32 R2, RZ, RZ, UR8 ;  /* 0x00000008ff027e24 */ /* 0x01bfe4000f8e00ff */
[----:B------:R-:W-:Y:S01]  /*15a0*/  IMAD.U32 R3, RZ, RZ, UR9 ;  /* 0x00000009ff037e24 */ /* 0x000fe2000f8e00ff */
[----:B------:R-:W-:-:S03]  /*15b0*/  @UP1 UIMAD.WIDE UR8, UR6, 0x4, UR10 ;  /* 0x00000004060818a5 */ /* 0x000fc6000f8e020a */
[----:B------:R-:W-:Y:S01]  /*15c0*/  ULDC.64 UR10, c[0x0][0xb18] ;  /* 0x0002c600000a7ab9 */ /* 0x000fe20000000a00 */
[----:B--2---:R-:W2:Y:S02]  /*15d0*/  @P0 LDG.E R2, desc[UR40][R2.64] ;  /* 0x0000002802020981 */ /* 0x004ea4000c1e1900 */
[----:B------:R-:W-:Y:S02]  /*15e0*/  IMAD.U32 R4, RZ, RZ, UR8 ;  /* 0x00000008ff047e24 */ /* 0x000fe4000f8e00ff */
        /* <DEDUP_REMOVED lines=8> */
[----:B------:R-:W-:Y:S01]  /*1670*/  USHF.R.U32.HI UR8, URZ, 0x8, UR8 ;  /* 0x000000083f087899 */ /* 0x000fe20008011608 */
[----:B------:R-:W-:Y:S01]  /*1680*/  ULDC UR9, c[0x0][0x424] ;  /* 0x0001090000097ab9 */ /* 0x000fe20000000800 */
[----:B------:R-:W-:Y:S01]  /*1690*/  UMOV UR4, URZ ;  /* 0x0000003f00047c82 */ /* 0x000fe20008000000 */
[----:B------:R-:W-:Y:S01]  /*16a0*/  USEL UR9, UR9, 0x1, UP0 ;  /* 0x0000000109097887 */ /* 0x000fe20008000000 */
[----:B------:R-:W-:Y:S01]  /*16b0*/  ULDC UR47, c[0x0][0x288] ;  /* 0x0000a200002f7ab9 */ /* 0x000fe20000000800 */
[----:B------:R-:W-:-:S02]  /*16c0*/  ULEA.HI UR44, UR44, UR8, URZ, 0x10 ;  /* 0x000000082c2c7291 */ /* 0x000fc4000f8f803f */
[----:B------:R-:W-:Y:S02]  /*16d0*/  UIMAD UR48, UR9, UR48, URZ ;  /* 0x00000030093072a4 */ /* 0x000fe4000f8e023f */
        /* <DEDUP_REMOVED lines=17> */
.L_x_12066:
        /* <DEDUP_REMOVED lines=9> */
.L_x_12067:
        /* <DEDUP_REMOVED lines=13> */
.L_x_12068:
[----:B------:R-:W0:Y:S01]  /*1950*/  S2R R0, SR_TID.X ;  /* 0x0000000000007919 */ /* 0x000e220000002100 */
[----:B------:R-:W1:Y:S01]  /*1960*/  LDC R20, c[0x0][0xa80] ;  /* 0x0002a000ff147b82 */ /* 0x000e620000000800 */
[----:B------:R-:W-:Y:S01]  /*1970*/  MOV R72, 0x400 ;  /* 0x0000040000487802 */ /* 0x000fe20000000f00 */
[----:B------:R-:W-:Y:S01]  /*1980*/  IMAD.MOV.U32 R2, RZ, RZ, 0x3000 ;  /* 0x00003000ff027424 */ /* 0x000fe200078e00ff */
[----:B------:R-:W2:Y:S01]  /*1990*/  S2R R11, SR_CgaCtaId ;  /* 0x00000000000b7919 */ /* 0x000ea20000008800 */
[----:B------:R-:W-:Y:S01]  /*19a0*/  IMAD.U32 R3, RZ, RZ, UR36 ;  /* 0x00000024ff037e24 */ /* 0x000fe2000f8e00ff */
[----:B------:R-:W-:Y:S01]  /*19b0*/  UIADD3 UR48, -UR4, UR48, URZ ;  /* 0x0000003004307290 */ /* 0x000fe2000fffe13f */
[----:B------:R-:W-:Y:S01]  /*19c0*/  IMAD.MOV.U32 R12, RZ, RZ, 0x1 ;  /* 0x00000001ff0c7424 */ /* 0x000fe200078e00ff */
[----:B------:R-:W3:Y:S01]  /*19d0*/  S2R R9, SR_SWINHI ;  /* 0x0000000000097919 */ /* 0x000ee20000002f00 */
[----:B------:R-:W-:Y:S01]  /*19e0*/  IMAD.MOV.U32 R13, RZ, RZ, RZ ;  /* 0x000000ffff0d7224 */ /* 0x000fe200078e00ff */
[----:B------:R-:W-:Y:S01]  /*19f0*/  ULDC UR4, c[0x0][0x448] ;  /* 0x0001120000047ab9 */ /* 0x000fe20000000800 */
[----:B------:R-:W-:Y:S01]  /*1a00*/  IMAD.MOV.U32 R5, RZ, RZ, 0x100 ;  /* 0x00000100ff057424 */ /* 0x000fe200078e00ff */
[----:B------:R-:W-:Y:S01]  /*1a10*/  STL.64 [R1+0x18], R2 ;  /* 0x0000180201007387 */ /* 0x000fe20000100a00 */
[----:B------:R-:W-:Y:S01]  /*1a20*/  IMAD.MOV.U32 R6, RZ, RZ, 0x1 ;  /* 0x00000001ff067424 */ /* 0x000fe200078e00ff */
[----:B------:R-:W-:Y:S01]  /*1a30*/  UISETP.NE.AND UP0, UPT, UR4, 0x1, UPT ;  /* 0x000000010400788c */ /* 0x000fe2000bf05270 */
[----:B------:R-:W-:Y:S01]  /*1a40*/  IMAD.MOV.U32 R7, RZ, RZ, RZ ;  /* 0x000000ffff077224 */ /* 0x000fe200078e00ff */
[----:B------:R4:W-:Y:S01]  /*1a50*/  STL.64 [R1+0x60], R12 ;  /* 0x0000600c01007387 */ /* 0x0009e20000100a00 */
[----:B------:R-:W-:Y:S01]  /*1a60*/  IMAD.U32 R26, RZ, RZ, UR5 ;  /* 0x00000005ff1a7e24 */ /* 0x000fe2000f8e00ff */
[----:B------:R-:W-:Y:S01]  /*1a70*/  USHF.L.U32 UR39, UR5, 0x7, URZ ;  /* 0x0000000705277899 */ /* 0x000fe2000800063f */
[----:B------:R-:W-:Y:S01]  /*1a80*/  IMAD.MOV.U32 R8, RZ, RZ, 0xc000 ;  /* 0x0000c000ff087424 */ /* 0x000fe200078e00ff */
[----:B------:R-:W-:Y:S01]  /*1a90*/  STL.128 [R1+0x230], RZ ;  /* 0x000230ff01007387 */ /* 0x000fe20000100c00 */
[----:B------:R-:W-:Y:S01]  /*1aa0*/  ULDC.64 UR4, c[0x0][0xad8] ;  /* 0x0002b60000047ab9 */ /* 0x000fe20000000a00 */
[----:B------:R-:W-:-:S02]  /*1ab0*/  UIADD3 UR8, UR39, 0x7f, URZ ;  /* 0x0000007f27087890 */ /* 0x000fc4000fffe03f */
[----:B------:R-:W-:Y:S01]  /*1ac0*/  UISETP.GE.AND UP1, UPT, UR5, 0x1, UPT ;  /* 0x000000010500788c */ /* 0x000fe2000bf26270 */
[----:B------:R-:W-:Y:S01]  /*1ad0*/  STL [R1+0x70], R26 ;  /* 0x0000701a01007387 */ /* 0x000fe20000100800 */
[----:B------:R-:W-:Y:S01]  /*1ae0*/  @UP0 ULDC UR6, c[0x0][0x44c] ;  /* 0x0001130000060ab9 */ /* 0x000fe20000000800 */
[----:B------:R-:W-:Y:S01]  /*1af0*/  @UP0 ULDC UR9, c[0x0][0x450] ;  /* 0x0001140000090ab9 */ /* 0x000fe20000000800 */
[----:B------:R-:W-:Y:S01]  /*1b00*/  UIMAD.WIDE.U32 UR6, UR8, UR6, URZ ;  /* 0x00000006080672a5 */ /* 0x000fe2000f8e003f */
[----:B-1----:R-:W-:Y:S01]  /*1b10*/  STL [R1+0x250], R20 ;  /* 0x0002501401007387 */ /* 0x002fe20000100800 */
[----:B------:R-:W-:Y:S01]  /*1b20*/  UIADD3 UR42, UR48, 0x1, -UR47 ;  /* 0x00000001302a7890 */ /* 0x000fe2000fffe82f */
[----:B0-----:R-:W-:Y:S02]  /*1b30*/  LOP3.LUT R0, R0, 0x7f, RZ, 0xc0, !PT ;  /* 0x0000007f00007812 */ /* 0x001fe400078ec0ff */
[----:B------:R-:W-:Y:S01]  /*1b40*/  STL.128 [R1+0x240], RZ ;  /* 0x000240ff01007387 */ /* 0x000fe20000100c00 */
[----:B------:R-:W-:Y:S01]  /*1b50*/  @UP0 USHF.R.U32.HI UR8, URZ, UR9, UR7 ;  /* 0x000000093f080299 */ /* 0x000fe20008011607 */
[----:B--2---:R-:W-:Y:S01]  /*1b60*/  LEA R72, R11, R72, 0x18 ;  /* 0x000000480b487211 */ /* 0x004fe200078ec0ff */
[----:B------:R-:W-:Y:S01]  /*1b70*/  IMAD.MOV.U32 R11, RZ, RZ, 0x100 ;  /* 0x00000100ff0b7424 */ /* 0x000fe200078e00ff */
[----:B------:R-:W-:Y:S01]  /*1b80*/  ISETP.NE.AND P0, PT, R0, RZ, PT ;  /* 0x000000ff0000720c */ /* 0x000fe20003f05270 */
[----:B------:R-:W-:Y:S01]  /*1b90*/  STL.128 [R1+0x260], RZ ;  /* 0x000260ff01007387 */ /* 0x000fe20000100c00 */
[----:B------:R-:W-:-:S02]  /*1ba0*/  MOV R24, R72 ;  /* 0x0000004800187202 */ /* 0x000fc40000000f00 */
[----:B---3--:R-:W-:Y:S01]  /*1bb0*/  MOV R25, R9 ;  /* 0x0000000900197202 */ /* 0x008fe20000000f00 */
[----:B------:R-:W-:Y:S01]  /*1bc0*/  IMAD.U32 R9, RZ, RZ, UR36 ;  /* 0x00000024ff097e24 */ /* 0x000fe2000f8e00ff */
[----:B------:R-:W-:Y:S01]  /*1bd0*/  SEL R4, RZ, 0x1, P0 ;  /* 0x00000001ff047807 */ /* 0x000fe20000000000 */
[----:B------:R-:W-:Y:S01]  /*1be0*/  STL.128 [R1+0x270], RZ ;  /* 0x000270ff01007387 */ /* 0x000fe20000100c00 */
[C---:B------:R-:W-:Y:S01]  /*1bf0*/  IADD3 R0, P2, R24.reuse, 0x32450, RZ ;  /* 0x0003245018007810 */ /* 0x040fe20007f5e0ff */
[----:B------:R-:W-:Y:S01]  /*1c00*/  UIADD3 UR6, UR42, UR8, URZ ;  /* 0x000000082a067290 */ /* 0x000fe2000fffe03f */
[C---:B------:R-:W-:Y:S01]  /*1c10*/  IADD3 R14, P3, R24.reuse, 0x32460, RZ ;  /* 0x00032460180e7810 */ /* 0x040fe20007f7e0ff */
[----:B------:R0:W-:Y:S01]  /*1c20*/  STL.128 [R1+0x20], R4 ;  /* 0x0000200401007387 */ /* 0x0001e20000100c00 */
[C---:B----4-:R-:W-:Y:S01]  /*1c30*/  IADD3 R12, P0, R24.reuse, 0x32430, RZ ;  /* 0x00032430180c7810 */ /* 0x050fe20007f1e0ff */
[----:B------:R-:W-:Y:S01]  /*1c40*/  IMAD.MOV.U32 R10, RZ, RZ, R4 ;  /* 0x000000ffff0a7224 */ /* 0x000fe200078e0004 */
[----:B------:R-:W-:Y:S01]  /*1c50*/  IADD3 R2, P1, R24, 0x32440, RZ ;  /* 0x0003244018027810 */ /* 0x000fe20007f3e0ff */
[----:B------:R1:W-:Y:S01]  /*1c60*/  STL.128 [R1+0x280], RZ ;  /* 0x000280ff01007387 */ /* 0x0003e20000100c00 */
[----:B------:R-:W-:Y:S01]  /*1c70*/  UIADD3 UR4, UR6, UR4, URZ ;  /* 0x0000000406047290 */ /* 0x000fe2000fffe03f */
[--C-:B------:R-:W-:Y:S01]  /*1c80*/  IMAD.X R13, RZ, RZ, R25.reuse, P0 ;  /* 0x000000ffff0d7224 */ /* 0x100fe200000e0619 */
[C---:B------:R-:W-:Y:S01]  /*1c90*/  IADD3 R29, P0, R16.reuse, 0x230, RZ ;  /* 0x00000230101d7810 */ /* 0x040fe20007f1e0ff */
[----:B------:R-:W-:Y:S01]  /*1ca0*/  IMAD.X R3, RZ, RZ, R25, P1 ;  /* 0x000000ffff037224 */ /* 0x000fe200008e0619 */
[----:B------:R1:W-:Y:S01]  /*1cb0*/  STL.128 [R1+0x50], R8 ;  /* 0x0000500801007387 */ /* 0x0003e20000100c00 */
[----:B------:R-:W-:-:S02]  /*1cc0*/  IADD3 R28, P1, R16, 0x260, RZ ;  /* 0x00000260101c7810 */ /* 0x000fc40007f3e0ff */
[--C-:B------:R-:W-:Y:S01]  /*1cd0*/  IMAD.X R40, RZ, RZ, R17.reuse, P0 ;  /* 0x000000ffff287224 */ /* 0x100fe200000e0611 */
[----:B------:R1:W-:Y:S02]  /*1ce0*/  STL.64 [R1+0x8], R12 ;  /* 0x0000080c01007387 */ /* 0x0003e40000100a00 */
[----:B------:R-:W-:Y:S02]  /*1cf0*/  IMAD.X R39, RZ, RZ, R17, P1 ;  /* 0x000000ffff277224 */ /* 0x000fe400008e0611 */
[--C-:B0-----:R-:W-:Y:S01]  /*1d00*/  IMAD.X R5, RZ, RZ, R25.reuse, P2 ;  /* 0x000000ffff057224 */ /* 0x101fe200010e0619 */
[----:B------:R1:W-:Y:S01]  /*1d10*/  STL.64 [R1+0x10], R2 ;  /* 0x0000100201007387 */ /* 0x0003e20000100a00 */
[----:B------:R-:W-:Y:S01]  /*1d20*/  IMAD.X R7, RZ, RZ, R25, P3 ;  /* 0x000000ffff077224 */ /* 0x000fe200018e0619 */
[----:B------:R-:W-:Y:S01]  /*1d30*/  PLOP3.LUT P3, PT, PT, PT, UP1, 0x80, 0x0 ;  /* 0x000000000000781c */ /* 0x000fe20003f6f018 */
[----:B------:R-:W-:Y:S01]  /*1d40*/  IMAD.MOV.U32 R4, RZ, RZ, R0 ;  /* 0x000000ffff047224 */ /* 0x000fe200078e0000 */
[----:B------:R1:W-:Y:S01]  /*1d50*/  STL.64 [R1+0x30], R2 ;  /* 0x0000300201007387 */ /* 0x0003e20000100a00 */
[----:B------:R-:W-:Y:S01]  /*1d60*/  IMAD.MOV.U32 R6, RZ, RZ, R14 ;  /* 0x000000ffff067224 */ /* 0x000fe200078e000e */
[----:B------:R-:W-:-:S02]  /*1d70*/  IADD3 R38, P2, R16, 0x38, RZ ;  /* 0x0000003810267810 */ /* 0x000fc40007f5e0ff */
[----:B------:R1:W-:Y:S03]  /*1d80*/  STL.128 [R1+0x290], RZ ;  /* 0x000290ff01007387 */ /* 0x0003e60000100c00 */
[----:B------:R-:W-:Y:S01]  /*1d90*/  IMAD.X R53, RZ, RZ, R17, P2 ;  /* 0x000000ffff357224 */ /* 0x000fe200010e0611 */
[----:B------:R1:W-:Y:S04]  /*1da0*/  STL.128 [R1+0x40], R4 ;  /* 0x0000400401007387 */ /* 0x0003e80000100c00 */
[----:B------:R1:W-:Y:S04]  /*1db0*/  STL.64 [R1+0x68], R6 ;  /* 0x0000680601007387 */ /* 0x0003e80000100a00 */
[----:B------:R1:W-:Y:S04]  /*1dc0*/  STL.128 [R1+0x2a0], RZ ;  /* 0x0002a0ff01007387 */ /* 0x0003e80000100c00 */
        /* <DEDUP_REMOVED lines=27> */
[----:B------:R1:W-:Y:S04]  /*1f80*/  STL.64 [R1], RZ ;  /* 0x000000ff01007387 */ /* 0x0003e80000100a00 */
[----:B------:R1:W-:Y:S01]  /*1f90*/  STL.64 [R1+0x38], RZ ;  /* 0x000038ff01007387 */ /* 0x0003e20000100a00 */
        /* <DEDUP_REMOVED lines=11> */
.L_x_12070:
[----:B------:R-:W-:-:S11]  /*2050*/  UISETP.NE.AND UP1, UPT, UR5, 0x1, UPT ;  /* 0x000000010500788c */ /* 0x000fd6000bf25270 */
[----:B------:R-:W-:Y:S02]  /*2060*/  @UP1 ULDC.64 UR10, c[0x0][0xae0] ;  /* 0x0002b800000a1ab9 */ /* 0x000fe40000000a00 */
[----:B------:R-:W-:-:S04]  /*2070*/  UIMAD.WIDE.U32 UR6, UR8, UR10, URZ ;  /* 0x0000000a080672a5 */ /* 0x000fc8000f8e003f */
[----:B------:R-:W-:-:S12]  /*2080*/  @UP1 USHF.R.U32.HI UR8, URZ, UR11, UR7 ;  /* 0x0000000b3f081299 */ /* 0x000fd80008011607 */
.L_x_12071:
[----:B------:R-:W-:-:S04]  /*2090*/  UIMAD UR8, UR8, UR5, UR5 ;  /* 0x00000005080872a4 */ /* 0x000fc8000f8e0205 */
[----:B------:R-:W-:-:S04]  /*20a0*/  UISETP.LT.AND UP1, UPT, UR4, UR8, UPT ;  /* 0x000000080400728c */ /* 0x000fc8000bf21270 */
[----:B------:R-:W-:-:S12]  /*20b0*/  USEL UR4, UR4, UR8, UP1 ;  /* 0x0000000804047287 */ /* 0x000fd80008800000 */
.L_x_12069:
[----:B------:R-:W-:Y:S02]  /*20c0*/  UIADD3 UR6, UR48, 0x5f, URZ ;  /* 0x0000005f30067890 */ /* 0x000fe4000fffe03f */
[----:B------:R-:W-:Y:S02]  /*20d0*/  UIADD3 UR8, UR4, 0x5f, URZ ;  /* 0x0000005f04087890 */ /* 0x000fe4000fffe03f */
[----:B------:R-:W-:Y:S02]  /*20e0*/  UIMAD.WIDE UR6, UR6, 0x2aaaaaab, URZ ;  /* 0x2aaaaaab060678a5 */ /* 0x000fe4000f8e023f */
[----:B------:R-:W-:Y:S01]  /*20f0*/  UIMAD.WIDE UR8, UR8, 0x2aaaaaab, URZ ;  /* 0x2aaaaaab080878a5 */ /* 0x000fe2000f8e023f */
[----:B------:R-:W-:Y:S01]  /*2100*/  @UP0 ULDC UR10, c[0x0][0x44c] ;  /* 0x00011300000a0ab9 */ /* 0x000fe20000000800 */
[----:B------:R-:W-:Y:S02]  /*2110*/  USHF.R.U32.HI UR4, URZ, 0x1f, UR7 ;  /* 0x0000001f3f047899 */ /* 0x000fe40008011607 */
[----:B------:R-:W-:-:S02]  /*2120*/  UIMAD.WIDE.U32 UR10, UR39, UR10, URZ ;  /* 0x0000000a270a72a5 */ /* 0x000fc4000f8e003f */
[----:B------:R-:W-:Y:S01]  /*2130*/  USHF.R.U32.HI UR6, URZ, 0x1f, UR9 ;  /* 0x0000001f3f067899 */ /* 0x000fe20008011609 */
[----:B------:R-:W-:Y:S01]  /*2140*/  @UP0 ULDC UR13, c[0x0][0x450] ;  /* 0x00011400000d0ab9 */ /* 0x000fe20000000800 */
[----:B------:R-:W-:Y:S01]  /*2150*/  UMOV UR12, UR39 ;  /* 0x00000027000c7c82 */ /* 0x000fe20008000000 */
[----:B------:R-:W-:Y:S02]  /*2160*/  UIADD3 UR46, UR48, -UR47, URZ ;  /* 0x8000002f302e7290 */ /* 0x000fe4000fffe03f */
[----:B------:R-:W-:Y:S02]  /*2170*/  @UP0 USHF.R.U32.HI UR12, URZ, UR13, UR11 ;  /* 0x0000000d3f0c0299 */ /* 0x000fe4000801160b */
[----:B------:R-:W-:Y:S02]  /*2180*/  ULEA.HI.SX32 UR4, UR7, UR4, 0x1c ;  /* 0x0000000407047291 */ /* 0x000fe4000f8fe23f */
[----:B------:R-:W-:Y:S02]  /*2190*/  ULEA.HI.SX32 UR6, UR9, UR6, 0x1c ;  /* 0x0000000609067291 */ /* 0x000fe4000f8fe23f */
[----:B------:R-:W-:-:S02]  /*21a0*/  UIADD3 UR7, UR46, UR12, URZ ;  /* 0x0000000c2e077290 */ /* 0x000fc4000fffe03f */
        /* <DEDUP_REMOVED lines=15> */
.L_x_12073:
[----:B------:R-:W-:-:S11]  /*22a0*/  UISETP.NE.AND UP0, UPT, UR5, 0x1, UPT ;  /* 0x000000010500788c */ /* 0x000fd6000bf05270 */
[----:B------:R-:W-:Y:S02]  /*22b0*/  @UP0 ULDC.64 UR12, c[0x0][0xae0] ;  /* 0x0002b800000c0ab9 */ /* 0x000fe40000000a00 */
[----:B------:R-:W-:-:S04]  /*22c0*/  UIMAD.WIDE.U32 UR8, UR7, UR12, URZ ;  /* 0x0000000c070872a5 */ /* 0x000fc8000f8e003f */
[----:B------:R-:W-:-:S12]  /*22d0*/  @UP0 USHF.R.U32.HI UR7, URZ, UR13, UR9 ;  /* 0x0000000d3f070299 */ /* 0x000fd80008011609 */
.L_x_12074:
[----:B------:R-:W-:-:S04]  /*22e0*/  UIMAD UR5, UR7, UR5, URZ ;  /* 0x00000005070572a4 */ /* 0x000fc8000f8e023f */
[----:B------:R-:W-:-:S04]  /*22f0*/  UISETP.LT.AND UP0, UPT, UR10, UR5, UPT ;  /* 0x000000050a00728c */ /* 0x000fc8000bf01270 */
[----:B------:R-:W-:-:S12]  /*2300*/  USEL UR10, UR10, UR5, !UP0 ;  /* 0x000000050a0a7287 */ /* 0x000fd8000c000000 */
.L_x_12072:
[----:B------:R-:W-:Y:S02]  /*2310*/  UIMAD.WIDE UR4, UR10, 0x2aaaaaab, URZ ;  /* 0x2aaaaaab0a0478a5 */ /* 0x000fe4000f8e023f */
[----:B------:R-:W-:Y:S02]  /*2320*/  ULOP3.LUT UR43, UR44, 0xff, URZ, 0xc0, !UPT ;  /* 0x000000ff2c2b7892 */ /* 0x000fe4000f8ec03f */
[----:B------:R-:W-:Y:S02]  /*2330*/  USHF.R.U32.HI UR4, URZ, 0x1f, UR5 ;  /* 0x0000001f3f047899 */ /* 0x000fe40008011605 */
[----:B------:R-:W-:Y:S02]  /*2340*/  USHF.R.U32.HI UR44, URZ, 0x10, UR44 ;  /* 0x000000103f2c7899 */ /* 0x000fe4000801162c */
[----:B------:R-:W-:-:S04]  /*2350*/  ULEA.HI.SX32 UR4, UR5, UR4, 0x1c ;  /* 0x0000000405047291 */ /* 0x000fc8000f8fe23f */
[----:B------:R-:W-:-:S04]  /*2360*/  UISETP.LT.AND UP0, UPT, URZ, UR4, UPT ;  /* 0x000000043f00728c */ /* 0x000fc8000bf01270 */
[----:B------:R-:W-:-:S03]  /*2370*/  USEL UR45, URZ, UR4, !UP0 ;  /* 0x000000043f2d7287 */ /* 0x000fc6000c000000 */
[----:B------:R-:W-:Y:S01]  /*2380*/  UMOV UR4, URZ ;  /* 0x0000003f00047c82 */ /* 0x000fe20008000000 */
[----:B------:R-:W-:-:S06]  /*2390*/  UISETP.GT.AND UP0, UPT, UR6, UR45, UPT ;  /* 0x0000002d0600728c */ /* 0x000fcc000bf04270 */
[----:B------:R-:W-:-:S13]  /*23a0*/  PLOP3.LUT P0, PT, PT, PT, UP0, 0x80, 0x0 ;  /* 0x000000000000781c */ /* 0x000fda0003f0f008 */
[----:B------:R-:W-:Y:S05]  /*23b0*/  @!P0 BRA `(.L_x_12075) ;  /* 0x0000000000948947 */ /* 0x000fea0003800000 */
[----:B------:R-:W-:Y:S01]  /*23c0*/  UISETP.NE.AND UP0, UPT, UR44, URZ, UPT ;  /* 0x0000003f2c00728c */ /* 0x000fe2000bf05270 */
[----:B------:R-:W-:-:S03]  /*23d0*/  ULDC UR4, c[0x0][0xae8] ;  /* 0x0002ba0000047ab9 */ /* 0x000fc60000000800 */
[----:B------:R-:W-:-:S04]  /*23e0*/  USEL UR10, UR44, UR4, UP0 ;  /* 0x000000042c0a7287 */ /* 0x000fc80008000000 */
[----:B------:R-:W-:Y:S02]  /*23f0*/  UIADD3 UR4, UR10, -0x1, UR6 ;  /* 0xffffffff0a047890 */ /* 0x000fe4000fffe006 */
[----:B-1----:R-:W-:Y:S02]  /*2400*/  IMAD.U32 R3, RZ, RZ, UR10 ;  /* 0x0000000aff037e24 */ /* 0x002fe4000f8e00ff */
[----:B------:R-:W-:-:S03]  /*2410*/  UIADD3 UR7, -UR45, UR4, URZ ;  /* 0x000000042d077290 */ /* 0x000fc6000fffe13f */
[-C--:B------:R-:W-:Y:S01]  /*2420*/  IABS R0, R3.reuse ;  /* 0x0000000300007213 */ /* 0x080fe20000000000 */
[----:B------:R-:W-:Y:S01]  /*2430*/  UMOV UR4, URZ ;  /* 0x0000003f00047c82 */ /* 0x000fe20008000000 */
[----:B------:R-:W-:Y:S01]  /*2440*/  IABS R5, R3 ;  /* 0x0000000300057213 */ /* 0x000fe20000000000 */
[----:B------:R-:W-:Y:S01]  /*2450*/  IMAD.U32 R4, RZ, RZ, UR7 ;  /* 0x00000007ff047e24 */ /* 0x000fe2000f8e00ff */
[----:B------:R-:W-:Y:S01]  /*2460*/  R2UR UR11, R0 ;  /* 0x00000000000b72ca */ /* 0x000fe200000e0000 */
[----:B------:R-:W-:-:S03]  /*2470*/  ULOP3.LUT UR7, UR7, UR10, URZ, 0x3c, !UPT ;  /* 0x0000000a07077292 */ /* 0x000fc6000f8e3c3f */
[----:B------:R-:W-:-:S05]  /*2480*/  IABS R4, R4 ;  /* 0x0000000400047213 */ /* 0x000fca0000000000 */
[----:B------:R-:W-:-:S04]  /*2490*/  IMAD.MOV.U32 R3, RZ, RZ, R4 ;  /* 0x000000ffff037224 */ /* 0x000fc800078e0004 */
[----:B------:R-:W0:Y:S01]  /*24a0*/  I2F.RP R0, UR11 ;  /* 0x0000000b00007d06 */ /* 0x000e220008209400 */
[----:B------:R-:W-:-:S07]  /*24b0*/  R2UR UR9, R3 ;  /* 0x00000000030972ca */ /* 0x000fce00000e0000 */
        /* <DEDUP_REMOVED lines=21> */
.L_x_12075:
[----:B------:R-:W-:Y:S01]  /*2610*/  UIMAD UR45, UR43, UR4, UR45 ;  /* 0x000000042b2d72a4 */ /* 0x000fe2000f8e022d */
[----:B------:R-:W-:Y:S01]  /*2620*/  IMAD.U32 R0, RZ, RZ, UR6 ;  /* 0x00000006ff007e24 */ /* 0x000fe2000f8e00ff */
[----:B------:R-:W-:Y:S01]  /*2630*/  PLOP3.LUT P0, PT, PT, PT, PT, 0x80, 0x0 ;  /* 0x000000000000781c */ /* 0x000fe20003f0f070 */
[----:B-1----:R-:W-:-:S05]  /*2640*/  IMAD.U32 R3, RZ, RZ, UR4 ;  /* 0x00000004ff037e24 */ /* 0x002fca000f8e00ff */
[----:B------:R-:W-:-:S04]  /*2650*/  VIADDMNMX R0, R3, UR45, R0, PT ;  /* 0x0000002d03007c46 */ /* 0x000fc8000b800100 */
[----:B------:R-:W-:-:S13]  /*2660*/  R2UR UR49, R0 ;  /* 0x00000000003172ca */ /* 0x000fda00000e0000 */
[----:B------:R-:W-:-:S06]  /*2670*/  UISETP.GT.AND UP0, UPT, UR49, UR45, UPT ;  /* 0x0000002d3100728c */ /* 0x000fcc000bf04270 */
[----:B------:R-:W-:-:S13]  /*2680*/  PLOP3.LUT P1, PT, PT, PT, UP0, 0x80, 0x0 ;  /* 0x000000000000781c */ /* 0x000fda0003f2f008 */
[----:B------:R-:W-:Y:S05]  /*2690*/  @!P1 BRA `(.L_x_12076) ;  /* 0x000001cc00309947 */ /* 0x000fea0003800000 */
[----:B------:R-:W2:Y:S01]  /*26a0*/  LDL R2, [R1+0x4cc] ;  /* 0x0004cc0001027983 */ /* 0x000ea20000100800 */
[----:B------:R-:W-:Y:S01]  /*26b0*/  VIADD R8, R72, 0x400 ;  /* 0x0000040048087836 */ /* 0x000fe20000000000 */
[----:B------:R-:W-:Y:S01]  /*26c0*/  IADD3 R36, P5, R16, 0xa8, RZ ;  /* 0x000000a810247810 */ /* 0x000fe20007fbe0ff */
[----:B------:R-:W-:Y:S01]  /*26d0*/  IMAD.MOV.U32 R4, RZ, RZ, 0x1 ;  /* 0x00000001ff047424 */ /* 0x000fe200078e00ff */
[----:B------:R-:W-:Y:S01]  /*26e0*/  STL.64 [R1+0x78], RZ ;  /* 0x000078ff01007387 */ /* 0x000fe20000100a00 */
[----:B------:R-:W-:Y:S01]  /*26f0*/  IMAD.MOV.U32 R5, RZ, RZ, RZ ;  /* 0x000000ffff057224 */ /* 0x000fe200078e00ff */
[----:B------:R-:W-:Y:S01]  /*2700*/  SHF.R.U32.HI R8, RZ, 0x4, R8 ;  /* 0x00000004ff087819 */ /* 0x000fe20000011608 */
[----:B------:R-:W-:Y:S01]  /*2710*/  IMAD.MOV.U32 R6, RZ, RZ, 0x1 ;  /* 0x00000001ff067424 */ /* 0x000fe200078e00ff */
[----:B------:R-:W-:Y:S01]  /*2720*/  STL.128 [R1+0xb0], RZ ;  /* 0x0000b0ff01007387 */ /* 0x000fe20000100c00 */
[----:B------:R-:W-:Y:S01]  /*2730*/  IMAD.MOV.U32 R7, RZ, RZ, RZ ;  /* 0x000000ffff077224 */ /* 0x000fe200078e00ff */
[----:B------:R-:W-:Y:S01]  /*2740*/  LOP3.LUT R8, R8, 0x3fff, RZ, 0xc0, !PT ;  /* 0x00003fff08087812 */ /* 0x000fe200078ec0ff */
[----:B------:R-:W-:Y:S01]  /*2750*/  IMAD.MOV.U32 R10, RZ, RZ, 0x1 ;  /* 0x00000001ff0a7424 */ /* 0x000fe200078e00ff */
[----:B------:R-:W-:Y:S01]  /*2760*/  STL.128 [R1+0xc0], RZ ;  /* 0x0000c0ff01007387 */ /* 0x000fe20000100c00 */
[----:B------:R-:W-:Y:S01]  /*2770*/  IMAD.MOV.U32 R11, RZ, RZ, RZ ;  /* 0x000000ffff0b7224 */ /* 0x000fe200078e00ff */
[C---:B------:R-:W-:Y:S01]  /*2780*/  IADD3 R26, P6, R16.reuse, 0x78, RZ ;  /* 0x00000078101a7810 */ /* 0x040fe20007fde0ff */
[----:B------:R-:W-:Y:S01]  /*2790*/  IMAD.X R37, RZ, RZ, R17, P5 ;  /* 0x000000ffff257224 */ /* 0x000fe200028e0611 */
[----:B------:R0:W-:Y:S01]  /*27a0*/  STL.128 [R1+0x80], R4 ;  /* 0x0000800401007387 */ /* 0x0001e20000100c00 */
[----:B------:R-:W-:-:S02]  /*27b0*/  IADD3 R35, P1, R16, 0x80, RZ ;  /* 0x0000008010237810 */ /* 0x000fc40007f3e0ff */
[C---:B------:R-:W-:Y:S01]  /*27c0*/  IADD3 R34, P2, R16.reuse, 0x88, RZ ;  /* 0x0000008810227810 */ /* 0x040fe20007f5e0ff */
[----:B------:R-:W-:Y:S01]  /*27d0*/  STL.64 [R1+0x90], R10 ;  /* 0x0000900a01007387 */ /* 0x000fe20000100a00 */
[--C-:B------:R-:W-:Y:S01]  /*27e0*/  IMAD.X R27, RZ, RZ, R17.reuse, P6 ;  /* 0x000000ffff1b7224 */ /* 0x100fe200030e0611 */
[C---:B------:R-:W-:Y:S01]  /*27f0*/  IADD3 R33, P3, R16.reuse, 0x90, RZ ;  /* 0x0000009010217810 */ /* 0x040fe20007f7e0ff */
[--C-:B------:R-:W-:Y:S01]  /*2800*/  IMAD.X R50, RZ, RZ, R17.reuse, P1 ;  /* 0x000000ffff327224 */ /* 0x100fe200008e0611 */
[----:B------:R-:W-:Y:S01]  /*2810*/  STL.128 [R1+0xd0], RZ ;  /* 0x0000d0ff01007387 */ /* 0x000fe20000100c00 */
[--C-:B------:R-:W-:Y:S01]  /*2820*/  IMAD.X R51, RZ, RZ, R17.reuse, P2 ;  /* 0x000000ffff337224 */ /* 0x100fe200010e0611 */
[C---:B------:R-:W-:Y:S01]  /*2830*/  IADD3 R32, P4, R16.reuse, 0x98, RZ ;  /* 0x0000009810207810 */ /* 0x040fe20007f9e0ff */
[----:B------:R-:W-:Y:S01]  /*2840*/  IMAD.X R48, RZ, RZ, R17, P3 ;  /* 0x000000ffff307224 */ /* 0x000fe200018e0611 */
[----:B------:R-:W-:Y:S01]  /*2850*/  STL.128 [R1+0xe0], RZ ;  /* 0x0000e0ff01007387 */ /* 0x000fe20000100c00 */
[----:B------:R-:W-:-:S02]  /*2860*/  IADD3 R31, P5, R16, 0xa0, RZ ;  /* 0x000000a0101f7810 */ /* 0x000fc40007fbe0ff */
[----:B------:R-:W-:Y:S01]  /*2870*/  IADD3 R30, P6, R16, 0xb0, RZ ;  /* 0x000000b0101e7810 */ /* 0x000fe20007fde0ff */
[----:B0-----:R-:W-:Y:S01]  /*2880*/  IMAD.MOV.U32 R5, RZ, RZ, 0x40000040 ;  /* 0x40000040ff057424 */ /* 0x001fe200078e00ff */
[C---:B------:R-:W-:Y:S01]  /*2890*/  LOP3.LUT R6, R8.reuse, 0x3000000, RZ, 0xfc, !PT ;  /* 0x0300000008067812 */ /* 0x040fe200078efcff */
[----:B------:R-:W-:Y:S01]  /*28a0*/  IMAD.MOV.U32 R7, RZ, RZ, 0x40000040 ;  /* 0x40000040ff077424 */ /* 0x000fe200078e00ff */
[----:B------:R-:W-:Y:S01]  /*28b0*/  LOP3.LUT R8, R8, 0x10000, RZ, 0xfc, !PT ;  /* 0x0001000008087812 */ /* 0x000fe200078efcff */
[----:B------:R-:W-:Y:S01]  /*28c0*/  STL.128 [R1+0xf0], RZ ;  /* 0x0000f0ff01007387 */ /* 0x000fe20000100c00 */
[C---:B------:R-:W-:Y:S01]  /*28d0*/  IADD3 R44, P1, R16.reuse, 0x110, RZ ;  /* 0x00000110102c7810 */ /* 0x040fe20007f3e0ff */
[--C-:B------:R-:W-:Y:S01]  /*28e0*/  IMAD.X R49, RZ, RZ, R17.reuse, P4 ;  /* 0x000000ffff317224 */ /* 0x100fe200020e0611 */
[----:B------:R-:W-:Y:S01]  /*28f0*/  IADD3 R42, P2, R16, 0x118, RZ ;  /* 0x00000118102a7810 */ /* 0x000fe20007f5e0ff */
[----:B------:R-:W-:Y:S01]  /*2900*/  STL.128 [R1+0x100], RZ ;  /* 0x000100ff01007387 */ /* 0x000fe20000100c00 */
[----:B------:R-:W-:-:S02]  /*2910*/  IMAD.X R46, RZ, RZ, R17, P5 ;  /* 0x000000ffff2e7224 */ /* 0x000fc400028e0611 */
[--C-:B------:R-:W-:Y:S02]  /*2920*/  IMAD.X R47, RZ, RZ, R17.reuse, P6 ;  /* 0x000000ffff2f7224 */ /* 0x100fe400030e0611 */
[--C-:B------:R-:W-:Y:S02]  /*2930*/  IMAD.X R45, RZ, RZ, R17.reuse, P1 ;  /* 0x000000ffff2d7224 */ /* 0x100fe400008e0611 */
[----:B------:R-:W-:Y:S01]  /*2940*/  IMAD.X R43, RZ, RZ, R17, P2 ;  /* 0x000000ffff2b7224 */ /* 0x000fe200010e0611 */
[----:B--2---:R-:W0:Y:S02]  /*2950*/  SHFL.IDX PT, R0, R2, RZ, 0x1f ;  /* 0x00001fff02007589 */ /* 0x004e2400000e0000 */
[----:B0-----:R-:W-:-:S04]  /*2960*/  LEA.HI R2, R0, R0, RZ, 0x1 ;  /* 0x0000000000027211 */ /* 0x001fc800078f08ff */
[----:B------:R-:W-:Y:S01]  /*2970*/  LOP3.LUT R3, R2, 0x7fffe, RZ, 0xc0, !PT ;  /* 0x0007fffe02037812 */ /* 0x000fe200078ec0ff */
[----:B------:R-:W-:-:S04]  /*2980*/  VIADD R2, R72, 0x1c400 ;  /* 0x0001c40048027836 */ /* 0x000fc80000000000 */
[----:B------:R-:W-:Y:S01]  /*2990*/  IMAD.IADD R0, R0, 0x1, -R3 ;  /* 0x0000000100007824 */ /* 0x000fe200078e0a03 */
[----:B------:R-:W-:Y:S01]  /*29a0*/  SHF.R.U32.HI R2, RZ, 0x4, R2 ;  /* 0x00000004ff027819 */ /* 0x000fe20000011602 */
[----:B------:R-:W-:-:S03]  /*29b0*/  VIADD R3, R72, 0x18400 ;  /* 0x0001840048037836 */ /* 0x000fc60000000000 */
[----:B------:R-:W-:Y:S01]  /*29c0*/  LOP3.LUT R2, R2, 0x3fff, RZ, 0xc0, !PT ;  /* 0x00003fff02027812 */ /* 0x000fe200078ec0ff */
[----:B------:R-:W-:Y:S01]  /*29d0*/  IMAD R0, R0, 0x2000, R3 ;  /* 0x0000200000007824 */ /* 0x000fe200078e0203 */
[----:B------:R-:W-:Y:S02]  /*29e0*/  LOP3.LUT P0, RZ, R3, 0x1bf, RZ, 0xc0, !PT ;  /* 0x000001bf03ff7812 */ /* 0x000fe4000780c0ff */
[----:B------:R-:W-:Y:S01]  /*29f0*/  LOP3.LUT R4, R2, 0x10000, RZ, 0xfc, !PT ;  /* 0x0001000002047812 */ /* 0x000fe200078efcff */
[----:B------:R-:W-:Y:S01]  /*2a00*/  VIADD R3, R0, 0xa000 ;  /* 0x0000a00000037836 */ /* 0x000fe20000000000 */
[----:B------:R-:W-:-:S03]  /*2a10*/  SHF.R.U32.HI R0, RZ, 0x4, R0 ;  /* 0x00000004ff007819 */ /* 0x000fc60000011600 */
[----:B------:R0:W-:Y:S01]  /*2a20*/  STL.128 [R1+0xa0], R4 ;  /* 0x0000a00401007387 */ /* 0x0001e20000100c00 */
[----:B------:R-:W-:Y:S02]  /*2a30*/  SHF.R.U32.HI R3, RZ, 0x4, R3 ;  /* 0x00000004ff037819 */ /* 0x000fe40000011603 */
[----:B------:R-:W-:Y:S02]  /*2a40*/  LOP3.LUT R0, R0, 0x3fff, RZ, 0xc0, !PT ;  /* 0x00003fff00007812 */ /* 0x000fe400078ec0ff */
[----:B------:R-:W-:Y:S02]  /*2a50*/  LOP3.LUT R3, R3, 0x3fff, RZ, 0xc0, !PT ;  /* 0x00003fff03037812 */ /* 0x000fe400078ec0ff */
[----:B------:R-:W-:Y:S02]  /*2a60*/  LOP3.LUT R2, R0, 0x10000, RZ, 0xfc, !PT ;  /* 0x0001000000027812 */ /* 0x000fe400078efcff */
[----:B------:R-:W-:Y:S01]  /*2a70*/  LOP3.LUT R0, R3, 0x10000, RZ, 0xfc, !PT ;  /* 0x0001000003007812 */ /* 0x000fe200078efcff */
[----:B------:R-:W-:-:S05]  /*2a80*/  IMAD.MOV.U32 R3, RZ, RZ, 0x40000040 ;  /* 0x40000040ff037424 */ /* 0x000fca00078e00ff */
[----:B------:R1:W-:Y:S01]  /*2a90*/  STL.64 [R1+0x98], R2 ;  /* 0x0000980201007387 */ /* 0x0003e20000100a00 */
[----:B0-----:R-:W-:Y:S02]  /*2aa0*/  IMAD.MOV.U32 R6, RZ, RZ, R8 ;  /* 0x000000ffff067224 */ /* 0x001fe400078e0008 */
[----:B------:R-:W-:-:S05]  /*2ab0*/  IMAD.MOV.U32 R4, RZ, RZ, R0 ;  /* 0x000000ffff047224 */ /* 0x000fca00078e0000 */
[----:B------:R1:W-:Y:S01]  /*2ac0*/  STL.128 [R1+0x110], R4 ;  /* 0x0001100401007387 */ /* 0x0003e20000100c00 */
[----:B------:R-:W-:Y:S05]  /*2ad0*/  @!P0 BRA `(.L_x_12077) ;  /* 0x0000000000408947 */ /* 0x000fea0003800000 */
[----:B-1----:R-:W-:Y:S01]  /*2ae0*/  MOV R2, 0x0 ;  /* 0x0000000000027802 */ /* 0x002fe20000000f00 */
        /* <DEDUP_REMOVED lines=15> */
.L_x_12077:
[----:B------:R-:W2:Y:S01]  /*2be0*/  LDL R41, [R1+0x21c] ;  /* 0x00021c0001297983 */ /* 0x000ea20000100800 */
[----:B-1----:R-:W0:Y:S01]  /*2bf0*/  LDC.64 R4, c[0x0][0xad8] ;  /* 0x0002b600ff047b82 */ /* 0x002e220000000a00 */
[----:B------:R-:W-:Y:S01]  /*2c00*/  IADD3 R20, P0, R16, 0x120, RZ ;  /* 0x0000012010147810 */ /* 0x000fe20007f1e0ff */
[----:B------:R-:W-:Y:S01]  /*2c10*/  IMAD.U32 R9, RZ, RZ, UR48 ;  /* 0x00000030ff097e24 */ /* 0x000fe2000f8e00ff */
[----:B------:R-:W1:Y:S01]  /*2c20*/  S2R R52, SR_TID.X ;  /* 0x0000000000347919 */ /* 0x000e620000002100 */
[----:B------:R-:W-:Y:S01]  /*2c30*/  IMAD.U32 R8, RZ, RZ, UR47 ;  /* 0x0000002fff087e24 */ /* 0x000fe2000f8e00ff */
[----:B------:R-:W-:Y:S01]  /*2c40*/  BSSY B0, `(.L_x_12078) ;  /* 0x000001c000007945 */ /* 0x000fe20003800000 */
[----:B------:R-:W-:Y:S01]  /*2c50*/  IMAD.MOV.U32 R12, RZ, RZ, RZ ;  /* 0x000000ffff0c7224 */ /* 0x000fe200078e00ff */
[----:B------:R3:W-:Y:S01]  /*2c60*/  STL.64 [R1+0x130], R26 ;  /* 0x0001301a01007387 */ /* 0x0007e20000100a00 */
[----:B------:R-:W4:Y:S01]  /*2c70*/  LDC.64 R2, c[0x0][0xae0] ;  /* 0x0002b800ff027b82 */ /* 0x000f220000000a00 */
[----:B------:R-:W-:-:S02]  /*2c80*/  IMAD.X R21, RZ, RZ, R17, P0 ;  /* 0x000000ffff157224 */ /* 0x000fc400000e0611 */
[----:B------:R0:W-:Y:S04]  /*2c90*/  STL.64 [R1+0x120], R178 ;  /* 0x000120b201007387 */ /* 0x0001e80000100a00 */
[----:B------:R0:W-:Y:S01]  /*2ca0*/  STL.64 [R1+0x128], R20 ;  /* 0x0001281401007387 */ /* 0x0001e20000100a00 */
[----:B------:R-:W5:Y:S03]  /*2cb0*/  LDC R10, c[0x0][0xad4] ;  /* 0x0002b500ff0a7b82 */ /* 0x000f660000000800 */
[----:B------:R0:W-:Y:S04]  /*2cc0*/  STL.U8 [R1+0x138], RZ ;  /* 0x000138ff01007387 */ /* 0x0001e80000100000 */
[----:B------:R0:W-:Y:S01]  /*2cd0*/  STL.U8 [R1+0x16c], RZ ;  /* 0x00016cff01007387 */ /* 0x0001e20000100000 */
[----:B------:R-:W3:Y:S01]  /*2ce0*/  LDC.64 R6, c[0x0][0x448] ;  /* 0x00011200ff067b82 */ /* 0x000ee20000000a00 */
[----:B0-----:R-:W-:-:S02]  /*2cf0*/  IMAD.MOV.U32 R11, RZ, RZ, R4 ;  /* 0x000000ffff0b7224 */ /* 0x001fc400078e0004 */
[----:B------:R-:W-:-:S05]  /*2d00*/  IMAD.MOV.U32 R13, RZ, RZ, R5 ;  /* 0x000000ffff0d7224 */ /* 0x000fca00078e0005 */
[----:B------:R-:W0:Y:S01]  /*2d10*/  LDC R220, c[0x0][0x450] ;  /* 0x00011400ffdc7b82 */ /* 0x000e220000000800 */
[----:B----4-:R-:W-:Y:S02]  /*2d20*/  IMAD.MOV.U32 R14, RZ, RZ, R2 ;  /* 0x000000ffff0e7224 */ /* 0x010fe400078e0002 */
[----:B------:R-:W-:Y:S02]  /*2d30*/  IMAD.MOV.U32 R15, RZ, RZ, R3 ;  /* 0x000000ffff0f7224 */ /* 0x000fe400078e0003 */
[----:B-1----:R-:W-:Y:S01]  /*2d40*/  VIADD R223, R52, 0xffffff80 ;  /* 0xffffff8034df7836 */ /* 0x002fe20000000000 */
[----:B-----5:R1:W-:Y:S04]  /*2d50*/  STL.128 [R1+0x140], R8 ;  /* 0x0001400801007387 */ /* 0x0203e80000100c00 */
[----:B------:R1:W-:Y:S04]  /*2d60*/  STL.128 [R1+0x150], R12 ;  /* 0x0001500c01007387 */ /* 0x0003e80000100c00 */
[----:B------:R1:W-:Y:S04]  /*2d70*/  STL [R1+0x13c], R223 ;  /* 0x00013cdf01007387 */ /* 0x0003e80000100800 */
[----:B---3--:R1:W-:Y:S04]  /*2d80*/  STL.64 [R1+0x160], R6 ;  /* 0x0001600601007387 */ /* 0x0083e80000100a00 */
[----:B0-----:R1:W-:Y:S01]  /*2d90*/  STL [R1+0x168], R220 ;  /* 0x000168dc01007387 */ /* 0x0013e20000100800 */
[----:B--2---:R-:W-:-:S04]  /*2da0*/  LEA.HI R0, R41, R41, RZ, 0x1 ;  /* 0x0000002929007211 */ /* 0x004fc800078f08ff */
[----:B------:R-:W-:-:S05]  /*2db0*/  LOP3.LUT R0, R0, 0xfffffffe, RZ, 0xc0, !PT ;  /* 0xfffffffe00007812 */ /* 0x000fca00078ec0ff */
[----:B------:R-:W-:-:S05]  /*2dc0*/  IMAD.IADD R0, R41, 0x1, -R0 ;  /* 0x0000000129007824 */ /* 0x000fca00078e0a00 */
[----:B------:R-:W-:-:S04]  /*2dd0*/  SHF.L.U32 R27, R0, 0x1f, RZ ;  /* 0x0000001f001b7819 */ /* 0x000fc800000006ff */
[----:B------:R-:W0:Y:S02]  /*2de0*/  SYNCS.PHASECHK.TRANS64.TRYWAIT P0, [R72+URZ+0x32400], R27 ;  /* 0x0324001b480075a7 */ /* 0x000e24000800017f */
[----:B01----:R-:W-:Y:S05]  /*2df0*/  @!P0 BRA `(.L_x_12079) ;  /* 0x0000028c00c08947 */ /* 0x003fea0003800000 */
.L_x_12330:
[----:B------:R-:W-:Y:S05]  /*2e00*/  BSYNC B0 ;  /* 0x0000000000007941 */ /* 0x000fea0003800000 */
.L_x_12078:
[----:B------:R-:W2:Y:S04]  /*2e10*/  LDL R9, [R1+0x4bc] ;  /* 0x0004bc0001097983 */ /* 0x000ea80000100800 */
[----:B------:R-:W2:Y:S04]  /*2e20*/  LDL R8, [R1+0x4c0] ;  /* 0x0004c00001087983 */ /* 0x000ea80000100800 */
[----:B------:R-:W3:Y:S04]  /*2e30*/  LDL R0, [R1+0x4c8] ;  /* 0x0004c80001007983 */ /* 0x000ee80000100800 */
[----:B------:R-:W0:Y:S04]  /*2e40*/  LDL R14, [R1+0x4c4] ;  /* 0x0004c400010e7983 */ /* 0x000e280000100800 */
[----:B------:R-:W4:Y:S04]  /*2e50*/  LDL R41, [R1+0x1c] ;  /* 0x00001c0001297983 */ /* 0x000f280000100800 */
[----:B------:R1:W5:Y:S01]  /*2e60*/  LDL.64 R12, [R1+0x210] ;  /* 0x00021000010c7983 */ /* 0x0003620000100a00 */
[----:B------:R-:W-:-:S02]  /*2e70*/  IMAD.MOV.U32 R10, RZ, RZ, R35 ;  /* 0x000000ffff0a7224 */ /* 0x000fc400078e0023 */
[----:B------:R-:W-:Y:S01]  /*2e80*/  IMAD.MOV.U32 R11, RZ, RZ, R50 ;  /* 0x000000ffff0b7224 */ /* 0x000fe200078e0032 */
[----:B------:R-:W-:Y:S01]  /*2e90*/  IADD3 R20, P0, R16, 0x16c, RZ ;  /* 0x0000016c10147810 */ /* 0x000fe20007f1e0ff */
[----:B------:R-:W1:Y:S01]  /*2ea0*/  S2R R52, SR_TID.X ;  /* 0x0000000000347919 */ /* 0x000e620000002100 */
[----:B------:R-:W-:Y:S05]  /*2eb0*/  WARPSYNC.ALL ;  /* 0x0000000000007948 */ /* 0x000fea0003800000 */
[----:B------:R-:W-:Y:S01]  /*2ec0*/  BSSY B0, `(.L_x_12080) ;  /* 0x0000037000007945 */ /* 0x000fe20003800000 */
[----:B-1----:R-:W-:-:S05]  /*2ed0*/  SHF.R.U32.HI R35, RZ, 0x7, R52 ;  /* 0x00000007ff237819 */ /* 0x002fca0000011634 */
[----:B------:R-:W-:-:S05]  /*2ee0*/  VIADD R78, R35, 0x8 ;  /* 0x00000008234e7836 */ /* 0x000fca0000000000 */
[----:B------:R1:W-:Y:S06]  /*2ef0*/  BAR.SYNC.DEFER_BLOCKING R78, 0x100 ;  /* 0x0004004e0000751d */ /* 0x0003ec0000010000 */
[----:B--2---:R2:W-:Y:S01]  /*2f00*/  STL.128 [R1+0x170], R8 ;  /* 0x0001700801007387 */ /* 0x0045e20000100c00 */
[----:B---3--:R-:W-:Y:S01]  /*2f10*/  IMAD.MOV.U32 R26, RZ, RZ, R0 ;  /* 0x000000ffff1a7224 */ /* 0x008fe200078e0000 */
[----:B------:R-:W-:Y:S01]  /*2f20*/  IADD3 R0, P2, R16, 0x220, RZ ;  /* 0x0000022010007810 */ /* 0x000fe20007f5e0ff */
[----:B--2---:R-:W-:Y:S02]  /*2f30*/  IMAD.MOV.U32 R8, RZ, RZ, R32 ;  /* 0x000000ffff087224 */ /* 0x004fe400078e0020 */
[----:B------:R-:W-:-:S02]  /*2f40*/  IMAD.MOV.U32 R9, RZ, RZ, R49 ;  /* 0x000000ffff097224 */ /* 0x000fc400078e0031 */
[----:B------:R-:W-:Y:S02]  /*2f50*/  IMAD.MOV.U32 R10, RZ, RZ, R31 ;  /* 0x000000ffff0a7224 */ /* 0x000fe400078e001f */
[----:B------:R-:W-:-:S05]  /*2f60*/  IMAD.MOV.U32 R11, RZ, RZ, R46 ;  /* 0x000000ffff0b7224 */ /* 0x000fca00078e002e */
[----:B------:R2:W-:Y:S01]  /*2f70*/  STL.128 [R1+0x190], R8 ;  /* 0x0001900801007387 */ /* 0x0005e20000100c00 */
[----:B0-----:R-:W-:Y:S01]  /*2f80*/  IMAD.MOV.U32 R27, RZ, RZ, R14 ;  /* 0x000000ffff1b7224 */ /* 0x001fe200078e000e */
[----:B------:R-:W-:Y:S01]  /*2f90*/  IADD3 R14, P1, R16, 0x128, RZ ;  /* 0x00000128100e7810 */ /* 0x000fe20007f3e0ff */
[--C-:B------:R-:W-:Y:S02]  /*2fa0*/  IMAD.X R31, RZ, RZ, R17.reuse, P0 ;  /* 0x000000ffff1f7224 */ /* 0x100fe400000e0611 */
[----:B------:R-:W-:Y:S02]  /*2fb0*/  IMAD.X R15, RZ, RZ, R17, P2 ;  /* 0x000000ffff0f7224 */ /* 0x000fe400010e0611 */
[----:B--2---:R-:W-:Y:S02]  /*2fc0*/  IMAD.MOV.U32 R8, RZ, RZ, R38 ;  /* 0x000000ffff087224 */ /* 0x004fe400078e0026 */
[----:B------:R-:W-:Y:S02]  /*2fd0*/  IMAD.MOV.U32 R9, RZ, RZ, R53 ;  /* 0x000000ffff097224 */ /* 0x000fe400078e0035 */
[----:B------:R-:W-:-:S02]  /*2fe0*/  IMAD.MOV.U32 R10, RZ, RZ, R33 ;  /* 0x000000ffff0a7224 */ /* 0x000fc400078e0021 */
[----:B------:R-:W-:-:S05]  /*2ff0*/  IMAD.MOV.U32 R11, RZ, RZ, R48 ;  /* 0x000000ffff0b7224 */ /* 0x000fca00078e0030 */
[----:B------:R0:W-:Y:S01]  /*3000*/  STL.128 [R1+0x1b0], R8 ;  /* 0x0001b00801007387 */ /* 0x0001e20000100c00 */
[----:B------:R-:W-:Y:S02]  /*3010*/  IMAD.X R21, RZ, RZ, R17, P1 ;  /* 0x000000ffff157224 */ /* 0x000fe400008e0611 */
        /* <DEDUP_REMOVED lines=9> */
[----:B------:R0:W-:Y:S01]  /*30b0*/  STL.128 [R1+0x1d0], R8 ;  /* 0x0001d00801007387 */ /* 0x0001e20000100c00 */
[----:B------:R-:W-:Y:S01]  /*30c0*/  IADD3 R20, P0, R16, 0x138, RZ ;  /* 0x0000013810147810 */ /* 0x000fe20007f1e0ff */
[----:B0-----:R-:W-:Y:S02]  /*30d0*/  IMAD.MOV.U32 R8, RZ, RZ, R29 ;  /* 0x000000ffff087224 */ /* 0x001fe400078e001d */
[----:B------:R-:W-:Y:S02]  /*30e0*/  IMAD.MOV.U32 R9, RZ, RZ, R40 ;  /* 0x000000ffff097224 */ /* 0x000fe400078e0028 */
[----:B------:R-:W-:Y:S02]  /*30f0*/  IMAD.MOV.U32 R10, RZ, RZ, R14 ;  /* 0x000000ffff0a7224 */ /* 0x000fe400078e000e */
[----:B------:R-:W-:-:S05]  /*3100*/  IMAD.MOV.U32 R11, RZ, RZ, R21 ;  /* 0x000000ffff0b7224 */ /* 0x000fca00078e0015 */
[----:B------:R0:W-:Y:S01]  /*3110*/  STL.128 [R1+0x1e0], R8 ;  /* 0x0001e00801007387 */ /* 0x0001e20000100c00 */
[----:B------:R-:W-:Y:S01]  /*3120*/  IMAD.X R21, RZ, RZ, R17, P0 ;  /* 0x000000ffff157224 */ /* 0x000fe200000e0611 */
[----:B----4-:R-:W-:Y:S02]  /*3130*/  LOP3.LUT R0, R41, 0x1, RZ, 0xfc, !PT ;  /* 0x0000000129007812 */ /* 0x010fe400078efcff */
[----:B------:R-:W-:Y:S01]  /*3140*/  STL.128 [R1+0x1a0], R24 ;  /* 0x0001a01801007387 */ /* 0x000fe20000100c00 */
[----:B0-----:R-:W-:Y:S02]  /*3150*/  IMAD.MOV.U32 R8, RZ, RZ, R28 ;  /* 0x000000ffff087224 */ /* 0x001fe400078e001c */
[----:B------:R-:W-:Y:S02]  /*3160*/  IMAD.MOV.U32 R9, RZ, RZ, R39 ;  /* 0x000000ffff097224 */ /* 0x000fe400078e0027 */
[----:B------:R-:W-:Y:S02]  /*3170*/  IMAD.MOV.U32 R10, RZ, RZ, R34 ;  /* 0x000000ffff0a7224 */ /* 0x000fe400078e0022 */
[----:B------:R-:W-:-:S05]  /*3180*/  IMAD.MOV.U32 R11, RZ, RZ, R51 ;  /* 0x000000ffff0b7224 */ /* 0x000fca00078e0033 */
[----:B------:R0:W-:Y:S04]  /*3190*/  STL.128 [R1+0x1f0], R8 ;  /* 0x0001f00801007387 */ /* 0x0001e80000100c00 */
[----:B------:R1:W-:Y:S01]  /*31a0*/  STL.128 [R1+0x180], R20 ;  /* 0x0001801401007387 */ /* 0x0003e20000100c00 */
[----:B------:R-:W-:Y:S01]  /*31b0*/  ISETP.NE.AND P1, PT, R0, 0x3, PT ;  /* 0x000000030000780c */ /* 0x000fe20003f25270 */
[----:B0-----:R-:W-:Y:S02]  /*31c0*/  IMAD.MOV.U32 R8, RZ, RZ, R30 ;  /* 0x000000ffff087224 */ /* 0x001fe400078e001e */
[----:B------:R-:W-:Y:S02]  /*31d0*/  IMAD.MOV.U32 R9, RZ, RZ, R47 ;  /* 0x000000ffff097224 */ /* 0x000fe400078e002f */
[----:B------:R-:W-:-:S02]  /*31e0*/  IMAD.MOV.U32 R10, RZ, RZ, R36 ;  /* 0x000000ffff0a7224 */ /* 0x000fc400078e0024 */
[----:B------:R-:W-:-:S05]  /*31f0*/  IMAD.MOV.U32 R11, RZ, RZ, R37 ;  /* 0x000000ffff0b7224 */ /* 0x000fca00078e0025 */
[----:B------:R1:W-:Y:S01]  /*3200*/  STL.128 [R1+0x200], R8 ;  /* 0x0002000801007387 */ /* 0x0003e20000100c00 */
[----:B------:R-:W-:Y:S05]  /*3210*/  @!P1 BRA `(.L_x_12081) ;  /* 0x0000000000049947 */ /* 0x000fea0003800000 */
[----:B------:R-:W-:Y:S01]  /*3220*/  BPT.TRAP 0x1 ;  /* 0x000000040000795c */ /* 0x000fe20000300000 */
.L_x_12081:
[----:B------:R-:W-:Y:S05]  /*3230*/  BSYNC B0 ;  /* 0x0000000000007941 */ /* 0x000fea0003800000 */
.L_x_12080:
[----:B-1----:R-:W2:Y:S01]  /*3240*/  LDL.64 R8, [R1+0x8] ;  /* 0x0000080001087983 */ /* 0x002ea20000100a00 */
[----:B-----5:R-:W-:Y:S01]  /*3250*/  SHF.L.U32 R13, R13, 0x1f, RZ ;  /* 0x0000001f0d0d7819 */ /* 0x020fe200000006ff */
[----:B------:R-:W-:Y:S01]  /*3260*/  BSSY B0, `(.L_x_12082) ;  /* 0x0000006000007945 */ /* 0x000fe20003800000 */
[----:B--2---:R-:W-:-:S05]  /*3270*/  MOV R9, R8 ;  /* 0x0000000800097202 */ /* 0x004fca0000000f00 */
[----:B------:R-:W-:-:S04]  /*3280*/  IMAD R12, R12, 0x8, R9 ;  /* 0x000000080c0c7824 */ /* 0x000fc800078e0209 */
[----:B------:R0:W1:Y:S01]  /*3290*/  SYNCS.PHASECHK.TRANS64.TRYWAIT P0, [R12+URZ], R13 ;  /* 0x0000000d0c0075a7 */ /* 0x000062000800017f */
[----:B------:R-:W-:Y:S05]  /*32a0*/  @!P1 BRA `(.L_x_12083) ;  /* 0x0000000000049947 */ /* 0x000fea0003800000 */
[----:B------:R-:W-:Y:S01]  /*32b0*/  BPT.TRAP 0x1 ;  /* 0x000000040000795c */ /* 0x000fe20000300000 */
.L_x_12083:
[----:B------:R-:W-:Y:S05]  /*32c0*/  BSYNC B0 ;  /* 0x0000000000007941 */ /* 0x000fea0003800000 */
.L_x_12082:
[----:B------:R-:W-:Y:S04]  /*32d0*/  BSSY B0, `(.L_x_12084) ;  /* 0x0000004000007945 */ /* 0x000fe80003800000 */
[----:B-1----:R-:W-:Y:S05]  /*32e0*/  @P0 BRA `(.L_x_12085) ;  /* 0x0000000000080947 */ /* 0x002fea0003800000 */
[----:B------:R-:W1:Y:S02]  /*32f0*/  SYNCS.PHASECHK.TRANS64.TRYWAIT P0, [R12+URZ], R13 ;  /* 0x0000000d0c0075a7 */ /* 0x000e64000800017f */
[----:B-1----:R-:W-:Y:S05]  /*3300*/  @!P0 BRA `(.L_x_12086) ;  /* 0x0000028800908947 */ /* 0x002fea0003800000 */
.L_x_12085:
[----:B------:R-:W-:Y:S05]  /*3310*/  BSYNC B0 ;  /* 0x0000000000007941 */ /* 0x000fea0003800000 */
.L_x_12084:
[----:B------:R-:W2:Y:S04]  /*3320*/  LDL R21, [R1+0x210] ;  /* 0x0002100001157983 */ /* 0x000ea80000100800 */
[----:B------:R-:W2:Y:S01]  /*3330*/  LDL.64 R8, [R1+0xa0] ;  /* 0x0000a00001087983 */ /* 0x000ea20000100a00 */
[----:B------:R-:W-:Y:S05]  /*3340*/  WARPSYNC.ALL ;  /* 0x0000000000007948 */ /* 0x000fea0003800000 */
[----:B------:R-:W3:Y:S04]  /*3350*/  LDL.64 R24, [R1+0x98] ;  /* 0x0000980001187983 */ /* 0x000ee80000100a00 */
[----:B------:R-:W4:Y:S04]  /*3360*/  LDL.64 R10, [R1+0x98] ;  /* 0x00009800010a7983 */ /* 0x000f280000100a00 */
[----:B01----:R-:W5:Y:S01]  /*3370*/  LDL.64 R12, [R1+0x98] ;  /* 0x00009800010c7983 */ /* 0x003f620000100a00 */
[----:B--2---:R-:W-:-:S03]  /*3380*/  IMAD R8, R21, 0x300, R8 ;  /* 0x0000030015087824 */ /* 0x004fc600078e0208 */
[----:B------:R-:W2:Y:S01]  /*3390*/  LDL.64 R14, [R1+0x98] ;  /* 0x00009800010e7983 */ /* 0x000ea20000100a00 */
[----:B------:R-:W-:Y:S02]  /*33a0*/  R2UR UR7, R9 ;  /* 0x00000000090772ca */ /* 0x000fe400000e0000 */
[C---:B------:R-:W-:Y:S01]  /*33b0*/  R2UR UR6, R8.reuse ;  /* 0x00000000080672ca */ /* 0x040fe200000e0000 */
[----:B------:R-:W2:Y:S01]  /*33c0*/  LDL R73, [R1+0x21c] ;  /* 0x00021c0001497983 */ /* 0x000ea20000100800 */
[----:B------:R-:W-:Y:S01]  /*33d0*/  VIADD R20, R8, 0x2 ;  /* 0x0000000208147836 */ /* 0x000fe20000000000 */
[----:B------:R-:W-:Y:S01]  /*33e0*/  BSSY B0, `(.L_x_12087) ;  /* 0x000002e000007945 */ /* 0x000fe20003800000 */
[----:B------:R-:W-:Y:S01]  /*33f0*/  IMAD.MOV.U32 R21, RZ, RZ, R9 ;  /* 0x000000ffff157224 */ /* 0x000fe200078e0009 */
[----:B------:R0:W-:Y:S01]  /*3400*/  STL [R1+0x80], RZ ;  /* 0x000080ff01007387 */ /* 0x0001e20000100800 */
[----:B---3--:R-:W-:Y:S02]  /*3410*/  R2UR UR4, R24 ;  /* 0x00000000180472ca */ /* 0x008fe400000e0000 */
[----:B------:R-:W-:-:S02]  /*3420*/  R2UR UR5, R25 ;  /* 0x00000000190572ca */ /* 0x000fc400000e0000 */
[----:B------:R-:W-:Y:S01]  /*3430*/  WARPGROUP.ARRIVE ;  /* 0x00000000000079c5 */ /* 0x000fe20000000000 */
[----:B----4-:R-:W-:Y:S02]  /*3440*/  VIADD R10, R10, 0x2 ;  /* 0x000000020a0a7836 */ /* 0x010fe40000000000 */
[----:B-----5:R-:W-:Y:S02]  /*3450*/  VIADD R12, R12, 0x4 ;  /* 0x000000040c0c7836 */ /* 0x020fe40000000000 */
[----:B--2---:R-:W-:-:S06]  /*3460*/  VIADD R14, R14, 0x6 ;  /* 0x000000060e0e7836 */ /* 0x004fcc0000000000 */
[----:B------:R-:W-:Y:S01]  /*3470*/  HGMMA.64x96x16.F32.BF16 R24, gdesc[UR4], RZ, !UPT, gsb0 ;  /* 0x01600000041879f0 */ /* 0x000fe2000c0018ff */
[----:B------:R-:W-:Y:S02]  /*3480*/  R2UR UR6, R20 ;  /* 0x00000000140672ca */ /* 0x000fe400000e0000 */
[----:B------:R-:W-:Y:S02]  /*3490*/  R2UR UR7, R21 ;  /* 0x00000000150772ca */ /* 0x000fe400000e0000 */
[----:B------:R-:W-:Y:S01]  /*34a0*/  R2UR UR4, R10 ;  /* 0x000000000a0472ca */ /* 0x000fe200000e0000 */
[C---:B------:R-:W-:Y:S01]  /*34b0*/  VIADD R10, R8.reuse, 0x4 ;  /* 0x00000004080a7836 */ /* 0x040fe20000000000 */
[----:B------:R-:W-:Y:S01]  /*34c0*/  R2UR UR5, R11 ;  /* 0x000000000b0572ca */ /* 0x000fe200000e0000 */
[----:B------:R-:W-:Y:S01]  /*34d0*/  IMAD.MOV.U32 R11, RZ, RZ, R9 ;  /* 0x000000ffff0b7224 */ /* 0x000fe200078e0009 */
[----:B------:R-:W-:Y:S01]  /*34e0*/  LEA.HI R0, R73, R73, RZ, 0x1 ;  /* 0x0000004949007211 */ /* 0x000fe200078f08ff */
[----:B------:R-:W-:Y:S01]  /*34f0*/  VIADD R8, R8, 0x6 ;  /* 0x0000000608087836 */ /* 0x000fe20000000000 */
[----:B------:R-:W-:-:S02]  /*3500*/  WARPGROUP.DEPBAR.LE gsb0, 0x0 ;  /* 0x00008000000079c5 */ /* 0x000fc40000010000 */
        /* <DEDUP_REMOVED lines=13> */
[----:B------:R-:W-:Y:S01]  /*35e0*/  LOP3.LUT R8, R0, 0xfffffffe, RZ, 0xc0, !PT ;  /* 0xfffffffe00087812 */ /* 0x000fe200078ec0ff */
[----:B------:R-:W-:-:S04]  /*35f0*/  IMAD.MOV.U32 R0, RZ, RZ, 0x1 ;  /* 0x00000001ff007424 */ /* 0x000fc800078e00ff */
[----:B------:R-:W-:Y:S01]  /*3600*/  IMAD.IADD R8, R73, 0x1, -R8 ;  /* 0x0000000149087824 */ /* 0x000fe200078e0a08 */
[----:B------:R0:W-:Y:S04]  /*3610*/  STL [R1+0x80], R0 ;  /* 0x0000800001007387 */ /* 0x0001e80000100800 */
[----:B------:R-:W-:Y:S01]  /*3620*/  SHF.L.U32 R9, R8, 0x1f, RZ ;  /* 0x0000001f08097819 */ /* 0x000fe200000006ff */
[----:B------:R0:W-:Y:S04]  /*3630*/  STL [R1+0x80], R0 ;  /* 0x0000800001007387 */ /* 0x0001e80000100800 */
[----:B------:R0:W-:Y:S04]  /*3640*/  STL [R1+0x80], R0 ;  /* 0x0000800001007387 */ /* 0x0001e80000100800 */
[----:B------:R0:W-:Y:S01]  /*3650*/  STL [R1+0x80], R0 ;  /* 0x0000800001007387 */ /* 0x0001e20000100800 */
[----:B------:R-:W-:-:S02]  /*3660*/  WARPGROUP.DEPBAR.LE gsb0, 0x0 ;  /* 0x00008000000079c5 */ /* 0x000fc40000010000 */
[----:B------:R-:W-:-:S06]  /*3670*/  WARPGROUP.ARRIVE ;  /* 0x00000000000079c5 */ /* 0x000fcc0000000000 */
[----:B------:R-:W-:Y:S03]  /*3680*/  HGMMA.64x96x16.F32.BF16 R24, gdesc[UR4], R24, gsb0 ;  /* 0x01600000041879f0 */ /* 0x000fe60008001818 */
[----:B------:R-:W-:Y:S02]  /*3690*/  WARPGROUP.DEPBAR.LE gsb0, 0x0 ;  /* 0x00008000000079c5 */ /* 0x000fe40000010000 */
[----:B------:R-:W1:Y:S02]  /*36a0*/  SYNCS.PHASECHK.TRANS64.TRYWAIT P0, [R72+URZ+0x32410], R9 ;  /* 0x03241009480075a7 */ /* 0x000e64000800017f */
[----:B01----:R-:W-:Y:S05]  /*36b0*/  @!P0 BRA `(.L_x_12088) ;  /* 0x0000028400b88947 */ /* 0x003fea0003800000 */
.L_x_12331:
[----:B------:R-:W-:Y:S05]  /*36c0*/  BSYNC B0 ;  /* 0x0000000000007941 */ /* 0x000fea0003800000 */
.L_x_12087:
[----:B------:R-:W2:Y:S04]  /*36d0*/  LDL R10, [R1+0x54] ;  /* 0x00005400010a7983 */ /* 0x000ea80000100800 */
[----:B0-----:R0:W5:Y:S01]  /*36e0*/  LDL.64 R8, [R1+0x210] ;  /* 0x0002100001087983 */ /* 0x0011620000100a00 */
[----:B------:R-:W-:Y:S01]  /*36f0*/  BSSY B0, `(.L_x_12089) ;  /* 0x0000005000007945 */ /* 0x000fe20003800000 */
[----:B--2---:R-:W-:-:S04]  /*3700*/  LOP3.LUT R10, R10, 0x1, RZ, 0xfc, !PT ;  /* 0x000000010a0a7812 */ /* 0x004fc800078efcff */
[----:B------:R-:W-:-:S13]  /*3710*/  ISETP.NE.AND P1, PT, R10, 0x3, PT ;  /* 0x000000030a00780c */ /* 0x000fda0003f25270 */
[----:B0-----:R-:W-:Y:S05]  /*3720*/  @!P1 BRA `(.L_x_12090) ;  /* 0x0000000000049947 */ /* 0x001fea0003800000 */
[----:B------:R-:W-:Y:S01]  /*3730*/  BPT.TRAP 0x1 ;  /* 0x000000040000795c */ /* 0x000fe20000300000 */
.L_x_12090:
[----:B------:R-:W-:Y:S05]  /*3740*/  BSYNC B0 ;  /* 0x0000000000007941 */ /* 0x000fea0003800000 */
.L_x_12089:
        /* <DEDUP_REMOVED lines=8> */
.L_x_12092:
[----:B------:R-:W-:Y:S05]  /*37d0*/  BSYNC B0 ;  /* 0x0000000000007941 */ /* 0x000fea0003800000 */
.L_x_12091:
[----:B------:R-:W-:Y:S04]  /*37e0*/  BSSY B0, `(.L_x_12093) ;  /* 0x0000004000007945 */ /* 0x000fe80003800000 */
[----:B-1----:R-:W-:Y:S05]  /*37f0*/  @P0 BRA `(.L_x_12094) ;  /* 0x0000000000080947 */ /* 0x002fea0003800000 */
[----:B------:R-:W1:Y:S02]  /*3800*/  SYNCS.PHASECHK.TRANS64.TRYWAIT P0, [R8+URZ], R9 ;  /* 0x00000009080075a7 */ /* 0x000e64000800017f */
[----:B-1----:R-:W-:Y:S05]  /*3810*/  @!P0 BRA `(.L_x_12095) ;  /* 0x0000028400748947 */ /* 0x002fea0003800000 */
.L_x_12094:
[----:B------:R-:W-:Y:S05]  /*3820*/  BSYNC B0 ;  /* 0x0000000000007941 */ /* 0x000fea0003800000 */
.L_x_12093:
        /* <DEDUP_REMOVED lines=9> */
[----:B------:R-:W5:Y:S04]  /*38c0*/  LDL.64 R74, [R1+0x110] ;  /* 0x00011000014a7983 */ /* 0x000f680000100a00 */
[----:B------:R-:W5:Y:S01]  /*38d0*/  LDL.64 R76, [R1+0x110] ;  /* 0x00011000014c7983 */ /* 0x000f620000100a00 */
[----:B--2---:R-:W-:Y:S01]  /*38e0*/  IMAD R8, R73, 0xc00, R8 ;  /* 0x00000c0049087824 */ /* 0x004fe200078e0208 */
[----:B------:R-:W-:-:S02]  /*38f0*/  R2UR UR7, R9 ;  /* 0x00000000090772ca */ /* 0x000fc400000e0000 */
[----:B---3--:R-:W-:Y:S02]  /*3900*/  ISETP.NE.U32.AND P0, PT, R72, RZ, PT ;  /* 0x000000ff4800720c */ /* 0x008fe40003f05070 */
[----:B------:R-:W-:Y:S02]  /*3910*/  R2UR UR6, R8 ;  /* 0x00000000080672ca */ /* 0x000fe400000e0000 */
[----:B----4-:R-:W-:Y:S02]  /*3920*/  R2UR UR4, R20 ;  /* 0x00000000140472ca */ /* 0x010fe400000e0000 */
[----:B------:R-:W-:Y:S02]  /*3930*/  R2UR UR5, R21 ;  /* 0x00000000150572ca */ /* 0x000fe400000e0000 */
[----:B------:R-:W2:Y:S05]  /*3940*/  LDL.64 R20, [R1+0x110] ;  /* 0x0001100001147983 */ /* 0x000eaa0000100a00 */
        /* <DEDUP_REMOVED lines=53> */
[----:B------:R-:W3:Y:S01]  /*3ca0*/  LDL.64 R72, [R1+0x110] ;  /* 0x0001100001487983 */ /* 0x000ee20000100a00 */
[----:B----4-:R-:W-:Y:S01]  /*3cb0*/  VIADD R12, R12, 0x404 ;  /* 0x000004040c0c7836 */ /* 0x010fe20000000000 */
[----:B------:R-:W-:Y:S02]  /*3cc0*/  WARPGROUP.DEPBAR.LE gsb0, 0x0 ;  /* 0x00008000000079c5 */ /* 0x000fe40000010000 */
[----:B------:R-:W-:-:S08]  /*3cd0*/  WARPGROUP.ARRIVE ;  /* 0x00000000000079c5 */ /* 0x000fd00000000000 */
[----:B------:R-:W-:Y:S01]  /*3ce0*/  HGMMA.64x96x16.F32.BF16 R24, gdesc[UR4], R24, gsb0 ;  /* 0x01600000041879f0 */ /* 0x000fe20008001818 */
[----:B------:R-:W-:Y:S02]  /*3cf0*/  VIADD R10, R8, 0x304 ;  /* 0x00000304080a7836 */ /* 0x000fe40000000000 */
[----:B------:R-:W-:Y:S01]  /*3d00*/  IMAD.MOV.U32 R11, RZ, RZ, R9 ;  /* 0x000000ffff0b7224 */ /* 0x000fe200078e0009 */
[----:B------:R-:W-:Y:S02]  /*3d10*/  R2UR UR4, R12 ;  /* 0x000000000c0472ca */ /* 0x000fe400000e0000 */
[----:B------:R-:W-:Y:S02]  /*3d20*/  R2UR UR6, R10 ;  /* 0x000000000a0672ca */ /* 0x000fe400000e0000 */
[----:B------:R-:W-:Y:S02]  /*3d30*/  R2UR UR7, R11 ;  /* 0x000000000b0772ca */ /* 0x000fe400000e0000 */
[----:B------:R-:W-:Y:S01]  /*3d40*/  R2UR UR5, R13 ;  /* 0x000000000d0572ca */ /* 0x000fe200000e0000 */
[----:B-----5:R-:W-:-:S02]  /*3d50*/  VIADD R14, R14, 0x406 ;  /* 0x000004060e0e7836 */ /* 0x020fc40000000000 */
        /* <DEDUP_REMOVED lines=9> */
[----:B--2---:R-:W-:Y:S02]  /*3df0*/  VIADD R20, R20, 0x800 ;  /* 0x0000080014147836 */ /* 0x004fe40000000000 */
[----:B------:R-:W-:-:S02]  /*3e00*/  VIADD R10, R8, 0x600 ;  /* 0x00000600080a7836 */ /* 0x000fc40000000000 */
[----:B------:R-:W-:Y:S01]  /*3e10*/  IMAD.MOV.U32 R11, RZ, RZ, R9 ;  /* 0x000000ffff0b7224 */ /* 0x000fe200078e0009 */
[----:B------:R-:W-:Y:S02]  /*3e20*/  WARPGROUP.DEPBAR.LE gsb0, 0x0 ;  /* 0x00008000000079c5 */ /* 0x000fe40000010000 */
[----:B------:R-:W-:-:S06]  /*3e30*/  WARPGROUP.ARRIVE ;  /* 0x00000000000079c5 */ /* 0x000fcc0000000000 */
[----:B------:R-:W-:Y:S01]  /*3e40*/  HGMMA.64x96x16.F32.BF16 R24, gdesc[UR4], R24, gsb0 ;  /* 0x01600000041879f0 */ /* 0x000fe20008001818 */
[----:B------:R-:W-:Y:S02]  /*3e50*/  R2UR UR6, R10 ;  /* 0x000000000a0672ca */ /* 0x000fe400000e0000 */
[----:B------:R-:W-:Y:S02]  /*3e60*/  R2UR UR7, R11 ;  /* 0x000000000b0772ca */ /* 0x000fe400000e0000 */
[----:B------:R-:W-:Y:S01]  /*3e70*/  R2UR UR4, R20 ;  /* 0x00000000140472ca */ /* 0x000fe200000e0000 */
[----:B------:R-:W2:Y:S01]  /*3e80*/  LDL.64 R10, [R1+0x110] ;  /* 0x00011000010a7983 */ /* 0x000ea20000100a00 */
[----:B------:R-:W-:Y:S01]  /*3e90*/  R2UR UR5, R21 ;  /* 0x00000000150572ca */ /* 0x000fe200000e0000 */
[----:B---3--:R-:W-:Y:S02]  /*3ea0*/  VIADD R72, R72, 0x802 ;  /* 0x0000080248487836 */ /* 0x008fe40000000000 */
        /* <DEDUP_REMOVED lines=8> */
[----:B------:R-:W3:Y:S01]  /*3f30*/  LDL.64 R12, [R1+0x110] ;  /* 0x00011000010c7983 */ /* 0x000ee20000100a00 */
[----:B------:R-:W-:Y:S01]  /*3f40*/  R2UR UR5, R73 ;  /* 0x00000000490572ca */ /* 0x000fe200000e0000 */
[----:B------:R-:W-:Y:S02]  /*3f50*/  VIADD R74, R74, 0x804 ;  /* 0x000008044a4a7836 */ /* 0x000fe40000000000 */
[----:B------:R-:W-:Y:S01]  /*3f60*/  VIADD R14, R8, 0x604 ;  /* 0x00000604080e7836 */ /* 0x000fe20000000000 */
[----:B------:R-:W4:Y:S01]  /*3f70*/  LDL.64 R72, [R1+0x110] ;  /* 0x0001100001487983 */ /* 0x000f220000100a00 */
[----:B------:R-:W-:Y:S01]  /*3f80*/  IMAD.MOV.U32 R15, RZ, RZ, R9 ;  /* 0x000000ffff0f7224 */ /* 0x000fe200078e0009 */
[----:B------:R-:W-:-:S02]  /*3f90*/  WARPGROUP.DEPBAR.LE gsb0, 0x0 ;  /* 0x00008000000079c5 */ /* 0x000fc40000010000 */
[----:B------:R-:W-:-:S06]  /*3fa0*/  WARPGROUP.ARRIVE ;  /* 0x00000000000079c5 */ /* 0x000fcc0000000000 */
[----:B------:R-:W-:Y:S01]  /*3fb0*/  HGMMA.64x96x16.F32.BF16 R24, gdesc[UR4], R24, gsb0 ;  /* 0x01600000041879f0 */ /* 0x000fe20008001818 */
[----:B------:R-:W-:Y:S02]  /*3fc0*/  R2UR UR6, R14 ;  /* 0x000000000e0672ca */ /* 0x000fe400000e0000 */
[----:B------:R-:W-:Y:S02]  /*3fd0*/  R2UR UR7, R15 ;  /* 0x000000000f0772ca */ /* 0x000fe400000e0000 */
[----:B------:R-:W-:Y:S01]  /*3fe0*/  R2UR UR4, R74 ;  /* 0x000000004a0472ca */ /* 0x000fe200000e0000 */
[----:B------:R-:W5:Y:S01]  /*3ff0*/  LDL.64 R14, [R1+0x110] ;  /* 0x00011000010e7983 */ /* 0x000f620000100a00 */
        /* <DEDUP_REMOVED lines=21> */
[----:B------:R-:W0:Y:S01]  /*4150*/  S2R R79, SR_TID.X ;  /* 0x00000000004f7919 */ /* 0x000e220000002100 */
[----:B---3--:R-:W-:Y:S02]  /*4160*/  VIADD R12, R12, 0xc02 ;  /* 0x00000c020c0c7836 */ /* 0x008fe40000000000 */
[----:B------:R-:W-:-:S02]  /*4170*/  VIADD R10, R8, 0x902 ;  /* 0x00000902080a7836 */ /* 0x000fc40000000000 */
[----:B------:R-:W-:Y:S01]  /*4180*/  IMAD.MOV.U32 R11, RZ, RZ, R9 ;  /* 0x000000ffff0b7224 */ /* 0x000fe200078e0009 */
[----:B------:R-:W-:Y:S02]  /*4190*/  WARPGROUP.DEPBAR.LE gsb0, 0x0 ;  /* 0x00008000000079c5 */ /* 0x000fe40000010000 */
[----:B------:R-:W-:-:S06]  /*41a0*/  WARPGROUP.ARRIVE ;  /* 0x00000000000079c5 */ /* 0x000fcc0000000000 */
[----:B------:R-:W-:Y:S01]  /*41b0*/  HGMMA.64x96x16.F32.BF16 R24, gdesc[UR4], R24, gsb0 ;  /* 0x01600000041879f0 */ /* 0x000fe20008001818 */
[----:B0-----:R-:W-:-:S04]  /*41c0*/  LOP3.LUT R79, R79, 0x7f, RZ, 0xc0, !PT ;  /* 0x0000007f4f4f7812 */ /* 0x001fc800078ec0ff */
[----:B------:R-:W-:Y:S02]  /*41d0*/  ISETP.NE.AND P0, PT, R79, RZ, PT ;  /* 0x000000ff4f00720c */ /* 0x000fe40003f05270 */
[----:B------:R-:W-:Y:S02]  /*41e0*/  R2UR UR6, R10 ;  /* 0x000000000a0672ca */ /* 0x000fe400000e0000 */
[----:B------:R-:W-:-:S09]  /*41f0*/  R2UR UR7, R11 ;  /* 0x000000000b0772ca */ /* 0x000fd200000e0000 */
[----:B------:R-:W2:Y:S04]  /*4200*/  @!P0 LDL.64 R20, [R1+0x30] ;  /* 0x0000300001148983 */ /* 0x000ea80000100a00 */
[----:B------:R-:W3:Y:S01]  /*4210*/  @!P0 LDL R76, [R1+0x210] ;  /* 0x00021000014c8983 */ /* 0x000ee20000100800 */
[----:B------:R-:W-:Y:S02]  /*4220*/  R2UR UR4, R12 ;  /* 0x000000000c0472ca */ /* 0x000fe400000e0000 */
[----:B------:R-:W-:Y:S01]  /*4230*/  R2UR UR5, R13 ;  /* 0x000000000d0572ca */ /* 0x000fe200000e0000 */
[----:B------:R-:W-:Y:S02]  /*4240*/  WARPGROUP.DEPBAR.LE gsb0, 0x0 ;  /* 0x00008000000079c5 */ /* 0x000fe40000010000 */
[----:B------:R-:W-:-:S10]  /*4250*/  WARPGROUP.ARRIVE ;  /* 0x00000000000079c5 */ /* 0x000fd40000000000 */
[----:B------:R-:W-:Y:S01]  /*4260*/  HGMMA.64x96x16.F32.BF16 R24, gdesc[UR4], R24, gsb0 ;  /* 0x01600000041879f0 */ /* 0x000fe20008001818 */
[----:B-----5:R-:W-:Y:S02]  /*4270*/  VIADD R14, R14, 0xc04 ;  /* 0x00000c040e0e7836 */ /* 0x020fe40000000000 */
        /* <DEDUP_REMOVED lines=10> */
[----:B----4-:R-:W-:Y:S01]  /*4320*/  VIADD R72, R72, 0xc06 ;  /* 0x00000c0648487836 */ /* 0x010fe20000000000 */
[----:B------:R-:W-:Y:S02]  /*4330*/  R2UR UR6, R8 ;  /* 0x00000000080672ca */ /* 0x000fe400000e0000 */
[----:B------:R-:W-:Y:S02]  /*4340*/  R2UR UR7, R9 ;  /* 0x00000000090772ca */ /* 0x000fe400000e0000 */
[----:B------:R-:W-:Y:S02]  /*4350*/  R2UR UR4, R72 ;  /* 0x00000000480472ca */ /* 0x000fe400000e0000 */
[----:B------:R-:W-:Y:S01]  /*4360*/  R2UR UR5, R73 ;  /* 0x00000000490572ca */ /* 0x000fe200000e0000 */
[----:B------:R-:W0:Y:S01]  /*4370*/  S2R R79, SR_TID.X ;  /* 0x00000000004f7919 */ /* 0x000e220000002100 */
[----:B------:R-:W-:Y:S01]  /*4380*/  STL [R1+0x90], R0 ;  /* 0x0000900001007387 */ /* 0x000fe20000100800 */
[----:B------:R-:W-:-:S02]  /*4390*/  WARPGROUP.DEPBAR.LE gsb0, 0x0 ;  /* 0x00008000000079c5 */ /* 0x000fc40000010000 */
[----:B------:R-:W-:-:S08]  /*43a0*/  WARPGROUP.ARRIVE ;  /* 0x00000000000079c5 */ /* 0x000fd00000000000 */
[----:B------:R-:W-:Y:S01]  /*43b0*/  HGMMA.64x96x16.F32.BF16 R24, gdesc[UR4], R24, gsb0 ;  /* 0x01600000041879f0 */ /* 0x000fe20008001818 */
[----:B------:R-:W-:Y:S01]  /*43c0*/  STL [R1+0x90], R0 ;  /* 0x0000900001007387 */ /* 0x000fe20000100800 */
[----:B--2---:R-:W-:-:S03]  /*43d0*/  @!P0 MOV R21, R20 ;  /* 0x0000001400158202 */ /* 0x004fc60000000f00 */
[----:B------:R-:W-:Y:S01]  /*43e0*/  STL [R1+0x90], R0 ;  /* 0x0000900001007387 */ /* 0x000fe20000100800 */
[----:B0-----:R-:W-:-:S03]  /*43f0*/  SHF.R.U32.HI R77, RZ, 0x7, R79 ;  /* 0x00000007ff4d7819 */ /* 0x001fc6000001164f */
[----:B------:R-:W-:Y:S01]  /*4400*/  STL [R1+0x90], R0 ;  /* 0x0000900001007387 */ /* 0x000fe20000100800 */
[----:B---3--:R-:W-:-:S03]  /*4410*/  @!P0 IMAD R10, R76, 0x8, R21 ;  /* 0x000000084c0a8824 */ /* 0x008fc600078e0215 */
[----:B------:R-:W-:Y:S04]  /*4420*/  STL [R1+0x90], R0 ;  /* 0x0000900001007387 */ /* 0x000fe80000100800 */
[----:B------:R-:W-:Y:S04]  /*4430*/  STL [R1+0x90], R0 ;  /* 0x0000900001007387 */ /* 0x000fe80000100800 */
[----:B------:R-:W-:Y:S01]  /*4440*/  STL [R1+0x90], R0 ;  /* 0x0000900001007387 */ /* 0x000fe20000100800 */
[----:B------:R-:W-:-:S03]  /*4450*/  IADD3 R76, -R77, 0xb, RZ ;  /* 0x0000000b4d4c7810 */ /* 0x000fc60007ffe1ff */
[----:B------:R-:W-:Y:S04]  /*4460*/  STL [R1+0x90], R0 ;  /* 0x0000900001007387 */ /* 0x000fe80000100800 */
        /* <DEDUP_REMOVED lines=13> */
[----:B------:R-:W3:Y:S04]  /*4540*/  LDL R81, [R1+0x70] ;  /* 0x0000700001517983 */ /* 0x000ee80000100800 */
[----:B------:R-:W4:Y:S04]  /*4550*/  LDL.64 R20, [R1+0x160] ;  /* 0x0001600001147983 */ /* 0x000f280000100a00 */
[----:B------:R-:W5:Y:S04]  /*4560*/  LDL R82, [R1+0x168] ;  /* 0x0001680001527983 */ /* 0x000f680000100800 */
[----:B-1----:R-:W5:Y:S04]  /*4570*/  LDL.128 R8, [R1+0x140] ;  /* 0x0001400001087983 */ /* 0x002f680000100c00 */
[----:B------:R-:W5:Y:S01]  /*4580*/  LDL.128 R12, [R1+0x150] ;  /* 0x00015000010c7983 */ /* 0x000f620000100c00 */
[----:B------:R-:W-:-:S02]  /*4590*/  UMOV UR4, 0xffffffa0 ;  /* 0xffffffa000047882 */ /* 0x000fc40000000000 */
[----:B------:R-:W-:Y:S01]  /*45a0*/  UIMAD UR4, UR49, UR4, 0x60 ;  /* 0x00000060310474a4 */ /* 0x000fe2000f8e0204 */
[----:B------:R-:W-:Y:S01]  /*45b0*/  BSSY B0, `(.L_x_12096) ;  /* 0x0000044000007945 */ /* 0x000fe20003800000 */
[----:B--2---:R-:W-:-:S04]  /*45c0*/  SHF.R.S32.HI R73, RZ, 0x1f, R72 ;  /* 0x0000001fff497819 */ /* 0x004fc80000011448 */
[----:B------:R-:W-:-:S04]  /*45d0*/  LEA.HI R74, R73, R72, RZ, 0x7 ;  /* 0x00000048494a7211 */ /* 0x000fc800078f38ff */
[----:B------:R-:W-:-:S05]  /*45e0*/  LOP3.LUT R75, R74, 0xffffff80, RZ, 0xc0, !PT ;  /* 0xffffff804a4b7812 */ /* 0x000fca00078ec0ff */
[----:B------:R-:W-:-:S05]  /*45f0*/  IMAD.IADD R75, R72, 0x1, -R75 ;  /* 0x00000001484b7824 */ /* 0x000fca00078e0a4b */
[----:B0-----:R-:W-:-:S04]  /*4600*/  SHF.R.S32.HI R76, RZ, 0x1f, R75 ;  /* 0x0000001fff4c7819 */ /* 0x001fc8000001144b */
        /* <DEDUP_REMOVED lines=23> */
[----:B------:R-:W-:-:S04]  /*4780*/  @P1 IMAD.HI.U32 R21, R72, R21, RZ ;  /* 0x0000001548151227 */ /* 0x000fc800078e00ff */
[----:B------:R-:W-:Y:S01]  /*4790*/  IMAD.U32 R20, RZ, RZ, UR49 ;  /* 0x00000031ff147e24 */ /* 0x000fe2000f8e00ff */
[----:B-----5:R-:W-:-:S03]  /*47a0*/  @P1 SHF.R.U32.HI R72, RZ, R82, R21 ;  /* 0x00000052ff481219 */ /* 0x020fc60000011615 */
[----:B------:R-:W-:Y:S01]  /*47b0*/  IMAD R21, R20, -0x60, R9 ;  /* 0xffffffa014157824 */ /* 0x000fe200078e0209 */
[----:B------:R-:W-:Y:S01]  /*47c0*/  LOP3.LUT R20, R77, 0x7ffffffc, RZ, 0xc0, !PT ;  /* 0x7ffffffc4d147812 */ /* 0x000fe200078ec0ff */
[----:B------:R-:W0:Y:S02]  /*47d0*/  SHFL.IDX PT, R83, R72, RZ, 0x1c1f ;  /* 0x001c1fff48537589 */ /* 0x000e2400000e0000 */
[----:B------:R-:W-:Y:S02]  /*47e0*/  VIADD R73, R21, 0x61 ;  /* 0x0000006115497836 */ /* 0x000fe40000000000 */
[----:B------:R-:W-:Y:S01]  /*47f0*/  IMAD.IADD R20, R75, 0x1, -R20 ;  /* 0x000000014b147824 */ /* 0x000fe200078e0a14 */
[----:B------:R-:W-:-:S03]  /*4800*/  ISETP.GE.AND P2, PT, R13, 0x1, PT ;  /* 0x000000010d00780c */ /* 0x000fc60003f46270 */
[C---:B------:R-:W-:Y:S02]  /*4810*/  IMAD R73, R20.reuse, -0x2, R73 ;  /* 0xfffffffe14497824 */ /* 0x040fe400078e0249 */
[----:B------:R-:W-:Y:S02]  /*4820*/  VIADD R21, R21, 0x60 ;  /* 0x0000006015157836 */ /* 0x000fe40000000000 */
[----:B------:R-:W-:Y:S01]  /*4830*/  IMAD.IADD R74, R73, 0x1, -R8 ;  /* 0x00000001494a7824 */ /* 0x000fe200078e0a08 */
[----:B------:R-:W-:Y:S01]  /*4840*/  LOP3.LUT R73, RZ, R10, RZ, 0x33, !PT ;  /* 0x0000000aff497212 */ /* 0x000fe200078e33ff */
[----:B------:R-:W-:Y:S02]  /*4850*/  IMAD R76, R20, -0x2, R21 ;  /* 0xfffffffe144c7824 */ /* 0x000fe400078e0215 */
[----:B------:R-:W-:Y:S02]  /*4860*/  IMAD.IADD R79, R74, 0x1, R11 ;  /* 0x000000014a4f7824 */ /* 0x000fe400078e020b */
[----:B------:R-:W-:-:S02]  /*4870*/  IMAD.U32 R81, RZ, RZ, UR4 ;  /* 0x00000004ff517e24 */ /* 0x000fc4000f8e00ff */
[----:B------:R-:W-:Y:S02]  /*4880*/  IMAD.IADD R74, R74, 0x1, R73 ;  /* 0x000000014a4a7824 */ /* 0x000fe400078e0249 */
[----:B------:R-:W-:Y:S02]  /*4890*/  VIADD R80, R12, UR4 ;  /* 0x000000040c507c36 */ /* 0x000fe40008000000 */
[----:B------:R-:W-:Y:S01]  /*48a0*/  IMAD R81, R20, -0x2, R81 ;  /* 0xfffffffe14517824 */ /* 0x000fe200078e0251 */
        /* <DEDUP_REMOVED lines=13> */
.L_x_12099:
[----:B------:R-:W-:-:S13]  /*4980*/  ISETP.NE.AND P1, PT, R13, 0x1, PT ;  /* 0x000000010d00780c */ /* 0x000fda0003f25270 */
[----:B------:R-:W-:-:S05]  /*4990*/  @P1 IMAD.HI.U32 R20, R12, R14, RZ ;  /* 0x0000000e0c141227 */ /* 0x000fca00078e00ff */
[----:B------:R-:W-:-:S07]  /*49a0*/  @P1 SHF.R.U32.HI R12, RZ, R15, R20 ;  /* 0x0000000fff0c1219 */ /* 0x000fce0000011614 */
.L_x_12100:
[----:B------:R-:W-:Y:S05]  /*49b0*/  BSYNC B1 ;  /* 0x0000000000017941 */ /* 0x000fea0003800000 */
.L_x_12098:
[----:B------:R-:W-:-:S05]  /*49c0*/  IMAD R12, R12, R13, R81 ;  /* 0x0000000d0c0c7224 */ /* 0x000fca00078e0251 */
[----:B------:R-:W-:Y:S02]  /*49d0*/  VIMNMX R11, R11, R12, !PT ;  /* 0x0000000c0b0b7248 */ /* 0x000fe40007fe0100 */
[----:B------:R-:W-:-:S07]  /*49e0*/  VIADDMNMX R10, R12, R13, R10, PT ;  /* 0x0000000d0c0a7246 */ /* 0x000fce000380010a */
.L_x_12097:
[----:B------:R-:W-:Y:S05]  /*49f0*/  BSYNC B0 ;  /* 0x0000000000007941 */ /* 0x000fea0003800000 */
.L_x_12096:
[C---:B------:R-:W-:Y:S01]  /*4a00*/  ISETP.GE.AND P1, PT, R80.reuse, 0x2, PT ;  /* 0x000000025000780c */ /* 0x040fe20003f26270 */
[----:B------:R-:W-:Y:S01]  /*4a10*/  BSSY B0, `(.L_x_12101) ;  /* 0x0000089000007945 */ /* 0x000fe20003800000 */
[C---:B------:R-:W-:Y:S02]  /*4a20*/  ISETP.GE.AND P5, PT, R80.reuse, 0xa, PT ;  /* 0x0000000a5000780c */ /* 0x040fe40003fa6270 */
[----:B------:R-:W-:Y:S02]  /*4a30*/  ISETP.GT.AND P3, PT, R11, 0x1, !P1 ;  /* 0x000000010b00780c */ /* 0x000fe40004f64270 */
[----:B------:R-:W-:Y:S02]  /*4a40*/  ISETP.GE.AND P2, PT, R80, 0x9, PT ;  /* 0x000000095000780c */ /* 0x000fe40003f46270 */
[----:B------:R-:W-:Y:S02]  /*4a50*/  ISETP.LT.OR P3, PT, R10, 0x2, P3 ;  /* 0x000000020a00780c */ /* 0x000fe40001f61670 */
[----:B------:R-:W-:-:S02]  /*4a60*/  P2R R20, PR, RZ, 0x20 ;  /* 0x00000020ff147803 */ /* 0x000fc40000000000 */
[----:B------:R-:W-:Y:S02]  /*4a70*/  FSEL R73, R25, -INF , !P3 ;  /* 0xff80000019497808 */ /* 0x000fe40005800000 */
[C---:B------:R-:W-:Y:S01]  /*4a80*/  ISETP.GT.AND P3, PT, R11.reuse, 0x9, !P5 ;  /* 0x000000090b00780c */ /* 0x040fe20006f64270 */
[----:B------:R-:W0:Y:S01]  /*4a90*/  SHFL.IDX PT, R25, R72, 0x1, 0x1c1f ;  /* 0x003c1f0048197f89 */ /* 0x000e2200000e0000 */
        /* <DEDUP_REMOVED lines=121> */
.L_x_12104:
[----:B------:R-:W-:-:S13]  /*5230*/  ISETP.NE.AND P6, PT, R13, 0x1, PT ;  /* 0x000000010d00780c */ /* 0x000fda0003fc5270 */
[----:B------:R-:W-:-:S05]  /*5240*/  @P6 IMAD.HI.U32 R14, R8, R14, RZ ;  /* 0x0000000e080e6227 */ /* 0x000fca00078e00ff */
[----:B------:R-:W-:-:S07]  /*5250*/  @P6 SHF.R.U32.HI R8, RZ, R15, R14 ;  /* 0x0000000fff086219 */ /* 0x000fce000001160e */
.L_x_12105:
[----:B------:R-:W-:Y:S05]  /*5260*/  BSYNC B1 ;  /* 0x0000000000017941 */ /* 0x000fea0003800000 */
.L_x_12103:
[----:B------:R-:W-:-:S05]  /*5270*/  IMAD R8, R8, R13, R81 ;  /* 0x0000000d08087224 */ /* 0x000fca00078e0251 */
[----:B------:R-:W-:Y:S02]  /*5280*/  VIADDMNMX R10, R8, R13, R10, PT ;  /* 0x0000000d080a7246 */ /* 0x000fe4000380010a */
[----:B------:R-:W-:-:S07]  /*5290*/  VIMNMX R11, R11, R8, !PT ;  /* 0x000000080b0b7248 */ /* 0x000fce0007fe0100 */
.L_x_12102:
[----:B------:R-:W-:Y:S05]  /*52a0*/  BSYNC B0 ;  /* 0x0000000000007941 */ /* 0x000fea0003800000 */
.L_x_12101:
        /* <DEDUP_REMOVED lines=13> */
[----:B------:R-:W5:Y:S01]  /*5380*/  LDL R30, [R1+0x298] ;  /* 0x00029800011e7983 */ /* 0x000f620000100800 */
[----:B------:R-:W-:Y:S02]  /*5390*/  ISETP.LT.OR P1, PT, R10, 0xa, P1 ;  /* 0x0000000a0a00780c */ /* 0x000fe40000f21670 */
[----:B------:R-:W-:Y:S01]  /*53a0*/  ISETP.NE.AND P6, PT, R36, RZ, PT ;  /* 0x000000ff2400720c */ /* 0x000fe20003fc5270 */
[----:B------:R-:W5:Y:S01]  /*53b0*/  LDL R32, [R1+0x270] ;  /* 0x0002700001207983 */ /* 0x000f620000100800 */
[----:B------:R-:W-:-:S02]  /*53c0*/  FSEL R140, R31, -INF , !P1 ;  /* 0xff8000001f8c7808 */ /* 0x000fc40004800000 */
[----:B------:R-:W-:Y:S01]  /*53d0*/  ISETP.NE.AND P1, PT, R28, RZ, PT ;  /* 0x000000ff1c00720c */ /* 0x000fe20003f25270 */
[----:B------:R-:W5:Y:S01]  /*53e0*/  LDL R36, [R1+0x2a4] ;  /* 0x0002a40001247983 */ /* 0x000f620000100800 */
[----:B------:R-:W-:Y:S02]  /*53f0*/  FMNMX.FTZ R8, R77, R73, !PT ;  /* 0x000000494d087209 */ /* 0x000fe40007810000 */
[----:B------:R-:W-:Y:S01]  /*5400*/  ISETP.GT.AND P1, PT, R11, 0x10, !P1 ;  /* 0x000000100b00780c */ /* 0x000fe20004f24270 */
[----:B------:R-:W5:Y:S01]  /*5410*/  LDL R28, [R1+0x2a8] ;  /* 0x0002a800011c7983 */ /* 0x000f620000100800 */
[----:B------:R-:W-:Y:S02]  /*5420*/  FMNMX.FTZ R8, R153, R8, !PT ;  /* 0x0000000899087209 */ /* 0x000fe40007810000 */
[----:B------:R-:W-:Y:S01]  /*5430*/  ISETP.LT.OR P1, PT, R10, 0x11, P1 ;  /* 0x000000110a00780c */ /* 0x000fe20000f21670 */
[----:B------:R-:W5:Y:S01]  /*5440*/  LDL R31, [R1+0x400] ;  /* 0x00040000011f7983 */ /* 0x000f620000100800 */
[----:B------:R-:W-:-:S02]  /*5450*/  FMNMX.FTZ R8, R135, R8, !PT ;  /* 0x0000000887087209 */ /* 0x000fc40007810000 */
[----:B------:R-:W-:Y:S01]  /*5460*/  FSEL R74, R34, -INF , !P1 ;  /* 0xff800000224a7808 */ /* 0x000fe20004800000 */
[----:B------:R0:W-:Y:S01]  /*5470*/  BAR.SYNC.DEFER_BLOCKING R78, 0x100 ;  /* 0x0004004e0000751d */ /* 0x0001e20000010000 */
[----:B------:R-:W-:Y:S02]  /*5480*/  ISETP.NE.AND P1, PT, R29, RZ, PT ;  /* 0x000000ff1d00720c */ /* 0x000fe40003f25270 */
[----:B------:R-:W-:Y:S02]  /*5490*/  FMNMX.FTZ R8, R151, R8, !PT ;  /* 0x0000000897087209 */ /* 0x000fe40007810000 */
[----:B------:R-:W-:Y:S02]  /*54a0*/  ISETP.GT.AND P1, PT, R11, 0x11, !P1 ;  /* 0x000000110b00780c */ /* 0x000fe40004f24270 */
[----:B------:R-:W-:Y:S01]  /*54b0*/  FMNMX.FTZ R8, R75, R8, !PT ;  /* 0x000000084b087209 */ /* 0x000fe20007810000 */
[----:B------:R-:W5:Y:S01]  /*54c0*/  LDL R34, [R1+0x2b4] ;  /* 0x0002b40001227983 */ /* 0x000f620000100800 */
[----:B------:R-:W-:-:S02]  /*54d0*/  ISETP.LT.OR P1, PT, R10, 0x12, P1 ;  /* 0x000000120a00780c */ /* 0x000fc40000f21670 */
[----:B------:R-:W-:Y:S01]  /*54e0*/  FMNMX.FTZ R8, R149, R8, !PT ;  /* 0x0000000895087209 */ /* 0x000fe20007810000 */
[----:B------:R-:W5:Y:S01]  /*54f0*/  LDL R29, [R1+0x250] ;  /* 0x00025000011d7983 */ /* 0x000f620000100800 */
[----:B------:R-:W-:Y:S02]  /*5500*/  FSEL R138, R35, -INF , !P1 ;  /* 0xff800000238a7808 */ /* 0x000fe40004800000 */
[----:B------:R-:W-:Y:S01]  /*5510*/  ISETP.GT.AND P1, PT, R11, 0x18, !P2 ;  /* 0x000000180b00780c */ /* 0x000fe20005724270 */
[----:B------:R-:W5:Y:S01]  /*5520*/  LDL R35, [R1+0x3e4] ;  /* 0x0003e40001237983 */ /* 0x000f620000100800 */
[----:B------:R-:W-:Y:S02]  /*5530*/  ISETP.NE.AND P2, PT, R56, RZ, PT ;  /* 0x000000ff3800720c */ /* 0x000fe40003f45270 */
[----:B------:R-:W-:Y:S01]  /*5540*/  ISETP.LT.OR P1, PT, R10, 0x19, P1 ;  /* 0x000000190a00780c */ /* 0x000fe20000f21670 */
[----:B------:R-:W5:Y:S01]  /*5550*/  LDL R56, [R1+0x28c] ;  /* 0x00028c0001387983 */ /* 0x000f620000100800 */
[----:B------:R-:W-:-:S02]  /*5560*/  FMNMX.FTZ R8, R37, R8, !PT ;  /* 0x0000000825087209 */ /* 0x000fc40007810000 */
[----:B------:R-:W-:Y:S01]  /*5570*/  FSEL R76, R38, -INF , !P1 ;  /* 0xff800000264c7808 */ /* 0x000fe20004800000 */
[----:B------:R-:W5:Y:S01]  /*5580*/  LDL R129, [R1+0x2c4] ;  /* 0x0002c40001817983 */ /* 0x000f620000100800 */
[----:B------:R-:W-:Y:S02]  /*5590*/  ISETP.GT.AND P1, PT, R11, 0x19, !P6 ;  /* 0x000000190b00780c */ /* 0x000fe40007724270 */
[----:B------:R-:W-:Y:S01]  /*55a0*/  ISETP.NE.AND P6, PT, R12, RZ, PT ;  /* 0x000000ff0c00720c */ /* 0x000fe20003fc5270 */
[----:B------:R-:W5:Y:S01]  /*55b0*/  LDL R38, [R1+0x294] ;  /* 0x0002940001267983 */ /* 0x000f620000100800 */
[----:B------:R-:W-:Y:S02]  /*55c0*/  ISETP.LT.OR P1, PT, R10, 0x1a, P1 ;  /* 0x0000001a0a00780c */ /* 0x000fe40000f21670 */
[----:B------:R-:W-:Y:S01]  /*55d0*/  FMNMX.FTZ R8, R147, R8, !PT ;  /* 0x0000000893087209 */ /* 0x000fe20007810000 */
        /* <DEDUP_REMOVED lines=12> */
[----:B------:R-:W5:Y:S01]  /*56a0*/  LDL R124, [R1+0x2dc] ;  /* 0x0002dc00017c7983 */ /* 0x000f620000100800 */
[----:B------:R-:W-:Y:S02]  /*56b0*/  ISETP.NE.AND P1, PT, R40, RZ, PT ;  /* 0x000000ff2800720c */ /* 0x000fe40003f25270 */
[----:B------:R-:W-:Y:S01]  /*56c0*/  FMNMX.FTZ R8, R173, R8, !PT ;  /* 0x00000008ad087209 */ /* 0x000fe20007810000 */
[----:B------:R-:W5:Y:S01]  /*56d0*/  LDL R40, [R1+0x264] ;  /* 0x0002640001287983 */ /* 0x000f620000100800 */
[----:B------:R-:W-:Y:S02]  /*56e0*/  ISETP.GT.AND P1, PT, R11, 0x21, !P1 ;  /* 0x000000210b00780c */ /* 0x000fe40004f24270 */
[----:B------:R-:W-:Y:S01]  /*56f0*/  FMNMX.FTZ R8, R49, R8, !PT ;  /* 0x0000000831087209 */ /* 0x000fe20007810000 */
[----:B------:R-:W5:Y:S01]  /*5700*/  LDL R123, [R1+0x2e0] ;  /* 0x0002e000017b7983 */ /* 0x000f620000100800 */
[----:B------:R-:W-:-:S02]  /*5710*/  ISETP.LT.OR P1, PT, R10, 0x22, P1 ;  /* 0x000000220a00780c */ /* 0x000fc40000f21670 */
[----:B------:R-:W-:Y:S01]  /*5720*/  FMNMX.FTZ R8, R175, R8, !PT ;  /* 0x00000008af087209 */ /* 0x000fe20007810000 */
[----:B------:R-:W5:Y:S01]  /*5730*/  LDL R122, [R1+0x2e4] ;  /* 0x0002e400017a7983 */ /* 0x000f620000100800 */
[----:B------:R-:W-:Y:S02]  /*5740*/  FSEL R80, R43, -INF , !P1 ;  /* 0xff8000002b507808 */ /* 0x000fe40004800000 */
[----:B------:R-:W-:Y:S01]  /*5750*/  ISETP.NE.AND P1, PT, R83, RZ, PT ;  /* 0x000000ff5300720c */ /* 0x000fe20003f25270 */
[----:B------:R-:W5:Y:S01]  /*5760*/  LDL R43, [R1+0x210] ;  /* 0x00021000012b7983 */ /* 0x000f620000100800 */
[----:B------:R-:W-:Y:S02]  /*5770*/  FMNMX.FTZ R8, R53, R8, !PT ;  /* 0x0000000835087209 */ /* 0x000fe40007810000 */
[----:B------:R-:W-:Y:S01]  /*5780*/  ISETP.GT.AND P1, PT, R11, 0x28, !P1 ;  /* 0x000000280b00780c */ /* 0x000fe20004f24270 */
[----:B------:R-:W5:Y:S01]  /*5790*/  LDL R121, [R1+0x2e8] ;  /* 0x0002e80001797983 */ /* 0x000f620000100800 */
[----:B------:R-:W-:-:S02]  /*57a0*/  FMNMX.FTZ R8, R167, R8, !PT ;  /* 0x00000008a7087209 */ /* 0x000fc40007810000 */
[----:B------:R-:W-:Y:S01]  /*57b0*/  ISETP.LT.OR P1, PT, R10, 0x29, P1 ;  /* 0x000000290a00780c */ /* 0x000fe20000f21670 */
[----:B------:R-:W5:Y:S01]  /*57c0*/  LDL R120, [R1+0x2f0] ;  /* 0x0002f00001787983 */ /* 0x000f620000100800 */
[----:B------:R-:W-:Y:S02]  /*57d0*/  FMNMX.FTZ R8, R57, R8, !PT ;  /* 0x0000000839087209 */ /* 0x000fe40007810000 */
[----:B------:R-:W-:Y:S01]  /*57e0*/  FSEL R134, R46, -INF , !P1 ;  /* 0xff8000002e867808 */ /* 0x000fe20004800000 */
[----:B------:R-:W5:Y:S01]  /*57f0*/  LDL R119, [R1+0x2f4] ;  /* 0x0002f40001777983 */ /* 0x000f620000100800 */
[----:B------:R-:W-:Y:S02]  /*5800*/  ISETP.NE.AND P1, PT, R44, RZ, PT ;  /* 0x000000ff2c00720c */ /* 0x000fe40003f25270 */
[----:B------:R-:W-:Y:S01]  /*5810*/  FMNMX.FTZ R8, R165, R8, !PT ;  /* 0x00000008a5087209 */ /* 0x000fe20007810000 */
[----:B------:R-:W5:Y:S01]  /*5820*/  LDL R46, [R1+0x2b0] ;  /* 0x0002b000012e7983 */ /* 0x000f620000100800 */
[----:B------:R-:W-:-:S02]  /*5830*/  ISETP.GT.AND P1, PT, R11, 0x29, !P1 ;  /* 0x000000290b00780c */ /* 0x000fc40004f24270 */
[----:B------:R-:W-:Y:S01]  /*5840*/  FMNMX.FTZ R8, R61, R8, !PT ;  /* 0x000000083d087209 */ /* 0x000fe20007810000 */
[----:B------:R-:W5:Y:S01]  /*5850*/  LDL R44, [R1+0x2b8] ;  /* 0x0002b800012c7983 */ /* 0x000f620000100800 */
[----:B------:R-:W-:Y:S02]  /*5860*/  ISETP.LT.OR P1, PT, R10, 0x2a, P1 ;  /* 0x0000002a0a00780c */ /* 0x000fe40000f21670 */
[----:B------:R-:W-:Y:S01]  /*5870*/  FMNMX.FTZ R8, R33, R8, !PT ;  /* 0x0000000821087209 */ /* 0x000fe20007810000 */
[----:B------:R-:W5:Y:S01]  /*5880*/  LDL R118, [R1+0x2f8] ;  /* 0x0002f80001767983 */ /* 0x000f620000100800 */
[----:B------:R-:W-:Y:S02]  /*5890*/  FSEL R82, R47, -INF , !P1 ;  /* 0xff8000002f527808 */ /* 0x000fe40004800000 */
[----:B------:R-:W-:Y:S01]  /*58a0*/  ISETP.NE.AND P1, PT, R84, RZ, PT ;  /* 0x000000ff5400720c */ /* 0x000fe20003f25270 */
[----:B------:R-:W5:Y:S01]  /*58b0*/  LDL R117, [R1+0x2fc] ;  /* 0x0002fc0001757983 */ /* 0x000f620000100800 */
[----:B------:R-:W-:-:S02]  /*58c0*/  ISETP.GT.AND P3, PT, R11, 0x50, !P3 ;  /* 0x000000500b00780c */ /* 0x000fc40005f64270 */
[----:B------:R-:W-:Y:S01]  /*58d0*/  ISETP.GT.AND P1, PT, R11, 0x30, !P1 ;  /* 0x000000300b00780c */ /* 0x000fe20004f24270 */
[----:B------:R-:W5:Y:S01]  /*58e0*/  LDL R116, [R1+0x300] ;  /* 0x0003000001747983 */ /* 0x000f620000100800 */
[----:B------:R-:W-:Y:S02]  /*58f0*/  FMNMX.FTZ R8, R65, R8, !PT ;  /* 0x0000000841087209 */ /* 0x000fe40007810000 */
[----:B------:R-:W-:Y:S01]  /*5900*/  ISETP.LT.OR P1, PT, R10, 0x31, P1 ;  /* 0x000000310a00780c */ /* 0x000fe20000f21670 */
[----:B------:R-:W5:Y:S01]  /*5910*/  LDL R39, [R1+0x304] ;  /* 0x0003040001277983 */ /* 0x000f620000100800 */
[----:B------:R-:W-:Y:S02]  /*5920*/  ISETP.GT.AND P4, PT, R11, 0x51, !P4 ;  /* 0x000000510b00780c */ /* 0x000fe40006784270 */
[----:B------:R-:W-:Y:S01]  /*5930*/  FSEL R216, R50, -INF , !P1 ;  /* 0xff80000032d87808 */ /* 0x000fe20004800000 */
[----:B------:R-:W5:Y:S01]  /*5940*/  LDL R115, [R1+0x308] ;  /* 0x0003080001737983 */ /* 0x000f620000100800 */
[----:B------:R-:W-:-:S02]  /*5950*/  ISETP.NE.AND P1, PT, R48, RZ, PT ;  /* 0x000000ff3000720c */ /* 0x000fc40003f25270 */
[C---:B------:R-:W-:Y:S01]  /*5960*/  ISETP.LT.OR P3, PT, R10.reuse, 0x51, P3 ;  /* 0x000000510a00780c */ /* 0x040fe20001f61670 */
[----:B------:R-:W5:Y:S01]  /*5970*/  LDL R50, [R1+0x2a0] ;  /* 0x0002a00001327983 */ /* 0x000f620000100800 */
[----:B------:R-:W-:Y:S02]  /*5980*/  ISETP.GT.AND P1, PT, R11, 0x31, !P1 ;  /* 0x000000310b00780c */ /* 0x000fe40004f24270 */
[----:B------:R-:W-:Y:S01]  /*5990*/  FMNMX.FTZ R8, R21, R8, !PT ;  /* 0x0000000815087209 */ /* 0x000fe20007810000 */
[----:B------:R-:W5:Y:S01]  /*59a0*/  LDL R48, [R1+0x2ac] ;  /* 0x0002ac0001307983 */ /* 0x000f620000100800 */
[----:B------:R-:W-:Y:S02]  /*59b0*/  ISETP.LT.OR P1, PT, R10, 0x32, P1 ;  /* 0x000000320a00780c */ /* 0x000fe40000f21670 */
[----:B------:R-:W-:Y:S01]  /*59c0*/  ISETP.GT.AND P5, PT, R11, 0x58, !P5 ;  /* 0x000000580b00780c */ /* 0x000fe20006fa4270 */
[----:B------:R-:W5:Y:S01]  /*59d0*/  LDL R114, [R1+0x30c] ;  /* 0x00030c0001727983 */ /* 0x000f620000100800 */
[----:B------:R-:W-:-:S02]  /*59e0*/  FSEL R84, R51, -INF , !P1 ;  /* 0xff80000033547808 */ /* 0x000fc40004800000 */
[----:B------:R-:W-:Y:S01]  /*59f0*/  ISETP.NE.AND P1, PT, R85, RZ, PT ;  /* 0x000000ff5500720c */ /* 0x000fe20003f25270 */
[----:B------:R-:W5:Y:S01]  /*5a00*/  LDL R113, [R1+0x310] ;  /* 0x0003100001717983 */ /* 0x000f620000100800 */
[----:B------:R-:W-:Y:S02]  /*5a10*/  ISETP.LT.OR P4, PT, R10, 0x52, P4 ;  /* 0x000000520a00780c */ /* 0x000fe40002781670 */
[----:B------:R-:W-:Y:S01]  /*5a20*/  ISETP.GT.AND P1, PT, R11, 0x38, !P1 ;  /* 0x000000380b00780c */ /* 0x000fe20004f24270 */
[----:B------:R-:W5:Y:S01]  /*5a30*/  LDL R112, [R1+0x314] ;  /* 0x0003140001707983 */ /* 0x000f620000100800 */
[----:B------:R-:W-:Y:S02]  /*5a40*/  FSEL R92, R66, -INF , !P3 ;  /* 0xff800000425c7808 */ /* 0x000fe40005800000 */
[----:B------:R-:W-:Y:S01]  /*5a50*/  ISETP.LT.OR P1, PT, R10, 0x39, P1 ;  /* 0x000000390a00780c */ /* 0x000fe20000f21670 */
[----:B------:R-:W5:Y:S01]  /*5a60*/  LDL R66, [R1+0x278] ;  /* 0x0002780001427983 */ /* 0x000f620000100800 */
[----:B------:R-:W-:-:S02]  /*5a70*/  FMNMX.FTZ R8, R69, R8, !PT ;  /* 0x0000000845087209 */ /* 0x000fc40007810000 */
[----:B------:R-:W-:Y:S01]  /*5a80*/  FSEL R218, R54, -INF , !P1 ;  /* 0xff80000036da7808 */ /* 0x000fe20004800000 */
[----:B------:R-:W5:Y:S01]  /*5a90*/  LDL R111, [R1+0x318] ;  /* 0x00031800016f7983 */ /* 0x000f620000100800 */
[----:B------:R-:W-:Y:S02]  /*5aa0*/  ISETP.NE.AND P1, PT, R52, RZ, PT ;  /* 0x000000ff3400720c */ /* 0x000fe40003f25270 */
[C---:B------:R-:W-:Y:S01]  /*5ab0*/  ISETP.LT.OR P5, PT, R10.reuse, 0x59, P5 ;  /* 0x000000590a00780c */ /* 0x040fe20002fa1670 */
[----:B------:R-:W5:Y:S01]  /*5ac0*/  LDL R54, [R1+0x290] ;  /* 0x0002900001367983 */ /* 0x000f620000100800 */
[----:B------:R-:W-:Y:S02]  /*5ad0*/  ISETP.GT.AND P1, PT, R11, 0x39, !P1 ;  /* 0x000000390b00780c */ /* 0x000fe40004f24270 */
[----:B------:R-:W-:Y:S01]  /*5ae0*/  FSEL R94, R67, -INF , !P4 ;  /* 0xff800000435e7808 */ /* 0x000fe20006000000 */
[----:B------:R-:W5:Y:S01]  /*5af0*/  LDL R52, [R1+0x29c] ;  /* 0x00029c0001347983 */ /* 0x000f620000100800 */
[----:B------:R-:W-:-:S02]  /*5b00*/  ISETP.LT.OR P1, PT, R10, 0x3a, P1 ;  /* 0x0000003a0a00780c */ /* 0x000fc40000f21670 */
[----:B------:R-:W-:Y:S01]  /*5b10*/  FSEL R96, R70, -INF , !P5 ;  /* 0xff80000046607808 */ /* 0x000fe20006800000 */
[----:B------:R-:W5:Y:S01]  /*5b20*/  LDL R110, [R1+0x31c] ;  /* 0x00031c00016e7983 */ /* 0x000f620000100800 */
[----:B------:R-:W-:Y:S02]  /*5b30*/  FSEL R86, R55, -INF , !P1 ;  /* 0xff80000037567808 */ /* 0x000fe40004800000 */
[----:B------:R-:W-:Y:S01]  /*5b40*/  ISETP.NE.AND P1, PT, R87, RZ, PT ;  /* 0x000000ff5700720c */ /* 0x000fe20003f25270 */
[----:B------:R-:W5:Y:S03]  /*5b50*/  LDL R70, [R1+0x284] ;  /* 0x0002840001467983 */ /* 0x000f660000100800 */
[C---:B------:R-:W-:Y:S01]  /*5b60*/  ISETP.GT.AND P1, PT, R11.reuse, 0x40, !P1 ;  /* 0x000000400b00780c */ /* 0x040fe20004f24270 */
[----:B------:R-:W5:Y:S03]  /*5b70*/  LDL R109, [R1+0x324] ;  /* 0x00032400016d7983 */ /* 0x000f660000100800 */
[----:B------:R-:W-:Y:S01]  /*5b80*/  ISETP.LT.OR P1, PT, R10, 0x41, P1 ;  /* 0x000000410a00780c */ /* 0x000fe20000f21670 */
[----:B------:R-:W5:Y:S03]  /*5b90*/  LDL R108, [R1+0x328] ;  /* 0x00032800016c7983 */ /* 0x000f660000100800 */
[----:B------:R-:W-:Y:S01]  /*5ba0*/  FSEL R168, R58, -INF , !P1 ;  /* 0xff8000003aa87808 */ /* 0x000fe20004800000 */
[----:B------:R-:W5:Y:S01]  /*5bb0*/  LDL R107, [R1+0x32c] ;  /* 0x00032c00016b7983 */ /* 0x000f620000100800 */
[----:B------:R-:W-:-:S02]  /*5bc0*/  ISETP.GT.AND P1, PT, R11, 0x41, !P2 ;  /* 0x000000410b00780c */ /* 0x000fc40005724270 */
[----:B------:R-:W-:Y:S01]  /*5bd0*/  ISETP.NE.AND P2, PT, R60, RZ, PT ;  /* 0x000000ff3c00720c */ /* 0x000fe20003f45270 */
[----:B------:R-:W5:Y:S01]  /*5be0*/  LDL R58, [R1+0x280] ;  /* 0x00028000013a7983 */ /* 0x000f620000100800 */
[C---:B------:R-:W-:Y:S02]  /*5bf0*/  ISETP.LT.OR P1, PT, R10.reuse, 0x42, P1 ;  /* 0x000000420a00780c */ /* 0x040fe40000f21670 */
[----:B------:R-:W-:Y:S01]  /*5c00*/  ISETP.GT.AND P2, PT, R11, 0x49, !P2 ;  /* 0x000000490b00780c */ /* 0x000fe20005744270 */
[----:B------:R-:W5:Y:S01]  /*5c10*/  LDL R60, [R1+0x268] ;  /* 0x00026800013c7983 */ /* 0x000f620000100800 */
[----:B------:R-:W-:Y:S02]  /*5c20*/  FSEL R88, R59, -INF , !P1 ;  /* 0xff8000003b587808 */ /* 0x000fe40004800000 */
[----:B------:R-:W-:Y:S01]  /*5c30*/  ISETP.GT.AND P1, PT, R11, RZ, !P6 ;  /* 0x000000ff0b00720c */ /* 0x000fe20007724270 */
[----:B------:R-:W5:Y:S01]  /*5c40*/  LDL R106, [R1+0x330] ;  /* 0x00033000016a7983 */ /* 0x000f620000100800 */
[----:B------:R-:W-:-:S02]  /*5c50*/  ISETP.LT.OR P2, PT, R10, 0x4a, P2 ;  /* 0x0000004a0a00780c */ /* 0x000fc40001741670 */
[----:B------:R-:W-:Y:S01]  /*5c60*/  ISETP.LT.OR P1, PT, R10, 0x1, P1 ;  /* 0x000000010a00780c */ /* 0x000fe20000f21670 */
[----:B------:R-:W5:Y:S01]  /*5c70*/  LDL R105, [R1+0x334] ;  /* 0x0003340001697983 */ /* 0x000f620000100800 */
[----:B------:R-:W-:Y:S02]  /*5c80*/  FSEL R90, R63, -INF , !P2 ;  /* 0xff8000003f5a7808 */ /* 0x000fe40005000000 */
        /* <DEDUP_REMOVED lines=12> */
[----:B------:R-:W-:Y:S01]  /*5d50*/  FMNMX.FTZ R9, R74, R9, !PT ;  /* 0x000000094a097209 */ /* 0x000fe20007810000 */
[----:B------:R-:W5:Y:S01]  /*5d60*/  LDL R62, [R1+0x26c] ;  /* 0x00026c00013e7983 */ /* 0x000f620000100800 */
[----:B------:R-:W-:-:S02]  /*5d70*/  ISETP.NE.AND P6, PT, R24, RZ, PT ;  /* 0x000000ff1800720c */ /* 0x000fc40003fc5270 */
[----:B------:R-:W-:Y:S01]  /*5d80*/  FMNMX.FTZ R9, R138, R9, !PT ;  /* 0x000000098a097209 */ /* 0x000fe20007810000 */
[----:B------:R-:W5:Y:S01]  /*5d90*/  LDL.64 R24, [R1+0xa8] ;  /* 0x0000a80001187983 */ /* 0x000f620000100a00 */
[----:B------:R-:W-:Y:S02]  /*5da0*/  ISETP.GT.AND P6, PT, R11, 0x59, !P6 ;  /* 0x000000590b00780c */ /* 0x000fe400077c4270 */
[----:B------:R-:W-:Y:S01]  /*5db0*/  FMNMX.FTZ R9, R76, R9, !PT ;  /* 0x000000094c097209 */ /* 0x000fe20007810000 */
[----:B------:R-:W1:Y:S01]  /*5dc0*/  SHFL.BFLY PT, R11, R8, 0x2, 0x1f ;  /* 0x0c401f00080b7f89 */ /* 0x000e6200000e0000 */
[----:B------:R-:W-:Y:S02]  /*5dd0*/  ISETP.LT.OR P6, PT, R10, 0x5a, P6 ;  /* 0x0000005a0a00780c */ /* 0x000fe400037c1670 */
[----:B------:R-:W-:Y:S01]  /*5de0*/  FMNMX.FTZ R9, R132, R9, !PT ;  /* 0x0000000984097209 */ /* 0x000fe20007810000 */
[----:B------:R-:W5:Y:S01]  /*5df0*/  LDL R101, [R1+0x348] ;  /* 0x0003480001657983 */ /* 0x000f620000100800 */
[----:B------:R-:W-:-:S02]  /*5e00*/  FSEL R98, R71, -INF , !P6 ;  /* 0xff80000047627808 */ /* 0x000fc40007000000 */
[----:B------:R-:W-:Y:S01]  /*5e10*/  FMNMX.FTZ R9, R42, R9, !PT ;  /* 0x000000092a097209 */ /* 0x000fe20007810000 */
[----:B------:R-:W5:Y:S03]  /*5e20*/  LDL R100, [R1+0x34c] ;  /* 0x00034c0001647983 */ /* 0x000f660000100800 */
        /* <DEDUP_REMOVED lines=23> */
[----:B0-----:R-:W5:Y:S03]  /*5fa0*/  LDL R78, [R1+0x3b4] ;  /* 0x0003b400014e7983 */ /* 0x001f660000100800 */
[----:B------:R-:W-:Y:S01]  /*5fb0*/  FMNMX.FTZ R9, R94, R9, !PT ;  /* 0x000000095e097209 */ /* 0x000fe20007810000 */
[----:B--2---:R-:W-:Y:S03]  /*5fc0*/  STL [R1+0x274], R64 ;  /* 0x0002744001007387 */ /* 0x004fe60000100800 */
[----:B------:R-:W-:Y:S01]  /*5fd0*/  FMNMX.FTZ R9, R96, R9, !PT ;  /* 0x0000000960097209 */ /* 0x000fe20007810000 */
[----:B---3--:R-:W-:Y:S03]  /*5fe0*/  STL [R1+0x27c], R68 ;  /* 0x00027c4401007387 */ /* 0x008fe60000100800 */
[----:B------:R-:W-:Y:S01]  /*5ff0*/  FMNMX.FTZ R9, R98, R9, !PT ;  /* 0x0000000962097209 */ /* 0x000fe20007810000 */
[----:B----4-:R-:W-:Y:S04]  /*6000*/  STL [R1+0x288], R72 ;  /* 0x0002884801007387 */ /* 0x010fe80000100800 */
[----:B------:R-:W-:Y:S04]  /*6010*/  STL.64 [R1+0x230], R8 ;  /* 0x0002300801007387 */ /* 0x000fe80000100a00 */
[----:B------:R-:W2:Y:S01]  /*6020*/  LDL R13, [R1+0x234] ;  /* 0x00023400010d7983 */ /* 0x000ea20000100800 */
[----:B-1----:R-:W-:-:S03]  /*6030*/  FMNMX.FTZ R10, R8, R11, !PT ;  /* 0x0000000b080a7209 */ /* 0x002fc60007810000 */
[----:B-----5:R0:W-:Y:S04]  /*6040*/  STL [R1+0x2bc], R27 ;  /* 0x0002bc1b01007387 */ /* 0x0201e80000100800 */
[----:B------:R-:W1:Y:S04]  /*6050*/  SHFL.BFLY PT, R11, R10, 0x1, 0x1f ;  /* 0x0c201f000a0b7f89 */ /* 0x000e6800000e0000 */
[----:B------:R3:W-:Y:S04]  /*6060*/  STL [R1+0x2a4], R36 ;  /* 0x0002a42401007387 */ /* 0x0007e80000100800 */
[----:B0-----:R-:W4:Y:S04]  /*6070*/  LDL R27, [R1+0x438] ;  /* 0x00043800011b7983 */ /* 0x001f280000100800 */
[----:B------:R0:W-:Y:S04]  /*6080*/  STL [R1+0x2a8], R28 ;  /* 0x0002a81c01007387 */ /* 0x0001e80000100800 */
[----:B---3--:R-:W3:Y:S04]  /*6090*/  LDL R36, [R1+0x3ac] ;  /* 0x0003ac0001247983 */ /* 0x008ee80000100800 */
[----:B------:R5:W-:Y:S01]  /*60a0*/  STL [R1+0x2b4], R34 ;  /* 0x0002b42201007387 */ /* 0x000be20000100800 */
[----:B-1----:R-:W-:-:S03]  /*60b0*/  FMNMX.FTZ R12, R10, R11, !PT ;  /* 0x0000000b0a0c7209 */ /* 0x002fc60007810000 */
[----:B0-----:R-:W4:Y:S04]  /*60c0*/  LDL R28, [R1+0x3c8] ;  /* 0x0003c800011c7983 */ /* 0x001f280000100800 */
[----:B------:R-:W-:Y:S04]  /*60d0*/  STL [R1+0x230], R12 ;  /* 0x0002300c01007387 */ /* 0x000fe80000100800 */
[----:B------:R-:W3:Y:S04]  /*60e0*/  LDL R14, [R1+0x230] ;  /* 0x00023000010e7983 */ /* 0x000ee80000100800 */
[----:B-----5:R-:W5:Y:S04]  /*60f0*/  LDL R34, [R1+0x41c] ;  /* 0x00041c0001227983 */ /* 0x020f680000100800 */
[----:B------:R0:W-:Y:S04]  /*6100*/  STL [R1+0x270], R32 ;  /* 0x0002702001007387 */ /* 0x0001e80000100800 */
[----:B------:R1:W-:Y:S04]  /*6110*/  STL [R1+0x298], R30 ;  /* 0x0002981e01007387 */ /* 0x0003e80000100800 */
[----:B------:R-:W-:Y:S04]  /*6120*/  STL [R1+0x28c], R56 ;  /* 0x00028c3801007387 */ /* 0x000fe80000100800 */
[----:B0-----:R-:W4:Y:S04]  /*6130*/  LDL R32, [R1+0x2ec] ;  /* 0x0002ec0001207983 */ /* 0x001f280000100800 */
[----:B-1----:R-:W4:Y:S04]  /*6140*/  LDL R30, [R1+0x358] ;  /* 0x00035800011e7983 */ /* 0x002f280000100800 */
[----:B------:R0:W-:Y:S04]  /*6150*/  STL [R1+0x294], R38 ;  /* 0x0002942601007387 */ /* 0x0001e80000100800 */
[----:B------:R1:W-:Y:S04]  /*6160*/  STL [R1+0x264], R40 ;  /* 0x0002642801007387 */ /* 0x0003e80000100800 */
[----:B------:R-:W4:Y:S04]  /*6170*/  LDL R72, [R1+0x3d0] ;  /* 0x0003d00001487983 */ /* 0x000f280000100800 */
[----:B0-----:R-:W4:Y:S04]  /*6180*/  LDL R38, [R1+0x33c] ;  /* 0x00033c0001267983 */ /* 0x001f280000100800 */
[----:B-1----:R-:W4:Y:S04]  /*6190*/  LDL R40, [R1+0x2d4] ;  /* 0x0002d40001287983 */ /* 0x002f280000100800 */
[----:B------:R-:W4:Y:S04]  /*61a0*/  LDL R71, [R1+0x3d4] ;  /* 0x0003d40001477983 */ /* 0x000f280000100800 */
[----:B------:R-:W4:Y:S04]  /*61b0*/  LDL R68, [R1+0x3e0] ;  /* 0x0003e00001447983 */ /* 0x000f280000100800 */
[----:B------:R-:W4:Y:S04]  /*61c0*/  LDL R67, [R1+0x3e8] ;  /* 0x0003e80001437983 */ /* 0x000f280000100800 */
[----:B------:R-:W-:Y:S04]  /*61d0*/  STL [R1+0x2b0], R46 ;  /* 0x0002b02e01007387 */ /* 0x000fe80000100800 */
[----:B------:R-:W-:Y:S04]  /*61e0*/  STL [R1+0x2b8], R44 ;  /* 0x0002b82c01007387 */ /* 0x000fe80000100800 */
[----:B------:R-:W4:Y:S04]  /*61f0*/  LDL R64, [R1+0x3f4] ;  /* 0x0003f40001407983 */ /* 0x000f280000100800 */
[----:B------:R-:W4:Y:S04]  /*6200*/  LDL R63, [R1+0x3f8] ;  /* 0x0003f800013f7983 */ /* 0x000f280000100800 */
[----:B------:R-:W4:Y:S04]  /*6210*/  LDL R59, [R1+0x40c] ;  /* 0x00040c00013b7983 */ /* 0x000f280000100800 */
[----:B------:R-:W4:Y:S04]  /*6220*/  LDL R56, [R1+0x418] ;  /* 0x0004180001387983 */ /* 0x000f280000100800 */
[----:B------:R-:W4:Y:S04]  /*6230*/  LDL R55, [R1+0x420] ;  /* 0x0004200001377983 */ /* 0x000f280000100800 */
[----:B------:R0:W-:Y:S04]  /*6240*/  STL [R1+0x2a0], R50 ;  /* 0x0002a03201007387 */ /* 0x0001e80000100800 */
[----:B------:R1:W-:Y:S04]  /*6250*/  STL [R1+0x2ac], R48 ;  /* 0x0002ac3001007387 */ /* 0x0003e80000100800 */
[----:B------:R-:W4:Y:S04]  /*6260*/  LDL R51, [R1+0x430] ;  /* 0x0004300001337983 */ /* 0x000f280000100800 */
[----:B0-----:R-:W4:Y:S04]  /*6270*/  LDL R50, [R1+0x434] ;  /* 0x0004340001327983 */ /* 0x001f280000100800 */
[----:B-1----:R-:W4:Y:S04]  /*6280*/  LDL R48, [R1+0x440] ;  /* 0x0004400001307983 */ /* 0x002f280000100800 */
[----:B------:R0:W-:Y:S04]  /*6290*/  STL [R1+0x278], R66 ;  /* 0x0002784201007387 */ /* 0x0001e80000100800 */
[----:B------:R-:W4:Y:S04]  /*62a0*/  LDL R47, [R1+0x444] ;  /* 0x00044400012f7983 */ /* 0x000f280000100800 */
[----:B------:R1:W-:Y:S04]  /*62b0*/  STL [R1+0x290], R54 ;  /* 0x0002903601007387 */ /* 0x0003e80000100800 */
[----:B------:R1:W-:Y:S04]  /*62c0*/  STL [R1+0x29c], R52 ;  /* 0x00029c3401007387 */ /* 0x0003e80000100800 */
[----:B0-----:R-:W4:Y:S04]  /*62d0*/  LDL R66, [R1+0x3ec] ;  /* 0x0003ec0001427983 */ /* 0x001f280000100800 */
[----:B------:R0:W-:Y:S04]  /*62e0*/  STL [R1+0x284], R70 ;  /* 0x0002844601007387 */ /* 0x0001e80000100800 */
[----:B-1----:R-:W4:Y:S04]  /*62f0*/  LDL R54, [R1+0x424] ;  /* 0x0004240001367983 */ /* 0x002f280000100800 */
[----:B------:R-:W4:Y:S04]  /*6300*/  LDL R52, [R1+0x42c] ;  /* 0x00042c0001347983 */ /* 0x000f280000100800 */
[----:B0-----:R-:W4:Y:S04]  /*6310*/  LDL R70, [R1+0x3d8] ;  /* 0x0003d80001467983 */ /* 0x001f280000100800 */
[----:B------:R0:W-:Y:S04]  /*6320*/  STL [R1+0x280], R58 ;  /* 0x0002803a01007387 */ /* 0x0001e80000100800 */
[----:B------:R1:W-:Y:S04]  /*6330*/  STL [R1+0x268], R60 ;  /* 0x0002683c01007387 */ /* 0x0003e80000100800 */
[----:B------:R-:W4:Y:S04]  /*6340*/  LDL R46, [R1+0x448] ;  /* 0x00044800012e7983 */ /* 0x000f280000100800 */
[----:B0-----:R-:W4:Y:S04]  /*6350*/  LDL R58, [R1+0x410] ;  /* 0x00041000013a7983 */ /* 0x001f280000100800 */
[----:B-1----:R-:W4:Y:S04]  /*6360*/  LDL R60, [R1+0x408] ;  /* 0x00040800013c7983 */ /* 0x002f280000100800 */
[----:B------:R0:W-:Y:S04]  /*6370*/  STL [R1+0x260], R26 ;  /* 0x0002601a01007387 */ /* 0x0001e80000100800 */
[----:B------:R-:W4:Y:S04]  /*6380*/  LDL R44, [R1+0x450] ;  /* 0x00045000012c7983 */ /* 0x000f280000100800 */
[----:B0-----:R-:W4:Y:S04]  /*6390*/  LDL R26, [R1+0x2c0] ;  /* 0x0002c000011a7983 */ /* 0x001f280000100800 */
[----:B--2---:R-:W0:Y:S02]  /*63a0*/  SHFL.BFLY PT, R8, R13, 0x2, 0x1f ;  /* 0x0c401f000d087f89 */ /* 0x004e2400000e0000 */
[----:B0-----:R-:W-:-:S05]  /*63b0*/  FMNMX.FTZ R9, R8, R13, !PT ;  /* 0x0000000d08097209 */ /* 0x001fca0007810000 */
[----:B------:R-:W0:Y:S01]  /*63c0*/  SHFL.BFLY PT, R8, R9, 0x1, 0x1f ;  /* 0x0c201f0009087f89 */ /* 0x000e2200000e0000 */
[----:B---3--:R-:W-:Y:S01]  /*63d0*/  FMUL.FTZ R10, R29, R14 ;  /* 0x0000000e1d0a7220 */ /* 0x008fe20000410000 */
[----:B------:R-:W-:-:S04]  /*63e0*/  FSETP.NEU.FTZ.AND P1, PT, R14, -INF , PT ;  /* 0xff8000000e00780b */ /* 0x000fc80003f3d000 */
[----:B------:R-:W-:-:S05]  /*63f0*/  FSEL R14, R10, RZ, P1 ;  /* 0x000000ff0a0e7208 */ /* 0x000fca0000800000 */
[-C--:B------:R-:W-:Y:S01]  /*6400*/  FFMA.FTZ R148, R37, R29.reuse, -R14 ;  /* 0x0000001d25947223 */ /* 0x080fe2000001080e */
[----:B0-----:R-:W-:Y:S01]  /*6410*/  FMNMX.FTZ R8, R9, R8, !PT ;  /* 0x0000000809087209 */ /* 0x001fe20007810000 */
[----:B------:R-:W2:Y:S03]  /*6420*/  LDL R37, [R1+0x374] ;  /* 0x0003740001257983 */ /* 0x000ea60000100800 */
[C---:B------:R-:W-:Y:S01]  /*6430*/  FSETP.NEU.FTZ.AND P1, PT, R8.reuse, -INF , PT ;  /* 0xff8000000800780b */ /* 0x040fe20003f3d000 */
[----:B------:R-:W-:-:S05]  /*6440*/  FMUL.FTZ R9, R8, R29 ;  /* 0x0000001d08097220 */ /* 0x000fca0000410000 */
        /* <DEDUP_REMOVED lines=26> */
[----:B------:R-:W-:-:S02]  /*65f0*/  IMAD R42, R43, 0xc00, R24 ;  /* 0x00000c002b2a7824 */ /* 0x000fc400078e0218 */
        /* <DEDUP_REMOVED lines=21> */
[----:B------:R-:W3:Y:S01]  /*6750*/  LDL R24, [R1+0x320] ;  /* 0x0003200001187983 */ /* 0x000ee20000100800 */
[----:B------:R-:W-:-:S03]  /*6760*/  FFMA.FTZ R9, R98, R29, -R9 ;  /* 0x0000001d62097223 */ /* 0x000fc60000010809 */
[----:B------:R-:W3:Y:S04]  /*6770*/  LDL R29, [R1+0x390] ;  /* 0x00039000011d7983 */ /* 0x000ee80000100800 */
[----:B------:R-:W3:Y:S04]  /*6780*/  LDL R33, [R1+0x454] ;  /* 0x0004540001217983 */ /* 0x000ee80000100800 */
[----:B------:R-:W3:Y:S04]  /*6790*/  LDL R43, [R1+0x458] ;  /* 0x00045800012b7983 */ /* 0x000ee80000100800 */
[----:B------:R0:W-:Y:S04]  /*67a0*/  STL [R1+0x26c], R62 ;  /* 0x00026c3e01007387 */ /* 0x0001e80000100800 */
        /* <DEDUP_REMOVED lines=17> */
[----:B0-----:R-:W3:Y:S04]  /*68c0*/  LDL R62, [R1+0x3fc] ;  /* 0x0003fc00013e7983 */ /* 0x001ee80000100800 */
[----:B------:R-:W3:Y:S04]  /*68d0*/  LDL R61, [R1+0x404] ;  /* 0x00040400013d7983 */ /* 0x000ee80000100800 */
[----:B------:R-:W3:Y:S04]  /*68e0*/  LDL R57, [R1+0x414] ;  /* 0x0004140001397983 */ /* 0x000ee80000100800 */
[----:B------:R-:W3:Y:S04]  /*68f0*/  LDL R53, [R1+0x428] ;  /* 0x0004280001357983 */ /* 0x000ee80000100800 */
[----:B------:R-:W3:Y:S04]  /*6900*/  LDL R49, [R1+0x43c] ;  /* 0x00043c0001317983 */ /* 0x000ee80000100800 */
[----:B------:R-:W3:Y:S04]  /*6910*/  LDL R45, [R1+0x44c] ;  /* 0x00044c00012d7983 */ /* 0x000ee80000100800 */
[----:B------:R-:W3:Y:S01]  /*6920*/  LDL R41, [R1+0x45c] ;  /* 0x00045c0001297983 */ /* 0x000ee20000100800 */
[----:B------:R-:W-:Y:S08]  /*6930*/  MUFU.EX2 R152, R152 ;  /* 0x0000009800987308 */ /* 0x000ff00000000800 */
[----:B------:R-:W0:Y:S08]  /*6940*/  MUFU.EX2 R130, R130 ;  /* 0x0000008200827308 */ /* 0x000e300000000800 */
[----:B------:R-:W1:Y:S08]  /*6950*/  MUFU.EX2 R153, R153 ;  /* 0x0000009900997308 */ /* 0x000e700000000800 */
[----:B------:R-:W4:Y:S01]  /*6960*/  MUFU.EX2 R135, R135 ;  /* 0x0000008700877308 */ /* 0x000f220000000800 */
[----:B-----5:R0:W-:Y:S07]  /*6970*/  STL [R1+0x41c], R34 ;  /* 0x00041c2201007387 */ /* 0x0201ee0000100800 */
[----:B------:R-:W-:Y:S08]  /*6980*/  MUFU.EX2 R143, R143 ;  /* 0x0000008f008f7308 */ /* 0x000ff00000000800 */
[----:B------:R-:W5:Y:S01]  /*6990*/  MUFU.EX2 R142, R142 ;  /* 0x0000008e008e7308 */ /* 0x000f620000000800 */
[----:B0-----:R-:W-:-:S07]  /*69a0*/  FADD.FTZ R34, R152, R130 ;  /* 0x0000008298227221 */ /* 0x001fce0000010000 */
[----:B------:R-:W-:Y:S08]  /*69b0*/  MUFU.EX2 R151, R151 ;  /* 0x0000009700977308 */ /* 0x000ff00000000800 */
[----:B------:R-:W0:Y:S01]  /*69c0*/  MUFU.EX2 R141, R141 ;  /* 0x0000008d008d7308 */ /* 0x000e220000000800 */
[----:B-1----:R-:W-:-:S07]  /*69d0*/  FADD.FTZ R34, R153, R34 ;  /* 0x0000002299227221 */ /* 0x002fce0000010000 */
[----:B------:R-:W-:Y:S01]  /*69e0*/  MUFU.EX2 R150, R150 ;  /* 0x0000009600967308 */ /* 0x000fe20000000800 */
[----:B------:R4:W-:Y:S07]  /*69f0*/  STL [R1+0x3ac], R36 ;  /* 0x0003ac2401007387 */ /* 0x0009ee0000100800 */
[----:B------:R-:W1:Y:S01]  /*6a00*/  MUFU.EX2 R140, R140 ;  /* 0x0000008c008c7308 */ /* 0x000e620000000800 */
[----:B----4-:R-:W-:-:S07]  /*6a10*/  FADD.FTZ R36, R135, R34 ;  /* 0x0000002287247221 */ /* 0x010fce0000010000 */
[----:B------:R-:W-:Y:S01]  /*6a20*/  MUFU.EX2 R149, R149 ;  /* 0x0000009500957308 */ /* 0x000fe20000000800 */
[----:B-----5:R-:W-:-:S07]  /*6a30*/  FADD.FTZ R34, R143, R142 ;  /* 0x0000008e8f227221 */ /* 0x020fce0000010000 */
[----:B------:R-:W4:Y:S01]  /*6a40*/  MUFU.EX2 R139, R139 ;  /* 0x0000008b008b7308 */ /* 0x000f220000000800 */
[----:B------:R0:W-:Y:S07]  /*6a50*/  STL [R1+0x3e4], R35 ;  /* 0x0003e42301007387 */ /* 0x0001ee0000100800 */
[----:B------:R-:W5:Y:S01]  /*6a60*/  MUFU.EX2 R148, R148 ;  /* 0x0000009400947308 */ /* 0x000f620000000800 */
[----:B------:R1:W-:Y:S01]  /*6a70*/  STL [R1+0x400], R31 ;  /* 0x0004001f01007387 */ /* 0x0003e20000100800 */
[----:B0-----:R-:W-:-:S06]  /*6a80*/  FADD.FTZ R35, R141, R34 ;  /* 0x000000228d237221 */ /* 0x001fcc0000010000 */
[----:B------:R-:W0:Y:S01]  /*6a90*/  MUFU.EX2 R138, R138 ;  /* 0x0000008a008a7308 */ /* 0x000e220000000800 */
[----:B------:R4:W-:Y:S01]  /*6aa0*/  STL [R1+0x438], R27 ;  /* 0x0004381b01007387 */ /* 0x0009e20000100800 */
[----:B-1----:R-:W-:-:S06]  /*6ab0*/  IMAD.MOV.U32 R31, RZ, RZ, R25 ;  /* 0x000000ffff1f7224 */ /* 0x002fcc00078e0019 */
[----:B------:R-:W1:Y:S01]  /*6ac0*/  MUFU.EX2 R147, R147 ;  /* 0x0000009300937308 */ /* 0x000e620000000800 */
[----:B------:R5:W-:Y:S01]  /*6ad0*/  STL [R1+0x3c8], R28 ;  /* 0x0003c81c01007387 */ /* 0x000be20000100800 */
[----:B----4-:R-:W-:-:S06]  /*6ae0*/  IMAD.MOV.U32 R27, RZ, RZ, R25 ;  /* 0x000000ffff1b7224 */ /* 0x010fcc00078e0019 */
[----:B------:R-:W4:Y:S01]  /*6af0*/  MUFU.EX2 R137, R137 ;  /* 0x0000008900897308 */ /* 0x000f220000000800 */
[----:B------:R-:W-:Y:S01]  /*6b00*/  FADD.FTZ R34, R140, R35 ;  /* 0x000000238c227221 */ /* 0x000fe20000010000 */
[----:B------:R0:W-:Y:S01]  /*6b10*/  STL [R1+0x2c0], R26 ;  /* 0x0002c01a01007387 */ /* 0x0001e20000100800 */
[----:B-----5:R-:W-:-:S03]  /*6b20*/  VIADD R28, R42, 0x180 ;  /* 0x000001802a1c7836 */ /* 0x020fc60000000000 */
[----:B--2---:R2:W-:Y:S02]  /*6b30*/  STL [R1+0x374], R37 ;  /* 0x0003742501007387 */ /* 0x0045e40000100800 */
[----:B------:R-:W5:Y:S01]  /*6b40*/  MUFU.EX2 R146, R146 ;  /* 0x0000009200927308 */ /* 0x000f620000000800 */
[----:B0-----:R-:W-:Y:S01]  /*6b50*/  VIADD R26, R42, 0x80 ;  /* 0x000000802a1a7836 */ /* 0x001fe20000000000 */
[----:B------:R-:W-:Y:S01]  /*6b60*/  R2UR UR15, R31 ;  /* 0x000000001f0f72ca */ /* 0x000fe200000e0000 */
[----:B--2---:R-:W-:-:S05]  /*6b70*/  FADD.FTZ R37, R151, R36 ;  /* 0x0000002497257221 */ /* 0x004fca0000010000 */
[----:B------:R-:W0:Y:S01]  /*6b80*/  MUFU.EX2 R132, R132 ;  /* 0x0000008400847308 */ /* 0x000e220000000800 */
[----:B------:R-:W-:Y:S01]  /*6b90*/  FADD.FTZ R36, R150, R37 ;  /* 0x0000002596247221 */ /* 0x000fe20000010000 */
[----:B------:R-:W-:Y:S01]  /*6ba0*/  R2UR UR11, R27 ;  /* 0x000000001b0b72ca */ /* 0x000fe200000e0000 */
[----:B------:R-:W-:Y:S02]  /*6bb0*/  FADD.FTZ R27, R139, R34 ;  /* 0x000000228b1b7221 */ /* 0x000fe40000010000 */
[----:B------:R-:W-:-:S03]  /*6bc0*/  FADD.FTZ R31, R149, R36 ;  /* 0x00000024951f7221 */ /* 0x000fc60000010000 */
[----:B------:R-:W2:Y:S01]  /*6bd0*/  MUFU.EX2 R145, R145 ;  /* 0x0000009100917308 */ /* 0x000ea20000000800 */
[----:B------:R-:W-:Y:S02]  /*6be0*/  R2UR UR18, R28 ;  /* 0x000000001c1272ca */ /* 0x000fe400000e0000 */
[----:B------:R-:W-:Y:S01]  /*6bf0*/  R2UR UR10, R26 ;  /* 0x000000001a0a72ca */ /* 0x000fe200000e0000 */
[----:B------:R-:W-:-:S04]  /*6c00*/  FADD.FTZ R28, R148, R31 ;  /* 0x0000001f941c7221 */ /* 0x000fc80000010000 */
[----:B------:R-:W2:Y:S01]  /*6c10*/  MUFU.EX2 R136, R136 ;  /* 0x0000008800887308 */ /* 0x000ea20000000800 */
[----:B------:R-:W-:Y:S01]  /*6c20*/  FADD.FTZ R26, R138, R27 ;  /* 0x0000001b8a1a7221 */ /* 0x000fe20000010000 */
[----:B------:R-:W-:Y:S01]  /*6c30*/  R2UR UR23, R25 ;  /* 0x00000000191772ca */ /* 0x000fe200000e0000 */
[----:B-1----:R-:W-:-:S05]  /*6c40*/  FADD.FTZ R27, R147, R28 ;  /* 0x0000001c931b7221 */ /* 0x002fca0000010000 */
[----:B------:R-:W1:Y:S08]  /*6c50*/  MUFU.EX2 R133, R133 ;  /* 0x0000008500857308 */ /* 0x000e700000000800 */
[----:B------:R-:W1:Y:S01]  /*6c60*/  MUFU.EX2 R134, R134 ;  /* 0x0000008600867308 */ /* 0x000e620000000800 */
[----:B---3--:R3:W-:Y:S04]  /*6c70*/  STL [R1+0x320], R24 ;  /* 0x0003201801007387 */ /* 0x0087e80000100800 */
[----:B------:R4:W-:Y:S04]  /*6c80*/  STL [R1+0x390], R29 ;  /* 0x0003901d01007387 */ /* 0x0009e80000100800 */
[----:B------:R5:W-:Y:S01]  /*6c90*/  STL [R1+0x454], R33 ;  /* 0x0004542101007387 */ /* 0x000be20000100800 */
[----:B---3--:R-:W-:-:S03]  /*6ca0*/  VIADD R24, R42, 0x200 ;  /* 0x000002002a187836 */ /* 0x008fc60000000000 */
[----:B------:R3:W-:Y:S01]  /*6cb0*/  STL [R1+0x458], R43 ;  /* 0x0004582b01007387 */ /* 0x0007e20000100800 */
[--C-:B----4-:R-:W-:Y:S01]  /*6cc0*/  IMAD.MOV.U32 R29, RZ, RZ, R25.reuse ;  /* 0x000000ffff1d7224 */ /* 0x110fe200078e0019 */
[----:B------:R-:W-:Y:S01]  /*6cd0*/  R2UR UR22, R24 ;  /* 0x00000000181672ca */ /* 0x000fe200000e0000 */
[--C-:B-----5:R-:W-:Y:S02]  /*6ce0*/  IMAD.MOV.U32 R33, RZ, RZ, R25.reuse ;  /* 0x000000ffff217224 */ /* 0x120fe400078e0019 */
[----:B---3--:R-:W-:Y:S02]  /*6cf0*/  IMAD.MOV.U32 R43, RZ, RZ, R25 ;  /* 0x000000ffff2b7224 */ /* 0x008fe400078e0019 */
[----:B------:R-:W-:Y:S01]  /*6d00*/  FADD.FTZ R25, R137, R26 ;  /* 0x0000001a89197221 */ /* 0x000fe20000010000 */
[----:B------:R-:W3:Y:S01]  /*6d10*/  MUFU.EX2 R144, R144 ;  /* 0x0000009000907308 */ /* 0x000ee20000000800 */
[----:B------:R-:W-:Y:S02]  /*6d20*/  FADD.FTZ R24, R146, R27 ;  /* 0x0000001b92187221 */ /* 0x000fe40000010000 */
[----:B0-----:R-:W-:-:S05]  /*6d30*/  FADD.FTZ R25, R132, R25 ;  /* 0x0000001984197221 */ /* 0x001fca0000010000 */
[----:B------:R-:W0:Y:S01]  /*6d40*/  MUFU.EX2 R131, R131 ;  /* 0x0000008300837308 */ /* 0x000e220000000800 */
[----:B--2---:R-:W-:Y:S01]  /*6d50*/  FADD.FTZ R219, R145, R24 ;  /* 0x0000001891db7221 */ /* 0x004fe20000010000 */
[----:B------:R-:W-:Y:S01]  /*6d60*/  FADD.FTZ R24, R136, R25 ;  /* 0x0000001988187221 */ /* 0x000fe20000010000 */
[----:B------:R2:W-:Y:S01]  /*6d70*/  STL [R1+0x2ec], R32 ;  /* 0x0002ec2001007387 */ /* 0x0005e20000100800 */
[----:B------:R-:W-:Y:S02]  /*6d80*/  R2UR UR6, R42 ;  /* 0x000000002a0672ca */ /* 0x000fe400000e0000 */
[----:B-1----:R-:W-:Y:S01]  /*6d90*/  FADD.FTZ R25, R133, R24 ;  /* 0x0000001885197221 */ /* 0x002fe20000010000 */
[----:B------:R1:W-:Y:S01]  /*6da0*/  STL [R1+0x358], R30 ;  /* 0x0003581e01007387 */ /* 0x0003e20000100800 */
[----:B------:R-:W-:Y:S02]  /*6db0*/  R2UR UR7, R43 ;  /* 0x000000002b0772ca */ /* 0x000fe400000e0000 */
[----:B------:R-:W-:Y:S01]  /*6dc0*/  F2FP.BF16.F32.PACK_AB R154, R135, R153 ;  /* 0x00000099879a723e */ /* 0x000fe200000010ff */
[----:B------:R-:W-:Y:S01]  /*6dd0*/  FADD.FTZ R172, R134, R25 ;  /* 0x0000001986ac7221 */ /* 0x000fe20000010000 */
[----:B--2---:R-:W-:Y:S01]  /*6de0*/  VIADD R32, R42, 0x280 ;  /* 0x000002802a207836 */ /* 0x004fe20000000000 */
[----:B------:R-:W-:Y:S01]  /*6df0*/  F2FP.BF16.F32.PACK_AB R152, R130, R152 ;  /* 0x000000988298723e */ /* 0x000fe200000010ff */
[----:B-1----:R-:W-:Y:S01]  /*6e00*/  VIADD R30, R42, 0x100 ;  /* 0x000001002a1e7836 */ /* 0x002fe20000000000 */
[----:B------:R-:W-:-:S02]  /*6e10*/  F2FP.BF16.F32.PACK_AB R153, R142, R143 ;  /* 0x0000008f8e99723e */ /* 0x000fc400000010ff */
[----:B------:R-:W-:Y:S01]  /*6e20*/  F2FP.BF16.F32.PACK_AB R155, R140, R141 ;  /* 0x0000008d8c9b723e */ /* 0x000fe200000010ff */
[----:B------:R-:W-:Y:S01]  /*6e30*/  STL [R1+0x2c4], R129 ;  /* 0x0002c48101007387 */ /* 0x000fe20000100800 */
[----:B------:R-:W-:Y:S01]  /*6e40*/  R2UR UR14, R30 ;  /* 0x000000001e0e72ca */ /* 0x000fe200000e0000 */
[----:B---3--:R-:W-:Y:S01]  /*6e50*/  FADD.FTZ R219, R144, R219 ;  /* 0x000000db90db7221 */ /* 0x008fe20000010000 */
[----:B------:R-:W-:Y:S01]  /*6e60*/  R2UR UR19, R29 ;  /* 0x000000001d1372ca */ /* 0x000fe200000e0000 */
[----:B------:R-:W-:Y:S01]  /*6e70*/  STL [R1+0x2c8], R128 ;  /* 0x0002c88001007387 */ /* 0x000fe20000100800 */
[----:B------:R-:W-:Y:S01]  /*6e80*/  R2UR UR26, R32 ;  /* 0x00000000201a72ca */ /* 0x000fe200000e0000 */
[----:B0-----:R-:W-:Y:S01]  /*6e90*/  FADD.FTZ R172, R131, R172 ;  /* 0x000000ac83ac7221 */ /* 0x001fe20000010000 */
[----:B------:R-:W-:Y:S01]  /*6ea0*/  R2UR UR27, R33 ;  /* 0x00000000211b72ca */ /* 0x000fe200000e0000 */
[----:B------:R-:W-:Y:S01]  /*6eb0*/  STL [R1+0x2cc], R127 ;  /* 0x0002cc7f01007387 */ /* 0x000fe20000100800 */
[----:B------:R-:W-:-:S02]  /*6ec0*/  F2FP.BF16.F32.PACK_AB R156, R150, R151 ;  /* 0x00000097969c723e */ /* 0x000fc400000010ff */
[----:B------:R-:W-:Y:S01]  /*6ed0*/  F2FP.BF16.F32.PACK_AB R158, R148, R149 ;  /* 0x00000095949e723e */ /* 0x000fe200000010ff */
[----:B------:R-:W-:Y:S01]  /*6ee0*/  STL [R1+0x2d0], R126 ;  /* 0x0002d07e01007387 */ /* 0x000fe20000100800 */
[----:B------:R-:W-:Y:S02]  /*6ef0*/  F2FP.BF16.F32.PACK_AB R160, R146, R147 ;  /* 0x0000009392a0723e */ /* 0x000fe400000010ff */
[----:B------:R-:W-:Y:S01]  /*6f00*/  F2FP.BF16.F32.PACK_AB R162, R144, R145 ;  /* 0x0000009190a2723e */ /* 0x000fe200000010ff */
[----:B------:R-:W-:Y:S01]  /*6f10*/  STL [R1+0x2d4], R40 ;  /* 0x0002d42801007387 */ /* 0x000fe20000100800 */
[----:B------:R-:W-:Y:S02]  /*6f20*/  F2FP.BF16.F32.PACK_AB R157, R138, R139 ;  /* 0x0000008b8a9d723e */ /* 0x000fe400000010ff */
[----:B------:R-:W-:Y:S01]  /*6f30*/  F2FP.BF16.F32.PACK_AB R159, R132, R137 ;  /* 0x00000089849f723e */ /* 0x000fe200000010ff */
[----:B------:R-:W-:Y:S01]  /*6f40*/  STL [R1+0x2d8], R125 ;  /* 0x0002d87d01007387 */ /* 0x000fe20000100800 */
[----:B------:R-:W-:-:S02]  /*6f50*/  F2FP.BF16.F32.PACK_AB R161, R133, R136 ;  /* 0x0000008885a1723e */ /* 0x000fc400000010ff */
[----:B------:R-:W-:Y:S01]  /*6f60*/  F2FP.BF16.F32.PACK_AB R163, R131, R134 ;  /* 0x0000008683a3723e */ /* 0x000fe200000010ff */
        /* <DEDUP_REMOVED lines=83> */
[----:B------:R0:W-:Y:S02]  /*74a0*/  STL [R1+0x45c], R41 ;  /* 0x00045c2901007387 */ /* 0x0001e40000100800 */
[----:B0-----:R-:W-:-:S06]  /*74b0*/  WARPGROUP.ARRIVE ;  /* 0x00000000000079c5 */ /* 0x001fcc0000000000 */
[----:B------:R-:W-:Y:S03]  /*74c0*/  HGMMA.64x256x16.F32.BF16 R24, R152, gdesc[UR4].tnspB, RZ, !UPT, gsb0 ;  /* 0x43e0000498187df0 */ /* 0x000fe6000c0018ff */
        /* <DEDUP_REMOVED lines=35> */
[----:B------:R-:W0:Y:S08]  /*7700*/  MUFU.EX2 R152, R173 ;  /* 0x000000ad00987308 */ /* 0x000e300000000800 */
[----:B------:R-:W-:Y:S08]  /*7710*/  MUFU.EX2 R174, R174 ;  /* 0x000000ae00ae7308 */ /* 0x000ff00000000800 */
[----:B------:R-:W-:Y:S08]  /*7720*/  MUFU.EX2 R154, R175 ;  /* 0x000000af009a7308 */ /* 0x000ff00000000800 */
[----:B------:R-:W1:Y:S08]  /*7730*/  MUFU.EX2 R153, R216 ;  /* 0x000000d800997308 */ /* 0x000e700000000800 */
[----:B------:R-:W-:Y:S08]  /*7740*/  MUFU.EX2 R215, R215 ;  /* 0x000000d700d77308 */ /* 0x000ff00000000800 */
[----:B------:R-:W2:Y:S08]  /*7750*/  MUFU.EX2 R217, R217 ;  /* 0x000000d900d97308 */ /* 0x000eb00000000800 */
[----:B------:R-:W-:Y:S08]  /*7760*/  MUFU.EX2 R218, R218 ;  /* 0x000000da00da7308 */ /* 0x000ff00000000800 */
[----:B------:R-:W3:Y:S01]  /*7770*/  MUFU.EX2 R171, R171 ;  /* 0x000000ab00ab7308 */ /* 0x000ee20000000800 */
[----:B0-----:R-:W-:Y:S01]  /*7780*/  FADD.FTZ R219, R152, R219 ;  /* 0x000000db98db7221 */ /* 0x001fe20000010000 */
[----:B-1----:R-:W-:Y:S01]  /*7790*/  FADD.FTZ R172, R153, R172 ;  /* 0x000000ac99ac7221 */ /* 0x002fe20000010000 */
[----:B------:R-:W-:-:S02]  /*77a0*/  F2FP.BF16.F32.PACK_AB R152, R174, R152 ;  /* 0x00000098ae98723e */ /* 0x000fc400000010ff */
[----:B--2---:R-:W-:Y:S02]  /*77b0*/  F2FP.BF16.F32.PACK_AB R153, R217, R153 ;  /* 0x00000099d999723e */ /* 0x004fe400000010ff */
[----:B---3--:R-:W-:Y:S01]  /*77c0*/  F2FP.BF16.F32.PACK_AB R155, R171, R218 ;  /* 0x000000daab9b723e */ /* 0x008fe200000010ff */
        /* <DEDUP_REMOVED lines=35> */
[----:B------:R-:W-:-:S04]  /*7a00*/  FADD.FTZ R156, R174, R219 ;  /* 0x000000dbae9c7221 */ /* 0x000fc80000010000 */
[----:B------:R-:W-:Y:S01]  /*7a10*/  FADD.FTZ R156, R154, R156 ;  /* 0x0000009c9a9c7221 */ /* 0x000fe20000010000 */
[----:B------:R-:W-:Y:S01]  /*7a20*/  F2FP.BF16.F32.PACK_AB R154, R215, R154 ;  /* 0x0000009ad79a723e */ /* 0x000fe200000010ff */
[----:B------:R-:W-:Y:S01]  /*7a30*/  MUFU.EX2 R166, R166 ;  /* 0x000000a600a67308 */ /* 0x000fe20000000800 */
[----:B------:R-:W-:Y:S01]  /*7a40*/  FADD.FTZ R172, R217, R172 ;  /* 0x000000acd9ac7221 */ /* 0x000fe20000010000 */
[----:B------:R-:W-:-:S06]  /*7a50*/  FADD.FTZ R156, R215, R156 ;  /* 0x0000009cd79c7221 */ /* 0x000fcc0000010000 */
[----:B------:R-:W-:Y:S08]  /*7a60*/  MUFU.EX2 R164, R164 ;  /* 0x000000a400a47308 */ /* 0x000ff00000000800 */
[----:B------:R-:W-:Y:S08]  /*7a70*/  MUFU.EX2 R169, R169 ;  /* 0x000000a900a97308 */ /* 0x000ff00000000800 */
[----:B------:R-:W-:Y:S08]  /*7a80*/  MUFU.EX2 R170, R170 ;  /* 0x000000aa00aa7308 */ /* 0x000ff00000000800 */
[----:B------:R-:W-:Y:S01]  /*7a90*/  MUFU.EX2 R21, R21 ;  /* 0x0000001500157308 */ /* 0x000fe20000000800 */
[----:B------:R-:W-:-:S04]  /*7aa0*/  FADD.FTZ R172, R218, R172 ;  /* 0x000000acdaac7221 */ /* 0x000fc80000010000 */
        /* <DEDUP_REMOVED lines=45> */
[----:B------:R-:W0:Y:S08]  /*7d80*/  MUFU.EX2 R152, R167 ;  /* 0x000000a700987308 */ /* 0x000e300000000800 */
[----:B------:R-:W1:Y:S08]  /*7d90*/  MUFU.EX2 R154, R165 ;  /* 0x000000a5009a7308 */ /* 0x000e700000000800 */
[----:B------:R-:W2:Y:S01]  /*7da0*/  MUFU.EX2 R153, R168 ;  /* 0x000000a800997308 */ /* 0x000ea20000000800 */
[----:B0-----:R-:W-:-:S04]  /*7db0*/  FADD.FTZ R156, R152, R156 ;  /* 0x0000009c989c7221 */ /* 0x001fc80000010000 */
[C---:B------:R-:W-:Y:S01]  /*7dc0*/  FADD.FTZ R156, R166.reuse, R156 ;  /* 0x0000009ca69c7221 */ /* 0x040fe20000010000 */
[----:B------:R-:W-:Y:S02]  /*7dd0*/  F2FP.BF16.F32.PACK_AB R152, R166, R152 ;  /* 0x00000098a698723e */ /* 0x000fe400000010ff */
[----:B------:R-:W-:Y:S01]  /*7de0*/  F2FP.BF16.F32.PACK_AB R155, R21, R170 ;  /* 0x000000aa159b723e */ /* 0x000fe200000010ff */
[----:B-1----:R-:W-:Y:S01]  /*7df0*/  FADD.FTZ R156, R154, R156 ;  /* 0x0000009c9a9c7221 */ /* 0x002fe20000010000 */
[----:B------:R-:W-:Y:S01]  /*7e00*/  F2FP.BF16.F32.PACK_AB R154, R164, R154 ;  /* 0x0000009aa49a723e */ /* 0x000fe200000010ff */
[----:B------:R-:W-:Y:S01]  /*7e10*/  STL.128 [R1+0x260], R24 ;  /* 0x0002601801007387 */ /* 0x000fe20000100c00 */
[----:B--2---:R-:W-:Y:S01]  /*7e20*/  FADD.FTZ R171, R153, R171 ;  /* 0x000000ab99ab7221 */ /* 0x004fe20000010000 */
[----:B------:R-:W-:Y:S02]  /*7e30*/  F2FP.BF16.F32.PACK_AB R153, R169, R153 ;  /* 0x00000099a999723e */ /* 0x000fe400000010ff */
        /* <DEDUP_REMOVED lines=35> */
[----:B------:R-:W-:-:S04]  /*8070*/  FADD.FTZ R171, R170, R171 ;  /* 0x000000abaaab7221 */ /* 0x000fc80000010000 */
[----:B------:R-:W-:Y:S01]  /*8080*/  FADD.FTZ R171, R21, R171 ;  /* 0x000000ab15ab7221 */ /* 0x000fe20000010000 */
[----:B------:R-:W-:-:S04]  /*8090*/  FADD.FTZ R21, R10, R156 ;  /* 0x0000009c0a157221 */ /* 0x000fc80000010000 */
[----:B------:R-:W-:Y:S01]  /*80a0*/  FADD.FTZ R21, R11, R21 ;  /* 0x000000150b157221 */ /* 0x000fe20000010000 */
[----:B------:R-:W-:-:S04]  /*80b0*/  FADD.FTZ R171, R14, R171 ;  /* 0x000000ab0eab7221 */ /* 0x000fc80000010000 */
[----:B------:R-:W-:Y:S01]  /*80c0*/  FADD.FTZ R171, R15, R171 ;  /* 0x000000ab0fab7221 */ /* 0x000fe20000010000 */
[----:B------:R-:W-:Y:S02]  /*80d0*/  WARPGROUP.DEPBAR.LE gsb0, 0x0 ;  /* 0x00008000000079c5 */ /* 0x000fe40000010000 */
[----:B------:R-:W-:Y:S02]  /*80e0*/  F2FP.BF16.F32.PACK_AB R152, R11, R10 ;  /* 0x0000000a0b98723e */ /* 0x000fe400000010ff */
[----:B------:R-:W-:Y:S02]  /*80f0*/  F2FP.BF16.F32.PACK_AB R153, R15, R14 ;  /* 0x0000000e0f99723e */ /* 0x000fe400000010ff */
        /* <DEDUP_REMOVED lines=34> */
[----:B------:R-:W2:Y:S01]  /*8320*/  @!P0 LDL.64 R10, [R1+0x68] ;  /* 0x00006800010a8983 */ /* 0x000ea20000100a00 */
[----:B0-----:R-:W-:-:S06]  /*8330*/  WARPGROUP.ARRIVE ;  /* 0x00000000000079c5 */ /* 0x001fcc0000000000 */
[----:B------:R-:W-:Y:S03]  /*8340*/  HGMMA.64x256x16.F32.BF16 R24, R152, gdesc[UR24].tnspB, R24, gsb0 ;  /* 0x43e0001898187df0 */ /* 0x000fe60008001818 */
[----:B------:R-:W-:Y:S02]  /*8350*/  WARPGROUP.DEPBAR.LE gsb0, 0x0 ;  /* 0x00008000000079c5 */ /* 0x000fe40000010000 */
[----:B------:R0:W-:Y:S04]  /*8360*/  STL.128 [R1+0x440], R144 ;  /* 0x0004409001007387 */ /* 0x0001e80000100c00 */
[----:B------:R1:W-:Y:S04]  /*8370*/  STL.128 [R1+0x260], R24 ;  /* 0x0002601801007387 */ /* 0x0003e80000100c00 */
[----:B------:R3:W-:Y:S04]  /*8380*/  STL.128 [R1+0x270], R28 ;  /* 0x0002701c01007387 */ /* 0x0007e80000100c00 */
[----:B------:R4:W-:Y:S04]  /*8390*/  STL.128 [R1+0x280], R32 ;  /* 0x0002802001007387 */ /* 0x0009e80000100c00 */
[----:B0-----:R-:W5:Y:S04]  /*83a0*/  @!P0 LDL R144, [R1+0x210] ;  /* 0x0002100001908983 */ /* 0x001f680000100800 */
        /* <DEDUP_REMOVED lines=28> */
[----:B------:R-:W5:Y:S04]  /*8570*/  LDL R14, [R1+0x260] ;  /* 0x00026000010e7983 */ /* 0x000f680000100800 */
[----:B------:R-:W5:Y:S04]  /*8580*/  LDL R15, [R1+0x264] ;  /* 0x00026400010f7983 */ /* 0x000f680000100800 */
[----:B-1----:R-:W5:Y:S04]  /*8590*/  LDL R24, [R1+0x268] ;  /* 0x0002680001187983 */ /* 0x002f680000100800 */
[----:B------:R-:W5:Y:S04]  /*85a0*/  LDL R25, [R1+0x26c] ;  /* 0x00026c0001197983 */ /* 0x000f680000100800 */
[----:B------:R-:W5:Y:S04]  /*85b0*/  LDL R26, [R1+0x270] ;  /* 0x00027000011a7983 */ /* 0x000f680000100800 */
[----:B------:R-:W5:Y:S04]  /*85c0*/  LDL R27, [R1+0x274] ;  /* 0x00027400011b7983 */ /* 0x000f680000100800 */
[----:B---3--:R-:W3:Y:S04]  /*85d0*/  LDL R28, [R1+0x278] ;  /* 0x00027800011c7983 */ /* 0x008ee80000100800 */
[----:B------:R-:W3:Y:S04]  /*85e0*/  LDL R29, [R1+0x27c] ;  /* 0x00027c00011d7983 */ /* 0x000ee80000100800 */
[----:B------:R-:W3:Y:S04]  /*85f0*/  LDL R30, [R1+0x280] ;  /* 0x00028000011e7983 */ /* 0x000ee80000100800 */
[----:B------:R-:W3:Y:S04]  /*8600*/  LDL R31, [R1+0x284] ;  /* 0x00028400011f7983 */ /* 0x000ee80000100800 */
[----:B----4-:R-:W4:Y:S04]  /*8610*/  LDL R32, [R1+0x288] ;  /* 0x0002880001207983 */ /* 0x010f280000100800 */
[----:B------:R-:W4:Y:S04]  /*8620*/  LDL R33, [R1+0x28c] ;  /* 0x00028c0001217983 */ /* 0x000f280000100800 */
[----:B------:R-:W4:Y:S04]  /*8630*/  LDL R34, [R1+0x290] ;  /* 0x0002900001227983 */ /* 0x000f280000100800 */
[----:B------:R-:W4:Y:S04]  /*8640*/  LDL R35, [R1+0x294] ;  /* 0x0002940001237983 */ /* 0x000f280000100800 */
        /* <DEDUP_REMOVED lines=52> */
[----:B--2---:R-:W2:Y:S04]  /*8990*/  LDL R88, [R1+0x368] ;  /* 0x0003680001587983 */ /* 0x004ea80000100800 */
        /* <DEDUP_REMOVED lines=47> */
[----:B-----5:R-:W5:Y:S04]  /*8c90*/  LDL R136, [R1+0x428] ;  /* 0x0004280001887983 */ /* 0x020f680000100800 */
        /* <DEDUP_REMOVED lines=13> */
[----:B------:R-:W-:Y:S01]  /*8d70*/  @!P0 MOV R11, R10 ;  /* 0x0000000a000b8202 */ /* 0x000fe20000000f00 */
[----:B------:R-:W-:Y:S01]  /*8d80*/  FADD.FTZ R12, R12, R21 ;  /* 0x000000150c0c7221 */ /* 0x000fe20000010000 */
[----:B------:R-:W-:Y:S01]  /*8d90*/  FADD.FTZ R20, R20, R171 ;  /* 0x000000ab14147221 */ /* 0x000fe20000010000 */
[----:B------:R-:W-:Y:S02]  /*8da0*/  STL [R1+0x88], RZ ;  /* 0x000088ff01007387 */ /* 0x000fe40000100800 */
[----:B------:R-:W-:-:S02]  /*8db0*/  @!P0 IMAD R144, R144, 0x8, R11 ;  /* 0x0000000890908824 */ /* 0x000fc400078e020b */
        /* <DEDUP_REMOVED lines=8> */
[----:B------:R0:W-:Y:S04]  /*8e40*/  STL [R1+0x88], R0 ;  /* 0x0000880001007387 */ /* 0x0001e80000100800 */
[----:B------:R1:W-:Y:S04]  /*8e50*/  STL [R1+0x234], R8 ;  /* 0x0002340801007387 */ /* 0x0003e80000100800 */
[----:B------:R1:W-:Y:S04]  /*8e60*/  STL.64 [R1+0x240], R12 ;  /* 0x0002400c01007387 */ /* 0x0003e80000100a00 */
[----:B------:R1:W-:Y:S04]  /*8e70*/  STL [R1+0x260], R14 ;  /* 0x0002600e01007387 */ /* 0x0003e80000100800 */
[----:B------:R1:W-:Y:S04]  /*8e80*/  STL [R1+0x264], R15 ;  /* 0x0002640f01007387 */ /* 0x0003e80000100800 */
[----:B------:R1:W-:Y:S04]  /*8e90*/  STL [R1+0x268], R24 ;  /* 0x0002681801007387 */ /* 0x0003e80000100800 */
[----:B------:R1:W-:Y:S04]  /*8ea0*/  STL [R1+0x26c], R25 ;  /* 0x00026c1901007387 */ /* 0x0003e80000100800 */
[----:B------:R1:W-:Y:S04]  /*8eb0*/  STL [R1+0x270], R26 ;  /* 0x0002701a01007387 */ /* 0x0003e80000100800 */
[----:B------:R1:W-:Y:S04]  /*8ec0*/  STL [R1+0x274], R27 ;  /* 0x0002741b01007387 */ /* 0x0003e80000100800 */
[----:B---3--:R1:W-:Y:S04]  /*8ed0*/  STL [R1+0x278], R28 ;  /* 0x0002781c01007387 */ /* 0x0083e80000100800 */
[----:B------:R1:W-:Y:S04]  /*8ee0*/  STL [R1+0x27c], R29 ;  /* 0x00027c1d01007387 */ /* 0x0003e80000100800 */
[----:B------:R1:W-:Y:S04]  /*8ef0*/  STL [R1+0x280], R30 ;  /* 0x0002801e01007387 */ /* 0x0003e80000100800 */
[----:B------:R1:W-:Y:S04]  /*8f00*/  STL [R1+0x284], R31 ;  /* 0x0002841f01007387 */ /* 0x0003e80000100800 */
[----:B----4-:R1:W-:Y:S04]  /*8f10*/  STL [R1+0x288], R32 ;  /* 0x0002882001007387 */ /* 0x0103e80000100800 */
        /* <DEDUP_REMOVED lines=55> */
[----:B--2---:R1:W-:Y:S04]  /*9290*/  STL [R1+0x368], R88 ;  /* 0x0003685801007387 */ /* 0x0043e80000100800 */
        /* <DEDUP_REMOVED lines=64> */
[----:B------:R-:W-:-:S06]  /*96a0*/  UIADD3 UR49, UR49, -0x2, URZ ;  /* 0xfffffffe31317890 */ /* 0x000fcc000fffe03f */
[----:B------:R-:W-:Y:S02]  /*96b0*/  IMAD.U32 R10, RZ, RZ, UR49 ;  /* 0x00000031ff0a7e24 */ /* 0x000fe4000f8e00ff */
[----:B--2---:R-:W-:-:S04]  /*96c0*/  IMAD.SHL.U32 R0, R0, 0x80, RZ ;  /* 0x0000008000007824 */ /* 0x004fc800078e00ff */
[----:B------:R-:W-:-:S04]  /*96d0*/  @P1 IMAD.HI.U32 R7, R0, R7, RZ ;  /* 0x0000000700071227 */ /* 0x000fc800078e00ff */
[----:B------:R-:W-:Y:S01]  /*96e0*/  IMAD.MOV.U32 R6, RZ, RZ, R0 ;  /* 0x000000ffff067224 */ /* 0x000fe200078e0000 */
[----:B------:R-:W-:Y:S02]  /*96f0*/  @P1 SHF.R.U32.HI R6, RZ, R220, R7 ;  /* 0x000000dcff061219 */ /* 0x000fe40000011607 */
[----:B------:R-:W-:-:S03]  /*9700*/  ISETP.GE.AND P1, PT, R5, 0x1, PT ;  /* 0x000000010500780c */ /* 0x000fc60003f26270 */
[----:B------:R-:W-:-:S04]  /*9710*/  VIADD R7, R6, UR46 ;  /* 0x0000002e06077c36 */ /* 0x000fc80008000000 */
        /* <DEDUP_REMOVED lines=12> */
.L_x_12108:
[----:B------:R-:W-:-:S13]  /*97e0*/  ISETP.NE.AND P1, PT, R5, 0x1, PT ;  /* 0x000000010500780c */ /* 0x000fda0003f25270 */
[----:B------:R-:W-:-:S05]  /*97f0*/  @P1 IMAD.HI.U32 R2, R6, R2, RZ ;  /* 0x0000000206021227 */ /* 0x000fca00078e00ff */
[----:B------:R-:W-:-:S07]  /*9800*/  @P1 SHF.R.U32.HI R6, RZ, R3, R2 ;  /* 0x00000003ff061219 */ /* 0x000fce0000011602 */
.L_x_12109:
[----:B------:R-:W-:Y:S05]  /*9810*/  BSYNC B0 ;  /* 0x0000000000007941 */ /* 0x000fea0003800000 */
.L_x_12107:
[----:B------:R-:W-:-:S05]  /*9820*/  IMAD R5, R6, R5, R5 ;  /* 0x0000000506057224 */ /* 0x000fca00078e0205 */
[----:B------:R-:W-:-:S07]  /*9830*/  VIMNMX R4, R4, R5, PT ;  /* 0x0000000504047248 */ /* 0x000fce0003fe0100 */
.L_x_12106:
[----:B------:R-:W-:Y:S01]  /*9840*/  IMAD.HI R4, R4, 0x2aaaaaab, RZ ;  /* 0x2aaaaaab04047827 */ /* 0x000fe200078e02ff */
[----:B------:R-:W-:Y:S04]  /*9850*/  BSSY B2, `(.L_x_12110) ;  /* 0x0000016000027945 */ /* 0x000fe80003800000 */
[----:B------:R-:W-:-:S04]  /*9860*/  SHF.R.U32.HI R3, RZ, 0x1f, R4 ;  /* 0x0000001fff037819 */ /* 0x000fc80000011604 */
[----:B------:R-:W-:-:S04]  /*9870*/  LEA.HI.SX32 R3, R4, R3, 0x1c ;  /* 0x0000000304037211 */ /* 0x000fc800078fe2ff */
[----:B------:R-:W-:-:S04]  /*9880*/  VIMNMX R11, R3, UR45, !PT ;  /* 0x0000002d030b7c48 */ /* 0x000fc8000ffe0100 */
[----:B------:R-:W-:-:S13]  /*9890*/  ISETP.GE.AND P1, PT, R10, R11, PT ;  /* 0x0000000b0a00720c */ /* 0x000fda0003f26270 */
[----:B------:R-:W-:Y:S05]  /*98a0*/  @!P1 BRA `(.L_x_12111) ;  /* 0x0000000000409947 */ /* 0x000fea0003800000 */
[----:B------:R-:W-:Y:S01]  /*98b0*/  BSSY B1, `(.L_x_12112) ;  /* 0x000000d000017945 */ /* 0x000fe20003800000 */
.L_x_12114:
[C---:B------:R-:W-:Y:S01]  /*98c0*/  IADD3 R2, P1, R16.reuse, 0x70, RZ ;  /* 0x0000007010027810 */ /* 0x040fe20007f3e0ff */
[----:B------:R-:W-:Y:S01]  /*98d0*/  BSSY B0, `(.L_x_12113) ;  /* 0x0000007000007945 */ /* 0x000fe20003800000 */
[C---:B------:R-:W-:Y:S01]  /*98e0*/  IADD3 R26, P2, R16.reuse, 0x13c, RZ ;  /* 0x0000013c101a7810 */ /* 0x040fe20007f5e0ff */
[----:B------:R-:W-:Y:S01]  /*98f0*/  VIADD R0, R16, 0x170 ;  /* 0x0000017010007836 */ /* 0x000fe20000000000 */
[----:B------:R-:W-:Y:S01]  /*9900*/  MOV R215, 0x9940 ;  /* 0x0000994000d77802 */ /* 0x000fe20000000f00 */
[--C-:B------:R-:W-:Y:S02]  /*9910*/  IMAD.X R3, RZ, RZ, R17.reuse, P1 ;  /* 0x000000ffff037224 */ /* 0x100fe400008e0611 */
[----:B------:R-:W-:-:S08]  /*9920*/  IMAD.X R27, RZ, RZ, R17, P2 ;  /* 0x000000ffff1b7224 */ /* 0x000fd000010e0611 */
[----:B------:R-:W-:Y:S05]  /*9930*/  CALL.REL.NOINC `($_ZN7cutlass13device_kernelIN5flash11enable_sm90INS1_16FlashAttnFwdSm90INS1_25CollectiveMainloopFwdSm90ILi2EN4cute5tupleIJNS5_1CILi1EEES8_S8_EEENS6_IJNS7_ILi128EEENS7_ILi96EEENS7_ILi64EEEEEELi256ENS_10bfloat16_tEfNS_4arch4Sm90ELb0ELb1ELb0ELb1ELb0ELb0ELb1ELb1ELb0ELb1ELb1ELb0EEENS1_21CollectiveEpilogueFwdINS6_IJSA_NS7_ILi256EEESB_EEES9_SE_SG_Li256ELb1ELb1ELb1ELb0EEENS1_36VarlenDynamicPersistentTileSchedulerILi128ELi96ELi256ELi128ELb1ELb1ELb1ELb1ELb0ELb1EEEEEEEEEvNT_6ParamsE$_ZZN5flash25CollectiveMainloopFwdSm90ILi2EN4cute5tupleIJNS1_1CILi1EEES4_S4_EEENS2_IJNS3_ILi128EEENS3_ILi96EEENS3_ILi64EEEEEELi256EN7cutlass10bfloat16_tEfNSA_4arch4Sm90ELb0ELb1ELb0ELb1ELb0ELb0ELb1ELb1ELb0ELb1ELb1ELb0EE3mmaINS_16FlashAttnFwdSm90ISE_NS_21CollectiveEpilogueFwdINS2_IJS6_NS3_ILi256EEES7_EEES5_SB_SD_Li256ELb1ELb1ELb1ELb0EEENS_36VarlenDynamicPersistentTileSchedulerILi128ELi96ELi256ELi128ELb1ELb1ELb1ELb1ELb0ELb1EEEE13SharedStorageENS1_6TensorINS1_11ArrayEngineIfLm128EEENS1_6LayoutINS2_IJNS2_IJNS3_ILi2EEEST_NS3_ILi32EEEEEES4_S4_EEENS2_IJNS2_IJS4_ST_NS3_ILi4EEEEEENS3_ILi0EEESZ_EEEEEEENS_7SoftmaxILi2ELi0EEEEEbRKNSE_6ParamsENSA_25PipelineTmaAsyncNoClusterILi2ENSA_16PipelineTmaAsyncILi2EEEEES1B_RNSA_13PipelineStateILj2EEERT0_RT1_iRiRKNS_16SeqlenInfoQKNewKILb1ELb0EEENS2_IJiiiiEEERT_ENKUliT_T0_T1_E_clIZSF_ISO_S12_S14_EbS17_S1B_S1B_S1E_S1G_S1I_iS1J_S1N_S1O_S1Q_EUlRS1R_iE1_NS3_ILb0EEENS3_ILb1EEEEEDaiS1R_S1S_S1T_) ;  /* 0x0000025000307944 */ /* 0x000fea0003c00000 */
[----:B------:R-:W-:Y:S05]  /*9940*/  BSYNC B0 ;  /* 0x0000000000007941 */ /* 0x000fea0003800000 */
.L_x_12113:
[C---:B------:R-:W-:Y:S01]  /*9950*/  ISETP.GT.AND P1, PT, R10.reuse, R11, PT ;  /* 0x0000000b0a00720c */ /* 0x040fe20003f24270 */
[----:B------:R-:W-:-:S12]  /*9960*/  VIADD R10, R10, 0xffffffff ;  /* 0xffffffff0a0a7836 */ /* 0x000fd80000000000 */
[----:B------:R-:W-:Y:S05]  /*9970*/  @P1 BRA `(.L_x_12114) ;  /* 0xfffffffc00d01947 */ /* 0x000fea000383ffff */
[----:B------:R-:W-:Y:S05]  /*9980*/  BSYNC B1 ;  /* 0x0000000000017941 */ /* 0x000fea0003800000 */
.L_x_12112:
[----:B------:R-:W2:Y:S02]  /*9990*/  LDL R0, [R1+0x70] ;  /* 0x0000700001007983 */ /* 0x000ea40000100800 */
[----:B--2---:R-:W-:-:S07]  /*99a0*/  IMAD.SHL.U32 R0, R0, 0x80, RZ ;  /* 0x0000008000007824 */ /* 0x004fce00078e00ff */
.L_x_12111:
[----:B------:R-:W-:Y:S05]  /*99b0*/  BSYNC B2 ;  /* 0x0000000000027941 */ /* 0x000fea0003800000 */
.L_x_12110:
        /* <DEDUP_REMOVED lines=10> */
[----:B------:R-:W-:-:S04]  /*9a60*/  VIADD R0, R0, UR42 ;  /* 0x0000002a00007c36 */ /* 0x000fc80008000000 */
        /* <DEDUP_REMOVED lines=12> */
.L_x_12117:
[----:B------:R-:W-:-:S13]  /*9b30*/  ISETP.NE.AND P1, PT, R7, 0x1, PT ;  /* 0x000000010700780c */ /* 0x000fda0003f25270 */
[----:B------:R-:W0:Y:S02]  /*9b40*/  @P1 LDC.64 R4, c[0x0][0xae0] ;  /* 0x0002b800ff041b82 */ /* 0x000e240000000a00 */
[----:B0-----:R-:W-:-:S05]  /*9b50*/  @P1 IMAD.HI.U32 R4, R0, R4, RZ ;  /* 0x0000000400041227 */ /* 0x001fca00078e00ff */
[----:B------:R-:W-:-:S07]  /*9b60*/  @P1 SHF.R.U32.HI R0, RZ, R5, R4 ;  /* 0x00000005ff001219 */ /* 0x000fce0000011604 */
.L_x_12118:
[----:B------:R-:W-:Y:S05]  /*9b70*/  BSYNC B0 ;  /* 0x0000000000007941 */ /* 0x000fea0003800000 */
.L_x_12116:
[----:B------:R-:W-:-:S05]  /*9b80*/  IMAD R3, R0, R7, RZ ;  /* 0x0000000700037224 */ /* 0x000fca00078e02ff */
[----:B------:R-:W-:-:S07]  /*9b90*/  VIMNMX R2, R2, R3, !PT ;  /* 0x0000000302027248 */ /* 0x000fce0007fe0100 */
.L_x_12115:
[----:B------:R-:W-:-:S04]  /*9ba0*/  VIADD R2, R2, 0x5f ;  /* 0x0000005f02027836 */ /* 0x000fc80000000000 */
[----:B------:R-:W-:-:S05]  /*9bb0*/  IMAD.HI R2, R2, 0x2aaaaaab, RZ ;  /* 0x2aaaaaab02027827 */ /* 0x000fca00078e02ff */
[----:B------:R-:W-:-:S04]  /*9bc0*/  SHF.R.U32.HI R3, RZ, 0x1f, R2 ;  /* 0x0000001fff037819 */ /* 0x000fc80000011602 */
[----:B------:R-:W-:-:S04]  /*9bd0*/  LEA.HI.SX32 R2, R2, R3, 0x1c ;  /* 0x0000000302027211 */ /* 0x000fc800078fe2ff */
[----:B------:R-:W-:-:S04]  /*9be0*/  VIMNMX R2, R2, UR45, !PT ;  /* 0x0000002d02027c48 */ /* 0x000fc8000ffe0100 */
[----:B------:R-:W-:-:S13]  /*9bf0*/  ISETP.GE.AND P1, PT, R10, R2, PT ;  /* 0x000000020a00720c */ /* 0x000fda0003f26270 */
[----:B------:R-:W-:Y:S05]  /*9c00*/  @!P1 BRA `(.L_x_12119) ;  /* 0x0000009800109947 */ /* 0x000fea0003800000 */
.L_x_12136:
[----:B0-----:R-:W2:Y:S04]  /*9c10*/  LD.E R3, desc[UR40][R22.64+0x210] ;  /* 0x0002102816037980 */ /* 0x001ea8000c101900 */
        /* <DEDUP_REMOVED lines=13> */
[----:B------:R-:W-:Y:S01]  /*9cf0*/  IMAD.MOV.U32 R5, RZ, RZ, R10 ;  /* 0x000000ffff057224 */ /* 0x000fe200078e000a */
[----:B------:R-:W-:Y:S05]  /*9d00*/  YIELD ;  /* 0x0000000000007946 */ /* 0x000fea0003800000 */
[----:B------:R-:W-:Y:S01]  /*9d10*/  BSSY B0, `(.L_x_12120) ;  /* 0x0000008000007945 */ /* 0x000fe20003800000 */
[----:B------:R-:W-:Y:S01]  /*9d20*/  VIADD R10, R10, 0xffffffff ;  /* 0xffffffff0a0a7836 */ /* 0x000fe20000000000 */
[----:B------:R-:W-:Y:S01]  /*9d30*/  ISETP.GT.AND P1, PT, R5, R2, PT ;  /* 0x000000020500720c */ /* 0x000fe20003f24270 */
[----:B-1----:R-:W-:Y:S01]  /*9d40*/  @!P2 IMAD.MOV.U32 R3, RZ, RZ, RZ ;  /* 0x000000ffff03a224 */ /* 0x002fe200078e00ff */
[----:B--2---:R-:W-:-:S04]  /*9d50*/  LOP3.LUT R0, R0, 0x1, RZ, 0xfc, !PT ;  /* 0x0000000100007812 */ /* 0x004fc800078efcff */
[----:B------:R-:W-:-:S13]  /*9d60*/  ISETP.NE.AND P3, PT, R0, 0x3, PT ;  /* 0x000000030000780c */ /* 0x000fda0003f65270 */
[----:B0-----:R-:W-:Y:S05]  /*9d70*/  @!P3 BRA `(.L_x_12121) ;  /* 0x000000000004b947 */ /* 0x001fea0003800000 */
[----:B------:R-:W-:Y:S01]  /*9d80*/  BPT.TRAP 0x1 ;  /* 0x000000040000795c */ /* 0x000fe20000300000 */
.L_x_12121:
[----:B------:R-:W-:Y:S05]  /*9d90*/  BSYNC B0 ;  /* 0x0000000000007941 */ /* 0x000fea0003800000 */
.L_x_12120:
[----:B------:R-:W2:Y:S01]  /*9da0*/  LD.E.64 R4, desc[UR40][R20.64+0x8] ;  /* 0x0000082814047980 */ /* 0x000ea2000c101b00 */
[----:B-----5:R-:W-:Y:S02]  /*9db0*/  SHF.L.U32 R8, R9, 0x1f, RZ ;  /* 0x0000001f09087819 */ /* 0x020fe400000006ff */
[----:B--2---:R-:W-:-:S05]  /*9dc0*/  MOV R4, R4 ;  /* 0x0000000400047202 */ /* 0x004fca0000000f00 */
[----:B------:R-:W-:-:S04]  /*9dd0*/  IMAD R3, R3, 0x8, R4 ;  /* 0x0000000803037824 */ /* 0x000fc800078e0204 */
[----:B------:R0:W1:Y:S01]  /*9de0*/  SYNCS.PHASECHK.TRANS64.TRYWAIT P2, [R3+URZ], R8 ;  /* 0x00000008030075a7 */ /* 0x000062000804017f */
[----:B------:R-:W2:Y:S04]  /*9df0*/  LD.E R4, desc[UR40][R20.64+0x1c] ;  /* 0x00001c2814047980 */ /* 0x000ea8000c101900 */
[----:B------:R0:W5:Y:S04]  /*9e00*/  LD.E R0, desc[UR40][R22.64+0x210] ;  /* 0x0002102816007980 */ /* 0x000168000c101900 */
[----:B------:R0:W5:Y:S01]  /*9e10*/  LD.E R6, desc[UR40][R22.64+0x214] ;  /* 0x0002142816067980 */ /* 0x000162000c101900 */
[----:B------:R-:W-:Y:S01]  /*9e20*/  BSSY B0, `(.L_x_12122) ;  /* 0x0000005000007945 */ /* 0x000fe20003800000 */
[----:B--2---:R-:W-:-:S04]  /*9e30*/  LOP3.LUT R4, R4, 0x1, RZ, 0xfc, !PT ;  /* 0x0000000104047812 */ /* 0x004fc800078efcff */
[----:B------:R-:W-:-:S13]  /*9e40*/  ISETP.NE.AND P3, PT, R4, 0x3, PT ;  /* 0x000000030400780c */ /* 0x000fda0003f65270 */
[----:B01----:R-:W-:Y:S05]  /*9e50*/  @!P3 BRA `(.L_x_12123) ;  /* 0x000000000004b947 */ /* 0x003fea0003800000 */
[----:B------:R-:W-:Y:S01]  /*9e60*/  BPT.TRAP 0x1 ;  /* 0x000000040000795c */ /* 0x000fe20000300000 */
.L_x_12123:
[----:B------:R-:W-:Y:S05]  /*9e70*/  BSYNC B0 ;  /* 0x0000000000007941 */ /* 0x000fea0003800000 */
.L_x_12122:
[----:B------:R-:W-:Y:S04]  /*9e80*/  BSSY B0, `(.L_x_12124) ;  /* 0x0000008000007945 */ /* 0x000fe80003800000 */
[----:B------:R-:W-:Y:S05]  /*9e90*/  @P2 BRA `(.L_x_12125) ;  /* 0x0000000000182947 */ /* 0x000fea0003800000 */
[----:B------:R-:W2:Y:S01]  /*9ea0*/  LD.E.64 R4, desc[UR40][R20.64+0x8] ;  /* 0x0000082814047980 */ /* 0x000ea2000c101b00 */
[----:B-----5:R-:W-:Y:S02]  /*9eb0*/  SHF.L.U32 R3, R6, 0x1f, RZ ;  /* 0x0000001f06037819 */ /* 0x020fe400000006ff */
[----:B--2---:R-:W-:-:S05]  /*9ec0*/  MOV R5, R4 ;  /* 0x0000000400057202 */ /* 0x004fca0000000f00 */
[----:B------:R-:W-:-:S04]  /*9ed0*/  IMAD R0, R0, 0x8, R5 ;  /* 0x0000000800007824 */ /* 0x000fc800078e0205 */
[----:B------:R-:W0:Y:S02]  /*9ee0*/  SYNCS.PHASECHK.TRANS64.TRYWAIT P2, [R0+URZ], R3 ;  /* 0x00000003000075a7 */ /* 0x000e24000804017f */
[----:B0-----:R-:W-:Y:S05]  /*9ef0*/  @!P2 BRA `(.L_x_12126) ;  /* 0x0000021c00d0a947 */ /* 0x001fea0003800000 */
.L_x_12125:
[----:B------:R-:W-:Y:S05]  /*9f00*/  BSYNC B0 ;  /* 0x0000000000007941 */ /* 0x000fea0003800000 */
.L_x_12124:
[----:B0-----:R-:W2:Y:S04]  /*9f10*/  LD.E R3, desc[UR40][R22.64+0x210] ;  /* 0x0002102816037980 */ /* 0x001ea8000c101900 */
[----:B------:R-:W2:Y:S01]  /*9f20*/  LDL.64 R12, [R1+0xa0] ;  /* 0x0000a000010c7983 */ /* 0x000ea20000100a00 */
[----:B------:R-:W-:Y:S05]  /*9f30*/  WARPSYNC.ALL ;  /* 0x0000000000007948 */ /* 0x000fea0003800000 */
[----:B------:R-:W3:Y:S04]  /*9f40*/  LDL.64 R14, [R1+0x98] ;  /* 0x00009800010e7983 */ /* 0x000ee80000100a00 */
[----:B------:R-:W4:Y:S04]  /*9f50*/  LDL.64 R4, [R1+0x98] ;  /* 0x0000980001047983 */ /* 0x000f280000100a00 */
[----:B-----5:R-:W4:Y:S01]  /*9f60*/  LDL.64 R6, [R1+0x98] ;  /* 0x0000980001067983 */ /* 0x020f220000100a00 */
[----:B--2---:R-:W-:-:S03]  /*9f70*/  IMAD R12, R3, 0x300, R12 ;  /* 0x00000300030c7824 */ /* 0x004fc600078e020c */
[----:B------:R-:W2:Y:S01]  /*9f80*/  LDL.64 R8, [R1+0x98] ;  /* 0x0000980001087983 */ /* 0x000ea20000100a00 */
[----:B------:R-:W-:Y:S01]  /*9f90*/  R2UR UR7, R13 ;  /* 0x000000000d0772ca */ /* 0x000fe200000e0000 */
[----:B------:R-:W-:Y:S01]  /*9fa0*/  WARPGROUP.ARRIVE ;  /* 0x00000000000079c5 */ /* 0x000fe20000000000 */
[----:B------:R-:W-:Y:S01]  /*9fb0*/  R2UR UR6, R12 ;  /* 0x000000000c0672ca */ /* 0x000fe200000e0000 */
[----:B------:R-:W2:Y:S01]  /*9fc0*/  LDL R72, [R1+0x54] ;  /* 0x0000540001487983 */ /* 0x000ea20000100800 */
[----:B------:R-:W-:-:S03]  /*9fd0*/  IMAD.MOV.U32 R0, RZ, RZ, 0x1 ;  /* 0x00000001ff007424 */ /* 0x000fc600078e00ff */
        /* <DEDUP_REMOVED lines=17> */
[----:B------:R0:W5:Y:S04]  /*a0f0*/  LD.E R3, desc[UR40][R22.64+0x210] ;  /* 0x0002102816037980 */ /* 0x000168000c101900 */
[----:B------:R0:W5:Y:S01]  /*a100*/  LD.E R11, desc[UR40][R22.64+0x214] ;  /* 0x00021428160b7980 */ /* 0x000162000c101900 */
[----:B------:R-:W-:-:S06]  /*a110*/  WARPGROUP.ARRIVE ;  /* 0x00000000000079c5 */ /* 0x000fcc0000000000 */
[----:B------:R-:W-:Y:S01]  /*a120*/  HGMMA.64x96x16.F32.BF16 R24, gdesc[UR4], R24, gsb0 ;  /* 0x01600000041879f0 */ /* 0x000fe20008001818 */
[----:B------:R-:W-:Y:S02]  /*a130*/  VIADD R4, R12, 0x4 ;  /* 0x000000040c047836 */ /* 0x000fe40000000000 */
[----:B------:R-:W-:Y:S01]  /*a140*/  IMAD.MOV.U32 R5, RZ, RZ, R13 ;  /* 0x000000ffff057224 */ /* 0x000fe200078e000d */
[----:B------:R-:W-:Y:S02]  /*a150*/  R2UR UR4, R6 ;  /* 0x00000000060472ca */ /* 0x000fe400000e0000 */
[----:B------:R-:W-:Y:S02]  /*a160*/  R2UR UR6, R4 ;  /* 0x00000000040672ca */ /* 0x000fe400000e0000 */
[----:B------:R-:W-:Y:S02]  /*a170*/  R2UR UR7, R5 ;  /* 0x00000000050772ca */ /* 0x000fe400000e0000 */
[----:B------:R-:W-:Y:S01]  /*a180*/  R2UR UR5, R7 ;  /* 0x00000000070572ca */ /* 0x000fe200000e0000 */
[----:B------:R-:W-:-:S02]  /*a190*/  VIADD R4, R12, 0x6 ;  /* 0x000000060c047836 */ /* 0x000fc40000000000 */
[----:B--2---:R-:W-:Y:S01]  /*a1a0*/  VIADD R8, R8, 0x6 ;  /* 0x0000000608087836 */ /* 0x004fe20000000000 */
[----:B------:R-:W-:Y:S02]  /*a1b0*/  WARPGROUP.DEPBAR.LE gsb0, 0x0 ;  /* 0x00008000000079c5 */ /* 0x000fe40000010000 */
[----:B------:R-:W-:-:S07]  /*a1c0*/  WARPGROUP.ARRIVE ;  /* 0x00000000000079c5 */ /* 0x000fce0000000000 */
[----:B------:R-:W-:Y:S01]  /*a1d0*/  HGMMA.64x96x16.F32.BF16 R24, gdesc[UR4], R24, gsb0 ;  /* 0x01600000041879f0 */ /* 0x000fe20008001818 */
[----:B------:R-:W-:Y:S01]  /*a1e0*/  IMAD.MOV.U32 R5, RZ, RZ, R13 ;  /* 0x000000ffff057224 */ /* 0x000fe200078e000d */
        /* <DEDUP_REMOVED lines=11> */
[----:B0-----:R-:W-:Y:S05]  /*a2a0*/  @!P3 BRA `(.L_x_12128) ;  /* 0x000000000004b947 */ /* 0x001fea0003800000 */
[----:B------:R-:W-:Y:S01]  /*a2b0*/  BPT.TRAP 0x1 ;  /* 0x000000040000795c */ /* 0x000fe20000300000 */
.L_x_12128:
[----:B------:R-:W-:Y:S05]  /*a2c0*/  BSYNC B0 ;  /* 0x0000000000007941 */ /* 0x000fea0003800000 */
.L_x_12127:
[----:B------:R-:W2:Y:S01]  /*a2d0*/  LDL.64 R4, [R1+0x40] ;  /* 0x0000400001047983 */ /* 0x000ea20000100a00 */
[----:B-----5:R-:W-:Y:S02]  /*a2e0*/  SHF.L.U32 R8, R11, 0x1f, RZ ;  /* 0x0000001f0b087819 */ /* 0x020fe400000006ff */
[----:B--2---:R-:W-:-:S05]  /*a2f0*/  MOV R6, R4 ;  /* 0x0000000400067202 */ /* 0x004fca0000000f00 */
[----:B------:R-:W-:-:S04]  /*a300*/  IMAD R3, R3, 0x8, R6 ;  /* 0x0000000803037824 */ /* 0x000fc800078e0206 */
[----:B------:R0:W1:Y:S01]  /*a310*/  SYNCS.PHASECHK.TRANS64.TRYWAIT P2, [R3+URZ], R8 ;  /* 0x00000008030075a7 */ /* 0x000062000804017f */
[----:B------:R0:W5:Y:S04]  /*a320*/  LD.E R4, desc[UR40][R22.64+0x210] ;  /* 0x0002102816047980 */ /* 0x000168000c101900 */
[----:B------:R0:W5:Y:S01]  /*a330*/  LD.E R5, desc[UR40][R22.64+0x214] ;  /* 0x0002142816057980 */ /* 0x000162000c101900 */
[----:B------:R-:W-:Y:S04]  /*a340*/  BSSY B0, `(.L_x_12129) ;  /* 0x0000003000007945 */ /* 0x000fe80003800000 */
[----:B------:R-:W-:Y:S05]  /*a350*/  @!P3 BRA `(.L_x_12130) ;  /* 0x000000000004b947 */ /* 0x000fea0003800000 */
[----:B------:R-:W-:Y:S01]  /*a360*/  BPT.TRAP 0x1 ;  /* 0x000000040000795c */ /* 0x000fe20000300000 */
.L_x_12130:
[----:B------:R-:W-:Y:S05]  /*a370*/  BSYNC B0 ;  /* 0x0000000000007941 */ /* 0x000fea0003800000 */
.L_x_12129:
[----:B------:R-:W-:Y:S04]  /*a380*/  BSSY B0, `(.L_x_12131) ;  /* 0x0000006000007945 */ /* 0x000fe80003800000 */
[----:B-1----:R-:W-:Y:S05]  /*a390*/  @P2 BRA `(.L_x_12132) ;  /* 0x0000000000102947 */ /* 0x002fea0003800000 */
[----:B-----5:R-:W-:Y:S01]  /*a3a0*/  IMAD R4, R4, 0x8, R6 ;  /* 0x0000000804047824 */ /* 0x020fe200078e0206 */
[----:B------:R-:W-:-:S04]  /*a3b0*/  SHF.L.U32 R5, R5, 0x1f, RZ ;  /* 0x0000001f05057819 */ /* 0x000fc800000006ff */
[----:B------:R-:W1:Y:S02]  /*a3c0*/  SYNCS.PHASECHK.TRANS64.TRYWAIT P2, [R4+URZ], R5 ;  /* 0x00000005040075a7 */ /* 0x000e64000804017f */
[----:B-1----:R-:W-:Y:S05]  /*a3d0*/  @!P2 BRA `(.L_x_12133) ;  /* 0x0000021800aca947 */ /* 0x002fea0003800000 */
.L_x_12132:
[----:B------:R-:W-:Y:S05]  /*a3e0*/  BSYNC B0 ;  /* 0x0000000000007941 */ /* 0x000fea0003800000 */
.L_x_12131:
[----:B------:R-:W2:Y:S04]  /*a3f0*/  LD.E R11, desc[UR40][R22.64+0x210] ;  /* 0x00021028160b7980 */ /* 0x000ea8000c101900 */
[----:B-1---5:R-:W2:Y:S04]  /*a400*/  LDL.64 R4, [R1+0x118] ;  /* 0x0001180001047983 */ /* 0x022ea80000100a00 */
[----:B0-----:R-:W3:Y:S04]  /*a410*/  LDL R3, [R1+0x90] ;  /* 0x0000900001037983 */ /* 0x001ee80000100800 */
[----:B------:R-:W4:Y:S04]  /*a420*/  LDL.64 R6, [R1+0x110] ;  /* 0x0001100001067983 */ /* 0x000f280000100a00 */
[----:B------:R-:W4:Y:S04]  /*a430*/  LDL.64 R14, [R1+0x110] ;  /* 0x00011000010e7983 */ /* 0x000f280000100a00 */
[----:B------:R-:W4:Y:S04]  /*a440*/  LDL.64 R12, [R1+0x110] ;  /* 0x00011000010c7983 */ /* 0x000f280000100a00 */
[----:B------:R-:W4:Y:S01]  /*a450*/  LDL.64 R8, [R1+0x110] ;  /* 0x0001100001087983 */ /* 0x000f220000100a00 */
[----:B------:R-:W-:Y:S05]  /*a460*/  WARPSYNC.ALL ;  /* 0x0000000000007948 */ /* 0x000fea0003800000 */
[----:B------:R-:W-:Y:S01]  /*a470*/  WARPGROUP.ARRIVE ;  /* 0x00000000000079c5 */ /* 0x000fe20000000000 */
        /* <DEDUP_REMOVED lines=137> */
[----:B---3--:R-:W-:Y:S01]  /*ad10*/  VIADD R14, R14, 0xc02 ;  /* 0x00000c020e0e7836 */ /* 0x008fe20000000000 */
        /* <DEDUP_REMOVED lines=28> */
[----:B------:R-:W0:Y:S01]  /*aee0*/  S2R R74, SR_TID.X ;  /* 0x00000000004a7919 */ /* 0x000e220000002100 */
[----:B------:R-:W-:Y:S04]  /*aef0*/  STL [R1+0x90], R0 ;  /* 0x0000900001007387 */ /* 0x000fe80000100800 */
[----:B------:R-:W-:Y:S01]  /*af00*/  STL [R1+0x90], R0 ;  /* 0x0000900001007387 */ /* 0x000fe20000100800 */
[----:B------:R-:W-:-:S02]  /*af10*/  WARPGROUP.DEPBAR.LE gsb0, 0x0 ;  /* 0x00008000000079c5 */ /* 0x000fc40000010000 */
[----:B------:R-:W-:-:S06]  /*af20*/  WARPGROUP.ARRIVE ;  /* 0x00000000000079c5 */ /* 0x000fcc0000000000 */
[----:B------:R-:W-:Y:S01]  /*af30*/  HGMMA.64x96x16.F32.BF16 R24, gdesc[UR4], R24, gsb0 ;  /* 0x01600000041879f0 */ /* 0x000fe20008001818 */
[----:B------:R-:W-:Y:S01]  /*af40*/  STL [R1+0x90], R0 ;  /* 0x0000900001007387 */ /* 0x000fe20000100800 */
[----:B0-----:R-:W-:-:S03]  /*af50*/  SHF.R.U32.HI R74, RZ, 0x7, R74 ;  /* 0x00000007ff4a7819 */ /* 0x001fc6000001164a */
[----:B------:R-:W-:Y:S04]  /*af60*/  STL [R1+0x90], R0 ;  /* 0x0000900001007387 */ /* 0x000fe80000100800 */
[----:B------:R-:W-:Y:S04]  /*af70*/  STL [R1+0x90], R0 ;  /* 0x0000900001007387 */ /* 0x000fe80000100800 */
[----:B------:R-:W-:Y:S04]  /*af80*/  STL [R1+0x90], R0 ;  /* 0x0000900001007387 */ /* 0x000fe80000100800 */
[----:B------:R-:W-:Y:S01]  /*af90*/  STL [R1+0x90], R0 ;  /* 0x0000900001007387 */ /* 0x000fe20000100800 */
[----:B------:R-:W-:-:S03]  /*afa0*/  IADD3 R5, -R74, 0xb, RZ ;  /* 0x0000000b4a057810 */ /* 0x000fc60007ffe1ff */
        /* <DEDUP_REMOVED lines=17> */
[----:B------:R-:W2:Y:S02]  /*b0c0*/  LDL.64 R6, [R1+0x230] ;  /* 0x0002300001067983 */ /* 0x000ea40000100a00 */
[----:B--2---:R-:W-:-:S04]  /*b0d0*/  FMNMX.FTZ R4, R24, R6, !PT ;  /* 0x0000000618047209 */ /* 0x004fc80007810000 */
        /* <DEDUP_REMOVED lines=16> */
[----:B0-----:R-:W-:Y:S02]  /*b1e0*/  FMNMX.FTZ R5, R53, R8, !PT ;  /* 0x0000000835057209 */ /* 0x001fe40007810000 */
        /* <DEDUP_REMOVED lines=33> */
[----:B------:R-:W2:Y:S01]  /*b400*/  LDL R8, [R1+0x250] ;  /* 0x0002500001087983 */ /* 0x000ea20000100800 */
[----:B0-----:R-:W-:-:S03]  /*b410*/  FMNMX.FTZ R12, R9, R12, !PT ;  /* 0x0000000c090c7209 */ /* 0x001fc60007810000 */
[----:B------:R0:W-:Y:S04]  /*b420*/  STL.64 [R1+0x230], R4 ;  /* 0x0002300401007387 */ /* 0x0001e80000100a00 */
[----:B------:R-:W-:Y:S04]  /*b430*/  STL [R1+0x230], R12 ;  /* 0x0002300c01007387 */ /* 0x000fe80000100800 */
[----:B------:R-:W3:Y:S04]  /*b440*/  LDL R13, [R1+0x230] ;  /* 0x00023000010d7983 */ /* 0x000ee80000100800 */
[----:B------:R-:W4:Y:S04]  /*b450*/  LDL R11, [R1+0x234] ;  /* 0x00023400010b7983 */ /* 0x000f280000100800 */
[----:B0-----:R-:W2:Y:S01]  /*b460*/  LDL.64 R4, [R1+0x240] ;  /* 0x0002400001047983 */ /* 0x001ea20000100a00 */
[----:B---3--:R-:W-:-:S03]  /*b470*/  FADD.FTZ R3, R6, -R13 ;  /* 0x8000000d06037221 */ /* 0x008fc60000010000 */
[----:B----4-:R-:W0:Y:S02]  /*b480*/  SHFL.BFLY PT, R6, R11, 0x2, 0x1f ;  /* 0x0c401f000b067f89 */ /* 0x010e2400000e0000 */
[----:B0-----:R-:W-:-:S05]  /*b490*/  FMNMX.FTZ R12, R6, R11, !PT ;  /* 0x0000000b060c7209 */ /* 0x001fca0007810000 */
[----:B------:R-:W0:Y:S01]  /*b4a0*/  SHFL.BFLY PT, R11, R12, 0x1, 0x1f ;  /* 0x0c201f000c0b7f89 */ /* 0x000e2200000e0000 */
[----:B--2---:R-:W-:Y:S01]  /*b4b0*/  FMUL.FTZ R13, R8, R13 ;  /* 0x0000000d080d7220 */ /* 0x004fe20000410000 */
[----:B------:R-:W-:-:S03]  /*b4c0*/  FMUL.FTZ R3, R3, R8 ;  /* 0x0000000803037220 */ /* 0x000fc60000410000 */
        /* <DEDUP_REMOVED lines=16> */
[----:B0-----:R-:W-:Y:S01]  /*b5d0*/  FMNMX.FTZ R6, R12, R11, !PT ;  /* 0x0000000b0c067209 */ /* 0x001fe20007810000 */
[-CC-:B------:R-:W-:Y:S01]  /*b5e0*/  FFMA.FTZ R165, R53, R8.reuse, -R13.reuse ;  /* 0x0000000835a57223 */ /* 0x180fe2000001080d */
[-CC-:B------:R-:W-:Y:S01]  /*b5f0*/  FFMA.FTZ R14, R56, R8.reuse, -R13.reuse ;  /* 0x00000008380e7223 */ /* 0x180fe2000001080d */
[-CC-:B------:R-:W-:Y:S01]  /*b600*/  FFMA.FTZ R166, R57, R8.reuse, -R13.reuse ;  /* 0x0000000839a67223 */ /* 0x180fe2000001080d */
[-CC-:B------:R-:W-:Y:S01]  /*b610*/  FFMA.FTZ R15, R60, R8.reuse, -R13.reuse ;  /* 0x000000083c0f7223 */ /* 0x180fe2000001080d */
[-CC-:B------:R-:W-:Y:S01]  /*b620*/  FFMA.FTZ R167, R61, R8.reuse, -R13.reuse ;  /* 0x000000083da77223 */ /* 0x180fe2000001080d */
[-CC-:B-1----:R-:W-:Y:S01]  /*b630*/  FFMA.FTZ R3, R64, R8.reuse, -R13.reuse ;  /* 0x0000000840037223 */ /* 0x182fe2000001080d */
[-CC-:B------:R-:W-:Y:S01]  /*b640*/  FFMA.FTZ R168, R65, R8.reuse, -R13.reuse ;  /* 0x0000000841a87223 */ /* 0x180fe2000001080d */
[-CC-:B------:R-:W-:Y:S01]  /*b650*/  FFMA.FTZ R68, R68, R8.reuse, -R13.reuse ;  /* 0x0000000844447223 */ /* 0x180fe2000001080d */
[-C--:B------:R-:W-:Y:S01]  /*b660*/  FFMA.FTZ R169, R69, R8.reuse, -R13 ;  /* 0x0000000845a97223 */ /* 0x080fe2000001080d */
[----:B------:R-:W-:Y:S01]  /*b670*/  FMUL.FTZ R13, R6, R8 ;  /* 0x00000008060d7220 */ /* 0x000fe20000410000 */
[----:B------:R-:W-:-:S03]  /*b680*/  FADD.FTZ R7, R7, -R6 ;  /* 0x8000000607077221 */ /* 0x000fc60000010000 */
[-CC-:B------:R-:W-:Y:S01]  /*b690*/  FFMA.FTZ R153, R26, R8.reuse, -R13.reuse ;  /* 0x000000081a997223 */ /* 0x180fe2000001080d */
[----:B------:R-:W-:Y:S01]  /*b6a0*/  FMUL.FTZ R7, R8, R7 ;  /* 0x0000000708077220 */ /* 0x000fe20000410000 */
[-CC-:B------:R-:W-:Y:S01]  /*b6b0*/  FFMA.FTZ R36, R27, R8.reuse, -R13.reuse ;  /* 0x000000081b247223 */ /* 0x180fe2000001080d */
[----:B------:R-:W-:Y:S01]  /*b6c0*/  MUFU.EX2 R152, R152 ;  /* 0x0000009800987308 */ /* 0x000fe20000000800 */
[-CC-:B------:R-:W-:Y:S01]  /*b6d0*/  FFMA.FTZ R155, R30, R8.reuse, -R13.reuse ;  /* 0x000000081e9b7223 */ /* 0x180fe2000001080d */
[----:B------:R-:W-:-:S06]  /*b6e0*/  FFMA.FTZ R37, R31, R8, -R13 ;  /* 0x000000081f257223 */ /* 0x000fcc000001080d */
[----:B------:R-:W-:Y:S08]  /*b6f0*/  MUFU.EX2 R24, R7 ;  /* 0x0000000700187308 */ /* 0x000ff00000000800 */
[----:B------:R-:W0:Y:S01]  /*b700*/  MUFU.EX2 R153, R153 ;  /* 0x0000009900997308 */ /* 0x000e220000000800 */
[----:B------:R-:W-:-:S07]  /*b710*/  FFMA.FTZ R157, R34, R8, -R13 ;  /* 0x00000008229d7223 */ /* 0x000fce000001080d */
[----:B------:R-:W1:Y:S08]  /*b720*/  MUFU.EX2 R36, R36 ;  /* 0x0000002400247308 */ /* 0x000e700000000800 */
[----:B------:R-:W2:Y:S01]  /*b730*/  MUFU.EX2 R72, R72 ;  /* 0x0000004800487308 */ /* 0x000ea20000000800 */
[----:B------:R-:W-:-:S07]  /*b740*/  FFMA.FTZ R31, R35, R8, -R13 ;  /* 0x00000008231f7223 */ /* 0x000fce000001080d */
[----:B------:R-:W3:Y:S08]  /*b750*/  MUFU.EX2 R155, R155 ;  /* 0x0000009b009b7308 */ /* 0x000ef00000000800 */
[----:B------:R-:W4:Y:S01]  /*b760*/  MUFU.EX2 R154, R154 ;  /* 0x0000009a009a7308 */ /* 0x000f220000000800 */
[----:B0-----:R-:W-:Y:S01]  /*b770*/  FFMA.FTZ R7, R5, R24, R153 ;  /* 0x0000001805077223 */ /* 0x001fe20000010099 */
[----:B------:R-:W-:-:S06]  /*b780*/  FFMA.FTZ R159, R38, R8, -R13 ;  /* 0x00000008269f7223 */ /* 0x000fcc000001080d */
[----:B------:R-:W0:Y:S01]  /*b790*/  MUFU.EX2 R37, R37 ;  /* 0x0000002500257308 */ /* 0x000e220000000800 */
[----:B------:R-:W-:-:S07]  /*b7a0*/  FFMA.FTZ R5, R9, R4, R152 ;  /* 0x0000000409057223 */ /* 0x000fce0000010098 */
[----:B------:R-:W0:Y:S01]  /*b7b0*/  MUFU.EX2 R73, R73 ;  /* 0x0000004900497308 */ /* 0x000e220000000800 */
[----:B-1----:R-:W-:Y:S01]  /*b7c0*/  FADD.FTZ R4, R36, R7 ;  /* 0x0000000724047221 */ /* 0x002fe20000010000 */
[----:B------:R-:W-:-:S06]  /*b7d0*/  FFMA.FTZ R34, R39, R8, -R13 ;  /* 0x0000000827227223 */ /* 0x000fcc000001080d */
[----:B------:R-:W1:Y:S01]  /*b7e0*/  MUFU.EX2 R157, R157 ;  /* 0x0000009d009d7308 */ /* 0x000e620000000800 */
[----:B--2---:R-:W-:-:S07]  /*b7f0*/  FADD.FTZ R5, R72, R5 ;  /* 0x0000000548057221 */ /* 0x004fce0000010000 */
[----:B------:R-:W2:Y:S01]  /*b800*/  MUFU.EX2 R156, R156 ;  /* 0x0000009c009c7308 */ /* 0x000ea20000000800 */
[----:B---3--:R-:W-:Y:S01]  /*b810*/  FADD.FTZ R12, R155, R4 ;  /* 0x000000049b0c7221 */ /* 0x008fe20000010000 */
[----:B------:R-:W-:-:S06]  /*b820*/  FFMA.FTZ R161, R42, R8, -R13 ;  /* 0x000000082aa17223 */ /* 0x000fcc000001080d */
[----:B------:R-:W3:Y:S01]  /*b830*/  MUFU.EX2 R31, R31 ;  /* 0x0000001f001f7308 */ /* 0x000ee20000000800 */
[----:B----4-:R-:W-:-:S07]  /*b840*/  FADD.FTZ R4, R154, R5 ;  /* 0x000000059a047221 */ /* 0x010fce0000010000 */
[----:B------:R-:W4:Y:S01]  /*b850*/  MUFU.EX2 R29, R29 ;  /* 0x0000001d001d7308 */ /* 0x000f220000000800 */
[----:B0-----:R-:W-:Y:S01]  /*b860*/  FADD.FTZ R12, R37, R12 ;  /* 0x0000000c250c7221 */ /* 0x001fe20000010000 */
[----:B------:R-:W-:-:S06]  /*b870*/  FFMA.FTZ R30, R43, R8, -R13 ;  /* 0x000000082b1e7223 */ /* 0x000fcc000001080d */
[----:B------:R-:W0:Y:S01]  /*b880*/  MUFU.EX2 R159, R159 ;  /* 0x0000009f009f7308 */ /* 0x000e220000000800 */
[----:B------:R-:W-:-:S07]  /*b890*/  FADD.FTZ R5, R73, R4 ;  /* 0x0000000449057221 */ /* 0x000fce0000010000 */
        /* <DEDUP_REMOVED lines=57> */
[----:B------:R-:W-:-:S06]  /*bc30*/  FADD.FTZ R5, R165, R4 ;  /* 0x00000004a5057221 */ /* 0x000fcc0000010000 */
[----:B------:R-:W0:Y:S01]  /*bc40*/  MUFU.EX2 R175, R175 ;  /* 0x000000af00af7308 */ /* 0x000e220000000800 */
[----:B------:R-:W-:-:S07]  /*bc50*/  FFMA.FTZ R172, R67, R8, -R13 ;  /* 0x0000000843ac7223 */ /* 0x000fce000001080d */
[----:B------:R-:W0:Y:S01]  /*bc60*/  MUFU.EX2 R15, R15 ;  /* 0x0000000f000f7308 */ /* 0x000e220000000800 */
[----:B-1----:R-:W-:Y:S01]  /*bc70*/  FADD.FTZ R4, R174, R7 ;  /* 0x00000007ae047221 */ /* 0x002fe20000010000 */
[----:B--2---:R-:W-:-:S06]  /*bc80*/  FADD.FTZ R5, R14, R5 ;  /* 0x000000050e057221 */ /* 0x004fcc0000010000 */
[----:B------:R-:W1:Y:S01]  /*bc90*/  MUFU.EX2 R216, R216 ;  /* 0x000000d800d87308 */ /* 0x000e620000000800 */
[----:B------:R-:W-:-:S07]  /*bca0*/  FFMA.FTZ R171, R70, R8, -R13 ;  /* 0x0000000846ab7223 */ /* 0x000fce000001080d */
[----:B------:R-:W2:Y:S01]  /*bcb0*/  MUFU.EX2 R167, R167 ;  /* 0x000000a700a77308 */ /* 0x000ea20000000800 */
[----:B---3--:R-:W-:Y:S01]  /*bcc0*/  FADD.FTZ R12, R215, R4 ;  /* 0x00000004d70c7221 */ /* 0x008fe20000010000 */
[----:B----4-:R-:W-:-:S06]  /*bcd0*/  FADD.FTZ R4, R166, R5 ;  /* 0x00000005a6047221 */ /* 0x010fcc0000010000 */
[----:B------:R-:W3:Y:S01]  /*bce0*/  MUFU.EX2 R170, R170 ;  /* 0x000000aa00aa7308 */ /* 0x000ee20000000800 */
[----:B------:R-:W-:-:S07]  /*bcf0*/  FFMA.FTZ R173, R71, R8, -R13 ;  /* 0x0000000847ad7223 */ /* 0x000fce000001080d */
[----:B------:R-:W4:Y:S01]  /*bd00*/  MUFU.EX2 R3, R3 ;  /* 0x0000000300037308 */ /* 0x000f220000000800 */
[----:B0-----:R-:W-:Y:S01]  /*bd10*/  FADD.FTZ R5, R175, R12 ;  /* 0x0000000caf057221 */ /* 0x001fe20000010000 */
[----:B------:R-:W-:-:S06]  /*bd20*/  FADD.FTZ R4, R15, R4 ;  /* 0x000000040f047221 */ /* 0x000fcc0000010000 */
[----:B------:R-:W-:Y:S08]  /*bd30*/  MUFU.EX2 R168, R168 ;  /* 0x000000a800a87308 */ /* 0x000ff00000000800 */
[----:B------:R-:W0:Y:S01]  /*bd40*/  MUFU.EX2 R172, R172 ;  /* 0x000000ac00ac7308 */ /* 0x000e220000000800 */
[----:B-1----:R-:W-:Y:S01]  /*bd50*/  FADD.FTZ R5, R216, R5 ;  /* 0x00000005d8057221 */ /* 0x002fe20000010000 */
[----:B--2---:R-:W-:-:S06]  /*bd60*/  FADD.FTZ R4, R167, R4 ;  /* 0x00000004a7047221 */ /* 0x004fcc0000010000 */
[----:B------:R-:W-:Y:S08]  /*bd70*/  MUFU.EX2 R11, R68 ;  /* 0x00000044000b7308 */ /* 0x000ff00000000800 */
[----:B------:R-:W1:Y:S01]  /*bd80*/  MUFU.EX2 R171, R171 ;  /* 0x000000ab00ab7308 */ /* 0x000e620000000800 */
[----:B---3--:R-:W-:Y:S01]  /*bd90*/  FADD.FTZ R7, R170, R5 ;  /* 0x00000005aa077221 */ /* 0x008fe20000010000 */
[----:B----4-:R-:W-:-:S06]  /*bda0*/  FADD.FTZ R5, R3, R4 ;  /* 0x0000000403057221 */ /* 0x010fcc0000010000 */
[----:B------:R-:W2:Y:S08]  /*bdb0*/  MUFU.EX2 R169, R169 ;  /* 0x000000a900a97308 */ /* 0x000eb00000000800 */
[----:B------:R-:W3:Y:S01]  /*bdc0*/  MUFU.EX2 R173, R173 ;  /* 0x000000ad00ad7308 */ /* 0x000ee20000000800 */
[----:B0-----:R-:W-:Y:S01]  /*bdd0*/  FADD.FTZ R8, R172, R7 ;  /* 0x00000007ac087221 */ /* 0x001fe20000010000 */
[----:B------:R-:W-:-:S03]  /*bde0*/  FADD.FTZ R4, R168, R5 ;  /* 0x00000005a8047221 */ /* 0x000fc60000010000 */
[----:B-1----:R-:W-:Y:S01]  /*bdf0*/  FADD.FTZ R8, R171, R8 ;  /* 0x00000008ab087221 */ /* 0x002fe20000010000 */
[----:B------:R-:W-:-:S04]  /*be00*/  FADD.FTZ R4, R11, R4 ;  /* 0x000000040b047221 */ /* 0x000fc80000010000 */
[----:B--2---:R-:W-:Y:S01]  /*be10*/  FADD.FTZ R4, R169, R4 ;  /* 0x00000004a9047221 */ /* 0x004fe20000010000 */
[----:B------:R-:W-:Y:S01]  /*be20*/  STL [R1+0x234], R6 ;  /* 0x0002340601007387 */ /* 0x000fe20000100800 */
[----:B---3--:R-:W-:-:S05]  /*be30*/  FADD.FTZ R5, R173, R8 ;  /* 0x00000008ad057221 */ /* 0x008fca0000010000 */
[----:B------:R0:W-:Y:S04]  /*be40*/  STL.64 [R1+0x240], R4 ;  /* 0x0002400401007387 */ /* 0x0001e80000100a00 */
[----:B------:R-:W2:Y:S01]  /*be50*/  LD.E R8, desc[UR40][R22.64+0x260] ;  /* 0x0002602816087980 */ /* 0x000ea2000c101900 */
[----:B------:R-:W-:-:S05]  /*be60*/  IADD3 R12, P2, R16, 0x260, RZ ;  /* 0x00000260100c7810 */ /* 0x000fca0007f5e0ff */
[----:B0-----:R-:W-:Y:S01]  /*be70*/  IMAD.X R5, RZ, RZ, R17, P2 ;  /* 0x000000ffff057224 */ /* 0x001fe200010e0611 */
[----:B------:R-:W-:Y:S01]  /*be80*/  LOP3.LUT R4, R12, 0x4, RZ, 0xfc, !PT ;  /* 0x000000040c047812 */ /* 0x000fe200078efcff */
[----:B--2---:R-:W-:-:S05]  /*be90*/  FMUL.FTZ R7, R9, R8 ;  /* 0x0000000809077220 */ /* 0x004fca0000410000 */
[----:B------:R0:W-:Y:S04]  /*bea0*/  ST.E desc[UR40][R22.64+0x260], R7 ;  /* 0x0002600716007985 */ /* 0x0001e8000c101928 */
[----:B------:R-:W2:Y:S02]  /*beb0*/  LD.E R8, desc[UR40][R4.64] ;  /* 0x0000002804087980 */ /* 0x000ea4000c101900 */
[----:B--2---:R-:W-:-:S05]  /*bec0*/  FMUL.FTZ R13, R9, R8 ;  /* 0x00000008090d7220 */ /* 0x004fca0000410000 */
[----:B------:R1:W-:Y:S04]  /*bed0*/  ST.E desc[UR40][R4.64], R13 ;  /* 0x0000000d04007985 */ /* 0x0003e8000c101928 */
[----:B------:R-:W0:Y:S04]  /*bee0*/  LD.E R104, desc[UR40][R22.64+0x270] ;  /* 0x0002702816687980 */ /* 0x000e28000c101900 */
[----:B------:R-:W2:Y:S04]  /*bef0*/  LD.E R6, desc[UR40][R22.64+0x454] ;  /* 0x0004542816067980 */ /* 0x000ea8000c101900 */
[----:B------:R-:W1:Y:S04]  /*bf00*/  LD.E R106, desc[UR40][R22.64+0x274] ;  /* 0x00027428166a7980 */ /* 0x000e68000c101900 */
[----:B------:R-:W3:Y:S04]  /*bf10*/  LD.E R108, desc[UR40][R22.64+0x280] ;  /* 0x00028028166c7980 */ /* 0x000ee8000c101900 */
        /* <DEDUP_REMOVED lines=58> */
[C---:B0-----:R-:W-:Y:S01]  /*c2c0*/  FMUL.FTZ R7, R9.reuse, R104 ;  /* 0x0000006809077220 */ /* 0x041fe20000410000 */
[----:B--2---:R-:W-:-:S04]  /*c2d0*/  FMUL.FTZ R43, R9, R6 ;  /* 0x00000006092b7220 */ /* 0x004fc80000410000 */
[----:B------:R0:W-:Y:S01]  /*c2e0*/  ST.E desc[UR40][R22.64+0x270], R7 ;  /* 0x0002700716007985 */ /* 0x0001e2000c101928 */
[C---:B-1----:R-:W-:Y:S01]  /*c2f0*/  FMUL.FTZ R13, R9.reuse, R106 ;  /* 0x0000006a090d7220 */ /* 0x042fe20000410000 */
[C---:B---3--:R-:W-:Y:S01]  /*c300*/  FMUL.FTZ R25, R9.reuse, R108 ;  /* 0x0000006c09197220 */ /* 0x048fe20000410000 */
[C---:B----4-:R-:W-:Y:S01]  /*c310*/  FMUL.FTZ R27, R9.reuse, R110 ;  /* 0x0000006e091b7220 */ /* 0x050fe20000410000 */
[C---:B------:R-:W-:Y:S01]  /*c320*/  FMUL.FTZ R35, R9.reuse, R112 ;  /* 0x0000007009237220 */ /* 0x040fe20000410000 */
[C---:B------:R-:W-:Y:S01]  /*c330*/  FMUL.FTZ R39, R9.reuse, R114 ;  /* 0x0000007209277220 */ /* 0x040fe20000410000 */
[C---:B------:R-:W-:Y:S01]  /*c340*/  FMUL.FTZ R41, R9.reuse, R116 ;  /* 0x0000007409297220 */ /* 0x040fe20000410000 */
[C---:B0-----:R-:W-:Y:S01]  /*c350*/  FMUL.FTZ R7, R9.reuse, R118 ;  /* 0x0000007609077220 */ /* 0x041fe20000410000 */
[----:B------:R0:W-:Y:S04]  /*c360*/  ST.E desc[UR40][R22.64+0x454], R43 ;  /* 0x0004542b16007985 */ /* 0x0001e8000c101928 */
[----:B------:R1:W-:Y:S04]  /*c370*/  ST.E desc[UR40][R22.64+0x274], R13 ;  /* 0x0002740d16007985 */ /* 0x0003e8000c101928 */
[----:B------:R2:W-:Y:S01]  /*c380*/  ST.E desc[UR40][R22.64+0x280], R25 ;  /* 0x0002801916007985 */ /* 0x0005e2000c101928 */
[----:B------:R-:W-:-:S03]  /*c390*/  FMUL.FTZ R45, R9, R124 ;  /* 0x0000007c092d7220 */ /* 0x000fc60000410000 */
[----:B------:R3:W-:Y:S01]  /*c3a0*/  ST.E desc[UR40][R22.64+0x284], R27 ;  /* 0x0002841b16007985 */ /* 0x0007e2000c101928 */
[C---:B0-----:R-:W-:Y:S01]  /*c3b0*/  FMUL.FTZ R43, R9.reuse, R122 ;  /* 0x0000007a092b7220 */ /* 0x041fe20000410000 */
[C---:B------:R-:W-:Y:S02]  /*c3c0*/  FMUL.FTZ R47, R9.reuse, R126 ;  /* 0x0000007e092f7220 */ /* 0x040fe40000410000 */
        /* <DEDUP_REMOVED lines=71> */
[----:B------:R0:W-:Y:S01]  /*c840*/  ST.E desc[UR40][R22.64+0x3a0], R13 ;  /* 0x0003a00d16007985 */ /* 0x0001e2000c101928 */
[C---:B------:R-:W-:Y:S01]  /*c850*/  FMUL.FTZ R49, R9.reuse, R49 ;  /* 0x0000003109317220 */ /* 0x040fe20000410000 */
[C---:B------:R-:W-:Y:S02]  /*c860*/  FMUL.FTZ R51, R9.reuse, R51 ;  /* 0x0000003309337220 */ /* 0x040fe40000410000 */
        /* <DEDUP_REMOVED lines=26> */
[----:B------:R-:W-:Y:S04]  /*ca10*/  ST.E desc[UR40][R22.64+0x404], R43 ;  /* 0x0004042b16007985 */ /* 0x000fe8000c101928 */
[----:B------:R1:W-:Y:S04]  /*ca20*/  ST.E desc[UR40][R22.64+0x410], R25 ;  /* 0x0004101916007985 */ /* 0x0003e8000c101928 */
[----:B------:R2:W-:Y:S04]  /*ca30*/  ST.E desc[UR40][R22.64+0x414], R27 ;  /* 0x0004141b16007985 */ /* 0x0005e8000c101928 */
[----:B------:R-:W-:Y:S04]  /*ca40*/  ST.E desc[UR40][R22.64+0x420], R35 ;  /* 0x0004202316007985 */ /* 0x000fe8000c101928 */
[----:B------:R-:W-:Y:S04]  /*ca50*/  ST.E desc[UR40][R22.64+0x424], R45 ;  /* 0x0004242d16007985 */ /* 0x000fe8000c101928 */
[----:B------:R3:W-:Y:S04]  /*ca60*/  ST.E desc[UR40][R22.64+0x430], R47 ;  /* 0x0004302f16007985 */ /* 0x0007e8000c101928 */
[----:B------:R-:W-:Y:S04]  /*ca70*/  ST.E desc[UR40][R22.64+0x434], R7 ;  /* 0x0004340716007985 */ /* 0x000fe8000c101928 */
[----:B------:R4:W-:Y:S04]  /*ca80*/  ST.E desc[UR40][R22.64+0x440], R39 ;  /* 0x0004402716007985 */ /* 0x0009e8000c101928 */
[----:B------:R4:W-:Y:S04]  /*ca90*/  ST.E desc[UR40][R22.64+0x444], R41 ;  /* 0x0004442916007985 */ /* 0x0009e8000c101928 */
[----:B0-----:R-:W1:Y:S01]  /*caa0*/  LD.E R13, desc[UR40][R8.64] ;  /* 0x00000028080d7980 */ /* 0x001e62000c101900 */
[----:B------:R-:W-:Y:S01]  /*cab0*/  LOP3.LUT R12, R12, 0xc, RZ, 0xfc, !PT ;  /* 0x0000000c0c0c7812 */ /* 0x000fe200078efcff */
[----:B-1----:R-:W-:Y:S01]  /*cac0*/  FMUL.FTZ R25, R24, R13 ;  /* 0x0000000d18197220 */ /* 0x002fe20000410000 */
[----:B------:R-:W-:-:S04]  /*cad0*/  IMAD.MOV.U32 R13, RZ, RZ, R5 ;  /* 0x000000ffff0d7224 */ /* 0x000fc800078e0005 */
[----:B------:R0:W-:Y:S04]  /*cae0*/  ST.E desc[UR40][R8.64], R25 ;  /* 0x0000001908007985 */ /* 0x0001e8000c101928 */
[----:B--2---:R-:W2:Y:S01]  /*caf0*/  LD.E R27, desc[UR40][R12.64] ;  /* 0x000000280c1b7980 */ /* 0x004ea2000c101900 */
[----:B------:R-:W1:Y:S01]  /*cb00*/  S2R R104, SR_TID.X ;  /* 0x0000000000687919 */ /* 0x000e620000002100 */
[----:B--2---:R-:W-:-:S05]  /*cb10*/  FMUL.FTZ R27, R24, R27 ;  /* 0x0000001b181b7220 */ /* 0x004fca0000410000 */
[----:B------:R2:W-:Y:S04]  /*cb20*/  ST.E desc[UR40][R12.64], R27 ;  /* 0x0000001b0c007985 */ /* 0x0005e8000c101928 */
        /* <DEDUP_REMOVED lines=53> */
[----:B---3--:R-:W3:Y:S04]  /*ce80*/  LD.E R47, desc[UR40][R22.64+0x418] ;  /* 0x00041828162f7980 */ /* 0x008ee8000c101900 */
[----:B----4-:R-:W4:Y:S04]  /*ce90*/  LD.E R39, desc[UR40][R22.64+0x41c] ;  /* 0x00041c2816277980 */ /* 0x010f28000c101900 */
[----:B------:R-:W4:Y:S04]  /*cea0*/  LD.E R45, desc[UR40][R22.64+0x428] ;  /* 0x00042828162d7980 */ /* 0x000f28000c101900 */
[----:B------:R-:W4:Y:S04]  /*ceb0*/  LD.E R43, desc[UR40][R22.64+0x42c] ;  /* 0x00042c28162b7980 */ /* 0x000f28000c101900 */
[----:B------:R-:W4:Y:S04]  /*cec0*/  LD.E R41, desc[UR40][R22.64+0x438] ;  /* 0x0004382816297980 */ /* 0x000f28000c101900 */
[----:B------:R-:W4:Y:S04]  /*ced0*/  LD.E R35, desc[UR40][R22.64+0x43c] ;  /* 0x00043c2816237980 */ /* 0x000f28000c101900 */
[----:B------:R-:W4:Y:S04]  /*cee0*/  LD.E R7, desc[UR40][R22.64+0x448] ;  /* 0x0004482816077980 */ /* 0x000f28000c101900 */
[----:B0-----:R-:W4:Y:S04]  /*cef0*/  LD.E R25, desc[UR40][R22.64+0x44c] ;  /* 0x00044c2816197980 */ /* 0x001f28000c101900 */
[----:B--2---:R-:W2:Y:S01]  /*cf00*/  LD.E R27, desc[UR40][R22.64+0x458] ;  /* 0x00045828161b7980 */ /* 0x004ea2000c101900 */
[----:B-1----:R-:W-:-:S05]  /*cf10*/  SHF.R.U32.HI R104, RZ, 0x7, R104 ;  /* 0x00000007ff687819 */ /* 0x002fca0000011668 */
[----:B------:R-:W-:Y:S02]  /*cf20*/  VIADD R26, R104, 0x8 ;  /* 0x00000008681a7836 */ /* 0x000fe40000000000 */
[C---:B------:R-:W-:Y:S01]  /*cf30*/  FMUL.FTZ R49, R24.reuse, R49 ;  /* 0x0000003118317220 */ /* 0x040fe20000410000 */
[----:B------:R-:W-:-:S04]  /*cf40*/  FMUL.FTZ R6, R24, R6 ;  /* 0x0000000618067220 */ /* 0x000fc80000410000 */
[----:B------:R0:W-:Y:S01]  /*cf50*/  ST.E desc[UR40][R22.64+0x3f8], R49 ;  /* 0x0003f83116007985 */ /* 0x0001e2000c101928 */
        /* <DEDUP_REMOVED lines=51> */
[C---:B---3--:R-:W-:Y:S01]  /*d290*/  FMUL.FTZ R47, R24.reuse, R47 ;  /* 0x0000002f182f7220 */ /* 0x048fe20000410000 */
[C---:B----4-:R-:W-:Y:S01]  /*d2a0*/  FMUL.FTZ R39, R24.reuse, R39 ;  /* 0x0000002718277220 */ /* 0x050fe20000410000 */
[C---:B------:R-:W-:Y:S01]  /*d2b0*/  FMUL.FTZ R45, R24.reuse, R45 ;  /* 0x0000002d182d7220 */ /* 0x040fe20000410000 */
[C---:B------:R-:W-:Y:S01]  /*d2c0*/  FMUL.FTZ R43, R24.reuse, R43 ;  /* 0x0000002b182b7220 */ /* 0x040fe20000410000 */
[C---:B------:R-:W-:Y:S01]  /*d2d0*/  FMUL.FTZ R41, R24.reuse, R41 ;  /* 0x0000002918297220 */ /* 0x040fe20000410000 */
[C---:B------:R-:W-:Y:S01]  /*d2e0*/  FMUL.FTZ R35, R24.reuse, R35 ;  /* 0x0000002318237220 */ /* 0x040fe20000410000 */
[C---:B0-----:R-:W-:Y:S01]  /*d2f0*/  FMUL.FTZ R49, R24.reuse, R7 ;  /* 0x0000000718317220 */ /* 0x041fe20000410000 */
[C---:B------:R-:W-:Y:S01]  /*d300*/  FMUL.FTZ R25, R24.reuse, R25 ;  /* 0x0000001918197220 */ /* 0x040fe20000410000 */
[----:B--2---:R-:W-:Y:S01]  /*d310*/  FMUL.FTZ R27, R24, R27 ;  /* 0x0000001b181b7220 */ /* 0x004fe20000410000 */
        /* <DEDUP_REMOVED lines=57> */
[----:B------:R2:W-:Y:S04]  /*d6b0*/  ST.E desc[UR40][R22.64+0x43c], R35 ;  /* 0x00043c2316007985 */ /* 0x0005e8000c101928 */
[----:B------:R-:W-:Y:S04]  /*d6c0*/  ST.E desc[UR40][R22.64+0x448], R49 ;  /* 0x0004483116007985 */ /* 0x000fe8000c101928 */
[----:B------:R3:W-:Y:S04]  /*d6d0*/  ST.E desc[UR40][R22.64+0x44c], R25 ;  /* 0x00044c1916007985 */ /* 0x0007e8000c101928 */
[----:B------:R4:W-:Y:S01]  /*d6e0*/  ST.E desc[UR40][R22.64+0x458], R27 ;  /* 0x0004581b16007985 */ /* 0x0009e2000c101928 */
[----:B------:R4:W-:Y:S06]  /*d6f0*/  BAR.SYNC.DEFER_BLOCKING R26, 0x100 ;  /* 0x0004001a0000751d */ /* 0x0009ec0000010000 */
[----:B0-----:R-:W2:Y:S04]  /*d700*/  LD.E R39, desc[UR40][R22.64+0x260] ;  /* 0x0002602816277980 */ /* 0x001ea8000c101900 */
[----:B------:R-:W4:Y:S04]  /*d710*/  LD.E R24, desc[UR40][R22.64+0x210] ;  /* 0x0002102816187980 */ /* 0x000f28000c101900 */
[----:B------:R-:W4:Y:S04]  /*d720*/  LD.E.64 R6, desc[UR40][R22.64+0xa8] ;  /* 0x0000a82816067980 */ /* 0x000f28000c101b00 */
[----:B--2---:R0:W-:Y:S04]  /*d730*/  ST.E desc[UR40][R22.64+0x260], R39 ;  /* 0x0002602716007985 */ /* 0x0041e8000c101928 */
[----:B-1----:R-:W2:Y:S04]  /*d740*/  LD.E R41, desc[UR40][R4.64] ;  /* 0x0000002804297980 */ /* 0x002ea8000c101900 */
[----:B--2---:R1:W-:Y:S04]  /*d750*/  ST.E desc[UR40][R4.64], R41 ;  /* 0x0000002904007985 */ /* 0x0043e8000c101928 */
[----:B------:R-:W2:Y:S04]  /*d760*/  LD.E R35, desc[UR40][R8.64] ;  /* 0x0000002808237980 */ /* 0x000ea8000c101900 */
[----:B--2---:R2:W-:Y:S04]  /*d770*/  ST.E desc[UR40][R8.64], R35 ;  /* 0x0000002308007985 */ /* 0x0045e8000c101928 */
[----:B---3--:R-:W3:Y:S04]  /*d780*/  LD.E R25, desc[UR40][R12.64] ;  /* 0x000000280c197980 */ /* 0x008ee8000c101900 */
[----:B---3--:R3:W-:Y:S04]  /*d790*/  ST.E desc[UR40][R12.64], R25 ;  /* 0x000000190c007985 */ /* 0x0087e8000c101928 */
[----:B----4-:R-:W4:Y:S04]  /*d7a0*/  LD.E R27, desc[UR40][R22.64+0x270] ;  /* 0x00027028161b7980 */ /* 0x010f28000c101900 */
[----:B------:R-:W4:Y:S04]  /*d7b0*/  LD.E R43, desc[UR40][R22.64+0x274] ;  /* 0x00027428162b7980 */ /* 0x000f28000c101900 */
[----:B0-----:R-:W4:Y:S04]  /*d7c0*/  LD.E R39, desc[UR40][R22.64+0x278] ;  /* 0x0002782816277980 */ /* 0x001f28000c101900 */
[----:B------:R-:W4:Y:S04]  /*d7d0*/  LD.E R45, desc[UR40][R22.64+0x27c] ;  /* 0x00027c28162d7980 */ /* 0x000f28000c101900 */
[----:B------:R-:W4:Y:S04]  /*d7e0*/  LD.E R47, desc[UR40][R22.64+0x280] ;  /* 0x00028028162f7980 */ /* 0x000f28000c101900 */
[----:B------:R-:W4:Y:S04]  /*d7f0*/  LD.E R49, desc[UR40][R22.64+0x284] ;  /* 0x0002842816317980 */ /* 0x000f28000c101900 */
[----:B-1----:R-:W4:Y:S04]  /*d800*/  LD.E R41, desc[UR40][R22.64+0x288] ;  /* 0x0002882816297980 */ /* 0x002f28000c101900 */
[----:B------:R-:W4:Y:S04]  /*d810*/  LD.E R51, desc[UR40][R22.64+0x28c] ;  /* 0x00028c2816337980 */ /* 0x000f28000c101900 */
[----:B--2---:R-:W2:Y:S04]  /*d820*/  LD.E R35, desc[UR40][R22.64+0x290] ;  /* 0x0002902816237980 */ /* 0x004ea8000c101900 */
        /* <DEDUP_REMOVED lines=67> */
[----:B------:R-:W-:Y:S04]  /*dc60*/  ST.E desc[UR40][R22.64+0x274], R43 ;  /* 0x0002742b16007985 */ /* 0x000fe8000c101928 */
[----:B------:R-:W-:Y:S04]  /*dc70*/  ST.E desc[UR40][R22.64+0x278], R39 ;  /* 0x0002782716007985 */ /* 0x000fe8000c101928 */
[----:B------:R-:W-:Y:S04]  /*dc80*/  ST.E desc[UR40][R22.64+0x27c], R45 ;  /* 0x00027c2d16007985 */ /* 0x000fe8000c101928 */
[----:B------:R-:W-:Y:S04]  /*dc90*/  ST.E desc[UR40][R22.64+0x280], R47 ;  /* 0x0002802f16007985 */ /* 0x000fe8000c101928 */
[----:B------:R-:W-:Y:S04]  /*dca0*/  ST.E desc[UR40][R22.64+0x284], R49 ;  /* 0x0002843116007985 */ /* 0x000fe8000c101928 */
[----:B------:R-:W-:Y:S04]  /*dcb0*/  ST.E desc[UR40][R22.64+0x288], R41 ;  /* 0x0002882916007985 */ /* 0x000fe8000c101928 */
[----:B------:R-:W-:Y:S04]  /*dcc0*/  ST.E desc[UR40][R22.64+0x28c], R51 ;  /* 0x00028c3316007985 */ /* 0x000fe8000c101928 */
[----:B--2---:R1:W-:Y:S04]  /*dcd0*/  ST.E desc[UR40][R22.64+0x290], R35 ;  /* 0x0002902316007985 */ /* 0x0043e8000c101928 */
[----:B------:R2:W-:Y:S04]  /*dce0*/  ST.E desc[UR40][R22.64+0x294], R53 ;  /* 0x0002943516007985 */ /* 0x0005e8000c101928 */
[----:B------:R4:W-:Y:S04]  /*dcf0*/  ST.E desc[UR40][R22.64+0x298], R55 ;  /* 0x0002983716007985 */ /* 0x0009e8000c101928 */
[----:B------:R4:W-:Y:S04]  /*dd00*/  ST.E desc[UR40][R22.64+0x29c], R57 ;  /* 0x00029c3916007985 */ /* 0x0009e8000c101928 */
[----:B------:R4:W-:Y:S04]  /*dd10*/  ST.E desc[UR40][R22.64+0x2a0], R59 ;  /* 0x0002a03b16007985 */ /* 0x0009e8000c101928 */
[----:B------:R4:W-:Y:S04]  /*dd20*/  ST.E desc[UR40][R22.64+0x2a4], R61 ;  /* 0x0002a43d16007985 */ /* 0x0009e8000c101928 */
[----:B------:R4:W-:Y:S04]  /*dd30*/  ST.E desc[UR40][R22.64+0x2a8], R63 ;  /* 0x0002a83f16007985 */ /* 0x0009e8000c101928 */
[----:B------:R4:W-:Y:S04]  /*dd40*/  ST.E desc[UR40][R22.64+0x2ac], R65 ;  /* 0x0002ac4116007985 */ /* 0x0009e8000c101928 */
[----:B0-----:R-:W3:Y:S04]  /*dd50*/  LD.E R27, desc[UR40][R22.64+0x2b8] ;  /* 0x0002b828161b7980 */ /* 0x001ee8000c101900 */
        /* <DEDUP_REMOVED lines=8> */
[----:B--2---:R-:W2:Y:S04]  /*dde0*/  LD.E R53, desc[UR40][R22.64+0x2fc] ;  /* 0x0002fc2816357980 */ /* 0x004ea8000c101900 */
[----:B----4-:R-:W4:Y:S04]  /*ddf0*/  LD.E R55, desc[UR40][R22.64+0x304] ;  /* 0x0003042816377980 */ /* 0x010f28000c101900 */
        /* <DEDUP_REMOVED lines=38> */
[----:B---3--:R0:W-:Y:S04]  /*e060*/  ST.E desc[UR40][R22.64+0x2b0], R25 ;  /* 0x0002b01916007985 */ /* 0x0081e8000c101928 */
        /* <DEDUP_REMOVED lines=34> */
[----:B--2---:R2:W-:Y:S04]  /*e290*/  ST.E desc[UR40][R22.64+0x2fc], R53 ;  /* 0x0002fc3516007985 */ /* 0x0045e8000c101928 */
[----:B----4-:R4:W-:Y:S04]  /*e2a0*/  ST.E desc[UR40][R22.64+0x304], R55 ;  /* 0x0003043716007985 */ /* 0x0109e8000c101928 */
        /* <DEDUP_REMOVED lines=71> */
[----:B0-----:R-:W4:Y:S01]  /*e720*/  LDL R25, [R1+0x88] ;  /* 0x0000880001197983 */ /* 0x001f220000100800 */
[----:B------:R-:W-:-:S02]  /*e730*/  IMAD R6, R24, 0xc00, R6 ;  /* 0x00000c0018067824 */ /* 0x000fc400078e0206 */
[----:B-1----:R-:W-:Y:S01]  /*e740*/  IMAD.MOV.U32 R27, RZ, RZ, R7 ;  /* 0x000000ffff1b7224 */ /* 0x002fe200078e0007 */
[----:B------:R-:W-:Y:S01]  /*e750*/  F2FP.BF16.F32.PACK_AB R152, R72, R152 ;  /* 0x000000984898723e */ /* 0x000fe200000010ff */
[----:B------:R-:W-:Y:S01]  /*e760*/  VIADD R24, R6, 0x80 ;  /* 0x0000008006187836 */ /* 0x000fe20000000000 */
[----:B------:R-:W-:Y:S01]  /*e770*/  F2FP.BF16.F32.PACK_AB R153, R36, R153 ;  /* 0x000000992499723e */ /* 0x000fe200000010ff */
[----:B------:R-:W-:Y:S01]  /*e780*/  VIADD R26, R6, 0x100 ;  /* 0x00000100061a7836 */ /* 0x000fe20000000000 */
[----:B------:R-:W-:Y:S01]  /*e790*/  R2UR UR15, R27 ;  /* 0x000000001b0f72ca */ /* 0x000fe200000e0000 */
[----:B---3--:R-:W3:Y:S01]  /*e7a0*/  LD.E R35, desc[UR40][R22.64+0x28c] ;  /* 0x00028c2816237980 */ /* 0x008ee2000c101900 */
[----:B------:R-:W-:Y:S02]  /*e7b0*/  R2UR UR10, R24 ;  /* 0x00000000180a72ca */ /* 0x000fe400000e0000 */
[----:B------:R-:W-:Y:S01]  /*e7c0*/  R2UR UR14, R26 ;  /* 0x000000001a0e72ca */ /* 0x000fe200000e0000 */
[----:B------:R-:W3:Y:S01]  /*e7d0*/  LD.E R24, desc[UR40][R22.64+0x260] ;  /* 0x0002602816187980 */ /* 0x000ee2000c101900 */
[----:B------:R-:W-:-:S02]  /*e7e0*/  F2FP.BF16.F32.PACK_AB R154, R73, R154 ;  /* 0x0000009a499a723e */ /* 0x000fc400000010ff */
[----:B------:R-:W-:Y:S01]  /*e7f0*/  F2FP.BF16.F32.PACK_AB R155, R37, R155 ;  /* 0x0000009b259b723e */ /* 0x000fe200000010ff */
[----:B------:R-:W3:Y:S01]  /*e800*/  LD.E R36, desc[UR40][R22.64+0x290] ;  /* 0x0002902816247980 */ /* 0x000ee2000c101900 */
[----:B------:R-:W-:Y:S02]  /*e810*/  F2FP.BF16.F32.PACK_AB R156, R29, R156 ;  /* 0x0000009c1d9c723e */ /* 0x000fe400000010ff */
[----:B------:R-:W-:Y:S01]  /*e820*/  F2FP.BF16.F32.PACK_AB R157, R31, R157 ;  /* 0x0000009d1f9d723e */ /* 0x000fe200000010ff */
[----:B------:R-:W3:Y:S01]  /*e830*/  LD.E R29, desc[UR40][R22.64+0x274] ;  /* 0x00027428161d7980 */ /* 0x000ee2000c101900 */
[----:B------:R-:W-:Y:S02]  /*e840*/  F2FP.BF16.F32.PACK_AB R158, R32, R158 ;  /* 0x0000009e209e723e */ /* 0x000fe400000010ff */
[----:B------:R-:W-:Y:S01]  /*e850*/  F2FP.BF16.F32.PACK_AB R159, R34, R159 ;  /* 0x0000009f229f723e */ /* 0x000fe200000010ff */
[----:B------:R-:W3:Y:S01]  /*e860*/  LD.E R31, desc[UR40][R22.64+0x27c] ;  /* 0x00027c28161f7980 */ /* 0x000ee2000c101900 */
[----:B------:R-:W-:-:S02]  /*e870*/  F2FP.BF16.F32.PACK_AB R160, R33, R160 ;  /* 0x000000a021a0723e */ /* 0x000fc400000010ff */
[----:B------:R-:W-:Y:S01]  /*e880*/  F2FP.BF16.F32.PACK_AB R161, R30, R161 ;  /* 0x000000a11ea1723e */ /* 0x000fe200000010ff */
[----:B------:R-:W3:Y:S01]  /*e890*/  LD.E R32, desc[UR40][R22.64+0x280] ;  /* 0x0002802816207980 */ /* 0x000ee2000c101900 */
[----:B------:R-:W-:-:S03]  /*e8a0*/  F2FP.BF16.F32.PACK_AB R162, R28, R162 ;  /* 0x000000a21ca2723e */ /* 0x000fc600000010ff */
        /* <DEDUP_REMOVED lines=20> */
[----:B--2---:R-:W3:Y:S04]  /*e9f0*/  LD.E R53, desc[UR40][R22.64+0x2d4] ;  /* 0x0002d42816357980 */ /* 0x004ee8000c101900 */
[----:B------:R-:W3:Y:S04]  /*ea00*/  LD.E R54, desc[UR40][R22.64+0x2d8] ;  /* 0x0002d82816367980 */ /* 0x000ee8000c101900 */
[----:B----4-:R-:W3:Y:S04]  /*ea10*/  LD.E R55, desc[UR40][R22.64+0x2dc] ;  /* 0x0002dc2816377980 */ /* 0x010ee8000c101900 */
        /* <DEDUP_REMOVED lines=44> */
[----:B------:R-:W-:Y:S01]  /*ece0*/  ISETP.NE.U32.AND P2, PT, R25, RZ, PT ;  /* 0x000000ff1900720c */ /* 0x000fe20003f45070 */
[----:B------:R-:W-:-:S02]  /*ecf0*/  IMAD.MOV.U32 R25, RZ, RZ, R7 ;  /* 0x000000ffff197224 */ /* 0x000fc400078e0007 */
[----:B------:R-:W3:Y:S03]  /*ed00*/  LD.E R100, desc[UR40][R22.64+0x390] ;  /* 0x0003902816647980 */ /* 0x000ee6000c101900 */
[----:B------:R-:W-:Y:S01]  /*ed10*/  R2UR UR11, R25 ;  /* 0x00000000190b72ca */ /* 0x000fe200000e0000 */
        /* <DEDUP_REMOVED lines=54> */
[----:B------:R-:W-:-:S02]  /*f080*/  R2UR UR6, R6 ;  /* 0x00000000060672ca */ /* 0x000fc400000e0000 */
[----:B------:R-:W-:Y:S01]  /*f090*/  R2UR UR7, R7 ;  /* 0x00000000070772ca */ /* 0x000fe200000e0000 */
[----:B------:R-:W-:Y:S01]  /*f0a0*/  VOTEU.ANY UP0, P2 ;  /* 0x00000000003f7886 */ /* 0x000fe20001000100 */
[----:B---3--:R-:W-:-:S11]  /*f0b0*/  WARPGROUP.ARRIVE ;  /* 0x00000000000079c5 */ /* 0x008fd60000000000 */
[----:B------:R-:W-:Y:S01]  /*f0c0*/  HGMMA.64x256x16.F32.BF16 R24, R152, gdesc[UR4].tnspB, R24, UP0, gsb0 ;  /* 0x43e0000498187df0 */ /* 0x000fe2000b801818 */
[----:B------:R-:W-:Y:S02]  /*f0d0*/  F2FP.BF16.F32.PACK_AB R163, R221, R163 ;  /* 0x000000a3dda3723e */ /* 0x000fe400000010ff */
        /* <DEDUP_REMOVED lines=131> */
[----:B------:R-:W-:Y:S01]  /*f910*/  STL [R1+0x88], R0 ;  /* 0x0000880001007387 */ /* 0x000fe20000100800 */
[----:B------:R-:W-:Y:S02]  /*f920*/  VIADD R152, R6, 0x180 ;  /* 0x0000018006987836 */ /* 0x000fe40000000000 */
[----:B------:R-:W-:-:S03]  /*f930*/  IMAD.MOV.U32 R153, RZ, RZ, R7 ;  /* 0x000000ffff997224 */ /* 0x000fc600078e0007 */
[----:B------:R-:W-:Y:S02]  /*f940*/  R2UR UR6, R152 ;  /* 0x00000000980672ca */ /* 0x000fe400000e0000 */
[----:B------:R-:W-:Y:S02]  /*f950*/  R2UR UR7, R153 ;  /* 0x00000000990772ca */ /* 0x000fe400000e0000 */
[----:B------:R-:W-:Y:S02]  /*f960*/  F2FP.BF16.F32.PACK_AB R152, R164, R20 ;  /* 0x00000014a498723e */ /* 0x000fe400000010ff */
        /* <DEDUP_REMOVED lines=136> */
[----:B------:R-:W-:Y:S01]  /*101f0*/  IMAD.MOV.U32 R21, RZ, RZ, R7 ;  /* 0x000000ffff157224 */ /* 0x000fe200078e0007 */
        /* <DEDUP_REMOVED lines=411> */
[----:B------:R0:W-:Y:S04]  /*11bb0*/  ST.E desc[UR40][R4.64], R25 ;  /* 0x0000001904007985 */ /* 0x0001e8000c101928 */
[----:B------:R-:W-:Y:S04]  /*11bc0*/  ST.E desc[UR40][R8.64], R26 ;  /* 0x0000001a08007985 */ /* 0x000fe8000c101928 */
[----:B------:R1:W-:Y:S04]  /*11bd0*/  ST.E desc[UR40][R12.64], R27 ;  /* 0x0000001b0c007985 */ /* 0x0003e8000c101928 */
        /* <DEDUP_REMOVED lines=125> */
[----:B------:R-:W3:Y:S04]  /*123b0*/  LD.E R3, desc[UR40][R22.64+0x260] ;  /* 0x0002602816037980 */ /* 0x000ee8000c101900 */
[----:B---3--:R3:W-:Y:S04]  /*123c0*/  ST.E desc[UR40][R22.64+0x260], R3 ;  /* 0x0002600316007985 */ /* 0x0087e8000c101928 */
[----:B------:R-:W4:Y:S04]  /*123d0*/  LD.E R7, desc[UR40][R4.64] ;  /* 0x0000002804077980 */ /* 0x000f28000c101900 */
[----:B----4-:R4:W-:Y:S04]  /*123e0*/  ST.E desc[UR40][R4.64], R7 ;  /* 0x0000000704007985 */ /* 0x0109e8000c101928 */
[----:B------:R-:W2:Y:S04]  /*123f0*/  LD.E R11, desc[UR40][R8.64] ;  /* 0x00000028080b7980 */ /* 0x000ea8000c101900 */
[----:B--2---:R2:W-:Y:S04]  /*12400*/  ST.E desc[UR40][R8.64], R11 ;  /* 0x0000000b08007985 */ /* 0x0045e8000c101928 */
[----:B------:R-:W3:Y:S04]  /*12410*/  LD.E R15, desc[UR40][R12.64] ;  /* 0x000000280c0f7980 */ /* 0x000ee8000c101900 */
[----:B---3--:R3:W-:Y:S04]  /*12420*/  ST.E desc[UR40][R12.64], R15 ;  /* 0x0000000f0c007985 */ /* 0x0087e8000c101928 */
[----:B------:R-:W3:Y:S04]  /*12430*/  LD.E R21, desc[UR40][R22.64+0x270] ;  /* 0x0002702816157980 */ /* 0x000ee8000c101900 */
[----:B0-----:R-:W3:Y:S04]  /*12440*/  LD.E R25, desc[UR40][R22.64+0x274] ;  /* 0x0002742816197980 */ /* 0x001ee8000c101900 */
[----:B-1----:R-:W3:Y:S04]  /*12450*/  LD.E R27, desc[UR40][R22.64+0x278] ;  /* 0x00027828161b7980 */ /* 0x002ee8000c101900 */
[----:B------:R-:W3:Y:S04]  /*12460*/  LD.E R29, desc[UR40][R22.64+0x27c] ;  /* 0x00027c28161d7980 */ /* 0x000ee8000c101900 */
[----:B------:R-:W3:Y:S04]  /*12470*/  LD.E R3, desc[UR40][R22.64+0x280] ;  /* 0x0002802816037980 */ /* 0x000ee8000c101900 */
[----:B------:R-:W3:Y:S04]  /*12480*/  LD.E R31, desc[UR40][R22.64+0x284] ;  /* 0x00028428161f7980 */ /* 0x000ee8000c101900 */
[----:B----4-:R-:W4:Y:S04]  /*12490*/  LD.E R5, desc[UR40][R22.64+0x288] ;  /* 0x0002882816057980 */ /* 0x010f28000c101900 */
[----:B------:R-:W4:Y:S04]  /*124a0*/  LD.E R7, desc[UR40][R22.64+0x28c] ;  /* 0x00028c2816077980 */ /* 0x000f28000c101900 */
        /* <DEDUP_REMOVED lines=116> */
[----:B------:R0:W-:Y:S04]  /*12bf0*/  ST.E desc[UR40][R22.64+0x270], R21 ;  /* 0x0002701516007985 */ /* 0x0001e8000c101928 */
[----:B------:R0:W-:Y:S04]  /*12c00*/  ST.E desc[UR40][R22.64+0x274], R25 ;  /* 0x0002741916007985 */ /* 0x0001e8000c101928 */
[----:B------:R0:W-:Y:S04]  /*12c10*/  ST.E desc[UR40][R22.64+0x278], R27 ;  /* 0x0002781b16007985 */ /* 0x0001e8000c101928 */
[----:B------:R0:W-:Y:S04]  /*12c20*/  ST.E desc[UR40][R22.64+0x27c], R29 ;  /* 0x00027c1d16007985 */ /* 0x0001e8000c101928 */
[----:B------:R0:W-:Y:S04]  /*12c30*/  ST.E desc[UR40][R22.64+0x280], R3 ;  /* 0x0002800316007985 */ /* 0x0001e8000c101928 */
[----:B------:R0:W-:Y:S04]  /*12c40*/  ST.E desc[UR40][R22.64+0x284], R31 ;  /* 0x0002841f16007985 */ /* 0x0001e8000c101928 */
[----:B----4-:R0:W-:Y:S04]  /*12c50*/  ST.E desc[UR40][R22.64+0x288], R5 ;  /* 0x0002880516007985 */ /* 0x0101e8000c101928 */
        /* <DEDUP_REMOVED lines=125> */
.L_x_12135:
[----:B------:R-:W-:Y:S05]  /*13430*/  BSYNC B0 ;  /* 0x0000000000007941 */ /* 0x000fea0003800000 */
.L_x_12134:
[----:B------:R-:W-:Y:S05]  /*13440*/  @P1 BRA `(.L_x_12136) ;  /* 0xffffff6400f01947 */ /* 0x000fea000383ffff */
.L_x_12119:
[----:B------:R-:W-:-:S13]  /*13450*/  ISETP.GE.AND P1, PT, R10, UR45, PT ;  /* 0x0000002d0a007c0c */ /* 0x000fda000bf26270 */
[----:B------:R-:W-:Y:S05]  /*13460*/  @!P1 BRA `(.L_x_12137) ;  /* 0x000000a800dc9947 */ /* 0x000fea0003800000 */
[----:B0-----:R0:W5:Y:S02]  /*13470*/  LDL.64 R2, [R1+0x170] ;  /* 0x0001700001027983 */ /* 0x0011640000100a00 */
.L_x_12164:
        /* <DEDUP_REMOVED lines=21> */
.L_x_12139:
[----:B------:R-:W-:Y:S05]  /*135d0*/  BSYNC B0 ;  /* 0x0000000000007941 */ /* 0x000fea0003800000 */
.L_x_12138:
        /* <DEDUP_REMOVED lines=13> */
.L_x_12141:
[----:B------:R-:W-:Y:S05]  /*136b0*/  BSYNC B0 ;  /* 0x0000000000007941 */ /* 0x000fea0003800000 */
.L_x_12140:
        /* <DEDUP_REMOVED lines=8> */
.L_x_12143:
[----:B------:R-:W-:Y:S05]  /*13740*/  BSYNC B0 ;  /* 0x0000000000007941 */ /* 0x000fea0003800000 */
.L_x_12142:
[----:B------:R-:W2:Y:S04]  /*13750*/  LD.E R11, desc[UR40][R2.64] ;  /* 0x00000028020b7980 */ /* 0x000ea8000c101900 */
[----:B------:R-:W2:Y:S01]  /*13760*/  LDL.64 R12, [R1+0xa0] ;  /* 0x0000a000010c7983 */ /* 0x000ea20000100a00 */
[----:B------:R-:W-:Y:S05]  /*13770*/  WARPSYNC.ALL ;  /* 0x0000000000007948 */ /* 0x000fea0003800000 */
[----:B------:R-:W3:Y:S04]  /*13780*/  LDL.64 R14, [R1+0x98] ;  /* 0x00009800010e7983 */ /* 0x000ee80000100a00 */
[----:B------:R-:W4:Y:S04]  /*13790*/  LDL.64 R4, [R1+0x98] ;  /* 0x0000980001047983 */ /* 0x000f280000100a00 */
[----:B-1---5:R-:W4:Y:S01]  /*137a0*/  LDL.64 R6, [R1+0x98] ;  /* 0x0000980001067983 */ /* 0x022f220000100a00 */
        /* <DEDUP_REMOVED lines=53> */
.L_x_12146:
[----:B------:R-:W-:Y:S05]  /*13b00*/  BSYNC B0 ;  /* 0x0000000000007941 */ /* 0x000fea0003800000 */
.L_x_12145:
        /* <DEDUP_REMOVED lines=10> */
.L_x_12148:
[----:B------:R-:W-:Y:S05]  /*13bb0*/  BSYNC B0 ;  /* 0x0000000000007941 */ /* 0x000fea0003800000 */
.L_x_12147:
[----:B------:R-:W-:Y:S04]  /*13bc0*/  BSSY B0, `(.L_x_12149) ;  /* 0x0000006000007945 */ /* 0x000fe80003800000 */
[----:B--2---:R-:W-:Y:S05]  /*13bd0*/  @P1 BRA `(.L_x_12150) ;  /* 0x0000000000101947 */ /* 0x004fea0003800000 */
[----:B-----5:R-:W-:Y:S01]  /*13be0*/  IMAD R4, R4, 0x8, R6 ;  /* 0x0000000804047824 */ /* 0x020fe200078e0206 */
[----:B------:R-:W-:-:S04]  /*13bf0*/  SHF.L.U32 R5, R5, 0x1f, RZ ;  /* 0x0000001f05057819 */ /* 0x000fc800000006ff */
[----:B------:R-:W2:Y:S02]  /*13c00*/  SYNCS.PHASECHK.TRANS64.TRYWAIT P1, [R4+URZ], R5 ;  /* 0x00000005040075a7 */ /* 0x000ea4000802017f */
[----:B--2---:R-:W-:Y:S05]  /*13c10*/  @!P1 BRA `(.L_x_12151) ;  /* 0x0000018000c49947 */ /* 0x004fea0003800000 */
.L_x_12150:
[----:B------:R-:W-:Y:S05]  /*13c20*/  BSYNC B0 ;  /* 0x0000000000007941 */ /* 0x000fea0003800000 */
.L_x_12149:
[----:B------:R-:W3:Y:S04]  /*13c30*/  LD.E R73, desc[UR40][R2.64] ;  /* 0x0000002802497980 */ /* 0x000ee8000c101900 */
[----:B--2--5:R-:W3:Y:S04]  /*13c40*/  LDL.64 R4, [R1+0x118] ;  /* 0x0001180001047983 */ /* 0x024ee80000100a00 */
[----:B-1----:R-:W2:Y:S04]  /*13c50*/  LDL R11, [R1+0x90] ;  /* 0x00009000010b7983 */ /* 0x002ea80000100800 */
[----:B------:R-:W4:Y:S04]  /*13c60*/  LDL.64 R6, [R1+0x110] ;  /* 0x0001100001067983 */ /* 0x000f280000100a00 */
[----:B------:R-:W4:Y:S04]  /*13c70*/  LDL.64 R14, [R1+0x110] ;  /* 0x00011000010e7983 */ /* 0x000f280000100a00 */
[----:B------:R-:W4:Y:S04]  /*13c80*/  LDL.64 R12, [R1+0x110] ;  /* 0x00011000010c7983 */ /* 0x000f280000100a00 */
[----:B------:R-:W4:Y:S01]  /*13c90*/  LDL.64 R8, [R1+0x110] ;  /* 0x0001100001087983 */ /* 0x000f220000100a00 */
[----:B------:R-:W-:Y:S05]  /*13ca0*/  WARPSYNC.ALL ;  /* 0x0000000000007948 */ /* 0x000fea0003800000 */
[----:B------:R-:W-:Y:S01]  /*13cb0*/  WARPGROUP.ARRIVE ;  /* 0x00000000000079c5 */ /* 0x000fe20000000000 */
[----:B---3--:R-:W-:Y:S01]  /*13cc0*/  IMAD R4, R73, 0xc00, R4 ;  /* 0x00000c0049047824 */ /* 0x008fe200078e0204 */
[----:B------:R-:W-:-:S02]  /*13cd0*/  R2UR UR7, R5 ;  /* 0x00000000050772ca */ /* 0x000fc400000e0000 */
[----:B--2---:R-:W-:Y:S02]  /*13ce0*/  ISETP.NE.U32.AND P1, PT, R11, RZ, PT ;  /* 0x000000ff0b00720c */ /* 0x004fe40003f25070 */
        /* <DEDUP_REMOVED lines=163> */
[----:B------:R-:W1:Y:S01]  /*14720*/  S2R R74, SR_TID.X ;  /* 0x00000000004a7919 */ /* 0x000e620000002100 */
[----:B------:R-:W-:Y:S04]  /*14730*/  STL [R1+0x90], R0 ;  /* 0x0000900001007387 */ /* 0x000fe80000100800 */
[----:B------:R-:W-:Y:S01]  /*14740*/  STL [R1+0x90], R0 ;  /* 0x0000900001007387 */ /* 0x000fe20000100800 */
[----:B------:R-:W-:-:S02]  /*14750*/  WARPGROUP.DEPBAR.LE gsb0, 0x0 ;  /* 0x00008000000079c5 */ /* 0x000fc40000010000 */
[----:B------:R-:W-:-:S06]  /*14760*/  WARPGROUP.ARRIVE ;  /* 0x00000000000079c5 */ /* 0x000fcc0000000000 */
[----:B------:R-:W-:Y:S01]  /*14770*/  HGMMA.64x96x16.F32.BF16 R24, gdesc[UR4], R24, gsb0 ;  /* 0x01600000041879f0 */ /* 0x000fe20008001818 */
[----:B------:R-:W-:Y:S01]  /*14780*/  STL [R1+0x90], R0 ;  /* 0x0000900001007387 */ /* 0x000fe20000100800 */
[----:B-1----:R-:W-:-:S03]  /*14790*/  SHF.R.U32.HI R74, RZ, 0x7, R74 ;  /* 0x00000007ff4a7819 */ /* 0x002fc6000001164a */
        /* <DEDUP_REMOVED lines=22> */
[----:B------:R-:W2:Y:S04]  /*14900*/  LDL R11, [R1+0x13c] ;  /* 0x00013c00010b7983 */ /* 0x000ea80000100800 */
[----:B------:R-:W3:Y:S04]  /*14910*/  LDL R77, [R1+0x70] ;  /* 0x00007000014d7983 */ /* 0x000ee80000100800 */
[----:B------:R-:W4:Y:S04]  /*14920*/  LDL.64 R8, [R1+0x160] ;  /* 0x0001600001087983 */ /* 0x000f280000100a00 */
[----:B------:R-:W4:Y:S04]  /*14930*/  LDL R78, [R1+0x168] ;  /* 0x00016800014e7983 */ /* 0x000f280000100800 */
[----:B------:R-:W4:Y:S04]  /*14940*/  LDL.128 R12, [R1+0x150] ;  /* 0x00015000010c7983 */ /* 0x000f280000100c00 */
[----:B-1----:R-:W4:Y:S01]  /*14950*/  LDL.128 R4, [R1+0x140] ;  /* 0x0001400001047983 */ /* 0x002f220000100c00 */
        /* <DEDUP_REMOVED lines=33> */
[----:B------:R-:W1:Y:S01]  /*14b70*/  SHFL.IDX PT, R76, R8, RZ, 0x1c1f ;  /* 0x001c1fff084c7589 */ /* 0x000e6200000e0000 */
        /* <DEDUP_REMOVED lines=10> */
[--C-:B-1----:R-:W-:Y:S02]  /*14c20*/  IMAD.IADD R6, R21, 0x1, R76.reuse ;  /* 0x0000000115067824 */ /* 0x102fe400078e024c */
        /* <DEDUP_REMOVED lines=12> */
.L_x_12155:
[----:B------:R-:W-:-:S13]  /*14cf0*/  ISETP.NE.AND P1, PT, R13, 0x1, PT ;  /* 0x000000010d00780c */ /* 0x000fda0003f25270 */
[----:B------:R-:W-:-:S05]  /*14d00*/  @P1 IMAD.HI.U32 R12, R9, R14, RZ ;  /* 0x0000000e090c1227 */ /* 0x000fca00078e00ff */
[----:B------:R-:W-:-:S07]  /*14d10*/  @P1 SHF.R.U32.HI R9, RZ, R15, R12 ;  /* 0x0000000fff091219 */ /* 0x000fce000001160c */
.L_x_12156:
[----:B------:R-:W-:Y:S05]  /*14d20*/  BSYNC B1 ;  /* 0x0000000000017941 */ /* 0x000fea0003800000 */
.L_x_12154:
[----:B------:R-:W-:-:S05]  /*14d30*/  IMAD R12, R9, R13, R92 ;  /* 0x0000000d090c7224 */ /* 0x000fca00078e025c */
[----:B------:R-:W-:Y:S02]  /*14d40*/  VIMNMX R7, R7, R12, !PT ;  /* 0x0000000c07077248 */ /* 0x000fe40007fe0100 */
[----:B------:R-:W-:-:S07]  /*14d50*/  VIADDMNMX R6, R12, R13, R6, PT ;  /* 0x0000000d0c067246 */ /* 0x000fce0003800106 */
.L_x_12153:
[----:B------:R-:W-:Y:S05]  /*14d60*/  BSYNC B0 ;  /* 0x0000000000007941 */ /* 0x000fea0003800000 */
.L_x_12152:
[C---:B------:R-:W-:Y:S01]  /*14d70*/  ISETP.GE.AND P1, PT, R73.reuse, 0x2, PT ;  /* 0x000000024900780c */ /* 0x040fe20003f26270 */
[----:B------:R-:W1:Y:S01]  /*14d80*/  SHFL.IDX PT, R8, R8, 0x1, 0x1c1f ;  /* 0x003c1f0008087f89 */ /* 0x000e6200000e0000 */
[----:B------:R-:W-:Y:S01]  /*14d90*/  ISETP.GE.AND P3, PT, R73, 0xa, PT ;  /* 0x0000000a4900780c */ /* 0x000fe20003f66270 */
[----:B------:R-:W-:Y:S01]  /*14da0*/  BSSY B0, `(.L_x_12157) ;  /* 0x0000087000007945 */ /* 0x000fe20003800000 */
[----:B------:R-:W-:Y:S02]  /*14db0*/  P2R R75, PR, RZ, 0x2 ;  /* 0x00000002ff4b7803 */ /* 0x000fe40000000000 */
[----:B------:R-:W-:Y:S02]  /*14dc0*/  ISETP.GT.AND P1, PT, R7, 0x1, !P1 ;  /* 0x000000010700780c */ /* 0x000fe40004f24270 */
[----:B------:R-:W-:Y:S02]  /*14dd0*/  ISETP.GE.AND P2, PT, R73, 0x9, PT ;  /* 0x000000094900780c */ /* 0x000fe40003f46270 */
[----:B------:R-:W-:-:S02]  /*14de0*/  ISETP.LT.OR P1, PT, R6, 0x2, P1 ;  /* 0x000000020600780c */ /* 0x000fc40000f21670 */
[----:B------:R-:W-:Y:S02]  /*14df0*/  P2R R77, PR, RZ, 0x4 ;  /* 0x00000004ff4d7803 */ /* 0x000fe40000000000 */
[----:B------:R-:W-:Y:S02]  /*14e00*/  FSEL R90, R25, -INF , !P1 ;  /* 0xff800000195a7808 */ /* 0x000fe40004800000 */
[C---:B------:R-:W-:Y:S02]  /*14e10*/  ISETP.GT.AND P1, PT, R7.reuse, 0x9, !P3 ;  /* 0x000000090700780c */ /* 0x040fe40005f24270 */
[----:B------:R-:W-:Y:S02]  /*14e20*/  P2R R25, PR, RZ, 0x8 ;  /* 0x00000008ff197803 */ /* 0x000fe40000000000 */
[----:B------:R-:W-:Y:S02]  /*14e30*/  ISETP.LT.OR P1, PT, R6, 0xa, P1 ;  /* 0x0000000a0600780c */ /* 0x000fe40000f21670 */
[----:B------:R-:W-:-:S02]  /*14e40*/  ISETP.GT.AND P2, PT, R7, 0x8, !P2 ;  /* 0x000000080700780c */ /* 0x000fc40005744270 */
[----:B------:R-:W-:Y:S01]  /*14e50*/  ISETP.GE.AND P3, PT, R73, 0x11, PT ;  /* 0x000000114900780c */ /* 0x000fe20003f66270 */
[--C-:B-1----:R-:W-:Y:S01]  /*14e60*/  IMAD.IADD R12, R21, 0x1, R8.reuse ;  /* 0x00000001150c7824 */ /* 0x102fe200078e0208 */
[----:B------:R-:W-:Y:S01]  /*14e70*/  FSEL R88, R29, -INF , !P1 ;  /* 0xff8000001d587808 */ /* 0x000fe20004800000 */
[----:B------:R-:W-:Y:S01]  /*14e80*/  IMAD.IADD R9, R11, 0x1, R8 ;  /* 0x000000010b097824 */ /* 0x000fe200078e0208 */
[----:B------:R-:W-:Y:S02]  /*14e90*/  ISETP.LT.OR P2, PT, R6, 0x9, P2 ;  /* 0x000000090600780c */ /* 0x000fe40001741670 */
[----:B------:R-:W-:Y:S02]  /*14ea0*/  ISETP.GT.AND P1, PT, R7, 0x10, !P3 ;  /* 0x000000100700780c */ /* 0x000fe40005f24270 */
[----:B------:R-:W-:Y:S02]  /*14eb0*/  FSEL R154, R28, -INF , !P2 ;  /* 0xff8000001c9a7808 */ /* 0x000fe40005000000 */
        /* <DEDUP_REMOVED lines=71> */
[----:B------:R-:W-:Y:S02]  /*15330*/  P2R R79, PR, RZ, 0x8 ;  /* 0x00000008ff4f7803 */ /* 0x000fe40000000000 */
[----:B------:R-:W-:-:S02]  /*15340*/  FSEL R60, R60, -INF , !P1 ;  /* 0xff8000003c3c7808 */ /* 0x000fc40004800000 */
        /* <DEDUP_REMOVED lines=37> */
.L_x_12160:
[----:B------:R-:W-:-:S13]  /*155a0*/  ISETP.NE.AND P6, PT, R13, 0x1, PT ;  /* 0x000000010d00780c */ /* 0x000fda0003fc5270 */
[----:B------:R-:W-:-:S05]  /*155b0*/  @P6 IMAD.HI.U32 R14, R4, R14, RZ ;  /* 0x0000000e040e6227 */ /* 0x000fca00078e00ff */
[----:B------:R-:W-:-:S07]  /*155c0*/  @P6 SHF.R.U32.HI R4, RZ, R15, R14 ;  /* 0x0000000fff046219 */ /* 0x000fce000001160e */
.L_x_12161:
[----:B------:R-:W-:Y:S05]  /*155d0*/  BSYNC B1 ;  /* 0x0000000000017941 */ /* 0x000fea0003800000 */
.L_x_12159:
[----:B------:R-:W-:-:S05]  /*155e0*/  IMAD R4, R4, R13, R92 ;  /* 0x0000000d04047224 */ /* 0x000fca00078e025c */
[----:B------:R-:W-:Y:S02]  /*155f0*/  VIADDMNMX R12, R4, R13, R12, PT ;  /* 0x0000000d040c7246 */ /* 0x000fe4000380010c */
[----:B------:R-:W-:-:S07]  /*15600*/  VIMNMX R9, R9, R4, !PT ;  /* 0x0000000409097248 */ /* 0x000fce0007fe0100 */
.L_x_12158:
[----:B------:R-:W-:Y:S05]  /*15610*/  BSYNC B0 ;  /* 0x0000000000007941 */ /* 0x000fea0003800000 */
.L_x_12157:
[----:B------:R-:W2:Y:S01]  /*15620*/  LDL.64 R6, [R1+0x230] ;  /* 0x0002300001067983 */ /* 0x000ea20000100a00 */
[----:B------:R-:W-:Y:S02]  /*15630*/  ISETP.GT.AND P5, PT, R9, RZ, !P5 ;  /* 0x000000ff0900720c */ /* 0x000fe40006fa4270 */
        /* <DEDUP_REMOVED lines=39> */
[----:B------:R-:W-:Y:S02]  /*158b0*/  ISETP.NE.AND P5, PT, R41, RZ, PT ;  /* 0x000000ff2900720c */ /* 0x000fe40003fa5270 */
[C---:B------:R-:W-:Y:S01]  /*158c0*/  ISETP.GT.AND P1, PT, R9.reuse, 0x49, !P1 ;  /* 0x000000490900780c */ /* 0x040fe20004f24270 */
[----:B------:R-:W3:Y:S01]  /*158d0*/  LDL R41, [R1+0x250] ;  /* 0x0002500001297983 */ /* 0x000ee20000100800 */
        /* <DEDUP_REMOVED lines=28> */
[----:B--2---:R-:W-:Y:S02]  /*15aa0*/  FMNMX.FTZ R4, R152, R6, !PT ;  /* 0x0000000698047209 */ /* 0x004fe40007810000 */
[----:B------:R-:W-:Y:S02]  /*15ab0*/  ISETP.LT.OR P5, PT, R12, 0x42, P5 ;  /* 0x000000420c00780c */ /* 0x000fe40002fa1670 */
[----:B------:R-:W-:Y:S02]  /*15ac0*/  FMNMX.FTZ R4, R90, R4, !PT ;  /* 0x000000045a047209 */ /* 0x000fe40007810000 */
[----:B------:R-:W-:-:S02]  /*15ad0*/  FSEL R59, R59, -INF , !P5 ;  /* 0xff8000003b3b7808 */ /* 0x000fc40006800000 */
[----:B------:R-:W-:Y:S02]  /*15ae0*/  FMNMX.FTZ R4, R154, R4, !PT ;  /* 0x000000049a047209 */ /* 0x000fe40007810000 */
[----:B------:R-:W-:Y:S02]  /*15af0*/  ISETP.NE.AND P5, PT, R57, RZ, PT ;  /* 0x000000ff3900720c */ /* 0x000fe40003fa5270 */
[----:B------:R-:W-:Y:S02]  /*15b00*/  FMNMX.FTZ R4, R88, R4, !PT ;  /* 0x0000000458047209 */ /* 0x000fe40007810000 */
[----:B------:R-:W-:Y:S02]  /*15b10*/  ISETP.GT.AND P2, PT, R9, 0x50, !P2 ;  /* 0x000000500900780c */ /* 0x000fe40005744270 */
[----:B------:R-:W-:Y:S02]  /*15b20*/  FMNMX.FTZ R4, R76, R4, !PT ;  /* 0x000000044c047209 */ /* 0x000fe40007810000 */
[----:B------:R-:W-:-:S02]  /*15b30*/  ISETP.LT.OR P1, PT, R12, 0x4a, P1 ;  /* 0x0000004a0c00780c */ /* 0x000fc40000f21670 */
        /* <DEDUP_REMOVED lines=9> */
[----:B------:R-:W-:Y:S02]  /*15bd0*/  FMNMX.FTZ R5, R48, R5, !PT ;  /* 0x0000000530057209 */ /* 0x000fe40007810000 */
[----:B------:R-:W-:Y:S02]  /*15be0*/  FMNMX.FTZ R4, R26, R7, !PT ;  /* 0x000000071a047209 */ /* 0x000fe40007810000 */
[----:B------:R-:W-:-:S04]  /*15bf0*/  FMNMX.FTZ R5, R40, R5, !PT ;  /* 0x0000000528057209 */ /* 0x000fc80007810000 */
        /* <DEDUP_REMOVED lines=19> */
[----:B------:R-:W-:Y:S02]  /*15d30*/  ISETP.GT.AND P5, PT, R9, 0x48, !P5 ;  /* 0x000000480900780c */ /* 0x000fe40006fa4270 */
[----:B------:R-:W-:Y:S02]  /*15d40*/  FMNMX.FTZ R5, R55, R4, !PT ;  /* 0x0000000437057209 */ /* 0x000fe40007810000 */
[----:B------:R-:W-:-:S02]  /*15d50*/  FMNMX.FTZ R11, R32, R11, !PT ;  /* 0x0000000b200b7209 */ /* 0x000fc40007810000 */
[----:B------:R-:W-:Y:S02]  /*15d60*/  ISETP.LT.OR P5, PT, R12, 0x49, P5 ;  /* 0x000000490c00780c */ /* 0x000fe40002fa1670 */
[----:B------:R-:W-:Y:S02]  /*15d70*/  FMNMX.FTZ R4, R58, R5, !PT ;  /* 0x000000053a047209 */ /* 0x000fe40007810000 */
[----:B------:R-:W-:Y:S02]  /*15d80*/  FMNMX.FTZ R11, R64, R11, !PT ;  /* 0x0000000b400b7209 */ /* 0x000fe40007810000 */
[----:B------:R-:W-:Y:S02]  /*15d90*/  FSEL R62, R62, -INF , !P5 ;  /* 0xff8000003e3e7808 */ /* 0x000fe40006800000 */
[----:B------:R-:W-:Y:S02]  /*15da0*/  FMNMX.FTZ R5, R59, R4, !PT ;  /* 0x000000043b057209 */ /* 0x000fe40007810000 */
[----:B------:R-:W-:-:S02]  /*15db0*/  FMNMX.FTZ R11, R20, R11, !PT ;  /* 0x0000000b140b7209 */ /* 0x000fc40007810000 */
[----:B------:R-:W-:Y:S02]  /*15dc0*/  ISETP.LT.OR P2, PT, R12, 0x51, P2 ;  /* 0x000000510c00780c */ /* 0x000fe40001741670 */
[----:B------:R-:W-:Y:S02]  /*15dd0*/  FSEL R63, R63, -INF , !P1 ;  /* 0xff8000003f3f7808 */ /* 0x000fe40004800000 */
[----:B------:R-:W-:Y:S02]  /*15de0*/  FMNMX.FTZ R4, R62, R5, !PT ;  /* 0x000000053e047209 */ /* 0x000fe40007810000 */
[----:B------:R-:W-:Y:S02]  /*15df0*/  FMNMX.FTZ R11, R68, R11, !PT ;  /* 0x0000000b440b7209 */ /* 0x000fe40007810000 */
[----:B------:R-:W-:Y:S02]  /*15e00*/  ISETP.GT.AND P4, PT, R9, 0x58, !P4 ;  /* 0x000000580900780c */ /* 0x000fe40006784270 */
[----:B------:R-:W-:-:S02]  /*15e10*/  ISETP.LT.OR P3, PT, R12, 0x52, P3 ;  /* 0x000000520c00780c */ /* 0x000fc40001f61670 */
[----:B------:R-:W-:Y:S02]  /*15e20*/  FSEL R66, R66, -INF , !P2 ;  /* 0xff80000042427808 */ /* 0x000fe40005000000 */
[----:B------:R-:W-:Y:S02]  /*15e30*/  FMNMX.FTZ R5, R63, R4, !PT ;  /* 0x000000043f057209 */ /* 0x000fe40007810000 */
[----:B------:R-:W-:Y:S02]  /*15e40*/  FMNMX.FTZ R8, R24, R11, !PT ;  /* 0x0000000b18087209 */ /* 0x000fe40007810000 */
[----:B------:R-:W-:Y:S02]  /*15e50*/  ISETP.GT.AND P1, PT, R9, 0x59, !P6 ;  /* 0x000000590900780c */ /* 0x000fe40007724270 */
[----:B------:R-:W-:Y:S02]  /*15e60*/  ISETP.LT.OR P4, PT, R12, 0x59, P4 ;  /* 0x000000590c00780c */ /* 0x000fe40002781670 */
[----:B------:R-:W-:-:S02]  /*15e70*/  FSEL R67, R67, -INF , !P3 ;  /* 0xff80000043437808 */ /* 0x000fc40005800000 */
[----:B------:R-:W-:Y:S01]  /*15e80*/  FMNMX.FTZ R4, R66, R5, !PT ;  /* 0x0000000542047209 */ /* 0x000fe20007810000 */
[----:B------:R-:W1:Y:S01]  /*15e90*/  SHFL.BFLY PT, R11, R8, 0x2, 0x1f ;  /* 0x0c401f00080b7f89 */ /* 0x000e6200000e0000 */
[----:B------:R-:W-:Y:S02]  /*15ea0*/  ISETP.LT.OR P1, PT, R12, 0x5a, P1 ;  /* 0x0000005a0c00780c */ /* 0x000fe40000f21670 */
[----:B------:R-:W-:Y:S02]  /*15eb0*/  FSEL R70, R70, -INF , !P4 ;  /* 0xff80000046467808 */ /* 0x000fe40006000000 */
[----:B------:R-:W-:Y:S02]  /*15ec0*/  FMNMX.FTZ R5, R67, R4, !PT ;  /* 0x0000000443057209 */ /* 0x000fe40007810000 */
[----:B------:R-:W-:Y:S02]  /*15ed0*/  FSEL R71, R71, -INF , !P1 ;  /* 0xff80000047477808 */ /* 0x000fe40004800000 */
[----:B------:R-:W-:-:S04]  /*15ee0*/  FMNMX.FTZ R4, R70, R5, !PT ;  /* 0x0000000546047209 */ /* 0x000fc80007810000 */
[----:B------:R-:W-:Y:S02]  /*15ef0*/  FMNMX.FTZ R9, R71, R4, !PT ;  /* 0x0000000447097209 */ /* 0x000fe40007810000 */
[----:B------:R-:W2:Y:S04]  /*15f00*/  LDL.64 R4, [R1+0x240] ;  /* 0x0002400001047983 */ /* 0x000ea80000100a00 */
[----:B------:R-:W-:Y:S04]  /*15f10*/  STL.64 [R1+0x230], R8 ;  /* 0x0002300801007387 */ /* 0x000fe80000100a00 */
[----:B------:R-:W4:Y:S01]  /*15f20*/  LDL R13, [R1+0x234] ;  /* 0x00023400010d7983 */ /* 0x000f220000100800 */
[----:B-1----:R-:W-:-:S05]  /*15f30*/  FMNMX.FTZ R11, R8, R11, !PT ;  /* 0x0000000b080b7209 */ /* 0x002fca0007810000 */
[----:B------:R-:W1:Y:S02]  /*15f40*/  SHFL.BFLY PT, R14, R11, 0x1, 0x1f ;  /* 0x0c201f000b0e7f89 */ /* 0x000e6400000e0000 */
[----:B-1----:R-:W-:-:S05]  /*15f50*/  FMNMX.FTZ R12, R11, R14, !PT ;  /* 0x0000000e0b0c7209 */ /* 0x002fca0007810000 */
[----:B------:R-:W-:Y:S04]  /*15f60*/  STL [R1+0x230], R12 ;  /* 0x0002300c01007387 */ /* 0x000fe80000100800 */
[----:B------:R-:W5:Y:S04]  /*15f70*/  LDL R14, [R1+0x230] ;  /* 0x00023000010e7983 */ /* 0x000f680000100800 */
[----:B----4-:R-:W1:Y:S02]  /*15f80*/  SHFL.BFLY PT, R8, R13, 0x2, 0x1f ;  /* 0x0c401f000d087f89 */ /* 0x010e6400000e0000 */
[----:B-1----:R-:W-:-:S05]  /*15f90*/  FMNMX.FTZ R8, R8, R13, !PT ;  /* 0x0000000d08087209 */ /* 0x002fca0007810000 */
[----:B------:R-:W1:Y:S01]  /*15fa0*/  SHFL.BFLY PT, R9, R8, 0x1, 0x1f ;  /* 0x0c201f0008097f89 */ /* 0x000e6200000e0000 */
[----:B-----5:R-:W-:-:S04]  /*15fb0*/  FSETP.NEU.FTZ.AND P1, PT, R14, -INF , PT ;  /* 0xff8000000e00780b */ /* 0x020fc80003f3d000 */
[----:B------:R-:W-:Y:S01]  /*15fc0*/  FSEL R13, R14, RZ, P1 ;  /* 0x000000ff0e0d7208 */ /* 0x000fe20000800000 */
[----:B---3--:R-:W-:-:S04]  /*15fd0*/  FMUL.FTZ R11, R41, R14 ;  /* 0x0000000e290b7220 */ /* 0x008fc80000410000 */
[----:B------:R-:W-:Y:S01]  /*15fe0*/  FADD.FTZ R6, R6, -R13 ;  /* 0x8000000d06067221 */ /* 0x000fe20000010000 */
[----:B------:R-:W-:Y:S02]  /*15ff0*/  FSEL R11, R11, RZ, P1 ;  /* 0x000000ff0b0b7208 */ /* 0x000fe40000800000 */
[----:B-1----:R-:W-:Y:S01]  /*16000*/  FMNMX.FTZ R8, R8, R9, !PT ;  /* 0x0000000908087209 */ /* 0x002fe20007810000 */
[----:B------:R-:W-:-:S03]  /*16010*/  FMUL.FTZ R6, R6, R41 ;  /* 0x0000002906067220 */ /* 0x000fc60000410000 */
[C---:B------:R-:W-:Y:S01]  /*16020*/  FSETP.NEU.FTZ.AND P1, PT, R8.reuse, -INF , PT ;  /* 0xff8000000800780b */ /* 0x040fe20003f3d000 */
[-C--:B------:R-:W-:Y:S01]  /*16030*/  FMUL.FTZ R9, R8, R41.reuse ;  /* 0x0000002908097220 */ /* 0x080fe20000410000 */
[----:B------:R1:W-:Y:S01]  /*16040*/  MUFU.EX2 R13, R6 ;  /* 0x00000006000d7308 */ /* 0x0003e20000000800 */
[----:B------:R-:W-:-:S03]  /*16050*/  FFMA.FTZ R168, R20, R41, -R11 ;  /* 0x0000002914a87223 */ /* 0x000fc6000001080b */
[----:B------:R-:W-:Y:S02]  /*16060*/  FSEL R20, R9, RZ, P1 ;  /* 0x000000ff09147208 */ /* 0x000fe40000800000 */
[----:B-1----:R-:W-:Y:S01]  /*16070*/  FSEL R6, R8, RZ, P1 ;  /* 0x000000ff08067208 */ /* 0x002fe20000800000 */
[-CC-:B------:R-:W-:Y:S01]  /*16080*/  FFMA.FTZ R152, R152, R41.reuse, -R11.reuse ;  /* 0x0000002998987223 */ /* 0x180fe2000001080b */
[-CC-:B------:R-:W-:Y:S01]  /*16090*/  FFMA.FTZ R173, R32, R41.reuse, -R11.reuse ;  /* 0x0000002920ad7223 */ /* 0x180fe2000001080b */
[-C--:B------:R-:W-:Y:S02]  /*160a0*/  FFMA.FTZ R32, R26, R41.reuse, -R20 ;  /* 0x000000291a207223 */ /* 0x080fe40000010814 */
[----:B------:R-:W-:Y:S01]  /*160b0*/  FADD.FTZ R6, R7, -R6 ;  /* 0x8000000607067221 */ /* 0x000fe20000010000 */
[-CC-:B------:R-:W-:Y:S01]  /*160c0*/  FFMA.FTZ R15, R90, R41.reuse, -R11.reuse ;  /* 0x000000295a0f7223 */ /* 0x180fe2000001080b */
[-CC-:B------:R-:W-:Y:S02]  /*160d0*/  FFMA.FTZ R153, R29, R41.reuse, -R20.reuse ;  /* 0x000000291d997223 */ /* 0x180fe40000010814 */
[----:B------:R-:W-:Y:S01]  /*160e0*/  FMUL.FTZ R6, R41, R6 ;  /* 0x0000000629067220 */ /* 0x000fe20000410000 */
[----:B------:R-:W2:Y:S01]  /*160f0*/  MUFU.EX2 R152, R152 ;  /* 0x0000009800987308 */ /* 0x000ea20000000800 */
[-CC-:B------:R-:W-:Y:S01]  /*16100*/  FFMA.FTZ R154, R154, R41.reuse, -R11.reuse ;  /* 0x000000299a9a7223 */ /* 0x180fe2000001080b */
[-C--:B------:R-:W-:Y:S01]  /*16110*/  FFMA.FTZ R31, R30, R41.reuse, -R20 ;  /* 0x000000291e1f7223 */ /* 0x080fe20000010814 */
[----:B------:R-:W-:-:S05]  /*16120*/  FFMA.FTZ R37, R88, R41, -R11 ;  /* 0x0000002958257223 */ /* 0x000fca000001080b */
[----:B------:R-:W-:Y:S01]  /*16130*/  MUFU.EX2 R32, R32 ;  /* 0x0000002000207308 */ /* 0x000fe20000000800 */
[----:B------:R-:W-:-:S07]  /*16140*/  FFMA.FTZ R155, R27, R41, -R20 ;  /* 0x000000291b9b7223 */ /* 0x000fce0000010814 */
[----:B------:R-:W1:Y:S01]  /*16150*/  MUFU.EX2 R12, R6 ;  /* 0x00000006000c7308 */ /* 0x000e620000000800 */
[----:B------:R-:W-:-:S07]  /*16160*/  FFMA.FTZ R36, R76, R41, -R11 ;  /* 0x000000294c247223 */ /* 0x000fce000001080b */
[----:B------:R-:W3:Y:S01]  /*16170*/  MUFU.EX2 R15, R15 ;  /* 0x0000000f000f7308 */ /* 0x000ee20000000800 */
[----:B------:R-:W-:-:S07]  /*16180*/  FFMA.FTZ R30, R21, R41, -R20 ;  /* 0x00000029151e7223 */ /* 0x000fce0000010814 */
[----:B------:R-:W4:Y:S01]  /*16190*/  MUFU.EX2 R153, R153 ;  /* 0x0000009900997308 */ /* 0x000f220000000800 */
[----:B------:R-:W-:-:S07]  /*161a0*/  FFMA.FTZ R156, R86, R41, -R11 ;  /* 0x00000029569c7223 */ /* 0x000fce000001080b */
[----:B------:R-:W5:Y:S01]  /*161b0*/  MUFU.EX2 R154, R154 ;  /* 0x0000009a009a7308 */ /* 0x000f620000000800 */
[----:B------:R-:W-:-:S07]  /*161c0*/  FFMA.FTZ R157, R25, R41, -R20 ;  /* 0x00000029199d7223 */ /* 0x000fce0000010814 */
[----:B------:R-:W0:Y:S01]  /*161d0*/  MUFU.EX2 R31, R31 ;  /* 0x0000001f001f7308 */ /* 0x000e220000000800 */
[----:B------:R-:W-:Y:S01]  /*161e0*/  FFMA.FTZ R165, R24, R41, -R11 ;  /* 0x0000002918a57223 */ /* 0x000fe2000001080b */
[----:B--2---:R-:W-:-:S06]  /*161f0*/  FFMA.FTZ R4, R13, R4, R152 ;  /* 0x000000040d047223 */ /* 0x004fcc0000010098 */
[----:B------:R-:W2:Y:S01]  /*16200*/  MUFU.EX2 R37, R37 ;  /* 0x0000002500257308 */ /* 0x000ea20000000800 */
[----:B------:R-:W-:Y:S01]  /*16210*/  FFMA.FTZ R35, R78, R41, -R11 ;  /* 0x000000294e237223 */ /* 0x000fe2000001080b */
[----:B-1----:R-:W-:-:S06]  /*16220*/  FFMA.FTZ R24, R5, R12, R32 ;  /* 0x0000000c05187223 */ /* 0x002fcc0000010020 */
[----:B------:R-:W1:Y:S01]  /*16230*/  MUFU.EX2 R155, R155 ;  /* 0x0000009b009b7308 */ /* 0x000e620000000800 */
[----:B------:R-:W-:Y:S01]  /*16240*/  FFMA.FTZ R29, R38, R41, -R20 ;  /* 0x00000029261d7223 */ /* 0x000fe20000010814 */
[----:B---3--:R-:W-:-:S06]  /*16250*/  FADD.FTZ R5, R15, R4 ;  /* 0x000000040f057221 */ /* 0x008fcc0000010000 */
[----:B------:R-:W3:Y:S01]  /*16260*/  MUFU.EX2 R36, R36 ;  /* 0x0000002400247308 */ /* 0x000ee20000000800 */
[----:B------:R-:W-:Y:S01]  /*16270*/  FFMA.FTZ R158, R84, R41, -R11 ;  /* 0x00000029549e7223 */ /* 0x000fe2000001080b */
[----:B----4-:R-:W-:-:S06]  /*16280*/  FADD.FTZ R24, R153, R24 ;  /* 0x0000001899187221 */ /* 0x010fcc0000010000 */
[----:B------:R-:W4:Y:S01]  /*16290*/  MUFU.EX2 R30, R30 ;  /* 0x0000001e001e7308 */ /* 0x000f220000000800 */
[----:B------:R-:W-:Y:S01]  /*162a0*/  FFMA.FTZ R159, R39, R41, -R20 ;  /* 0x00000029279f7223 */ /* 0x000fe20000010814 */
[----:B-----5:R-:W-:-:S06]  /*162b0*/  FADD.FTZ R4, R154, R5 ;  /* 0x000000059a047221 */ /* 0x020fcc0000010000 */
[----:B------:R-:W5:Y:S01]  /*162c0*/  MUFU.EX2 R156, R156 ;  /* 0x0000009c009c7308 */ /* 0x000f620000000800 */
[-CC-:B------:R-:W-:Y:S01]  /*162d0*/  FFMA.FTZ R34, R72, R41.reuse, -R11.reuse ;  /* 0x0000002948227223 */ /* 0x180fe2000001080b */
[----:B------:R-:W-:Y:S01]  /*162e0*/  FFMA.FTZ R175, R28, R41, -R11 ;  /* 0x000000291caf7223 */ /* 0x000fe2000001080b */
[----:B0-----:R-:W-:-:S05]  /*162f0*/  FADD.FTZ R24, R31, R24 ;  /* 0x000000181f187221 */ /* 0x001fca0000010000 */
[----:B------:R-:W0:Y:S01]  /*16300*/  MUFU.EX2 R157, R157 ;  /* 0x0000009d009d7308 */ /* 0x000e220000000800 */
[----:B------:R-:W-:Y:S01]  /*16310*/  FFMA.FTZ R28, R42, R41, -R20 ;  /* 0x000000292a1c7223 */ /* 0x000fe20000010814 */
[----:B--2---:R-:W-:-:S06]  /*16320*/  FADD.FTZ R5, R37, R4 ;  /* 0x0000000425057221 */ /* 0x004fcc0000010000 */
[----:B------:R-:W2:Y:S01]  /*16330*/  MUFU.EX2 R35, R35 ;  /* 0x0000002300237308 */ /* 0x000ea20000000800 */
[----:B------:R-:W-:Y:S01]  /*16340*/  FFMA.FTZ R160, R82, R41, -R11 ;  /* 0x0000002952a07223 */ /* 0x000fe2000001080b */
[----:B-1----:R-:W-:-:S06]  /*16350*/  FADD.FTZ R7, R155, R24 ;  /* 0x000000189b077221 */ /* 0x002fcc0000010000 */
        /* <DEDUP_REMOVED lines=10> */
[----:B------:R-:W-:Y:S01]  /*16400*/  FFMA.FTZ R162, R80, R41, -R11 ;  /* 0x0000002950a27223 */ /* 0x000fe2000001080b */
[----:B0-----:R-:W-:-:S06]  /*16410*/  FADD.FTZ R4, R157, R4 ;  /* 0x000000049d047221 */ /* 0x001fcc0000010000 */
        /* <DEDUP_REMOVED lines=34> */
[----:B0-----:R-:W-:Y:S01]  /*16640*/  FADD.FTZ R7, R14, R7 ;  /* 0x000000070e077221 */ /* 0x001fe20000010000 */
[----:B------:R-:W-:-:S06]  /*16650*/  FFMA.FTZ R172, R59, R41, -R20 ;  /* 0x000000293bac7223 */ /* 0x000fcc0000010814 */
[----:B------:R-:W0:Y:S01]  /*16660*/  MUFU.EX2 R216, R216 ;  /* 0x000000d800d87308 */ /* 0x000e220000000800 */
[----:B--2---:R-:W-:Y:S01]  /*16670*/  FADD.FTZ R4, R232, R5 ;  /* 0x00000005e8047221 */ /* 0x004fe20000010000 */
[----:B------:R-:W-:-:S06]  /*16680*/  FFMA.FTZ R174, R60, R41, -R11 ;  /* 0x000000293cae7223 */ /* 0x000fcc000001080b */
[----:B------:R-:W2:Y:S01]  /*16690*/  MUFU.EX2 R221, R221 ;  /* 0x000000dd00dd7308 */ /* 0x000ea20000000800 */
[----:B-1----:R-:W-:Y:S01]  /*166a0*/  FADD.FTZ R6, R218, R7 ;  /* 0x00000007da067221 */ /* 0x002fe20000010000 */
[----:B------:R-:W-:-:S06]  /*166b0*/  FFMA.FTZ R169, R62, R41, -R20 ;  /* 0x000000293ea97223 */ /* 0x000fcc0000010814 */
[----:B------:R-:W1:Y:S01]  /*166c0*/  MUFU.EX2 R217, R217 ;  /* 0x000000d900d97308 */ /* 0x000e620000000800 */
[----:B---3--:R-:W-:Y:S01]  /*166d0*/  FADD.FTZ R5, R233, R4 ;  /* 0x00000004e9057221 */ /* 0x008fe20000010000 */
[----:B----4-:R-:W-:-:S06]  /*166e0*/  FADD.FTZ R7, R219, R6 ;  /* 0x00000006db077221 */ /* 0x010fcc0000010000 */
[----:B------:R-:W3:Y:S01]  /*166f0*/  MUFU.EX2 R215, R215 ;  /* 0x000000d700d77308 */ /* 0x000ee20000000800 */
[----:B------:R-:W-:-:S07]  /*16700*/  FFMA.FTZ R170, R63, R41, -R20 ;  /* 0x000000293faa7223 */ /* 0x000fce0000010814 */
[----:B------:R-:W4:Y:S01]  /*16710*/  MUFU.EX2 R171, R171 ;  /* 0x000000ab00ab7308 */ /* 0x000f220000000800 */
[----:B-----5:R-:W-:Y:S01]  /*16720*/  FADD.FTZ R4, R220, R5 ;  /* 0x00000005dc047221 */ /* 0x020fe20000010000 */
[----:B------:R-:W-:-:S06]  /*16730*/  FFMA.FTZ R167, R64, R41, -R11 ;  /* 0x0000002940a77223 */ /* 0x000fcc000001080b */
[----:B------:R-:W5:Y:S01]  /*16740*/  MUFU.EX2 R175, R175 ;  /* 0x000000af00af7308 */ /* 0x000f620000000800 */
[----:B0-----:R-:W-:Y:S01]  /*16750*/  FADD.FTZ R6, R216, R7 ;  /* 0x00000007d8067221 */ /* 0x001fe20000010000 */
[----:B------:R-:W-:-:S06]  /*16760*/  FFMA.FTZ R21, R66, R41, -R20 ;  /* 0x0000002942157223 */ /* 0x000fcc0000010814 */
[----:B------:R-:W0:Y:S01]  /*16770*/  MUFU.EX2 R172, R172 ;  /* 0x000000ac00ac7308 */ /* 0x000e220000000800 */
[----:B--2---:R-:W-:Y:S01]  /*16780*/  FADD.FTZ R4, R221, R4 ;  /* 0x00000004dd047221 */ /* 0x004fe20000010000 */
[----:B-1----:R-:W-:-:S06]  /*16790*/  FADD.FTZ R6, R217, R6 ;  /* 0x00000006d9067221 */ /* 0x002fcc0000010000 */
[----:B------:R-:W1:Y:S01]  /*167a0*/  MUFU.EX2 R174, R174 ;  /* 0x000000ae00ae7308 */ /* 0x000e620000000800 */
[----:B------:R-:W-:-:S07]  /*167b0*/  FFMA.FTZ R164, R67, R41, -R20 ;  /* 0x0000002943a47223 */ /* 0x000fce0000010814 */
[----:B------:R-:W2:Y:S01]  /*167c0*/  MUFU.EX2 R169, R169 ;  /* 0x000000a900a97308 */ /* 0x000ea20000000800 */
[----:B---3--:R-:W-:Y:S01]  /*167d0*/  FADD.FTZ R4, R215, R4 ;  /* 0x00000004d7047221 */ /* 0x008fe20000010000 */
[----:B------:R-:W-:-:S06]  /*167e0*/  FFMA.FTZ R166, R68, R41, -R11 ;  /* 0x0000002944a67223 */ /* 0x000fcc000001080b */
[----:B------:R-:W3:Y:S01]  /*167f0*/  MUFU.EX2 R173, R173 ;  /* 0x000000ad00ad7308 */ /* 0x000ee20000000800 */
[----:B----4-:R-:W-:Y:S01]  /*16800*/  FADD.FTZ R5, R171, R6 ;  /* 0x00000006ab057221 */ /* 0x010fe20000010000 */
[----:B------:R-:W-:-:S06]  /*16810*/  FFMA.FTZ R11, R70, R41, -R20 ;  /* 0x00000029460b7223 */ /* 0x000fcc0000010814 */
[----:B------:R-:W4:Y:S01]  /*16820*/  MUFU.EX2 R170, R170 ;  /* 0x000000aa00aa7308 */ /* 0x000f220000000800 */
[----:B-----5:R-:W-:Y:S01]  /*16830*/  FADD.FTZ R7, R175, R4 ;  /* 0x00000004af077221 */ /* 0x020fe20000010000 */
[----:B0-----:R-:W-:-:S06]  /*16840*/  FADD.FTZ R4, R172, R5 ;  /* 0x00000005ac047221 */ /* 0x001fcc0000010000 */
[----:B------:R-:W0:Y:S01]  /*16850*/  MUFU.EX2 R167, R167 ;  /* 0x000000a700a77308 */ /* 0x000e220000000800 */
[----:B------:R-:W-:-:S07]  /*16860*/  FFMA.FTZ R20, R71, R41, -R20 ;  /* 0x0000002947147223 */ /* 0x000fce0000010814 */
[----:B------:R-:W5:Y:S01]  /*16870*/  MUFU.EX2 R21, R21 ;  /* 0x0000001500157308 */ /* 0x000f620000000800 */
[----:B-1----:R-:W-:Y:S01]  /*16880*/  FADD.FTZ R6, R174, R7 ;  /* 0x00000007ae067221 */ /* 0x002fe20000010000 */
[----:B--2---:R-:W-:-:S06]  /*16890*/  FADD.FTZ R5, R169, R4 ;  /* 0x00000004a9057221 */ /* 0x004fcc0000010000 */
[----:B------:R-:W1:Y:S08]  /*168a0*/  MUFU.EX2 R168, R168 ;  /* 0x000000a800a87308 */ /* 0x000e700000000800 */
[----:B------:R-:W2:Y:S01]  /*168b0*/  MUFU.EX2 R164, R164 ;  /* 0x000000a400a47308 */ /* 0x000ea20000000800 */
[----:B---3--:R-:W-:Y:S01]  /*168c0*/  FADD.FTZ R6, R173, R6 ;  /* 0x00000006ad067221 */ /* 0x008fe20000010000 */
[----:B----4-:R-:W-:-:S06]  /*168d0*/  FADD.FTZ R4, R170, R5 ;  /* 0x00000005aa047221 */ /* 0x010fcc0000010000 */
[----:B------:R-:W3:Y:S08]  /*168e0*/  MUFU.EX2 R166, R166 ;  /* 0x000000a600a67308 */ /* 0x000ef00000000800 */
[----:B------:R-:W4:Y:S01]  /*168f0*/  MUFU.EX2 R11, R11 ;  /* 0x0000000b000b7308 */ /* 0x000f220000000800 */
[----:B0-----:R-:W-:Y:S01]  /*16900*/  FADD.FTZ R5, R167, R6 ;  /* 0x00000006a7057221 */ /* 0x001fe20000010000 */
[----:B-----5:R-:W-:-:S06]  /*16910*/  FADD.FTZ R7, R21, R4 ;  /* 0x0000000415077221 */ /* 0x020fcc0000010000 */
[----:B------:R-:W0:Y:S08]  /*16920*/  MUFU.EX2 R165, R165 ;  /* 0x000000a500a57308 */ /* 0x000e300000000800 */
[----:B------:R-:W5:Y:S01]  /*16930*/  MUFU.EX2 R20, R20 ;  /* 0x0000001400147308 */ /* 0x000f620000000800 */
[----:B-1----:R-:W-:Y:S01]  /*16940*/  FADD.FTZ R5, R168, R5 ;  /* 0x00000005a8057221 */ /* 0x002fe20000010000 */
[----:B--2---:R-:W-:-:S03]  /*16950*/  FADD.FTZ R4, R164, R7 ;  /* 0x00000007a4047221 */ /* 0x004fc60000010000 */
[----:B---3--:R-:W-:Y:S01]  /*16960*/  FADD.FTZ R6, R166, R5 ;  /* 0x00000005a6067221 */ /* 0x008fe20000010000 */
[----:B----4-:R-:W-:-:S03]  /*16970*/  FADD.FTZ R5, R11, R4 ;  /* 0x000000040b057221 */ /* 0x010fc60000010000 */
[----:B0-----:R-:W-:Y:S01]  /*16980*/  FADD.FTZ R4, R165, R6 ;  /* 0x00000006a5047221 */ /* 0x001fe20000010000 */
[----:B------:R-:W-:Y:S01]  /*16990*/  STL [R1+0x234], R8 ;  /* 0x0002340801007387 */ /* 0x000fe20000100800 */
[----:B-----5:R-:W-:-:S05]  /*169a0*/  FADD.FTZ R5, R20, R5 ;  /* 0x0000000514057221 */ /* 0x020fca0000010000 */
[----:B------:R0:W-:Y:S04]  /*169b0*/  STL.64 [R1+0x240], R4 ;  /* 0x0002400401007387 */ /* 0x0001e80000100a00 */
[----:B------:R-:W2:Y:S01]  /*169c0*/  LD.E R7, desc[UR40][R22.64+0x260] ;  /* 0x0002602816077980 */ /* 0x000ea2000c101900 */
[----:B------:R-:W-:-:S05]  /*169d0*/  IADD3 R6, P1, R16, 0x260, RZ ;  /* 0x0000026010067810 */ /* 0x000fca0007f3e0ff */
[----:B0-----:R-:W-:Y:S01]  /*169e0*/  IMAD.X R5, RZ, RZ, R17, P1 ;  /* 0x000000ffff057224 */ /* 0x001fe200008e0611 */
[----:B------:R-:W-:Y:S01]  /*169f0*/  LOP3.LUT R4, R6, 0x4, RZ, 0xfc, !PT ;  /* 0x0000000406047812 */ /* 0x000fe200078efcff */
[----:B--2---:R-:W-:-:S05]  /*16a00*/  FMUL.FTZ R7, R13, R7 ;  /* 0x000000070d077220 */ /* 0x004fca0000410000 */
[----:B------:R-:W-:Y:S04]  /*16a10*/  ST.E desc[UR40][R22.64+0x260], R7 ;  /* 0x0002600716007985 */ /* 0x000fe8000c101928 */
[----:B------:R-:W2:Y:S02]  /*16a20*/  LD.E R9, desc[UR40][R4.64] ;  /* 0x0000002804097980 */ /* 0x000ea4000c101900 */
[----:B--2---:R-:W-:-:S05]  /*16a30*/  FMUL.FTZ R9, R13, R9 ;  /* 0x000000090d097220 */ /* 0x004fca0000410000 */
[----:B------:R0:W-:Y:S04]  /*16a40*/  ST.E desc[UR40][R4.64], R9 ;  /* 0x0000000904007985 */ /* 0x0001e8000c101928 */
[----:B------:R-:W0:Y:S04]  /*16a50*/  LD.E R104, desc[UR40][R22.64+0x274] ;  /* 0x0002742816687980 */ /* 0x000e28000c101900 */
[----:B------:R-:W2:Y:S04]  /*16a60*/  LD.E R118, desc[UR40][R22.64+0x2b0] ;  /* 0x0002b02816767980 */ /* 0x000ea8000c101900 */
[----:B------:R-:W3:Y:S04]  /*16a70*/  LD.E R8, desc[UR40][R22.64+0x454] ;  /* 0x0004542816087980 */ /* 0x000ee8000c101900 */
[----:B------:R-:W4:Y:S04]  /*16a80*/  LD.E R102, desc[UR40][R22.64+0x270] ;  /* 0x0002702816667980 */ /* 0x000f28000c101900 */
        /* <DEDUP_REMOVED lines=58> */
[----:B0-----:R-:W-:-:S05]  /*16e30*/  FMUL.FTZ R9, R13, R104 ;  /* 0x000000680d097220 */ /* 0x001fca0000410000 */
[----:B------:R2:W-:Y:S01]  /*16e40*/  ST.E desc[UR40][R22.64+0x274], R9 ;  /* 0x0002740916007985 */ /* 0x0005e2000c101928 */
[C---:B---3--:R-:W-:Y:S01]  /*16e50*/  FMUL.FTZ R45, R13.reuse, R8 ;  /* 0x000000080d2d7220 */ /* 0x048fe20000410000 */
[C---:B----4-:R-:W-:Y:S01]  /*16e60*/  FMUL.FTZ R7, R13.reuse, R102 ;  /* 0x000000660d077220 */ /* 0x050fe20000410000 */
[C---:B--2---:R-:W-:Y:S01]  /*16e70*/  FMUL.FTZ R9, R13.reuse, R118 ;  /* 0x000000760d097220 */ /* 0x044fe20000410000 */
[C---:B-----5:R-:W-:Y:S01]  /*16e80*/  FMUL.FTZ R25, R13.reuse, R106 ;  /* 0x0000006a0d197220 */ /* 0x060fe20000410000 */
[----:B------:R-:W-:-:S03]  /*16e90*/  FMUL.FTZ R27, R13, R108 ;  /* 0x0000006c0d1b7220 */ /* 0x000fc60000410000 */
[----:B------:R0:W-:Y:S01]  /*16ea0*/  ST.E desc[UR40][R22.64+0x2b0], R9 ;  /* 0x0002b00916007985 */ /* 0x0001e2000c101928 */
[C---:B------:R-:W-:Y:S01]  /*16eb0*/  FMUL.FTZ R39, R13.reuse, R110 ;  /* 0x0000006e0d277220 */ /* 0x040fe20000410000 */
[C---:B------:R-:W-:Y:S01]  /*16ec0*/  FMUL.FTZ R41, R13.reuse, R112 ;  /* 0x000000700d297220 */ /* 0x040fe20000410000 */
[C---:B------:R-:W-:Y:S01]  /*16ed0*/  FMUL.FTZ R43, R13.reuse, R114 ;  /* 0x000000720d2b7220 */ /* 0x040fe20000410000 */
[----:B------:R1:W-:Y:S01]  /*16ee0*/  ST.E desc[UR40][R22.64+0x454], R45 ;  /* 0x0004542d16007985 */ /* 0x0003e2000c101928 */
[----:B0-----:R-:W-:-:S03]  /*16ef0*/  FMUL.FTZ R9, R13, R138 ;  /* 0x0000008a0d097220 */ /* 0x001fc60000410000 */
[----:B------:R0:W-:Y:S04]  /*16f00*/  ST.E desc[UR40][R22.64+0x270], R7 ;  /* 0x0002700716007985 */ /* 0x0001e8000c101928 */
[----:B------:R2:W-:Y:S04]  /*16f10*/  ST.E desc[UR40][R22.64+0x280], R25 ;  /* 0x0002801916007985 */ /* 0x0005e8000c101928 */
[----:B------:R3:W-:Y:S01]  /*16f20*/  ST.E desc[UR40][R22.64+0x284], R27 ;  /* 0x0002841b16007985 */ /* 0x0007e2000c101928 */
[C---:B-1----:R-:W-:Y:S01]  /*16f30*/  FMUL.FTZ R45, R13.reuse, R120 ;  /* 0x000000780d2d7220 */ /* 0x042fe20000410000 */
[----:B------:R-:W-:-:S02]  /*16f40*/  FMUL.FTZ R47, R13, R122 ;  /* 0x0000007a0d2f7220 */ /* 0x000fc40000410000 */
[----:B------:R1:W-:Y:S01]  /*16f50*/  ST.E desc[UR40][R22.64+0x290], R39 ;  /* 0x0002902716007985 */ /* 0x0003e2000c101928 */
[C---:B0-----:R-:W-:Y:S01]  /*16f60*/  FMUL.FTZ R7, R13.reuse, R116 ;  /* 0x000000740d077220 */ /* 0x041fe20000410000 */
[C---:B------:R-:W-:Y:S02]  /*16f70*/  FMUL.FTZ R49, R13.reuse, R124 ;  /* 0x0000007c0d317220 */ /* 0x040fe40000410000 */
[----:B------:R0:W-:Y:S01]  /*16f80*/  ST.E desc[UR40][R22.64+0x294], R41 ;  /* 0x0002942916007985 */ /* 0x0001e2000c101928 */
[----:B--2---:R-:W-:-:S03]  /*16f90*/  FMUL.FTZ R25, R13, R126 ;  /* 0x0000007e0d197220 */ /* 0x004fc60000410000 */
[----:B------:R2:W-:Y:S01]  /*16fa0*/  ST.E desc[UR40][R22.64+0x2a0], R43 ;  /* 0x0002a02b16007985 */ /* 0x0005e2000c101928 */
[----:B---3--:R-:W-:-:S03]  /*16fb0*/  FMUL.FTZ R27, R13, R128 ;  /* 0x000000800d1b7220 */ /* 0x008fc60000410000 */
[----:B------:R3:W-:Y:S01]  /*16fc0*/  ST.E desc[UR40][R22.64+0x300], R9 ;  /* 0x0003000916007985 */ /* 0x0007e2000c101928 */
[C---:B-1----:R-:W-:Y:S01]  /*16fd0*/  FMUL.FTZ R39, R13.reuse, R130 ;  /* 0x000000820d277220 */ /* 0x042fe20000410000 */
[C---:B0-----:R-:W-:Y:S01]  /*16fe0*/  FMUL.FTZ R41, R13.reuse, R132 ;  /* 0x000000840d297220 */ /* 0x041fe20000410000 */
[C---:B--2---:R-:W-:Y:S01]  /*16ff0*/  FMUL.FTZ R43, R13.reuse, R134 ;  /* 0x000000860d2b7220 */ /* 0x044fe20000410000 */
[----:B------:R0:W-:Y:S01]  /*17000*/  ST.E desc[UR40][R22.64+0x2a4], R7 ;  /* 0x0002a40716007985 */ /* 0x0001e2000c101928 */
[----:B---3--:R-:W-:-:S03]  /*17010*/  FMUL.FTZ R9, R13, R98 ;  /* 0x000000620d097220 */ /* 0x008fc60000410000 */
        /* <DEDUP_REMOVED lines=13> */
[C---:B-1----:R-:W-:Y:S01]  /*170f0*/  FMUL.FTZ R27, R13.reuse, R148 ;  /* 0x000000940d1b7220 */ /* 0x042fe20000410000 */
[C---:B--2---:R-:W-:Y:S02]  /*17100*/  FMUL.FTZ R39, R13.reuse, R150 ;  /* 0x000000960d277220 */ /* 0x044fe40000410000 */
[----:B------:R1:W-:Y:S01]  /*17110*/  ST.E desc[UR40][R22.64+0x350], R9 ;  /* 0x0003500916007985 */ /* 0x0003e2000c101928 */
[C---:B---3--:R-:W-:Y:S01]  /*17120*/  FMUL.FTZ R41, R13.reuse, R96 ;  /* 0x000000600d297220 */ /* 0x048fe20000410000 */
[C---:B0-----:R-:W-:Y:S02]  /*17130*/  FMUL.FTZ R43, R13.reuse, R94 ;  /* 0x0000005e0d2b7220 */ /* 0x041fe40000410000 */
[----:B------:R0:W-:Y:S01]  /*17140*/  ST.E desc[UR40][R22.64+0x2f4], R7 ;  /* 0x0002f40716007985 */ /* 0x0001e2000c101928 */
[----:B-1----:R-:W-:-:S03]  /*17150*/  FMUL.FTZ R9, R13, R72 ;  /* 0x000000480d097220 */ /* 0x002fc60000410000 */
[----:B------:R1:W-:Y:S04]  /*17160*/  ST.E desc[UR40][R22.64+0x304], R45 ;  /* 0x0003042d16007985 */ /* 0x0003e8000c101928 */
[----:B------:R2:W-:Y:S01]  /*17170*/  ST.E desc[UR40][R22.64+0x310], R47 ;  /* 0x0003102f16007985 */ /* 0x0005e2000c101928 */
[----:B0-----:R-:W-:-:S03]  /*17180*/  FMUL.FTZ R7, R13, R100 ;  /* 0x000000640d077220 */ /* 0x001fc60000410000 */
[----:B------:R0:W-:Y:S04]  /*17190*/  ST.E desc[UR40][R22.64+0x314], R49 ;  /* 0x0003143116007985 */ /* 0x0001e8000c101928 */
[----:B------:R3:W-:Y:S01]  /*171a0*/  ST.E desc[UR40][R22.64+0x320], R25 ;  /* 0x0003201916007985 */ /* 0x0007e2000c101928 */
[----:B-1----:R-:W-:-:S03]  /*171b0*/  FMUL.FTZ R45, R13, R92 ;  /* 0x0000005c0d2d7220 */ /* 0x002fc60000410000 */
[----:B------:R1:W-:Y:S01]  /*171c0*/  ST.E desc[UR40][R22.64+0x324], R27 ;  /* 0x0003241b16007985 */ /* 0x0003e2000c101928 */
[----:B--2---:R-:W-:-:S03]  /*171d0*/  FMUL.FTZ R47, R13, R86 ;  /* 0x000000560d2f7220 */ /* 0x004fc60000410000 */
[----:B------:R2:W-:Y:S01]  /*171e0*/  ST.E desc[UR40][R22.64+0x330], R39 ;  /* 0x0003302716007985 */ /* 0x0005e2000c101928 */
[----:B0-----:R-:W-:-:S03]  /*171f0*/  FMUL.FTZ R49, R13, R84 ;  /* 0x000000540d317220 */ /* 0x001fc60000410000 */
[----:B------:R0:W-:Y:S01]  /*17200*/  ST.E desc[UR40][R22.64+0x354], R41 ;  /* 0x0003542916007985 */ /* 0x0001e2000c101928 */
[----:B---3--:R-:W-:-:S03]  /*17210*/  FMUL.FTZ R25, R13, R90 ;  /* 0x0000005a0d197220 */ /* 0x008fc60000410000 */
[----:B------:R3:W-:Y:S01]  /*17220*/  ST.E desc[UR40][R22.64+0x360], R43 ;  /* 0x0003602b16007985 */ /* 0x0007e2000c101928 */
[C---:B-1----:R-:W-:Y:S01]  /*17230*/  FMUL.FTZ R27, R13.reuse, R82 ;  /* 0x000000520d1b7220 */ /* 0x042fe20000410000 */
[C---:B--2---:R-:W-:Y:S02]  /*17240*/  FMUL.FTZ R39, R13.reuse, R88 ;  /* 0x000000580d277220 */ /* 0x044fe40000410000 */
[----:B------:R1:W-:Y:S01]  /*17250*/  ST.E desc[UR40][R22.64+0x3a0], R9 ;  /* 0x0003a00916007985 */ /* 0x0003e2000c101928 */
[C---:B0-----:R-:W-:Y:S01]  /*17260*/  FMUL.FTZ R41, R13.reuse, R78 ;  /* 0x0000004e0d297220 */ /* 0x041fe20000410000 */
[C---:B---3--:R-:W-:Y:S02]  /*17270*/  FMUL.FTZ R43, R13.reuse, R76 ;  /* 0x0000004c0d2b7220 */ /* 0x048fe40000410000 */
        /* <DEDUP_REMOVED lines=22> */
[----:B------:R1:W-:Y:S01]  /*173e0*/  ST.E desc[UR40][R22.64+0x3b4], R45 ;  /* 0x0003b42d16007985 */ /* 0x0003e2000c101928 */
[C---:B------:R-:W-:Y:S01]  /*173f0*/  FMUL.FTZ R51, R13.reuse, R51 ;  /* 0x000000330d337220 */ /* 0x040fe20000410000 */
[C---:B------:R-:W-:Y:S02]  /*17400*/  FMUL.FTZ R53, R13.reuse, R53 ;  /* 0x000000350d357220 */ /* 0x040fe40000410000 */
[----:B------:R2:W-:Y:S01]  /*17410*/  ST.E desc[UR40][R22.64+0x3c0], R25 ;  /* 0x0003c01916007985 */ /* 0x0005e2000c101928 */
[----:B------:R-:W-:Y:S01]  /*17420*/  LOP3.LUT R8, R6, 0x8, RZ, 0xfc, !PT ;  /* 0x0000000806087812 */ /* 0x000fe200078efcff */
[C---:B0-----:R-:W-:Y:S02]  /*17430*/  FMUL.FTZ R7, R13.reuse, R60 ;  /* 0x0000003c0d077220 */ /* 0x041fe40000410000 */
        /* <DEDUP_REMOVED lines=14> */
[C---:B---3--:R-:W-:Y:S01]  /*17520*/  FMUL.FTZ R43, R13.reuse, R26 ;  /* 0x0000001a0d2b7220 */ /* 0x048fe20000410000 */
[----:B------:R-:W-:Y:S01]  /*17530*/  FMUL.FTZ R13, R13, R38 ;  /* 0x000000260d0d7220 */ /* 0x000fe20000410000 */
[--C-:B-1----:R-:W-:Y:S01]  /*17540*/  IMAD.MOV.U32 R9, RZ, RZ, R5.reuse ;  /* 0x000000ffff097224 */ /* 0x102fe200078e0005 */
[----:B------:R-:W-:Y:S04]  /*17550*/  ST.E desc[UR40][R22.64+0x334], R51 ;  /* 0x0003343316007985 */ /* 0x000fe8000c101928 */
[----:B------:R-:W-:Y:S04]  /*17560*/  ST.E desc[UR40][R22.64+0x340], R53 ;  /* 0x0003403516007985 */ /* 0x000fe8000c101928 */
[----:B------:R0:W-:Y:S04]  /*17570*/  ST.E desc[UR40][R22.64+0x3e4], R7 ;  /* 0x0003e40716007985 */ /* 0x0001e8000c101928 */
[----:B------:R-:W-:Y:S04]  /*17580*/  ST.E desc[UR40][R22.64+0x404], R45 ;  /* 0x0004042d16007985 */ /* 0x000fe8000c101928 */
[----:B------:R1:W-:Y:S04]  /*17590*/  ST.E desc[UR40][R22.64+0x410], R25 ;  /* 0x0004101916007985 */ /* 0x0003e8000c101928 */
[----:B------:R2:W-:Y:S04]  /*175a0*/  ST.E desc[UR40][R22.64+0x414], R27 ;  /* 0x0004141b16007985 */ /* 0x0005e8000c101928 */
[----:B------:R-:W-:Y:S04]  /*175b0*/  ST.E desc[UR40][R22.64+0x420], R39 ;  /* 0x0004202716007985 */ /* 0x000fe8000c101928 */
[----:B------:R-:W-:Y:S04]  /*175c0*/  ST.E desc[UR40][R22.64+0x424], R47 ;  /* 0x0004242f16007985 */ /* 0x000fe8000c101928 */
[----:B------:R3:W-:Y:S04]  /*175d0*/  ST.E desc[UR40][R22.64+0x430], R49 ;  /* 0x0004303116007985 */ /* 0x0007e8000c101928 */
        /* <DEDUP_REMOVED lines=69> */
[----:B-----5:R-:W5:Y:S04]  /*17a30*/  LD.E R43, desc[UR40][R22.64+0x438] ;  /* 0x00043828162b7980 */ /* 0x020f68000c101900 */
[----:B------:R-:W5:Y:S04]  /*17a40*/  LD.E R39, desc[UR40][R22.64+0x43c] ;  /* 0x00043c2816277980 */ /* 0x000f68000c101900 */
[----:B------:R-:W5:Y:S04]  /*17a50*/  LD.E R13, desc[UR40][R22.64+0x448] ;  /* 0x00044828160d7980 */ /* 0x000f68000c101900 */
[----:B0-----:R-:W5:Y:S04]  /*17a60*/  LD.E R25, desc[UR40][R22.64+0x44c] ;  /* 0x00044c2816197980 */ /* 0x001f68000c101900 */
[----:B--2---:R-:W2:Y:S01]  /*17a70*/  LD.E R27, desc[UR40][R22.64+0x458] ;  /* 0x00045828161b7980 */ /* 0x004ea2000c101900 */
[----:B-1----:R-:W-:Y:S01]  /*17a80*/  SHF.R.U32.HI R102, RZ, 0x7, R102 ;  /* 0x00000007ff667819 */ /* 0x002fe20000011666 */
[C---:B------:R-:W-:Y:S01]  /*17a90*/  FMUL.FTZ R105, R12.reuse, R105 ;  /* 0x000000690c697220 */ /* 0x040fe20000410000 */
[C---:B------:R-:W-:Y:S01]  /*17aa0*/  FMUL.FTZ R51, R12.reuse, R51 ;  /* 0x000000330c337220 */ /* 0x040fe20000410000 */
[----:B------:R-:W-:-:S03]  /*17ab0*/  FMUL.FTZ R26, R12, R26 ;  /* 0x0000001a0c1a7220 */ /* 0x000fc60000410000 */
[----:B------:R-:W-:Y:S01]  /*17ac0*/  ST.E desc[UR40][R22.64+0x278], R105 ;  /* 0x0002786916007985 */ /* 0x000fe2000c101928 */
[----:B------:R-:W-:-:S03]  /*17ad0*/  FMUL.FTZ R107, R12, R107 ;  /* 0x0000006b0c6b7220 */ /* 0x000fc60000410000 */
[----:B------:R-:W-:Y:S01]  /*17ae0*/  ST.E desc[UR40][R22.64+0x3f8], R51 ;  /* 0x0003f83316007985 */ /* 0x000fe2000c101928 */
[----:B------:R-:W-:-:S03]  /*17af0*/  FMUL.FTZ R109, R12, R109 ;  /* 0x0000006d0c6d7220 */ /* 0x000fc60000410000 */
[----:B------:R0:W-:Y:S01]  /*17b00*/  ST.E desc[UR40][R22.64+0x45c], R26 ;  /* 0x00045c1a16007985 */ /* 0x0001e2000c101928 */
[C---:B------:R-:W-:Y:S01]  /*17b10*/  FMUL.FTZ R111, R12.reuse, R111 ;  /* 0x0000006f0c6f7220 */ /* 0x040fe20000410000 */
[C---:B------:R-:W-:Y:S01]  /*17b20*/  FMUL.FTZ R113, R12.reuse, R113 ;  /* 0x000000710c717220 */ /* 0x040fe20000410000 */
[----:B------:R-:W-:Y:S01]  /*17b30*/  FMUL.FTZ R115, R12, R115 ;  /* 0x000000730c737220 */ /* 0x000fe20000410000 */
[----:B0-----:R-:W-:Y:S02]  /*17b40*/  VIADD R26, R102, 0x8 ;  /* 0x00000008661a7836 */ /* 0x001fe40000000000 */
        /* <DEDUP_REMOVED lines=115> */
[----:B------:R-:W5:Y:S04]  /*18280*/  LD.E R24, desc[UR40][R2.64] ;  /* 0x0000002802187980 */ /* 0x000f68000c101900 */
[----:B------:R-:W5:Y:S04]  /*18290*/  LD.E.64 R12, desc[UR40][R22.64+0xa8] ;  /* 0x0000a828160c7980 */ /* 0x000f68000c101b00 */
        /* <DEDUP_REMOVED lines=9> */
[----:B------:R-:W4:Y:S04]  /*18330*/  LD.E R47, desc[UR40][R22.64+0x278] ;  /* 0x00027828162f7980 */ /* 0x000f28000c101900 */
[----:B0-----:R-:W4:Y:S04]  /*18340*/  LD.E R41, desc[UR40][R22.64+0x27c] ;  /* 0x00027c2816297980 */ /* 0x001f28000c101900 */
        /* <DEDUP_REMOVED lines=87> */
[----:B0-----:R-:W5:Y:S04]  /*188c0*/  LD.E R27, desc[UR40][R22.64+0x2b8] ;  /* 0x0002b828161b7980 */ /* 0x001f68000c101900 */
        /* <DEDUP_REMOVED lines=8> */
[----:B--2---:R-:W2:Y:S04]  /*18950*/  LD.E R55, desc[UR40][R22.64+0x300] ;  /* 0x0003002816377980 */ /* 0x004ea8000c101900 */
[----:B----4-:R-:W4:Y:S04]  /*18960*/  LD.E R57, desc[UR40][R22.64+0x308] ;  /* 0x0003082816397980 */ /* 0x010f28000c101900 */
[----:B------:R-:W4:Y:S04]  /*18970*/  LD.E R59, desc[UR40][R22.64+0x310] ;  /* 0x00031028163b7980 */ /* 0x000f28000c101900 */
        /* <DEDUP_REMOVED lines=145> */
[----:B0-----:R-:W3:Y:S01]  /*19290*/  LDL R25, [R1+0x88] ;  /* 0x0000880001197983 */ /* 0x001ee20000100800 */
[----:B------:R-:W-:-:S02]  /*192a0*/  IMAD R12, R24, 0xc00, R12 ;  /* 0x00000c00180c7824 */ /* 0x000fc400078e020c */
[----:B-1----:R-:W-:Y:S01]  /*192b0*/  IMAD.MOV.U32 R27, RZ, RZ, R13 ;  /* 0x000000ffff1b7224 */ /* 0x002fe200078e000d */
[----:B------:R-:W-:Y:S01]  /*192c0*/  F2FP.BF16.F32.PACK_AB R154, R37, R154 ;  /* 0x0000009a259a723e */ /* 0x000fe200000010ff */
[----:B------:R-:W-:Y:S01]  /*192d0*/  VIADD R24, R12, 0x80 ;  /* 0x000000800c187836 */ /* 0x000fe20000000000 */
[----:B------:R-:W-:Y:S01]  /*192e0*/  F2FP.BF16.F32.PACK_AB R156, R156, R36 ;  /* 0x000000249c9c723e */ /* 0x000fe200000010ff */
[----:B------:R-:W-:Y:S01]  /*192f0*/  VIADD R26, R12, 0x100 ;  /* 0x000001000c1a7836 */ /* 0x000fe20000000000 */
[----:B------:R-:W-:Y:S01]  /*19300*/  R2UR UR15, R27 ;  /* 0x000000001b0f72ca */ /* 0x000fe200000e0000 */
[----:B------:R-:W3:Y:S01]  /*19310*/  LD.E R36, desc[UR40][R22.64+0x290] ;  /* 0x0002902816247980 */ /* 0x000ee2000c101900 */
        /* <DEDUP_REMOVED lines=14> */
[----:B------:R-:W3:Y:S04]  /*19400*/  LD.E R29, desc[UR40][R22.64+0x274] ;  /* 0x00027428161d7980 */ /* 0x000ee8000c101900 */
[----:B------:R-:W3:Y:S04]  /*19410*/  LD.E R28, desc[UR40][R22.64+0x270] ;  /* 0x00027028161c7980 */ /* 0x000ee8000c101900 */
[----:B------:R-:W3:Y:S04]  /*19420*/  LD.E R30, desc[UR40][R22.64+0x278] ;  /* 0x00027828161e7980 */ /* 0x000ee8000c101900 */
[----:B------:R-:W3:Y:S04]  /*19430*/  LD.E R32, desc[UR40][R22.64+0x280] ;  /* 0x0002802816207980 */ /* 0x000ee8000c101900 */
[----:B------:R-:W3:Y:S04]  /*19440*/  LD.E R34, desc[UR40][R22.64+0x288] ;  /* 0x0002882816227980 */ /* 0x000ee8000c101900 */
[----:B------:R-:W3:Y:S04]  /*19450*/  LD.E R37, desc[UR40][R22.64+0x294] ;  /* 0x0002942816257980 */ /* 0x000ee8000c101900 */
        /* <DEDUP_REMOVED lines=17> */
[----:B--2---:R-:W5:Y:S04]  /*19570*/  LD.E R55, desc[UR40][R22.64+0x2dc] ;  /* 0x0002dc2816377980 */ /* 0x004f68000c101900 */
[----:B------:R-:W5:Y:S04]  /*19580*/  LD.E R56, desc[UR40][R22.64+0x2e0] ;  /* 0x0002e02816387980 */ /* 0x000f68000c101900 */
[----:B----4-:R-:W5:Y:S04]  /*19590*/  LD.E R57, desc[UR40][R22.64+0x2e4] ;  /* 0x0002e42816397980 */ /* 0x010f68000c101900 */
[----:B------:R-:W5:Y:S04]  /*195a0*/  LD.E R58, desc[UR40][R22.64+0x2e8] ;  /* 0x0002e828163a7980 */ /* 0x000f68000c101900 */
[----:B------:R-:W5:Y:S04]  /*195b0*/  LD.E R59, desc[UR40][R22.64+0x2ec] ;  /* 0x0002ec28163b7980 */ /* 0x000f68000c101900 */
[----:B------:R-:W5:Y:S04]  /*195c0*/  LD.E R60, desc[UR40][R22.64+0x2f0] ;  /* 0x0002f028163c7980 */ /* 0x000f68000c101900 */
[----:B---3--:R-:W5:Y:S04]  /*195d0*/  LD.E R61, desc[UR40][R22.64+0x2f4] ;  /* 0x0002f428163d7980 */ /* 0x008f68000c101900 */
        /* <DEDUP_REMOVED lines=38> */
[----:B------:R-:W-:Y:S01]  /*19840*/  ISETP.NE.U32.AND P1, PT, R25, RZ, PT ;  /* 0x000000ff1900720c */ /* 0x000fe20003f25070 */
[----:B------:R-:W-:-:S02]  /*19850*/  IMAD.MOV.U32 R25, RZ, RZ, R13 ;  /* 0x000000ffff197224 */ /* 0x000fc400078e000d */
[----:B------:R-:W5:Y:S03]  /*19860*/  LD.E R100, desc[UR40][R22.64+0x390] ;  /* 0x0003902816647980 */ /* 0x000f66000c101900 */
        /* <DEDUP_REMOVED lines=55> */
[----:B------:R-:W-:-:S02]  /*19be0*/  R2UR UR6, R12 ;  /* 0x000000000c0672ca */ /* 0x000fc400000e0000 */
[----:B------:R-:W-:Y:S02]  /*19bf0*/  R2UR UR7, R13 ;  /* 0x000000000d0772ca */ /* 0x000fe400000e0000 */
[----:B------:R-:W-:Y:S01]  /*19c00*/  F2FP.BF16.F32.PACK_AB R152, R15, R152 ;  /* 0x000000980f98723e */ /* 0x000fe200000010ff */
[----:B------:R-:W-:-:S03]  /*19c10*/  VOTEU.ANY UP0, P1 ;  /* 0x00000000003f7886 */ /* 0x000fc60000800100 */
[----:B-----5:R-:W-:-:S07]  /*19c20*/  WARPGROUP.ARRIVE ;  /* 0x00000000000079c5 */ /* 0x020fce0000000000 */
        /* <DEDUP_REMOVED lines=815> */
[----:B------:R-:W4:Y:S04]  /*1cf20*/  LD.E R11, desc[UR40][R22.64+0x260] ;  /* 0x00026028160b7980 */ /* 0x000f28000c101900 */
[----:B----4-:R4:W-:Y:S04]  /*1cf30*/  ST.E desc[UR40][R22.64+0x260], R11 ;  /* 0x0002600b16007985 */ /* 0x0109e8000c101928 */
[----:B------:R-:W5:Y:S04]  /*1cf40*/  LD.E R13, desc[UR40][R4.64] ;  /* 0x00000028040d7980 */ /* 0x000f68000c101900 */
[----:B-----5:R5:W-:Y:S04]  /*1cf50*/  ST.E desc[UR40][R4.64], R13 ;  /* 0x0000000d04007985 */ /* 0x020be8000c101928 */
[----:B------:R-:W2:Y:S04]  /*1cf60*/  LD.E R15, desc[UR40][R8.64] ;  /* 0x00000028080f7980 */ /* 0x000ea8000c101900 */
[----:B--2---:R2:W-:Y:S04]  /*1cf70*/  ST.E desc[UR40][R8.64], R15 ;  /* 0x0000000f08007985 */ /* 0x0045e8000c101928 */
[----:B------:R-:W3:Y:S04]  /*1cf80*/  LD.E R21, desc[UR40][R6.64] ;  /* 0x0000002806157980 */ /* 0x000ee8000c101900 */
[----:B---3--:R3:W-:Y:S04]  /*1cf90*/  ST.E desc[UR40][R6.64], R21 ;  /* 0x0000001506007985 */ /* 0x0087e8000c101928 */
[----:B0-----:R-:W3:Y:S04]  /*1cfa0*/  LD.E R25, desc[UR40][R22.64+0x270] ;  /* 0x0002702816197980 */ /* 0x001ee8000c101900 */
[----:B-1----:R-:W3:Y:S04]  /*1cfb0*/  LD.E R27, desc[UR40][R22.64+0x274] ;  /* 0x00027428161b7980 */ /* 0x002ee8000c101900 */
[----:B------:R-:W3:Y:S04]  /*1cfc0*/  LD.E R29, desc[UR40][R22.64+0x278] ;  /* 0x00027828161d7980 */ /* 0x000ee8000c101900 */
[----:B------:R-:W3:Y:S04]  /*1cfd0*/  LD.E R31, desc[UR40][R22.64+0x27c] ;  /* 0x00027c28161f7980 */ /* 0x000ee8000c101900 */
[----:B----4-:R-:W4:Y:S04]  /*1cfe0*/  LD.E R11, desc[UR40][R22.64+0x280] ;  /* 0x00028028160b7980 */ /* 0x010f28000c101900 */
[----:B------:R-:W4:Y:S04]  /*1cff0*/  LD.E R33, desc[UR40][R22.64+0x284] ;  /* 0x0002842816217980 */ /* 0x000f28000c101900 */
[----:B-----5:R-:W5:Y:S04]  /*1d000*/  LD.E R5, desc[UR40][R22.64+0x288] ;  /* 0x0002882816057980 */ /* 0x020f68000c101900 */
        /* <DEDUP_REMOVED lines=121> */
[----:B----4-:R0:W-:Y:S04]  /*1d7a0*/  ST.E desc[UR40][R22.64+0x280], R11 ;  /* 0x0002800b16007985 */ /* 0x0101e8000c101928 */
[----:B------:R0:W-:Y:S04]  /*1d7b0*/  ST.E desc[UR40][R22.64+0x284], R33 ;  /* 0x0002842116007985 */ /* 0x0001e8000c101928 */
[----:B-----5:R0:W-:Y:S04]  /*1d7c0*/  ST.E desc[UR40][R22.64+0x288], R5 ;  /* 0x0002880516007985 */ /* 0x0201e8000c101928 */
        /* <DEDUP_REMOVED lines=125> */
.L_x_12163:
[----:B------:R-:W-:Y:S05]  /*1dfa0*/  BSYNC B0 ;  /* 0x0000000000007941 */ /* 0x000fea0003800000 */
.L_x_12162:
[C---:B------:R-:W-:Y:S01]  /*1dfb0*/  ISETP.GT.AND P1, PT, R10.reuse, UR45, PT ;  /* 0x0000002d0a007c0c */ /* 0x040fe2000bf24270 */
[----:B------:R-:W-:-:S12]  /*1dfc0*/  VIADD R10, R10, 0xffffffff ;  /* 0xffffffff0a0a7836 */ /* 0x000fd80000000000 */
[----:B------:R-:W-:Y:S05]  /*1dfd0*/  @P1 BRA `(.L_x_12164) ;  /* 0xffffff5400281947 */ /* 0x000fea000383ffff */
.L_x_12137:
[----:B01----:R-:W0:Y:S01]  /*1dfe0*/  S2R R0, SR_TID.X ;  /* 0x0000000000007919 */ /* 0x003e220000002100 */
[----:B------:R-:W-:Y:S05]  /*1dff0*/  WARPSYNC.ALL ;  /* 0x0000000000007948 */ /* 0x000fea0003800000 */
[----:B0-----:R-:W-:-:S04]  /*1e000*/  SHF.R.U32.HI R0, RZ, 0x7, R0 ;  /* 0x00000007ff007819 */ /* 0x001fc80000011600 */
[----:B------:R-:W-:Y:S01]  /*1e010*/  IADD3 R145, -R0, 0xb, RZ ;  /* 0x0000000b00917810 */ /* 0x000fe20007ffe1ff */
[----:B------:R-:W2:Y:S04]  /*1e020*/  LDL R5, [R1+0x240] ;  /* 0x0002400001057983 */ /* 0x000ea80000100800 */
        /* <DEDUP_REMOVED lines=64> */
[----:B------:R-:W5:Y:S04]  /*1e430*/  LDL R138, [R1+0x21c] ;  /* 0x00021c00018a7983 */ /* 0x000f680000100800 */
[----:B--2---:R-:W0:Y:S02]  /*1e440*/  SHFL.BFLY PT, R0, R5, 0x2, 0x1f ;  /* 0x0c401f0005007f89 */ /* 0x004e2400000e0000 */
[----:B0-----:R-:W-:-:S05]  /*1e450*/  FADD.FTZ R0, R5, R0 ;  /* 0x0000000005007221 */ /* 0x001fca0000010000 */
[----:B------:R-:W0:Y:S02]  /*1e460*/  SHFL.BFLY PT, R3, R0, 0x1, 0x1f ;  /* 0x0c201f0000037f89 */ /* 0x000e2400000e0000 */
[----:B0-----:R-:W-:-:S05]  /*1e470*/  FADD.FTZ R2, R0, R3 ;  /* 0x0000000300027221 */ /* 0x001fca0000010000 */
[----:B------:R-:W-:Y:S04]  /*1e480*/  STL [R1+0x240], R2 ;  /* 0x0002400201007387 */ /* 0x000fe80000100800 */
[----:B------:R-:W2:Y:S04]  /*1e490*/  LDL R143, [R1+0x240] ;  /* 0x00024000018f7983 */ /* 0x000ea80000100800 */
[----:B---3--:R-:W0:Y:S02]  /*1e4a0*/  SHFL.BFLY PT, R3, R6, 0x2, 0x1f ;  /* 0x0c401f0006037f89 */ /* 0x008e2400000e0000 */
[----:B0-----:R-:W-:Y:S01]  /*1e4b0*/  FADD.FTZ R3, R3, R6 ;  /* 0x0000000603037221 */ /* 0x001fe20000010000 */
[----:B----4-:R-:W-:Y:S01]  /*1e4c0*/  VIADD R0, R4, 0x1 ;  /* 0x0000000104007836 */ /* 0x010fe20000000000 */
[----:B------:R-:W3:Y:S04]  /*1e4d0*/  LDL.64 R6, [R1+0x428] ;  /* 0x0004280001067983 */ /* 0x000ee80000100a00 */
[----:B------:R-:W0:Y:S01]  /*1e4e0*/  SHFL.BFLY PT, R140, R3, 0x1, 0x1f ;  /* 0x0c201f00038c7f89 */ /* 0x000e2200000e0000 */
[----:B------:R-:W-:-:S03]  /*1e4f0*/  ISETP.NE.AND P2, PT, R0, 0x2, PT ;  /* 0x000000020000780c */ /* 0x000fc60003f45270 */
[----:B------:R-:W4:Y:S10]  /*1e500*/  LDL.64 R4, [R1+0x448] ;  /* 0x0004480001047983 */ /* 0x000f340000100a00 */
[----:B------:R-:W4:Y:S01]  /*1e510*/  @!P2 LDL R137, [R1+0x214] ;  /* 0x000214000189a983 */ /* 0x000f220000100800 */
[----:B0-----:R-:W-:-:S03]  /*1e520*/  FADD.FTZ R140, R3, R140 ;  /* 0x0000008c038c7221 */ /* 0x001fc60000010000 */
[----:B------:R-:W3:Y:S01]  /*1e530*/  LDL.64 R2, [R1+0x290] ;  /* 0x0002900001027983 */ /* 0x000ee20000100a00 */
[----:B------:R0:W-:Y:S08]  /*1e540*/  BAR.ARV R145, 0x100 ;  /* 0x000400910000751d */ /* 0x0001f00000002000 */
[----:B------:R-:W-:Y:S06]  /*1e550*/  BAR.ARV 0x8, 0x180 ;  /* 0x0206000000007b1d */ /* 0x000fec0000002000 */
[----:B------:R-:W-:-:S13]  /*1e560*/  FSETP.NE.FTZ.AND P1, PT, R140, RZ, PT ;  /* 0x000000ff8c00720b */ /* 0x000fda0003f35000 */
[----:B------:R-:W4:Y:S04]  /*1e570*/  @P1 LDL R142, [R1+0x250] ;  /* 0x00025000018e1983 */ /* 0x000f280000100800 */
[----:B------:R-:W4:Y:S01]  /*1e580*/  @P1 LDL R141, [R1+0x234] ;  /* 0x00023400018d1983 */ /* 0x000f220000100800 */
[----:B--2---:R-:W-:-:S13]  /*1e590*/  FSETP.NE.FTZ.AND P0, PT, R143, RZ, PT ;  /* 0x000000ff8f00720b */ /* 0x004fda0003f15000 */
[----:B------:R-:W2:Y:S04]  /*1e5a0*/  @P0 LDL R144, [R1+0x250] ;  /* 0x0002500001900983 */ /* 0x000ea80000100800 */
[----:B------:R-:W2:Y:S01]  /*1e5b0*/  @P0 LDL R147, [R1+0x230] ;  /* 0x0002300001930983 */ /* 0x000ea20000100800 */
[----:B------:R-:W-:-:S06]  /*1e5c0*/  IMAD.MOV.U32 R139, RZ, RZ, RZ ;  /* 0x000000ffff8b7224 */ /* 0x000fcc00078e00ff */
[----:B------:R-:W5:Y:S08]  /*1e5d0*/  @P0 MUFU.RCP R139, R143 ;  /* 0x0000008f008b0308 */ /* 0x000f700000001000 */
[----:B------:R-:W1:Y:S01]  /*1e5e0*/  @P0 MUFU.LG2 R146, R143 ;  /* 0x0000008f00920308 */ /* 0x000e620000000c00 */
[-C--:B-----5:R-:W-:Y:S01]  /*1e5f0*/  FMUL.FTZ R131, R131, R139.reuse ;  /* 0x0000008b83837220 */ /* 0x0a0fe20000410000 */
[----:B------:R-:W-:-:S06]  /*1e600*/  FMUL.FTZ R130, R130, R139 ;  /* 0x0000008b82827220 */ /* 0x000fcc0000410000 */
[----:B------:R-:W-:Y:S01]  /*1e610*/  @P1 MUFU.LG2 R148, R140 ;  /* 0x0000008c00941308 */ /* 0x000fe20000000c00 */
[----:B------:R5:W-:Y:S02]  /*1e620*/  STL.64 [R1+0x280], R130 ;  /* 0x0002808201007387 */ /* 0x000be40000100a00 */
[----:B-----5:R-:W-:-:S06]  /*1e630*/  IMAD.MOV.U32 R130, RZ, RZ, RZ ;  /* 0x000000ffff827224 */ /* 0x020fcc00078e00ff */
[----:B------:R-:W5:Y:S01]  /*1e640*/  @P1 MUFU.RCP R130, R140 ;  /* 0x0000008c00821308 */ /* 0x000f620000001000 */
[----:B-1----:R-:W-:Y:S01]  /*1e650*/  @P0 FMUL.FTZ R149, R146, 0.69314718246459960938 ;  /* 0x3f31721892950820 */ /* 0x002fe20000410000 */
[-C--:B---3--:R-:W-:Y:S01]  /*1e660*/  FMUL.FTZ R3, R3, R139.reuse ;  /* 0x0000008b03037220 */ /* 0x088fe20000410000 */
        /* <DEDUP_REMOVED lines=122> */
[-C--:B----4-:R-:W-:Y:S01]  /*1ee10*/  FMUL.FTZ R5, R5, R130.reuse ;  /* 0x0000008205057220 */ /* 0x090fe20000410000 */
[-C--:B------:R-:W-:Y:S01]  /*1ee20*/  FMUL.FTZ R4, R4, R130.reuse ;  /* 0x0000008204047220 */ /* 0x080fe20000410000 */
[-C--:B------:R-:W-:Y:S01]  /*1ee30*/  FMUL.FTZ R9, R9, R130.reuse ;  /* 0x0000008209097220 */ /* 0x080fe20000410000 */
[----:B------:R-:W-:Y:S01]  /*1ee40*/  FMUL.FTZ R8, R8, R130 ;  /* 0x0000008208087220 */ /* 0x000fe20000410000 */
[----:B------:R-:W-:Y:S01]  /*1ee50*/  VIADD R136, R136, 0x1 ;  /* 0x0000000188887836 */ /* 0x000fe20000000000 */
[----:B-1----:R-:W-:Y:S01]  /*1ee60*/  @!P2 LOP3.LUT R2, R137, 0x1, RZ, 0x3c, !PT ;  /* 0x000000018902a812 */ /* 0x002fe200078e3cff */
[----:B------:R-:W-:Y:S01]  /*1ee70*/  VIADD R138, R138, 0x1 ;  /* 0x000000018a8a7836 */ /* 0x000fe20000000000 */
[----:B------:R0:W-:Y:S04]  /*1ee80*/  STL [R1+0x244], R140 ;  /* 0x0002448c01007387 */ /* 0x0001e80000100800 */
        /* <DEDUP_REMOVED lines=24> */
[----:B------:R0:W-:Y:S01]  /*1f010*/  STL.64 [R1+0x3f0], R88 ;  /* 0x0003f05801007387 */ /* 0x0001e20000100a00 */
[----:B--2---:R-:W-:Y:S01]  /*1f020*/  @P0 FMUL.FTZ R146, R144, 0.69314718246459960938 ;  /* 0x3f31721890920820 */ /* 0x004fe20000410000 */
[----:B------:R-:W-:-:S03]  /*1f030*/  IMAD.MOV.U32 R144, RZ, RZ, -0x800000 ;  /* 0xff800000ff907424 */ /* 0x000fc600078e00ff */
[----:B------:R-:W-:Y:S01]  /*1f040*/  @P0 FFMA.FTZ R144, R146, R147, R149 ;  /* 0x0000009392900223 */ /* 0x000fe20000010095 */
[----:B------:R-:W-:Y:S01]  /*1f050*/  @P1 FMUL.FTZ R147, R148, 0.69314718246459960938 ;  /* 0x3f31721894931820 */ /* 0x000fe20000410000 */
[----:B------:R-:W-:Y:S01]  /*1f060*/  @P1 FMUL.FTZ R146, R142, 0.69314718246459960938 ;  /* 0x3f3172188e921820 */ /* 0x000fe20000410000 */
[----:B------:R-:W-:-:S03]  /*1f070*/  IMAD.MOV.U32 R142, RZ, RZ, -0x800000 ;  /* 0xff800000ff8e7424 */ /* 0x000fc600078e00ff */
[----:B------:R-:W-:Y:S01]  /*1f080*/  @P1 FFMA.FTZ R142, R146, R141, R147 ;  /* 0x0000008d928e1223 */ /* 0x000fe20000010093 */
        /* <DEDUP_REMOVED lines=40> */
[----:B------:R0:W-:Y:S04]  /*1f310*/  STL [R1+0x218], R136 ;  /* 0x0002188801007387 */ /* 0x0001e80000100800 */
[----:B------:R0:W-:Y:S04]  /*1f320*/  @!P2 STL [R1+0x214], R2 ;  /* 0x000214020100a387 */ /* 0x0001e80000100800 */
[----:B------:R0:W-:Y:S04]  /*1f330*/  STL [R1+0x21c], R138 ;  /* 0x00021c8a01007387 */ /* 0x0001e80000100800 */
[----:B------:R0:W-:Y:S01]  /*1f340*/  @!P2 STL [R1+0x210], RZ ;  /* 0x000210ff0100a387 */ /* 0x0001e20000100800 */
[----:B------:R-:W-:-:S13]  /*1f350*/  PLOP3.LUT P0, PT, PT, PT, PT, 0x8, 0x0 ;  /* 0x000000000000781c */ /* 0x000fda0003f0e170 */
.L_x_12076:
[----:B------:R-:W1:Y:S01]  /*1f360*/  S2R R3, SR_CgaCtaId ;  /* 0x0000000000037919 */ /* 0x000e620000008800 */
[----:B0-----:R-:W-:Y:S01]  /*1f370*/  MOV R0, 0x400 ;  /* 0x0000040000007802 */ /* 0x001fe20000000f00 */
[----:B------:R-:W-:Y:S01]  /*1f380*/  BSSY B0, `(.L_x_12165) ;  /* 0x00004aa000007945 */ /* 0x000fe20003800000 */
[----:B------:R-:W-:Y:S02]  /*1f390*/  BAR.SYNC.DEFER_BLOCKING 0x5, 0x180 ;  /* 0x0146000000007b1d */ /* 0x000fe40000010000 */
[----:B-1----:R-:W-:-:S05]  /*1f3a0*/  LEA R0, R3, R0, 0x18 ;  /* 0x0000000003007211 */ /* 0x002fca00078ec0ff */
[----:B------:R-:W0:Y:S02]  /*1f3b0*/  LDS.128 R4, [R0+0x324d0] ;  /* 0x0324d00000047984 */ /* 0x000e240000000c00 */
[----:B0-----:R-:W-:Y:S02]  /*1f3c0*/  R2UR UR5, R5 ;  /* 0x00000000050572ca */ /* 0x001fe400000e0000 */
[----:B------:R-:W-:Y:S02]  /*1f3d0*/  R2UR UR7, R6 ;  /* 0x00000000060772ca */ /* 0x000fe400000e0000 */
[----:B------:R-:W-:Y:S01]  /*1f3e0*/  R2UR UR6, R7 ;  /* 0x00000000070672ca */ /* 0x000fe200000e0000 */
[----:B------:R-:W-:Y:S06]  /*1f3f0*/  BAR.ARV 0x4, 0x180 ;  /* 0x0106000000007b1d */ /* 0x000fec0000002000 */
[----:B------:R-:W-:Y:S08]  /*1f400*/  @P0 BRA `(.L_x_12166) ;  /* 0x0000003800ec0947 */ /* 0x000ff00003800000 */
[----:B------:R-:W2:Y:S01]  /*1f410*/  LDL R20, [R1+0x4d4] ;  /* 0x0004d40001147983 */ /* 0x000ea20000100800 */
[----:B------:R-:W-:Y:S01]  /*1f420*/  ULDC.64 UR8, c[0x0][0xd00] ;  /* 0x0003400000087ab9 */ /* 0x000fe20000000a00 */
[----:B------:R-:W-:Y:S02]  /*1f430*/  ULDC.64 UR10, c[0x0][0xd00] ;  /* 0x00034000000a7ab9 */ /* 0x000fe40000000a00 */
[----:B------:R-:W3:Y:S04]  /*1f440*/  LDL.128 R136, [R1+0x260] ;  /* 0x0002600001887983 */ /* 0x000ee80000100c00 */
[----:B------:R-:W4:Y:S04]  /*1f450*/  LDL.128 R4, [R1+0x270] ;  /* 0x0002700001047983 */ /* 0x000f280000100c00 */
        /* <DEDUP_REMOVED lines=29> */
[----:B------:R-:W4:Y:S01]  /*1f630*/  LDL.128 R132, [R1+0x450] ;  /* 0x0004500001847983 */ /* 0x000f220000100c00 */
[----:B------:R-:W0:Y:S01]  /*1f640*/  S2R R21, SR_SWINHI ;  /* 0x0000000000157919 */ /* 0x000e220000002f00 */
[----:B------:R-:W-:-:S02]  /*1f650*/  MOV R2, R0 ;  /* 0x0000000000027202 */ /* 0x000fc40000000f00 */
[----:B0-----:R-:W-:Y:S01]  /*1f660*/  MOV R3, R21 ;  /* 0x0000001500037202 */ /* 0x001fe20000000f00 */
[----:B------:R-:W-:Y:S01]  /*1f670*/  UIMAD.WIDE UR8, UR38, 0x4, UR8 ;  /* 0x00000004260878a5 */ /* 0x000fe2000f8e0208 */
[----:B------:R-:W-:Y:S01]  /*1f680*/  ULDC UR4, c[0x0][0xb88] ;  /* 0x0002e20000047ab9 */ /* 0x000fe20000000800 */
[----:B--2---:R-:W-:-:S03]  /*1f690*/  IMAD.WIDE R20, R20, 0x2, R2 ;  /* 0x0000000214147825 */ /* 0x004fc600078e0202 */
[----:B------:R-:W-:Y:S02]  /*1f6a0*/  LOP3.LUT R141, R20, 0x380, RZ, 0xc0, !PT ;  /* 0x00000380148d7812 */ /* 0x000fe400078ec0ff */
[----:B---3--:R-:W-:Y:S02]  /*1f6b0*/  F2FP.BF16.F32.PACK_AB R136, R137, R136 ;  /* 0x000000888988723e */ /* 0x008fe400000010ff */
[----:B------:R-:W-:Y:S02]  /*1f6c0*/  SHF.R.U64 R141, R141, 0x3, RZ ;  /* 0x000000038d8d7819 */ /* 0x000fe400000012ff */
[----:B------:R-:W-:Y:S02]  /*1f6d0*/  F2FP.BF16.F32.PACK_AB R137, R139, R138 ;  /* 0x0000008a8b89723e */ /* 0x000fe400000010ff */
[----:B------:R-:W-:Y:S01]  /*1f6e0*/  LOP3.LUT R140, R141, R20, RZ, 0x3c, !PT ;  /* 0x000000148d8c7212 */ /* 0x000fe200078e3cff */
[----:B------:R-:W-:Y:S01]  /*1f6f0*/  IMAD.MOV.U32 R141, RZ, RZ, R21 ;  /* 0x000000ffff8d7224 */ /* 0x000fe200078e0015 */
[----:B----4-:R-:W-:-:S02]  /*1f700*/  F2FP.BF16.F32.PACK_AB R138, R5, R4 ;  /* 0x00000004058a723e */ /* 0x010fc400000010ff */
[C---:B------:R-:W-:Y:S02]  /*1f710*/  IADD3 R5, P1, R20.reuse, 0x20, RZ ;  /* 0x0000002014057810 */ /* 0x040fe40007f3e0ff */
[----:B------:R-:W-:Y:S02]  /*1f720*/  F2FP.BF16.F32.PACK_AB R139, R7, R6 ;  /* 0x00000006078b723e */ /* 0x000fe400000010ff */
[----:B------:R-:W-:Y:S02]  /*1f730*/  LOP3.LUT R4, R5, 0x380, RZ, 0xc0, !PT ;  /* 0x0000038005047812 */ /* 0x000fe400078ec0ff */
[----:B------:R-:W-:Y:S01]  /*1f740*/  MOV R140, R140 ;  /* 0x0000008c008c7202 */ /* 0x000fe20000000f00 */
[----:B------:R-:W-:Y:S01]  /*1f750*/  BAR.SYNC.DEFER_BLOCKING 0x1, 0x100 ;  /* 0x0044000000007b1d */ /* 0x000fe20000010000 */
[----:B------:R-:W-:Y:S02]  /*1f760*/  IADD3 R7, P0, R20, 0x40, RZ ;  /* 0x0000004014077810 */ /* 0x000fe40007f1e0ff */
[----:B------:R-:W-:-:S02]  /*1f770*/  SHF.R.U64 R4, R4, 0x3, RZ ;  /* 0x0000000304047819 */ /* 0x000fc400000012ff */
[----:B------:R-:W-:Y:S02]  /*1f780*/  LOP3.LUT R6, R7, 0x380, RZ, 0xc0, !PT ;  /* 0x0000038007067812 */ /* 0x000fe400078ec0ff */
[----:B------:R-:W-:Y:S02]  /*1f790*/  F2FP.BF16.F32.PACK_AB R8, R9, R8 ;  /* 0x000000080908723e */ /* 0x000fe400000010ff */
[----:B------:R-:W-:Y:S02]  /*1f7a0*/  F2FP.BF16.F32.PACK_AB R9, R11, R10 ;  /* 0x0000000a0b09723e */ /* 0x000fe400000010ff */
[----:B------:R-:W-:Y:S02]  /*1f7b0*/  F2FP.BF16.F32.PACK_AB R10, R13, R12 ;  /* 0x0000000c0d0a723e */ /* 0x000fe400000010ff */
[----:B------:R-:W-:Y:S01]  /*1f7c0*/  IADD3 R149, P5, R20, 0x4040, RZ ;  /* 0x0000404014957810 */ /* 0x000fe20007fbe0ff */
[----:B------:R0:W-:Y:S03]  /*1f7d0*/  STSM.16.M88.4 [R140], R136 ;  /* 0x000000888c007844 */ /* 0x0001e60000000200 */
[----:B------:R-:W-:Y:S01]  /*1f7e0*/  LOP3.LUT R148, R149, 0x380, RZ, 0xc0, !PT ;  /* 0x0000038095947812 */ /* 0x000fe200078ec0ff */
[----:B0-----:R-:W-:Y:S01]  /*1f7f0*/  IMAD.X R137, RZ, RZ, R21, P1 ;  /* 0x000000ffff897224 */ /* 0x001fe200008e0615 */
[----:B------:R-:W-:-:S02]  /*1f800*/  LOP3.LUT R136, R4, R5, RZ, 0x3c, !PT ;  /* 0x0000000504887212 */ /* 0x000fc400078e3cff */
[----:B------:R-:W-:Y:S02]  /*1f810*/  SHF.R.U64 R4, R6, 0x3, RZ ;  /* 0x0000000306047819 */ /* 0x000fe400000012ff */
[----:B------:R-:W-:Y:S02]  /*1f820*/  MOV R136, R136 ;  /* 0x0000008800887202 */ /* 0x000fe40000000f00 */
[----:B------:R-:W-:Y:S02]  /*1f830*/  IADD3 R137, P6, R20, 0x4020, RZ ;  /* 0x0000402014897810 */ /* 0x000fe40007fde0ff */
[----:B------:R-:W-:Y:S02]  /*1f840*/  LOP3.LUT R4, R4, R7, RZ, 0x3c, !PT ;  /* 0x0000000704047212 */ /* 0x000fe400078e3cff */
[----:B------:R-:W-:Y:S02]  /*1f850*/  IADD3 R7, P3, R20, 0x4000, RZ ;  /* 0x0000400014077810 */ /* 0x000fe40007f7e0ff */
[----:B------:R-:W-:-:S02]  /*1f860*/  LOP3.LUT R12, R137, 0x380, RZ, 0xc0, !PT ;  /* 0x00000380890c7812 */ /* 0x000fc400078ec0ff */
[----:B------:R-:W-:Y:S02]  /*1f870*/  LOP3.LUT R5, R7, 0x380, RZ, 0xc0, !PT ;  /* 0x0000038007057812 */ /* 0x000fe400078ec0ff */
[----:B------:R-:W-:Y:S02]  /*1f880*/  SHF.R.U64 R12, R12, 0x3, RZ ;  /* 0x000000030c0c7819 */ /* 0x000fe400000012ff */
[----:B------:R-:W-:Y:S02]  /*1f890*/  IADD3 R141, P4, R20, 0x60, RZ ;  /* 0x00000060148d7810 */ /* 0x000fe40007f9e0ff */
[----:B------:R-:W-:Y:S02]  /*1f8a0*/  F2FP.BF16.F32.PACK_AB R11, R15, R14 ;  /* 0x0000000e0f0b723e */ /* 0x000fe400000010ff */
[----:B------:R-:W-:Y:S02]  /*1f8b0*/  SHF.R.U64 R148, R148, 0x3, RZ ;  /* 0x0000000394947819 */ /* 0x000fe400000012ff */
[----:B------:R-:W-:-:S02]  /*1f8c0*/  SHF.R.U64 R14, R5, 0x3, RZ ;  /* 0x00000003050e7819 */ /* 0x000fc400000012ff */
[----:B------:R-:W-:Y:S02]  /*1f8d0*/  LOP3.LUT R12, R12, R137, RZ, 0x3c, !PT ;  /* 0x000000890c0c7212 */ /* 0x000fe400078e3cff */
[C---:B------:R-:W-:Y:S02]  /*1f8e0*/  IADD3 R147, P2, R20.reuse, 0x4060, RZ ;  /* 0x0000406014937810 */ /* 0x040fe40007f5e0ff */
[----:B------:R-:W-:Y:S01]  /*1f8f0*/  IADD3 R137, P1, R20, 0x8000, RZ ;  /* 0x0000800014897810 */ /* 0x000fe20007f3e0ff */
[----:B------:R0:W-:Y:S01]  /*1f900*/  STSM.16.M88.4 [R136], R8 ;  /* 0x0000000888007844 */ /* 0x0001e20000000200 */
[----:B------:R-:W-:Y:S02]  /*1f910*/  LOP3.LUT R6, R141, 0x380, RZ, 0xc0, !PT ;  /* 0x000003808d067812 */ /* 0x000fe400078ec0ff */
[----:B------:R-:W-:Y:S01]  /*1f920*/  LOP3.LUT R148, R148, R149, RZ, 0x3c, !PT ;  /* 0x0000009594947212 */ /* 0x000fe200078e3cff */
[----:B------:R-:W-:Y:S01]  /*1f930*/  IMAD.X R149, RZ, RZ, R21, P5 ;  /* 0x000000ffff957224 */ /* 0x000fe200028e0615 */
[----:B------:R-:W-:-:S02]  /*1f940*/  LOP3.LUT R14, R14, R7, RZ, 0x3c, !PT ;  /* 0x000000070e0e7212 */ /* 0x000fc400078e3cff */
[----:B------:R-:W-:Y:S02]  /*1f950*/  LOP3.LUT R146, R147, 0x380, RZ, 0xc0, !PT ;  /* 0x0000038093927812 */ /* 0x000fe400078ec0ff */
[----:B------:R-:W-:Y:S02]  /*1f960*/  LOP3.LUT R7, R137, 0x380, RZ, 0xc0, !PT ;  /* 0x0000038089077812 */ /* 0x000fe400078ec0ff */
[----:B------:R-:W-:Y:S01]  /*1f970*/  SHF.R.U64 R6, R6, 0x3, RZ ;  /* 0x0000000306067819 */ /* 0x000fe200000012ff */
[--C-:B------:R-:W-:Y:S01]  /*1f980*/  IMAD.X R5, RZ, RZ, R21.reuse, P0 ;  /* 0x000000ffff057224 */ /* 0x100fe200000e0615 */
[----:B------:R-:W-:Y:S02]  /*1f990*/  SHF.R.U64 R146, R146, 0x3, RZ ;  /* 0x0000000392927819 */ /* 0x000fe400000012ff */
[C---:B0-----:R-:W-:Y:S02]  /*1f9a0*/  IADD3 R11, P5, R20.reuse, 0xc020, RZ ;  /* 0x0000c020140b7810 */ /* 0x041fe40007fbe0ff */
[----:B------:R-:W-:Y:S01]  /*1f9b0*/  SHF.R.U64 R136, R7, 0x3, RZ ;  /* 0x0000000307887819 */ /* 0x000fe200000012ff */
[--C-:B------:R-:W-:Y:S01]  /*1f9c0*/  IMAD.X R7, RZ, RZ, R21.reuse, P4 ;  /* 0x000000ffff077224 */ /* 0x100fe200020e0615 */
[----:B------:R-:W-:Y:S01]  /*1f9d0*/  LOP3.LUT R10, R11, 0x380, RZ, 0xc0, !PT ;  /* 0x000003800b0a7812 */ /* 0x000fe200078ec0ff */
[--C-:B------:R-:W-:Y:S01]  /*1f9e0*/  IMAD.X R15, RZ, RZ, R21.reuse, P3 ;  /* 0x000000ffff0f7224 */ /* 0x100fe200018e0615 */
[----:B------:R-:W-:Y:S01]  /*1f9f0*/  IADD3 R145, P0, R20, 0x8020, RZ ;  /* 0x0000802014917810 */ /* 0x000fe20007f1e0ff */
[----:B------:R-:W-:Y:S01]  /*1fa00*/  IMAD.X R13, RZ, RZ, R21, P6 ;  /* 0x000000ffff0d7224 */ /* 0x000fe200030e0615 */
[----:B------:R-:W-:-:S02]  /*1fa10*/  LOP3.LUT R6, R6, R141, RZ, 0x3c, !PT ;  /* 0x0000008d06067212 */ /* 0x000fc400078e3cff */
[----:B------:R-:W-:Y:S02]  /*1fa20*/  IADD3 R143, P4, R20, 0x8040, RZ ;  /* 0x00008040148f7810 */ /* 0x000fe40007f9e0ff */
[----:B------:R-:W-:Y:S01]  /*1fa30*/  LOP3.LUT R146, R146, R147, RZ, 0x3c, !PT ;  /* 0x0000009392927212 */ /* 0x000fe200078e3cff */
[--C-:B------:R-:W-:Y:S01]  /*1fa40*/  IMAD.X R147, RZ, RZ, R21.reuse, P2 ;  /* 0x000000ffff937224 */ /* 0x100fe200010e0615 */
[----:B------:R-:W-:Y:S02]  /*1fa50*/  IADD3 R141, P3, R20, 0x8060, RZ ;  /* 0x00008060148d7810 */ /* 0x000fe40007f7e0ff */
[----:B------:R-:W-:Y:S01]  /*1fa60*/  LOP3.LUT R136, R136, R137, RZ, 0x3c, !PT ;  /* 0x0000008988887212 */ /* 0x000fe200078e3cff */
[----:B------:R-:W-:Y:S01]  /*1fa70*/  IMAD.X R137, RZ, RZ, R21, P1 ;  /* 0x000000ffff897224 */ /* 0x000fe200008e0615 */
[----:B------:R-:W-:Y:S02]  /*1fa80*/  IADD3 R139, P6, R20, 0xc000, RZ ;  /* 0x0000c000148b7810 */ /* 0x000fe40007fde0ff */
[----:B------:R-:W-:-:S02]  /*1fa90*/  SHF.R.U64 R10, R10, 0x3, RZ ;  /* 0x000000030a0a7819 */ /* 0x000fc400000012ff */
[----:B------:R-:W-:Y:S02]  /*1faa0*/  LOP3.LUT R144, R145, 0x380, RZ, 0xc0, !PT ;  /* 0x0000038091907812 */ /* 0x000fe400078ec0ff */
[C---:B------:R-:W-:Y:S02]  /*1fab0*/  IADD3 R8, P2, R20.reuse, 0xc040, RZ ;  /* 0x0000c04014087810 */ /* 0x040fe40007f5e0ff */
[----:B------:R-:W-:Y:S02]  /*1fac0*/  LOP3.LUT R142, R143, 0x380, RZ, 0xc0, !PT ;  /* 0x000003808f8e7812 */ /* 0x000fe400078ec0ff */
[----:B------:R-:W-:Y:S02]  /*1fad0*/  IADD3 R20, P1, R20, 0xc060, RZ ;  /* 0x0000c06014147810 */ /* 0x000fe40007f3e0ff */
[----:B------:R-:W-:Y:S02]  /*1fae0*/  LOP3.LUT R140, R141, 0x380, RZ, 0xc0, !PT ;  /* 0x000003808d8c7812 */ /* 0x000fe400078ec0ff */
[----:B------:R-:W-:-:S02]  /*1faf0*/  LOP3.LUT R138, R139, 0x380, RZ, 0xc0, !PT ;  /* 0x000003808b8a7812 */ /* 0x000fc400078ec0ff */
[----:B------:R-:W-:Y:S02]  /*1fb00*/  LOP3.LUT R10, R10, R11, RZ, 0x3c, !PT ;  /* 0x0000000b0a0a7212 */ /* 0x000fe400078e3cff */
[----:B------:R-:W-:Y:S02]  /*1fb10*/  SHF.R.U64 R144, R144, 0x3, RZ ;  /* 0x0000000390907819 */ /* 0x000fe400000012ff */
[----:B------:R-:W-:Y:S02]  /*1fb20*/  LOP3.LUT R11, R8, 0x380, RZ, 0xc0, !PT ;  /* 0x00000380080b7812 */ /* 0x000fe400078ec0ff */
[----:B------:R-:W-:Y:S02]  /*1fb30*/  SHF.R.U64 R142, R142, 0x3, RZ ;  /* 0x000000038e8e7819 */ /* 0x000fe400000012ff */
[----:B------:R-:W-:Y:S02]  /*1fb40*/  LOP3.LUT R9, R20, 0x380, RZ, 0xc0, !PT ;  /* 0x0000038014097812 */ /* 0x000fe400078ec0ff */
[----:B------:R-:W-:-:S02]  /*1fb50*/  F2FP.BF16.F32.PACK_AB R24, R25, R24 ;  /* 0x000000181918723e */ /* 0x000fc400000010ff */
[----:B------:R-:W-:Y:S02]  /*1fb60*/  SHF.R.U64 R140, R140, 0x3, RZ ;  /* 0x000000038c8c7819 */ /* 0x000fe400000012ff */
[----:B------:R-:W-:Y:S02]  /*1fb70*/  F2FP.BF16.F32.PACK_AB R25, R27, R26 ;  /* 0x0000001a1b19723e */ /* 0x000fe400000010ff */
[----:B------:R-:W-:Y:S02]  /*1fb80*/  F2FP.BF16.F32.PACK_AB R32, R33, R32 ;  /* 0x000000202120723e */ /* 0x000fe400000010ff */
[----:B------:R-:W-:Y:S02]  /*1fb90*/  SHF.R.U64 R138, R138, 0x3, RZ ;  /* 0x000000038a8a7819 */ /* 0x000fe400000012ff */
[----:B------:R-:W-:Y:S02]  /*1fba0*/  MOV R4, R4 ;  /* 0x0000000400047202 */ /* 0x000fe40000000f00 */
[----:B------:R-:W-:-:S02]  /*1fbb0*/  F2FP.BF16.F32.PACK_AB R26, R29, R28 ;  /* 0x0000001c1d1a723e */ /* 0x000fc400000010ff */
[----:B------:R-:W-:Y:S02]  /*1fbc0*/  F2FP.BF16.F32.PACK_AB R27, R31, R30 ;  /* 0x0000001e1f1b723e */ /* 0x000fe400000010ff */
[----:B------:R-:W-:Y:S02]  /*1fbd0*/  F2FP.BF16.F32.PACK_AB R33, R35, R34 ;  /* 0x000000222321723e */ /* 0x000fe400000010ff */
[----:B------:R-:W-:Y:S02]  /*1fbe0*/  F2FP.BF16.F32.PACK_AB R40, R41, R40 ;  /* 0x000000282928723e */ /* 0x000fe400000010ff */
[----:B------:R-:W-:Y:S01]  /*1fbf0*/  LOP3.LUT R144, R144, R145, RZ, 0x3c, !PT ;  /* 0x0000009190907212 */ /* 0x000fe200078e3cff */
[----:B------:R-:W-:Y:S01]  /*1fc00*/  IMAD.X R145, RZ, RZ, R21, P0 ;  /* 0x000000ffff917224 */ /* 0x000fe200000e0615 */
[----:B------:R-:W-:Y:S02]  /*1fc10*/  SHF.R.U64 R11, R11, 0x3, RZ ;  /* 0x000000030b0b7819 */ /* 0x000fe400000012ff */
[----:B------:R-:W-:-:S02]  /*1fc20*/  MOV R6, R6 ;  /* 0x0000000600067202 */ /* 0x000fc40000000f00 */
[----:B------:R-:W-:Y:S02]  /*1fc30*/  F2FP.BF16.F32.PACK_AB R34, R37, R36 ;  /* 0x000000242522723e */ /* 0x000fe400000010ff */
[----:B------:R-:W-:Y:S02]  /*1fc40*/  F2FP.BF16.F32.PACK_AB R35, R39, R38 ;  /* 0x000000262723723e */ /* 0x000fe400000010ff */
[----:B------:R-:W-:Y:S02]  /*1fc50*/  F2FP.BF16.F32.PACK_AB R41, R43, R42 ;  /* 0x0000002a2b29723e */ /* 0x000fe400000010ff */
[----:B------:R-:W-:Y:S02]  /*1fc60*/  F2FP.BF16.F32.PACK_AB R48, R49, R48 ;  /* 0x000000303130723e */ /* 0x000fe400000010ff */
[----:B------:R-:W-:Y:S01]  /*1fc70*/  LOP3.LUT R142, R142, R143, RZ, 0x3c, !PT ;  /* 0x0000008f8e8e7212 */ /* 0x000fe200078e3cff */
[----:B------:R-:W-:Y:S01]  /*1fc80*/  IMAD.X R143, RZ, RZ, R21, P4 ;  /* 0x000000ffff8f7224 */ /* 0x000fe200020e0615 */
[----:B------:R-:W-:-:S02]  /*1fc90*/  SHF.R.U64 R9, R9, 0x3, RZ ;  /* 0x0000000309097819 */ /* 0x000fc400000012ff */
[----:B------:R-:W-:Y:S02]  /*1fca0*/  MOV R14, R14 ;  /* 0x0000000e000e7202 */ /* 0x000fe40000000f00 */
[----:B------:R-:W-:Y:S02]  /*1fcb0*/  F2FP.BF16.F32.PACK_AB R42, R45, R44 ;  /* 0x0000002c2d2a723e */ /* 0x000fe400000010ff */
[----:B------:R-:W-:Y:S02]  /*1fcc0*/  F2FP.BF16.F32.PACK_AB R43, R47, R46 ;  /* 0x0000002e2f2b723e */ /* 0x000fe400000010ff */
[----:B------:R-:W-:Y:S02]  /*1fcd0*/  F2FP.BF16.F32.PACK_AB R49, R51, R50 ;  /* 0x000000323331723e */ /* 0x000fe400000010ff */
[----:B------:R-:W-:Y:S02]  /*1fce0*/  F2FP.BF16.F32.PACK_AB R56, R57, R56 ;  /* 0x000000383938723e */ /* 0x000fe400000010ff */
[----:B------:R-:W-:Y:S01]  /*1fcf0*/  LOP3.LUT R140, R140, R141, RZ, 0x3c, !PT ;  /* 0x0000008d8c8c7212 */ /* 0x000fe200078e3cff */
[----:B------:R-:W-:Y:S01]  /*1fd00*/  IMAD.X R141, RZ, RZ, R21, P3 ;  /* 0x000000ffff8d7224 */ /* 0x000fe200018e0615 */
[----:B------:R-:W-:-:S02]  /*1fd10*/  MOV R12, R12 ;  /* 0x0000000c000c7202 */ /* 0x000fc40000000f00 */
[----:B------:R-:W-:Y:S02]  /*1fd20*/  F2FP.BF16.F32.PACK_AB R50, R53, R52 ;  /* 0x000000343532723e */ /* 0x000fe400000010ff */
[----:B------:R-:W-:Y:S02]  /*1fd30*/  F2FP.BF16.F32.PACK_AB R51, R55, R54 ;  /* 0x000000363733723e */ /* 0x000fe400000010ff */
[----:B------:R-:W-:Y:S02]  /*1fd40*/  F2FP.BF16.F32.PACK_AB R57, R59, R58 ;  /* 0x0000003a3b39723e */ /* 0x000fe400000010ff */
[----:B------:R-:W-:Y:S01]  /*1fd50*/  F2FP.BF16.F32.PACK_AB R64, R65, R64 ;  /* 0x000000404140723e */ /* 0x000fe200000010ff */
[----:B------:R0:W-:Y:S01]  /*1fd60*/  STSM.16.M88.4 [R4], R24 ;  /* 0x0000001804007844 */ /* 0x0001e20000000200 */
        /* <DEDUP_REMOVED lines=23> */
[----:B------:R-:W-:Y:S01]  /*1fee0*/  IMAD.X R21, RZ, RZ, R21, P1 ;  /* 0x000000ffff157224 */ /* 0x000fe200008e0615 */
[----:B------:R-:W-:Y:S01]  /*1fef0*/  MOV R144, R144 ;  /* 0x0000009000907202 */ /* 0x000fe20000000f00 */
[----:B------:R2:W-:Y:S01]  /*1ff00*/  STSM.16.M88.4 [R12], R48 ;  /* 0x000000300c007844 */ /* 0x0005e20000000200 */
[----:B------:R-:W-:-:S02]  /*1ff10*/  F2FP.BF16.F32.PACK_AB R82, R85, R84 ;  /* 0x000000545552723e */ /* 0x000fc400000010ff */
[----:B------:R-:W-:Y:S02]  /*1ff20*/  F2FP.BF16.F32.PACK_AB R96, R97, R96 ;  /* 0x000000606160723e */ /* 0x000fe400000010ff */
[----:B------:R-:W-:Y:S02]  /*1ff30*/  MOV R142, R142 ;  /* 0x0000008e008e7202 */ /* 0x000fe40000000f00 */
[----:B------:R-:W-:Y:S02]  /*1ff40*/  F2FP.BF16.F32.PACK_AB R104, R105, R104 ;  /* 0x000000686968723e */ /* 0x000fe400000010ff */
[----:B------:R-:W-:Y:S02]  /*1ff50*/  MOV R140, R140 ;  /* 0x0000008c008c7202 */ /* 0x000fe40000000f00 */
[----:B------:R-:W-:Y:S02]  /*1ff60*/  F2FP.BF16.F32.PACK_AB R112, R113, R112 ;  /* 0x000000707170723e */ /* 0x000fe400000010ff */
[----:B------:R-:W-:Y:S01]  /*1ff70*/  F2FP.BF16.F32.PACK_AB R120, R121, R120 ;  /* 0x000000787978723e */ /* 0x000fe200000010ff */
[----:B0-----:R-:W-:Y:S01]  /*1ff80*/  IMAD.U32 R4, RZ, RZ, UR8 ;  /* 0x00000008ff047e24 */ /* 0x001fe2000f8e00ff */
[----:B------:R-:W-:Y:S01]  /*1ff90*/  F2FP.BF16.F32.PACK_AB R83, R87, R86 ;  /* 0x000000565753723e */ /* 0x000fe200000010ff */
[----:B------:R-:W-:Y:S01]  /*1ffa0*/  IMAD.U32 R5, RZ, RZ, UR9 ;  /* 0x00000009ff057e24 */ /* 0x000fe2000f8e00ff */
[----:B------:R-:W-:Y:S01]  /*1ffb0*/  F2FP.BF16.F32.PACK_AB R89, R91, R90 ;  /* 0x0000005a5b59723e */ /* 0x000fe200000010ff */
[----:B------:R2:W-:Y:S01]  /*1ffc0*/  STSM.16.M88.4 [R148], R56 ;  /* 0x0000003894007844 */ /* 0x0005e20000000200 */
[----:B------:R-:W-:Y:S01]  /*1ffd0*/  F2FP.BF16.F32.PACK_AB R90, R93, R92 ;  /* 0x0000005c5d5a723e */ /* 0x000fe200000010ff */
[----:B------:R-:W-:Y:S01]  /*1ffe0*/  ULDC.64 UR8, c[0x0][0xd08] ;  /* 0x0003420000087ab9 */ /* 0x000fe20000000a00 */
[----:B------:R-:W-:Y:S01]  /*1fff0*/  F2FP.BF16.F32.PACK_AB R91, R95, R94 ;  /* 0x0000005e5f5b723e */ /* 0x000fe200000010ff */
[----:B------:R-:W0:Y:S01]  /*20000*/  LDC R76, c[0x0][0xce8] ;  /* 0x00033a00ff4c7b82 */ /* 0x000e220000000800 */
[----:B------:R-:W-:Y:S01]  /*20010*/  F2FP.BF16.F32.PACK_AB R97, R99, R98 ;  /* 0x000000626361723e */ /* 0x000fe200000010ff */
[----:B------:R2:W-:Y:S01]  /*20020*/  STSM.16.M88.4 [R146], R64 ;  /* 0x0000004092007844 */ /* 0x0005e20000000200 */
[----:B------:R-:W-:-:S02]  /*20030*/  F2FP.BF16.F32.PACK_AB R98, R101, R100 ;  /* 0x000000646562723e */ /* 0x000fc400000010ff */
[----:B------:R-:W-:Y:S02]  /*20040*/  F2FP.BF16.F32.PACK_AB R99, R103, R102 ;  /* 0x000000666763723e */ /* 0x000fe400000010ff */
[----:B------:R-:W-:Y:S01]  /*20050*/  F2FP.BF16.F32.PACK_AB R105, R107, R106 ;  /* 0x0000006a6b69723e */ /* 0x000fe200000010ff */
[----:B------:R2:W-:Y:S01]  /*20060*/  STSM.16.M88.4 [R136], R72 ;  /* 0x0000004888007844 */ /* 0x0005e20000000200 */
[----:B------:R-:W-:Y:S02]  /*20070*/  MOV R138, R138 ;  /* 0x0000008a008a7202 */ /* 0x000fe40000000f00 */
[----:B------:R-:W-:Y:S02]  /*20080*/  F2FP.BF16.F32.PACK_AB R106, R109, R108 ;  /* 0x0000006c6d6a723e */ /* 0x000fe400000010ff */
[----:B------:R-:W-:Y:S02]  /*20090*/  F2FP.BF16.F32.PACK_AB R107, R111, R110 ;  /* 0x0000006e6f6b723e */ /* 0x000fe400000010ff */
[----:B------:R-:W-:Y:S01]  /*200a0*/  F2FP.BF16.F32.PACK_AB R113, R115, R114 ;  /* 0x000000727371723e */ /* 0x000fe200000010ff */
[----:B------:R2:W-:Y:S01]  /*200b0*/  STSM.16.M88.4 [R144], R80 ;  /* 0x0000005090007844 */ /* 0x0005e20000000200 */
[----:B------:R-:W-:-:S02]  /*200c0*/  MOV R10, R10 ;  /* 0x0000000a000a7202 */ /* 0x000fc40000000f00 */
[----:B------:R-:W-:Y:S02]  /*200d0*/  F2FP.BF16.F32.PACK_AB R114, R117, R116 ;  /* 0x000000747572723e */ /* 0x000fe400000010ff */
[----:B------:R-:W-:Y:S02]  /*200e0*/  F2FP.BF16.F32.PACK_AB R115, R119, R118 ;  /* 0x000000767773723e */ /* 0x000fe400000010ff */
[----:B------:R-:W-:Y:S02]  /*200f0*/  F2FP.BF16.F32.PACK_AB R121, R123, R122 ;  /* 0x0000007a7b79723e */ /* 0x000fe400000010ff */
[----:B------:R-:W-:Y:S01]  /*20100*/  F2FP.BF16.F32.PACK_AB R128, R129, R128 ;  /* 0x000000808180723e */ /* 0x000fe200000010ff */
[----:B------:R2:W-:Y:S01]  /*20110*/  STSM.16.M88.4 [R142], R88 ;  /* 0x000000588e007844 */ /* 0x0005e20000000200 */
[----:B------:R-:W-:Y:S02]  /*20120*/  MOV R8, R8 ;  /* 0x0000000800087202 */ /* 0x000fe40000000f00 */
[----:B------:R-:W-:-:S02]  /*20130*/  F2FP.BF16.F32.PACK_AB R122, R125, R124 ;  /* 0x0000007c7d7a723e */ /* 0x000fc400000010ff */
[----:B------:R-:W-:Y:S02]  /*20140*/  F2FP.BF16.F32.PACK_AB R123, R127, R126 ;  /* 0x0000007e7f7b723e */ /* 0x000fe400000010ff */
[----:B------:R-:W-:Y:S01]  /*20150*/  F2FP.BF16.F32.PACK_AB R129, R131, R130 ;  /* 0x000000828381723e */ /* 0x000fe200000010ff */
[----:B------:R2:W-:Y:S01]  /*20160*/  STSM.16.M88.4 [R140], R96 ;  /* 0x000000608c007844 */ /* 0x0005e20000000200 */
[----:B------:R-:W-:Y:S02]  /*20170*/  MOV R20, R20 ;  /* 0x0000001400147202 */ /* 0x000fe40000000f00 */
[----:B------:R-:W-:Y:S02]  /*20180*/  F2FP.BF16.F32.PACK_AB R130, R133, R132 ;  /* 0x000000848582723e */ /* 0x000fe400000010ff */
[----:B------:R-:W-:Y:S01]  /*20190*/  F2FP.BF16.F32.PACK_AB R131, R135, R134 ;  /* 0x000000868783723e */ /* 0x000fe200000010ff */
[----:B------:R2:W-:Y:S01]  /*201a0*/  STSM.16.M88.4 [R138], R104 ;  /* 0x000000688a007844 */ /* 0x0005e20000000200 */
[----:B------:R-:W-:-:S03]  /*201b0*/  UISETP.NE.U32.AND UP0, UPT, UR8, URZ, UPT ;  /* 0x0000003f0800728c */ /* 0x000fc6000bf05070 */
[----:B------:R2:W-:Y:S01]  /*201c0*/  STSM.16.M88.4 [R10], R112 ;  /* 0x000000700a007844 */ /* 0x0005e20000000200 */
[----:B------:R-:W-:-:S03]  /*201d0*/  UISETP.NE.AND.EX UP0, UPT, UR9, URZ, UPT, UP0 ;  /* 0x0000003f0900728c */ /* 0x000fc6000bf05300 */
[----:B------:R2:W-:Y:S04]  /*201e0*/  STSM.16.M88.4 [R8], R120 ;  /* 0x0000007808007844 */ /* 0x0005e80000000200 */
[----:B------:R2:W-:Y:S01]  /*201f0*/  STSM.16.M88.4 [R20], R128 ;  /* 0x0000008014007844 */ /* 0x0005e20000000200 */
[----:B------:R-:W-:Y:S01]  /*20200*/  BAR.SYNC.DEFER_BLOCKING 0x1, 0x100 ;  /* 0x0044000000007b1d */ /* 0x000fe20000010000 */
[----:B------:R-:W-:Y:S02]  /*20210*/  ISETP.NE.U32.AND P1, PT, RZ, UR10, PT ;  /* 0x0000000aff007c0c */ /* 0x000fe4000bf25070 */
[----:B------:R-:W-:Y:S02]  /*20220*/  PLOP3.LUT P0, PT, PT, PT, UP0, 0x80, 0x0 ;  /* 0x000000000000781c */ /* 0x000fe40003f0f008 */
[----:B------:R-:W-:Y:S01]  /*20230*/  ISETP.NE.AND.EX P1, PT, RZ, UR11, PT, P1 ;  /* 0x0000000bff007c0c */ /* 0x000fe2000bf25310 */
[----:B------:R-:W-:-:S02]  /*20240*/  @UP0 ULDC.64 UR8, c[0x0][0xd08] ;  /* 0x0003420000080ab9 */ /* 0x000fc40000000a00 */
[----:B------:R-:W-:Y:S01]  /*20250*/  @UP0 UIMAD.WIDE UR8, UR38, 0x4, UR8 ;  /* 0x00000004260808a5 */ /* 0x000fe2000f8e0208 */
[----:B------:R-:W-:-:S09]  /*20260*/  IMAD.U32 R9, RZ, RZ, UR4 ;  /* 0x00000004ff097e24 */ /* 0x000fd2000f8e00ff */
[----:B------:R2:W5:Y:S01]  /*20270*/  @P1 LDG.E R11, desc[UR40][R4.64] ;  /* 0x00000028040b1981 */ /* 0x000562000c1e1900 */
[----:B-1----:R-:W-:Y:S01]  /*20280*/  IMAD.U32 R6, RZ, RZ, UR8 ;  /* 0x00000008ff067e24 */ /* 0x002fe2000f8e00ff */
[----:B------:R-:W-:Y:S01]  /*20290*/  UISETP.NE.AND UP0, UPT, UR44, URZ, UPT ;  /* 0x0000003f2c00728c */ /* 0x000fe2000bf05270 */
[----:B------:R-:W-:Y:S01]  /*202a0*/  IMAD.U32 R7, RZ, RZ, UR9 ;  /* 0x00000009ff077e24 */ /* 0x000fe2000f8e00ff */
[----:B------:R-:W-:-:S04]  /*202b0*/  ULDC UR4, c[0x0][0xbd4] ;  /* 0x0002f50000047ab9 */ /* 0x000fc80000000800 */
[----:B------:R2:W5:Y:S01]  /*202c0*/  @P0 LDG.E R9, desc[UR40][R6.64] ;  /* 0x0000002806090981 */ /* 0x000562000c1e1900 */
[----:B------:R-:W-:Y:S01]  /*202d0*/  USEL UR4, UR44, UR4, UP0 ;  /* 0x000000042c047287 */ /* 0x000fe20008000000 */
[----:B0-----:R-:W-:Y:S11]  /*202e0*/  @P0 BRA `(.L_x_12167) ;  /* 0x0000000000100947 */ /* 0x001ff60003800000 */
[----:B------:R-:W-:Y:S05]  /*202f0*/  @!P1 BRA `(.L_x_12167) ;  /* 0x00000000000c9947 */ /* 0x000fea0003800000 */
[----:B--2---:R-:W2:Y:S04]  /*20300*/  LDG.E R6, desc[UR40][R4.64] ;  /* 0x0000002804067981 */ /* 0x004ea8000c1e1900 */
[----:B-----5:R-:W2:Y:S02]  /*20310*/  LDG.E R9, desc[UR40][R4.64+0x4] ;  /* 0x0000042804097981 */ /* 0x020ea4000c1e1900 */
[----:B--2---:R-:W-:-:S07]  /*20320*/  IMAD.IADD R9, R9, 0x1, -R6 ;  /* 0x0000000109097824 */ /* 0x004fce00078e0a06 */
.L_x_12167:
[----:B--2---:R-:W2:Y:S04]  /*20330*/  LDL R4, [R1+0x4b8] ;  /* 0x0004b80001047983 */ /* 0x004ea80000100800 */
[----:B------:R-:W3:Y:S01]  /*20340*/  LDL R6, [R1+0x4d0] ;  /* 0x0004d00001067983 */ /* 0x000ee20000100800 */
[----:B-----5:R-:W-:Y:S02]  /*20350*/  IMAD R80, R9, R76, RZ ;  /* 0x0000004c09507224 */ /* 0x020fe400078e02ff */
[----:B------:R-:W-:Y:S01]  /*20360*/  VIADD R15, R178, UR39 ;  /* 0x00000027b20f7c36 */ /* 0x000fe20008000000 */
[----:B------:R-:W-:Y:S01]  /*20370*/  ISETP.NE.AND P2, PT, R76, 0x1, PT ;  /* 0x000000014c00780c */ /* 0x000fe20003f45270 */
[----:B------:R-:W-:Y:S01]  /*20380*/  UISETP.GT.AND UP1, UPT, UR4, 0x1, UPT ;  /* 0x000000010400788c */ /* 0x000fe2000bf24270 */
[----:B------:R-:W-:-:S03]  /*20390*/  UMOV UR19, 0xab8 ;  /* 0x00000ab800137882 */ /* 0x000fc60000000000 */
[----:B------:R-:W-:-:S08]  /*203a0*/  USEL UR19, UR19, 0xa78, UP1 ;  /* 0x00000a7813137887 */ /* 0x000fd00008800000 */
[----:B------:R-:W0:Y:S01]  /*203b0*/  @P2 LDC R5, c[0x0][0xcf0] ;  /* 0x00033c00ff052b82 */ /* 0x000e220000000800 */
[----:B------:R-:W-:Y:S01]  /*203c0*/  UISETP.NE.U32.AND UP0, UPT, UR10, URZ, UPT ;  /* 0x0000003f0a00728c */ /* 0x000fe2000bf05070 */
[----:B------:R-:W-:Y:S01]  /*203d0*/  UMOV UR4, URZ ;  /* 0x0000003f00047c82 */ /* 0x000fe20008000000 */
[----:B------:R-:W-:Y:S01]  /*203e0*/  USHF.R.S32.HI UR10, URZ, 0x1f, UR38 ;  /* 0x0000001f3f0a7899 */ /* 0x000fe20008011426 */
[----:B------:R-:W-:Y:S01]  /*203f0*/  @P1 R2UR UR4, R11 ;  /* 0x000000000b0412ca */ /* 0x000fe200000e0000 */
[----:B------:R-:W-:Y:S02]  /*20400*/  UISETP.NE.AND.EX UP0, UPT, UR11, URZ, UPT, UP0 ;  /* 0x0000003f0b00728c */ /* 0x000fe4000bf05300 */
[----:B------:R-:W-:Y:S02]  /*20410*/  USEL UR9, UR43, URZ, UP1 ;  /* 0x0000003f2b097287 */ /* 0x000fe40008800000 */
[----:B------:R-:W-:Y:S02]  /*20420*/  USEL UR8, UR38, URZ, !UP0 ;  /* 0x0000003f26087287 */ /* 0x000fe4000c000000 */
[----:B------:R-:W-:Y:S01]  /*20430*/  USEL UR18, UR10, URZ, !UP0 ;  /* 0x0000003f0a127287 */ /* 0x000fe2000c000000 */
[----:B------:R-:W-:-:S02]  /*20440*/  ULDC.64 UR12, c[0x0][UR19+0x220] ;  /* 0x00008800130c7abb */ /* 0x000fc40008000a00 */
[----:B------:R-:W-:Y:S01]  /*20450*/  ULDC.64 UR10, c[0x0][UR19+0x218] ;  /* 0x00008600130a7abb */ /* 0x000fe20008000a00 */
[----:B------:R-:W-:Y:S01]  /*20460*/  ULDC.64 UR14, c[0x0][UR19+0x228] ;  /* 0x00008a00130e7abb */ /* 0x000fe20008000a00 */
[----:B------:R-:W-:Y:S02]  /*20470*/  UIMAD UR13, UR13, UR8, URZ ;  /* 0x000000080d0d72a4 */ /* 0x000fe4000f8e023f */
[----:B------:R-:W-:Y:S02]  /*20480*/  UIMAD.WIDE.U32 UR16, UR10, UR37, URZ ;  /* 0x000000250a1072a5 */ /* 0x000fe4000f8e003f */
[----:B------:R-:W-:Y:S01]  /*20490*/  UIMAD UR20, UR11, UR37, URZ ;  /* 0x000000250b1472a4 */ /* 0x000fe2000f8e023f */
[----:B--2---:R-:W-:Y:S02]  /*204a0*/  LOP3.LUT P0, RZ, R4, 0x3, RZ, 0xc0, !PT ;  /* 0x0000000304ff7812 */ /* 0x004fe4000780c0ff */
[----:B------:R-:W1:Y:S02]  /*204b0*/  @P2 LDC R4, c[0x0][0xcec] ;  /* 0x00033b00ff042b82 */ /* 0x000e640000000800 */
[----:B------:R-:W-:-:S13]  /*204c0*/  ISETP.GE.OR P3, PT, R15, R80, P0 ;  /* 0x000000500f00720c */ /* 0x000fda0000766670 */
[----:B------:R-:W2:Y:S01]  /*204d0*/  @!P3 LDL R13, [R1+0x240] ;  /* 0x00024000010db983 */ /* 0x000ea20000100800 */
[----:B---3--:R-:W-:Y:S01]  /*204e0*/  VIADD R11, R6, UR39 ;  /* 0x00000027060b7c36 */ /* 0x008fe20008000000 */
[----:B------:R-:W-:Y:S01]  /*204f0*/  UIMAD.WIDE.U32 UR10, UR12, UR8, URZ ;  /* 0x000000080c0a72a5 */ /* 0x000fe2000f8e003f */
[----:B------:R-:W-:Y:S01]  /*20500*/  VIADD R21, R15, 0x8 ;  /* 0x000000080f157836 */ /* 0x000fe20000000000 */
[----:B------:R-:W-:Y:S01]  /*20510*/  UIMAD.WIDE.U32 UR22, UR14, UR9, URZ ;  /* 0x000000090e1672a5 */ /* 0x000fe2000f8e003f */
[----:B------:R-:W-:Y:S01]  /*20520*/  IMAD.MOV.U32 R7, RZ, RZ, R11 ;  /* 0x000000ffff077224 */ /* 0x000fe200078e000b */
[----:B------:R-:W-:Y:S02]  /*20530*/  UIMAD UR9, UR15, UR9, URZ ;  /* 0x000000090f0972a4 */ /* 0x000fe4000f8e023f */
[----:B------:R-:W-:Y:S01]  /*20540*/  UIMAD UR13, UR12, UR18, UR13 ;  /* 0x000000120c0d72a4 */ /* 0x000fe2000f8e020d */
[----:B-1----:R-:W-:Y:S01]  /*20550*/  @P2 IMAD.HI.U32 R4, R11, R4, RZ ;  /* 0x000000040b042227 */ /* 0x002fe200078e00ff */
[----:B------:R-:W-:Y:S01]  /*20560*/  UIADD3 UR16, UP0, UP2, UR10, UR16, UR4 ;  /* 0x000000100a107290 */ /* 0x000fe2000fa1e004 */
[----:B------:R-:W-:Y:S01]  /*20570*/  ISETP.GE.OR P0, PT, R21, R80, P0 ;  /* 0x000000501500720c */ /* 0x000fe20000706670 */
[----:B------:R-:W-:-:S02]  /*20580*/  UIADD3 UR10, UR23, UR9, URZ ;  /* 0x00000009170a7290 */ /* 0x000fc4000fffe03f */
[----:B0-----:R-:W-:Y:S01]  /*20590*/  @P2 SHF.R.U32.HI R7, RZ, R5, R4 ;  /* 0x00000005ff072219 */ /* 0x001fe20000011604 */
[----:B------:R-:W-:Y:S01]  /*205a0*/  UIADD3 UR20, UR17, UR20, URZ ;  /* 0x0000001411147290 */ /* 0x000fe2000fffe03f */
[----:B------:R-:W-:Y:S01]  /*205b0*/  IMAD.U32 R4, RZ, RZ, UR22 ;  /* 0x00000016ff047e24 */ /* 0x000fe2000f8e00ff */
[----:B------:R-:W-:Y:S01]  /*205c0*/  UIADD3 UR9, UR11, UR13, URZ ;  /* 0x0000000d0b097290 */ /* 0x000fe2000fffe03f */
[----:B------:R-:W-:Y:S01]  /*205d0*/  IMAD.U32 R5, RZ, RZ, UR23 ;  /* 0x00000017ff057e24 */ /* 0x000fe2000f8e00ff */
[----:B------:R-:W-:Y:S01]  /*205e0*/  USHF.R.S32.HI UR14, URZ, 0x1f, UR4 ;  /* 0x0000001f3f0e7899 */ /* 0x000fe20008011404 */
[----:B------:R-:W-:Y:S01]  /*205f0*/  IMAD.MOV R9, RZ, RZ, -R7 ;  /* 0x000000ffff097224 */ /* 0x000fe200078e0a07 */
[----:B------:R-:W-:Y:S01]  /*20600*/  IADD3 R4, P1, P4, R7, UR16, R4 ;  /* 0x0000001007047c10 */ /* 0x000fe2000fc3e004 */
[----:B------:R-:W-:Y:S01]  /*20610*/  IMAD.U32 R8, RZ, RZ, UR10 ;  /* 0x0000000aff087e24 */ /* 0x000fe2000f8e00ff */
[----:B------:R-:W-:Y:S01]  /*20620*/  UIADD3.X UR9, UR9, UR20, UR14, UP0, UP2 ;  /* 0x0000001409097290 */ /* 0x000fe200087e440e */
[----:B------:R-:W-:Y:S01]  /*20630*/  IMAD R9, R76, R9, R11 ;  /* 0x000000094c097224 */ /* 0x000fe200078e020b */
[----:B------:R-:W-:Y:S01]  /*20640*/  SHF.R.S32.HI R5, RZ, 0x1f, R7 ;  /* 0x0000001fff057819 */ /* 0x000fe20000011407 */
[----:B------:R-:W-:Y:S01]  /*20650*/  ULDC.64 UR10, c[0x0][UR19+0x210] ;  /* 0x00008400130a7abb */ /* 0x000fe20008000a00 */
[----:B------:R-:W-:Y:S01]  /*20660*/  ULDC.64 UR12, c[0x0][0xca8] ;  /* 0x00032a00000c7ab9 */ /* 0x000fe20000000a00 */
[----:B------:R-:W-:Y:S01]  /*20670*/  IMAD R7, R9, UR11, RZ ;  /* 0x0000000b09077c24 */ /* 0x000fe2000f8e02ff */
[----:B------:R-:W-:Y:S01]  /*20680*/  SHF.R.S32.HI R6, RZ, 0x1f, R9 ;  /* 0x0000001fff067819 */ /* 0x000fe20000011409 */
[----:B------:R-:W-:Y:S01]  /*20690*/  @!UP1 ULDC UR12, c[0x0][0xc50] ;  /* 0x00031400000c9ab9 */ /* 0x000fe20000000800 */
[----:B------:R-:W-:Y:S01]  /*206a0*/  IADD3.X R5, R5, UR9, R8, P1, P4 ;  /* 0x0000000905057c10 */ /* 0x000fe20008fe8408 */
[----:B------:R-:W-:-:S02]  /*206b0*/  @!UP1 ULDC UR13, c[0x0][0xc54] ;  /* 0x00031500000d9ab9 */ /* 0x000fc40000000800 */
[----:B------:R-:W-:Y:S02]  /*206c0*/  IMAD R7, R6, UR10, R7 ;  /* 0x0000000a06077c24 */ /* 0x000fe4000f8e0207 */
[----:B------:R-:W-:-:S04]  /*206d0*/  IMAD.WIDE.U32 R4, R9, UR10, R4 ;  /* 0x0000000a09047c25 */ /* 0x000fc8000f8e0004 */
[----:B------:R-:W-:Y:S01]  /*206e0*/  IMAD.IADD R5, R5, 0x1, R7 ;  /* 0x0000000105057824 */ /* 0x000fe200078e0207 */
[----:B------:R-:W-:-:S04]  /*206f0*/  LEA R8, P1, R4, UR12, 0x2 ;  /* 0x0000000c04087c11 */ /* 0x000fc8000f8210ff */
[----:B------:R-:W-:Y:S01]  /*20700*/  LEA.HI.X R10, R4, UR13, R5, 0x2, P1 ;  /* 0x0000000d040a7c11 */ /* 0x000fe200088f1405 */
[----:B------:R-:W-:Y:S04]  /*20710*/  SHFL.IDX PT, R6, R8, RZ, 0x1c1f ;  /* 0x001c1fff08067589 */ /* 0x000fe800000e0000 */
[----:B------:R-:W2:Y:S04]  /*20720*/  SHFL.IDX PT, R7, R10, RZ, 0x1c1f ;  /* 0x001c1fff0a077589 */ /* 0x000ea800000e0000 */
[----:B--2---:R-:W-:Y:S04]  /*20730*/  @!P3 ST.E desc[UR40][R6.64], R13 ;  /* 0x0000000d0600b985 */ /* 0x004fe8000c101928 */
[----:B------:R-:W2:Y:S04]  /*20740*/  @!P0 LDL R9, [R1+0x244] ;  /* 0x0002440001098983 */ /* 0x000ea80000100800 */
[----:B------:R-:W-:Y:S04]  /*20750*/  SHFL.IDX PT, R4, R8, 0x1, 0x1c1f ;  /* 0x003c1f0008047f89 */ /* 0x000fe800000e0000 */
[----:B------:R-:W2:Y:S04]  /*20760*/  SHFL.IDX PT, R5, R10, 0x1, 0x1c1f ;  /* 0x003c1f000a057f89 */ /* 0x000ea800000e0000 */
[----:B--2---:R0:W-:Y:S01]  /*20770*/  @!P0 ST.E desc[UR40][R4.64], R9 ;  /* 0x0000000904008985 */ /* 0x0041e2000c101928 */
[----:B------:R-:W-:-:S13]  /*20780*/  PLOP3.LUT P0, PT, PT, PT, UP1, 0x80, 0x0 ;  /* 0x000000000000781c */ /* 0x000fda0003f0f018 */
[----:B0-----:R-:W-:Y:S05]  /*20790*/  @P0 BRA `(.L_x_12168) ;  /* 0x0000000c00c80947 */ /* 0x001fea0003800000 */
[----:B------:R-:W-:Y:S01]  /*207a0*/  IMAD R5, R222, 0x40, R18 ;  /* 0x00000040de057824 */ /* 0x000fe200078e0212 */
[----:B------:R-:W-:Y:S01]  /*207b0*/  ULDC.64 UR12, c[0x0][0xba0] ;  /* 0x0002e800000c7ab9 */ /* 0x000fe20000000a00 */
[----:B------:R-:W0:Y:S02]  /*207c0*/  @P2 LDC R77, c[0x0][0xcf0] ;  /* 0x00033c00ff4d2b82 */ /* 0x000e240000000800 */
[----:B------:R-:W-:-:S03]  /*207d0*/  IMAD.WIDE R2, R5, 0x2, R2 ;  /* 0x0000000205027825 */ /* 0x000fc600078e0202 */
[C---:B------:R-:W-:Y:S02]  /*207e0*/  IADD3 R25, P1, R2.reuse, 0x3000, RZ ;  /* 0x0000300002197810 */ /* 0x040fe40007f3e0ff */
[C---:B------:R-:W-:Y:S02]  /*207f0*/  IADD3 R9, P4, R2.reuse, 0x1000, RZ ;  /* 0x0000100002097810 */ /* 0x040fe40007f9e0ff */
[----:B------:R-:W-:Y:S02]  /*20800*/  IADD3 R13, P3, R2, 0x2000, RZ ;  /* 0x00002000020d7810 */ /* 0x000fe40007f7e0ff */
[----:B------:R-:W-:Y:S02]  /*20810*/  LOP3.LUT R24, R25, 0x380, RZ, 0xc0, !PT ;  /* 0x0000038019187812 */ /* 0x000fe400078ec0ff */
[----:B------:R-:W-:Y:S02]  /*20820*/  LOP3.LUT R8, R9, 0x380, RZ, 0xc0, !PT ;  /* 0x0000038009087812 */ /* 0x000fe400078ec0ff */
[----:B------:R-:W-:-:S02]  /*20830*/  LOP3.LUT R12, R13, 0x380, RZ, 0xc0, !PT ;  /* 0x000003800d0c7812 */ /* 0x000fc400078ec0ff */
        /* <DEDUP_REMOVED lines=8> */
[----:B------:R-:W-:Y:S01]  /*208c0*/  IMAD.X R13, RZ, RZ, R3, P3 ;  /* 0x000000ffff0d7224 */ /* 0x000fe200018e0603 */
[C---:B------:R-:W-:Y:S01]  /*208d0*/  IADD3 R49, P1, R2.reuse, 0x9000, RZ ;  /* 0x0000900002317810 */ /* 0x040fe20007f3e0ff */
[----:B------:R-:W-:Y:S01]  /*208e0*/  UIMAD UR9, UR14, UR12, URZ ;  /* 0x0000000c0e0972a4 */ /* 0x000fe2000f8e023f */
[C---:B------:R-:W-:Y:S01]  /*208f0*/  IADD3 R29, P0, R2.reuse, 0x4000, RZ ;  /* 0x00004000021d7810 */ /* 0x040fe20007f1e0ff */
[----:B------:R-:W-:Y:S01]  /*20900*/  UIMAD.WIDE.U32 UR10, UR4, UR12, URZ ;  /* 0x0000000c040a72a5 */ /* 0x000fe2000f8e003f */
[C---:B------:R-:W-:Y:S01]  /*20910*/  IADD3 R33, P6, R2.reuse, 0x5000, RZ ;  /* 0x0000500002217810 */ /* 0x040fe20007fde0ff */
[----:B------:R-:W5:Y:S01]  /*20920*/  LD.E.128 R8, desc[UR40][R8.64] ;  /* 0x0000002808087980 */ /* 0x000f62000c101d00 */
[----:B------:R-:W-:-:S02]  /*20930*/  IADD3 R37, P5, R2, 0x6000, RZ ;  /* 0x0000600002257810 */ /* 0x000fc40007fbe0ff */
[C---:B------:R-:W-:Y:S01]  /*20940*/  IADD3 R41, P4, R2.reuse, 0x7000, RZ ;  /* 0x0000700002297810 */ /* 0x040fe20007f9e0ff */
[----:B------:R-:W5:Y:S01]  /*20950*/  LD.E.128 R12, desc[UR40][R12.64] ;  /* 0x000000280c0c7980 */ /* 0x000f62000c101d00 */
[----:B------:R-:W-:Y:S02]  /*20960*/  IADD3 R45, P3, R2, 0x8000, RZ ;  /* 0x00008000022d7810 */ /* 0x000fe40007f7e0ff */
[----:B------:R-:W-:Y:S01]  /*20970*/  LOP3.LUT R48, R49, 0x380, RZ, 0xc0, !PT ;  /* 0x0000038031307812 */ /* 0x000fe200078ec0ff */
[----:B------:R-:W5:Y:S01]  /*20980*/  LD.E.128 R24, desc[UR40][R24.64] ;  /* 0x0000002818187980 */ /* 0x000f62000c101d00 */
[----:B------:R-:W-:Y:S02]  /*20990*/  LOP3.LUT R28, R29, 0x380, RZ, 0xc0, !PT ;  /* 0x000003801d1c7812 */ /* 0x000fe400078ec0ff */
[----:B------:R-:W-:Y:S02]  /*209a0*/  LOP3.LUT R32, R33, 0x380, RZ, 0xc0, !PT ;  /* 0x0000038021207812 */ /* 0x000fe400078ec0ff */
[----:B------:R-:W-:-:S02]  /*209b0*/  LOP3.LUT R36, R37, 0x380, RZ, 0xc0, !PT ;  /* 0x0000038025247812 */ /* 0x000fc400078ec0ff */
[----:B------:R-:W-:Y:S02]  /*209c0*/  LOP3.LUT R40, R41, 0x380, RZ, 0xc0, !PT ;  /* 0x0000038029287812 */ /* 0x000fe400078ec0ff */
[----:B------:R-:W-:Y:S02]  /*209d0*/  LOP3.LUT R44, R45, 0x380, RZ, 0xc0, !PT ;  /* 0x000003802d2c7812 */ /* 0x000fe400078ec0ff */
[----:B------:R-:W-:Y:S02]  /*209e0*/  SHF.R.U64 R48, R48, 0x3, RZ ;  /* 0x0000000330307819 */ /* 0x000fe400000012ff */
[----:B------:R-:W-:Y:S02]  /*209f0*/  SHF.R.U64 R28, R28, 0x3, RZ ;  /* 0x000000031c1c7819 */ /* 0x000fe400000012ff */
[----:B------:R-:W-:Y:S02]  /*20a00*/  SHF.R.U64 R32, R32, 0x3, RZ ;  /* 0x0000000320207819 */ /* 0x000fe400000012ff */
[----:B------:R-:W-:-:S02]  /*20a10*/  SHF.R.U64 R36, R36, 0x3, RZ ;  /* 0x0000000324247819 */ /* 0x000fc400000012ff */
        /* <DEDUP_REMOVED lines=15> */
[C---:B------:R-:W-:Y:S01]  /*20b10*/  LOP3.LUT R7, R2.reuse, 0x380, RZ, 0xc0, !PT ;  /* 0x0000038002077812 */ /* 0x040fe200078ec0ff */
[----:B------:R-:W-:Y:S01]  /*20b20*/  UIMAD UR9, UR4, UR13, UR9 ;  /* 0x0000000d040972a4 */ /* 0x000fe2000f8e0209 */
[C---:B------:R-:W-:Y:S01]  /*20b30*/  IADD3 R53, P0, R2.reuse, 0xa000, RZ ;  /* 0x0000a00002357810 */ /* 0x040fe20007f1e0ff */
[----:B------:R-:W-:Y:S01]  /*20b40*/  IMAD.X R73, RZ, RZ, R3, P1 ;  /* 0x000000ffff497224 */ /* 0x000fe200008e0603 */
[C---:B------:R-:W-:Y:S01]  /*20b50*/  IADD3 R57, P6, R2.reuse, 0xb000, RZ ;  /* 0x0000b00002397810 */ /* 0x040fe20007fde0ff */
[----:B------:R-:W-:Y:S01]  /*20b60*/  ULDC.64 UR12, c[0x0][0xbe8] ;  /* 0x0002fa00000c7ab9 */ /* 0x000fe20000000a00 */
[C---:B------:R-:W-:Y:S01]  /*20b70*/  IADD3 R61, P5, R2.reuse, 0xc000, RZ ;  /* 0x0000c000023d7810 */ /* 0x040fe20007fbe0ff */
[----:B------:R-:W5:Y:S01]  /*20b80*/  LD.E.128 R28, desc[UR40][R28.64] ;  /* 0x000000281c1c7980 */ /* 0x000f62000c101d00 */
[C---:B------:R-:W-:Y:S02]  /*20b90*/  IADD3 R65, P4, R2.reuse, 0xd000, RZ ;  /* 0x0000d00002417810 */ /* 0x040fe40007f9e0ff */
[----:B------:R-:W-:Y:S01]  /*20ba0*/  IADD3 R69, P3, R2, 0xe000, RZ ;  /* 0x0000e00002457810 */ /* 0x000fe20007f7e0ff */
        /* <DEDUP_REMOVED lines=11> */
[----:B------:R-:W-:Y:S01]  /*20c60*/  SHF.R.U64 R4, R4, 0x3, RZ ;  /* 0x0000000304047819 */ /* 0x000fe200000012ff */
[----:B------:R-:W5:Y:S01]  /*20c70*/  LD.E.128 R48, desc[UR40][R48.64] ;  /* 0x0000002830307980 */ /* 0x000f62000c101d00 */
[----:B------:R-:W-:Y:S02]  /*20c80*/  SHF.R.U64 R52, R52, 0x3, RZ ;  /* 0x0000000334347819 */ /* 0x000fe400000012ff */
[----:B------:R-:W-:Y:S02]  /*20c90*/  SHF.R.U64 R56, R56, 0x3, RZ ;  /* 0x0000000338387819 */ /* 0x000fe400000012ff */
[----:B------:R-:W-:Y:S02]  /*20ca0*/  SHF.R.U64 R60, R60, 0x3, RZ ;  /* 0x000000033c3c7819 */ /* 0x000fe400000012ff */
[----:B------:R-:W-:Y:S02]  /*20cb0*/  SHF.R.U64 R64, R64, 0x3, RZ ;  /* 0x0000000340407819 */ /* 0x000fe400000012ff */
[----:B------:R-:W-:-:S02]  /*20cc0*/  SHF.R.U64 R68, R68, 0x3, RZ ;  /* 0x0000000344447819 */ /* 0x000fc400000012ff */
        /* <DEDUP_REMOVED lines=12> */
[----:B------:R-:W-:Y:S01]  /*20d90*/  UIADD3 UR11, UR11, UR9, URZ ;  /* 0x000000090b0b7290 */ /* 0x000fe2000fffe03f */
[----:B------:R1:W5:Y:S01]  /*20da0*/  LD.E.128 R4, desc[UR40][R2.64] ;  /* 0x0000002802047980 */ /* 0x000362000c101d00 */
[----:B------:R-:W-:-:S03]  /*20db0*/  USHF.R.S32.HI UR4, URZ, 0x1f, UR8 ;  /* 0x0000001f3f047899 */ /* 0x000fc60008011408 */
[----:B------:R-:W5:Y:S04]  /*20dc0*/  LD.E.128 R52, desc[UR40][R52.64] ;  /* 0x0000002834347980 */ /* 0x000f68000c101d00 */
[----:B------:R-:W5:Y:S01]  /*20dd0*/  LD.E.128 R56, desc[UR40][R56.64] ;  /* 0x0000002838387980 */ /* 0x000f62000c101d00 */
[----:B-1----:R-:W1:Y:S01]  /*20de0*/  @P2 LDC R3, c[0x0][0xcec] ;  /* 0x00033b00ff032b82 */ /* 0x002e620000000800 */
[----:B------:R-:W-:Y:S01]  /*20df0*/  IMAD R2, R224, 0x20, R222 ;  /* 0x00000020e0027824 */ /* 0x000fe200078e02de */
[----:B------:R-:W-:Y:S01]  /*20e00*/  UIMAD.WIDE.U32 UR10, UR37, UR12, UR10 ;  /* 0x0000000c250a72a5 */ /* 0x000fe2000f8e000a */
[----:B------:R-:W5:Y:S02]  /*20e10*/  LD.E.128 R60, desc[UR40][R60.64] ;  /* 0x000000283c3c7980 */ /* 0x000f64000c101d00 */
[----:B------:R-:W-:Y:S01]  /*20e20*/  VIADD R78, R2, UR39 ;  /* 0x00000027024e7c36 */ /* 0x000fe20008000000 */
[----:B------:R-:W-:Y:S01]  /*20e30*/  UIMAD UR11, UR37, UR13, UR11 ;  /* 0x0000000d250b72a4 */ /* 0x000fe2000f8e020b */
[----:B------:R-:W5:Y:S02]  /*20e40*/  LD.E.128 R64, desc[UR40][R64.64] ;  /* 0x0000002840407980 */ /* 0x000f64000c101d00 */
[----:B------:R-:W-:-:S02]  /*20e50*/  ULDC.64 UR12, c[0x0][0xbf0] ;  /* 0x0002fc00000c7ab9 */ /* 0x000fc40000000a00 */
[----:B------:R-:W-:Y:S01]  /*20e60*/  UIMAD UR4, UR4, UR12, URZ ;  /* 0x0000000c040472a4 */ /* 0x000fe2000f8e023f */
[----:B------:R-:W-:Y:S01]  /*20e70*/  IMAD.MOV.U32 R21, RZ, RZ, R78 ;  /* 0x000000ffff157224 */ /* 0x000fe200078e004e */
[----:B------:R-:W5:Y:S02]  /*20e80*/  LD.E.128 R68, desc[UR40][R68.64] ;  /* 0x0000002844447980 */ /* 0x000f64000c101d00 */
[----:B------:R-:W-:Y:S02]  /*20e90*/  UIMAD UR4, UR8, UR13, UR4 ;  /* 0x0000000d080472a4 */ /* 0x000fe4000f8e0204 */
[----:B------:R-:W-:Y:S01]  /*20ea0*/  UIMAD.WIDE.U32 UR8, UR8, UR12, UR10 ;  /* 0x0000000c080872a5 */ /* 0x000fe2000f8e000a */
[----:B------:R-:W5:Y:S02]  /*20eb0*/  LD.E.128 R72, desc[UR40][R72.64] ;  /* 0x0000002848487980 */ /* 0x000f64000c101d00 */
[----:B------:R-:W-:Y:S01]  /*20ec0*/  ULDC.64 UR10, c[0x0][0xbe0] ;  /* 0x0002f800000a7ab9 */ /* 0x000fe20000000a00 */
[----:B-1----:R-:W-:Y:S01]  /*20ed0*/  @P2 IMAD.HI.U32 R2, R78, R3, RZ ;  /* 0x000000034e022227 */ /* 0x002fe200078e00ff */
[----:B------:R-:W-:Y:S01]  /*20ee0*/  UIADD3 UR4, UR9, UR4, URZ ;  /* 0x0000000409047290 */ /* 0x000fe2000fffe03f */
[----:B------:R-:W-:Y:S01]  /*20ef0*/  @!PT LDS RZ, [RZ] ;  /* 0x00000000fffff984 */ /* 0x000fe20000000800 */
[----:B------:R-:W-:Y:S01]  /*20f00*/  @!PT LDS RZ, [RZ] ;  /* 0x00000000fffff984 */ /* 0x000fe20000000800 */
[----:B------:R-:W-:Y:S01]  /*20f10*/  @!PT LDS RZ, [RZ] ;  /* 0x00000000fffff984 */ /* 0x000fe20000000800 */
[----:B------:R-:W-:Y:S01]  /*20f20*/  @!PT LDS RZ, [RZ] ;  /* 0x00000000fffff984 */ /* 0x000fe20000000800 */
[----:B------:R1:W-:Y:S06]  /*20f30*/  MEMBAR.ALL.CTA ;  /* 0x0000000000007992 */ /* 0x0003ec0000008000 */
[----:B-1----:R-:W1:Y:S01]  /*20f40*/  FENCE.VIEW.ASYNC.S ;  /* 0x00000000000073c6 */ /* 0x002e620000000000 */
[----:B0-----:R-:W-:-:S04]  /*20f50*/  @P2 SHF.R.U32.HI R21, RZ, R77, R2 ;  /* 0x0000004dff152219 */ /* 0x001fc80000011602 */
[--C-:B------:R-:W-:Y:S01]  /*20f60*/  SHF.R.S32.HI R20, RZ, 0x1f, R21.reuse ;  /* 0x0000001fff147819 */ /* 0x100fe20000011415 */
[----:B------:R-:W-:Y:S02]  /*20f70*/  IMAD.MOV R77, RZ, RZ, -R21 ;  /* 0x000000ffff4d7224 */ /* 0x000fe400078e0a15 */
[----:B------:R-:W-:Y:S02]  /*20f80*/  IMAD.U32 R3, RZ, RZ, UR9 ;  /* 0x00000009ff037e24 */ /* 0x000fe4000f8e00ff */
[----:B------:R-:W-:Y:S02]  /*20f90*/  IMAD R20, R20, UR10, RZ ;  /* 0x0000000a14147c24 */ /* 0x000fe4000f8e02ff */
[----:B------:R-:W-:Y:S02]  /*20fa0*/  IMAD R77, R76, R77, R78 ;  /* 0x0000004d4c4d7224 */ /* 0x000fe400078e024e */
[----:B------:R-:W-:Y:S01]  /*20fb0*/  IMAD.U32 R2, RZ, RZ, UR8 ;  /* 0x00000008ff027e24 */ /* 0x000fe2000f8e00ff */
[----:B------:R-:W-:Y:S01]  /*20fc0*/  ULDC.64 UR8, c[0x0][0xbd8] ;  /* 0x0002f60000087ab9 */ /* 0x000fe20000000a00 */
[----:B------:R-:W-:-:S02]  /*20fd0*/  IMAD.U32 R3, RZ, RZ, UR4 ;  /* 0x00000004ff037e24 */ /* 0x000fc4000f8e00ff */
        /* <DEDUP_REMOVED lines=11> */
[C---:B------:R-:W-:Y:S01]  /*21090*/  LEA R81, P3, R2.reuse, UR8, 0x1 ;  /* 0x0000000802517c11 */ /* 0x040fe2000f8608ff */
[----:B------:R-:W-:Y:S02]  /*210a0*/  IMAD.IADD R3, R3, 0x1, R79 ;  /* 0x0000000103037824 */ /* 0x000fe400078e024f */
[----:B------:R-:W-:Y:S01]  /*210b0*/  VIADD R21, R83, 0x20 ;  /* 0x0000002053157836 */ /* 0x000fe20000000000 */
[----:B------:R-:W-:Y:S02]  /*210c0*/  PRMT R0, RZ, 0x654, R0 ;  /* 0x00000654ff007816 */ /* 0x000fe40000000000 */
[----:B------:R-:W-:Y:S02]  /*210d0*/  LEA.HI.X R82, R2, UR9, R3, 0x1, P3 ;  /* 0x0000000902527c11 */ /* 0x000fe400098f0c03 */
[-C--:B------:R-:W-:Y:S01]  /*210e0*/  ISETP.GE.AND P1, PT, R21, R80.reuse, PT ;  /* 0x000000501500720c */ /* 0x080fe20003f26270 */
[----:B------:R-:W-:Y:S01]  /*210f0*/  VIADD R21, R83, 0x40 ;  /* 0x0000004053157836 */ /* 0x000fe20000000000 */
[----:B-1----:R0:W-:Y:S01]  /*21100*/  SYNCS.ARRIVE.TRANS64.RED.A1T0 RZ, [R0+URZ], RZ ;  /* 0x000000ff00ff79a7 */ /* 0x0021e2000810043f */
[----:B------:R1:W2:Y:S01]  /*21110*/  SHFL.IDX PT, R78, R81, RZ, 0x181f ;  /* 0x00181fff514e7589 */ /* 0x0002a200000e0000 */
[----:B------:R-:W-:Y:S02]  /*21120*/  BSSY B1, `(.L_x_12169) ;  /* 0x0000015000017945 */ /* 0x000fe40003800000 */
[----:B------:R-:W-:Y:S01]  /*21130*/  ISETP.GE.AND P0, PT, R21, R80, PT ;  /* 0x000000501500720c */ /* 0x000fe20003f06270 */
[----:B0-----:R1:W0:Y:S01]  /*21140*/  SHFL.IDX PT, R0, R82, RZ, 0x181f ;  /* 0x00181fff52007589 */ /* 0x00122200000e0000 */
[----:B------:R-:W-:Y:S11]  /*21150*/  @P2 BRA `(.L_x_12170) ;  /* 0x0000000000442947 */ /* 0x000ff60003800000 */
[----:B------:R-:W-:Y:S02]  /*21160*/  ULDC UR4, c[0x0][0xbc8] ;  /* 0x0002f20000047ab9 */ /* 0x000fe40000000800 */
[----:B------:R-:W-:Y:S02]  /*21170*/  ISETP.GE.AND P5, PT, R18, UR4, PT ;  /* 0x0000000412007c0c */ /* 0x000fe4000bfa6270 */
[----:B------:R-:W-:Y:S02]  /*21180*/  ISETP.GE.AND P4, PT, R176, UR4, PT ;  /* 0x00000004b0007c0c */ /* 0x000fe4000bf86270 */
[----:B------:R-:W-:Y:S02]  /*21190*/  ISETP.GE.AND P3, PT, R19, UR4, PT ;  /* 0x0000000413007c0c */ /* 0x000fe4000bf66270 */
[----:B------:R-:W-:-:S07]  /*211a0*/  ISETP.GE.AND P2, PT, R177, UR4, PT ;  /* 0x00000004b1007c0c */ /* 0x000fce000bf46270 */
[----:B--2---:R-:W-:-:S04]  /*211b0*/  @!P5 LEA R2, P6, R18, R78, 0x1 ;  /* 0x0000004e1202d211 */ /* 0x004fc800078c08ff */
[----:B0-----:R-:W-:Y:S02]  /*211c0*/  @!P5 LEA.HI.X R3, R18, R0, R183, 0x1, P6 ;  /* 0x000000001203d211 */ /* 0x001fe400030f0cb7 */
        /* <DEDUP_REMOVED lines=10> */
.L_x_12170:
[----:B------:R-:W-:Y:S05]  /*21270*/  BSYNC B1 ;  /* 0x0000000000017941 */ /* 0x000fea0003800000 */
.L_x_12169:
[----:B0-----:R0:W4:Y:S01]  /*21280*/  SHFL.IDX PT, R0, R82, 0x1, 0x181f ;  /* 0x00381f0052007f89 */ /* 0x00112200000e0000 */
[----:B------:R-:W-:Y:S03]  /*21290*/  BSSY B1, `(.L_x_12171) ;  /* 0x0000014000017945 */ /* 0x000fe60003800000 */
[----:B---3--:R0:W3:Y:S01]  /*212a0*/  SHFL.IDX PT, R20, R81, 0x1, 0x181f ;  /* 0x00381f0051147f89 */ /* 0x0080e200000e0000 */
[----:B------:R-:W-:Y:S05]  /*212b0*/  @P1 BRA `(.L_x_12172) ;  /* 0x0000000000441947 */ /* 0x000fea0003800000 */
[----:B------:R-:W-:Y:S02]  /*212c0*/  ULDC UR4, c[0x0][0xbc8] ;  /* 0x0002f20000047ab9 */ /* 0x000fe40000000800 */
[----:B------:R-:W-:Y:S02]  /*212d0*/  ISETP.GE.AND P4, PT, R18, UR4, PT ;  /* 0x0000000412007c0c */ /* 0x000fe4000bf86270 */
[----:B------:R-:W-:Y:S02]  /*212e0*/  ISETP.GE.AND P3, PT, R176, UR4, PT ;  /* 0x00000004b0007c0c */ /* 0x000fe4000bf66270 */
[----:B------:R-:W-:Y:S02]  /*212f0*/  ISETP.GE.AND P2, PT, R19, UR4, PT ;  /* 0x0000000413007c0c */ /* 0x000fe4000bf46270 */
[----:B------:R-:W-:-:S07]  /*21300*/  ISETP.GE.AND P1, PT, R177, UR4, PT ;  /* 0x00000004b1007c0c */ /* 0x000fce000bf26270 */
[-C--:B---3--:R-:W-:Y:S02]  /*21310*/  @!P4 LEA R2, P6, R18, R20.reuse, 0x1 ;  /* 0x000000141202c211 */ /* 0x088fe400078c08ff */
[----:B-----5:R-:W-:Y:S02]  /*21320*/  @!P3 LEA R4, P5, R176, R20, 0x1 ;  /* 0x00000014b004b211 */ /* 0x020fe400078a08ff */
[----:B----4-:R-:W-:Y:S02]  /*21330*/  @!P4 LEA.HI.X R3, R18, R0, R183, 0x1, P6 ;  /* 0x000000001203c211 */ /* 0x010fe400030f0cb7 */
        /* <DEDUP_REMOVED lines=9> */
.L_x_12172:
[----:B------:R-:W-:Y:S05]  /*213d0*/  BSYNC B1 ;  /* 0x0000000000017941 */ /* 0x000fea0003800000 */
.L_x_12171:
[----:B----4-:R4:W0:Y:S01]  /*213e0*/  SHFL.IDX PT, R0, R82, 0x2, 0x181f ;  /* 0x00581f0052007f89 */ /* 0x01082200000e0000 */
[----:B------:R-:W-:Y:S03]  /*213f0*/  BSSY B1, `(.L_x_12173) ;  /* 0x0000014000017945 */ /* 0x000fe60003800000 */
[----:B---3-5:R4:W3:Y:S01]  /*21400*/  SHFL.IDX PT, R8, R81, 0x2, 0x181f ;  /* 0x00581f0051087f89 */ /* 0x0288e200000e0000 */
[----:B------:R-:W-:Y:S05]  /*21410*/  @P0 BRA `(.L_x_12174) ;  /* 0x0000000000440947 */ /* 0x000fea0003800000 */
[----:B------:R-:W-:Y:S02]  /*21420*/  ULDC UR4, c[0x0][0xbc8] ;  /* 0x0002f20000047ab9 */ /* 0x000fe40000000800 */
[----:B------:R-:W-:Y:S02]  /*21430*/  ISETP.GE.AND P3, PT, R18, UR4, PT ;  /* 0x0000000412007c0c */ /* 0x000fe4000bf66270 */
[----:B------:R-:W-:Y:S02]  /*21440*/  ISETP.GE.AND P2, PT, R176, UR4, PT ;  /* 0x00000004b0007c0c */ /* 0x000fe4000bf46270 */
[----:B------:R-:W-:Y:S02]  /*21450*/  ISETP.GE.AND P1, PT, R19, UR4, PT ;  /* 0x0000000413007c0c */ /* 0x000fe4000bf26270 */
[----:B------:R-:W-:-:S07]  /*21460*/  ISETP.GE.AND P0, PT, R177, UR4, PT ;  /* 0x00000004b1007c0c */ /* 0x000fce000bf06270 */
[-C--:B---3--:R-:W-:Y:S02]  /*21470*/  @!P3 LEA R2, P6, R18, R8.reuse, 0x1 ;  /* 0x000000081202b211 */ /* 0x088fe400078c08ff */
        /* <DEDUP_REMOVED lines=11> */
.L_x_12174:
[----:B------:R-:W-:Y:S05]  /*21530*/  BSYNC B1 ;  /* 0x0000000000017941 */ /* 0x000fea0003800000 */
.L_x_12173:
[----:B0-----:R-:W-:Y:S01]  /*21540*/  VIADD R3, R83, 0x60 ;  /* 0x0000006053037836 */ /* 0x001fe20000000000 */
[----:B-1--4-:R-:W0:Y:S04]  /*21550*/  SHFL.IDX PT, R82, R82, 0x3, 0x181f ;  /* 0x00781f0052527f89 */ /* 0x012e2800000e0000 */
[----:B------:R-:W-:Y:S01]  /*21560*/  ISETP.GE.AND P0, PT, R3, R80, PT ;  /* 0x000000500300720c */ /* 0x000fe20003f06270 */
[----:B------:R-:W1:-:S12]  /*21570*/  SHFL.IDX PT, R81, R81, 0x3, 0x181f ;  /* 0x00781f0051517f89 */ /* 0x000e5800000e0000 */
[----:B------:R-:W-:Y:S05]  /*21580*/  @P0 BRA `(.L_x_12175) ;  /* 0x0000002800240947 */ /* 0x000fea0003800000 */
[----:B------:R-:W-:Y:S02]  /*21590*/  ULDC UR4, c[0x0][0xbc8] ;  /* 0x0002f20000047ab9 */ /* 0x000fe40000000800 */
[----:B------:R-:W-:Y:S02]  /*215a0*/  ISETP.GE.AND P3, PT, R18, UR4, PT ;  /* 0x0000000412007c0c */ /* 0x000fe4000bf66270 */
[----:B------:R-:W-:Y:S02]  /*215b0*/  ISETP.GE.AND P4, PT, R176, UR4, PT ;  /* 0x00000004b0007c0c */ /* 0x000fe4000bf86270 */
[----:B------:R-:W-:-:S09]  /*215c0*/  ISETP.GE.AND P5, PT, R19, UR4, PT ;  /* 0x0000000413007c0c */ /* 0x000fd2000bfa6270 */
[-C--:B-1----:R-:W-:Y:S02]  /*215d0*/  @!P3 LEA R2, P0, R18, R81.reuse, 0x1 ;  /* 0x000000511202b211 */ /* 0x082fe400078008ff */
[-C--:B------:R-:W-:Y:S02]  /*215e0*/  @!P4 LEA R4, P1, R176, R81.reuse, 0x1 ;  /* 0x00000051b004c211 */ /* 0x080fe400078208ff */
[C---:B------:R-:W-:Y:S02]  /*215f0*/  @!P5 LEA R6, P2, R19.reuse, R81, 0x1 ;  /* 0x000000511306d211 */ /* 0x040fe400078408ff */
        /* <DEDUP_REMOVED lines=12> */
.L_x_12168:
[----:B------:R0:W5:Y:S01]  /*216c0*/  LDL R43, [R1+0x4b4] ;  /* 0x0004b400012b7983 */ /* 0x0001620000100800 */
[----:B------:R-:W-:Y:S01]  /*216d0*/  ULDC.64 UR12, c[0x0][0xc08] ;  /* 0x00030200000c7ab9 */ /* 0x000fe20000000a00 */
[----:B------:R-:W1:Y:S02]  /*216e0*/  @P2 LDC R2, c[0x0][0xcec] ;  /* 0x00033b00ff022b82 */ /* 0x000e640000000800 */
[----:B------:R0:W5:Y:S04]  /*216f0*/  LDL R42, [R1+0x4b0] ;  /* 0x0004b000012a7983 */ /* 0x0001680000100800 */
        /* <DEDUP_REMOVED lines=17> */
[----:B------:R0:W5:Y:S01]  /*21810*/  LDL R24, [R1+0x464] ;  /* 0x0004640001187983 */ /* 0x0001620000100800 */
[----:B------:R-:W-:Y:S01]  /*21820*/  UIMAD UR9, UR14, UR12, URZ ;  /* 0x0000000c0e0972a4 */ /* 0x000fe2000f8e023f */
[----:B------:R-:W2:Y:S01]  /*21830*/  @P2 LDC R3, c[0x0][0xcf0] ;  /* 0x00033c00ff032b82 */ /* 0x000ea20000000800 */
[----:B------:R-:W-:Y:S01]  /*21840*/  UIMAD.WIDE.U32 UR10, UR4, UR12, URZ ;  /* 0x0000000c040a72a5 */ /* 0x000fe2000f8e003f */
[----:B-1----:R-:W-:Y:S01]  /*21850*/  @P2 IMAD.HI.U32 R2, R11, R2, RZ ;  /* 0x000000020b022227 */ /* 0x002fe200078e00ff */
[----:B------:R-:W-:Y:S01]  /*21860*/  UIMAD UR9, UR4, UR13, UR9 ;  /* 0x0000000d040972a4 */ /* 0x000fe2000f8e0209 */
[----:B------:R-:W-:Y:S01]  /*21870*/  ISETP.GE.AND P0, PT, R15, R80, PT ;  /* 0x000000500f00720c */ /* 0x000fe20003f06270 */
[----:B------:R-:W-:Y:S01]  /*21880*/  USHF.R.S32.HI UR4, URZ, 0x1f, UR8 ;  /* 0x0000001f3f047899 */ /* 0x000fe20008011408 */
[----:B------:R-:W-:Y:S01]  /*21890*/  IMAD.MOV.U32 R5, RZ, RZ, R11 ;  /* 0x000000ffff057224 */ /* 0x000fe200078e000b */
[----:B------:R-:W-:Y:S01]  /*218a0*/  UIADD3 UR11, UR11, UR9, URZ ;  /* 0x000000090b0b7290 */ /* 0x000fe2000fffe03f */
[----:B------:R-:W-:Y:S01]  /*218b0*/  BSSY B1, `(.L_x_12176) ;  /* 0x00000c7000017945 */ /* 0x000fe20003800000 */
[----:B------:R-:W-:-:S02]  /*218c0*/  ULDC.64 UR12, c[0x0][0xc38] ;  /* 0x00030e00000c7ab9 */ /* 0x000fc40000000a00 */
[----:B------:R-:W-:-:S04]  /*218d0*/  UIMAD.WIDE.U32 UR10, UR37, UR12, UR10 ;  /* 0x0000000c250a72a5 */ /* 0x000fc8000f8e000a */
[----:B------:R-:W-:-:S03]  /*218e0*/  UIMAD UR11, UR37, UR13, UR11 ;  /* 0x0000000d250b72a4 */ /* 0x000fc6000f8e020b */
[----:B------:R-:W-:Y:S02]  /*218f0*/  ULDC.64 UR12, c[0x0][0xc40] ;  /* 0x00031000000c7ab9 */ /* 0x000fe40000000a00 */
[----:B------:R-:W-:-:S04]  /*21900*/  UIMAD UR4, UR4, UR12, URZ ;  /* 0x0000000c040472a4 */ /* 0x000fc8000f8e023f */
[----:B------:R-:W-:Y:S01]  /*21910*/  UIMAD UR4, UR8, UR13, UR4 ;  /* 0x0000000d080472a4 */ /* 0x000fe2000f8e0204 */
[----:B--2---:R-:W-:Y:S01]  /*21920*/  @P2 SHF.R.U32.HI R5, RZ, R3, R2 ;  /* 0x00000003ff052219 */ /* 0x004fe20000011602 */
[----:B------:R-:W-:-:S03]  /*21930*/  UIMAD.WIDE.U32 UR8, UR8, UR12, UR10 ;  /* 0x0000000c080872a5 */ /* 0x000fc6000f8e000a */
[----:B------:R-:W-:Y:S01]  /*21940*/  ULDC.64 UR10, c[0x0][0xc48] ;  /* 0x00031200000a7ab9 */ /* 0x000fe20000000a00 */
[----:B------:R-:W-:Y:S01]  /*21950*/  UIADD3 UR9, UR9, UR4, URZ ;  /* 0x0000000409097290 */ /* 0x000fe2000fffe03f */
[--C-:B------:R-:W-:Y:S01]  /*21960*/  SHF.R.S32.HI R2, RZ, 0x1f, R5.reuse ;  /* 0x0000001fff027819 */ /* 0x100fe20000011405 */
[----:B------:R-:W-:Y:S02]  /*21970*/  IMAD.MOV R7, RZ, RZ, -R5 ;  /* 0x000000ffff077224 */ /* 0x000fe400078e0a05 */
[----:B------:R-:W-:Y:S02]  /*21980*/  UIMAD.WIDE.U32 UR8, UR43, UR10, UR8 ;  /* 0x0000000a2b0872a5 */ /* 0x000fe4000f8e0008 */
[----:B------:R-:W-:Y:S02]  /*21990*/  IMAD R7, R76, R7, R11 ;  /* 0x000000074c077224 */ /* 0x000fe400078e020b */
[----:B------:R-:W-:Y:S02]  /*219a0*/  UIMAD UR43, UR43, UR11, UR9 ;  /* 0x0000000b2b2b72a4 */ /* 0x000fe4000f8e0209 */
[----:B------:R-:W-:Y:S01]  /*219b0*/  IMAD.U32 R3, RZ, RZ, UR9 ;  /* 0x00000009ff037e24 */ /* 0x000fe2000f8e00ff */
[----:B------:R-:W-:-:S02]  /*219c0*/  ULDC.64 UR10, c[0x0][0xc30] ;  /* 0x00030c00000a7ab9 */ /* 0x000fc40000000a00 */
[----:B------:R-:W-:Y:S02]  /*219d0*/  IMAD R4, R2, UR10, RZ ;  /* 0x0000000a02047c24 */ /* 0x000fe4000f8e02ff */
        /* <DEDUP_REMOVED lines=14> */
[----:B------:R-:W-:Y:S01]  /*21ac0*/  PRMT R4, RZ, 0x654, R4 ;  /* 0x00000654ff047816 */ /* 0x000fe20000000004 */
[----:B------:R0:W1:Y:S01]  /*21ad0*/  SHFL.IDX PT, R8, R0, RZ, 0x1c1f ;  /* 0x001c1fff00087589 */ /* 0x00006200000e0000 */
[----:B------:R-:W-:Y:S02]  /*21ae0*/  LEA.HI.X R20, R2, UR9, R3, 0x2, P1 ;  /* 0x0000000902147c11 */ /* 0x000fe400088f1403 */
[----:B------:R0:W-:Y:S03]  /*21af0*/  SYNCS.ARRIVE.TRANS64.RED.A1T0 RZ, [R4+URZ], RZ ;  /* 0x000000ff04ff79a7 */ /* 0x0001e6000810043f */
[----:B------:R0:W2:Y:S01]  /*21b00*/  SHFL.IDX PT, R9, R20, RZ, 0x1c1f ;  /* 0x001c1fff14097589 */ /* 0x0000a200000e0000 */
[----:B------:R-:W-:Y:S05]  /*21b10*/  @P0 BRA `(.L_x_12177) ;  /* 0x0000000800800947 */ /* 0x000fea0003800000 */
[----:B------:R-:W-:Y:S02]  /*21b20*/  ULDC UR4, c[0x0][0xbc8] ;  /* 0x0002f20000047ab9 */ /* 0x000fe40000000800 */
[----:B------:R-:W-:-:S13]  /*21b30*/  ISETP.GE.AND P0, PT, R179, UR4, PT ;  /* 0x00000004b3007c0c */ /* 0x000fda000bf06270 */
[----:B------:R-:W3:Y:S01]  /*21b40*/  @!P0 LDL.64 R14, [R1+0x260] ;  /* 0x00026000010e8983 */ /* 0x000ee20000100a00 */
[----:B------:R-:W-:Y:S01]  /*21b50*/  ISETP.GE.AND P1, PT, R212, UR4, PT ;  /* 0x00000004d4007c0c */ /* 0x000fe2000bf26270 */
[----:B-12---:R-:W-:-:S05]  /*21b60*/  @!P0 IMAD.WIDE R2, R179, 0x4, R8 ;  /* 0x00000004b3028825 */ /* 0x006fca00078e0208 */
[----:B---3--:R1:W-:Y:S07]  /*21b70*/  @!P0 ST.E.64 desc[UR40][R2.64], R14 ;  /* 0x0000000e02008985 */ /* 0x0083ee000c101b28 */
[----:B0-----:R-:W2:Y:S01]  /*21b80*/  @!P1 LDL.64 R4, [R1+0x270] ;  /* 0x0002700001049983 */ /* 0x001ea20000100a00 */
[----:B------:R-:W-:Y:S02]  /*21b90*/  ISETP.GE.AND P0, PT, R211, UR4, PT ;  /* 0x00000004d3007c0c */ /* 0x000fe4000bf06270 */
[----:B------:R-:W-:-:S04]  /*21ba0*/  @!P1 LEA R10, P2, R212, R8, 0x2 ;  /* 0x00000008d40a9211 */ /* 0x000fc800078410ff */
[----:B-----5:R-:W-:-:S05]  /*21bb0*/  @!P1 LEA.HI.X R11, R212, R9, R43, 0x2, P2 ;  /* 0x00000009d40b9211 */ /* 0x020fca00010f142b */
[----:B--2---:R0:W-:Y:S04]  /*21bc0*/  @!P1 ST.E.64 desc[UR40][R10.64], R4 ;  /* 0x000000040a009985 */ /* 0x0041e8000c101b28 */
[----:B------:R-:W2:Y:S01]  /*21bd0*/  @!P0 LDL.64 R6, [R1+0x280] ;  /* 0x0002800001068983 */ /* 0x000ea20000100a00 */
[----:B------:R-:W-:Y:S02]  /*21be0*/  ISETP.GE.AND P1, PT, R210, UR4, PT ;  /* 0x00000004d2007c0c */ /* 0x000fe4000bf26270 */
[----:B------:R-:W-:-:S04]  /*21bf0*/  @!P0 LEA R12, P2, R211, R8, 0x2 ;  /* 0x00000008d30c8211 */ /* 0x000fc800078410ff */
[----:B------:R-:W-:-:S05]  /*21c00*/  @!P0 LEA.HI.X R13, R211, R9, R42, 0x2, P2 ;  /* 0x00000009d30d8211 */ /* 0x000fca00010f142a */
[----:B--2---:R2:W-:Y:S04]  /*21c10*/  @!P0 ST.E.64 desc[UR40][R12.64], R6 ;  /* 0x000000060c008985 */ /* 0x0045e8000c101b28 */
[----:B-1----:R-:W3:Y:S01]  /*21c20*/  @!P1 LDL.64 R2, [R1+0x290] ;  /* 0x0002900001029983 */ /* 0x002ee20000100a00 */
[----:B------:R-:W-:Y:S02]  /*21c30*/  ISETP.GE.AND P0, PT, R209, UR4, PT ;  /* 0x00000004d1007c0c */ /* 0x000fe4000bf06270 */
[----:B------:R-:W-:-:S04]  /*21c40*/  @!P1 LEA R14, P2, R210, R8, 0x2 ;  /* 0x00000008d20e9211 */ /* 0x000fc800078410ff */
[----:B------:R-:W-:-:S05]  /*21c50*/  @!P1 LEA.HI.X R15, R210, R9, R41, 0x2, P2 ;  /* 0x00000009d20f9211 */ /* 0x000fca00010f1429 */
[----:B---3--:R1:W-:Y:S04]  /*21c60*/  @!P1 ST.E.64 desc[UR40][R14.64], R2 ;  /* 0x000000020e009985 */ /* 0x0083e8000c101b28 */
[----:B0-----:R-:W3:Y:S01]  /*21c70*/  @!P0 LDL.64 R4, [R1+0x2a0] ;  /* 0x0002a00001048983 */ /* 0x001ee20000100a00 */
[----:B------:R-:W-:Y:S02]  /*21c80*/  ISETP.GE.AND P1, PT, R208, UR4, PT ;  /* 0x00000004d0007c0c */ /* 0x000fe4000bf26270 */
[----:B------:R-:W-:-:S04]  /*21c90*/  @!P0 LEA R10, P2, R209, R8, 0x2 ;  /* 0x00000008d10a8211 */ /* 0x000fc800078410ff */
[----:B------:R-:W-:-:S05]  /*21ca0*/  @!P0 LEA.HI.X R11, R209, R9, R40, 0x2, P2 ;  /* 0x00000009d10b8211 */ /* 0x000fca00010f1428 */
[----:B---3--:R0:W-:Y:S04]  /*21cb0*/  @!P0 ST.E.64 desc[UR40][R10.64], R4 ;  /* 0x000000040a008985 */ /* 0x0081e8000c101b28 */
[----:B--2---:R-:W2:Y:S01]  /*21cc0*/  @!P1 LDL.64 R6, [R1+0x2b0] ;  /* 0x0002b00001069983 */ /* 0x004ea20000100a00 */
        /* <DEDUP_REMOVED lines=124> */
[----:B-1----:R-:W2:Y:S01]  /*22490*/  @!P0 LDL.64 R2, [R1+0x440] ;  /* 0x0004400001028983 */ /* 0x002ea20000100a00 */
[----:B------:R-:W-:Y:S02]  /*224a0*/  ISETP.GE.AND P1, PT, R213, UR4, PT ;  /* 0x00000004d5007c0c */ /* 0x000fe4000bf26270 */
[----:B------:R-:W-:-:S04]  /*224b0*/  @!P0 LEA R14, P2, R214, R8, 0x2 ;  /* 0x00000008d60e8211 */ /* 0x000fc800078410ff */
[----:B------:R-:W-:-:S05]  /*224c0*/  @!P0 LEA.HI.X R15, R214, R9, R226, 0x2, P2 ;  /* 0x00000009d60f8211 */ /* 0x000fca00010f14e2 */
[----:B--2---:R3:W-:Y:S04]  /*224d0*/  @!P0 ST.E.64 desc[UR40][R14.64], R2 ;  /* 0x000000020e008985 */ /* 0x0047e8000c101b28 */
[----:B0-----:R-:W2:Y:S01]  /*224e0*/  @!P1 LDL.64 R4, [R1+0x450] ;  /* 0x0004500001049983 */ /* 0x001ea20000100a00 */
[----:B------:R-:W-:-:S04]  /*224f0*/  @!P1 LEA R8, P0, R213, R8, 0x2 ;  /* 0x00000008d5089211 */ /* 0x000fc800078010ff */
[----:B------:R-:W-:-:S05]  /*22500*/  @!P1 LEA.HI.X R9, R213, R9, R225, 0x2, P0 ;  /* 0x00000009d5099211 */ /* 0x000fca00000f14e1 */
[----:B--2---:R3:W-:Y:S04]  /*22510*/  @!P1 ST.E.64 desc[UR40][R8.64], R4 ;  /* 0x0000000408009985 */ /* 0x0047e8000c101b28 */
.L_x_12177:
[----:B------:R-:W-:Y:S05]  /*22520*/  BSYNC B1 ;  /* 0x0000000000017941 */ /* 0x000fea0003800000 */
.L_x_12176:
[----:B------:R-:W-:Y:S01]  /*22530*/  ISETP.GE.AND P0, PT, R21, R80, PT ;  /* 0x000000501500720c */ /* 0x000fe20003f06270 */
[----:B--23--:R4:W2:Y:S04]  /*22540*/  SHFL.IDX PT, R9, R20, 0x1, 0x1c1f ;  /* 0x003c1f0014097f89 */ /* 0x00c8a800000e0000 */
[----:B-1----:R4:W1:Y:S08]  /*22550*/  SHFL.IDX PT, R8, R0, 0x1, 0x1c1f ;  /* 0x003c1f0000087f89 */ /* 0x00287000000e0000 */
[----:B----4-:R-:W-:Y:S05]  /*22560*/  @P0 BRA `(.L_x_12175) ;  /* 0x00000018002c0947 */ /* 0x010fea0003800000 */
[----:B0-----:R-:W0:Y:S02]  /*22570*/  LDC R0, c[0x0][0xbc8] ;  /* 0x0002f200ff007b82 */ /* 0x001e240000000800 */
[----:B0-----:R-:W-:-:S13]  /*22580*/  ISETP.GE.AND P0, PT, R179, R0, PT ;  /* 0x00000000b300720c */ /* 0x001fda0003f06270 */
[----:B------:R-:W3:Y:S01]  /*22590*/  @!P0 LDL.64 R14, [R1+0x268] ;  /* 0x00026800010e8983 */ /* 0x000ee20000100a00 */
[-C--:B------:R-:W-:Y:S01]  /*225a0*/  ISETP.GE.AND P1, PT, R212, R0.reuse, PT ;  /* 0x00000000d400720c */ /* 0x080fe20003f26270 */
[----:B-12---:R-:W-:Y:S01]  /*225b0*/  @!P0 IMAD.WIDE R2, R179, 0x4, R8 ;  /* 0x00000004b3028825 */ /* 0x006fe200078e0208 */
[----:B------:R-:W-:-:S04]  /*225c0*/  ISETP.GE.AND P2, PT, R211, R0, PT ;  /* 0x00000000d300720c */ /* 0x000fc80003f46270 */
[----:B---3--:R0:W-:Y:S07]  /*225d0*/  @!P0 ST.E.64 desc[UR40][R2.64], R14 ;  /* 0x0000000e02008985 */ /* 0x0081ee000c101b28 */
[----:B------:R-:W2:Y:S01]  /*225e0*/  @!P1 LDL.64 R4, [R1+0x278] ;  /* 0x0002780001049983 */ /* 0x000ea20000100a00 */
[----:B------:R-:W-:-:S04]  /*225f0*/  @!P1 LEA R10, P0, R212, R8, 0x2 ;  /* 0x00000008d40a9211 */ /* 0x000fc800078010ff */
[----:B-----5:R-:W-:Y:S02]  /*22600*/  @!P1 LEA.HI.X R11, R212, R9, R43, 0x2, P0 ;  /* 0x00000009d40b9211 */ /* 0x020fe400000f142b */
[----:B------:R-:W-:-:S03]  /*22610*/  @!P2 LEA R12, P0, R211, R8, 0x2 ;  /* 0x00000008d30ca211 */ /* 0x000fc600078010ff */
[----:B--2---:R1:W-:Y:S04]  /*22620*/  @!P1 ST.E.64 desc[UR40][R10.64], R4 ;  /* 0x000000040a009985 */ /* 0x0043e8000c101b28 */
[----:B------:R-:W2:Y:S01]  /*22630*/  @!P2 LDL.64 R6, [R1+0x288] ;  /* 0x000288000106a983 */ /* 0x000ea20000100a00 */
[----:B------:R-:W-:Y:S02]  /*22640*/  ISETP.GE.AND P1, PT, R210, R0, PT ;  /* 0x00000000d200720c */ /* 0x000fe40003f26270 */
[----:B------:R-:W-:-:S05]  /*22650*/  @!P2 LEA.HI.X R13, R211, R9, R42, 0x2, P0 ;  /* 0x00000009d30da211 */ /* 0x000fca00000f142a */
[----:B--2---:R2:W-:Y:S06]  /*22660*/  @!P2 ST.E.64 desc[UR40][R12.64], R6 ;  /* 0x000000060c00a985 */ /* 0x0045ec000c101b28 */
[----:B0-----:R-:W3:Y:S01]  /*22670*/  @!P1 LDL.64 R2, [R1+0x298] ;  /* 0x0002980001029983 */ /* 0x001ee20000100a00 */
[----:B------:R-:W-:Y:S02]  /*22680*/  ISETP.GE.AND P2, PT, R209, R0, PT ;  /* 0x00000000d100720c */ /* 0x000fe40003f46270 */
[----:B------:R-:W-:-:S04]  /*22690*/  @!P1 LEA R14, P0, R210, R8, 0x2 ;  /* 0x00000008d20e9211 */ /* 0x000fc800078010ff */
[----:B------:R-:W-:-:S05]  /*226a0*/  @!P1 LEA.HI.X R15, R210, R9, R41, 0x2, P0 ;  /* 0x00000009d20f9211 */ /* 0x000fca00000f1429 */
[----:B---3--:R0:W-:Y:S04]  /*226b0*/  @!P1 ST.E.64 desc[UR40][R14.64], R2 ;  /* 0x000000020e009985 */ /* 0x0081e8000c101b28 */
[----:B-1----:R-:W3:Y:S01]  /*226c0*/  @!P2 LDL.64 R4, [R1+0x2a8] ;  /* 0x0002a8000104a983 */ /* 0x002ee20000100a00 */
[----:B------:R-:W-:Y:S02]  /*226d0*/  ISETP.GE.AND P1, PT, R208, R0, PT ;  /* 0x00000000d000720c */ /* 0x000fe40003f26270 */
[----:B------:R-:W-:-:S04]  /*226e0*/  @!P2 LEA R10, P0, R209, R8, 0x2 ;  /* 0x00000008d10aa211 */ /* 0x000fc800078010ff */
[----:B------:R-:W-:-:S05]  /*226f0*/  @!P2 LEA.HI.X R11, R209, R9, R40, 0x2, P0 ;  /* 0x00000009d10ba211 */ /* 0x000fca00000f1428 */
[----:B---3--:R1:W-:Y:S04]  /*22700*/  @!P2 ST.E.64 desc[UR40][R10.64], R4 ;  /* 0x000000040a00a985 */ /* 0x0083e8000c101b28 */
[----:B--2---:R-:W2:Y:S01]  /*22710*/  @!P1 LDL.64 R6, [R1+0x2b8] ;  /* 0x0002b80001069983 */ /* 0x004ea20000100a00 */
[----:B------:R-:W-:Y:S02]  /*22720*/  ISETP.GE.AND P2, PT, R207, R0, PT ;  /* 0x00000000cf00720c */ /* 0x000fe40003f46270 */
[----:B------:R-:W-:-:S04]  /*22730*/  @!P1 LEA R12, P0, R208, R8, 0x2 ;  /* 0x00000008d00c9211 */ /* 0x000fc800078010ff */
[----:B------:R-:W-:-:S05]  /*22740*/  @!P1 LEA.HI.X R13, R208, R9, R39, 0x2, P0 ;  /* 0x00000009d00d9211 */ /* 0x000fca00000f1427 */
[----:B--2---:R2:W-:Y:S04]  /*22750*/  @!P1 ST.E.64 desc[UR40][R12.64], R6 ;  /* 0x000000060c009985 */ /* 0x0045e8000c101b28 */
        /* <DEDUP_REMOVED lines=113> */
[----:B------:R-:W-:-:S07]  /*22e70*/  @!P2 LEA.HI.X R11, R185, R9, R228, 0x2, P0 ;  /* 0x00000009b90ba211 */ /* 0x000fce00000f14e4 */
[C---:B--2---:R-:W-:Y:S01]  /*22e80*/  @!P1 LEA R12, P0, R184.reuse, R8, 0x2 ;  /* 0x00000008b80c9211 */ /* 0x044fe200078010ff */
[----:B---3--:R0:W-:Y:S04]  /*22e90*/  @!P2 ST.E.64 desc[UR40][R10.64], R4 ;  /* 0x000000040a00a985 */ /* 0x0081e8000c101b28 */
[----:B------:R-:W2:Y:S01]  /*22ea0*/  @!P1 LDL.64 R6, [R1+0x438] ;  /* 0x0004380001069983 */ /* 0x000ea20000100a00 */
[----:B------:R-:W-:Y:S01]  /*22eb0*/  @!P1 LEA.HI.X R13, R184, R9, R227, 0x2, P0 ;  /* 0x00000009b80d9211 */ /* 0x000fe200000f14e3 */
[----:B------:R-:W-:Y:S01]  /*22ec0*/  BSSY B1, `(.L_x_12178) ;  /* 0x0000009000017945 */ /* 0x000fe20003800000 */
[----:B------:R-:W-:-:S03]  /*22ed0*/  ISETP.GE.AND P0, PT, R214, R0, PT ;  /* 0x00000000d600720c */ /* 0x000fc60003f06270 */
[----:B--2---:R0:W-:Y:S01]  /*22ee0*/  @!P1 ST.E.64 desc[UR40][R12.64], R6 ;  /* 0x000000060c009985 */ /* 0x0041e2000c101b28 */
[----:B------:R-:W-:-:S09]  /*22ef0*/  ISETP.GE.AND P1, PT, R213, R0, PT ;  /* 0x00000000d500720c */ /* 0x000fd20003f26270 */
[----:B------:R-:W-:Y:S05]  /*22f00*/  @P0 BRA `(.L_x_12179) ;  /* 0x0000000000100947 */ /* 0x000fea0003800000 */
[----:B0-----:R-:W2:Y:S01]  /*22f10*/  LDL.64 R4, [R1+0x448] ;  /* 0x0004480001047983 */ /* 0x001ea20000100a00 */
[----:B------:R-:W-:-:S04]  /*22f20*/  LEA R2, P0, R214, R8, 0x2 ;  /* 0x00000008d6027211 */ /* 0x000fc800078010ff */
[----:B------:R-:W-:-:S05]  /*22f30*/  LEA.HI.X R3, R214, R9, R226, 0x2, P0 ;  /* 0x00000009d6037211 */ /* 0x000fca00000f14e2 */
[----:B--2---:R1:W-:Y:S04]  /*22f40*/  ST.E.64 desc[UR40][R2.64], R4 ;  /* 0x0000000402007985 */ /* 0x0043e8000c101b28 */
.L_x_12179:
[----:B------:R-:W-:Y:S05]  /*22f50*/  BSYNC B1 ;  /* 0x0000000000017941 */ /* 0x000fea0003800000 */
.L_x_12178:
[----:B------:R-:W-:Y:S05]  /*22f60*/  @P1 BRA `(.L_x_12175) ;  /* 0x0000000c00ac1947 */ /* 0x000fea0003800000 */
[----:B01----:R-:W2:Y:S01]  /*22f70*/  LDL.64 R4, [R1+0x458] ;  /* 0x0004580001047983 */ /* 0x003ea20000100a00 */
[----:B------:R-:W-:-:S04]  /*22f80*/  LEA R2, P0, R213, R8, 0x2 ;  /* 0x00000008d5027211 */ /* 0x000fc800078010ff */
[----:B------:R-:W-:-:S05]  /*22f90*/  LEA.HI.X R3, R213, R9, R225, 0x2, P0 ;  /* 0x00000009d5037211 */ /* 0x000fca00000f14e1 */
[----:B--2---:R4:W-:Y:S01]  /*22fa0*/  ST.E.64 desc[UR40][R2.64], R4 ;  /* 0x0000000402007985 */ /* 0x0049e2000c101b28 */
[----:B------:R-:W-:Y:S05]  /*22fb0*/  BRA `(.L_x_12175) ;  /* 0x0000000c00987947 */ /* 0x000fea0003800000 */
.L_x_12166:
        /* <DEDUP_REMOVED lines=21> */
[----:B------:R-:W-:Y:S01]  /*23110*/  ISETP.GT.AND P0, PT, R223, 0x7f, PT ;  /* 0x0000007fdf00780c */ /* 0x000fe20003f04270 */
[----:B------:R-:W-:-:S09]  /*23120*/  UMOV UR4, URZ ;  /* 0x0000003f00047c82 */ /* 0x000fd20008000000 */
[----:B------:R-:W-:Y:S01]  /*23130*/  @!UP1 ULDC UR44, c[0x0][0xbd4] ;  /* 0x0002f500002c9ab9 */ /* 0x000fe20000000800 */
[----:B--2---:R-:W-:Y:S01]  /*23140*/  @P1 R2UR UR4, R6 ;  /* 0x00000000060412ca */ /* 0x004fe200000e0000 */
[----:B0-----:R-:W-:-:S14]  /*23150*/  @P2 BRA `(.L_x_12180) ;  /* 0x0000000000102947 */ /* 0x001fdc0003800000 */
[----:B------:R-:W-:Y:S05]  /*23160*/  @!P1 BRA `(.L_x_12180) ;  /* 0x00000000000c9947 */ /* 0x000fea0003800000 */
[----:B------:R-:W2:Y:S04]  /*23170*/  LDG.E R5, desc[UR40][R2.64] ;  /* 0x0000002802057981 */ /* 0x000ea8000c1e1900 */
[----:B-----5:R-:W2:Y:S02]  /*23180*/  LDG.E R0, desc[UR40][R2.64+0x4] ;  /* 0x0000042802007981 */ /* 0x020ea4000c1e1900 */
[----:B--2---:R-:W-:-:S07]  /*23190*/  IMAD.IADD R0, R0, 0x1, -R5 ;  /* 0x0000000100007824 */ /* 0x004fce00078e0a05 */
.L_x_12180:
[----:B------:R-:W-:Y:S01]  /*231a0*/  USHF.R.S32.HI UR21, URZ, 0x1f, UR38 ;  /* 0x0000001f3f157899 */ /* 0x000fe20008011426 */
[----:B------:R-:W-:Y:S01]  /*231b0*/  BSSY B1, `(.L_x_12181) ;  /* 0x000003a000017945 */ /* 0x000fe20003800000 */
[----:B------:R-:W-:Y:S02]  /*231c0*/  USHF.R.S32.HI UR20, URZ, 0x1f, UR4 ;  /* 0x0000001f3f147899 */ /* 0x000fe40008011404 */
[----:B------:R-:W-:Y:S02]  /*231d0*/  USEL UR8, UR38, URZ, !UP0 ;  /* 0x0000003f26087287 */ /* 0x000fe4000c000000 */
[----:B------:R-:W-:Y:S01]  /*231e0*/  USEL UR21, UR21, URZ, !UP0 ;  /* 0x0000003f15157287 */ /* 0x000fe2000c000000 */
[----:B------:R-:W-:Y:S11]  /*231f0*/  @P0 BRA `(.L_x_12182) ;  /* 0x0000000000d40947 */ /* 0x000ff60003800000 */
        /* <DEDUP_REMOVED lines=9> */
[----:B------:R-:W-:Y:S01]  /*23290*/  IMAD.MOV.U32 R5, RZ, RZ, R4 ;  /* 0x000000ffff057224 */ /* 0x000fe200078e0004 */
[----:B------:R-:W-:Y:S02]  /*232a0*/  UMOV UR18, 0xab8 ;  /* 0x00000ab800127882 */ /* 0x000fe40000000000 */
[----:B------:R-:W-:Y:S02]  /*232b0*/  USEL UR18, UR18, 0xa78, UP0 ;  /* 0x00000a7812127887 */ /* 0x000fe40008000000 */
[----:B------:R-:W-:-:S06]  /*232c0*/  USEL UR9, UR43, URZ, UP0 ;  /* 0x0000003f2b097287 */ /* 0x000fcc0008000000 */
[----:B------:R-:W0:Y:S04]  /*232d0*/  @P0 LDC R3, c[0x0][0xcec] ;  /* 0x00033b00ff030b82 */ /* 0x000e280000000800 */
[----:B------:R-:W-:Y:S01]  /*232e0*/  ULDC.64 UR12, c[0x0][UR18+0x220] ;  /* 0x00008800120c7abb */ /* 0x000fe20008000a00 */
[----:B------:R-:W-:Y:S01]  /*232f0*/  ULDC.64 UR10, c[0x0][UR18+0x218] ;  /* 0x00008600120a7abb */ /* 0x000fe20008000a00 */
[----:B------:R-:W-:Y:S01]  /*23300*/  ULDC.64 UR14, c[0x0][UR18+0x228] ;  /* 0x00008a00120e7abb */ /* 0x000fe20008000a00 */
[----:B------:R-:W-:Y:S01]  /*23310*/  UIMAD UR13, UR13, UR8, URZ ;  /* 0x000000080d0d72a4 */ /* 0x000fe2000f8e023f */
[----:B------:R-:W1:Y:S01]  /*23320*/  @P0 LDC R7, c[0x0][0xcf0] ;  /* 0x00033c00ff070b82 */ /* 0x000e620000000800 */
[----:B------:R-:W-:Y:S02]  /*23330*/  UIMAD.WIDE.U32 UR16, UR10, UR37, URZ ;  /* 0x000000250a1072a5 */ /* 0x000fe4000f8e003f */
        /* <DEDUP_REMOVED lines=10> */
[----:B------:R-:W-:Y:S02]  /*233e0*/  IMAD.U32 R3, RZ, RZ, UR23 ;  /* 0x00000017ff037e24 */ /* 0x000fe4000f8e00ff */
[----:B------:R-:W-:Y:S01]  /*233f0*/  IMAD.U32 R6, RZ, RZ, UR10 ;  /* 0x0000000aff067e24 */ /* 0x000fe2000f8e00ff */
[----:B------:R-:W-:Y:S01]  /*23400*/  UIADD3.X UR9, UR9, UR19, UR20, UP1, UP2 ;  /* 0x0000001309097290 */ /* 0x000fe20008fe4414 */
[----:B-1----:R-:W-:Y:S01]  /*23410*/  @P0 SHF.R.U32.HI R5, RZ, R7, R2 ;  /* 0x00000007ff050219 */ /* 0x002fe20000011602 */
[----:B------:R-:W-:Y:S01]  /*23420*/  IMAD.U32 R2, RZ, RZ, UR22 ;  /* 0x00000016ff027e24 */ /* 0x000fe2000f8e00ff */
[----:B------:R-:W-:Y:S01]  /*23430*/  ULDC.64 UR10, c[0x0][UR18+0x210] ;  /* 0x00008400120a7abb */ /* 0x000fe20008000a00 */
[----:B------:R-:W-:Y:S01]  /*23440*/  ULDC.64 UR12, c[0x0][0xca8] ;  /* 0x00032a00000c7ab9 */ /* 0x000fe20000000a00 */
[----:B------:R-:W-:Y:S01]  /*23450*/  @!UP0 ULDC UR12, c[0x0][0xc50] ;  /* 0x00031400000c8ab9 */ /* 0x000fe20000000800 */
[--C-:B------:R-:W-:Y:S01]  /*23460*/  IMAD.MOV R7, RZ, RZ, -R5.reuse ;  /* 0x000000ffff077224 */ /* 0x100fe200078e0a05 */
[----:B------:R-:W-:Y:S01]  /*23470*/  IADD3 R2, P0, P1, R5, UR16, R2 ;  /* 0x0000001005027c10 */ /* 0x000fe2000f91e002 */
[----:B------:R-:W-:Y:S01]  /*23480*/  @!UP0 ULDC UR13, c[0x0][0xc54] ;  /* 0x00031500000d8ab9 */ /* 0x000fe20000000800 */
[----:B------:R-:W-:Y:S01]  /*23490*/  SHF.R.S32.HI R5, RZ, 0x1f, R5 ;  /* 0x0000001fff057819 */ /* 0x000fe20000011405 */
[----:B------:R-:W-:-:S03]  /*234a0*/  IMAD R7, R9, R7, R4 ;  /* 0x0000000709077224 */ /* 0x000fc600078e0204 */
[----:B------:R-:W-:Y:S01]  /*234b0*/  IADD3.X R3, R5, UR9, R6, P0, P1 ;  /* 0x0000000905037c10 */ /* 0x000fe200087e2406 */
        /* <DEDUP_REMOVED lines=9> */
.L_x_12182:
[----:B------:R-:W-:Y:S05]  /*23550*/  BSYNC B1 ;  /* 0x0000000000017941 */ /* 0x000fea0003800000 */
.L_x_12181:
[----:B------:R-:W-:-:S06]  /*23560*/  UISETP.GT.AND UP0, UPT, UR44, 0x1, UPT ;  /* 0x000000012c00788c */ /* 0x000fcc000bf04270 */
[----:B------:R-:W-:-:S13]  /*23570*/  PLOP3.LUT P0, PT, PT, PT, UP0, 0x80, 0x0 ;  /* 0x000000000000781c */ /* 0x000fda0003f0f008 */
[----:B------:R-:W-:Y:S05]  /*23580*/  @P0 BRA `(.L_x_12175) ;  /* 0x0000000800240947 */ /* 0x000fea0003800000 */
[----:B------:R-:W1:Y:S01]  /*23590*/  LDC R11, c[0x0][0xce8] ;  /* 0x00033a00ff0b7b82 */ /* 0x000e620000000800 */
[----:B------:R-:W-:Y:S01]  /*235a0*/  ULDC.64 UR12, c[0x0][0xba0] ;  /* 0x0002e800000c7ab9 */ /* 0x000fe20000000a00 */
[----:B------:R-:W-:Y:S01]  /*235b0*/  IMAD R2, R224, 0x20, R222 ;  /* 0x00000020e0027824 */ /* 0x000fe200078e02de */
[----:B------:R-:W-:Y:S01]  /*235c0*/  UIMAD UR9, UR20, UR12, URZ ;  /* 0x0000000c140972a4 */ /* 0x000fe2000f8e023f */
[----:B------:R-:W-:Y:S01]  /*235d0*/  BSSY B1, `(.L_x_12183) ;  /* 0x0000042000017945 */ /* 0x000fe20003800000 */
[----:B------:R-:W-:Y:S01]  /*235e0*/  UIMAD.WIDE.U32 UR10, UR4, UR12, URZ ;  /* 0x0000000c040a72a5 */ /* 0x000fe2000f8e003f */
[----:B------:R-:W-:Y:S01]  /*235f0*/  VIADD R6, R2, UR39 ;  /* 0x0000002702067c36 */ /* 0x000fe20008000000 */
[----:B------:R-:W-:-:S03]  /*23600*/  UIMAD UR9, UR4, UR13, UR9 ;  /* 0x0000000d040972a4 */ /* 0x000fc6000f8e0209 */
[----:B------:R-:W-:Y:S01]  /*23610*/  ULDC.64 UR12, c[0x0][0xbe8] ;  /* 0x0002fa00000c7ab9 */ /* 0x000fe20000000a00 */
[----:B------:R-:W-:Y:S01]  /*23620*/  UIADD3 UR11, UR11, UR9, URZ ;  /* 0x000000090b0b7290 */ /* 0x000fe2000fffe03f */
[----:B0-----:R-:W-:-:S03]  /*23630*/  IMAD.MOV.U32 R5, RZ, RZ, R6 ;  /* 0x000000ffff057224 */ /* 0x001fc600078e0006 */
[----:B------:R-:W-:-:S04]  /*23640*/  UIMAD.WIDE.U32 UR10, UR37, UR12, UR10 ;  /* 0x0000000c250a72a5 */ /* 0x000fc8000f8e000a */
[----:B------:R-:W-:-:S03]  /*23650*/  UIMAD UR11, UR37, UR13, UR11 ;  /* 0x0000000d250b72a4 */ /* 0x000fc6000f8e020b */
[----:B------:R-:W-:Y:S01]  /*23660*/  ULDC.64 UR12, c[0x0][0xbf0] ;  /* 0x0002fc00000c7ab9 */ /* 0x000fe20000000a00 */
[----:B-1----:R-:W-:Y:S01]  /*23670*/  ISETP.NE.AND P0, PT, R11, 0x1, PT ;  /* 0x000000010b00780c */ /* 0x002fe20003f05270 */
[----:B------:R-:W-:-:S04]  /*23680*/  UIMAD UR4, UR21, UR12, URZ ;  /* 0x0000000c150472a4 */ /* 0x000fc8000f8e023f */
[----:B------:R-:W-:Y:S02]  /*23690*/  UIMAD UR4, UR8, UR13, UR4 ;  /* 0x0000000d080472a4 */ /* 0x000fe4000f8e0204 */
[----:B------:R-:W-:-:S03]  /*236a0*/  UIMAD.WIDE.U32 UR8, UR8, UR12, UR10 ;  /* 0x0000000c080872a5 */ /* 0x000fc6000f8e000a */
[----:B------:R-:W-:Y:S01]  /*236b0*/  ULDC.64 UR10, c[0x0][0xbe0] ;  /* 0x0002f800000a7ab9 */ /* 0x000fe20000000a00 */
[----:B------:R-:W-:Y:S02]  /*236c0*/  UIADD3 UR4, UR9, UR4, URZ ;  /* 0x0000000409047290 */ /* 0x000fe4000fffe03f */
[----:B------:R-:W0:Y:S08]  /*236d0*/  @P0 LDC R3, c[0x0][0xcec] ;  /* 0x00033b00ff030b82 */ /* 0x000e300000000800 */
[----:B------:R-:W1:Y:S01]  /*236e0*/  @P0 LDC R7, c[0x0][0xcf0] ;  /* 0x00033c00ff070b82 */ /* 0x000e620000000800 */
        /* <DEDUP_REMOVED lines=16> */
[----:B-----5:R-:W-:Y:S02]  /*237f0*/  IMAD R11, R0, R11, RZ ;  /* 0x0000000b000b7224 */ /* 0x020fe400078e02ff */
        /* <DEDUP_REMOVED lines=31> */
.L_x_12184:
[----:B------:R-:W-:Y:S05]  /*239f0*/  BSYNC B1 ;  /* 0x0000000000017941 */ /* 0x000fea0003800000 */
.L_x_12183:
        /* <DEDUP_REMOVED lines=21> */
.L_x_12186:
[----:B------:R-:W-:Y:S05]  /*23b50*/  BSYNC B1 ;  /* 0x0000000000017941 */ /* 0x000fea0003800000 */
.L_x_12185:
        /* <DEDUP_REMOVED lines=21> */
.L_x_12188:
[----:B------:R-:W-:Y:S05]  /*23cb0*/  BSYNC B1 ;  /* 0x0000000000017941 */ /* 0x000fea0003800000 */
.L_x_12187:
        /* <DEDUP_REMOVED lines=10> */
[-C--:B---3--:R-:W-:Y:S02]  /*23d60*/  @!P3 LEA R6, P6, R18, R2.reuse, 0x1 ;  /* 0x000000021206b211 */ /* 0x088fe400078c08ff */
[-C--:B------:R-:W-:Y:S02]  /*23d70*/  @!P2 LEA R8, P5, R176, R2.reuse, 0x1 ;  /* 0x00000002b008a211 */ /* 0x080fe400078a08ff */
[-C--:B------:R-:W-:Y:S02]  /*23d80*/  @!P1 LEA R10, P4, R19, R2.reuse, 0x1 ;  /* 0x00000002130a9211 */ /* 0x080fe400078808ff */
[-C--:B--2---:R-:W-:Y:S02]  /*23d90*/  @!P3 LEA.HI.X R7, R18, R5.reuse, R183, 0x1, P6 ;  /* 0x000000051207b211 */ /* 0x084fe400030f0cb7 */
        /* <DEDUP_REMOVED lines=8> */
.L_x_12175:
[----:B------:R-:W-:Y:S05]  /*23e20*/  BSYNC B0 ;  /* 0x0000000000007941 */ /* 0x000fea0003800000 */
.L_x_12165:
[----:B------:R-:W-:Y:S02]  /*23e30*/  ULDC UR4, c[0x0][0xd3c] ;  /* 0x00034f0000047ab9 */ /* 0x000fe40000000800 */
[----:B------:R-:W-:-:S06]  /*23e40*/  UISETP.GE.AND UP0, UPT, UR6, UR4, UPT ;  /* 0x000000040600728c */ /* 0x000fcc000bf06270 */
[----:B------:R-:W-:-:S13]  /*23e50*/  PLOP3.LUT P0, PT, PT, PT, UP0, 0x80, 0x0 ;  /* 0x000000000000781c */ /* 0x000fda0003f0f008 */
[----:B------:R-:W-:Y:S05]  /*23e60*/  @!P0 BRA `(.L_x_12189) ;  /* 0xfffffdd400948947 */ /* 0x000fea000383ffff */
[----:B------:R-:W-:Y:S05]  /*23e70*/  EXIT ;  /* 0x000000000000794d */ /* 0x000fea0003800000 */
.L_x_12064:
        /* <DEDUP_REMOVED lines=16> */
[----:B-1----:R3:W-:Y:S01]  /*23f80*/  STL.128 [R1+0x460], R4 ;  /* 0x0004600401007387 */ /* 0x0027e20000100c00 */
[----:B------:R-:W-:Y:S06]  /*23f90*/  BAR.ARV 0x4, 0x180 ;  /* 0x0106000000007b1d */ /* 0x000fec0000002000 */
[----:B------:R-:W-:Y:S05]  /*23fa0*/  BRA `(.L_x_12191) ;  /* 0x0000000c00b47947 */ /* 0x000fea0003800000 */
.L_x_12190:
[----:B------:R-:W1:Y:S01]  /*23fb0*/  S2R R0, SR_TID.X ;  /* 0x0000000000007919 */ /* 0x000e620000002100 */
[----:B------:R-:W-:Y:S01]  /*23fc0*/  ULDC UR4, c[0x0][0xd3c] ;  /* 0x00034f0000047ab9 */ /* 0x000fe20000000800 */
        /* <DEDUP_REMOVED lines=9> */
[----:B-1----:R-:W-:-:S04]  /*24060*/  @!P1 IMAD.WIDE.U32 R2, R0, 0x4, R4 ;  /* 0x0000000400029825 */ /* 0x002fc800078e0004 */
        /* <DEDUP_REMOVED lines=32> */
.L_x_12194:
        /* <DEDUP_REMOVED lines=39> */
.L_x_12192:
        /* <DEDUP_REMOVED lines=12> */
.L_x_12195:
[----:B----4-:R-:W-:Y:S01]  /*245a0*/  IMAD R2, R8, UR5, R9 ;  /* 0x0000000508027c24 */ /* 0x010fe2000f8e0209 */
[----:B-1----:R-:W-:Y:S01]  /*245b0*/  ISETP.NE.AND P0, PT, R7, 0x1, PT ;  /* 0x000000010700780c */ /* 0x002fe20003f05270 */
[----:B------:R-:W-:-:S03]  /*245c0*/  VIADD R12, R10, UR4 ;  /* 0x000000040a0c7c36 */ /* 0x000fc60008000000 */
[----:B------:R1:W-:Y:S01]  /*245d0*/  STL [R1+0x460], R2 ;  /* 0x0004600201007387 */ /* 0x0003e20000100800 */
[----:B0-----:R-:W-:-:S03]  /*245e0*/  IADD3 R5, -R2, UR6, RZ ;  /* 0x0000000602057c10 */ /* 0x001fc6000fffe1ff */
[----:B------:R1:W-:Y:S05]  /*245f0*/  STL [R1+0x46c], R12 ;  /* 0x00046c0c01007387 */ /* 0x0003ea0000100800 */
[----:B------:R-:W-:Y:S05]  /*24600*/  @!P0 BRA `(.L_x_12196) ;  /* 0x0000000000e08947 */ /* 0x000fea0003800000 */
[-C--:B--2---:R-:W-:Y:S02]  /*24610*/  IABS R6, R4.reuse ;  /* 0x0000000400067213 */ /* 0x084fe40000000000 */
[----:B------:R-:W-:Y:S02]  /*24620*/  IABS R8, R7 ;  /* 0x0000000700087213 */ /* 0x000fe40000000000 */
[----:B------:R-:W0:Y:S08]  /*24630*/  I2F.RP R9, R6 ;  /* 0x0000000600097306 */ /* 0x000e300000209400 */
[----:B------:R-:W2:Y:S08]  /*24640*/  I2F.RP R10, R8 ;  /* 0x00000008000a7306 */ /* 0x000eb00000209400 */
[----:B0-----:R-:W1:Y:S08]  /*24650*/  MUFU.RCP R9, R9 ;  /* 0x0000000900097308 */ /* 0x001e700000001000 */
[----:B--2---:R-:W-:Y:S01]  /*24660*/  MUFU.RCP R10, R10 ;  /* 0x0000000a000a7308 */ /* 0x004fe20000001000 */
[----:B-1----:R-:W-:Y:S01]  /*24670*/  VIADD R2, R9, 0xffffffe ;  /* 0x0ffffffe09027836 */ /* 0x002fe20000000000 */
[----:B------:R-:W-:-:S06]  /*24680*/  IABS R9, R4 ;  /* 0x0000000400097213 */ /* 0x000fcc0000000000 */
[----:B---3--:R0:W1:Y:S02]  /*24690*/  F2I.FTZ.U32.TRUNC.NTZ R3, R2 ;  /* 0x0000000200037305 */ /* 0x008064000021f000 */
        /* <DEDUP_REMOVED lines=8> */
[----:B------:R-:W-:Y:S02]  /*24720*/  VIADD R3, R10, 0xffffffe ;  /* 0x0ffffffe0a037836 */ /* 0x000fe40000000000 */
[----:B------:R-:W-:Y:S01]  /*24730*/  IMAD.MOV.U32 R2, RZ, RZ, RZ ;  /* 0x000000ffff027224 */ /* 0x000fe200078e00ff */
[----:B------:R-:W-:-:S03]  /*24740*/  ISETP.GT.U32.AND P1, PT, R6, R11, PT ;  /* 0x0000000b0600720c */ /* 0x000fc60003f24070 */
        /* <DEDUP_REMOVED lines=36> */
.L_x_12196:
[----:B-1-3--:R-:W0:Y:S02]  /*24990*/  LDC.64 R2, c[0x0][0xd90] ;  /* 0x00036400ff027b82 */ /* 0x00ae240000000a00 */
        /* <DEDUP_REMOVED lines=60> */
.L_x_12197:
[----:B01----:R-:W-:-:S05]  /*24d60*/  LOP3.LUT R3, RZ, R2, RZ, 0x33, !PT ;  /* 0x00000002ff037212 */ /* 0x003fca00078e33ff */
[----:B------:R-:W-:-:S05]  /*24d70*/  IMAD.IADD R2, R4, 0x1, R3 ;  /* 0x0000000104027824 */ /* 0x000fca00078e0203 */
[----:B------:R1:W-:Y:S01]  /*24d80*/  STL [R1+0x464], R2 ;  /* 0x0004640201007387 */ /* 0x0003e20000100800 */
[----:B------:R-:W-:Y:S05]  /*24d90*/  BRA `(.L_x_12198) ;  /* 0x0000000000107947 */ /* 0x000fea0003800000 */
.L_x_12193:
[----:B------:R-:W-:Y:S01]  /*24da0*/  IMAD.U32 R2, RZ, RZ, UR6 ;  /* 0x00000006ff027e24 */ /* 0x000fe2000f8e00ff */
[----:B------:R0:W-:Y:S04]  /*24db0*/  STL [R1+0x464], RZ ;  /* 0x000464ff01007387 */ /* 0x0001e80000100800 */
[----:B------:R0:W-:Y:S04]  /*24dc0*/  STL [R1+0x468], RZ ;  /* 0x000468ff01007387 */ /* 0x0001e80000100800 */
[----:B------:R0:W-:Y:S02]  /*24dd0*/  STL [R1+0x460], R2 ;  /* 0x0004600201007387 */ /* 0x0001e40000100800 */
.L_x_12198:
[----:B------:R-:W2:Y:S04]  /*24de0*/  LDL R4, [R1+0x460] ;  /* 0x0004600001047983 */ /* 0x000ea80000100800 */
        /* <DEDUP_REMOVED lines=9> */
.L_x_12191:
[----:B--2---:R-:W2:Y:S01]  /*24e80*/  LDL R0, [R1+0x46c] ;  /* 0x00046c0001007983 */ /* 0x004ea20000100800 */
        /* <DEDUP_REMOVED lines=11> */
[----:B------:R-:W-:Y:S01]  /*24f40*/  STL [R1+0x4d8], RZ ;  /* 0x0004d8ff01007387 */ /* 0x000fe20000100800 */
[----:B------:R-:W-:Y:S01]  /*24f50*/  IMAD.MOV.U32 R19, RZ, RZ, RZ ;  /* 0x000000ffff137224 */ /* 0x000fe200078e00ff */
[----:B------:R-:W-:Y:S01]  /*24f60*/  ULDC UR37, c[0x0][0xc] ;  /* 0x0000030000257ab9 */ /* 0x000fe20000000800 */
[----:B------:R-:W-:Y:S01]  /*24f70*/  ULDC.64 UR38, c[0x0][0x198] ;  /* 0x0000660000267ab9 */ /* 0x000fe20000000a00 */
[----:B---3--:R-:W-:-:S06]  /*24f80*/  ULEA UR4, UR5, UR4, 0x18 ;  /* 0x0000000405047291 */ /* 0x008fcc000f8ec03f */
[----:B------:R-:W-:Y:S01]  /*24f90*/  IMAD.U32 R18, RZ, RZ, UR4 ;  /* 0x00000004ff127e24 */ /* 0x000fe2000f8e00ff */
[C---:B--2---:R-:W-:Y:S01]  /*24fa0*/  LOP3.LUT R4, R5.reuse, 0x7f, RZ, 0xc0, !PT ;  /* 0x0000007f05047812 */ /* 0x044fe200078ec0ff */
[----:B----4-:R-:W-:-:S05]  /*24fb0*/  IMAD.SHL.U32 R0, R5, 0x8, RZ ;  /* 0x0000000805007824 */ /* 0x010fca00078e00ff */
[C---:B01----:R-:W-:Y:S02]  /*24fc0*/  LOP3.LUT R2, R0.reuse, 0x1f8, RZ, 0xc0, !PT ;  /* 0x000001f800027812 */ /* 0x043fe400078ec0ff */
        /* <DEDUP_REMOVED lines=10> */
[----:B------:R1:W-:Y:S01]  /*25070*/  STL [R1+0x474], R2 ;  /* 0x0004740201007387 */ /* 0x0003e20000100800 */
[C---:B0-----:R-:W-:Y:S02]  /*25080*/  LOP3.LUT R3, R0.reuse, 0x40, RZ, 0xfc, !PT ;  /* 0x0000004000037812 */ /* 0x041fe400078efcff */
[C---:B-1----:R-:W-:Y:S02]  /*25090*/  LOP3.LUT R2, R0.reuse, 0x80, RZ, 0xfc, !PT ;  /* 0x0000008000027812 */ /* 0x042fe400078efcff */
[----:B------:R-:W-:-:S07]  /*250a0*/  LOP3.LUT R0, R0, 0xc0, RZ, 0xfc, !PT ;  /* 0x000000c000007812 */ /* 0x000fce00078efcff */
.L_x_12317:
[----:B------:R-:W2:Y:S01]  /*250b0*/  LDL R11, [R1+0x46c] ;  /* 0x00046c00010b7983 */ /* 0x000ea20000100800 */
[----:B------:R-:W-:Y:S05]  /*250c0*/  YIELD ;  /* 0x0000000000007946 */ /* 0x000fea0003800000 */
[----:B------:R-:W-:Y:S01]  /*250d0*/  ULDC.64 UR4, c[0x0][0xb20] ;  /* 0x0002c80000047ab9 */ /* 0x000fe20000000a00 */
[----:B------:R-:W-:Y:S01]  /*250e0*/  IMAD.MOV.U32 R0, RZ, RZ, RZ ;  /* 0x000000ffff007224 */ /* 0x000fe200078e00ff */
[----:B------:R-:W-:Y:S01]  /*250f0*/  ISETP.NE.U32.AND P0, PT, RZ, UR4, PT ;  /* 0x00000004ff007c0c */ /* 0x000fe2000bf05070 */
[----:B01----:R-:W0:Y:S01]  /*25100*/  LDC.64 R4, c[0x0][0xaf8] ;  /* 0x0002be00ff047b82 */ /* 0x003e220000000a00 */
[----:B------:R-:W-:Y:S01]  /*25110*/  CS2R R6, SRZ ;  /* 0x0000000000067805 */ /* 0x000fe2000001ff00 */
        /* <DEDUP_REMOVED lines=11> */
[----:B------:R-:W-:Y:S02]  /*251d0*/  ISETP.NE.AND.EX P1, PT, RZ, UR7, PT, P1 ;  /* 0x00000007ff007c0c */ /* 0x000fe4000bf25310 */
[----:B------:R-:W-:Y:S01]  /*251e0*/  ISETP.NE.U32.AND P0, PT, RZ, UR4, PT ;  /* 0x00000004ff007c0c */ /* 0x000fe2000bf05070 */
[----:B-1----:R-:W0:Y:S03]  /*251f0*/  LDC.64 R2, c[0x0][0xb00] ;  /* 0x0002c000ff027b82 */ /* 0x002e260000000a00 */
[----:B------:R-:W-:-:S05]  /*25200*/  ISETP.NE.AND.EX P0, PT, RZ, UR5, PT, P0 ;  /* 0x00000005ff007c0c */ /* 0x000fca000bf05300 */
[----:B------:R-:W1:Y:S08]  /*25210*/  @P2 LDC.64 R8, c[0x0][0xb10] ;  /* 0x0002c400ff082b82 */ /* 0x000e700000000a00 */
[----:B------:R-:W2:Y:S01]  /*25220*/  @P0 LDG.E R6, desc[UR40][R4.64] ;  /* 0x0000002804060981 */ /* 0x000ea2000c1e1900 */
[----:B------:R-:W-:Y:S01]  /*25230*/  ULDC UR4, c[0x0][0x288] ;  /* 0x0000a20000047ab9 */ /* 0x000fe20000000800 */
[----:B0-----:R-:W-:-:S05]  /*25240*/  IMAD.WIDE R2, R11, 0x4, R2 ;  /* 0x000000040b027825 */ /* 0x001fca00078e0202 */
[----:B------:R0:W5:Y:S01]  /*25250*/  @P1 LDG.E R7, desc[UR40][R2.64] ;  /* 0x0000002802071981 */ /* 0x000162000c1e1900 */
[----:B-1----:R-:W-:-:S03]  /*25260*/  @P2 IMAD.WIDE R8, R11, 0x4, R8 ;  /* 0x000000040b082825 */ /* 0x002fc600078e0208 */
        /* <DEDUP_REMOVED lines=8> */
[----:B------:R-:W-:-:S04]  /*252f0*/  USEL UR4, UR4, 0x1, UP0 ;  /* 0x0000000104047887 */ /* 0x000fc80008000000 */
[----:B------:R-:W-:Y:S01]  /*25300*/  UIMAD UR4, UR4, UR5, URZ ;  /* 0x00000005040472a4 */ /* 0x000fe2000f8e023f */
[----:B--2---:R1:W-:Y:S01]  /*25310*/  STL [R1+0x490], R6 ;  /* 0x0004900601007387 */ /* 0x0043e20000100800 */
[----:B------:R-:W-:-:S04]  /*25320*/  IMAD.MOV.U32 R10, RZ, RZ, R6 ;  /* 0x000000ffff0a7224 */ /* 0x000fc800078e0006 */
[----:B-1----:R-:W-:Y:S01]  /*25330*/  IMAD.U32 R6, RZ, RZ, UR4 ;  /* 0x00000004ff067e24 */ /* 0x002fe2000f8e00ff */
[----:B0-----:R-:W-:Y:S06]  /*25340*/  @P2 BRA `(.L_x_12200) ;  /* 0x0000000000142947 */ /* 0x001fec0003800000 */
[----:B------:R-:W-:Y:S05]  /*25350*/  @!P0 BRA `(.L_x_12200) ;  /* 0x0000000000108947 */ /* 0x000fea0003800000 */
[----:B------:R-:W2:Y:S04]  /*25360*/  LDG.E R8, desc[UR40][R4.64] ;  /* 0x0000002804087981 */ /* 0x000ea8000c1e1900 */
[----:B------:R-:W2:Y:S02]  /*25370*/  LDG.E R4, desc[UR40][R4.64+0x4] ;  /* 0x0000042804047981 */ /* 0x000ea4000c1e1900 */
[----:B--2---:R-:W-:-:S05]  /*25380*/  IMAD.IADD R10, R4, 0x1, -R8 ;  /* 0x00000001040a7824 */ /* 0x004fca00078e0a08 */
[----:B------:R0:W-:Y:S02]  /*25390*/  STL [R1+0x490], R10 ;  /* 0x0004900a01007387 */ /* 0x0001e40000100800 */
.L_x_12200:
        /* <DEDUP_REMOVED lines=12> */
[----:B------:R-:W2:Y:S02]  /*25460*/  LDC.64 R6, c[0x0][0xb18] ;  /* 0x0002c600ff067b82 */ /* 0x000ea40000000a00 */
[----:B--2---:R-:W-:-:S06]  /*25470*/  IMAD.WIDE R6, R11, 0x4, R6 ;  /* 0x000000040b067825 */ /* 0x004fcc00078e0206 */
[----:B------:R2:W5:Y:S01]  /*25480*/  LDG.E R6, desc[UR40][R6.64] ;  /* 0x0000002806067981 */ /* 0x000562000c1e1900 */
[----:B------:R-:W-:Y:S05]  /*25490*/  BRA `(.L_x_12202) ;  /* 0x0000000000107947 */ /* 0x000fea0003800000 */
.L_x_12201:
[----:B------:R-:W-:Y:S05]  /*254a0*/  @!P1 BRA `(.L_x_12202) ;  /* 0x00000000000c9947 */ /* 0x000fea0003800000 */
[----:B------:R-:W2:Y:S04]  /*254b0*/  LDG.E R6, desc[UR40][R2.64] ;  /* 0x0000002802067981 */ /* 0x000ea8000c1e1900 */
[----:B------:R-:W2:Y:S02]  /*254c0*/  LDG.E R2, desc[UR40][R2.64+0x4] ;  /* 0x0000042802027981 */ /* 0x000ea4000c1e1900 */
[----:B--2---:R-:W-:-:S07]  /*254d0*/  IMAD.IADD R6, R2, 0x1, -R6 ;  /* 0x0000000102067824 */ /* 0x004fce00078e0a06 */
.L_x_12202:
[----:B------:R-:W3:Y:S01]  /*254e0*/  LDL.LU R3, [R1+0x464] ;  /* 0x0004640001037983 */ /* 0x000ee20000300800 */
[----:B------:R-:W4:Y:S01]  /*254f0*/  LDC R2, c[0x0][0x448] ;  /* 0x00011200ff027b82 */ /* 0x000f220000000800 */
[----:B-----5:R-:W-:Y:S01]  /*25500*/  IMAD.IADD R0, R6, 0x1, -R0 ;  /* 0x0000000106007824 */ /* 0x020fe200078e0a00 */
[----:B----4-:R-:W-:-:S13]  /*25510*/  ISETP.NE.AND P1, PT, R2, 0x1, PT ;  /* 0x000000010200780c */ /* 0x010fda0003f25270 */
[----:B------:R-:W4:Y:S08]  /*25520*/  @P1 LDC R2, c[0x0][0x44c] ;  /* 0x00011300ff021b82 */ /* 0x000f300000000800 */
[----:B-1----:R-:W1:Y:S01]  /*25530*/  @P1 LDC R4, c[0x0][0x450] ;  /* 0x00011400ff041b82 */ /* 0x002e620000000800 */
[----:B---3--:R-:W-:-:S04]  /*25540*/  IMAD.SHL.U32 R11, R3, 0x80, RZ ;  /* 0x00000080030b7824 */ /* 0x008fc800078e00ff */
[----:B------:R-:W-:Y:S01]  /*25550*/  VIADD R3, R11, 0x7f ;  /* 0x0000007f0b037836 */ /* 0x000fe20000000000 */
[----:B------:R3:W-:Y:S03]  /*25560*/  STL [R1+0x484], R11 ;  /* 0x0004840b01007387 */ /* 0x0007e60000100800 */
[----:B----4-:R-:W-:-:S04]  /*25570*/  @P1 IMAD.HI.U32 R2, R3, R2, RZ ;  /* 0x0000000203021227 */ /* 0x010fc800078e00ff */
[----:B------:R-:W-:Y:S01]  /*25580*/  IMAD.MOV.U32 R6, RZ, RZ, R3 ;  /* 0x000000ffff067224 */ /* 0x000fe200078e0003 */
[----:B-1----:R-:W-:Y:S01]  /*25590*/  @P1 SHF.R.U32.HI R6, RZ, R4, R2 ;  /* 0x00000004ff061219 */ /* 0x002fe20000011602 */
[----:B------:R-:W-:-:S04]  /*255a0*/  VIADD R2, R0, 0x5f ;  /* 0x0000005f00027836 */ /* 0x000fc80000000000 */
[----:B------:R-:W-:-:S05]  /*255b0*/  IMAD.HI R2, R2, 0x2aaaaaab, RZ ;  /* 0x2aaaaaab02027827 */ /* 0x000fca00078e02ff */
[----:B------:R-:W-:-:S04]  /*255c0*/  SHF.R.U32.HI R3, RZ, 0x1f, R2 ;  /* 0x0000001fff037819 */ /* 0x000fc80000011602 */
[----:B------:R-:W-:Y:S02]  /*255d0*/  LEA.HI.SX32 R9, R2, R3, 0x1c ;  /* 0x0000000302097211 */ /* 0x000fe400078fe2ff */
[----:B------:R-:W-:-:S03]  /*255e0*/  IADD3 R2, R0, 0x1, -R10 ;  /* 0x0000000100027810 */ /* 0x000fc60007ffe80a */
[----:B------:R3:W-:Y:S02]  /*255f0*/  STL [R1+0x4e4], R9 ;  /* 0x0004e40901007387 */ /* 0x0007e40000100800 */
[----:B------:R-:W-:Y:S02]  /*25600*/  IMAD.IADD R6, R2, 0x1, R6 ;  /* 0x0000000102067824 */ /* 0x000fe400078e0206 */
[----:B------:R-:W1:Y:S02]  /*25610*/  LDC.64 R2, c[0x0][0xad8] ;  /* 0x0002b600ff027b82 */ /* 0x000e640000000a00 */
[----:B-1----:R-:W-:Y:S01]  /*25620*/  ISETP.GE.AND P2, PT, R3, 0x1, PT ;  /* 0x000000010300780c */ /* 0x002fe20003f46270 */
[----:B------:R-:W-:-:S12]  /*25630*/  IMAD.IADD R2, R6, 0x1, R2 ;  /* 0x0000000106027824 */ /* 0x000fd800078e0202 */
[----:B---3--:R-:W-:Y:S05]  /*25640*/  @!P2 BRA `(.L_x_12203) ;  /* 0x000000000048a947 */ /* 0x008fea0003800000 */
        /* <DEDUP_REMOVED lines=11> */
.L_x_12205:
[----:B------:R-:W-:-:S13]  /*25700*/  ISETP.NE.AND P0, PT, R3, 0x1, PT ;  /* 0x000000010300780c */ /* 0x000fda0003f05270 */
[----:B------:R-:W1:Y:S02]  /*25710*/  @P0 LDC.64 R4, c[0x0][0xae0] ;  /* 0x0002b800ff040b82 */ /* 0x000e640000000a00 */
[----:B-1----:R-:W-:-:S05]  /*25720*/  @P0 IMAD.HI.U32 R4, R7, R4, RZ ;  /* 0x0000000407040227 */ /* 0x002fca00078e00ff */
[----:B------:R-:W-:-:S07]  /*25730*/  @P0 SHF.R.U32.HI R7, RZ, R5, R4 ;  /* 0x00000005ff070219 */ /* 0x000fce0000011604 */
.L_x_12206:
[----:B------:R-:W-:Y:S05]  /*25740*/  BSYNC B0 ;  /* 0x0000000000007941 */ /* 0x000fea0003800000 */
.L_x_12204:
[----:B------:R-:W-:-:S05]  /*25750*/  IMAD R7, R7, R3, R3 ;  /* 0x0000000307077224 */ /* 0x000fca00078e0203 */
[----:B------:R-:W-:-:S07]  /*25760*/  VIMNMX R2, R2, R7, PT ;  /* 0x0000000702027248 */ /* 0x000fce0003fe0100 */
.L_x_12203:
[----:B------:R-:W1:Y:S01]  /*25770*/  @P1 LDC R4, c[0x0][0x44c] ;  /* 0x00011300ff041b82 */ /* 0x000e620000000800 */
[----:B------:R-:W-:Y:S01]  /*25780*/  VIADD R2, R2, 0x5f ;  /* 0x0000005f02027836 */ /* 0x000fe20000000000 */
[----:B------:R-:W-:Y:S01]  /*25790*/  ULDC UR4, c[0x0][0xad4] ;  /* 0x0002b50000047ab9 */ /* 0x000fe20000000800 */
[----:B------:R-:W-:Y:S02]  /*257a0*/  IMAD.MOV.U32 R5, RZ, RZ, R11 ;  /* 0x000000ffff057224 */ /* 0x000fe400078e000b */
[----:B------:R-:W-:-:S03]  /*257b0*/  IMAD.HI R2, R2, 0x2aaaaaab, RZ ;  /* 0x2aaaaaab02027827 */ /* 0x000fc600078e02ff */
[----:B------:R-:W3:Y:S01]  /*257c0*/  @P1 LDC R6, c[0x0][0x450] ;  /* 0x00011400ff061b82 */ /* 0x000ee20000000800 */
[----:B-1----:R-:W-:-:S05]  /*257d0*/  @P1 IMAD.HI.U32 R4, R11, R4, RZ ;  /* 0x000000040b041227 */ /* 0x002fca00078e00ff */
        /* <DEDUP_REMOVED lines=13> */
[----:B-1----:R-:W1:Y:S02]  /*258b0*/  @P0 LDC.64 R4, c[0x0][0xae0] ;  /* 0x0002b800ff040b82 */ /* 0x002e640000000a00 */
[----:B-1----:R-:W-:-:S05]  /*258c0*/  @P0 IMAD.HI.U32 R4, R6, R4, RZ ;  /* 0x0000000406040227 */ /* 0x002fca00078e00ff */
[----:B------:R-:W-:-:S04]  /*258d0*/  @P0 SHF.R.U32.HI R6, RZ, R5, R4 ;  /* 0x00000005ff060219 */ /* 0x000fc80000011604 */
[----:B------:R-:W-:Y:S01]  /*258e0*/  LOP3.LUT R6, RZ, R6, RZ, 0x33, !PT ;  /* 0x00000006ff067212 */ /* 0x000fe200078e33ff */
[----:B------:R-:W-:Y:S06]  /*258f0*/  BRA `(.L_x_12210) ;  /* 0x0000000000107947 */ /* 0x000fec0003800000 */
.L_x_12209:
[----:B------:R-:W-:-:S13]  /*25900*/  ISETP.NE.AND P0, PT, R3, 0x1, PT ;  /* 0x000000010300780c */ /* 0x000fda0003f05270 */
[----:B-1----:R-:W1:Y:S02]  /*25910*/  @P0 LDC.64 R4, c[0x0][0xae0] ;  /* 0x0002b800ff040b82 */ /* 0x002e640000000a00 */
[----:B-1----:R-:W-:-:S05]  /*25920*/  @P0 IMAD.HI.U32 R4, R6, R4, RZ ;  /* 0x0000000406040227 */ /* 0x002fca00078e00ff */
[----:B------:R-:W-:-:S07]  /*25930*/  @P0 SHF.R.U32.HI R6, RZ, R5, R4 ;  /* 0x00000005ff060219 */ /* 0x000fce0000011604 */
.L_x_12210:
[----:B------:R-:W-:Y:S05]  /*25940*/  BSYNC B0 ;  /* 0x0000000000007941 */ /* 0x000fea0003800000 */
.L_x_12208:
[----:B------:R-:W-:-:S05]  /*25950*/  IMAD R3, R6, R3, RZ ;  /* 0x0000000306037224 */ /* 0x000fca00078e02ff */
[----:B------:R-:W-:-:S07]  /*25960*/  VIMNMX R2, R2, R3, !PT ;  /* 0x0000000302027248 */ /* 0x000fce0007fe0100 */
.L_x_12207:
[----:B------:R-:W-:Y:S01]  /*25970*/  IMAD.HI R2, R2, 0x2aaaaaab, RZ ;  /* 0x2aaaaaab02027827 */ /* 0x000fe200078e02ff */
[----:B-1----:R-:W-:Y:S01]  /*25980*/  SHF.R.U32.HI R4, RZ, 0x10, R8 ;  /* 0x00000010ff047819 */ /* 0x002fe20000011608 */
[----:B------:R-:W-:Y:S01]  /*25990*/  BSSY B0, `(.L_x_12211) ;  /* 0x000002a000007945 */ /* 0x000fe20003800000 */
[----:B------:R-:W-:Y:S01]  /*259a0*/  LOP3.LUT R9, R8, 0xff, RZ, 0xc0, !PT ;  /* 0x000000ff08097812 */ /* 0x000fe200078ec0ff */
[----:B------:R-:W-:Y:S01]  /*259b0*/  IMAD.MOV.U32 R5, RZ, RZ, RZ ;  /* 0x000000ffff057224 */ /* 0x000fe200078e00ff */
[----:B------:R-:W-:Y:S02]  /*259c0*/  SHF.R.U32.HI R3, RZ, 0x1f, R2 ;  /* 0x0000001fff037819 */ /* 0x000fe40000011602 */
[----:B------:R-:W-:Y:S01]  /*259d0*/  ISETP.NE.AND P0, PT, R4, RZ, PT ;  /* 0x000000ff0400720c */ /* 0x000fe20003f05270 */
[----:B------:R1:W-:Y:S01]  /*259e0*/  STL [R1+0x4dc], R9 ;  /* 0x0004dc0901007387 */ /* 0x0003e20000100800 */
[----:B------:R-:W-:Y:S01]  /*259f0*/  LEA.HI.SX32 R3, R2, R3, 0x1c ;  /* 0x0000000302037211 */ /* 0x000fe200078fe2ff */
[----:B------:R-:W-:-:S02]  /*25a00*/  IMAD.MOV.U32 R8, RZ, RZ, R5 ;  /* 0x000000ffff087224 */ /* 0x000fc400078e0005 */
[----:B------:R1:W-:Y:S01]  /*25a10*/  STL [R1+0x4ac], R5 ;  /* 0x0004ac0501007387 */ /* 0x0003e20000100800 */
[----:B0-----:R-:W-:-:S04]  /*25a20*/  VIMNMX R10, RZ, R3, !PT ;  /* 0x00000003ff0a7248 */ /* 0x001fc80007fe0100 */
[----:B------:R-:W-:Y:S01]  /*25a30*/  ISETP.GT.AND P1, PT, R0, R10, PT ;  /* 0x0000000a0000720c */ /* 0x000fe20003f24270 */
[----:B------:R1:W-:Y:S02]  /*25a40*/  STL [R1+0x4a8], R10 ;  /* 0x0004a80a01007387 */ /* 0x0003e40000100800 */
[----:B------:R-:W0:Y:S10]  /*25a50*/  @!P0 LDC R4, c[0x0][0xae8] ;  /* 0x0002ba00ff048b82 */ /* 0x000e340000000800 */
[----:B-1----:R-:W-:Y:S05]  /*25a60*/  @!P1 BRA `(.L_x_12212) ;  /* 0x0000000000709947 */ /* 0x002fea0003800000 */
[-C--:B0-----:R-:W-:Y:S02]  /*25a70*/  IABS R5, R4.reuse ;  /* 0x0000000400057213 */ /* 0x081fe40000000000 */
[----:B--2---:R-:W-:Y:S02]  /*25a80*/  IABS R7, R4 ;  /* 0x0000000400077213 */ /* 0x004fe40000000000 */
        /* <DEDUP_REMOVED lines=26> */
.L_x_12212:
[----:B------:R-:W-:Y:S05]  /*25c30*/  BSYNC B0 ;  /* 0x0000000000007941 */ /* 0x000fea0003800000 */
.L_x_12211:
        /* <DEDUP_REMOVED lines=15> */
[----:B------:R-:W4:Y:S01]  /*25d30*/  POPC R5, UR4 ;  /* 0x0000000400057d09 */ /* 0x000f220008000000 */
[----:B---3--:R-:W-:-:S02]  /*25d40*/  ISETP.EQ.U32.AND P0, PT, R0, R3, PT ;  /* 0x000000030000720c */ /* 0x008fc40003f02070 */
[----:B------:R-:W4:Y:S11]  /*25d50*/  LDC.64 R2, c[0x0][0xd60] ;  /* 0x00035800ff027b82 */ /* 0x000f360000000a00 */
[----:B----4-:R-:W3:Y:S01]  /*25d60*/  @P0 ATOMG.E.ADD.STRONG.GPU PT, R3, desc[UR40][R2.64], R5 ;  /* 0x00000005020309a8 */ /* 0x010ee200081ee1e8 */
[----:B0-----:R-:W0:Y:S02]  /*25d70*/  S2R R4, SR_LTMASK ;  /* 0x0000000000047919 */ /* 0x001e240000003900 */
[----:B0-----:R-:W-:-:S04]  /*25d80*/  LOP3.LUT R4, R4, UR4, RZ, 0xc0, !PT ;  /* 0x0000000404047c12 */ /* 0x001fc8000f8ec0ff */
[----:B--2---:R-:W0:Y:S01]  /*25d90*/  POPC R7, R4 ;  /* 0x0000000400077309 */ /* 0x004e220000000000 */
[----:B---3--:R-:W0:Y:S02]  /*25da0*/  SHFL.IDX PT, R0, R3, R0, 0x1f ;  /* 0x00001f0003007589 */ /* 0x008e2400000e0000 */
[----:B0-----:R-:W-:-:S05]  /*25db0*/  IADD3 R0, R0, UR37, R7 ;  /* 0x0000002500007c10 */ /* 0x001fca000fffe007 */
[----:B------:R3:W-:Y:S01]  /*25dc0*/  STL [R1+0x460], R0 ;  /* 0x0004600001007387 */ /* 0x0007e20000100800 */
[----:B------:R-:W-:Y:S05]  /*25dd0*/  BRA `(.L_x_12215) ;  /* 0x00000048005c7947 */ /* 0x000fea0003800000 */
.L_x_12214:
        /* <DEDUP_REMOVED lines=12> */
[----:B--2---:R-:W-:-:S02]  /*25ea0*/  IMAD.U32 R7, RZ, RZ, UR9 ;  /* 0x00000009ff077e24 */ /* 0x004fc4000f8e00ff */
[----:B------:R-:W-:Y:S02]  /*25eb0*/  IMAD.U32 R10, RZ, RZ, UR4 ;  /* 0x00000004ff0a7e24 */ /* 0x000fe4000f8e00ff */
[----:B------:R-:W-:Y:S02]  /*25ec0*/  IMAD.U32 R11, RZ, RZ, UR5 ;  /* 0x00000005ff0b7e24 */ /* 0x000fe4000f8e00ff */
[----:B-1----:R-:W-:Y:S02]  /*25ed0*/  IMAD.MOV.U32 R8, RZ, RZ, 0x70 ;  /* 0x00000070ff087424 */ /* 0x002fe400078e00ff */
[----:B------:R-:W-:Y:S02]  /*25ee0*/  IMAD.MOV.U32 R12, RZ, RZ, 0x1 ;  /* 0x00000001ff0c7424 */ /* 0x000fe400078e00ff */
[----:B------:R-:W-:-:S07]  /*25ef0*/  IMAD.MOV.U32 R13, RZ, RZ, RZ ;  /* 0x000000ffff0d7224 */ /* 0x000fce00078e00ff */
[----:B------:R-:W-:-:S07]  /*25f00*/  LEPC R20, `(.L_x_12217) ;  /* 0x000000001014794e */ /* 0x000fce0000000000 */
[----:B0-----:R-:W-:Y:S05]  /*25f10*/  CALL.ABS.NOINC R2 ;  /* 0x0000000002007343 */ /* 0x001fea0003c00000 */
.L_x_12217:
[----:B------:R-:W-:Y:S05]  /*25f20*/  BSYNC B6 ;  /* 0x0000000000067941 */ /* 0x000fea0003800000 */
.L_x_12216:
        /* <DEDUP_REMOVED lines=9> */
[----:B0-----:R-:W-:Y:S02]  /*25fc0*/  IMAD.U32 R4, RZ, RZ, UR6 ;  /* 0x00000006ff047e24 */ /* 0x001fe4000f8e00ff */
[----:B------:R-:W-:Y:S02]  /*25fd0*/  IMAD.U32 R5, RZ, RZ, UR7 ;  /* 0x00000007ff057e24 */ /* 0x000fe4000f8e00ff */
[----:B------:R-:W-:Y:S02]  /*25fe0*/  IMAD.U32 R6, RZ, RZ, UR8 ;  /* 0x00000008ff067e24 */ /* 0x000fe4000f8e00ff */
[----:B--2---:R-:W-:-:S02]  /*25ff0*/  IMAD.U32 R7, RZ, RZ, UR9 ;  /* 0x00000009ff077e24 */ /* 0x004fc4000f8e00ff */
[----:B------:R-:W-:Y:S02]  /*26000*/  IMAD.U32 R10, RZ, RZ, UR4 ;  /* 0x00000004ff0a7e24 */ /* 0x000fe4000f8e00ff */
[----:B------:R-:W-:Y:S02]  /*26010*/  IMAD.U32 R11, RZ, RZ, UR5 ;  /* 0x00000005ff0b7e24 */ /* 0x000fe4000f8e00ff */
[----:B-1----:R-:W-:Y:S02]  /*26020*/  IMAD.MOV.U32 R8, RZ, RZ, 0x70 ;  /* 0x00000070ff087424 */ /* 0x002fe400078e00ff */
[----:B------:R-:W-:Y:S02]  /*26030*/  IMAD.MOV.U32 R12, RZ, RZ, 0x1 ;  /* 0x00000001ff0c7424 */ /* 0x000fe400078e00ff */
[----:B---3--:R-:W-:-:S07]  /*26040*/  IMAD.MOV.U32 R13, RZ, RZ, RZ ;  /* 0x000000ffff0d7224 */ /* 0x008fce00078e00ff */
[----:B------:R-:W-:-:S07]  /*26050*/  LEPC R20, `(.L_x_12220) ;  /* 0x000000001014794e */ /* 0x000fce0000000000 */
[----:B----4-:R-:W-:Y:S05]  /*26060*/  CALL.ABS.NOINC R2 ;  /* 0x0000000002007343 */ /* 0x010fea0003c00000 */
.L_x_12220:
        /* <DEDUP_REMOVED lines=15> */
.L_x_12219:
[----:B------:R-:W-:Y:S05]  /*26160*/  BSYNC B6 ;  /* 0x0000000000067941 */ /* 0x000fea0003800000 */
.L_x_12218:
        /* <DEDUP_REMOVED lines=9> */
[----:B------:R2:W1:Y:S01]  /*26200*/  @P0 LDG.E R7, desc[UR40][R2.64] ;  /* 0x0000002802070981 */ /* 0x000462000c1e1900 */
[----:B---3--:R-:W-:Y:S01]  /*26210*/  VIADD R0, R16, 0xffffffff ;  /* 0xffffffff10007836 */ /* 0x008fe20000000000 */
[----:B--2---:R-:W2:Y:S02]  /*26220*/  LDC.64 R2, c[0x0][0x418] ;  /* 0x00010600ff027b82 */ /* 0x004ea40000000a00 */
[----:B--2---:R-:W-:Y:S01]  /*26230*/  LOP3.LUT P0, RZ, R2, UR4, RZ, 0xfc, !PT ;  /* 0x0000000402ff7c12 */ /* 0x004fe2000f80fcff */
[----:B------:R-:W-:-:S03]  /*26240*/  UMOV UR4, 0xffffffff ;  /* 0xffffffff00047882 */ /* 0x000fc60000000000 */
[----:B------:R-:W-:Y:S02]  /*26250*/  LOP3.LUT P0, RZ, R3, UR5, RZ, 0xfc, P0 ;  /* 0x0000000503ff7c12 */ /* 0x000fe4000800fcff */
[----:B-1----:R-:W-:Y:S01]  /*26260*/  SHF.R.S32.HI R8, RZ, 0x1f, R7 ;  /* 0x0000001fff087819 */ /* 0x002fe20000011407 */
[----:B------:R1:W-:Y:S01]  /*26270*/  STL [R1+0x464], R7 ;  /* 0x0004640701007387 */ /* 0x0003e20000100800 */
[----:B------:R-:W-:-:S03]  /*26280*/  SEL R16, R7, RZ, !P0 ;  /* 0x000000ff07107207 */ /* 0x000fc60004000000 */
[----:B------:R1:W-:Y:S01]  /*26290*/  STL [R1+0x468], R8 ;  /* 0x0004680801007387 */ /* 0x0003e20000100800 */
[----:B------:R-:W-:Y:S05]  /*262a0*/  BRA.DIV UR4, `(.L_x_12221) ;  /* 0x0000005e04347947 */ /* 0x000fea000b800000 */
[----:B0-----:R-:W0:Y:S02]  /*262b0*/  S2R R4, SR_TID.X ;  /* 0x0000000000047919 */ /* 0x001e240000002100 */
[----:B0-----:R-:W-:-:S04]  /*262c0*/  SHF.R.U32.HI R4, RZ, 0x5, R4 ;  /* 0x00000005ff047819 */ /* 0x001fc80000011604 */
[----:B------:R-:W-:-:S05]  /*262d0*/  LOP3.LUT R4, R4, 0x3, RZ, 0xc0, !PT ;  /* 0x0000000304047812 */ /* 0x000fca00078ec0ff */
[----:B------:R0:W2:Y:S02]  /*262e0*/  SHFL.IDX PT, R14, R4, RZ, 0x1f ;  /* 0x00001fff040e7589 */ /* 0x0000a400000e0000 */
.L_x_12334:
[----:B0-----:R-:W3:Y:S01]  /*262f0*/  LDL.LU R4, [R1+0x480] ;  /* 0x0004800001047983 */ /* 0x001ee20000300800 */
[----:B------:R-:W-:Y:S02]  /*26300*/  PLOP3.LUT P1, PT, PT, PT, PT, 0x8, 0x0 ;  /* 0x000000000000781c */ /* 0x000fe40003f2e170 */
[----:B--2---:R-:W-:Y:S01]  /*26310*/  ISETP.NE.AND P0, PT, R14, RZ, PT ;  /* 0x000000ff0e00720c */ /* 0x004fe20003f05270 */
[----:B------:R0:W-:Y:S01]  /*26320*/  STL [R1+0x494], R0 ;  /* 0x0004940001007387 */ /* 0x0001e20000100800 */
[----:B---3--:R-:W-:-:S09]  /*26330*/  LOP3.LUT R4, R4, 0xfffffffe, RZ, 0xc0, !PT ;  /* 0xfffffffe04047812 */ /* 0x008fd200078ec0ff */
[----:B------:R-:W-:-:S05]  /*26340*/  @P1 LOP3.LUT R4, R4, 0x1, RZ, 0xfc, !PT ;  /* 0x0000000104041812 */ /* 0x000fca00078efcff */
[----:B------:R0:W-:Y:S01]  /*26350*/  STL [R1+0x480], R4 ;  /* 0x0004800401007387 */ /* 0x0001e20000100800 */
[----:B------:R-:W-:Y:S05]  /*26360*/  @P0 BRA `(.L_x_12222) ;  /* 0x00000004000c0947 */ /* 0x000fea0003800000 */
[----:B------:R-:W-:-:S03]  /*26370*/  UMOV UR4, 0xffffffff ;  /* 0xffffffff00047882 */ /* 0x000fc60000000000 */
[----:B------:R-:W-:Y:S05]  /*26380*/  BRA.DIV UR4, `(.L_x_12223) ;  /* 0x0000005e04307947 */ /* 0x000fea000b800000 */
[----:B------:R-:W-:-:S13]  /*26390*/  ELECT P6, URZ, PT ;  /* 0x00000000003f782f */ /* 0x000fda00038c0000 */
.L_x_12337:
[----:B------:R-:W-:Y:S05]  /*263a0*/  @!P6 BRA `(.L_x_12222) ;  /* 0x0000000000fce947 */ /* 0x000fea0003800000 */
[----:B------:R-:W-:-:S04]  /*263b0*/  ISETP.NE.U32.AND P0, PT, R2, RZ, PT ;  /* 0x000000ff0200720c */ /* 0x000fc80003f05070 */
[----:B------:R-:W-:-:S13]  /*263c0*/  ISETP.NE.AND.EX P0, PT, R3, RZ, PT, P0 ;  /* 0x000000ff0300720c */ /* 0x000fda0003f05300 */
[----:B------:R-:W-:Y:S05]  /*263d0*/  @!P0 BRA `(.L_x_12224) ;  /* 0x0000000000508947 */ /* 0x000fea0003800000 */
[----:B------:R-:W2:Y:S01]  /*263e0*/  LDC R6, c[0x0][0x43c] ;  /* 0x00010f00ff067b82 */ /* 0x000ea20000000800 */
[----:B------:R-:W-:Y:S01]  /*263f0*/  IMAD.MOV.U32 R9, RZ, RZ, R0 ;  /* 0x000000ffff097224 */ /* 0x000fe200078e0000 */
[----:B------:R-:W-:-:S03]  /*26400*/  ULDC.64 UR4, c[0x0][0x428] ;  /* 0x00010a0000047ab9 */ /* 0x000fc60000000a00 */
[----:B0-----:R-:W-:Y:S01]  /*26410*/  IMAD.MOV.U32 R0, RZ, RZ, R9 ;  /* 0x000000ffff007224 */ /* 0x001fe200078e0009 */
[----:B--2---:R-:W-:-:S13]  /*26420*/  ISETP.NE.AND P0, PT, R6, 0x1, PT ;  /* 0x000000010600780c */ /* 0x004fda0003f05270 */
        /* <DEDUP_REMOVED lines=15> */
.L_x_12224:
[----:B--2---:R-:W2:Y:S01]  /*26520*/  LDL R2, [R1+0x474] ;  /* 0x0004740001027983 */ /* 0x004ea20000100800 */
[----:B0-----:R-:W-:Y:S01]  /*26530*/  IMAD R0, R19, 0x8, R18 ;  /* 0x0000000813007824 */ /* 0x001fe200078e0212 */
[----:B--2---:R-:W-:-:S04]  /*26540*/  SHF.L.U32 R2, R2, 0x1f, RZ ;  /* 0x0000001f02027819 */ /* 0x004fc800000006ff */
[----:B------:R-:W0:Y:S02]  /*26550*/  SYNCS.PHASECHK.TRANS64.TRYWAIT P0, [R0+URZ+0x32440], R2 ;  /* 0x03244002000075a7 */ /* 0x000e24000800017f */
[----:B0-----:R-:W-:Y:S05]  /*26560*/  @!P0 BRA `(.L_x_12225) ;  /* 0x0000005800d88947 */ /* 0x001fea0003800000 */
.L_x_12338:
[----:B------:R-:W2:Y:S02]  /*26570*/  S2R R3, SR_TID.X ;  /* 0x0000000000037919 */ /* 0x000ea40000002100 */
[----:B--2---:R-:W-:-:S04]  /*26580*/  LOP3.LUT R3, R3, 0x7f, RZ, 0xc0, !PT ;  /* 0x0000007f03037812 */ /* 0x004fc800078ec0ff */
[----:B------:R-:W-:-:S13]  /*26590*/  ISETP.NE.AND P0, PT, R3, RZ, PT ;  /* 0x000000ff0300720c */ /* 0x000fda0003f05270 */
        /* <DEDUP_REMOVED lines=8> */
.L_x_12226:
        /* <DEDUP_REMOVED lines=24> */
.L_x_12222:
[----:B--2---:R-:W2:Y:S04]  /*267a0*/  LDL R2, [R1+0x46c] ;  /* 0x00046c0001027983 */ /* 0x004ea80000100800 */
[----:B------:R-:W3:Y:S01]  /*267b0*/  LDL R3, [R1+0x48c] ;  /* 0x00048c0001037983 */ /* 0x000ee20000100800 */
[----:B------:R-:W-:Y:S05]  /*267c0*/  WARPSYNC.ALL ;  /* 0x0000000000007948 */ /* 0x000fea0003800000 */
[----:B------:R-:W-:Y:S01]  /*267d0*/  ULDC.64 UR4, c[0x0][0xaf8] ;  /* 0x0002be0000047ab9 */ /* 0x000fe20000000a00 */
[----:B0-----:R-:W-:Y:S01]  /*267e0*/  VIADD R0, R18, 0x18400 ;  /* 0x0001840012007836 */ /* 0x001fe20000000000 */
[----:B------:R-:W-:Y:S01]  /*267f0*/  BAR.SYNC.DEFER_BLOCKING 0x8, 0x180 ;  /* 0x0206000000007b1d */ /* 0x000fe20000010000 */
[----:B------:R-:W-:-:S03]  /*26800*/  ISETP.NE.U32.AND P0, PT, RZ, UR4, PT ;  /* 0x00000004ff007c0c */ /* 0x000fc6000bf05070 */
[----:B------:R-:W-:Y:S02]  /*26810*/  LOP3.LUT P1, RZ, R0, 0x3ff, RZ, 0xc0, !PT ;  /* 0x000003ff00ff7812 */ /* 0x000fe4000782c0ff */
[----:B------:R-:W-:Y:S01]  /*26820*/  ISETP.NE.AND.EX P0, PT, RZ, UR5, PT, P0 ;  /* 0x00000005ff007c0c */ /* 0x000fe2000bf05300 */
[----:B------:R-:W-:Y:S01]  /*26830*/  BSSY B6, `(.L_x_12227) ;  /* 0x0000019000067945 */ /* 0x000fe20003800000 */
[----:B--2---:R-:W-:-:S04]  /*26840*/  SHF.R.S32.HI R0, RZ, 0x1f, R2 ;  /* 0x0000001fff007819 */ /* 0x004fc80000011402 */
[----:B------:R-:W-:Y:S02]  /*26850*/  SEL R4, R0, RZ, !P0 ;  /* 0x000000ff00047207 */ /* 0x000fe40004000000 */
[----:B---3--:R-:W-:Y:S02]  /*26860*/  SHF.R.S32.HI R3, RZ, 0x1f, R3 ;  /* 0x0000001fff037819 */ /* 0x008fe40000011403 */
[----:B------:R-:W-:Y:S01]  /*26870*/  SEL R0, R2, RZ, !P0 ;  /* 0x000000ff02007207 */ /* 0x000fe20004000000 */
        /* <DEDUP_REMOVED lines=19> */
[----:B0-----:R-:W-:Y:S05]  /*269b0*/  CALL.ABS.NOINC R2 ;  /* 0x0000000002007343 */ /* 0x001fea0003c00000 */
.L_x_12228:
[----:B------:R-:W-:Y:S05]  /*269c0*/  BSYNC B6 ;  /* 0x0000000000067941 */ /* 0x000fea0003800000 */
.L_x_12227:
[----:B------:R-:W2:Y:S01]  /*269d0*/  LDL R11, [R1+0x484] ;  /* 0x00048400010b7983 */ /* 0x000ea20000100800 */
[----:B-1----:R-:W1:Y:S01]  /*269e0*/  LDC R7, c[0x0][0x448] ;  /* 0x00011200ff077b82 */ /* 0x002e620000000800 */
        /* <DEDUP_REMOVED lines=15> */
[----:B--2---:R-:W-:-:S04]  /*26ae0*/  IMAD.IADD R5, R0, 0x1, R11 ;  /* 0x0000000100057824 */ /* 0x004fc800078e020b */
        /* <DEDUP_REMOVED lines=8> */
[----:B------:R-:W-:-:S04]  /*26b70*/  IMAD.WIDE.U32 R2, R17, UR4, R2 ;  /* 0x0000000411027c25 */ /* 0x000fc8000f8e0002 */
[----:B------:R-:W-:Y:S01]  /*26b80*/  IMAD R3, R17, UR5, R3 ;  /* 0x0000000511037c24 */ /* 0x000fe2000f8e0203 */
[----:B------:R-:W-:Y:S02]  /*26b90*/  ULDC.64 UR4, c[0x0][0x2e0] ;  /* 0x0000b80000047ab9 */ /* 0x000fe40000000a00 */
[----:B------:R-:W-:Y:S02]  /*26ba0*/  IMAD R4, R8, UR4, RZ ;  /* 0x0000000408047c24 */ /* 0x000fe4000f8e02ff */
[----:B------:R0:W5:Y:S01]  /*26bb0*/  LDL R8, [R1+0x470] ;  /* 0x0004700001087983 */ /* 0x0001620000100800 */
[C---:B------:R-:W-:Y:S01]  /*26bc0*/  IMAD.WIDE.U32 R2, R6.reuse, UR4, R2 ;  /* 0x0000000406027c25 */ /* 0x040fe2000f8e0002 */
[----:B------:R-:W1:Y:S03]  /*26bd0*/  S2R R10, SR_TID.X ;  /* 0x00000000000a7919 */ /* 0x000e660000002100 */
        /* <DEDUP_REMOVED lines=11> */
[----:B------:R-:W-:Y:S01]  /*26c90*/  IMAD.IADD R3, R3, 0x1, R4 ;  /* 0x0000000103037824 */ /* 0x000fe200078e0204 */
[----:B------:R2:W-:Y:S01]  /*26ca0*/  STL [R1+0x488], R5 ;  /* 0x0004880501007387 */ /* 0x0005e20000100800 */
[----:B-1----:R-:W-:Y:S02]  /*26cb0*/  IMAD.SHL.U32 R9, R10, 0x8, RZ ;  /* 0x000000080a097824 */ /* 0x002fe400078e00ff */
[----:B------:R-:W-:-:S03]  /*26cc0*/  IMAD R6, R6, UR4, RZ ;  /* 0x0000000406067c24 */ /* 0x000fc6000f8e02ff */
[----:B------:R-:W-:Y:S01]  /*26cd0*/  LOP3.LUT R9, R9, 0x38, RZ, 0xc0, !PT ;  /* 0x0000003809097812 */ /* 0x000fe200078ec0ff */
[----:B--2---:R-:W-:Y:S01]  /*26ce0*/  IMAD.WIDE.U32 R4, R0, UR4, R2 ;  /* 0x0000000400047c25 */ /* 0x004fe2000f8e0002 */
[----:B------:R-:W-:-:S03]  /*26cf0*/  ULDC UR4, c[0x0][0x2b8] ;  /* 0x0000ae0000047ab9 */ /* 0x000fc60000000800 */
[----:B------:R-:W-:Y:S01]  /*26d00*/  IMAD R0, R0, UR5, R6 ;  /* 0x0000000500007c24 */ /* 0x000fe2000f8e0206 */
[----:B------:R-:W-:-:S03]  /*26d10*/  LEA R3, P1, R4, UR6, 0x1 ;  /* 0x0000000604037c11 */ /* 0x000fc6000f8208ff */
[----:B------:R-:W-:Y:S01]  /*26d20*/  IMAD.IADD R0, R5, 0x1, R0 ;  /* 0x0000000105007824 */ /* 0x000fe200078e0200 */
[----:B------:R-:W-:Y:S01]  /*26d30*/  ISETP.GE.AND P0, PT, R9, UR4, PT ;  /* 0x0000000409007c0c */ /* 0x000fe2000bf06270 */
[----:B------:R-:W-:Y:S01]  /*26d40*/  UMOV UR4, 0xffffffff ;  /* 0xffffffff00047882 */ /* 0x000fe20000000000 */
[----:B------:R-:W-:Y:S02]  /*26d50*/  LOP3.LUT R10, R10, 0x7f, RZ, 0xc0, !PT ;  /* 0x0000007f0a0a7812 */ /* 0x000fe400078ec0ff */
[----:B------:R-:W-:Y:S02]  /*26d60*/  LEA.HI.X R0, R4, UR7, R0, 0x1, P1 ;  /* 0x0000000704007c11 */ /* 0x000fe400088f0c00 */
[----:B------:R-:W-:Y:S01]  /*26d70*/  SHF.R.U32.HI R10, RZ, 0x3, R10 ;  /* 0x00000003ff0a7819 */ /* 0x000fe2000001160a */
[----:B0-----:R-:W-:Y:S06]  /*26d80*/  BRA.DIV UR4, `(.L_x_12229) ;  /* 0x0000005204e47947 */ /* 0x001fec000b800000 */
[----:B------:R-:W2:Y:S04]  /*26d90*/  LDL R4, [R1+0x490] ;  /* 0x0004900001047983 */ /* 0x000ea80000100800 */
[----:B------:R-:W3:Y:S04]  /*26da0*/  LDL.LU R6, [R1+0x484] ;  /* 0x0004840001067983 */ /* 0x000ee80000300800 */
[----:B------:R-:W0:Y:S01]  /*26db0*/  SHFL.IDX PT, R5, R3, RZ, 0x181f ;  /* 0x00181fff03057589 */ /* 0x000e2200000e0000 */
[----:B--2---:R-:W-:-:S03]  /*26dc0*/  IMAD R2, R4, R7, RZ ;  /* 0x0000000704027224 */ /* 0x004fc600078e02ff */
[----:B------:R-:W1:Y:S01]  /*26dd0*/  SHFL.IDX PT, R4, R0, RZ, 0x181f ;  /* 0x00181fff00047589 */ /* 0x000e6200000e0000 */
[----:B---3--:R-:W-:-:S03]  /*26de0*/  IMAD.IADD R10, R10, 0x1, R6 ;  /* 0x000000010a0a7824 */ /* 0x008fc600078e0206 */
[----:B------:R-:W2:Y:S01]  /*26df0*/  SHFL.IDX PT, R6, R3, 0x1, 0x181f ;  /* 0x00381f0003067f89 */ /* 0x000ea200000e0000 */
[C---:B------:R-:W-:Y:S01]  /*26e00*/  VIADD R11, R10.reuse, 0x10 ;  /* 0x000000100a0b7836 */ /* 0x040fe20000000000 */
[CC--:B------:R-:W-:Y:S02]  /*26e10*/  ISETP.GE.AND P1, PT, R10.reuse, R2.reuse, PT ;  /* 0x000000020a00720c */ /* 0x0c0fe40003f26270 */
[----:B------:R-:W3:Y:S02]  /*26e20*/  SHFL.IDX PT, R7, R0, 0x1, 0x181f ;  /* 0x00381f0000077f89 */ /* 0x000ee400000e0000 */
[----:B------:R-:W-:Y:S02]  /*26e30*/  ISETP.GE.AND P2, PT, R11, R2, PT ;  /* 0x000000020b00720c */ /* 0x000fe40003f46270 */
[----:B------:R4:W-:Y:S04]  /*26e40*/  STL [R1+0x4b8], R11 ;  /* 0x0004b80b01007387 */ /* 0x0009e80000100800 */
[----:B------:R-:W-:Y:S03]  /*26e50*/  STL [R1+0x484], R10 ;  /* 0x0004840a01007387 */ /* 0x000fe60000100800 */
[----:B0-----:R-:W-:Y:S01]  /*26e60*/  @!P1 LEA R5, P3, R9, R5, 0x1 ;  /* 0x0000000509059211 */ /* 0x001fe200078608ff */
[----:B----4-:R-:W-:-:S04]  /*26e70*/  VIADD R11, R10, 0x20 ;  /* 0x000000200a0b7836 */ /* 0x010fc80000000000 */
[----:B-1----:R-:W-:Y:S01]  /*26e80*/  @!P1 IMAD.X R4, RZ, RZ, R4, P3 ;  /* 0x000000ffff049224 */ /* 0x002fe200018e0604 */
[----:B------:R-:W-:Y:S04]  /*26e90*/  STL [R1+0x4bc], R11 ;  /* 0x0004bc0b01007387 */ /* 0x000fe80000100800 */
[----:B------:R-:W-:-:S04]  /*26ea0*/  @!P1 LOP3.LUT R5, R5, R4, RZ, 0x3c, !PT ;  /* 0x0000000405059212 */ /* 0x000fc800078e3cff */
[----:B------:R-:W-:-:S04]  /*26eb0*/  @!P1 LOP3.LUT R4, R5, R4, RZ, 0x3c, !PT ;  /* 0x0000000405049212 */ /* 0x000fc800078e3cff */
[----:B------:R-:W-:-:S05]  /*26ec0*/  @!P1 LOP3.LUT R5, R5, R4, RZ, 0x3c, !PT ;  /* 0x0000000405059212 */ /* 0x000fca00078e3cff */
[----:B-----5:R2:W-:Y:S02]  /*26ed0*/  @!P1 LDGSTS.E.BYPASS.LTC128B.128 [R8+0x18400], desc[UR40][R4.64], !P0 ;  /* 0x1840000004089fae */ /* 0x0205e4000c101d68 */
[----:B--2---:R-:W-:Y:S02]  /*26ee0*/  @!P2 LEA R5, P1, R9, R6, 0x1 ;  /* 0x000000060905a211 */ /* 0x004fe400078208ff */
[----:B------:R-:W-:Y:S03]  /*26ef0*/  SHFL.IDX PT, R6, R0, 0x2, 0x181f ;  /* 0x00581f0000067f89 */ /* 0x000fe600000e0000 */
[----:B---3--:R-:W-:Y:S01]  /*26f00*/  @!P2 IMAD.X R4, RZ, RZ, R7, P1 ;  /* 0x000000ffff04a224 */ /* 0x008fe200008e0607 */
        /* <DEDUP_REMOVED lines=58> */
.L_x_12355:
        /* <DEDUP_REMOVED lines=12> */
.L_x_12230:
        /* <DEDUP_REMOVED lines=8> */
[----:B------:R-:W-:-:S03]  /*273f0*/  ULDC.64 UR4, c[0x0][0x398] ;  /* 0x0000e60000047ab9 */ /* 0x000fc60000000a00 */
[----:B0-----:R-:W3:Y:S01]  /*27400*/  LDL.LU R3, [R1+0x48c] ;  /* 0x00048c0001037983 */ /* 0x001ee20000300800 */
[----:B------:R-:W-:Y:S01]  /*27410*/  VIADD R2, R18, 0x22400 ;  /* 0x0002240012027836 */ /* 0x000fe20000000000 */
[----:B------:R0:W-:Y:S01]  /*27420*/  SYNCS.ARRIVE.TRANS64.A1T0 RZ, [R18+URZ+0x32400], RZ ;  /* 0x032400ff12ff79a7 */ /* 0x0001e2000810003f */
[----:B------:R-:W-:Y:S03]  /*27430*/  BSSY B6, `(.L_x_12231) ;  /* 0x0000019000067945 */ /* 0x000fe60003800000 */
        /* <DEDUP_REMOVED lines=24> */
.L_x_12232:
[----:B------:R-:W-:Y:S05]  /*275c0*/  BSYNC B6 ;  /* 0x0000000000067941 */ /* 0x000fea0003800000 */
.L_x_12231:
[----:B------:R-:W2:Y:S01]  /*275d0*/  LDL.LU R5, [R1+0x48c] ;  /* 0x00048c0001057983 */ /* 0x000ea20000300800 */
[----:B------:R-:W1:Y:S01]  /*275e0*/  LDC R7, c[0x0][0x448] ;  /* 0x00011200ff077b82 */ /* 0x000e620000000800 */
[----:B------:R-:W-:Y:S01]  /*275f0*/  ULDC.64 UR4, c[0x0][0x3d8] ;  /* 0x0000f60000047ab9 */ /* 0x000fe20000000a00 */
[----:B------:R-:W-:Y:S01]  /*27600*/  ULDC.64 UR6, c[0x0][0x390] ;  /* 0x0000e40000067ab9 */ /* 0x000fe20000000a00 */
[----:B0-----:R-:W2:Y:S04]  /*27610*/  LDL.LU.64 R2, [R1+0x4b0] ;  /* 0x0004b00001027983 */ /* 0x001ea80000300a00 */
[----:B------:R-:W3:Y:S04]  /*27620*/  LDL.LU R0, [R1+0x4c0] ;  /* 0x0004c00001007983 */ /* 0x000ee80000300800 */
[----:B------:R-:W4:Y:S04]  /*27630*/  LDL.LU R4, [R1+0x49c] ;  /* 0x00049c0001047983 */ /* 0x000f280000300800 */
[----:B------:R-:W5:Y:S01]  /*27640*/  LDL.LU R8, [R1+0x488] ;  /* 0x0004880001087983 */ /* 0x000f620000300800 */
[----:B------:R-:W0:Y:S01]  /*27650*/  S2R R9, SR_TID.X ;  /* 0x0000000000097919 */ /* 0x000e220000002100 */
[----:B-1----:R-:W-:Y:S01]  /*27660*/  ISETP.NE.AND P0, PT, R7, 0x1, PT ;  /* 0x000000010700780c */ /* 0x002fe20003f05270 */
[----:B--2---:R-:W-:-:S12]  /*27670*/  IMAD.MOV.U32 R3, RZ, RZ, R5 ;  /* 0x000000ffff037224 */ /* 0x004fd800078e0005 */
[----:B------:R-:W1:Y:S01]  /*27680*/  @P0 LDC R5, c[0x0][0x450] ;  /* 0x00011400ff050b82 */ /* 0x000e620000000800 */
[----:B------:R-:W-:-:S04]  /*27690*/  IMAD.WIDE.U32 R2, R17, UR4, R2 ;  /* 0x0000000411027c25 */ /* 0x000fc8000f8e0002 */
[----:B------:R-:W-:Y:S01]  /*276a0*/  IMAD R3, R17, UR5, R3 ;  /* 0x0000000511037c24 */ /* 0x000fe2000f8e0203 */
[----:B------:R-:W-:Y:S02]  /*276b0*/  ULDC.64 UR4, c[0x0][0x3e0] ;  /* 0x0000f80000047ab9 */ /* 0x000fe40000000a00 */
[----:B---3--:R-:W-:Y:S02]  /*276c0*/  IMAD R0, R0, UR4, RZ ;  /* 0x0000000400007c24 */ /* 0x008fe4000f8e02ff */
[----:B----4-:R-:W-:-:S04]  /*276d0*/  IMAD.WIDE.U32 R2, R4, UR4, R2 ;  /* 0x0000000404027c25 */ /* 0x010fc8000f8e0002 */
[----:B------:R-:W-:Y:S01]  /*276e0*/  IMAD R0, R4, UR5, R0 ;  /* 0x0000000504007c24 */ /* 0x000fe2000f8e0200 */
[----:B------:R-:W-:Y:S01]  /*276f0*/  ULDC.64 UR4, c[0x0][0x3d0] ;  /* 0x0000f40000047ab9 */ /* 0x000fe20000000a00 */
[----:B------:R-:W2:Y:S02]  /*27700*/  @P0 LDC R4, c[0x0][0x44c] ;  /* 0x00011300ff040b82 */ /* 0x000ea40000000800 */
[----:B------:R-:W-:Y:S02]  /*27710*/  IMAD.IADD R3, R3, 0x1, R0 ;  /* 0x0000000103037824 */ /* 0x000fe400078e0200 */
[----:B-----5:R-:W-:Y:S02]  /*27720*/  IMAD.MOV.U32 R0, RZ, RZ, R8 ;  /* 0x000000ffff007224 */ /* 0x020fe400078e0008 */
[----:B--2---:R-:W-:-:S05]  /*27730*/  @P0 IMAD.HI.U32 R4, R8, R4, RZ ;  /* 0x0000000408040227 */ /* 0x004fca00078e00ff */
[----:B-1----:R-:W-:-:S04]  /*27740*/  @P0 SHF.R.U32.HI R0, RZ, R5, R4 ;  /* 0x00000005ff000219 */ /* 0x002fc80000011604 */
[--C-:B------:R-:W-:Y:S01]  /*27750*/  SHF.R.S32.HI R4, RZ, 0x1f, R0.reuse ;  /* 0x0000001fff047819 */ /* 0x100fe20000011400 */
[----:B------:R-:W-:Y:S02]  /*27760*/  IMAD.MOV R6, RZ, RZ, -R0 ;  /* 0x000000ffff067224 */ /* 0x000fe400078e0a00 */
[----:B------:R-:W-:-:S04]  /*27770*/  IMAD.WIDE.U32 R2, R0, UR4, R2 ;  /* 0x0000000400027c25 */ /* 0x000fc8000f8e0002 */
[----:B------:R-:W-:Y:S02]  /*27780*/  IMAD R4, R4, UR4, RZ ;  /* 0x0000000404047c24 */ /* 0x000fe4000f8e02ff */
[----:B------:R-:W-:Y:S02]  /*27790*/  IMAD R6, R7, R6, R8 ;  /* 0x0000000607067224 */ /* 0x000fe400078e0208 */
[----:B------:R-:W-:Y:S01]  /*277a0*/  IMAD R0, R0, UR5, R4 ;  /* 0x0000000500007c24 */ /* 0x000fe2000f8e0204 */
[----:B------:R-:W-:Y:S01]  /*277b0*/  ULDC.64 UR4, c[0x0][0x3c8] ;  /* 0x0000f20000047ab9 */ /* 0x000fe20000000a00 */
[----:B0-----:R-:W-:Y:S02]  /*277c0*/  IMAD.SHL.U32 R8, R9, 0x8, RZ ;  /* 0x0000000809087824 */ /* 0x001fe400078e00ff */
[----:B------:R-:W-:Y:S01]  /*277d0*/  IMAD.IADD R3, R3, 0x1, R0 ;  /* 0x0000000103037824 */ /* 0x000fe200078e0200 */
[----:B------:R-:W-:Y:S01]  /*277e0*/  SHF.R.S32.HI R0, RZ, 0x1f, R6 ;  /* 0x0000001fff007819 */ /* 0x000fe20000011406 */
[----:B------:R-:W-:Y:S01]  /*277f0*/  IMAD.SHL.U32 R9, R9, 0x8, RZ ;  /* 0x0000000809097824 */ /* 0x000fe200078e00ff */
[----:B------:R-:W-:Y:S01]  /*27800*/  LOP3.LUT R8, R8, 0x38, RZ, 0xc0, !PT ;  /* 0x0000003808087812 */ /* 0x000fe200078ec0ff */
[----:B------:R-:W-:-:S03]  /*27810*/  IMAD.WIDE.U32 R4, R6, UR4, R2 ;  /* 0x0000000406047c25 */ /* 0x000fc6000f8e0002 */
[----:B------:R-:W-:Y:S01]  /*27820*/  LOP3.LUT R9, R9, 0x38, RZ, 0xc0, !PT ;  /* 0x0000003809097812 */ /* 0x000fe200078ec0ff */
[----:B------:R-:W-:Y:S01]  /*27830*/  IMAD R0, R0, UR4, RZ ;  /* 0x0000000400007c24 */ /* 0x000fe2000f8e02ff */
[----:B------:R-:W-:Y:S01]  /*27840*/  ULDC UR4, c[0x0][0x3b8] ;  /* 0x0000ee0000047ab9 */ /* 0x000fe20000000800 */
[----:B------:R-:W-:Y:S02]  /*27850*/  LEA R2, P4, R4, UR6, 0x1 ;  /* 0x0000000604027c11 */ /* 0x000fe4000f8808ff */
[----:B------:R-:W-:Y:S01]  /*27860*/  IMAD R6, R6, UR5, R0 ;  /* 0x0000000506067c24 */ /* 0x000fe2000f8e0200 */
[C---:B------:R-:W-:Y:S02]  /*27870*/  LOP3.LUT R11, R9.reuse, 0x40, RZ, 0xfc, !PT ;  /* 0x00000040090b7812 */ /* 0x040fe400078efcff */
[----:B------:R-:W-:Y:S01]  /*27880*/  LOP3.LUT R10, R9, 0x80, RZ, 0xfc, !PT ;  /* 0x00000080090a7812 */ /* 0x000fe200078efcff */
[----:B------:R-:W-:Y:S01]  /*27890*/  IMAD.IADD R0, R5, 0x1, R6 ;  /* 0x0000000105007824 */ /* 0x000fe200078e0206 */
[----:B------:R-:W-:-:S02]  /*278a0*/  LOP3.LUT R9, R9, 0xc0, RZ, 0xfc, !PT ;  /* 0x000000c009097812 */ /* 0x000fc400078efcff */
[----:B------:R-:W-:Y:S02]  /*278b0*/  ISETP.GE.AND P3, PT, R8, UR4, PT ;  /* 0x0000000408007c0c */ /* 0x000fe4000bf66270 */
[----:B------:R-:W-:Y:S02]  /*278c0*/  ISETP.GE.AND P2, PT, R11, UR4, PT ;  /* 0x000000040b007c0c */ /* 0x000fe4000bf46270 */
[----:B------:R-:W-:Y:S02]  /*278d0*/  ISETP.GE.AND P1, PT, R10, UR4, PT ;  /* 0x000000040a007c0c */ /* 0x000fe4000bf26270 */
[----:B------:R-:W-:Y:S01]  /*278e0*/  ISETP.GE.AND P0, PT, R9, UR4, PT ;  /* 0x0000000409007c0c */ /* 0x000fe2000bf06270 */
[----:B------:R-:W-:Y:S01]  /*278f0*/  UMOV UR4, 0xffffffff ;  /* 0xffffffff00047882 */ /* 0x000fe20000000000 */
[----:B------:R-:W-:Y:S02]  /*27900*/  LEA.HI.X R0, R4, UR7, R0, 0x1, P4 ;  /* 0x0000000704007c11 */ /* 0x000fe4000a0f0c00 */
[----:B------:R-:W-:Y:S09]  /*27910*/  BRA.DIV UR4, `(.L_x_12233) ;  /* 0x0000005204c87947 */ /* 0x000ff2000b800000 */
[----:B------:R-:W2:Y:S04]  /*27920*/  LDL.LU R10, [R1+0x490] ;  /* 0x00049000010a7983 */ /* 0x000ea80000300800 */
[----:B------:R-:W3:Y:S04]  /*27930*/  LDL.LU R5, [R1+0x484] ;  /* 0x0004840001057983 */ /* 0x000ee80000300800 */
[----:B------:R-:W4:Y:S04]  /*27940*/  LDL.LU R4, [R1+0x4b8] ;  /* 0x0004b80001047983 */ /* 0x000f280000300800 */
[----:B------:R-:W5:Y:S04]  /*27950*/  LDL R9, [R1+0x470] ;  /* 0x0004700001097983 */ /* 0x000f680000100800 */
[----:B------:R-:W5:Y:S04]  /*27960*/  LDL.LU R11, [R1+0x4bc] ;  /* 0x0004bc00010b7983 */ /* 0x000f680000300800 */
[----:B------:R-:W5:Y:S04]  /*27970*/  LDL.LU R12, [R1+0x4c8] ;  /* 0x0004c800010c7983 */ /* 0x000f680000300800 */
[----:B------:R-:W-:Y:S01]  /*27980*/  SHFL.IDX PT, R6, R0, 0x1, 0x181f ;  /* 0x00381f0000067f89 */ /* 0x000fe200000e0000 */
[----:B--2---:R-:W-:-:S03]  /*27990*/  IMAD R3, R10, R7, RZ ;  /* 0x000000070a037224 */ /* 0x004fc600078e02ff */
[----:B------:R-:W2:Y:S02]  /*279a0*/  LDL.LU R10, [R1+0x4c4] ;  /* 0x0004c400010a7983 */ /* 0x000ea40000300800 */
[-C--:B---3--:R-:W-:Y:S02]  /*279b0*/  ISETP.GE.AND P5, PT, R5, R3.reuse, PT ;  /* 0x000000030500720c */ /* 0x088fe40003fa6270 */
[----:B------:R-:W0:Y:S01]  /*279c0*/  SHFL.IDX PT, R5, R2, RZ, 0x181f ;  /* 0x00181fff02057589 */ /* 0x000e2200000e0000 */
[----:B----4-:R-:W-:-:S03]  /*279d0*/  ISETP.GE.AND P4, PT, R4, R3, PT ;  /* 0x000000030400720c */ /* 0x010fc60003f86270 */
[----:B------:R-:W1:Y:S07]  /*279e0*/  SHFL.IDX PT, R4, R0, RZ, 0x181f ;  /* 0x00181fff00047589 */ /* 0x000e6e00000e0000 */
        /* <DEDUP_REMOVED lines=17> */
[----:B------:R-:W3:Y:S04]  /*27b00*/  LDL.LU R11, [R1+0x4cc] ;  /* 0x0004cc00010b7983 */ /* 0x000ee80000300800 */
        /* <DEDUP_REMOVED lines=47> */
.L_x_12373:
        /* <DEDUP_REMOVED lines=14> */
.L_x_12235:
[----:B------:R-:W-:Y:S05]  /*27ee0*/  BSYNC B0 ;  /* 0x0000000000007941 */ /* 0x000fea0003800000 */
.L_x_12234:
[----:B------:R-:W-:Y:S01]  /*27ef0*/  NOP ;  /* 0x0000000000007918 */ /* 0x000fe20000000000 */
[----:B------:R-:W-:-:S13]  /*27f00*/  PLOP3.LUT P0, PT, PT, PT, PT, 0x80, 0x0 ;  /* 0x000000000000781c */ /* 0x000fda0003f0f070 */
.L_x_12236:
        /* <DEDUP_REMOVED lines=18> */
.L_x_12374:
[----:B------:R-:W-:Y:S05]  /*28030*/  BSYNC B0 ;  /* 0x0000000000007941 */ /* 0x000fea0003800000 */
.L_x_12237:
        /* <DEDUP_REMOVED lines=13> */
.L_x_12375:
[----:B------:R-:W-:Y:S05]  /*28110*/  BSYNC B1 ;  /* 0x0000000000017941 */ /* 0x000fea0003800000 */
.L_x_12241:
        /* <DEDUP_REMOVED lines=9> */
.L_x_12244:
[----:B------:R-:W-:Y:S05]  /*281b0*/  BSYNC B1 ;  /* 0x0000000000017941 */ /* 0x000fea0003800000 */
.L_x_12243:
        /* <DEDUP_REMOVED lines=12> */
.L_x_12245:
        /* <DEDUP_REMOVED lines=15> */
.L_x_12246:
        /* <DEDUP_REMOVED lines=15> */
.L_x_12247:
        /* <DEDUP_REMOVED lines=15> */
.L_x_12248:
        /* <DEDUP_REMOVED lines=10> */
.L_x_12240:
[----:B------:R-:W-:Y:S05]  /*285f0*/  BSYNC B0 ;  /* 0x0000000000007941 */ /* 0x000fea0003800000 */
.L_x_12239:
        /* <DEDUP_REMOVED lines=8> */
[----:B------:R-:W5:Y:S04]  /*28680*/  LDL.LU R7, [R1+0x4e0] ;  /* 0x0004e00001077983 */ /* 0x000f680000300800 */
[----:B--2---:R-:W2:Y:S04]  /*28690*/  LDL.LU R6, [R1+0x4a8] ;  /* 0x0004a80001067983 */ /* 0x004ea80000300800 */
[----:B------:R-:W2:Y:S01]  /*286a0*/  LDL.LU R4, [R1+0x4e4] ;  /* 0x0004e40001047983 */ /* 0x000ea20000300800 */
[----:B------:R-:W-:Y:S01]  /*286b0*/  BSSY B2, `(.L_x_12251) ;  /* 0x00000ad000027945 */ /* 0x000fe20003800000 */
[----:B---3--:R-:W-:-:S04]  /*286c0*/  VIADD R2, R9, 0x1 ;  /* 0x0000000109027836 */ /* 0x008fc80000000000 */
[----:B----4-:R-:W-:Y:S01]  /*286d0*/  IMAD R2, R2, R8, RZ ;  /* 0x0000000802027224 */ /* 0x010fe200078e02ff */
[----:B------:R-:W-:Y:S02]  /*286e0*/  LOP3.LUT R8, RZ, R5, RZ, 0x33, !PT ;  /* 0x00000005ff087212 */ /* 0x000fe400078e33ff */
[----:B-----5:R-:W-:Y:S02]  /*286f0*/  LOP3.LUT R3, RZ, R7, RZ, 0x33, !PT ;  /* 0x00000007ff037212 */ /* 0x020fe400078e33ff */
[----:B------:R-:W-:-:S04]  /*28700*/  LOP3.LUT R2, RZ, R2, RZ, 0x33, !PT ;  /* 0x00000002ff027212 */ /* 0x000fc800078e33ff */
[----:B--2---:R-:W-:Y:S02]  /*28710*/  VIADDMNMX R2, R2, -R6, R3, !PT ;  /* 0x8000000602027246 */ /* 0x004fe40007800103 */
        /* <DEDUP_REMOVED lines=9> */
[----:B------:R-:W3:Y:S01]  /*287b0*/  LDL R5, [R1+0x480] ;  /* 0x0004800001057983 */ /* 0x000ee20000100800 */
[----:B------:R-:W-:-:S05]  /*287c0*/  VIADD R19, R19, 0x1 ;  /* 0x0000000113137836 */ /* 0x000fca0000000000 */
[----:B------:R-:W-:-:S04]  /*287d0*/  ISETP.NE.AND P0, PT, R19, 0x2, PT ;  /* 0x000000021300780c */ /* 0x000fc80003f05270 */
[----:B------:R-:W-:Y:S01]  /*287e0*/  SEL R2, RZ, 0x1, P0 ;  /* 0x00000001ff027807 */ /* 0x000fe20000000000 */
[----:B------:R-:W-:Y:S01]  /*287f0*/  BSSY B1, `(.L_x_12253) ;  /* 0x0000096000017945 */ /* 0x000fe20003800000 */
[----:B------:R-:W-:Y:S02]  /*28800*/  SEL R19, R19, RZ, P0 ;  /* 0x000000ff13137207 */ /* 0x000fe40000000000 */
[----:B--2---:R-:W-:-:S05]  /*28810*/  LOP3.LUT R9, R9, R2, RZ, 0x3c, !PT ;  /* 0x0000000209097212 */ /* 0x004fca00078e3cff */
[----:B------:R0:W-:Y:S01]  /*28820*/  STL [R1+0x474], R9 ;  /* 0x0004740901007387 */ /* 0x0001e20000100800 */
[----:B---3--:R-:W-:-:S13]  /*28830*/  LOP3.LUT P2, RZ, R5, 0x1, RZ, 0xc0, !PT ;  /* 0x0000000105ff7812 */ /* 0x008fda000784c0ff */
[----:B0-----:R-:W-:Y:S05]  /*28840*/  @!P2 BRA `(.L_x_12254) ;  /* 0x000000080040a947 */ /* 0x001fea0003800000 */
[----:B------:R-:W-:Y:S02]  /*28850*/  ULDC.64 UR4, c[0x0][0x418] ;  /* 0x0001060000047ab9 */ /* 0x000fe40000000a00 */
        /* <DEDUP_REMOVED lines=22> */
.L_x_12255:
[----:B------:R-:W1:Y:S01]  /*289c0*/  S2R R2, SR_TID.X ;  /* 0x0000000000027919 */ /* 0x000e620000002100 */
[----:B0-----:R-:W-:Y:S01]  /*289d0*/  SHF.L.U32 R6, R9, 0x1f, RZ ;  /* 0x0000001f09067819 */ /* 0x001fe200000006ff */
[----:B------:R-:W-:Y:S01]  /*289e0*/  BSSY B3, `(.L_x_12256) ;  /* 0x0000006000037945 */ /* 0x000fe20003800000 */
[----:B-1----:R-:W-:Y:S01]  /*289f0*/  LOP3.LUT R3, R2, 0x7f, RZ, 0xc0, !PT ;  /* 0x0000007f02037812 */ /* 0x002fe200078ec0ff */
[----:B------:R-:W-:-:S03]  /*28a00*/  IMAD R2, R19, 0x8, R18 ;  /* 0x0000000813027824 */ /* 0x000fc600078e0212 */
[----:B------:R-:W-:Y:S01]  /*28a10*/  ISETP.NE.AND P1, PT, R3, RZ, PT ;  /* 0x000000ff0300720c */ /* 0x000fe20003f25270 */
[----:B------:R-:W0:Y:S02]  /*28a20*/  SYNCS.PHASECHK.TRANS64.TRYWAIT P0, [R2+URZ+0x32440], R6 ;  /* 0x03244006020075a7 */ /* 0x000e24000800017f */
[----:B0-----:R-:W-:Y:S10]  /*28a30*/  @!P0 BRA `(.L_x_12257) ;  /* 0x0000005000088947 */ /* 0x001ff40003800000 */
.L_x_12376:
[----:B------:R-:W-:Y:S05]  /*28a40*/  BSYNC B3 ;  /* 0x0000000000037941 */ /* 0x000fea0003800000 */
.L_x_12256:
[----:B------:R-:W-:Y:S04]  /*28a50*/  BSSY B3, `(.L_x_12258) ;  /* 0x0000009000037945 */ /* 0x000fe80003800000 */
[----:B------:R-:W-:Y:S05]  /*28a60*/  @P1 BRA `(.L_x_12259) ;  /* 0x00000000001c1947 */ /* 0x000fea0003800000 */
[----:B------:R-:W1:Y:S02]  /*28a70*/  S2R R3, SR_TID.X ;  /* 0x0000000000037919 */ /* 0x000e640000002100 */
[----:B-1----:R-:W-:Y:S01]  /*28a80*/  LOP3.LUT R5, R3, 0x1f, RZ, 0xc0, !PT ;  /* 0x0000001f03057812 */ /* 0x002fe200078ec0ff */
[----:B------:R-:W-:-:S03]  /*28a90*/  IMAD.MOV.U32 R3, RZ, RZ, 0x3000 ;  /* 0x00003000ff037424 */ /* 0x000fc600078e00ff */
[----:B------:R-:W-:Y:S01]  /*28aa0*/  ISETP.NE.AND P0, PT, R5, RZ, PT ;  /* 0x000000ff0500720c */ /* 0x000fe20003f05270 */
[----:B------:R1:W-:-:S12]  /*28ab0*/  SYNCS.ARRIVE.TRANS64 RZ, [R2+URZ+0x32430], R3 ;  /* 0x0324300302ff79a7 */ /* 0x0003d8000800003f */
[----:B-1----:R-:W-:Y:S05]  /*28ac0*/  @!P0 BRA `(.L_x_12259) ;  /* 0x0000000000048947 */ /* 0x002fea0003800000 */
[----:B------:R-:W-:Y:S01]  /*28ad0*/  BPT.TRAP 0x1 ;  /* 0x000000040000795c */ /* 0x000fe20000300000 */
.L_x_12259:
[----:B------:R-:W-:Y:S05]  /*28ae0*/  BSYNC B3 ;  /* 0x0000000000037941 */ /* 0x000fea0003800000 */
.L_x_12258:
        /* <DEDUP_REMOVED lines=12> */
.L_x_12260:
        /* <DEDUP_REMOVED lines=13> */
.L_x_12377:
[----:B------:R-:W-:Y:S05]  /*28c80*/  BSYNC B3 ;  /* 0x0000000000037941 */ /* 0x000fea0003800000 */
.L_x_12261:
        /* <DEDUP_REMOVED lines=11> */
.L_x_12264:
[----:B------:R-:W-:Y:S05]  /*28d40*/  BSYNC B3 ;  /* 0x0000000000037941 */ /* 0x000fea0003800000 */
.L_x_12263:
        /* <DEDUP_REMOVED lines=9> */
.L_x_12265:
        /* <DEDUP_REMOVED lines=15> */
.L_x_12266:
        /* <DEDUP_REMOVED lines=15> */
.L_x_12267:
        /* <DEDUP_REMOVED lines=15> */
.L_x_12268:
        /* <DEDUP_REMOVED lines=10> */
.L_x_12254:
[----:B------:R-:W-:Y:S05]  /*29150*/  BSYNC B1 ;  /* 0x0000000000017941 */ /* 0x000fea0003800000 */
.L_x_12253:
[----:B------:R-:W2:Y:S02]  /*29160*/  LDL.LU R5, [R1+0x4a4] ;  /* 0x0004a40001057983 */ /* 0x000ea40000300800 */
[----:B--2---:R-:W-:-:S07]  /*29170*/  VIADD R0, R5, 0xfffffffd ;  /* 0xfffffffd05007836 */ /* 0x004fce0000000000 */
.L_x_12252:
[----:B------:R-:W-:Y:S05]  /*29180*/  BSYNC B2 ;  /* 0x0000000000027941 */ /* 0x000fea0003800000 */
.L_x_12251:
[----:B------:R-:W-:-:S05]  /*29190*/  VIADD R8, R8, 0xfffffffe ;  /* 0xfffffffe08087836 */ /* 0x000fca0000000000 */
[----:B------:R-:W-:-:S13]  /*291a0*/  ISETP.NE.AND P0, PT, R8, R4, PT ;  /* 0x000000040800720c */ /* 0x000fda0003f05270 */
[----:B------:R-:W-:Y:S05]  /*291b0*/  @!P0 BRA `(.L_x_12250) ;  /* 0x0000001000f88947 */ /* 0x000fea0003800000 */
.L_x_12301:
        /* <DEDUP_REMOVED lines=35> */
.L_x_12271:
[----:B------:R-:W0:Y:S01]  /*293f0*/  S2R R2, SR_TID.X ;  /* 0x0000000000027919 */ /* 0x000e220000002100 */
[----:B------:R-:W-:Y:S01]  /*29400*/  SHF.L.U32 R3, R6, 0x1f, RZ ;  /* 0x0000001f06037819 */ /* 0x000fe200000006ff */
[----:B------:R-:W-:Y:S01]  /*29410*/  BSSY B2, `(.L_x_12272) ;  /* 0x0000006000027945 */ /* 0x000fe20003800000 */
[----:B0-----:R-:W-:Y:S01]  /*29420*/  LOP3.LUT R4, R2, 0x7f, RZ, 0xc0, !PT ;  /* 0x0000007f02047812 */ /* 0x001fe200078ec0ff */
[----:B------:R-:W-:-:S03]  /*29430*/  IMAD R2, R7, 0x8, R18 ;  /* 0x0000000807027824 */ /* 0x000fc600078e0212 */
[----:B------:R-:W-:Y:S01]  /*29440*/  ISETP.NE.AND P1, PT, R4, RZ, PT ;  /* 0x000000ff0400720c */ /* 0x000fe20003f25270 */
[----:B------:R-:W0:Y:S02]  /*29450*/  SYNCS.PHASECHK.TRANS64.TRYWAIT P0, [R2+URZ+0x32440], R3 ;  /* 0x03244003020075a7 */ /* 0x000e24000800017f */
[----:B0-----:R-:W-:Y:S10]  /*29460*/  @!P0 BRA `(.L_x_12273) ;  /* 0x0000004400a48947 */ /* 0x001ff40003800000 */
.L_x_12378:
[----:B------:R-:W-:Y:S05]  /*29470*/  BSYNC B2 ;  /* 0x0000000000027941 */ /* 0x000fea0003800000 */
.L_x_12272:
        /* <DEDUP_REMOVED lines=9> */
.L_x_12275:
[----:B------:R-:W-:Y:S05]  /*29510*/  BSYNC B2 ;  /* 0x0000000000027941 */ /* 0x000fea0003800000 */
.L_x_12274:
        /* <DEDUP_REMOVED lines=12> */
.L_x_12276:
        /* <DEDUP_REMOVED lines=13> */
.L_x_12379:
[----:B------:R-:W-:Y:S05]  /*296b0*/  BSYNC B2 ;  /* 0x0000000000027941 */ /* 0x000fea0003800000 */
.L_x_12277:
        /* <DEDUP_REMOVED lines=11> */
.L_x_12280:
[----:B------:R-:W-:Y:S05]  /*29770*/  BSYNC B2 ;  /* 0x0000000000027941 */ /* 0x000fea0003800000 */
.L_x_12279:
        /* <DEDUP_REMOVED lines=9> */
.L_x_12281:
        /* <DEDUP_REMOVED lines=15> */
.L_x_12282:
        /* <DEDUP_REMOVED lines=15> */
.L_x_12283:
        /* <DEDUP_REMOVED lines=15> */
.L_x_12284:
        /* <DEDUP_REMOVED lines=10> */
.L_x_12270:
[----:B------:R-:W-:Y:S05]  /*29b80*/  BSYNC B1 ;  /* 0x0000000000017941 */ /* 0x000fea0003800000 */
.L_x_12269:
        /* <DEDUP_REMOVED lines=10> */
[----:B0-----:R-:W-:Y:S05]  /*29c30*/  @!P2 BRA `(.L_x_12286) ;  /* 0x000000080044a947 */ /* 0x001fea0003800000 */
        /* <DEDUP_REMOVED lines=24> */
.L_x_12287:
[----:B------:R-:W0:Y:S01]  /*29dc0*/  S2R R2, SR_TID.X ;  /* 0x0000000000027919 */ /* 0x000e220000002100 */
[----:B------:R-:W-:Y:S01]  /*29dd0*/  IMAD R3, R19, 0x8, R18 ;  /* 0x0000000813037824 */ /* 0x000fe200078e0212 */
[----:B------:R-:W-:Y:S01]  /*29de0*/  BSSY B2, `(.L_x_12288) ;  /* 0x0000006000027945 */ /* 0x000fe20003800000 */
[----:B0-----:R-:W-:Y:S02]  /*29df0*/  LOP3.LUT R4, R2, 0x7f, RZ, 0xc0, !PT ;  /* 0x0000007f02047812 */ /* 0x001fe400078ec0ff */
[----:B------:R-:W-:Y:S02]  /*29e00*/  SHF.L.U32 R2, R8, 0x1f, RZ ;  /* 0x0000001f08027819 */ /* 0x000fe400000006ff */
[----:B------:R-:W-:Y:S02]  /*29e10*/  ISETP.NE.AND P1, PT, R4, RZ, PT ;  /* 0x000000ff0400720c */ /* 0x000fe40003f25270 */
[----:B------:R-:W0:Y:S02]  /*29e20*/  SYNCS.PHASECHK.TRANS64.TRYWAIT P0, [R3+URZ+0x32440], R2 ;  /* 0x03244002030075a7 */ /* 0x000e24000800017f */
[----:B0-----:R-:W-:Y:S09]  /*29e30*/  @!P0 BRA `(.L_x_12289) ;  /* 0x0000003c00588947 */ /* 0x001ff20003800000 */
.L_x_12380:
[----:B------:R-:W-:Y:S05]  /*29e40*/  BSYNC B2 ;  /* 0x0000000000027941 */ /* 0x000fea0003800000 */
.L_x_12288:
        /* <DEDUP_REMOVED lines=9> */
.L_x_12291:
[----:B------:R-:W-:Y:S05]  /*29ee0*/  BSYNC B2 ;  /* 0x0000000000027941 */ /* 0x000fea0003800000 */
.L_x_12290:
        /* <DEDUP_REMOVED lines=12> */
.L_x_12292:
        /* <DEDUP_REMOVED lines=13> */
.L_x_12381:
[----:B------:R-:W-:Y:S05]  /*2a080*/  BSYNC B2 ;  /* 0x0000000000027941 */ /* 0x000fea0003800000 */
.L_x_12293:
        /* <DEDUP_REMOVED lines=11> */
.L_x_12296:
[----:B------:R-:W-:Y:S05]  /*2a140*/  BSYNC B2 ;  /* 0x0000000000027941 */ /* 0x000fea0003800000 */
.L_x_12295:
        /* <DEDUP_REMOVED lines=9> */
.L_x_12297:
        /* <DEDUP_REMOVED lines=15> */
.L_x_12298:
        /* <DEDUP_REMOVED lines=15> */
.L_x_12299:
        /* <DEDUP_REMOVED lines=15> */
.L_x_12300:
        /* <DEDUP_REMOVED lines=10> */
.L_x_12286:
[----:B------:R-:W-:Y:S05]  /*2a550*/  BSYNC B1 ;  /* 0x0000000000017941 */ /* 0x000fea0003800000 */
.L_x_12285:
[----:B------:R-:W2:Y:S01]  /*2a560*/  LDL R5, [R1+0x47c] ;  /* 0x00047c0001057983 */ /* 0x000ea20000100800 */
[----:B------:R-:W-:Y:S01]  /*2a570*/  VIADD R0, R0, 0xfffffffe ;  /* 0xfffffffe00007836 */ /* 0x000fe20000000000 */
[----:B--2---:R-:W-:-:S13]  /*2a580*/  ISETP.GT.AND P0, PT, R6, R5, PT ;  /* 0x000000050600720c */ /* 0x004fda0003f04270 */
[----:B------:R-:W-:Y:S05]  /*2a590*/  @P0 BRA `(.L_x_12301) ;  /* 0xffffffec00080947 */ /* 0x000fea000383ffff */
.L_x_12250:
[----:B------:R-:W-:Y:S05]  /*2a5a0*/  BSYNC B0 ;  /* 0x0000000000007941 */ /* 0x000fea0003800000 */
.L_x_12249:
[----:B------:R-:W0:Y:S02]  /*2a5b0*/  S2R R2, SR_TID.X ;  /* 0x0000000000027919 */ /* 0x000e240000002100 */
[----:B0-----:R-:W-:Y:S02]  /*2a5c0*/  LOP3.LUT R3, R2, 0x7f, RZ, 0xc0, !PT ;  /* 0x0000007f02037812 */ /* 0x001fe400078ec0ff */
        /* <DEDUP_REMOVED lines=9> */
[----:B------:R-:W1:Y:S01]  /*2a660*/  S2R R3, SR_LANEID ;  /* 0x0000000000037919 */ /* 0x000e620000000000 */
[----:B------:R-:W-:Y:S02]  /*2a670*/  VOTEU.ANY UR4, UPT, PT ;  /* 0x0000000000047886 */ /* 0x000fe400038e0100 */
[----:B------:R-:W1:Y:S08]  /*2a680*/  FLO.U32 R0, UR4 ;  /* 0x0000000400007d00 */ /* 0x000e7000080e0000 */
[----:B------:R-:W3:Y:S01]  /*2a690*/  POPC R5, UR4 ;  /* 0x0000000400057d09 */ /* 0x000ee20008000000 */
[----:B-1----:R-:W-:-:S02]  /*2a6a0*/  ISETP.EQ.U32.AND P1, PT, R0, R3, PT ;  /* 0x000000030000720c */ /* 0x002fc40003f22070 */
[----:B0-----:R-:W3:Y:S11]  /*2a6b0*/  LDC.64 R2, c[0x0][0xd60] ;  /* 0x00035800ff027b82 */ /* 0x001ef60000000a00 */
[----:B---3--:R-:W3:Y:S01]  /*2a6c0*/  @P1 ATOMG.E.ADD.STRONG.GPU PT, R3, desc[UR40][R2.64], R5 ;  /* 0x00000005020319a8 */ /* 0x008ee200081ee1e8 */
[----:B------:R-:W0:Y:S02]  /*2a6d0*/  S2R R4, SR_LTMASK ;  /* 0x0000000000047919 */ /* 0x000e240000003900 */
[----:B0-----:R-:W-:-:S04]  /*2a6e0*/  LOP3.LUT R4, R4, UR4, RZ, 0xc0, !PT ;  /* 0x0000000404047c12 */ /* 0x001fc8000f8ec0ff */
[----:B------:R-:W0:Y:S01]  /*2a6f0*/  POPC R7, R4 ;  /* 0x0000000400077309 */ /* 0x000e220000000000 */
[----:B---3--:R-:W0:Y:S02]  /*2a700*/  SHFL.IDX PT, R0, R3, R0, 0x1f ;  /* 0x00001f0003007589 */ /* 0x008e2400000e0000 */
[----:B0-----:R-:W-:-:S05]  /*2a710*/  IADD3 R0, R0, UR37, R7 ;  /* 0x0000002500007c10 */ /* 0x001fca000fffe007 */
[----:B------:R1:W-:Y:S02]  /*2a720*/  STL [R1+0x460], R0 ;  /* 0x0004600001007387 */ /* 0x0003e40000100800 */
.L_x_12303:
[----:B------:R-:W-:Y:S05]  /*2a730*/  BSYNC B0 ;  /* 0x0000000000007941 */ /* 0x000fea0003800000 */
.L_x_12302:
[----:B------:R-:W-:-:S07]  /*2a740*/  SEL R19, R19, RZ, P0 ;  /* 0x000000ff13137207 */ /* 0x000fce0000000000 */
.L_x_12215:
[----:B------:R-:W-:Y:S05]  /*2a750*/  BSYNC B7 ;  /* 0x0000000000077941 */ /* 0x000fea0003800000 */
.L_x_12213:
[----:B-1-3--:R-:W3:Y:S02]  /*2a760*/  LDL R0, [R1+0x480] ;  /* 0x0004800001007983 */ /* 0x00aee40000100800 */
[----:B---3--:R-:W-:-:S13]  /*2a770*/  LOP3.LUT P0, RZ, R0, 0x40, RZ, 0xc0, !PT ;  /* 0x0000004000ff7812 */ /* 0x008fda000780c0ff */
[----:B------:R-:W-:Y:S05]  /*2a780*/  @!P0 BRA `(.L_x_12304) ;  /* 0x0000000000288947 */ /* 0x000fea0003800000 */
[----:B------:R-:W-:Y:S05]  /*2a790*/  WARPSYNC.ALL ;  /* 0x0000000000007948 */ /* 0x000fea0003800000 */
[----:B------:R-:W1:Y:S08]  /*2a7a0*/  S2UR UR5, SR_CgaCtaId ;  /* 0x00000000000579c3 */ /* 0x000e700000008800 */
[----:B------:R-:W-:Y:S06]  /*2a7b0*/  BAR.SYNC.DEFER_BLOCKING 0x5, 0x180 ;  /* 0x0146000000007b1d */ /* 0x000fec0000010000 */
[----:B------:R-:W-:-:S02]  /*2a7c0*/  UMOV UR4, 0x400 ;  /* 0x0000040000047882 */ /* 0x000fc40000000000 */
[----:B-1----:R-:W-:-:S06]  /*2a7d0*/  ULEA UR4, UR5, UR4, 0x18 ;  /* 0x0000000405047291 */ /* 0x002fcc000f8ec03f */
[----:B------:R-:W-:-:S05]  /*2a7e0*/  IMAD.U32 R18, RZ, RZ, UR4 ;  /* 0x00000004ff127e24 */ /* 0x000fca000f8e00ff */
[----:B0-2---:R-:W0:Y:S04]  /*2a7f0*/  LDS.128 R4, [R18+0x324d0] ;  /* 0x0324d00012047984 */ /* 0x005e280000000c00 */
[----:B0-----:R1:W-:Y:S01]  /*2a800*/  STL.128 [R1+0x460], R4 ;  /* 0x0004600401007387 */ /* 0x0013e20000100c00 */
[----:B------:R-:W-:Y:S06]  /*2a810*/  BAR.ARV 0x4, 0x180 ;  /* 0x0106000000007b1d */ /* 0x000fec0000002000 */
[----:B------:R-:W-:Y:S05]  /*2a820*/  BRA `(.L_x_12305) ;  /* 0x0000001000347947 */ /* 0x000fea0003800000 */
.L_x_12304:
[----:B------:R-:W1:Y:S01]  /*2a830*/  S2R R0, SR_TID.X ;  /* 0x0000000000007919 */ /* 0x000e620000002100 */
[----:B------:R-:W-:Y:S01]  /*2a840*/  UMOV UR4, 0xffffffff ;  /* 0xffffffff00047882 */ /* 0x000fe20000000000 */
[----:B-1----:R-:W-:-:S04]  /*2a850*/  LOP3.LUT R16, R0, 0x1f, RZ, 0xc0, !PT ;  /* 0x0000001f00107812 */ /* 0x002fc800078ec0ff */
[----:B------:R-:W-:Y:S01]  /*2a860*/  ISETP.NE.AND P0, PT, R16, 0x1f, PT ;  /* 0x0000001f1000780c */ /* 0x000fe20003f05270 */
[----:B------:R-:W-:-:S12]  /*2a870*/  BRA.DIV UR4, `(.L_x_12306) ;  /* 0x0000003204f07947 */ /* 0x000fd8000b800000 */
[----:B0-----:R-:W3:Y:S01]  /*2a880*/  LDL R4, [R1+0x46c] ;  /* 0x00046c0001047983 */ /* 0x001ee20000100800 */
[----:B------:R-:W-:-:S03]  /*2a890*/  ULDC UR4, c[0x0][0xd3c] ;  /* 0x00034f0000047ab9 */ /* 0x000fc60000000800 */
[----:B------:R-:W4:Y:S01]  /*2a8a0*/  LDL.LU R3, [R1+0x460] ;  /* 0x0004600001037983 */ /* 0x000f220000300800 */
[----:B---3--:R-:W-:-:S05]  /*2a8b0*/  IMAD.IADD R0, R4, 0x1, R16 ;  /* 0x0000000104007824 */ /* 0x008fca00078e0210 */
[----:B------:R-:W-:Y:S01]  /*2a8c0*/  ISETP.GE.OR P1, PT, R0, UR4, !P0 ;  /* 0x0000000400007c0c */ /* 0x000fe2000c726670 */
[----:B----4-:R-:W-:-:S12]  /*2a8d0*/  IMAD.MOV.U32 R11, RZ, RZ, R3 ;  /* 0x000000ffff0b7224 */ /* 0x010fd800078e0003 */
[----:B------:R-:W0:Y:S08]  /*2a8e0*/  @!P1 LDC.64 R2, c[0x0][0xd80] ;  /* 0x00036000ff029b82 */ /* 0x000e300000000a00 */
[----:B------:R-:W1:Y:S01]  /*2a8f0*/  @!P1 LDC.64 R4, c[0x0][0xd78] ;  /* 0x00035e00ff049b82 */ /* 0x000e620000000a00 */
[----:B0-----:R-:W-:-:S05]  /*2a900*/  @!P1 IMAD.WIDE R2, R0, 0x4, R2 ;  /* 0x0000000400029825 */ /* 0x001fca00078e0202 */
[----:B--2---:R1:W2:Y:S02]  /*2a910*/  @!P1 LDG.E R6, desc[UR40][R2.64] ;  /* 0x0000002802069981 */ /* 0x0042a4000c1e1900 */
[----:B-1----:R-:W-:-:S06]  /*2a920*/  @!P1 IMAD.WIDE R2, R0, 0x4, R4 ;  /* 0x0000000400029825 */ /* 0x002fcc00078e0204 */
[----:B------:R-:W3:Y:S01]  /*2a930*/  @!P1 LDG.E R2, desc[UR40][R2.64] ;  /* 0x0000002802029981 */ /* 0x000ee2000c1e1900 */
[----:B------:R-:W-:Y:S01]  /*2a940*/  IMAD.MOV.U32 R5, RZ, RZ, RZ ;  /* 0x000000ffff057224 */ /* 0x000fe200078e00ff */
[C---:B------:R-:W-:Y:S02]  /*2a950*/  ISETP.GE.U32.AND P2, PT, R16.reuse, 0x2, PT ;  /* 0x000000021000780c */ /* 0x040fe40003f46070 */
[C---:B------:R-:W-:Y:S02]  /*2a960*/  ISETP.GE.U32.AND P3, PT, R16.reuse, 0x4, PT ;  /* 0x000000041000780c */ /* 0x040fe40003f66070 */
[C---:B------:R-:W-:Y:S02]  /*2a970*/  ISETP.GE.U32.AND P4, PT, R16.reuse, 0x8, PT ;  /* 0x000000081000780c */ /* 0x040fe40003f86070 */
[----:B------:R-:W-:Y:S01]  /*2a980*/  ISETP.GE.U32.AND P5, PT, R16, 0x10, PT ;  /* 0x000000101000780c */ /* 0x000fe20003fa6070 */
[----:B------:R-:W-:Y:S04]  /*2a990*/  SHFL.IDX PT, R0, R11, RZ, 0x1f ;  /* 0x00001fff0b007589 */ /* 0x000fe800000e0000 */
[----:B------:R-:W-:Y:S01]  /*2a9a0*/  SHFL.IDX PT, R9, R11, 0x1, 0x1f ;  /* 0x00201f000b097f89 */ /* 0x000fe200000e0000 */
[----:B------:R-:W-:-:S02]  /*2a9b0*/  IMAD.MOV.U32 R8, RZ, RZ, RZ ;  /* 0x000000ffff087224 */ /* 0x000fc400078e00ff */
[----:B--2---:R-:W-:Y:S02]  /*2a9c0*/  @!P1 IMAD.MOV.U32 R5, RZ, RZ, R6 ;  /* 0x000000ffff059224 */ /* 0x004fe400078e0006 */
[----:B------:R-:W-:Y:S02]  /*2a9d0*/  IMAD.MOV.U32 R6, RZ, RZ, RZ ;  /* 0x000000ffff067224 */ /* 0x000fe400078e00ff */
[----:B---3--:R-:W-:-:S04]  /*2a9e0*/  @!P1 IMAD.MOV.U32 R6, RZ, RZ, R2 ;  /* 0x000000ffff069224 */ /* 0x008fc800078e0002 */
[----:B------:R-:W-:-:S05]  /*2a9f0*/  IMAD R2, R6, R5, RZ ;  /* 0x0000000506027224 */ /* 0x000fca00078e02ff */
[----:B------:R-:W0:Y:S01]  /*2aa00*/  SHFL.UP PT, R3, R2, 0x1, RZ ;  /* 0x0420000002037989 */ /* 0x000e2200000e00ff */
[----:B------:R-:W-:-:S04]  /*2aa10*/  ISETP.NE.AND P1, PT, R16, RZ, PT ;  /* 0x000000ff1000720c */ /* 0x000fc80003f25270 */
        /* <DEDUP_REMOVED lines=15> */
.L_x_12391:
[----:B------:R-:W-:Y:S02]  /*2ab10*/  ULDC UR4, c[0x0][0xd38] ;  /* 0x00034e0000047ab9 */ /* 0x000fe40000000800 */
[----:B------:R-:W-:-:S04]  /*2ab20*/  IMAD.U32 R7, RZ, RZ, UR4 ;  /* 0x00000004ff077e24 */ /* 0x000fc8000f8e00ff */
[----:B-1----:R-:W-:-:S04]  /*2ab30*/  IMAD R10, R10, R7, RZ ;  /* 0x000000070a0a7224 */ /* 0x002fc800078e02ff */
[----:B------:R-:W-:-:S05]  /*2ab40*/  IMAD.IADD R4, R9, 0x1, R10 ;  /* 0x0000000109047824 */ /* 0x000fca00078e020a */
[----:B------:R-:W-:-:S13]  /*2ab50*/  ISETP.GT.AND P6, PT, R4, R0, PT ;  /* 0x000000000400720c */ /* 0x000fda0003fc4270 */
[----:B------:R-:W-:Y:S05]  /*2ab60*/  @P6 BRA `(.L_x_12307) ;  /* 0x0000000000ac6947 */ /* 0x000fea0003800000 */
.L_x_12310:
        /* <DEDUP_REMOVED lines=37> */
.L_x_12399:
[----:B------:R-:W-:Y:S02]  /*2adc0*/  ULDC UR4, c[0x0][0xd38] ;  /* 0x00034e0000047ab9 */ /* 0x000fe40000000800 */
[----:B------:R-:W-:-:S04]  /*2add0*/  IMAD.U32 R7, RZ, RZ, UR4 ;  /* 0x00000004ff077e24 */ /* 0x000fc8000f8e00ff */
[----:B-1----:R-:W-:-:S04]  /*2ade0*/  IMAD R10, R10, R7, RZ ;  /* 0x000000070a0a7224 */ /* 0x002fc800078e02ff */
[----:B------:R-:W-:-:S05]  /*2adf0*/  IMAD.IADD R4, R10, 0x1, R4 ;  /* 0x000000010a047824 */ /* 0x000fca00078e0204 */
[----:B------:R-:W-:-:S13]  /*2ae00*/  ISETP.GT.AND P6, PT, R4, R0, PT ;  /* 0x000000000400720c */ /* 0x000fda0003fc4270 */
[----:B------:R-:W-:Y:S05]  /*2ae10*/  @!P6 BRA `(.L_x_12310) ;  /* 0xfffffffc0054e947 */ /* 0x000fea000383ffff */
.L_x_12307:
        /* <DEDUP_REMOVED lines=12> */
.L_x_12404:
[----:B------:R-:W-:-:S13]  /*2aee0*/  ISETP.NE.AND P0, PT, R3, RZ, PT ;  /* 0x000000ff0300720c */ /* 0x000fda0003f05270 */
[----:B------:R-:W-:Y:S05]  /*2aef0*/  @!P0 BRA `(.L_x_12312) ;  /* 0x0000000000148947 */ /* 0x000fea0003800000 */
[----:B------:R-:W-:Y:S01]  /*2af00*/  UMOV UR4, 0xffffffff ;  /* 0xffffffff00047882 */ /* 0x000fe20000000000 */
[----:B---3--:R-:W-:Y:S02]  /*2af10*/  VIADD R9, R9, 0xffffffff ;  /* 0xffffffff09097836 */ /* 0x008fe40000000000 */
[----:B------:R-:W-:Y:S05]  /*2af20*/  BRA.DIV UR4, `(.L_x_12313) ;  /* 0x0000003604e47947 */ /* 0x000fea000b800000 */
[----:B0-----:R0:W2:Y:S02]  /*2af30*/  SHFL.IDX PT, R2, R2, R9, 0x1f ;  /* 0x00001f0902027589 */ /* 0x0010a400000e0000 */
.L_x_12407:
[----:B--2---:R-:W-:-:S07]  /*2af40*/  IMAD.MOV.U32 R8, RZ, RZ, R2 ;  /* 0x000000ffff087224 */ /* 0x004fce00078e0002 */
.L_x_12312:
[----:B0-----:R-:W-:Y:S01]  /*2af50*/  IMAD R2, R8, R7, R10 ;  /* 0x0000000708027224 */ /* 0x001fe200078e020a */
[----:B------:R-:W-:-:S03]  /*2af60*/  ISETP.NE.AND P0, PT, R6, 0x1, PT ;  /* 0x000000010600780c */ /* 0x000fc60003f05270 */
[----:B------:R-:W-:Y:S01]  /*2af70*/  IMAD.IADD R0, R0, 0x1, -R2 ;  /* 0x0000000100007824 */ /* 0x000fe200078e0a02 */
[----:B------:R0:W-:Y:S09]  /*2af80*/  STL [R1+0x460], R2 ;  /* 0x0004600201007387 */ /* 0x0001f20000100800 */
        /* <DEDUP_REMOVED lines=58> */
.L_x_12314:
        /* <DEDUP_REMOVED lines=54> */
[----:B------:R-:W-:Y:S02]  /*2b690*/  ISETP.GE.AND P2, PT, R3, RZ, PT ;  /* 0x000000ff0300720c */ /* 0x000fe40003f46270 */
[----:B------:R-:W-:-:S05]  /*2b6a0*/  IADD3 R3, R8, 0x1000000, R0 ;  /* 0x0100000008037810 */ /* 0x000fca0007ffe000 */
[----:B------:R-:W-:-:S06]  /*2b6b0*/  @P0 VIADD R2, R2, 0x1 ;  /* 0x0000000102020836 */ /* 0x000fcc0000000000 */
[----:B------:R-:W-:Y:S01]  /*2b6c0*/  @!P2 IMAD.MOV R2, RZ, RZ, -R2 ;  /* 0x000000ffff02a224 */ /* 0x000fe200078e0a02 */
[----:B------:R-:W-:Y:S01]  /*2b6d0*/  @!P1 LOP3.LUT R2, RZ, R6, RZ, 0x33, !PT ;  /* 0x00000006ff029212 */ /* 0x000fe200078e33ff */
[----:B------:R-:W-:-:S04]  /*2b6e0*/  IMAD.MOV R6, RZ, RZ, -R6 ;  /* 0x000000ffff067224 */ /* 0x000fc800078e0a06 */
[----:B------:R-:W-:Y:S02]  /*2b6f0*/  IMAD R3, R2, R6, R3 ;  /* 0x0000000602037224 */ /* 0x000fe400078e0203 */
[----:B------:R-:W-:-:S03]  /*2b700*/  IMAD.MOV.U32 R0, RZ, RZ, R2 ;  /* 0x000000ffff007224 */ /* 0x000fc600078e0002 */
[----:B------:R1:W-:Y:S04]  /*2b710*/  STL [R1+0x468], R3 ;  /* 0x0004680301007387 */ /* 0x0003e80000100800 */
.L_x_12315:
[----:B-1----:R-:W-:-:S05]  /*2b720*/  LOP3.LUT R3, RZ, R0, RZ, 0x33, !PT ;  /* 0x00000000ff037212 */ /* 0x002fca00078e33ff */
[----:B------:R-:W-:-:S05]  /*2b730*/  IMAD.IADD R0, R4, 0x1, R3 ;  /* 0x0000000104007824 */ /* 0x000fca00078e0203 */
[----:B------:R2:W-:Y:S01]  /*2b740*/  STL [R1+0x464], R0 ;  /* 0x0004640001007387 */ /* 0x0005e20000100800 */
[----:B------:R-:W-:Y:S05]  /*2b750*/  BRA `(.L_x_12316) ;  /* 0x0000000000287947 */ /* 0x000fea0003800000 */
.L_x_12308:
[----:B------:R-:W-:Y:S01]  /*2b760*/  UMOV UR4, URZ ;  /* 0x0000003f00047c82 */ /* 0x000fe20008000000 */
[----:B------:R-:W-:Y:S01]  /*2b770*/  UMOV UR5, URZ ;  /* 0x0000003f00057c82 */ /* 0x000fe20008000000 */
[----:B------:R-:W-:Y:S01]  /*2b780*/  ULDC UR6, c[0x0][0xd3c] ;  /* 0x00034f0000067ab9 */ /* 0x000fe20000000800 */
[----:B------:R0:W-:Y:S01]  /*2b790*/  STL [R1+0x460], R0 ;  /* 0x0004600001007387 */ /* 0x0001e20000100800 */
[----:B------:R-:W-:Y:S02]  /*2b7a0*/  IMAD.U32 R3, RZ, RZ, UR4 ;  /* 0x00000004ff037e24 */ /* 0x000fe4000f8e00ff */
[----:B------:R-:W-:-:S03]  /*2b7b0*/  IMAD.U32 R2, RZ, RZ, UR5 ;  /* 0x00000005ff027e24 */ /* 0x000fc6000f8e00ff */
[----:B------:R1:W-:Y:S01]  /*2b7c0*/  STL [R1+0x464], R3 ;  /* 0x0004640301007387 */ /* 0x0003e20000100800 */
[----:B0-----:R-:W-:-:S03]  /*2b7d0*/  IMAD.U32 R0, RZ, RZ, UR6 ;  /* 0x00000006ff007e24 */ /* 0x001fc6000f8e00ff */
[----:B------:R1:W-:Y:S04]  /*2b7e0*/  STL [R1+0x468], R2 ;  /* 0x0004680201007387 */ /* 0x0003e80000100800 */
[----:B------:R1:W-:Y:S02]  /*2b7f0*/  STL [R1+0x46c], R0 ;  /* 0x00046c0001007387 */ /* 0x0003e40000100800 */
.L_x_12316:
[----:B-1----:R-:W3:Y:S04]  /*2b800*/  LDL R3, [R1+0x468] ;  /* 0x0004680001037983 */ /* 0x002ee80000100800 */
[----:B0-----:R-:W4:Y:S04]  /*2b810*/  LDL R2, [R1+0x46c] ;  /* 0x00046c0001027983 */ /* 0x001f280000100800 */
[----:B------:R-:W5:Y:S04]  /*2b820*/  LDL R4, [R1+0x460] ;  /* 0x0004600001047983 */ /* 0x000f680000100800 */
        /* <DEDUP_REMOVED lines=13> */
.L_x_12305:
[----:B------:R-:W2:Y:S01]  /*2b900*/  LDL R0, [R1+0x46c] ;  /* 0x00046c0001007983 */ /* 0x000ea20000100800 */
[----:B------:R-:W-:Y:S02]  /*2b910*/  ULDC UR4, c[0x0][0xd3c] ;  /* 0x00034f0000047ab9 */ /* 0x000fe40000000800 */
[----:B--2---:R-:W-:-:S13]  /*2b920*/  ISETP.GE.AND P0, PT, R0, UR4, PT ;  /* 0x0000000400007c0c */ /* 0x004fda000bf06270 */
[----:B------:R-:W-:Y:S05]  /*2b930*/  @!P0 BRA `(.L_x_12317) ;  /* 0xffffff9400dc8947 */ /* 0x000fea000383ffff */
[----:B------:R-:W-:Y:S05]  /*2b940*/  BSYNC B8 ;  /* 0x0000000000087941 */ /* 0x000fea0003800000 */
.L_x_12199:
[----:B----4-:R-:W2:Y:S01]  /*2b950*/  LDL.LU R0, [R1+0x4d8] ;  /* 0x0004d80001007983 */ /* 0x010ea20000300800 */
[----:B------:R-:W-:Y:S01]  /*2b960*/  BSSY B0, `(.L_x_12318) ;  /* 0x000000b000007945 */ /* 0x000fe20003800000 */
[----:B01-3--:R-:W0:Y:S01]  /*2b970*/  S2R R5, SR_CgaCtaId ;  /* 0x0000000000057919 */ /* 0x00be220000008800 */
        /* <DEDUP_REMOVED lines=9> */
.L_x_12408:
[----:B------:R-:W-:Y:S05]  /*2ba10*/  BSYNC B0 ;  /* 0x0000000000007941 */ /* 0x000fea0003800000 */
.L_x_12318:
[----:B------:R-:W-:-:S03]  /*2ba20*/  UMOV UR4, 0xffffffff ;  /* 0xffffffff00047882 */ /* 0x000fc60000000000 */
[----:B------:R-:W-:Y:S05]  /*2ba30*/  BRA.DIV UR4, `(.L_x_12320) ;  /* 0x0000002e04607947 */ /* 0x000fea000b800000 */
[----:B------:R-:W1:Y:S02]  /*2ba40*/  S2R R2, SR_TID.X ;  /* 0x0000000000027919 */ /* 0x000e640000002100 */
[----:B-1----:R-:W-:-:S04]  /*2ba50*/  SHF.R.U32.HI R2, RZ, 0x5, R2 ;  /* 0x00000005ff027819 */ /* 0x002fc80000011602 */
[----:B------:R-:W-:-:S05]  /*2ba60*/  LOP3.LUT R2, R2, 0x3, RZ, 0xc0, !PT ;  /* 0x0000000302027812 */ /* 0x000fca00078ec0ff */
[----:B------:R1:W2:Y:S02]  /*2ba70*/  SHFL.IDX PT, R14, R2, RZ, 0x1f ;  /* 0x00001fff020e7589 */ /* 0x0002a400000e0000 */
.L_x_12411:
[----:B--2---:R-:W-:Y:S01]  /*2ba80*/  ISETP.NE.AND P0, PT, R14, RZ, PT ;  /* 0x000000ff0e00720c */ /* 0x004fe20003f05270 */
[----:B------:R-:W-:-:S12]  /*2ba90*/  BSSY B0, `(.L_x_12321) ;  /* 0x0000025000007945 */ /* 0x000fd80003800000 */
[----:B------:R-:W-:Y:S05]  /*2baa0*/  @P0 BRA `(.L_x_12322) ;  /* 0x00000000008c0947 */ /* 0x000fea0003800000 */
[----:B------:R-:W-:-:S03]  /*2bab0*/  UMOV UR4, 0xffffffff ;  /* 0xffffffff00047882 */ /* 0x000fc60000000000 */
[----:B------:R-:W-:Y:S05]  /*2bac0*/  BRA.DIV UR4, `(.L_x_12323) ;  /* 0x0000002e04707947 */ /* 0x000fea000b800000 */
[----:B------:R-:W-:-:S13]  /*2bad0*/  ELECT P6, URZ, PT ;  /* 0x00000000003f782f */ /* 0x000fda00038c0000 */
.L_x_12414:
[----:B------:R-:W-:Y:S05]  /*2bae0*/  @!P6 BRA `(.L_x_12322) ;  /* 0x00000000007ce947 */ /* 0x000fea0003800000 */
[----:B------:R-:W-:-:S06]  /*2baf0*/  ULOP3.LUT UR4, UR36, 0x2, URZ, 0xfc, !UPT ;  /* 0x0000000224047892 */ /* 0x000fcc000f8efc3f */
[----:B-1----:R-:W-:-:S05]  /*2bb00*/  IMAD.U32 R2, RZ, RZ, UR4 ;  /* 0x00000004ff027e24 */ /* 0x002fca000f8e00ff */
[----:B------:R-:W-:-:S13]  /*2bb10*/  ISETP.NE.AND P2, PT, R2, 0x3, PT ;  /* 0x000000030200780c */ /* 0x000fda0003f45270 */
[----:B------:R-:W-:Y:S05]  /*2bb20*/  @!P2 BRA `(.L_x_12324) ;  /* 0x000000000004a947 */ /* 0x000fea0003800000 */
[----:B------:R-:W-:Y:S01]  /*2bb30*/  BPT.TRAP 0x1 ;  /* 0x000000040000795c */ /* 0x000fe20000300000 */
.L_x_12324:
        /* <DEDUP_REMOVED lines=13> */
.L_x_12415:
[----:B------:R-:W1:Y:S02]  /*2bc10*/  SYNCS.PHASECHK.TRANS64.TRYWAIT P0, [R7+URZ], R2 ;  /* 0x00000002070075a7 */ /* 0x000e64000800017f */
[----:B-1----:R-:W-:Y:S05]  /*2bc20*/  @!P0 BRA `(.L_x_12326) ;  /* 0x0000002c004c8947 */ /* 0x002fea0003800000 */
.L_x_12416:
[----:B------:R-:W-:Y:S05]  /*2bc30*/  @!P2 BRA `(.L_x_12327) ;  /* 0x000000000004a947 */ /* 0x000fea0003800000 */
[----:B------:R-:W-:Y:S01]  /*2bc40*/  BPT.TRAP 0x1 ;  /* 0x000000040000795c */ /* 0x000fe20000300000 */
.L_x_12327:
[----:B------:R-:W-:-:S04]  /*2bc50*/  VIADD R0, R0, 0x32460 ;  /* 0x0003246000007836 */ /* 0x000fc80000000000 */
[----:B------:R-:W-:-:S04]  /*2bc60*/  IMAD R4, R19, 0x8, R0 ;  /* 0x0000000813047824 */ /* 0x000fc800078e0200 */
[----:B------:R-:W2:Y:S02]  /*2bc70*/  SYNCS.PHASECHK.TRANS64.TRYWAIT P0, [R4+URZ], R5 ;  /* 0x00000005040075a7 */ /* 0x000ea4000800017f */
[----:B--2---:R-:W-:Y:S05]  /*2bc80*/  @!P0 BRA `(.L_x_12328) ;  /* 0x0000002c00488947 */ /* 0x004fea0003800000 */
.L_x_12417:
[----:B------:R-:W-:-:S07]  /*2bc90*/  IMAD R3, R3, 0x8, R0 ;  /* 0x0000000803037824 */ /* 0x000fce00078e0200 */
.L_x_12329:
[----:B---3--:R3:W4:Y:S02]  /*2bca0*/  SYNCS.PHASECHK.TRANS64.TRYWAIT P0, [R3+URZ], R2 ;  /* 0x00000002030075a7 */ /* 0x008724000800017f */
[----:B----4-:R-:W-:Y:S05]  /*2bcb0*/  @!P0 NANOSLEEP.SYNCS 0x989680 ;  /* 0x009896800000895d */ /* 0x010fea0003900000 */
[----:B------:R-:W4:Y:S02]  /*2bcc0*/  @!P0 SYNCS.PHASECHK.TRANS64 P0, [R3+URZ], R2 ;  /* 0x00000002030085a7 */ /* 0x000f24000800007f */
[----:B----4-:R-:W-:Y:S05]  /*2bcd0*/  @!P0 BRA `(.L_x_12329) ;  /* 0xfffffffc00f08947 */ /* 0x010fea000383ffff */
.L_x_12322:
[----:B------:R-:W-:Y:S05]  /*2bce0*/  BSYNC B0 ;  /* 0x0000000000007941 */ /* 0x000fea0003800000 */
.L_x_12321:
[----:B------:R-:W-:Y:S05]  /*2bcf0*/  EXIT ;  /* 0x000000000000794d */ /* 0x000fea0003800000 */
.L_x_12079:
[----:B0-----:R0:W1:Y:S02]  /*2bd00*/  SYNCS.PHASECHK.TRANS64.TRYWAIT P0, [R72+URZ+0x32400], R27 ;  /* 0x0324001b480075a7 */ /* 0x001064000800017f */
[----:B-1----:R-:W-:Y:S05]  /*2bd10*/  @!P0 NANOSLEEP.SYNCS 0x989680 ;  /* 0x009896800000895d */ /* 0x002fea0003900000 */
[----:B------:R-:W1:Y:S02]  /*2bd20*/  @!P0 SYNCS.PHASECHK.TRANS64 P0, [R72+URZ+0x32400], R27 ;  /* 0x0324001b480085a7 */ /* 0x000e64000800007f */
[----:B-1----:R-:W-:Y:S05]  /*2bd30*/  @!P0 BRA `(.L_x_12079) ;  /* 0xfffffffc00f08947 */ /* 0x002fea000383ffff */
[----:B------:R-:W-:Y:S05]  /*2bd40*/  BRA `(.L_x_12330) ;  /* 0xfffffd70002c7947 */ /* 0x000fea000383ffff */
.L_x_12086:
[----:B-1----:R1:W2:Y:S02]  /*2bd50*/  SYNCS.PHASECHK.TRANS64.TRYWAIT P0, [R12+URZ], R13 ;  /* 0x0000000d0c0075a7 */ /* 0x0022a4000800017f */
[----:B--2---:R-:W-:Y:S05]  /*2bd60*/  @!P0 NANOSLEEP.SYNCS 0x989680 ;  /* 0x009896800000895d */ /* 0x004fea0003900000 */
[----:B------:R-:W2:Y:S02]  /*2bd70*/  @!P0 SYNCS.PHASECHK.TRANS64 P0, [R12+URZ], R13 ;  /* 0x0000000d0c0085a7 */ /* 0x000ea4000800007f */
[----:B--2---:R-:W-:Y:S05]  /*2bd80*/  @!P0 BRA `(.L_x_12086) ;  /* 0xfffffffc00f08947 */ /* 0x004fea000383ffff */
[----:B------:R-:W-:Y:S05]  /*2bd90*/  BRA `(.L_x_12085) ;  /* 0xfffffd74005c7947 */ /* 0x000fea000383ffff */
.L_x_12088:
[----:B0-----:R0:W1:Y:S02]  /*2bda0*/  SYNCS.PHASECHK.TRANS64.TRYWAIT P0, [R72+URZ+0x32410], R9 ;  /* 0x03241009480075a7 */ /* 0x001064000800017f */
[----:B-1----:R-:W-:Y:S05]  /*2bdb0*/  @!P0 NANOSLEEP.SYNCS 0x989680 ;  /* 0x009896800000895d */ /* 0x002fea0003900000 */
[----:B------:R-:W1:Y:S02]  /*2bdc0*/  @!P0 SYNCS.PHASECHK.TRANS64 P0, [R72+URZ+0x32410], R9 ;  /* 0x03241009480085a7 */ /* 0x000e64000800007f */
[----:B-1----:R-:W-:Y:S05]  /*2bdd0*/  @!P0 BRA `(.L_x_12088) ;  /* 0xfffffffc00f08947 */ /* 0x002fea000383ffff */
[----:B------:R-:W-:Y:S05]  /*2bde0*/  BRA `(.L_x_12331) ;  /* 0xfffffd7800347947 */ /* 0x000fea000383ffff */
.L_x_12095:
[----:B-1----:R1:W2:Y:S02]  /*2bdf0*/  SYNCS.PHASECHK.TRANS64.TRYWAIT P0, [R8+URZ], R9 ;  /* 0x00000009080075a7 */ /* 0x0022a4000800017f */
[----:B--2---:R-:W-:Y:S05]  /*2be00*/  @!P0 NANOSLEEP.SYNCS 0x989680 ;  /* 0x009896800000895d */ /* 0x004fea0003900000 */
[----:B------:R-:W2:Y:S02]  /*2be10*/  @!P0 SYNCS.PHASECHK.TRANS64 P0, [R8+URZ], R9 ;  /* 0x00000009080085a7 */ /* 0x000ea4000800007f */
[----:B--2---:R-:W-:Y:S05]  /*2be20*/  @!P0 BRA `(.L_x_12095) ;  /* 0xfffffffc00f08947 */ /* 0x004fea000383ffff */
[----:B------:R-:W-:Y:S05]  /*2be30*/  BRA `(.L_x_12094) ;  /* 0xfffffd7800787947 */ /* 0x000fea000383ffff */
.L_x_12126:
[----:B0-----:R0:W1:Y:S02]  /*2be40*/  SYNCS.PHASECHK.TRANS64.TRYWAIT P2, [R0+URZ], R3 ;  /* 0x00000003000075a7 */ /* 0x001064000804017f */
[----:B-1----:R-:W-:Y:S05]  /*2be50*/  @!P2 NANOSLEEP.SYNCS 0x989680 ;  /* 0x009896800000a95d */ /* 0x002fea0003900000 */
[----:B------:R-:W1:Y:S02]  /*2be60*/  @!P2 SYNCS.PHASECHK.TRANS64 P2, [R0+URZ], R3 ;  /* 0x000000030000a5a7 */ /* 0x000e64000804007f */
[----:B-1----:R-:W-:Y:S05]  /*2be70*/  @!P2 BRA `(.L_x_12126) ;  /* 0xfffffffc00f0a947 */ /* 0x002fea000383ffff */
[----:B------:R-:W-:Y:S05]  /*2be80*/  BRA `(.L_x_12125) ;  /* 0xfffffde0001c7947 */ /* 0x000fea000383ffff */
.L_x_12133:
[----:B-1----:R1:W2:Y:S02]  /*2be90*/  SYNCS.PHASECHK.TRANS64.TRYWAIT P2, [R4+URZ], R5 ;  /* 0x00000005040075a7 */ /* 0x0022a4000804017f */
[----:B--2---:R-:W-:Y:S05]  /*2bea0*/  @!P2 NANOSLEEP.SYNCS 0x989680 ;  /* 0x009896800000a95d */ /* 0x004fea0003900000 */
[----:B------:R-:W2:Y:S02]  /*2beb0*/  @!P2 SYNCS.PHASECHK.TRANS64 P2, [R4+URZ], R5 ;  /* 0x000000050400a5a7 */ /* 0x000ea4000804007f */
[----:B--2---:R-:W-:Y:S05]  /*2bec0*/  @!P2 BRA `(.L_x_12133) ;  /* 0xfffffffc00f0a947 */ /* 0x004fea000383ffff */
[----:B------:R-:W-:Y:S05]  /*2bed0*/  BRA `(.L_x_12132) ;  /* 0xfffffde400407947 */ /* 0x000fea000383ffff */
.L_x_12144:
[----:B-1----:R1:W2:Y:S02]  /*2bee0*/  SYNCS.PHASECHK.TRANS64.TRYWAIT P1, [R0+URZ], R7 ;  /* 0x00000007000075a7 */ /* 0x0022a4000802017f */
[----:B--2---:R-:W-:Y:S05]  /*2bef0*/  @!P1 NANOSLEEP.SYNCS 0x989680 ;  /* 0x009896800000995d */ /* 0x004fea0003900000 */
[----:B------:R-:W2:Y:S02]  /*2bf00*/  @!P1 SYNCS.PHASECHK.TRANS64 P1, [R0+URZ], R7 ;  /* 0x00000007000095a7 */ /* 0x000ea4000802007f */
[----:B--2---:R-:W-:Y:S05]  /*2bf10*/  @!P1 BRA `(.L_x_12144) ;  /* 0xfffffffc00f09947 */ /* 0x004fea000383ffff */
[----:B------:R-:W-:Y:S05]  /*2bf20*/  BRA `(.L_x_12143) ;  /* 0xfffffe7800047947 */ /* 0x000fea000383ffff */
.L_x_12151:
[----:B--2---:R2:W3:Y:S02]  /*2bf30*/  SYNCS.PHASECHK.TRANS64.TRYWAIT P1, [R4+URZ], R5 ;  /* 0x00000005040075a7 */ /* 0x0044e4000802017f */
[----:B---3--:R-:W-:Y:S05]  /*2bf40*/  @!P1 NANOSLEEP.SYNCS 0x989680 ;  /* 0x009896800000995d */ /* 0x008fea0003900000 */
[----:B------:R-:W3:Y:S02]  /*2bf50*/  @!P1 SYNCS.PHASECHK.TRANS64 P1, [R4+URZ], R5 ;  /* 0x00000005040095a7 */ /* 0x000ee4000802007f */
[----:B---3--:R-:W-:Y:S05]  /*2bf60*/  @!P1 BRA `(.L_x_12151) ;  /* 0xfffffffc00f09947 */ /* 0x008fea000383ffff */
[----:B------:R-:W-:Y:S05]  /*2bf70*/  BRA `(.L_x_12150) ;  /* 0xfffffe7c00287947 */ /* 0x000fea000383ffff */
.L_x_12221:
        /* <DEDUP_REMOVED lines=8> */
[----:B-1----:R-:W-:Y:S05]  /*2c000*/  WARPSYNC.COLLECTIVE R15, `(.L_x_12333) ;  /* 0x000000000f087348 */ /* 0x002fea0003c00000 */
[----:B------:R0:W2:Y:S02]  /*2c010*/  SHFL.IDX P6, R14, R13, R12, R11 ;  /* 0x0000000c0d0e7389 */ /* 0x0000a400000c000b */
[----:B012---:R-:W-:Y:S01]  /*2c020*/  ENDCOLLECTIVE ;  /* 0x000000000000791b */ /* 0x007fe20003800000 */
.L_x_12333:
[----:B------:R-:W-:Y:S05]  /*2c030*/  BSYNC B0 ;  /* 0x0000000000007941 */ /* 0x000fea0003800000 */
.L_x_12332:
[----:B------:R-:W-:Y:S05]  /*2c040*/  BRA `(.L_x_12334) ;  /* 0xffffffa000a87947 */ /* 0x000fea000383ffff */
.L_x_12223:
[----:B------:R-:W-:Y:S01]  /*2c050*/  BSSY B0, `(.L_x_12335) ;  /* 0x0000006000007945 */ /* 0x000fe20003800000 */
[----:B------:R-:W-:-:S07]  /*2c060*/  IMAD.MOV.U32 R15, RZ, RZ, -0x1 ;  /* 0xffffffffff0f7424 */ /* 0x000fce00078e00ff */
[----:B01----:R-:W-:Y:S05]  /*2c070*/  WARPSYNC.COLLECTIVE R15, `(.L_x_12336) ;  /* 0x000000000f0c7348 */ /* 0x003fea0003c00000 */
[----:B------:R-:W-:Y:S02]  /*2c080*/  ELECT P6, UR62, PT ;  /* 0x00000000003e782f */ /* 0x000fe400038c0000 */
[----:B------:R-:W-:Y:S01]  /*2c090*/  MOV R14, UR62 ;  /* 0x0000003e000e7c02 */ /* 0x000fe20008000f00 */
[----:B01----:R-:W-:Y:S10]  /*2c0a0*/  ENDCOLLECTIVE ;  /* 0x000000000000791b */ /* 0x003ff40003800000 */
.L_x_12336:
[----:B------:R-:W-:Y:S05]  /*2c0b0*/  BSYNC B0 ;  /* 0x0000000000007941 */ /* 0x000fea0003800000 */
.L_x_12335:
[----:B------:R-:W-:Y:S05]  /*2c0c0*/  BRA `(.L_x_12337) ;  /* 0xffffffa000b47947 */ /* 0x000fea000383ffff */
.L_x_12225:
[----:B0-----:R0:W2:Y:S02]  /*2c0d0*/  SYNCS.PHASECHK.TRANS64.TRYWAIT P0, [R0+URZ+0x32440], R2 ;  /* 0x03244002000075a7 */ /* 0x0010a4000800017f */
[----:B--2---:R-:W-:Y:S05]  /*2c0e0*/  @!P0 NANOSLEEP.SYNCS 0x989680 ;  /* 0x009896800000895d */ /* 0x004fea0003900000 */
[----:B------:R-:W2:Y:S02]  /*2c0f0*/  @!P0 SYNCS.PHASECHK.TRANS64 P0, [R0+URZ+0x32440], R2 ;  /* 0x03244002000085a7 */ /* 0x000ea4000800007f */
[----:B--2---:R-:W-:Y:S05]  /*2c100*/  @!P0 BRA `(.L_x_12225) ;  /* 0xfffffffc00f08947 */ /* 0x004fea000383ffff */
[----:B------:R-:W-:Y:S05]  /*2c110*/  BRA `(.L_x_12338) ;  /* 0xffffffa400147947 */ /* 0x000fea000383ffff */
.L_x_12229:
        /* <DEDUP_REMOVED lines=10> */
.L_x_12339:
[----:B------:R0:W-:Y:S01]  /*2c1c0*/  STL [R1+0x484], R10 ;  /* 0x0004840a01007387 */ /* 0x0001e20000100800 */
[----:B------:R-:W-:Y:S02]  /*2c1d0*/  IMAD.MOV.U32 R13, RZ, RZ, R3 ;  /* 0x000000ffff0d7224 */ /* 0x000fe400078e0003 */
[----:B------:R-:W-:-:S07]  /*2c1e0*/  IMAD.MOV.U32 R4, RZ, RZ, R14 ;  /* 0x000000ffff047224 */ /* 0x000fce00078e000e */
[----:B0-----:R-:W-:Y:S05]  /*2c1f0*/  WARPSYNC.COLLECTIVE R15, `(.L_x_12340) ;  /* 0x000000000f087348 */ /* 0x001fea0003c00000 */
[----:B------:R1:W2:Y:S02]  /*2c200*/  SHFL.IDX P6, R14, R13, R12, R11 ;  /* 0x0000000c0d0e7389 */ /* 0x0002a400000c000b */
[----:B012---:R-:W-:Y:S01]  /*2c210*/  ENDCOLLECTIVE ;  /* 0x000000000000791b */ /* 0x007fe20003800000 */
.L_x_12340:
[----:B------:R-:W-:Y:S02]  /*2c220*/  IMAD.MOV.U32 R13, RZ, RZ, R0 ;  /* 0x000000ffff0d7224 */ /* 0x000fe400078e0000 */
[----:B------:R-:W-:Y:S02]  /*2c230*/  IMAD.MOV.U32 R12, RZ, RZ, 0x1 ;  /* 0x00000001ff0c7424 */ /* 0x000fe400078e00ff */
[----:B------:R-:W-:-:S07]  /*2c240*/  IMAD.MOV.U32 R5, RZ, RZ, R14 ;  /* 0x000000ffff057224 */ /* 0x000fce00078e000e */
[----:B------:R-:W-:Y:S05]  /*2c250*/  WARPSYNC.COLLECTIVE R15, `(.L_x_12341) ;  /* 0x000000000f087348 */ /* 0x000fea0003c00000 */
[----:B------:R0:W1:Y:S02]  /*2c260*/  SHFL.IDX P6, R14, R13, R12, R11 ;  /* 0x0000000c0d0e7389 */ /* 0x00006400000c000b */
[----:B01----:R-:W-:Y:S01]  /*2c270*/  ENDCOLLECTIVE ;  /* 0x000000000000791b */ /* 0x003fe20003800000 */
.L_x_12341:
[----:B------:R-:W-:Y:S02]  /*2c280*/  IMAD.MOV.U32 R13, RZ, RZ, R3 ;  /* 0x000000ffff0d7224 */ /* 0x000fe400078e0003 */
[----:B------:R-:W-:Y:S02]  /*2c290*/  IMAD R2, R2, R7, RZ ;  /* 0x0000000702027224 */ /* 0x000fe400078e02ff */
[----:B------:R-:W-:-:S07]  /*2c2a0*/  IMAD.MOV.U32 R7, RZ, RZ, R14 ;  /* 0x000000ffff077224 */ /* 0x000fce00078e000e */
[----:B------:R-:W-:Y:S05]  /*2c2b0*/  WARPSYNC.COLLECTIVE R15, `(.L_x_12342) ;  /* 0x000000000f087348 */ /* 0x000fea0003c00000 */
[----:B------:R0:W1:Y:S02]  /*2c2c0*/  SHFL.IDX P6, R14, R13, R12, R11 ;  /* 0x0000000c0d0e7389 */ /* 0x00006400000c000b */
[----:B01----:R-:W-:Y:S01]  /*2c2d0*/  ENDCOLLECTIVE ;  /* 0x000000000000791b */ /* 0x003fe20003800000 */
.L_x_12342:
[----:B------:R-:W-:-:S13]  /*2c2e0*/  ISETP.GE.AND P1, PT, R10, R2, PT ;  /* 0x000000020a00720c */ /* 0x000fda0003f26270 */
[----:B------:R-:W-:Y:S01]  /*2c2f0*/  @!P1 LEA R5, P3, R9, R5, 0x1 ;  /* 0x0000000509059211 */ /* 0x000fe200078608ff */
[----:B------:R-:W-:Y:S02]  /*2c300*/  IMAD.MOV.U32 R13, RZ, RZ, R0 ;  /* 0x000000ffff0d7224 */ /* 0x000fe400078e0000 */
[----:B------:R-:W-:Y:S02]  /*2c310*/  IMAD.MOV.U32 R12, RZ, RZ, 0x2 ;  /* 0x00000002ff0c7424 */ /* 0x000fe400078e00ff */
[----:B------:R-:W-:-:S05]  /*2c320*/  @!P1 IMAD.X R4, RZ, RZ, R4, P3 ;  /* 0x000000ffff049224 */ /* 0x000fca00018e0604 */
[----:B------:R-:W-:Y:S01]  /*2c330*/  @!P1 LOP3.LUT R5, R5, R4, RZ, 0x3c, !PT ;  /* 0x0000000405059212 */ /* 0x000fe200078e3cff */
[----:B------:R-:W-:-:S07]  /*2c340*/  IMAD.MOV.U32 R6, RZ, RZ, R14 ;  /* 0x000000ffff067224 */ /* 0x000fce00078e000e */
[----:B------:R-:W-:Y:S05]  /*2c350*/  WARPSYNC.COLLECTIVE R15, `(.L_x_12343) ;  /* 0x000000000f087348 */ /* 0x000fea0003c00000 */
[----:B------:R0:W1:Y:S02]  /*2c360*/  SHFL.IDX P6, R14, R13, R12, R11 ;  /* 0x0000000c0d0e7389 */ /* 0x00006400000c000b */
[----:B01----:R-:W-:Y:S01]  /*2c370*/  ENDCOLLECTIVE ;  /* 0x000000000000791b */ /* 0x003fe20003800000 */
.L_x_12343:
        /* <DEDUP_REMOVED lines=15> */
.L_x_12344:
        /* <DEDUP_REMOVED lines=19> */
.L_x_12345:
        /* <DEDUP_REMOVED lines=10> */
.L_x_12346:
        /* <DEDUP_REMOVED lines=13> */
.L_x_12347:
        /* <DEDUP_REMOVED lines=10> */
.L_x_12348:
        /* <DEDUP_REMOVED lines=13> */
.L_x_12349:
        /* <DEDUP_REMOVED lines=10> */
.L_x_12350:
        /* <DEDUP_REMOVED lines=13> */
.L_x_12351:
        /* <DEDUP_REMOVED lines=10> */
.L_x_12352:
        /* <DEDUP_REMOVED lines=11> */
.L_x_12353:
        /* <DEDUP_REMOVED lines=10> */
.L_x_12354:
[----:B------:R-:W-:Y:S01]  /*2cbe0*/  @!PT LDS RZ, [RZ] ;  /* 0x00000000fffff984 */ /* 0x000fe20000000800 */
[----:B------:R-:W-:Y:S01]  /*2cbf0*/  @!PT LDS RZ, [RZ] ;  /* 0x00000000fffff984 */ /* 0x000fe20000000800 */
[----:B------:R-:W-:Y:S01]  /*2cc00*/  @!PT LDS RZ, [RZ] ;  /* 0x00000000fffff984 */ /* 0x000fe20000000800 */
[----:B------:R1:W-:Y:S01]  /*2cc10*/  @!P1 LDGSTS.E.BYPASS.LTC128B.128 [R8+0x1b400], desc[UR40][R4.64], !P0 ;  /* 0x1b40000004089fae */ /* 0x0003e2000c101d68 */
[----:B------:R-:W-:Y:S01]  /*2cc20*/  IMAD.MOV.U32 R3, RZ, RZ, R14 ;  /* 0x000000ffff037224 */ /* 0x000fe200078e000e */
[----:B------:R-:W-:Y:S06]  /*2cc30*/  BRA `(.L_x_12355) ;  /* 0xffffffa4009c7947 */ /* 0x000fec000383ffff */
.L_x_12233:
        /* <DEDUP_REMOVED lines=11> */
[-C--:B---3--:R-:W-:Y:S02]  /*2ccf0*/  ISETP.GE.AND P4, PT, R6, R3.reuse, PT ;  /* 0x000000030600720c */ /* 0x088fe40003f86270 */
[----:B----4-:R-:W-:Y:S02]  /*2cd00*/  ISETP.GE.AND P5, PT, R15, R3, PT ;  /* 0x000000030f00720c */ /* 0x010fe40003fa6270 */
[----:B-----5:R-:W-:-:S09]  /*2cd10*/  LOP3.LUT R9, R9, 0xffffffef, RZ, 0xc0, !PT ;  /* 0xffffffef09097812 */ /* 0x020fd200078ec0ff */
        /* <DEDUP_REMOVED lines=9> */
[----:B------:R-:W-:-:S04]  /*2cdb0*/  @P4 LOP3.LUT R9, R9, 0x2, RZ, 0xfc, !PT ;  /* 0x0000000209094812 */ /* 0x000fc800078efcff */
[----:B------:R-:W-:-:S04]  /*2cdc0*/  LOP3.LUT R9, R9, 0xffffffdf, RZ, 0xc0, !PT ;  /* 0xffffffdf09097812 */ /* 0x000fc800078ec0ff */
[----:B------:R-:W-:-:S05]  /*2cdd0*/  @P6 LOP3.LUT R9, R9, 0x20, RZ, 0xfc, !PT ;  /* 0x0000002009096812 */ /* 0x000fca00078efcff */
[----:B------:R0:W-:Y:S01]  /*2cde0*/  STL [R1+0x480], R9 ;  /* 0x0004800901007387 */ /* 0x0001e20000100800 */
[-C--:B------:R-:W-:Y:S01]  /*2cdf0*/  ISETP.GE.AND P5, PT, R12, R3.reuse, PT ;  /* 0x000000030c00720c */ /* 0x080fe20003fa6270 */
[----:B------:R-:W-:Y:S01]  /*2ce00*/  IMAD.MOV.U32 R13, RZ, RZ, R0 ;  /* 0x000000ffff0d7224 */ /* 0x000fe200078e0000 */
[----:B------:R-:W-:Y:S01]  /*2ce10*/  ISETP.GE.AND P4, PT, R10, R3, PT ;  /* 0x000000030a00720c */ /* 0x000fe20003f86270 */
[----:B------:R-:W-:Y:S02]  /*2ce20*/  IMAD.MOV.U32 R12, RZ, RZ, RZ ;  /* 0x000000ffff0c7224 */ /* 0x000fe400078e00ff */
[----:B------:R-:W-:Y:S02]  /*2ce30*/  IMAD.MOV.U32 R11, RZ, RZ, 0x181f ;  /* 0x0000181fff0b7424 */ /* 0x000fe400078e00ff */
[----:B------:R-:W-:-:S08]  /*2ce40*/  IMAD.MOV.U32 R15, RZ, RZ, -0x1 ;  /* 0xffffffffff0f7424 */ /* 0x000fd000078e00ff */
[----:B0-----:R-:W-:Y:S05]  /*2ce50*/  WARPSYNC.COLLECTIVE R15, `(.L_x_12357) ;  /* 0x000000000f087348 */ /* 0x001fea0003c00000 */
[----:B------:R1:W2:Y:S02]  /*2ce60*/  SHFL.IDX P6, R14, R13, R12, R11 ;  /* 0x0000000c0d0e7389 */ /* 0x0002a400000c000b */
[----:B012---:R-:W-:Y:S01]  /*2ce70*/  ENDCOLLECTIVE ;  /* 0x000000000000791b */ /* 0x007fe20003800000 */
.L_x_12357:
[----:B------:R-:W-:Y:S05]  /*2ce80*/  BSYNC B0 ;  /* 0x0000000000007941 */ /* 0x000fea0003800000 */
.L_x_12356:
        /* <DEDUP_REMOVED lines=10> */
.L_x_12358:
        /* <DEDUP_REMOVED lines=16> */
.L_x_12359:
        /* <DEDUP_REMOVED lines=15> */
.L_x_12360:
        /* <DEDUP_REMOVED lines=12> */
.L_x_12361:
        /* <DEDUP_REMOVED lines=12> */
.L_x_12362:
        /* <DEDUP_REMOVED lines=12> */
.L_x_12363:
        /* <DEDUP_REMOVED lines=12> */
.L_x_12364:
        /* <DEDUP_REMOVED lines=12> */
.L_x_12365:
        /* <DEDUP_REMOVED lines=12> */
.L_x_12366:
        /* <DEDUP_REMOVED lines=12> */
.L_x_12367:
        /* <DEDUP_REMOVED lines=11> */
.L_x_12368:
        /* <DEDUP_REMOVED lines=16> */
.L_x_12369:
[----:B------:R-:W-:Y:S02]  /*2d810*/  IMAD.MOV.U32 R13, RZ, RZ, R2 ;  /* 0x000000ffff0d7224 */ /* 0x000fe400078e0002 */
[----:B------:R-:W-:-:S07]  /*2d820*/  IMAD.MOV.U32 R6, RZ, RZ, R14 ;  /* 0x000000ffff067224 */ /* 0x000fce00078e000e */
[----:B------:R-:W-:Y:S05]  /*2d830*/  WARPSYNC.COLLECTIVE R15, `(.L_x_12370) ;  /* 0x000000000f087348 */ /* 0x000fea0003c00000 */
[----:B------:R0:W1:Y:S02]  /*2d840*/  SHFL.IDX P6, R14, R13, R12, R11 ;  /* 0x0000000c0d0e7389 */ /* 0x00006400000c000b */
[----:B01----:R-:W-:Y:S01]  /*2d850*/  ENDCOLLECTIVE ;  /* 0x000000000000791b */ /* 0x003fe20003800000 */
.L_x_12370:
[----:B------:R-:W-:Y:S02]  /*2d860*/  IMAD.MOV.U32 R13, RZ, RZ, R0 ;  /* 0x000000ffff0d7224 */ /* 0x000fe400078e0000 */
[----:B------:R-:W-:Y:S02]  /*2d870*/  IMAD.MOV.U32 R12, RZ, RZ, 0x7 ;  /* 0x00000007ff0c7424 */ /* 0x000fe400078e00ff */
[----:B------:R-:W-:-:S07]  /*2d880*/  IMAD.MOV.U32 R4, RZ, RZ, R14 ;  /* 0x000000ffff047224 */ /* 0x000fce00078e000e */
[----:B------:R-:W-:Y:S05]  /*2d890*/  WARPSYNC.COLLECTIVE R15, `(.L_x_12371) ;  /* 0x000000000f087348 */ /* 0x000fea0003c00000 */
[----:B------:R0:W1:Y:S02]  /*2d8a0*/  SHFL.IDX P6, R14, R13, R12, R11 ;  /* 0x0000000c0d0e7389 */ /* 0x00006400000c000b */
[----:B01----:R-:W-:Y:S01]  /*2d8b0*/  ENDCOLLECTIVE ;  /* 0x000000000000791b */ /* 0x003fe20003800000 */
.L_x_12371:
        /* <DEDUP_REMOVED lines=14> */
.L_x_12372:
[----:B------:R-:W-:Y:S01]  /*2d9a0*/  IMAD.MOV.U32 R2, RZ, RZ, R14 ;  /* 0x000000ffff027224 */ /* 0x000fe200078e000e */
[----:B------:R-:W-:Y:S06]  /*2d9b0*/  BRA `(.L_x_12373) ;  /* 0xffffffa400107947 */ /* 0x000fec000383ffff */
.L_x_12238:
[----:B0-----:R0:W1:Y:S02]  /*2d9c0*/  SYNCS.PHASECHK.TRANS64.TRYWAIT P0, [R18+URZ+0x32420], R0 ;  /* 0x03242000120075a7 */ /* 0x001064000800017f */
[----:B-1----:R-:W-:Y:S05]  /*2d9d0*/  @!P0 NANOSLEEP.SYNCS 0x989680 ;  /* 0x009896800000895d */ /* 0x002fea0003900000 */
[----:B------:R-:W1:Y:S02]  /*2d9e0*/  @!P0 SYNCS.PHASECHK.TRANS64 P0, [R18+URZ+0x32420], R0 ;  /* 0x03242000120085a7 */ /* 0x000e64000800007f */
[----:B-1----:R-:W-:Y:S05]  /*2d9f0*/  @!P0 BRA `(.L_x_12238) ;  /* 0xfffffffc00f08947 */ /* 0x002fea000383ffff */
[----:B------:R-:W-:Y:S05]  /*2da00*/  BRA `(.L_x_12374) ;  /* 0xffffffa400887947 */ /* 0x000fea000383ffff */
.L_x_12242:
[----:B0-----:R0:W1:Y:S02]  /*2da10*/  SYNCS.PHASECHK.TRANS64.TRYWAIT P0, [R2+URZ+0x32460], R0 ;  /* 0x03246000020075a7 */ /* 0x001064000800017f */
[----:B-1----:R-:W-:Y:S05]  /*2da20*/  @!P0 NANOSLEEP.SYNCS 0x989680 ;  /* 0x009896800000895d */ /* 0x002fea0003900000 */
[----:B------:R-:W1:Y:S02]  /*2da30*/  @!P0 SYNCS.PHASECHK.TRANS64 P0, [R2+URZ+0x32460], R0 ;  /* 0x03246000020085a7 */ /* 0x000e64000800007f */
[----:B-1----:R-:W-:Y:S05]  /*2da40*/  @!P0 BRA `(.L_x_12242) ;  /* 0xfffffffc00f08947 */ /* 0x002fea000383ffff */
[----:B------:R-:W-:Y:S05]  /*2da50*/  BRA `(.L_x_12375) ;  /* 0xffffffa400ac7947 */ /* 0x000fea000383ffff */
.L_x_12257:
[----:B0-----:R0:W1:Y:S02]  /*2da60*/  SYNCS.PHASECHK.TRANS64.TRYWAIT P0, [R2+URZ+0x32440], R6 ;  /* 0x03244006020075a7 */ /* 0x001064000800017f */
[----:B-1----:R-:W-:Y:S05]  /*2da70*/  @!P0 NANOSLEEP.SYNCS 0x989680 ;  /* 0x009896800000895d */ /* 0x002fea0003900000 */
[----:B------:R-:W1:Y:S02]  /*2da80*/  @!P0 SYNCS.PHASECHK.TRANS64 P0, [R2+URZ+0x32440], R6 ;  /* 0x03244006020085a7 */ /* 0x000e64000800007f */
[----:B-1----:R-:W-:Y:S05]  /*2da90*/  @!P0 BRA `(.L_x_12257) ;  /* 0xfffffffc00f08947 */ /* 0x002fea000383ffff */
[----:B------:R-:W-:Y:S05]  /*2daa0*/  BRA `(.L_x_12376) ;  /* 0xffffffac00e47947 */ /* 0x000fea000383ffff */
.L_x_12262:
[----:B-1----:R1:W2:Y:S02]  /*2dab0*/  SYNCS.PHASECHK.TRANS64.TRYWAIT P0, [R2+URZ+0x32460], R6 ;  /* 0x03246006020075a7 */ /* 0x0022a4000800017f */
[----:B--2---:R-:W-:Y:S05]  /*2dac0*/  @!P0 NANOSLEEP.SYNCS 0x989680 ;  /* 0x009896800000895d */ /* 0x004fea0003900000 */
[----:B------:R-:W2:Y:S02]  /*2dad0*/  @!P0 SYNCS.PHASECHK.TRANS64 P0, [R2+URZ+0x32460], R6 ;  /* 0x03246006020085a7 */ /* 0x000ea4000800007f */
[----:B--2---:R-:W-:Y:S05]  /*2dae0*/  @!P0 BRA `(.L_x_12262) ;  /* 0xfffffffc00f08947 */ /* 0x004fea000383ffff */
[----:B------:R-:W-:Y:S05]  /*2daf0*/  BRA `(.L_x_12377) ;  /* 0xffffffb000607947 */ /* 0x000fea000383ffff */
.L_x_12273:
[----:B0-----:R0:W1:Y:S02]  /*2db00*/  SYNCS.PHASECHK.TRANS64.TRYWAIT P0, [R2+URZ+0x32440], R3 ;  /* 0x03244003020075a7 */ /* 0x001064000800017f */
[----:B-1----:R-:W-:Y:S05]  /*2db10*/  @!P0 NANOSLEEP.SYNCS 0x989680 ;  /* 0x009896800000895d */ /* 0x002fea0003900000 */
[----:B------:R-:W1:Y:S02]  /*2db20*/  @!P0 SYNCS.PHASECHK.TRANS64 P0, [R2+URZ+0x32440], R3 ;  /* 0x03244003020085a7 */ /* 0x000e64000800007f */
[----:B-1----:R-:W-:Y:S05]  /*2db30*/  @!P0 BRA `(.L_x_12273) ;  /* 0xfffffffc00f08947 */ /* 0x002fea000383ffff */
[----:B------:R-:W-:Y:S05]  /*2db40*/  BRA `(.L_x_12378) ;  /* 0xffffffb800487947 */ /* 0x000fea000383ffff */
.L_x_12278:
[----:B-1----:R1:W2:Y:S02]  /*2db50*/  SYNCS.PHASECHK.TRANS64.TRYWAIT P0, [R2+URZ+0x32460], R3 ;  /* 0x03246003020075a7 */ /* 0x0022a4000800017f */
[----:B--2---:R-:W-:Y:S05]  /*2db60*/  @!P0 NANOSLEEP.SYNCS 0x989680 ;  /* 0x009896800000895d */ /* 0x004fea0003900000 */
[----:B------:R-:W2:Y:S02]  /*2db70*/  @!P0 SYNCS.PHASECHK.TRANS64 P0, [R2+URZ+0x32460], R3 ;  /* 0x03246003020085a7 */ /* 0x000ea4000800007f */
[----:B--2---:R-:W-:Y:S05]  /*2db80*/  @!P0 BRA `(.L_x_12278) ;  /* 0xfffffffc00f08947 */ /* 0x004fea000383ffff */
[----:B------:R-:W-:Y:S05]  /*2db90*/  BRA `(.L_x_12379) ;  /* 0xffffffb800c47947 */ /* 0x000fea000383ffff */
.L_x_12289:
[----:B0-----:R0:W1:Y:S02]  /*2dba0*/  SYNCS.PHASECHK.TRANS64.TRYWAIT P0, [R3+URZ+0x32440], R2 ;  /* 0x03244002030075a7 */ /* 0x001064000800017f */
[----:B-1----:R-:W-:Y:S05]  /*2dbb0*/  @!P0 NANOSLEEP.SYNCS 0x989680 ;  /* 0x009896800000895d */ /* 0x002fea0003900000 */
[----:B------:R-:W1:Y:S02]  /*2dbc0*/  @!P0 SYNCS.PHASECHK.TRANS64 P0, [R3+URZ+0x32440], R2 ;  /* 0x03244002030085a7 */ /* 0x000e64000800007f */
[----:B-1----:R-:W-:Y:S05]  /*2dbd0*/  @!P0 BRA `(.L_x_12289) ;  /* 0xfffffffc00f08947 */ /* 0x002fea000383ffff */
[----:B------:R-:W-:Y:S05]  /*2dbe0*/  BRA `(.L_x_12380) ;  /* 0xffffffc000947947 */ /* 0x000fea000383ffff */
.L_x_12294:
[----:B-1----:R1:W2:Y:S02]  /*2dbf0*/  SYNCS.PHASECHK.TRANS64.TRYWAIT P0, [R3+URZ+0x32460], R2 ;  /* 0x03246002030075a7 */ /* 0x0022a4000800017f */
[----:B--2---:R-:W-:Y:S05]  /*2dc00*/  @!P0 NANOSLEEP.SYNCS 0x989680 ;  /* 0x009896800000895d */ /* 0x004fea0003900000 */
[----:B------:R-:W2:Y:S02]  /*2dc10*/  @!P0 SYNCS.PHASECHK.TRANS64 P0, [R3+URZ+0x32460], R2 ;  /* 0x03246002030085a7 */ /* 0x000ea4000800007f */
[----:B--2---:R-:W-:Y:S05]  /*2dc20*/  @!P0 BRA `(.L_x_12294) ;  /* 0xfffffffc00f08947 */ /* 0x004fea000383ffff */
[----:B------:R-:W-:Y:S05]  /*2dc30*/  BRA `(.L_x_12381) ;  /* 0xffffffc400107947 */ /* 0x000fea000383ffff */
.L_x_12306:
[----:B------:R-:W3:Y:S01]  /*2dc40*/  LDL R3, [R1+0x460] ;  /* 0x0004600001037983 */ /* 0x000ee20000100800 */
[----:B------:R-:W-:Y:S01]  /*2dc50*/  BSSY B0, `(.L_x_12382) ;  /* 0x0000008000007945 */ /* 0x000fe20003800000 */
[----:B------:R-:W-:Y:S02]  /*2dc60*/  IMAD.MOV.U32 R12, RZ, RZ, RZ ;  /* 0x000000ffff0c7224 */ /* 0x000fe400078e00ff */
[----:B------:R-:W-:Y:S02]  /*2dc70*/  IMAD.MOV.U32 R11, RZ, RZ, 0x1f ;  /* 0x0000001fff0b7424 */ /* 0x000fe400078e00ff */
[----:B------:R-:W-:Y:S02]  /*2dc80*/  IMAD.MOV.U32 R15, RZ, RZ, -0x1 ;  /* 0xffffffffff0f7424 */ /* 0x000fe400078e00ff */
[----:B---3--:R-:W-:-:S07]  /*2dc90*/  IMAD.MOV.U32 R13, RZ, RZ, R3 ;  /* 0x000000ffff0d7224 */ /* 0x008fce00078e0003 */
[----:B0-2---:R-:W-:Y:S05]  /*2dca0*/  WARPSYNC.COLLECTIVE R15, `(.L_x_12383) ;  /* 0x000000000f087348 */ /* 0x005fea0003c00000 */
[----:B------:R1:W3:Y:S02]  /*2dcb0*/  SHFL.IDX P6, R14, R13, R12, R11 ;  /* 0x0000000c0d0e7389 */ /* 0x0002e400000c000b */
[----:B0123--:R-:W-:Y:S01]  /*2dcc0*/  ENDCOLLECTIVE ;  /* 0x000000000000791b */ /* 0x00ffe20003800000 */
.L_x_12383:
[----:B------:R-:W-:Y:S05]  /*2dcd0*/  BSYNC B0 ;  /* 0x0000000000007941 */ /* 0x000fea0003800000 */
.L_x_12382:
        /* <DEDUP_REMOVED lines=9> */
.L_x_12384:
        /* <DEDUP_REMOVED lines=26> */
.L_x_12385:
        /* <DEDUP_REMOVED lines=8> */
.L_x_12386:
        /* <DEDUP_REMOVED lines=8> */
.L_x_12387:
        /* <DEDUP_REMOVED lines=8> */
.L_x_12388:
        /* <DEDUP_REMOVED lines=8> */
.L_x_12389:
        /* <DEDUP_REMOVED lines=9> */
.L_x_12390:
[----:B------:R-:W-:Y:S01]  /*2e1a0*/  IMAD.MOV.U32 R10, RZ, RZ, R14 ;  /* 0x000000ffff0a7224 */ /* 0x000fe200078e000e */
[----:B------:R-:W-:Y:S06]  /*2e1b0*/  BRA `(.L_x_12391) ;  /* 0xffffffc800547947 */ /* 0x000fec000383ffff */
.L_x_12309:
        /* <DEDUP_REMOVED lines=8> */
.L_x_12393:
[----:B------:R-:W-:Y:S05]  /*2e240*/  BSYNC B0 ;  /* 0x0000000000007941 */ /* 0x000fea0003800000 */
.L_x_12392:
        /* <DEDUP_REMOVED lines=10> */
.L_x_12394:
        /* <DEDUP_REMOVED lines=8> */
.L_x_12395:
        /* <DEDUP_REMOVED lines=8> */
.L_x_12396:
        /* <DEDUP_REMOVED lines=8> */
.L_x_12397:
        /* <DEDUP_REMOVED lines=9> */
.L_x_12398:
[----:B------:R-:W-:Y:S01]  /*2e500*/  IMAD.MOV.U32 R10, RZ, RZ, R14 ;  /* 0x000000ffff0a7224 */ /* 0x000fe200078e000e */
[----:B------:R-:W-:Y:S06]  /*2e510*/  BRA `(.L_x_12399) ;  /* 0xffffffc800287947 */ /* 0x000fec000383ffff */
.L_x_12311:
[----:B------:R-:W-:Y:S01]  /*2e520*/  BSSY B0, `(.L_x_12400) ;  /* 0x0000006000007945 */ /* 0x000fe20003800000 */
[----:B------:R-:W-:Y:S01]  /*2e530*/  PLOP3.LUT P6, PT, P6, PT, PT, 0x8, 0x0 ;  /* 0x000000000000781c */ /* 0x000fe200037ce170 */
[----:B------:R-:W-:-:S12]  /*2e540*/  IMAD.MOV.U32 R15, RZ, RZ, -0x1 ;  /* 0xffffffffff0f7424 */ /* 0x000fd800078e00ff */
[----:B0-----:R-:W-:Y:S05]  /*2e550*/  WARPSYNC.COLLECTIVE R15, `(.L_x_12401) ;  /* 0x000000000f087348 */ /* 0x001fea0003c00000 */
[----:B------:R-:W-:Y:S01]  /*2e560*/  VOTE.ANY R14, PT, P6 ;  /* 0x00000000000e7806 */ /* 0x000fe200030e0100 */
[----:B0-----:R-:W-:Y:S06]  /*2e570*/  ENDCOLLECTIVE ;  /* 0x000000000000791b */ /* 0x001fec0003800000 */
.L_x_12401:
[----:B------:R-:W-:Y:S05]  /*2e580*/  BSYNC B0 ;  /* 0x0000000000007941 */ /* 0x000fea0003800000 */
.L_x_12400:
        /* <DEDUP_REMOVED lines=10> */
.L_x_12402:
[----:B------:R-:W-:Y:S02]  /*2e630*/  IMAD.MOV.U32 R13, RZ, RZ, R6 ;  /* 0x000000ffff0d7224 */ /* 0x000fe400078e0006 */
[----:B------:R-:W-:-:S07]  /*2e640*/  IMAD.MOV.U32 R4, RZ, RZ, R14 ;  /* 0x000000ffff047224 */ /* 0x000fce00078e000e */
[----:B------:R-:W-:Y:S05]  /*2e650*/  WARPSYNC.COLLECTIVE R15, `(.L_x_12403) ;  /* 0x000000000f087348 */ /* 0x000fea0003c00000 */
[----:B------:R0:W1:Y:S02]  /*2e660*/  SHFL.IDX P6, R14, R13, R12, R11 ;  /* 0x0000000c0d0e7389 */ /* 0x00006400000c000b */
[----:B01----:R-:W-:Y:S01]  /*2e670*/  ENDCOLLECTIVE ;  /* 0x000000000000791b */ /* 0x003fe20003800000 */
.L_x_12403:
[----:B------:R-:W-:Y:S02]  /*2e680*/  IMAD.MOV.U32 R6, RZ, RZ, R14 ;  /* 0x000000ffff067224 */ /* 0x000fe400078e000e */
[----:B------:R-:W-:-:S05]  /*2e690*/  IMAD.IADD R5, R9, 0x1, R16 ;  /* 0x0000000109057824 */ /* 0x000fca00078e0210 */
[----:B------:R1:W-:Y:S01]  /*2e6a0*/  STL [R1+0x46c], R5 ;  /* 0x00046c0501007387 */ /* 0x0003e20000100800 */
[----:B------:R-:W-:Y:S05]  /*2e6b0*/  BRA `(.L_x_12404) ;  /* 0xffffffc800087947 */ /* 0x000fea000383ffff */
.L_x_12313:
        /* <DEDUP_REMOVED lines=8> */
.L_x_12406:
[----:B------:R-:W-:Y:S05]  /*2e740*/  BSYNC B0 ;  /* 0x0000000000007941 */ /* 0x000fea0003800000 */
.L_x_12405:
[----:B------:R-:W-:Y:S01]  /*2e750*/  IMAD.MOV.U32 R2, RZ, RZ, R14 ;  /* 0x000000ffff027224 */ /* 0x000fe200078e000e */
[----:B------:R-:W-:Y:S06]  /*2e760*/  BRA `(.L_x_12407) ;  /* 0xffffffc400f47947 */ /* 0x000fec000383ffff */
.L_x_12319:
[----:B0-----:R0:W1:Y:S02]  /*2e770*/  SYNCS.PHASECHK.TRANS64.TRYWAIT P0, [R0+URZ+0x32420], R3 ;  /* 0x03242003000075a7 */ /* 0x001064000800017f */
[----:B-1----:R-:W-:Y:S05]  /*2e780*/  @!P0 NANOSLEEP.SYNCS 0x989680 ;  /* 0x009896800000895d */ /* 0x002fea0003900000 */
[----:B------:R-:W1:Y:S02]  /*2e790*/  @!P0 SYNCS.PHASECHK.TRANS64 P0, [R0+URZ+0x32420], R3 ;  /* 0x03242003000085a7 */ /* 0x000e64000800007f */
[----:B-1----:R-:W-:Y:S05]  /*2e7a0*/  @!P0 BRA `(.L_x_12319) ;  /* 0xfffffffc00f08947 */ /* 0x002fea000383ffff */
[----:B------:R-:W-:Y:S05]  /*2e7b0*/  BRA `(.L_x_12408) ;  /* 0xffffffd000947947 */ /* 0x000fea000383ffff */
.L_x_12320:
        /* <DEDUP_REMOVED lines=11> */
.L_x_12410:
[----:B------:R-:W-:Y:S05]  /*2e870*/  BSYNC B0 ;  /* 0x0000000000007941 */ /* 0x000fea0003800000 */
.L_x_12409:
[----:B------:R-:W-:Y:S05]  /*2e880*/  BRA `(.L_x_12411) ;  /* 0xffffffd0007c7947 */ /* 0x000fea000383ffff */
.L_x_12323:
[----:B------:R-:W-:Y:S01]  /*2e890*/  BSSY B1, `(.L_x_12412) ;  /* 0x0000006000017945 */ /* 0x000fe20003800000 */
[----:B------:R-:W-:-:S07]  /*2e8a0*/  IMAD.MOV.U32 R15, RZ, RZ, -0x1 ;  /* 0xffffffffff0f7424 */ /* 0x000fce00078e00ff */
[----:B01----:R-:W-:Y:S05]  /*2e8b0*/  WARPSYNC.COLLECTIVE R15, `(.L_x_12413) ;  /* 0x000000000f0c7348 */ /* 0x003fea0003c00000 */
[----:B------:R-:W-:Y:S02]  /*2e8c0*/  ELECT P6, UR62, PT ;  /* 0x00000000003e782f */ /* 0x000fe400038c0000 */
[----:B------:R-:W-:Y:S01]  /*2e8d0*/  MOV R14, UR62 ;  /* 0x0000003e000e7c02 */ /* 0x000fe20008000f00 */
[----:B01----:R-:W-:Y:S10]  /*2e8e0*/  ENDCOLLECTIVE ;  /* 0x000000000000791b */ /* 0x003ff40003800000 */
.L_x_12413:
[----:B------:R-:W-:Y:S05]  /*2e8f0*/  BSYNC B1 ;  /* 0x0000000000017941 */ /* 0x000fea0003800000 */
.L_x_12412:
[----:B------:R-:W-:Y:S05]  /*2e900*/  BRA `(.L_x_12414) ;  /* 0xffffffd000747947 */ /* 0x000fea000383ffff */
.L_x_12325:
[----:B0-----:R0:W1:Y:S02]  /*2e910*/  SYNCS.PHASECHK.TRANS64.TRYWAIT P0, [R6+URZ], R5 ;  /* 0x00000005060075a7 */ /* 0x001064000800017f */
[----:B-1----:R-:W-:Y:S05]  /*2e920*/  @!P0 NANOSLEEP.SYNCS 0x989680 ;  /* 0x009896800000895d */ /* 0x002fea0003900000 */
[----:B------:R-:W1:Y:S02]  /*2e930*/  @!P0 SYNCS.PHASECHK.TRANS64 P0, [R6+URZ], R5 ;  /* 0x00000005060085a7 */ /* 0x000e64000800007f */
[----:B-1----:R-:W-:Y:S05]  /*2e940*/  @!P0 BRA `(.L_x_12325) ;  /* 0xfffffffc00f08947 */ /* 0x002fea000383ffff */
[----:B------:R-:W-:Y:S05]  /*2e950*/  BRA `(.L_x_12415) ;  /* 0xffffffd000ac7947 */ /* 0x000fea000383ffff */
.L_x_12326:
[----:B-1----:R1:W2:Y:S02]  /*2e960*/  SYNCS.PHASECHK.TRANS64.TRYWAIT P0, [R7+URZ], R2 ;  /* 0x00000002070075a7 */ /* 0x0022a4000800017f */
[----:B--2---:R-:W-:Y:S05]  /*2e970*/  @!P0 NANOSLEEP.SYNCS 0x989680 ;  /* 0x009896800000895d */ /* 0x004fea0003900000 */
[----:B------:R-:W2:Y:S02]  /*2e980*/  @!P0 SYNCS.PHASECHK.TRANS64 P0, [R7+URZ], R2 ;  /* 0x00000002070085a7 */ /* 0x000ea4000800007f */
[----:B--2---:R-:W-:Y:S05]  /*2e990*/  @!P0 BRA `(.L_x_12326) ;  /* 0xfffffffc00f08947 */ /* 0x004fea000383ffff */
[----:B------:R-:W-:Y:S05]  /*2e9a0*/  BRA `(.L_x_12416) ;  /* 0xffffffd000a07947 */ /* 0x000fea000383ffff */
.L_x_12328:
[----:B--2---:R2:W3:Y:S02]  /*2e9b0*/  SYNCS.PHASECHK.TRANS64.TRYWAIT P0, [R4+URZ], R5 ;  /* 0x00000005040075a7 */ /* 0x0044e4000800017f */
[----:B---3--:R-:W-:Y:S05]  /*2e9c0*/  @!P0 NANOSLEEP.SYNCS 0x989680 ;  /* 0x009896800000895d */ /* 0x008fea0003900000 */
[----:B------:R-:W3:Y:S02]  /*2e9d0*/  @!P0 SYNCS.PHASECHK.TRANS64 P0, [R4+URZ], R5 ;  /* 0x00000005040085a7 */ /* 0x000ee4000800007f */
[----:B---3--:R-:W-:Y:S05]  /*2e9e0*/  @!P0 BRA `(.L_x_12328) ;  /* 0xfffffffc00f08947 */ /* 0x008fea000383ffff */
[----:B------:R-:W-:Y:S05]  /*2e9f0*/  BRA `(.L_x_12417) ;  /* 0xffffffd000a47947 */ /* 0x000fea000383ffff */
        .type           $_ZN7cutlass13device_kernelIN5flash11enable_sm90INS1_16FlashAttnFwdSm90INS1_25CollectiveMainloopFwdSm90ILi2EN4cute5tupleIJNS5_1CILi1EEES8_S8_EEENS6_IJNS7_ILi128EEENS7_ILi96EEENS7_ILi64EEEEEELi256ENS_10bfloat16_tEfNS_4arch4Sm90ELb0ELb1ELb0ELb1ELb0ELb0ELb1ELb1ELb0ELb1ELb1ELb0EEENS1_21CollectiveEpilogueFwdINS6_IJSA_NS7_ILi256EEESB_EEES9_SE_SG_Li256ELb1ELb1ELb1ELb0EEENS1_36VarlenDynamicPersistentTileSchedulerILi128ELi96ELi256ELi128ELb1ELb1ELb1ELb1ELb0ELb1EEEEEEEEEvNT_6ParamsE$_ZZN5flash25CollectiveMainloopFwdSm90ILi2EN4cute5tupleIJNS1_1CILi1EEES4_S4_EEENS2_IJNS3_ILi128EEENS3_ILi96EEENS3_ILi64EEEEEELi256EN7cutlass10bfloat16_tEfNSA_4arch4Sm90ELb0ELb1ELb0ELb1ELb0ELb0ELb1ELb1ELb0ELb1ELb1ELb0EE3mmaINS_16FlashAttnFwdSm90ISE_NS_21CollectiveEpilogueFwdINS2_IJS6_NS3_ILi256EEES7_EEES5_SB_SD_Li256ELb1ELb1ELb1ELb0EEENS_36VarlenDynamicPersistentTileSchedulerILi128ELi96ELi256ELi128ELb1ELb1ELb1ELb1ELb0ELb1EEEE13SharedStorageENS1_6TensorINS1_11ArrayEngineIfLm128EEENS1_6LayoutINS2_IJNS2_IJNS3_ILi2EEEST_NS3_ILi32EEEEEES4_S4_EEENS2_IJNS2_IJS4_ST_NS3_ILi4EEEEEENS3_ILi0EEESZ_EEEEEEENS_7SoftmaxILi2ELi0EEEEEbRKNSE_6ParamsENSA_25PipelineTmaAsyncNoClusterILi2ENSA_16PipelineTmaAsyncILi2EEEEES1B_RNSA_13PipelineStateILj2EEERT0_RT1_iRiRKNS_16SeqlenInfoQKNewKILb1ELb0EEENS2_IJiiiiEEERT_ENKUliT_T0_T1_E_clIZSF_ISO_S12_S14_EbS17_S1B_S1B_S1E_S1G_S1I_iS1J_S1N_S1O_S1Q_EUlRS1R_iE1_NS3_ILb0EEENS3_ILb1EEEEEDaiS1R_S1S_S1T_,@function
        .size           $_ZN7cutlass13device_kernelIN5flash11enable_sm90INS1_16FlashAttnFwdSm90INS1_25CollectiveMainloopFwdSm90ILi2EN4cute5tupleIJNS5_1CILi1EEES8_S8_EEENS6_IJNS7_ILi128EEENS7_ILi96EEENS7_ILi64EEEEEELi256ENS_10bfloat16_tEfNS_4arch4Sm90ELb0ELb1ELb0ELb1ELb0ELb0ELb1ELb1ELb0ELb1ELb1ELb0EEENS1_21CollectiveEpilogueFwdINS6_IJSA_NS7_ILi256EEESB_EEES9_SE_SG_Li256ELb1ELb1ELb1ELb0EEENS1_36VarlenDynamicPersistentTileSchedulerILi128ELi96ELi256ELi128ELb1ELb1ELb1ELb1ELb0ELb1EEEEEEEEEvNT_6ParamsE$_ZZN5flash25CollectiveMainloopFwdSm90ILi2EN4cute5tupleIJNS1_1CILi1EEES4_S4_EEENS2_IJNS3_ILi128EEENS3_ILi96EEENS3_ILi64EEEEEELi256EN7cutlass10bfloat16_tEfNSA_4arch4Sm90ELb0ELb1ELb0ELb1ELb0ELb0ELb1ELb1ELb0ELb1ELb1ELb0EE3mmaINS_16FlashAttnFwdSm90ISE_NS_21CollectiveEpilogueFwdINS2_IJS6_NS3_ILi256EEES7_EEES5_SB_SD_Li256ELb1ELb1ELb1ELb0EEENS_36VarlenDynamicPersistentTileSchedulerILi128ELi96ELi256ELi128ELb1ELb1ELb1ELb1ELb0ELb1EEEE13SharedStorageENS1_6TensorINS1_11ArrayEngineIfLm128EEENS1_6LayoutINS2_IJNS2_IJNS3_ILi2EEEST_NS3_ILi32EEEEEES4_S4_EEENS2_IJNS2_IJS4_ST_NS3_ILi4EEEEEENS3_ILi0EEESZ_EEEEEEENS_7SoftmaxILi2ELi0EEEEEbRKNSE_6ParamsENSA_25PipelineTmaAsyncNoClusterILi2ENSA_16PipelineTmaAsyncILi2EEEEES1B_RNSA_13PipelineStateILj2EEERT0_RT1_iRiRKNS_16SeqlenInfoQKNewKILb1ELb0EEENS2_IJiiiiEEERT_ENKUliT_T0_T1_E_clIZSF_ISO_S12_S14_EbS17_S1B_S1B_S1E_S1G_S1I_iS1J_S1N_S1O_S1Q_EUlRS1R_iE1_NS3_ILb0EEENS3_ILb1EEEEEDaiS1R_S1S_S1T_,(.L_x_15025 - $_ZN7cutlass13device_kernelIN5flash11enable_sm90INS1_16FlashAttnFwdSm90INS1_25CollectiveMainloopFwdSm90ILi2EN4cute5tupleIJNS5_1CILi1EEES8_S8_EEENS6_IJNS7_ILi128EEENS7_ILi96EEENS7_ILi64EEEEEELi256ENS_10bfloat16_tEfNS_4arch4Sm90ELb0ELb1ELb0ELb1ELb0ELb0ELb1ELb1ELb0ELb1ELb1ELb0EEENS1_21CollectiveEpilogueFwdINS6_IJSA_NS7_ILi256EEESB_EEES9_SE_SG_Li256ELb1ELb1ELb1ELb0EEENS1_36VarlenDynamicPersistentTileSchedulerILi128ELi96ELi256ELi128ELb1ELb1ELb1ELb1ELb0ELb1EEEEEEEEEvNT_6ParamsE$_ZZN5flash25CollectiveMainloopFwdSm90ILi2EN4cute5tupleIJNS1_1CILi1EEES4_S4_EEENS2_IJNS3_ILi128EEENS3_ILi96EEENS3_ILi64EEEEEELi256EN7cutlass10bfloat16_tEfNSA_4arch4Sm90ELb0ELb1ELb0ELb1ELb0ELb0ELb1ELb1ELb0ELb1ELb1ELb0EE3mmaINS_16FlashAttnFwdSm90ISE_NS_21CollectiveEpilogueFwdINS2_IJS6_NS3_ILi256EEES7_EEES5_SB_SD_Li256ELb1ELb1ELb1ELb0EEENS_36VarlenDynamicPersistentTileSchedulerILi128ELi96ELi256ELi128ELb1ELb1ELb1ELb1ELb0ELb1EEEE13SharedStorageENS1_6TensorINS1_11ArrayEngineIfLm128EEENS1_6LayoutINS2_IJNS2_IJNS3_ILi2EEEST_NS3_ILi32EEEEEES4_S4_EEENS2_IJNS2_IJS4_ST_NS3_ILi4EEEEEENS3_ILi0EEESZ_EEEEEEENS_7SoftmaxILi2ELi0EEEEEbRKNSE_6ParamsENSA_25PipelineTmaAsyncNoClusterILi2ENSA_16PipelineTmaAsyncILi2EEEEES1B_RNSA_13PipelineStateILj2EEERT0_RT1_iRiRKNS_16SeqlenInfoQKNewKILb1ELb0EEENS2_IJiiiiEEERT_ENKUliT_T0_T1_E_clIZSF_ISO_S12_S14_EbS17_S1B_S1B_S1E_S1G_S1I_iS1J_S1N_S1O_S1Q_EUlRS1R_iE1_NS3_ILb0EEENS3_ILb1EEEEEDaiS1R_S1S_S1T_)
$_ZN7cutlass13device_kernelIN5flash11enable_sm90INS1_16FlashAttnFwdSm90INS1_25CollectiveMainloopFwdSm90ILi2EN4cute5tupleIJNS5_1CILi1EEES8_S8_EEENS6_IJNS7_ILi128EEENS7_ILi96EEENS7_ILi64EEEEEELi256ENS_10bfloat16_tEfNS_4arch4Sm90ELb0ELb1ELb0ELb1ELb0ELb0ELb1ELb1ELb0ELb1ELb1ELb0EEENS1_21CollectiveEpilogueFwdINS6_IJSA_NS7_ILi256EEESB_EEES9_SE_SG_Li256ELb1ELb1ELb1ELb0EEENS1_36VarlenDynamicPersistentTileSchedulerILi128ELi96ELi256ELi128ELb1ELb1ELb1ELb1ELb0ELb1EEEEEEEEEvNT_6ParamsE$_ZZN5flash25CollectiveMainloopFwdSm90ILi2EN4cute5tupleIJNS1_1CILi1EEES4_S4_EEENS2_IJNS3_ILi128EEENS3_ILi96EEENS3_ILi64EEEEEELi256EN7cutlass10bfloat16_tEfNSA_4arch4Sm90ELb0ELb1ELb0ELb1ELb0ELb0ELb1ELb1ELb0ELb1ELb1ELb0EE3mmaINS_16FlashAttnFwdSm90ISE_NS_21CollectiveEpilogueFwdINS2_IJS6_NS3_ILi256EEES7_EEES5_SB_SD_Li256ELb1ELb1ELb1ELb0EEENS_36VarlenDynamicPersistentTileSchedulerILi128ELi96ELi256ELi128ELb1ELb1ELb1ELb1ELb0ELb1EEEE13SharedStorageENS1_6TensorINS1_11ArrayEngineIfLm128EEENS1_6LayoutINS2_IJNS2_IJNS3_ILi2EEEST_NS3_ILi32EEEEEES4_S4_EEENS2_IJNS2_IJS4_ST_NS3_ILi4EEEEEENS3_ILi0EEESZ_EEEEEEENS_7SoftmaxILi2ELi0EEEEEbRKNSE_6ParamsENSA_25PipelineTmaAsyncNoClusterILi2ENSA_16PipelineTmaAsyncILi2EEEEES1B_RNSA_13PipelineStateILj2EEERT0_RT1_iRiRKNS_16SeqlenInfoQKNewKILb1ELb0EEENS2_IJiiiiEEERT_ENKUliT_T0_T1_E_clIZSF_ISO_S12_S14_EbS17_S1B_S1B_S1E_S1G_S1I_iS1J_S1N_S1O_S1Q_EUlRS1R_iE1_NS3_ILb0EEENS3_ILb1EEEEEDaiS1R_S1S_S1T_:
        /* <DEDUP_REMOVED lines=48> */
.L_x_12419:
[----:B------:R-:W-:Y:S05]  /*2ed00*/  BSYNC B3 ;  /* 0x0000000000037941 */ /* 0x000fea0003800000 */
.L_x_12418:
        /* <DEDUP_REMOVED lines=17> */
.L_x_12421:
[----:B------:R-:W-:Y:S05]  /*2ee20*/  BSYNC B3 ;  /* 0x0000000000037941 */ /* 0x000fea0003800000 */
.L_x_12420:
        /* <DEDUP_REMOVED lines=10> */
.L_x_12423:
[----:B------:R-:W-:Y:S05]  /*2eed0*/  BSYNC B3 ;  /* 0x0000000000037941 */ /* 0x000fea0003800000 */
.L_x_12422:
[----:B------:R-:W2:Y:S04]  /*2eee0*/  LDL.64 R12, [R0] ;  /* 0x00000000000c7983 */ /* 0x000ea80000100a00 */
[----:B------:R-:W3:Y:S01]  /*2eef0*/  LDL.64 R8, [R0+0x28] ;  /* 0x0000280000087983 */ /* 0x000ee20000100a00 */
[C---:B------:R-:W-:Y:S02]  /*2ef00*/  R2UR UR6, R4.reuse ;  /* 0x00000000040672ca */ /* 0x040fe400000e0000 */
[C---:B------:R-:W-:Y:S01]  /*2ef10*/  R2UR UR7, R5.reuse ;  /* 0x00000000050772ca */ /* 0x040fe200000e0000 */
[----:B------:R-:W4:Y:S01]  /*2ef20*/  LDL.64 R20, [R0+0x20] ;  /* 0x0000200000147983 */ /* 0x000f220000100a00 */
[C---:B------:R-:W-:Y:S02]  /*2ef30*/  R2UR UR4, R4.reuse ;  /* 0x00000000040472ca */ /* 0x040fe400000e0000 */
[----:B------:R-:W-:Y:S01]  /*2ef40*/  R2UR UR5, R5 ;  /* 0x00000000050572ca */ /* 0x000fe200000e0000 */
[----:B0----5:R-:W4:Y:S08]  /*2ef50*/  LDL.64 R14, [R0+0x8] ;  /* 0x00000800000e7983 */ /* 0x021f300000100a00 */
[----:B--2---:R-:W2:Y:S04]  /*2ef60*/  LD.E R25, desc[UR6][R12.64] ;  /* 0x000000060c197980 */ /* 0x004ea8000c101900 */
[----:B---3--:R-:W2:Y:S01]  /*2ef70*/  LD.E.64 R8, desc[UR4][R8.64] ;  /* 0x0000000408087980 */ /* 0x008ea2000c101b00 */
[----:B------:R-:W-:Y:S05]  /*2ef80*/  WARPSYNC.ALL ;  /* 0x0000000000007948 */ /* 0x000fea0003800000 */
[----:B------:R-:W-:-:S02]  /*2ef90*/  R2UR UR4, R4 ;  /* 0x00000000040472ca */ /* 0x000fc400000e0000 */
[C---:B------:R-:W-:Y:S02]  /*2efa0*/  R2UR UR5, R5.reuse ;  /* 0x00000000050572ca */ /* 0x040fe400000e0000 */
[----:B------:R-:W-:Y:S02]  /*2efb0*/  R2UR UR6, R4 ;  /* 0x00000000040672ca */ /* 0x000fe400000e0000 */
[----:B------:R-:W-:-:S09]  /*2efc0*/  R2UR UR7, R5 ;  /* 0x00000000050772ca */ /* 0x000fd200000e0000 */
[----:B----4-:R-:W-:Y:S04]  /*2efd0*/  ST.E desc[UR4][R14.64], RZ ;  /* 0x000000ff0e007985 */ /* 0x010fe8000c101904 */
[----:B------:R-:W3:Y:S01]  /*2efe0*/  LD.E.64 R12, desc[UR6][R20.64] ;  /* 0x00000006140c7980 */ /* 0x000ee2000c101b00 */
[----:B--2---:R-:W-:Y:S01]  /*2eff0*/  IMAD R8, R25, 0x300, R8 ;  /* 0x0000030019087824 */ /* 0x004fe200078e0208 */
[----:B------:R-:W-:Y:S01]  /*2f000*/  R2UR UR7, R9 ;  /* 0x00000000090772ca */ /* 0x000fe200000e0000 */
[----:B------:R-:W-:Y:S01]  /*2f010*/  WARPGROUP.ARRIVE ;  /* 0x00000000000079c5 */ /* 0x000fe20000000000 */
[----:B------:R-:W-:Y:S02]  /*2f020*/  R2UR UR8, R4 ;  /* 0x00000000040872ca */ /* 0x000fe400000e0000 */
[----:B------:R-:W-:-:S02]  /*2f030*/  R2UR UR6, R8 ;  /* 0x00000000080672ca */ /* 0x000fc400000e0000 */
[C---:B------:R-:W-:Y:S02]  /*2f040*/  R2UR UR9, R5.reuse ;  /* 0x00000000050972ca */ /* 0x040fe400000e0000 */
[----:B------:R-:W-:Y:S02]  /*2f050*/  R2UR UR10, R4 ;  /* 0x00000000040a72ca */ /* 0x000fe400000e0000 */
[----:B------:R-:W-:Y:S02]  /*2f060*/  R2UR UR11, R5 ;  /* 0x00000000050b72ca */ /* 0x000fe400000e0000 */
[----:B---3--:R-:W-:Y:S01]  /*2f070*/  R2UR UR4, R12 ;  /* 0x000000000c0472ca */ /* 0x008fe200000e0000 */
[----:B------:R-:W-:Y:S01]  /*2f080*/  IMAD.MOV.U32 R12, RZ, RZ, 0x1 ;  /* 0x00000001ff0c7424 */ /* 0x000fe200078e00ff */
[----:B------:R-:W-:-:S13]  /*2f090*/  R2UR UR5, R13 ;  /* 0x000000000d0572ca */ /* 0x000fda00000e0000 */
[----:B------:R-:W-:Y:S03]  /*2f0a0*/  HGMMA.64x96x16.F32.BF16 R24, gdesc[UR4], RZ, !UPT, gsb0 ;  /* 0x01600000041879f0 */ /* 0x000fe6000c0018ff */
[----:B------:R-:W-:Y:S02]  /*2f0b0*/  WARPGROUP.DEPBAR.LE gsb0, 0x0 ;  /* 0x00008000000079c5 */ /* 0x000fe40000010000 */
[----:B------:R-:W-:Y:S04]  /*2f0c0*/  ST.E desc[UR8][R14.64], R12 ;  /* 0x0000000c0e007985 */ /* 0x000fe8000c101908 */
[----:B------:R-:W2:Y:S01]  /*2f0d0*/  LD.E.64 R72, desc[UR10][R20.64] ;  /* 0x0000000a14487980 */ /* 0x000ea2000c101b00 */
[----:B------:R-:W-:Y:S01]  /*2f0e0*/  VIADD R74, R8, 0x2 ;  /* 0x00000002084a7836 */ /* 0x000fe20000000000 */
[----:B------:R-:W-:Y:S01]  /*2f0f0*/  WARPGROUP.ARRIVE ;  /* 0x00000000000079c5 */ /* 0x000fe20000000000 */
[----:B------:R-:W-:Y:S01]  /*2f100*/  IMAD.MOV.U32 R75, RZ, RZ, R9 ;  /* 0x000000ffff4b7224 */ /* 0x000fe200078e0009 */
[----:B------:R-:W-:-:S02]  /*2f110*/  R2UR UR8, R4 ;  /* 0x00000000040872ca */ /* 0x000fc400000e0000 */
[----:B------:R-:W-:Y:S02]  /*2f120*/  R2UR UR6, R74 ;  /* 0x000000004a0672ca */ /* 0x000fe400000e0000 */
        /* <DEDUP_REMOVED lines=28> */
[----:B------:R-:W-:Y:S01]  /*2f2f0*/  R2UR UR7, R9 ;  /* 0x00000000090772ca */ /* 0x000fe200000e0000 */
[----:B------:R-:W-:Y:S01]  /*2f300*/  WARPGROUP.ARRIVE ;  /* 0x00000000000079c5 */ /* 0x000fe20000000000 */
[----:B------:R-:W-:-:S02]  /*2f310*/  R2UR UR8, R4 ;  /* 0x00000000040872ca */ /* 0x000fc400000e0000 */
        /* <DEDUP_REMOVED lines=11> */
[----:B0-----:R-:W3:-:S12]  /*2f3d0*/  LDL.64 R14, [R0] ;  /* 0x00000000000e7983 */ /* 0x001ed80000100a00 */
        /* <DEDUP_REMOVED lines=12> */
.L_x_12426:
[----:B------:R-:W-:Y:S05]  /*2f4a0*/  BSYNC B3 ;  /* 0x0000000000037941 */ /* 0x000fea0003800000 */
.L_x_12425:
        /* <DEDUP_REMOVED lines=17> */
.L_x_12428:
[----:B------:R-:W-:Y:S05]  /*2f5c0*/  BSYNC B3 ;  /* 0x0000000000037941 */ /* 0x000fea0003800000 */
.L_x_12427:
        /* <DEDUP_REMOVED lines=10> */
.L_x_12430:
[----:B------:R-:W-:Y:S05]  /*2f670*/  BSYNC B3 ;  /* 0x0000000000037941 */ /* 0x000fea0003800000 */
.L_x_12429:
[----:B------:R-:W2:Y:S04]  /*2f680*/  LDL.64 R14, [R0] ;  /* 0x00000000000e7983 */ /* 0x000ea80000100a00 */
[----:B------:R-:W3:Y:S04]  /*2f690*/  LDL.64 R72, [R0+0x58] ;  /* 0x0000580000487983 */ /* 0x000ee80000100a00 */
[----:B------:R-:W4:Y:S04]  /*2f6a0*/  LDL.64 R8, [R0+0x48] ;  /* 0x0000480000087983 */ /* 0x000f280000100a00 */
[----:B0----5:R-:W4:Y:S01]  /*2f6b0*/  LDL.64 R20, [R0+0x50] ;  /* 0x0000500000147983 */ /* 0x021f220000100a00 */
[----:B------:R-:W-:-:S02]  /*2f6c0*/  R2UR UR6, R4 ;  /* 0x00000000040672ca */ /* 0x000fc400000e0000 */
[C---:B------:R-:W-:Y:S01]  /*2f6d0*/  R2UR UR7, R5.reuse ;  /* 0x00000000050772ca */ /* 0x040fe200000e0000 */
[----:B------:R-:W4:Y:S01]  /*2f6e0*/  LDL.LU R76, [R1+0x480] ;  /* 0x00048000014c7983 */ /* 0x000f220000300800 */
        /* <DEDUP_REMOVED lines=16> */
[----:B--2---:R-:W-:Y:S01]  /*2f7f0*/  IMAD R14, R13, 0xc00, R14 ;  /* 0x00000c000d0e7824 */ /* 0x004fe200078e020e */
[----:B------:R-:W-:-:S04]  /*2f800*/  R2UR UR7, R15 ;  /* 0x000000000f0772ca */ /* 0x000fc800000e0000 */
        /* <DEDUP_REMOVED lines=9> */
[----:B------:R-:W-:-:S02]  /*2f8a0*/  VIADD R74, R14, 0x2 ;  /* 0x000000020e4a7836 */ /* 0x000fc40000000000 */
[----:B------:R-:W-:-:S03]  /*2f8b0*/  IMAD.MOV.U32 R75, RZ, RZ, R15 ;  /* 0x000000ffff4b7224 */ /* 0x000fc600078e000f */
[----:B------:R-:W-:Y:S02]  /*2f8c0*/  R2UR UR6, R74 ;  /* 0x000000004a0672ca */ /* 0x000fe400000e0000 */
        /* <DEDUP_REMOVED lines=236> */
[----:B0-----:R-:W3:Y:S01]  /*30790*/  @!P2 LDL.64 R8, [R0] ;  /* 0x000000000008a983 */ /* 0x001ee20000100a00 */
[----:B------:R-:W-:-:S02]  /*307a0*/  @!P2 R2UR UR4, R4 ;  /* 0x000000000404a2ca */ /* 0x000fc400000e0000 */
[C---:B------:R-:W-:Y:S02]  /*307b0*/  @!P2 R2UR UR5, R5.reuse ;  /* 0x000000000505a2ca */ /* 0x040fe400000e0000 */
[----:B------:R-:W-:Y:S02]  /*307c0*/  SHF.R.U32.HI R20, RZ, 0x7, R13 ;  /* 0x00000007ff147819 */ /* 0x000fe4000001160d */
[----:B------:R-:W-:Y:S02]  /*307d0*/  @!P2 R2UR UR6, R4 ;  /* 0x000000000406a2ca */ /* 0x000fe400000e0000 */
[----:B------:R-:W-:Y:S02]  /*307e0*/  @!P2 R2UR UR7, R5 ;  /* 0x000000000507a2ca */ /* 0x000fe400000e0000 */
[----:B------:R-:W-:-:S05]  /*307f0*/  IADD3 R20, -R20, 0xb, RZ ;  /* 0x0000000b14147810 */ /* 0x000fca0007ffe1ff */
[----:B------:R0:W-:Y:S06]  /*30800*/  BAR.ARV R20, 0x100 ;  /* 0x000400140000751d */ /* 0x0001ec0000002000 */
[----:B--2---:R-:W2:Y:S04]  /*30810*/  @!P2 LD.E.64 R14, desc[UR4][R14.64+0x30] ;  /* 0x000030040e0ea980 */ /* 0x004ea8000c101b00 */
[----:B---3--:R-:W3:Y:S01]  /*30820*/  @!P2 LD.E R21, desc[UR6][R8.64] ;  /* 0x000000060815a980 */ /* 0x008ee2000c101900 */
[----:B------:R-:W-:-:S02]  /*30830*/  R2UR UR4, R4 ;  /* 0x00000000040472ca */ /* 0x000fc400000e0000 */
[----:B------:R-:W-:Y:S02]  /*30840*/  R2UR UR5, R5 ;  /* 0x00000000050572ca */ /* 0x000fe400000e0000 */
[----:B--2---:R-:W-:-:S05]  /*30850*/  @!P2 MOV R72, R14 ;  /* 0x0000000e0048a202 */ /* 0x004fca0000000f00 */
[----:B---3--:R-:W-:-:S05]  /*30860*/  @!P2 IMAD R21, R21, 0x8, R72 ;  /* 0x000000081515a824 */ /* 0x008fca00078e0248 */
[----:B------:R-:W-:-:S04]  /*30870*/  @!P2 PRMT R21, RZ, 0x654, R21 ;  /* 0x00000654ff15a816 */ /* 0x000fc80000000015 */
[----:B------:R1:W-:Y:S01]  /*30880*/  @!P2 SYNCS.ARRIVE.TRANS64.RED.A1T0 RZ, [R21+URZ], RZ ;  /* 0x000000ff15ffa9a7 */ /* 0x0003e2000810043f */
[----:B------:R-:W2:Y:S01]  /*30890*/  LD.E R72, desc[UR4][R6.64+0x24] ;  /* 0x0000240406487980 */ /* 0x000ea2000c101900 */
[----:B------:R-:W-:Y:S02]  /*308a0*/  R2UR UR4, R4 ;  /* 0x00000000040472ca */ /* 0x000fe400000e0000 */
[----:B------:R-:W-:-:S13]  /*308b0*/  R2UR UR5, R5 ;  /* 0x00000000050572ca */ /* 0x000fda00000e0000 */
[----:B-1----:R-:W3:Y:S01]  /*308c0*/  LD.E R21, desc[UR4][R6.64] ;  /* 0x0000000406157980 */ /* 0x002ee2000c101900 */
[----:B------:R-:W-:Y:S02]  /*308d0*/  R2UR UR4, R4 ;  /* 0x00000000040472ca */ /* 0x000fe400000e0000 */
[----:B------:R-:W-:Y:S02]  /*308e0*/  R2UR UR5, R5 ;  /* 0x00000000050572ca */ /* 0x000fe400000e0000 */
[----:B------:R-:W-:-:S04]  /*308f0*/  LOP3.LUT R76, R76, 0xfff7ffff, RZ, 0xc0, !PT ;  /* 0xfff7ffff4c4c7812 */ /* 0x000fc800078ec0ff */
[----:B------:R-:W-:-:S05]  /*30900*/  @P2 LOP3.LUT R76, R76, 0x80000, RZ, 0xfc, !PT ;  /* 0x000800004c4c2812 */ /* 0x000fca00078efcff */
[----:B------:R1:W-:Y:S04]  /*30910*/  STL [R1+0x480], R76 ;  /* 0x0004804c01007387 */ /* 0x0003e80000100800 */
[----:B-1----:R-:W4:Y:S01]  /*30920*/  LD.E R76, desc[UR4][R2.64] ;  /* 0x00000004024c7980 */ /* 0x002f22000c101900 */
        /* <DEDUP_REMOVED lines=12> */
[----:B--2---:R-:W-:-:S13]  /*309f0*/  ISETP.NE.AND P1, PT, R72, 0x1, PT ;  /* 0x000000014800780c */ /* 0x004fda0003f25270 */
[C---:B------:R-:W-:Y:S02]  /*30a00*/  @P1 R2UR UR4, R4.reuse ;  /* 0x00000000040412ca */ /* 0x040fe400000e0000 */
[C---:B------:R-:W-:Y:S02]  /*30a10*/  @P1 R2UR UR5, R5.reuse ;  /* 0x00000000050512ca */ /* 0x040fe400000e0000 */
[----:B------:R-:W-:Y:S02]  /*30a20*/  @P1 R2UR UR6, R4 ;  /* 0x00000000040612ca */ /* 0x000fe400000e0000 */
        /* <DEDUP_REMOVED lines=11> */
[----:B0-----:R-:W-:-:S05]  /*30ae0*/  LOP3.LUT R20, R9, 0xffffff80, RZ, 0xc0, !PT ;  /* 0xffffff8009147812 */ /* 0x001fca00078ec0ff */
[----:B------:R-:W-:-:S05]  /*30af0*/  IMAD.IADD R20, R21, 0x1, -R20 ;  /* 0x0000000115147824 */ /* 0x000fca00078e0a14 */
[----:B------:R-:W-:Y:S02]  /*30b00*/  SHF.R.S32.HI R15, RZ, 0x1f, R20 ;  /* 0x0000001fff0f7819 */ /* 0x000fe40000011414 */
[----:B------:R-:W-:Y:S02]  /*30b10*/  LEA.HI R75, R14, R21, RZ, 0x2 ;  /* 0x000000150e4b7211 */ /* 0x000fe400078f10ff */
[CC--:B------:R-:W-:Y:S02]  /*30b20*/  LEA.HI R72, R15.reuse, R20.reuse, RZ, 0x2 ;  /* 0x000000140f487211 */ /* 0x0c0fe400078f10ff */
[----:B------:R-:W-:Y:S02]  /*30b30*/  LEA.HI R15, R15, R20, RZ, 0x5 ;  /* 0x000000140f0f7211 */ /* 0x000fe400078f28ff */
[--C-:B------:R-:W-:Y:S02]  /*30b40*/  SHF.R.S32.HI R73, RZ, 0x2, R72.reuse ;  /* 0x00000002ff497819 */ /* 0x100fe40000011448 */
[----:B------:R-:W-:-:S02]  /*30b50*/  SHF.R.S32.HI R74, RZ, 0x1f, R72 ;  /* 0x0000001fff4a7819 */ /* 0x000fc40000011448 */
[----:B------:R-:W-:Y:S02]  /*30b60*/  LOP3.LUT R78, R75, 0xfffffffc, RZ, 0xc0, !PT ;  /* 0xfffffffc4b4e7812 */ /* 0x000fe400078ec0ff */
[----:B------:R-:W-:Y:S02]  /*30b70*/  SHF.R.S32.HI R14, RZ, 0x7, R9 ;  /* 0x00000007ff0e7819 */ /* 0x000fe40000011409 */
[----:B------:R-:W-:Y:S01]  /*30b80*/  LEA.HI R74, R74, R73, RZ, 0x3 ;  /* 0x000000494a4a7211 */ /* 0x000fe200078f18ff */
[----:B------:R-:W-:Y:S01]  /*30b90*/  IMAD.IADD R78, R21, 0x1, -R78 ;  /* 0x00000001154e7824 */ /* 0x000fe200078e0a4e */
[----:B------:R-:W-:Y:S02]  /*30ba0*/  SHF.R.S32.HI R15, RZ, 0x5, R15 ;  /* 0x00000005ff0f7819 */ /* 0x000fe4000001140f */
[----:B------:R-:W-:Y:S02]  /*30bb0*/  LEA.HI R9, R9, R14, RZ, 0x1 ;  /* 0x0000000e09097211 */ /* 0x000fe400078f08ff */
[----:B------:R-:W-:Y:S01]  /*30bc0*/  LOP3.LUT R74, R74, 0xfffffff8, RZ, 0xc0, !PT ;  /* 0xfffffff84a4a7812 */ /* 0x000fe200078ec0ff */
[----:B----4-:R-:W-:Y:S01]  /*30bd0*/  IMAD R21, R76, 0x8, R15 ;  /* 0x000000084c157824 */ /* 0x010fe200078e020f */
[----:B------:R-:W-:-:S02]  /*30be0*/  LOP3.LUT R9, R9, 0x3fffffe, RZ, 0xc0, !PT ;  /* 0x03fffffe09097812 */ /* 0x000fc400078ec0ff */
[----:B------:R-:W-:Y:S01]  /*30bf0*/  LEA.HI R15, R78, R78, RZ, 0x1 ;  /* 0x0000004e4e0f7211 */ /* 0x000fe200078f08ff */
[----:B------:R-:W-:Y:S02]  /*30c00*/  IMAD.IADD R74, R73, 0x1, -R74 ;  /* 0x00000001494a7824 */ /* 0x000fe400078e0a4a */
[----:B------:R-:W-:Y:S01]  /*30c10*/  IMAD.IADD R9, R14, 0x1, -R9 ;  /* 0x000000010e097824 */ /* 0x000fe200078e0a09 */
[----:B------:R-:W-:Y:S01]  /*30c20*/  LOP3.LUT R15, R15, 0x1ffffffe, RZ, 0xc0, !PT ;  /* 0x1ffffffe0f0f7812 */ /* 0x000fe200078ec0ff */
[----:B------:R-:W-:-:S04]  /*30c30*/  IMAD.U32 R74, R21, 0x10, R74 ;  /* 0x00000010154a7824 */ /* 0x000fc800078e004a */
[----:B------:R-:W-:Y:S02]  /*30c40*/  IMAD.IADD R15, R78, 0x1, -R15 ;  /* 0x000000014e0f7824 */ /* 0x000fe400078e0a0f */
[----:B------:R-:W-:-:S04]  /*30c50*/  IMAD R74, R9, 0x40, R74 ;  /* 0x00000040094a7824 */ /* 0x000fc800078e024a */
[----:B------:R-:W-:Y:S01]  /*30c60*/  IMAD R74, R15, 0x8, R74 ;  /* 0x000000080f4a7824 */ /* 0x000fe200078e024a */
[----:B------:R-:W-:Y:S01]  /*30c70*/  LOP3.LUT R9, R72, 0x7ffffffc, RZ, 0xc0, !PT ;  /* 0x7ffffffc48097812 */ /* 0x000fe200078ec0ff */
[----:B------:R-:W-:Y:S01]  /*30c80*/  IMAD.MOV.U32 R15, RZ, RZ, -0x60 ;  /* 0xffffffa0ff0f7424 */ /* 0x000fe200078e00ff */
[----:B------:R-:W-:-:S03]  /*30c90*/  ISETP.GE.AND P2, PT, R2, 0x1, PT ;  /* 0x000000010200780c */ /* 0x000fc60003f46270 */
[----:B------:R-:W-:Y:S02]  /*30ca0*/  IMAD.IADD R9, R20, 0x1, -R9 ;  /* 0x0000000114097824 */ /* 0x000fe400078e0a09 */
[----:B------:R-:W-:-:S04]  /*30cb0*/  IMAD R14, R10, R15, 0x1 ;  /* 0x000000010a0e7424 */ /* 0x000fc800078e020f */
[----:B------:R-:W-:Y:S01]  /*30cc0*/  IMAD R9, R9, -0x2, R14 ;  /* 0xfffffffe09097824 */ /* 0x000fe200078e020e */
[----:B------:R-:W-:Y:S01]  /*30cd0*/  LOP3.LUT R81, RZ, R81, RZ, 0x33, !PT ;  /* 0x00000051ff517212 */ /* 0x000fe200078e33ff */
[----:B------:R-:W-:Y:S01]  /*30ce0*/  BSSY B3, `(.L_x_12432) ;  /* 0x000002d000037945 */ /* 0x000fe20003800000 */
[----:B------:R-:W-:Y:S02]  /*30cf0*/  IMAD R83, R10, -0x60, R83 ;  /* 0xffffffa00a537824 */ /* 0x000fe400078e0253 */
[----:B------:R-:W-:Y:S02]  /*30d00*/  VIADD R21, R9, 0xffffffff ;  /* 0xffffffff09157836 */ /* 0x000fe40000000000 */
[----:B--2---:R-:W-:-:S05]  /*30d10*/  @P1 IMAD.HI.U32 R77, R74, R77, RZ ;  /* 0x0000004d4a4d1227 */ /* 0x004fca00078e00ff */
[----:B------:R-:W-:-:S05]  /*30d20*/  @P1 SHF.R.U32.HI R74, RZ, R80, R77 ;  /* 0x00000050ff4a1219 */ /* 0x000fca000001164d */
[----:B------:R-:W0:Y:S01]  /*30d30*/  SHFL.IDX PT, R76, R74, RZ, 0x1c1f ;  /* 0x001c1fff4a4c7589 */ /* 0x000e2200000e0000 */
[----:B------:R-:W-:-:S05]  /*30d40*/  IADD3 R14, -R8, R9, R3 ;  /* 0x00000009080e7210 */ /* 0x000fca0007ffe103 */
        /* <DEDUP_REMOVED lines=21> */
.L_x_12437:
[----:B------:R-:W-:Y:S05]  /*30ea0*/  BSYNC B5 ;  /* 0x0000000000057941 */ /* 0x000fea0003800000 */
.L_x_12436:
[----:B------:R-:W-:Y:S01]  /*30eb0*/  LOP3.LUT R15, RZ, R15, RZ, 0x33, !PT ;  /* 0x0000000fff0f7212 */ /* 0x000fe200078e33ff */
[----:B------:R-:W-:Y:S06]  /*30ec0*/  BRA `(.L_x_12438) ;  /* 0x0000000000287947 */ /* 0x000fec0003800000 */
.L_x_12435:
        /* <DEDUP_REMOVED lines=10> */
.L_x_12438:
[----:B------:R-:W-:Y:S05]  /*30f70*/  BSYNC B4 ;  /* 0x0000000000047941 */ /* 0x000fea0003800000 */
.L_x_12434:
[----:B------:R-:W-:-:S05]  /*30f80*/  IMAD R15, R2, R15, R21 ;  /* 0x0000000f020f7224 */ /* 0x000fca00078e0215 */
[----:B------:R-:W-:Y:S02]  /*30f90*/  VIMNMX R14, R14, R15, !PT ;  /* 0x0000000f0e0e7248 */ /* 0x000fe40007fe0100 */
[----:B------:R-:W-:-:S07]  /*30fa0*/  VIADDMNMX R9, R15, R2, R9, PT ;  /* 0x000000020f097246 */ /* 0x000fce0003800109 */
.L_x_12433:
[----:B------:R-:W-:Y:S05]  /*30fb0*/  BSYNC B3 ;  /* 0x0000000000037941 */ /* 0x000fea0003800000 */
.L_x_12432:
        /* <DEDUP_REMOVED lines=137> */
.L_x_12444:
[----:B------:R-:W-:Y:S05]  /*31850*/  BSYNC B5 ;  /* 0x0000000000057941 */ /* 0x000fea0003800000 */
.L_x_12443:
[----:B------:R-:W-:Y:S01]  /*31860*/  LOP3.LUT R3, RZ, R3, RZ, 0x33, !PT ;  /* 0x00000003ff037212 */ /* 0x000fe200078e33ff */
[----:B------:R-:W-:Y:S06]  /*31870*/  BRA `(.L_x_12445) ;  /* 0x0000000000287947 */ /* 0x000fec0003800000 */
.L_x_12442:
        /* <DEDUP_REMOVED lines=10> */
.L_x_12445:
[----:B------:R-:W-:Y:S05]  /*31920*/  BSYNC B4 ;  /* 0x0000000000047941 */ /* 0x000fea0003800000 */
.L_x_12441:
[----:B------:R-:W-:-:S05]  /*31930*/  IMAD R3, R2, R3, R21 ;  /* 0x0000000302037224 */ /* 0x000fca00078e0215 */
[----:B------:R-:W-:Y:S02]  /*31940*/  VIADDMNMX R9, R3, R2, R9, PT ;  /* 0x0000000203097246 */ /* 0x000fe40003800109 */
[----:B------:R-:W-:-:S07]  /*31950*/  VIMNMX R14, R14, R3, !PT ;  /* 0x000000030e0e7248 */ /* 0x000fce0007fe0100 */
.L_x_12440:
[----:B------:R-:W-:Y:S05]  /*31960*/  BSYNC B3 ;  /* 0x0000000000037941 */ /* 0x000fea0003800000 */
.L_x_12439:
        /* <DEDUP_REMOVED lines=169> */
[----:B------:R-:W-:Y:S02]  /*32400*/  FMUL.FTZ R20, R14, R7 ;  /* 0x000000070e147220 */ /* 0x000fe40000410000 */
[----:B------:R-:W0:Y:S08]  /*32410*/  MUFU.EX2 R14, R21 ;  /* 0x00000015000e7308 */ /* 0x000e300000000800 */
[----:B------:R-:W4:Y:S01]  /*32420*/  MUFU.EX2 R20, R20 ;  /* 0x0000001400147308 */ /* 0x000f220000000800 */
[----:B------:R-:W-:Y:S01]  /*32430*/  ST.E desc[UR4][R2.64+0x4], R9 ;  /* 0x0000040902007985 */ /* 0x000fe2000c101904 */
[----:B0-----:R-:W-:Y:S01]  /*32440*/  FMUL.FTZ R75, R14, R75 ;  /* 0x0000004b0e4b7220 */ /* 0x001fe20000410000 */
[----:B----4-:R-:W-:-:S04]  /*32450*/  FMUL.FTZ R73, R20, R79 ;  /* 0x0000004f14497220 */ /* 0x010fc80000410000 */
[----:B------:R0:W-:Y:S04]  /*32460*/  ST.E desc[UR6][R2.64+0x10], R75 ;  /* 0x0000104b02007985 */ /* 0x0001e8000c101906 */
[----:B------:R1:W-:Y:S04]  /*32470*/  ST.E desc[UR8][R2.64+0x14], R73 ;  /* 0x0000144902007985 */ /* 0x0003e8000c101908 */
[----:B------:R-:W2:Y:S04]  /*32480*/  LDL.64 R6, [R0+0x70] ;  /* 0x0000700000067983 */ /* 0x000ea80000100a00 */
[----:B--2---:R-:W1:Y:S04]  /*32490*/  LD.E R24, desc[UR6][R6.64+0x20] ;  /* 0x0000200606187980 */ /* 0x004e68000c101900 */
[----:B------:R-:W1:Y:S04]  /*324a0*/  LD.E R8, desc[UR4][R6.64] ;  /* 0x0000000406087980 */ /* 0x000e68000c101900 */
[----:B------:R-:W2:Y:S04]  /*324b0*/  LD.E R21, desc[UR8][R6.64+0x4] ;  /* 0x0000040806157980 */ /* 0x000ea8000c101900 */
[----:B0-----:R-:W3:Y:S04]  /*324c0*/  LD.E R75, desc[UR4][R6.64+0x10] ;  /* 0x00001004064b7980 */ /* 0x001ee8000c101900 */
[----:B------:R-:W4:Y:S01]  /*324d0*/  LD.E R72, desc[UR6][R6.64+0x14] ;  /* 0x0000140606487980 */ /* 0x000f22000c101900 */
[C---:B-1----:R-:W-:Y:S01]  /*324e0*/  FMUL.FTZ R2, R8.reuse, R24 ;  /* 0x0000001808027220 */ /* 0x042fe20000410000 */
[----:B------:R-:W-:-:S02]  /*324f0*/  FSETP.NEU.FTZ.AND P1, PT, R8, -INF , PT ;  /* 0xff8000000800780b */ /* 0x000fc40003f3d000 */
[----:B--2---:R-:W-:Y:S01]  /*32500*/  FSETP.NEU.FTZ.AND P2, PT, R21, -INF , PT ;  /* 0xff8000001500780b */ /* 0x004fe20003f5d000 */
[----:B------:R-:W-:Y:S01]  /*32510*/  FMUL.FTZ R21, R24, R21 ;  /* 0x0000001518157220 */ /* 0x000fe20000410000 */
[----:B------:R-:W-:-:S04]  /*32520*/  FSEL R3, R2, RZ, P1 ;  /* 0x000000ff02037208 */ /* 0x000fc80000800000 */
[----:B------:R-:W-:Y:S01]  /*32530*/  FSEL R73, R21, RZ, P2 ;  /* 0x000000ff15497208 */ /* 0x000fe20001000000 */
[-CC-:B------:R-:W-:Y:S01]  /*32540*/  FFMA.FTZ R172, R15, R24.reuse, -R3.reuse ;  /* 0x000000180fac7223 */ /* 0x180fe20000010803 */
[----:B------:R-:W-:-:S03]  /*32550*/  FFMA.FTZ R25, R25, R24, -R3 ;  /* 0x0000001819197223 */ /* 0x000fc60000010803 */
[-C--:B------:R-:W-:Y:S02]  /*32560*/  FFMA.FTZ R173, R26, R24.reuse, -R73 ;  /* 0x000000181aad7223 */ /* 0x080fe40000010849 */
[----:B------:R-:W3:Y:S01]  /*32570*/  MUFU.EX2 R172, R172 ;  /* 0x000000ac00ac7308 */ /* 0x000ee20000000800 */
[-CC-:B------:R-:W-:Y:S01]  /*32580*/  FFMA.FTZ R174, R28, R24.reuse, -R3.reuse ;  /* 0x000000181cae7223 */ /* 0x180fe20000010803 */
[-CC-:B------:R-:W-:Y:S01]  /*32590*/  FFMA.FTZ R21, R29, R24.reuse, -R3.reuse ;  /* 0x000000181d157223 */ /* 0x180fe20000010803 */
[-C--:B------:R-:W-:Y:S01]  /*325a0*/  FFMA.FTZ R8, R33, R24.reuse, -R3 ;  /* 0x0000001821087223 */ /* 0x080fe20000010803 */
[-C--:B------:R-:W-:Y:S01]  /*325b0*/  FFMA.FTZ R15, R27, R24.reuse, -R73 ;  /* 0x000000181b0f7223 */ /* 0x080fe20000010849 */
        /* <DEDUP_REMOVED lines=43> */
[----:B------:R-:W1:Y:S08]  /*32870*/  MUFU.EX2 R174, R174 ;  /* 0x000000ae00ae7308 */ /* 0x000e700000000800 */
[----:B------:R-:W2:Y:S08]  /*32880*/  MUFU.EX2 R24, R15 ;  /* 0x0000000f00187308 */ /* 0x000eb00000000800 */
[----:B------:R-:W5:Y:S08]  /*32890*/  MUFU.EX2 R175, R175 ;  /* 0x000000af00af7308 */ /* 0x000f700000000800 */
[----:B------:R-:W5:Y:S08]  /*328a0*/  MUFU.EX2 R21, R21 ;  /* 0x0000001500157308 */ /* 0x000f700000000800 */
[----:B------:R-:W5:Y:S08]  /*328b0*/  MUFU.EX2 R26, R26 ;  /* 0x0000001a001a7308 */ /* 0x000f700000000800 */
[----:B------:R-:W5:Y:S08]  /*328c0*/  MUFU.EX2 R152, R152 ;  /* 0x0000009800987308 */ /* 0x000f700000000800 */
[----:B------:R3:W-:Y:S02]  /*328d0*/  MUFU.EX2 R27, R8 ;  /* 0x00000008001b7308 */ /* 0x0007e40000000800 */
[----:B---3--:R-:W-:-:S06]  /*328e0*/  FADD.FTZ R8, R172, R75 ;  /* 0x0000004bac087221 */ /* 0x008fcc0000010000 */
[----:B------:R4:W-:Y:S01]  /*328f0*/  MUFU.EX2 R31, R9 ;  /* 0x00000009001f7308 */ /* 0x0009e20000000800 */
[----:B0-----:R-:W-:-:S07]  /*32900*/  FADD.FTZ R47, R25, R8 ;  /* 0x00000008192f7221 */ /* 0x001fce0000010000 */
[----:B------:R-:W0:Y:S01]  /*32910*/  MUFU.EX2 R153, R153 ;  /* 0x0000009900997308 */ /* 0x000e220000000800 */
[----:B----4-:R-:W-:Y:S01]  /*32920*/  FADD.FTZ R9, R173, R72 ;  /* 0x00000048ad097221 */ /* 0x010fe20000010000 */
[----:B-1----:R-:W-:-:S03]  /*32930*/  FADD.FTZ R44, R174, R47 ;  /* 0x0000002fae2c7221 */ /* 0x002fc60000010000 */
[----:B--2---:R-:W-:-:S03]  /*32940*/  FADD.FTZ R8, R24, R9 ;  /* 0x0000000918087221 */ /* 0x004fc60000010000 */
[----:B------:R-:W1:Y:S01]  /*32950*/  MUFU.EX2 R28, R28 ;  /* 0x0000001c001c7308 */ /* 0x000e620000000800 */
[----:B-----5:R-:W-:Y:S01]  /*32960*/  FADD.FTZ R9, R175, R8 ;  /* 0x00000008af097221 */ /* 0x020fe20000010000 */
[----:B------:R-:W-:-:S06]  /*32970*/  FADD.FTZ R15, R21, R44 ;  /* 0x0000002c150f7221 */ /* 0x000fcc0000010000 */
[----:B------:R-:W2:Y:S01]  /*32980*/  MUFU.EX2 R154, R154 ;  /* 0x0000009a009a7308 */ /* 0x000ea20000000800 */
[----:B------:R-:W-:Y:S01]  /*32990*/  FADD.FTZ R8, R26, R9 ;  /* 0x000000091a087221 */ /* 0x000fe20000010000 */
[----:B------:R-:W-:-:S06]  /*329a0*/  FADD.FTZ R44, R152, R15 ;  /* 0x0000000f982c7221 */ /* 0x000fcc0000010000 */
[----:B------:R-:W3:Y:S08]  /*329b0*/  MUFU.EX2 R155, R155 ;  /* 0x0000009b009b7308 */ /* 0x000ef00000000800 */
[----:B------:R-:W4:Y:S01]  /*329c0*/  MUFU.EX2 R29, R29 ;  /* 0x0000001d001d7308 */ /* 0x000f220000000800 */
[----:B0-----:R-:W-:Y:S01]  /*329d0*/  FADD.FTZ R9, R153, R8 ;  /* 0x0000000899097221 */ /* 0x001fe20000010000 */
[----:B------:R-:W-:-:S06]  /*329e0*/  FADD.FTZ R15, R27, R44 ;  /* 0x0000002c1b0f7221 */ /* 0x000fcc0000010000 */
[----:B------:R-:W0:Y:S08]  /*329f0*/  MUFU.EX2 R30, R30 ;  /* 0x0000001e001e7308 */ /* 0x000e300000000800 */
[----:B------:R-:W5:Y:S01]  /*32a00*/  MUFU.EX2 R156, R156 ;  /* 0x0000009c009c7308 */ /* 0x000f620000000800 */
[----:B-1----:R-:W-:Y:S01]  /*32a10*/  FADD.FTZ R8, R28, R9 ;  /* 0x000000091c087221 */ /* 0x002fe20000010000 */
[----:B--2---:R-:W-:-:S06]  /*32a20*/  FADD.FTZ R44, R154, R15 ;  /* 0x0000000f9a2c7221 */ /* 0x004fcc0000010000 */
[----:B------:R-:W1:Y:S01]  /*32a30*/  MUFU.EX2 R157, R157 ;  /* 0x0000009d009d7308 */ /* 0x000e620000000800 */
[----:B---3--:R-:W-:Y:S01]  /*32a40*/  FADD.FTZ R9, R155, R8 ;  /* 0x000000089b097221 */ /* 0x008fe20000010000 */
[----:B----4-:R-:W-:-:S06]  /*32a50*/  FADD.FTZ R15, R29, R44 ;  /* 0x0000002c1d0f7221 */ /* 0x010fcc0000010000 */
[----:B------:R-:W2:Y:S08]  /*32a60*/  MUFU.EX2 R32, R32 ;  /* 0x0000002000207308 */ /* 0x000eb00000000800 */
[----:B------:R-:W3:Y:S01]  /*32a70*/  MUFU.EX2 R158, R158 ;  /* 0x0000009e009e7308 */ /* 0x000ee20000000800 */
[----:B0-----:R-:W-:Y:S01]  /*32a80*/  FADD.FTZ R8, R30, R9 ;  /* 0x000000091e087221 */ /* 0x001fe20000010000 */
[----:B-----5:R-:W-:-:S06]  /*32a90*/  FADD.FTZ R44, R156, R15 ;  /* 0x0000000f9c2c7221 */ /* 0x020fcc0000010000 */
[----:B------:R-:W0:Y:S08]  /*32aa0*/  MUFU.EX2 R159, R159 ;  /* 0x0000009f009f7308 */ /* 0x000e300000000800 */
[----:B------:R-:W4:Y:S01]  /*32ab0*/  MUFU.EX2 R33, R33 ;  /* 0x0000002100217308 */ /* 0x000f220000000800 */
[----:B-1----:R-:W-:Y:S01]  /*32ac0*/  FADD.FTZ R9, R157, R8 ;  /* 0x000000089d097221 */ /* 0x002fe20000010000 */
[----:B------:R-:W-:-:S06]  /*32ad0*/  FADD.FTZ R15, R31, R44 ;  /* 0x0000002c1f0f7221 */ /* 0x000fcc0000010000 */
[----:B------:R-:W1:Y:S08]  /*32ae0*/  MUFU.EX2 R34, R34 ;  /* 0x0000002200227308 */ /* 0x000e700000000800 */
[----:B------:R-:W5:Y:S01]  /*32af0*/  MUFU.EX2 R160, R160 ;  /* 0x000000a000a07308 */ /* 0x000f620000000800 */
[----:B--2---:R-:W-:Y:S01]  /*32b00*/  FADD.FTZ R8, R32, R9 ;  /* 0x0000000920087221 */ /* 0x004fe20000010000 */
[----:B---3--:R-:W-:-:S06]  /*32b10*/  FADD.FTZ R44, R158, R15 ;  /* 0x0000000f9e2c7221 */ /* 0x008fcc0000010000 */
[----:B------:R-:W2:Y:S08]  /*32b20*/  MUFU.EX2 R161, R161 ;  /* 0x000000a100a17308 */ /* 0x000eb00000000800 */
[----:B------:R-:W3:Y:S01]  /*32b30*/  MUFU.EX2 R35, R49 ;  /* 0x0000003100237308 */ /* 0x000ee20000000800 */
[----:B0-----:R-:W-:Y:S01]  /*32b40*/  FADD.FTZ R9, R159, R8 ;  /* 0x000000089f097221 */ /* 0x001fe20000010000 */
[----:B----4-:R-:W-:-:S06]  /*32b50*/  FADD.FTZ R15, R33, R44 ;  /* 0x0000002c210f7221 */ /* 0x010fcc0000010000 */
[----:B------:R-:W0:Y:S08]  /*32b60*/  MUFU.EX2 R36, R36 ;  /* 0x0000002400247308 */ /* 0x000e300000000800 */
[----:B------:R-:W4:Y:S01]  /*32b70*/  MUFU.EX2 R162, R162 ;  /* 0x000000a200a27308 */ /* 0x000f220000000800 */
[----:B-1----:R-:W-:Y:S01]  /*32b80*/  FADD.FTZ R8, R34, R9 ;  /* 0x0000000922087221 */ /* 0x002fe20000010000 */
[----:B-----5:R-:W-:-:S06]  /*32b90*/  FADD.FTZ R44, R160, R15 ;  /* 0x0000000fa02c7221 */ /* 0x020fcc0000010000 */
        /* <DEDUP_REMOVED lines=8> */
[----:B------:R-:W0:Y:S01]  /*32c20*/  MUFU.EX2 R165, R165 ;  /* 0x000000a500a57308 */ /* 0x000e220000000800 */
[----:B-1----:R-:W-:-:S07]  /*32c30*/  FADD.FTZ R9, R163, R8 ;  /* 0x00000008a3097221 */ /* 0x002fce0000010000 */
[----:B------:R-:W1:Y:S01]  /*32c40*/  MUFU.EX2 R39, R57 ;  /* 0x0000003900277308 */ /* 0x000e620000000800 */
[----:B-----5:R-:W-:-:S07]  /*32c50*/  FADD.FTZ R15, R37, R44 ;  /* 0x0000002c250f7221 */ /* 0x020fce0000010000 */
[----:B------:R-:W4:Y:S01]  /*32c60*/  MUFU.EX2 R40, R40 ;  /* 0x0000002800287308 */ /* 0x000f220000000800 */
[----:B--2---:R-:W-:Y:S01]  /*32c70*/  FADD.FTZ R8, R38, R9 ;  /* 0x0000000926087221 */ /* 0x004fe20000010000 */
[----:B---3--:R-:W-:-:S06]  /*32c80*/  FADD.FTZ R44, R164, R15 ;  /* 0x0000000fa42c7221 */ /* 0x008fcc0000010000 */
[----:B------:R-:W2:Y:S08]  /*32c90*/  MUFU.EX2 R166, R166 ;  /* 0x000000a600a67308 */ /* 0x000eb00000000800 */
[----:B------:R-:W3:Y:S01]  /*32ca0*/  MUFU.EX2 R167, R167 ;  /* 0x000000a700a77308 */ /* 0x000ee20000000800 */
[----:B0-----:R-:W-:-:S07]  /*32cb0*/  FADD.FTZ R9, R165, R8 ;  /* 0x00000008a5097221 */ /* 0x001fce0000010000 */
[----:B------:R-:W0:Y:S01]  /*32cc0*/  MUFU.EX2 R41, R41 ;  /* 0x0000002900297308 */ /* 0x000e220000000800 */
[----:B-1----:R-:W-:-:S07]  /*32cd0*/  FADD.FTZ R15, R39, R44 ;  /* 0x0000002c270f7221 */ /* 0x002fce0000010000 */
[----:B------:R-:W1:Y:S01]  /*32ce0*/  MUFU.EX2 R42, R42 ;  /* 0x0000002a002a7308 */ /* 0x000e620000000800 */
[----:B----4-:R-:W-:-:S07]  /*32cf0*/  FADD.FTZ R8, R40, R9 ;  /* 0x0000000928087221 */ /* 0x010fce0000010000 */
[----:B------:R-:W4:Y:S08]  /*32d00*/  MUFU.EX2 R168, R168 ;  /* 0x000000a800a87308 */ /* 0x000f300000000800 */
[----:B------:R-:W5:Y:S01]  /*32d10*/  MUFU.EX2 R169, R169 ;  /* 0x000000a900a97308 */ /* 0x000f620000000800 */
[----:B--2---:R-:W-:Y:S01]  /*32d20*/  FADD.FTZ R48, R166, R15 ;  /* 0x0000000fa6307221 */ /* 0x004fe20000010000 */
[----:B---3--:R-:W-:-:S06]  /*32d30*/  FADD.FTZ R9, R167, R8 ;  /* 0x00000008a7097221 */ /* 0x008fcc0000010000 */
[----:B------:R-:W2:Y:S08]  /*32d40*/  MUFU.EX2 R43, R65 ;  /* 0x00000041002b7308 */ /* 0x000eb00000000800 */
[----:B------:R-:W3:Y:S01]  /*32d50*/  MUFU.EX2 R44, R67 ;  /* 0x00000043002c7308 */ /* 0x000ee20000000800 */
[----:B0-----:R-:W-:Y:S01]  /*32d60*/  FADD.FTZ R15, R41, R48 ;  /* 0x00000030290f7221 */ /* 0x001fe20000010000 */
[----:B-1----:R-:W-:-:S06]  /*32d70*/  FADD.FTZ R8, R42, R9 ;  /* 0x000000092a087221 */ /* 0x002fcc0000010000 */
[----:B------:R-:W0:Y:S08]  /*32d80*/  MUFU.EX2 R170, R170 ;  /* 0x000000aa00aa7308 */ /* 0x000e300000000800 */
[----:B------:R-:W1:Y:S01]  /*32d90*/  MUFU.EX2 R171, R2 ;  /* 0x0000000200ab7308 */ /* 0x000e620000000800 */
[----:B----4-:R-:W-:Y:S01]  /*32da0*/  FADD.FTZ R48, R168, R15 ;  /* 0x0000000fa8307221 */ /* 0x010fe20000010000 */
[----:B-----5:R-:W-:-:S06]  /*32db0*/  FADD.FTZ R9, R169, R8 ;  /* 0x00000008a9097221 */ /* 0x020fcc0000010000 */
[----:B------:R-:W4:Y:S08]  /*32dc0*/  MUFU.EX2 R45, R45 ;  /* 0x0000002d002d7308 */ /* 0x000f300000000800 */
[----:B------:R4:W5:Y:S01]  /*32dd0*/  MUFU.EX2 R46, R3 ;  /* 0x00000003002e7308 */ /* 0x0009620000000800 */
[----:B--2---:R-:W-:Y:S01]  /*32de0*/  FADD.FTZ R15, R43, R48 ;  /* 0x000000302b0f7221 */ /* 0x004fe20000010000 */
[----:B---3--:R-:W-:-:S03]  /*32df0*/  FADD.FTZ R8, R44, R9 ;  /* 0x000000092c087221 */ /* 0x008fc60000010000 */
[----:B0-----:R-:W-:Y:S01]  /*32e00*/  FADD.FTZ R48, R170, R15 ;  /* 0x0000000faa307221 */ /* 0x001fe20000010000 */
[----:B-1----:R-:W-:-:S03]  /*32e10*/  FADD.FTZ R9, R171, R8 ;  /* 0x00000008ab097221 */ /* 0x002fc60000010000 */
[----:B----4-:R-:W-:Y:S01]  /*32e20*/  FADD.FTZ R3, R45, R48 ;  /* 0x000000302d037221 */ /* 0x010fe20000010000 */
[----:B-----5:R-:W-:-:S04]  /*32e30*/  FADD.FTZ R15, R46, R9 ;  /* 0x000000092e0f7221 */ /* 0x020fc80000010000 */
[----:B------:R0:W-:Y:S04]  /*32e40*/  ST.E desc[UR4][R6.64+0x10], R3 ;  /* 0x0000100306007985 */ /* 0x0001e8000c101904 */
[----:B------:R1:W-:Y:S04]  /*32e50*/  ST.E desc[UR6][R6.64+0x14], R15 ;  /* 0x0000140f06007985 */ /* 0x0003e8000c101906 */
[----:B------:R-:W0:Y:S01]  /*32e60*/  LDL.64 R8, [R0+0x80] ;  /* 0x0000800000087983 */ /* 0x000e220000100a00 */
[----:B------:R-:W-:Y:S02]  /*32e70*/  R2UR UR10, R4 ;  /* 0x00000000040a72ca */ /* 0x000fe400000e0000 */
[----:B------:R-:W-:-:S02]  /*32e80*/  R2UR UR11, R5 ;  /* 0x00000000050b72ca */ /* 0x000fc400000e0000 */
[C---:B------:R-:W-:Y:S02]  /*32e90*/  R2UR UR12, R4.reuse ;  /* 0x00000000040c72ca */ /* 0x040fe400000e0000 */
[----:B------:R-:W-:Y:S01]  /*32ea0*/  R2UR UR13, R5 ;  /* 0x00000000050d72ca */ /* 0x000fe200000e0000 */
[----:B0-----:R-:W2:Y:S08]  /*32eb0*/  LD.E R3, desc[UR8][R8.64+0x10] ;  /* 0x0000100808037980 */ /* 0x001eb0000c101900 */
[----:B-1----:R-:W3:Y:S04]  /*32ec0*/  LD.E R7, desc[UR10][R8.64+0x14] ;  /* 0x0000140a08077980 */ /* 0x002ee8000c101900 */
[----:B------:R-:W4:Y:S01]  /*32ed0*/  LD.E R15, desc[UR12][R8.64+0x20] ;  /* 0x0000200c080f7980 */ /* 0x000f22000c101900 */
[----:B------:R-:W-:-:S02]  /*32ee0*/  R2UR UR18, R4 ;  /* 0x00000000041272ca */ /* 0x000fc400000e0000 */
[C---:B------:R-:W-:Y:S01]  /*32ef0*/  R2UR UR19, R5.reuse ;  /* 0x00000000051372ca */ /* 0x040fe200000e0000 */
[----:B------:R-:W5:Y:S01]  /*32f00*/  LD.E R47, desc[UR4][R8.64] ;  /* 0x00000004082f7980 */ /* 0x000f62000c101900 */
[C---:B------:R-:W-:Y:S02]  /*32f10*/  R2UR UR14, R4.reuse ;  /* 0x00000000040e72ca */ /* 0x040fe400000e0000 */
        /* <DEDUP_REMOVED lines=43> */
[----:B----4-:R-:W-:-:S03]  /*331d0*/  FMUL.FTZ R15, R14, R15 ;  /* 0x0000000f0e0f7220 */ /* 0x010fc60000410000 */
[----:B------:R0:W-:Y:S04]  /*331e0*/  ST.E desc[UR8][R8.64+0x10], R3 ;  /* 0x0000100308007985 */ /* 0x0001e8000c101908 */
[----:B------:R1:W-:Y:S04]  /*331f0*/  ST.E desc[UR10][R8.64+0x14], R7 ;  /* 0x0000140708007985 */ /* 0x0003e8000c10190a */
[----:B------:R2:W-:Y:S04]  /*33200*/  ST.E desc[UR12][R8.64+0x20], R15 ;  /* 0x0000200f08007985 */ /* 0x0005e8000c10190c */
[----:B0-----:R-:W3:Y:S04]  /*33210*/  LD.E R3, desc[UR18][R8.64+0x150] ;  /* 0x0001501208037980 */ /* 0x001ee8000c101900 */
[----:B-1----:R-:W4:Y:S04]  /*33220*/  LD.E R7, desc[UR6][R8.64+0x154] ;  /* 0x0001540608077980 */ /* 0x002f28000c101900 */
[----:B--2---:R-:W2:Y:S01]  /*33230*/  LD.E R15, desc[UR6][R8.64+0x160] ;  /* 0x00016006080f7980 */ /* 0x004ea2000c101900 */
[C---:B---3--:R-:W-:Y:S01]  /*33240*/  FMUL.FTZ R3, R14.reuse, R3 ;  /* 0x000000030e037220 */ /* 0x048fe20000410000 */
[C---:B----4-:R-:W-:Y:S01]  /*33250*/  FMUL.FTZ R7, R14.reuse, R7 ;  /* 0x000000070e077220 */ /* 0x050fe20000410000 */
[----:B--2---:R-:W-:-:S03]  /*33260*/  FMUL.FTZ R15, R14, R15 ;  /* 0x0000000f0e0f7220 */ /* 0x004fc60000410000 */
        /* <DEDUP_REMOVED lines=60> */
[----:B---3--:R-:W-:Y:S01]  /*33630*/  FMUL.FTZ R3, R14, R3 ;  /* 0x000000030e037220 */ /* 0x008fe20000410000 */
        /* <DEDUP_REMOVED lines=131> */
[C---:B---3--:R-:W-:Y:S01]  /*33e70*/  FMUL.FTZ R3, R20.reuse, R3 ;  /* 0x0000000314037220 */ /* 0x048fe20000410000 */
[C---:B----4-:R-:W-:Y:S01]  /*33e80*/  FMUL.FTZ R7, R20.reuse, R7 ;  /* 0x0000000714077220 */ /* 0x050fe20000410000 */
[----:B--2---:R-:W-:-:S03]  /*33e90*/  FMUL.FTZ R15, R20, R15 ;  /* 0x0000000f140f7220 */ /* 0x004fc60000410000 */
[----:B------:R0:W-:Y:S04]  /*33ea0*/  ST.E desc[UR4][R8.64+0x8c], R3 ;  /* 0x00008c0308007985 */ /* 0x0001e8000c101904 */
[----:B------:R1:W-:Y:S04]  /*33eb0*/  ST.E desc[UR4][R8.64+0x98], R7 ;  /* 0x0000980708007985 */ /* 0x0003e8000c101904 */
[----:B------:R2:W-:Y:S04]  /*33ec0*/  ST.E desc[UR4][R8.64+0x9c], R15 ;  /* 0x00009c0f08007985 */ /* 0x0005e8000c101904 */
[----:B0-----:R-:W3:Y:S02]  /*33ed0*/  LD.E R3, desc[UR6][R8.64+0xa8] ;  /* 0x0000a80608037980 */ /* 0x001ee4000c101900 */
[----:B---3--:R-:W-:-:S05]  /*33ee0*/  FMUL.FTZ R3, R20, R3 ;  /* 0x0000000314037220 */ /* 0x008fca0000410000 */
[----:B------:R0:W-:Y:S04]  /*33ef0*/  ST.E desc[UR4][R8.64+0xa8], R3 ;  /* 0x0000a80308007985 */ /* 0x0001e8000c101904 */
[----:B-1----:R-:W3:Y:S02]  /*33f00*/  LD.E R7, desc[UR6][R8.64+0xac] ;  /* 0x0000ac0608077980 */ /* 0x002ee4000c101900 */
[----:B---3--:R-:W-:-:S05]  /*33f10*/  FMUL.FTZ R7, R20, R7 ;  /* 0x0000000714077220 */ /* 0x008fca0000410000 */
[----:B------:R1:W-:Y:S04]  /*33f20*/  ST.E desc[UR4][R8.64+0xac], R7 ;  /* 0x0000ac0708007985 */ /* 0x0003e8000c101904 */
[----:B--2---:R-:W2:Y:S02]  /*33f30*/  LD.E R15, desc[UR6][R8.64+0xb8] ;  /* 0x0000b806080f7980 */ /* 0x004ea4000c101900 */
[----:B--2---:R-:W-:-:S05]  /*33f40*/  FMUL.FTZ R15, R20, R15 ;  /* 0x0000000f140f7220 */ /* 0x004fca0000410000 */
        /* <DEDUP_REMOVED lines=114> */
[----:B------:R-:W-:Y:S04]  /*34670*/  ST.E desc[UR4][R8.64+0x1e8], R7 ;  /* 0x0001e80708007985 */ /* 0x000fe8000c101904 */
[----:B--2---:R-:W2:Y:S02]  /*34680*/  LD.E R15, desc[UR6][R8.64+0x1ec] ;  /* 0x0001ec06080f7980 */ /* 0x004ea4000c101900 */
[----:B--2---:R-:W-:-:S05]  /*34690*/  FMUL.FTZ R15, R20, R15 ;  /* 0x0000000f140f7220 */ /* 0x004fca0000410000 */
[----:B------:R1:W-:Y:S04]  /*346a0*/  ST.E desc[UR4][R8.64+0x1ec], R15 ;  /* 0x0001ec0f08007985 */ /* 0x0003e8000c101904 */
[----:B0-----:R-:W2:Y:S02]  /*346b0*/  LD.E R3, desc[UR6][R8.64+0x1f8] ;  /* 0x0001f80608037980 */ /* 0x001ea4000c101900 */
[----:B--2---:R-:W-:-:S05]  /*346c0*/  FMUL.FTZ R47, R20, R3 ;  /* 0x00000003142f7220 */ /* 0x004fca0000410000 */
[----:B------:R-:W-:Y:S04]  /*346d0*/  ST.E desc[UR4][R8.64+0x1f8], R47 ;  /* 0x0001f82f08007985 */ /* 0x000fe8000c101904 */
[----:B------:R-:W2:Y:S02]  /*346e0*/  LD.E R3, desc[UR6][R8.64+0x1fc] ;  /* 0x0001fc0608037980 */ /* 0x000ea4000c101900 */
[----:B--2---:R-:W-:-:S05]  /*346f0*/  FMUL.FTZ R49, R20, R3 ;  /* 0x0000000314317220 */ /* 0x004fca0000410000 */
[----:B------:R0:W-:Y:S04]  /*34700*/  ST.E desc[UR4][R8.64+0x1fc], R49 ;  /* 0x0001fc3108007985 */ /* 0x0001e8000c101904 */
[----:B------:R-:W2:Y:S01]  /*34710*/  LDL.64 R2, [R0+0x80] ;  /* 0x0000800000027983 */ /* 0x000ea20000100a00 */
[----:B------:R-:W-:-:S03]  /*34720*/  LEA.HI R20, R13, 0x8, RZ, 0x19 ;  /* 0x000000080d147811 */ /* 0x000fc600078fc8ff */
[----:B-1----:R-:W3:Y:S02]  /*34730*/  LDL.64 R14, [R0] ;  /* 0x00000000000e7983 */ /* 0x002ee40000100a00 */
[----:B------:R1:W-:Y:S06]  /*34740*/  BAR.SYNC.DEFER_BLOCKING R20, 0x100 ;  /* 0x000400140000751d */ /* 0x0003ec0000010000 */
[----:B------:R-:W4:Y:S04]  /*34750*/  LDL.64 R6, [R0+0x98] ;  /* 0x0000980000067983 */ /* 0x000f280000100a00 */
[----:B0-----:R-:W5:Y:S04]  /*34760*/  LDL.64 R8, [R0+0x88] ;  /* 0x0000880000087983 */ /* 0x001f680000100a00 */
[----:B--2---:R-:W2:Y:S04]  /*34770*/  LD.E R47, desc[UR4][R2.64] ;  /* 0x00000004022f7980 */ /* 0x004ea8000c101900 */
[----:B---3--:R-:W3:Y:S04]  /*34780*/  LD.E R15, desc[UR6][R14.64] ;  /* 0x000000060e0f7980 */ /* 0x008ee8000c101900 */
[----:B----4-:R-:W3:Y:S04]  /*34790*/  LD.E.64 R6, desc[UR4][R6.64] ;  /* 0x0000000406067980 */ /* 0x010ee8000c101b00 */
[----:B--2---:R0:W-:Y:S04]  /*347a0*/  ST.E desc[UR8][R2.64], R47 ;  /* 0x0000002f02007985 */ /* 0x0041e8000c101908 */
[----:B------:R-:W2:Y:S04]  /*347b0*/  LD.E R49, desc[UR10][R2.64+0x4] ;  /* 0x0000040a02317980 */ /* 0x000ea8000c101900 */
[----:B--2---:R2:W-:Y:S04]  /*347c0*/  ST.E desc[UR4][R2.64+0x4], R49 ;  /* 0x0000043102007985 */ /* 0x0045e8000c101904 */
[----:B------:R-:W4:Y:S04]  /*347d0*/  LD.E R51, desc[UR6][R2.64+0x8] ;  /* 0x0000080602337980 */ /* 0x000f28000c101900 */
[----:B----4-:R4:W-:Y:S04]  /*347e0*/  ST.E desc[UR4][R2.64+0x8], R51 ;  /* 0x0000083302007985 */ /* 0x0109e8000c101904 */
[----:B------:R-:W5:Y:S04]  /*347f0*/  LD.E R53, desc[UR6][R2.64+0xc] ;  /* 0x00000c0602357980 */ /* 0x000f68000c101900 */
[----:B-----5:R5:W-:Y:S04]  /*34800*/  ST.E desc[UR4][R2.64+0xc], R53 ;  /* 0x00000c3502007985 */ /* 0x020be8000c101904 */
[----:B0-----:R-:W3:Y:S04]  /*34810*/  LD.E R47, desc[UR6][R2.64+0x10] ;  /* 0x00001006022f7980 */ /* 0x001ee8000c101900 */
[----:B---3--:R0:W-:Y:S04]  /*34820*/  ST.E desc[UR4][R2.64+0x10], R47 ;  /* 0x0000102f02007985 */ /* 0x0081e8000c101904 */
[----:B--2---:R-:W2:Y:S04]  /*34830*/  LD.E R49, desc[UR6][R2.64+0x14] ;  /* 0x0000140602317980 */ /* 0x004ea8000c101900 */
[----:B--2---:R2:W-:Y:S04]  /*34840*/  ST.E desc[UR4][R2.64+0x14], R49 ;  /* 0x0000143102007985 */ /* 0x0045e8000c101904 */
[----:B----4-:R-:W3:Y:S04]  /*34850*/  LD.E R51, desc[UR6][R2.64+0x18] ;  /* 0x0000180602337980 */ /* 0x010ee8000c101900 */
[----:B---3--:R3:W-:Y:S04]  /*34860*/  ST.E desc[UR4][R2.64+0x18], R51 ;  /* 0x0000183302007985 */ /* 0x0087e8000c101904 */
[----:B-----5:R-:W4:Y:S04]  /*34870*/  LD.E R53, desc[UR6][R2.64+0x1c] ;  /* 0x00001c0602357980 */ /* 0x020f28000c101900 */
[----:B----4-:R4:W-:Y:S04]  /*34880*/  ST.E desc[UR4][R2.64+0x1c], R53 ;  /* 0x00001c3502007985 */ /* 0x0109e8000c101904 */
[----:B0-----:R-:W5:Y:S04]  /*34890*/  LD.E R47, desc[UR6][R2.64+0x20] ;  /* 0x00002006022f7980 */ /* 0x001f68000c101900 */
[----:B-----5:R0:W-:Y:S04]  /*348a0*/  ST.E desc[UR4][R2.64+0x20], R47 ;  /* 0x0000202f02007985 */ /* 0x0201e8000c101904 */
[----:B--2---:R-:W2:Y:S04]  /*348b0*/  LD.E R49, desc[UR6][R2.64+0x24] ;  /* 0x0000240602317980 */ /* 0x004ea8000c101900 */
[----:B--2---:R2:W-:Y:S04]  /*348c0*/  ST.E desc[UR4][R2.64+0x24], R49 ;  /* 0x0000243102007985 */ /* 0x0045e8000c101904 */
[----:B---3--:R-:W3:Y:S04]  /*348d0*/  LD.E R51, desc[UR6][R2.64+0x28] ;  /* 0x0000280602337980 */ /* 0x008ee8000c101900 */
[----:B---3--:R3:W-:Y:S04]  /*348e0*/  ST.E desc[UR4][R2.64+0x28], R51 ;  /* 0x0000283302007985 */ /* 0x0087e8000c101904 */
[----:B----4-:R-:W4:Y:S04]  /*348f0*/  LD.E R53, desc[UR6][R2.64+0x2c] ;  /* 0x00002c0602357980 */ /* 0x010f28000c101900 */
        /* <DEDUP_REMOVED lines=231> */
[----:B----4-:R-:W4:Y:S01]  /*35770*/  LD.E R53, desc[UR6][R2.64+0x1fc] ;  /* 0x0001fc0602357980 */ /* 0x010f22000c101900 */
        /* <DEDUP_REMOVED lines=32> */
[----:B------:R-:W-:Y:S02]  /*35980*/  F2FP.BF16.F32.PACK_AB R172, R25, R172 ;  /* 0x000000ac19ac723e */ /* 0x000fe400000010ff */
        /* <DEDUP_REMOVED lines=21> */
[----:B------:R-:W-:Y:S01]  /*35ae0*/  F2FP.BF16.F32.PACK_AB R171, R46, R171 ;  /* 0x000000ab2eab723e */ /* 0x000fe200000010ff */
[----:B----4-:R4:W-:Y:S04]  /*35af0*/  ST.E desc[UR4][R2.64+0x1fc], R53 ;  /* 0x0001fc3502007985 */ /* 0x0109e8000c101904 */
        /* <DEDUP_REMOVED lines=24> */
[----:B0-----:R-:W5:Y:S04]  /*35c80*/  LD.E R47, desc[UR26][R2.64+0x5c] ;  /* 0x00005c1a022f7980 */ /* 0x001f68000c101900 */
[----:B------:R-:W5:Y:S04]  /*35c90*/  LD.E R48, desc[UR28][R2.64+0x60] ;  /* 0x0000601c02307980 */ /* 0x000f68000c101900 */
[----:B--2---:R-:W2:Y:S04]  /*35ca0*/  LD.E R49, desc[UR30][R2.64+0x64] ;  /* 0x0000641e02317980 */ /* 0x004ea8000c101900 */
[----:B------:R-:W2:Y:S04]  /*35cb0*/  LD.E R50, desc[UR32][R2.64+0x68] ;  /* 0x0000682002327980 */ /* 0x000ea8000c101900 */
[----:B---3--:R-:W2:Y:S04]  /*35cc0*/  LD.E R51, desc[UR34][R2.64+0x6c] ;  /* 0x00006c2202337980 */ /* 0x008ea8000c101900 */
[----:B------:R-:W2:Y:S04]  /*35cd0*/  LD.E R52, desc[UR46][R2.64+0x70] ;  /* 0x0000702e02347980 */ /* 0x000ea8000c101900 */
[----:B----4-:R-:W2:Y:S04]  /*35ce0*/  LD.E R53, desc[UR48][R2.64+0x74] ;  /* 0x0000743002357980 */ /* 0x010ea8000c101900 */
        /* <DEDUP_REMOVED lines=99> */
[----:B-----5:R-:W-:-:S02]  /*36320*/  ISETP.NE.U32.AND P1, PT, R14, RZ, PT ;  /* 0x000000ff0e00720c */ /* 0x020fc40003f25070 */
[----:B------:R-:W-:Y:S02]  /*36330*/  R2UR UR7, R7 ;  /* 0x00000000070772ca */ /* 0x000fe400000e0000 */
[----:B------:R-:W-:Y:S02]  /*36340*/  R2UR UR6, R6 ;  /* 0x00000000060672ca */ /* 0x000fe400000e0000 */
[----:B------:R-:W-:-:S07]  /*36350*/  F2FP.BF16.F32.PACK_AB R174, R21, R174 ;  /* 0x000000ae15ae723e */ /* 0x000fce00000010ff */
[----:B------:R-:W-:Y:S01]  /*36360*/  VOTEU.ANY UP0, P1 ;  /* 0x00000000003f7886 */ /* 0x000fe20000800100 */
        /* <DEDUP_REMOVED lines=23> */
[----:B------:R-:W-:Y:S01]  /*364e0*/  R2UR UR29, R5 ;  /* 0x00000000051d72ca */ /* 0x000fe200000e0000 */
[----:B--2---:R-:W-:-:S06]  /*364f0*/  WARPGROUP.ARRIVE ;  /* 0x00000000000079c5 */ /* 0x004fcc0000000000 */
        /* <DEDUP_REMOVED lines=25> */
[----:B------:R-:W-:-:S02]  /*36690*/  WARPGROUP.DEPBAR.LE gsb0, 0x0 ;  /* 0x00008000000079c5 */ /* 0x000fc40000010000 */
[----:B------:R0:W-:Y:S01]  /*366a0*/  ST.E desc[UR4][R2.64], R24 ;  /* 0x0000001802007985 */ /* 0x0001e2000c101904 */
[C---:B------:R-:W-:Y:S02]  /*366b0*/  R2UR UR4, R4.reuse ;  /* 0x00000000040472ca */ /* 0x040fe400000e0000 */
[C---:B------:R-:W-:Y:S01]  /*366c0*/  R2UR UR5, R5.reuse ;  /* 0x00000000050572ca */ /* 0x040fe200000e0000 */
[----:B------:R2:W-:Y:S01]  /*366d0*/  ST.E desc[UR6][R2.64+0x4], R25 ;  /* 0x0000041902007985 */ /* 0x0005e2000c101906 */
[----:B------:R-:W-:Y:S02]  /*366e0*/  R2UR UR6, R4 ;  /* 0x00000000040672ca */ /* 0x000fe400000e0000 */
[----:B------:R-:W-:-:S09]  /*366f0*/  R2UR UR7, R5 ;  /* 0x00000000050772ca */ /* 0x000fd200000e0000 */
[----:B------:R3:W-:Y:S01]  /*36700*/  ST.E desc[UR4][R2.64+0x8], R26 ;  /* 0x0000081a02007985 */ /* 0x0007e2000c101904 */
[C---:B------:R-:W-:Y:S02]  /*36710*/  R2UR UR4, R4.reuse ;  /* 0x00000000040472ca */ /* 0x040fe400000e0000 */
        /* <DEDUP_REMOVED lines=349> */
[----:B------:R-:W-:-:S02]  /*37cf0*/  R2UR UR26, R4 ;  /* 0x00000000041a72ca */ /* 0x000fc400000e0000 */
[C---:B------:R-:W-:Y:S01]  /*37d00*/  R2UR UR27, R5.reuse ;  /* 0x00000000051b72ca */ /* 0x040fe200000e0000 */
[----:B------:R1:W-:Y:S01]  /*37d10*/  ST.E desc[UR28][R2.64+0x1fc], R151 ;  /* 0x0001fc9702007985 */ /* 0x0003e2000c10191c */
[C---:B------:R-:W-:Y:S02]  /*37d20*/  R2UR UR28, R4.reuse ;  /* 0x00000000041c72ca */ /* 0x040fe400000e0000 */
[C---:B------:R-:W-:Y:S02]  /*37d30*/  R2UR UR29, R5.reuse ;  /* 0x00000000051d72ca */ /* 0x040fe400000e0000 */
[C---:B------:R-:W-:Y:S02]  /*37d40*/  R2UR UR4, R4.reuse ;  /* 0x00000000040472ca */ /* 0x040fe400000e0000 */
[----:B------:R-:W-:Y:S02]  /*37d50*/  R2UR UR5, R5 ;  /* 0x00000000050572ca */ /* 0x000fe400000e0000 */
[----:B------:R-:W-:-:S03]  /*37d60*/  R2UR UR6, R4 ;  /* 0x00000000040672ca */ /* 0x000fc600000e0000 */
[----:B------:R-:W-:Y:S01]  /*37d70*/  ST.E desc[UR26][R8.64], R12 ;  /* 0x0000000c08007985 */ /* 0x000fe2000c10191a */
[C---:B------:R-:W-:Y:S02]  /*37d80*/  R2UR UR7, R5.reuse ;  /* 0x00000000050772ca */ /* 0x040fe400000e0000 */
[C---:B------:R-:W-:Y:S01]  /*37d90*/  R2UR UR8, R4.reuse ;  /* 0x00000000040872ca */ /* 0x040fe200000e0000 */
[----:B0-----:R-:W5:Y:S01]  /*37da0*/  LD.E R24, desc[UR28][R2.64] ;  /* 0x0000001c02187980 */ /* 0x001f62000c101900 */
[C---:B------:R-:W-:Y:S02]  /*37db0*/  R2UR UR9, R5.reuse ;  /* 0x00000000050972ca */ /* 0x040fe400000e0000 */
[C---:B------:R-:W-:Y:S01]  /*37dc0*/  R2UR UR10, R4.reuse ;  /* 0x00000000040a72ca */ /* 0x040fe200000e0000 */
[----:B--2---:R-:W2:Y:S01]  /*37dd0*/  LD.E R25, desc[UR30][R2.64+0x4] ;  /* 0x0000041e02197980 */ /* 0x004ea2000c101900 */
[C---:B------:R-:W-:Y:S02]  /*37de0*/  R2UR UR11, R5.reuse ;  /* 0x00000000050b72ca */ /* 0x040fe400000e0000 */
[----:B------:R-:W-:Y:S01]  /*37df0*/  R2UR UR12, R4 ;  /* 0x00000000040c72ca */ /* 0x000fe200000e0000 */
[----:B---3--:R-:W2:Y:S01]  /*37e00*/  LD.E R26, desc[UR32][R2.64+0x8] ;  /* 0x00000820021a7980 */ /* 0x008ea2000c101900 */
[----:B------:R-:W-:-:S02]  /*37e10*/  R2UR UR13, R5 ;  /* 0x00000000050d72ca */ /* 0x000fc400000e0000 */
[C---:B------:R-:W-:Y:S01]  /*37e20*/  R2UR UR14, R4.reuse ;  /* 0x00000000040e72ca */ /* 0x040fe200000e0000 */
[----:B----4-:R-:W2:Y:S01]  /*37e30*/  LD.E R27, desc[UR34][R2.64+0xc] ;  /* 0x00000c22021b7980 */ /* 0x010ea2000c101900 */
[C---:B------:R-:W-:Y:S02]  /*37e40*/  R2UR UR15, R5.reuse ;  /* 0x00000000050f72ca */ /* 0x040fe400000e0000 */
[C---:B------:R-:W-:Y:S01]  /*37e50*/  R2UR UR16, R4.reuse ;  /* 0x00000000041072ca */ /* 0x040fe200000e0000 */
[----:B-----5:R-:W2:Y:S01]  /*37e60*/  LD.E R28, desc[UR46][R2.64+0x10] ;  /* 0x0000102e021c7980 */ /* 0x020ea2000c101900 */
[C---:B------:R-:W-:Y:S02]  /*37e70*/  R2UR UR17, R5.reuse ;  /* 0x00000000051172ca */ /* 0x040fe400000e0000 */
[----:B------:R-:W-:Y:S01]  /*37e80*/  R2UR UR18, R4 ;  /* 0x00000000041272ca */ /* 0x000fe200000e0000 */
[----:B-1----:R-:W2:Y:S01]  /*37e90*/  LD.E R29, desc[UR48][R2.64+0x14] ;  /* 0x00001430021d7980 */ /* 0x002ea2000c101900 */
        /* <DEDUP_REMOVED lines=3077> */
[----:B------:R5:W-:Y:S04]  /*43ef0*/  ST.E desc[UR24][R2.64+0x1dc], R143 ;  /* 0x0001dc8f02007985 */ /* 0x000be8000c101918 */
[----:B------:R5:W-:Y:S01]  /*43f00*/  ST.E desc[UR26][R2.64+0x1e0], R144 ;  /* 0x0001e09002007985 */ /* 0x000be2000c10191a */
[C---:B------:R-:W-:Y:S02]  /*43f10*/  R2UR UR26, R4.reuse ;  /* 0x00000000041a72ca */ /* 0x040fe400000e0000 */
[----:B------:R-:W-:Y:S01]  /*43f20*/  R2UR UR27, R5 ;  /* 0x00000000051b72ca */ /* 0x000fe200000e0000 */
[----:B------:R5:W-:Y:S01]  /*43f30*/  ST.E desc[UR28][R2.64+0x1e4], R145 ;  /* 0x0001e49102007985 */ /* 0x000be2000c10191c */
[----:B------:R-:W-:-:S02]  /*43f40*/  R2UR UR28, R4 ;  /* 0x00000000041c72ca */ /* 0x000fc400000e0000 */
[----:B------:R-:W-:Y:S01]  /*43f50*/  R2UR UR29, R5 ;  /* 0x00000000051d72ca */ /* 0x000fe200000e0000 */
[----:B------:R-:W-:Y:S04]  /*43f60*/  ST.E desc[UR6][R2.64+0x1ec], R147 ;  /* 0x0001ec9302007985 */ /* 0x000fe8000c101906 */
[----:B------:R-:W-:Y:S04]  /*43f70*/  ST.E desc[UR8][R2.64+0x1f0], R148 ;  /* 0x0001f09402007985 */ /* 0x000fe8000c101908 */
[----:B------:R-:W-:Y:S04]  /*43f80*/  ST.E desc[UR10][R2.64+0x1f4], R149 ;  /* 0x0001f49502007985 */ /* 0x000fe8000c10190a */
[----:B------:R-:W-:Y:S04]  /*43f90*/  ST.E desc[UR12][R2.64+0x1f8], R150 ;  /* 0x0001f89602007985 */ /* 0x000fe8000c10190c */
[----:B------:R-:W-:Y:S01]  /*43fa0*/  ST.E desc[UR14][R2.64+0x1fc], R151 ;  /* 0x0001fc9702007985 */ /* 0x000fe2000c10190e */
        /* <DEDUP_REMOVED lines=363> */
[----:B------:R-:W-:-:S04]  /*45660*/  R2UR UR7, R7 ;  /* 0x00000000070772ca */ /* 0x000fc800000e0000 */
[----:B------:R-:W-:Y:S02]  /*45670*/  R2UR UR6, R6 ;  /* 0x00000000060672ca */ /* 0x000fe400000e0000 */
        /* <DEDUP_REMOVED lines=1172> */
.L_x_12446:
[----:B-1----:R-:W-:Y:S02]  /*49fc0*/  IMAD.MOV.U32 R2, RZ, RZ, R215 ;  /* 0x000000ffff027224 */ /* 0x002fe400078e00d7 */
[----:B------:R-:W-:-:S04]  /*49fd0*/  IMAD.MOV.U32 R3, RZ, RZ, 0x0 ;  /* 0x00000000ff037424 */ /* 0x000fc800078e00ff */
[----:B0-----:R-:W-:Y:S05]  /*49fe0*/  RET.REL.NODEC R2 `(_ZN7cutlass13device_kernelIN5flash11enable_sm90INS1_16FlashAttnFwdSm90INS1_25CollectiveMainloopFwdSm90ILi2EN4cute5tupleIJNS5_1CILi1EEES8_S8_EEENS6_IJNS7_ILi128EEENS7_ILi96EEENS7_ILi64EEEEEELi256ENS_10bfloat16_tEfNS_4arch4Sm90ELb0ELb1ELb0ELb1ELb0ELb0ELb1ELb1ELb0ELb1ELb1ELb0EEENS1_21CollectiveEpilogueFwdINS6_IJSA_NS7_ILi256EEESB_EEES9_SE_SG_Li256ELb1ELb1ELb1ELb0EEENS1_36VarlenDynamicPersistentTileSchedulerILi128ELi96ELi256ELi128ELb1ELb1ELb1ELb1ELb0ELb1EEEEEEEEEvNT_6ParamsE) ;  /* 0xfffffb6002047950 */ /* 0x001fea0003c3ffff */
.L_x_12424:
[----:B0-----:R0:W1:Y:S02]  /*49ff0*/  SYNCS.PHASECHK.TRANS64.TRYWAIT P1, [R14+URZ], R15 ;  /* 0x0000000f0e0075a7 */ /* 0x001064000802017f */
[----:B-1----:R-:W-:Y:S05]  /*4a000*/  @!P1 NANOSLEEP.SYNCS 0x989680 ;  /* 0x009896800000995d */ /* 0x002fea0003900000 */
[----:B------:R-:W1:Y:S02]  /*4a010*/  @!P1 SYNCS.PHASECHK.TRANS64 P1, [R14+URZ], R15 ;  /* 0x0000000f0e0095a7 */ /* 0x000e64000802007f */
[----:B-1----:R-:W-:Y:S05]  /*4a020*/  @!P1 BRA `(.L_x_12424) ;  /* 0xfffffffc00f09947 */ /* 0x002fea000383ffff */
[----:B------:R-:W-:Y:S05]  /*4a030*/  BRA `(.L_x_12423) ;  /* 0xfffffe4c00a47947 */ /* 0x000fea000383ffff */
.L_x_12431:
[----:B0-----:R0:W1:Y:S02]  /*4a040*/  SYNCS.PHASECHK.TRANS64.TRYWAIT P1, [R20+URZ], R21 ;  /* 0x00000015140075a7 */ /* 0x001064000802017f */
[----:B-1----:R-:W-:Y:S05]  /*4a050*/  @!P1 NANOSLEEP.SYNCS 0x989680 ;  /* 0x009896800000995d */ /* 0x002fea0003900000 */
[----:B------:R-:W1:Y:S02]  /*4a060*/  @!P1 SYNCS.PHASECHK.TRANS64 P1, [R20+URZ], R21 ;  /* 0x00000015140095a7 */ /* 0x000e64000802007f */
[----:B-1----:R-:W-:Y:S05]  /*4a070*/  @!P1 BRA `(.L_x_12431) ;  /* 0xfffffffc00f09947 */ /* 0x002fea000383ffff */
[----:B------:R-:W-:Y:S05]  /*4a080*/  BRA `(.L_x_12430) ;  /* 0xfffffe5400787947 */ /* 0x000fea000383ffff */
.L_x_12447:
        /* <DEDUP_REMOVED lines=15> */
.L_x_15025:


//--------------------- .text._ZN7cutlass13device_kernelIN5flash11enable_sm90INS1_16FlashAttnFwdSm90INS1_25CollectiveMainloopFwdSm90ILi2EN4cute5tupleIJNS5_1CILi1EEES8_S8_EEENS6_IJNS7_ILi128EEENS7_ILi96EEENS7_ILi64EEEEEELi256ENS_10bfloat16_tEfNS_4arch4Sm90ELb0ELb1ELb0ELb1ELb0ELb1ELb1ELb1ELb0ELb1ELb1ELb0EEENS1_21CollectiveEpilogueFwdINS6_IJSA_NS7_ILi256EEESB_EEES9_SE_SG_Li256ELb1ELb1ELb1ELb0EEENS1_36VarlenDynamicPersistentTileSchedulerILi128ELi96ELi256ELi128ELb1ELb1ELb1ELb1ELb0ELb1EEEEEEEEEvNT_6ParamsE --------------------------
	.section	.text._ZN7cutlass13device_kernelIN5flash11enable_sm90INS1_16FlashAttnFwdSm90INS1_25CollectiveMainloopFwdSm90ILi2EN4cute5tupleIJNS5_1CILi1EEES8_S8_EEENS6_IJNS7_ILi128EEENS7_ILi96EEENS7_ILi64EEEEEELi256ENS_10bfloat16_tEfNS_4arch4Sm90ELb0ELb1ELb0ELb1ELb0ELb1ELb1ELb1ELb0ELb1ELb1ELb0EEENS1_21CollectiveEpilogueFwdINS6_IJSA_NS7_ILi256EEESB_EEES9_SE_SG_Li256ELb1ELb1ELb1ELb0EEENS1_36VarlenDynamicPersistentTileSchedulerILi128ELi96ELi256ELi128ELb1ELb1ELb1ELb1ELb0ELb1EEEEEEEEEvNT_6ParamsE,"ax",@progbits
	.align	128
.text._ZN7cutlass13device_kernelIN5flash11enable_sm90INS1_16FlashAttnFwdSm90INS1_25CollectiveMainloopFwdSm90ILi2EN4cute5tupleIJNS5_1CILi1EEES8_S8_EEENS6_IJNS7_ILi128EEENS7_ILi96EEENS7_ILi64EEEEEELi256ENS_10bfloat16_tEfNS_4arch4Sm90ELb0ELb1ELb0ELb1ELb0ELb1ELb1ELb1ELb0ELb1ELb1ELb0EEENS1_21CollectiveEpilogueFwdINS6_IJSA_NS7_ILi256EEESB_EEES9_SE_SG_Li256ELb1ELb1ELb1ELb0EEENS1_36VarlenDynamicPersistentTileSchedulerILi128ELi96ELi256ELi128ELb1ELb1ELb1ELb1ELb0ELb1EEEEEEEEEvNT_6ParamsE:
        .type           _ZN7cutlass13device_kernelIN5flash11enable_sm90INS1_16FlashAttnFwdSm90INS1_25CollectiveMainloopFwdSm90ILi2EN4cute5tupleIJNS5_1CILi1EEES8_S8_EEENS6_IJNS7_ILi128EEENS7_ILi96EEENS7_ILi64EEEEEELi256ENS_10bfloat16_tEfNS_4arch4Sm90ELb0ELb1ELb0ELb1ELb0ELb1ELb1ELb1ELb0ELb1ELb1ELb0EEENS1_21CollectiveEpilogueFwdINS6_IJSA_NS7_ILi256EEESB_EEES9_SE_SG_Li256ELb1ELb1ELb1ELb0EEENS1_36VarlenDynamicPersistentTileSchedulerILi128ELi96ELi256ELi128ELb1ELb1ELb1ELb1ELb0ELb1EEEEEEEEEvNT_6ParamsE,@function
        .size           _ZN7cutlass13device_kernelIN5flash11enable_sm90INS1_16FlashAttnFwdSm90INS1_25CollectiveMainloopFwdSm90ILi2EN4cute5tupleIJNS5_1CILi1EEES8_S8_EEENS6_IJNS7_ILi128EEENS7_ILi96EEENS7_ILi64EEEEEELi256ENS_10bfloat16_tEfNS_4arch4Sm90ELb0ELb1ELb0ELb1ELb0ELb1ELb1ELb1ELb0ELb1ELb1ELb0EEENS1_21CollectiveEpilogueFwdINS6_IJSA_NS7_ILi256EEESB_EEES9_SE_SG_Li256ELb1ELb1ELb1ELb0EEENS1_36VarlenDynamicPersistentTileSchedulerILi128ELi96ELi256ELi128ELb1ELb1ELb1ELb1ELb0ELb1EEEEEEEEEvNT_6ParamsE,(.L_x_15027 - _ZN7cutlass13device_kernelIN5flash11enable_sm90INS1_16FlashAttnFwdSm90INS1_25CollectiveMainloopFwdSm90ILi2EN4cute5tupleIJNS5_1CILi1EEES8_S8_EEENS6_IJNS7_ILi128EEENS7_ILi96EEENS7_ILi64EEEEEELi256ENS_10bfloat16_tEfNS_4arch4Sm90ELb0ELb1ELb0ELb1ELb0ELb1ELb1ELb1ELb0ELb1ELb1ELb0EEENS1_21CollectiveEpilogueFwdINS6_IJSA_NS7_ILi256EEESB_EEES9_SE_SG_Li256ELb1ELb1ELb1ELb0EEENS1_36VarlenDynamicPersistentTileSchedulerILi128ELi96ELi256ELi128ELb1ELb1ELb1ELb1ELb0ELb1EEEEEEEEEvNT_6ParamsE)
        .other          _ZN7cutlass13device_kernelIN5flash11enable_sm90INS1_16FlashAttnFwdSm90INS1_25CollectiveMainloopFwdSm90ILi2EN4cute5tupleIJNS5_1CILi1EEES8_S8_EEENS6_IJNS7_ILi128EEENS7_ILi96EEENS7_ILi64EEEEEELi256ENS_10bfloat16_tEfNS_4arch4Sm90ELb0ELb1ELb0ELb1ELb0ELb1ELb1ELb1ELb0ELb1ELb1ELb0EEENS1_21CollectiveEpilogueFwdINS6_IJSA_NS7_ILi256EEESB_EEES9_SE_SG_Li256ELb1ELb1ELb1ELb0EEENS1_36VarlenDynamicPersistentTileSchedulerILi128ELi96ELi256ELi128ELb1ELb1ELb1ELb1ELb0ELb1EEEEEEEEEvNT_6ParamsE,@"STO_CUDA_ENTRY STV_DEFAULT"
_ZN7cutlass13device_kernelIN5flash11enable_sm90INS1_16FlashAttnFwdSm90INS1_25CollectiveMainloopFwdSm90ILi2EN4cute5tupleIJNS5_1CILi1EEES8_S8_EEENS6_IJNS7_ILi128EEENS7_ILi96EEENS7_ILi64EEEEEELi256ENS_10bfloat16_tEfNS_4arch4Sm90ELb0ELb1ELb0ELb1ELb0ELb1ELb1ELb1ELb0ELb1ELb1ELb0EEENS1_21CollectiveEpilogueFwdINS6_IJSA_NS7_ILi256EEESB_EEES9_SE_SG_Li256ELb1ELb1ELb1ELb0EEENS1_36VarlenDynamicPersistentTileSchedulerILi128ELi96ELi256ELi128ELb1ELb1ELb1ELb1ELb0ELb1EEEEEEEEEvNT_6ParamsE:
[----:B------:R-:W0:Y:S02]  /*0000*/  LDC R1, c[0x0][0x28] ;  /* 0x00000a00ff017b82 */ /* 0x000e240000000800 */
[----:B0-----:R-:W-:-:S05]  /*0010*/  VIADD R1, R1, 0xfffffae0 ;  /* 0xfffffae001017836 */ /* 0x001fca0000000000 */
[----:B------:R-:W-:Y:S01]  /*0020*/  R2UR UR4, R1 ;  /* 0x00000000010472ca */ /* 0x000fe200000e0000 */
[----:B------:R-:W0:Y:S01]  /*0030*/  S2R R3, SR_TID.X ;  /* 0x0000000000037919 */ /* 0x000e220000002100 */
[----:B------:R-:W-:Y:S01]  /*0040*/  ELECT P0, URZ, PT ;  /* 0x00000000003f782f */ /* 0x000fe20003800000 */
[----:B------:R-:W-:Y:S01]  /*0050*/  BSSY B0, `(.L_x_12448) ;  /* 0x0000018000007945 */ /* 0x000fe20003800000 */
[----:B------:R-:W-:Y:S01]  /*0060*/  ULDC UR37, c[0x0][0x20] ;  /* 0x0000080000257ab9 */ /* 0x000fe20000000800 */
[----:B------:R-:W-:-:S08]  /*0070*/  ULDC UR36, c[0x0][0x24] ;  /* 0x0000090000247ab9 */ /* 0x000fd00000000800 */
[----:B------:R-:W-:-:S04]  /*0080*/  UIADD3 UR37, UP0, UR4, UR37, URZ ;  /* 0x0000002504257290 */ /* 0x000fc8000ff1e03f */
[----:B------:R-:W-:Y:S01]  /*0090*/  UIADD3.X UR36, URZ, UR36, URZ, UP0, !UPT ;  /* 0x000000243f247290 */ /* 0x000fe200087fe43f */
        /* <DEDUP_REMOVED lines=19> */
.L_x_12449:
[----:B------:R-:W-:Y:S05]  /*01d0*/  BSYNC B0 ;  /* 0x0000000000007941 */ /* 0x000fea0003800000 */
.L_x_12448:
        /* <DEDUP_REMOVED lines=43> */
.L_x_12450:
        /* <DEDUP_REMOVED lines=22> */
.L_x_12451:
        /* <DEDUP_REMOVED lines=18> */
.L_x_12452:
        /* <DEDUP_REMOVED lines=22> */
.L_x_12453:
        /* <DEDUP_REMOVED lines=22> */
.L_x_12454:
[----:B------:R-:W-:Y:S01]  /*09d0*/  PLOP3.LUT P0, PT, PT, PT, UP0, 0x80, 0x0 ;  /* 0x000000000000781c */ /* 0x000fe20003f0f008 */
[----:B------:R-:W-:Y:S01]  /*09e0*/  UMOV UR38, 0x1 ;  /* 0x0000000100267882 */ /* 0x000fe20000000000 */
[----:B------:R-:W-:Y:S01]  /*09f0*/  NOP ;  /* 0x0000000000007918 */ /* 0x000fe20000000000 */
[----:B------:R-:W-:Y:S01]  /*0a00*/  USEL UR38, UR38, 0x2, !UP0 ;  /* 0x0000000226267887 */ /* 0x000fe2000c000000 */
[----:B------:R-:W-:Y:S01]  /*0a10*/  BSSY B9, `(.L_x_12455) ;  /* 0x00039b0000097945 */ /* 0x000fe20003800000 */
[----:B------:R-:W-:Y:S01]  /*0a20*/  ULDC.64 UR42, c[0x0][0x208] ;  /* 0x00008200002a7ab9 */ /* 0x000fe20000000a00 */
[----:B------:R-:W-:Y:S02]  /*0a30*/  IMAD.U32 R18, RZ, RZ, UR37 ;  /* 0x00000025ff127e24 */ /* 0x000fe4000f8e00ff */
[----:B------:R-:W-:Y:S01]  /*0a40*/  IMAD.U32 R19, RZ, RZ, UR36 ;  /* 0x00000024ff137e24 */ /* 0x000fe2000f8e00ff */
[----:B0123--:R-:W-:Y:S06]  /*0a50*/  BAR.SYNC.DEFER_BLOCKING 0x0 ;  /* 0x0000000000007b1d */ /* 0x00ffec0000010000 */
[----:B------:R-:W-:Y:S05]  /*0a60*/  @!P0 BRA `(.L_x_12456) ;  /* 0x000002fc00e48947 */ /* 0x000fea0003800000 */
.L_x_12457:
[----:B------:R-:W-:-:S08]  /*0a70*/  NOP ;  /* 0x0000000000007918 */ /* 0x000fd00000000000 */
[----:B------:R-:W0:Y:S02]  /*0a80*/  USETMAXREG.TRY_ALLOC.CTAPOOL UP0, 0xf0 ;  /* 0x000000f0000079c8 */ /* 0x000e240008000600 */
[----:B0-----:R-:W-:-:S13]  /*0a90*/  PLOP3.LUT P0, PT, PT, PT, UP0, 0x80, 0x0 ;  /* 0x000000000000781c */ /* 0x001fda0003f0f008 */
[----:B------:R-:W-:Y:S05]  /*0aa0*/  @!P0 BRA `(.L_x_12457) ;  /* 0xfffffffc00f08947 */ /* 0x000fea000383ffff */
[----:B------:R-:W2:Y:S01]  /*0ab0*/  LDL.LU R0, [R1+0x48c] ;  /* 0x00048c0001007983 */ /* 0x000ea20000300800 */
[----:B------:R-:W0:Y:S01]  /*0ac0*/  S2R R2, SR_TID.X ;  /* 0x0000000000027919 */ /* 0x000e220000002100 */
[----:B------:R-:W1:Y:S01]  /*0ad0*/  S2UR UR5, SR_CgaCtaId ;  /* 0x00000000000579c3 */ /* 0x000e620000008800 */
[----:B------:R-:W-:Y:S01]  /*0ae0*/  UMOV UR4, 0x400 ;  /* 0x0000040000047882 */ /* 0x000fe20000000000 */
[----:B0-----:R-:W-:-:S04]  /*0af0*/  SHF.R.U32.HI R2, RZ, 0x7, R2 ;  /* 0x00000007ff027819 */ /* 0x001fc80000011602 */
[----:B------:R-:W-:Y:S01]  /*0b00*/  ISETP.NE.AND P0, PT, R2, 0x1, PT ;  /* 0x000000010200780c */ /* 0x000fe20003f05270 */
[----:B-1----:R-:W-:-:S06]  /*0b10*/  ULEA UR4, UR5, UR4, 0x18 ;  /* 0x0000000405047291 */ /* 0x002fcc000f8ec03f */
[----:B------:R-:W-:Y:S01]  /*0b20*/  IMAD.U32 R2, RZ, RZ, UR4 ;  /* 0x00000004ff027e24 */ /* 0x000fe2000f8e00ff */
[----:B------:R-:W-:Y:S06]  /*0b30*/  BAR.ARV 0x8, 0x180 ;  /* 0x0206000000007b1d */ /* 0x000fec0000002000 */
[----:B------:R-:W-:Y:S01]  /*0b40*/  ULDC UR4, c[0x0][0xd3c] ;  /* 0x00034f0000047ab9 */ /* 0x000fe20000000800 */
[----:B------:R-:W-:Y:S04]  /*0b50*/  STL.64 [R1+0x210], RZ ;  /* 0x000210ff01007387 */ /* 0x000fe80000100a00 */
[----:B------:R-:W-:Y:S04]  /*0b60*/  STL [R1+0x218], RZ ;  /* 0x000218ff01007387 */ /* 0x000fe80000100800 */
[----:B------:R-:W-:Y:S01]  /*0b70*/  STL [R1+0x21c], RZ ;  /* 0x00021cff01007387 */ /* 0x000fe20000100800 */
[----:B------:R-:W-:-:S02]  /*0b80*/  UIADD3 UR39, UP0, UR37, 0x210, URZ ;  /* 0x0000021025277890 */ /* 0x000fc4000ff1e03f */
[----:B------:R-:W-:Y:S02]  /*0b90*/  UIADD3 UR46, UP1, UR37, 0x21c, URZ ;  /* 0x0000021c252e7890 */ /* 0x000fe4000ff3e03f */
[----:B------:R-:W-:Y:S02]  /*0ba0*/  UIADD3.X UR47, URZ, UR36, URZ, UP0, !UPT ;  /* 0x000000243f2f7290 */ /* 0x000fe400087fe43f */
[----:B------:R-:W-:Y:S01]  /*0bb0*/  UIADD3.X UR48, URZ, UR36, URZ, UP1, !UPT ;  /* 0x000000243f307290 */ /* 0x000fe20008ffe43f */
[----:B------:R-:W-:Y:S08]  /*0bc0*/  @!P0 BAR.ARV 0x9, 0x100 ;  /* 0x0244000000008b1d */ /* 0x000ff00000002000 */
[----:B------:R-:W-:Y:S06]  /*0bd0*/  BAR.SYNC.DEFER_BLOCKING 0x5, 0x180 ;  /* 0x0146000000007b1d */ /* 0x000fec0000010000 */
[----:B------:R-:W0:Y:S02]  /*0be0*/  LDS.128 R88, [R2+0x324d0] ;  /* 0x0324d00002587984 */ /* 0x000e240000000c00 */
[----:B------:R-:W-:Y:S06]  /*0bf0*/  BAR.ARV 0x4, 0x180 ;  /* 0x0106000000007b1d */ /* 0x000fec0000002000 */
[----:B--2---:R-:W-:-:S04]  /*0c00*/  LOP3.LUT R0, R0, 0xffefffff, RZ, 0xc0, !PT ;  /* 0xffefffff00007812 */ /* 0x004fc800078ec0ff */
[----:B------:R-:W-:-:S05]  /*0c10*/  @P0 LOP3.LUT R0, R0, 0x100000, RZ, 0xfc, !PT ;  /* 0x0010000000000812 */ /* 0x000fca00078efcff */
[----:B------:R4:W-:Y:S01]  /*0c20*/  STL [R1+0x48c], R0 ;  /* 0x00048c0001007387 */ /* 0x0009e20000100800 */
[----:B0-----:R-:W-:-:S13]  /*0c30*/  ISETP.GE.AND P0, PT, R91, UR4, PT ;  /* 0x000000045b007c0c */ /* 0x001fda000bf06270 */
[----:B----4-:R-:W-:Y:S05]  /*0c40*/  @P0 BRA `(.L_x_12458) ;  /* 0x0000039800300947 */ /* 0x010fea0003800000 */
[----:B------:R-:W0:Y:S01]  /*0c50*/  S2R R0, SR_TID.X ;  /* 0x0000000000007919 */ /* 0x000e220000002100 */
[----:B------:R-:W-:Y:S02]  /*0c60*/  IMAD.MOV.U32 R23, RZ, RZ, RZ ;  /* 0x000000ffff177224 */ /* 0x000fe400078e00ff */
[----:B------:R-:W-:Y:S02]  /*0c70*/  IMAD.MOV.U32 R158, RZ, RZ, RZ ;  /* 0x000000ffff9e7224 */ /* 0x000fe400078e00ff */
[----:B0-----:R-:W-:-:S05]  /*0c80*/  VIADD R12, R0, 0xffffff80 ;  /* 0xffffff80000c7836 */ /* 0x001fca0000000000 */
[----:B------:R-:W-:Y:S01]  /*0c90*/  SHF.R.S32.HI R0, RZ, 0x1f, R12 ;  /* 0x0000001fff007819 */ /* 0x000fe2000001140c */
[----:B------:R-:W-:Y:S03]  /*0ca0*/  STL [R1+0x47c], R12 ;  /* 0x00047c0c01007387 */ /* 0x000fe60000100800 */
[CC--:B------:R-:W-:Y:S02]  /*0cb0*/  LEA.HI R3, R0.reuse, R12.reuse, RZ, 0x7 ;  /* 0x0000000c00037211 */ /* 0x0c0fe400078f38ff */
[----:B------:R-:W-:Y:S02]  /*0cc0*/  LEA.HI R8, R0, R12, RZ, 0x4 ;  /* 0x0000000c00087211 */ /* 0x000fe400078f20ff */
[----:B------:R-:W-:Y:S02]  /*0cd0*/  LOP3.LUT R4, R3, 0xffffff80, RZ, 0xc0, !PT ;  /* 0xffffff8003047812 */ /* 0x000fe400078ec0ff */
[----:B------:R-:W-:-:S02]  /*0ce0*/  SHF.R.S32.HI R13, RZ, 0x7, R3 ;  /* 0x00000007ff0d7819 */ /* 0x000fc40000011403 */
[----:B------:R-:W-:Y:S01]  /*0cf0*/  SHF.R.S32.HI R11, RZ, 0x4, R8 ;  /* 0x00000004ff0b7819 */ /* 0x000fe20000011408 */
[----:B------:R-:W-:Y:S01]  /*0d00*/  IMAD.IADD R10, R12, 0x1, -R4 ;  /* 0x000000010c0a7824 */ /* 0x000fe200078e0a04 */
[----:B------:R-:W-:Y:S01]  /*0d10*/  LEA.HI R3, R3, R13, RZ, 0x1 ;  /* 0x0000000d03037211 */ /* 0x000fe200078f08ff */
[----:B------:R-:W-:Y:S01]  /*0d20*/  STL [R1+0x514], R13 ;  /* 0x0005140d01007387 */ /* 0x000fe20000100800 */
[----:B------:R-:W-:Y:S02]  /*0d30*/  LEA.HI R180, R0, R12, RZ, 0x5 ;  /* 0x0000000c00b47211 */ /* 0x000fe400078f28ff */
[----:B------:R-:W-:Y:S01]  /*0d40*/  SHF.R.S32.HI R4, RZ, 0x1f, R10 ;  /* 0x0000001fff047819 */ /* 0x000fe2000001140a */
[----:B------:R-:W-:Y:S01]  /*0d50*/  STL [R1+0x510], R10 ;  /* 0x0005100a01007387 */ /* 0x000fe20000100800 */
[----:B------:R-:W-:Y:S02]  /*0d60*/  LOP3.LUT R3, R3, 0x3fffffe, RZ, 0xc0, !PT ;  /* 0x03fffffe03037812 */ /* 0x000fe400078ec0ff */
[----:B------:R-:W-:-:S02]  /*0d70*/  LEA.HI R5, R4, R10, RZ, 0x2 ;  /* 0x0000000a04057211 */ /* 0x000fc400078f10ff */
[----:B------:R-:W-:Y:S01]  /*0d80*/  LEA.HI R4, R4, R10, RZ, 0x5 ;  /* 0x0000000a04047211 */ /* 0x000fe200078f28ff */
[----:B------:R-:W-:Y:S01]  /*0d90*/  IMAD.IADD R3, R13, 0x1, -R3 ;  /* 0x000000010d037824 */ /* 0x000fe200078e0a03 */
[--C-:B------:R-:W-:Y:S02]  /*0da0*/  SHF.R.S32.HI R6, RZ, 0x2, R5.reuse ;  /* 0x00000002ff067819 */ /* 0x100fe40000011405 */
[----:B------:R-:W-:Y:S02]  /*0db0*/  SHF.R.S32.HI R7, RZ, 0x1f, R5 ;  /* 0x0000001fff077819 */ /* 0x000fe40000011405 */
[----:B------:R-:W-:Y:S02]  /*0dc0*/  SHF.R.S32.HI R4, RZ, 0x5, R4 ;  /* 0x00000005ff047819 */ /* 0x000fe40000011404 */
[----:B------:R-:W-:Y:S02]  /*0dd0*/  LEA.HI R7, R7, R6, RZ, 0x3 ;  /* 0x0000000607077211 */ /* 0x000fe400078f18ff */
[----:B------:R-:W-:-:S02]  /*0de0*/  SHF.R.S32.HI R180, RZ, 0x5, R180 ;  /* 0x00000005ffb47819 */ /* 0x000fc400000114b4 */
[----:B------:R-:W-:Y:S02]  /*0df0*/  LOP3.LUT R7, R7, 0xfffffff8, RZ, 0xc0, !PT ;  /* 0xfffffff807077812 */ /* 0x000fe400078ec0ff */
[----:B------:R-:W-:-:S03]  /*0e00*/  LOP3.LUT R5, R5, 0x7ffffffc, RZ, 0xc0, !PT ;  /* 0x7ffffffc05057812 */ /* 0x000fc600078ec0ff */
[----:B------:R-:W-:Y:S01]  /*0e10*/  IMAD.IADD R7, R6, 0x1, -R7 ;  /* 0x0000000106077824 */ /* 0x000fe200078e0a07 */
[----:B------:R-:W-:Y:S01]  /*0e20*/  LOP3.LUT R6, R8, 0x3fffff0, RZ, 0xc0, !PT ;  /* 0x03fffff008067812 */ /* 0x000fe200078ec0ff */
[----:B------:R-:W-:Y:S01]  /*0e30*/  IMAD.IADD R5, R10, 0x1, -R5 ;  /* 0x000000010a057824 */ /* 0x000fe200078e0a05 */
[----:B------:R-:W-:Y:S01]  /*0e40*/  LEA.HI R8, R8, R11, RZ, 0x1 ;  /* 0x0000000b08087211 */ /* 0x000fe200078f08ff */
[----:B------:R-:W-:Y:S02]  /*0e50*/  IMAD R4, R4, 0x10, R7 ;  /* 0x0000001004047824 */ /* 0x000fe400078e0207 */
[----:B------:R-:W-:Y:S01]  /*0e60*/  IMAD.IADD R9, R12, 0x1, -R6 ;  /* 0x000000010c097824 */ /* 0x000fe200078e0a06 */
[----:B------:R-:W-:Y:S01]  /*0e70*/  LOP3.LUT R8, R8, 0x1ffffffe, RZ, 0xc0, !PT ;  /* 0x1ffffffe08087812 */ /* 0x000fe200078ec0ff */
[----:B------:R-:W-:Y:S01]  /*0e80*/  IMAD R196, R3, 0x40, R4 ;  /* 0x0000004003c47824 */ /* 0x000fe200078e0204 */
[-C--:B------:R-:W-:Y:S01]  /*0e90*/  LEA.HI R3, R0, R12.reuse, RZ, 0x2 ;  /* 0x0000000c00037211 */ /* 0x080fe200078f10ff */
[----:B------:R-:W-:Y:S01]  /*0ea0*/  IMAD R9, R180, 0x10, R9 ;  /* 0x00000010b4097824 */ /* 0x000fe200078e0209 */
[----:B------:R-:W-:Y:S01]  /*0eb0*/  LEA.HI R4, R0, R12, RZ, 0x3 ;  /* 0x0000000c00047211 */ /* 0x000fe200078f18ff */
[----:B------:R-:W-:Y:S01]  /*0ec0*/  IMAD.IADD R8, R11, 0x1, -R8 ;  /* 0x000000010b087824 */ /* 0x000fe200078e0a08 */
[--C-:B------:R-:W-:Y:S01]  /*0ed0*/  SHF.R.S32.HI R22, RZ, 0x2, R3.reuse ;  /* 0x00000002ff167819 */ /* 0x100fe20000011403 */
[----:B------:R-:W-:Y:S01]  /*0ee0*/  IMAD.SHL.U32 R197, R5, 0x2, RZ ;  /* 0x0000000205c57824 */ /* 0x000fe200078e00ff */
[----:B------:R-:W-:Y:S01]  /*0ef0*/  LOP3.LUT R0, R3, 0xfffffffc, RZ, 0xc0, !PT ;  /* 0xfffffffc03007812 */ /* 0x000fe200078ec0ff */
[----:B------:R-:W-:Y:S01]  /*0f00*/  IMAD R8, R9, 0x8, R8 ;  /* 0x0000000809087824 */ /* 0x000fe200078e0208 */
[----:B------:R-:W-:Y:S01]  /*0f10*/  SHF.R.S32.HI R3, RZ, 0x1f, R3 ;  /* 0x0000001fff037819 */ /* 0x000fe20000011403 */
[----:B------:R-:W-:Y:S01]  /*0f20*/  VIADD R156, R22, 0x40 ;  /* 0x00000040169c7836 */ /* 0x000fe20000000000 */
[----:B------:R-:W-:Y:S01]  /*0f30*/  LOP3.LUT R6, R4, 0xfffffff8, RZ, 0xc0, !PT ;  /* 0xfffffff804067812 */ /* 0x000fe200078ec0ff */
[----:B------:R-:W-:Y:S01]  /*0f40*/  IMAD.IADD R9, R12, 0x1, -R0 ;  /* 0x000000010c097824 */ /* 0x000fe200078e0a00 */
[----:B------:R-:W-:Y:S01]  /*0f50*/  LEA.HI R3, R3, R22, RZ, 0x3 ;  /* 0x0000001603037211 */ /* 0x000fe200078f18ff */
[----:B------:R-:W-:Y:S01]  /*0f60*/  IMAD.SHL.U32 R190, R156, 0x40, RZ ;  /* 0x000000409cbe7824 */ /* 0x000fe200078e00ff */
[----:B------:R-:W-:Y:S01]  /*0f70*/  SHF.R.S32.HI R7, RZ, 0x1f, R156 ;  /* 0x0000001fff077819 */ /* 0x000fe2000001149c */
[----:B------:R-:W-:Y:S01]  /*0f80*/  IMAD.SHL.U32 R152, R9, 0x8, RZ ;  /* 0x0000000809987824 */ /* 0x000fe200078e00ff */
[----:B------:R-:W-:Y:S01]  /*0f90*/  LOP3.LUT R3, R3, 0xfffffff8, RZ, 0xc0, !PT ;  /* 0xfffffff803037812 */ /* 0x000fe200078ec0ff */
[----:B------:R-:W-:Y:S01]  /*0fa0*/  VIADD R5, R197, 0x10 ;  /* 0x00000010c5057836 */ /* 0x000fe20000000000 */
[----:B------:R-:W-:Y:S01]  /*0fb0*/  LEA.HI R0, R9, R9, RZ, 0x1 ;  /* 0x0000000909007211 */ /* 0x000fe200078f08ff */
[----:B------:R-:W-:Y:S01]  /*0fc0*/  VIADD R237, R197, 0x18 ;  /* 0x00000018c5ed7836 */ /* 0x000fe20000000000 */
[----:B------:R-:W-:Y:S01]  /*0fd0*/  LEA.HI R7, R7, R156, RZ, 0x3 ;  /* 0x0000009c07077211 */ /* 0x000fe200078f18ff */
[----:B------:R-:W-:Y:S01]  /*0fe0*/  IMAD.IADD R3, R22, 0x1, -R3 ;  /* 0x0000000116037824 */ /* 0x000fe200078e0a03 */
[----:B------:R-:W-:Y:S01]  /*0ff0*/  LOP3.LUT R0, R0, 0x1ffffffe, RZ, 0xc0, !PT ;  /* 0x1ffffffe00007812 */ /* 0x000fe200078ec0ff */
[----:B------:R-:W-:Y:S01]  /*1000*/  STL [R1+0x464], R5 ;  /* 0x0004640501007387 */ /* 0x000fe20000100800 */
[----:B------:R-:W-:Y:S01]  /*1010*/  LOP3.LUT R190, R190, 0x1c0, RZ, 0xc0, !PT ;  /* 0x000001c0bebe7812 */ /* 0x000fe200078ec0ff */
[----:B------:R-:W-:Y:S01]  /*1020*/  IMAD.SHL.U32 R7, R7, 0x40, RZ ;  /* 0x0000004007077824 */ /* 0x000fe200078e00ff */
[----:B------:R-:W-:Y:S01]  /*1030*/  SHF.R.S32.HI R4, RZ, 0x3, R4 ;  /* 0x00000003ff047819 */ /* 0x000fe20000011404 */
[----:B------:R0:W-:Y:S01]  /*1040*/  STL [R1+0x474], R3 ;  /* 0x0004740301007387 */ /* 0x0001e20000100800 */
[----:B------:R-:W-:Y:S01]  /*1050*/  SHF.R.U32.HI R191, RZ, 0x3, R190 ;  /* 0x00000003ffbf7819 */ /* 0x000fe200000116be */
[----:B------:R-:W-:Y:S01]  /*1060*/  VIADD R234, R197, 0x30 ;  /* 0x00000030c5ea7836 */ /* 0x000fe20000000000 */
[----:B------:R-:W-:Y:S01]  /*1070*/  LOP3.LUT R192, R7, 0xfffffe00, RZ, 0xc0, !PT ;  /* 0xfffffe0007c07812 */ /* 0x000fe200078ec0ff */
[----:B------:R1:W-:Y:S01]  /*1080*/  STL [R1+0x478], R4 ;  /* 0x0004780401007387 */ /* 0x0003e20000100800 */
[C---:B------:R-:W-:Y:S01]  /*1090*/  VIADD R236, R197.reuse, 0x20 ;  /* 0x00000020c5ec7836 */ /* 0x040fe20000000000 */
[----:B------:R-:W-:Y:S01]  /*10a0*/  SHF.R.S32.HI R157, RZ, 0x1f, R22 ;  /* 0x0000001fff9d7819 */ /* 0x000fe20000011416 */
[C---:B------:R-:W-:Y:S01]  /*10b0*/  VIADD R235, R197.reuse, 0x28 ;  /* 0x00000028c5eb7836 */ /* 0x040fe20000000000 */
[----:B------:R-:W-:Y:S01]  /*10c0*/  STL [R1+0x480], R9 ;  /* 0x0004800901007387 */ /* 0x000fe20000100800 */
[----:B------:R-:W-:Y:S01]  /*10d0*/  VIADD R231, R197, 0x48 ;  /* 0x00000048c5e77836 */ /* 0x000fe20000000000 */
[----:B------:R-:W-:Y:S01]  /*10e0*/  SHF.R.S32.HI R153, RZ, 0x1f, R152 ;  /* 0x0000001fff997819 */ /* 0x000fe20000011498 */
[----:B0-----:R-:W-:Y:S01]  /*10f0*/  IMAD.IADD R3, R9, 0x1, -R0 ;  /* 0x0000000109037824 */ /* 0x001fe200078e0a00 */
[----:B------:R-:W-:Y:S01]  /*1100*/  LOP3.LUT R0, R190, 0x38, R152, 0xf8, !PT ;  /* 0x00000038be007812 */ /* 0x000fe200078ef898 */
[----:B------:R-:W-:-:S02]  /*1110*/  VIADD R233, R197, 0x38 ;  /* 0x00000038c5e97836 */ /* 0x000fc40000000000 */
[----:B-1----:R-:W-:Y:S01]  /*1120*/  IMAD.IADD R4, R12, 0x1, -R6 ;  /* 0x000000010c047824 */ /* 0x002fe200078e0a06 */
[----:B------:R-:W-:Y:S01]  /*1130*/  LOP3.LUT R7, R192, R0, R191, 0xf6, !PT ;  /* 0x00000000c0077212 */ /* 0x000fe200078ef6bf */
[C---:B------:R-:W-:Y:S02]  /*1140*/  VIADD R6, R197.reuse, 0x8 ;  /* 0x00000008c5067836 */ /* 0x040fe40000000000 */
[----:B------:R-:W-:Y:S01]  /*1150*/  VIADD R232, R197, 0x40 ;  /* 0x00000040c5e87836 */ /* 0x000fe20000000000 */
[----:B------:R-:W-:Y:S01]  /*1160*/  STL [R1+0x488], R4 ;  /* 0x0004880401007387 */ /* 0x000fe20000100800 */
[----:B------:R-:W-:Y:S01]  /*1170*/  IMAD R0, R7, 0x2, R2 ;  /* 0x0000000207007824 */ /* 0x000fe200078e0202 */
[----:B------:R-:W-:Y:S01]  /*1180*/  SHF.R.S32.HI R7, RZ, 0x1f, R6 ;  /* 0x0000001fff077819 */ /* 0x000fe20000011406 */
[C---:B------:R-:W-:Y:S01]  /*1190*/  VIADD R228, R197.reuse, 0x60 ;  /* 0x00000060c5e47836 */ /* 0x040fe20000000000 */
[----:B------:R0:W-:Y:S01]  /*11a0*/  STL [R1+0x468], R6 ;  /* 0x0004680601007387 */ /* 0x0001e20000100800 */
[----:B------:R-:W-:-:S02]  /*11b0*/  VIADD R230, R197, 0x50 ;  /* 0x00000050c5e67836 */ /* 0x000fc40000000000 */
[C---:B------:R-:W-:Y:S01]  /*11c0*/  VIADD R229, R197.reuse, 0x58 ;  /* 0x00000058c5e57836 */ /* 0x040fe20000000000 */
[----:B------:R1:W-:Y:S01]  /*11d0*/  STL [R1+0x508], R7 ;  /* 0x0005080701007387 */ /* 0x0003e20000100800 */
[C---:B------:R-:W-:Y:S02]  /*11e0*/  VIADD R225, R197.reuse, 0x78 ;  /* 0x00000078c5e17836 */ /* 0x040fe40000000000 */
[C---:B------:R-:W-:Y:S01]  /*11f0*/  VIADD R227, R197.reuse, 0x68 ;  /* 0x00000068c5e37836 */ /* 0x040fe20000000000 */
[----:B------:R-:W-:Y:S01]  /*1200*/  STL [R1+0x50c], R0 ;  /* 0x00050c0001007387 */ /* 0x000fe20000100800 */
[C---:B------:R-:W-:Y:S01]  /*1210*/  VIADD R226, R197.reuse, 0x70 ;  /* 0x00000070c5e27836 */ /* 0x040fe20000000000 */
[----:B0-----:R-:W-:Y:S01]  /*1220*/  SHF.R.S32.HI R6, RZ, 0x1f, R5 ;  /* 0x0000001fff067819 */ /* 0x001fe20000011405 */
[C---:B------:R-:W-:Y:S01]  /*1230*/  VIADD R222, R197.reuse, 0x90 ;  /* 0x00000090c5de7836 */ /* 0x040fe20000000000 */
[----:B------:R-:W-:Y:S01]  /*1240*/  SHF.R.S32.HI R5, RZ, 0x1f, R237 ;  /* 0x0000001fff057819 */ /* 0x000fe200000114ed */
[C---:B------:R-:W-:Y:S01]  /*1250*/  VIADD R224, R197.reuse, 0x80 ;  /* 0x00000080c5e07836 */ /* 0x040fe20000000000 */
[----:B-1----:R-:W-:Y:S01]  /*1260*/  SHF.R.S32.HI R7, RZ, 0x1f, R236 ;  /* 0x0000001fff077819 */ /* 0x002fe200000114ec */
[----:B------:R0:W-:Y:S01]  /*1270*/  STL [R1+0x504], R6 ;  /* 0x0005040601007387 */ /* 0x0001e20000100800 */
[----:B------:R-:W-:-:S02]  /*1280*/  VIADD R223, R197, 0x88 ;  /* 0x00000088c5df7836 */ /* 0x000fc40000000000 */
[----:B------:R-:W-:Y:S01]  /*1290*/  IMAD.SHL.U32 R154, R9, 0x4, RZ ;  /* 0x00000004099a7824 */ /* 0x000fe200078e00ff */
[----:B------:R1:W-:Y:S01]  /*12a0*/  STL [R1+0x500], R5 ;  /* 0x0005000501007387 */ /* 0x0003e20000100800 */
[C---:B------:R-:W-:Y:S02]  /*12b0*/  VIADD R214, R197.reuse, 0xa8 ;  /* 0x000000a8c5d67836 */ /* 0x040fe40000000000 */
[----:B------:R-:W-:Y:S01]  /*12c0*/  VIADD R159, R154, 0x10 ;  /* 0x000000109a9f7836 */ /* 0x000fe20000000000 */
[----:B------:R2:W-:Y:S01]  /*12d0*/  STL [R1+0x4fc], R7 ;  /* 0x0004fc0701007387 */ /* 0x0005e20000100800 */
[C---:B------:R-:W-:Y:S01]  /*12e0*/  VIADD R221, R197.reuse, 0x98 ;  /* 0x00000098c5dd7836 */ /* 0x040fe20000000000 */
[----:B0-----:R-:W-:Y:S01]  /*12f0*/  SHF.R.S32.HI R6, RZ, 0x1f, R235 ;  /* 0x0000001fff067819 */ /* 0x001fe200000114eb */
[C---:B------:R-:W-:Y:S02]  /*1300*/  VIADD R215, R197.reuse, 0xa0 ;  /* 0x000000a0c5d77836 */ /* 0x040fe40000000000 */
[----:B------:R-:W-:Y:S01]  /*1310*/  IMAD.SHL.U32 R181, R4, 0x8, RZ ;  /* 0x0000000804b57824 */ /* 0x000fe200078e00ff */
[----:B-1----:R-:W-:Y:S01]  /*1320*/  SHF.R.S32.HI R5, RZ, 0x1f, R234 ;  /* 0x0000001fff057819 */ /* 0x002fe200000114ea */
[----:B------:R0:W-:Y:S01]  /*1330*/  STL [R1+0x4f8], R6 ;  /* 0x0004f80601007387 */ /* 0x0001e20000100800 */
[----:B------:R-:W-:Y:S01]  /*1340*/  SHF.R.S32.HI R4, RZ, 0x1f, R159 ;  /* 0x0000001fff047819 */ /* 0x000fe2000001149f */
[C---:B------:R-:W-:Y:S01]  /*1350*/  VIADD R211, R197.reuse, 0xc0 ;  /* 0x000000c0c5d37836 */ /* 0x040fe20000000000 */
[----:B--2---:R-:W-:Y:S01]  /*1360*/  SHF.R.S32.HI R7, RZ, 0x1f, R233 ;  /* 0x0000001fff077819 */ /* 0x004fe200000114e9 */
[----:B------:R1:W-:Y:S01]  /*1370*/  STL [R1+0x4f4], R5 ;  /* 0x0004f40501007387 */ /* 0x0003e20000100800 */
[C---:B------:R-:W-:Y:S01]  /*1380*/  VIADD R213, R197.reuse, 0xb0 ;  /* 0x000000b0c5d57836 */ /* 0x040fe20000000000 */
[----:B------:R-:W-:Y:S01]  /*1390*/  SHF.R.S32.HI R202, RZ, 0x1f, R181 ;  /* 0x0000001fffca7819 */ /* 0x000fe200000114b5 */
[C---:B------:R-:W-:Y:S01]  /*13a0*/  VIADD R212, R197.reuse, 0xb8 ;  /* 0x000000b8c5d47836 */ /* 0x040fe20000000000 */
[----:B------:R2:W-:Y:S01]  /*13b0*/  STL [R1+0x4f0], R7 ;  /* 0x0004f00701007387 */ /* 0x0005e20000100800 */
[C---:B------:R-:W-:Y:S01]  /*13c0*/  VIADD R208, R197.reuse, 0xd8 ;  /* 0x000000d8c5d07836 */ /* 0x040fe20000000000 */
[----:B0-----:R-:W-:Y:S01]  /*13d0*/  SHF.R.S32.HI R6, RZ, 0x1f, R232 ;  /* 0x0000001fff067819 */ /* 0x001fe200000114e8 */
[C---:B------:R-:W-:Y:S01]  /*13e0*/  VIADD R210, R197.reuse, 0xc8 ;  /* 0x000000c8c5d27836 */ /* 0x040fe20000000000 */
[----:B------:R0:W-:Y:S01]  /*13f0*/  STL [R1+0x484], R4 ;  /* 0x0004840401007387 */ /* 0x0001e20000100800 */
[C---:B------:R-:W-:Y:S01]  /*1400*/  VIADD R209, R197.reuse, 0xd0 ;  /* 0x000000d0c5d17836 */ /* 0x040fe20000000000 */
[----:B-1----:R-:W-:Y:S01]  /*1410*/  SHF.R.S32.HI R5, RZ, 0x1f, R231 ;  /* 0x0000001fff057819 */ /* 0x002fe200000114e7 */
[C---:B------:R-:W-:Y:S01]  /*1420*/  VIADD R0, R197.reuse, 0xf8 ;  /* 0x000000f8c5007836 */ /* 0x040fe20000000000 */
[----:B------:R1:W-:Y:S01]  /*1430*/  STL [R1+0x4ec], R6 ;  /* 0x0004ec0601007387 */ /* 0x0003e20000100800 */
[C---:B------:R-:W-:Y:S01]  /*1440*/  VIADD R207, R197.reuse, 0xe0 ;  /* 0x000000e0c5cf7836 */ /* 0x040fe20000000000 */
[----:B--2---:R-:W-:Y:S01]  /*1450*/  SHF.R.S32.HI R7, RZ, 0x1f, R230 ;  /* 0x0000001fff077819 */ /* 0x004fe200000114e6 */
[----:B------:R-:W-:Y:S01]  /*1460*/  VIADD R206, R197, 0xe8 ;  /* 0x000000e8c5ce7836 */ /* 0x000fe20000000000 */
[----:B------:R2:W-:Y:S01]  /*1470*/  STL [R1+0x4e8], R5 ;  /* 0x0004e80501007387 */ /* 0x0005e20000100800 */
[----:B------:R-:W-:-:S02]  /*1480*/  VIADD R183, R181, 0x40 ;  /* 0x00000040b5b77836 */ /* 0x000fc40000000000 */
[----:B0-----:R-:W-:Y:S01]  /*1490*/  IMAD.SHL.U32 R4, R8, 0x8, RZ ;  /* 0x0000000808047824 */ /* 0x001fe200078e00ff */
[----:B------:R0:W-:Y:S01]  /*14a0*/  STL [R1+0x4e4], R7 ;  /* 0x0004e40701007387 */ /* 0x0001e20000100800 */
[C---:B------:R-:W-:Y:S01]  /*14b0*/  VIADD R182, R181.reuse, 0x80 ;  /* 0x00000080b5b67836 */ /* 0x040fe20000000000 */
[----:B-1----:R-:W-:Y:S01]  /*14c0*/  SHF.R.S32.HI R6, RZ, 0x1f, R229 ;  /* 0x0000001fff067819 */ /* 0x002fe200000114e5 */
[----:B------:R-:W-:Y:S01]  /*14d0*/  VIADD R188, R181, 0xc0 ;  /* 0x000000c0b5bc7836 */ /* 0x000fe20000000000 */
[----:B------:R1:W-:Y:S01]  /*14e0*/  STL [R1+0x51c], R4 ;  /* 0x00051c0401007387 */ /* 0x0003e20000100800 */
[----:B------:R-:W-:Y:S02]  /*14f0*/  SHF.R.S32.HI R201, RZ, 0x1f, R183 ;  /* 0x0000001fffc97819 */ /* 0x000fe400000114b7 */
[----:B--2---:R-:W-:Y:S01]  /*1500*/  SHF.R.S32.HI R5, RZ, 0x1f, R228 ;  /* 0x0000001fff057819 */ /* 0x004fe200000114e4 */
[----:B------:R2:W-:Y:S01]  /*1510*/  STL [R1+0x4e0], R6 ;  /* 0x0004e00601007387 */ /* 0x0005e20000100800 */
[----:B------:R-:W-:-:S02]  /*1520*/  SHF.R.S32.HI R200, RZ, 0x1f, R182 ;  /* 0x0000001fffc87819 */ /* 0x000fc400000114b6 */
[----:B0-----:R-:W-:Y:S01]  /*1530*/  SHF.R.S32.HI R7, RZ, 0x1f, R227 ;  /* 0x0000001fff077819 */ /* 0x001fe200000114e3 */
[----:B------:R0:W-:Y:S01]  /*1540*/  STL [R1+0x4dc], R5 ;  /* 0x0004dc0501007387 */ /* 0x0001e20000100800 */
[----:B------:R-:W-:Y:S01]  /*1550*/  SHF.R.S32.HI R199, RZ, 0x1f, R188 ;  /* 0x0000001fffc77819 */ /* 0x000fe200000114bc */
[----:B-1----:R-:W-:Y:S02]  /*1560*/  VIADD R4, R197, 0xf0 ;  /* 0x000000f0c5047836 */ /* 0x002fe40000000000 */
[----:B------:R1:W-:Y:S01]  /*1570*/  STL [R1+0x4d8], R7 ;  /* 0x0004d80701007387 */ /* 0x0003e20000100800 */
[----:B--2---:R-:W-:-:S03]  /*1580*/  SHF.R.S32.HI R6, RZ, 0x1f, R226 ;  /* 0x0000001fff067819 */ /* 0x004fc600000114e2 */
[----:B------:R-:W-:Y:S01]  /*1590*/  STL [R1+0x470], R4 ;  /* 0x0004700401007387 */ /* 0x000fe20000100800 */
[----:B0-----:R-:W-:-:S03]  /*15a0*/  SHF.R.S32.HI R5, RZ, 0x1f, R225 ;  /* 0x0000001fff057819 */ /* 0x001fc600000114e1 */
[----:B------:R0:W-:Y:S01]  /*15b0*/  STL [R1+0x4d4], R6 ;  /* 0x0004d40601007387 */ /* 0x0001e20000100800 */
[----:B-1----:R-:W-:-:S03]  /*15c0*/  SHF.R.S32.HI R7, RZ, 0x1f, R224 ;  /* 0x0000001fff077819 */ /* 0x002fc600000114e0 */
[----:B------:R1:W-:Y:S04]  /*15d0*/  STL [R1+0x4d0], R5 ;  /* 0x0004d00501007387 */ /* 0x0003e80000100800 */
[----:B------:R2:W-:Y:S01]  /*15e0*/  STL [R1+0x4cc], R7 ;  /* 0x0004cc0701007387 */ /* 0x0005e20000100800 */
[----:B0-----:R-:W-:-:S03]  /*15f0*/  SHF.R.S32.HI R6, RZ, 0x1f, R223 ;  /* 0x0000001fff067819 */ /* 0x001fc600000114df */
[----:B------:R-:W-:Y:S01]  /*1600*/  STL [R1+0x46c], R0 ;  /* 0x00046c0001007387 */ /* 0x000fe20000100800 */
[----:B-1----:R-:W-:-:S03]  /*1610*/  SHF.R.S32.HI R5, RZ, 0x1f, R222 ;  /* 0x0000001fff057819 */ /* 0x002fc600000114de */
[----:B------:R0:W-:Y:S01]  /*1620*/  STL [R1+0x4c8], R6 ;  /* 0x0004c80601007387 */ /* 0x0001e20000100800 */
[----:B--2---:R-:W-:-:S03]  /*1630*/  SHF.R.S32.HI R7, RZ, 0x1f, R221 ;  /* 0x0000001fff077819 */ /* 0x004fc600000114dd */
[----:B------:R1:W-:Y:S04]  /*1640*/  STL [R1+0x4c4], R5 ;  /* 0x0004c40501007387 */ /* 0x0003e80000100800 */
[----:B------:R2:W-:Y:S01]  /*1650*/  STL [R1+0x4c0], R7 ;  /* 0x0004c00701007387 */ /* 0x0005e20000100800 */
[----:B0-----:R-:W-:Y:S02]  /*1660*/  SHF.R.S32.HI R6, RZ, 0x1f, R215 ;  /* 0x0000001fff067819 */ /* 0x001fe400000114d7 */
        /* <DEDUP_REMOVED lines=20> */
[----:B------:R-:W-:Y:S01]  /*17b0*/  SHF.R.S32.HI R4, RZ, 0x1f, R0 ;  /* 0x0000001fff047819 */ /* 0x000fe20000011400 */
[----:B------:R-:W-:Y:S02]  /*17c0*/  IMAD R0, R3, 0x8, R196 ;  /* 0x0000000803007824 */ /* 0x000fe400078e02c4 */
[----:B------:R2:W-:Y:S04]  /*17d0*/  STL [R1+0x494], R5 ;  /* 0x0004940501007387 */ /* 0x0005e80000100800 */
[----:B------:R2:W-:Y:S04]  /*17e0*/  STL [R1+0x518], R0 ;  /* 0x0005180001007387 */ /* 0x0005e80000100800 */
[----:B------:R2:W-:Y:S02]  /*17f0*/  STL [R1+0x490], R4 ;  /* 0x0004900401007387 */ /* 0x0005e40000100800 */
.L_x_12692:
[----:B------:R-:W-:Y:S05]  /*1800*/  YIELD ;  /* 0x0000000000007946 */ /* 0x000fea0003800000 */
[----:B------:R-:W-:Y:S01]  /*1810*/  ULDC.64 UR4, c[0x0][0xb20] ;  /* 0x0002c80000047ab9 */ /* 0x000fe20000000a00 */
[----:B0-2---:R-:W0:Y:S01]  /*1820*/  LDC.64 R4, c[0x0][0xb00] ;  /* 0x0002c000ff047b82 */ /* 0x005e220000000a00 */
[----:B------:R-:W-:Y:S01]  /*1830*/  ISETP.NE.U32.AND P1, PT, RZ, UR4, PT ;  /* 0x00000004ff007c0c */ /* 0x000fe2000bf25070 */
[----:B------:R-:W-:Y:S02]  /*1840*/  IMAD.MOV.U32 R10, RZ, RZ, RZ ;  /* 0x000000ffff0a7224 */ /* 0x000fe400078e00ff */
[----:B----4-:R-:W-:Y:S01]  /*1850*/  IMAD.MOV.U32 R16, RZ, RZ, RZ ;  /* 0x000000ffff107224 */ /* 0x010fe200078e00ff */
[----:B------:R-:W-:Y:S01]  /*1860*/  ISETP.NE.AND.EX P1, PT, RZ, UR5, PT, P1 ;  /* 0x00000005ff007c0c */ /* 0x000fe2000bf25310 */
[----:B------:R-:W-:-:S02]  /*1870*/  ULDC.64 UR4, c[0x0][0xb10] ;  /* 0x0002c40000047ab9 */ /* 0x000fc40000000a00 */
        /* <DEDUP_REMOVED lines=25> */
[----:B--23--:R-:W-:Y:S06]  /*1a10*/  @P2 BRA `(.L_x_12459) ;  /* 0x0000000000242947 */ /* 0x00cfec0003800000 */
        /* <DEDUP_REMOVED lines=9> */
.L_x_12459:
        /* <DEDUP_REMOVED lines=14> */
.L_x_12460:
[----:B------:R-:W-:Y:S05]  /*1b90*/  @!P0 BRA `(.L_x_12461) ;  /* 0x00000000000c8947 */ /* 0x000fea0003800000 */
[----:B------:R-:W2:Y:S04]  /*1ba0*/  LDG.E R0, desc[UR42][R4.64] ;  /* 0x0000002a04007981 */ /* 0x000ea8000c1e1900 */
[----:B------:R-:W2:Y:S02]  /*1bb0*/  LDG.E R17, desc[UR42][R4.64+0x4] ;  /* 0x0000042a04117981 */ /* 0x000ea4000c1e1900 */
[----:B--2---:R-:W-:-:S07]  /*1bc0*/  IMAD.IADD R17, R17, 0x1, -R0 ;  /* 0x0000000111117824 */ /* 0x004fce00078e0a00 */
.L_x_12461:
        /* <DEDUP_REMOVED lines=27> */
[----:B------:R-:W-:Y:S01]  /*1d80*/  VIADD R0, R29, 0x5f ;  /* 0x0000005f1d007836 */ /* 0x000fe20000000000 */
[----:B----4-:R-:W-:-:S03]  /*1d90*/  @P1 SHF.R.U32.HI R3, RZ, R11, R6 ;  /* 0x0000000bff031219 */ /* 0x010fc60000011606 */
        /* <DEDUP_REMOVED lines=17> */
.L_x_12464:
[----:B------:R-:W-:-:S13]  /*1eb0*/  ISETP.NE.AND P0, PT, R5, 0x1, PT ;  /* 0x000000010500780c */ /* 0x000fda0003f05270 */
[----:B------:R-:W0:Y:S02]  /*1ec0*/  @P0 LDC.64 R6, c[0x0][0xae0] ;  /* 0x0002b800ff060b82 */ /* 0x000e240000000a00 */
[----:B0-----:R-:W-:-:S05]  /*1ed0*/  @P0 IMAD.HI.U32 R6, R0, R6, RZ ;  /* 0x0000000600060227 */ /* 0x001fca00078e00ff */
[----:B------:R-:W-:-:S07]  /*1ee0*/  @P0 SHF.R.U32.HI R0, RZ, R7, R6 ;  /* 0x00000007ff000219 */ /* 0x000fce0000011606 */
.L_x_12465:
[----:B------:R-:W-:Y:S05]  /*1ef0*/  BSYNC B0 ;  /* 0x0000000000007941 */ /* 0x000fea0003800000 */
.L_x_12463:
[----:B------:R-:W-:-:S05]  /*1f00*/  IMAD R3, R0, R5, R5 ;  /* 0x0000000500037224 */ /* 0x000fca00078e0205 */
[----:B------:R-:W-:-:S07]  /*1f10*/  VIMNMX R4, R4, R3, PT ;  /* 0x0000000304047248 */ /* 0x000fce0003fe0100 */
.L_x_12462:
        /* <DEDUP_REMOVED lines=25> */
.L_x_12468:
[----:B------:R-:W-:-:S13]  /*20b0*/  ISETP.NE.AND P0, PT, R5, 0x1, PT ;  /* 0x000000010500780c */ /* 0x000fda0003f05270 */
[----:B------:R-:W0:Y:S02]  /*20c0*/  @P0 LDC.64 R6, c[0x0][0xae0] ;  /* 0x0002b800ff060b82 */ /* 0x000e240000000a00 */
[----:B0-----:R-:W-:-:S05]  /*20d0*/  @P0 IMAD.HI.U32 R6, R0, R6, RZ ;  /* 0x0000000600060227 */ /* 0x001fca00078e00ff */
[----:B------:R-:W-:-:S07]  /*20e0*/  @P0 SHF.R.U32.HI R0, RZ, R7, R6 ;  /* 0x00000007ff000219 */ /* 0x000fce0000011606 */
.L_x_12469:
[----:B------:R-:W-:Y:S05]  /*20f0*/  BSYNC B0 ;  /* 0x0000000000007941 */ /* 0x000fea0003800000 */
.L_x_12467:
[----:B------:R-:W-:-:S05]  /*2100*/  IMAD R0, R0, R5, RZ ;  /* 0x0000000500007224 */ /* 0x000fca00078e02ff */
[----:B------:R-:W-:-:S07]  /*2110*/  VIMNMX R3, R3, R0, !PT ;  /* 0x0000000003037248 */ /* 0x000fce0007fe0100 */
.L_x_12466:
        /* <DEDUP_REMOVED lines=41> */
.L_x_12471:
[----:B------:R-:W-:Y:S05]  /*23b0*/  BSYNC B0 ;  /* 0x0000000000007941 */ /* 0x000fea0003800000 */
.L_x_12470:
        /* <DEDUP_REMOVED lines=37> */
.L_x_12474:
[----:B------:R-:W-:Y:S05]  /*2610*/  BSYNC B6 ;  /* 0x0000000000067941 */ /* 0x000fea0003800000 */
.L_x_12473:
        /* <DEDUP_REMOVED lines=20> */
.L_x_12476:
[----:B------:R-:W-:Y:S05]  /*2760*/  BSYNC B6 ;  /* 0x0000000000067941 */ /* 0x000fea0003800000 */
.L_x_12475:
[----:B------:R-:W-:Y:S01]  /*2770*/  ULDC.64 UR4, c[0x0][0xaf0] ;  /* 0x0002bc0000047ab9 */ /* 0x000fe20000000a00 */
[----:B------:R-:W2:Y:S01]  /*2780*/  LDL R12, [R1+0x474] ;  /* 0x00047400010c7983 */ /* 0x000ea20000100800 */
[----:B------:R-:W-:Y:S01]  /*2790*/  ISETP.NE.U32.AND P0, PT, RZ, UR4, PT ;  /* 0x00000004ff007c0c */ /* 0x000fe2000bf05070 */
[----:B------:R-:W-:Y:S01]  /*27a0*/  IMAD.IADD R43, R16, 0x1, R17 ;  /* 0x00000001102b7824 */ /* 0x000fe200078e0211 */
[----:B------:R-:W-:Y:S01]  /*27b0*/  ULDC.64 UR8, c[0x0][0x408] ;  /* 0x0001020000087ab9 */ /* 0x000fe20000000a00 */
[----:B------:R-:W-:Y:S01]  /*27c0*/  SHF.R.S32.HI R155, RZ, 0x1f, R154 ;  /* 0x0000001fff9b7819 */ /* 0x000fe2000001149a */
[----:B------:R-:W-:Y:S01]  /*27d0*/  ULDC.64 UR10, c[0x0][0xb00] ;  /* 0x0002c000000a7ab9 */ /* 0x000fe20000000a00 */
[----:B------:R-:W-:Y:S01]  /*27e0*/  ISETP.NE.AND.EX P0, PT, RZ, UR5, PT, P0 ;  /* 0x00000005ff007c0c */ /* 0x000fe2000bf05300 */
[----:B------:R-:W0:Y:S01]  /*27f0*/  S2R R24, SR_TID.X ;  /* 0x0000000000187919 */ /* 0x000e220000002100 */
[----:B------:R-:W-:Y:S01]  /*2800*/  SHF.R.S32.HI R10, RZ, 0x1f, R43 ;  /* 0x0000001fff0a7819 */ /* 0x000fe2000001142b */
[----:B------:R-:W-:Y:S01]  /*2810*/  ULDC.64 UR4, c[0x0][0x300] ;  /* 0x0000c00000047ab9 */ /* 0x000fe20000000a00 */
[----:B------:R-:W-:-:S09]  /*2820*/  ULDC.64 UR6, c[0x0][0x3f8] ;  /* 0x0000fe0000067ab9 */ /* 0x000fd20000000a00 */
[----:B------:R-:W1:Y:S02]  /*2830*/  @P0 LDC.64 R4, c[0x0][0xaf0] ;  /* 0x0002bc00ff040b82 */ /* 0x000e640000000a00 */
[----:B-1----:R-:W-:-:S05]  /*2840*/  @P0 IMAD.WIDE R4, R91, 0x4, R4 ;  /* 0x000000045b040825 */ /* 0x002fca00078e0204 */
[----:B------:R1:W3:Y:S01]  /*2850*/  @P0 LDG.E R91, desc[UR42][R4.64] ;  /* 0x0000002a045b0981 */ /* 0x0002e2000c1e1900 */
[----:B------:R-:W-:Y:S01]  /*2860*/  IMAD R0, R10, UR4, RZ ;  /* 0x000000040a007c24 */ /* 0x000fe2000f8e02ff */
[----:B------:R-:W-:Y:S01]  /*2870*/  ISETP.NE.U32.AND P0, PT, RZ, UR10, PT ;  /* 0x0000000aff007c0c */ /* 0x000fe2000bf05070 */
[C---:B------:R-:W-:Y:S01]  /*2880*/  IMAD.WIDE.U32 R30, R43.reuse, UR4, RZ ;  /* 0x000000042b1e7c25 */ /* 0x040fe2000f8e00ff */
[----:B0-----:R-:W-:Y:S02]  /*2890*/  SHF.R.U32.HI R24, RZ, 0x7, R24 ;  /* 0x00000007ff187819 */ /* 0x001fe40000011618 */
[----:B------:R-:W-:Y:S01]  /*28a0*/  ISETP.NE.AND.EX P0, PT, RZ, UR11, PT, P0 ;  /* 0x0000000bff007c0c */ /* 0x000fe2000bf05300 */
[----:B------:R-:W-:Y:S01]  /*28b0*/  IMAD R3, R43, UR5, R0 ;  /* 0x000000052b037c24 */ /* 0x000fe2000f8e0200 */
[----:B------:R-:W-:Y:S01]  /*28c0*/  ULDC.64 UR4, c[0x0][0x308] ;  /* 0x0000c20000047ab9 */ /* 0x000fe20000000a00 */
[----:B------:R-:W-:Y:S01]  /*28d0*/  IMAD.WIDE.U32 R20, R22, UR8, R154 ;  /* 0x0000000816147c25 */ /* 0x000fe2000f8e009a */
[----:B------:R-:W-:-:S02]  /*28e0*/  ISETP.NE.AND P6, PT, R24, 0x1, PT ;  /* 0x000000011800780c */ /* 0x000fc40003fc5270 */
[----:B-----5:R-:W-:Y:S01]  /*28f0*/  SHF.R.S32.HI R0, RZ, 0x1f, R44 ;  /* 0x0000001fff007819 */ /* 0x020fe2000001142c */
[----:B------:R-:W-:Y:S02]  /*2900*/  IMAD.IADD R31, R31, 0x1, R3 ;  /* 0x000000011f1f7824 */ /* 0x000fe400078e0203 */
[C---:B------:R-:W-:Y:S02]  /*2910*/  IMAD R3, R157.reuse, UR8, RZ ;  /* 0x000000089d037c24 */ /* 0x040fe4000f8e02ff */
[----:B------:R-:W-:Y:S02]  /*2920*/  IMAD R7, R157, UR6, RZ ;  /* 0x000000069d077c24 */ /* 0x000fe4000f8e02ff */
[----:B------:R-:W-:Y:S02]  /*2930*/  IMAD R3, R22, UR9, R3 ;  /* 0x0000000916037c24 */ /* 0x000fe4000f8e0203 */
[----:B------:R-:W-:-:S04]  /*2940*/  IMAD.WIDE.U32 R30, R193, UR4, R30 ;  /* 0x00000004c11e7c25 */ /* 0x000fc8000f8e001e */
[----:B------:R-:W-:Y:S02]  /*2950*/  IMAD.IADD R21, R21, 0x1, R3 ;  /* 0x0000000115157824 */ /* 0x000fe400078e0203 */
[C---:B------:R-:W-:Y:S02]  /*2960*/  IMAD R7, R22.reuse, UR7, R7 ;  /* 0x0000000716077c24 */ /* 0x040fe4000f8e0207 */
[----:B------:R-:W-:-:S04]  /*2970*/  IMAD.WIDE.U32 R16, R22, UR6, R154 ;  /* 0x0000000616107c25 */ /* 0x000fc8000f8e009a */
[----:B------:R-:W-:Y:S01]  /*2980*/  IMAD R31, R193, UR5, R31 ;  /* 0x00000005c11f7c24 */ /* 0x000fe2000f8e021f */
[----:B------:R-:W-:Y:S01]  /*2990*/  ULDC.64 UR4, c[0x0][0x310] ;  /* 0x0000c40000047ab9 */ /* 0x000fe20000000a00 */
[----:B------:R-:W-:Y:S02]  /*29a0*/  IMAD.IADD R17, R17, 0x1, R7 ;  /* 0x0000000111117824 */ /* 0x000fe400078e0207 */
[C---:B-1----:R-:W-:Y:S02]  /*29b0*/  IMAD R5, R0.reuse, UR6, RZ ;  /* 0x0000000600057c24 */ /* 0x042fe4000f8e02ff */
[----:B------:R-:W-:Y:S02]  /*29c0*/  IMAD R7, R0, UR8, RZ ;  /* 0x0000000800077c24 */ /* 0x000fe4000f8e02ff */
[C---:B------:R-:W-:Y:S02]  /*29d0*/  IMAD R13, R44.reuse, UR7, R5 ;  /* 0x000000072c0d7c24 */ /* 0x040fe4000f8e0205 */
[----:B------:R-:W-:-:S04]  /*29e0*/  IMAD.WIDE.U32 R16, R44, UR6, R16 ;  /* 0x000000062c107c25 */ /* 0x000fc8000f8e0010 */
[C---:B------:R-:W-:Y:S02]  /*29f0*/  IMAD R61, R44.reuse, UR9, R7 ;  /* 0x000000092c3d7c24 */ /* 0x040fe4000f8e0207 */
[----:B------:R-:W-:Y:S01]  /*2a00*/  IMAD.WIDE.U32 R20, R44, UR8, R20 ;  /* 0x000000082c147c25 */ /* 0x000fe2000f8e0014 */
[----:B------:R-:W0:Y:S03]  /*2a10*/  LDC R7, c[0x0][0x3f4] ;  /* 0x0000fd00ff077b82 */ /* 0x000e260000000800 */
[C---:B------:R-:W-:Y:S02]  /*2a20*/  VIADD R4, R152.reuse, 0xc0 ;  /* 0x000000c098047836 */ /* 0x040fe40000000000 */
[C---:B------:R-:W-:Y:S02]  /*2a30*/  VIADD R51, R152.reuse, 0x40 ;  /* 0x0000004098337836 */ /* 0x040fe40000000000 */
[----:B------:R-:W-:-:S02]  /*2a40*/  VIADD R52, R152, 0x60 ;  /* 0x0000006098347836 */ /* 0x000fc40000000000 */
[C---:B------:R-:W-:Y:S02]  /*2a50*/  VIADD R53, R152.reuse, 0x80 ;  /* 0x0000008098357836 */ /* 0x040fe40000000000 */
[C---:B------:R-:W-:Y:S02]  /*2a60*/  VIADD R54, R152.reuse, 0xa0 ;  /* 0x000000a098367836 */ /* 0x040fe40000000000 */
[----:B------:R-:W-:Y:S02]  /*2a70*/  VIADD R9, R152, 0xe0 ;  /* 0x000000e098097836 */ /* 0x000fe40000000000 */
[----:B------:R-:W-:Y:S02]  /*2a80*/  IMAD.MOV.U32 R57, RZ, RZ, 0x20 ;  /* 0x00000020ff397424 */ /* 0x000fe400078e00ff */
[----:B------:R-:W-:Y:S02]  /*2a90*/  IMAD.IADD R60, R17, 0x1, R13 ;  /* 0x00000001113c7824 */ /* 0x000fe400078e020d */
[----:B------:R-:W-:Y:S01]  /*2aa0*/  IMAD.IADD R61, R21, 0x1, R61 ;  /* 0x00000001153d7824 */ /* 0x000fe200078e023d */
[----:B---3--:R-:W-:-:S02]  /*2ab0*/  SHF.R.S32.HI R3, RZ, 0x1f, R91 ;  /* 0x0000001fff037819 */ /* 0x008fc4000001145b */
[----:B------:R-:W-:Y:S02]  /*2ac0*/  SEL R91, R91, RZ, !P0 ;  /* 0x000000ff5b5b7207 */ /* 0x000fe40004000000 */
[----:B------:R-:W-:-:S05]  /*2ad0*/  SEL R8, R3, RZ, !P0 ;  /* 0x000000ff03087207 */ /* 0x000fca0004000000 */
[----:B------:R-:W-:Y:S02]  /*2ae0*/  IMAD R3, R8, UR4, RZ ;  /* 0x0000000408037c24 */ /* 0x000fe4000f8e02ff */
[----:B------:R-:W-:-:S04]  /*2af0*/  IMAD.WIDE.U32 R30, R91, UR4, R30 ;  /* 0x000000045b1e7c25 */ /* 0x000fc8000f8e001e */
[----:B------:R-:W-:Y:S02]  /*2b00*/  IMAD R11, R91, UR5, R3 ;  /* 0x000000055b0b7c24 */ /* 0x000fe4000f8e0203 */
[----:B------:R-:W-:Y:S01]  /*2b10*/  VIADD R3, R152, 0x20 ;  /* 0x0000002098037836 */ /* 0x000fe20000000000 */
[----:B------:R-:W-:Y:S05]  /*2b20*/  @!P6 WARPSYNC.ALL ;  /* 0x000000000000e948 */ /* 0x000fea0003800000 */
[----:B------:R-:W-:Y:S01]  /*2b30*/  ULDC UR4, c[0x0][0x320] ;  /* 0x0000c80000047ab9 */ /* 0x000fe20000000800 */
[----:B--2---:R-:W-:Y:S01]  /*2b40*/  IMAD.SHL.U32 R55, R12, 0x40, RZ ;  /* 0x000000400c377824 */ /* 0x004fe200078e00ff */
[----:B------:R-:W-:Y:S01]  /*2b50*/  @!P6 BAR.SYNC.DEFER_BLOCKING 0x9, 0x100 ;  /* 0x024400000000eb1d */ /* 0x000fe20000010000 */
[----:B------:R-:W-:-:S02]  /*2b60*/  ISETP.GE.AND P0, PT, R3, UR4, PT ;  /* 0x0000000403007c0c */ /* 0x000fc4000bf06270 */
[----:B------:R-:W-:Y:S02]  /*2b70*/  ISETP.GE.AND P1, PT, R152, UR4, PT ;  /* 0x0000000498007c0c */ /* 0x000fe4000bf26270 */
[----:B------:R-:W-:Y:S01]  /*2b80*/  SEL R5, RZ, 0xffffffff, P0 ;  /* 0xffffffffff057807 */ /* 0x000fe20000000000 */
[----:B------:R-:W-:Y:S01]  /*2b90*/  ULDC.64 UR6, c[0x0][0x330] ;  /* 0x0000cc0000067ab9 */ /* 0x000fe20000000a00 */
[----:B------:R-:W-:Y:S02]  /*2ba0*/  ISETP.GE.AND P0, PT, R4, UR4, PT ;  /* 0x0000000404007c0c */ /* 0x000fe4000bf06270 */
[----:B------:R-:W-:Y:S01]  /*2bb0*/  SEL R4, RZ, 0x1, P1 ;  /* 0x00000001ff047807 */ /* 0x000fe20000800000 */
[----:B------:R-:W-:Y:S01]  /*2bc0*/  IMAD.SHL.U32 R5, R5, 0x2, RZ ;  /* 0x0000000205057824 */ /* 0x000fe200078e00ff */
[----:B------:R-:W-:Y:S02]  /*2bd0*/  ISETP.GE.AND P1, PT, R51, UR4, PT ;  /* 0x0000000433007c0c */ /* 0x000fe4000bf26270 */
[----:B------:R-:W-:-:S02]  /*2be0*/  ISETP.GE.AND P2, PT, R52, UR4, PT ;  /* 0x0000000434007c0c */ /* 0x000fc4000bf46270 */
[----:B------:R-:W-:Y:S02]  /*2bf0*/  LOP3.LUT R4, R5, 0x2, R4, 0xe2, !PT ;  /* 0x0000000205047812 */ /* 0x000fe400078ee204 */
[----:B------:R-:W-:Y:S02]  /*2c00*/  SEL R5, RZ, 0x4, P1 ;  /* 0x00000004ff057807 */ /* 0x000fe40000800000 */
[----:B------:R-:W-:Y:S02]  /*2c10*/  SEL R6, RZ, 0x8, P2 ;  /* 0x00000008ff067807 */ /* 0x000fe40001000000 */
[----:B------:R-:W-:Y:S02]  /*2c20*/  ISETP.GE.AND P1, PT, R53, UR4, PT ;  /* 0x0000000435007c0c */ /* 0x000fe4000bf26270 */
[----:B------:R-:W-:Y:S02]  /*2c30*/  ISETP.GE.AND P2, PT, R54, UR4, PT ;  /* 0x0000000436007c0c */ /* 0x000fe4000bf46270 */
[----:B------:R-:W-:-:S02]  /*2c40*/  LOP3.LUT R4, R6, R4, R5, 0xfe, !PT ;  /* 0x0000000406047212 */ /* 0x000fc400078efe05 */
[----:B------:R-:W-:Y:S02]  /*2c50*/  SEL R5, RZ, 0x10, P1 ;  /* 0x00000010ff057807 */ /* 0x000fe40000800000 */
[----:B------:R-:W-:-:S04]  /*2c60*/  SEL R6, RZ, 0x20, P2 ;  /* 0x00000020ff067807 */ /* 0x000fc80001000000 */
[----:B------:R-:W-:Y:S02]  /*2c70*/  LOP3.LUT R5, R6, R4, R5, 0xfe, !PT ;  /* 0x0000000406057212 */ /* 0x000fe400078efe05 */
[----:B------:R-:W-:Y:S02]  /*2c80*/  SEL R4, RZ, 0x40, P0 ;  /* 0x00000040ff047807 */ /* 0x000fe40000000000 */
[----:B0-----:R-:W-:-:S04]  /*2c90*/  ISETP.GE.AND P0, PT, R152, R7, PT ;  /* 0x000000079800720c */ /* 0x001fc80003f06270 */
[----:B------:R-:W-:-:S05]  /*2ca0*/  SEL R7, R7, RZ, P0 ;  /* 0x000000ff07077207 */ /* 0x000fca0000000000 */
[----:B------:R-:W-:Y:S01]  /*2cb0*/  IMAD.IADD R7, R152, 0x1, R7 ;  /* 0x0000000198077824 */ /* 0x000fe200078e0207 */
[----:B------:R-:W-:Y:S02]  /*2cc0*/  LOP3.LUT R5, R5, R4, RZ, 0xfc, !PT ;  /* 0x0000000405057212 */ /* 0x000fe400078efcff */
[----:B------:R-:W-:Y:S02]  /*2cd0*/  LOP3.LUT R55, R55, 0x1c0, RZ, 0xc0, !PT ;  /* 0x000001c037377812 */ /* 0x000fe400078ec0ff */
[----:B------:R-:W-:Y:S02]  /*2ce0*/  SHF.R.S32.HI R4, RZ, 0x1f, R7 ;  /* 0x0000001fff047819 */ /* 0x000fe40000011407 */
[----:B------:R-:W-:Y:S01]  /*2cf0*/  ISETP.GE.AND P3, PT, R9, UR4, PT ;  /* 0x0000000409007c0c */ /* 0x000fe2000bf66270 */
[----:B------:R-:W-:Y:S01]  /*2d00*/  IMAD.WIDE.U32 R40, R193, UR6, R152 ;  /* 0x00000006c1287c25 */ /* 0x000fe2000f8e0098 */
[----:B------:R-:W-:Y:S01]  /*2d10*/  LOP3.LUT R9, R55, 0x18, R152, 0xf8, !PT ;  /* 0x0000001837097812 */ /* 0x000fe200078ef898 */
[----:B------:R-:W-:Y:S01]  /*2d20*/  ULDC.64 UR4, c[0x0][0x338] ;  /* 0x0000ce0000047ab9 */ /* 0x000fe20000000a00 */
[----:B------:R-:W-:-:S02]  /*2d30*/  SHF.R.U32.HI R56, RZ, 0x3, R55 ;  /* 0x00000003ff387819 */ /* 0x000fc40000011637 */
[----:B------:R-:W-:Y:S01]  /*2d40*/  LEA.HI R7, R4, R7, RZ, 0x3 ;  /* 0x0000000704077211 */ /* 0x000fe200078f18ff */
[----:B------:R-:W-:Y:S01]  /*2d50*/  IMAD R41, R193, UR7, R41 ;  /* 0x00000007c1297c24 */ /* 0x000fe2000f8e0229 */
[----:B------:R-:W-:Y:S01]  /*2d60*/  LOP3.LUT P1, RZ, R12, 0x4, RZ, 0xc0, !PT ;  /* 0x000000040cff7812 */ /* 0x000fe2000782c0ff */
[----:B------:R-:W-:Y:S01]  /*2d70*/  IMAD R6, R8, UR4, RZ ;  /* 0x0000000408067c24 */ /* 0x000fe2000f8e02ff */
[----:B------:R-:W-:Y:S02]  /*2d80*/  LOP3.LUT R9, R9, R56, RZ, 0x3c, !PT ;  /* 0x0000003809097212 */ /* 0x000fe400078e3cff */
[----:B------:R-:W-:Y:S02]  /*2d90*/  LOP3.LUT R4, R190, 0x38, R7, 0xf8, !PT ;  /* 0x00000038be047812 */ /* 0x000fe400078ef807 */
[----:B------:R-:W-:Y:S01]  /*2da0*/  IADD3 R42, P2, R22, R43, RZ ;  /* 0x0000002b162a7210 */ /* 0x000fe20007f5e0ff */
[----:B------:R-:W-:Y:S01]  /*2db0*/  IMAD R65, R91, UR5, R6 ;  /* 0x000000055b417c24 */ /* 0x000fe2000f8e0206 */
[----:B------:R-:W-:Y:S01]  /*2dc0*/  SEL R57, R57, 0xffffffe0, !P1 ;  /* 0xffffffe039397807 */ /* 0x000fe20004800000 */
[----:B------:R-:W-:Y:S01]  /*2dd0*/  IMAD.WIDE.U32 R40, R91, UR4, R40 ;  /* 0x000000045b287c25 */ /* 0x000fe2000f8e0028 */
[----:B------:R-:W-:Y:S01]  /*2de0*/  LOP3.LUT R63, R4, R191, RZ, 0x3c, !PT ;  /* 0x000000bf043f7212 */ /* 0x000fe200078e3cff */
[----:B------:R-:W-:Y:S01]  /*2df0*/  ULDC UR4, c[0x0][0x2f4] ;  /* 0x0000bd0000047ab9 */ /* 0x000fe20000000800 */
[----:B------:R-:W-:Y:S01]  /*2e00*/  SEL R66, RZ, 0xffffff80, P3 ;  /* 0xffffff80ff427807 */ /* 0x000fe20001800000 */
[----:B------:R-:W-:Y:S01]  /*2e10*/  IMAD R58, R180, 0x200, R9 ;  /* 0x00000200b43a7824 */ /* 0x000fe200078e0209 */
[----:B------:R-:W-:Y:S01]  /*2e20*/  SHF.R.S32.HI R62, RZ, 0x3, R7 ;  /* 0x00000003ff3e7819 */ /* 0x000fe20000011407 */
[----:B------:R-:W-:Y:S01]  /*2e30*/  IMAD.X R43, R157, 0x1, R10, P2 ;  /* 0x000000019d2b7824 */ /* 0x000fe200010e060a */
[----:B------:R-:W-:Y:S01]  /*2e40*/  ISETP.GE.AND P1, PT, R152, UR4, PT ;  /* 0x0000000498007c0c */ /* 0x000fe2000bf26270 */
[----:B------:R-:W-:Y:S01]  /*2e50*/  IMAD.IADD R59, R57, 0x1, R58 ;  /* 0x00000001393b7824 */ /* 0x000fe200078e023a */
[----:B------:R-:W-:Y:S01]  /*2e60*/  ISETP.GE.AND P2, PT, R3, UR4, PT ;  /* 0x0000000403007c0c */ /* 0x000fe2000bf46270 */
[----:B------:R-:W-:Y:S01]  /*2e70*/  IMAD.IADD R63, R192, 0x1, R63 ;  /* 0x00000001c03f7824 */ /* 0x000fe200078e023f */
[----:B------:R-:W-:Y:S01]  /*2e80*/  LOP3.LUT R66, R5, 0x80, R66, 0xc8, !PT ;  /* 0x0000008005427812 */ /* 0x000fe200078ec842 */
[----:B------:R-:W-:Y:S01]  /*2e90*/  IMAD.IADD R64, R31, 0x1, R11 ;  /* 0x000000011f407824 */ /* 0x000fe200078e020b */
[----:B------:R-:W-:Y:S01]  /*2ea0*/  LOP3.LUT R67, R5, 0x40, RZ, 0xc0, !PT ;  /* 0x0000004005437812 */ /* 0x000fe200078ec0ff */
[----:B------:R-:W-:-:S08]  /*2eb0*/  IMAD.IADD R65, R41, 0x1, R65 ;  /* 0x0000000129417824 */ /* 0x000fd000078e0241 */
.L_x_12528:
[----:B------:R-:W0:Y:S01]  /*2ec0*/  LDC.64 R74, c[0x0][0x300] ;  /* 0x0000c000ff4a7b82 */ /* 0x000e220000000a00 */
[----:B------:R-:W-:Y:S01]  /*2ed0*/  VIADD R49, R49, 0xffffffff ;  /* 0xffffffff31317836 */ /* 0x000fe20000000000 */
[----:B------:R-:W-:Y:S05]  /*2ee0*/  YIELD ;  /* 0x0000000000007946 */ /* 0x000fea0003800000 */
[----:B------:R-:W-:Y:S01]  /*2ef0*/  SHF.R.S32.HI R11, RZ, 0x1f, R49 ;  /* 0x0000001fff0b7819 */ /* 0x000fe20000011431 */
[----:B------:R-:W1:Y:S01]  /*2f00*/  LDC.64 R70, c[0x0][0x2e8] ;  /* 0x0000ba00ff467b82 */ /* 0x000e620000000a00 */
[----:B------:R-:W-:Y:S01]  /*2f10*/  IMAD.MOV.U32 R78, RZ, RZ, R152 ;  /* 0x000000ffff4e7224 */ /* 0x000fe200078e0098 */
[----:B------:R-:W-:Y:S01]  /*2f20*/  BSSY B0, `(.L_x_12477) ;  /* 0x0000328000007945 */ /* 0x000fe20003800000 */
[----:B------:R-:W-:-:S02]  /*2f30*/  IMAD.MOV.U32 R79, RZ, RZ, R153 ;  /* 0x000000ffff4f7224 */ /* 0x000fc400078e0099 */
[----:B------:R-:W-:-:S03]  /*2f40*/  IMAD R83, R23, 0x1800, R59 ;  /* 0x0000180017537824 */ /* 0x000fc600078e023b */
[----:B------:R-:W2:Y:S01]  /*2f50*/  LDC R73, c[0x0][0x3f4] ;  /* 0x0000fd00ff497b82 */ /* 0x000ea20000000800 */
[----:B------:R-:W-:Y:S02]  /*2f60*/  IMAD R83, R83, 0x2, R48 ;  /* 0x0000000253537824 */ /* 0x000fe400078e0230 */
[-C--:B0-----:R-:W-:Y:S02]  /*2f70*/  IMAD R4, R11, R74.reuse, RZ ;  /* 0x0000004a0b047224 */ /* 0x081fe400078e02ff */
[----:B------:R-:W-:-:S04]  /*2f80*/  IMAD.WIDE.U32 R32, R49, R74, RZ ;  /* 0x0000004a31207225 */ /* 0x000fc800078e00ff */
[----:B------:R-:W-:Y:S02]  /*2f90*/  IMAD R5, R49, R75, R4 ;  /* 0x0000004b31057224 */ /* 0x000fe400078e0204 */
[-C--:B------:R-:W-:Y:S02]  /*2fa0*/  IMAD R81, R157, R74.reuse, RZ ;  /* 0x0000004a9d517224 */ /* 0x080fe400078e02ff */
[----:B------:R-:W-:Y:S02]  /*2fb0*/  IMAD.IADD R6, R33, 0x1, R5 ;  /* 0x0000000121067824 */ /* 0x000fe400078e0205 */
[----:B------:R-:W-:-:S04]  /*2fc0*/  IMAD.WIDE.U32 R4, R22, R74, R78 ;  /* 0x0000004a16047225 */ /* 0x000fc800078e004e */
[----:B------:R-:W-:Y:S01]  /*2fd0*/  IMAD.WIDE.U32 R32, R32, 0x60, RZ ;  /* 0x0000006020207825 */ /* 0x000fe200078e00ff */
[----:B------:R-:W-:-:S03]  /*2fe0*/  IADD3 R7, P3, R30, R4, RZ ;  /* 0x000000041e077210 */ /* 0x000fc60007f7e0ff */
[----:B------:R-:W-:Y:S01]  /*2ff0*/  IMAD R9, R6, 0x60, RZ ;  /* 0x0000006006097824 */ /* 0x000fe200078e02ff */
[-C--:B------:R-:W-:Y:S01]  /*3000*/  LEA R4, P5, R74, R32.reuse, 0x6 ;  /* 0x000000204a047211 */ /* 0x080fe200078a30ff */
[----:B------:R-:W-:Y:S02]  /*3010*/  IMAD R81, R22, R75, R81 ;  /* 0x0000004b16517224 */ /* 0x000fe400078e0251 */
[----:B------:R-:W-:Y:S01]  /*3020*/  IMAD.IADD R82, R33, 0x1, R9 ;  /* 0x0000000121527824 */ /* 0x000fe200078e0209 */
[----:B------:R-:W-:Y:S02]  /*3030*/  IADD3 R4, P4, R4, R7, RZ ;  /* 0x0000000704047210 */ /* 0x000fe40007f9e0ff */
[----:B------:R-:W-:Y:S02]  /*3040*/  IADD3.X R8, R64, R5, R81, P3, !PT ;  /* 0x0000000540087210 */ /* 0x000fe40001ffe451 */
[----:B------:R-:W-:Y:S02]  /*3050*/  IADD3 R6, P3, R7, R32, RZ ;  /* 0x0000002007067210 */ /* 0x000fe40007f7e0ff */
[----:B------:R-:W-:-:S02]  /*3060*/  LEA.HI.X R5, R74, R82, R75, 0x6, P5 ;  /* 0x000000524a057211 */ /* 0x000fc400028f344b */
[-C--:B-1----:R-:W-:Y:S01]  /*3070*/  LEA R14, P5, R6, R70.reuse, 0x1 ;  /* 0x00000046060e7211 */ /* 0x082fe200078a08ff */
[----:B------:R-:W-:Y:S01]  /*3080*/  IMAD.X R7, R8, 0x1, R82, P3 ;  /* 0x0000000108077824 */ /* 0x000fe200018e0652 */
[----:B----4-:R-:W-:Y:S01]  /*3090*/  LEA R12, P3, R4, R70, 0x1 ;  /* 0x00000046040c7211 */ /* 0x010fe200078608ff */
[----:B------:R-:W-:Y:S01]  /*30a0*/  IMAD.X R5, R5, 0x1, R8, P4 ;  /* 0x0000000105057824 */ /* 0x000fe200020e0608 */
[----:B------:R-:W-:Y:S02]  /*30b0*/  ISETP.GT.AND P4, PT, R49, R50, PT ;  /* 0x000000323100720c */ /* 0x000fe40003f84270 */
[-C--:B------:R-:W-:Y:S02]  /*30c0*/  LEA.HI.X R15, R6, R71.reuse, R7, 0x1, P5 ;  /* 0x00000047060f7211 */ /* 0x080fe400028f0c07 */
[----:B------:R-:W-:Y:S01]  /*30d0*/  LEA.HI.X R13, R4, R71, R5, 0x1, P3 ;  /* 0x00000047040d7211 */ /* 0x000fe200018f0c05 */
[----:B------:R-:W-:Y:S01]  /*30e0*/  IMAD R5, R23, 0x1800, R58 ;  /* 0x0000180017057824 */ /* 0x000fe200078e023a */
[----:B--2---:R-:W-:-:S02]  /*30f0*/  ISETP.GE.AND P3, PT, R73, 0x1, PT ;  /* 0x000000014900780c */ /* 0x004fc40003f66270 */
[----:B------:R-:W-:Y:S01]  /*3100*/  P2R R69, PR, RZ, 0x10 ;  /* 0x00000010ff457803 */ /* 0x000fe20000000000 */
[----:B------:R-:W-:-:S10]  /*3110*/  IMAD R84, R5, 0x2, R48 ;  /* 0x0000000205547824 */ /* 0x000fd400078e0230 */
[----:B------:R-:W-:Y:S05]  /*3120*/  @!P3 BRA `(.L_x_12478) ;  /* 0x0000002c00b0b947 */ /* 0x000fea0003800000 */
[----:B------:R-:W0:Y:S01]  /*3130*/  LDC.64 R76, c[0x0][0x3f8] ;  /* 0x0000fe00ff4c7b82 */ /* 0x000e220000000a00 */
[----:B------:R-:W-:Y:S01]  /*3140*/  ULDC.U8 UR4, c[0x0][0x410] ;  /* 0x0001040000047ab9 */ /* 0x000fe20000000000 */
[----:B------:R-:W-:Y:S01]  /*3150*/  IMAD R72, R49, -0x60, R46 ;  /* 0xffffffa031487824 */ /* 0x000fe200078e022e */
[----:B------:R-:W-:-:S04]  /*3160*/  ISETP.NE.AND P3, PT, RZ, UR4, PT ;  /* 0x00000004ff007c0c */ /* 0x000fc8000bf65270 */
[----:B------:R-:W-:Y:S01]  /*3170*/  VIMNMX R72, R72, 0x60, PT ;  /* 0x0000006048487848 */ /* 0x000fe20003fe0100 */
[----:B------:R-:W1:Y:S01]  /*3180*/  LDC.64 R38, c[0x0][0x408] ;  /* 0x00010200ff267b82 */ /* 0x000e620000000a00 */
[-C--:B0-----:R-:W-:Y:S02]  /*3190*/  IMAD R4, R11, R76.reuse, RZ ;  /* 0x0000004c0b047224 */ /* 0x081fe400078e02ff */
[----:B------:R-:W-:-:S04]  /*31a0*/  IMAD.WIDE.U32 R36, R49, R76, RZ ;  /* 0x0000004c31247225 */ /* 0x000fc800078e00ff */
[----:B------:R-:W-:Y:S02]  /*31b0*/  IMAD R5, R49, R77, R4 ;  /* 0x0000004d31057224 */ /* 0x000fe400078e0204 */
[-C--:B-1----:R-:W-:Y:S02]  /*31c0*/  IMAD R6, R11, R38.reuse, RZ ;  /* 0x000000260b067224 */ /* 0x082fe400078e02ff */
[----:B------:R-:W-:-:S04]  /*31d0*/  IMAD.WIDE.U32 R34, R49, R38, RZ ;  /* 0x0000002631227225 */ /* 0x000fc800078e00ff */
[----:B------:R-:W-:Y:S02]  /*31e0*/  IMAD R7, R49, R39, R6 ;  /* 0x0000002731077224 */ /* 0x000fe400078e0206 */
        /* <DEDUP_REMOVED lines=11> */
[----:B------:R-:W-:Y:S01]  /*32a0*/  IMAD.MOV.U32 R4, RZ, RZ, R16 ;  /* 0x000000ffff047224 */ /* 0x000fe200078e0010 */
[----:B------:R-:W-:Y:S01]  /*32b0*/  ULDC.64 UR4, c[0x0][0x3e8] ;  /* 0x0000fa0000047ab9 */ /* 0x000fe20000000a00 */
[----:B------:R-:W-:Y:S01]  /*32c0*/  IMAD.MOV.U32 R5, RZ, RZ, R60 ;  /* 0x000000ffff057224 */ /* 0x000fe200078e003c */
[----:B------:R-:W-:Y:S01]  /*32d0*/  ULDC.64 UR6, c[0x0][0x400] ;  /* 0x0001000000067ab9 */ /* 0x000fe20000000a00 */
[----:B------:R-:W-:Y:S01]  /*32e0*/  IMAD R25, R80, 0x60, RZ ;  /* 0x0000006050197824 */ /* 0x000fe200078e02ff */
[----:B------:R-:W-:Y:S01]  /*32f0*/  CS2R R74, SRZ ;  /* 0x00000000004a7805 */ /* 0x000fe2000001ff00 */
[----:B------:R-:W-:Y:S01]  /*3300*/  IMAD.WIDE.U32 R6, R36, 0x60, R4 ;  /* 0x0000006024067825 */ /* 0x000fe200078e0004 */
[----:B------:R-:W-:-:S03]  /*3310*/  CS2R R78, SRZ ;  /* 0x00000000004e7805 */ /* 0x000fc6000001ff00 */
[----:B------:R-:W-:Y:S02]  /*3320*/  IMAD.MOV.U32 R4, RZ, RZ, R20 ;  /* 0x000000ffff047224 */ /* 0x000fe400078e0014 */
[----:B------:R-:W-:Y:S02]  /*3330*/  IMAD.MOV.U32 R5, RZ, RZ, R61 ;  /* 0x000000ffff057224 */ /* 0x000fe400078e003d */
[----:B------:R-:W-:Y:S02]  /*3340*/  IMAD R27, R68, 0x60, RZ ;  /* 0x00000060441b7824 */ /* 0x000fe400078e02ff */
[----:B------:R-:W-:Y:S01]  /*3350*/  IMAD.WIDE.U32 R10, R34, 0x60, R4 ;  /* 0x00000060220a7825 */ /* 0x000fe200078e0004 */
[----:B------:R-:W-:-:S03]  /*3360*/  LEA R4, P3, R6, UR4, 0x1 ;  /* 0x0000000406047c11 */ /* 0x000fc6000f8608ff */
[----:B------:R-:W-:Y:S02]  /*3370*/  IMAD.IADD R5, R7, 0x1, R25 ;  /* 0x0000000107057824 */ /* 0x000fe400078e0219 */
[----:B------:R-:W-:-:S03]  /*3380*/  IMAD.IADD R7, R11, 0x1, R27 ;  /* 0x000000010b077824 */ /* 0x000fc600078e021b */
        /* <DEDUP_REMOVED lines=11> */
.L_x_12481:
[----:B------:R-:W-:Y:S05]  /*3440*/  BSYNC B1 ;  /* 0x0000000000017941 */ /* 0x000fea0003800000 */
.L_x_12480:
[----:B------:R-:W-:Y:S01]  /*3450*/  ISETP.GE.AND P5, PT, R156, R72, PT ;  /* 0x000000489c00720c */ /* 0x000fe20003fa6270 */
[----:B------:R-:W-:Y:S01]  /*3460*/  BSSY B1, `(.L_x_12482) ;  /* 0x0000023000017945 */ /* 0x000fe20003800000 */
[----:B------:R-:W-:Y:S02]  /*3470*/  CS2R R24, SRZ ;  /* 0x0000000000187805 */ /* 0x000fe4000001ff00 */
[----:B------:R-:W-:Y:S01]  /*3480*/  CS2R R10, SRZ ;  /* 0x00000000000a7805 */ /* 0x000fe2000001ff00 */
[----:B-----5:R-:W-:Y:S01]  /*3490*/  IMAD.MOV.U32 R81, RZ, RZ, R32 ;  /* 0x000000ffff517224 */ /* 0x020fe200078e0020 */
[----:B------:R-:W-:Y:S01]  /*34a0*/  CS2R R26, SRZ ;  /* 0x00000000001a7805 */ /* 0x000fe2000001ff00 */
[----:B------:R-:W-:-:S06]  /*34b0*/  IMAD.MOV.U32 R82, RZ, RZ, R33 ;  /* 0x000000ffff527224 */ /* 0x000fcc00078e0021 */
[----:B------:R-:W-:Y:S05]  /*34c0*/  @P5 BRA `(.L_x_12483) ;  /* 0x0000000000705947 */ /* 0x000fea0003800000 */
[C---:B0-----:R-:W-:Y:S01]  /*34d0*/  SHF.L.U64.HI R5, R76.reuse, 0x6, R77 ;  /* 0x000000064c057819 */ /* 0x041fe2000001024d */
[----:B------:R-:W-:Y:S01]  /*34e0*/  IMAD.SHL.U32 R4, R76, 0x40, RZ ;  /* 0x000000404c047824 */ /* 0x000fe200078e00ff */
[----:B------:R-:W-:Y:S01]  /*34f0*/  ULDC.64 UR4, c[0x0][0x3e8] ;  /* 0x0000fa0000047ab9 */ /* 0x000fe20000000a00 */
[----:B------:R-:W-:Y:S01]  /*3500*/  IMAD R9, R80, 0x60, RZ ;  /* 0x0000006050097824 */ /* 0x000fe200078e02ff */
[----:B------:R-:W-:Y:S01]  /*3510*/  CS2R R24, SRZ ;  /* 0x0000000000187805 */ /* 0x000fe2000001ff00 */
[----:B------:R-:W-:Y:S01]  /*3520*/  IMAD.WIDE.U32 R4, R36, 0x60, R4 ;  /* 0x0000006024047825 */ /* 0x000fe200078e0004 */
[----:B------:R-:W-:-:S03]  /*3530*/  CS2R R26, SRZ ;  /* 0x00000000001a7805 */ /* 0x000fc6000001ff00 */
[----:B------:R-:W-:Y:S01]  /*3540*/  IMAD R8, R68, 0x60, RZ ;  /* 0x0000006044087824 */ /* 0x000fe200078e02ff */
[----:B------:R-:W-:Y:S01]  /*3550*/  IADD3 R6, P3, R16, R4, RZ ;  /* 0x0000000410067210 */ /* 0x000fe20007f7e0ff */
[----:B------:R-:W-:-:S03]  /*3560*/  IMAD.SHL.U32 R4, R38, 0x40, RZ ;  /* 0x0000004026047824 */ /* 0x000fc600078e00ff */
[----:B------:R-:W-:Y:S02]  /*3570*/  IADD3.X R9, R60, R9, R5, P3, !PT ;  /* 0x000000093c097210 */ /* 0x000fe40001ffe405 */
[----:B------:R-:W-:-:S03]  /*3580*/  SHF.L.U64.HI R5, R38, 0x6, R39 ;  /* 0x0000000626057819 */ /* 0x000fc60000010227 */
[----:B------:R-:W-:-:S03]  /*3590*/  IMAD.WIDE.U32 R4, R34, 0x60, R4 ;  /* 0x0000006022047825 */ /* 0x000fc600078e0004 */
[----:B------:R-:W-:-:S04]  /*35a0*/  IADD3 R7, P3, R20, R4, RZ ;  /* 0x0000000414077210 */ /* 0x000fc80007f7e0ff */
[----:B------:R-:W-:Y:S02]  /*35b0*/  IADD3.X R8, R61, R8, R5, P3, !PT ;  /* 0x000000083d087210 */ /* 0x000fe40001ffe405 */
        /* <DEDUP_REMOVED lines=13> */
.L_x_12483:
[----:B------:R-:W-:Y:S05]  /*3690*/  BSYNC B1 ;  /* 0x0000000000017941 */ /* 0x000fea0003800000 */
.L_x_12482:
[----:B------:R-:W-:Y:S01]  /*36a0*/  ULOP3.LUT UR4, UR38, 0x1, URZ, 0xfc, !UPT ;  /* 0x0000000126047892 */ /* 0x000fe2000f8efc3f */
[----:B01----:R-:W-:Y:S01]  /*36b0*/  IMAD.MOV.U32 R4, RZ, RZ, R74 ;  /* 0x000000ffff047224 */ /* 0x003fe200078e004a */
[----:B------:R-:W-:Y:S01]  /*36c0*/  PRMT R35, R35, 0x5410, R82 ;  /* 0x0000541023237816 */ /* 0x000fe20000000052 */
[----:B------:R-:W-:Y:S01]  /*36d0*/  IMAD.MOV.U32 R5, RZ, RZ, R75 ;  /* 0x000000ffff057224 */ /* 0x000fe200078e004b */
[----:B------:R-:W-:Y:S01]  /*36e0*/  UISETP.NE.AND UP0, UPT, UR4, 0x3, UPT ;  /* 0x000000030400788c */ /* 0x000fe2000bf05270 */
        /* <DEDUP_REMOVED lines=30> */
.L_x_12484:
[----:B------:R-:W-:Y:S01]  /*38d0*/  IMAD R68, R23, 0x8, R2 ;  /* 0x0000000817447824 */ /* 0x000fe200078e0202 */
[----:B------:R-:W-:Y:S01]  /*38e0*/  SHF.L.U32 R80, R158, 0x1f, RZ ;  /* 0x0000001f9e507819 */ /* 0x000fe200000006ff */
[----:B------:R-:W-:Y:S03]  /*38f0*/  BSSY B1, `(.L_x_12485) ;  /* 0x0000003000017945 */ /* 0x000fe60003800000 */
[----:B------:R-:W0:Y:S02]  /*3900*/  SYNCS.PHASECHK.TRANS64.TRYWAIT P6, [R68+URZ+0x32490], R80 ;  /* 0x03249050440075a7 */ /* 0x000e2400080c017f */
[----:B0-----:R-:W-:Y:S05]  /*3910*/  @!P6 BRA `(.L_x_12486) ;  /* 0x0000036c0004e947 */ /* 0x001fea0003800000 */
.L_x_12879:
[----:B------:R-:W-:Y:S05]  /*3920*/  BSYNC B1 ;  /* 0x0000000000017941 */ /* 0x000fea0003800000 */
.L_x_12485:
        /* <DEDUP_REMOVED lines=32> */
[----:B------:R-:W-:Y:S01]  /*3b30*/  LOP3.LUT R90, R90, 0xffff0000, RZ, 0xc0, !PT ;  /* 0xffff00005a5a7812 */ /* 0x000fe200078ec0ff */
[----:B------:R-:W-:Y:S01]  /*3b40*/  FMUL.FTZ R75, R75, R86 ;  /* 0x000000564b4b7220 */ /* 0x000fe20000410000 */
[----:B------:R-:W-:Y:S01]  /*3b50*/  LOP3.LUT R85, R85, 0xffff0000, RZ, 0xc0, !PT ;  /* 0xffff000055557812 */ /* 0x000fe200078ec0ff */
[----:B------:R-:W-:Y:S02]  /*3b60*/  IMAD.U32 R81, R81, 0x10000, RZ ;  /* 0x0001000051517824 */ /* 0x000fe400078e00ff */
[C---:B------:R-:W-:Y:S01]  /*3b70*/  FFMA.FTZ R93, R6.reuse, R82, -R93 ;  /* 0x00000052065d7223 */ /* 0x040fe2000001085d */
[----:B------:R-:W-:Y:S01]  /*3b80*/  FFMA.FTZ R88, R6, R88, R7 ;  /* 0x0000005806587223 */ /* 0x000fe20000010007 */
[----:B------:R-:W-:Y:S01]  /*3b90*/  FFMA.FTZ R95, R74, R86, -R95 ;  /* 0x000000564a5f7223 */ /* 0x000fe2000001085f */
[----:B------:R-:W-:Y:S01]  /*3ba0*/  FMUL.FTZ R6, R4, R87 ;  /* 0x0000005704067220 */ /* 0x000fe20000410000 */
[----:B------:R-:W-:Y:S01]  /*3bb0*/  FFMA.FTZ R74, R74, R91, R75 ;  /* 0x0000005b4a4a7223 */ /* 0x000fe2000001004b */
[CC--:B------:R-:W-:Y:S01]  /*3bc0*/  FMUL.FTZ R7, R79.reuse, R90.reuse ;  /* 0x0000005a4f077220 */ /* 0x0c0fe20000410000 */
[----:B------:R-:W-:Y:S01]  /*3bd0*/  FMUL.FTZ R4, R4, R81 ;  /* 0x0000005104047220 */ /* 0x000fe20000410000 */
[----:B------:R-:W-:Y:S01]  /*3be0*/  FMUL.FTZ R79, R79, R85 ;  /* 0x000000554f4f7220 */ /* 0x000fe20000410000 */
        /* <DEDUP_REMOVED lines=10> */
.L_x_12492:
[----:B------:R-:W-:Y:S05]  /*3c90*/  BSYNC B3 ;  /* 0x0000000000037941 */ /* 0x000fea0003800000 */
.L_x_12491:
[----:B--2---:R1:W-:Y:S02]  /*3ca0*/  STG.E.128 desc[UR42][R14.64], R4 ;  /* 0x000000040e007986 */ /* 0x0043e4000c101d2a */
.L_x_12490:
[----:B------:R-:W-:Y:S05]  /*3cb0*/  BSYNC B2 ;  /* 0x0000000000027941 */ /* 0x000fea0003800000 */
.L_x_12489:
[----:B------:R-:W-:Y:S05]  /*3cc0*/  @P2 BRA `(.L_x_12488) ;  /* 0x0000000000d02947 */ /* 0x000fea0003800000 */
[----:B-1----:R1:W2:Y:S01]  /*3cd0*/  LDS.128 R4, [R83] ;  /* 0x0000000053047984 */ /* 0x0022a20000000c00 */
        /* <DEDUP_REMOVED lines=49> */
.L_x_12494:
[----:B------:R-:W-:Y:S05]  /*3ff0*/  BSYNC B2 ;  /* 0x0000000000027941 */ /* 0x000fea0003800000 */
.L_x_12493:
[----:B--2---:R2:W-:Y:S02]  /*4000*/  STG.E.128 desc[UR42][R14.64+0x40], R4 ;  /* 0x000040040e007986 */ /* 0x0045e4000c101d2a */
.L_x_12488:
[----:B------:R-:W-:Y:S05]  /*4010*/  BSYNC B1 ;  /* 0x0000000000017941 */ /* 0x000fea0003800000 */
.L_x_12487:
        /* <DEDUP_REMOVED lines=31> */
[----:B------:R-:W-:Y:S01]  /*4210*/  LOP3.LUT R38, R38, 0xffff0000, RZ, 0xc0, !PT ;  /* 0xffff000026267812 */ /* 0x000fe200078ec0ff */
[-C--:B------:R-:W-:Y:S01]  /*4220*/  FMUL.FTZ R15, R15, R27.reuse ;  /* 0x0000001b0f0f7220 */ /* 0x080fe20000410000 */
[----:B------:R-:W-:Y:S01]  /*4230*/  LOP3.LUT R76, R76, 0xffff0000, RZ, 0xc0, !PT ;  /* 0xffff00004c4c7812 */ /* 0x000fe200078ec0ff */
[----:B------:R-:W-:Y:S02]  /*4240*/  IMAD.U32 R77, R77, 0x10000, RZ ;  /* 0x000100004d4d7824 */ /* 0x000fe400078e00ff */
[C---:B------:R-:W-:Y:S01]  /*4250*/  FFMA.FTZ R71, R6.reuse, R26, -R71 ;  /* 0x0000001a06477223 */ /* 0x040fe20000010847 */
[----:B------:R-:W-:Y:S01]  /*4260*/  FFMA.FTZ R32, R6, R32, R7 ;  /* 0x0000002006207223 */ /* 0x000fe20000010007 */
[----:B------:R-:W-:Y:S01]  /*4270*/  FFMA.FTZ R75, R14, R27, -R75 ;  /* 0x0000001b0e4b7223 */ /* 0x000fe2000001084b */
[----:B------:R-:W-:Y:S01]  /*4280*/  FMUL.FTZ R6, R4, R39 ;  /* 0x0000002704067220 */ /* 0x000fe20000410000 */
[----:B------:R-:W-:Y:S01]  /*4290*/  FFMA.FTZ R14, R14, R33, R15 ;  /* 0x000000210e0e7223 */ /* 0x000fe2000001000f */
        /* <DEDUP_REMOVED lines=13> */
.L_x_12499:
[----:B------:R-:W-:Y:S05]  /*4370*/  BSYNC B2 ;  /* 0x0000000000027941 */ /* 0x000fea0003800000 */
.L_x_12498:
[----:B--2---:R3:W-:Y:S02]  /*4380*/  STG.E.128 desc[UR42][R12.64], R4 ;  /* 0x000000040c007986 */ /* 0x0047e4000c101d2a */
.L_x_12497:
[----:B------:R-:W-:Y:S05]  /*4390*/  BSYNC B1 ;  /* 0x0000000000017941 */ /* 0x000fea0003800000 */
.L_x_12496:
        /* <DEDUP_REMOVED lines=51> */
.L_x_12501:
[----:B------:R-:W-:Y:S05]  /*46d0*/  BSYNC B1 ;  /* 0x0000000000017941 */ /* 0x000fea0003800000 */
.L_x_12500:
[----:B--2---:R1:W-:Y:S01]  /*46e0*/  STG.E.128 desc[UR42][R12.64+0x40], R4 ;  /* 0x000040040c007986 */ /* 0x0043e2000c101d2a */
[----:B------:R-:W-:Y:S05]  /*46f0*/  BRA `(.L_x_12495) ;  /* 0x0000001800a87947 */ /* 0x000fea0003800000 */
.L_x_12479:
[-C--:B------:R-:W-:Y:S01]  /*4700*/  ISETP.GE.AND P3, PT, R22, R72.reuse, PT ;  /* 0x000000481600720c */ /* 0x080fe20003f66270 */
[----:B------:R-:W-:Y:S01]  /*4710*/  BSSY B1, `(.L_x_12502) ;  /* 0x000002a000017945 */ /* 0x000fe20003800000 */
[----:B------:R-:W-:Y:S02]  /*4720*/  ISETP.GE.AND P4, PT, R156, R72, PT ;  /* 0x000000489c00720c */ /* 0x000fe40003f86270 */
[----:B------:R-:W-:Y:S02]  /*4730*/  CS2R R10, SRZ ;  /* 0x00000000000a7805 */ /* 0x000fe4000001ff00 */
[CC--:B------:R-:W-:Y:S02]  /*4740*/  ISETP.GE.OR P3, PT, R152.reuse, R73.reuse, P3 ;  /* 0x000000499800720c */ /* 0x0c0fe40001f66670 */
[----:B------:R-:W-:Y:S02]  /*4750*/  CS2R R6, SRZ ;  /* 0x0000000000067805 */ /* 0x000fe4000001ff00 */
[----:B------:R-:W-:-:S02]  /*4760*/  ISETP.GE.OR P4, PT, R152, R73, P4 ;  /* 0x000000499800720c */ /* 0x000fc40002786670 */
[----:B------:R-:W-:Y:S02]  /*4770*/  CS2R R4, SRZ ;  /* 0x0000000000047805 */ /* 0x000fe4000001ff00 */
[----:B------:R-:W-:Y:S02]  /*4780*/  CS2R R14, SRZ ;  /* 0x00000000000e7805 */ /* 0x000fe4000001ff00 */
[----:B------:R-:W-:Y:S02]  /*4790*/  CS2R R8, SRZ ;  /* 0x0000000000087805 */ /* 0x000fe4000001ff00 */
[----:B------:R-:W-:Y:S02]  /*47a0*/  CS2R R26, SRZ ;  /* 0x00000000001a7805 */ /* 0x000fe4000001ff00 */
[----:B------:R-:W-:Y:S01]  /*47b0*/  CS2R R12, SRZ ;  /* 0x00000000000c7805 */ /* 0x000fe2000001ff00 */
[----:B------:R-:W-:Y:S06]  /*47c0*/  @P3 BRA `(.L_x_12503) ;  /* 0x0000000000783947 */ /* 0x000fec0003800000 */
[C---:B------:R-:W-:Y:S01]  /*47d0*/  IMAD R4, R157.reuse, R76, RZ ;  /* 0x0000004c9d047224 */ /* 0x040fe200078e02ff */
[----:B------:R-:W-:Y:S01]  /*47e0*/  ULDC.64 UR4, c[0x0][0x3e8] ;  /* 0x0000fa0000047ab9 */ /* 0x000fe20000000a00 */
[----:B------:R-:W-:Y:S01]  /*47f0*/  IMAD R6, R157, R38, RZ ;  /* 0x000000269d067224 */ /* 0x000fe200078e02ff */
[----:B------:R-:W-:Y:S01]  /*4800*/  ULDC.64 UR6, c[0x0][0x400] ;  /* 0x0001000000067ab9 */ /* 0x000fe20000000a00 */
[----:B------:R-:W-:-:S04]  /*4810*/  IMAD.WIDE.U32 R12, R22, R76, R78 ;  /* 0x0000004c160c7225 */ /* 0x000fc800078e004e */
[C---:B------:R-:W-:Y:S02]  /*4820*/  IMAD R7, R22.reuse, R77, R4 ;  /* 0x0000004d16077224 */ /* 0x040fe400078e0204 */
[----:B------:R-:W-:Y:S02]  /*4830*/  IMAD R15, R22, R39, R6 ;  /* 0x00000027160f7224 */ /* 0x000fe400078e0206 */
[----:B------:R-:W-:Y:S02]  /*4840*/  IMAD.IADD R13, R7, 0x1, R13 ;  /* 0x00000001070d7824 */ /* 0x000fe400078e020d */
[----:B------:R-:W-:Y:S02]  /*4850*/  IMAD R6, R0, R76, RZ ;  /* 0x0000004c00067224 */ /* 0x000fe400078e02ff */
[----:B------:R-:W-:-:S04]  /*4860*/  IMAD.WIDE.U32 R4, R22, R38, R78 ;  /* 0x0000002616047225 */ /* 0x000fc800078e004e */
[C---:B------:R-:W-:Y:S02]  /*4870*/  IMAD R7, R44.reuse, R77, R6 ;  /* 0x0000004d2c077224 */ /* 0x040fe400078e0206 */
[----:B------:R-:W-:-:S04]  /*4880*/  IMAD.WIDE.U32 R12, R44, R76, R12 ;  /* 0x0000004c2c0c7225 */ /* 0x000fc800078e000c */
[----:B------:R-:W-:Y:S02]  /*4890*/  IMAD.IADD R5, R15, 0x1, R5 ;  /* 0x000000010f057824 */ /* 0x000fe400078e0205 */
[-C--:B------:R-:W-:Y:S02]  /*48a0*/  IMAD R14, R0, R38.reuse, RZ ;  /* 0x00000026000e7224 */ /* 0x080fe400078e02ff */
[----:B------:R-:W-:Y:S02]  /*48b0*/  IMAD.IADD R13, R7, 0x1, R13 ;  /* 0x00000001070d7824 */ /* 0x000fe400078e020d */
[C---:B------:R-:W-:Y:S02]  /*48c0*/  IMAD R15, R44.reuse, R39, R14 ;  /* 0x000000272c0f7224 */ /* 0x040fe400078e020e */
[----:B------:R-:W-:-:S04]  /*48d0*/  IMAD.WIDE.U32 R4, R44, R38, R4 ;  /* 0x000000262c047225 */ /* 0x000fc800078e0004 */
[----:B------:R-:W-:Y:S02]  /*48e0*/  IMAD R7, R80, 0x60, RZ ;  /* 0x0000006050077824 */ /* 0x000fe400078e02ff */
[----:B------:R-:W-:-:S04]  /*48f0*/  IMAD.WIDE.U32 R12, R36, 0x60, R12 ;  /* 0x00000060240c7825 */ /* 0x000fc800078e000c */
[----:B------:R-:W-:Y:S01]  /*4900*/  IMAD.IADD R5, R15, 0x1, R5 ;  /* 0x000000010f057824 */ /* 0x000fe200078e0205 */
[----:B------:R-:W-:Y:S01]  /*4910*/  LEA R6, P3, R12, UR4, 0x1 ;  /* 0x000000040c067c11 */ /* 0x000fe2000f8608ff */
[----:B------:R-:W-:Y:S02]  /*4920*/  IMAD.IADD R7, R7, 0x1, R13 ;  /* 0x0000000107077824 */ /* 0x000fe400078e020d */
[----:B------:R-:W-:Y:S02]  /*4930*/  IMAD R15, R68, 0x60, RZ ;  /* 0x00000060440f7824 */ /* 0x000fe400078e02ff */
[----:B------:R-:W-:Y:S01]  /*4940*/  IMAD.WIDE.U32 R4, R34, 0x60, R4 ;  /* 0x0000006022047825 */ /* 0x000fe200078e0004 */
[----:B------:R-:W-:-:S03]  /*4950*/  LEA.HI.X R7, R12, UR5, R7, 0x1, P3 ;  /* 0x000000050c077c11 */ /* 0x000fc600098f0c07 */
[----:B------:R-:W-:Y:S01]  /*4960*/  IMAD.IADD R5, R15, 0x1, R5 ;  /* 0x000000010f057824 */ /* 0x000fe200078e0205 */
[----:B------:R-:W-:-:S04]  /*4970*/  LEA R12, P3, R4, UR6, 0x1 ;  /* 0x00000006040c7c11 */ /* 0x000fc8000f8608ff */
[----:B------:R-:W-:Y:S02]  /*4980*/  LEA.HI.X R13, R4, UR7, R5, 0x1, P3 ;  /* 0x00000007040d7c11 */ /* 0x000fe400098f0c05 */
[----:B------:R-:W5:Y:S04]  /*4990*/  LDG.E.128 R4, desc[UR42][R6.64] ;  /* 0x0000002a06047981 */ /* 0x000f68000c1e1d00 */
[----:B------:R-:W5:Y:S03]  /*49a0*/  LDG.E.128 R12, desc[UR42][R12.64] ;  /* 0x0000002a0c0c7981 */ /* 0x000f66000c1e1d00 */
.L_x_12503:
[----:B------:R-:W-:Y:S05]  /*49b0*/  BSYNC B1 ;  /* 0x0000000000017941 */ /* 0x000fea0003800000 */
.L_x_12502:
[----:B------:R-:W-:Y:S01]  /*49c0*/  BSSY B1, `(.L_x_12504) ;  /* 0x0000029000017945 */ /* 0x000fe20003800000 */
[----:B-----5:R-:W-:Y:S01]  /*49d0*/  IMAD.MOV.U32 R83, RZ, RZ, R6 ;  /* 0x000000ffff537224 */ /* 0x020fe200078e0006 */
[----:B------:R-:W-:Y:S01]  /*49e0*/  CS2R R24, SRZ ;  /* 0x0000000000187805 */ /* 0x000fe2000001ff00 */
[----:B------:R-:W-:Y:S01]  /*49f0*/  IMAD.MOV.U32 R84, RZ, RZ, R7 ;  /* 0x000000ffff547224 */ /* 0x000fe200078e0007 */
[----:B------:R-:W-:Y:S06]  /*4a00*/  @P4 BRA `(.L_x_12505) ;  /* 0x0000000000904947 */ /* 0x000fec0003800000 */
[CC--:B------:R-:W-:Y:S01]  /*4a10*/  IMAD R8, R157.reuse, R76.reuse, RZ ;  /* 0x0000004c9d087224 */ /* 0x0c0fe200078e02ff */
[----:B------:R-:W-:Y:S01]  /*4a20*/  SHF.L.U64.HI R9, R76, 0x6, R77 ;  /* 0x000000064c097819 */ /* 0x000fe2000001024d */
[----:B------:R-:W-:Y:S01]  /*4a30*/  IMAD R10, R0, R76, RZ ;  /* 0x0000004c000a7224 */ /* 0x000fe200078e02ff */
[----:B------:R-:W-:Y:S01]  /*4a40*/  SHF.L.U64.HI R25, R38, 0x6, R39 ;  /* 0x0000000626197819 */ /* 0x000fe20000010227 */
[----:B------:R-:W-:Y:S01]  /*4a50*/  IMAD R24, R157, R38, RZ ;  /* 0x000000269d187224 */ /* 0x000fe200078e02ff */
[----:B------:R-:W-:Y:S01]  /*4a60*/  ULDC.64 UR4, c[0x0][0x3e8] ;  /* 0x0000fa0000047ab9 */ /* 0x000fe20000000a00 */
[-C--:B------:R-:W-:Y:S01]  /*4a70*/  IMAD R27, R22, R77.reuse, R8 ;  /* 0x0000004d161b7224 */ /* 0x080fe200078e0208 */
[----:B------:R-:W-:Y:S01]  /*4a80*/  ULDC.64 UR6, c[0x0][0x400] ;  /* 0x0001000000067ab9 */ /* 0x000fe20000000a00 */
[----:B------:R-:W-:Y:S02]  /*4a90*/  IMAD R77, R44, R77, R10 ;  /* 0x0000004d2c4d7224 */ /* 0x000fe400078e020a */
[----:B------:R-:W-:-:S04]  /*4aa0*/  IMAD.WIDE.U32 R10, R22, R76, R78 ;  /* 0x0000004c160a7225 */ /* 0x000fc800078e004e */
[----:B------:R-:W-:-:S04]  /*4ab0*/  IMAD.WIDE.U32 R78, R22, R38, R78 ;  /* 0x00000026164e7225 */ /* 0x000fc800078e004e */
[----:B------:R-:W-:Y:S02]  /*4ac0*/  IMAD R35, R22, R39, R24 ;  /* 0x0000002716237224 */ /* 0x000fe400078e0218 */
[----:B------:R-:W-:Y:S02]  /*4ad0*/  IMAD.SHL.U32 R8, R76, 0x40, RZ ;  /* 0x000000404c087824 */ /* 0x000fe400078e00ff */
[----:B------:R-:W-:Y:S02]  /*4ae0*/  IMAD.SHL.U32 R24, R38, 0x40, RZ ;  /* 0x0000004026187824 */ /* 0x000fe400078e00ff */
[----:B------:R-:W-:Y:S02]  /*4af0*/  IMAD.IADD R11, R27, 0x1, R11 ;  /* 0x000000011b0b7824 */ /* 0x000fe400078e020b */
[----:B------:R-:W-:Y:S02]  /*4b00*/  IMAD.IADD R79, R35, 0x1, R79 ;  /* 0x00000001234f7824 */ /* 0x000fe400078e024f */
[----:B------:R-:W-:-:S04]  /*4b10*/  IMAD.WIDE.U32 R8, R36, 0x60, R8 ;  /* 0x0000006024087825 */ /* 0x000fc800078e0008 */
[----:B------:R-:W-:-:S04]  /*4b20*/  IMAD.WIDE.U32 R24, R34, 0x60, R24 ;  /* 0x0000006022187825 */ /* 0x000fc800078e0018 */
[----:B------:R-:W-:Y:S02]  /*4b30*/  IMAD R27, R80, 0x60, RZ ;  /* 0x00000060501b7824 */ /* 0x000fe400078e02ff */
[----:B------:R-:W-:Y:S02]  /*4b40*/  IMAD R26, R0, R38, RZ ;  /* 0x00000026001a7224 */ /* 0x000fe400078e02ff */
[----:B------:R-:W-:-:S04]  /*4b50*/  IMAD.WIDE.U32 R10, R44, R76, R10 ;  /* 0x0000004c2c0a7225 */ /* 0x000fc800078e000a */
[----:B------:R-:W-:Y:S02]  /*4b60*/  IMAD R35, R68, 0x60, RZ ;  /* 0x0000006044237824 */ /* 0x000fe400078e02ff */
[----:B------:R-:W-:-:S04]  /*4b70*/  IMAD.WIDE.U32 R78, R44, R38, R78 ;  /* 0x000000262c4e7225 */ /* 0x000fc800078e004e */
[----:B------:R-:W-:Y:S02]  /*4b80*/  IMAD R26, R44, R39, R26 ;  /* 0x000000272c1a7224 */ /* 0x000fe400078e021a */
[----:B------:R-:W-:Y:S01]  /*4b90*/  IMAD.IADD R27, R27, 0x1, R9 ;  /* 0x000000011b1b7824 */ /* 0x000fe200078e0209 */
[----:B------:R-:W-:Y:S01]  /*4ba0*/  IADD3 R9, P3, R8, R10, RZ ;  /* 0x0000000a08097210 */ /* 0x000fe20007f7e0ff */
[----:B------:R-:W-:Y:S01]  /*4bb0*/  IMAD.IADD R35, R35, 0x1, R25 ;  /* 0x0000000123237824 */ /* 0x000fe200078e0219 */
[----:B------:R-:W-:Y:S02]  /*4bc0*/  IADD3 R25, P4, R24, R78, RZ ;  /* 0x0000004e18197210 */ /* 0x000fe40007f9e0ff */
[----:B------:R-:W-:Y:S02]  /*4bd0*/  IADD3.X R10, R27, R77, R11, P3, !PT ;  /* 0x0000004d1b0a7210 */ /* 0x000fe40001ffe40b */
[----:B------:R-:W-:Y:S02]  /*4be0*/  IADD3.X R78, R35, R26, R79, P4, !PT ;  /* 0x0000001a234e7210 */ /* 0x000fe400027fe44f */
[----:B------:R-:W-:-:S02]  /*4bf0*/  LEA R8, P3, R9, UR4, 0x1 ;  /* 0x0000000409087c11 */ /* 0x000fc4000f8608ff */
[----:B------:R-:W-:Y:S02]  /*4c00*/  LEA R24, P4, R25, UR6, 0x1 ;  /* 0x0000000619187c11 */ /* 0x000fe4000f8808ff */
[----:B------:R-:W-:Y:S02]  /*4c10*/  LEA.HI.X R9, R9, UR5, R10, 0x1, P3 ;  /* 0x0000000509097c11 */ /* 0x000fe400098f0c0a */
[----:B------:R-:W-:-:S04]  /*4c20*/  LEA.HI.X R25, R25, UR7, R78, 0x1, P4 ;  /* 0x0000000719197c11 */ /* 0x000fc8000a0f0c4e */
[----:B------:R-:W5:Y:S04]  /*4c30*/  LDG.E.128 R8, desc[UR42][R8.64] ;  /* 0x0000002a08087981 */ /* 0x000f68000c1e1d00 */
[----:B------:R-:W5:Y:S02]  /*4c40*/  LDG.E.128 R24, desc[UR42][R24.64] ;  /* 0x0000002a18187981 */ /* 0x000f64000c1e1d00 */
.L_x_12505:
[----:B------:R-:W-:Y:S05]  /*4c50*/  BSYNC B1 ;  /* 0x0000000000017941 */ /* 0x000fea0003800000 */
.L_x_12504:
[----:B------:R-:W-:Y:S01]  /*4c60*/  ULOP3.LUT UR4, UR38, 0x1, URZ, 0xfc, !UPT ;  /* 0x0000000126047892 */ /* 0x000fe2000f8efc3f */
[----:B------:R-:W-:Y:S01]  /*4c70*/  IMAD.MOV.U32 R34, RZ, RZ, R4 ;  /* 0x000000ffff227224 */ /* 0x000fe200078e0004 */
        /* <DEDUP_REMOVED lines=11> */
[----:B-----5:R-:W-:Y:S01]  /*4d30*/  IMAD.MOV.U32 R37, RZ, RZ, R10 ;  /* 0x000000ffff257224 */ /* 0x020fe200078e000a */
        /* <DEDUP_REMOVED lines=15> */
[----:B------:R-:W-:Y:S02]  /*4e30*/  ISETP.GE.AND P4, PT, R152, R73, PT ;  /* 0x000000499800720c */ /* 0x000fe40003f86270 */
[----:B------:R-:W-:Y:S02]  /*4e40*/  PRMT R91, R34, 0x7610, R91 ;  /* 0x00007610225b7816 */ /* 0x000fe4000000005b */
[----:B------:R-:W-:Y:S02]  /*4e50*/  PRMT R92, R35, 0x7610, R92 ;  /* 0x00007610235c7816 */ /* 0x000fe4000000005c */
[----:B------:R-:W-:Y:S02]  /*4e60*/  PRMT R93, R36, 0x7610, R93 ;  /* 0x00007610245d7816 */ /* 0x000fe4000000005d */
[----:B------:R-:W-:Y:S01]  /*4e70*/  PRMT R94, R37, 0x7610, R94 ;  /* 0x00007610255e7816 */ /* 0x000fe2000000005e */
[----:B------:R-:W-:Y:S06]  /*4e80*/  @!P3 BRA `(.L_x_12506) ;  /* 0x000000000004b947 */ /* 0x000fec0003800000 */
[----:B------:R-:W-:Y:S01]  /*4e90*/  BPT.TRAP 0x1 ;  /* 0x000000040000795c */ /* 0x000fe20000300000 */
.L_x_12506:
[----:B------:R-:W-:Y:S01]  /*4ea0*/  IMAD R68, R23, 0x8, R2 ;  /* 0x0000000817447824 */ /* 0x000fe200078e0202 */
[----:B------:R-:W-:Y:S01]  /*4eb0*/  SHF.L.U32 R80, R158, 0x1f, RZ ;  /* 0x0000001f9e507819 */ /* 0x000fe200000006ff */
[----:B------:R-:W-:Y:S01]  /*4ec0*/  BSSY B1, `(.L_x_12507) ;  /* 0x0000006000017945 */ /* 0x000fe20003800000 */
[----:B------:R-:W-:Y:S02]  /*4ed0*/  IMAD.MOV.U32 R76, RZ, RZ, R32 ;  /* 0x000000ffff4c7224 */ /* 0x000fe400078e0020 */
[----:B------:R-:W0:Y:S01]  /*4ee0*/  SYNCS.PHASECHK.TRANS64.TRYWAIT P5, [R68+URZ+0x32490], R80 ;  /* 0x03249050440075a7 */ /* 0x000e2200080a017f */
[----:B------:R-:W-:Y:S02]  /*4ef0*/  IMAD.MOV.U32 R77, RZ, RZ, R82 ;  /* 0x000000ffff4d7224 */ /* 0x000fe400078e0052 */
[----:B------:R-:W-:Y:S01]  /*4f00*/  IMAD.SHL.U32 R73, R73, 0x2, RZ ;  /* 0x0000000249497824 */ /* 0x000fe200078e00ff */
[----:B0-----:R-:W-:Y:S06]  /*4f10*/  @!P5 BRA `(.L_x_12508) ;  /* 0x000003540098d947 */ /* 0x001fec0003800000 */
.L_x_12880:
[----:B------:R-:W-:Y:S05]  /*4f20*/  BSYNC B1 ;  /* 0x0000000000017941 */ /* 0x000fea0003800000 */
.L_x_12507:
[----:B------:R-:W-:Y:S01]  /*4f30*/  ISETP.GE.OR P5, PT, R22, R72, P1 ;  /* 0x000000481600720c */ /* 0x000fe20000fa6670 */
[----:B------:R-:W-:-:S12]  /*4f40*/  BSSY B1, `(.L_x_12509) ;  /* 0x0000085000017945 */ /* 0x000fd80003800000 */
[----:B------:R-:W-:Y:S05]  /*4f50*/  @P5 BRA `(.L_x_12510) ;  /* 0x00000008000c5947 */ /* 0x000fea0003800000 */
[----:B------:R-:W1:Y:S01]  /*4f60*/  LDC R84, c[0x0][0x2f4] ;  /* 0x0000bd00ff547b82 */ /* 0x000e620000000800 */
[----:B------:R-:W-:Y:S01]  /*4f70*/  IMAD.WIDE.U32 R78, R22, R74, R76 ;  /* 0x0000004a164e7225 */ /* 0x000fe200078e004c */
[----:B------:R-:W-:Y:S03]  /*4f80*/  BSSY B2, `(.L_x_12511) ;  /* 0x0000074000027945 */ /* 0x000fe60003800000 */
[----:B------:R-:W-:Y:S02]  /*4f90*/  IMAD.SHL.U32 R35, R62, 0x8, RZ ;  /* 0x000000083e237824 */ /* 0x000fe400078e00ff */
[----:B------:R-:W-:-:S03]  /*4fa0*/  IMAD.IADD R83, R81, 0x1, R79 ;  /* 0x0000000151537824 */ /* 0x000fc600078e024f */
[--C-:B------:R-:W-:Y:S02]  /*4fb0*/  SHF.R.S32.HI R82, RZ, 0x1f, R35.reuse ;  /* 0x0000001fff527819 */ /* 0x100fe40000011423 */
[--C-:B------:R-:W-:Y:S02]  /*4fc0*/  IADD3 R81, P5, P6, R30, R78, R35.reuse ;  /* 0x0000004e1e517210 */ /* 0x100fe40007ebe023 */
[----:B------:R-:W-:Y:S02]  /*4fd0*/  LOP3.LUT R35, R55, 0x38, R35, 0xf8, !PT ;  /* 0x0000003837237812 */ /* 0x000fe400078ef823 */
[----:B------:R-:W-:Y:S02]  /*4fe0*/  IADD3.X R82, R64, R83, R82, P5, P6 ;  /* 0x0000005340527210 */ /* 0x000fe40002fec452 */
[----:B------:R-:W-:Y:S01]  /*4ff0*/  LOP3.LUT R35, R35, R56, RZ, 0x3c, !PT ;  /* 0x0000003823237212 */ /* 0x000fe200078e3cff */
[----:B-1----:R-:W-:-:S05]  /*5000*/  IMAD.IADD R32, R84, 0x1, -R73 ;  /* 0x0000000154207824 */ /* 0x002fca00078e0a49 */
[----:B------:R-:W-:-:S04]  /*5010*/  SEL R32, R73, R32, !P0 ;  /* 0x0000002049207207 */ /* 0x000fc80004000000 */
[----:B------:R-:W-:-:S04]  /*5020*/  SHF.R.S32.HI R33, RZ, 0x1f, R32 ;  /* 0x0000001fff217819 */ /* 0x000fc80000011420 */
[----:B------:R-:W-:Y:S01]  /*5030*/  LEA.HI R33, R33, R32, RZ, 0x4 ;  /* 0x0000002021217211 */ /* 0x000fe200078f20ff */
[----:B------:R-:W-:-:S03]  /*5040*/  IMAD R32, R180, 0x200, R35 ;  /* 0x00000200b4207824 */ /* 0x000fc600078e0223 */
[----:B------:R-:W-:-:S05]  /*5050*/  LEA.HI.SX32 R33, R33, R62, 0x1c ;  /* 0x0000003e21217211 */ /* 0x000fca00078fe2ff */
[----:B------:R-:W-:-:S05]  /*5060*/  IMAD.SHL.U32 R85, R33, 0x8, RZ ;  /* 0x0000000821557824 */ /* 0x000fca00078e00ff */
[----:B------:R-:W-:-:S04]  /*5070*/  LOP3.LUT R33, R55, 0x38, R85, 0xf8, !PT ;  /* 0x0000003837217812 */ /* 0x000fc800078ef855 */
[----:B------:R-:W-:-:S05]  /*5080*/  LOP3.LUT R33, R33, R56, RZ, 0x3c, !PT ;  /* 0x0000003821217212 */ /* 0x000fca00078e3cff */
[----:B------:R-:W-:Y:S02]  /*5090*/  IMAD R34, R180, 0x200, R33 ;  /* 0x00000200b4227824 */ /* 0x000fe400078e0221 */
        /* <DEDUP_REMOVED lines=8> */
[----:B-1----:R-:W-:Y:S01]  /*5120*/  IMAD.U32 R98, R35, 0x10000, RZ ;  /* 0x0001000023627824 */ /* 0x002fe200078e00ff */
[----:B------:R-:W-:Y:S02]  /*5130*/  SHF.R.U32.HI R96, RZ, 0x10, R5 ;  /* 0x00000010ff607819 */ /* 0x000fe40000011605 */
[----:B------:R-:W-:Y:S01]  /*5140*/  SHF.R.U64 R101, R12, 0x10, R13 ;  /* 0x000000100c657819 */ /* 0x000fe2000000120d */
[----:B--2---:R-:W-:Y:S01]  /*5150*/  IMAD.U32 R13, R37, 0x10000, RZ ;  /* 0x00010000250d7824 */ /* 0x004fe200078e00ff */
[----:B------:R-:W-:Y:S01]  /*5160*/  SHF.R.U64 R103, R4, 0x10, R5 ;  /* 0x0000001004677819 */ /* 0x000fe20000001205 */
[----:B------:R-:W-:Y:S01]  /*5170*/  IMAD.U32 R5, R38, 0x10000, RZ ;  /* 0x0001000026057824 */ /* 0x000fe200078e00ff */
[----:B------:R-:W-:Y:S01]  /*5180*/  SHF.R.U64 R12, R14, 0x10, R15 ;  /* 0x000000100e0c7819 */ /* 0x000fe2000000120f */
[----:B------:R-:W-:Y:S01]  /*5190*/  IMAD.U32 R14, R33, 0x10000, RZ ;  /* 0x00010000210e7824 */ /* 0x000fe200078e00ff */
[----:B------:R-:W-:Y:S01]  /*51a0*/  PRMT R102, R91, 0x5432, R102 ;  /* 0x000054325b667816 */ /* 0x000fe20000000066 */
[----:B------:R-:W-:Y:S01]  /*51b0*/  IMAD.U32 R4, R34, 0x10000, RZ ;  /* 0x0001000022047824 */ /* 0x000fe200078e00ff */
[----:B------:R-:W-:-:S02]  /*51c0*/  LOP3.LUT R97, R33, 0xffff0000, RZ, 0xc0, !PT ;  /* 0xffff000021617812 */ /* 0x000fc400078ec0ff */
[----:B------:R-:W-:Y:S01]  /*51d0*/  LOP3.LUT R33, R35, 0xffff0000, RZ, 0xc0, !PT ;  /* 0xffff000023217812 */ /* 0x000fe200078ec0ff */
[C---:B------:R-:W-:Y:S01]  /*51e0*/  IMAD.U32 R35, R39.reuse, 0x10000, RZ ;  /* 0x0001000027237824 */ /* 0x040fe200078e00ff */
[----:B------:R-:W-:Y:S01]  /*51f0*/  SHF.R.U64 R99, R6, 0x10, R7 ;  /* 0x0000001006637819 */ /* 0x000fe20000001207 */
[----:B------:R-:W-:Y:S01]  /*5200*/  IMAD.U32 R6, R32, 0x10000, RZ ;  /* 0x0001000020067824 */ /* 0x000fe200078e00ff */
[----:B------:R-:W-:Y:S02]  /*5210*/  LOP3.LUT R95, R39, 0xffff0000, RZ, 0xc0, !PT ;  /* 0xffff0000275f7812 */ /* 0x000fe400078ec0ff */
[----:B------:R-:W-:Y:S02]  /*5220*/  PRMT R96, R87, 0x5432, R96 ;  /* 0x0000543257607816 */ /* 0x000fe40000000060 */
[----:B------:R-:W-:Y:S01]  /*5230*/  PRMT R39, R106, 0x5410, R103 ;  /* 0x000054106a277816 */ /* 0x000fe20000000067 */
[----:B------:R-:W-:Y:S01]  /*5240*/  IMAD.U32 R103, R102, 0x10000, RZ ;  /* 0x0001000066677824 */ /* 0x000fe200078e00ff */
[----:B------:R-:W-:-:S02]  /*5250*/  SHF.R.U32.HI R100, RZ, 0x10, R7 ;  /* 0x00000010ff647819 */ /* 0x000fc40000011607 */
[----:B------:R-:W-:Y:S01]  /*5260*/  SHF.R.U32.HI R104, RZ, 0x10, R15 ;  /* 0x00000010ff687819 */ /* 0x000fe2000001160f */
[----:B------:R-:W-:Y:S01]  /*5270*/  IMAD.U32 R15, R36, 0x10000, RZ ;  /* 0x00010000240f7824 */ /* 0x000fe200078e00ff */
[----:B------:R-:W-:Y:S01]  /*5280*/  PRMT R7, R105, 0x5410, R99 ;  /* 0x0000541069077816 */ /* 0x000fe20000000063 */
[----:B------:R-:W-:Y:S01]  /*5290*/  IMAD.U32 R99, R96, 0x10000, RZ ;  /* 0x0001000060637824 */ /* 0x000fe200078e00ff */
[----:B------:R-:W-:Y:S01]  /*52a0*/  LOP3.LUT R37, R37, 0xffff0000, RZ, 0xc0, !PT ;  /* 0xffff000025257812 */ /* 0x000fe200078ec0ff */
[----:B------:R-:W-:Y:S01]  /*52b0*/  FMUL.FTZ R105, R13, R103 ;  /* 0x000000670d697220 */ /* 0x000fe20000410000 */
[----:B------:R-:W-:Y:S02]  /*52c0*/  LOP3.LUT R102, R102, 0xffff0000, RZ, 0xc0, !PT ;  /* 0xffff000066667812 */ /* 0x000fe400078ec0ff */
[----:B------:R-:W-:Y:S02]  /*52d0*/  PRMT R100, R86, 0x5432, R100 ;  /* 0x0000543256647816 */ /* 0x000fe40000000064 */
[----:B------:R-:W-:Y:S01]  /*52e0*/  PRMT R104, R90, 0x5432, R104 ;  /* 0x000054325a687816 */ /* 0x000fe20000000068 */
[----:B------:R-:W-:Y:S01]  /*52f0*/  FMUL.FTZ R106, R37, R102 ;  /* 0x00000066256a7220 */ /* 0x000fe20000410000 */
[----:B------:R-:W-:Y:S01]  /*5300*/  PRMT R101, R107, 0x5410, R101 ;  /* 0x000054106b657816 */ /* 0x000fe20000000065 */
[-C--:B------:R-:W-:Y:S01]  /*5310*/  FMUL.FTZ R107, R13, R99.reuse ;  /* 0x000000630d6b7220 */ /* 0x080fe20000410000 */
[----:B------:R-:W-:Y:S01]  /*5320*/  LOP3.LUT R96, R96, 0xffff0000, RZ, 0xc0, !PT ;  /* 0xffff000060607812 */ /* 0x000fe200078ec0ff */
[----:B------:R-:W-:Y:S01]  /*5330*/  FFMA.FTZ R13, R14, R99, -R105 ;  /* 0x000000630e0d7223 */ /* 0x000fe20000010869 */
[C---:B------:R-:W-:Y:S01]  /*5340*/  IMAD.U32 R105, R104.reuse, 0x10000, RZ ;  /* 0x0001000068697824 */ /* 0x040fe200078e00ff */
[----:B------:R-:W-:Y:S01]  /*5350*/  LOP3.LUT R104, R104, 0xffff0000, RZ, 0xc0, !PT ;  /* 0xffff000068687812 */ /* 0x000fe200078ec0ff */
[----:B------:R-:W-:-:S02]  /*5360*/  IMAD.U32 R99, R100, 0x10000, RZ ;  /* 0x0001000064637824 */ /* 0x000fc400078e00ff */
[-C--:B------:R-:W-:Y:S01]  /*5370*/  FMUL.FTZ R108, R37, R96.reuse ;  /* 0x00000060256c7220 */ /* 0x080fe20000410000 */
[----:B------:R-:W-:Y:S01]  /*5380*/  FFMA.FTZ R96, R97, R96, -R106 ;  /* 0x0000006061607223 */ /* 0x000fe2000001086a */
[C---:B------:R-:W-:Y:S01]  /*5390*/  FMUL.FTZ R37, R35.reuse, R105 ;  /* 0x0000006923257220 */ /* 0x040fe20000410000 */
[-C--:B------:R-:W-:Y:S01]  /*53a0*/  FMUL.FTZ R106, R35, R99.reuse ;  /* 0x00000063236a7220 */ /* 0x080fe20000410000 */
[----:B------:R-:W-:Y:S01]  /*53b0*/  LOP3.LUT R100, R100, 0xffff0000, RZ, 0xc0, !PT ;  /* 0xffff000064647812 */ /* 0x000fe200078ec0ff */
[----:B------:R-:W-:Y:S01]  /*53c0*/  FFMA.FTZ R35, R97, R102, R108 ;  /* 0x0000006661237223 */ /* 0x000fe2000001006c */
[C---:B------:R-:W-:Y:S01]  /*53d0*/  FFMA.FTZ R37, R98.reuse, R99, -R37 ;  /* 0x0000006362257223 */ /* 0x040fe20000010825 */
[----:B------:R-:W-:Y:S01]  /*53e0*/  FFMA.FTZ R106, R98, R105, R106 ;  /* 0x00000069626a7223 */ /* 0x000fe2000001006a */
[----:B------:R-:W-:Y:S01]  /*53f0*/  IMAD.U32 R98, R101, 0x10000, RZ ;  /* 0x0001000065627824 */ /* 0x000fe200078e00ff */
[----:B------:R-:W-:Y:S01]  /*5400*/  LOP3.LUT R36, R36, 0xffff0000, RZ, 0xc0, !PT ;  /* 0xffff000024247812 */ /* 0x000fe200078ec0ff */
[C---:B------:R-:W-:Y:S01]  /*5410*/  FMUL.FTZ R102, R95.reuse, R104 ;  /* 0x000000685f667220 */ /* 0x040fe20000410000 */
[----:B------:R-:W-:Y:S01]  /*5420*/  FMUL.FTZ R108, R95, R100 ;  /* 0x000000645f6c7220 */ /* 0x000fe20000410000 */
[----:B------:R-:W-:Y:S01]  /*5430*/  LOP3.LUT R101, R101, 0xffff0000, RZ, 0xc0, !PT ;  /* 0xffff000065657812 */ /* 0x000fe200078ec0ff */
[C---:B------:R-:W-:Y:S01]  /*5440*/  IMAD.U32 R97, R39.reuse, 0x10000, RZ ;  /* 0x0001000027617824 */ /* 0x040fe200078e00ff */
[----:B------:R-:W-:Y:S01]  /*5450*/  LOP3.LUT R39, R39, 0xffff0000, RZ, 0xc0, !PT ;  /* 0xffff000027277812 */ /* 0x000fe200078ec0ff */
[----:B------:R-:W-:Y:S01]  /*5460*/  FMUL.FTZ R95, R15, R98 ;  /* 0x000000620f5f7220 */ /* 0x000fe20000410000 */
[----:B------:R-:W-:Y:S01]  /*5470*/  LOP3.LUT R32, R32, 0xffff0000, RZ, 0xc0, !PT ;  /* 0xffff000020207812 */ /* 0x000fe200078ec0ff */
[C---:B------:R-:W-:Y:S01]  /*5480*/  FFMA.FTZ R102, R33.reuse, R100, -R102 ;  /* 0x0000006421667223 */ /* 0x040fe20000010866 */
[----:B------:R-:W-:Y:S01]  /*5490*/  FFMA.FTZ R99, R33, R104, R108 ;  /* 0x0000006821637223 */ /* 0x000fe2000001006c */
[----:B------:R-:W-:Y:S01]  /*54a0*/  PRMT R12, R88, 0x5432, R12 ;  /* 0x00005432580c7816 */ /* 0x000fe2000000000c */
[----:B------:R-:W-:Y:S01]  /*54b0*/  FMUL.FTZ R15, R15, R97 ;  /* 0x000000610f0f7220 */ /* 0x000fe20000410000 */
[----:B------:R-:W-:Y:S01]  /*54c0*/  FMUL.FTZ R33, R36, R101 ;  /* 0x0000006524217220 */ /* 0x000fe20000410000 */
[----:B------:R-:W-:Y:S01]  /*54d0*/  FFMA.FTZ R95, R6, R97, -R95 ;  /* 0x00000061065f7223 */ /* 0x000fe2000001085f */
[-C--:B------:R-:W-:Y:S01]  /*54e0*/  FMUL.FTZ R97, R36, R39.reuse ;  /* 0x0000002724617220 */ /* 0x080fe20000410000 */
[----:B------:R-:W-:Y:S01]  /*54f0*/  FFMA.FTZ R98, R6, R98, R15 ;  /* 0x0000006206627223 */ /* 0x000fe2000001000f */
[----:B------:R-:W-:Y:S01]  /*5500*/  FFMA.FTZ R36, R32, R39, -R33 ;  /* 0x0000002720247223 */ /* 0x000fe20000010821 */
[----:B------:R-:W-:Y:S01]  /*5510*/  LOP3.LUT R38, R38, 0xffff0000, RZ, 0xc0, !PT ;  /* 0xffff000026267812 */ /* 0x000fe200078ec0ff */
[C---:B------:R-:W-:Y:S01]  /*5520*/  IMAD.U32 R15, R12.reuse, 0x10000, RZ ;  /* 0x000100000c0f7824 */ /* 0x040fe200078e00ff */
[----:B------:R-:W-:Y:S01]  /*5530*/  LOP3.LUT R33, R12, 0xffff0000, RZ, 0xc0, !PT ;  /* 0xffff00000c217812 */ /* 0x000fe200078ec0ff */
[C---:B------:R-:W-:Y:S01]  /*5540*/  IMAD.U32 R6, R7.reuse, 0x10000, RZ ;  /* 0x0001000007067824 */ /* 0x040fe200078e00ff */
[----:B------:R-:W-:Y:S01]  /*5550*/  LOP3.LUT R7, R7, 0xffff0000, RZ, 0xc0, !PT ;  /* 0xffff000007077812 */ /* 0x000fe200078ec0ff */
[C---:B------:R-:W-:Y:S01]  /*5560*/  FMUL.FTZ R39, R5.reuse, R15 ;  /* 0x0000000f05277220 */ /* 0x040fe20000410000 */
[----:B------:R-:W-:Y:S01]  /*5570*/  LOP3.LUT R34, R34, 0xffff0000, RZ, 0xc0, !PT ;  /* 0xffff000022227812 */ /* 0x000fe200078ec0ff */
        /* <DEDUP_REMOVED lines=19> */
[----:B------:R-:W-:-:S07]  /*56b0*/  F2FP.BF16.F32.PACK_AB R36, R97, R98 ;  /* 0x000000626124723e */ /* 0x000fce00000010ff */
.L_x_12512:
[----:B------:R-:W-:Y:S05]  /*56c0*/  BSYNC B2 ;  /* 0x0000000000027941 */ /* 0x000fea0003800000 */
.L_x_12511:
[----:B------:R-:W-:Y:S02]  /*56d0*/  ISETP.GE.AND P5, PT, R85, R84, PT ;  /* 0x000000545500720c */ /* 0x000fe40003fa6270 */
[----:B------:R-:W-:-:S11]  /*56e0*/  P2R R5, PR, RZ, 0x1 ;  /* 0x00000001ff057803 */ /* 0x000fd60000000000 */
[--C-:B------:R-:W-:Y:S02]  /*56f0*/  @!P5 SHF.R.S32.HI R4, RZ, 0x1f, R85.reuse ;  /* 0x0000001fff04d819 */ /* 0x100fe40000011455 */
[----:B------:R-:W-:-:S04]  /*5700*/  @!P5 IADD3 R78, P0, P6, R30, R78, R85 ;  /* 0x0000004e1e4ed210 */ /* 0x000fc80007e1e055 */
[----:B------:R-:W-:Y:S02]  /*5710*/  @!P5 IADD3.X R83, R64, R83, R4, P0, P6 ;  /* 0x000000534053d210 */ /* 0x000fe400007ec404 */
[-C--:B------:R-:W-:Y:S02]  /*5720*/  LEA R4, P6, R81, R70.reuse, 0x1 ;  /* 0x0000004651047211 */ /* 0x080fe400078c08ff */
[----:B------:R-:W-:Y:S02]  /*5730*/  ISETP.NE.AND P0, PT, R5, RZ, PT ;  /* 0x000000ff0500720c */ /* 0x000fe40003f05270 */
[----:B------:R-:W-:Y:S02]  /*5740*/  LEA.HI.X R5, R81, R71, R82, 0x1, P6 ;  /* 0x0000004751057211 */ /* 0x000fe400030f0c52 */
[----:B------:R-:W-:-:S03]  /*5750*/  @!P5 LEA R6, P6, R78, R70, 0x1 ;  /* 0x000000464e06d211 */ /* 0x000fc600078c08ff */
[----:B-1----:R1:W-:Y:S01]  /*5760*/  STG.E.128 desc[UR42][R4.64], R32 ;  /* 0x0000002004007986 */ /* 0x0023e2000c101d2a */
[----:B------:R-:W-:-:S05]  /*5770*/  @!P5 LEA.HI.X R7, R78, R71, R83, 0x1, P6 ;  /* 0x000000474e07d211 */ /* 0x000fca00030f0c53 */
[----:B--2---:R1:W-:Y:S04]  /*5780*/  @!P5 STG.E.128 desc[UR42][R6.64], R36 ;  /* 0x000000240600d986 */ /* 0x0043e8000c101d2a */
.L_x_12510:
[----:B------:R-:W-:Y:S05]  /*5790*/  BSYNC B1 ;  /* 0x0000000000017941 */ /* 0x000fea0003800000 */
.L_x_12509:
[C---:B------:R-:W-:Y:S01]  /*57a0*/  ISETP.GE.OR P5, PT, R156.reuse, R72, P1 ;  /* 0x000000489c00720c */ /* 0x040fe20000fa6670 */
[----:B------:R-:W-:Y:S01]  /*57b0*/  IMAD.WIDE.U32 R76, R156, R74, R76 ;  /* 0x0000004a9c4c7225 */ /* 0x000fe200078e004c */
[----:B-1----:R-:W-:-:S05]  /*57c0*/  SHF.R.S32.HI R5, RZ, 0x1f, R156 ;  /* 0x0000001fff057819 */ /* 0x002fca000001149c */
[----:B------:R-:W-:-:S04]  /*57d0*/  IMAD R5, R5, R74, RZ ;  /* 0x0000004a05057224 */ /* 0x000fc800078e02ff */
[----:B------:R-:W-:Y:S02]  /*57e0*/  IMAD R5, R156, R75, R5 ;  /* 0x0000004b9c057224 */ /* 0x000fe400078e0205 */
[----:B------:R-:W-:Y:S05]  /*57f0*/  @P5 BRA `(.L_x_12495) ;  /* 0x0000000800685947 */ /* 0x000fea0003800000 */
[----:B------:R-:W1:Y:S01]  /*5800*/  LDC R34, c[0x0][0x2f4] ;  /* 0x0000bd00ff227b82 */ /* 0x000e620000000800 */
[----:B------:R-:W-:Y:S01]  /*5810*/  IMAD.SHL.U32 R7, R62, 0x8, RZ ;  /* 0x000000083e077824 */ /* 0x000fe200078e00ff */
[----:B------:R-:W-:Y:S01]  /*5820*/  BSSY B1, `(.L_x_12513) ;  /* 0x0000072000017945 */ /* 0x000fe20003800000 */
[----:B------:R-:W-:-:S03]  /*5830*/  IMAD.IADD R35, R77, 0x1, R5 ;  /* 0x000000014d237824 */ /* 0x000fc600078e0205 */
[--C-:B------:R-:W-:Y:S02]  /*5840*/  SHF.R.S32.HI R5, RZ, 0x1f, R7.reuse ;  /* 0x0000001fff057819 */ /* 0x100fe40000011407 */
[----:B------:R-:W-:-:S04]  /*5850*/  IADD3 R4, P5, P6, R30, R76, R7 ;  /* 0x0000004c1e047210 */ /* 0x000fc80007ebe007 */
[----:B------:R-:W-:Y:S02]  /*5860*/  IADD3.X R5, R64, R35, R5, P5, P6 ;  /* 0x0000002340057210 */ /* 0x000fe40002fec405 */
[----:B------:R-:W-:-:S04]  /*5870*/  LEA R32, P5, R4, R70, 0x1 ;  /* 0x0000004604207211 */ /* 0x000fc800078a08ff */
[----:B------:R-:W-:Y:S01]  /*5880*/  LEA.HI.X R33, R4, R71, R5, 0x1, P5 ;  /* 0x0000004704217211 */ /* 0x000fe200028f0c05 */
[----:B-1----:R-:W-:-:S05]  /*5890*/  @P0 IMAD.IADD R73, R34, 0x1, -R73 ;  /* 0x0000000122490824 */ /* 0x002fca00078e0a49 */
        /* <DEDUP_REMOVED lines=14> */
[----:B------:R-:W-:Y:S02]  /*5980*/  SHF.R.U32.HI R73, RZ, 0x10, R25 ;  /* 0x00000010ff497819 */ /* 0x000fe40000011619 */
[----:B------:R-:W-:Y:S02]  /*5990*/  SHF.R.U32.HI R79, RZ, 0x10, R9 ;  /* 0x00000010ff4f7819 */ /* 0x000fe40000011609 */
[----:B------:R-:W-:Y:S02]  /*59a0*/  PRMT R94, R94, 0x5410, R73 ;  /* 0x000054105e5e7816 */ /* 0x000fe40000000049 */
[----:B------:R-:W-:Y:S01]  /*59b0*/  SHF.R.U64 R36, R24, 0x10, R25 ;  /* 0x0000001018247819 */ /* 0x000fe20000001219 */
[----:B--2---:R-:W-:Y:S01]  /*59c0*/  IMAD.U32 R25, R13, 0x10000, RZ ;  /* 0x000100000d197824 */ /* 0x004fe200078e00ff */
[----:B------:R-:W-:Y:S01]  /*59d0*/  SHF.R.U64 R74, R26, 0x10, R27 ;  /* 0x000000101a4a7819 */ /* 0x000fe2000000121b */
[----:B------:R-:W-:Y:S01]  /*59e0*/  IMAD.U32 R38, R94, 0x10000, RZ ;  /* 0x000100005e267824 */ /* 0x000fe200078e00ff */
[----:B------:R-:W-:Y:S01]  /*59f0*/  PRMT R90, R90, 0x5410, R79 ;  /* 0x000054105a5a7816 */ /* 0x000fe2000000004f */
[----:B------:R-:W-:Y:S01]  /*5a00*/  IMAD.U32 R24, R12, 0x10000, RZ ;  /* 0x000100000c187824 */ /* 0x000fe200078e00ff */
[----:B------:R-:W-:Y:S01]  /*5a10*/  SHF.R.U32.HI R39, RZ, 0x10, R27 ;  /* 0x00000010ff277819 */ /* 0x000fe2000001161b */
[----:B------:R-:W-:Y:S01]  /*5a20*/  IMAD.U32 R27, R15, 0x10000, RZ ;  /* 0x000100000f1b7824 */ /* 0x000fe200078e00ff */
[----:B------:R-:W-:-:S02]  /*5a30*/  SHF.R.U32.HI R78, RZ, 0x10, R11 ;  /* 0x00000010ff4e7819 */ /* 0x000fc4000001160b */
[----:B------:R-:W-:Y:S01]  /*5a40*/  SHF.R.U64 R81, R8, 0x10, R9 ;  /* 0x0000001008517819 */ /* 0x000fe20000001209 */
[----:B-1----:R-:W-:Y:S01]  /*5a50*/  IMAD.U32 R9, R5, 0x10000, RZ ;  /* 0x0001000005097824 */ /* 0x002fe200078e00ff */
[----:B------:R-:W-:Y:S01]  /*5a60*/  PRMT R93, R93, 0x5410, R36 ;  /* 0x000054105d5d7816 */ /* 0x000fe20000000024 */
[----:B------:R-:W-:Y:S01]  /*5a70*/  IMAD.U32 R36, R90, 0x10000, RZ ;  /* 0x000100005a247824 */ /* 0x000fe200078e00ff */
[----:B------:R-:W-:Y:S01]  /*5a80*/  PRMT R91, R91, 0x5410, R74 ;  /* 0x000054105b5b7816 */ /* 0x000fe2000000004a */
[----:B------:R-:W-:Y:S01]  /*5a90*/  FMUL.FTZ R74, R25, R38 ;  /* 0x00000026194a7220 */ /* 0x000fe20000410000 */
[----:B------:R-:W-:Y:S01]  /*5aa0*/  PRMT R92, R92, 0x5410, R39 ;  /* 0x000054105c5c7816 */ /* 0x000fe20000000027 */
[----:B------:R-:W-:Y:S01]  /*5ab0*/  IMAD.U32 R8, R4, 0x10000, RZ ;  /* 0x0001000004087824 */ /* 0x000fe200078e00ff */
[----:B------:R-:W-:Y:S01]  /*5ac0*/  PRMT R87, R87, 0x5410, R78 ;  /* 0x0000541057577816 */ /* 0x000fe2000000004e */
[-C--:B------:R-:W-:Y:S01]  /*5ad0*/  FMUL.FTZ R78, R25, R36.reuse ;  /* 0x00000024194e7220 */ /* 0x080fe20000410000 */
[----:B------:R-:W-:Y:S01]  /*5ae0*/  FFMA.FTZ R73, R9, R36, -R74 ;  /* 0x0000002409497223 */ /* 0x000fe2000001084a */
[----:B------:R-:W-:Y:S01]  /*5af0*/  SHF.R.U64 R75, R10, 0x10, R11 ;  /* 0x000000100a4b7819 */ /* 0x000fe2000000120b */
        /* <DEDUP_REMOVED lines=8> */
[----:B------:R-:W-:Y:S01]  /*5b80*/  IMAD.U32 R11, R7, 0x10000, RZ ;  /* 0x00010000070b7824 */ /* 0x000fe200078e00ff */
[----:B------:R-:W-:Y:S01]  /*5b90*/  PRMT R86, R86, 0x5410, R75 ;  /* 0x0000541056567816 */ /* 0x000fe2000000004b */
[C---:B------:R-:W-:Y:S01]  /*5ba0*/  FMUL.FTZ R75, R26.reuse, R39 ;  /* 0x000000271a4b7220 */ /* 0x040fe20000410000 */
[-C--:B------:R-:W-:Y:S01]  /*5bb0*/  FMUL.FTZ R9, R26, R25.reuse ;  /* 0x000000191a097220 */ /* 0x080fe20000410000 */
[-C--:B------:R-:W-:Y:S01]  /*5bc0*/  FMUL.FTZ R27, R27, R36.reuse ;  /* 0x000000241b1b7220 */ /* 0x080fe20000410000 */
[----:B------:R-:W-:Y:S01]  /*5bd0*/  LOP3.LUT R15, R15, 0xffff0000, RZ, 0xc0, !PT ;  /* 0xffff00000f0f7812 */ /* 0x000fe200078ec0ff */
[----:B------:R-:W-:Y:S01]  /*5be0*/  FFMA.FTZ R26, R10, R25, -R75 ;  /* 0x000000190a1a7223 */ /* 0x000fe2000001084b */
[----:B------:R-:W-:Y:S01]  /*5bf0*/  LOP3.LUT R92, R92, 0xffff0000, RZ, 0xc0, !PT ;  /* 0xffff00005c5c7812 */ /* 0x000fe200078ec0ff */
[----:B------:R-:W-:Y:S01]  /*5c00*/  FFMA.FTZ R39, R10, R39, R9 ;  /* 0x000000270a277223 */ /* 0x000fe20000010009 */
[----:B------:R-:W-:Y:S01]  /*5c10*/  PRMT R88, R88, 0x5410, R81 ;  /* 0x0000541058587816 */ /* 0x000fe20000000051 */
[C---:B------:R-:W-:Y:S01]  /*5c20*/  FFMA.FTZ R38, R11.reuse, R36, -R38 ;  /* 0x000000240b267223 */ /* 0x040fe20000010826 */
[----:B------:R-:W-:Y:S01]  /*5c30*/  FFMA.FTZ R27, R11, R74, R27 ;  /* 0x0000004a0b1b7223 */ /* 0x000fe2000001001b */
[----:B------:R-:W-:Y:S01]  /*5c40*/  LOP3.LUT R13, R7, 0xffff0000, RZ, 0xc0, !PT ;  /* 0xffff0000070d7812 */ /* 0x000fe200078ec0ff */
[----:B------:R-:W-:Y:S01]  /*5c50*/  IMAD.U32 R11, R93, 0x10000, RZ ;  /* 0x000100005d0b7824 */ /* 0x000fe200078e00ff */
[----:B------:R-:W-:Y:S01]  /*5c60*/  LOP3.LUT R10, R87, 0xffff0000, RZ, 0xc0, !PT ;  /* 0xffff0000570a7812 */ /* 0x000fe200078ec0ff */
[----:B------:R-:W-:Y:S01]  /*5c70*/  FMUL.FTZ R36, R15, R92 ;  /* 0x0000005c0f247220 */ /* 0x000fe20000410000 */
[----:B------:R-:W-:Y:S01]  /*5c80*/  LOP3.LUT R12, R12, 0xffff0000, RZ, 0xc0, !PT ;  /* 0xffff00000c0c7812 */ /* 0x000fe200078ec0ff */
[C---:B------:R-:W-:Y:S01]  /*5c90*/  IMAD.U32 R9, R88.reuse, 0x10000, RZ ;  /* 0x0001000058097824 */ /* 0x040fe200078e00ff */
[----:B------:R-:W-:Y:S01]  /*5ca0*/  LOP3.LUT R93, R93, 0xffff0000, RZ, 0xc0, !PT ;  /* 0xffff00005d5d7812 */ /* 0x000fe200078ec0ff */
[-C--:B------:R-:W-:Y:S01]  /*5cb0*/  FMUL.FTZ R74, R15, R10.reuse ;  /* 0x0000000a0f4a7220 */ /* 0x080fe20000410000 */
[----:B------:R-:W-:Y:S01]  /*5cc0*/  LOP3.LUT R88, R88, 0xffff0000, RZ, 0xc0, !PT ;  /* 0xffff000058587812 */ /* 0x000fe200078ec0ff */
[----:B------:R-:W-:Y:S01]  /*5cd0*/  FFMA.FTZ R25, R13, R10, -R36 ;  /* 0x0000000a0d197223 */ /* 0x000fe20000010824 */
[----:B------:R-:W-:Y:S01]  /*5ce0*/  LOP3.LUT R5, R4, 0xffff0000, RZ, 0xc0, !PT ;  /* 0xffff000004057812 */ /* 0x000fe200078ec0ff */
[----:B------:R-:W-:Y:S01]  /*5cf0*/  FMUL.FTZ R15, R24, R11 ;  /* 0x0000000b180f7220 */ /* 0x000fe20000410000 */
[----:B------:R-:W-:Y:S01]  /*5d00*/  FMUL.FTZ R10, R12, R93 ;  /* 0x0000005d0c0a7220 */ /* 0x000fe20000410000 */
[----:B------:R-:W-:Y:S01]  /*5d10*/  FMUL.FTZ R24, R24, R9 ;  /* 0x0000000918187220 */ /* 0x000fe20000410000 */
[----:B------:R-:W-:Y:S01]  /*5d20*/  FMUL.FTZ R12, R12, R88 ;  /* 0x000000580c0c7220 */ /* 0x000fe20000410000 */
[----:B------:R-:W-:-:S02]  /*5d30*/  IMAD.U32 R7, R14, 0x10000, RZ ;  /* 0x000100000e077824 */ /* 0x000fc400078e00ff */
[----:B------:R-:W-:Y:S01]  /*5d40*/  FFMA.FTZ R88, R5, R88, -R10 ;  /* 0x0000005805587223 */ /* 0x000fe2000001080a */
[C---:B------:R-:W-:Y:S01]  /*5d50*/  FFMA.FTZ R15, R8.reuse, R9, -R15 ;  /* 0x00000009080f7223 */ /* 0x040fe2000001080f */
[----:B------:R-:W-:Y:S01]  /*5d60*/  FFMA.FTZ R24, R8, R11, R24 ;  /* 0x0000000b08187223 */ /* 0x000fe20000010018 */
[C---:B------:R-:W-:Y:S01]  /*5d70*/  IMAD.U32 R10, R91.reuse, 0x10000, RZ ;  /* 0x000100005b0a7824 */ /* 0x040fe200078e00ff */
[----:B------:R-:W-:Y:S01]  /*5d80*/  LOP3.LUT R14, R14, 0xffff0000, RZ, 0xc0, !PT ;  /* 0xffff00000e0e7812 */ /* 0x000fe200078ec0ff */
        /* <DEDUP_REMOVED lines=9> */
[-C--:B------:R-:W-:Y:S01]  /*5e20*/  FMUL.FTZ R14, R14, R9.reuse ;  /* 0x000000090e0e7220 */ /* 0x080fe20000410000 */
[C---:B------:R-:W-:Y:S01]  /*5e30*/  FFMA.FTZ R11, R4.reuse, R8, -R11 ;  /* 0x00000008040b7223 */ /* 0x040fe2000001080b */
[----:B------:R-:W-:Y:S01]  /*5e40*/  FFMA.FTZ R7, R4, R10, R7 ;  /* 0x0000000a04077223 */ /* 0x000fe20000010007 */
        /* <DEDUP_REMOVED lines=15> */
.L_x_12514:
[----:B------:R-:W-:Y:S05]  /*5f40*/  BSYNC B1 ;  /* 0x0000000000017941 */ /* 0x000fea0003800000 */
.L_x_12513:
        /* <DEDUP_REMOVED lines=10> */
.L_x_12478:
[----:B------:R-:W-:-:S04]  /*5ff0*/  ULOP3.LUT UR4, UR38, 0x1, URZ, 0xfc, !UPT ;  /* 0x0000000126047892 */ /* 0x000fc8000f8efc3f */
[----:B------:R-:W-:-:S06]  /*6000*/  UISETP.NE.AND UP0, UPT, UR4, 0x3, UPT ;  /* 0x000000030400788c */ /* 0x000fcc000bf05270 */
[----:B------:R-:W-:-:S13]  /*6010*/  PLOP3.LUT P3, PT, PT, PT, UP0, 0x80, 0x0 ;  /* 0x000000000000781c */ /* 0x000fda0003f6f008 */
[----:B------:R-:W-:Y:S05]  /*6020*/  @!P3 BRA `(.L_x_12515) ;  /* 0x000000000004b947 */ /* 0x000fea0003800000 */
[----:B------:R-:W-:Y:S01]  /*6030*/  BPT.TRAP 0x1 ;  /* 0x000000040000795c */ /* 0x000fe20000300000 */
.L_x_12515:
[----:B------:R-:W-:Y:S01]  /*6040*/  IMAD R68, R23, 0x8, R2 ;  /* 0x0000000817447824 */ /* 0x000fe200078e0202 */
[----:B------:R-:W-:Y:S01]  /*6050*/  SHF.L.U32 R80, R158, 0x1f, RZ ;  /* 0x0000001f9e507819 */ /* 0x000fe200000006ff */
[----:B------:R-:W-:Y:S01]  /*6060*/  IMAD R72, R49, -0x60, R46 ;  /* 0xffffffa031487824 */ /* 0x000fe200078e022e */
[----:B------:R-:W-:Y:S02]  /*6070*/  BSSY B1, `(.L_x_12516) ;  /* 0x0000004000017945 */ /* 0x000fe40003800000 */
[----:B------:R-:W0:Y:S02]  /*6080*/  SYNCS.PHASECHK.TRANS64.TRYWAIT P4, [R68+URZ+0x32490], R80 ;  /* 0x03249050440075a7 */ /* 0x000e24000808017f */
[----:B------:R-:W-:Y:S01]  /*6090*/  VIMNMX R72, R72, 0x60, PT ;  /* 0x0000006048487848 */ /* 0x000fe20003fe0100 */
[----:B0-----:R-:W-:Y:S06]  /*60a0*/  @!P4 BRA `(.L_x_12517) ;  /* 0x000003440048c947 */ /* 0x001fec0003800000 */
.L_x_12881:
[----:B------:R-:W-:Y:S05]  /*60b0*/  BSYNC B1 ;  /* 0x0000000000017941 */ /* 0x000fea0003800000 */
.L_x_12516:
        /* <DEDUP_REMOVED lines=8> */
.L_x_12519:
[----:B------:R-:W-:Y:S05]  /*6140*/  BSYNC B1 ;  /* 0x0000000000017941 */ /* 0x000fea0003800000 */
.L_x_12518:
[----:B------:R-:W-:Y:S05]  /*6150*/  @P4 BRA `(.L_x_12495) ;  /* 0x0000000000104947 */ /* 0x000fea0003800000 */
[----:B-1----:R-:W1:Y:S04]  /*6160*/  @!P1 LDS.128 R4, [R84+0x2000] ;  /* 0x0020000054049984 */ /* 0x002e680000000c00 */
[----:B------:R-:W2:Y:S04]  /*6170*/  @!P2 LDS.128 R8, [R83+0x2000] ;  /* 0x002000005308a984 */ /* 0x000ea80000000c00 */
[----:B-1----:R3:W-:Y:S04]  /*6180*/  @!P1 STG.E.128 desc[UR42][R12.64], R4 ;  /* 0x000000040c009986 */ /* 0x0027e8000c101d2a */
[----:B--2---:R3:W-:Y:S02]  /*6190*/  @!P2 STG.E.128 desc[UR42][R12.64+0x40], R8 ;  /* 0x000040080c00a986 */ /* 0x0047e4000c101d2a */
.L_x_12495:
[----:B------:R-:W-:Y:S05]  /*61a0*/  BSYNC B0 ;  /* 0x0000000000007941 */ /* 0x000fea0003800000 */
.L_x_12477:
        /* <DEDUP_REMOVED lines=9> */
[----:B-1----:R-:W-:-:S02]  /*6240*/  LOP3.LUT R4, R5, 0x7f, RZ, 0xc0, !PT ;  /* 0x0000007f05047812 */ /* 0x002fc400078ec0ff */
[----:B------:R-:W-:Y:S02]  /*6250*/  SHF.R.U32.HI R5, RZ, 0x7, R5 ;  /* 0x00000007ff057819 */ /* 0x000fe40000011605 */
[----:B------:R-:W-:-:S03]  /*6260*/  ISETP.NE.AND P4, PT, R4, RZ, PT ;  /* 0x000000ff0400720c */ /* 0x000fc60003f85270 */
[----:B------:R-:W-:-:S10]  /*6270*/  VIADD R12, R5, 0x8 ;  /* 0x00000008050c7836 */ /* 0x000fd40000000000 */
[----:B------:R-:W-:-:S05]  /*6280*/  @!P4 VIADD R4, R68, 0x324a0 ;  /* 0x000324a04404c836 */ /* 0x000fca0000000000 */
[----:B------:R-:W-:Y:S01]  /*6290*/  @!P4 PRMT R4, RZ, 0x654, R4 ;  /* 0x00000654ff04c816 */ /* 0x000fe20000000004 */
[----:B--2---:R1:W-:Y:S06]  /*62a0*/  BAR.SYNC.DEFER_BLOCKING R12, 0x80 ;  /* 0x0002000c0000751d */ /* 0x0043ec0000010000 */
[----:B------:R1:W-:Y:S01]  /*62b0*/  @!P4 SYNCS.ARRIVE.TRANS64.RED.A1T0 RZ, [R4+URZ], RZ ;  /* 0x000000ff04ffc9a7 */ /* 0x0003e2000810043f */
[----:B------:R-:W-:Y:S05]  /*62c0*/  @!P3 BRA `(.L_x_12521) ;  /* 0x000000000004b947 */ /* 0x000fea0003800000 */
[----:B------:R-:W-:Y:S01]  /*62d0*/  BPT.TRAP 0x1 ;  /* 0x000000040000795c */ /* 0x000fe20000300000 */
.L_x_12521:
[----:B------:R-:W-:Y:S05]  /*62e0*/  BSYNC B0 ;  /* 0x0000000000007941 */ /* 0x000fea0003800000 */
.L_x_12520:
[----:B------:R-:W2:Y:S01]  /*62f0*/  SYNCS.PHASECHK.TRANS64.TRYWAIT P3, [R68+URZ+0x324b0], R80 ;  /* 0x0324b050440075a7 */ /* 0x000ea2000806017f */
[----:B------:R-:W-:Y:S01]  /*6300*/  ULDC UR49, c[0x0][0x320] ;  /* 0x0000c80000317ab9 */ /* 0x000fe20000000800 */
[----:B------:R-:W-:Y:S01]  /*6310*/  ULDC.64 UR44, c[0x0][0x328] ;  /* 0x0000ca00002c7ab9 */ /* 0x000fe20000000a00 */
[----:B------:R-:W-:Y:S01]  /*6320*/  ULDC.64 UR40, c[0x0][0x318] ;  /* 0x0000c60000287ab9 */ /* 0x000fe20000000a00 */
[----:B------:R-:W-:Y:S01]  /*6330*/  BSSY B0, `(.L_x_12522) ;  /* 0x0000003000007945 */ /* 0x000fe20003800000 */
[----:B-1----:R-:W-:-:S03]  /*6340*/  IMAD R4, R23, 0x6000, R58 ;  /* 0x0000600017047824 */ /* 0x002fc600078e023a */
[----:B--2---:R-:W-:Y:S05]  /*6350*/  @!P3 BRA `(.L_x_12523) ;  /* 0x0000034000b0b947 */ /* 0x004fea0003800000 */
.L_x_12882:
[----:B------:R-:W-:Y:S05]  /*6360*/  BSYNC B0 ;  /* 0x0000000000007941 */ /* 0x000fea0003800000 */
.L_x_12522:
        /* <DEDUP_REMOVED lines=16> */
[----:B------:R-:W2:Y:S04]  /*6470*/  @!P3 LDS.128 R4, [R14] ;  /* 0x000000000e04b984 */ /* 0x000ea80000000c00 */
[----:B--2---:R-:W-:Y:S01]  /*6480*/  @!P3 STG.E.128 desc[UR42][R10.64], R4 ;  /* 0x000000040a00b986 */ /* 0x004fe2000c101d2a */
[----:B------:R-:W-:-:S13]  /*6490*/  ISETP.GE.AND P3, PT, R3, UR49, PT ;  /* 0x0000003103007c0c */ /* 0x000fda000bf66270 */
[----:B------:R-:W2:Y:S04]  /*64a0*/  @!P3 LDS.128 R4, [R13] ;  /* 0x000000000d04b984 */ /* 0x000ea80000000c00 */
[----:B--2---:R-:W-:Y:S01]  /*64b0*/  @!P3 STG.E.128 desc[UR42][R10.64+0x40], R4 ;  /* 0x000040040a00b986 */ /* 0x004fe2000c101d2a */
[----:B------:R-:W-:-:S13]  /*64c0*/  ISETP.GE.AND P3, PT, R51, UR49, PT ;  /* 0x0000003133007c0c */ /* 0x000fda000bf66270 */
[----:B------:R-:W2:Y:S04]  /*64d0*/  @!P3 LDS.128 R4, [R14+0x3000] ;  /* 0x003000000e04b984 */ /* 0x000ea80000000c00 */
        /* <DEDUP_REMOVED lines=10> */
[----:B------:R-:W-:-:S13]  /*6580*/  ISETP.NE.AND P3, PT, R67, RZ, PT ;  /* 0x000000ff4300720c */ /* 0x000fda0003f65270 */
[----:B------:R-:W2:Y:S04]  /*6590*/  @P3 LDS.128 R4, [R14+0x9000] ;  /* 0x009000000e043984 */ /* 0x000ea80000000c00 */
[----:B--2---:R-:W-:Y:S01]  /*65a0*/  @P3 STG.E.128 desc[UR42][R10.64+0x180], R4 ;  /* 0x000180040a003986 */ /* 0x004fe2000c101d2a */
[----:B------:R-:W-:-:S13]  /*65b0*/  ISETP.NE.AND P3, PT, R66, RZ, PT ;  /* 0x000000ff4200720c */ /* 0x000fda0003f65270 */
[----:B------:R-:W2:Y:S04]  /*65c0*/  @P3 LDS.128 R4, [R13+0x9000] ;  /* 0x009000000d043984 */ /* 0x000ea80000000c00 */
[----:B--2---:R2:W-:Y:S02]  /*65d0*/  @P3 STG.E.128 desc[UR42][R10.64+0x1c0], R4 ;  /* 0x0001c0040a003986 */ /* 0x0045e4000c101d2a */
.L_x_12525:
[----:B------:R-:W-:Y:S05]  /*65e0*/  BSYNC B0 ;  /* 0x0000000000007941 */ /* 0x000fea0003800000 */
.L_x_12524:
[----:B------:R-:W-:Y:S01]  /*65f0*/  ISETP.GE.AND P3, PT, R156, R72, PT ;  /* 0x000000489c00720c */ /* 0x000fe20003f66270 */
[----:B------:R-:W-:-:S12]  /*6600*/  BSSY B0, `(.L_x_12526) ;  /* 0x0000024000007945 */ /* 0x000fd80003800000 */
[----:B------:R-:W-:Y:S05]  /*6610*/  @P3 BRA `(.L_x_12527) ;  /* 0x0000000000883947 */ /* 0x000fea0003800000 */
[----:B--2---:R-:W-:Y:S01]  /*6620*/  IADD3 R7, P3, R8, 0x40, RZ ;  /* 0x0000004008077810 */ /* 0x004fe20007f7e0ff */
        /* <DEDUP_REMOVED lines=32> */
[----:B--2---:R3:W-:Y:S02]  /*6830*/  @P3 STG.E.128 desc[UR42][R8.64+0x1c0], R4 ;  /* 0x0001c00408003986 */ /* 0x0047e4000c101d2a */
.L_x_12527:
[----:B------:R-:W-:Y:S05]  /*6840*/  BSYNC B0 ;  /* 0x0000000000007941 */ /* 0x000fea0003800000 */
.L_x_12526:
[----:B------:R-:W-:Y:S01]  /*6850*/  @!PT LDS RZ, [RZ] ;  /* 0x00000000fffff984 */ /* 0x000fe20000000800 */
[----:B------:R-:W-:Y:S01]  /*6860*/  @!PT LDS RZ, [RZ] ;  /* 0x00000000fffff984 */ /* 0x000fe20000000800 */
[----:B------:R-:W-:Y:S01]  /*6870*/  @!PT LDS RZ, [RZ] ;  /* 0x00000000fffff984 */ /* 0x000fe20000000800 */
[----:B------:R-:W-:Y:S01]  /*6880*/  @!PT LDS RZ, [RZ] ;  /* 0x00000000fffff984 */ /* 0x000fe20000000800 */
[----:B------:R4:W-:Y:S06]  /*6890*/  MEMBAR.ALL.CTA ;  /* 0x0000000000007992 */ /* 0x0009ec0000008000 */
[----:B----4-:R-:W4:Y:S02]  /*68a0*/  FENCE.VIEW.ASYNC.S ;  /* 0x00000000000073c6 */ /* 0x010f240000000000 */
[----:B----4-:R4:W-:Y:S01]  /*68b0*/  BAR.SYNC.DEFER_BLOCKING R12, 0x80 ;  /* 0x0002000c0000751d */ /* 0x0109e20000010000 */
[----:B------:R-:W-:Y:S01]  /*68c0*/  ISETP.NE.AND P5, PT, R69, RZ, PT ;  /* 0x000000ff4500720c */ /* 0x000fe20003fa5270 */
[----:B------:R-:W-:-:S02]  /*68d0*/  VIADD R23, R23, 0x1 ;  /* 0x0000000117177836 */ /* 0x000fc40000000000 */
[----:B01----:R-:W-:-:S03]  /*68e0*/  @!P4 VIADD R68, R68, 0x324c0 ;  /* 0x000324c04444c836 */ /* 0x003fc60000000000 */
[C---:B------:R-:W-:Y:S02]  /*68f0*/  ISETP.NE.AND P3, PT, R23.reuse, 0x2, PT ;  /* 0x000000021700780c */ /* 0x040fe40003f65270 */
[----:B------:R-:W-:Y:S02]  /*6900*/  @!P4 PRMT R68, RZ, 0x654, R68 ;  /* 0x00000654ff44c816 */ /* 0x000fe40000000044 */
[----:B--23--:R-:W-:Y:S02]  /*6910*/  SEL R5, RZ, 0x1, P3 ;  /* 0x00000001ff057807 */ /* 0x00cfe40001800000 */
[----:B------:R-:W-:Y:S02]  /*6920*/  SEL R23, R23, RZ, P3 ;  /* 0x000000ff17177207 */ /* 0x000fe40001800000 */
[----:B------:R-:W-:Y:S01]  /*6930*/  LOP3.LUT R158, R158, R5, RZ, 0x3c, !PT ;  /* 0x000000059e9e7212 */ /* 0x000fe200078e3cff */
[----:B------:R4:W-:Y:S01]  /*6940*/  @!P4 SYNCS.ARRIVE.TRANS64.RED.A1T0 RZ, [R68+URZ], RZ ;  /* 0x000000ff44ffc9a7 */ /* 0x0009e2000810043f */
[----:B------:R-:W-:Y:S05]  /*6950*/  @P5 BRA `(.L_x_12528) ;  /* 0xffffffc400585947 */ /* 0x000fea000383ffff */
[----:B------:R-:W0:Y:S01]  /*6960*/  S2R R4, SR_TID.X ;  /* 0x0000000000047919 */ /* 0x000e220000002100 */
[----:B------:R-:W-:Y:S02]  /*6970*/  PLOP3.LUT P0, PT, PT, PT, PT, 0x8, 0x0 ;  /* 0x000000000000781c */ /* 0x000fe40003f0e170 */
[----:B0-----:R-:W-:-:S04]  /*6980*/  SHF.R.U32.HI R4, RZ, 0x7, R4 ;  /* 0x00000007ff047819 */ /* 0x001fc80000011604 */
[----:B------:R-:W-:-:S13]  /*6990*/  ISETP.NE.AND P5, PT, R4, 0x1, PT ;  /* 0x000000010400780c */ /* 0x000fda0003fa5270 */
[----:B------:R-:W-:Y:S06]  /*69a0*/  @!P5 BAR.ARV 0x9, 0x100 ;  /* 0x024400000000db1d */ /* 0x000fec0000002000 */
.L_x_12472:
[----:B------:R-:W0:Y:S01]  /*69b0*/  S2R R0, SR_TID.X ;  /* 0x0000000000007919 */ /* 0x000e220000002100 */
[----:B------:R-:W1:Y:S01]  /*69c0*/  LDC R17, c[0x0][0x448] ;  /* 0x00011200ff117b82 */ /* 0x000e620000000800 */
[----:B----4-:R-:W-:Y:S01]  /*69d0*/  IMAD.MOV.U32 R12, RZ, RZ, 0x3000 ;  /* 0x00003000ff0c7424 */ /* 0x010fe200078e00ff */
[----:B------:R-:W2:Y:S01]  /*69e0*/  S2R R3, SR_SWINHI ;  /* 0x0000000000037919 */ /* 0x000ea20000002f00 */
[----:B------:R-:W-:Y:S02]  /*69f0*/  IMAD.U32 R13, RZ, RZ, UR38 ;  /* 0x00000026ff0d7e24 */ /* 0x000fe4000f8e00ff */
[----:B------:R-:W-:Y:S01]  /*6a00*/  IMAD.MOV.U32 R14, RZ, RZ, 0x1 ;  /* 0x00000001ff0e7424 */ /* 0x000fe200078e00ff */
[----:B------:R-:W-:Y:S02]  /*6a10*/  STL [R1+0x70], R89 ;  /* 0x0000705901007387 */ /* 0x000fe40000100800 */
[----:B------:R-:W3:Y:S01]  /*6a20*/  LDC R16, c[0x0][0xa80] ;  /* 0x0002a000ff107b82 */ /* 0x000ee20000000800 */
[----:B------:R-:W-:Y:S01]  /*6a30*/  IMAD.MOV.U32 R15, RZ, RZ, RZ ;  /* 0x000000ffff0f7224 */ /* 0x000fe200078e00ff */
[----:B------:R4:W-:Y:S01]  /*6a40*/  STL.64 [R1+0x18], R12 ;  /* 0x0000180c01007387 */ /* 0x0009e20000100a00 */
[----:B------:R-:W-:-:S02]  /*6a50*/  IMAD.MOV.U32 R5, RZ, RZ, 0x100 ;  /* 0x00000100ff057424 */ /* 0x000fc400078e00ff */
[----:B------:R-:W-:Y:S01]  /*6a60*/  IMAD.MOV.U32 R6, RZ, RZ, 0x1 ;  /* 0x00000001ff067424 */ /* 0x000fe200078e00ff */
[----:B------:R1:W-:Y:S01]  /*6a70*/  STL.64 [R1+0x60], R14 ;  /* 0x0000600e01007387 */ /* 0x0003e20000100a00 */
[----:B------:R-:W-:Y:S02]  /*6a80*/  IMAD.MOV.U32 R7, RZ, RZ, RZ ;  /* 0x000000ffff077224 */ /* 0x000fe400078e00ff */
[----:B------:R-:W-:Y:S01]  /*6a90*/  IMAD.MOV.U32 R8, RZ, RZ, 0xc000 ;  /* 0x0000c000ff087424 */ /* 0x000fe200078e00ff */
[----:B------:R-:W-:Y:S01]  /*6aa0*/  STL.128 [R1+0x230], RZ ;  /* 0x000230ff01007387 */ /* 0x000fe20000100c00 */
[----:B------:R-:W-:Y:S02]  /*6ab0*/  IMAD.U32 R9, RZ, RZ, UR38 ;  /* 0x00000026ff097e24 */ /* 0x000fe4000f8e00ff */
[----:B------:R-:W-:Y:S01]  /*6ac0*/  IMAD.MOV.U32 R11, RZ, RZ, 0x100 ;  /* 0x00000100ff0b7424 */ /* 0x000fe200078e00ff */
[----:B------:R-:W-:Y:S01]  /*6ad0*/  STL.128 [R1+0x240], RZ ;  /* 0x000240ff01007387 */ /* 0x000fe20000100c00 */
[----:B------:R-:W-:-:S02]  /*6ae0*/  IMAD.U32 R27, RZ, RZ, UR37 ;  /* 0x00000025ff1b7e24 */ /* 0x000fc4000f8e00ff */
[----:B------:R-:W-:Y:S01]  /*6af0*/  IMAD.U32 R36, RZ, RZ, UR37 ;  /* 0x00000025ff247e24 */ /* 0x000fe2000f8e00ff */
[----:B------:R-:W-:Y:S01]  /*6b00*/  STL.128 [R1+0x260], RZ ;  /* 0x000260ff01007387 */ /* 0x000fe20000100c00 */
[----:B------:R-:W-:Y:S01]  /*6b10*/  IMAD.U32 R72, RZ, RZ, UR37 ;  /* 0x00000025ff487e24 */ /* 0x000fe2000f8e00ff */
[----:B0-----:R-:W-:Y:S02]  /*6b20*/  LOP3.LUT R0, R0, 0x7f, RZ, 0xc0, !PT ;  /* 0x0000007f00007812 */ /* 0x001fe400078ec0ff */
[----:B---3--:R-:W-:Y:S02]  /*6b30*/  STL [R1+0x250], R16 ;  /* 0x0002501001007387 */ /* 0x008fe40000100800 */
[----:B------:R-:W-:Y:S02]  /*6b40*/  IADD3 R72, P5, R72, 0x70, RZ ;  /* 0x0000007048487810 */ /* 0x000fe40007fbe0ff */
[----:B------:R-:W-:Y:S01]  /*6b50*/  ISETP.NE.AND P1, PT, R0, RZ, PT ;  /* 0x000000ff0000720c */ /* 0x000fe20003f25270 */
[----:B------:R-:W-:Y:S01]  /*6b60*/  STL.128 [R1+0x270], RZ ;  /* 0x000270ff01007387 */ /* 0x000fe20000100c00 */
[----:B------:R-:W-:-:S02]  /*6b70*/  MOV R24, R2 ;  /* 0x0000000200187202 */ /* 0x000fc40000000f00 */
[----:B--2---:R-:W-:Y:S02]  /*6b80*/  MOV R25, R3 ;  /* 0x0000000300197202 */ /* 0x004fe40000000f00 */
[----:B------:R-:W-:Y:S01]  /*6b90*/  SEL R4, RZ, 0x1, P1 ;  /* 0x00000001ff047807 */ /* 0x000fe20000800000 */
[----:B------:R-:W-:Y:S01]  /*6ba0*/  STL.128 [R1+0x280], RZ ;  /* 0x000280ff01007387 */ /* 0x000fe20000100c00 */
[C---:B----4-:R-:W-:Y:S02]  /*6bb0*/  IADD3 R12, P1, R24.reuse, 0x32430, RZ ;  /* 0x00032430180c7810 */ /* 0x050fe40007f3e0ff */
[C---:B------:R-:W-:Y:S01]  /*6bc0*/  IADD3 R0, P3, R24.reuse, 0x32450, RZ ;  /* 0x0003245018007810 */ /* 0x040fe20007f7e0ff */
[----:B------:R0:W-:Y:S01]  /*6bd0*/  STL.128 [R1+0x20], R4 ;  /* 0x0000200401007387 */ /* 0x0001e20000100c00 */
[C---:B------:R-:W-:Y:S01]  /*6be0*/  IADD3 R3, P4, R24.reuse, 0x32460, RZ ;  /* 0x0003246018037810 */ /* 0x040fe20007f9e0ff */
[----:B------:R-:W-:Y:S01]  /*6bf0*/  IMAD.X R13, RZ, RZ, R25, P1 ;  /* 0x000000ffff0d7224 */ /* 0x000fe200008e0619 */
[----:B-1----:R-:W-:Y:S01]  /*6c00*/  ISETP.NE.AND P1, PT, R17, 0x1, PT ;  /* 0x000000011100780c */ /* 0x002fe20003f25270 */
[----:B------:R-:W-:Y:S01]  /*6c10*/  IMAD.MOV.U32 R10, RZ, RZ, R4 ;  /* 0x000000ffff0a7224 */ /* 0x000fe200078e0004 */
[----:B------:R-:W-:Y:S01]  /*6c20*/  IADD3 R14, P2, R24, 0x32440, RZ ;  /* 0x00032440180e7810 */ /* 0x000fe20007f5e0ff */
[----:B------:R-:W-:Y:S01]  /*6c30*/  STL.128 [R1+0x290], RZ ;  /* 0x000290ff01007387 */ /* 0x000fe20000100c00 */
[----:B------:R-:W-:-:S03]  /*6c40*/  IMAD.U32 R17, RZ, RZ, UR37 ;  /* 0x00000025ff117e24 */ /* 0x000fc6000f8e00ff */
[----:B------:R-:W-:Y:S01]  /*6c50*/  IMAD.X R15, RZ, RZ, R25, P2 ;  /* 0x000000ffff0f7224 */ /* 0x000fe200010e0619 */
[----:B------:R-:W-:Y:S01]  /*6c60*/  STL.128 [R1+0x50], R8 ;  /* 0x0000500801007387 */ /* 0x000fe20000100c00 */
[----:B------:R-:W-:-:S03]  /*6c70*/  IADD3 R27, P2, R27, 0x230, RZ ;  /* 0x000002301b1b7810 */ /* 0x000fc60007f5e0ff */
[----:B------:R-:W-:Y:S01]  /*6c80*/  STL.64 [R1+0x8], R12 ;  /* 0x0000080c01007387 */ /* 0x000fe20000100a00 */
[--C-:B0-----:R-:W-:Y:S01]  /*6c90*/  IMAD.X R5, RZ, RZ, R25.reuse, P3 ;  /* 0x000000ffff057224 */ /* 0x101fe200018e0619 */
[----:B------:R-:W-:Y:S01]  /*6ca0*/  IADD3 R17, P3, R17, 0x260, RZ ;  /* 0x0000026011117810 */ /* 0x000fe20007f7e0ff */
[----:B------:R-:W-:Y:S01]  /*6cb0*/  IMAD.X R7, RZ, RZ, R25, P4 ;  /* 0x000000ffff077224 */ /* 0x000fe200020e0619 */
[----:B------:R-:W-:Y:S01]  /*6cc0*/  STL.64 [R1+0x10], R14 ;  /* 0x0000100e01007387 */ /* 0x000fe20000100a00 */
[----:B------:R-:W-:Y:S01]  /*6cd0*/  IMAD.MOV.U32 R4, RZ, RZ, R0 ;  /* 0x000000ffff047224 */ /* 0x000fe200078e0000 */
[----:B------:R-:W-:Y:S01]  /*6ce0*/  IADD3 R36, P4, R36, 0x38, RZ ;  /* 0x0000003824247810 */ /* 0x000fe20007f9e0ff */
[----:B------:R-:W-:Y:S01]  /*6cf0*/  IMAD.MOV.U32 R6, RZ, RZ, R3 ;  /* 0x000000ffff067224 */ /* 0x000fe200078e0003 */
[----:B------:R-:W0:Y:S01]  /*6d00*/  @P1 LDC R0, c[0x0][0x44c] ;  /* 0x00011300ff001b82 */ /* 0x000e220000000800 */
[----:B------:R-:W-:Y:S01]  /*6d10*/  STL.64 [R1+0x30], R14 ;  /* 0x0000300e01007387 */ /* 0x000fe20000100a00 */
[----:B------:R-:W-:-:S03]  /*6d20*/  VIADD R3, R194, 0x7f ;  /* 0x0000007fc2037836 */ /* 0x000fc60000000000 */
[----:B------:R-:W-:Y:S04]  /*6d30*/  STL.128 [R1+0x40], R4 ;  /* 0x0000400401007387 */ /* 0x000fe80000100c00 */
[----:B------:R1:W-:Y:S04]  /*6d40*/  STL.64 [R1+0x68], R6 ;  /* 0x0000680601007387 */ /* 0x0003e80000100a00 */
[----:B------:R2:W-:Y:S04]  /*6d50*/  STL.128 [R1+0x2a0], RZ ;  /* 0x0002a0ff01007387 */ /* 0x0005e80000100c00 */
[----:B------:R2:W-:Y:S01]  /*6d60*/  STL.128 [R1+0x2b0], RZ ;  /* 0x0002b0ff01007387 */ /* 0x0005e20000100c00 */
[----:B-1----:R-:W1:Y:S03]  /*6d70*/  @P1 LDC R7, c[0x0][0x450] ;  /* 0x00011400ff071b82 */ /* 0x002e660000000800 */
[----:B------:R2:W-:Y:S01]  /*6d80*/  STL.128 [R1+0x2c0], RZ ;  /* 0x0002c0ff01007387 */ /* 0x0005e20000100c00 */
[----:B0-----:R-:W-:-:S03]  /*6d90*/  @P1 IMAD.HI.U32 R0, R3, R0, RZ ;  /* 0x0000000003001227 */ /* 0x001fc600078e00ff */
[----:B------:R2:W-:Y:S01]  /*6da0*/  STL.128 [R1+0x2d0], RZ ;  /* 0x0002d0ff01007387 */ /* 0x0005e20000100c00 */
[----:B------:R-:W0:Y:S03]  /*6db0*/  LDC.64 R4, c[0x0][0xad8] ;  /* 0x0002b600ff047b82 */ /* 0x000e260000000a00 */
[----:B------:R2:W-:Y:S04]  /*6dc0*/  STL.128 [R1+0x2e0], RZ ;  /* 0x0002e0ff01007387 */ /* 0x0005e80000100c00 */
[----:B------:R2:W-:Y:S04]  /*6dd0*/  STL.128 [R1+0x2f0], RZ ;  /* 0x0002f0ff01007387 */ /* 0x0005e80000100c00 */
[----:B------:R2:W-:Y:S04]  /*6de0*/  STL.128 [R1+0x300], RZ ;  /* 0x000300ff01007387 */ /* 0x0005e80000100c00 */
[----:B------:R2:W-:Y:S01]  /*6df0*/  STL.128 [R1+0x310], RZ ;  /* 0x000310ff01007387 */ /* 0x0005e20000100c00 */
[----:B-1----:R-:W-:-:S03]  /*6e00*/  @P1 SHF.R.U32.HI R3, RZ, R7, R0 ;  /* 0x00000007ff031219 */ /* 0x002fc60000011600 */
[----:B------:R2:W-:Y:S04]  /*6e10*/  STL.128 [R1+0x320], RZ ;  /* 0x000320ff01007387 */ /* 0x0005e80000100c00 */
[----:B------:R2:W-:Y:S01]  /*6e20*/  STL.128 [R1+0x330], RZ ;  /* 0x000330ff01007387 */ /* 0x0005e20000100c00 */
[----:B0-----:R-:W-:-:S03]  /*6e30*/  ISETP.GE.AND P6, PT, R5, 0x1, PT ;  /* 0x000000010500780c */ /* 0x001fc60003fc6270 */
        /* <DEDUP_REMOVED lines=20> */
[----:B------:R-:W-:Y:S05]  /*6f80*/  @P0 BRA `(.L_x_12529) ;  /* 0x00000000000c0947 */ /* 0x000fea0003800000 */
[----:B------:R-:W0:Y:S01]  /*6f90*/  FENCE.VIEW.ASYNC.G ;  /* 0x00000000000073c6 */ /* 0x000e220000000100 */
[----:B------:R-:W-:Y:S05]  /*6fa0*/  WARPSYNC.ALL ;  /* 0x0000000000007948 */ /* 0x000fea0003800000 */
[----:B0-----:R-:W-:Y:S06]  /*6fb0*/  BAR.ARV 0xc, 0x180 ;  /* 0x0306000000007b1d */ /* 0x001fec0000002000 */
.L_x_12529:
[----:B------:R-:W-:Y:S02]  /*6fc0*/  IMAD.IADD R3, R220, 0x1, R3 ;  /* 0x00000001dc037824 */ /* 0x000fe400078e0203 */
[----:B------:R-:W-:Y:S02]  /*6fd0*/  IMAD.X R46, RZ, RZ, UR36, P2 ;  /* 0x00000024ff2e7e24 */ /* 0x000fe400090e06ff */
[----:B------:R-:W-:Y:S02]  /*6fe0*/  IMAD.X R42, RZ, RZ, UR36, P3 ;  /* 0x00000024ff2a7e24 */ /* 0x000fe400098e06ff */
[----:B------:R-:W-:Y:S02]  /*6ff0*/  IMAD.X R50, RZ, RZ, UR36, P4 ;  /* 0x00000024ff327e24 */ /* 0x000fe4000a0e06ff */
[----:B------:R-:W-:Y:S02]  /*7000*/  IMAD.X R73, RZ, RZ, UR36, P5 ;  /* 0x00000024ff497e24 */ /* 0x000fe4000a8e06ff */
        /* <DEDUP_REMOVED lines=13> */
.L_x_12532:
[----:B------:R-:W-:-:S13]  /*70e0*/  ISETP.NE.AND P0, PT, R5, 0x1, PT ;  /* 0x000000010500780c */ /* 0x000fda0003f05270 */
[----:B------:R-:W0:Y:S02]  /*70f0*/  @P0 LDC.64 R6, c[0x0][0xae0] ;  /* 0x0002b800ff060b82 */ /* 0x000e240000000a00 */
[----:B0-----:R-:W-:-:S05]  /*7100*/  @P0 IMAD.HI.U32 R6, R0, R6, RZ ;  /* 0x0000000600060227 */ /* 0x001fca00078e00ff */
[----:B------:R-:W-:-:S07]  /*7110*/  @P0 SHF.R.U32.HI R0, RZ, R7, R6 ;  /* 0x00000007ff000219 */ /* 0x000fce0000011606 */
.L_x_12533:
[----:B------:R-:W-:Y:S05]  /*7120*/  BSYNC B0 ;  /* 0x0000000000007941 */ /* 0x000fea0003800000 */
.L_x_12531:
[----:B------:R-:W-:-:S05]  /*7130*/  IMAD R3, R0, R5, R5 ;  /* 0x0000000500037224 */ /* 0x000fca00078e0205 */
[----:B------:R-:W-:-:S07]  /*7140*/  VIMNMX R4, R4, R3, PT ;  /* 0x0000000304047248 */ /* 0x000fce0003fe0100 */
.L_x_12530:
[----:B------:R-:W0:Y:S01]  /*7150*/  @P1 LDC R3, c[0x0][0x44c] ;  /* 0x00011300ff031b82 */ /* 0x000e220000000800 */
[----:B------:R-:W-:Y:S01]  /*7160*/  VIADD R4, R4, 0x5f ;  /* 0x0000005f04047836 */ /* 0x000fe20000000000 */
[----:B------:R-:W-:Y:S01]  /*7170*/  ULDC UR4, c[0x0][0xad4] ;  /* 0x0002b50000047ab9 */ /* 0x000fe20000000800 */
[----:B------:R-:W-:Y:S02]  /*7180*/  IMAD.MOV.U32 R0, RZ, RZ, R194 ;  /* 0x000000ffff007224 */ /* 0x000fe400078e00c2 */
[----:B------:R-:W-:-:S03]  /*7190*/  IMAD.HI R4, R4, 0x2aaaaaab, RZ ;  /* 0x2aaaaaab04047827 */ /* 0x000fc600078e02ff */
[----:B------:R-:W1:Y:S01]  /*71a0*/  @P1 LDC R7, c[0x0][0x450] ;  /* 0x00011400ff071b82 */ /* 0x000e620000000800 */
        /* <DEDUP_REMOVED lines=18> */
.L_x_12536:
[----:B------:R-:W-:-:S13]  /*72d0*/  ISETP.NE.AND P0, PT, R5, 0x1, PT ;  /* 0x000000010500780c */ /* 0x000fda0003f05270 */
[----:B------:R-:W0:Y:S02]  /*72e0*/  @P0 LDC.64 R6, c[0x0][0xae0] ;  /* 0x0002b800ff060b82 */ /* 0x000e240000000a00 */
[----:B0-----:R-:W-:-:S05]  /*72f0*/  @P0 IMAD.HI.U32 R6, R0, R6, RZ ;  /* 0x0000000600060227 */ /* 0x001fca00078e00ff */
[----:B------:R-:W-:-:S07]  /*7300*/  @P0 SHF.R.U32.HI R0, RZ, R7, R6 ;  /* 0x00000007ff000219 */ /* 0x000fce0000011606 */
.L_x_12537:
[----:B------:R-:W-:Y:S05]  /*7310*/  BSYNC B0 ;  /* 0x0000000000007941 */ /* 0x000fea0003800000 */
.L_x_12535:
[----:B------:R-:W-:-:S05]  /*7320*/  IMAD R0, R0, R5, RZ ;  /* 0x0000000500007224 */ /* 0x000fca00078e02ff */
[----:B------:R-:W-:-:S07]  /*7330*/  VIMNMX R3, R3, R0, !PT ;  /* 0x0000000003037248 */ /* 0x000fce0007fe0100 */
.L_x_12534:
        /* <DEDUP_REMOVED lines=39> */
.L_x_12539:
[----:B------:R-:W-:Y:S05]  /*75b0*/  BSYNC B0 ;  /* 0x0000000000007941 */ /* 0x000fea0003800000 */
.L_x_12538:
[----:B------:R-:W-:Y:S01]  /*75c0*/  IMAD R189, R203, R204, R189 ;  /* 0x000000cccbbd7224 */ /* 0x000fe200078e02bd */
[----:B------:R-:W-:-:S04]  /*75d0*/  PLOP3.LUT P0, PT, PT, PT, PT, 0x80, 0x0 ;  /* 0x000000000000781c */ /* 0x000fc80003f0f070 */
[----:B------:R-:W-:-:S04]  /*75e0*/  VIADDMNMX R204, R189, R204, R45, PT ;  /* 0x000000ccbdcc7246 */ /* 0x000fc8000380012d */
[----:B------:R-:W-:-:S13]  /*75f0*/  ISETP.GT.AND P1, PT, R204, R189, PT ;  /* 0x000000bdcc00720c */ /* 0x000fda0003f24270 */
[----:B------:R-:W-:Y:S05]  /*7600*/  @!P1 BRA `(.L_x_12540) ;  /* 0x00000244004c9947 */ /* 0x000fea0003800000 */
[----:B------:R0:W-:Y:S01]  /*7610*/  STL.64 [R1+0x78], RZ ;  /* 0x000078ff01007387 */ /* 0x0001e20000100a00 */
[----:B------:R-:W-:Y:S01]  /*7620*/  IMAD.U32 R16, RZ, RZ, UR37 ;  /* 0x00000025ff107e24 */ /* 0x000fe2000f8e00ff */
[----:B------:R-:W-:Y:S01]  /*7630*/  UMOV UR4, 0xffffffff ;  /* 0xffffffff00047882 */ /* 0x000fe20000000000 */
[----:B------:R-:W-:Y:S02]  /*7640*/  IMAD.U32 R32, RZ, RZ, UR37 ;  /* 0x00000025ff207e24 */ /* 0x000fe4000f8e00ff */
[----:B------:R-:W-:Y:S01]  /*7650*/  IMAD.U32 R26, RZ, RZ, UR37 ;  /* 0x00000025ff1a7e24 */ /* 0x000fe2000f8e00ff */
[----:B------:R-:W-:Y:S02]  /*7660*/  IADD3 R16, P0, R16, 0xa8, RZ ;  /* 0x000000a810107810 */ /* 0x000fe40007f1e0ff */
[----:B------:R-:W-:Y:S02]  /*7670*/  IADD3 R32, P1, R32, 0x78, RZ ;  /* 0x0000007820207810 */ /* 0x000fe40007f3e0ff */
[----:B------:R-:W-:Y:S01]  /*7680*/  IADD3 R26, P2, R26, 0x80, RZ ;  /* 0x000000801a1a7810 */ /* 0x000fe20007f5e0ff */
[----:B------:R-:W-:-:S02]  /*7690*/  IMAD.X R40, RZ, RZ, UR36, P0 ;  /* 0x00000024ff287e24 */ /* 0x000fc400080e06ff */
[----:B------:R-:W-:Y:S02]  /*76a0*/  IMAD.X R33, RZ, RZ, UR36, P1 ;  /* 0x00000024ff217e24 */ /* 0x000fe400088e06ff */
[----:B------:R-:W-:Y:S01]  /*76b0*/  IMAD.X R39, RZ, RZ, UR36, P2 ;  /* 0x00000024ff277e24 */ /* 0x000fe200090e06ff */
[----:B0-----:R-:W-:Y:S07]  /*76c0*/  BRA.DIV UR4, `(.L_x_12541) ;  /* 0x0000032e04e87947 */ /* 0x001fee000b800000 */
[----:B------:R-:W3:Y:S04]  /*76d0*/  LDL R0, [R1+0x514] ;  /* 0x0005140001007983 */ /* 0x000ee80000100800 */
[----:B---3--:R0:W1:Y:S02]  /*76e0*/  SHFL.IDX PT, R14, R0, RZ, 0x1f ;  /* 0x00001fff000e7589 */ /* 0x00806400000e0000 */
.L_x_12885:
[----:B01----:R-:W-:Y:S01]  /*76f0*/  LEA.HI R0, R14, R14, RZ, 0x1 ;  /* 0x0000000e0e007211 */ /* 0x003fe200078f08ff */
[C---:B------:R-:W-:Y:S01]  /*7700*/  VIADD R54, R2.reuse, 0x18400 ;  /* 0x0001840002367836 */ /* 0x040fe20000000000 */
[----:B------:R-:W-:Y:S01]  /*7710*/  STL.128 [R1+0xb0], RZ ;  /* 0x0000b0ff01007387 */ /* 0x000fe20000100c00 */
[----:B------:R-:W-:Y:S01]  /*7720*/  VIADD R10, R2, 0x400 ;  /* 0x00000400020a7836 */ /* 0x000fe20000000000 */
[----:B------:R-:W-:Y:S01]  /*7730*/  LOP3.LUT R3, R0, 0x7fffe, RZ, 0xc0, !PT ;  /* 0x0007fffe00037812 */ /* 0x000fe200078ec0ff */
[----:B------:R-:W-:Y:S01]  /*7740*/  IMAD.MOV.U32 R4, RZ, RZ, 0x1 ;  /* 0x00000001ff047424 */ /* 0x000fe200078e00ff */
[----:B------:R-:W-:Y:S01]  /*7750*/  STL.128 [R1+0xc0], RZ ;  /* 0x0000c0ff01007387 */ /* 0x000fe20000100c00 */
[----:B------:R-:W-:Y:S01]  /*7760*/  IMAD.MOV.U32 R5, RZ, RZ, RZ ;  /* 0x000000ffff057224 */ /* 0x000fe200078e00ff */
[----:B------:R-:W-:Y:S01]  /*7770*/  SHF.R.U32.HI R10, RZ, 0x4, R10 ;  /* 0x00000004ff0a7819 */ /* 0x000fe2000001160a */
[----:B------:R-:W-:Y:S01]  /*7780*/  IMAD.IADD R11, R14, 0x1, -R3 ;  /* 0x000000010e0b7824 */ /* 0x000fe200078e0a03 */
[----:B------:R-:W-:Y:S01]  /*7790*/  STL.128 [R1+0xd0], RZ ;  /* 0x0000d0ff01007387 */ /* 0x000fe20000100c00 */
[----:B------:R-:W-:Y:S01]  /*77a0*/  VIADD R3, R2, 0x1c400 ;  /* 0x0001c40002037836 */ /* 0x000fe20000000000 */
[----:B------:R-:W-:Y:S01]  /*77b0*/  LOP3.LUT R10, R10, 0x3fff, RZ, 0xc0, !PT ;  /* 0x00003fff0a0a7812 */ /* 0x000fe200078ec0ff */
[----:B------:R-:W-:Y:S01]  /*77c0*/  IMAD R0, R11, 0x2000, R54 ;  /* 0x000020000b007824 */ /* 0x000fe200078e0236 */
[----:B------:R-:W-:Y:S01]  /*77d0*/  STL.128 [R1+0xe0], RZ ;  /* 0x0000e0ff01007387 */ /* 0x000fe20000100c00 */
[----:B------:R-:W-:Y:S01]  /*77e0*/  IMAD.MOV.U32 R6, RZ, RZ, 0x1 ;  /* 0x00000001ff067424 */ /* 0x000fe200078e00ff */
[----:B------:R-:W-:Y:S01]  /*77f0*/  SHF.R.U32.HI R3, RZ, 0x4, R3 ;  /* 0x00000004ff037819 */ /* 0x000fe20000011603 */
[----:B------:R-:W-:Y:S01]  /*7800*/  VIADD R11, R0, 0xa000 ;  /* 0x0000a000000b7836 */ /* 0x000fe20000000000 */
[----:B------:R-:W-:Y:S01]  /*7810*/  SHF.R.U32.HI R0, RZ, 0x4, R0 ;  /* 0x00000004ff007819 */ /* 0x000fe20000011600 */
[----:B------:R-:W-:Y:S01]  /*7820*/  IMAD.MOV.U32 R7, RZ, RZ, RZ ;  /* 0x000000ffff077224 */ /* 0x000fe200078e00ff */
[----:B------:R-:W-:Y:S01]  /*7830*/  LOP3.LUT R3, R3, 0x3fff, RZ, 0xc0, !PT ;  /* 0x00003fff03037812 */ /* 0x000fe200078ec0ff */
[----:B------:R-:W-:Y:S01]  /*7840*/  IMAD.MOV.U32 R8, RZ, RZ, 0x1 ;  /* 0x00000001ff087424 */ /* 0x000fe200078e00ff */
[----:B------:R-:W-:Y:S01]  /*7850*/  SHF.R.U32.HI R11, RZ, 0x4, R11 ;  /* 0x00000004ff0b7819 */ /* 0x000fe2000001160b */
[----:B------:R-:W-:Y:S01]  /*7860*/  IMAD.MOV.U32 R9, RZ, RZ, RZ ;  /* 0x000000ffff097224 */ /* 0x000fe200078e00ff */
[----:B------:R-:W-:Y:S01]  /*7870*/  LOP3.LUT R3, R3, 0x10000, RZ, 0xfc, !PT ;  /* 0x0001000003037812 */ /* 0x000fe200078efcff */
[----:B------:R0:W-:Y:S01]  /*7880*/  STL.128 [R1+0x80], R4 ;  /* 0x0000800401007387 */ /* 0x0001e20000100c00 */
[----:B------:R-:W-:Y:S01]  /*7890*/  LOP3.LUT R11, R11, 0x3fff, RZ, 0xc0, !PT ;  /* 0x00003fff0b0b7812 */ /* 0x000fe200078ec0ff */
[----:B------:R-:W-:Y:S01]  /*78a0*/  IMAD.U32 R38, RZ, RZ, UR37 ;  /* 0x00000025ff267e24 */ /* 0x000fe2000f8e00ff */
[----:B------:R-:W-:Y:S01]  /*78b0*/  LOP3.LUT R0, R0, 0x3fff, RZ, 0xc0, !PT ;  /* 0x00003fff00007812 */ /* 0x000fe200078ec0ff */
[----:B------:R1:W-:Y:S01]  /*78c0*/  STL.64 [R1+0x90], R8 ;  /* 0x0000900801007387 */ /* 0x0003e20000100a00 */
[----:B------:R-:W-:Y:S01]  /*78d0*/  LOP3.LUT R11, R11, 0x10000, RZ, 0xfc, !PT ;  /* 0x000100000b0b7812 */ /* 0x000fe200078efcff */
[----:B------:R-:W-:Y:S01]  /*78e0*/  IMAD.U32 R34, RZ, RZ, UR37 ;  /* 0x00000025ff227e24 */ /* 0x000fe2000f8e00ff */
[----:B------:R-:W-:Y:S01]  /*78f0*/  IADD3 R38, P5, R38, 0x90, RZ ;  /* 0x0000009026267810 */ /* 0x000fe20007fbe0ff */
[----:B------:R-:W-:Y:S01]  /*7900*/  STL.128 [R1+0xf0], RZ ;  /* 0x0000f0ff01007387 */ /* 0x000fe20000100c00 */
[----:B------:R-:W-:Y:S01]  /*7910*/  IMAD.U32 R61, RZ, RZ, UR37 ;  /* 0x00000025ff3d7e24 */ /* 0x000fe2000f8e00ff */
[----:B------:R-:W-:Y:S01]  /*7920*/  BSSY B6, `(.L_x_12542) ;  /* 0x0000031000067945 */ /* 0x000fe20003800000 */
[----:B------:R-:W-:Y:S01]  /*7930*/  IADD3 R34, P0, R34, 0x88, RZ ;  /* 0x0000008822227810 */ /* 0x000fe20007f1e0ff */
[----:B------:R-:W-:Y:S01]  /*7940*/  STL.128 [R1+0x100], RZ ;  /* 0x000100ff01007387 */ /* 0x000fe20000100c00 */
[----:B------:R-:W-:Y:S01]  /*7950*/  IMAD.X R58, RZ, RZ, UR36, P5 ;  /* 0x00000024ff3a7e24 */ /* 0x000fe2000a8e06ff */
[----:B------:R-:W-:Y:S01]  /*7960*/  LOP3.LUT P5, RZ, R54, 0x1bf, RZ, 0xc0, !PT ;  /* 0x000001bf36ff7812 */ /* 0x000fe200078ac0ff */
[----:B------:R-:W-:Y:S01]  /*7970*/  IMAD.U32 R59, RZ, RZ, UR37 ;  /* 0x00000025ff3b7e24 */ /* 0x000fe2000f8e00ff */
[C---:B0-----:R-:W-:Y:S01]  /*7980*/  LOP3.LUT R6, R10.reuse, 0x3000000, RZ, 0xfc, !PT ;  /* 0x030000000a067812 */ /* 0x041fe200078efcff */
[----:B------:R-:W-:Y:S01]  /*7990*/  IMAD.MOV.U32 R4, RZ, RZ, R3 ;  /* 0x000000ffff047224 */ /* 0x000fe200078e0003 */
[----:B------:R-:W-:Y:S01]  /*79a0*/  LOP3.LUT R10, R10, 0x10000, RZ, 0xfc, !PT ;  /* 0x000100000a0a7812 */ /* 0x000fe200078efcff */
[----:B------:R-:W-:Y:S01]  /*79b0*/  IMAD.MOV.U32 R5, RZ, RZ, 0x40000040 ;  /* 0x40000040ff057424 */ /* 0x000fe200078e00ff */
[----:B-1----:R-:W-:Y:S01]  /*79c0*/  LOP3.LUT R8, R0, 0x10000, RZ, 0xfc, !PT ;  /* 0x0001000000087812 */ /* 0x002fe200078efcff */
[----:B------:R-:W-:Y:S01]  /*79d0*/  IMAD.MOV.U32 R7, RZ, RZ, 0x40000040 ;  /* 0x40000040ff077424 */ /* 0x000fe200078e00ff */
[----:B------:R-:W-:Y:S01]  /*79e0*/  IADD3 R61, P4, R61, 0x98, RZ ;  /* 0x000000983d3d7810 */ /* 0x000fe20007f9e0ff */
[----:B------:R-:W-:Y:S01]  /*79f0*/  IMAD.MOV.U32 R9, RZ, RZ, 0x40000040 ;  /* 0x40000040ff097424 */ /* 0x000fe200078e00ff */
[----:B------:R-:W-:Y:S01]  /*7a00*/  IADD3 R59, P3, R59, 0xa0, RZ ;  /* 0x000000a03b3b7810 */ /* 0x000fe20007f7e0ff */
[----:B------:R-:W-:Y:S01]  /*7a10*/  IMAD.U32 R47, RZ, RZ, UR37 ;  /* 0x00000025ff2f7e24 */ /* 0x000fe2000f8e00ff */
[----:B------:R0:W-:Y:S01]  /*7a20*/  STL.128 [R1+0xa0], R4 ;  /* 0x0000a00401007387 */ /* 0x0001e20000100c00 */
[----:B------:R-:W-:-:S02]  /*7a30*/  IMAD.U32 R53, RZ, RZ, UR37 ;  /* 0x00000025ff357e24 */ /* 0x000fc4000f8e00ff */
[----:B------:R-:W-:Y:S01]  /*7a40*/  IMAD.U32 R52, RZ, RZ, UR37 ;  /* 0x00000025ff347e24 */ /* 0x000fe2000f8e00ff */
[----:B------:R1:W-:Y:S01]  /*7a50*/  STL.64 [R1+0x98], R8 ;  /* 0x0000980801007387 */ /* 0x0003e20000100a00 */
[----:B------:R-:W-:Y:S01]  /*7a60*/  IMAD.X R48, RZ, RZ, UR36, P0 ;  /* 0x00000024ff307e24 */ /* 0x000fe200080e06ff */
[----:B------:R-:W-:Y:S01]  /*7a70*/  IADD3 R47, P2, R47, 0xb0, RZ ;  /* 0x000000b02f2f7810 */ /* 0x000fe20007f5e0ff */
[----:B------:R-:W-:Y:S01]  /*7a80*/  IMAD.X R62, RZ, RZ, UR36, P4 ;  /* 0x00000024ff3e7e24 */ /* 0x000fe2000a0e06ff */
[----:B------:R-:W-:Y:S01]  /*7a90*/  IADD3 R53, P1, R53, 0x110, RZ ;  /* 0x0000011035357810 */ /* 0x000fe20007f3e0ff */
[----:B------:R-:W-:Y:S01]  /*7aa0*/  IMAD.X R60, RZ, RZ, UR36, P3 ;  /* 0x00000024ff3c7e24 */ /* 0x000fe200098e06ff */
[----:B------:R-:W-:Y:S01]  /*7ab0*/  IADD3 R52, P0, R52, 0x118, RZ ;  /* 0x0000011834347810 */ /* 0x000fe20007f1e0ff */
[----:B------:R-:W-:Y:S02]  /*7ac0*/  IMAD.X R45, RZ, RZ, UR36, P2 ;  /* 0x00000024ff2d7e24 */ /* 0x000fe400090e06ff */
[----:B------:R-:W-:-:S02]  /*7ad0*/  IMAD.X R56, RZ, RZ, UR36, P1 ;  /* 0x00000024ff387e24 */ /* 0x000fc400088e06ff */
[----:B------:R-:W-:Y:S02]  /*7ae0*/  IMAD.X R51, RZ, RZ, UR36, P0 ;  /* 0x00000024ff337e24 */ /* 0x000fe400080e06ff */
[----:B0-----:R-:W-:Y:S02]  /*7af0*/  IMAD.MOV.U32 R6, RZ, RZ, R10 ;  /* 0x000000ffff067224 */ /* 0x001fe400078e000a */
[----:B------:R-:W-:-:S05]  /*7b00*/  IMAD.MOV.U32 R4, RZ, RZ, R11 ;  /* 0x000000ffff047224 */ /* 0x000fca00078e000b */
[----:B------:R1:W-:Y:S01]  /*7b10*/  STL.128 [R1+0x110], R4 ;  /* 0x0001100401007387 */ /* 0x0003e20000100c00 */
[----:B------:R-:W-:Y:S05]  /*7b20*/  @!P5 BRA `(.L_x_12543) ;  /* 0x000000000040d947 */ /* 0x000fea0003800000 */
[----:B------:R-:W-:Y:S01]  /*7b30*/  MOV R14, 0x0 ;  /* 0x00000000000e7802 */ /* 0x000fe20000000f00 */
[----:B------:R-:W-:Y:S01]  /*7b40*/  ULDC.64 UR4, c[0x4][0x118] ;  /* 0x0100460000047ab9 */ /* 0x000fe20000000a00 */
[----:B------:R-:W-:Y:S01]  /*7b50*/  ULDC.64 UR6, c[0x4][0x120] ;  /* 0x0100480000067ab9 */ /* 0x000fe20000000a00 */
[----:B-1----:R-:W-:Y:S02]  /*7b60*/  IMAD.U32 R4, RZ, RZ, UR4 ;  /* 0x00000004ff047e24 */ /* 0x002fe4000f8e00ff */
        /* <DEDUP_REMOVED lines=11> */
[----:B0-2--5:R-:W-:Y:S05]  /*7c20*/  CALL.ABS.NOINC R14 ;  /* 0x000000000e007343 */ /* 0x025fea0003c00000 */
.L_x_12543:
[----:B------:R-:W-:Y:S05]  /*7c30*/  BSYNC B6 ;  /* 0x0000000000067941 */ /* 0x000fea0003800000 */
.L_x_12542:
[----:B------:R-:W0:Y:S01]  /*7c40*/  S2R R20, SR_TID.X ;  /* 0x0000000000147919 */ /* 0x000e220000002100 */
[----:B-1----:R-:W1:Y:S01]  /*7c50*/  LDC.64 R6, c[0x0][0xad8] ;  /* 0x0002b600ff067b82 */ /* 0x002e620000000a00 */
[----:B------:R-:W-:Y:S01]  /*7c60*/  UIADD3 UR4, UP0, UR37, 0x120, URZ ;  /* 0x0000012025047890 */ /* 0x000fe2000ff1e03f */
[----:B------:R-:W-:Y:S01]  /*7c70*/  IMAD.MOV.U32 R4, RZ, RZ, RZ ;  /* 0x000000ffff047224 */ /* 0x000fe200078e00ff */
[----:B------:R-:W-:Y:S01]  /*7c80*/  STL.64 [R1+0x120], R196 ;  /* 0x000120c401007387 */ /* 0x000fe20000100a00 */
[----:B------:R-:W-:Y:S01]  /*7c90*/  IMAD.U32 R35, RZ, RZ, UR37 ;  /* 0x00000025ff237e24 */ /* 0x000fe2000f8e00ff */
[----:B------:R-:W-:Y:S01]  /*7ca0*/  UIADD3.X UR5, URZ, UR36, URZ, UP0, !UPT ;  /* 0x000000243f057290 */ /* 0x000fe200087fe43f */
[----:B------:R-:W-:Y:S01]  /*7cb0*/  IMAD.U32 R37, RZ, RZ, UR37 ;  /* 0x00000025ff257e24 */ /* 0x000fe2000f8e00ff */
[----:B------:R-:W-:Y:S01]  /*7cc0*/  STL.U8 [R1+0x138], RZ ;  /* 0x000138ff01007387 */ /* 0x000fe20000100000 */
[----:B------:R-:W3:Y:S01]  /*7cd0*/  LDC.64 R12, c[0x0][0xae0] ;  /* 0x0002b800ff0c7b82 */ /* 0x000ee20000000a00 */
[----:B------:R-:W-:Y:S01]  /*7ce0*/  IMAD.U32 R10, RZ, RZ, UR4 ;  /* 0x00000004ff0a7e24 */ /* 0x000fe2000f8e00ff */
[----:B------:R-:W-:Y:S01]  /*7cf0*/  ULDC UR4, c[0x0][0x3f4] ;  /* 0x0000fd0000047ab9 */ /* 0x000fe20000000800 */
[----:B------:R-:W-:Y:S01]  /*7d00*/  IMAD.U32 R11, RZ, RZ, UR5 ;  /* 0x00000005ff0b7e24 */ /* 0x000fe2000f8e00ff */
[----:B------:R-:W-:Y:S01]  /*7d10*/  STL.U8 [R1+0x16c], RZ ;  /* 0x00016cff01007387 */ /* 0x000fe20000100000 */
[----:B------:R-:W-:-:S02]  /*7d20*/  ISETP.LT.AND P0, PT, RZ, UR4, PT ;  /* 0x00000004ff007c0c */ /* 0x000fc4000bf01270 */
[----:B------:R-:W-:Y:S01]  /*7d30*/  IADD3 R35, P3, R35, 0x138, RZ ;  /* 0x0000013823237810 */ /* 0x000fe20007f7e0ff */
[----:B------:R-:W4:Y:S01]  /*7d40*/  LDC R30, c[0x0][0xad4] ;  /* 0x0002b500ff1e7b82 */ /* 0x000f220000000800 */
[----:B------:R-:W-:Y:S01]  /*7d50*/  STL.64 [R1+0x128], R10 ;  /* 0x0001280a01007387 */ /* 0x000fe20000100a00 */
[----:B------:R-:W-:Y:S02]  /*7d60*/  IADD3 R37, P4, R37, 0x128, RZ ;  /* 0x0000012825257810 */ /* 0x000fe40007f9e0ff */
[----:B------:R-:W-:Y:S01]  /*7d70*/  IMAD.X R49, RZ, RZ, UR36, P3 ;  /* 0x00000024ff317e24 */ /* 0x000fe200098e06ff */
[----:B------:R2:W-:Y:S02]  /*7d80*/  STL.64 [R1+0x130], R32 ;  /* 0x0001302001007387 */ /* 0x0005e40000100a00 */
[----:B------:R-:W-:Y:S01]  /*7d90*/  IMAD.X R57, RZ, RZ, UR36, P4 ;  /* 0x00000024ff397e24 */ /* 0x000fe2000a0e06ff */
[----:B------:R-:W4:Y:S01]  /*7da0*/  LDC.64 R8, c[0x0][0x448] ;  /* 0x00011200ff087b82 */ /* 0x000f220000000a00 */
[----:B-1----:R-:W-:-:S02]  /*7db0*/  IMAD.MOV.U32 R31, RZ, RZ, R6 ;  /* 0x000000ffff1f7224 */ /* 0x002fc400078e0006 */
[----:B------:R-:W-:Y:S02]  /*7dc0*/  IMAD.MOV.U32 R5, RZ, RZ, R7 ;  /* 0x000000ffff057224 */ /* 0x000fe400078e0007 */
[----:B0-----:R-:W-:-:S03]  /*7dd0*/  VIADD R3, R20, 0xffffff80 ;  /* 0xffffff8014037836 */ /* 0x001fc60000000000 */
[----:B------:R-:W0:Y:S01]  /*7de0*/  LDC R0, c[0x0][0x450] ;  /* 0x00011400ff007b82 */ /* 0x000e220000000800 */
[----:B---3--:R-:W-:Y:S02]  /*7df0*/  IMAD.MOV.U32 R6, RZ, RZ, R12 ;  /* 0x000000ffff067224 */ /* 0x008fe400078e000c */
[----:B------:R-:W-:Y:S01]  /*7e00*/  IMAD.MOV.U32 R7, RZ, RZ, R13 ;  /* 0x000000ffff077224 */ /* 0x000fe200078e000d */
[----:B------:R1:W-:Y:S01]  /*7e10*/  STL [R1+0x47c], R3 ;  /* 0x00047c0301007387 */ /* 0x0003e20000100800 */
[----:B--2---:R-:W-:Y:S02]  /*7e20*/  IMAD.U32 R33, RZ, RZ, UR37 ;  /* 0x00000025ff217e24 */ /* 0x004fe4000f8e00ff */
[----:B------:R-:W-:Y:S01]  /*7e30*/  IMAD.U32 R32, RZ, RZ, UR37 ;  /* 0x00000025ff207e24 */ /* 0x000fe2000f8e00ff */
[----:B----4-:R1:W-:Y:S02]  /*7e40*/  STL.128 [R1+0x140], R28 ;  /* 0x0001401c01007387 */ /* 0x0103e40000100c00 */
[----:B------:R-:W-:-:S02]  /*7e50*/  IADD3 R33, P1, R33, 0x16c, RZ ;  /* 0x0000016c21217810 */ /* 0x000fc40007f3e0ff */
[----:B------:R1:W-:Y:S01]  /*7e60*/  STL.128 [R1+0x150], R4 ;  /* 0x0001500401007387 */ /* 0x0003e20000100c00 */
[----:B------:R-:W-:Y:S02]  /*7e70*/  IADD3 R32, P2, R32, 0x13c, RZ ;  /* 0x0000013c20207810 */ /* 0x000fe40007f5e0ff */
[----:B------:R-:W-:Y:S01]  /*7e80*/  IMAD.X R43, RZ, RZ, UR36, P1 ;  /* 0x00000024ff2b7e24 */ /* 0x000fe200088e06ff */
[----:B------:R1:W-:Y:S02]  /*7e90*/  STL.64 [R1+0x160], R8 ;  /* 0x0001600801007387 */ /* 0x0003e40000100a00 */
[----:B------:R-:W-:Y:S02]  /*7ea0*/  IMAD.X R41, RZ, RZ, UR36, P2 ;  /* 0x00000024ff297e24 */ /* 0x000fe400090e06ff */
[----:B------:R1:W-:Y:S04]  /*7eb0*/  STL [R1+0x13c], R3 ;  /* 0x00013c0301007387 */ /* 0x0003e80000100800 */
[----:B0-----:R1:W-:Y:S01]  /*7ec0*/  STL [R1+0x168], R0 ;  /* 0x0001680001007387 */ /* 0x0013e20000100800 */
[----:B------:R-:W-:Y:S05]  /*7ed0*/  @P0 BRA `(.L_x_12544) ;  /* 0x0000000000400947 */ /* 0x000fea0003800000 */
[----:B-1----:R-:W2:Y:S02]  /*7ee0*/  LDL R3, [R1+0x21c] ;  /* 0x00021c0001037983 */ /* 0x002ea40000100800 */
[----:B--2---:R-:W-:-:S04]  /*7ef0*/  LEA.HI R0, R3, R3, RZ, 0x1 ;  /* 0x0000000303007211 */ /* 0x004fc800078f08ff */
        /* <DEDUP_REMOVED lines=8> */
.L_x_12547:
[----:B-1----:R1:W2:Y:S02]  /*7f80*/  SYNCS.PHASECHK.TRANS64.TRYWAIT P0, [R2+URZ+0x32400], R3 ;  /* 0x03240003020075a7 */ /* 0x0022a4000800017f */
[----:B--2---:R-:W-:Y:S05]  /*7f90*/  @!P0 NANOSLEEP.SYNCS 0x989680 ;  /* 0x009896800000895d */ /* 0x004fea0003900000 */
[----:B------:R-:W2:Y:S02]  /*7fa0*/  @!P0 SYNCS.PHASECHK.TRANS64 P0, [R2+URZ+0x32400], R3 ;  /* 0x03240003020085a7 */ /* 0x000ea4000800007f */
[----:B--2---:R-:W-:Y:S05]  /*7fb0*/  @!P0 BRA `(.L_x_12547) ;  /* 0xfffffffc00f08947 */ /* 0x004fea000383ffff */
.L_x_12546:
[----:B------:R-:W-:Y:S05]  /*7fc0*/  BSYNC B0 ;  /* 0x0000000000007941 */ /* 0x000fea0003800000 */
.L_x_12545:
[----:B------:R-:W-:Y:S05]  /*7fd0*/  BRA `(.L_x_12548) ;  /* 0x0000002c00a07947 */ /* 0x000fea0003800000 */
.L_x_12544:
[----:B------:R-:W-:Y:S01]  /*7fe0*/  LOP3.LUT P0, RZ, R54, 0x3ff, RZ, 0xc0, !PT ;  /* 0x000003ff36ff7812 */ /* 0x000fe2000780c0ff */
[----:B------:R-:W-:Y:S01]  /*7ff0*/  ULDC.64 UR4, c[0x0][0x3f8] ;  /* 0x0000fe0000047ab9 */ /* 0x000fe20000000a00 */
[----:B-1---5:R-:W-:Y:S01]  /*8000*/  SHF.R.S32.HI R5, RZ, 0x1f, R44 ;  /* 0x0000001fff057819 */ /* 0x022fe2000001142c */
        /* <DEDUP_REMOVED lines=27> */
.L_x_12550:
[----:B------:R-:W-:Y:S05]  /*81c0*/  BSYNC B6 ;  /* 0x0000000000067941 */ /* 0x000fea0003800000 */
.L_x_12549:
[----:B------:R-:W2:Y:S01]  /*81d0*/  LDL R3, [R1+0x70] ;  /* 0x0000700001037983 */ /* 0x000ea20000100800 */
[----:B------:R-:W-:Y:S01]  /*81e0*/  ULDC.U8 UR4, c[0x0][0x410] ;  /* 0x0001040000047ab9 */ /* 0x000fe20000000000 */
[----:B------:R-:W-:Y:S01]  /*81f0*/  BSSY B0, `(.L_x_12551) ;  /* 0x00002be000007945 */ /* 0x000fe20003800000 */
[----:B------:R-:W-:Y:S01]  /*8200*/  ISETP.NE.AND P0, PT, RZ, UR4, PT ;  /* 0x00000004ff007c0c */ /* 0x000fe2000bf05270 */
[----:B--2---:R-:W-:-:S12]  /*8210*/  IMAD R0, R3, 0x80, R22 ;  /* 0x0000008003007824 */ /* 0x004fd800078e0216 */
[----:B------:R-:W-:Y:S05]  /*8220*/  @!P0 BRA `(.L_x_12552) ;  /* 0x0000001400b08947 */ /* 0x000fea0003800000 */
[----:B------:R-:W2:Y:S01]  /*8230*/  LDL R20, [R1+0x480] ;  /* 0x0004800001147983 */ /* 0x000ea20000100800 */
[----:B------:R-:W0:Y:S01]  /*8240*/  LDC R67, c[0x0][0x448] ;  /* 0x00011200ff437b82 */ /* 0x000e220000000800 */
[----:B------:R-:W-:Y:S01]  /*8250*/  ULDC.64 UR4, c[0x0][0x3f8] ;  /* 0x0000fe0000047ab9 */ /* 0x000fe20000000a00 */
[----:B------:R-:W-:Y:S01]  /*8260*/  ULDC.64 UR6, c[0x0][0x408] ;  /* 0x0001020000067ab9 */ /* 0x000fe20000000a00 */
[----:B------:R-:W-:Y:S02]  /*8270*/  IMAD.MOV.U32 R31, RZ, RZ, R29 ;  /* 0x000000ffff1f7224 */ /* 0x000fe400078e001d */
[----:B------:R-:W-:Y:S01]  /*8280*/  IMAD.MOV.U32 R55, RZ, RZ, R63 ;  /* 0x000000ffff377224 */ /* 0x000fe200078e003f */
[----:B0-----:R-:W-:-:S13]  /*8290*/  ISETP.NE.AND P0, PT, R67, 0x1, PT ;  /* 0x000000014300780c */ /* 0x001fda0003f05270 */
[----:B------:R-:W0:Y:S08]  /*82a0*/  @P0 LDC R4, c[0x0][0x44c] ;  /* 0x00011300ff040b82 */ /* 0x000e300000000800 */
[----:B------:R-:W1:Y:S01]  /*82b0*/  @P0 LDC R5, c[0x0][0x450] ;  /* 0x00011400ff050b82 */ /* 0x000e620000000800 */
[----:B--2---:R-:W-:-:S04]  /*82c0*/  IMAD R3, R20, 0x40, R0 ;  /* 0x0000004014037824 */ /* 0x004fc800078e0200 */
        /* <DEDUP_REMOVED lines=23> */
.L_x_12891:
        /* <DEDUP_REMOVED lines=8> */
[----:B------:R-:W3:Y:S01]  /*84c0*/  LDL R11, [R1+0x484] ;  /* 0x00048400010b7983 */ /* 0x000ee20000100800 */
[----:B------:R-:W-:Y:S01]  /*84d0*/  ULDC UR4, c[0x0][0x3f4] ;  /* 0x0000fd0000047ab9 */ /* 0x000fe20000000800 */
[----:B--2---:R-:W-:Y:S01]  /*84e0*/  IMAD.MOV.U32 R4, RZ, RZ, R6 ;  /* 0x000000ffff047224 */ /* 0x004fe200078e0006 */
[----:B------:R-:W-:Y:S01]  /*84f0*/  ISETP.GE.AND P2, PT, R154, UR4, PT ;  /* 0x000000049a007c0c */ /* 0x000fe2000bf46270 */
[----:B-1----:R-:W-:Y:S01]  /*8500*/  IMAD.MOV.U32 R5, RZ, RZ, R3 ;  /* 0x000000ffff057224 */ /* 0x002fe200078e0003 */
[----:B------:R-:W-:Y:S02]  /*8510*/  ISETP.GE.AND P3, PT, R159, UR4, PT ;  /* 0x000000049f007c0c */ /* 0x000fe4000bf66270 */
[----:B------:R-:W-:-:S09]  /*8520*/  CS2R R54, SRZ ;  /* 0x0000000000367805 */ /* 0x000fd2000001ff00 */
[----:B------:R-:W-:-:S04]  /*8530*/  @!P2 IMAD.WIDE R4, R154, 0x2, R4 ;  /* 0x000000029a04a825 */ /* 0x000fc800078e0204 */
[----:B------:R-:W-:Y:S01]  /*8540*/  @!P3 IMAD.SHL.U32 R9, R159, 0x2, RZ ;  /* 0x000000029f09b824 */ /* 0x000fe200078e00ff */
[----:B------:R1:W5:Y:S01]  /*8550*/  @!P2 LD.E.64 R54, desc[UR42][R4.64] ;  /* 0x0000002a0436a980 */ /* 0x000362000c101b00 */
[----:B------:R-:W-:Y:S02]  /*8560*/  CS2R R64, SRZ ;  /* 0x0000000000407805 */ /* 0x000fe4000001ff00 */
[----:B------:R-:W-:Y:S02]  /*8570*/  CS2R R28, SRZ ;  /* 0x00000000001c7805 */ /* 0x000fe4000001ff00 */
[----:B------:R-:W-:Y:S02]  /*8580*/  CS2R R30, SRZ ;  /* 0x00000000001e7805 */ /* 0x000fe4000001ff00 */
[-C--:B-1----:R-:W-:Y:S02]  /*8590*/  @!P3 IADD3 R4, P0, R6, R9.reuse, RZ ;  /* 0x000000090604b210 */ /* 0x082fe40007f1e0ff */
[----:B----4-:R-:W-:Y:S01]  /*85a0*/  @!P3 IADD3 R6, P1, R8, R9, RZ ;  /* 0x000000090806b210 */ /* 0x010fe20007f3e0ff */
[----:B---3--:R-:W-:-:S02]  /*85b0*/  IMAD.MOV.U32 R9, RZ, RZ, R7 ;  /* 0x000000ffff097224 */ /* 0x008fc400078e0007 */
[----:B------:R-:W-:-:S05]  /*85c0*/  @!P2 IMAD.WIDE R8, R154, 0x2, R8 ;  /* 0x000000029a08a825 */ /* 0x000fca00078e0208 */
[----:B------:R1:W5:Y:S01]  /*85d0*/  @!P2 LD.E.64 R64, desc[UR42][R8.64] ;  /* 0x0000002a0840a980 */ /* 0x000362000c101b00 */
[----:B------:R-:W-:-:S05]  /*85e0*/  @!P3 SHF.L.U64.HI R12, R159, 0x1, R11 ;  /* 0x000000019f0cb819 */ /* 0x000fca000001020b */
[--C-:B------:R-:W-:Y:S02]  /*85f0*/  @!P3 IMAD.X R5, R3, 0x1, R12.reuse, P0 ;  /* 0x000000010305b824 */ /* 0x100fe400000e060c */
[----:B------:R-:W-:-:S03]  /*8600*/  @!P3 IMAD.X R7, R7, 0x1, R12, P1 ;  /* 0x000000010707b824 */ /* 0x000fc600008e060c */
[----:B------:R1:W5:Y:S04]  /*8610*/  @!P3 LD.E.64 R28, desc[UR42][R4.64] ;  /* 0x0000002a041cb980 */ /* 0x000368000c101b00 */
[----:B------:R1:W5:Y:S02]  /*8620*/  @!P3 LD.E.64 R30, desc[UR42][R6.64] ;  /* 0x0000002a061eb980 */ /* 0x000364000c101b00 */
.L_x_12555:
[----:B------:R-:W-:Y:S05]  /*8630*/  BSYNC B1 ;  /* 0x0000000000017941 */ /* 0x000fea0003800000 */
.L_x_12554:
[----:B-1---5:R-:W-:Y:S01]  /*8640*/  IMAD.MOV.U32 R3, RZ, RZ, R28 ;  /* 0x000000ffff037224 */ /* 0x022fe200078e001c */
[----:B------:R-:W-:Y:S01]  /*8650*/  UMOV UR4, 0xffffffff ;  /* 0xffffffff00047882 */ /* 0x000fe20000000000 */
[----:B------:R-:W-:Y:S01]  /*8660*/  IMAD.MOV.U32 R4, RZ, RZ, R29 ;  /* 0x000000ffff047224 */ /* 0x000fe200078e001d */
[----:B------:R-:W-:Y:S01]  /*8670*/  CS2R R20, SRZ ;  /* 0x0000000000147805 */ /* 0x000fe2000001ff00 */
[----:B------:R-:W-:Y:S01]  /*8680*/  IMAD.MOV.U32 R5, RZ, RZ, R54 ;  /* 0x000000ffff057224 */ /* 0x000fe200078e0036 */
[----:B------:R-:W-:Y:S01]  /*8690*/  PRMT R70, R3, 0x7610, R70 ;  /* 0x0000761003467816 */ /* 0x000fe20000000046 */
        /* <DEDUP_REMOVED lines=13> */
[----:B------:R1:W2:Y:S04]  /*8770*/  SHFL.IDX PT, R3, R44, 0x1, 0x1c1f ;  /* 0x003c1f002c037f89 */ /* 0x0002a800000e0000 */
[----:B------:R1:W0:Y:S04]  /*8780*/  SHFL.IDX PT, R6, R10, 0x1, 0x1c1f ;  /* 0x003c1f000a067f89 */ /* 0x00022800000e0000 */
[----:B---3--:R1:W3:Y:S04]  /*8790*/  SHFL.IDX PT, R7, R66, 0x1, 0x1c1f ;  /* 0x003c1f0042077f89 */ /* 0x0082e800000e0000 */
[----:B------:R1:W0:Y:S02]  /*87a0*/  SHFL.IDX PT, R14, R63, 0x1, 0x1c1f ;  /* 0x003c1f003f0e7f89 */ /* 0x00022400000e0000 */
.L_x_12897:
[----:B------:R-:W5:Y:S01]  /*87b0*/  LDL R5, [R1+0x21c] ;  /* 0x00021c0001057983 */ /* 0x000f620000100800 */
[----:B------:R-:W-:Y:S01]  /*87c0*/  VIADD R0, R0, 0x40 ;  /* 0x0000004000007836 */ /* 0x000fe20000000000 */
[----:B------:R-:W-:Y:S01]  /*87d0*/  BSSY B1, `(.L_x_12557) ;  /* 0x0000022000017945 */ /* 0x000fe20003800000 */
[----:B01----:R-:W-:Y:S02]  /*87e0*/  CS2R R10, SRZ ;  /* 0x00000000000a7805 */ /* 0x003fe4000001ff00 */
[----:B----4-:R-:W-:Y:S02]  /*87f0*/  CS2R R8, SRZ ;  /* 0x0000000000087805 */ /* 0x010fe4000001ff00 */
[----:B------:R-:W-:Y:S02]  /*8800*/  CS2R R12, SRZ ;  /* 0x00000000000c7805 */ /* 0x000fe4000001ff00 */
[----:B------:R-:W-:Y:S02]  /*8810*/  ISETP.GE.AND P0, PT, R0, R67, PT ;  /* 0x000000430000720c */ /* 0x000fe40003f06270 */
[----:B-----5:R-:W-:-:S04]  /*8820*/  LEA.HI R4, R5, R5, RZ, 0x1 ;  /* 0x0000000505047211 */ /* 0x020fc800078f08ff */
[----:B------:R-:W-:-:S05]  /*8830*/  LOP3.LUT R4, R4, 0xfffffffe, RZ, 0xc0, !PT ;  /* 0xfffffffe04047812 */ /* 0x000fca00078ec0ff */
[----:B------:R-:W-:-:S05]  /*8840*/  IMAD.IADD R4, R5, 0x1, -R4 ;  /* 0x0000000105047824 */ /* 0x000fca00078e0a04 */
[----:B------:R-:W-:Y:S01]  /*8850*/  SHF.L.U32 R63, R4, 0x1f, RZ ;  /* 0x0000001f043f7819 */ /* 0x000fe200000006ff */
[----:B------:R-:W-:Y:S06]  /*8860*/  @P0 BRA `(.L_x_12558) ;  /* 0x0000000000600947 */ /* 0x000fec0003800000 */
[----:B------:R-:W4:Y:S01]  /*8870*/  LDL R15, [R1+0x484] ;  /* 0x00048400010f7983 */ /* 0x000f220000100800 */
[----:B------:R-:W-:Y:S01]  /*8880*/  ULDC UR4, c[0x0][0x3f4] ;  /* 0x0000fd0000047ab9 */ /* 0x000fe20000000800 */
[----:B------:R-:W-:Y:S01]  /*8890*/  IMAD.MOV.U32 R4, RZ, RZ, R6 ;  /* 0x000000ffff047224 */ /* 0x000fe200078e0006 */
[----:B------:R-:W-:Y:S01]  /*88a0*/  ISETP.GE.AND P2, PT, R154, UR4, PT ;  /* 0x000000049a007c0c */ /* 0x000fe2000bf46270 */
[----:B--2---:R-:W-:Y:S01]  /*88b0*/  IMAD.MOV.U32 R5, RZ, RZ, R3 ;  /* 0x000000ffff057224 */ /* 0x004fe200078e0003 */
[----:B------:R-:W-:Y:S02]  /*88c0*/  ISETP.GE.AND P3, PT, R159, UR4, PT ;  /* 0x000000049f007c0c */ /* 0x000fe4000bf66270 */
[----:B------:R-:W-:Y:S01]  /*88d0*/  CS2R R10, SRZ ;  /* 0x00000000000a7805 */ /* 0x000fe2000001ff00 */
[----:B------:R-:W-:-:S08]  /*88e0*/  IMAD.MOV.U32 R8, RZ, RZ, R14 ;  /* 0x000000ffff087224 */ /* 0x000fd000078e000e */
[----:B------:R-:W-:-:S04]  /*88f0*/  @!P2 IMAD.WIDE R4, R154, 0x2, R4 ;  /* 0x000000029a04a825 */ /* 0x000fc800078e0204 */
[C---:B------:R-:W-:Y:S01]  /*8900*/  @!P3 IMAD.SHL.U32 R9, R159.reuse, 0x2, RZ ;  /* 0x000000029f09b824 */ /* 0x040fe200078e00ff */
[----:B------:R0:W5:Y:S01]  /*8910*/  @!P2 LD.E.64 R10, desc[UR42][R4.64] ;  /* 0x0000002a040aa980 */ /* 0x000162000c101b00 */
[----:B------:R-:W-:Y:S02]  /*8920*/  CS2R R12, SRZ ;  /* 0x00000000000c7805 */ /* 0x000fe4000001ff00 */
[----:B------:R-:W-:Y:S02]  /*8930*/  CS2R R20, SRZ ;  /* 0x0000000000147805 */ /* 0x000fe4000001ff00 */
[-C--:B0-----:R-:W-:Y:S02]  /*8940*/  @!P3 IADD3 R4, P0, R6, R9.reuse, RZ ;  /* 0x000000090604b210 */ /* 0x081fe40007f1e0ff */
[----:B------:R-:W-:Y:S01]  /*8950*/  @!P3 IADD3 R6, P1, R14, R9, RZ ;  /* 0x000000090e06b210 */ /* 0x000fe20007f3e0ff */
[----:B---3--:R-:W-:Y:S01]  /*8960*/  IMAD.MOV.U32 R9, RZ, RZ, R7 ;  /* 0x000000ffff097224 */ /* 0x008fe200078e0007 */
[----:B----4-:R-:W-:Y:S01]  /*8970*/  @!P3 SHF.L.U64.HI R0, R159, 0x1, R15 ;  /* 0x000000019f00b819 */ /* 0x010fe2000001020f */
[----:B------:R-:W-:Y:S01]  /*8980*/  @!P2 IMAD.WIDE R14, R154, 0x2, R8 ;  /* 0x000000029a0ea825 */ /* 0x000fe200078e0208 */
[----:B------:R-:W-:-:S03]  /*8990*/  CS2R R8, SRZ ;  /* 0x0000000000087805 */ /* 0x000fc6000001ff00 */
[--C-:B------:R-:W-:Y:S01]  /*89a0*/  @!P3 IMAD.X R5, R3, 0x1, R0.reuse, P0 ;  /* 0x000000010305b824 */ /* 0x100fe200000e0600 */
[----:B------:R0:W5:Y:S01]  /*89b0*/  @!P2 LD.E.64 R12, desc[UR42][R14.64] ;  /* 0x0000002a0e0ca980 */ /* 0x000162000c101b00 */
[----:B------:R-:W-:-:S03]  /*89c0*/  @!P3 IMAD.X R7, R7, 0x1, R0, P1 ;  /* 0x000000010707b824 */ /* 0x000fc600008e0600 */
[----:B------:R0:W5:Y:S04]  /*89d0*/  @!P3 LD.E.64 R20, desc[UR42][R4.64] ;  /* 0x0000002a0414b980 */ /* 0x000168000c101b00 */
[----:B------:R0:W5:Y:S02]  /*89e0*/  @!P3 LD.E.64 R8, desc[UR42][R6.64] ;  /* 0x0000002a0608b980 */ /* 0x000164000c101b00 */
.L_x_12558:
[----:B------:R-:W-:Y:S05]  /*89f0*/  BSYNC B1 ;  /* 0x0000000000017941 */ /* 0x000fea0003800000 */
.L_x_12557:
[----:B------:R-:W1:Y:S01]  /*8a00*/  SYNCS.PHASECHK.TRANS64.TRYWAIT P0, [R2+URZ+0x32400], R63 ;  /* 0x0324003f020075a7 */ /* 0x000e62000800017f */
[----:B------:R-:W-:Y:S04]  /*8a10*/  BSSY B1, `(.L_x_12559) ;  /* 0x0000002000017945 */ /* 0x000fe80003800000 */
[----:B-1----:R-:W-:Y:S05]  /*8a20*/  @!P0 BRA `(.L_x_12560) ;  /* 0x00000320001c8947 */ /* 0x002fea0003800000 */
.L_x_12898:
[----:B------:R-:W-:Y:S05]  /*8a30*/  BSYNC B1 ;  /* 0x0000000000017941 */ /* 0x000fea0003800000 */
.L_x_12559:
[----:B0--3--:R-:W3:Y:S04]  /*8a40*/  LDL R7, [R1+0x474] ;  /* 0x0004740001077983 */ /* 0x009ee80000100800 */
[----:B------:R-:W4:Y:S01]  /*8a50*/  LDL R6, [R1+0x70] ;  /* 0x0000700001067983 */ /* 0x000f220000100800 */
[----:B-----5:R-:W-:Y:S01]  /*8a60*/  IMAD.MOV.U32 R4, RZ, RZ, R21 ;  /* 0x000000ffff047224 */ /* 0x020fe200078e0015 */
[----:B------:R-:W-:Y:S01]  /*8a70*/  BSSY B1, `(.L_x_12561) ;  /* 0x0000081000017945 */ /* 0x000fe20003800000 */
[----:B------:R-:W-:-:S03]  /*8a80*/  IMAD.MOV.U32 R5, RZ, RZ, R8 ;  /* 0x000000ffff057224 */ /* 0x000fc600078e0008 */
[----:B------:R-:W-:Y:S01]  /*8a90*/  PRMT R14, R4, 0x7610, R14 ;  /* 0x00007610040e7816 */ /* 0x000fe2000000000e */
[----:B------:R-:W-:Y:S01]  /*8aa0*/  IMAD.MOV.U32 R4, RZ, RZ, R11 ;  /* 0x000000ffff047224 */ /* 0x000fe200078e000b */
[----:B------:R-:W-:Y:S01]  /*8ab0*/  PRMT R44, R5, 0x7610, R44 ;  /* 0x00007610052c7816 */ /* 0x000fe2000000002c */
[----:B------:R-:W-:-:S05]  /*8ac0*/  IMAD.MOV.U32 R5, RZ, RZ, R12 ;  /* 0x000000ffff057224 */ /* 0x000fca00078e000c */
[----:B------:R-:W-:Y:S01]  /*8ad0*/  PRMT R68, R5, 0x7610, R68 ;  /* 0x0000761005447816 */ /* 0x000fe20000000044 */
[C---:B---3--:R-:W-:Y:S01]  /*8ae0*/  IMAD.SHL.U32 R0, R7.reuse, 0x40, RZ ;  /* 0x0000004007007824 */ /* 0x048fe200078e00ff */
[----:B------:R-:W-:Y:S01]  /*8af0*/  LOP3.LUT P1, RZ, R7, 0x4, RZ, 0xc0, !PT ;  /* 0x0000000407ff7812 */ /* 0x000fe2000782c0ff */
[----:B----4-:R-:W-:-:S03]  /*8b00*/  IMAD R6, R6, -0x80, R67 ;  /* 0xffffff8006067824 */ /* 0x010fc600078e0243 */
[----:B--2---:R-:W-:Y:S02]  /*8b10*/  LOP3.LUT R3, R0, 0x1c0, RZ, 0xc0, !PT ;  /* 0x000001c000037812 */ /* 0x004fe400078ec0ff */
[----:B------:R-:W-:Y:S01]  /*8b20*/  PRMT R67, R4, 0x7610, R67 ;  /* 0x0000761004437816 */ /* 0x000fe20000000043 */
[----:B------:R-:W-:Y:S01]  /*8b30*/  IMAD.MOV.U32 R4, RZ, RZ, R9 ;  /* 0x000000ffff047224 */ /* 0x000fe200078e0009 */
[----:B------:R-:W-:Y:S02]  /*8b40*/  LOP3.LUT R0, R3, 0x18, R152, 0xf8, !PT ;  /* 0x0000001803007812 */ /* 0x000fe400078ef898 */
[----:B------:R-:W-:Y:S02]  /*8b50*/  SHF.R.U32.HI R3, RZ, 0x3, R3 ;  /* 0x00000003ff037819 */ /* 0x000fe40000011603 */
[----:B------:R-:W-:Y:S01]  /*8b60*/  VIMNMX R15, R6, 0x80, PT ;  /* 0x00000080060f7848 */ /* 0x000fe20003fe0100 */
[----:B------:R-:W-:Y:S01]  /*8b70*/  IMAD.MOV.U32 R6, RZ, RZ, R13 ;  /* 0x000000ffff067224 */ /* 0x000fe200078e000d */
[----:B------:R-:W-:Y:S01]  /*8b80*/  LOP3.LUT R3, R0, R3, RZ, 0x3c, !PT ;  /* 0x0000000300037212 */ /* 0x000fe200078e3cff */
[----:B------:R-:W-:Y:S01]  /*8b90*/  IMAD.MOV.U32 R0, RZ, RZ, R20 ;  /* 0x000000ffff007224 */ /* 0x000fe200078e0014 */
[----:B------:R-:W-:-:S02]  /*8ba0*/  ISETP.GE.AND P0, PT, R22, R15, PT ;  /* 0x0000000f1600720c */ /* 0x000fc40003f06270 */
[----:B-1----:R-:W-:Y:S01]  /*8bb0*/  PRMT R63, R4, 0x7610, R63 ;  /* 0x00007610043f7816 */ /* 0x002fe2000000003f */
[----:B------:R-:W-:Y:S01]  /*8bc0*/  IMAD R3, R180, 0x200, R3 ;  /* 0x00000200b4037824 */ /* 0x000fe200078e0203 */
[----:B------:R-:W-:-:S03]  /*8bd0*/  PRMT R66, R6, 0x7610, R66 ;  /* 0x0000761006427816 */ /* 0x000fc60000000042 */
[----:B------:R-:W-:Y:S02]  /*8be0*/  IMAD R2, R3, 0x2, R2 ;  /* 0x0000000203027824 */ /* 0x000fe400078e0202 */
[----:B------:R-:W-:Y:S02]  /*8bf0*/  IMAD.MOV.U32 R3, RZ, RZ, R10 ;  /* 0x000000ffff037224 */ /* 0x000fe400078e000a */
[----:B------:R-:W-:-:S03]  /*8c00*/  VIADD R7, R2, 0x18400 ;  /* 0x0001840002077836 */ /* 0x000fc60000000000 */
[----:B------:R-:W-:Y:S01]  /*8c10*/  PRMT R69, R3, 0x7610, R69 ;  /* 0x0000761003457816 */ /* 0x000fe20000000045 */
[----:B------:R-:W-:Y:S02]  /*8c20*/  VIADD R3, R2, 0x18440 ;  /* 0x0001844002037836 */ /* 0x000fe40000000000 */
[----:B------:R-:W-:Y:S01]  /*8c30*/  @P1 VIADD R3, R7, 0xffffffc0 ;  /* 0xffffffc007031836 */ /* 0x000fe20000000000 */
[----:B------:R-:W-:Y:S06]  /*8c40*/  @P0 BRA `(.L_x_12562) ;  /* 0x00000004008c0947 */ /* 0x000fec0003800000 */
[----:B------:R-:W0:Y:S01]  /*8c50*/  LDC R4, c[0x0][0x3f4] ;  /* 0x0000fd00ff047b82 */ /* 0x000e220000000800 */
[----:B------:R-:W-:Y:S01]  /*8c60*/  BSSY B2, `(.L_x_12563) ;  /* 0x0000032000027945 */ /* 0x000fe20003800000 */
[-C--:B0-----:R-:W-:Y:S02]  /*8c70*/  ISETP.GE.AND P0, PT, R154, R4.reuse, PT ;  /* 0x000000049a00720c */ /* 0x081fe40003f06270 */
[----:B------:R-:W-:-:S11]  /*8c80*/  ISETP.GE.AND P1, PT, R159, R4, PT ;  /* 0x000000049f00720c */ /* 0x000fd60003f26270 */
[----:B------:R-:W-:Y:S05]  /*8c90*/  @P0 BRA `(.L_x_12564) ;  /* 0x0000000000b80947 */ /* 0x000fea0003800000 */
[----:B------:R-:W0:Y:S01]  /*8ca0*/  LDS.128 R4, [R2+0x18400] ;  /* 0x0184000002047984 */ /* 0x000e220000000c00 */
[----:B------:R-:W-:Y:S02]  /*8cb0*/  SHF.R.U32.HI R80, RZ, 0x10, R65 ;  /* 0x00000010ff507819 */ /* 0x000fe40000011641 */
[----:B------:R-:W-:Y:S02]  /*8cc0*/  SHF.R.U32.HI R77, RZ, 0x10, R55 ;  /* 0x00000010ff4d7819 */ /* 0x000fe40000011637 */
[----:B------:R-:W-:Y:S02]  /*8cd0*/  SHF.R.U64 R79, R64, 0x10, R65 ;  /* 0x00000010404f7819 */ /* 0x000fe40000001241 */
[----:B------:R-:W-:Y:S02]  /*8ce0*/  PRMT R80, R69, 0x5432, R80 ;  /* 0x0000543245507816 */ /* 0x000fe40000000050 */
[----:B------:R-:W-:Y:S02]  /*8cf0*/  PRMT R77, R78, 0x5410, R77 ;  /* 0x000054104e4d7816 */ /* 0x000fe4000000004d */
[----:B------:R-:W-:-:S02]  /*8d00*/  SHF.R.U64 R76, R54, 0x10, R55 ;  /* 0x00000010364c7819 */ /* 0x000fc40000001237 */
        /* <DEDUP_REMOVED lines=39> */
.L_x_12564:
[----:B------:R-:W-:Y:S05]  /*8f80*/  BSYNC B2 ;  /* 0x0000000000027941 */ /* 0x000fea0003800000 */
.L_x_12563:
        /* <DEDUP_REMOVED lines=46> */
[----:B------:R1:W-:Y:S02]  /*9270*/  STS.128 [R3], R4 ;  /* 0x0000000403007388 */ /* 0x0003e40000000c00 */
.L_x_12562:
[----:B------:R-:W-:Y:S05]  /*9280*/  BSYNC B1 ;  /* 0x0000000000017941 */ /* 0x000fea0003800000 */
.L_x_12561:
[----:B------:R-:W-:-:S13]  /*9290*/  ISETP.GE.AND P0, PT, R156, R15, PT ;  /* 0x0000000f9c00720c */ /* 0x000fda0003f06270 */
[----:B------:R-:W-:Y:S05]  /*92a0*/  @P0 BRA `(.L_x_12565) ;  /* 0x0000001800c80947 */ /* 0x000fea0003800000 */
[----:B01----:R-:W0:Y:S01]  /*92b0*/  LDC R4, c[0x0][0x3f4] ;  /* 0x0000fd00ff047b82 */ /* 0x003e220000000800 */
[----:B------:R-:W-:Y:S01]  /*92c0*/  BSSY B1, `(.L_x_12566) ;  /* 0x0000032000017945 */ /* 0x000fe20003800000 */
[-C--:B0-----:R-:W-:Y:S02]  /*92d0*/  ISETP.GE.AND P0, PT, R154, R4.reuse, PT ;  /* 0x000000049a00720c */ /* 0x081fe40003f06270 */
[----:B------:R-:W-:-:S11]  /*92e0*/  ISETP.GE.AND P1, PT, R159, R4, PT ;  /* 0x000000049f00720c */ /* 0x000fd60003f26270 */
[----:B------:R-:W-:Y:S05]  /*92f0*/  @P0 BRA `(.L_x_12567) ;  /* 0x0000000000b80947 */ /* 0x000fea0003800000 */
[----:B------:R-:W0:Y:S01]  /*9300*/  LDS.128 R4, [R2+0x1a400] ;  /* 0x01a4000002047984 */ /* 0x000e220000000c00 */
        /* <DEDUP_REMOVED lines=20> */
[C---:B------:R-:W-:Y:S01]  /*9450*/  FFMA.FTZ R30, R10.reuse, R15, -R29 ;  /* 0x0000000f0a1e7223 */ /* 0x040fe2000001081d */
[-C--:B------:R-:W-:Y:S01]  /*9460*/  FMUL.FTZ R15, R13, R67.reuse ;  /* 0x000000430d0f7220 */ /* 0x080fe20000410000 */
        /* <DEDUP_REMOVED lines=23> */
.L_x_12567:
[----:B------:R-:W-:Y:S05]  /*95e0*/  BSYNC B1 ;  /* 0x0000000000017941 */ /* 0x000fea0003800000 */
.L_x_12566:
        /* <DEDUP_REMOVED lines=8> */
[----:B------:R-:W-:Y:S02]  /*9670*/  PRMT R10, R0, 0x5410, R13 ;  /* 0x00005410000a7816 */ /* 0x000fe4000000000d */
[----:B------:R-:W-:Y:S01]  /*9680*/  PRMT R44, R44, 0x5410, R11 ;  /* 0x000054102c2c7816 */ /* 0x000fe2000000000b */
        /* <DEDUP_REMOVED lines=21> */
[C---:B------:R-:W-:Y:S01]  /*97e0*/  FFMA.FTZ R28, R9.reuse, R14, -R28 ;  /* 0x0000000e091c7223 */ /* 0x040fe2000001081c */
        /* <DEDUP_REMOVED lines=16> */
.L_x_12552:
        /* <DEDUP_REMOVED lines=29> */
[----:B------:R-:W0:Y:S01]  /*9ac0*/  LDC R69, c[0x0][0x3f4] ;  /* 0x0000fd00ff457b82 */ /* 0x000e220000000800 */
[----:B------:R-:W1:Y:S01]  /*9ad0*/  SHFL.IDX PT, R5, R29, RZ, 0x1c1f ;  /* 0x001c1fff1d057589 */ /* 0x000e6200000e0000 */
[----:B------:R-:W-:-:S03]  /*9ae0*/  IMAD R3, R28, R7, RZ ;  /* 0x000000071c037224 */ /* 0x000fc600078e02ff */
[----:B------:R-:W2:Y:S04]  /*9af0*/  SHFL.IDX PT, R4, R31, RZ, 0x1c1f ;  /* 0x001c1fff1f047589 */ /* 0x000ea800000e0000 */
[----:B------:R-:W3:Y:S04]  /*9b00*/  SHFL.IDX PT, R14, R44, RZ, 0x1c1f ;  /* 0x001c1fff2c0e7589 */ /* 0x000ee800000e0000 */
[----:B------:R-:W4:Y:S01]  /*9b10*/  SHFL.IDX PT, R6, R30, RZ, 0x1c1f ;  /* 0x001c1fff1e067589 */ /* 0x000f2200000e0000 */
[----:B0-----:R-:W-:-:S04]  /*9b20*/  ISETP.GE.AND P0, PT, R152, R69, PT ;  /* 0x000000459800720c */ /* 0x001fc80003f06270 */
[----:B------:R-:W-:-:S13]  /*9b30*/  ISETP.GE.OR P1, PT, R0, R3, P0 ;  /* 0x000000030000720c */ /* 0x000fda0000726670 */
[C---:B------:R-:W-:Y:S01]  /*9b40*/  @!P1 IMAD.SHL.U32 R7, R152.reuse, 0x2, RZ ;  /* 0x0000000298079824 */ /* 0x040fe200078e00ff */
[----:B------:R-:W-:-:S04]  /*9b50*/  @!P1 SHF.L.U64.HI R21, R152, 0x1, R153 ;  /* 0x0000000198159819 */ /* 0x000fc80000010299 */
[----:B-1----:R-:W-:-:S05]  /*9b60*/  @!P1 IADD3 R8, P2, R5, R7, RZ ;  /* 0x0000000705089210 */ /* 0x002fca0007f5e0ff */
[----:B--2---:R-:W-:Y:S01]  /*9b70*/  @!P1 IMAD.X R9, R4, 0x1, R21, P2 ;  /* 0x0000000104099824 */ /* 0x004fe200010e0615 */
[----:B---3--:R-:W-:-:S05]  /*9b80*/  @!P1 IADD3 R4, P2, R14, R7, RZ ;  /* 0x000000070e049210 */ /* 0x008fca0007f5e0ff */
[----:B----4-:R-:W-:Y:S01]  /*9b90*/  @!P1 IMAD.X R5, R6, 0x1, R21, P2 ;  /* 0x0000000106059824 */ /* 0x010fe200010e0615 */
[----:B------:R-:W2:Y:S05]  /*9ba0*/  @!P1 LD.E.128 R8, desc[UR42][R8.64] ;  /* 0x0000002a08089980 */ /* 0x000eaa000c101d00 */
[----:B------:R-:W3:Y:S01]  /*9bb0*/  @!P1 LD.E.128 R4, desc[UR42][R4.64] ;  /* 0x0000002a04049980 */ /* 0x000ee2000c101d00 */
[----:B------:R-:W-:Y:S02]  /*9bc0*/  CS2R R20, SRZ ;  /* 0x0000000000147805 */ /* 0x000fe4000001ff00 */
[----:B------:R-:W-:Y:S02]  /*9bd0*/  CS2R R66, SRZ ;  /* 0x0000000000427805 */ /* 0x000fe4000001ff00 */
[----:B------:R-:W-:Y:S01]  /*9be0*/  CS2R R54, SRZ ;  /* 0x0000000000367805 */ /* 0x000fe2000001ff00 */
[----:B------:R-:W0:Y:S01]  /*9bf0*/  SHFL.IDX PT, R29, R29, 0x1, 0x1c1f ;  /* 0x003c1f001d1d7f89 */ /* 0x000e2200000e0000 */
[----:B------:R-:W-:-:S03]  /*9c00*/  CS2R R64, SRZ ;  /* 0x0000000000407805 */ /* 0x000fc6000001ff00 */
[----:B------:R-:W1:Y:S04]  /*9c10*/  SHFL.IDX PT, R28, R31, 0x1, 0x1c1f ;  /* 0x003c1f001f1c7f89 */ /* 0x000e6800000e0000 */
[----:B------:R-:W4:Y:S04]  /*9c20*/  SHFL.IDX PT, R30, R30, 0x1, 0x1c1f ;  /* 0x003c1f001e1e7f89 */ /* 0x000f2800000e0000 */
[----:B------:R5:W0:Y:S01]  /*9c30*/  SHFL.IDX PT, R14, R44, 0x1, 0x1c1f ;  /* 0x003c1f002c0e7f89 */ /* 0x000a2200000e0000 */
[----:B--2---:R-:W-:Y:S02]  /*9c40*/  @!P1 IMAD.MOV.U32 R20, RZ, RZ, R10 ;  /* 0x000000ffff149224 */ /* 0x004fe400078e000a */
[----:B------:R-:W-:-:S02]  /*9c50*/  @!P1 IMAD.MOV.U32 R21, RZ, RZ, R11 ;  /* 0x000000ffff159224 */ /* 0x000fc400078e000b */
[----:B------:R-:W-:Y:S02]  /*9c60*/  IMAD.MOV.U32 R10, RZ, RZ, R20 ;  /* 0x000000ffff0a7224 */ /* 0x000fe400078e0014 */
[----:B---3--:R-:W-:Y:S02]  /*9c70*/  @!P1 IMAD.MOV.U32 R66, RZ, RZ, R4 ;  /* 0x000000ffff429224 */ /* 0x008fe400078e0004 */
[----:B------:R-:W-:Y:S01]  /*9c80*/  @!P1 IMAD.MOV.U32 R67, RZ, RZ, R5 ;  /* 0x000000ffff439224 */ /* 0x000fe200078e0005 */
[----:B------:R-:W-:Y:S01]  /*9c90*/  PRMT R63, R63, 0x5410, R10 ;  /* 0x000054103f3f7816 */ /* 0x000fe2000000000a */
[----:B------:R-:W-:Y:S02]  /*9ca0*/  IMAD.MOV.U32 R11, RZ, RZ, R21 ;  /* 0x000000ffff0b7224 */ /* 0x000fe400078e0015 */
[----:B------:R-:W-:Y:S02]  /*9cb0*/  @!P1 IMAD.MOV.U32 R54, RZ, RZ, R8 ;  /* 0x000000ffff369224 */ /* 0x000fe400078e0008 */
[----:B------:R-:W-:Y:S01]  /*9cc0*/  @!P1 IMAD.MOV.U32 R55, RZ, RZ, R9 ;  /* 0x000000ffff379224 */ /* 0x000fe200078e0009 */
[----:B------:R-:W-:Y:S01]  /*9cd0*/  PRMT R68, R68, 0x5410, R11 ;  /* 0x0000541044447816 */ /* 0x000fe2000000000b */
[----:B------:R-:W-:-:S02]  /*9ce0*/  @!P1 IMAD.MOV.U32 R64, RZ, RZ, R6 ;  /* 0x000000ffff409224 */ /* 0x000fc400078e0006 */
[----:B------:R-:W-:Y:S02]  /*9cf0*/  @!P1 IMAD.MOV.U32 R65, RZ, RZ, R7 ;  /* 0x000000ffff419224 */ /* 0x000fe400078e0007 */
        /* <DEDUP_REMOVED lines=12> */
[----:B01--45:R-:W-:-:S07]  /*9dc0*/  PRMT R44, R44, 0x5410, R5 ;  /* 0x000054102c2c7816 */ /* 0x033fce0000000005 */
.L_x_12908:
[----:B------:R-:W2:Y:S01]  /*9dd0*/  LDL R5, [R1+0x21c] ;  /* 0x00021c0001057983 */ /* 0x000ea20000100800 */
[----:B------:R-:W-:Y:S01]  /*9de0*/  VIADD R0, R0, 0x40 ;  /* 0x0000004000007836 */ /* 0x000fe20000000000 */
[----:B------:R-:W-:Y:S01]  /*9df0*/  BSSY B1, `(.L_x_12569) ;  /* 0x0000016000017945 */ /* 0x000fe20003800000 */
[----:B------:R-:W-:Y:S02]  /*9e00*/  CS2R R10, SRZ ;  /* 0x00000000000a7805 */ /* 0x000fe4000001ff00 */
[----:B------:R-:W-:Y:S02]  /*9e10*/  CS2R R8, SRZ ;  /* 0x0000000000087805 */ /* 0x000fe4000001ff00 */
[----:B------:R-:W-:Y:S02]  /*9e20*/  ISETP.GE.AND P1, PT, R0, R3, PT ;  /* 0x000000030000720c */ /* 0x000fe40003f26270 */
[----:B--2---:R-:W-:-:S04]  /*9e30*/  LEA.HI R4, R5, R5, RZ, 0x1 ;  /* 0x0000000505047211 */ /* 0x004fc800078f08ff */
        /* <DEDUP_REMOVED lines=11> */
[-C--:B------:R-:W-:Y:S02]  /*9ef0*/  IADD3 R4, P1, R29, R8.reuse, RZ ;  /* 0x000000081d047210 */ /* 0x080fe40007f3e0ff */
[----:B------:R-:W-:-:S03]  /*9f00*/  IADD3 R8, P2, R14, R8, RZ ;  /* 0x000000080e087210 */ /* 0x000fc60007f5e0ff */
[--C-:B------:R-:W-:Y:S02]  /*9f10*/  IMAD.X R5, R28, 0x1, R7.reuse, P1 ;  /* 0x000000011c057824 */ /* 0x100fe400008e0607 */
[----:B------:R-:W-:-:S04]  /*9f20*/  IMAD.X R9, R30, 0x1, R7, P2 ;  /* 0x000000011e097824 */ /* 0x000fc800010e0607 */
[----:B------:R-:W5:Y:S04]  /*9f30*/  LD.E.128 R4, desc[UR42][R4.64] ;  /* 0x0000002a04047980 */ /* 0x000f68000c101d00 */
[----:B------:R-:W5:Y:S02]  /*9f40*/  LD.E.128 R8, desc[UR42][R8.64] ;  /* 0x0000002a08087980 */ /* 0x000f64000c101d00 */
.L_x_12570:
[----:B------:R-:W-:Y:S05]  /*9f50*/  BSYNC B1 ;  /* 0x0000000000017941 */ /* 0x000fea0003800000 */
.L_x_12569:
[----:B------:R-:W0:Y:S01]  /*9f60*/  SYNCS.PHASECHK.TRANS64.TRYWAIT P1, [R2+URZ+0x32400], R13 ;  /* 0x0324000d020075a7 */ /* 0x000e22000802017f */
[----:B------:R-:W-:Y:S04]  /*9f70*/  BSSY B1, `(.L_x_12571) ;  /* 0x0000002000017945 */ /* 0x000fe80003800000 */
[----:B0-----:R-:W-:Y:S05]  /*9f80*/  @!P1 BRA `(.L_x_12572) ;  /* 0x0000031000409947 */ /* 0x001fea0003800000 */
.L_x_12909:
[----:B------:R-:W-:Y:S05]  /*9f90*/  BSYNC B1 ;  /* 0x0000000000017941 */ /* 0x000fea0003800000 */
.L_x_12571:
[----:B------:R-:W2:Y:S01]  /*9fa0*/  LDL R0, [R1+0x70] ;  /* 0x0000700001007983 */ /* 0x000ea20000100800 */
[----:B-----5:R-:W-:Y:S01]  /*9fb0*/  IMAD.MOV.U32 R12, RZ, RZ, R7 ;  /* 0x000000ffff0c7224 */ /* 0x020fe200078e0007 */
[----:B------:R-:W-:Y:S01]  /*9fc0*/  BSSY B1, `(.L_x_12573) ;  /* 0x000007b000017945 */ /* 0x000fe20003800000 */
[----:B0-----:R-:W-:Y:S02]  /*9fd0*/  IMAD.MOV.U32 R13, RZ, RZ, R10 ;  /* 0x000000ffff0d7224 */ /* 0x001fe400078e000a */
[----:B------:R-:W-:Y:S01]  /*9fe0*/  IMAD.MOV.U32 R14, RZ, RZ, R11 ;  /* 0x000000ffff0e7224 */ /* 0x000fe200078e000b */
[----:B------:R-:W-:Y:S01]  /*9ff0*/  PRMT R44, R12, 0x7610, R44 ;  /* 0x000076100c2c7816 */ /* 0x000fe2000000002c */
[----:B------:R-:W-:Y:S01]  /*a000*/  IMAD.MOV.U32 R12, RZ, RZ, R5 ;  /* 0x000000ffff0c7224 */ /* 0x000fe200078e0005 */
[----:B------:R-:W-:Y:S01]  /*a010*/  PRMT R76, R13, 0x7610, R76 ;  /* 0x000076100d4c7816 */ /* 0x000fe2000000004c */
[----:B------:R-:W-:Y:S01]  /*a020*/  IMAD.MOV.U32 R70, RZ, RZ, R9 ;  /* 0x000000ffff467224 */ /* 0x000fe200078e0009 */
[----:B------:R-:W-:-:S02]  /*a030*/  PRMT R75, R14, 0x7610, R75 ;  /* 0x000076100e4b7816 */ /* 0x000fc4000000004b */
[----:B------:R-:W-:Y:S01]  /*a040*/  PRMT R78, R12, 0x7610, R78 ;  /* 0x000076100c4e7816 */ /* 0x000fe2000000004e */
[----:B--2---:R-:W-:Y:S02]  /*a050*/  IMAD R3, R0, -0x80, R3 ;  /* 0xffffff8000037824 */ /* 0x004fe400078e0203 */
[----:B------:R-:W-:-:S03]  /*a060*/  IMAD.MOV.U32 R0, RZ, RZ, R6 ;  /* 0x000000ffff007224 */ /* 0x000fc600078e0006 */
[----:B------:R-:W-:-:S04]  /*a070*/  VIMNMX R3, R3, 0x80, PT ;  /* 0x0000008003037848 */ /* 0x000fc80003fe0100 */
[-C--:B------:R-:W-:Y:S02]  /*a080*/  ISETP.GE.OR P1, PT, R22, R3.reuse, P0 ;  /* 0x000000031600720c */ /* 0x080fe40000726670 */
[----:B------:R-:W-:Y:S01]  /*a090*/  ISETP.GE.OR P0, PT, R156, R3, P0 ;  /* 0x000000039c00720c */ /* 0x000fe20000706670 */
[----:B------:R-:W-:-:S05]  /*a0a0*/  IMAD.MOV.U32 R3, RZ, RZ, R4 ;  /* 0x000000ffff037224 */ /* 0x000fca00078e0004 */
[----:B------:R-:W-:Y:S01]  /*a0b0*/  PRMT R77, R3, 0x7610, R77 ;  /* 0x00007610034d7816 */ /* 0x000fe2000000004d */
[----:B------:R-:W-:-:S04]  /*a0c0*/  IMAD.MOV.U32 R3, RZ, RZ, R8 ;  /* 0x000000ffff037224 */ /* 0x000fc800078e0008 */
[----:B------:R-:W-:Y:S05]  /*a0d0*/  @P1 BRA `(.L_x_12574) ;  /* 0x0000000400a41947 */ /* 0x000fea0003800000 */
[----:B------:R-:W2:Y:S01]  /*a0e0*/  LDL R15, [R1+0x474] ;  /* 0x00047400010f7983 */ /* 0x000ea20000100800 */
[----:B------:R-:W-:Y:S01]  /*a0f0*/  IMAD.IADD R14, R152, 0x1, R69 ;  /* 0x00000001980e7824 */ /* 0x000fe200078e0245 */
[----:B------:R-:W-:Y:S02]  /*a100*/  SHF.R.U64 R80, R54, 0x10, R55 ;  /* 0x0000001036507819 */ /* 0x000fe40000001237 */
[----:B------:R-:W-:Y:S02]  /*a110*/  SHF.R.U64 R82, R66, 0x10, R67 ;  /* 0x0000001042527819 */ /* 0x000fe40000001243 */
[--C-:B------:R-:W-:Y:S02]  /*a120*/  SHF.R.U64 R54, R20, 0x10, R21.reuse ;  /* 0x0000001014367819 */ /* 0x100fe40000001215 */
[----:B------:R-:W-:Y:S02]  /*a130*/  SHF.R.U32.HI R20, RZ, 0x10, R21 ;  /* 0x00000010ff147819 */ /* 0x000fe40000011615 */
[----:B------:R-:W-:-:S02]  /*a140*/  SHF.R.U64 R85, R64, 0x10, R65 ;  /* 0x0000001040557819 */ /* 0x000fc40000001241 */
[----:B------:R-:W-:Y:S02]  /*a150*/  PRMT R82, R75, 0x5432, R82 ;  /* 0x000054324b527816 */ /* 0x000fe40000000052 */
[----:B------:R-:W-:Y:S02]  /*a160*/  SHF.R.U32.HI R81, RZ, 0x10, R55 ;  /* 0x00000010ff517819 */ /* 0x000fe40000011637 */
[C---:B------:R-:W-:Y:S02]  /*a170*/  PRMT R79, R63.reuse, 0x5410, R80 ;  /* 0x000054103f4f7816 */ /* 0x040fe40000000050 */
[----:B------:R-:W-:Y:S02]  /*a180*/  PRMT R21, R63, 0x5432, R54 ;  /* 0x000054323f157816 */ /* 0x000fe40000000036 */
[----:B------:R-:W-:Y:S01]  /*a190*/  SHF.R.U32.HI R86, RZ, 0x10, R65 ;  /* 0x00000010ff567819 */ /* 0x000fe20000011641 */
[----:B------:R-:W-:Y:S01]  /*a1a0*/  IMAD.U32 R80, R79, 0x10000, RZ ;  /* 0x000100004f507824 */ /* 0x000fe200078e00ff */
[----:B------:R-:W-:Y:S01]  /*a1b0*/  PRMT R85, R83, 0x5410, R85 ;  /* 0x0000541053557816 */ /* 0x000fe20000000055 */
[----:B------:R-:W-:Y:S01]  /*a1c0*/  IMAD.U32 R83, R82, 0x10000, RZ ;  /* 0x0001000052537824 */ /* 0x000fe200078e00ff */
[----:B------:R-:W-:-:S02]  /*a1d0*/  SHF.R.U32.HI R84, RZ, 0x10, R67 ;  /* 0x00000010ff547819 */ /* 0x000fc40000011643 */
[----:B------:R-:W-:Y:S02]  /*a1e0*/  LOP3.LUT R82, R82, 0xffff0000, RZ, 0xc0, !PT ;  /* 0xffff000052527812 */ /* 0x000fe400078ec0ff */
[----:B------:R-:W-:Y:S02]  /*a1f0*/  LOP3.LUT R79, R79, 0xffff0000, RZ, 0xc0, !PT ;  /* 0xffff00004f4f7812 */ /* 0x000fe400078ec0ff */
[----:B------:R-:W-:Y:S02]  /*a200*/  PRMT R81, R68, 0x5410, R81 ;  /* 0x0000541044517816 */ /* 0x000fe40000000051 */
[----:B------:R-:W-:Y:S02]  /*a210*/  PRMT R84, R76, 0x5432, R84 ;  /* 0x000054324c547816 */ /* 0x000fe40000000054 */
[----:B------:R-:W-:Y:S02]  /*a220*/  PRMT R86, R44, 0x5432, R86 ;  /* 0x000054322c567816 */ /* 0x000fe40000000056 */
[----:B------:R-:W-:Y:S01]  /*a230*/  PRMT R20, R68, 0x5432, R20 ;  /* 0x0000543244147816 */ /* 0x000fe20000000014 */
[----:B--2---:R-:W-:-:S05]  /*a240*/  IMAD.SHL.U32 R12, R15, 0x40, RZ ;  /* 0x000000400f0c7824 */ /* 0x004fca00078e00ff */
[----:B------:R-:W-:-:S04]  /*a250*/  LOP3.LUT R15, R12, 0x1c0, RZ, 0xc0, !PT ;  /* 0x000001c00c0f7812 */ /* 0x000fc800078ec0ff */
[C---:B------:R-:W-:Y:S02]  /*a260*/  LOP3.LUT R12, R15.reuse, 0x38, R152, 0xf8, !PT ;  /* 0x000000380f0c7812 */ /* 0x040fe400078ef898 */
[----:B------:R-:W-:Y:S02]  /*a270*/  SHF.R.U32.HI R29, RZ, 0x3, R15 ;  /* 0x00000003ff1d7819 */ /* 0x000fe4000001160f */
[----:B------:R-:W-:Y:S02]  /*a280*/  LOP3.LUT R14, R15, 0x38, R14, 0xf8, !PT ;  /* 0x000000380f0e7812 */ /* 0x000fe400078ef80e */
[-C--:B------:R-:W-:Y:S02]  /*a290*/  LOP3.LUT R13, R12, R29.reuse, RZ, 0x3c, !PT ;  /* 0x0000001d0c0d7212 */ /* 0x080fe400078e3cff */
[----:B------:R-:W-:-:S03]  /*a2a0*/  LOP3.LUT R15, R14, R29, RZ, 0x3c, !PT ;  /* 0x0000001d0e0f7212 */ /* 0x000fc600078e3cff */
[C---:B------:R-:W-:Y:S02]  /*a2b0*/  IMAD R13, R180.reuse, 0x200, R13 ;  /* 0x00000200b40d7824 */ /* 0x040fe400078e020d */
[----:B------:R-:W-:Y:S02]  /*a2c0*/  IMAD R29, R180, 0x200, R15 ;  /* 0x00000200b41d7824 */ /* 0x000fe400078e020f */
[--C-:B------:R-:W-:Y:S02]  /*a2d0*/  IMAD R71, R13, 0x2, R2.reuse ;  /* 0x000000020d477824 */ /* 0x100fe400078e0202 */
[----:B------:R-:W-:-:S03]  /*a2e0*/  IMAD R74, R29, 0x2, R2 ;  /* 0x000000021d4a7824 */ /* 0x000fc600078e0202 */
[----:B------:R-:W0:Y:S04]  /*a2f0*/  LDS.128 R12, [R71+0x18400] ;  /* 0x01840000470c7984 */ /* 0x000e280000000c00 */
[----:B------:R-:W1:Y:S01]  /*a300*/  LDS.128 R28, [R74+0x18400] ;  /* 0x018400004a1c7984 */ /* 0x000e620000000c00 */
        /* <DEDUP_REMOVED lines=12> */
[C---:B------:R-:W-:Y:S01]  /*a3d0*/  FMUL.FTZ R88, R28.reuse, R82 ;  /* 0x000000521c587220 */ /* 0x040fe20000410000 */
[----:B------:R-:W-:Y:S01]  /*a3e0*/  FMUL.FTZ R28, R28, R79 ;  /* 0x0000004f1c1c7220 */ /* 0x000fe20000410000 */
[C---:B------:R-:W-:Y:S01]  /*a3f0*/  FFMA.FTZ R87, R54.reuse, R80, -R87 ;  /* 0x0000005036577223 */ /* 0x040fe20000010857 */
[----:B------:R-:W-:Y:S01]  /*a400*/  FFMA.FTZ R83, R54, R83, R15 ;  /* 0x0000005336537223 */ /* 0x000fe2000001000f */
[C---:B------:R-:W-:Y:S01]  /*a410*/  IMAD.U32 R80, R84.reuse, 0x10000, RZ ;  /* 0x0001000054507824 */ /* 0x040fe200078e00ff */
[----:B------:R-:W-:Y:S01]  /*a420*/  LOP3.LUT R84, R84, 0xffff0000, RZ, 0xc0, !PT ;  /* 0xffff000054547812 */ /* 0x000fe200078ec0ff */
[----:B------:R-:W-:-:S02]  /*a430*/  IMAD.U32 R15, R81, 0x10000, RZ ;  /* 0x00010000510f7824 */ /* 0x000fc400078e00ff */
[C---:B------:R-:W-:Y:S01]  /*a440*/  FFMA.FTZ R88, R55.reuse, R79, -R88 ;  /* 0x0000004f37587223 */ /* 0x040fe20000010858 */
[----:B------:R-:W-:Y:S01]  /*a450*/  FFMA.FTZ R82, R55, R82, R28 ;  /* 0x0000005237527223 */ /* 0x000fe2000001001c */
[----:B------:R-:W-:Y:S02]  /*a460*/  IMAD.U32 R63, R13, 0x10000, RZ ;  /* 0x000100000d3f7824 */ /* 0x000fe400078e00ff */
[C---:B------:R-:W-:Y:S01]  /*a470*/  FMUL.FTZ R79, R66.reuse, R15 ;  /* 0x0000000f424f7220 */ /* 0x040fe20000410000 */
[----:B------:R-:W-:Y:S01]  /*a480*/  LOP3.LUT R28, R81, 0xffff0000, RZ, 0xc0, !PT ;  /* 0xffff0000511c7812 */ /* 0x000fe200078ec0ff */
[----:B------:R-:W-:Y:S01]  /*a490*/  FMUL.FTZ R54, R66, R80 ;  /* 0x0000005042367220 */ /* 0x000fe20000410000 */
[----:B------:R-:W-:Y:S01]  /*a4a0*/  LOP3.LUT R13, R13, 0xffff0000, RZ, 0xc0, !PT ;  /* 0xffff00000d0d7812 */ /* 0x000fe200078ec0ff */
[----:B------:R-:W-:Y:S01]  /*a4b0*/  FMUL.FTZ R66, R29, R84 ;  /* 0x000000541d427220 */ /* 0x000fe20000410000 */
[----:B------:R-:W-:Y:S01]  /*a4c0*/  FFMA.FTZ R79, R63, R80, R79 ;  /* 0x000000503f4f7223 */ /* 0x000fe2000001004f */
[----:B------:R-:W-:Y:S01]  /*a4d0*/  FMUL.FTZ R80, R29, R28 ;  /* 0x0000001c1d507220 */ /* 0x000fe20000410000 */
[----:B------:R-:W-:-:S02]  /*a4e0*/  IMAD.U32 R68, R31, 0x10000, RZ ;  /* 0x000100001f447824 */ /* 0x000fc400078e00ff */
[----:B------:R-:W-:Y:S01]  /*a4f0*/  FFMA.FTZ R55, R63, R15, -R54 ;  /* 0x0000000f3f377223 */ /* 0x000fe20000010836 */
[C---:B------:R-:W-:Y:S01]  /*a500*/  FFMA.FTZ R66, R13.reuse, R28, -R66 ;  /* 0x0000001c0d427223 */ /* 0x040fe20000010842 */
[----:B------:R-:W-:Y:S02]  /*a510*/  IMAD.U32 R29, R86, 0x10000, RZ ;  /* 0x00010000561d7824 */ /* 0x000fe400078e00ff */
[----:B------:R-:W-:Y:S01]  /*a520*/  FFMA.FTZ R80, R13, R84, R80 ;  /* 0x000000540d507223 */ /* 0x000fe20000010050 */
[C---:B------:R-:W-:Y:S01]  /*a530*/  IMAD.U32 R67, R30.reuse, 0x10000, RZ ;  /* 0x000100001e437824 */ /* 0x040fe200078e00ff */
[----:B------:R-:W-:Y:S01]  /*a540*/  LOP3.LUT R30, R30, 0xffff0000, RZ, 0xc0, !PT ;  /* 0xffff00001e1e7812 */ /* 0x000fe200078ec0ff */
[----:B------:R-:W-:Y:S02]  /*a550*/  IMAD.U32 R54, R85, 0x10000, RZ ;  /* 0x0001000055367824 */ /* 0x000fe400078e00ff */
[----:B------:R-:W-:Y:S01]  /*a560*/  FMUL.FTZ R84, R68, R29 ;  /* 0x0000001d44547220 */ /* 0x000fe20000410000 */
[----:B------:R-:W-:Y:S01]  /*a570*/  IMAD.U32 R28, R20, 0x10000, RZ ;  /* 0x00010000141c7824 */ /* 0x000fe200078e00ff */
[----:B------:R-:W-:Y:S01]  /*a580*/  LOP3.LUT R31, R31, 0xffff0000, RZ, 0xc0, !PT ;  /* 0xffff00001f1f7812 */ /* 0x000fe200078ec0ff */
[----:B------:R-:W-:-:S02]  /*a590*/  IMAD.U32 R15, R21, 0x10000, RZ ;  /* 0x00010000150f7824 */ /* 0x000fc400078e00ff */
[----:B------:R-:W-:Y:S01]  /*a5a0*/  FMUL.FTZ R63, R67, R54 ;  /* 0x00000036433f7220 */ /* 0x000fe20000410000 */
[-C--:B------:R-:W-:Y:S01]  /*a5b0*/  FMUL.FTZ R68, R68, R28.reuse ;  /* 0x0000001c44447220 */ /* 0x080fe20000410000 */
[----:B------:R-:W-:Y:S01]  /*a5c0*/  LOP3.LUT R85, R85, 0xffff0000, RZ, 0xc0, !PT ;  /* 0xffff000055557812 */ /* 0x000fe200078ec0ff */
[-C--:B------:R-:W-:Y:S01]  /*a5d0*/  FMUL.FTZ R67, R67, R15.reuse ;  /* 0x0000000f43437220 */ /* 0x080fe20000410000 */
[----:B------:R-:W-:Y:S01]  /*a5e0*/  LOP3.LUT R86, R86, 0xffff0000, RZ, 0xc0, !PT ;  /* 0xffff000056567812 */ /* 0x000fe200078ec0ff */
[----:B------:R-:W-:Y:S01]  /*a5f0*/  FFMA.FTZ R63, R64, R15, -R63 ;  /* 0x0000000f403f7223 */ /* 0x000fe2000001083f */
[----:B------:R-:W-:Y:S01]  /*a600*/  LOP3.LUT R21, R21, 0xffff0000, RZ, 0xc0, !PT ;  /* 0xffff000015157812 */ /* 0x000fe200078ec0ff */
[C---:B------:R-:W-:Y:S01]  /*a610*/  FFMA.FTZ R68, R65.reuse, R29, R68 ;  /* 0x0000001d41447223 */ /* 0x040fe20000010044 */
[----:B------:R-:W-:Y:S01]  /*a620*/  LOP3.LUT R20, R20, 0xffff0000, RZ, 0xc0, !PT ;  /* 0xffff000014147812 */ /* 0x000fe200078ec0ff */
[----:B------:R-:W-:Y:S01]  /*a630*/  FFMA.FTZ R15, R65, R28, -R84 ;  /* 0x0000001c410f7223 */ /* 0x000fe20000010854 */
[C---:B------:R-:W-:Y:S01]  /*a640*/  FMUL.FTZ R13, R30.reuse, R85 ;  /* 0x000000551e0d7220 */ /* 0x040fe20000410000 */
[C---:B------:R-:W-:Y:S01]  /*a650*/  FMUL.FTZ R29, R31.reuse, R86 ;  /* 0x000000561f1d7220 */ /* 0x040fe20000410000 */
[-C--:B------:R-:W-:Y:S01]  /*a660*/  FMUL.FTZ R28, R30, R21.reuse ;  /* 0x000000151e1c7220 */ /* 0x080fe20000410000 */
[----:B------:R-:W-:Y:S01]  /*a670*/  FMUL.FTZ R31, R31, R20 ;  /* 0x000000141f1f7220 */ /* 0x000fe20000410000 */
        /* <DEDUP_REMOVED lines=15> */
.L_x_12574:
[----:B------:R-:W-:Y:S05]  /*a770*/  BSYNC B1 ;  /* 0x0000000000017941 */ /* 0x000fea0003800000 */
.L_x_12573:
[----:B------:R-:W-:Y:S02]  /*a780*/  PRMT R0, R0, 0x5410, R3 ;  /* 0x0000541000007816 */ /* 0x000fe40000000003 */
[----:B------:R-:W-:Y:S01]  /*a790*/  PRMT R63, R70, 0x7610, R63 ;  /* 0x00007610463f7816 */ /* 0x000fe2000000003f */
[----:B------:R-:W-:Y:S06]  /*a7a0*/  @P0 BRA `(.L_x_12565) ;  /* 0x0000000400880947 */ /* 0x000fec0003800000 */
[----:B------:R-:W2:Y:S01]  /*a7b0*/  LDL R66, [R1+0x50c] ;  /* 0x00050c0001427983 */ /* 0x000ea20000100800 */
[----:B------:R-:W-:Y:S01]  /*a7c0*/  IMAD.IADD R69, R152, 0x1, R69 ;  /* 0x0000000198457824 */ /* 0x000fe200078e0245 */
[----:B------:R-:W-:Y:S02]  /*a7d0*/  SHF.R.U64 R54, R8, 0x10, R9 ;  /* 0x0000001008367819 */ /* 0x000fe40000001209 */
[----:B------:R-:W-:Y:S02]  /*a7e0*/  SHF.R.U64 R4, R4, 0x10, R5 ;  /* 0x0000001004047819 */ /* 0x000fe40000001205 */
[----:B0-----:R-:W-:Y:S02]  /*a7f0*/  LOP3.LUT R12, R190, 0x38, R69, 0xf8, !PT ;  /* 0x00000038be0c7812 */ /* 0x001fe400078ef845 */
[----:B------:R-:W-:Y:S02]  /*a800*/  PRMT R54, R0, 0x5432, R54 ;  /* 0x0000543200367816 */ /* 0x000fe40000000036 */
[----:B------:R-:W-:-:S02]  /*a810*/  LOP3.LUT R3, R12, R191, RZ, 0x3c, !PT ;  /* 0x000000bf0c037212 */ /* 0x000fc400078e3cff */
[----:B------:R-:W-:Y:S02]  /*a820*/  SHF.R.U32.HI R21, RZ, 0x10, R5 ;  /* 0x00000010ff157819 */ /* 0x000fe40000011605 */
[----:B------:R-:W-:Y:S01]  /*a830*/  SHF.R.U64 R5, R6, 0x10, R7 ;  /* 0x0000001006057819 */ /* 0x000fe20000001207 */
[----:B------:R-:W-:Y:S01]  /*a840*/  IMAD.IADD R3, R192, 0x1, R3 ;  /* 0x00000001c0037824 */ /* 0x000fe200078e0203 */
[----:B------:R-:W-:Y:S02]  /*a850*/  SHF.R.U32.HI R55, RZ, 0x10, R9 ;  /* 0x00000010ff377819 */ /* 0x000fe40000011609 */
[----:B------:R-:W-:Y:S01]  /*a860*/  PRMT R77, R77, 0x5410, R4 ;  /* 0x000054104d4d7816 */ /* 0x000fe20000000004 */
[----:B------:R-:W-:Y:S01]  /*a870*/  IMAD R2, R3, 0x2, R2 ;  /* 0x0000000203027824 */ /* 0x000fe200078e0202 */
[--C-:B------:R-:W-:Y:S02]  /*a880*/  SHF.R.U64 R3, R10, 0x10, R11.reuse ;  /* 0x000000100a037819 */ /* 0x100fe4000000120b */
[----:B------:R-:W-:-:S02]  /*a890*/  SHF.R.U32.HI R10, RZ, 0x10, R11 ;  /* 0x00000010ff0a7819 */ /* 0x000fc4000001160b */
[----:B------:R-:W0:Y:S01]  /*a8a0*/  LDS.128 R28, [R2+0x18400] ;  /* 0x01840000021c7984 */ /* 0x000e220000000c00 */
[----:B------:R-:W-:Y:S02]  /*a8b0*/  SHF.R.U32.HI R7, RZ, 0x10, R7 ;  /* 0x00000010ff077819 */ /* 0x000fe40000011607 */
[----:B------:R-:W-:Y:S02]  /*a8c0*/  PRMT R75, R75, 0x5410, R10 ;  /* 0x000054104b4b7816 */ /* 0x000fe4000000000a */
[----:B------:R-:W-:Y:S01]  /*a8d0*/  PRMT R78, R78, 0x5410, R21 ;  /* 0x000054104e4e7816 */ /* 0x000fe20000000015 */
[----:B------:R-:W-:Y:S01]  /*a8e0*/  IMAD.U32 R21, R77, 0x10000, RZ ;  /* 0x000100004d157824 */ /* 0x000fe200078e00ff */
[----:B------:R-:W-:Y:S02]  /*a8f0*/  PRMT R20, R0, 0x5410, R5 ;  /* 0x0000541000147816 */ /* 0x000fe40000000005 */
[----:B------:R-:W-:Y:S02]  /*a900*/  PRMT R55, R63, 0x5410, R55 ;  /* 0x000054103f377816 */ /* 0x000fe40000000037 */
[----:B------:R-:W-:-:S02]  /*a910*/  PRMT R76, R76, 0x5410, R3 ;  /* 0x000054104c4c7816 */ /* 0x000fc40000000003 */
[----:B------:R-:W-:Y:S01]  /*a920*/  PRMT R44, R44, 0x5410, R7 ;  /* 0x000054102c2c7816 */ /* 0x000fe20000000007 */
[C---:B0-----:R-:W-:Y:S01]  /*a930*/  IMAD.U32 R8, R28.reuse, 0x10000, RZ ;  /* 0x000100001c087824 */ /* 0x041fe200078e00ff */
[----:B------:R-:W-:Y:S01]  /*a940*/  LOP3.LUT R9, R28, 0xffff0000, RZ, 0xc0, !PT ;  /* 0xffff00001c097812 */ /* 0x000fe200078ec0ff */
[C---:B------:R-:W-:Y:S01]  /*a950*/  IMAD.U32 R10, R29.reuse, 0x10000, RZ ;  /* 0x000100001d0a7824 */ /* 0x040fe200078e00ff */
[----:B------:R-:W-:Y:S01]  /*a960*/  LOP3.LUT R28, R29, 0xffff0000, RZ, 0xc0, !PT ;  /* 0xffff00001d1c7812 */ /* 0x000fe200078ec0ff */
[----:B------:R-:W-:Y:S02]  /*a970*/  IMAD.U32 R29, R54, 0x10000, RZ ;  /* 0x00010000361d7824 */ /* 0x000fe400078e00ff */
[----:B------:R-:W-:Y:S01]  /*a980*/  FMUL.FTZ R65, R8, R21 ;  /* 0x0000001508417220 */ /* 0x000fe20000410000 */
[----:B------:R-:W-:Y:S01]  /*a990*/  IMAD.U32 R11, R30, 0x10000, RZ ;  /* 0x000100001e0b7824 */ /* 0x000fe200078e00ff */
[----:B------:R-:W-:Y:S01]  /*a9a0*/  LOP3.LUT R54, R54, 0xffff0000, RZ, 0xc0, !PT ;  /* 0xffff000036367812 */ /* 0x000fe200078ec0ff */
[----:B------:R-:W-:Y:S01]  /*a9b0*/  FMUL.FTZ R63, R8, R29 ;  /* 0x0000001d083f7220 */ /* 0x000fe20000410000 */
[C---:B------:R-:W-:Y:S01]  /*a9c0*/  IMAD.U32 R8, R75.reuse, 0x10000, RZ ;  /* 0x000100004b087824 */ /* 0x040fe200078e00ff */
[----:B------:R-:W-:Y:S01]  /*a9d0*/  LOP3.LUT R75, R75, 0xffff0000, RZ, 0xc0, !PT ;  /* 0xffff00004b4b7812 */ /* 0x000fe200078ec0ff */
[----:B--2---:R-:W0:Y:S02]  /*a9e0*/  LDS.128 R12, [R66+0x18400] ;  /* 0x01840000420c7984 */ /* 0x004e240000000c00 */
        /* <DEDUP_REMOVED lines=9> */
[----:B------:R-:W-:Y:S01]  /*aa80*/  LOP3.LUT R13, R30, 0xffff0000, RZ, 0xc0, !PT ;  /* 0xffff00001e0d7812 */ /* 0x000fe200078ec0ff */
[----:B------:R-:W-:Y:S01]  /*aa90*/  FFMA.FTZ R63, R0, R21, -R63 ;  /* 0x00000015003f7223 */ /* 0x000fe2000001083f */
[----:B------:R-:W-:Y:S01]  /*aaa0*/  LOP3.LUT R30, R31, 0xffff0000, RZ, 0xc0, !PT ;  /* 0xffff00001f1e7812 */ /* 0x000fe200078ec0ff */
[----:B------:R-:W-:-:S02]  /*aab0*/  IMAD.U32 R31, R55, 0x10000, RZ ;  /* 0x00010000371f7824 */ /* 0x000fc400078e00ff */
[----:B------:R-:W-:Y:S01]  /*aac0*/  FFMA.FTZ R65, R0, R29, R65 ;  /* 0x0000001d00417223 */ /* 0x000fe20000010041 */
[----:B------:R-:W-:Y:S01]  /*aad0*/  IMAD.U32 R21, R78, 0x10000, RZ ;  /* 0x000100004e157824 */ /* 0x000fe200078e00ff */
[----:B------:R-:W-:Y:S01]  /*aae0*/  LOP3.LUT R55, R55, 0xffff0000, RZ, 0xc0, !PT ;  /* 0xffff000037377812 */ /* 0x000fe200078ec0ff */
[----:B------:R-:W-:Y:S01]  /*aaf0*/  FMUL.FTZ R67, R10, R31 ;  /* 0x0000001f0a437220 */ /* 0x000fe20000410000 */
[----:B------:R-:W-:Y:S02]  /*ab00*/  IMAD.U32 R0, R44, 0x10000, RZ ;  /* 0x000100002c007824 */ /* 0x000fe400078e00ff */
[-C--:B------:R-:W-:Y:S01]  /*ab10*/  FMUL.FTZ R29, R10, R21.reuse ;  /* 0x000000150a1d7220 */ /* 0x080fe20000410000 */
[C---:B------:R-:W-:Y:S01]  /*ab20*/  FMUL.FTZ R10, R15.reuse, R8 ;  /* 0x000000080f0a7220 */ /* 0x040fe20000410000 */
[C---:B------:R-:W-:Y:S01]  /*ab30*/  FFMA.FTZ R67, R4.reuse, R21, -R67 ;  /* 0x0000001504437223 */ /* 0x040fe20000010843 */
[-C--:B------:R-:W-:Y:S01]  /*ab40*/  FMUL.FTZ R21, R15, R0.reuse ;  /* 0x000000000f157220 */ /* 0x080fe20000410000 */
[----:B------:R-:W-:Y:S01]  /*ab50*/  FFMA.FTZ R29, R4, R31, R29 ;  /* 0x0000001f041d7223 */ /* 0x000fe2000001001d */
[----:B------:R-:W-:Y:S01]  /*ab60*/  FFMA.FTZ R15, R7, R0, -R10 ;  /* 0x00000000070f7223 */ /* 0x000fe2000001080a */
[----:B------:R-:W-:Y:S01]  /*ab70*/  LOP3.LUT R0, R77, 0xffff0000, RZ, 0xc0, !PT ;  /* 0xffff00004d007812 */ /* 0x000fe200078ec0ff */
[----:B------:R-:W-:Y:S01]  /*ab80*/  FFMA.FTZ R21, R7, R8, R21 ;  /* 0x0000000807157223 */ /* 0x000fe20000010015 */
[----:B------:R-:W-:Y:S01]  /*ab90*/  LOP3.LUT R7, R78, 0xffff0000, RZ, 0xc0, !PT ;  /* 0xffff00004e077812 */ /* 0x000fe200078ec0ff */
[----:B------:R-:W-:-:S02]  /*aba0*/  FMUL.FTZ R4, R9, R54 ;  /* 0x0000003609047220 */ /* 0x000fc40000410000 */
[-C--:B------:R-:W-:Y:S01]  /*abb0*/  FMUL.FTZ R10, R9, R0.reuse ;  /* 0x00000000090a7220 */ /* 0x080fe20000410000 */
[C---:B------:R-:W-:Y:S01]  /*abc0*/  FMUL.FTZ R9, R28.reuse, R55 ;  /* 0x000000371c097220 */ /* 0x040fe20000410000 */
[C---:B------:R-:W-:Y:S01]  /*abd0*/  FFMA.FTZ R8, R3.reuse, R0, -R4 ;  /* 0x0000000003087223 */ /* 0x040fe20000010804 */
[-C--:B------:R-:W-:Y:S01]  /*abe0*/  FMUL.FTZ R64, R28, R7.reuse ;  /* 0x000000071c407220 */ /* 0x080fe20000410000 */
[----:B------:R-:W-:Y:S02]  /*abf0*/  IMAD.U32 R4, R76, 0x10000, RZ ;  /* 0x000100004c047824 */ /* 0x000fe400078e00ff */
[----:B------:R-:W-:Y:S01]  /*ac00*/  FFMA.FTZ R10, R3, R54, R10 ;  /* 0x00000036030a7223 */ /* 0x000fe2000001000a */
[----:B------:R-:W-:Y:S02]  /*ac10*/  IMAD.U32 R0, R20, 0x10000, RZ ;  /* 0x0001000014007824 */ /* 0x000fe400078e00ff */
        /* <DEDUP_REMOVED lines=10> */
[C---:B------:R-:W-:Y:S01]  /*acc0*/  FMUL.FTZ R5, R13.reuse, R76 ;  /* 0x0000004c0d057220 */ /* 0x040fe20000410000 */
[-C--:B------:R-:W-:Y:S01]  /*acd0*/  FMUL.FTZ R13, R13, R20.reuse ;  /* 0x000000140d0d7220 */ /* 0x080fe20000410000 */
[----:B------:R-:W-:Y:S01]  /*ace0*/  F2FP.BF16.F32.PACK_AB R4, R8, R63 ;  /* 0x0000003f0804723e */ /* 0x000fe200000010ff */
        /* <DEDUP_REMOVED lines=14> */
.L_x_12565:
[----:B------:R-:W-:Y:S05]  /*add0*/  BSYNC B0 ;  /* 0x0000000000007941 */ /* 0x000fea0003800000 */
.L_x_12551:
        /* <DEDUP_REMOVED lines=8> */
.L_x_12548:
[----:B------:R-:W4:Y:S01]  /*ae60*/  S2R R0, SR_TID.X ;  /* 0x0000000000007919 */ /* 0x000f220000002100 */
[----:B------:R-:W-:Y:S05]  /*ae70*/  WARPSYNC.ALL ;  /* 0x0000000000007948 */ /* 0x000fea0003800000 */
[----:B----4-:R-:W-:-:S05]  /*ae80*/  SHF.R.U32.HI R0, RZ, 0x7, R0 ;  /* 0x00000007ff007819 */ /* 0x010fca0000011600 */
[----:B------:R-:W-:Y:S02]  /*ae90*/  VIADD R0, R0, 0x8 ;  /* 0x0000000800007836 */ /* 0x000fe40000000000 */
[----:B0123--:R-:W-:Y:S01]  /*aea0*/  IMAD.MOV.U32 R4, RZ, RZ, R61 ;  /* 0x000000ffff047224 */ /* 0x00ffe200078e003d */
[----:B------:R-:W-:Y:S01]  /*aeb0*/  UIADD3 UR4, UP0, UR37, 0x220, URZ ;  /* 0x0000022025047890 */ /* 0x000fe2000ff1e03f */
[----:B------:R-:W-:Y:S01]  /*aec0*/  IMAD.MOV.U32 R5, RZ, RZ, R62 ;  /* 0x000000ffff057224 */ /* 0x000fe200078e003e */
[----:B------:R0:W-:Y:S01]  /*aed0*/  BAR.SYNC.DEFER_BLOCKING R0, 0x100 ;  /* 0x000400000000751d */ /* 0x0001e20000010000 */
[----:B------:R-:W-:Y:S01]  /*aee0*/  IMAD.MOV.U32 R6, RZ, RZ, R59 ;  /* 0x000000ffff067224 */ /* 0x000fe200078e003b */
[----:B------:R-:W-:Y:S01]  /*aef0*/  UIADD3.X UR5, URZ, UR36, URZ, UP0, !UPT ;  /* 0x000000243f057290 */ /* 0x000fe200087fe43f */
[----:B------:R-:W-:Y:S01]  /*af00*/  IMAD.MOV.U32 R7, RZ, RZ, R60 ;  /* 0x000000ffff077224 */ /* 0x000fe200078e003c */
[----:B------:R-:W-:Y:S01]  /*af10*/  MOV R217, 0xb250 ;  /* 0x0000b25000d97802 */ /* 0x000fe20000000f00 */
[----:B------:R-:W-:Y:S01]  /*af20*/  IMAD.MOV.U32 R8, RZ, RZ, R36 ;  /* 0x000000ffff087224 */ /* 0x000fe200078e0024 */
[----:B------:R-:W-:Y:S01]  /*af30*/  BSSY B0, `(.L_x_12575) ;  /* 0x0000032000007945 */ /* 0x000fe20003800000 */
[----:B------:R-:W-:Y:S01]  /*af40*/  IMAD.MOV.U32 R9, RZ, RZ, R50 ;  /* 0x000000ffff097224 */ /* 0x000fe200078e0032 */
[----:B------:R1:W-:Y:S01]  /*af50*/  STL.128 [R1+0x190], R4 ;  /* 0x0001900401007387 */ /* 0x0003e20000100c00 */
[----:B------:R-:W-:-:S02]  /*af60*/  IMAD.MOV.U32 R10, RZ, RZ, R38 ;  /* 0x000000ffff0a7224 */ /* 0x000fc400078e0026 */
[----:B------:R-:W-:Y:S02]  /*af70*/  IMAD.MOV.U32 R11, RZ, RZ, R58 ;  /* 0x000000ffff0b7224 */ /* 0x000fe400078e003a */
[----:B0-----:R-:W-:Y:S02]  /*af80*/  IMAD.U32 R0, RZ, RZ, UR39 ;  /* 0x00000027ff007e24 */ /* 0x001fe4000f8e00ff */
[----:B------:R-:W-:Y:S01]  /*af90*/  IMAD.U32 R3, RZ, RZ, UR47 ;  /* 0x0000002fff037e24 */ /* 0x000fe2000f8e00ff */
[----:B------:R0:W-:Y:S01]  /*afa0*/  STL.128 [R1+0x1b0], R8 ;  /* 0x0001b00801007387 */ /* 0x0001e20000100c00 */
[----:B------:R-:W-:Y:S02]  /*afb0*/  IMAD.U32 R2, RZ, RZ, UR46 ;  /* 0x0000002eff027e24 */ /* 0x000fe4000f8e00ff */
[----:B-1----:R-:W-:Y:S02]  /*afc0*/  IMAD.MOV.U32 R4, RZ, RZ, R53 ;  /* 0x000000ffff047224 */ /* 0x002fe400078e0035 */
[----:B------:R-:W-:-:S02]  /*afd0*/  IMAD.MOV.U32 R5, RZ, RZ, R56 ;  /* 0x000000ffff057224 */ /* 0x000fc400078e0038 */
[----:B------:R-:W-:Y:S02]  /*afe0*/  IMAD.MOV.U32 R6, RZ, RZ, R52 ;  /* 0x000000ffff067224 */ /* 0x000fe400078e0034 */
[----:B------:R-:W-:Y:S02]  /*aff0*/  IMAD.MOV.U32 R7, RZ, RZ, R51 ;  /* 0x000000ffff077224 */ /* 0x000fe400078e0033 */
[----:B0-----:R-:W-:Y:S02]  /*b000*/  IMAD.U32 R8, RZ, RZ, UR4 ;  /* 0x00000004ff087e24 */ /* 0x001fe4000f8e00ff */
[----:B------:R-:W-:Y:S01]  /*b010*/  IMAD.U32 R9, RZ, RZ, UR5 ;  /* 0x00000005ff097e24 */ /* 0x000fe2000f8e00ff */
[----:B------:R0:W-:Y:S01]  /*b020*/  STL.128 [R1+0x1c0], R4 ;  /* 0x0001c00401007387 */ /* 0x0001e20000100c00 */
[----:B------:R-:W-:Y:S01]  /*b030*/  UIADD3 UR5, UR37, 0x170, URZ ;  /* 0x0000017025057890 */ /* 0x000fe2000fffe03f */
[----:B0-----:R-:W-:Y:S02]  /*b040*/  IMAD.MOV.U32 R4, RZ, RZ, R27 ;  /* 0x000000ffff047224 */ /* 0x001fe400078e001b */
[----:B------:R-:W-:-:S02]  /*b050*/  IMAD.MOV.U32 R5, RZ, RZ, R46 ;  /* 0x000000ffff057224 */ /* 0x000fc400078e002e */
[----:B------:R-:W-:Y:S02]  /*b060*/  IMAD.MOV.U32 R6, RZ, RZ, R37 ;  /* 0x000000ffff067224 */ /* 0x000fe400078e0025 */
[----:B------:R-:W-:Y:S02]  /*b070*/  IMAD.MOV.U32 R7, RZ, RZ, R57 ;  /* 0x000000ffff077224 */ /* 0x000fe400078e0039 */
[----:B------:R-:W-:-:S03]  /*b080*/  IMAD.U32 R27, RZ, RZ, UR48 ;  /* 0x00000030ff1b7e24 */ /* 0x000fc6000f8e00ff */
[----:B------:R0:W-:Y:S02]  /*b090*/  STL.128 [R1+0x1e0], R4 ;  /* 0x0001e00401007387 */ /* 0x0001e40000100c00 */
[----:B0-----:R-:W-:Y:S02]  /*b0a0*/  IMAD.MOV.U32 R4, RZ, RZ, R17 ;  /* 0x000000ffff047224 */ /* 0x001fe400078e0011 */
[----:B------:R-:W-:Y:S02]  /*b0b0*/  IMAD.MOV.U32 R5, RZ, RZ, R42 ;  /* 0x000000ffff057224 */ /* 0x000fe400078e002a */
[----:B------:R-:W-:Y:S02]  /*b0c0*/  IMAD.MOV.U32 R6, RZ, RZ, R34 ;  /* 0x000000ffff067224 */ /* 0x000fe400078e0022 */
[----:B------:R-:W-:Y:S02]  /*b0d0*/  IMAD.MOV.U32 R7, RZ, RZ, R48 ;  /* 0x000000ffff077224 */ /* 0x000fe400078e0030 */
[----:B------:R-:W-:-:S03]  /*b0e0*/  IMAD.MOV.U32 R17, RZ, RZ, R49 ;  /* 0x000000ffff117224 */ /* 0x000fc600078e0031 */
[----:B------:R0:W-:Y:S02]  /*b0f0*/  STL.128 [R1+0x1f0], R4 ;  /* 0x0001f00401007387 */ /* 0x0001e40000100c00 */
[----:B0-----:R-:W-:Y:S02]  /*b100*/  IMAD.MOV.U32 R4, RZ, RZ, R47 ;  /* 0x000000ffff047224 */ /* 0x001fe400078e002f */
[----:B------:R-:W-:Y:S02]  /*b110*/  IMAD.MOV.U32 R5, RZ, RZ, R45 ;  /* 0x000000ffff057224 */ /* 0x000fe400078e002d */
[----:B------:R-:W-:Y:S02]  /*b120*/  IMAD.MOV.U32 R6, RZ, RZ, R16 ;  /* 0x000000ffff067224 */ /* 0x000fe400078e0010 */
[----:B------:R-:W-:Y:S02]  /*b130*/  IMAD.MOV.U32 R7, RZ, RZ, R40 ;  /* 0x000000ffff077224 */ /* 0x000fe400078e0028 */
[----:B------:R-:W-:-:S03]  /*b140*/  IMAD.MOV.U32 R16, RZ, RZ, R35 ;  /* 0x000000ffff107224 */ /* 0x000fc600078e0023 */
[----:B------:R0:W-:Y:S04]  /*b150*/  STL.128 [R1+0x200], R4 ;  /* 0x0002000401007387 */ /* 0x0001e80000100c00 */
[----:B------:R-:W-:Y:S01]  /*b160*/  STL.128 [R1+0x180], R16 ;  /* 0x0001801001007387 */ /* 0x000fe20000100c00 */
[----:B0-----:R-:W-:Y:S02]  /*b170*/  IMAD.MOV.U32 R6, RZ, RZ, R26 ;  /* 0x000000ffff067224 */ /* 0x001fe400078e001a */
[----:B------:R-:W-:Y:S02]  /*b180*/  IMAD.MOV.U32 R7, RZ, RZ, R39 ;  /* 0x000000ffff077224 */ /* 0x000fe400078e0027 */
[----:B------:R-:W-:Y:S02]  /*b190*/  IMAD.MOV.U32 R4, RZ, RZ, R0 ;  /* 0x000000ffff047224 */ /* 0x000fe400078e0000 */
[----:B------:R-:W-:-:S02]  /*b1a0*/  IMAD.MOV.U32 R5, RZ, RZ, R3 ;  /* 0x000000ffff057224 */ /* 0x000fc400078e0003 */
[----:B------:R-:W-:Y:S02]  /*b1b0*/  IMAD.MOV.U32 R26, RZ, RZ, R2 ;  /* 0x000000ffff1a7224 */ /* 0x000fe400078e0002 */
[----:B------:R-:W-:Y:S01]  /*b1c0*/  VIADD R2, R204, 0xffffffff ;  /* 0xffffffffcc027836 */ /* 0x000fe20000000000 */
[----:B------:R0:W-:Y:S04]  /*b1d0*/  STL.128 [R1+0x170], R4 ;  /* 0x0001700401007387 */ /* 0x0001e80000100c00 */
[----:B------:R1:W-:Y:S01]  /*b1e0*/  STL.128 [R1+0x1a0], R24 ;  /* 0x0001a01801007387 */ /* 0x0003e20000100c00 */
[----:B0-----:R-:W-:Y:S02]  /*b1f0*/  IMAD.MOV.U32 R6, RZ, RZ, R33 ;  /* 0x000000ffff067224 */ /* 0x001fe400078e0021 */
[----:B------:R-:W-:-:S02]  /*b200*/  IMAD.MOV.U32 R7, RZ, RZ, R43 ;  /* 0x000000ffff077224 */ /* 0x000fc400078e002b */
[----:B------:R-:W-:Y:S02]  /*b210*/  IMAD.MOV.U32 R4, RZ, RZ, R8 ;  /* 0x000000ffff047224 */ /* 0x000fe400078e0008 */
[----:B------:R-:W-:-:S05]  /*b220*/  IMAD.MOV.U32 R5, RZ, RZ, R9 ;  /* 0x000000ffff057224 */ /* 0x000fca00078e0009 */
[----:B------:R1:W-:Y:S02]  /*b230*/  STL.128 [R1+0x1d0], R4 ;  /* 0x0001d00401007387 */ /* 0x0003e40000100c00 */
[----:B-1---5:R-:W-:Y:S05]  /*b240*/  CALL.REL.NOINC `($_ZN7cutlass13device_kernelIN5flash11enable_sm90INS1_16FlashAttnFwdSm90INS1_25CollectiveMainloopFwdSm90ILi2EN4cute5tupleIJNS5_1CILi1EEES8_S8_EEENS6_IJNS7_ILi128EEENS7_ILi96EEENS7_ILi64EEEEEELi256ENS_10bfloat16_tEfNS_4arch4Sm90ELb0ELb1ELb0ELb1ELb0ELb1ELb1ELb1ELb0ELb1ELb1ELb0EEENS1_21CollectiveEpilogueFwdINS6_IJSA_NS7_ILi256EEESB_EEES9_SE_SG_Li256ELb1ELb1ELb1ELb0EEENS1_36VarlenDynamicPersistentTileSchedulerILi128ELi96ELi256ELi128ELb1ELb1ELb1ELb1ELb0ELb1EEEEEEEEEvNT_6ParamsE$_ZZN5flash25CollectiveMainloopFwdSm90ILi2EN4cute5tupleIJNS1_1CILi1EEES4_S4_EEENS2_IJNS3_ILi128EEENS3_ILi96EEENS3_ILi64EEEEEELi256EN7cutlass10bfloat16_tEfNSA_4arch4Sm90ELb0ELb1ELb0ELb1ELb0ELb1ELb1ELb1ELb0ELb1ELb1ELb0EE3mmaINS_16FlashAttnFwdSm90ISE_NS_21CollectiveEpilogueFwdINS2_IJS6_NS3_ILi256EEES7_EEES5_SB_SD_Li256ELb1ELb1ELb1ELb0EEENS_36VarlenDynamicPersistentTileSchedulerILi128ELi96ELi256ELi128ELb1ELb1ELb1ELb1ELb0ELb1EEEE13SharedStorageENS1_6TensorINS1_11ArrayEngineIfLm128EEENS1_6LayoutINS2_IJNS2_IJNS3_ILi2EEEST_NS3_ILi32EEEEEES4_S4_EEENS2_IJNS2_IJS4_ST_NS3_ILi4EEEEEENS3_ILi0EEESZ_EEEEEEENS_7SoftmaxILi2ELi0EEEEEbRKNSE_6ParamsENSA_25PipelineTmaAsyncNoClusterILi2ENSA_16PipelineTmaAsyncILi2EEEEES1B_RNSA_13PipelineStateILj2EEERT0_RT1_iRiRKNS_16SeqlenInfoQKNewKILb1ELb1EEENS2_IJiiiiEEERT_ENKUliT_T0_T1_E_clIZSF_ISO_S12_S14_EbS17_S1B_S1B_S1E_S1G_S1I_iS1J_S1N_S1O_S1Q_EUlRS1R_iE0_NS3_ILb1EEES1Y_EEDaiS1R_S1S_S1T_) ;  /* 0x0000033800207944 */ /* 0x022fea0003c00000 */
[----:B------:R-:W-:Y:S05]  /*b250*/  BSYNC B0 ;  /* 0x0000000000007941 */ /* 0x000fea0003800000 */
.L_x_12575:
[----:B------:R-:W2:Y:S01]  /*b260*/  LDL R4, [R1+0x70] ;  /* 0x0000700001047983 */ /* 0x000ea20000100800 */
[----:B------:R-:W0:Y:S08]  /*b270*/  LDC R0, c[0x0][0x448] ;  /* 0x00011200ff007b82 */ /* 0x000e300000000800 */
[----:B------:R-:W1:Y:S01]  /*b280*/  LDC.64 R2, c[0x0][0xad8] ;  /* 0x0002b600ff027b82 */ /* 0x000e620000000a00 */
[----:B0-----:R-:W-:-:S13]  /*b290*/  ISETP.NE.AND P0, PT, R0, 0x1, PT ;  /* 0x000000010000780c */ /* 0x001fda0003f05270 */
[----:B------:R-:W0:Y:S08]  /*b2a0*/  @P0 LDC R5, c[0x0][0x44c] ;  /* 0x00011300ff050b82 */ /* 0x000e300000000800 */
[----:B------:R-:W3:Y:S01]  /*b2b0*/  @P0 LDC R6, c[0x0][0x450] ;  /* 0x00011400ff060b82 */ /* 0x000ee20000000800 */
[----:B--2---:R-:W-:-:S04]  /*b2c0*/  IMAD.SHL.U32 R4, R4, 0x80, RZ ;  /* 0x0000008004047824 */ /* 0x004fc800078e00ff */
[----:B0-----:R-:W-:-:S04]  /*b2d0*/  @P0 IMAD.HI.U32 R5, R4, R5, RZ ;  /* 0x0000000504050227 */ /* 0x001fc800078e00ff */
[----:B------:R-:W-:Y:S01]  /*b2e0*/  IMAD.MOV.U32 R0, RZ, RZ, R4 ;  /* 0x000000ffff007224 */ /* 0x000fe200078e0004 */
[----:B---3--:R-:W-:Y:S02]  /*b2f0*/  @P0 SHF.R.U32.HI R0, RZ, R6, R5 ;  /* 0x00000006ff000219 */ /* 0x008fe40000011605 */
[----:B-1----:R-:W-:-:S03]  /*b300*/  ISETP.GE.AND P0, PT, R3, 0x1, PT ;  /* 0x000000010300780c */ /* 0x002fc60003f06270 */
[----:B------:R-:W-:Y:S02]  /*b310*/  IMAD.IADD R205, R205, 0x1, R0 ;  /* 0x00000001cdcd7824 */ /* 0x000fe400078e0200 */
[----:B------:R-:W-:Y:S02]  /*b320*/  VIADD R0, R204, 0xfffffffe ;  /* 0xfffffffecc007836 */ /* 0x000fe40000000000 */
[----:B------:R-:W-:-:S06]  /*b330*/  IMAD.IADD R2, R205, 0x1, R2 ;  /* 0x00000001cd027824 */ /* 0x000fcc00078e0202 */
[----:B------:R-:W-:Y:S05]  /*b340*/  @!P0 BRA `(.L_x_12576) ;  /* 0x0000000000488947 */ /* 0x000fea0003800000 */
        /* <DEDUP_REMOVED lines=11> */
.L_x_12578:
[----:B------:R-:W-:-:S13]  /*b400*/  ISETP.NE.AND P0, PT, R3, 0x1, PT ;  /* 0x000000010300780c */ /* 0x000fda0003f05270 */
[----:B------:R-:W0:Y:S02]  /*b410*/  @P0 LDC.64 R6, c[0x0][0xae0] ;  /* 0x0002b800ff060b82 */ /* 0x000e240000000a00 */
[----:B0-----:R-:W-:-:S05]  /*b420*/  @P0 IMAD.HI.U32 R6, R5, R6, RZ ;  /* 0x0000000605060227 */ /* 0x001fca00078e00ff */
[----:B------:R-:W-:-:S07]  /*b430*/  @P0 SHF.R.U32.HI R5, RZ, R7, R6 ;  /* 0x00000007ff050219 */ /* 0x000fce0000011606 */
.L_x_12579:
[----:B------:R-:W-:Y:S05]  /*b440*/  BSYNC B0 ;  /* 0x0000000000007941 */ /* 0x000fea0003800000 */
.L_x_12577:
[----:B------:R-:W-:-:S05]  /*b450*/  IMAD R3, R5, R3, R3 ;  /* 0x0000000305037224 */ /* 0x000fca00078e0203 */
[----:B------:R-:W-:-:S07]  /*b460*/  VIMNMX R2, R2, R3, PT ;  /* 0x0000000302027248 */ /* 0x000fce0003fe0100 */
.L_x_12576:
[----:B------:R-:W-:-:S05]  /*b470*/  IMAD.HI R2, R2, 0x2aaaaaab, RZ ;  /* 0x2aaaaaab02027827 */ /* 0x000fca00078e02ff */
[----:B------:R-:W-:-:S04]  /*b480*/  SHF.R.U32.HI R3, RZ, 0x1f, R2 ;  /* 0x0000001fff037819 */ /* 0x000fc80000011602 */
[----:B------:R-:W-:-:S04]  /*b490*/  LEA.HI.SX32 R2, R2, R3, 0x1c ;  /* 0x0000000302027211 */ /* 0x000fc800078fe2ff */
[----:B------:R-:W-:-:S04]  /*b4a0*/  VIMNMX R3, R189, R2, !PT ;  /* 0x00000002bd037248 */ /* 0x000fc80007fe0100 */
[----:B------:R-:W-:-:S13]  /*b4b0*/  ISETP.GE.AND P0, PT, R0, R3, PT ;  /* 0x000000030000720c */ /* 0x000fda0003f06270 */
[----:B------:R-:W-:Y:S05]  /*b4c0*/  @!P0 BRA `(.L_x_12580) ;  /* 0x000000a800f88947 */ /* 0x000fea0003800000 */
.L_x_12607:
        /* <DEDUP_REMOVED lines=16> */
[----:B-1----:R-:W-:Y:S01]  /*b5d0*/  @!P0 IMAD.MOV.U32 R5, RZ, RZ, RZ ;  /* 0x000000ffff058224 */ /* 0x002fe200078e00ff */
[----:B--2---:R-:W-:-:S04]  /*b5e0*/  LOP3.LUT R2, R2, 0x1, RZ, 0xfc, !PT ;  /* 0x0000000102027812 */ /* 0x004fc800078efcff */
[----:B------:R-:W-:-:S13]  /*b5f0*/  ISETP.NE.AND P1, PT, R2, 0x3, PT ;  /* 0x000000030200780c */ /* 0x000fda0003f25270 */
[----:B0-----:R-:W-:Y:S05]  /*b600*/  @!P1 BRA `(.L_x_12582) ;  /* 0x0000000000049947 */ /* 0x001fea0003800000 */
[----:B------:R-:W-:Y:S01]  /*b610*/  BPT.TRAP 0x1 ;  /* 0x000000040000795c */ /* 0x000fe20000300000 */
.L_x_12582:
[----:B------:R-:W-:Y:S05]  /*b620*/  BSYNC B0 ;  /* 0x0000000000007941 */ /* 0x000fea0003800000 */
.L_x_12581:
        /* <DEDUP_REMOVED lines=13> */
.L_x_12584:
[----:B------:R-:W-:Y:S05]  /*b700*/  BSYNC B0 ;  /* 0x0000000000007941 */ /* 0x000fea0003800000 */
.L_x_12583:
        /* <DEDUP_REMOVED lines=8> */
.L_x_12586:
[----:B------:R-:W-:Y:S05]  /*b790*/  BSYNC B0 ;  /* 0x0000000000007941 */ /* 0x000fea0003800000 */
.L_x_12585:
[----:B------:R-:W2:Y:S04]  /*b7a0*/  LD.E R13, desc[UR42][R18.64+0x210] ;  /* 0x0002102a120d7980 */ /* 0x000ea8000c101900 */
[----:B------:R-:W2:Y:S01]  /*b7b0*/  LDL.64 R10, [R1+0xa0] ;  /* 0x0000a000010a7983 */ /* 0x000ea20000100a00 */
[----:B------:R-:W-:Y:S05]  /*b7c0*/  WARPSYNC.ALL ;  /* 0x0000000000007948 */ /* 0x000fea0003800000 */
[----:B------:R-:W3:Y:S04]  /*b7d0*/  LDL.64 R16, [R1+0x98] ;  /* 0x0000980001107983 */ /* 0x000ee80000100a00 */
[----:B------:R-:W4:Y:S04]  /*b7e0*/  LDL.64 R4, [R1+0x98] ;  /* 0x0000980001047983 */ /* 0x000f280000100a00 */
[----:B0----5:R-:W4:Y:S01]  /*b7f0*/  LDL.64 R6, [R1+0x98] ;  /* 0x0000980001067983 */ /* 0x021f220000100a00 */
[----:B--2---:R-:W-:-:S03]  /*b800*/  IMAD R10, R13, 0x300, R10 ;  /* 0x000003000d0a7824 */ /* 0x004fc600078e020a */
[----:B------:R-:W2:Y:S01]  /*b810*/  LDL.64 R8, [R1+0x98] ;  /* 0x0000980001087983 */ /* 0x000ea20000100a00 */
[----:B------:R-:W-:Y:S01]  /*b820*/  R2UR UR7, R11 ;  /* 0x000000000b0772ca */ /* 0x000fe200000e0000 */
[----:B------:R-:W-:Y:S01]  /*b830*/  WARPGROUP.ARRIVE ;  /* 0x00000000000079c5 */ /* 0x000fe20000000000 */
[C---:B------:R-:W-:Y:S01]  /*b840*/  R2UR UR6, R10.reuse ;  /* 0x000000000a0672ca */ /* 0x040fe200000e0000 */
[----:B------:R-:W2:Y:S01]  /*b850*/  LDL R20, [R1+0x54] ;  /* 0x0000540001147983 */ /* 0x000ea20000100800 */
[----:B------:R-:W-:Y:S02]  /*b860*/  VIADD R12, R10, 0x2 ;  /* 0x000000020a0c7836 */ /* 0x000fe40000000000 */
[----:B------:R-:W-:Y:S02]  /*b870*/  IMAD.MOV.U32 R13, RZ, RZ, R11 ;  /* 0x000000ffff0d7224 */ /* 0x000fe400078e000b */
        /* <DEDUP_REMOVED lines=45> */
.L_x_12589:
[----:B------:R-:W-:Y:S05]  /*bb50*/  BSYNC B0 ;  /* 0x0000000000007941 */ /* 0x000fea0003800000 */
.L_x_12588:
        /* <DEDUP_REMOVED lines=10> */
.L_x_12591:
[----:B------:R-:W-:Y:S05]  /*bc00*/  BSYNC B0 ;  /* 0x0000000000007941 */ /* 0x000fea0003800000 */
.L_x_12590:
[----:B------:R-:W-:Y:S04]  /*bc10*/  BSSY B0, `(.L_x_12592) ;  /* 0x0000006000007945 */ /* 0x000fe80003800000 */
[----:B-1----:R-:W-:Y:S05]  /*bc20*/  @P0 BRA `(.L_x_12593) ;  /* 0x0000000000100947 */ /* 0x002fea0003800000 */
[----:B-----5:R-:W-:Y:S01]  /*bc30*/  IMAD R4, R4, 0x8, R7 ;  /* 0x0000000804047824 */ /* 0x020fe200078e0207 */
[----:B------:R-:W-:-:S04]  /*bc40*/  SHF.L.U32 R5, R5, 0x1f, RZ ;  /* 0x0000001f05057819 */ /* 0x000fc800000006ff */
[----:B------:R-:W1:Y:S02]  /*bc50*/  SYNCS.PHASECHK.TRANS64.TRYWAIT P0, [R4+URZ], R5 ;  /* 0x00000005040075a7 */ /* 0x000e64000800017f */
[----:B-1----:R-:W-:Y:S05]  /*bc60*/  @!P0 BRA `(.L_x_12594) ;  /* 0x000002f400308947 */ /* 0x002fea0003800000 */
.L_x_12593:
[----:B------:R-:W-:Y:S05]  /*bc70*/  BSYNC B0 ;  /* 0x0000000000007941 */ /* 0x000fea0003800000 */
.L_x_12592:
[----:B0-----:R-:W2:Y:S04]  /*bc80*/  LD.E R17, desc[UR42][R18.64+0x210] ;  /* 0x0002102a12117980 */ /* 0x001ea8000c101900 */
[----:B-1---5:R-:W2:Y:S04]  /*bc90*/  LDL.64 R4, [R1+0x118] ;  /* 0x0001180001047983 */ /* 0x022ea80000100a00 */
[----:B------:R-:W3:Y:S04]  /*bca0*/  LDL R16, [R1+0x90] ;  /* 0x0000900001107983 */ /* 0x000ee80000100800 */
        /* <DEDUP_REMOVED lines=178> */
[----:B0-----:R-:W-:Y:S01]  /*c7d0*/  LOP3.LUT R21, R20, 0x7f, RZ, 0xc0, !PT ;  /* 0x0000007f14157812 */ /* 0x001fe200078ec0ff */
[----:B------:R-:W-:Y:S03]  /*c7e0*/  STL [R1+0x90], R2 ;  /* 0x0000900201007387 */ /* 0x000fe60000100800 */
[----:B------:R-:W-:Y:S01]  /*c7f0*/  ISETP.NE.AND P0, PT, R21, RZ, PT ;  /* 0x000000ff1500720c */ /* 0x000fe20003f05270 */
[----:B------:R-:W-:Y:S01]  /*c800*/  STL [R1+0x90], R2 ;  /* 0x0000900201007387 */ /* 0x000fe20000100800 */
[----:B------:R-:W-:-:S03]  /*c810*/  SHF.R.U32.HI R20, RZ, 0x7, R20 ;  /* 0x00000007ff147819 */ /* 0x000fc60000011614 */
        /* <DEDUP_REMOVED lines=26> */
[----:B0-----:R-:W4:Y:S01]  /*c9c0*/  LDL.128 R4, [R1+0x140] ;  /* 0x0001400001047983 */ /* 0x001f220000100c00 */
[----:B------:R-:W-:Y:S01]  /*c9d0*/  BSSY B0, `(.L_x_12595) ;  /* 0x0000040000007945 */ /* 0x000fe20003800000 */
[----:B--2---:R-:W-:-:S04]  /*c9e0*/  SHF.R.S32.HI R15, RZ, 0x1f, R16 ;  /* 0x0000001fff0f7819 */ /* 0x004fc80000011410 */
        /* <DEDUP_REMOVED lines=10> */
[----:B------:R-:W-:Y:S02]  /*ca90*/  LEA.HI R73, R73, R72, RZ, 0x3 ;  /* 0x0000004849497211 */ /* 0x000fe400078f18ff */
[----:B------:R-:W-:Y:S01]  /*caa0*/  SHF.R.S32.HI R77, RZ, 0x7, R14 ;  /* 0x00000007ff4d7819 */ /* 0x000fe2000001140e */
[----:B------:R-:W-:Y:S01]  /*cab0*/  IMAD.IADD R79, R16, 0x1, -R79 ;  /* 0x00000001104f7824 */ /* 0x000fe200078e0a4f */
[----:B------:R-:W-:Y:S02]  /*cac0*/  SHF.R.S32.HI R15, RZ, 0x5, R20 ;  /* 0x00000005ff0f7819 */ /* 0x000fe40000011414 */
[----:B------:R-:W-:Y:S02]  /*cad0*/  LOP3.LUT R73, R73, 0xfffffff8, RZ, 0xc0, !PT ;  /* 0xfffffff849497812 */ /* 0x000fe400078ec0ff */
[----:B------:R-:W-:Y:S01]  /*cae0*/  LEA.HI R14, R14, R77, RZ, 0x1 ;  /* 0x0000004d0e0e7211 */ /* 0x000fe200078f08ff */
[----:B---3--:R-:W-:Y:S01]  /*caf0*/  IMAD R74, R74, 0x8, R15 ;  /* 0x000000084a4a7824 */ /* 0x008fe200078e020f */
[----:B------:R-:W-:Y:S01]  /*cb00*/  LEA.HI R15, R79, R79, RZ, 0x1 ;  /* 0x0000004f4f0f7211 */ /* 0x000fe200078f08ff */
[----:B------:R-:W-:Y:S01]  /*cb10*/  IMAD.IADD R73, R72, 0x1, -R73 ;  /* 0x0000000148497824 */ /* 0x000fe200078e0a49 */
[----:B------:R-:W-:-:S02]  /*cb20*/  LOP3.LUT R14, R14, 0x3fffffe, RZ, 0xc0, !PT ;  /* 0x03fffffe0e0e7812 */ /* 0x000fc400078ec0ff */
[----:B------:R-:W-:Y:S01]  /*cb30*/  LOP3.LUT R16, R15, 0x1ffffffe, RZ, 0xc0, !PT ;  /* 0x1ffffffe0f107812 */ /* 0x000fe200078ec0ff */
[----:B------:R-:W-:Y:S01]  /*cb40*/  IMAD.U32 R73, R74, 0x10, R73 ;  /* 0x000000104a497824 */ /* 0x000fe200078e0049 */
[----:B----4-:R-:W-:Y:S01]  /*cb50*/  ISETP.NE.AND P1, PT, R12, 0x1, PT ;  /* 0x000000010c00780c */ /* 0x010fe20003f25270 */
[----:B------:R-:W-:Y:S02]  /*cb60*/  IMAD.IADD R14, R77, 0x1, -R14 ;  /* 0x000000014d0e7824 */ /* 0x000fe400078e0a0e */
[----:B------:R-:W-:Y:S02]  /*cb70*/  IMAD.IADD R16, R79, 0x1, -R16 ;  /* 0x000000014f107824 */ /* 0x000fe400078e0a10 */
[----:B------:R-:W-:-:S04]  /*cb80*/  IMAD R73, R14, 0x40, R73 ;  /* 0x000000400e497824 */ /* 0x000fc800078e0249 */
[----:B------:R-:W-:-:S04]  /*cb90*/  IMAD R14, R16, 0x8, R73 ;  /* 0x00000008100e7824 */ /* 0x000fc800078e0249 */
[----:B------:R-:W-:-:S05]  /*cba0*/  @P1 IMAD.HI.U32 R12, R14, R13, RZ ;  /* 0x0000000d0e0c1227 */ /* 0x000fca00078e00ff */
[----:B------:R-:W-:Y:S01]  /*cbb0*/  @P1 SHF.R.U32.HI R14, RZ, R75, R12 ;  /* 0x0000004bff0e1219 */ /* 0x000fe2000001160c */
[----:B------:R-:W-:Y:S01]  /*cbc0*/  IMAD.MOV.U32 R13, RZ, RZ, -0x60 ;  /* 0xffffffa0ff0d7424 */ /* 0x000fe200078e00ff */
[----:B------:R-:W-:-:S03]  /*cbd0*/  LOP3.LUT R12, R21, 0x7ffffffc, RZ, 0xc0, !PT ;  /* 0x7ffffffc150c7812 */ /* 0x000fc600078ec0ff */
[----:B------:R-:W0:Y:S01]  /*cbe0*/  SHFL.IDX PT, R20, R14, RZ, 0x1c1f ;  /* 0x001c1fff0e147589 */ /* 0x000e2200000e0000 */
        /* <DEDUP_REMOVED lines=10> */
[--C-:B0-----:R-:W-:Y:S02]  /*cc90*/  IMAD.IADD R6, R15, 0x1, R20.reuse ;  /* 0x000000010f067824 */ /* 0x101fe400078e0214 */
        /* <DEDUP_REMOVED lines=12> */
.L_x_12598:
[----:B------:R-:W-:-:S13]  /*cd60*/  ISETP.NE.AND P1, PT, R9, 0x1, PT ;  /* 0x000000010900780c */ /* 0x000fda0003f25270 */
[----:B------:R-:W-:-:S05]  /*cd70*/  @P1 IMAD.HI.U32 R12, R8, R10, RZ ;  /* 0x0000000a080c1227 */ /* 0x000fca00078e00ff */
[----:B------:R-:W-:-:S07]  /*cd80*/  @P1 SHF.R.U32.HI R8, RZ, R11, R12 ;  /* 0x0000000bff081219 */ /* 0x000fce000001160c */
.L_x_12599:
[----:B------:R-:W-:Y:S05]  /*cd90*/  BSYNC B1 ;  /* 0x0000000000017941 */ /* 0x000fea0003800000 */
.L_x_12597:
[----:B------:R-:W-:-:S05]  /*cda0*/  IMAD R8, R8, R9, R73 ;  /* 0x0000000908087224 */ /* 0x000fca00078e0249 */
[----:B------:R-:W-:Y:S02]  /*cdb0*/  VIMNMX R7, R7, R8, !PT ;  /* 0x0000000807077248 */ /* 0x000fe40007fe0100 */
[----:B------:R-:W-:-:S07]  /*cdc0*/  VIADDMNMX R6, R8, R9, R6, PT ;  /* 0x0000000908067246 */ /* 0x000fce0003800106 */
.L_x_12596:
[----:B------:R-:W-:Y:S05]  /*cdd0*/  BSYNC B0 ;  /* 0x0000000000007941 */ /* 0x000fea0003800000 */
.L_x_12595:
[C---:B------:R-:W-:Y:S01]  /*cde0*/  ISETP.GE.AND P1, PT, R21.reuse, 0x9, PT ;  /* 0x000000091500780c */ /* 0x040fe20003f26270 */
[----:B------:R-:W0:Y:S01]  /*cdf0*/  SHFL.IDX PT, R14, R14, 0x1, 0x1c1f ;  /* 0x003c1f000e0e7f89 */ /* 0x000e2200000e0000 */
[----:B------:R-:W-:Y:S01]  /*ce00*/  ISETP.GE.AND P2, PT, R21, 0x2, PT ;  /* 0x000000021500780c */ /* 0x000fe20003f46270 */
[----:B------:R-:W-:Y:S01]  /*ce10*/  BSSY B0, `(.L_x_12600) ;  /* 0x0000087000007945 */ /* 0x000fe20003800000 */
[----:B------:R-:W-:Y:S02]  /*ce20*/  P2R R75, PR, RZ, 0x2 ;  /* 0x00000002ff4b7803 */ /* 0x000fe40000000000 */
[----:B------:R-:W-:Y:S02]  /*ce30*/  ISETP.GT.AND P1, PT, R7, 0x8, !P1 ;  /* 0x000000080700780c */ /* 0x000fe40004f24270 */
[----:B------:R-:W-:Y:S02]  /*ce40*/  P2R R8, PR, RZ, 0x4 ;  /* 0x00000004ff087803 */ /* 0x000fe40000000000 */
[----:B------:R-:W-:-:S02]  /*ce50*/  ISETP.LT.OR P1, PT, R6, 0x9, P1 ;  /* 0x000000090600780c */ /* 0x000fc40000f21670 */
[----:B------:R-:W-:Y:S02]  /*ce60*/  ISETP.GT.AND P2, PT, R7, 0x1, !P2 ;  /* 0x000000010700780c */ /* 0x000fe40005744270 */
[----:B------:R-:W-:Y:S02]  /*ce70*/  ISETP.GE.AND P3, PT, R21, 0xa, PT ;  /* 0x0000000a1500780c */ /* 0x000fe40003f66270 */
[----:B------:R-:W-:Y:S02]  /*ce80*/  FSEL R162, R28, -INF , !P1 ;  /* 0xff8000001ca27808 */ /* 0x000fe40004800000 */
[----:B------:R-:W-:Y:S02]  /*ce90*/  ISETP.LT.OR P2, PT, R6, 0x2, P2 ;  /* 0x000000020600780c */ /* 0x000fe40001741670 */
[----:B------:R-:W-:Y:S02]  /*cea0*/  ISETP.GT.AND P1, PT, R7, 0x9, !P3 ;  /* 0x000000090700780c */ /* 0x000fe40005f24270 */
[----:B------:R-:W-:-:S02]  /*ceb0*/  FSEL R88, R25, -INF , !P2 ;  /* 0xff80000019587808 */ /* 0x000fc40005000000 */
[C---:B------:R-:W-:Y:S01]  /*cec0*/  ISETP.LT.OR P1, PT, R6.reuse, 0xa, P1 ;  /* 0x0000000a0600780c */ /* 0x040fe20000f21670 */
[--C-:B0-----:R-:W-:Y:S01]  /*ced0*/  IMAD.IADD R12, R15, 0x1, R14.reuse ;  /* 0x000000010f0c7824 */ /* 0x101fe200078e020e */
[----:B------:R-:W-:Y:S01]  /*cee0*/  ISETP.GE.AND P2, PT, R21, 0x11, PT ;  /* 0x000000111500780c */ /* 0x000fe20003f46270 */
[----:B------:R-:W-:Y:S01]  /*cef0*/  IMAD.IADD R13, R17, 0x1, R14 ;  /* 0x00000001110d7824 */ /* 0x000fe200078e020e */
        /* <DEDUP_REMOVED lines=113> */
.L_x_12603:
[----:B------:R-:W-:-:S13]  /*d610*/  ISETP.NE.AND P6, PT, R9, 0x1, PT ;  /* 0x000000010900780c */ /* 0x000fda0003fc5270 */
[----:B------:R-:W-:-:S05]  /*d620*/  @P6 IMAD.HI.U32 R10, R4, R10, RZ ;  /* 0x0000000a040a6227 */ /* 0x000fca00078e00ff */
[----:B------:R-:W-:-:S07]  /*d630*/  @P6 SHF.R.U32.HI R4, RZ, R11, R10 ;  /* 0x0000000bff046219 */ /* 0x000fce000001160a */
.L_x_12604:
[----:B------:R-:W-:Y:S05]  /*d640*/  BSYNC B1 ;  /* 0x0000000000017941 */ /* 0x000fea0003800000 */
.L_x_12602:
[----:B------:R-:W-:-:S05]  /*d650*/  IMAD R4, R4, R9, R73 ;  /* 0x0000000904047224 */ /* 0x000fca00078e0249 */
[----:B------:R-:W-:Y:S02]  /*d660*/  VIADDMNMX R12, R4, R9, R12, PT ;  /* 0x00000009040c7246 */ /* 0x000fe4000380010c */
[----:B------:R-:W-:-:S07]  /*d670*/  VIMNMX R13, R13, R4, !PT ;  /* 0x000000040d0d7248 */ /* 0x000fce0007fe0100 */
.L_x_12601:
[----:B------:R-:W-:Y:S05]  /*d680*/  BSYNC B0 ;  /* 0x0000000000007941 */ /* 0x000fea0003800000 */
.L_x_12600:
        /* <DEDUP_REMOVED lines=81> */
[C---:B------:R-:W-:Y:S02]  /*dba0*/  ISETP.GT.AND P2, PT, R13.reuse, 0x50, !P2 ;  /* 0x000000500d00780c */ /* 0x040fe40005744270 */
[----:B------:R-:W-:Y:S02]  /*dbb0*/  FMNMX.FTZ R4, R86, R4, !PT ;  /* 0x0000000456047209 */ /* 0x000fe40007810000 */
[----:B------:R-:W-:Y:S02]  /*dbc0*/  ISETP.LT.OR P1, PT, R12, 0x4a, P1 ;  /* 0x0000004a0c00780c */ /* 0x000fe40000f21670 */
[----:B------:R-:W-:Y:S02]  /*dbd0*/  FMNMX.FTZ R4, R74, R4, !PT ;  /* 0x000000044a047209 */ /* 0x000fe40007810000 */
[----:B------:R-:W-:-:S02]  /*dbe0*/  ISETP.GT.AND P3, PT, R13, 0x51, !P3 ;  /* 0x000000510d00780c */ /* 0x000fc40005f64270 */
        /* <DEDUP_REMOVED lines=35> */
[----:B------:R-:W-:-:S04]  /*de20*/  FMNMX.FTZ R5, R55, R4, !PT ;  /* 0x0000000437057209 */ /* 0x000fc80007810000 */
[----:B------:R-:W-:Y:S01]  /*de30*/  FMNMX.FTZ R4, R58, R5, !PT ;  /* 0x000000053a047209 */ /* 0x000fe20007810000 */
[----:B------:R-:W0:Y:S03]  /*de40*/  SHFL.BFLY PT, R9, R8, 0x2, 0x1f ;  /* 0x0c401f0008097f89 */ /* 0x000e2600000e0000 */
        /* <DEDUP_REMOVED lines=17> */
[----:B0-----:R-:W-:Y:S02]  /*df60*/  FMNMX.FTZ R10, R8, R9, !PT ;  /* 0x00000009080a7209 */ /* 0x001fe40007810000 */
[----:B------:R-:W-:Y:S02]  /*df70*/  FMNMX.FTZ R9, R71, R4, !PT ;  /* 0x0000000447097209 */ /* 0x000fe40007810000 */
[----:B------:R-:W2:Y:S04]  /*df80*/  LDL.64 R4, [R1+0x240] ;  /* 0x0002400001047983 */ /* 0x000ea80000100a00 */
[----:B------:R-:W-:Y:S04]  /*df90*/  STL.64 [R1+0x230], R8 ;  /* 0x0002300801007387 */ /* 0x000fe80000100a00 */
[----:B------:R-:W4:Y:S04]  /*dfa0*/  LDL R12, [R1+0x234] ;  /* 0x00023400010c7983 */ /* 0x000f280000100800 */
[----:B------:R-:W0:Y:S02]  /*dfb0*/  SHFL.BFLY PT, R11, R10, 0x1, 0x1f ;  /* 0x0c201f000a0b7f89 */ /* 0x000e2400000e0000 */
[----:B0-----:R-:W-:-:S05]  /*dfc0*/  FMNMX.FTZ R10, R10, R11, !PT ;  /* 0x0000000b0a0a7209 */ /* 0x001fca0007810000 */
[----:B------:R-:W-:Y:S04]  /*dfd0*/  STL [R1+0x230], R10 ;  /* 0x0002300a01007387 */ /* 0x000fe80000100800 */
[----:B------:R-:W3:Y:S04]  /*dfe0*/  LDL R14, [R1+0x230] ;  /* 0x00023000010e7983 */ /* 0x000ee80000100800 */
[----:B----4-:R-:W0:Y:S02]  /*dff0*/  SHFL.BFLY PT, R9, R12, 0x2, 0x1f ;  /* 0x0c401f000c097f89 */ /* 0x010e2400000e0000 */
[----:B0-----:R-:W-:-:S05]  /*e000*/  FMNMX.FTZ R9, R9, R12, !PT ;  /* 0x0000000c09097209 */ /* 0x001fca0007810000 */
[----:B------:R-:W0:Y:S01]  /*e010*/  SHFL.BFLY PT, R8, R9, 0x1, 0x1f ;  /* 0x0c201f0009087f89 */ /* 0x000e2200000e0000 */
[----:B---3--:R-:W-:Y:S01]  /*e020*/  FMUL.FTZ R11, R41, R14 ;  /* 0x0000000e290b7220 */ /* 0x008fe20000410000 */
[----:B------:R-:W-:-:S04]  /*e030*/  FSETP.NEU.FTZ.AND P1, PT, R14, -INF , PT ;  /* 0xff8000000e00780b */ /* 0x000fc80003f3d000 */
[----:B------:R-:W-:Y:S02]  /*e040*/  FSEL R29, R14, RZ, P1 ;  /* 0x000000ff0e1d7208 */ /* 0x000fe40000800000 */
[----:B------:R-:W-:Y:S02]  /*e050*/  FSEL R11, R11, RZ, P1 ;  /* 0x000000ff0b0b7208 */ /* 0x000fe40000800000 */
[----:B0-----:R-:W-:Y:S01]  /*e060*/  FMNMX.FTZ R8, R9, R8, !PT ;  /* 0x0000000809087209 */ /* 0x001fe20007810000 */
[----:B------:R-:W-:-:S03]  /*e070*/  FADD.FTZ R6, R6, -R29 ;  /* 0x8000001d06067221 */ /* 0x000fc60000010000 */
[C---:B------:R-:W-:Y:S01]  /*e080*/  FSETP.NEU.FTZ.AND P1, PT, R8.reuse, -INF , PT ;  /* 0xff8000000800780b */ /* 0x040fe20003f3d000 */
[-C--:B------:R-:W-:Y:S01]  /*e090*/  FMUL.FTZ R9, R8, R41.reuse ;  /* 0x0000002908097220 */ /* 0x080fe20000410000 */
[-CC-:B------:R-:W-:Y:S02]  /*e0a0*/  FFMA.FTZ R184, R20, R41.reuse, -R11.reuse ;  /* 0x0000002914b87223 */ /* 0x180fe4000001080b */
        /* <DEDUP_REMOVED lines=25> */
[----:B------:R-:W-:Y:S01]  /*e240*/  FSEL R6, R9, RZ, P1 ;  /* 0x000000ff09067208 */ /* 0x000fe20000800000 */
[----:B------:R-:W-:-:S04]  /*e250*/  FADD.FTZ R10, R7, -R10 ;  /* 0x8000000a070a7221 */ /* 0x000fc80000010000 */
[-CC-:B------:R-:W-:Y:S01]  /*e260*/  FFMA.FTZ R32, R26, R41.reuse, -R6.reuse ;  /* 0x000000291a207223 */ /* 0x180fe20000010806 */
[----:B------:R-:W-:Y:S01]  /*e270*/  FMUL.FTZ R10, R41, R10 ;  /* 0x0000000a290a7220 */ /* 0x000fe20000410000 */
[-CC-:B------:R-:W-:Y:S01]  /*e280*/  FFMA.FTZ R161, R27, R41.reuse, -R6.reuse ;  /* 0x000000291ba17223 */ /* 0x180fe20000010806 */
[----:B------:R-:W-:Y:S01]  /*e290*/  MUFU.EX2 R160, R160 ;  /* 0x000000a000a07308 */ /* 0x000fe20000000800 */
[----:B------:R-:W-:-:S07]  /*e2a0*/  FFMA.FTZ R31, R30, R41, -R6 ;  /* 0x000000291e1f7223 */ /* 0x000fce0000010806 */
[----:B------:R-:W2:Y:S01]  /*e2b0*/  MUFU.EX2 R11, R11 ;  /* 0x0000000b000b7308 */ /* 0x000ea20000000800 */
[----:B------:R-:W-:-:S07]  /*e2c0*/  FFMA.FTZ R163, R25, R41, -R6 ;  /* 0x0000002919a37223 */ /* 0x000fce0000010806 */
[----:B------:R-:W-:Y:S08]  /*e2d0*/  MUFU.EX2 R32, R32 ;  /* 0x0000002000207308 */ /* 0x000ff00000000800 */
[----:B------:R-:W0:Y:S01]  /*e2e0*/  MUFU.EX2 R10, R10 ;  /* 0x0000000a000a7308 */ /* 0x000e220000000800 */
[----:B------:R-:W-:-:S07]  /*e2f0*/  FFMA.FTZ R30, R15, R41, -R6 ;  /* 0x000000290f1e7223 */ /* 0x000fce0000010806 */
[----:B------:R-:W1:Y:S08]  /*e300*/  MUFU.EX2 R13, R13 ;  /* 0x0000000d000d7308 */ /* 0x000e700000000800 */
[----:B------:R-:W3:Y:S01]  /*e310*/  MUFU.EX2 R161, R161 ;  /* 0x000000a100a17308 */ /* 0x000ee20000000800 */
[----:B------:R-:W-:-:S07]  /*e320*/  FFMA.FTZ R165, R17, R41, -R6 ;  /* 0x0000002911a57223 */ /* 0x000fce0000010806 */
[----:B------:R-:W4:Y:S08]  /*e330*/  MUFU.EX2 R162, R162 ;  /* 0x000000a200a27308 */ /* 0x000f300000000800 */
[----:B------:R-:W5:Y:S01]  /*e340*/  MUFU.EX2 R31, R31 ;  /* 0x0000001f001f7308 */ /* 0x000f620000000800 */
[----:B--2---:R-:W-:Y:S01]  /*e350*/  FFMA.FTZ R4, R11, R4, R160 ;  /* 0x000000040b047223 */ /* 0x004fe200000100a0 */
[----:B0-----:R-:W-:-:S06]  /*e360*/  FFMA.FTZ R14, R5, R10, R32 ;  /* 0x0000000a050e7223 */ /* 0x001fcc0000010020 */
[----:B------:R-:W0:Y:S01]  /*e370*/  MUFU.EX2 R37, R37 ;  /* 0x0000002500257308 */ /* 0x000e220000000800 */
[----:B------:R-:W-:-:S07]  /*e380*/  FFMA.FTZ R29, R38, R41, -R6 ;  /* 0x00000029261d7223 */ /* 0x000fce0000010806 */
[----:B------:R-:W2:Y:S01]  /*e390*/  MUFU.EX2 R163, R163 ;  /* 0x000000a300a37308 */ /* 0x000ea20000000800 */
[----:B-1----:R-:W-:Y:S01]  /*e3a0*/  FADD.FTZ R5, R13, R4 ;  /* 0x000000040d057221 */ /* 0x002fe20000010000 */
[----:B---3--:R-:W-:-:S06]  /*e3b0*/  FADD.FTZ R14, R161, R14 ;  /* 0x0000000ea10e7221 */ /* 0x008fcc0000010000 */
[----:B------:R-:W1:Y:S01]  /*e3c0*/  MUFU.EX2 R36, R36 ;  /* 0x0000002400247308 */ /* 0x000e620000000800 */
[----:B------:R-:W-:-:S07]  /*e3d0*/  FFMA.FTZ R167, R39, R41, -R6 ;  /* 0x0000002927a77223 */ /* 0x000fce0000010806 */
[----:B------:R-:W3:Y:S01]  /*e3e0*/  MUFU.EX2 R30, R30 ;  /* 0x0000001e001e7308 */ /* 0x000ee20000000800 */
[----:B----4-:R-:W-:Y:S01]  /*e3f0*/  FADD.FTZ R4, R162, R5 ;  /* 0x00000005a2047221 */ /* 0x010fe20000010000 */
[----:B-----5:R-:W-:-:S06]  /*e400*/  FADD.FTZ R14, R31, R14 ;  /* 0x0000000e1f0e7221 */ /* 0x020fcc0000010000 */
[----:B------:R-:W4:Y:S01]  /*e410*/  MUFU.EX2 R164, R164 ;  /* 0x000000a400a47308 */ /* 0x000f220000000800 */
[----:B------:R-:W-:-:S07]  /*e420*/  FFMA.FTZ R28, R42, R41, -R6 ;  /* 0x000000292a1c7223 */ /* 0x000fce0000010806 */
[----:B------:R-:W5:Y:S01]  /*e430*/  MUFU.EX2 R165, R165 ;  /* 0x000000a500a57308 */ /* 0x000f620000000800 */
[----:B0-----:R-:W-:Y:S01]  /*e440*/  FADD.FTZ R5, R37, R4 ;  /* 0x0000000425057221 */ /* 0x001fe20000010000 */
[----:B--2---:R-:W-:-:S06]  /*e450*/  FADD.FTZ R7, R163, R14 ;  /* 0x0000000ea3077221 */ /* 0x004fcc0000010000 */
        /* <DEDUP_REMOVED lines=75> */
[----:B------:R-:W0:Y:S08]  /*e910*/  MUFU.EX2 R173, R173 ;  /* 0x000000ad00ad7308 */ /* 0x000e300000000800 */
[----:B------:R-:W2:Y:S01]  /*e920*/  MUFU.EX2 R17, R17 ;  /* 0x0000001100117308 */ /* 0x000ea20000000800 */
[----:B-1----:R-:W-:Y:S01]  /*e930*/  FADD.FTZ R7, R178, R7 ;  /* 0x00000007b2077221 */ /* 0x002fe20000010000 */
[----:B---3--:R-:W-:-:S06]  /*e940*/  FADD.FTZ R5, R175, R4 ;  /* 0x00000004af057221 */ /* 0x008fcc0000010000 */
[----:B------:R-:W1:Y:S08]  /*e950*/  MUFU.EX2 R21, R21 ;  /* 0x0000001500157308 */ /* 0x000e700000000800 */
[----:B------:R-:W3:Y:S01]  /*e960*/  MUFU.EX2 R14, R14 ;  /* 0x0000000e000e7308 */ /* 0x000ee20000000800 */
[----:B----4-:R-:W-:Y:S01]  /*e970*/  FADD.FTZ R4, R172, R7 ;  /* 0x00000007ac047221 */ /* 0x010fe20000010000 */
[----:B-----5:R-:W-:-:S06]  /*e980*/  FADD.FTZ R6, R16, R5 ;  /* 0x0000000510067221 */ /* 0x020fcc0000010000 */
[----:B------:R-:W4:Y:S08]  /*e990*/  MUFU.EX2 R20, R20 ;  /* 0x0000001400147308 */ /* 0x000f300000000800 */
[----:B------:R-:W5:Y:S01]  /*e9a0*/  MUFU.EX2 R15, R15 ;  /* 0x0000000f000f7308 */ /* 0x000f620000000800 */
[----:B0-----:R-:W-:Y:S01]  /*e9b0*/  FADD.FTZ R4, R173, R4 ;  /* 0x00000004ad047221 */ /* 0x001fe20000010000 */
[----:B--2---:R-:W-:-:S03]  /*e9c0*/  FADD.FTZ R5, R17, R6 ;  /* 0x0000000611057221 */ /* 0x004fc60000010000 */
[----:B-1----:R-:W-:Y:S01]  /*e9d0*/  FADD.FTZ R7, R21, R4 ;  /* 0x0000000415077221 */ /* 0x002fe20000010000 */
[----:B---3--:R-:W-:-:S03]  /*e9e0*/  FADD.FTZ R6, R14, R5 ;  /* 0x000000050e067221 */ /* 0x008fc60000010000 */
[----:B----4-:R-:W-:Y:S01]  /*e9f0*/  FADD.FTZ R4, R20, R7 ;  /* 0x0000000714047221 */ /* 0x010fe20000010000 */
[----:B------:R-:W-:Y:S01]  /*ea00*/  STL [R1+0x234], R8 ;  /* 0x0002340801007387 */ /* 0x000fe20000100800 */
[----:B-----5:R-:W-:-:S05]  /*ea10*/  FADD.FTZ R5, R15, R6 ;  /* 0x000000060f057221 */ /* 0x020fca0000010000 */
[----:B------:R0:W-:Y:S04]  /*ea20*/  STL.64 [R1+0x240], R4 ;  /* 0x0002400401007387 */ /* 0x0001e80000100a00 */
[----:B------:R-:W2:Y:S01]  /*ea30*/  LD.E R6, desc[UR42][R18.64+0x260] ;  /* 0x0002602a12067980 */ /* 0x000ea2000c101900 */
[----:B------:R-:W-:-:S04]  /*ea40*/  UIADD3 UR4, UP0, UR37, 0x260, URZ ;  /* 0x0000026025047890 */ /* 0x000fc8000ff1e03f */
[----:B------:R-:W-:Y:S02]  /*ea50*/  ULOP3.LUT UR5, UR4, 0x4, URZ, 0xfc, !UPT ;  /* 0x0000000404057892 */ /* 0x000fe4000f8efc3f */
[----:B------:R-:W-:-:S04]  /*ea60*/  UIADD3.X UR6, URZ, UR36, URZ, UP0, !UPT ;  /* 0x000000243f067290 */ /* 0x000fc800087fe43f */
[----:B0-----:R-:W-:Y:S02]  /*ea70*/  IMAD.U32 R4, RZ, RZ, UR5 ;  /* 0x00000005ff047e24 */ /* 0x001fe4000f8e00ff */
[----:B------:R-:W-:Y:S02]  /*ea80*/  IMAD.U32 R5, RZ, RZ, UR6 ;  /* 0x00000006ff057e24 */ /* 0x000fe4000f8e00ff */
        /* <DEDUP_REMOVED lines=67> */
[----:B------:R-:W-:Y:S01]  /*eec0*/  ULOP3.LUT UR5, UR4, 0x8, URZ, 0xfc, !UPT ;  /* 0x0000000804057892 */ /* 0x000fe2000f8efc3f */
[C---:B0-----:R-:W-:Y:S01]  /*eed0*/  FMUL.FTZ R9, R11.reuse, R134 ;  /* 0x000000860b097220 */ /* 0x041fe20000410000 */
[----:B--2---:R-:W-:-:S04]  /*eee0*/  FMUL.FTZ R45, R11, R25 ;  /* 0x000000190b2d7220 */ /* 0x004fc80000410000 */
[----:B------:R0:W-:Y:S01]  /*eef0*/  ST.E desc[UR42][R18.64+0x274], R9 ;  /* 0x0002740912007985 */ /* 0x0001e2000c10192a */
[C---:B---3--:R-:W-:Y:S01]  /*ef00*/  FMUL.FTZ R7, R11.reuse, R132 ;  /* 0x000000840b077220 */ /* 0x048fe20000410000 */
[C---:B----4-:R-:W-:Y:S01]  /*ef10*/  FMUL.FTZ R25, R11.reuse, R136 ;  /* 0x000000880b197220 */ /* 0x050fe20000410000 */
[C---:B-----5:R-:W-:Y:S01]  /*ef20*/  FMUL.FTZ R27, R11.reuse, R138 ;  /* 0x0000008a0b1b7220 */ /* 0x060fe20000410000 */
[C---:B------:R-:W-:Y:S01]  /*ef30*/  FMUL.FTZ R39, R11.reuse, R140 ;  /* 0x0000008c0b277220 */ /* 0x040fe20000410000 */
[----:B------:R-:W-:Y:S01]  /*ef40*/  ST.E desc[UR42][R18.64+0x454], R45 ;  /* 0x0004542d12007985 */ /* 0x000fe2000c10192a */
[----:B0-----:R-:W-:-:S03]  /*ef50*/  FMUL.FTZ R9, R11, R148 ;  /* 0x000000940b097220 */ /* 0x001fc60000410000 */
[----:B------:R0:W-:Y:S01]  /*ef60*/  ST.E desc[UR42][R18.64+0x270], R7 ;  /* 0x0002700712007985 */ /* 0x0001e2000c10192a */
[----:B------:R-:W-:-:S03]  /*ef70*/  FMUL.FTZ R41, R11, R142 ;  /* 0x0000008e0b297220 */ /* 0x000fc60000410000 */
[----:B------:R1:W-:Y:S01]  /*ef80*/  ST.E desc[UR42][R18.64+0x280], R25 ;  /* 0x0002801912007985 */ /* 0x0003e2000c10192a */
[----:B------:R-:W-:-:S03]  /*ef90*/  FMUL.FTZ R43, R11, R144 ;  /* 0x000000900b2b7220 */ /* 0x000fc60000410000 */
[----:B------:R2:W-:Y:S04]  /*efa0*/  ST.E desc[UR42][R18.64+0x284], R27 ;  /* 0x0002841b12007985 */ /* 0x0005e8000c10192a */
[----:B------:R3:W-:Y:S01]  /*efb0*/  ST.E desc[UR42][R18.64+0x290], R39 ;  /* 0x0002902712007985 */ /* 0x0007e2000c10192a */
[C---:B0-----:R-:W-:Y:S01]  /*efc0*/  FMUL.FTZ R7, R11.reuse, R146 ;  /* 0x000000920b077220 */ /* 0x041fe20000410000 */
[C---:B------:R-:W-:Y:S02]  /*efd0*/  FMUL.FTZ R45, R11.reuse, R150 ;  /* 0x000000960b2d7220 */ /* 0x040fe40000410000 */
[----:B------:R0:W-:Y:S01]  /*efe0*/  ST.E desc[UR42][R18.64+0x2b0], R9 ;  /* 0x0002b00912007985 */ /* 0x0001e2000c10192a */
[C---:B------:R-:W-:Y:S01]  /*eff0*/  FMUL.FTZ R47, R11.reuse, R130 ;  /* 0x000000820b2f7220 */ /* 0x040fe20000410000 */
[C---:B-1----:R-:W-:Y:S01]  /*f000*/  FMUL.FTZ R25, R11.reuse, R128 ;  /* 0x000000800b197220 */ /* 0x042fe20000410000 */
[C---:B--2---:R-:W-:Y:S01]  /*f010*/  FMUL.FTZ R27, R11.reuse, R126 ;  /* 0x0000007e0b1b7220 */ /* 0x044fe20000410000 */
[C---:B---3--:R-:W-:Y:S01]  /*f020*/  FMUL.FTZ R39, R11.reuse, R124 ;  /* 0x0000007c0b277220 */ /* 0x048fe20000410000 */
[----:B------:R1:W-:Y:S01]  /*f030*/  ST.E desc[UR42][R18.64+0x294], R41 ;  /* 0x0002942912007985 */ /* 0x0003e2000c10192a */
[----:B0-----:R-:W-:-:S03]  /*f040*/  FMUL.FTZ R9, R11, R118 ;  /* 0x000000760b097220 */ /* 0x001fc60000410000 */
[----:B------:R0:W-:Y:S04]  /*f050*/  ST.E desc[UR42][R18.64+0x2a0], R43 ;  /* 0x0002a02b12007985 */ /* 0x0001e8000c10192a */
[----:B------:R2:W-:Y:S04]  /*f060*/  ST.E desc[UR42][R18.64+0x2a4], R7 ;  /* 0x0002a40712007985 */ /* 0x0005e8000c10192a */
[----:B------:R3:W-:Y:S01]  /*f070*/  ST.E desc[UR42][R18.64+0x2b4], R45 ;  /* 0x0002b42d12007985 */ /* 0x0007e2000c10192a */
[----:B-1----:R-:W-:-:S03]  /*f080*/  FMUL.FTZ R41, R11, R110 ;  /* 0x0000006e0b297220 */ /* 0x002fc60000410000 */
[----:B------:R1:W-:Y:S01]  /*f090*/  ST.E desc[UR42][R18.64+0x2c0], R47 ;  /* 0x0002c02f12007985 */ /* 0x0003e2000c10192a */
[----:B0-----:R-:W-:-:S03]  /*f0a0*/  FMUL.FTZ R43, R11, R120 ;  /* 0x000000780b2b7220 */ /* 0x001fc60000410000 */
[----:B------:R0:W-:Y:S01]  /*f0b0*/  ST.E desc[UR42][R18.64+0x2c4], R25 ;  /* 0x0002c41912007985 */ /* 0x0001e2000c10192a */
[----:B--2---:R-:W-:-:S03]  /*f0c0*/  FMUL.FTZ R7, R11, R122 ;  /* 0x0000007a0b077220 */ /* 0x004fc60000410000 */
[----:B------:R2:W-:Y:S01]  /*f0d0*/  ST.E desc[UR42][R18.64+0x2d0], R27 ;  /* 0x0002d01b12007985 */ /* 0x0005e2000c10192a */
[----:B---3--:R-:W-:-:S03]  /*f0e0*/  FMUL.FTZ R45, R11, R100 ;  /* 0x000000640b2d7220 */ /* 0x008fc60000410000 */
[----:B------:R3:W-:Y:S01]  /*f0f0*/  ST.E desc[UR42][R18.64+0x2d4], R39 ;  /* 0x0002d42712007985 */ /* 0x0007e2000c10192a */
[C---:B-1----:R-:W-:Y:S01]  /*f100*/  FMUL.FTZ R47, R11.reuse, R112 ;  /* 0x000000700b2f7220 */ /* 0x042fe20000410000 */
[C---:B0-----:R-:W-:Y:S02]  /*f110*/  FMUL.FTZ R25, R11.reuse, R116 ;  /* 0x000000740b197220 */ /* 0x041fe40000410000 */
[----:B------:R0:W-:Y:S01]  /*f120*/  ST.E desc[UR42][R18.64+0x2f4], R9 ;  /* 0x0002f40912007985 */ /* 0x0001e2000c10192a */
[C---:B--2---:R-:W-:Y:S01]  /*f130*/  FMUL.FTZ R27, R11.reuse, R114 ;  /* 0x000000720b1b7220 */ /* 0x044fe20000410000 */
[C---:B---3--:R-:W-:Y:S02]  /*f140*/  FMUL.FTZ R39, R11.reuse, R108 ;  /* 0x0000006c0b277220 */ /* 0x048fe40000410000 */
[----:B------:R1:W-:Y:S01]  /*f150*/  ST.E desc[UR42][R18.64+0x2e0], R41 ;  /* 0x0002e02912007985 */ /* 0x0003e2000c10192a */
[----:B0-----:R-:W-:-:S03]  /*f160*/  FMUL.FTZ R9, R11, R104 ;  /* 0x000000680b097220 */ /* 0x001fc60000410000 */
[----:B------:R0:W-:Y:S04]  /*f170*/  ST.E desc[UR42][R18.64+0x2e4], R43 ;  /* 0x0002e42b12007985 */ /* 0x0001e8000c10192a */
[----:B------:R2:W-:Y:S01]  /*f180*/  ST.E desc[UR42][R18.64+0x2f0], R7 ;  /* 0x0002f00712007985 */ /* 0x0005e2000c10192a */
[----:B-1----:R-:W-:-:S03]  /*f190*/  FMUL.FTZ R41, R11, R90 ;  /* 0x0000005a0b297220 */ /* 0x002fc60000410000 */
[----:B------:R1:W-:Y:S04]  /*f1a0*/  ST.E desc[UR42][R18.64+0x300], R25 ;  /* 0x0003001912007985 */ /* 0x0003e8000c10192a */
[----:B------:R3:W-:Y:S01]  /*f1b0*/  ST.E desc[UR42][R18.64+0x304], R45 ;  /* 0x0003042d12007985 */ /* 0x0007e2000c10192a */
[----:B0-----:R-:W-:-:S03]  /*f1c0*/  FMUL.FTZ R43, R11, R102 ;  /* 0x000000660b2b7220 */ /* 0x001fc60000410000 */
[----:B------:R0:W-:Y:S01]  /*f1d0*/  ST.E desc[UR42][R18.64+0x310], R47 ;  /* 0x0003102f12007985 */ /* 0x0001e2000c10192a */
[----:B--2---:R-:W-:-:S03]  /*f1e0*/  FMUL.FTZ R7, R11, R106 ;  /* 0x0000006a0b077220 */ /* 0x004fc60000410000 */
[----:B------:R2:W-:Y:S01]  /*f1f0*/  ST.E desc[UR42][R18.64+0x314], R27 ;  /* 0x0003141b12007985 */ /* 0x0005e2000c10192a */
[----:B-1----:R-:W-:-:S03]  /*f200*/  FMUL.FTZ R25, R11, R98 ;  /* 0x000000620b197220 */ /* 0x002fc60000410000 */
[----:B------:R1:W-:Y:S01]  /*f210*/  ST.E desc[UR42][R18.64+0x320], R39 ;  /* 0x0003202712007985 */ /* 0x0003e2000c10192a */
[C---:B---3--:R-:W-:Y:S01]  /*f220*/  FMUL.FTZ R45, R11.reuse, R80 ;  /* 0x000000500b2d7220 */ /* 0x048fe20000410000 */
[C---:B0-----:R-:W-:Y:S02]  /*f230*/  FMUL.FTZ R47, R11.reuse, R92 ;  /* 0x0000005c0b2f7220 */ /* 0x041fe40000410000 */
[----:B------:R0:W-:Y:S01]  /*f240*/  ST.E desc[UR42][R18.64+0x340], R9 ;  /* 0x0003400912007985 */ /* 0x0001e2000c10192a */
[C---:B--2---:R-:W-:Y:S01]  /*f250*/  FMUL.FTZ R27, R11.reuse, R96 ;  /* 0x000000600b1b7220 */ /* 0x044fe20000410000 */
[C---:B-1----:R-:W-:Y:S02]  /*f260*/  FMUL.FTZ R39, R11.reuse, R94 ;  /* 0x0000005e0b277220 */ /* 0x042fe40000410000 */
        /* <DEDUP_REMOVED lines=41> */
[----:B------:R1:W-:Y:S01]  /*f500*/  ST.E desc[UR42][R18.64+0x3d4], R43 ;  /* 0x0003d42b12007985 */ /* 0x0003e2000c10192a */
[----:B------:R-:W-:-:S03]  /*f510*/  FMUL.FTZ R49, R11, R8 ;  /* 0x000000080b317220 */ /* 0x000fc60000410000 */
        /* <DEDUP_REMOVED lines=8> */
[----:B------:R-:W-:Y:S02]  /*f5a0*/  IMAD.U32 R8, RZ, RZ, UR5 ;  /* 0x00000005ff087e24 */ /* 0x000fe4000f8e00ff */
[C---:B0-----:R-:W-:Y:S01]  /*f5b0*/  FMUL.FTZ R39, R11.reuse, R44 ;  /* 0x0000002c0b277220 */ /* 0x041fe20000410000 */
[----:B------:R0:W-:Y:S01]  /*f5c0*/  ST.E desc[UR42][R18.64+0x404], R9 ;  /* 0x0004040912007985 */ /* 0x0001e2000c10192a */
[C---:B--2---:R-:W-:Y:S01]  /*f5d0*/  FMUL.FTZ R45, R11.reuse, R26 ;  /* 0x0000001a0b2d7220 */ /* 0x044fe20000410000 */
[C---:B-1----:R-:W-:Y:S01]  /*f5e0*/  FMUL.FTZ R47, R11.reuse, R6 ;  /* 0x000000060b2f7220 */ /* 0x042fe20000410000 */
[----:B------:R-:W-:Y:S01]  /*f5f0*/  FMUL.FTZ R11, R11, R24 ;  /* 0x000000180b0b7220 */ /* 0x000fe20000410000 */
[----:B0-----:R-:W-:Y:S01]  /*f600*/  IMAD.U32 R9, RZ, RZ, UR6 ;  /* 0x00000006ff097e24 */ /* 0x001fe2000f8e00ff */
[----:B------:R-:W-:Y:S04]  /*f610*/  ST.E desc[UR42][R18.64+0x3f0], R7 ;  /* 0x0003f00712007985 */ /* 0x000fe8000c10192a */
[----:B------:R0:W-:Y:S04]  /*f620*/  ST.E desc[UR42][R18.64+0x410], R25 ;  /* 0x0004101912007985 */ /* 0x0001e8000c10192a */
[----:B------:R1:W-:Y:S04]  /*f630*/  ST.E desc[UR42][R18.64+0x414], R27 ;  /* 0x0004141b12007985 */ /* 0x0003e8000c10192a */
[----:B------:R-:W-:Y:S04]  /*f640*/  ST.E desc[UR42][R18.64+0x420], R41 ;  /* 0x0004202912007985 */ /* 0x000fe8000c10192a */
[----:B------:R-:W-:Y:S04]  /*f650*/  ST.E desc[UR42][R18.64+0x424], R43 ;  /* 0x0004242b12007985 */ /* 0x000fe8000c10192a */
[----:B------:R-:W-:Y:S04]  /*f660*/  ST.E desc[UR42][R18.64+0x430], R39 ;  /* 0x0004302712007985 */ /* 0x000fe8000c10192a */
[----:B------:R-:W-:Y:S04]  /*f670*/  ST.E desc[UR42][R18.64+0x434], R45 ;  /* 0x0004342d12007985 */ /* 0x000fe8000c10192a */
[----:B------:R-:W-:Y:S04]  /*f680*/  ST.E desc[UR42][R18.64+0x440], R47 ;  /* 0x0004402f12007985 */ /* 0x000fe8000c10192a */
[----:B------:R2:W-:Y:S04]  /*f690*/  ST.E desc[UR42][R18.64+0x444], R49 ;  /* 0x0004443112007985 */ /* 0x0005e8000c10192a */
[----:B------:R3:W-:Y:S04]  /*f6a0*/  ST.E desc[UR42][R18.64+0x450], R11 ;  /* 0x0004500b12007985 */ /* 0x0007e8000c10192a */
[----:B0-----:R-:W4:Y:S01]  /*f6b0*/  LD.E R25, desc[UR42][R8.64] ;  /* 0x0000002a08197980 */ /* 0x001f22000c101900 */
[----:B------:R-:W-:Y:S01]  /*f6c0*/  ULOP3.LUT UR4, UR4, 0xc, URZ, 0xfc, !UPT ;  /* 0x0000000c04047892 */ /* 0x000fe2000f8efc3f */
[----:B------:R-:W-:-:S05]  /*f6d0*/  IMAD.U32 R7, RZ, RZ, UR6 ;  /* 0x00000006ff077e24 */ /* 0x000fca000f8e00ff */
[----:B------:R-:W-:Y:S02]  /*f6e0*/  IMAD.U32 R6, RZ, RZ, UR4 ;  /* 0x00000004ff067e24 */ /* 0x000fe4000f8e00ff */
[----:B----4-:R-:W-:-:S05]  /*f6f0*/  FMUL.FTZ R25, R10, R25 ;  /* 0x000000190a197220 */ /* 0x010fca0000410000 */
[----:B------:R0:W-:Y:S04]  /*f700*/  ST.E desc[UR42][R8.64], R25 ;  /* 0x0000001908007985 */ /* 0x0001e8000c10192a */
[----:B-1----:R-:W4:Y:S01]  /*f710*/  LD.E R27, desc[UR42][R6.64] ;  /* 0x0000002a061b7980 */ /* 0x002f22000c101900 */
[----:B------:R-:W1:Y:S01]  /*f720*/  S2R R132, SR_TID.X ;  /* 0x0000000000847919 */ /* 0x000e620000002100 */
[----:B----4-:R-:W-:-:S05]  /*f730*/  FMUL.FTZ R27, R10, R27 ;  /* 0x0000001b0a1b7220 */ /* 0x010fca0000410000 */
[----:B------:R4:W-:Y:S04]  /*f740*/  ST.E desc[UR42][R6.64], R27 ;  /* 0x0000001b06007985 */ /* 0x0009e8000c10192a */
        /* <DEDUP_REMOVED lines=54> */
[----:B------:R-:W2:Y:S04]  /*fab0*/  LD.E R41, desc[UR42][R18.64+0x41c] ;  /* 0x00041c2a12297980 */ /* 0x000ea8000c101900 */
[----:B------:R-:W2:Y:S04]  /*fac0*/  LD.E R47, desc[UR42][R18.64+0x428] ;  /* 0x0004282a122f7980 */ /* 0x000ea8000c101900 */
[----:B------:R-:W2:Y:S04]  /*fad0*/  LD.E R45, desc[UR42][R18.64+0x42c] ;  /* 0x00042c2a122d7980 */ /* 0x000ea8000c101900 */
[----:B------:R-:W2:Y:S04]  /*fae0*/  LD.E R43, desc[UR42][R18.64+0x438] ;  /* 0x0004382a122b7980 */ /* 0x000ea8000c101900 */
[----:B------:R-:W2:Y:S04]  /*faf0*/  LD.E R39, desc[UR42][R18.64+0x43c] ;  /* 0x00043c2a12277980 */ /* 0x000ea8000c101900 */
[----:B---3--:R-:W3:Y:S04]  /*fb00*/  LD.E R11, desc[UR42][R18.64+0x448] ;  /* 0x0004482a120b7980 */ /* 0x008ee8000c101900 */
[----:B0-----:R-:W3:Y:S04]  /*fb10*/  LD.E R25, desc[UR42][R18.64+0x44c] ;  /* 0x00044c2a12197980 */ /* 0x001ee8000c101900 */
[----:B----4-:R-:W4:Y:S01]  /*fb20*/  LD.E R27, desc[UR42][R18.64+0x458] ;  /* 0x0004582a121b7980 */ /* 0x010f22000c101900 */
[----:B-1----:R-:W-:Y:S01]  /*fb30*/  SHF.R.U32.HI R132, RZ, 0x7, R132 ;  /* 0x00000007ff847819 */ /* 0x002fe20000011684 */
[C---:B-----5:R-:W-:Y:S01]  /*fb40*/  FMUL.FTZ R51, R10.reuse, R51 ;  /* 0x000000330a337220 */ /* 0x060fe20000410000 */
[----:B------:R-:W-:-:S04]  /*fb50*/  FMUL.FTZ R26, R10, R26 ;  /* 0x0000001a0a1a7220 */ /* 0x000fc80000410000 */
        /* <DEDUP_REMOVED lines=54> */
[C---:B--2---:R-:W-:Y:S01]  /*fec0*/  FMUL.FTZ R49, R10.reuse, R49 ;  /* 0x000000310a317220 */ /* 0x044fe20000410000 */
[C---:B------:R-:W-:Y:S01]  /*fed0*/  FMUL.FTZ R41, R10.reuse, R41 ;  /* 0x000000290a297220 */ /* 0x040fe20000410000 */
[C---:B------:R-:W-:Y:S01]  /*fee0*/  FMUL.FTZ R47, R10.reuse, R47 ;  /* 0x0000002f0a2f7220 */ /* 0x040fe20000410000 */
[C---:B------:R-:W-:Y:S01]  /*fef0*/  FMUL.FTZ R45, R10.reuse, R45 ;  /* 0x0000002d0a2d7220 */ /* 0x040fe20000410000 */
[C---:B------:R-:W-:Y:S01]  /*ff00*/  FMUL.FTZ R43, R10.reuse, R43 ;  /* 0x0000002b0a2b7220 */ /* 0x040fe20000410000 */
[C---:B------:R-:W-:Y:S01]  /*ff10*/  FMUL.FTZ R39, R10.reuse, R39 ;  /* 0x000000270a277220 */ /* 0x040fe20000410000 */
[C---:B---3--:R-:W-:Y:S01]  /*ff20*/  FMUL.FTZ R51, R10.reuse, R11 ;  /* 0x0000000b0a337220 */ /* 0x048fe20000410000 */
[C---:B------:R-:W-:Y:S01]  /*ff30*/  FMUL.FTZ R25, R10.reuse, R25 ;  /* 0x000000190a197220 */ /* 0x040fe20000410000 */
[----:B----4-:R-:W-:Y:S01]  /*ff40*/  FMUL.FTZ R27, R10, R27 ;  /* 0x0000001b0a1b7220 */ /* 0x010fe20000410000 */
        /* <DEDUP_REMOVED lines=1292> */
[----:B------:R-:W5:Y:S04]  /*15010*/  LD.E R15, desc[UR42][R8.64] ;  /* 0x0000002a080f7980 */ /* 0x000f68000c101900 */
[----:B-----5:R5:W-:Y:S04]  /*15020*/  ST.E desc[UR42][R8.64], R15 ;  /* 0x0000000f08007985 */ /* 0x020be8000c10192a */
[----:B------:R-:W2:Y:S04]  /*15030*/  LD.E R17, desc[UR42][R6.64] ;  /* 0x0000002a06117980 */ /* 0x000ea8000c101900 */
[----:B--2---:R2:W-:Y:S04]  /*15040*/  ST.E desc[UR42][R6.64], R17 ;  /* 0x0000001106007985 */ /* 0x0045e8000c10192a */
[----:B------:R-:W2:Y:S04]  /*15050*/  LD.E R21, desc[UR42][R18.64+0x270] ;  /* 0x0002702a12157980 */ /* 0x000ea8000c101900 */
[----:B0-----:R-:W2:Y:S04]  /*15060*/  LD.E R25, desc[UR42][R18.64+0x274] ;  /* 0x0002742a12197980 */ /* 0x001ea8000c101900 */
[----:B-1----:R-:W2:Y:S04]  /*15070*/  LD.E R27, desc[UR42][R18.64+0x278] ;  /* 0x0002782a121b7980 */ /* 0x002ea8000c101900 */
[----:B------:R-:W2:Y:S04]  /*15080*/  LD.E R29, desc[UR42][R18.64+0x27c] ;  /* 0x00027c2a121d7980 */ /* 0x000ea8000c101900 */
[----:B---3--:R-:W3:Y:S04]  /*15090*/  LD.E R11, desc[UR42][R18.64+0x280] ;  /* 0x0002802a120b7980 */ /* 0x008ee8000c101900 */
[----:B------:R-:W3:Y:S04]  /*150a0*/  LD.E R31, desc[UR42][R18.64+0x284] ;  /* 0x0002842a121f7980 */ /* 0x000ee8000c101900 */
[----:B----4-:R-:W4:Y:S04]  /*150b0*/  LD.E R5, desc[UR42][R18.64+0x288] ;  /* 0x0002882a12057980 */ /* 0x010f28000c101900 */
[----:B------:R-:W4:Y:S04]  /*150c0*/  LD.E R13, desc[UR42][R18.64+0x28c] ;  /* 0x00028c2a120d7980 */ /* 0x000f28000c101900 */
[----:B-----5:R-:W5:Y:S04]  /*150d0*/  LD.E R9, desc[UR42][R18.64+0x290] ;  /* 0x0002902a12097980 */ /* 0x020f68000c101900 */
[----:B------:R-:W5:Y:S04]  /*150e0*/  LD.E R15, desc[UR42][R18.64+0x294] ;  /* 0x0002942a120f7980 */ /* 0x000f68000c101900 */
        /* <DEDUP_REMOVED lines=114> */
[----:B------:R0:W-:Y:S04]  /*15810*/  ST.E desc[UR42][R18.64+0x270], R21 ;  /* 0x0002701512007985 */ /* 0x0001e8000c10192a */
[----:B------:R0:W-:Y:S04]  /*15820*/  ST.E desc[UR42][R18.64+0x274], R25 ;  /* 0x0002741912007985 */ /* 0x0001e8000c10192a */
[----:B------:R0:W-:Y:S04]  /*15830*/  ST.E desc[UR42][R18.64+0x278], R27 ;  /* 0x0002781b12007985 */ /* 0x0001e8000c10192a */
[----:B------:R0:W-:Y:S04]  /*15840*/  ST.E desc[UR42][R18.64+0x27c], R29 ;  /* 0x00027c1d12007985 */ /* 0x0001e8000c10192a */
[----:B---3--:R0:W-:Y:S04]  /*15850*/  ST.E desc[UR42][R18.64+0x280], R11 ;  /* 0x0002800b12007985 */ /* 0x0081e8000c10192a */
[----:B------:R0:W-:Y:S04]  /*15860*/  ST.E desc[UR42][R18.64+0x284], R31 ;  /* 0x0002841f12007985 */ /* 0x0001e8000c10192a */
[----:B----4-:R0:W-:Y:S04]  /*15870*/  ST.E desc[UR42][R18.64+0x288], R5 ;  /* 0x0002880512007985 */ /* 0x0101e8000c10192a */
[----:B------:R0:W-:Y:S04]  /*15880*/  ST.E desc[UR42][R18.64+0x28c], R13 ;  /* 0x00028c0d12007985 */ /* 0x0001e8000c10192a */
[----:B-----5:R0:W-:Y:S04]  /*15890*/  ST.E desc[UR42][R18.64+0x290], R9 ;  /* 0x0002900912007985 */ /* 0x0201e8000c10192a */
[----:B------:R0:W-:Y:S04]  /*158a0*/  ST.E desc[UR42][R18.64+0x294], R15 ;  /* 0x0002940f12007985 */ /* 0x0001e8000c10192a */
        /* <DEDUP_REMOVED lines=122> */
.L_x_12606:
[----:B------:R-:W-:Y:S05]  /*16050*/  BSYNC B0 ;  /* 0x0000000000007941 */ /* 0x000fea0003800000 */
.L_x_12605:
[C---:B------:R-:W-:Y:S01]  /*16060*/  ISETP.GT.AND P0, PT, R0.reuse, R3, PT ;  /* 0x000000030000720c */ /* 0x040fe20003f04270 */
[----:B------:R-:W-:-:S12]  /*16070*/  VIADD R0, R0, 0xffffffff ;  /* 0xffffffff00007836 */ /* 0x000fd80000000000 */
[----:B------:R-:W-:Y:S05]  /*16080*/  @P0 BRA `(.L_x_12607) ;  /* 0xffffff5400100947 */ /* 0x000fea000383ffff */
[----:B0-----:R-:W2:Y:S02]  /*16090*/  LDL R4, [R1+0x70] ;  /* 0x0000700001047983 */ /* 0x001ea40000100800 */
[----:B--2---:R-:W-:-:S07]  /*160a0*/  IMAD.SHL.U32 R4, R4, 0x80, RZ ;  /* 0x0000008004047824 */ /* 0x004fce00078e00ff */
.L_x_12580:
[----:B-1----:R-:W0:Y:S01]  /*160b0*/  LDC R2, c[0x0][0x448] ;  /* 0x00011200ff027b82 */ /* 0x002e220000000800 */
        /* <DEDUP_REMOVED lines=22> */
.L_x_12610:
[----:B------:R-:W-:-:S13]  /*16220*/  ISETP.NE.AND P0, PT, R6, 0x1, PT ;  /* 0x000000010600780c */ /* 0x000fda0003f05270 */
[----:B------:R-:W0:Y:S02]  /*16230*/  @P0 LDC.64 R4, c[0x0][0xae0] ;  /* 0x0002b800ff040b82 */ /* 0x000e240000000a00 */
[----:B0-----:R-:W-:-:S05]  /*16240*/  @P0 IMAD.HI.U32 R4, R3, R4, RZ ;  /* 0x0000000403040227 */ /* 0x001fca00078e00ff */
[----:B------:R-:W-:-:S07]  /*16250*/  @P0 SHF.R.U32.HI R3, RZ, R5, R4 ;  /* 0x00000005ff030219 */ /* 0x000fce0000011604 */
.L_x_12611:
[----:B------:R-:W-:Y:S05]  /*16260*/  BSYNC B0 ;  /* 0x0000000000007941 */ /* 0x000fea0003800000 */
.L_x_12609:
[----:B------:R-:W-:-:S05]  /*16270*/  IMAD R3, R3, R6, RZ ;  /* 0x0000000603037224 */ /* 0x000fca00078e02ff */
[----:B------:R-:W-:-:S07]  /*16280*/  VIMNMX R2, R2, R3, !PT ;  /* 0x0000000302027248 */ /* 0x000fce0007fe0100 */
.L_x_12608:
        /* <DEDUP_REMOVED lines=9> */
.L_x_12629:
        /* <DEDUP_REMOVED lines=24> */
.L_x_12614:
[----:B------:R-:W-:Y:S05]  /*164a0*/  BSYNC B0 ;  /* 0x0000000000007941 */ /* 0x000fea0003800000 */
.L_x_12613:
        /* <DEDUP_REMOVED lines=13> */
.L_x_12616:
[----:B------:R-:W-:Y:S05]  /*16580*/  BSYNC B0 ;  /* 0x0000000000007941 */ /* 0x000fea0003800000 */
.L_x_12615:
        /* <DEDUP_REMOVED lines=8> */
.L_x_12618:
[----:B------:R-:W-:Y:S05]  /*16610*/  BSYNC B0 ;  /* 0x0000000000007941 */ /* 0x000fea0003800000 */
.L_x_12617:
        /* <DEDUP_REMOVED lines=59> */
.L_x_12621:
[----:B------:R-:W-:Y:S05]  /*169d0*/  BSYNC B0 ;  /* 0x0000000000007941 */ /* 0x000fea0003800000 */
.L_x_12620:
        /* <DEDUP_REMOVED lines=10> */
.L_x_12623:
[----:B------:R-:W-:Y:S05]  /*16a80*/  BSYNC B0 ;  /* 0x0000000000007941 */ /* 0x000fea0003800000 */
.L_x_12622:
[----:B------:R-:W-:Y:S04]  /*16a90*/  BSSY B0, `(.L_x_12624) ;  /* 0x0000006000007945 */ /* 0x000fe80003800000 */
[----:B--2---:R-:W-:Y:S05]  /*16aa0*/  @P1 BRA `(.L_x_12625) ;  /* 0x0000000000101947 */ /* 0x004fea0003800000 */
[----:B-----5:R-:W-:Y:S01]  /*16ab0*/  IMAD R6, R6, 0x8, R9 ;  /* 0x0000000806067824 */ /* 0x020fe200078e0209 */
[----:B------:R-:W-:-:S04]  /*16ac0*/  SHF.L.U32 R7, R7, 0x1f, RZ ;  /* 0x0000001f07077819 */ /* 0x000fc800000006ff */
[----:B------:R-:W2:Y:S02]  /*16ad0*/  SYNCS.PHASECHK.TRANS64.TRYWAIT P1, [R6+URZ], R7 ;  /* 0x00000007060075a7 */ /* 0x000ea4000802017f */
[----:B--2---:R-:W-:Y:S05]  /*16ae0*/  @!P1 BRA `(.L_x_12626) ;  /* 0x0000024400b89947 */ /* 0x004fea0003800000 */
.L_x_12625:
[----:B------:R-:W-:Y:S05]  /*16af0*/  BSYNC B0 ;  /* 0x0000000000007941 */ /* 0x000fea0003800000 */
.L_x_12624:
[----:B-1----:R-:W3:Y:S04]  /*16b00*/  LD.E R21, desc[UR42][R2.64] ;  /* 0x0000002a02157980 */ /* 0x002ee8000c101900 */
[----:B--2--5:R-:W3:Y:S04]  /*16b10*/  LDL.64 R6, [R1+0x118] ;  /* 0x0001180001067983 */ /* 0x024ee80000100a00 */
[----:B------:R-:W2:Y:S04]  /*16b20*/  LDL R20, [R1+0x90] ;  /* 0x0000900001147983 */ /* 0x000ea80000100800 */
        /* <DEDUP_REMOVED lines=178> */
[----:B-1----:R-:W-:Y:S01]  /*17650*/  LOP3.LUT R73, R72, 0x7f, RZ, 0xc0, !PT ;  /* 0x0000007f48497812 */ /* 0x002fe200078ec0ff */
        /* <DEDUP_REMOVED lines=41> */
[----:B-1----:R-:W-:Y:S02]  /*178f0*/  FMNMX.FTZ R10, R52, R7, !PT ;  /* 0x00000007340a7209 */ /* 0x002fe40007810000 */
        /* <DEDUP_REMOVED lines=23> */
[----:B------:R-:W-:Y:S01]  /*17a70*/  FMNMX.FTZ R7, R55, R10, !PT ;  /* 0x0000000a37077209 */ /* 0x000fe20007810000 */
[----:B------:R-:W1:Y:S03]  /*17a80*/  SHFL.BFLY PT, R11, R6, 0x2, 0x1f ;  /* 0x0c401f00060b7f89 */ /* 0x000e6600000e0000 */
[----:B------:R-:W-:-:S04]  /*17a90*/  FMNMX.FTZ R10, R58, R7, !PT ;  /* 0x000000073a0a7209 */ /* 0x000fc80007810000 */
        /* <DEDUP_REMOVED lines=8> */
[----:B------:R-:W1:Y:S04]  /*17b20*/  SHFL.BFLY PT, R12, R11, 0x1, 0x1f ;  /* 0x0c201f000b0c7f89 */ /* 0x000e6800000e0000 */
[----:B------:R2:W-:Y:S04]  /*17b30*/  STL.64 [R1+0x230], R6 ;  /* 0x0002300601007387 */ /* 0x0005e80000100a00 */
[----:B------:R-:W3:Y:S04]  /*17b40*/  LDL R14, [R1+0x234] ;  /* 0x00023400010e7983 */ /* 0x000ee80000100800 */
[----:B--2---:R-:W2:Y:S01]  /*17b50*/  LDL.64 R6, [R1+0x240] ;  /* 0x0002400001067983 */ /* 0x004ea20000100a00 */
[----:B-1----:R-:W-:-:S03]  /*17b60*/  FMNMX.FTZ R10, R11, R12, !PT ;  /* 0x0000000c0b0a7209 */ /* 0x002fc60007810000 */
[----:B------:R-:W4:Y:S04]  /*17b70*/  LDL R12, [R1+0x250] ;  /* 0x00025000010c7983 */ /* 0x000f280000100800 */
[----:B------:R-:W-:Y:S04]  /*17b80*/  STL [R1+0x230], R10 ;  /* 0x0002300a01007387 */ /* 0x000fe80000100800 */
[----:B------:R-:W2:Y:S04]  /*17b90*/  LDL R15, [R1+0x230] ;  /* 0x00023000010f7983 */ /* 0x000ea80000100800 */
[----:B---3--:R-:W1:Y:S02]  /*17ba0*/  SHFL.BFLY PT, R17, R14, 0x2, 0x1f ;  /* 0x0c401f000e117f89 */ /* 0x008e6400000e0000 */
[----:B-1----:R-:W-:Y:S01]  /*17bb0*/  FMNMX.FTZ R21, R17, R14, !PT ;  /* 0x0000000e11157209 */ /* 0x002fe20007810000 */
[----:B--2---:R-:W-:-:S04]  /*17bc0*/  FADD.FTZ R11, R8, -R15 ;  /* 0x8000000f080b7221 */ /* 0x004fc80000010000 */
[----:B------:R-:W1:Y:S01]  /*17bd0*/  SHFL.BFLY PT, R8, R21, 0x1, 0x1f ;  /* 0x0c201f0015087f89 */ /* 0x000e6200000e0000 */
[----:B----4-:R-:W-:-:S04]  /*17be0*/  FMUL.FTZ R15, R12, R15 ;  /* 0x0000000f0c0f7220 */ /* 0x010fc80000410000 */
[-CC-:B------:R-:W-:Y:S01]  /*17bf0*/  FFMA.FTZ R160, R24, R12.reuse, -R15.reuse ;  /* 0x0000000c18a07223 */ /* 0x180fe2000001080f */
[-C--:B------:R-:W-:Y:S01]  /*17c00*/  FMUL.FTZ R11, R11, R12.reuse ;  /* 0x0000000c0b0b7220 */ /* 0x080fe20000410000 */
[----:B------:R-:W-:Y:S01]  /*17c10*/  FFMA.FTZ R166, R36, R12, -R15 ;  /* 0x0000000c24a67223 */ /* 0x000fe2000001080f */
[----:B-1----:R-:W-:-:S05]  /*17c20*/  FMNMX.FTZ R8, R21, R8, !PT ;  /* 0x0000000815087209 */ /* 0x002fca0007810000 */
[----:B------:R-:W-:-:S04]  /*17c30*/  FADD.FTZ R9, R9, -R8 ;  /* 0x8000000809097221 */ /* 0x000fc80000010000 */
[----:B------:R-:W-:Y:S01]  /*17c40*/  FMUL.FTZ R24, R12, R9 ;  /* 0x000000090c187220 */ /* 0x000fe20000410000 */
[----:B------:R-:W-:-:S04]  /*17c50*/  FMUL.FTZ R9, R8, R12 ;  /* 0x0000000c08097220 */ /* 0x000fc80000410000 */
[-CC-:B------:R-:W-:Y:S01]  /*17c60*/  FFMA.FTZ R161, R26, R12.reuse, -R9.reuse ;  /* 0x0000000c1aa17223 */ /* 0x180fe20000010809 */
[-C--:B------:R-:W-:Y:S01]  /*17c70*/  FFMA.FTZ R36, R27, R12.reuse, -R9 ;  /* 0x0000000c1b247223 */ /* 0x080fe20000010809 */
[-C--:B------:R-:W-:Y:S01]  /*17c80*/  FFMA.FTZ R72, R25, R12.reuse, -R15 ;  /* 0x0000000c19487223 */ /* 0x080fe2000001080f */
[----:B------:R-:W-:Y:S01]  /*17c90*/  MUFU.EX2 R24, R24 ;  /* 0x0000001800187308 */ /* 0x000fe20000000800 */
[-C--:B------:R-:W-:Y:S01]  /*17ca0*/  FFMA.FTZ R163, R30, R12.reuse, -R9 ;  /* 0x0000000c1ea37223 */ /* 0x080fe20000010809 */
[-CC-:B------:R-:W-:Y:S01]  /*17cb0*/  FFMA.FTZ R162, R28, R12.reuse, -R15.reuse ;  /* 0x0000000c1ca27223 */ /* 0x180fe2000001080f */
[----:B------:R-:W-:-:S05]  /*17cc0*/  FFMA.FTZ R164, R32, R12, -R15 ;  /* 0x0000000c20a47223 */ /* 0x000fca000001080f */
[----:B------:R-:W1:Y:S01]  /*17cd0*/  MUFU.EX2 R161, R161 ;  /* 0x000000a100a17308 */ /* 0x000e620000000800 */
[-C--:B------:R-:W-:Y:S01]  /*17ce0*/  FFMA.FTZ R32, R37, R12.reuse, -R15 ;  /* 0x0000000c25207223 */ /* 0x080fe2000001080f */
[----:B------:R-:W-:-:S06]  /*17cf0*/  FFMA.FTZ R37, R31, R12, -R9 ;  /* 0x0000000c1f257223 */ /* 0x000fcc0000010809 */
[----:B------:R2:W-:Y:S01]  /*17d00*/  MUFU.EX2 R13, R11 ;  /* 0x0000000b000d7308 */ /* 0x0005e20000000800 */
[----:B------:R-:W-:-:S07]  /*17d10*/  FFMA.FTZ R73, R29, R12, -R15 ;  /* 0x0000000c1d497223 */ /* 0x000fce000001080f */
[----:B------:R-:W3:Y:S01]  /*17d20*/  MUFU.EX2 R160, R160 ;  /* 0x000000a000a07308 */ /* 0x000ee20000000800 */
[----:B------:R-:W-:-:S07]  /*17d30*/  FFMA.FTZ R165, R34, R12, -R9 ;  /* 0x0000000c22a57223 */ /* 0x000fce0000010809 */
[----:B------:R-:W4:Y:S08]  /*17d40*/  MUFU.EX2 R36, R36 ;  /* 0x0000002400247308 */ /* 0x000f300000000800 */
[----:B------:R-:W0:Y:S01]  /*17d50*/  MUFU.EX2 R72, R72 ;  /* 0x0000004800487308 */ /* 0x000e220000000800 */
[----:B------:R-:W-:-:S07]  /*17d60*/  FFMA.FTZ R31, R35, R12, -R9 ;  /* 0x0000000c231f7223 */ /* 0x000fce0000010809 */
[----:B------:R-:W0:Y:S01]  /*17d70*/  MUFU.EX2 R163, R163 ;  /* 0x000000a300a37308 */ /* 0x000e220000000800 */
[----:B------:R-:W-:-:S07]  /*17d80*/  FFMA.FTZ R29, R33, R12, -R15 ;  /* 0x0000000c211d7223 */ /* 0x000fce000001080f */
[----:B------:R-:W0:Y:S01]  /*17d90*/  MUFU.EX2 R162, R162 ;  /* 0x000000a200a27308 */ /* 0x000e220000000800 */
[-CC-:B------:R-:W-:Y:S01]  /*17da0*/  FFMA.FTZ R168, R40, R12.reuse, -R15.reuse ;  /* 0x0000000c28a87223 */ /* 0x180fe2000001080f */
[-CC-:B------:R-:W-:Y:S01]  /*17db0*/  FFMA.FTZ R33, R41, R12.reuse, -R15.reuse ;  /* 0x0000000c29217223 */ /* 0x180fe2000001080f */
[-CC-:B------:R-:W-:Y:S01]  /*17dc0*/  FFMA.FTZ R170, R44, R12.reuse, -R15.reuse ;  /* 0x0000000c2caa7223 */ /* 0x180fe2000001080f */
[----:B------:R-:W-:-:S04]  /*17dd0*/  FFMA.FTZ R28, R45, R12, -R15 ;  /* 0x0000000c2d1c7223 */ /* 0x000fc8000001080f */
[----:B------:R-:W0:Y:S01]  /*17de0*/  MUFU.EX2 R37, R37 ;  /* 0x0000002500257308 */ /* 0x000e220000000800 */
[-CC-:B------:R-:W-:Y:S01]  /*17df0*/  FFMA.FTZ R10, R48, R12.reuse, -R15.reuse ;  /* 0x0000000c300a7223 */ /* 0x180fe2000001080f */
[-CC-:B------:R-:W-:Y:S01]  /*17e00*/  FFMA.FTZ R177, R49, R12.reuse, -R15.reuse ;  /* 0x0000000c31b17223 */ /* 0x180fe2000001080f */
[-CC-:B--2---:R-:W-:Y:S01]  /*17e10*/  FFMA.FTZ R11, R52, R12.reuse, -R15.reuse ;  /* 0x0000000c340b7223 */ /* 0x184fe2000001080f */
[-CC-:B------:R-:W-:Y:S01]  /*17e20*/  FFMA.FTZ R176, R53, R12.reuse, -R15.reuse ;  /* 0x0000000c35b07223 */ /* 0x180fe2000001080f */
[----:B------:R-:W-:-:S03]  /*17e30*/  FFMA.FTZ R16, R56, R12, -R15 ;  /* 0x0000000c38107223 */ /* 0x000fc6000001080f */
[----:B------:R-:W2:Y:S01]  /*17e40*/  MUFU.EX2 R73, R73 ;  /* 0x0000004900497308 */ /* 0x000ea20000000800 */
        /* <DEDUP_REMOVED lines=8> */
[----:B-1----:R-:W-:Y:S01]  /*17ed0*/  FFMA.FTZ R15, R7, R24, R161 ;  /* 0x00000018070f7223 */ /* 0x002fe200000100a1 */
[----:B------:R-:W-:Y:S01]  /*17ee0*/  FFMA.FTZ R167, R38, R12, -R9 ;  /* 0x0000000c26a77223 */ /* 0x000fe20000010809 */
[----:B---3--:R-:W-:-:S05]  /*17ef0*/  FFMA.FTZ R7, R13, R6, R160 ;  /* 0x000000060d077223 */ /* 0x008fca00000100a0 */
[----:B------:R-:W1:Y:S01]  /*17f00*/  MUFU.EX2 R164, R164 ;  /* 0x000000a400a47308 */ /* 0x000e620000000800 */
[----:B----4-:R-:W-:Y:S01]  /*17f10*/  FADD.FTZ R6, R36, R15 ;  /* 0x0000000f24067221 */ /* 0x010fe20000010000 */
[----:B------:R-:W-:Y:S01]  /*17f20*/  FFMA.FTZ R34, R39, R12, -R9 ;  /* 0x0000000c27227223 */ /* 0x000fe20000010809 */
[----:B0-----:R-:W-:-:S05]  /*17f30*/  FADD.FTZ R7, R72, R7 ;  /* 0x0000000748077221 */ /* 0x001fca0000010000 */
[----:B------:R-:W0:Y:S01]  /*17f40*/  MUFU.EX2 R31, R31 ;  /* 0x0000001f001f7308 */ /* 0x000e220000000800 */
[----:B------:R-:W-:Y:S01]  /*17f50*/  FADD.FTZ R14, R163, R6 ;  /* 0x00000006a30e7221 */ /* 0x000fe20000010000 */
[----:B------:R-:W-:Y:S01]  /*17f60*/  FFMA.FTZ R169, R42, R12, -R9 ;  /* 0x0000000c2aa97223 */ /* 0x000fe20000010809 */
[----:B------:R-:W-:-:S05]  /*17f70*/  FADD.FTZ R6, R162, R7 ;  /* 0x00000007a2067221 */ /* 0x000fca0000010000 */
[----:B------:R-:W3:Y:S01]  /*17f80*/  MUFU.EX2 R29, R29 ;  /* 0x0000001d001d7308 */ /* 0x000ee20000000800 */
[----:B------:R-:W-:Y:S01]  /*17f90*/  FADD.FTZ R14, R37, R14 ;  /* 0x0000000e250e7221 */ /* 0x000fe20000010000 */
[----:B------:R-:W-:-:S06]  /*17fa0*/  FFMA.FTZ R30, R43, R12, -R9 ;  /* 0x0000000c2b1e7223 */ /* 0x000fcc0000010809 */
[----:B------:R-:W4:Y:S01]  /*17fb0*/  MUFU.EX2 R167, R167 ;  /* 0x000000a700a77308 */ /* 0x000f220000000800 */
[----:B--2---:R-:W-:-:S07]  /*17fc0*/  FADD.FTZ R7, R73, R6 ;  /* 0x0000000649077221 */ /* 0x004fce0000010000 */
[----:B------:R-:W2:Y:S01]  /*17fd0*/  MUFU.EX2 R166, R166 ;  /* 0x000000a600a67308 */ /* 0x000ea20000000800 */
[----:B------:R-:W-:Y:S01]  /*17fe0*/  FADD.FTZ R14, R165, R14 ;  /* 0x0000000ea50e7221 */ /* 0x000fe20000010000 */
[----:B------:R-:W-:-:S06]  /*17ff0*/  FFMA.FTZ R171, R46, R12, -R9 ;  /* 0x0000000c2eab7223 */ /* 0x000fcc0000010809 */
[----:B------:R-:W2:Y:S01]  /*18000*/  MUFU.EX2 R34, R34 ;  /* 0x0000002200227308 */ /* 0x000ea20000000800 */
[----:B-1----:R-:W-:-:S07]  /*18010*/  FADD.FTZ R6, R164, R7 ;  /* 0x00000007a4067221 */ /* 0x002fce0000010000 */
[----:B------:R-:W1:Y:S01]  /*18020*/  MUFU.EX2 R32, R32 ;  /* 0x0000002000207308 */ /* 0x000e620000000800 */
[----:B0-----:R-:W-:Y:S01]  /*18030*/  FADD.FTZ R14, R31, R14 ;  /* 0x0000000e1f0e7221 */ /* 0x001fe20000010000 */
[----:B------:R-:W-:-:S06]  /*18040*/  FFMA.FTZ R220, R47, R12, -R9 ;  /* 0x0000000c2fdc7223 */ /* 0x000fcc0000010809 */
[----:B------:R-:W0:Y:S01]  /*18050*/  MUFU.EX2 R169, R169 ;  /* 0x000000a900a97308 */ /* 0x000e220000000800 */
[----:B---3--:R-:W-:-:S07]  /*18060*/  FADD.FTZ R7, R29, R6 ;  /* 0x000000061d077221 */ /* 0x008fce0000010000 */
[----:B------:R-:W3:Y:S01]  /*18070*/  MUFU.EX2 R168, R168 ;  /* 0x000000a800a87308 */ /* 0x000ee20000000800 */
[----:B----4-:R-:W-:Y:S01]  /*18080*/  FADD.FTZ R15, R167, R14 ;  /* 0x0000000ea70f7221 */ /* 0x010fe20000010000 */
[----:B------:R-:W-:-:S06]  /*18090*/  FFMA.FTZ R217, R50, R12, -R9 ;  /* 0x0000000c32d97223 */ /* 0x000fcc0000010809 */
[----:B------:R-:W4:Y:S01]  /*180a0*/  MUFU.EX2 R30, R30 ;  /* 0x0000001e001e7308 */ /* 0x000f220000000800 */
[----:B--2---:R-:W-:-:S07]  /*180b0*/  FADD.FTZ R7, R166, R7 ;  /* 0x00000007a6077221 */ /* 0x004fce0000010000 */
[----:B------:R-:W2:Y:S01]  /*180c0*/  MUFU.EX2 R33, R33 ;  /* 0x0000002100217308 */ /* 0x000ea20000000800 */
[----:B------:R-:W-:Y:S01]  /*180d0*/  FADD.FTZ R6, R34, R15 ;  /* 0x0000000f22067221 */ /* 0x000fe20000010000 */
[----:B-1----:R-:W-:-:S06]  /*180e0*/  FADD.FTZ R7, R32, R7 ;  /* 0x0000000720077221 */ /* 0x002fcc0000010000 */
[----:B------:R-:W1:Y:S01]  /*180f0*/  MUFU.EX2 R171, R171 ;  /* 0x000000ab00ab7308 */ /* 0x000e620000000800 */
[----:B------:R-:W-:-:S07]  /*18100*/  FFMA.FTZ R218, R51, R12, -R9 ;  /* 0x0000000c33da7223 */ /* 0x000fce0000010809 */
[----:B------:R-:W1:Y:S01]  /*18110*/  MUFU.EX2 R170, R170 ;  /* 0x000000aa00aa7308 */ /* 0x000e620000000800 */
[----:B0-----:R-:W-:Y:S01]  /*18120*/  FADD.FTZ R15, R169, R6 ;  /* 0x00000006a90f7221 */ /* 0x001fe20000010000 */
[----:B---3--:R-:W-:-:S06]  /*18130*/  FADD.FTZ R6, R168, R7 ;  /* 0x00000007a8067221 */ /* 0x008fcc0000010000 */
[----:B------:R-:W0:Y:S01]  /*18140*/  MUFU.EX2 R220, R220 ;  /* 0x000000dc00dc7308 */ /* 0x000e220000000800 */
[----:B------:R-:W-:-:S07]  /*18150*/  FFMA.FTZ R216, R54, R12, -R9 ;  /* 0x0000000c36d87223 */ /* 0x000fce0000010809 */
[----:B------:R-:W3:Y:S01]  /*18160*/  MUFU.EX2 R28, R28 ;  /* 0x0000001c001c7308 */ /* 0x000ee20000000800 */
[----:B----4-:R-:W-:Y:S01]  /*18170*/  FADD.FTZ R14, R30, R15 ;  /* 0x0000000f1e0e7221 */ /* 0x010fe20000010000 */
[----:B--2---:R-:W-:-:S06]  /*18180*/  FADD.FTZ R7, R33, R6 ;  /* 0x0000000621077221 */ /* 0x004fcc0000010000 */
[----:B------:R-:W2:Y:S01]  /*18190*/  MUFU.EX2 R217, R217 ;  /* 0x000000d900d97308 */ /* 0x000ea20000000800 */
[----:B------:R-:W-:-:S07]  /*181a0*/  FFMA.FTZ R219, R55, R12, -R9 ;  /* 0x0000000c37db7223 */ /* 0x000fce0000010809 */
[----:B------:R-:W4:Y:S01]  /*181b0*/  MUFU.EX2 R10, R10 ;  /* 0x0000000a000a7308 */ /* 0x000f220000000800 */
[----:B-1----:R-:W-:Y:S01]  /*181c0*/  FADD.FTZ R15, R171, R14 ;  /* 0x0000000eab0f7221 */ /* 0x002fe20000010000 */
[----:B------:R-:W-:-:S06]  /*181d0*/  FADD.FTZ R7, R170, R7 ;  /* 0x00000007aa077221 */ /* 0x000fcc0000010000 */
[----:B------:R-:W-:Y:S01]  /*181e0*/  MUFU.EX2 R177, R177 ;  /* 0x000000b100b17308 */ /* 0x000fe20000000800 */
[----:B------:R-:W-:-:S07]  /*181f0*/  FFMA.FTZ R186, R58, R12, -R9 ;  /* 0x0000000c3aba7223 */ /* 0x000fce0000010809 */
[----:B------:R-:W1:Y:S01]  /*18200*/  MUFU.EX2 R218, R218 ;  /* 0x000000da00da7308 */ /* 0x000e620000000800 */
[----:B0-----:R-:W-:Y:S01]  /*18210*/  FADD.FTZ R6, R220, R15 ;  /* 0x0000000fdc067221 */ /* 0x001fe20000010000 */
[----:B---3--:R-:W-:-:S06]  /*18220*/  FADD.FTZ R7, R28, R7 ;  /* 0x000000071c077221 */ /* 0x008fcc0000010000 */
[----:B------:R-:W-:Y:S01]  /*18230*/  MUFU.EX2 R11, R11 ;  /* 0x0000000b000b7308 */ /* 0x000fe20000000800 */
[----:B------:R-:W-:-:S07]  /*18240*/  FFMA.FTZ R204, R59, R12, -R9 ;  /* 0x0000000c3bcc7223 */ /* 0x000fce0000010809 */
[----:B------:R-:W0:Y:S01]  /*18250*/  MUFU.EX2 R216, R216 ;  /* 0x000000d800d87308 */ /* 0x000e220000000800 */
[----:B--2---:R-:W-:Y:S01]  /*18260*/  FADD.FTZ R15, R217, R6 ;  /* 0x00000006d90f7221 */ /* 0x004fe20000010000 */
[----:B----4-:R-:W-:-:S06]  /*18270*/  FADD.FTZ R6, R10, R7 ;  /* 0x000000070a067221 */ /* 0x010fcc0000010000 */
[----:B------:R-:W-:Y:S01]  /*18280*/  MUFU.EX2 R176, R176 ;  /* 0x000000b000b07308 */ /* 0x000fe20000000800 */
[----:B------:R-:W-:-:S07]  /*18290*/  FFMA.FTZ R187, R62, R12, -R9 ;  /* 0x0000000c3ebb7223 */ /* 0x000fce0000010809 */
[----:B------:R-:W2:Y:S01]  /*182a0*/  MUFU.EX2 R219, R219 ;  /* 0x000000db00db7308 */ /* 0x000ea20000000800 */
[----:B-1----:R-:W-:Y:S01]  /*182b0*/  FADD.FTZ R15, R218, R15 ;  /* 0x0000000fda0f7221 */ /* 0x002fe20000010000 */
[----:B------:R-:W-:-:S06]  /*182c0*/  FADD.FTZ R6, R177, R6 ;  /* 0x00000006b1067221 */ /* 0x000fcc0000010000 */
[----:B------:R-:W-:Y:S01]  /*182d0*/  MUFU.EX2 R16, R16 ;  /* 0x0000001000107308 */ /* 0x000fe20000000800 */
[----:B------:R-:W-:-:S07]  /*182e0*/  FFMA.FTZ R205, R63, R12, -R9 ;  /* 0x0000000c3fcd7223 */ /* 0x000fce0000010809 */
[----:B------:R-:W1:Y:S01]  /*182f0*/  MUFU.EX2 R186, R186 ;  /* 0x000000ba00ba7308 */ /* 0x000e620000000800 */
[----:B0-----:R-:W-:Y:S01]  /*18300*/  FADD.FTZ R14, R216, R15 ;  /* 0x0000000fd80e7221 */ /* 0x001fe20000010000 */
[----:B------:R-:W-:-:S06]  /*18310*/  FADD.FTZ R7, R11, R6 ;  /* 0x000000060b077221 */ /* 0x000fcc0000010000 */
[----:B------:R-:W-:Y:S01]  /*18320*/  MUFU.EX2 R175, R175 ;  /* 0x000000af00af7308 */ /* 0x000fe20000000800 */
[----:B------:R-:W-:-:S07]  /*18330*/  FFMA.FTZ R178, R66, R12, -R9 ;  /* 0x0000000c42b27223 */ /* 0x000fce0000010809 */
[----:B------:R-:W0:Y:S01]  /*18340*/  MUFU.EX2 R204, R204 ;  /* 0x000000cc00cc7308 */ /* 0x000e220000000800 */
[----:B--2---:R-:W-:Y:S01]  /*18350*/  FADD.FTZ R15, R219, R14 ;  /* 0x0000000edb0f7221 */ /* 0x004fe20000010000 */
[----:B------:R-:W-:-:S06]  /*18360*/  FADD.FTZ R7, R176, R7 ;  /* 0x00000007b0077221 */ /* 0x000fcc0000010000 */
        /* <DEDUP_REMOVED lines=15> */
[----:B------:R-:W-:Y:S08]  /*18460*/  MUFU.EX2 R173, R173 ;  /* 0x000000ad00ad7308 */ /* 0x000ff00000000800 */
[----:B------:R-:W2:Y:S01]  /*18470*/  MUFU.EX2 R184, R184 ;  /* 0x000000b800b87308 */ /* 0x000ea20000000800 */
[----:B-1----:R-:W-:Y:S01]  /*18480*/  FADD.FTZ R9, R205, R14 ;  /* 0x0000000ecd097221 */ /* 0x002fe20000010000 */
[----:B------:R-:W-:-:S06]  /*18490*/  FADD.FTZ R7, R174, R7 ;  /* 0x00000007ae077221 */ /* 0x000fcc0000010000 */
[----:B------:R-:W-:Y:S08]  /*184a0*/  MUFU.EX2 R21, R68 ;  /* 0x0000004400157308 */ /* 0x000ff00000000800 */
[----:B------:R-:W1:Y:S01]  /*184b0*/  MUFU.EX2 R179, R179 ;  /* 0x000000b300b37308 */ /* 0x000e620000000800 */
[----:B0-----:R-:W-:Y:S01]  /*184c0*/  FADD.FTZ R9, R178, R9 ;  /* 0x00000009b2097221 */ /* 0x001fe20000010000 */
[----:B------:R-:W-:-:S06]  /*184d0*/  FADD.FTZ R6, R20, R7 ;  /* 0x0000000714067221 */ /* 0x000fcc0000010000 */
[----:B------:R-:W0:Y:S08]  /*184e0*/  MUFU.EX2 R172, R172 ;  /* 0x000000ac00ac7308 */ /* 0x000e300000000800 */
[----:B------:R-:W3:Y:S01]  /*184f0*/  MUFU.EX2 R185, R185 ;  /* 0x000000b900b97308 */ /* 0x000ee20000000800 */
[----:B--2---:R-:W-:Y:S01]  /*18500*/  FADD.FTZ R12, R184, R9 ;  /* 0x00000009b80c7221 */ /* 0x004fe20000010000 */
[----:B------:R-:W-:-:S03]  /*18510*/  FADD.FTZ R6, R173, R6 ;  /* 0x00000006ad067221 */ /* 0x000fc60000010000 */
[----:B-1----:R-:W-:Y:S01]  /*18520*/  FADD.FTZ R12, R179, R12 ;  /* 0x0000000cb30c7221 */ /* 0x002fe20000010000 */
[----:B------:R-:W-:-:S04]  /*18530*/  FADD.FTZ R9, R21, R6 ;  /* 0x0000000615097221 */ /* 0x000fc80000010000 */
[----:B0-----:R-:W-:Y:S01]  /*18540*/  FADD.FTZ R6, R172, R9 ;  /* 0x00000009ac067221 */ /* 0x001fe20000010000 */
[----:B------:R-:W-:Y:S01]  /*18550*/  STL [R1+0x234], R8 ;  /* 0x0002340801007387 */ /* 0x000fe20000100800 */
[----:B---3--:R-:W-:-:S05]  /*18560*/  FADD.FTZ R7, R185, R12 ;  /* 0x0000000cb9077221 */ /* 0x008fca0000010000 */
        /* <DEDUP_REMOVED lines=74> */
[----:B------:R-:W-:Y:S01]  /*18a10*/  ULOP3.LUT UR6, UR4, 0x8, URZ, 0xfc, !UPT ;  /* 0x0000000804067892 */ /* 0x000fe2000f8efc3f */
        /* <DEDUP_REMOVED lines=8> */
[C---:B0-----:R-:W-:Y:S01]  /*18aa0*/  FMUL.FTZ R9, R13.reuse, R136 ;  /* 0x000000880d097220 */ /* 0x041fe20000410000 */
        /* <DEDUP_REMOVED lines=12> */
[C---:B---3--:R-:W-:Y:S01]  /*18b70*/  FMUL.FTZ R27, R13.reuse, R128 ;  /* 0x000000800d1b7220 */ /* 0x048fe20000410000 */
[C---:B0-----:R-:W-:Y:S01]  /*18b80*/  FMUL.FTZ R35, R13.reuse, R126 ;  /* 0x0000007e0d237220 */ /* 0x041fe20000410000 */
[C---:B-1----:R-:W-:Y:S01]  /*18b90*/  FMUL.FTZ R39, R13.reuse, R112 ;  /* 0x000000700d277220 */ /* 0x042fe20000410000 */
[C---:B--2---:R-:W-:Y:S01]  /*18ba0*/  FMUL.FTZ R9, R13.reuse, R120 ;  /* 0x000000780d097220 */ /* 0x044fe20000410000 */
        /* <DEDUP_REMOVED lines=15> */
[C---:B--2---:R-:W-:Y:S01]  /*18ca0*/  FMUL.FTZ R35, R13.reuse, R110 ;  /* 0x0000006e0d237220 */ /* 0x044fe20000410000 */
[C---:B---3--:R-:W-:Y:S01]  /*18cb0*/  FMUL.FTZ R39, R13.reuse, R108 ;  /* 0x0000006c0d277220 */ /* 0x048fe20000410000 */
[C---:B0-----:R-:W-:Y:S01]  /*18cc0*/  FMUL.FTZ R9, R13.reuse, R106 ;  /* 0x0000006a0d097220 */ /* 0x041fe20000410000 */
        /* <DEDUP_REMOVED lines=70> */
[----:B------:R-:W-:Y:S02]  /*19130*/  IMAD.U32 R12, RZ, RZ, UR6 ;  /* 0x00000006ff0c7e24 */ /* 0x000fe4000f8e00ff */
[C---:B---3--:R-:W-:Y:S01]  /*19140*/  FMUL.FTZ R45, R13.reuse, R14 ;  /* 0x0000000e0d2d7220 */ /* 0x048fe20000410000 */
[----:B0-----:R-:W-:Y:S01]  /*19150*/  FMUL.FTZ R9, R13, R26 ;  /* 0x0000001a0d097220 */ /* 0x001fe20000410000 */
[----:B------:R-:W-:Y:S01]  /*19160*/  IMAD.U32 R13, RZ, RZ, UR5 ;  /* 0x00000005ff0d7e24 */ /* 0x000fe2000f8e00ff */
[----:B------:R-:W-:Y:S04]  /*19170*/  ST.E desc[UR42][R18.64+0x410], R15 ;  /* 0x0004100f12007985 */ /* 0x000fe8000c10192a */
[----:B------:R0:W-:Y:S04]  /*19180*/  ST.E desc[UR42][R18.64+0x414], R25 ;  /* 0x0004141912007985 */ /* 0x0001e8000c10192a */
[----:B------:R-:W-:Y:S04]  /*19190*/  ST.E desc[UR42][R18.64+0x420], R41 ;  /* 0x0004202912007985 */ /* 0x000fe8000c10192a */
[----:B------:R-:W-:Y:S04]  /*191a0*/  ST.E desc[UR42][R18.64+0x424], R43 ;  /* 0x0004242b12007985 */ /* 0x000fe8000c10192a */
[----:B------:R1:W-:Y:S04]  /*191b0*/  ST.E desc[UR42][R18.64+0x430], R27 ;  /* 0x0004301b12007985 */ /* 0x0003e8000c10192a */
        /* <DEDUP_REMOVED lines=68> */
[----:B--2---:R-:W2:Y:S04]  /*19600*/  LD.E R39, desc[UR42][R18.64+0x41c] ;  /* 0x00041c2a12277980 */ /* 0x004ea8000c101900 */
[----:B---3--:R-:W3:Y:S04]  /*19610*/  LD.E R45, desc[UR42][R18.64+0x428] ;  /* 0x0004282a122d7980 */ /* 0x008ee8000c101900 */
[----:B------:R-:W3:Y:S04]  /*19620*/  LD.E R43, desc[UR42][R18.64+0x42c] ;  /* 0x00042c2a122b7980 */ /* 0x000ee8000c101900 */
[----:B------:R-:W3:Y:S04]  /*19630*/  LD.E R41, desc[UR42][R18.64+0x438] ;  /* 0x0004382a12297980 */ /* 0x000ee8000c101900 */
[----:B------:R-:W3:Y:S04]  /*19640*/  LD.E R35, desc[UR42][R18.64+0x43c] ;  /* 0x00043c2a12237980 */ /* 0x000ee8000c101900 */
[----:B------:R-:W3:Y:S04]  /*19650*/  LD.E R9, desc[UR42][R18.64+0x448] ;  /* 0x0004482a12097980 */ /* 0x000ee8000c101900 */
[----:B0-----:R-:W3:Y:S04]  /*19660*/  LD.E R25, desc[UR42][R18.64+0x44c] ;  /* 0x00044c2a12197980 */ /* 0x001ee8000c101900 */
[----:B----4-:R-:W4:Y:S01]  /*19670*/  LD.E R27, desc[UR42][R18.64+0x458] ;  /* 0x0004582a121b7980 */ /* 0x010f22000c101900 */
[----:B-1----:R-:W-:Y:S01]  /*19680*/  SHF.R.U32.HI R138, RZ, 0x7, R138 ;  /* 0x00000007ff8a7819 */ /* 0x002fe2000001168a */
[C---:B------:R-:W-:Y:S01]  /*19690*/  FMUL.FTZ R49, R24.reuse, R49 ;  /* 0x0000003118317220 */ /* 0x040fe20000410000 */
        /* <DEDUP_REMOVED lines=57> */
[C---:B---3--:R-:W-:Y:S01]  /*19a30*/  FMUL.FTZ R45, R24.reuse, R45 ;  /* 0x0000002d182d7220 */ /* 0x048fe20000410000 */
[C---:B------:R-:W-:Y:S01]  /*19a40*/  FMUL.FTZ R43, R24.reuse, R43 ;  /* 0x0000002b182b7220 */ /* 0x040fe20000410000 */
[C---:B------:R-:W-:Y:S01]  /*19a50*/  FMUL.FTZ R41, R24.reuse, R41 ;  /* 0x0000002918297220 */ /* 0x040fe20000410000 */
[C---:B------:R-:W-:Y:S01]  /*19a60*/  FMUL.FTZ R35, R24.reuse, R35 ;  /* 0x0000002318237220 */ /* 0x040fe20000410000 */
[C---:B------:R-:W-:Y:S01]  /*19a70*/  FMUL.FTZ R49, R24.reuse, R9 ;  /* 0x0000000918317220 */ /* 0x040fe20000410000 */
        /* <DEDUP_REMOVED lines=1289> */
[----:B------:R0:W-:Y:S04]  /*1eb10*/  STL [R1+0x88], R0 ;  /* 0x0000880001007387 */ /* 0x0001e80000100800 */
[----:B------:R-:W2:Y:S04]  /*1eb20*/  LD.E R9, desc[UR42][R18.64+0x260] ;  /* 0x0002602a12097980 */ /* 0x000ea8000c101900 */
[----:B--2---:R-:W-:Y:S04]  /*1eb30*/  ST.E desc[UR42][R18.64+0x260], R9 ;  /* 0x0002600912007985 */ /* 0x004fe8000c10192a */
[----:B------:R-:W2:Y:S04]  /*1eb40*/  LD.E R11, desc[UR42][R6.64] ;  /* 0x0000002a060b7980 */ /* 0x000ea8000c101900 */
[----:B--2---:R1:W-:Y:S04]  /*1eb50*/  ST.E desc[UR42][R6.64], R11 ;  /* 0x0000000b06007985 */ /* 0x0043e8000c10192a */
[----:B------:R-:W2:Y:S04]  /*1eb60*/  LD.E R17, desc[UR42][R12.64] ;  /* 0x0000002a0c117980 */ /* 0x000ea8000c101900 */
[----:B--2---:R2:W-:Y:S04]  /*1eb70*/  ST.E desc[UR42][R12.64], R17 ;  /* 0x000000110c007985 */ /* 0x0045e8000c10192a */
[----:B------:R-:W3:Y:S04]  /*1eb80*/  LD.E R21, desc[UR42][R14.64] ;  /* 0x0000002a0e157980 */ /* 0x000ee8000c101900 */
[----:B---3--:R3:W-:Y:S04]  /*1eb90*/  ST.E desc[UR42][R14.64], R21 ;  /* 0x000000150e007985 */ /* 0x0087e8000c10192a */
[----:B0-----:R-:W4:Y:S04]  /*1eba0*/  LD.E R0, desc[UR42][R18.64+0x270] ;  /* 0x0002702a12007980 */ /* 0x001f28000c101900 */
[----:B-1----:R-:W4:Y:S04]  /*1ebb0*/  LD.E R6, desc[UR42][R18.64+0x274] ;  /* 0x0002742a12067980 */ /* 0x002f28000c101900 */
[----:B------:R-:W4:Y:S04]  /*1ebc0*/  LD.E R7, desc[UR42][R18.64+0x278] ;  /* 0x0002782a12077980 */ /* 0x000f28000c101900 */
[----:B------:R-:W4:Y:S04]  /*1ebd0*/  LD.E R8, desc[UR42][R18.64+0x27c] ;  /* 0x00027c2a12087980 */ /* 0x000f28000c101900 */
[----:B------:R-:W4:Y:S04]  /*1ebe0*/  LD.E R9, desc[UR42][R18.64+0x280] ;  /* 0x0002802a12097980 */ /* 0x000f28000c101900 */
[----:B------:R-:W4:Y:S04]  /*1ebf0*/  LD.E R10, desc[UR42][R18.64+0x284] ;  /* 0x0002842a120a7980 */ /* 0x000f28000c101900 */
        /* <DEDUP_REMOVED lines=250> */
.L_x_12628:
[----:B------:R-:W-:Y:S05]  /*1fba0*/  BSYNC B0 ;  /* 0x0000000000007941 */ /* 0x000fea0003800000 */
.L_x_12627:
[----:B------:R-:W-:Y:S05]  /*1fbb0*/  @P0 BRA `(.L_x_12629) ;  /* 0xffffff6400d80947 */ /* 0x000fea000383ffff */
[----:B01----:R-:W-:-:S07]  /*1fbc0*/  IMAD.MOV.U32 R0, RZ, RZ, R5 ;  /* 0x000000ffff007224 */ /* 0x003fce00078e0005 */
.L_x_12612:
[----:B------:R-:W-:-:S13]  /*1fbd0*/  ISETP.GE.AND P0, PT, R0, R189, PT ;  /* 0x000000bd0000720c */ /* 0x000fda0003f06270 */
[----:B------:R-:W-:Y:S05]  /*1fbe0*/  @!P0 BRA `(.L_x_12630) ;  /* 0x000000a800f48947 */ /* 0x000fea0003800000 */
[----:B------:R0:W5:Y:S02]  /*1fbf0*/  LDL.64 R2, [R1+0x170] ;  /* 0x0001700001027983 */ /* 0x0001640000100a00 */
.L_x_12657:
        /* <DEDUP_REMOVED lines=21> */
.L_x_12632:
[----:B------:R-:W-:Y:S05]  /*1fd50*/  BSYNC B0 ;  /* 0x0000000000007941 */ /* 0x000fea0003800000 */
.L_x_12631:
        /* <DEDUP_REMOVED lines=13> */
.L_x_12634:
[----:B------:R-:W-:Y:S05]  /*1fe30*/  BSYNC B0 ;  /* 0x0000000000007941 */ /* 0x000fea0003800000 */
.L_x_12633:
        /* <DEDUP_REMOVED lines=8> */
.L_x_12636:
[----:B------:R-:W-:Y:S05]  /*1fec0*/  BSYNC B0 ;  /* 0x0000000000007941 */ /* 0x000fea0003800000 */
.L_x_12635:
[----:B------:R-:W2:Y:S04]  /*1fed0*/  LD.E R5, desc[UR42][R2.64] ;  /* 0x0000002a02057980 */ /* 0x000ea8000c101900 */
[----:B------:R-:W2:Y:S01]  /*1fee0*/  LDL.64 R12, [R1+0xa0] ;  /* 0x0000a000010c7983 */ /* 0x000ea20000100a00 */
[----:B------:R-:W-:Y:S05]  /*1fef0*/  WARPSYNC.ALL ;  /* 0x0000000000007948 */ /* 0x000fea0003800000 */
[----:B------:R-:W3:Y:S04]  /*1ff00*/  LDL.64 R14, [R1+0x98] ;  /* 0x00009800010e7983 */ /* 0x000ee80000100a00 */
[----:B-1---5:R-:W4:Y:S04]  /*1ff10*/  LDL.64 R6, [R1+0x98] ;  /* 0x0000980001067983 */ /* 0x022f280000100a00 */
[----:B------:R-:W4:Y:S01]  /*1ff20*/  LDL.64 R8, [R1+0x98] ;  /* 0x0000980001087983 */ /* 0x000f220000100a00 */
        /* <DEDUP_REMOVED lines=53> */
.L_x_12639:
[----:B------:R-:W-:Y:S05]  /*20280*/  BSYNC B0 ;  /* 0x0000000000007941 */ /* 0x000fea0003800000 */
.L_x_12638:
        /* <DEDUP_REMOVED lines=10> */
.L_x_12641:
[----:B------:R-:W-:Y:S05]  /*20330*/  BSYNC B0 ;  /* 0x0000000000007941 */ /* 0x000fea0003800000 */
.L_x_12640:
[----:B------:R-:W-:Y:S04]  /*20340*/  BSSY B0, `(.L_x_12642) ;  /* 0x0000006000007945 */ /* 0x000fe80003800000 */
[----:B--2---:R-:W-:Y:S05]  /*20350*/  @P0 BRA `(.L_x_12643) ;  /* 0x0000000000100947 */ /* 0x004fea0003800000 */
[----:B-----5:R-:W-:Y:S01]  /*20360*/  IMAD R6, R6, 0x8, R8 ;  /* 0x0000000806067824 */ /* 0x020fe200078e0208 */
[----:B------:R-:W-:-:S04]  /*20370*/  SHF.L.U32 R7, R7, 0x1f, RZ ;  /* 0x0000001f07077819 */ /* 0x000fc800000006ff */
[----:B------:R-:W2:Y:S02]  /*20380*/  SYNCS.PHASECHK.TRANS64.TRYWAIT P0, [R6+URZ], R7 ;  /* 0x00000007060075a7 */ /* 0x000ea4000800017f */
[----:B--2---:R-:W-:Y:S05]  /*20390*/  @!P0 BRA `(.L_x_12644) ;  /* 0x000001ac00b48947 */ /* 0x004fea0003800000 */
.L_x_12643:
[----:B------:R-:W-:Y:S05]  /*203a0*/  BSYNC B0 ;  /* 0x0000000000007941 */ /* 0x000fea0003800000 */
.L_x_12642:
        /* <DEDUP_REMOVED lines=253> */
[----:B------:R-:W-:-:S04]  /*21380*/  VIADD R92, R5, 0xffffffff ;  /* 0xffffffff055c7836 */ /* 0x000fc80000000000 */
[C---:B------:R-:W-:Y:S02]  /*21390*/  IMAD.IADD R11, R6.reuse, 0x1, R11 ;  /* 0x00000001060b7824 */ /* 0x040fe400078e020b */
[----:B------:R-:W-:Y:S02]  /*213a0*/  IMAD.IADD R17, R6, 0x1, R7 ;  /* 0x0000000106117824 */ /* 0x000fe400078e0207 */
[----:B------:R-:W-:Y:S02]  /*213b0*/  IMAD R12, R0, -0x60, R12 ;  /* 0xffffffa0000c7824 */ /* 0x000fe400078e020c */
        /* <DEDUP_REMOVED lines=13> */
.L_x_12648:
[----:B------:R-:W-:-:S13]  /*21490*/  ISETP.NE.AND P1, PT, R13, 0x1, PT ;  /* 0x000000010d00780c */ /* 0x000fda0003f25270 */
[----:B------:R-:W-:-:S05]  /*214a0*/  @P1 IMAD.HI.U32 R10, R7, R14, RZ ;  /* 0x0000000e070a1227 */ /* 0x000fca00078e00ff */
[----:B------:R-:W-:-:S07]  /*214b0*/  @P1 SHF.R.U32.HI R7, RZ, R15, R10 ;  /* 0x0000000fff071219 */ /* 0x000fce000001160a */
.L_x_12649:
[----:B------:R-:W-:Y:S05]  /*214c0*/  BSYNC B1 ;  /* 0x0000000000017941 */ /* 0x000fea0003800000 */
.L_x_12647:
[----:B------:R-:W-:-:S05]  /*214d0*/  IMAD R10, R7, R13, R92 ;  /* 0x0000000d070a7224 */ /* 0x000fca00078e025c */
[----:B------:R-:W-:Y:S02]  /*214e0*/  VIMNMX R5, R5, R10, !PT ;  /* 0x0000000a05057248 */ /* 0x000fe40007fe0100 */
[----:B------:R-:W-:-:S07]  /*214f0*/  VIADDMNMX R6, R10, R13, R6, PT ;  /* 0x0000000d0a067246 */ /* 0x000fce0003800106 */
.L_x_12646:
[----:B------:R-:W-:Y:S05]  /*21500*/  BSYNC B0 ;  /* 0x0000000000007941 */ /* 0x000fea0003800000 */
.L_x_12645:
[C---:B------:R-:W-:Y:S01]  /*21510*/  ISETP.GE.AND P1, PT, R12.reuse, 0x9, PT ;  /* 0x000000090c00780c */ /* 0x040fe20003f26270 */
[----:B------:R-:W1:Y:S01]  /*21520*/  SHFL.IDX PT, R90, R90, 0x1, 0x1c1f ;  /* 0x003c1f005a5a7f89 */ /* 0x000e6200000e0000 */
[----:B------:R-:W-:Y:S01]  /*21530*/  ISETP.GE.AND P2, PT, R12, 0x2, PT ;  /* 0x000000020c00780c */ /* 0x000fe20003f46270 */
[----:B------:R-:W-:Y:S01]  /*21540*/  BSSY B0, `(.L_x_12650) ;  /* 0x0000087000007945 */ /* 0x000fe20003800000 */
[----:B------:R-:W-:Y:S02]  /*21550*/  P2R R21, PR, RZ, 0x2 ;  /* 0x00000002ff157803 */ /* 0x000fe40000000000 */
[----:B------:R-:W-:Y:S02]  /*21560*/  ISETP.GT.AND P1, PT, R5, 0x8, !P1 ;  /* 0x000000080500780c */ /* 0x000fe40004f24270 */
[----:B------:R-:W-:Y:S02]  /*21570*/  P2R R10, PR, RZ, 0x4 ;  /* 0x00000004ff0a7803 */ /* 0x000fe40000000000 */
[----:B------:R-:W-:-:S02]  /*21580*/  ISETP.LT.OR P1, PT, R6, 0x9, P1 ;  /* 0x000000090600780c */ /* 0x000fc40000f21670 */
[C---:B------:R-:W-:Y:S02]  /*21590*/  ISETP.GT.AND P2, PT, R5.reuse, 0x1, !P2 ;  /* 0x000000010500780c */ /* 0x040fe40005744270 */
[----:B------:R-:W-:Y:S02]  /*215a0*/  ISETP.GE.AND P3, PT, R12, 0xa, PT ;  /* 0x0000000a0c00780c */ /* 0x000fe40003f66270 */
[----:B------:R-:W-:Y:S02]  /*215b0*/  FSEL R162, R28, -INF , !P1 ;  /* 0xff8000001ca27808 */ /* 0x000fe40004800000 */
[----:B------:R-:W-:Y:S02]  /*215c0*/  ISETP.LT.OR P2, PT, R6, 0x2, P2 ;  /* 0x000000020600780c */ /* 0x000fe40001741670 */
[----:B------:R-:W-:Y:S02]  /*215d0*/  ISETP.GT.AND P1, PT, R5, 0x9, !P3 ;  /* 0x000000090500780c */ /* 0x000fe40005f24270 */
[----:B------:R-:W-:-:S02]  /*215e0*/  FSEL R88, R25, -INF , !P2 ;  /* 0xff80000019587808 */ /* 0x000fc40005000000 */
[----:B------:R-:W-:Y:S01]  /*215f0*/  ISETP.LT.OR P1, PT, R6, 0xa, P1 ;  /* 0x0000000a0600780c */ /* 0x000fe20000f21670 */
[----:B-1----:R-:W-:Y:S01]  /*21600*/  IMAD.IADD R7, R17, 0x1, R90 ;  /* 0x0000000111077824 */ /* 0x002fe200078e025a */
        /* <DEDUP_REMOVED lines=115> */
.L_x_12653:
[----:B------:R-:W-:-:S13]  /*21d40*/  ISETP.NE.AND P6, PT, R13, 0x1, PT ;  /* 0x000000010d00780c */ /* 0x000fda0003fc5270 */
[----:B------:R-:W-:-:S05]  /*21d50*/  @P6 IMAD.HI.U32 R14, R8, R14, RZ ;  /* 0x0000000e080e6227 */ /* 0x000fca00078e00ff */
[----:B------:R-:W-:-:S07]  /*21d60*/  @P6 SHF.R.U32.HI R8, RZ, R15, R14 ;  /* 0x0000000fff086219 */ /* 0x000fce000001160e */
.L_x_12654:
[----:B------:R-:W-:Y:S05]  /*21d70*/  BSYNC B1 ;  /* 0x0000000000017941 */ /* 0x000fea0003800000 */
.L_x_12652:
[----:B------:R-:W-:-:S05]  /*21d80*/  IMAD R8, R8, R13, R92 ;  /* 0x0000000d08087224 */ /* 0x000fca00078e025c */
[----:B------:R-:W-:Y:S02]  /*21d90*/  VIADDMNMX R6, R8, R13, R6, PT ;  /* 0x0000000d08067246 */ /* 0x000fe40003800106 */
[----:B------:R-:W-:-:S07]  /*21da0*/  VIMNMX R7, R7, R8, !PT ;  /* 0x0000000807077248 */ /* 0x000fce0007fe0100 */
.L_x_12651:
[----:B------:R-:W-:Y:S05]  /*21db0*/  BSYNC B0 ;  /* 0x0000000000007941 */ /* 0x000fea0003800000 */
.L_x_12650:
        /* <DEDUP_REMOVED lines=78> */
[----:B--2---:R-:W-:Y:S02]  /*222a0*/  FMNMX.FTZ R5, R160, R8, !PT ;  /* 0x00000008a0057209 */ /* 0x004fe40007810000 */
[----:B------:R-:W-:-:S02]  /*222b0*/  FMNMX.FTZ R10, R26, R9, !PT ;  /* 0x000000091a0a7209 */ /* 0x000fc40007810000 */
[----:B------:R-:W-:Y:S02]  /*222c0*/  FMNMX.FTZ R5, R88, R5, !PT ;  /* 0x0000000558057209 */ /* 0x000fe40007810000 */
[----:B------:R-:W-:Y:S02]  /*222d0*/  FSEL R62, R62, -INF , !P5 ;  /* 0xff8000003e3e7808 */ /* 0x000fe40006800000 */
        /* <DEDUP_REMOVED lines=39> */
[----:B------:R-:W-:Y:S02]  /*22550*/  ISETP.GT.AND P2, PT, R7, 0x50, !P2 ;  /* 0x000000500700780c */ /* 0x000fe40005744270 */
[----:B-1----:R-:W-:Y:S02]  /*22560*/  FMNMX.FTZ R13, R10, R11, !PT ;  /* 0x0000000b0a0d7209 */ /* 0x002fe40007810000 */
[----:B------:R-:W-:Y:S02]  /*22570*/  ISETP.LT.OR P1, PT, R6, 0x4a, P1 ;  /* 0x0000004a0600780c */ /* 0x000fe40000f21670 */
[----:B------:R-:W-:Y:S01]  /*22580*/  FMNMX.FTZ R5, R59, R12, !PT ;  /* 0x0000000c3b057209 */ /* 0x000fe20007810000 */
[----:B------:R-:W1:Y:S01]  /*22590*/  SHFL.BFLY PT, R14, R13, 0x1, 0x1f ;  /* 0x0c201f000d0e7f89 */ /* 0x000e6200000e0000 */
[----:B------:R-:W-:-:S02]  /*225a0*/  ISETP.GT.AND P3, PT, R7, 0x51, !P3 ;  /* 0x000000510700780c */ /* 0x000fc40005f64270 */
[----:B------:R-:W-:Y:S02]  /*225b0*/  ISETP.LT.OR P2, PT, R6, 0x51, P2 ;  /* 0x000000510600780c */ /* 0x000fe40001741670 */
[----:B------:R-:W-:Y:S02]  /*225c0*/  FSEL R63, R63, -INF , !P1 ;  /* 0xff8000003f3f7808 */ /* 0x000fe40004800000 */
[----:B------:R-:W-:Y:S02]  /*225d0*/  FMNMX.FTZ R12, R62, R5, !PT ;  /* 0x000000053e0c7209 */ /* 0x000fe40007810000 */
[----:B------:R-:W-:Y:S02]  /*225e0*/  ISETP.GT.AND P4, PT, R7, 0x58, !P4 ;  /* 0x000000580700780c */ /* 0x000fe40006784270 */
[----:B------:R-:W-:Y:S02]  /*225f0*/  ISETP.LT.OR P3, PT, R6, 0x52, P3 ;  /* 0x000000520600780c */ /* 0x000fe40001f61670 */
[----:B------:R-:W-:-:S02]  /*22600*/  FSEL R66, R66, -INF , !P2 ;  /* 0xff80000042427808 */ /* 0x000fc40005000000 */
[----:B------:R-:W-:Y:S02]  /*22610*/  FMNMX.FTZ R5, R63, R12, !PT ;  /* 0x0000000c3f057209 */ /* 0x000fe40007810000 */
[----:B------:R-:W-:Y:S02]  /*22620*/  ISETP.GT.AND P1, PT, R7, 0x59, !P6 ;  /* 0x000000590700780c */ /* 0x000fe40007724270 */
[----:B------:R-:W-:Y:S02]  /*22630*/  ISETP.LT.OR P4, PT, R6, 0x59, P4 ;  /* 0x000000590600780c */ /* 0x000fe40002781670 */
[----:B------:R-:W-:Y:S02]  /*22640*/  FSEL R67, R67, -INF , !P3 ;  /* 0xff80000043437808 */ /* 0x000fe40005800000 */
[----:B------:R-:W-:Y:S02]  /*22650*/  FMNMX.FTZ R12, R66, R5, !PT ;  /* 0x00000005420c7209 */ /* 0x000fe40007810000 */
[----:B------:R-:W-:-:S02]  /*22660*/  ISETP.LT.OR P1, PT, R6, 0x5a, P1 ;  /* 0x0000005a0600780c */ /* 0x000fc40000f21670 */
[----:B------:R-:W-:Y:S02]  /*22670*/  FSEL R70, R70, -INF , !P4 ;  /* 0xff80000046467808 */ /* 0x000fe40006000000 */
[----:B------:R-:W-:Y:S02]  /*22680*/  FMNMX.FTZ R5, R67, R12, !PT ;  /* 0x0000000c43057209 */ /* 0x000fe40007810000 */
[----:B------:R-:W-:Y:S02]  /*22690*/  FSEL R71, R71, -INF , !P1 ;  /* 0xff80000047477808 */ /* 0x000fe40004800000 */
[----:B------:R-:W-:-:S04]  /*226a0*/  FMNMX.FTZ R6, R70, R5, !PT ;  /* 0x0000000546067209 */ /* 0x000fc80007810000 */
[----:B------:R-:W-:Y:S02]  /*226b0*/  FMNMX.FTZ R11, R71, R6, !PT ;  /* 0x00000006470b7209 */ /* 0x000fe40007810000 */
[----:B-1----:R-:W-:Y:S01]  /*226c0*/  FMNMX.FTZ R12, R13, R14, !PT ;  /* 0x0000000e0d0c7209 */ /* 0x002fe20007810000 */
[----:B------:R-:W2:Y:S04]  /*226d0*/  LDL.64 R6, [R1+0x240] ;  /* 0x0002400001067983 */ /* 0x000ea80000100a00 */
[----:B------:R-:W-:Y:S04]  /*226e0*/  STL.64 [R1+0x230], R10 ;  /* 0x0002300a01007387 */ /* 0x000fe80000100a00 */
[----:B------:R-:W4:Y:S04]  /*226f0*/  LDL R13, [R1+0x234] ;  /* 0x00023400010d7983 */ /* 0x000f280000100800 */
[----:B------:R-:W-:Y:S04]  /*22700*/  STL [R1+0x230], R12 ;  /* 0x0002300c01007387 */ /* 0x000fe80000100800 */
[----:B------:R-:W3:Y:S04]  /*22710*/  LDL R14, [R1+0x230] ;  /* 0x00023000010e7983 */ /* 0x000ee80000100800 */
[----:B----4-:R-:W1:Y:S02]  /*22720*/  SHFL.BFLY PT, R10, R13, 0x2, 0x1f ;  /* 0x0c401f000d0a7f89 */ /* 0x010e6400000e0000 */
[----:B-1----:R-:W-:-:S05]  /*22730*/  FMNMX.FTZ R10, R10, R13, !PT ;  /* 0x0000000d0a0a7209 */ /* 0x002fca0007810000 */
[----:B------:R-:W1:Y:S01]  /*22740*/  SHFL.BFLY PT, R11, R10, 0x1, 0x1f ;  /* 0x0c201f000a0b7f89 */ /* 0x000e6200000e0000 */
[----:B---3--:R-:W-:Y:S01]  /*22750*/  FMUL.FTZ R5, R41, R14 ;  /* 0x0000000e29057220 */ /* 0x008fe20000410000 */
[----:B------:R-:W-:-:S04]  /*22760*/  FSETP.NEU.FTZ.AND P1, PT, R14, -INF , PT ;  /* 0xff8000000e00780b */ /* 0x000fc80003f3d000 */
[----:B------:R-:W-:Y:S02]  /*22770*/  FSEL R5, R5, RZ, P1 ;  /* 0x000000ff05057208 */ /* 0x000fe40000800000 */
[----:B------:R-:W-:-:S03]  /*22780*/  FSEL R13, R14, RZ, P1 ;  /* 0x000000ff0e0d7208 */ /* 0x000fc60000800000 */
[-CC-:B------:R-:W-:Y:S01]  /*22790*/  FFMA.FTZ R160, R160, R41.reuse, -R5.reuse ;  /* 0x00000029a0a07223 */ /* 0x180fe20000010805 */
        /* <DEDUP_REMOVED lines=9> */
[----:B------:R-:W-:-:S02]  /*22830*/  FFMA.FTZ R168, R80, R41, -R5 ;  /* 0x0000002950a87223 */ /* 0x000fc40000010805 */
[----:B------:R-:W-:Y:S01]  /*22840*/  FSETP.NEU.FTZ.AND P1, PT, R10, -INF , PT ;  /* 0xff8000000a00780b */ /* 0x000fe20003f3d000 */
        /* <DEDUP_REMOVED lines=14> */
[----:B------:R-:W-:Y:S01]  /*22930*/  FADD.FTZ R8, R8, -R13 ;  /* 0x8000000d08087221 */ /* 0x000fe20000010000 */
[C---:B------:R-:W-:Y:S01]  /*22940*/  FMUL.FTZ R5, R10.reuse, R41 ;  /* 0x000000290a057220 */ /* 0x040fe20000410000 */
[----:B------:R-:W-:-:S02]  /*22950*/  FSEL R12, R10, RZ, P1 ;  /* 0x000000ff0a0c7208 */ /* 0x000fc40000800000 */
[----:B------:R-:W-:Y:S02]  /*22960*/  FMUL.FTZ R13, R8, R41 ;  /* 0x00000029080d7220 */ /* 0x000fe40000410000 */
        /* <DEDUP_REMOVED lines=10> */
[----:B------:R-:W1:Y:S01]  /*22a10*/  MUFU.EX2 R12, R12 ;  /* 0x0000000c000c7308 */ /* 0x000e620000000800 */
[----:B------:R-:W-:-:S07]  /*22a20*/  FFMA.FTZ R30, R17, R41, -R8 ;  /* 0x00000029111e7223 */ /* 0x000fce0000010808 */
[----:B------:R-:W3:Y:S08]  /*22a30*/  MUFU.EX2 R15, R15 ;  /* 0x0000000f000f7308 */ /* 0x000ef00000000800 */
[----:B------:R-:W4:Y:S01]  /*22a40*/  MUFU.EX2 R161, R161 ;  /* 0x000000a100a17308 */ /* 0x000f220000000800 */
[----:B------:R-:W-:-:S07]  /*22a50*/  FFMA.FTZ R165, R25, R41, -R8 ;  /* 0x0000002919a57223 */ /* 0x000fce0000010808 */
[----:B------:R-:W5:Y:S08]  /*22a60*/  MUFU.EX2 R162, R162 ;  /* 0x000000a200a27308 */ /* 0x000f700000000800 */
[----:B------:R-:W0:Y:S01]  /*22a70*/  MUFU.EX2 R31, R31 ;  /* 0x0000001f001f7308 */ /* 0x000e220000000800 */
[----:B--2---:R-:W-:Y:S01]  /*22a80*/  FFMA.FTZ R6, R13, R6, R160 ;  /* 0x000000060d067223 */ /* 0x004fe200000100a0 */
[----:B-1----:R-:W-:-:S06]  /*22a90*/  FFMA.FTZ R16, R7, R12, R32 ;  /* 0x0000000c07107223 */ /* 0x002fcc0000010020 */
        /* <DEDUP_REMOVED lines=1998> */
.L_x_12656:
[----:B------:R-:W-:Y:S05]  /*2a780*/  BSYNC B0 ;  /* 0x0000000000007941 */ /* 0x000fea0003800000 */
.L_x_12655:
[C---:B------:R-:W-:Y:S01]  /*2a790*/  ISETP.GT.AND P0, PT, R0.reuse, R189, PT ;  /* 0x000000bd0000720c */ /* 0x040fe20003f04270 */
[----:B------:R-:W-:-:S12]  /*2a7a0*/  VIADD R0, R0, 0xffffffff ;  /* 0xffffffff00007836 */ /* 0x000fd80000000000 */
[----:B------:R-:W-:Y:S05]  /*2a7b0*/  @P0 BRA `(.L_x_12657) ;  /* 0xffffff5400100947 */ /* 0x000fea000383ffff */
.L_x_12630:
[----:B0-----:R-:W2:Y:S01]  /*2a7c0*/  LDL R5, [R1+0x240] ;  /* 0x0002400001057983 */ /* 0x001ea20000100800 */
[----:B------:R-:W-:Y:S05]  /*2a7d0*/  WARPSYNC.ALL ;  /* 0x0000000000007948 */ /* 0x000fea0003800000 */
[----:B------:R-:W3:Y:S04]  /*2a7e0*/  LDL R6, [R1+0x244] ;  /* 0x0002440001067983 */ /* 0x000ee80000100800 */
[----:B------:R-:W4:Y:S04]  /*2a7f0*/  LDL.64 R8, [R1+0x260] ;  /* 0x0002600001087983 */ /* 0x000f280000100a00 */
[----:B------:R-:W5:Y:S04]  /*2a800*/  LDL R126, [R1+0x210] ;  /* 0x00021000017e7983 */ /* 0x000f680000100800 */
[----:B------:R-:W4:Y:S01]  /*2a810*/  LDL.64 R112, [R1+0x300] ;  /* 0x0003000001707983 */ /* 0x000f220000100a00 */
[----:B------:R-:W-:-:S02]  /*2a820*/  IMAD.MOV.U32 R132, RZ, RZ, -0x800000 ;  /* 0xff800000ff847424 */ /* 0x000fc400078e00ff */
[----:B------:R-:W-:Y:S01]  /*2a830*/  IMAD.MOV.U32 R130, RZ, RZ, -0x800000 ;  /* 0xff800000ff827424 */ /* 0x000fe200078e00ff */
        /* <DEDUP_REMOVED lines=51> */
[----:B------:R-:W4:Y:S04]  /*2ab70*/  LDL R127, [R1+0x218] ;  /* 0x00021800017f7983 */ /* 0x000f280000100800 */
[----:B------:R-:W4:Y:S04]  /*2ab80*/  LDL R129, [R1+0x21c] ;  /* 0x00021c0001817983 */ /* 0x000f280000100800 */
[----:B--2---:R-:W0:Y:S02]  /*2ab90*/  SHFL.BFLY PT, R0, R5, 0x2, 0x1f ;  /* 0x0c401f0005007f89 */ /* 0x004e2400000e0000 */
[----:B0-----:R-:W-:-:S05]  /*2aba0*/  FADD.FTZ R0, R5, R0 ;  /* 0x0000000005007221 */ /* 0x001fca0000010000 */
[----:B------:R-:W0:Y:S02]  /*2abb0*/  SHFL.BFLY PT, R3, R0, 0x1, 0x1f ;  /* 0x0c201f0000037f89 */ /* 0x000e2400000e0000 */
[----:B0-----:R-:W-:-:S05]  /*2abc0*/  FADD.FTZ R2, R0, R3 ;  /* 0x0000000300027221 */ /* 0x001fca0000010000 */
[----:B------:R-:W-:Y:S04]  /*2abd0*/  STL [R1+0x240], R2 ;  /* 0x0002400201007387 */ /* 0x000fe80000100800 */
[----:B------:R-:W2:Y:S04]  /*2abe0*/  LDL R16, [R1+0x240] ;  /* 0x0002400001107983 */ /* 0x000ea80000100800 */
[----:B---3--:R-:W0:Y:S02]  /*2abf0*/  SHFL.BFLY PT, R3, R6, 0x2, 0x1f ;  /* 0x0c401f0006037f89 */ /* 0x008e2400000e0000 */
[----:B0-----:R-:W-:-:S02]  /*2ac00*/  FADD.FTZ R3, R3, R6 ;  /* 0x0000000603037221 */ /* 0x001fc40000010000 */
[----:B------:R-:W3:Y:S04]  /*2ac10*/  LDL.64 R6, [R1+0x270] ;  /* 0x0002700001067983 */ /* 0x000ee80000100a00 */
[----:B-1----:R-:W0:Y:S02]  /*2ac20*/  SHFL.BFLY PT, R4, R3, 0x1, 0x1f ;  /* 0x0c201f0003047f89 */ /* 0x002e2400000e0000 */
[----:B0-----:R-:W-:Y:S02]  /*2ac30*/  FADD.FTZ R131, R3, R4 ;  /* 0x0000000403837221 */ /* 0x001fe40000010000 */
[----:B------:R-:W3:Y:S03]  /*2ac40*/  LDL.64 R4, [R1+0x280] ;  /* 0x0002800001047983 */ /* 0x000ee60000100a00 */
[----:B------:R-:W-:Y:S01]  /*2ac50*/  FSETP.NE.FTZ.AND P1, PT, R131, RZ, PT ;  /* 0x000000ff8300720b */ /* 0x000fe20003f35000 */
[----:B------:R-:W3:-:S12]  /*2ac60*/  LDL.64 R2, [R1+0x290] ;  /* 0x0002900001027983 */ /* 0x000ed80000100a00 */
[----:B------:R-:W3:Y:S04]  /*2ac70*/  @P1 LDL R14, [R1+0x250] ;  /* 0x00025000010e1983 */ /* 0x000ee80000100800 */
[----:B------:R-:W3:Y:S01]  /*2ac80*/  @P1 LDL R15, [R1+0x234] ;  /* 0x00023400010f1983 */ /* 0x000ee20000100800 */
[----:B--2---:R-:W-:-:S13]  /*2ac90*/  FSETP.NE.FTZ.AND P0, PT, R16, RZ, PT ;  /* 0x000000ff1000720b */ /* 0x004fda0003f15000 */
[----:B------:R-:W2:Y:S04]  /*2aca0*/  @P0 LDL R10, [R1+0x250] ;  /* 0x00025000010a0983 */ /* 0x000ea80000100800 */
[----:B------:R-:W2:Y:S01]  /*2acb0*/  @P0 LDL R11, [R1+0x230] ;  /* 0x00023000010b0983 */ /* 0x000ea20000100800 */
[----:B------:R-:W0:Y:S01]  /*2acc0*/  @P1 MUFU.LG2 R13, R131 ;  /* 0x00000083000d1308 */ /* 0x000e220000000c00 */
[----:B------:R-:W-:-:S07]  /*2acd0*/  IMAD.MOV.U32 R0, RZ, RZ, RZ ;  /* 0x000000ffff007224 */ /* 0x000fce00078e00ff */
[----:B------:R-:W1:Y:S08]  /*2ace0*/  @P0 MUFU.LG2 R12, R16 ;  /* 0x00000010000c0308 */ /* 0x000e700000000c00 */
[----:B------:R-:W4:Y:S01]  /*2acf0*/  @P0 MUFU.RCP R0, R16 ;  /* 0x0000001000000308 */ /* 0x000f220000001000 */
[----:B0-----:R-:W-:Y:S01]  /*2ad00*/  @P1 FMUL.FTZ R17, R13, 0.69314718246459960938 ;  /* 0x3f3172180d111820 */ /* 0x001fe20000410000 */
[----:B-1----:R-:W-:Y:S01]  /*2ad10*/  @P0 FMUL.FTZ R13, R12, 0.69314718246459960938 ;  /* 0x3f3172180c0d0820 */ /* 0x002fe20000410000 */
[----:B-----5:R-:W-:-:S02]  /*2ad20*/  VIADD R126, R126, 0x1 ;  /* 0x000000017e7e7836 */ /* 0x020fc40000000000 */
[-C--:B----4-:R-:W-:Y:S01]  /*2ad30*/  FMUL.FTZ R9, R9, R0.reuse ;  /* 0x0000000009097220 */ /* 0x090fe20000410000 */
[-C--:B------:R-:W-:Y:S01]  /*2ad40*/  FMUL.FTZ R8, R8, R0.reuse ;  /* 0x0000000008087220 */ /* 0x080fe20000410000 */
[-C--:B---3--:R-:W-:Y:S01]  /*2ad50*/  FMUL.FTZ R7, R7, R0.reuse ;  /* 0x0000000007077220 */ /* 0x088fe20000410000 */
[-C--:B------:R-:W-:Y:S01]  /*2ad60*/  FMUL.FTZ R6, R6, R0.reuse ;  /* 0x0000000006067220 */ /* 0x080fe20000410000 */
[-C--:B------:R-:W-:Y:S01]  /*2ad70*/  FMUL.FTZ R5, R5, R0.reuse ;  /* 0x0000000005057220 */ /* 0x080fe20000410000 */
[-C--:B------:R-:W-:Y:S01]  /*2ad80*/  FMUL.FTZ R4, R4, R0.reuse ;  /* 0x0000000004047220 */ /* 0x080fe20000410000 */
[-C--:B------:R-:W-:Y:S01]  /*2ad90*/  FMUL.FTZ R3, R3, R0.reuse ;  /* 0x0000000003037220 */ /* 0x080fe20000410000 */
[----:B------:R-:W-:Y:S01]  /*2ada0*/  FMUL.FTZ R2, R2, R0 ;  /* 0x0000000002027220 */ /* 0x000fe20000410000 */
[----:B------:R0:W-:Y:S04]  /*2adb0*/  STL.64 [R1+0x260], R8 ;  /* 0x0002600801007387 */ /* 0x0001e80000100a00 */
[----:B------:R-:W-:Y:S01]  /*2adc0*/  STL.64 [R1+0x270], R6 ;  /* 0x0002700601007387 */ /* 0x000fe20000100a00 */
[----:B------:R-:W-:-:S03]  /*2add0*/  @P1 FMUL.FTZ R14, R14, 0.69314718246459960938 ;  /* 0x3f3172180e0e1820 */ /* 0x000fc60000410000 */
[----:B------:R1:W-:Y:S01]  /*2ade0*/  STL.64 [R1+0x280], R4 ;  /* 0x0002800401007387 */ /* 0x0003e20000100a00 */
[----:B------:R-:W-:-:S03]  /*2adf0*/  @P1 FFMA.FTZ R130, R14, R15, R17 ;  /* 0x0000000f0e821223 */ /* 0x000fc60000010011 */
[----:B------:R3:W-:Y:S04]  /*2ae00*/  STL.64 [R1+0x290], R2 ;  /* 0x0002900201007387 */ /* 0x0007e80000100a00 */
[----:B------:R-:W4:Y:S04]  /*2ae10*/  LDL.64 R16, [R1+0x3f8] ;  /* 0x0003f80001107983 */ /* 0x000f280000100a00 */
[----:B------:R-:W5:Y:S04]  /*2ae20*/  LDL.64 R14, [R1+0x408] ;  /* 0x00040800010e7983 */ /* 0x000f680000100a00 */
[----:B0-----:R-:W5:Y:S04]  /*2ae30*/  LDL.64 R8, [R1+0x418] ;  /* 0x0004180001087983 */ /* 0x001f680000100a00 */
[----:B-1----:R-:W5:Y:S04]  /*2ae40*/  LDL.64 R4, [R1+0x428] ;  /* 0x0004280001047983 */ /* 0x002f680000100a00 */
[----:B---3--:R-:W3:Y:S04]  /*2ae50*/  LDL.64 R2, [R1+0x448] ;  /* 0x0004480001027983 */ /* 0x008ee80000100a00 */
[----:B------:R-:W3:Y:S01]  /*2ae60*/  LDL.64 R6, [R1+0x458] ;  /* 0x0004580001067983 */ /* 0x000ee20000100a00 */
[----:B--2---:R-:W-:-:S04]  /*2ae70*/  @P0 FMUL.FTZ R10, R10, 0.69314718246459960938 ;  /* 0x3f3172180a0a0820 */ /* 0x004fc80000410000 */
[----:B------:R-:W-:Y:S02]  /*2ae80*/  @P0 FFMA.FTZ R132, R10, R11, R13 ;  /* 0x0000000b0a840223 */ /* 0x000fe4000001000d */
[----:B------:R-:W2:Y:S04]  /*2ae90*/  LDL.64 R12, [R1+0x3c8] ;  /* 0x0003c800010c7983 */ /* 0x000ea80000100a00 */
[----:B------:R-:W2:Y:S01]  /*2aea0*/  LDL.64 R10, [R1+0x438] ;  /* 0x00043800010a7983 */ /* 0x000ea20000100a00 */
[----:B------:R-:W-:-:S13]  /*2aeb0*/  ISETP.NE.AND P0, PT, R126, 0x2, PT ;  /* 0x000000027e00780c */ /* 0x000fda0003f05270 */
[----:B------:R-:W2:Y:S01]  /*2aec0*/  @!P0 LDL R128, [R1+0x214] ;  /* 0x0002140001808983 */ /* 0x000ea20000100800 */
[-C--:B------:R-:W-:Y:S01]  /*2aed0*/  FMUL.FTZ R113, R113, R0.reuse ;  /* 0x0000000071717220 */ /* 0x080fe20000410000 */
[----:B------:R-:W-:Y:S01]  /*2aee0*/  FMUL.FTZ R112, R112, R0 ;  /* 0x0000000070707220 */ /* 0x000fe20000410000 */
[----:B------:R-:W0:Y:S04]  /*2aef0*/  S2R R133, SR_TID.X ;  /* 0x0000000000857919 */ /* 0x000e280000002100 */
[----:B------:R1:W-:Y:S02]  /*2af00*/  STL.64 [R1+0x300], R112 ;  /* 0x0003007001007387 */ /* 0x0003e40000100a00 */
[----:B-1----:R-:W-:-:S06]  /*2af10*/  IMAD.MOV.U32 R112, RZ, RZ, RZ ;  /* 0x000000ffff707224 */ /* 0x002fcc00078e00ff */
[----:B------:R-:W1:Y:S01]  /*2af20*/  @P1 MUFU.RCP R112, R131 ;  /* 0x0000008300701308 */ /* 0x000e620000001000 */
[-C--:B------:R-:W-:Y:S01]  /*2af30*/  FMUL.FTZ R125, R125, R0.reuse ;  /* 0x000000007d7d7220 */ /* 0x080fe20000410000 */
[-C--:B------:R-:W-:Y:S01]  /*2af40*/  FMUL.FTZ R124, R124, R0.reuse ;  /* 0x000000007c7c7220 */ /* 0x080fe20000410000 */
[-C--:B------:R-:W-:Y:S01]  /*2af50*/  FMUL.FTZ R123, R123, R0.reuse ;  /* 0x000000007b7b7220 */ /* 0x080fe20000410000 */
[-C--:B------:R-:W-:Y:S01]  /*2af60*/  FMUL.FTZ R122, R122, R0.reuse ;  /* 0x000000007a7a7220 */ /* 0x080fe20000410000 */
[-C--:B------:R-:W-:Y:S01]  /*2af70*/  FMUL.FTZ R121, R121, R0.reuse ;  /* 0x0000000079797220 */ /* 0x080fe20000410000 */
[-C--:B------:R-:W-:Y:S01]  /*2af80*/  FMUL.FTZ R120, R120, R0.reuse ;  /* 0x0000000078787220 */ /* 0x080fe20000410000 */
[----:B0-----:R-:W-:Y:S01]  /*2af90*/  SHF.R.U32.HI R133, RZ, 0x7, R133 ;  /* 0x00000007ff857819 */ /* 0x001fe20000011685 */
        /* <DEDUP_REMOVED lines=12> */
[----:B------:R-:W-:Y:S01]  /*2b060*/  IADD3 R113, -R133, 0xb, RZ ;  /* 0x0000000b85717810 */ /* 0x000fe20007ffe1ff */
        /* <DEDUP_REMOVED lines=86> */
[-C--:B-----5:R-:W-:Y:S01]  /*2b5d0*/  FMUL.FTZ R15, R15, R112.reuse ;  /* 0x000000700f0f7220 */ /* 0x0a0fe20000410000 */
[-C--:B------:R-:W-:Y:S01]  /*2b5e0*/  FMUL.FTZ R14, R14, R112.reuse ;  /* 0x000000700e0e7220 */ /* 0x080fe20000410000 */
[-C--:B------:R-:W-:Y:S01]  /*2b5f0*/  FMUL.FTZ R9, R9, R112.reuse ;  /* 0x0000007009097220 */ /* 0x080fe20000410000 */
[-C--:B------:R-:W-:Y:S01]  /*2b600*/  FMUL.FTZ R8, R8, R112.reuse ;  /* 0x0000007008087220 */ /* 0x080fe20000410000 */
[-C--:B------:R-:W-:Y:S01]  /*2b610*/  FMUL.FTZ R5, R5, R112.reuse ;  /* 0x0000007005057220 */ /* 0x080fe20000410000 */
[-C--:B------:R-:W-:Y:S01]  /*2b620*/  FMUL.FTZ R4, R4, R112.reuse ;  /* 0x0000007004047220 */ /* 0x080fe20000410000 */
[-C--:B---3--:R-:W-:Y:S01]  /*2b630*/  FMUL.FTZ R3, R3, R112.reuse ;  /* 0x0000007003037220 */ /* 0x088fe20000410000 */
[-C--:B------:R-:W-:Y:S01]  /*2b640*/  FMUL.FTZ R2, R2, R112.reuse ;  /* 0x0000007002027220 */ /* 0x080fe20000410000 */
[-C--:B------:R-:W-:Y:S01]  /*2b650*/  FMUL.FTZ R7, R7, R112.reuse ;  /* 0x0000007007077220 */ /* 0x080fe20000410000 */
[-C--:B------:R-:W-:Y:S01]  /*2b660*/  FMUL.FTZ R6, R6, R112.reuse ;  /* 0x0000007006067220 */ /* 0x080fe20000410000 */
[----:B------:R-:W-:Y:S01]  /*2b670*/  VIADD R0, R127, 0x1 ;  /* 0x000000017f007836 */ /* 0x000fe20000000000 */
[----:B------:R-:W-:Y:S04]  /*2b680*/  STL [R1+0x244], R131 ;  /* 0x0002448301007387 */ /* 0x000fe80000100800 */
[----:B------:R-:W-:Y:S04]  /*2b690*/  STL.64 [R1+0x2a0], R124 ;  /* 0x0002a07c01007387 */ /* 0x000fe80000100a00 */
[----:B------:R-:W-:Y:S04]  /*2b6a0*/  STL.64 [R1+0x2b0], R122 ;  /* 0x0002b07a01007387 */ /* 0x000fe80000100a00 */
[----:B------:R-:W-:Y:S04]  /*2b6b0*/  STL.64 [R1+0x2c0], R120 ;  /* 0x0002c07801007387 */ /* 0x000fe80000100a00 */
[----:B------:R-:W-:Y:S04]  /*2b6c0*/  STL.64 [R1+0x2d0], R118 ;  /* 0x0002d07601007387 */ /* 0x000fe80000100a00 */
[----:B------:R-:W-:Y:S04]  /*2b6d0*/  STL.64 [R1+0x2e0], R116 ;  /* 0x0002e07401007387 */ /* 0x000fe80000100a00 */
[----:B------:R-:W-:Y:S04]  /*2b6e0*/  STL.64 [R1+0x2f0], R114 ;  /* 0x0002f07201007387 */ /* 0x000fe80000100a00 */
[----:B------:R-:W-:Y:S04]  /*2b6f0*/  STL [R1+0x240], R132 ;  /* 0x0002408401007387 */ /* 0x000fe80000100800 */
        /* <DEDUP_REMOVED lines=23> */
[----:B------:R-:W-:Y:S01]  /*2b870*/  STL.64 [R1+0x278], R68 ;  /* 0x0002784401007387 */ /* 0x000fe20000100a00 */
[-C--:B--2---:R-:W-:Y:S01]  /*2b880*/  FMUL.FTZ R13, R13, R112.reuse ;  /* 0x000000700d0d7220 */ /* 0x084fe20000410000 */
[-C--:B------:R-:W-:Y:S01]  /*2b890*/  FMUL.FTZ R12, R12, R112.reuse ;  /* 0x000000700c0c7220 */ /* 0x080fe20000410000 */
[-C--:B------:R-:W-:Y:S01]  /*2b8a0*/  FMUL.FTZ R11, R11, R112.reuse ;  /* 0x000000700b0b7220 */ /* 0x080fe20000410000 */
[----:B------:R-:W-:-:S03]  /*2b8b0*/  FMUL.FTZ R10, R10, R112 ;  /* 0x000000700a0a7220 */ /* 0x000fc60000410000 */
[----:B------:R0:W-:Y:S04]  /*2b8c0*/  STL.64 [R1+0x3c8], R12 ;  /* 0x0003c80c01007387 */ /* 0x0001e80000100a00 */
[----:B------:R1:W-:Y:S01]  /*2b8d0*/  STL.64 [R1+0x288], R56 ;  /* 0x0002883801007387 */ /* 0x0003e20000100a00 */
[----:B0-----:R-:W-:-:S03]  /*2b8e0*/  VIADD R12, R129, 0x1 ;  /* 0x00000001810c7836 */ /* 0x001fc60000000000 */
        /* <DEDUP_REMOVED lines=29> */
[----:B------:R1:W-:Y:S01]  /*2bac0*/  STL [R1+0x21c], R12 ;  /* 0x00021c0c01007387 */ /* 0x0003e20000100800 */
[----:B------:R-:W-:-:S03]  /*2bad0*/  @!P0 LOP3.LUT R128, R128, 0x1, RZ, 0x3c, !PT ;  /* 0x0000000180808812 */ /* 0x000fc600078e3cff */
[----:B------:R1:W-:Y:S04]  /*2bae0*/  STL [R1+0x210], R126 ;  /* 0x0002107e01007387 */ /* 0x0003e80000100800 */
[----:B------:R1:W-:Y:S04]  /*2baf0*/  @!P0 STL [R1+0x214], R128 ;  /* 0x0002148001008387 */ /* 0x0003e80000100800 */
[----:B------:R1:W-:Y:S01]  /*2bb00*/  @!P0 STL [R1+0x210], RZ ;  /* 0x000210ff01008387 */ /* 0x0003e20000100800 */
[----:B------:R1:W-:Y:S08]  /*2bb10*/  BAR.ARV R113, 0x100 ;  /* 0x000400710000751d */ /* 0x0003f00000002000 */
[----:B------:R-:W-:Y:S06]  /*2bb20*/  BAR.ARV 0x8, 0x180 ;  /* 0x0206000000007b1d */ /* 0x000fec0000002000 */
[----:B------:R-:W-:-:S13]  /*2bb30*/  PLOP3.LUT P0, PT, PT, PT, PT, 0x8, 0x0 ;  /* 0x000000000000781c */ /* 0x000fda0003f0e170 */
.L_x_12540:
[----:B------:R-:W-:Y:S05]  /*2bb40*/  WARPSYNC.ALL ;  /* 0x0000000000007948 */ /* 0x000fea0003800000 */
[----:B------:R-:W0:Y:S08]  /*2bb50*/  S2UR UR5, SR_CgaCtaId ;  /* 0x00000000000579c3 */ /* 0x000e300000008800 */
[----:B------:R-:W-:Y:S06]  /*2bb60*/  BAR.SYNC.DEFER_BLOCKING 0x5, 0x180 ;  /* 0x0146000000007b1d */ /* 0x000fec0000010000 */
[----:B------:R-:W-:Y:S01]  /*2bb70*/  UMOV UR4, 0x400 ;  /* 0x0000040000047882 */ /* 0x000fe20000000000 */
[----:B------:R-:W-:Y:S01]  /*2bb80*/  BSSY B0, `(.L_x_12658) ;  /* 0x00004e3000007945 */ /* 0x000fe20003800000 */
[----:B0-----:R-:W-:-:S06]  /*2bb90*/  ULEA UR4, UR5, UR4, 0x18 ;  /* 0x0000000405047291 */ /* 0x001fcc000f8ec03f */
[----:B-1----:R-:W-:-:S05]  /*2bba0*/  IMAD.U32 R2, RZ, RZ, UR4 ;  /* 0x00000004ff027e24 */ /* 0x002fca000f8e00ff */
[----:B------:R0:W1:Y:S01]  /*2bbb0*/  LDS.128 R88, [R2+0x324d0] ;  /* 0x0324d00002587984 */ /* 0x0000620000000c00 */
[----:B------:R-:W-:Y:S06]  /*2bbc0*/  BAR.ARV 0x4, 0x180 ;  /* 0x0106000000007b1d */ /* 0x000fec0000002000 */
[----:B------:R-:W-:Y:S05]  /*2bbd0*/  @P0 BRA `(.L_x_12659) ;  /* 0x0000003c00ec0947 */ /* 0x000fea0003800000 */
[----:B------:R-:W3:Y:S04]  /*2bbe0*/  LDL R0, [R1+0x51c] ;  /* 0x00051c0001007983 */ /* 0x000ee80000100800 */
[----:B------:R-:W4:Y:S04]  /*2bbf0*/  LDL.128 R28, [R1+0x260] ;  /* 0x00026000011c7983 */ /* 0x000f280000100c00 */
[----:B------:R-:W2:Y:S04]  /*2bc00*/  LDL.128 R24, [R1+0x270] ;  /* 0x0002700001187983 */ /* 0x000ea80000100c00 */
[----:B------:R-:W2:Y:S04]  /*2bc10*/  LDL.128 R32, [R1+0x280] ;  /* 0x0002800001207983 */ /* 0x000ea80000100c00 */
[----:B------:R-:W2:Y:S04]  /*2bc20*/  LDL.128 R12, [R1+0x290] ;  /* 0x00029000010c7983 */ /* 0x000ea80000100c00 */
[----:B------:R-:W2:Y:S04]  /*2bc30*/  LDL.128 R4, [R1+0x2a0] ;  /* 0x0002a00001047983 */ /* 0x000ea80000100c00 */
[----:B------:R-:W2:Y:S01]  /*2bc40*/  LDL.128 R8, [R1+0x2b0] ;  /* 0x0002b00001087983 */ /* 0x000ea20000100c00 */
[C---:B------:R-:W-:Y:S01]  /*2bc50*/  ISETP.NE.AND P0, PT, R195.reuse, RZ, PT ;  /* 0x000000ffc300720c */ /* 0x040fe20003f05270 */
[----:B------:R-:W-:Y:S01]  /*2bc60*/  ULDC UR4, c[0x0][0xbd4] ;  /* 0x0002f50000047ab9 */ /* 0x000fe20000000800 */
[----:B------:R-:W0:Y:S02]  /*2bc70*/  S2R R3, SR_SWINHI ;  /* 0x0000000000037919 */ /* 0x000e240000002f00 */
[----:B------:R-:W-:Y:S01]  /*2bc80*/  SEL R195, R195, UR4, P0 ;  /* 0x00000004c3c37c07 */ /* 0x000fe20008000000 */
[----:B------:R-:W-:Y:S05]  /*2bc90*/  WARPSYNC.ALL ;  /* 0x0000000000007948 */ /* 0x000fea0003800000 */
[----:B------:R-:W2:Y:S01]  /*2bca0*/  LDL.128 R116, [R1+0x2c0] ;  /* 0x0002c00001747983 */ /* 0x000ea20000100c00 */
[----:B------:R-:W-:Y:S01]  /*2bcb0*/  ULDC.64 UR6, c[0x0][0xd08] ;  /* 0x0003420000067ab9 */ /* 0x000fe20000000a00 */
[----:B------:R-:W-:-:S02]  /*2bcc0*/  ULDC.64 UR4, c[0x0][0xd00] ;  /* 0x0003400000047ab9 */ /* 0x000fc40000000a00 */
[----:B------:R-:W2:Y:S04]  /*2bcd0*/  LDL.128 R108, [R1+0x2e0] ;  /* 0x0002e000016c7983 */ /* 0x000ea80000100c00 */
[----:B------:R-:W2:Y:S04]  /*2bce0*/  LDL.128 R112, [R1+0x2d0] ;  /* 0x0002d00001707983 */ /* 0x000ea80000100c00 */
[----:B------:R-:W2:Y:S04]  /*2bcf0*/  LDL.128 R100, [R1+0x300] ;  /* 0x0003000001647983 */ /* 0x000ea80000100c00 */
[----:B------:R-:W2:Y:S04]  /*2bd00*/  LDL.128 R104, [R1+0x2f0] ;  /* 0x0002f00001687983 */ /* 0x000ea80000100c00 */
[----:B------:R-:W2:Y:S04]  /*2bd10*/  LDL.128 R92, [R1+0x320] ;  /* 0x00032000015c7983 */ /* 0x000ea80000100c00 */
[----:B------:R-:W2:Y:S01]  /*2bd20*/  LDL.128 R96, [R1+0x310] ;  /* 0x0003100001607983 */ /* 0x000ea20000100c00 */
[----:B------:R-:W-:-:S02]  /*2bd30*/  MOV R16, R2 ;  /* 0x0000000200107202 */ /* 0x000fc40000000f00 */
[----:B0-----:R-:W-:Y:S01]  /*2bd40*/  MOV R17, R3 ;  /* 0x0000000300117202 */ /* 0x001fe20000000f00 */
[----:B------:R-:W2:Y:S04]  /*2bd50*/  LDL.128 R80, [R1+0x340] ;  /* 0x0003400001507983 */ /* 0x000ea80000100c00 */
        /* <DEDUP_REMOVED lines=9> */
[----:B-----5:R-:W2:Y:S01]  /*2bdf0*/  LDL.128 R44, [R1+0x3d0] ;  /* 0x0003d000012c7983 */ /* 0x020ea20000100c00 */
[----:B---3--:R-:W-:Y:S01]  /*2be00*/  IMAD.WIDE R20, R0, 0x2, R16 ;  /* 0x0000000200147825 */ /* 0x008fe200078e0210 */
[----:B----4-:R-:W-:-:S02]  /*2be10*/  F2FP.BF16.F32.PACK_AB R28, R29, R28 ;  /* 0x0000001c1d1c723e */ /* 0x010fc400000010ff */
[C---:B------:R-:W-:Y:S02]  /*2be20*/  IADD3 R37, P3, R20.reuse, 0x20, RZ ;  /* 0x0000002014257810 */ /* 0x040fe40007f7e0ff */
[C---:B------:R-:W-:Y:S02]  /*2be30*/  LOP3.LUT R41, R20.reuse, 0x380, RZ, 0xc0, !PT ;  /* 0x0000038014297812 */ /* 0x040fe400078ec0ff */
[----:B------:R-:W-:Y:S02]  /*2be40*/  IADD3 R38, P2, R20, 0x40, RZ ;  /* 0x0000004014267810 */ /* 0x000fe40007f5e0ff */
[----:B------:R-:W-:Y:S02]  /*2be50*/  LOP3.LUT R36, R37, 0x380, RZ, 0xc0, !PT ;  /* 0x0000038025247812 */ /* 0x000fe400078ec0ff */
[----:B------:R-:W-:Y:S02]  /*2be60*/  SHF.R.U64 R41, R41, 0x3, RZ ;  /* 0x0000000329297819 */ /* 0x000fe400000012ff */
[----:B------:R-:W-:-:S02]  /*2be70*/  LOP3.LUT R0, R38, 0x380, RZ, 0xc0, !PT ;  /* 0x0000038026007812 */ /* 0x000fc400078ec0ff */
[----:B------:R-:W-:Y:S02]  /*2be80*/  SHF.R.U64 R36, R36, 0x3, RZ ;  /* 0x0000000324247819 */ /* 0x000fe400000012ff */
[----:B------:R-:W-:Y:S01]  /*2be90*/  LOP3.LUT R40, R41, R20, RZ, 0x3c, !PT ;  /* 0x0000001429287212 */ /* 0x000fe200078e3cff */
[--C-:B------:R-:W-:Y:S01]  /*2bea0*/  IMAD.MOV.U32 R41, RZ, RZ, R21.reuse ;  /* 0x000000ffff297224 */ /* 0x100fe200078e0015 */
[----:B------:R-:W-:Y:S02]  /*2beb0*/  SHF.R.U64 R39, R0, 0x3, RZ ;  /* 0x0000000300277819 */ /* 0x000fe400000012ff */
[----:B------:R-:W-:Y:S01]  /*2bec0*/  LOP3.LUT R36, R36, R37, RZ, 0x3c, !PT ;  /* 0x0000002524247212 */ /* 0x000fe200078e3cff */
[--C-:B------:R-:W-:Y:S01]  /*2bed0*/  IMAD.X R37, RZ, RZ, R21.reuse, P3 ;  /* 0x000000ffff257224 */ /* 0x100fe200018e0615 */
[----:B------:R-:W-:Y:S01]  /*2bee0*/  LOP3.LUT R38, R39, R38, RZ, 0x3c, !PT ;  /* 0x0000002627267212 */ /* 0x000fe200078e3cff */
[----:B------:R-:W-:Y:S01]  /*2bef0*/  IMAD.X R39, RZ, RZ, R21, P2 ;  /* 0x000000ffff277224 */ /* 0x000fe200010e0615 */
[----:B------:R-:W-:-:S02]  /*2bf00*/  F2FP.BF16.F32.PACK_AB R29, R31, R30 ;  /* 0x0000001e1f1d723e */ /* 0x000fc400000010ff */
[----:B------:R-:W-:Y:S02]  /*2bf10*/  MOV R40, R40 ;  /* 0x0000002800287202 */ /* 0x000fe40000000f00 */
[----:B--2---:R-:W-:Y:S02]  /*2bf20*/  F2FP.BF16.F32.PACK_AB R30, R25, R24 ;  /* 0x00000018191e723e */ /* 0x004fe400000010ff */
[----:B------:R-:W-:Y:S01]  /*2bf30*/  F2FP.BF16.F32.PACK_AB R31, R27, R26 ;  /* 0x0000001a1b1f723e */ /* 0x000fe200000010ff */
[----:B------:R-:W-:Y:S01]  /*2bf40*/  BAR.SYNC.DEFER_BLOCKING 0x1, 0x100 ;  /* 0x0044000000007b1d */ /* 0x000fe20000010000 */
[----:B------:R-:W-:Y:S02]  /*2bf50*/  MOV R36, R36 ;  /* 0x0000002400247202 */ /* 0x000fe40000000f00 */
[----:B------:R-:W-:Y:S02]  /*2bf60*/  F2FP.BF16.F32.PACK_AB R24, R33, R32 ;  /* 0x000000202118723e */ /* 0x000fe400000010ff */
[----:B------:R-:W-:-:S02]  /*2bf70*/  F2FP.BF16.F32.PACK_AB R25, R35, R34 ;  /* 0x000000222319723e */ /* 0x000fc400000010ff */
[----:B------:R-:W-:Y:S01]  /*2bf80*/  F2FP.BF16.F32.PACK_AB R26, R13, R12 ;  /* 0x0000000c0d1a723e */ /* 0x000fe200000010ff */
[----:B------:R-:W2:Y:S01]  /*2bf90*/  LDL.128 R32, [R1+0x400] ;  /* 0x0004000001207983 */ /* 0x000ea20000100c00 */
[----:B------:R-:W-:Y:S02]  /*2bfa0*/  F2FP.BF16.F32.PACK_AB R27, R15, R14 ;  /* 0x0000000e0f1b723e */ /* 0x000fe400000010ff */
[----:B------:R-:W-:Y:S01]  /*2bfb0*/  F2FP.BF16.F32.PACK_AB R4, R5, R4 ;  /* 0x000000040504723e */ /* 0x000fe200000010ff */
[----:B------:R-:W3:Y:S01]  /*2bfc0*/  LDL.128 R12, [R1+0x430] ;  /* 0x00043000010c7983 */ /* 0x000ee20000100c00 */
[----:B------:R-:W-:Y:S02]  /*2bfd0*/  F2FP.BF16.F32.PACK_AB R5, R7, R6 ;  /* 0x000000060705723e */ /* 0x000fe400000010ff */
[----:B------:R-:W-:Y:S02]  /*2bfe0*/  MOV R0, R38 ;  /* 0x0000002600007202 */ /* 0x000fe40000000f00 */
[----:B------:R-:W-:-:S02]  /*2bff0*/  F2FP.BF16.F32.PACK_AB R6, R9, R8 ;  /* 0x000000080906723e */ /* 0x000fc400000010ff */
[----:B------:R-:W-:Y:S02]  /*2c000*/  F2FP.BF16.F32.PACK_AB R7, R11, R10 ;  /* 0x0000000a0b07723e */ /* 0x000fe400000010ff */
[----:B------:R-:W4:Y:S01]  /*2c010*/  LDL.128 R8, [R1+0x440] ;  /* 0x0004400001087983 */ /* 0x000f220000100c00 */
[C---:B------:R-:W-:Y:S02]  /*2c020*/  IADD3 R135, P0, R20.reuse, 0x4000, RZ ;  /* 0x0000400014877810 */ /* 0x040fe40007f1e0ff */
[C---:B------:R-:W-:Y:S01]  /*2c030*/  IADD3 R136, P1, R20.reuse, 0x60, RZ ;  /* 0x0000006014887810 */ /* 0x040fe20007f3e0ff */
[----:B------:R0:W-:Y:S01]  /*2c040*/  STSM.16.M88.4 [R40], R28 ;  /* 0x0000001c28007844 */ /* 0x0001e20000000200 */
[----:B------:R-:W-:Y:S02]  /*2c050*/  LOP3.LUT R134, R135, 0x380, RZ, 0xc0, !PT ;  /* 0x0000038087867812 */ /* 0x000fe400078ec0ff */
[----:B------:R-:W-:Y:S01]  /*2c060*/  IADD3 R129, P5, R20, 0x4020, RZ ;  /* 0x0000402014817810 */ /* 0x000fe20007fbe0ff */
[----:B------:R1:W-:Y:S01]  /*2c070*/  STSM.16.M88.4 [R36], R24 ;  /* 0x0000001824007844 */ /* 0x0003e20000000200 */
[----:B------:R-:W-:Y:S01]  /*2c080*/  SHF.R.U64 R134, R134, 0x3, RZ ;  /* 0x0000000386867819 */ /* 0x000fe200000012ff */
[----:B------:R-:W-:Y:S01]  /*2c090*/  IMAD.X R137, RZ, RZ, R21, P1 ;  /* 0x000000ffff897224 */ /* 0x000fe200008e0615 */
[C---:B------:R-:W-:Y:S01]  /*2c0a0*/  IADD3 R121, P4, R20.reuse, 0x4040, RZ ;  /* 0x0000404014797810 */ /* 0x040fe20007f9e0ff */
[----:B------:R1:W-:Y:S01]  /*2c0b0*/  STSM.16.M88.4 [R0], R4 ;  /* 0x0000000400007844 */ /* 0x0003e20000000200 */
[----:B------:R-:W-:-:S02]  /*2c0c0*/  IADD3 R123, P3, R20, 0x4060, RZ ;  /* 0x00004060147b7810 */ /* 0x000fc40007f7e0ff */
[----:B------:R-:W-:Y:S02]  /*2c0d0*/  IADD3 R125, P2, R20, 0x8000, RZ ;  /* 0x00008000147d7810 */ /* 0x000fe40007f5e0ff */
[----:B------:R-:W-:Y:S02]  /*2c0e0*/  LOP3.LUT R128, R129, 0x380, RZ, 0xc0, !PT ;  /* 0x0000038081807812 */ /* 0x000fe400078ec0ff */
[----:B------:R-:W-:Y:S01]  /*2c0f0*/  LOP3.LUT R134, R134, R135, RZ, 0x3c, !PT ;  /* 0x0000008786867212 */ /* 0x000fe200078e3cff */
[----:B0-----:R-:W3:Y:S01]  /*2c100*/  LDL.128 R40, [R1+0x3e0] ;  /* 0x0003e00001287983 */ /* 0x001ee20000100c00 */
[----:B------:R-:W-:Y:S01]  /*2c110*/  LOP3.LUT R120, R121, 0x380, RZ, 0xc0, !PT ;  /* 0x0000038079787812 */ /* 0x000fe200078ec0ff */
[----:B------:R-:W-:Y:S01]  /*2c120*/  IMAD.X R135, RZ, RZ, R21, P0 ;  /* 0x000000ffff877224 */ /* 0x000fe200000e0615 */
[----:B------:R-:W-:Y:S01]  /*2c130*/  LOP3.LUT R122, R123, 0x380, RZ, 0xc0, !PT ;  /* 0x000003807b7a7812 */ /* 0x000fe200078ec0ff */
[----:B-1----:R-:W3:Y:S01]  /*2c140*/  LDL.128 R36, [R1+0x3f0] ;  /* 0x0003f00001247983 */ /* 0x002ee20000100c00 */
[----:B------:R-:W-:-:S02]  /*2c150*/  IADD3 R127, P1, R20, 0x8020, RZ ;  /* 0x00008020147f7810 */ /* 0x000fc40007f3e0ff */
[----:B------:R-:W-:Y:S01]  /*2c160*/  IADD3 R131, P0, R20, 0x8040, RZ ;  /* 0x0000804014837810 */ /* 0x000fe20007f1e0ff */
[----:B------:R-:W3:Y:S01]  /*2c170*/  LDL.128 R24, [R1+0x420] ;  /* 0x0004200001187983 */ /* 0x000ee20000100c00 */
[----:B------:R-:W-:Y:S02]  /*2c180*/  LOP3.LUT R124, R125, 0x380, RZ, 0xc0, !PT ;  /* 0x000003807d7c7812 */ /* 0x000fe400078ec0ff */
[----:B------:R-:W-:Y:S01]  /*2c190*/  SHF.R.U64 R128, R128, 0x3, RZ ;  /* 0x0000000380807819 */ /* 0x000fe200000012ff */
[----:B------:R-:W3:Y:S01]  /*2c1a0*/  LDL.128 R28, [R1+0x410] ;  /* 0x00041000011c7983 */ /* 0x000ee20000100c00 */
[----:B------:R-:W-:Y:S02]  /*2c1b0*/  SHF.R.U64 R120, R120, 0x3, RZ ;  /* 0x0000000378787819 */ /* 0x000fe400000012ff */
[----:B------:R-:W-:Y:S01]  /*2c1c0*/  SHF.R.U64 R122, R122, 0x3, RZ ;  /* 0x000000037a7a7819 */ /* 0x000fe200000012ff */
[----:B------:R-:W3:Y:S01]  /*2c1d0*/  LDL.128 R4, [R1+0x450] ;  /* 0x0004500001047983 */ /* 0x000ee20000100c00 */
[----:B------:R-:W-:-:S02]  /*2c1e0*/  LOP3.LUT R126, R127, 0x380, RZ, 0xc0, !PT ;  /* 0x000003807f7e7812 */ /* 0x000fc400078ec0ff */
[----:B------:R-:W-:Y:S02]  /*2c1f0*/  LOP3.LUT R130, R131, 0x380, RZ, 0xc0, !PT ;  /* 0x0000038083827812 */ /* 0x000fe400078ec0ff */
[----:B------:R-:W-:Y:S02]  /*2c200*/  SHF.R.U64 R124, R124, 0x3, RZ ;  /* 0x000000037c7c7819 */ /* 0x000fe400000012ff */
[----:B------:R-:W-:Y:S02]  /*2c210*/  LOP3.LUT R3, R136, 0x380, RZ, 0xc0, !PT ;  /* 0x0000038088037812 */ /* 0x000fe400078ec0ff */
[----:B------:R-:W-:Y:S01]  /*2c220*/  LOP3.LUT R128, R128, R129, RZ, 0x3c, !PT ;  /* 0x0000008180807212 */ /* 0x000fe200078e3cff */
[--C-:B------:R-:W-:Y:S01]  /*2c230*/  IMAD.X R129, RZ, RZ, R21.reuse, P5 ;  /* 0x000000ffff817224 */ /* 0x100fe200028e0615 */
[----:B------:R-:W-:Y:S01]  /*2c240*/  LOP3.LUT R120, R120, R121, RZ, 0x3c, !PT ;  /* 0x0000007978787212 */ /* 0x000fe200078e3cff */
[--C-:B------:R-:W-:Y:S01]  /*2c250*/  IMAD.X R121, RZ, RZ, R21.reuse, P4 ;  /* 0x000000ffff797224 */ /* 0x100fe200020e0615 */
[----:B------:R-:W-:Y:S01]  /*2c260*/  LOP3.LUT R122, R122, R123, RZ, 0x3c, !PT ;  /* 0x0000007b7a7a7212 */ /* 0x000fe200078e3cff */
[----:B------:R-:W-:Y:S01]  /*2c270*/  IMAD.X R123, RZ, RZ, R21, P3 ;  /* 0x000000ffff7b7224 */ /* 0x000fe200018e0615 */
[----:B------:R-:W-:-:S02]  /*2c280*/  IADD3 R133, P5, R20, 0x8060, RZ ;  /* 0x0000806014857810 */ /* 0x000fc40007fbe0ff */
[----:B------:R-:W-:Y:S02]  /*2c290*/  SHF.R.U64 R126, R126, 0x3, RZ ;  /* 0x000000037e7e7819 */ /* 0x000fe400000012ff */
[----:B------:R-:W-:Y:S02]  /*2c2a0*/  SHF.R.U64 R130, R130, 0x3, RZ ;  /* 0x0000000382827819 */ /* 0x000fe400000012ff */
[----:B------:R-:W-:Y:S01]  /*2c2b0*/  LOP3.LUT R124, R124, R125, RZ, 0x3c, !PT ;  /* 0x0000007d7c7c7212 */ /* 0x000fe200078e3cff */
[----:B------:R-:W-:Y:S01]  /*2c2c0*/  IMAD.X R125, RZ, RZ, R21, P2 ;  /* 0x000000ffff7d7224 */ /* 0x000fe200010e0615 */
[C---:B------:R-:W-:Y:S02]  /*2c2d0*/  IADD3 R139, P4, R20.reuse, 0xc000, RZ ;  /* 0x0000c000148b7810 */ /* 0x040fe40007f9e0ff */
[----:B------:R-:W-:Y:S02]  /*2c2e0*/  SHF.R.U64 R3, R3, 0x3, RZ ;  /* 0x0000000303037819 */ /* 0x000fe400000012ff */
[----:B------:R-:W-:-:S02]  /*2c2f0*/  IADD3 R141, P3, R20, 0xc020, RZ ;  /* 0x0000c020148d7810 */ /* 0x000fc40007f7e0ff */
[----:B------:R-:W-:Y:S02]  /*2c300*/  IADD3 R143, P2, R20, 0xc040, RZ ;  /* 0x0000c040148f7810 */ /* 0x000fe40007f5e0ff */
[----:B------:R-:W-:Y:S02]  /*2c310*/  LOP3.LUT R132, R133, 0x380, RZ, 0xc0, !PT ;  /* 0x0000038085847812 */ /* 0x000fe400078ec0ff */
[----:B------:R-:W-:Y:S01]  /*2c320*/  LOP3.LUT R126, R126, R127, RZ, 0x3c, !PT ;  /* 0x0000007f7e7e7212 */ /* 0x000fe200078e3cff */
[--C-:B------:R-:W-:Y:S01]  /*2c330*/  IMAD.X R127, RZ, RZ, R21.reuse, P1 ;  /* 0x000000ffff7f7224 */ /* 0x100fe200008e0615 */
[----:B------:R-:W-:Y:S01]  /*2c340*/  LOP3.LUT R130, R130, R131, RZ, 0x3c, !PT ;  /* 0x0000008382827212 */ /* 0x000fe200078e3cff */
[----:B------:R-:W-:Y:S01]  /*2c350*/  IMAD.X R131, RZ, RZ, R21, P0 ;  /* 0x000000ffff837224 */ /* 0x000fe200000e0615 */
[----:B------:R-:W-:Y:S02]  /*2c360*/  LOP3.LUT R138, R139, 0x380, RZ, 0xc0, !PT ;  /* 0x000003808b8a7812 */ /* 0x000fe400078ec0ff */
[----:B------:R-:W-:-:S02]  /*2c370*/  LOP3.LUT R136, R3, R136, RZ, 0x3c, !PT ;  /* 0x0000008803887212 */ /* 0x000fc400078e3cff */
[----:B------:R-:W-:Y:S02]  /*2c380*/  LOP3.LUT R140, R141, 0x380, RZ, 0xc0, !PT ;  /* 0x000003808d8c7812 */ /* 0x000fe400078ec0ff */
[----:B------:R-:W-:Y:S02]  /*2c390*/  IADD3 R20, P1, R20, 0xc060, RZ ;  /* 0x0000c06014147810 */ /* 0x000fe40007f3e0ff */
[----:B------:R-:W-:Y:S02]  /*2c3a0*/  ISETP.NE.U32.AND P0, PT, RZ, UR6, PT ;  /* 0x00000006ff007c0c */ /* 0x000fe4000bf05070 */
[----:B------:R-:W-:Y:S02]  /*2c3b0*/  LOP3.LUT R142, R143, 0x380, RZ, 0xc0, !PT ;  /* 0x000003808f8e7812 */ /* 0x000fe400078ec0ff */
[----:B------:R-:W-:Y:S02]  /*2c3c0*/  SHF.R.U64 R132, R132, 0x3, RZ ;  /* 0x0000000384847819 */ /* 0x000fe400000012ff */
[----:B------:R-:W-:-:S02]  /*2c3d0*/  F2FP.BF16.F32.PACK_AB R116, R117, R116 ;  /* 0x000000747574723e */ /* 0x000fc400000010ff */
[----:B------:R-:W-:Y:S02]  /*2c3e0*/  SHF.R.U64 R138, R138, 0x3, RZ ;  /* 0x000000038a8a7819 */ /* 0x000fe400000012ff */
[----:B------:R-:W-:Y:S02]  /*2c3f0*/  F2FP.BF16.F32.PACK_AB R117, R119, R118 ;  /* 0x000000767775723e */ /* 0x000fe400000010ff */
[----:B------:R-:W-:Y:S02]  /*2c400*/  F2FP.BF16.F32.PACK_AB R108, R109, R108 ;  /* 0x0000006c6d6c723e */ /* 0x000fe400000010ff */
[----:B------:R-:W-:Y:S02]  /*2c410*/  SHF.R.U64 R140, R140, 0x3, RZ ;  /* 0x000000038c8c7819 */ /* 0x000fe400000012ff */
[----:B------:R-:W-:Y:S02]  /*2c420*/  MOV R136, R136 ;  /* 0x0000008800887202 */ /* 0x000fe40000000f00 */
[----:B------:R-:W-:-:S02]  /*2c430*/  LOP3.LUT R0, R20, 0x380, RZ, 0xc0, !PT ;  /* 0x0000038014007812 */ /* 0x000fc400078ec0ff */
[----:B------:R-:W-:Y:S02]  /*2c440*/  F2FP.BF16.F32.PACK_AB R118, R113, R112 ;  /* 0x000000707176723e */ /* 0x000fe400000010ff */
[----:B------:R-:W-:Y:S02]  /*2c450*/  F2FP.BF16.F32.PACK_AB R119, R115, R114 ;  /* 0x000000727377723e */ /* 0x000fe400000010ff */
[----:B------:R-:W-:Y:S02]  /*2c460*/  F2FP.BF16.F32.PACK_AB R109, R111, R110 ;  /* 0x0000006e6f6d723e */ /* 0x000fe400000010ff */
[----:B------:R-:W-:Y:S02]  /*2c470*/  F2FP.BF16.F32.PACK_AB R100, R101, R100 ;  /* 0x000000646564723e */ /* 0x000fe400000010ff */
[----:B------:R-:W-:Y:S02]  /*2c480*/  ISETP.NE.AND.EX P0, PT, RZ, UR7, PT, P0 ;  /* 0x00000007ff007c0c */ /* 0x000fe4000bf05300 */
        /* <DEDUP_REMOVED lines=23> */
[----:B------:R-:W-:-:S02]  /*2c600*/  SHF.R.U64 R0, R0, 0x3, RZ ;  /* 0x0000000300007819 */ /* 0x000fc400000012ff */
[----:B------:R-:W-:Y:S02]  /*2c610*/  MOV R122, R122 ;  /* 0x0000007a007a7202 */ /* 0x000fe40000000f00 */
        /* <DEDUP_REMOVED lines=17> */
[----:B------:R-:W-:Y:S02]  /*2c730*/  F2FP.BF16.F32.PACK_AB R57, R59, R58 ;  /* 0x0000003a3b39723e */ /* 0x000fe400000010ff */
[----:B------:R-:W-:Y:S01]  /*2c740*/  F2FP.BF16.F32.PACK_AB R48, R49, R48 ;  /* 0x000000303130723e */ /* 0x000fe200000010ff */
[----:B------:R0:W-:Y:S01]  /*2c750*/  STSM.16.M88.4 [R120], R92 ;  /* 0x0000005c78007844 */ /* 0x0001e20000000200 */
[----:B------:R-:W-:Y:S02]  /*2c760*/  MOV R130, R130 ;  /* 0x0000008200827202 */ /* 0x000fe40000000f00 */
[----:B------:R-:W-:Y:S02]  /*2c770*/  F2FP.BF16.F32.PACK_AB R58, R53, R52 ;  /* 0x00000034353a723e */ /* 0x000fe400000010ff */
[----:B------:R-:W-:-:S02]  /*2c780*/  F2FP.BF16.F32.PACK_AB R59, R55, R54 ;  /* 0x00000036373b723e */ /* 0x000fc400000010ff */
[----:B------:R-:W-:Y:S01]  /*2c790*/  F2FP.BF16.F32.PACK_AB R49, R51, R50 ;  /* 0x000000323331723e */ /* 0x000fe200000010ff */
[----:B------:R0:W-:Y:S01]  /*2c7a0*/  STSM.16.M88.4 [R122], R80 ;  /* 0x000000507a007844 */ /* 0x0001e20000000200 */
[----:B------:R-:W-:Y:S02]  /*2c7b0*/  LOP3.LUT R20, R0, R20, RZ, 0x3c, !PT ;  /* 0x0000001400147212 */ /* 0x000fe400078e3cff */
[----:B------:R-:W-:Y:S02]  /*2c7c0*/  MOV R132, R132 ;  /* 0x0000008400847202 */ /* 0x000fe40000000f00 */
[----:B------:R-:W-:Y:S02]  /*2c7d0*/  F2FP.BF16.F32.PACK_AB R50, R45, R44 ;  /* 0x0000002c2d32723e */ /* 0x000fe400000010ff */
[----:B------:R-:W-:Y:S01]  /*2c7e0*/  F2FP.BF16.F32.PACK_AB R51, R47, R46 ;  /* 0x0000002e2f33723e */ /* 0x000fe200000010ff */
[----:B------:R0:W-:Y:S01]  /*2c7f0*/  STSM.16.M88.4 [R124], R72 ;  /* 0x000000487c007844 */ /* 0x0001e20000000200 */
[----:B------:R-:W-:Y:S01]  /*2c800*/  MOV R138, R138 ;  /* 0x0000008a008a7202 */ /* 0x000fe20000000f00 */
[----:B------:R-:W1:Y:S01]  /*2c810*/  LDC.64 R44, c[0x0][0xd00] ;  /* 0x00034000ff2c7b82 */ /* 0x000e620000000a00 */
[----:B------:R-:W-:Y:S01]  /*2c820*/  MOV R140, R140 ;  /* 0x0000008c008c7202 */ /* 0x000fe20000000f00 */
[----:B------:R0:W-:Y:S01]  /*2c830*/  STSM.16.M88.4 [R126], R64 ;  /* 0x000000407e007844 */ /* 0x0001e20000000200 */
[----:B------:R-:W-:-:S02]  /*2c840*/  MOV R142, R142 ;  /* 0x0000008e008e7202 */ /* 0x000fc40000000f00 */
[----:B------:R-:W-:Y:S01]  /*2c850*/  MOV R20, R20 ;  /* 0x0000001400147202 */ /* 0x000fe20000000f00 */
[----:B------:R0:W-:Y:S04]  /*2c860*/  STSM.16.M88.4 [R130], R56 ;  /* 0x0000003882007844 */ /* 0x0001e80000000200 */
[----:B------:R0:W-:Y:S01]  /*2c870*/  STSM.16.M88.4 [R132], R48 ;  /* 0x0000003084007844 */ /* 0x0001e20000000200 */
[----:B------:R-:W-:-:S04]  /*2c880*/  ISETP.NE.U32.AND P1, PT, RZ, UR4, PT ;  /* 0x00000004ff007c0c */ /* 0x000fc8000bf25070 */
[----:B------:R-:W-:Y:S01]  /*2c890*/  ISETP.NE.AND.EX P1, PT, RZ, UR5, PT, P1 ;  /* 0x00000005ff007c0c */ /* 0x000fe2000bf25310 */
[----:B------:R-:W-:Y:S01]  /*2c8a0*/  ULDC UR6, c[0x0][0xb88] ;  /* 0x0002e20000067ab9 */ /* 0x000fe20000000800 */
[----:B------:R-:W-:Y:S02]  /*2c8b0*/  IMAD.MOV.U32 R3, RZ, RZ, RZ ;  /* 0x000000ffff037224 */ /* 0x000fe400078e00ff */
[----:B-1----:R-:W-:Y:S01]  /*2c8c0*/  IMAD.WIDE R44, R198, 0x4, R44 ;  /* 0x00000004c62c7825 */ /* 0x002fe200078e022c */
[----:B--2---:R-:W-:Y:S02]  /*2c8d0*/  F2FP.BF16.F32.PACK_AB R32, R33, R32 ;  /* 0x000000202120723e */ /* 0x004fe400000010ff */
[----:B------:R-:W-:Y:S02]  /*2c8e0*/  F2FP.BF16.F32.PACK_AB R33, R35, R34 ;  /* 0x000000222321723e */ /* 0x000fe400000010ff */
[----:B----4-:R-:W-:Y:S02]  /*2c8f0*/  F2FP.BF16.F32.PACK_AB R8, R9, R8 ;  /* 0x000000080908723e */ /* 0x010fe400000010ff */
[----:B------:R-:W-:-:S02]  /*2c900*/  F2FP.BF16.F32.PACK_AB R9, R11, R10 ;  /* 0x0000000a0b09723e */ /* 0x000fc400000010ff */
[----:B---3--:R-:W-:Y:S02]  /*2c910*/  F2FP.BF16.F32.PACK_AB R40, R41, R40 ;  /* 0x000000282928723e */ /* 0x008fe400000010ff */
        /* <DEDUP_REMOVED lines=11> */
[----:B------:R-:W1:Y:S01]  /*2c9d0*/  @P0 LDC.64 R4, c[0x0][0xd08] ;  /* 0x00034200ff040b82 */ /* 0x000e620000000a00 */
[----:B------:R0:W-:Y:S04]  /*2c9e0*/  STSM.16.M88.4 [R138], R40 ;  /* 0x000000288a007844 */ /* 0x0001e80000000200 */
[----:B------:R0:W-:Y:S03]  /*2c9f0*/  STSM.16.M88.4 [R140], R32 ;  /* 0x000000208c007844 */ /* 0x0001e60000000200 */
[----:B------:R-:W2:Y:S01]  /*2ca00*/  LDC R12, c[0x0][0xce8] ;  /* 0x00033a00ff0c7b82 */ /* 0x000ea20000000800 */
[----:B------:R0:W-:Y:S04]  /*2ca10*/  STSM.16.M88.4 [R142], R24 ;  /* 0x000000188e007844 */ /* 0x0001e80000000200 */
[----:B------:R0:W-:Y:S03]  /*2ca20*/  STSM.16.M88.4 [R20], R8 ;  /* 0x0000000814007844 */ /* 0x0001e60000000200 */
[----:B------:R-:W-:Y:S01]  /*2ca30*/  BAR.SYNC.DEFER_BLOCKING 0x1, 0x100 ;  /* 0x0044000000007b1d */ /* 0x000fe20000010000 */
[----:B------:R-:W-:-:S02]  /*2ca40*/  IMAD.U32 R7, RZ, RZ, UR6 ;  /* 0x00000006ff077e24 */ /* 0x000fc4000f8e00ff */
[----:B-1----:R-:W-:-:S03]  /*2ca50*/  @P0 IMAD.WIDE R4, R198, 0x4, R4 ;  /* 0x00000004c6040825 */ /* 0x002fc600078e0204 */
[----:B------:R0:W5:Y:S04]  /*2ca60*/  @P1 LDG.E R3, desc[UR42][R44.64] ;  /* 0x0000002a2c031981 */ /* 0x000168000c1e1900 */
[----:B------:R0:W5:Y:S01]  /*2ca70*/  @P0 LDG.E R7, desc[UR42][R4.64] ;  /* 0x0000002a04070981 */ /* 0x000162000c1e1900 */
[----:B------:R-:W-:Y:S05]  /*2ca80*/  @P0 BRA `(.L_x_12660) ;  /* 0x0000000000100947 */ /* 0x000fea0003800000 */
[----:B------:R-:W-:Y:S05]  /*2ca90*/  @!P1 BRA `(.L_x_12660) ;  /* 0x00000000000c9947 */ /* 0x000fea0003800000 */
[----:B------:R-:W3:Y:S04]  /*2caa0*/  LDG.E R0, desc[UR42][R44.64] ;  /* 0x0000002a2c007981 */ /* 0x000ee8000c1e1900 */
[----:B-----5:R-:W3:Y:S02]  /*2cab0*/  LDG.E R7, desc[UR42][R44.64+0x4] ;  /* 0x0000042a2c077981 */ /* 0x020ee4000c1e1900 */
[----:B---3--:R-:W-:-:S07]  /*2cac0*/  IMAD.IADD R7, R7, 0x1, -R0 ;  /* 0x0000000107077824 */ /* 0x008fce00078e0a00 */
.L_x_12660:
[----:B------:R-:W3:Y:S04]  /*2cad0*/  LDL R0, [R1+0x510] ;  /* 0x0005100001007983 */ /* 0x000ee80000100800 */
[----:B0-----:R-:W4:Y:S01]  /*2cae0*/  LDL R26, [R1+0x518] ;  /* 0x00051800011a7983 */ /* 0x001f220000100800 */
[----:B------:R-:W-:Y:S01]  /*2caf0*/  IMAD.IADD R37, R196, 0x1, R194 ;  /* 0x00000001c4257824 */ /* 0x000fe200078e02c2 */
[----:B------:R-:W-:Y:S01]  /*2cb00*/  ISETP.GT.AND P3, PT, R195, 0x1, PT ;  /* 0x00000001c300780c */ /* 0x000fe20003f64270 */
[----:B------:R-:W-:Y:S01]  /*2cb10*/  IMAD.MOV.U32 R13, RZ, RZ, 0xab8 ;  /* 0x00000ab8ff0d7424 */ /* 0x000fe200078e00ff */
[----:B--2---:R-:W-:Y:S01]  /*2cb20*/  ISETP.NE.AND P2, PT, R12, 0x1, PT ;  /* 0x000000010c00780c */ /* 0x004fe20003f45270 */
[----:B------:R-:W0:Y:S03]  /*2cb30*/  LDC.64 R20, c[0x0][0xca8] ;  /* 0x00032a00ff147b82 */ /* 0x000e260000000a00 */
[----:B------:R-:W-:-:S05]  /*2cb40*/  SEL R13, R13, 0xa78, P3 ;  /* 0x00000a780d0d7807 */ /* 0x000fca0001800000 */
[----:B------:R-:W1:Y:S08]  /*2cb50*/  LDC.64 R10, c[0x0][R13+0x218] ;  /* 0x000086000d0a7b82 */ /* 0x000e700000000a00 */
[----:B------:R-:W2:Y:S08]  /*2cb60*/  LDC.64 R4, c[0x0][R13+0x228] ;  /* 0x00008a000d047b82 */ /* 0x000eb00000000a00 */
[----:B------:R2:W2:Y:S01]  /*2cb70*/  LDC.64 R8, c[0x0][R13+0x210] ;  /* 0x000084000d087b82 */ /* 0x0004a20000000a00 */
[----:B------:R-:W-:-:S07]  /*2cb80*/  ISETP.NE.U32.AND P1, PT, RZ, UR4, PT ;  /* 0x00000004ff007c0c */ /* 0x000fce000bf25070 */
[----:B------:R-:W1:Y:S01]  /*2cb90*/  @P2 LDC R14, c[0x0][0xcec] ;  /* 0x00033b00ff0e2b82 */ /* 0x000e620000000800 */
[----:B------:R-:W-:-:S07]  /*2cba0*/  ISETP.NE.AND.EX P1, PT, RZ, UR5, PT, P1 ;  /* 0x00000005ff007c0c */ /* 0x000fce000bf25310 */
[----:B------:R-:W2:Y:S01]  /*2cbb0*/  @P2 LDC R33, c[0x0][0xcf0] ;  /* 0x00033c00ff212b82 */ /* 0x000ea20000000800 */
[----:B------:R-:W-:Y:S02]  /*2cbc0*/  SHF.R.S32.HI R24, RZ, 0x1f, R198 ;  /* 0x0000001fff187819 */ /* 0x000fe400000114c6 */
[----:B------:R-:W-:Y:S02]  /*2cbd0*/  SEL R15, R198, RZ, !P1 ;  /* 0x000000ffc60f7207 */ /* 0x000fe40004800000 */
[----:B---3--:R-:W-:Y:S01]  /*2cbe0*/  LOP3.LUT P0, RZ, R0, 0x3, RZ, 0xc0, !PT ;  /* 0x0000000300ff7812 */ /* 0x008fe2000780c0ff */
[----:B-----5:R-:W-:Y:S02]  /*2cbf0*/  IMAD R0, R7, R12, RZ ;  /* 0x0000000c07007224 */ /* 0x020fe400078e02ff */
[----:B0-----:R-:W0:Y:S03]  /*2cc00*/  @!P3 LDC R20, c[0x0][0xc50] ;  /* 0x00031400ff14bb82 */ /* 0x001e260000000800 */
[----:B------:R-:W-:Y:S01]  /*2cc10*/  ISETP.GE.OR P4, PT, R37, R0, P0 ;  /* 0x000000002500720c */ /* 0x000fe20000786670 */
[----:B----4-:R-:W-:-:S04]  /*2cc20*/  IMAD.IADD R35, R26, 0x1, R194 ;  /* 0x000000011a237824 */ /* 0x010fc800078e02c2 */
[----:B------:R-:W3:Y:S08]  /*2cc30*/  @!P3 LDC R21, c[0x0][0xc54] ;  /* 0x00031500ff15bb82 */ /* 0x000ef00000000800 */
[----:B------:R-:W4:Y:S01]  /*2cc40*/  @!P4 LDL R27, [R1+0x240] ;  /* 0x00024000011bc983 */ /* 0x000f220000100800 */
[----:B------:R-:W2:Y:S01]  /*2cc50*/  LDC.64 R6, c[0x0][R13+0x220] ;  /* 0x000088000d067b82 */ /* 0x000ea20000000a00 */
[----:B------:R-:W-:Y:S01]  /*2cc60*/  SEL R25, R24, RZ, !P1 ;  /* 0x000000ff18197207 */ /* 0x000fe20004800000 */
[----:B-1----:R-:W-:-:S04]  /*2cc70*/  @P2 IMAD.HI.U32 R14, R35, R14, RZ ;  /* 0x0000000e230e2227 */ /* 0x002fc800078e00ff */
[-C--:B------:R-:W-:Y:S02]  /*2cc80*/  IMAD R29, R11, R193.reuse, RZ ;  /* 0x000000c10b1d7224 */ /* 0x080fe400078e02ff */
[----:B------:R-:W-:-:S04]  /*2cc90*/  IMAD.WIDE.U32 R10, R10, R193, RZ ;  /* 0x000000c10a0a7225 */ /* 0x000fc800078e00ff */
[----:B------:R-:W-:Y:S02]  /*2cca0*/  IMAD.IADD R29, R11, 0x1, R29 ;  /* 0x000000010b1d7824 */ /* 0x000fe400078e021d */
[----:B--2---:R-:W-:-:S04]  /*2ccb0*/  IMAD R7, R7, R15, RZ ;  /* 0x0000000f07077224 */ /* 0x004fc800078e02ff */
[C---:B------:R-:W-:Y:S01]  /*2ccc0*/  IMAD R31, R6.reuse, R25, R7 ;  /* 0x00000019061f7224 */ /* 0x040fe200078e0207 */
[----:B------:R-:W-:Y:S01]  /*2ccd0*/  SEL R25, R203, RZ, P3 ;  /* 0x000000ffcb197207 */ /* 0x000fe20001800000 */
[----:B------:R-:W-:-:S04]  /*2cce0*/  IMAD.WIDE.U32 R6, R6, R15, RZ ;  /* 0x0000000f06067225 */ /* 0x000fc800078e00ff */
[----:B------:R-:W-:Y:S01]  /*2ccf0*/  IMAD.IADD R31, R7, 0x1, R31 ;  /* 0x00000001071f7824 */ /* 0x000fe200078e021f */
[----:B------:R-:W-:Y:S01]  /*2cd00*/  IADD3 R6, P1, P5, R6, R10, R3 ;  /* 0x0000000a06067210 */ /* 0x000fe20007d3e003 */
[----:B------:R-:W-:Y:S01]  /*2cd10*/  IMAD.MOV.U32 R7, RZ, RZ, R35 ;  /* 0x000000ffff077224 */ /* 0x000fe200078e0023 */
[----:B------:R-:W-:Y:S01]  /*2cd20*/  @P2 SHF.R.U32.HI R7, RZ, R33, R14 ;  /* 0x00000021ff072219 */ /* 0x000fe2000001160e */
[-C--:B------:R-:W-:Y:S01]  /*2cd30*/  IMAD R11, R5, R25.reuse, RZ ;  /* 0x00000019050b7224 */ /* 0x080fe200078e02ff */
[----:B------:R-:W-:Y:S01]  /*2cd40*/  SHF.R.S32.HI R10, RZ, 0x1f, R3 ;  /* 0x0000001fff0a7819 */ /* 0x000fe20000011403 */
[----:B------:R-:W-:-:S03]  /*2cd50*/  IMAD.WIDE.U32 R4, R4, R25, RZ ;  /* 0x0000001904047225 */ /* 0x000fc600078e00ff */
[----:B------:R-:W-:Y:S01]  /*2cd60*/  IADD3.X R14, R31, R29, R10, P1, P5 ;  /* 0x0000001d1f0e7210 */ /* 0x000fe20000fea40a */
[----:B------:R-:W-:Y:S01]  /*2cd70*/  IMAD.MOV R13, RZ, RZ, -R7 ;  /* 0x000000ffff0d7224 */ /* 0x000fe200078e0a07 */
[----:B------:R-:W-:Y:S01]  /*2cd80*/  IADD3 R4, P1, P5, R7, R6, R4 ;  /* 0x0000000607047210 */ /* 0x000fe20007d3e004 */
[----:B------:R-:W-:Y:S01]  /*2cd90*/  IMAD.IADD R11, R5, 0x1, R11 ;  /* 0x00000001050b7824 */ /* 0x000fe200078e020b */
[----:B------:R-:W-:Y:S01]  /*2cda0*/  SHF.R.S32.HI R5, RZ, 0x1f, R7 ;  /* 0x0000001fff057819 */ /* 0x000fe20000011407 */
[----:B------:R-:W-:Y:S02]  /*2cdb0*/  IMAD R7, R12, R13, R35 ;  /* 0x0000000d0c077224 */ /* 0x000fe400078e0223 */
[----:B------:R-:W-:Y:S01]  /*2cdc0*/  VIADD R25, R37, 0x8 ;  /* 0x0000000825197836 */ /* 0x000fe20000000000 */
[----:B------:R-:W-:Y:S01]  /*2cdd0*/  IADD3.X R5, R5, R14, R11, P1, P5 ;  /* 0x0000000e05057210 */ /* 0x000fe20000fea40b */
[----:B------:R-:W-:Y:S01]  /*2cde0*/  IMAD R6, R9, R7, RZ ;  /* 0x0000000709067224 */ /* 0x000fe200078e02ff */
[----:B------:R-:W-:-:S02]  /*2cdf0*/  SHF.R.S32.HI R11, RZ, 0x1f, R7 ;  /* 0x0000001fff0b7819 */ /* 0x000fc40000011407 */
[----:B------:R-:W-:Y:S01]  /*2ce00*/  ISETP.GE.OR P0, PT, R25, R0, P0 ;  /* 0x000000001900720c */ /* 0x000fe20000706670 */
[----:B------:R-:W-:-:S04]  /*2ce10*/  IMAD.WIDE.U32 R4, R8, R7, R4 ;  /* 0x0000000708047225 */ /* 0x000fc800078e0004 */
[----:B------:R-:W-:Y:S01]  /*2ce20*/  IMAD R11, R8, R11, R6 ;  /* 0x0000000b080b7224 */ /* 0x000fe200078e0206 */
[----:B0-----:R-:W-:-:S03]  /*2ce30*/  LEA R20, P1, R4, R20, 0x2 ;  /* 0x0000001404147211 */ /* 0x001fc600078210ff */
[----:B------:R-:W-:Y:S02]  /*2ce40*/  IMAD.IADD R5, R5, 0x1, R11 ;  /* 0x0000000105057824 */ /* 0x000fe400078e020b */
[----:B------:R-:W-:Y:S03]  /*2ce50*/  SHFL.IDX PT, R6, R20, RZ, 0x1c1f ;  /* 0x001c1fff14067589 */ /* 0x000fe600000e0000 */
[----:B---3--:R-:W-:-:S05]  /*2ce60*/  LEA.HI.X R21, R4, R21, R5, 0x2, P1 ;  /* 0x0000001504157211 */ /* 0x008fca00008f1405 */
[----:B------:R-:W4:Y:S04]  /*2ce70*/  SHFL.IDX PT, R7, R21, RZ, 0x1c1f ;  /* 0x001c1fff15077589 */ /* 0x000f2800000e0000 */
[----:B----4-:R-:W-:Y:S04]  /*2ce80*/  @!P4 ST.E desc[UR42][R6.64], R27 ;  /* 0x0000001b0600c985 */ /* 0x010fe8000c10192a */
[----:B------:R-:W2:Y:S04]  /*2ce90*/  @!P0 LDL R9, [R1+0x244] ;  /* 0x0002440001098983 */ /* 0x000ea80000100800 */
[----:B------:R-:W-:Y:S04]  /*2cea0*/  SHFL.IDX PT, R4, R20, 0x1, 0x1c1f ;  /* 0x003c1f0014047f89 */ /* 0x000fe800000e0000 */
[----:B------:R-:W2:Y:S04]  /*2ceb0*/  SHFL.IDX PT, R5, R21, 0x1, 0x1c1f ;  /* 0x003c1f0015057f89 */ /* 0x000ea800000e0000 */
[----:B--2---:R0:W-:Y:S01]  /*2cec0*/  @!P0 ST.E desc[UR42][R4.64], R9 ;  /* 0x0000000904008985 */ /* 0x0041e2000c10192a */
[----:B------:R-:W-:Y:S05]  /*2ced0*/  @P3 BRA `(.L_x_12661) ;  /* 0x0000000c00e83947 */ /* 0x000fea0003800000 */
[----:B------:R-:W2:Y:S01]  /*2cee0*/  LDL R84, [R1+0x478] ;  /* 0x0004780001547983 */ /* 0x000ea20000100800 */
[----:B------:R-:W1:Y:S01]  /*2cef0*/  @P2 LDC R13, c[0x0][0xcec] ;  /* 0x00033b00ff0d2b82 */ /* 0x000e620000000800 */
[----:B------:R-:W-:Y:S02]  /*2cf00*/  ULDC.64 UR4, c[0x0][0xba0] ;  /* 0x0002e80000047ab9 */ /* 0x000fe40000000a00 */
[----:B------:R-:W3:Y:S01]  /*2cf10*/  LDL R85, [R1+0x488] ;  /* 0x0004880001557983 */ /* 0x000ee20000100800 */
[----:B------:R-:W-:Y:S02]  /*2cf20*/  IMAD R10, R10, UR4, RZ ;  /* 0x000000040a0a7c24 */ /* 0x000fe4000f8e02ff */
[----:B0-----:R-:W-:-:S04]  /*2cf30*/  IMAD.WIDE.U32 R8, R3, UR4, RZ ;  /* 0x0000000403087c25 */ /* 0x001fc8000f8e00ff */
[----:B------:R-:W-:Y:S01]  /*2cf40*/  IMAD R11, R3, UR5, R10 ;  /* 0x00000005030b7c24 */ /* 0x000fe2000f8e020a */
        /* <DEDUP_REMOVED lines=8> */
[----:B--2---:R-:W-:-:S04]  /*2cfd0*/  IMAD R5, R84, 0x40, R181 ;  /* 0x0000004054057824 */ /* 0x004fc800078e02b5 */
        /* <DEDUP_REMOVED lines=27> */
[----:B---3--:R-:W-:Y:S01]  /*2d190*/  IMAD R3, R85, 0x20, R84 ;  /* 0x0000002055037824 */ /* 0x008fe200078e0254 */
        /* <DEDUP_REMOVED lines=27> */
[----:B------:R-:W-:Y:S01]  /*2d350*/  LOP3.LUT R5, R16, 0x380, RZ, 0xc0, !PT ;  /* 0x0000038010057812 */ /* 0x000fe200078ec0ff */
        /* <DEDUP_REMOVED lines=11> */
[----:B------:R-:W-:Y:S02]  /*2d410*/  SHF.R.U64 R5, R5, 0x3, RZ ;  /* 0x0000000305057819 */ /* 0x000fe400000012ff */
[----:B------:R-:W-:Y:S01]  /*2d420*/  LOP3.LUT R64, R65, 0x380, RZ, 0xc0, !PT ;  /* 0x0000038041407812 */ /* 0x000fe200078ec0ff */
[----:B------:R-:W5:Y:S01]  /*2d430*/  LD.E.128 R60, desc[UR42][R60.64] ;  /* 0x0000002a3c3c7980 */ /* 0x000f62000c101d00 */
[----:B------:R-:W-:-:S02]  /*2d440*/  LOP3.LUT R68, R69, 0x380, RZ, 0xc0, !PT ;  /* 0x0000038045447812 */ /* 0x000fc400078ec0ff */
[----:B------:R-:W-:Y:S02]  /*2d450*/  LOP3.LUT R72, R73, 0x380, RZ, 0xc0, !PT ;  /* 0x0000038049487812 */ /* 0x000fe400078ec0ff */
[----:B------:R-:W-:Y:S02]  /*2d460*/  LOP3.LUT R76, R77, 0x380, RZ, 0xc0, !PT ;  /* 0x000003804d4c7812 */ /* 0x000fe400078ec0ff */
[----:B------:R-:W-:Y:S02]  /*2d470*/  LOP3.LUT R6, R7, 0x380, RZ, 0xc0, !PT ;  /* 0x0000038007067812 */ /* 0x000fe400078ec0ff */
[----:B------:R-:W-:Y:S02]  /*2d480*/  LOP3.LUT R4, R5, R16, RZ, 0x3c, !PT ;  /* 0x0000001005047212 */ /* 0x000fe400078e3cff */
[----:B------:R-:W0:Y:S01]  /*2d490*/  @P2 LDC R16, c[0x0][0xcf0] ;  /* 0x00033c00ff102b82 */ /* 0x000e220000000800 */
[----:B------:R-:W-:Y:S02]  /*2d4a0*/  SHF.R.U64 R64, R64, 0x3, RZ ;  /* 0x0000000340407819 */ /* 0x000fe400000012ff */
[----:B------:R-:W-:-:S02]  /*2d4b0*/  SHF.R.U64 R68, R68, 0x3, RZ ;  /* 0x0000000344447819 */ /* 0x000fc400000012ff */
[----:B------:R-:W-:Y:S02]  /*2d4c0*/  SHF.R.U64 R72, R72, 0x3, RZ ;  /* 0x0000000348487819 */ /* 0x000fe400000012ff */
[----:B------:R-:W-:Y:S02]  /*2d4d0*/  SHF.R.U64 R76, R76, 0x3, RZ ;  /* 0x000000034c4c7819 */ /* 0x000fe400000012ff */
[----:B------:R-:W-:Y:S01]  /*2d4e0*/  SHF.R.U64 R6, R6, 0x3, RZ ;  /* 0x0000000306067819 */ /* 0x000fe200000012ff */
        /* <DEDUP_REMOVED lines=12> */
[----:B------:R-:W-:-:S03]  /*2d5b0*/  IMAD.IADD R14, R194, 0x1, R3 ;  /* 0x00000001c20e7824 */ /* 0x000fc600078e0203 */
[----:B------:R-:W5:Y:S04]  /*2d5c0*/  LD.E.128 R68, desc[UR42][R68.64] ;  /* 0x0000002a44447980 */ /* 0x000f68000c101d00 */
[----:B------:R-:W5:Y:S04]  /*2d5d0*/  LD.E.128 R4, desc[UR42][R4.64] ;  /* 0x0000002a04047980 */ /* 0x000f68000c101d00 */
        /* <DEDUP_REMOVED lines=8> */
[----:B--2---:R-:W2:Y:S01]  /*2d660*/  FENCE.VIEW.ASYNC.S ;  /* 0x00000000000073c6 */ /* 0x004ea20000000000 */
[----:B-1----:R-:W-:-:S04]  /*2d670*/  @P2 IMAD.HI.U32 R3, R14, R13, RZ ;  /* 0x0000000d0e032227 */ /* 0x002fc800078e00ff */
[----:B------:R-:W-:Y:S01]  /*2d680*/  IMAD.MOV.U32 R11, RZ, RZ, R14 ;  /* 0x000000ffff0b7224 */ /* 0x000fe200078e000e */
[----:B0-----:R-:W-:Y:S01]  /*2d690*/  @P2 SHF.R.U32.HI R11, RZ, R16, R3 ;  /* 0x00000010ff0b2219 */ /* 0x001fe20000011603 */
[----:B------:R-:W-:Y:S01]  /*2d6a0*/  IMAD R13, R15, UR5, R10 ;  /* 0x000000050f0d7c24 */ /* 0x000fe2000f8e020a */
[----:B------:R-:W-:Y:S01]  /*2d6b0*/  ULDC.64 UR4, c[0x0][0xbe0] ;  /* 0x0002f80000047ab9 */ /* 0x000fe20000000a00 */
[----:B------:R-:W-:Y:S02]  /*2d6c0*/  VIADD R3, R2, 0x32420 ;  /* 0x0003242002037836 */ /* 0x000fe40000000000 */
[----:B------:R-:W-:Y:S01]  /*2d6d0*/  IMAD.IADD R9, R9, 0x1, R13 ;  /* 0x0000000109097824 */ /* 0x000fe200078e020d */
[--C-:B------:R-:W-:Y:S01]  /*2d6e0*/  SHF.R.S32.HI R10, RZ, 0x1f, R11.reuse ;  /* 0x0000001fff0a7819 */ /* 0x100fe2000001140b */
[----:B------:R-:W-:Y:S01]  /*2d6f0*/  IMAD.MOV R13, RZ, RZ, -R11 ;  /* 0x000000ffff0d7224 */ /* 0x000fe200078e0a0b */
[----:B------:R-:W-:-:S03]  /*2d700*/  PRMT R3, RZ, 0x654, R3 ;  /* 0x00000654ff037816 */ /* 0x000fc60000000003 */
[----:B------:R-:W-:Y:S02]  /*2d710*/  IMAD R13, R12, R13, R14 ;  /* 0x0000000d0c0d7224 */ /* 0x000fe400078e020e */
[----:B------:R-:W-:Y:S02]  /*2d720*/  IMAD R10, R10, UR4, RZ ;  /* 0x000000040a0a7c24 */ /* 0x000fe4000f8e02ff */
[C---:B------:R-:W-:Y:S01]  /*2d730*/  IMAD.WIDE.U32 R8, R11.reuse, UR4, R8 ;  /* 0x000000040b087c25 */ /* 0x040fe2000f8e0008 */
[----:B--2---:R0:W-:Y:S03]  /*2d740*/  SYNCS.ARRIVE.TRANS64.RED.A1T0 RZ, [R3+URZ], RZ ;  /* 0x000000ff03ff79a7 */ /* 0x0041e6000810043f */
[----:B------:R-:W-:Y:S01]  /*2d750*/  IMAD R15, R11, UR5, R10 ;  /* 0x000000050b0f7c24 */ /* 0x000fe2000f8e020a */
[----:B------:R-:W-:Y:S01]  /*2d760*/  ULDC.64 UR4, c[0x0][0xbd8] ;  /* 0x0002f60000047ab9 */ /* 0x000fe20000000a00 */
[----:B0-----:R-:W-:-:S02]  /*2d770*/  SHF.R.S32.HI R3, RZ, 0x1f, R13 ;  /* 0x0000001fff037819 */ /* 0x001fc4000001140d */
[----:B------:R-:W-:-:S03]  /*2d780*/  IMAD.IADD R9, R9, 0x1, R15 ;  /* 0x0000000109097824 */ /* 0x000fc600078e020f */
[----:B------:R-:W-:Y:S02]  /*2d790*/  IMAD R10, R3, UR4, RZ ;  /* 0x00000004030a7c24 */ /* 0x000fe4000f8e02ff */
[----:B------:R-:W-:-:S04]  /*2d7a0*/  IMAD.WIDE.U32 R8, R13, UR4, R8 ;  /* 0x000000040d087c25 */ /* 0x000fc8000f8e0008 */
        /* <DEDUP_REMOVED lines=9> */
.L_x_12912:
[----:B------:R-:W-:Y:S01]  /*2d840*/  IMAD.IADD R21, R84, 0x1, R194 ;  /* 0x0000000154157824 */ /* 0x000fe200078e02c2 */
[----:B------:R-:W-:Y:S04]  /*2d850*/  BSSY B1, `(.L_x_12663) ;  /* 0x0000014000017945 */ /* 0x000fe80003800000 */
[----:B------:R-:W-:-:S13]  /*2d860*/  ISETP.GE.AND P0, PT, R21, R0, PT ;  /* 0x000000001500720c */ /* 0x000fda0003f06270 */
[----:B------:R-:W-:Y:S05]  /*2d870*/  @P0 BRA `(.L_x_12664) ;  /* 0x0000000000440947 */ /* 0x000fea0003800000 */
[----:B------:R-:W-:Y:S02]  /*2d880*/  ULDC UR4, c[0x0][0xbc8] ;  /* 0x0002f20000047ab9 */ /* 0x000fe40000000800 */
[----:B------:R-:W-:Y:S02]  /*2d890*/  ISETP.GE.AND P3, PT, R181, UR4, PT ;  /* 0x00000004b5007c0c */ /* 0x000fe4000bf66270 */
[----:B------:R-:W-:Y:S02]  /*2d8a0*/  ISETP.GE.AND P2, PT, R183, UR4, PT ;  /* 0x00000004b7007c0c */ /* 0x000fe4000bf46270 */
[----:B------:R-:W-:Y:S02]  /*2d8b0*/  ISETP.GE.AND P1, PT, R182, UR4, PT ;  /* 0x00000004b6007c0c */ /* 0x000fe4000bf26270 */
[----:B------:R-:W-:-:S07]  /*2d8c0*/  ISETP.GE.AND P0, PT, R188, UR4, PT ;  /* 0x00000004bc007c0c */ /* 0x000fce000bf06270 */
[-C--:B--2---:R-:W-:Y:S02]  /*2d8d0*/  @!P3 LEA R8, P5, R181, R14.reuse, 0x1 ;  /* 0x0000000eb508b211 */ /* 0x084fe400078a08ff */
[-C--:B------:R-:W-:Y:S02]  /*2d8e0*/  @!P2 LEA R10, P4, R183, R14.reuse, 0x1 ;  /* 0x0000000eb70aa211 */ /* 0x080fe400078808ff */
[-C--:B-1----:R-:W-:Y:S02]  /*2d8f0*/  @!P3 LEA.HI.X R9, R181, R3.reuse, R202, 0x1, P5 ;  /* 0x00000003b509b211 */ /* 0x082fe400028f0cca */
[-C--:B------:R-:W-:Y:S02]  /*2d900*/  @!P1 LEA R12, P5, R182, R14.reuse, 0x1 ;  /* 0x0000000eb60c9211 */ /* 0x080fe400078a08ff */
[----:B------:R-:W-:Y:S01]  /*2d910*/  @!P2 LEA.HI.X R11, R183, R3, R201, 0x1, P4 ;  /* 0x00000003b70ba211 */ /* 0x000fe200020f0cc9 */
[----:B-----5:R3:W-:Y:S01]  /*2d920*/  @!P3 ST.E.128 desc[UR42][R8.64], R4 ;  /* 0x000000040800b985 */ /* 0x0207e2000c101d2a */
[----:B------:R-:W-:-:S02]  /*2d930*/  @!P0 LEA R14, P4, R188, R14, 0x1 ;  /* 0x0000000ebc0e8211 */ /* 0x000fc400078808ff */
[-C--:B------:R-:W-:Y:S01]  /*2d940*/  @!P1 LEA.HI.X R13, R182, R3.reuse, R200, 0x1, P5 ;  /* 0x00000003b60d9211 */ /* 0x080fe200028f0cc8 */
[----:B------:R3:W-:Y:S01]  /*2d950*/  @!P2 ST.E.128 desc[UR42][R10.64], R36 ;  /* 0x000000240a00a985 */ /* 0x0007e2000c101d2a */
[----:B------:R-:W-:-:S03]  /*2d960*/  @!P0 LEA.HI.X R15, R188, R3, R199, 0x1, P4 ;  /* 0x00000003bc0f8211 */ /* 0x000fc600020f0cc7 */
[----:B------:R3:W-:Y:S04]  /*2d970*/  @!P1 ST.E.128 desc[UR42][R12.64], R52 ;  /* 0x000000340c009985 */ /* 0x0007e8000c101d2a */
[----:B------:R3:W-:Y:S02]  /*2d980*/  @!P0 ST.E.128 desc[UR42][R14.64], R68 ;  /* 0x000000440e008985 */ /* 0x0007e4000c101d2a */
.L_x_12664:
[----:B------:R-:W-:Y:S05]  /*2d990*/  BSYNC B1 ;  /* 0x0000000000017941 */ /* 0x000fea0003800000 */
.L_x_12663:
[----:B------:R-:W-:-:S03]  /*2d9a0*/  UMOV UR4, 0xffffffff ;  /* 0xffffffff00047882 */ /* 0x000fc60000000000 */
[----:B------:R-:W-:Y:S05]  /*2d9b0*/  BRA.DIV UR4, `(.L_x_12665) ;  /* 0x000000da04747947 */ /* 0x000fea000b800000 */
[----:B-1----:R1:W4:Y:S04]  /*2d9c0*/  SHFL.IDX PT, R3, R17, 0x1, 0x181f ;  /* 0x00381f0011037f89 */ /* 0x00232800000e0000 */
[----:B--23--:R1:W2:Y:S02]  /*2d9d0*/  SHFL.IDX PT, R14, R16, 0x1, 0x181f ;  /* 0x00381f00100e7f89 */ /* 0x00c2a400000e0000 */
.L_x_12916:
[----:B-----5:R-:W-:Y:S01]  /*2d9e0*/  VIADD R5, R21, 0x20 ;  /* 0x0000002015057836 */ /* 0x020fe20000000000 */
        /* <DEDUP_REMOVED lines=10> */
[-C--:B----4-:R-:W-:Y:S02]  /*2da90*/  @!P3 LEA.HI.X R5, R181, R3.reuse, R202, 0x1, P5 ;  /* 0x00000003b505b211 */ /* 0x090fe400028f0cca */
        /* <DEDUP_REMOVED lines=9> */
.L_x_12667:
[----:B------:R-:W-:Y:S05]  /*2db30*/  BSYNC B1 ;  /* 0x0000000000017941 */ /* 0x000fea0003800000 */
.L_x_12666:
[----:B------:R-:W-:-:S03]  /*2db40*/  UMOV UR4, 0xffffffff ;  /* 0xffffffff00047882 */ /* 0x000fc60000000000 */
[----:B------:R-:W-:Y:S05]  /*2db50*/  BRA.DIV UR4, `(.L_x_12668) ;  /* 0x000000da04547947 */ /* 0x000fea000b800000 */
[----:B----4-:R4:W0:Y:S04]  /*2db60*/  SHFL.IDX PT, R3, R17, 0x2, 0x181f ;  /* 0x00581f0011037f89 */ /* 0x01082800000e0000 */
[----:B--2---:R4:W2:Y:S02]  /*2db70*/  SHFL.IDX PT, R14, R16, 0x2, 0x181f ;  /* 0x00581f00100e7f89 */ /* 0x0048a400000e0000 */
.L_x_12920:
[----:B---3--:R-:W-:Y:S01]  /*2db80*/  VIADD R5, R21, 0x40 ;  /* 0x0000004015057836 */ /* 0x008fe20000000000 */
        /* <DEDUP_REMOVED lines=20> */
.L_x_12670:
[----:B------:R-:W-:Y:S05]  /*2dcd0*/  BSYNC B1 ;  /* 0x0000000000017941 */ /* 0x000fea0003800000 */
.L_x_12669:
[----:B------:R-:W-:-:S03]  /*2dce0*/  UMOV UR4, 0xffffffff ;  /* 0xffffffff00047882 */ /* 0x000fc60000000000 */
[----:B------:R-:W-:Y:S05]  /*2dcf0*/  BRA.DIV UR4, `(.L_x_12671) ;  /* 0x000000da04347947 */ /* 0x000fea000b800000 */
[----:B0-----:R0:W0:Y:S04]  /*2dd00*/  SHFL.IDX PT, R3, R17, 0x3, 0x181f ;  /* 0x00781f0011037f89 */ /* 0x00102800000e0000 */
[----:B--2---:R2:W0:Y:S02]  /*2dd10*/  SHFL.IDX PT, R14, R16, 0x3, 0x181f ;  /* 0x00781f00100e7f89 */ /* 0x00442400000e0000 */
.L_x_12924:
[----:B---3--:R-:W-:-:S05]  /*2dd20*/  VIADD R5, R21, 0x60 ;  /* 0x0000006015057836 */ /* 0x008fca0000000000 */
[----:B------:R-:W-:-:S13]  /*2dd30*/  ISETP.GE.AND P0, PT, R5, R0, PT ;  /* 0x000000000500720c */ /* 0x000fda0003f06270 */
[----:B------:R-:W-:Y:S05]  /*2dd40*/  @P0 BRA `(.L_x_12672) ;  /* 0x0000002c00180947 */ /* 0x000fea0003800000 */
[----:B------:R-:W-:Y:S02]  /*2dd50*/  ULDC UR4, c[0x0][0xbc8] ;  /* 0x0002f20000047ab9 */ /* 0x000fe40000000800 */
[----:B------:R-:W-:Y:S02]  /*2dd60*/  ISETP.GE.AND P3, PT, R181, UR4, PT ;  /* 0x00000004b5007c0c */ /* 0x000fe4000bf66270 */
[----:B------:R-:W-:Y:S02]  /*2dd70*/  ISETP.GE.AND P4, PT, R183, UR4, PT ;  /* 0x00000004b7007c0c */ /* 0x000fe4000bf86270 */
[----:B------:R-:W-:-:S09]  /*2dd80*/  ISETP.GE.AND P5, PT, R182, UR4, PT ;  /* 0x00000004b6007c0c */ /* 0x000fd2000bfa6270 */
[-C--:B0-----:R-:W-:Y:S02]  /*2dd90*/  @!P3 LEA R4, P0, R181, R14.reuse, 0x1 ;  /* 0x0000000eb504b211 */ /* 0x081fe400078008ff */
        /* <DEDUP_REMOVED lines=14> */
.L_x_12661:
[----:B------:R-:W-:Y:S01]  /*2de80*/  ULDC.64 UR4, c[0x0][0xc08] ;  /* 0x0003020000047ab9 */ /* 0x000fe20000000a00 */
[----:B------:R-:W1:Y:S01]  /*2de90*/  @P2 LDC R8, c[0x0][0xcec] ;  /* 0x00033b00ff082b82 */ /* 0x000e620000000800 */
[----:B------:R-:W-:Y:S01]  /*2dea0*/  IMAD R10, R10, UR4, RZ ;  /* 0x000000040a0a7c24 */ /* 0x000fe2000f8e02ff */
[----:B------:R-:W-:Y:S01]  /*2deb0*/  SHF.R.S32.HI R6, RZ, 0x1f, R15 ;  /* 0x0000001fff067819 */ /* 0x000fe2000001140f */
[----:B0-----:R-:W-:-:S04]  /*2dec0*/  IMAD.WIDE.U32 R4, R3, UR4, RZ ;  /* 0x0000000403047c25 */ /* 0x001fc8000f8e00ff */
[----:B------:R-:W-:Y:S01]  /*2ded0*/  IMAD R3, R3, UR5, R10 ;  /* 0x0000000503037c24 */ /* 0x000fe2000f8e020a */
[----:B------:R-:W0:Y:S01]  /*2dee0*/  @P2 LDC R9, c[0x0][0xcf0] ;  /* 0x00033c00ff092b82 */ /* 0x000e220000000800 */
[----:B------:R-:W-:Y:S02]  /*2def0*/  ULDC.64 UR4, c[0x0][0xc38] ;  /* 0x00030e0000047ab9 */ /* 0x000fe40000000a00 */
[----:B------:R-:W-:Y:S02]  /*2df00*/  IMAD.IADD R5, R5, 0x1, R3 ;  /* 0x0000000105057824 */ /* 0x000fe400078e0203 */
[----:B------:R-:W-:Y:S02]  /*2df10*/  IMAD.MOV.U32 R3, RZ, RZ, R35 ;  /* 0x000000ffff037224 */ /* 0x000fe400078e0023 */
[----:B------:R-:W-:-:S04]  /*2df20*/  IMAD.WIDE.U32 R4, R193, UR4, R4 ;  /* 0x00000004c1047c25 */ /* 0x000fc8000f8e0004 */
[----:B------:R-:W-:Y:S01]  /*2df30*/  IMAD R5, R193, UR5, R5 ;  /* 0x00000005c1057c24 */ /* 0x000fe2000f8e0205 */
[----:B------:R-:W-:Y:S02]  /*2df40*/  ULDC.64 UR4, c[0x0][0xc40] ;  /* 0x0003100000047ab9 */ /* 0x000fe40000000a00 */
[----:B------:R-:W-:Y:S02]  /*2df50*/  IMAD R6, R6, UR4, RZ ;  /* 0x0000000406067c24 */ /* 0x000fe4000f8e02ff */
[----:B------:R-:W-:-:S04]  /*2df60*/  IMAD.WIDE.U32 R4, R15, UR4, R4 ;  /* 0x000000040f047c25 */ /* 0x000fc8000f8e0004 */
[----:B------:R-:W-:Y:S01]  /*2df70*/  IMAD R7, R15, UR5, R6 ;  /* 0x000000050f077c24 */ /* 0x000fe2000f8e0206 */
[----:B------:R-:W-:Y:S01]  /*2df80*/  ULDC.64 UR4, c[0x0][0xc48] ;  /* 0x0003120000047ab9 */ /* 0x000fe20000000a00 */
[----:B-1----:R-:W-:-:S04]  /*2df90*/  @P2 IMAD.HI.U32 R8, R35, R8, RZ ;  /* 0x0000000823082227 */ /* 0x002fc800078e00ff */
[----:B------:R-:W-:Y:S01]  /*2dfa0*/  IMAD.IADD R5, R5, 0x1, R7 ;  /* 0x0000000105057824 */ /* 0x000fe200078e0207 */
[----:B0-----:R-:W-:Y:S01]  /*2dfb0*/  @P2 SHF.R.U32.HI R3, RZ, R9, R8 ;  /* 0x00000009ff032219 */ /* 0x001fe20000011608 */
[----:B------:R-:W-:Y:S02]  /*2dfc0*/  VIADD R8, R2, 0x32420 ;  /* 0x0003242002087836 */ /* 0x000fe40000000000 */
[C---:B------:R-:W-:Y:S01]  /*2dfd0*/  IMAD.WIDE.U32 R4, R203.reuse, UR4, R4 ;  /* 0x00000004cb047c25 */ /* 0x040fe2000f8e0004 */
[--C-:B------:R-:W-:Y:S02]  /*2dfe0*/  SHF.R.S32.HI R6, RZ, 0x1f, R3.reuse ;  /* 0x0000001fff067819 */ /* 0x100fe40000011403 */
[----:B------:R-:W-:Y:S01]  /*2dff0*/  PRMT R8, RZ, 0x654, R8 ;  /* 0x00000654ff087816 */ /* 0x000fe20000000008 */
[----:B------:R-:W-:Y:S02]  /*2e000*/  IMAD.MOV R7, RZ, RZ, -R3 ;  /* 0x000000ffff077224 */ /* 0x000fe400078e0a03 */
[----:B------:R-:W-:Y:S01]  /*2e010*/  IMAD R5, R203, UR5, R5 ;  /* 0x00000005cb057c24 */ /* 0x000fe2000f8e0205 */
[----:B------:R-:W-:Y:S01]  /*2e020*/  ULDC.64 UR4, c[0x0][0xc30] ;  /* 0x00030c0000047ab9 */ /* 0x000fe20000000a00 */
[----:B------:R-:W-:Y:S01]  /*2e030*/  IMAD R7, R12, R7, R35 ;  /* 0x000000070c077224 */ /* 0x000fe200078e0223 */
[----:B------:R0:W-:Y:S01]  /*2e040*/  SYNCS.ARRIVE.TRANS64.RED.A1T0 RZ, [R8+URZ], RZ ;  /* 0x000000ff08ff79a7 */ /* 0x0001e2000810043f */
[----:B------:R-:W-:-:S02]  /*2e050*/  IMAD R6, R6, UR4, RZ ;  /* 0x0000000406067c24 */ /* 0x000fc4000f8e02ff */
        /* <DEDUP_REMOVED lines=16> */
.L_x_12927:
[----:B------:R-:W-:Y:S01]  /*2e160*/  ISETP.GE.AND P0, PT, R37, R0, PT ;  /* 0x000000002500720c */ /* 0x000fe20003f06270 */
[----:B------:R-:W-:-:S12]  /*2e170*/  BSSY B1, `(.L_x_12674) ;  /* 0x00000c6000017945 */ /* 0x000fd80003800000 */
[----:B------:R-:W-:Y:S05]  /*2e180*/  @P0 BRA `(.L_x_12675) ;  /* 0x0000000c00100947 */ /* 0x000fea0003800000 */
[----:B------:R-:W-:Y:S01]  /*2e190*/  ULDC UR4, c[0x0][0xbc8] ;  /* 0x0002f20000047ab9 */ /* 0x000fe20000000800 */
[----:B------:R-:W3:Y:S01]  /*2e1a0*/  LDL R10, [R1+0x468] ;  /* 0x00046800010a7983 */ /* 0x000ee20000100800 */
[----:B------:R-:W-:-:S03]  /*2e1b0*/  ISETP.GE.AND P0, PT, R197, UR4, PT ;  /* 0x00000004c5007c0c */ /* 0x000fc6000bf06270 */
[----:B------:R-:W4:Y:S04]  /*2e1c0*/  LDL R28, [R1+0x464] ;  /* 0x00046400011c7983 */ /* 0x000f280000100800 */
[----:B------:R-:W5:Y:S04]  /*2e1d0*/  LDL R11, [R1+0x508] ;  /* 0x00050800010b7983 */ /* 0x000f680000100800 */
[----:B------:R-:W5:Y:S04]  /*2e1e0*/  LDL R31, [R1+0x504] ;  /* 0x00050400011f7983 */ /* 0x000f680000100800 */
[----:B------:R-:W4:Y:S01]  /*2e1f0*/  @!P0 LDL.64 R20, [R1+0x260] ;  /* 0x0002600001148983 */ /* 0x000f220000100a00 */
[----:B-1----:R-:W-:-:S03]  /*2e200*/  @!P0 IMAD.MOV.U32 R15, RZ, RZ, R5 ;  /* 0x000000ffff0f8224 */ /* 0x002fc600078e0005 */
[----:B------:R-:W5:Y:S01]  /*2e210*/  LDL R27, [R1+0x500] ;  /* 0x00050000011b7983 */ /* 0x000f620000100800 */
[----:B--2---:R-:W-:-:S03]  /*2e220*/  @!P0 IMAD.WIDE R6, R197, 0x4, R14 ;  /* 0x00000004c5068825 */ /* 0x004fc600078e020e */
[----:B------:R-:W2:Y:S04]  /*2e230*/  LDL R24, [R1+0x4fc] ;  /* 0x0004fc0001187983 */ /* 0x000ea80000100800 */
[----:B------:R-:W2:Y:S04]  /*2e240*/  LDL R30, [R1+0x4f8] ;  /* 0x0004f800011e7983 */ /* 0x000ea80000100800 */
[----:B------:R-:W2:Y:S04]  /*2e250*/  LDL R29, [R1+0x4f4] ;  /* 0x0004f400011d7983 */ /* 0x000ea80000100800 */
[----:B------:R-:W2:Y:S04]  /*2e260*/  LDL R26, [R1+0x4f0] ;  /* 0x0004f000011a7983 */ /* 0x000ea80000100800 */
[----:B------:R-:W2:Y:S04]  /*2e270*/  LDL R15, [R1+0x4e0] ;  /* 0x0004e000010f7983 */ /* 0x000ea80000100800 */
[----:B------:R-:W2:Y:S01]  /*2e280*/  LDL R32, [R1+0x4a8] ;  /* 0x0004a80001207983 */ /* 0x000ea20000100800 */
[----:B---3--:R-:W-:-:S03]  /*2e290*/  ISETP.GE.AND P1, PT, R10, UR4, PT ;  /* 0x000000040a007c0c */ /* 0x008fc6000bf26270 */
[----:B----4-:R1:W-:Y:S10]  /*2e2a0*/  @!P0 ST.E.64 desc[UR42][R6.64], R20 ;  /* 0x0000001406008985 */ /* 0x0103f4000c101b2a */
[----:B------:R-:W3:Y:S01]  /*2e2b0*/  @!P1 LDL.64 R8, [R1+0x270] ;  /* 0x0002700001089983 */ /* 0x000ee20000100a00 */
[----:B------:R-:W-:-:S02]  /*2e2c0*/  ISETP.GE.AND P0, PT, R28, UR4, PT ;  /* 0x000000041c007c0c */ /* 0x000fc4000bf06270 */
[----:B------:R-:W-:-:S04]  /*2e2d0*/  @!P1 LEA R12, P2, R10, R14, 0x2 ;  /* 0x0000000e0a0c9211 */ /* 0x000fc800078410ff */
[----:B-----5:R-:W-:-:S05]  /*2e2e0*/  @!P1 LEA.HI.X R13, R10, R5, R11, 0x2, P2 ;  /* 0x000000050a0d9211 */ /* 0x020fca00010f140b */
[----:B---3--:R3:W-:Y:S04]  /*2e2f0*/  @!P1 ST.E.64 desc[UR42][R12.64], R8 ;  /* 0x000000080c009985 */ /* 0x0087e8000c101b2a */
[----:B------:R-:W4:Y:S01]  /*2e300*/  @!P0 LDL.64 R10, [R1+0x280] ;  /* 0x00028000010a8983 */ /* 0x000f220000100a00 */
[----:B------:R-:W-:Y:S02]  /*2e310*/  ISETP.GE.AND P1, PT, R237, UR4, PT ;  /* 0x00000004ed007c0c */ /* 0x000fe4000bf26270 */
[----:B------:R-:W-:-:S04]  /*2e320*/  @!P0 LEA R16, P2, R28, R14, 0x2 ;  /* 0x0000000e1c108211 */ /* 0x000fc800078410ff */
[----:B------:R-:W-:Y:S02]  /*2e330*/  @!P0 LEA.HI.X R17, R28, R5, R31, 0x2, P2 ;  /* 0x000000051c118211 */ /* 0x000fe400010f141f */
[----:B------:R-:W5:Y:S04]  /*2e340*/  LDL R28, [R1+0x4ec] ;  /* 0x0004ec00011c7983 */ /* 0x000f680000100800 */
[----:B------:R-:W5:Y:S04]  /*2e350*/  LDL R31, [R1+0x4a4] ;  /* 0x0004a400011f7983 */ /* 0x000f680000100800 */
[----:B----4-:R4:W-:Y:S04]  /*2e360*/  @!P0 ST.E.64 desc[UR42][R16.64], R10 ;  /* 0x0000000a10008985 */ /* 0x0109e8000c101b2a */
[----:B-1----:R-:W2:Y:S01]  /*2e370*/  @!P1 LDL.64 R6, [R1+0x290] ;  /* 0x0002900001069983 */ /* 0x002ea20000100a00 */
[----:B------:R-:W-:-:S02]  /*2e380*/  ISETP.GE.AND P0, PT, R236, UR4, PT ;  /* 0x00000004ec007c0c */ /* 0x000fc4000bf06270 */
[----:B------:R-:W-:-:S04]  /*2e390*/  @!P1 LEA R20, P2, R237, R14, 0x2 ;  /* 0x0000000eed149211 */ /* 0x000fc800078410ff */
[----:B------:R-:W-:Y:S02]  /*2e3a0*/  @!P1 LEA.HI.X R21, R237, R5, R27, 0x2, P2 ;  /* 0x00000005ed159211 */ /* 0x000fe400010f141b */
[----:B------:R-:W5:Y:S04]  /*2e3b0*/  LDL R27, [R1+0x4e8] ;  /* 0x0004e800011b7983 */ /* 0x000f680000100800 */
[----:B--2---:R1:W-:Y:S04]  /*2e3c0*/  @!P1 ST.E.64 desc[UR42][R20.64], R6 ;  /* 0x0000000614009985 */ /* 0x0043e8000c101b2a */
[----:B---3--:R-:W2:Y:S01]  /*2e3d0*/  @!P0 LDL.64 R8, [R1+0x2a0] ;  /* 0x0002a00001088983 */ /* 0x008ea20000100a00 */
[----:B------:R-:W-:-:S02]  /*2e3e0*/  ISETP.GE.AND P1, PT, R235, UR4, PT ;  /* 0x00000004eb007c0c */ /* 0x000fc4000bf26270 */
[----:B------:R-:W-:-:S04]  /*2e3f0*/  @!P0 LEA R12, P2, R236, R14, 0x2 ;  /* 0x0000000eec0c8211 */ /* 0x000fc800078410ff */
[----:B------:R-:W-:Y:S02]  /*2e400*/  @!P0 LEA.HI.X R13, R236, R5, R24, 0x2, P2 ;  /* 0x00000005ec0d8211 */ /* 0x000fe400010f1418 */
[----:B------:R-:W3:Y:S04]  /*2e410*/  LDL R24, [R1+0x4e4] ;  /* 0x0004e40001187983 */ /* 0x000ee80000100800 */
[----:B--2---:R2:W-:Y:S04]  /*2e420*/  @!P0 ST.E.64 desc[UR42][R12.64], R8 ;  /* 0x000000080c008985 */ /* 0x0045e8000c101b2a */
[----:B----4-:R-:W4:Y:S01]  /*2e430*/  @!P1 LDL.64 R10, [R1+0x2b0] ;  /* 0x0002b000010a9983 */ /* 0x010f220000100a00 */
[----:B------:R-:W-:-:S02]  /*2e440*/  ISETP.GE.AND P0, PT, R234, UR4, PT ;  /* 0x00000004ea007c0c */ /* 0x000fc4000bf06270 */
[----:B------:R-:W-:-:S04]  /*2e450*/  @!P1 LEA R16, P2, R235, R14, 0x2 ;  /* 0x0000000eeb109211 */ /* 0x000fc800078410ff */
[----:B------:R-:W-:Y:S02]  /*2e460*/  @!P1 LEA.HI.X R17, R235, R5, R30, 0x2, P2 ;  /* 0x00000005eb119211 */ /* 0x000fe400010f141e */
[----:B------:R-:W3:Y:S04]  /*2e470*/  LDL R30, [R1+0x4a0] ;  /* 0x0004a000011e7983 */ /* 0x000ee80000100800 */
[----:B----4-:R4:W-:Y:S04]  /*2e480*/  @!P1 ST.E.64 desc[UR42][R16.64], R10 ;  /* 0x0000000a10009985 */ /* 0x0109e8000c101b2a */
[----:B-1----:R-:W5:Y:S01]  /*2e490*/  @!P0 LDL.64 R6, [R1+0x2c0] ;  /* 0x0002c00001068983 */ /* 0x002f620000100a00 */
[----:B------:R-:W-:-:S02]  /*2e4a0*/  ISETP.GE.AND P1, PT, R233, UR4, PT ;  /* 0x00000004e9007c0c */ /* 0x000fc4000bf26270 */
[----:B------:R-:W-:-:S04]  /*2e4b0*/  @!P0 LEA R20, P2, R234, R14, 0x2 ;  /* 0x0000000eea148211 */ /* 0x000fc800078410ff */
[----:B------:R-:W-:Y:S02]  /*2e4c0*/  @!P0 LEA.HI.X R21, R234, R5, R29, 0x2, P2 ;  /* 0x00000005ea158211 */ /* 0x000fe400010f141d */
[----:B------:R-:W3:Y:S04]  /*2e4d0*/  LDL R29, [R1+0x4dc] ;  /* 0x0004dc00011d7983 */ /* 0x000ee80000100800 */
[----:B-----5:R1:W-:Y:S04]  /*2e4e0*/  @!P0 ST.E.64 desc[UR42][R20.64], R6 ;  /* 0x0000000614008985 */ /* 0x0203e8000c101b2a */
[----:B--2---:R-:W2:Y:S01]  /*2e4f0*/  @!P1 LDL.64 R8, [R1+0x2d0] ;  /* 0x0002d00001089983 */ /* 0x004ea20000100a00 */
[----:B------:R-:W-:-:S02]  /*2e500*/  ISETP.GE.AND P0, PT, R232, UR4, PT ;  /* 0x00000004e8007c0c */ /* 0x000fc4000bf06270 */
[----:B------:R-:W-:-:S04]  /*2e510*/  @!P1 LEA R12, P2, R233, R14, 0x2 ;  /* 0x0000000ee90c9211 */ /* 0x000fc800078410ff */
[----:B------:R-:W-:Y:S02]  /*2e520*/  @!P1 LEA.HI.X R13, R233, R5, R26, 0x2, P2 ;  /* 0x00000005e90d9211 */ /* 0x000fe400010f141a */
[----:B------:R-:W5:Y:S04]  /*2e530*/  LDL R26, [R1+0x4d8] ;  /* 0x0004d800011a7983 */ /* 0x000f680000100800 */
[----:B--2---:R2:W-:Y:S04]  /*2e540*/  @!P1 ST.E.64 desc[UR42][R12.64], R8 ;  /* 0x000000080c009985 */ /* 0x0045e8000c101b2a */
[----:B----4-:R-:W4:Y:S01]  /*2e550*/  @!P0 LDL.64 R10, [R1+0x2e0] ;  /* 0x0002e000010a8983 */ /* 0x010f220000100a00 */
[----:B------:R-:W-:-:S02]  /*2e560*/  ISETP.GE.AND P1, PT, R231, UR4, PT ;  /* 0x00000004e7007c0c */ /* 0x000fc4000bf26270 */
[----:B------:R-:W-:-:S04]  /*2e570*/  @!P0 LEA R16, P2, R232, R14, 0x2 ;  /* 0x0000000ee8108211 */ /* 0x000fc800078410ff */
[----:B------:R-:W-:Y:S02]  /*2e580*/  @!P0 LEA.HI.X R17, R232, R5, R28, 0x2, P2 ;  /* 0x00000005e8118211 */ /* 0x000fe400010f141c */
[----:B------:R-:W5:Y:S04]  /*2e590*/  LDL R28, [R1+0x4d4] ;  /* 0x0004d400011c7983 */ /* 0x000f680000100800 */
[----:B----4-:R4:W-:Y:S04]  /*2e5a0*/  @!P0 ST.E.64 desc[UR42][R16.64], R10 ;  /* 0x0000000a10008985 */ /* 0x0109e8000c101b2a */
[----:B-1----:R-:W3:Y:S01]  /*2e5b0*/  @!P1 LDL.64 R6, [R1+0x2f0] ;  /* 0x0002f00001069983 */ /* 0x002ee20000100a00 */
[----:B------:R-:W-:-:S02]  /*2e5c0*/  ISETP.GE.AND P0, PT, R230, UR4, PT ;  /* 0x00000004e6007c0c */ /* 0x000fc4000bf06270 */
[----:B------:R-:W-:-:S04]  /*2e5d0*/  @!P1 LEA R20, P2, R231, R14, 0x2 ;  /* 0x0000000ee7149211 */ /* 0x000fc800078410ff */
[----:B------:R-:W-:Y:S02]  /*2e5e0*/  @!P1 LEA.HI.X R21, R231, R5, R27, 0x2, P2 ;  /* 0x00000005e7159211 */ /* 0x000fe400010f141b */
[----:B------:R-:W5:Y:S04]  /*2e5f0*/  LDL R27, [R1+0x4d0] ;  /* 0x0004d000011b7983 */ /* 0x000f680000100800 */
[----:B---3--:R1:W-:Y:S04]  /*2e600*/  @!P1 ST.E.64 desc[UR42][R20.64], R6 ;  /* 0x0000000614009985 */ /* 0x0083e8000c101b2a */
[----:B--2---:R-:W2:Y:S01]  /*2e610*/  @!P0 LDL.64 R8, [R1+0x300] ;  /* 0x0003000001088983 */ /* 0x004ea20000100a00 */
        /* <DEDUP_REMOVED lines=83> */
[----:B-1----:R-:W2:Y:S01]  /*2eb50*/  @!P0 LDL.64 R6, [R1+0x3e0] ;  /* 0x0003e00001068983 */ /* 0x002ea20000100a00 */
[----:B------:R-:W-:-:S02]  /*2eb60*/  ISETP.GE.AND P1, PT, R210, UR4, PT ;  /* 0x00000004d2007c0c */ /* 0x000fc4000bf26270 */
[----:B------:R-:W-:-:S04]  /*2eb70*/  @!P0 LEA R20, P2, R211, R14, 0x2 ;  /* 0x0000000ed3148211 */ /* 0x000fc800078410ff */
[----:B-----5:R-:W-:Y:S02]  /*2eb80*/  @!P0 LEA.HI.X R21, R211, R5, R26, 0x2, P2 ;  /* 0x00000005d3158211 */ /* 0x020fe400010f141a */
[----:B------:R-:W5:Y:S04]  /*2eb90*/  LDL R26, [R1+0x490] ;  /* 0x00049000011a7983 */ /* 0x000f680000100800 */
[----:B--2---:R1:W-:Y:S04]  /*2eba0*/  @!P0 ST.E.64 desc[UR42][R20.64], R6 ;  /* 0x0000000614008985 */ /* 0x0043e8000c101b2a */
[----:B------:R-:W2:Y:S01]  /*2ebb0*/  @!P1 LDL.64 R8, [R1+0x3f0] ;  /* 0x0003f00001089983 */ /* 0x000ea20000100a00 */
[----:B------:R-:W-:-:S02]  /*2ebc0*/  ISETP.GE.AND P0, PT, R209, UR4, PT ;  /* 0x00000004d1007c0c */ /* 0x000fc4000bf06270 */
[----:B------:R-:W-:-:S04]  /*2ebd0*/  @!P1 LEA R12, P2, R210, R14, 0x2 ;  /* 0x0000000ed20c9211 */ /* 0x000fc800078410ff */
[----:B------:R-:W-:-:S05]  /*2ebe0*/  @!P1 LEA.HI.X R13, R210, R5, R32, 0x2, P2 ;  /* 0x00000005d20d9211 */ /* 0x000fca00010f1420 */
[----:B--2---:R2:W-:Y:S04]  /*2ebf0*/  @!P1 ST.E.64 desc[UR42][R12.64], R8 ;  /* 0x000000080c009985 */ /* 0x0045e8000c101b2a */
[----:B----4-:R-:W4:Y:S01]  /*2ec00*/  @!P0 LDL.64 R10, [R1+0x400] ;  /* 0x00040000010a8983 */ /* 0x010f220000100a00 */
[----:B------:R-:W-:Y:S02]  /*2ec10*/  ISETP.GE.AND P1, PT, R208, UR4, PT ;  /* 0x00000004d0007c0c */ /* 0x000fe4000bf26270 */
[----:B------:R-:W-:-:S04]  /*2ec20*/  @!P0 LEA R16, P2, R209, R14, 0x2 ;  /* 0x0000000ed1108211 */ /* 0x000fc800078410ff */
[----:B------:R-:W-:-:S05]  /*2ec30*/  @!P0 LEA.HI.X R17, R209, R5, R31, 0x2, P2 ;  /* 0x00000005d1118211 */ /* 0x000fca00010f141f */
[----:B----4-:R4:W-:Y:S04]  /*2ec40*/  @!P0 ST.E.64 desc[UR42][R16.64], R10 ;  /* 0x0000000a10008985 */ /* 0x0109e8000c101b2a */
[----:B-1----:R-:W3:Y:S01]  /*2ec50*/  @!P1 LDL.64 R6, [R1+0x410] ;  /* 0x0004100001069983 */ /* 0x002ee20000100a00 */
        /* <DEDUP_REMOVED lines=9> */
[----:B----4-:R-:W3:Y:S01]  /*2ecf0*/  @!P1 LDL.64 R10, [R1+0x430] ;  /* 0x00043000010a9983 */ /* 0x010ee20000100a00 */
[----:B------:R-:W-:Y:S02]  /*2ed00*/  ISETP.GE.AND P0, PT, R15, UR4, PT ;  /* 0x000000040f007c0c */ /* 0x000fe4000bf06270 */
[----:B------:R-:W-:-:S04]  /*2ed10*/  @!P1 LEA R16, P2, R206, R14, 0x2 ;  /* 0x0000000ece109211 */ /* 0x000fc800078410ff */
[----:B------:R-:W-:-:S05]  /*2ed20*/  @!P1 LEA.HI.X R17, R206, R5, R28, 0x2, P2 ;  /* 0x00000005ce119211 */ /* 0x000fca00010f141c */
[----:B---3--:R3:W-:Y:S04]  /*2ed30*/  @!P1 ST.E.64 desc[UR42][R16.64], R10 ;  /* 0x0000000a10009985 */ /* 0x0087e8000c101b2a */
[----:B-1----:R-:W4:Y:S01]  /*2ed40*/  @!P0 LDL.64 R6, [R1+0x440] ;  /* 0x0004400001068983 */ /* 0x002f220000100a00 */
[----:B------:R-:W-:Y:S02]  /*2ed50*/  ISETP.GE.AND P1, PT, R24, UR4, PT ;  /* 0x0000000418007c0c */ /* 0x000fe4000bf26270 */
[----:B------:R-:W-:-:S04]  /*2ed60*/  @!P0 LEA R20, P2, R15, R14, 0x2 ;  /* 0x0000000e0f148211 */ /* 0x000fc800078410ff */
[----:B------:R-:W-:-:S05]  /*2ed70*/  @!P0 LEA.HI.X R21, R15, R5, R27, 0x2, P2 ;  /* 0x000000050f158211 */ /* 0x000fca00010f141b */
[----:B----4-:R3:W-:Y:S04]  /*2ed80*/  @!P0 ST.E.64 desc[UR42][R20.64], R6 ;  /* 0x0000000614008985 */ /* 0x0107e8000c101b2a */
[----:B--2---:R-:W2:Y:S01]  /*2ed90*/  @!P1 LDL.64 R8, [R1+0x450] ;  /* 0x0004500001089983 */ /* 0x004ea20000100a00 */
[----:B------:R-:W-:-:S04]  /*2eda0*/  @!P1 LEA R14, P0, R24, R14, 0x2 ;  /* 0x0000000e180e9211 */ /* 0x000fc800078010ff */
[----:B-----5:R-:W-:-:S05]  /*2edb0*/  @!P1 LEA.HI.X R15, R24, R5, R26, 0x2, P0 ;  /* 0x00000005180f9211 */ /* 0x020fca00000f141a */
[----:B--2---:R3:W-:Y:S04]  /*2edc0*/  @!P1 ST.E.64 desc[UR42][R14.64], R8 ;  /* 0x000000080e009985 */ /* 0x0047e8000c101b2a */
.L_x_12675:
[----:B------:R-:W-:Y:S05]  /*2edd0*/  BSYNC B1 ;  /* 0x0000000000017941 */ /* 0x000fea0003800000 */
.L_x_12674:
[----:B------:R-:W-:-:S03]  /*2ede0*/  UMOV UR4, 0xffffffff ;  /* 0xffffffff00047882 */ /* 0x000fc60000000000 */
[----:B------:R-:W-:Y:S05]  /*2edf0*/  BRA.DIV UR4, `(.L_x_12676) ;  /* 0x000000ca04707947 */ /* 0x000fea000b800000 */
[----:B0-----:R-:W0:Y:S04]  /*2ee00*/  SHFL.IDX PT, R4, R4, 0x1, 0x1c1f ;  /* 0x003c1f0004047f89 */ /* 0x001e2800000e0000 */
[----:B--23--:R2:W3:Y:S02]  /*2ee10*/  SHFL.IDX PT, R14, R3, 0x1, 0x1c1f ;  /* 0x003c1f00030e7f89 */ /* 0x00c4e400000e0000 */
.L_x_12931:
[----:B------:R-:W-:-:S13]  /*2ee20*/  ISETP.GE.AND P0, PT, R25, R0, PT ;  /* 0x000000001900720c */ /* 0x000fda0003f06270 */
[----:B------:R-:W-:Y:S05]  /*2ee30*/  @P0 BRA `(.L_x_12672) ;  /* 0x0000001800dc0947 */ /* 0x000fea0003800000 */
[----:B------:R-:W4:Y:S01]  /*2ee40*/  LDC R0, c[0x0][0xbc8] ;  /* 0x0002f200ff007b82 */ /* 0x000f220000000800 */
[----:B------:R-:W5:Y:S04]  /*2ee50*/  LDL R49, [R1+0x468] ;  /* 0x0004680001317983 */ /* 0x000f680000100800 */
[----:B------:R-:W5:Y:S04]  /*2ee60*/  LDL R52, [R1+0x464] ;  /* 0x0004640001347983 */ /* 0x000f680000100800 */
[----:B------:R-:W5:Y:S04]  /*2ee70*/  LDL R50, [R1+0x508] ;  /* 0x0005080001327983 */ /* 0x000f680000100800 */
[----:B------:R-:W5:Y:S04]  /*2ee80*/  LDL R45, [R1+0x4f8] ;  /* 0x0004f800012d7983 */ /* 0x000f680000100800 */
[----:B------:R-:W5:Y:S04]  /*2ee90*/  LDL R42, [R1+0x4e8] ;  /* 0x0004e800012a7983 */ /* 0x000f680000100800 */
[----:B------:R-:W5:Y:S01]  /*2eea0*/  LDL R46, [R1+0x4fc] ;  /* 0x0004fc00012e7983 */ /* 0x000f620000100800 */
[----:B----4-:R-:W-:-:S03]  /*2eeb0*/  ISETP.GE.AND P0, PT, R197, R0, PT ;  /* 0x00000000c500720c */ /* 0x010fc60003f06270 */
[----:B------:R-:W4:Y:S04]  /*2eec0*/  LDL R40, [R1+0x4dc] ;  /* 0x0004dc0001287983 */ /* 0x000f280000100800 */
[----:B------:R-:W4:Y:S04]  /*2eed0*/  LDL R10, [R1+0x4ec] ;  /* 0x0004ec00010a7983 */ /* 0x000f280000100800 */
[----:B------:R-:W4:Y:S04]  /*2eee0*/  LDL R11, [R1+0x4d4] ;  /* 0x0004d400010b7983 */ /* 0x000f280000100800 */
[----:B------:R-:W4:Y:S01]  /*2eef0*/  @!P0 LDL.64 R20, [R1+0x268] ;  /* 0x0002680001148983 */ /* 0x000f220000100a00 */
[----:B0-----:R-:W-:-:S03]  /*2ef00*/  @!P0 IMAD.MOV.U32 R15, RZ, RZ, R4 ;  /* 0x000000ffff0f8224 */ /* 0x001fc600078e0004 */
[----:B------:R-:W4:Y:S01]  /*2ef10*/  LDL R48, [R1+0x504] ;  /* 0x0005040001307983 */ /* 0x000f220000100800 */
[----:B---3--:R-:W-:-:S03]  /*2ef20*/  @!P0 IMAD.WIDE R6, R197, 0x4, R14 ;  /* 0x00000004c5068825 */ /* 0x008fc600078e020e */
        /* <DEDUP_REMOVED lines=21> */
[----:B-1----:R-:W3:Y:S04]  /*2f080*/  LDL R5, [R1+0x470] ;  /* 0x0004700001057983 */ /* 0x002ee80000100800 */
[----:B--2---:R-:W2:Y:S01]  /*2f090*/  LDL R3, [R1+0x46c] ;  /* 0x00046c0001037983 */ /* 0x004ea20000100800 */
[----:B-----5:R-:W-:-:S03]  /*2f0a0*/  ISETP.GE.AND P1, PT, R49, R0, PT ;  /* 0x000000003100720c */ /* 0x020fc60003f26270 */
[----:B----4-:R0:W-:Y:S10]  /*2f0b0*/  @!P0 ST.E.64 desc[UR42][R6.64], R20 ;  /* 0x0000001406008985 */ /* 0x0101f4000c101b2a */
[----:B------:R-:W4:Y:S01]  /*2f0c0*/  @!P1 LDL.64 R8, [R1+0x278] ;  /* 0x0002780001089983 */ /* 0x000f220000100a00 */
[----:B------:R-:W-:-:S02]  /*2f0d0*/  ISETP.GE.AND P2, PT, R52, R0, PT ;  /* 0x000000003400720c */ /* 0x000fc40003f46270 */
[----:B------:R-:W-:-:S04]  /*2f0e0*/  @!P1 LEA R12, P0, R49, R14, 0x2 ;  /* 0x0000000e310c9211 */ /* 0x000fc800078010ff */
[----:B------:R-:W-:Y:S01]  /*2f0f0*/  @!P1 LEA.HI.X R13, R49, R4, R50, 0x2, P0 ;  /* 0x00000004310d9211 */ /* 0x000fe200000f1432 */
[----:B------:R-:W-:Y:S02]  /*2f100*/  IMAD.MOV.U32 R49, RZ, RZ, R45 ;  /* 0x000000ffff317224 */ /* 0x000fe400078e002d */
[----:B------:R-:W-:Y:S02]  /*2f110*/  IMAD.MOV.U32 R45, RZ, RZ, R42 ;  /* 0x000000ffff2d7224 */ /* 0x000fe400078e002a */
[----:B------:R-:W-:Y:S02]  /*2f120*/  IMAD.MOV.U32 R50, RZ, RZ, R46 ;  /* 0x000000ffff327224 */ /* 0x000fe400078e002e */
[----:B------:R-:W-:Y:S02]  /*2f130*/  IMAD.MOV.U32 R42, RZ, RZ, R40 ;  /* 0x000000ffff2a7224 */ /* 0x000fe400078e0028 */
[----:B------:R-:W-:Y:S02]  /*2f140*/  IMAD.MOV.U32 R40, RZ, RZ, R11 ;  /* 0x000000ffff287224 */ /* 0x000fe400078e000b */
[----:B------:R-:W-:Y:S01]  /*2f150*/  IMAD.MOV.U32 R46, RZ, RZ, R10 ;  /* 0x000000ffff2e7224 */ /* 0x000fe200078e000a */
[----:B----4-:R1:W-:Y:S04]  /*2f160*/  @!P1 ST.E.64 desc[UR42][R12.64], R8 ;  /* 0x000000080c009985 */ /* 0x0103e8000c101b2a */
[----:B------:R-:W4:Y:S01]  /*2f170*/  @!P2 LDL.64 R10, [R1+0x288] ;  /* 0x00028800010aa983 */ /* 0x000f220000100a00 */
[----:B------:R-:W-:Y:S01]  /*2f180*/  ISETP.GE.AND P1, PT, R237, R0, PT ;  /* 0x00000000ed00720c */ /* 0x000fe20003f26270 */
[----:B------:R-:W-:-:S02]  /*2f190*/  IMAD.MOV.U32 R53, RZ, RZ, R48 ;  /* 0x000000ffff357224 */ /* 0x000fc400078e0030 */
[----:B---3--:R-:W-:Y:S01]  /*2f1a0*/  IMAD.MOV.U32 R48, RZ, RZ, R16 ;  /* 0x000000ffff307224 */ /* 0x008fe200078e0010 */
[C---:B------:R-:W-:Y:S01]  /*2f1b0*/  @!P2 LEA R16, P0, R52.reuse, R14, 0x2 ;  /* 0x0000000e3410a211 */ /* 0x040fe200078010ff */
[----:B------:R-:W-:Y:S02]  /*2f1c0*/  IMAD.MOV.U32 R51, RZ, RZ, R47 ;  /* 0x000000ffff337224 */ /* 0x000fe400078e002f */
[----:B------:R-:W-:Y:S02]  /*2f1d0*/  IMAD.MOV.U32 R47, RZ, RZ, R43 ;  /* 0x000000ffff2f7224 */ /* 0x000fe400078e002b */
[----:B------:R-:W-:Y:S02]  /*2f1e0*/  IMAD.MOV.U32 R43, RZ, RZ, R36 ;  /* 0x000000ffff2b7224 */ /* 0x000fe400078e0024 */
[----:B------:R-:W-:Y:S01]  /*2f1f0*/  IMAD.MOV.U32 R36, RZ, RZ, R17 ;  /* 0x000000ffff247224 */ /* 0x000fe200078e0011 */
[----:B------:R-:W-:-:S05]  /*2f200*/  @!P2 LEA.HI.X R17, R52, R4, R53, 0x2, P0 ;  /* 0x000000043411a211 */ /* 0x000fca00000f1435 */
[----:B----4-:R3:W-:Y:S04]  /*2f210*/  @!P2 ST.E.64 desc[UR42][R16.64], R10 ;  /* 0x0000000a1000a985 */ /* 0x0107e8000c101b2a */
[----:B0-----:R-:W4:Y:S01]  /*2f220*/  @!P1 LDL.64 R6, [R1+0x298] ;  /* 0x0002980001069983 */ /* 0x001f220000100a00 */
[----:B------:R-:W-:Y:S02]  /*2f230*/  ISETP.GE.AND P2, PT, R236, R0, PT ;  /* 0x00000000ec00720c */ /* 0x000fe40003f46270 */
[----:B------:R-:W-:-:S04]  /*2f240*/  @!P1 LEA R20, P0, R237, R14, 0x2 ;  /* 0x0000000eed149211 */ /* 0x000fc800078010ff */
[----:B------:R-:W-:-:S05]  /*2f250*/  @!P1 LEA.HI.X R21, R237, R4, R51, 0x2, P0 ;  /* 0x00000004ed159211 */ /* 0x000fca00000f1433 */
[----:B----4-:R0:W-:Y:S04]  /*2f260*/  @!P1 ST.E.64 desc[UR42][R20.64], R6 ;  /* 0x0000000614009985 */ /* 0x0101e8000c101b2a */
[----:B-1----:R-:W4:Y:S01]  /*2f270*/  @!P2 LDL.64 R8, [R1+0x2a8] ;  /* 0x0002a8000108a983 */ /* 0x002f220000100a00 */
[----:B------:R-:W-:Y:S02]  /*2f280*/  ISETP.GE.AND P1, PT, R235, R0, PT ;  /* 0x00000000eb00720c */ /* 0x000fe40003f26270 */
[----:B------:R-:W-:-:S04]  /*2f290*/  @!P2 LEA R12, P0, R236, R14, 0x2 ;  /* 0x0000000eec0ca211 */ /* 0x000fc800078010ff */
[----:B------:R-:W-:-:S05]  /*2f2a0*/  @!P2 LEA.HI.X R13, R236, R4, R50, 0x2, P0 ;  /* 0x00000004ec0da211 */ /* 0x000fca00000f1432 */
[----:B----4-:R1:W-:Y:S04]  /*2f2b0*/  @!P2 ST.E.64 desc[UR42][R12.64], R8 ;  /* 0x000000080c00a985 */ /* 0x0103e8000c101b2a */
[----:B---3--:R-:W3:Y:S01]  /*2f2c0*/  @!P1 LDL.64 R10, [R1+0x2b8] ;  /* 0x0002b800010a9983 */ /* 0x008ee20000100a00 */
[----:B------:R-:W-:Y:S02]  /*2f2d0*/  ISETP.GE.AND P2, PT, R234, R0, PT ;  /* 0x00000000ea00720c */ /* 0x000fe40003f46270 */
[----:B------:R-:W-:-:S04]  /*2f2e0*/  @!P1 LEA R16, P0, R235, R14, 0x2 ;  /* 0x0000000eeb109211 */ /* 0x000fc800078010ff */
[----:B------:R-:W-:-:S05]  /*2f2f0*/  @!P1 LEA.HI.X R17, R235, R4, R49, 0x2, P0 ;  /* 0x00000004eb119211 */ /* 0x000fca00000f1431 */
[----:B---3--:R3:W-:Y:S04]  /*2f300*/  @!P1 ST.E.64 desc[UR42][R16.64], R10 ;  /* 0x0000000a10009985 */ /* 0x0087e8000c101b2a */
        /* <DEDUP_REMOVED lines=113> */
[----:B------:R-:W-:-:S07]  /*2fa20*/  @!P2 LEA.HI.X R13, R207, R4, R26, 0x2, P0 ;  /* 0x00000004cf0da211 */ /* 0x000fce00000f141a */
[C---:B---3--:R-:W-:Y:S01]  /*2fa30*/  @!P1 LEA R16, P0, R206.reuse, R14, 0x2 ;  /* 0x0000000ece109211 */ /* 0x048fe200078010ff */
[----:B----4-:R0:W-:Y:S04]  /*2fa40*/  @!P2 ST.E.64 desc[UR42][R12.64], R8 ;  /* 0x000000080c00a985 */ /* 0x0101e8000c101b2a */
[----:B------:R-:W3:Y:S01]  /*2fa50*/  @!P1 LDL.64 R10, [R1+0x438] ;  /* 0x00043800010a9983 */ /* 0x000ee20000100a00 */
[----:B------:R-:W-:Y:S02]  /*2fa60*/  @!P1 LEA.HI.X R17, R206, R4, R24, 0x2, P0 ;  /* 0x00000004ce119211 */ /* 0x000fe400000f1418 */
[-C--:B------:R-:W-:Y:S01]  /*2fa70*/  ISETP.GE.AND P0, PT, R5, R0.reuse, PT ;  /* 0x000000000500720c */ /* 0x080fe20003f06270 */
[----:B------:R-:W-:Y:S02]  /*2fa80*/  BSSY B1, `(.L_x_12677) ;  /* 0x0000009000017945 */ /* 0x000fe40003800000 */
[----:B---3--:R0:W-:Y:S01]  /*2fa90*/  @!P1 ST.E.64 desc[UR42][R16.64], R10 ;  /* 0x0000000a10009985 */ /* 0x0081e2000c101b2a */
[----:B--2---:R-:W-:-:S09]  /*2faa0*/  ISETP.GE.AND P1, PT, R3, R0, PT ;  /* 0x000000000300720c */ /* 0x004fd20003f26270 */
[----:B------:R-:W-:Y:S05]  /*2fab0*/  @P0 BRA `(.L_x_12678) ;  /* 0x0000000000140947 */ /* 0x000fea0003800000 */
[----:B------:R-:W2:Y:S04]  /*2fac0*/  LDL R24, [R1+0x494] ;  /* 0x0004940001187983 */ /* 0x000ea80000100800 */
[----:B0-----:R-:W3:Y:S01]  /*2fad0*/  LDL.64 R8, [R1+0x448] ;  /* 0x0004480001087983 */ /* 0x001ee20000100a00 */
[----:B------:R-:W-:-:S04]  /*2fae0*/  LEA R6, P0, R5, R14, 0x2 ;  /* 0x0000000e05067211 */ /* 0x000fc800078010ff */
[----:B--2---:R-:W-:-:S05]  /*2faf0*/  LEA.HI.X R7, R5, R4, R24, 0x2, P0 ;  /* 0x0000000405077211 */ /* 0x004fca00000f1418 */
[----:B---3--:R1:W-:Y:S04]  /*2fb00*/  ST.E.64 desc[UR42][R6.64], R8 ;  /* 0x0000000806007985 */ /* 0x0083e8000c101b2a */
.L_x_12678:
[----:B------:R-:W-:Y:S05]  /*2fb10*/  BSYNC B1 ;  /* 0x0000000000017941 */ /* 0x000fea0003800000 */
.L_x_12677:
[----:B------:R-:W-:Y:S05]  /*2fb20*/  @P1 BRA `(.L_x_12672) ;  /* 0x0000000c00a01947 */ /* 0x000fea0003800000 */
[----:B------:R-:W2:Y:S04]  /*2fb30*/  LDL R0, [R1+0x490] ;  /* 0x0004900001007983 */ /* 0x000ea80000100800 */
[----:B01----:R-:W3:Y:S01]  /*2fb40*/  LDL.64 R6, [R1+0x458] ;  /* 0x0004580001067983 */ /* 0x003ee20000100a00 */
[----:B------:R-:W-:-:S04]  /*2fb50*/  LEA R14, P0, R3, R14, 0x2 ;  /* 0x0000000e030e7211 */ /* 0x000fc800078010ff */
[----:B--2---:R-:W-:-:S05]  /*2fb60*/  LEA.HI.X R15, R3, R4, R0, 0x2, P0 ;  /* 0x00000004030f7211 */ /* 0x004fca00000f1400 */
[----:B---3--:R4:W-:Y:S01]  /*2fb70*/  ST.E.64 desc[UR42][R14.64], R6 ;  /* 0x000000060e007985 */ /* 0x0089e2000c101b2a */
[----:B------:R-:W-:Y:S05]  /*2fb80*/  BRA `(.L_x_12672) ;  /* 0x0000000c00887947 */ /* 0x000fea0003800000 */
.L_x_12659:
[----:B------:R-:W-:Y:S01]  /*2fb90*/  ULDC.64 UR4, c[0x0][0xd08] ;  /* 0x0003420000047ab9 */ /* 0x000fe20000000a00 */
[----:B------:R-:W3:Y:S01]  /*2fba0*/  LDC.64 R4, c[0x0][0xd00] ;  /* 0x00034000ff047b82 */ /* 0x000ee20000000a00 */
[----:B------:R-:W-:Y:S01]  /*2fbb0*/  ISETP.NE.U32.AND P0, PT, RZ, UR4, PT ;  /* 0x00000004ff007c0c */ /* 0x000fe2000bf05070 */
[----:B------:R-:W4:Y:S01]  /*2fbc0*/  LDL R0, [R1+0x47c] ;  /* 0x00047c0001007983 */ /* 0x000f220000100800 */
[----:B------:R-:W-:Y:S02]  /*2fbd0*/  IMAD.MOV.U32 R3, RZ, RZ, RZ ;  /* 0x000000ffff037224 */ /* 0x000fe400078e00ff */
[----:B------:R-:W-:Y:S01]  /*2fbe0*/  ISETP.NE.AND.EX P1, PT, RZ, UR5, PT, P0 ;  /* 0x00000005ff007c0c */ /* 0x000fe2000bf25300 */
[----:B------:R-:W-:Y:S02]  /*2fbf0*/  ULDC.64 UR4, c[0x0][0xd00] ;  /* 0x0003400000047ab9 */ /* 0x000fe40000000a00 */
[----:B------:R-:W-:-:S04]  /*2fc00*/  ISETP.NE.U32.AND P0, PT, RZ, UR4, PT ;  /* 0x00000004ff007c0c */ /* 0x000fc8000bf05070 */
[----:B------:R-:W-:-:S06]  /*2fc10*/  ISETP.NE.AND.EX P0, PT, RZ, UR5, PT, P0 ;  /* 0x00000005ff007c0c */ /* 0x000fcc000bf05300 */
[----:B------:R-:W2:Y:S01]  /*2fc20*/  @P1 LDC.64 R6, c[0x0][0xd08] ;  /* 0x00034200ff061b82 */ /* 0x000ea20000000a00 */
[----:B------:R-:W-:Y:S02]  /*2fc30*/  ULDC UR4, c[0x0][0xb88] ;  /* 0x0002e20000047ab9 */ /* 0x000fe40000000800 */
[----:B------:R-:W-:Y:S02]  /*2fc40*/  IMAD.U32 R16, RZ, RZ, UR4 ;  /* 0x00000004ff107e24 */ /* 0x000fe4000f8e00ff */
[----:B---3--:R-:W-:-:S05]  /*2fc50*/  IMAD.WIDE R4, R198, 0x4, R4 ;  /* 0x00000004c6047825 */ /* 0x008fca00078e0204 */
[----:B------:R3:W5:Y:S01]  /*2fc60*/  @P0 LDG.E R3, desc[UR42][R4.64] ;  /* 0x0000002a04030981 */ /* 0x000762000c1e1900 */
[----:B--2---:R-:W-:-:S05]  /*2fc70*/  @P1 IMAD.WIDE R6, R198, 0x4, R6 ;  /* 0x00000004c6061825 */ /* 0x004fca00078e0206 */
[----:B------:R3:W5:Y:S01]  /*2fc80*/  @P1 LDG.E R16, desc[UR42][R6.64] ;  /* 0x0000002a06101981 */ /* 0x000762000c1e1900 */
[----:B------:R-:W-:Y:S02]  /*2fc90*/  ISETP.NE.AND P2, PT, R195, RZ, PT ;  /* 0x000000ffc300720c */ /* 0x000fe40003f45270 */
[----:B------:R-:W-:-:S11]  /*2fca0*/  SHF.R.S32.HI R26, RZ, 0x1f, R198 ;  /* 0x0000001fff1a7819 */ /* 0x000fd600000114c6 */
[----:B------:R-:W2:Y:S02]  /*2fcb0*/  @!P2 LDC R195, c[0x0][0xbd4] ;  /* 0x0002f500ffc3ab82 */ /* 0x000ea40000000800 */
[----:B--2---:R-:W-:Y:S02]  /*2fcc0*/  ISETP.GT.AND P2, PT, R195, 0x1, PT ;  /* 0x00000001c300780c */ /* 0x004fe40003f44270 */
[----:B----4-:R-:W-:Y:S01]  /*2fcd0*/  ISETP.GT.AND P3, PT, R0, 0x7f, PT ;  /* 0x0000007f0000780c */ /* 0x010fe20003f64270 */
[----:B---3--:R-:W-:-:S12]  /*2fce0*/  @P1 BRA `(.L_x_12679) ;  /* 0x0000000000101947 */ /* 0x008fd80003800000 */
[----:B------:R-:W-:Y:S05]  /*2fcf0*/  @!P0 BRA `(.L_x_12679) ;  /* 0x00000000000c8947 */ /* 0x000fea0003800000 */
[----:B------:R-:W2:Y:S04]  /*2fd00*/  LDG.E R7, desc[UR42][R4.64] ;  /* 0x0000002a04077981 */ /* 0x000ea8000c1e1900 */
[----:B-----5:R-:W2:Y:S02]  /*2fd10*/  LDG.E R16, desc[UR42][R4.64+0x4] ;  /* 0x0000042a04107981 */ /* 0x020ea4000c1e1900 */
[----:B--2---:R-:W-:-:S07]  /*2fd20*/  IMAD.IADD R16, R16, 0x1, -R7 ;  /* 0x0000000110107824 */ /* 0x004fce00078e0a07 */
.L_x_12679:
[----:B------:R-:W-:Y:S01]  /*2fd30*/  BSSY B1, `(.L_x_12680) ;  /* 0x0000036000017945 */ /* 0x000fe20003800000 */
[----:B------:R-:W-:Y:S02]  /*2fd40*/  SEL R25, R198, RZ, !P0 ;  /* 0x000000ffc6197207 */ /* 0x000fe40004000000 */
[----:B------:R-:W-:Y:S02]  /*2fd50*/  SEL R26, R26, RZ, !P0 ;  /* 0x000000ff1a1a7207 */ /* 0x000fe40004000000 */
[----:B-----5:R-:W-:Y:S01]  /*2fd60*/  SHF.R.S32.HI R24, RZ, 0x1f, R3 ;  /* 0x0000001fff187819 */ /* 0x020fe20000011403 */
[----:B------:R-:W-:Y:S06]  /*2fd70*/  @P3 BRA `(.L_x_12681) ;  /* 0x0000000000c43947 */ /* 0x000fec0003800000 */
[----:B------:R-:W2:Y:S01]  /*2fd80*/  S2R R4, SR_TID.X ;  /* 0x0000000000047919 */ /* 0x000ea20000002100 */
[----:B------:R-:W3:Y:S02]  /*2fd90*/  LDC R29, c[0x0][0xce8] ;  /* 0x00033a00ff1d7b82 */ /* 0x000ee40000000800 */
[----:B---3--:R-:W-:Y:S01]  /*2fda0*/  IMAD R0, R16, R29, RZ ;  /* 0x0000001d10007224 */ /* 0x008fe200078e02ff */
[----:B--2---:R-:W-:-:S04]  /*2fdb0*/  IADD3 R27, R194, -0x80, R4 ;  /* 0xffffff80c21b7810 */ /* 0x004fc80007ffe004 */
        /* <DEDUP_REMOVED lines=41> */
[----:B--2---:R-:W-:-:S03]  /*30050*/  LEA R4, P0, R8, R4, 0x2 ;  /* 0x0000000408047211 */ /* 0x004fc600078010ff */
[----:B------:R-:W-:-:S05]  /*30060*/  IMAD.IADD R0, R9, 0x1, R13 ;  /* 0x0000000109007824 */ /* 0x000fca00078e020d */
[----:B-1----:R-:W-:-:S05]  /*30070*/  LEA.HI.X R5, R8, R5, R0, 0x2, P0 ;  /* 0x0000000508057211 */ /* 0x002fca00000f1400 */
[----:B------:R2:W-:Y:S02]  /*30080*/  STG.E desc[UR42][R4.64], R7 ;  /* 0x0000000704007986 */ /* 0x0005e4000c10192a */
.L_x_12681:
[----:B------:R-:W-:Y:S05]  /*30090*/  BSYNC B1 ;  /* 0x0000000000017941 */ /* 0x000fea0003800000 */
.L_x_12680:
[----:B------:R-:W-:Y:S05]  /*300a0*/  @P2 BRA `(.L_x_12672) ;  /* 0x0000000800402947 */ /* 0x000fea0003800000 */
[----:B------:R-:W3:Y:S01]  /*300b0*/  LDL R6, [R1+0x488] ;  /* 0x0004880001067983 */ /* 0x000ee20000100800 */
[----:B------:R-:W4:Y:S01]  /*300c0*/  LDC R17, c[0x0][0xce8] ;  /* 0x00033a00ff117b82 */ /* 0x000f220000000800 */
[----:B------:R-:W-:Y:S01]  /*300d0*/  ULDC.64 UR4, c[0x0][0xba0] ;  /* 0x0002e80000047ab9 */ /* 0x000fe20000000a00 */
[----:B------:R-:W-:Y:S01]  /*300e0*/  ULDC.64 UR6, c[0x0][0xbf0] ;  /* 0x0002fc0000067ab9 */ /* 0x000fe20000000a00 */
[----:B------:R-:W3:Y:S01]  /*300f0*/  LDL R10, [R1+0x478] ;  /* 0x00047800010a7983 */ /* 0x000ee20000100800 */
[----:B------:R-:W-:Y:S02]  /*30100*/  IMAD R0, R24, UR4, RZ ;  /* 0x0000000418007c24 */ /* 0x000fe4000f8e02ff */
[----:B--2---:R-:W-:-:S04]  /*30110*/  IMAD.WIDE.U32 R4, R3, UR4, RZ ;  /* 0x0000000403047c25 */ /* 0x004fc8000f8e00ff */
[----:B------:R-:W-:Y:S01]  /*30120*/  IMAD R7, R3, UR5, R0 ;  /* 0x0000000503077c24 */ /* 0x000fe2000f8e0200 */
[----:B------:R-:W-:-:S03]  /*30130*/  ULDC.64 UR4, c[0x0][0xbe8] ;  /* 0x0002fa0000047ab9 */ /* 0x000fc60000000a00 */
[----:B------:R-:W-:Y:S02]  /*30140*/  IMAD.IADD R5, R5, 0x1, R7 ;  /* 0x0000000105057824 */ /* 0x000fe400078e0207 */
[----:B------:R-:W-:-:S04]  /*30150*/  IMAD.WIDE.U32 R4, R193, UR4, R4 ;  /* 0x00000004c1047c25 */ /* 0x000fc8000f8e0004 */
[----:B------:R-:W-:Y:S01]  /*30160*/  IMAD R5, R193, UR5, R5 ;  /* 0x00000005c1057c24 */ /* 0x000fe2000f8e0205 */
[----:B------:R-:W-:Y:S01]  /*30170*/  ULDC.64 UR4, c[0x0][0xbe0] ;  /* 0x0002f80000047ab9 */ /* 0x000fe20000000a00 */
[----:B----4-:R-:W-:Y:S01]  /*30180*/  ISETP.NE.AND P0, PT, R17, 0x1, PT ;  /* 0x000000011100780c */ /* 0x010fe20003f05270 */
[----:B------:R-:W-:-:S12]  /*30190*/  IMAD.WIDE.U32 R4, R25, UR6, R4 ;  /* 0x0000000619047c25 */ /* 0x000fd8000f8e0004 */
[----:B------:R-:W2:Y:S08]  /*301a0*/  @P0 LDC R9, c[0x0][0xcec] ;  /* 0x00033b00ff090b82 */ /* 0x000eb00000000800 */
[----:B------:R-:W4:Y:S01]  /*301b0*/  @P0 LDC R11, c[0x0][0xcf0] ;  /* 0x00033c00ff0b0b82 */ /* 0x000f220000000800 */
[----:B---3--:R-:W-:Y:S02]  /*301c0*/  IMAD R3, R6, 0x20, R10 ;  /* 0x0000002006037824 */ /* 0x008fe400078e020a */
[----:B------:R-:W-:-:S02]  /*301d0*/  IMAD R6, R26, UR6, RZ ;  /* 0x000000061a067c24 */ /* 0x000fc4000f8e02ff */
[----:B------:R-:W-:-:S04]  /*301e0*/  IMAD.IADD R8, R194, 0x1, R3 ;  /* 0x00000001c2087824 */ /* 0x000fc800078e0203 */
[----:B--2---:R-:W-:-:S04]  /*301f0*/  @P0 IMAD.HI.U32 R0, R8, R9, RZ ;  /* 0x0000000908000227 */ /* 0x004fc800078e00ff */
[----:B------:R-:W-:Y:S01]  /*30200*/  IMAD.MOV.U32 R3, RZ, RZ, R8 ;  /* 0x000000ffff037224 */ /* 0x000fe200078e0008 */
[----:B----4-:R-:W-:Y:S01]  /*30210*/  @P0 SHF.R.U32.HI R3, RZ, R11, R0 ;  /* 0x0000000bff030219 */ /* 0x010fe20000011600 */
[----:B------:R-:W-:-:S03]  /*30220*/  IMAD R9, R25, UR7, R6 ;  /* 0x0000000719097c24 */ /* 0x000fc6000f8e0206 */
        /* <DEDUP_REMOVED lines=21> */
.L_x_12934:
[----:B------:R-:W-:Y:S01]  /*30380*/  IMAD R16, R16, R17, RZ ;  /* 0x0000001110107224 */ /* 0x000fe200078e02ff */
[----:B------:R-:W-:Y:S01]  /*30390*/  BSSY B1, `(.L_x_12683) ;  /* 0x0000015000017945 */ /* 0x000fe20003800000 */
[----:B------:R-:W-:-:S05]  /*303a0*/  IMAD.IADD R7, R10, 0x1, R194 ;  /* 0x000000010a077824 */ /* 0x000fca00078e02c2 */
[----:B------:R-:W-:-:S13]  /*303b0*/  ISETP.GE.AND P0, PT, R7, R16, PT ;  /* 0x000000100700720c */ /* 0x000fda0003f06270 */
        /* <DEDUP_REMOVED lines=18> */
.L_x_12684:
[----:B------:R-:W-:Y:S05]  /*304e0*/  BSYNC B1 ;  /* 0x0000000000017941 */ /* 0x000fea0003800000 */
.L_x_12683:
[----:B------:R-:W-:-:S03]  /*304f0*/  UMOV UR4, 0xffffffff ;  /* 0xffffffff00047882 */ /* 0x000fc60000000000 */
[----:B------:R-:W-:Y:S05]  /*30500*/  BRA.DIV UR4, `(.L_x_12685) ;  /* 0x000000b604287947 */ /* 0x000fea000b800000 */
[----:B---3--:R3:W0:Y:S04]  /*30510*/  SHFL.IDX PT, R0, R4, 0x1, 0x181f ;  /* 0x00381f0004007f89 */ /* 0x00862800000e0000 */
[----:B----4-:R3:W4:Y:S02]  /*30520*/  SHFL.IDX PT, R14, R3, 0x1, 0x181f ;  /* 0x00381f00030e7f89 */ /* 0x01072400000e0000 */
.L_x_12938:
[----:B------:R-:W-:Y:S01]  /*30530*/  VIADD R5, R7, 0x20 ;  /* 0x0000002007057836 */ /* 0x000fe20000000000 */
        /* <DEDUP_REMOVED lines=20> */
.L_x_12687:
[----:B------:R-:W-:Y:S05]  /*30680*/  BSYNC B1 ;  /* 0x0000000000017941 */ /* 0x000fea0003800000 */
.L_x_12686:
[----:B------:R-:W-:-:S03]  /*30690*/  UMOV UR4, 0xffffffff ;  /* 0xffffffff00047882 */ /* 0x000fc60000000000 */
[----:B------:R-:W-:Y:S05]  /*306a0*/  BRA.DIV UR4, `(.L_x_12688) ;  /* 0x000000b604087947 */ /* 0x000fea000b800000 */
[----:B0-----:R0:W0:Y:S04]  /*306b0*/  SHFL.IDX PT, R0, R4, 0x2, 0x181f ;  /* 0x00581f0004007f89 */ /* 0x00102800000e0000 */
[----:B----4-:R4:W0:Y:S02]  /*306c0*/  SHFL.IDX PT, R14, R3, 0x2, 0x181f ;  /* 0x00581f00030e7f89 */ /* 0x01082400000e0000 */
.L_x_12942:
        /* <DEDUP_REMOVED lines=21> */
.L_x_12690:
[----:B------:R-:W-:Y:S05]  /*30820*/  BSYNC B1 ;  /* 0x0000000000017941 */ /* 0x000fea0003800000 */
.L_x_12689:
[----:B------:R-:W-:-:S03]  /*30830*/  UMOV UR4, 0xffffffff ;  /* 0xffffffff00047882 */ /* 0x000fc60000000000 */
[----:B------:R-:W-:Y:S05]  /*30840*/  BRA.DIV UR4, `(.L_x_12691) ;  /* 0x000000b204e87947 */ /* 0x000fea000b800000 */
[----:B0-----:R0:W0:Y:S04]  /*30850*/  SHFL.IDX PT, R0, R4, 0x3, 0x181f ;  /* 0x00781f0004007f89 */ /* 0x00102800000e0000 */
[----:B------:R0:W0:Y:S02]  /*30860*/  SHFL.IDX PT, R14, R3, 0x3, 0x181f ;  /* 0x00781f00030e7f89 */ /* 0x00002400000e0000 */
.L_x_12946:
[----:B0-234-:R-:W-:-:S05]  /*30870*/  VIADD R3, R7, 0x60 ;  /* 0x0000006007037836 */ /* 0x01dfca0000000000 */
[----:B------:R-:W-:-:S13]  /*30880*/  ISETP.GE.AND P0, PT, R3, R16, PT ;  /* 0x000000100300720c */ /* 0x000fda0003f06270 */
[----:B------:R-:W-:Y:S05]  /*30890*/  @P0 BRA `(.L_x_12672) ;  /* 0x0000000000440947 */ /* 0x000fea0003800000 */
[----:B------:R-:W-:Y:S02]  /*308a0*/  ULDC UR4, c[0x0][0xbc8] ;  /* 0x0002f20000047ab9 */ /* 0x000fe40000000800 */
[----:B------:R-:W-:Y:S02]  /*308b0*/  ISETP.GE.AND P3, PT, R181, UR4, PT ;  /* 0x00000004b5007c0c */ /* 0x000fe4000bf66270 */
[----:B------:R-:W-:Y:S02]  /*308c0*/  ISETP.GE.AND P2, PT, R183, UR4, PT ;  /* 0x00000004b7007c0c */ /* 0x000fe4000bf46270 */
[----:B------:R-:W-:Y:S02]  /*308d0*/  ISETP.GE.AND P1, PT, R182, UR4, PT ;  /* 0x00000004b6007c0c */ /* 0x000fe4000bf26270 */
[----:B------:R-:W-:-:S07]  /*308e0*/  ISETP.GE.AND P0, PT, R188, UR4, PT ;  /* 0x00000004bc007c0c */ /* 0x000fce000bf06270 */
        /* <DEDUP_REMOVED lines=12> */
.L_x_12672:
[----:B------:R-:W-:Y:S05]  /*309b0*/  BSYNC B0 ;  /* 0x0000000000007941 */ /* 0x000fea0003800000 */
.L_x_12658:
[----:B------:R-:W-:Y:S02]  /*309c0*/  ULDC UR4, c[0x0][0xd3c] ;  /* 0x00034f0000047ab9 */ /* 0x000fe40000000800 */
[----:B-1----:R-:W-:-:S13]  /*309d0*/  ISETP.GE.AND P0, PT, R91, UR4, PT ;  /* 0x000000045b007c0c */ /* 0x002fda000bf06270 */
[----:B------:R-:W-:Y:S05]  /*309e0*/  @!P0 BRA `(.L_x_12692) ;  /* 0xfffffd0c00848947 */ /* 0x000fea000383ffff */
[----:B------:R-:W-:Y:S05]  /*309f0*/  BRA `(.L_x_12458) ;  /* 0x0000009800c47947 */ /* 0x000fea0003800000 */
.L_x_12456:
        /* <DEDUP_REMOVED lines=19> */
.L_x_12693:
        /* <DEDUP_REMOVED lines=44> */
.L_x_12697:
        /* <DEDUP_REMOVED lines=39> */
.L_x_12695:
        /* <DEDUP_REMOVED lines=12> */
.L_x_12698:
        /* <DEDUP_REMOVED lines=63> */
.L_x_12699:
        /* <DEDUP_REMOVED lines=61> */
.L_x_12700:
[----:B01----:R-:W-:-:S05]  /*318e0*/  LOP3.LUT R3, RZ, R2, RZ, 0x33, !PT ;  /* 0x00000002ff037212 */ /* 0x003fca00078e33ff */
[----:B------:R-:W-:-:S05]  /*318f0*/  IMAD.IADD R2, R4, 0x1, R3 ;  /* 0x0000000104027824 */ /* 0x000fca00078e0203 */
[----:B------:R1:W-:Y:S01]  /*31900*/  STL [R1+0x464], R2 ;  /* 0x0004640201007387 */ /* 0x0003e20000100800 */
[----:B------:R-:W-:Y:S05]  /*31910*/  BRA `(.L_x_12701) ;  /* 0x0000000000107947 */ /* 0x000fea0003800000 */
.L_x_12696:
[----:B------:R-:W-:Y:S01]  /*31920*/  IMAD.U32 R2, RZ, RZ, UR6 ;  /* 0x00000006ff027e24 */ /* 0x000fe2000f8e00ff */
[----:B------:R0:W-:Y:S04]  /*31930*/  STL [R1+0x464], RZ ;  /* 0x000464ff01007387 */ /* 0x0001e80000100800 */
[----:B------:R0:W-:Y:S04]  /*31940*/  STL [R1+0x468], RZ ;  /* 0x000468ff01007387 */ /* 0x0001e80000100800 */
[----:B------:R0:W-:Y:S02]  /*31950*/  STL [R1+0x460], R2 ;  /* 0x0004600201007387 */ /* 0x0001e40000100800 */
.L_x_12701:
        /* <DEDUP_REMOVED lines=10> */
.L_x_12694:
        /* <DEDUP_REMOVED lines=8> */
[----:B-1----:R-:W1:Y:S01]  /*31a80*/  S2R R5, SR_TID.X ;  /* 0x0000000000057919 */ /* 0x002e620000002100 */
[----:B------:R-:W2:Y:S01]  /*31a90*/  S2UR UR5, SR_CgaCtaId ;  /* 0x00000000000579c3 */ /* 0x000ea20000008800 */
[----:B------:R-:W-:Y:S01]  /*31aa0*/  UMOV UR4, 0x400 ;  /* 0x0000040000047882 */ /* 0x000fe20000000000 */
[----:B------:R-:W-:Y:S01]  /*31ab0*/  BSSY B8, `(.L_x_12702) ;  /* 0x000086d000087945 */ /* 0x000fe20003800000 */
[----:B------:R-:W-:Y:S01]  /*31ac0*/  STL [R1+0x4e0], RZ ;  /* 0x0004e0ff01007387 */ /* 0x000fe20000100800 */
[----:B------:R-:W-:Y:S01]  /*31ad0*/  IMAD.MOV.U32 R19, RZ, RZ, RZ ;  /* 0x000000ffff137224 */ /* 0x000fe200078e00ff */
[----:B------:R-:W-:Y:S01]  /*31ae0*/  ULDC.64 UR40, c[0x0][0x198] ;  /* 0x0000660000287ab9 */ /* 0x000fe20000000a00 */
[----:B------:R-:W-:Y:S01]  /*31af0*/  ULDC UR39, c[0x0][0xc] ;  /* 0x0000030000277ab9 */ /* 0x000fe20000000800 */
[----:B------:R-:W-:Y:S01]  /*31b00*/  STL [R1+0x470], RZ ;  /* 0x000470ff01007387 */ /* 0x000fe20000100800 */
[----:B--2---:R-:W-:-:S06]  /*31b10*/  ULEA UR4, UR5, UR4, 0x18 ;  /* 0x0000000405047291 */ /* 0x004fcc000f8ec03f */
[----:B------:R-:W-:Y:S01]  /*31b20*/  IMAD.U32 R18, RZ, RZ, UR4 ;  /* 0x00000004ff127e24 */ /* 0x000fe2000f8e00ff */
[C---:B-1----:R-:W-:Y:S01]  /*31b30*/  LOP3.LUT R4, R5.reuse, 0x7f, RZ, 0xc0, !PT ;  /* 0x0000007f05047812 */ /* 0x042fe200078ec0ff */
[----:B---3--:R-:W-:-:S05]  /*31b40*/  IMAD.SHL.U32 R0, R5, 0x8, RZ ;  /* 0x0000000805007824 */ /* 0x008fca00078e00ff */
        /* <DEDUP_REMOVED lines=9> */
[----:B------:R-:W-:Y:S02]  /*31be0*/  IMAD.MOV.U32 R4, RZ, RZ, 0x1 ;  /* 0x00000001ff047424 */ /* 0x000fe400078e00ff */
[----:B------:R-:W-:Y:S01]  /*31bf0*/  IMAD.MOV.U32 R2, RZ, RZ, 0x1 ;  /* 0x00000001ff027424 */ /* 0x000fe200078e00ff */
[----:B------:R0:W-:Y:S04]  /*31c00*/  STL [R1+0x474], R3 ;  /* 0x0004740301007387 */ /* 0x0001e80000100800 */
[----:B------:R-:W-:Y:S04]  /*31c10*/  STL [R1+0x478], R4 ;  /* 0x0004780401007387 */ /* 0x000fe80000100800 */
[----:B------:R1:W-:Y:S01]  /*31c20*/  STL [R1+0x47c], R2 ;  /* 0x00047c0201007387 */ /* 0x0003e20000100800 */
[----:B0-----:R-:W-:-:S02]  /*31c30*/  LOP3.LUT R3, R0, 0x40, RZ, 0xfc, !PT ;  /* 0x0000004000037812 */ /* 0x001fc400078efcff */
[C---:B-1----:R-:W-:Y:S02]  /*31c40*/  LOP3.LUT R2, R0.reuse, 0x80, RZ, 0xfc, !PT ;  /* 0x0000008000027812 */ /* 0x042fe400078efcff */
[----:B------:R-:W-:-:S07]  /*31c50*/  LOP3.LUT R0, R0, 0xc0, RZ, 0xfc, !PT ;  /* 0x000000c000007812 */ /* 0x000fce00078efcff */
.L_x_12868:
        /* <DEDUP_REMOVED lines=20> */
[----:B------:R-:W-:Y:S01]  /*31da0*/  IMAD.MOV.U32 R8, RZ, RZ, RZ ;  /* 0x000000ffff087224 */ /* 0x000fe200078e00ff */
        /* <DEDUP_REMOVED lines=35> */
.L_x_12703:
        /* <DEDUP_REMOVED lines=16> */
.L_x_12704:
[----:B------:R-:W-:Y:S05]  /*320e0*/  @!P1 BRA `(.L_x_12705) ;  /* 0x00000000000c9947 */ /* 0x000fea0003800000 */
[----:B------:R-:W2:Y:S04]  /*320f0*/  LDG.E R7, desc[UR42][R4.64] ;  /* 0x0000002a04077981 */ /* 0x000ea8000c1e1900 */
[----:B------:R-:W2:Y:S02]  /*32100*/  LDG.E R4, desc[UR42][R4.64+0x4] ;  /* 0x0000042a04047981 */ /* 0x000ea4000c1e1900 */
[----:B--2---:R-:W-:-:S07]  /*32110*/  IMAD.IADD R7, R4, 0x1, -R7 ;  /* 0x0000000104077824 */ /* 0x004fce00078e0a07 */
.L_x_12705:
        /* <DEDUP_REMOVED lines=37> */
.L_x_12708:
[----:B------:R-:W-:-:S13]  /*32370*/  ISETP.NE.AND P0, PT, R3, 0x1, PT ;  /* 0x000000010300780c */ /* 0x000fda0003f05270 */
[----:B------:R-:W1:Y:S02]  /*32380*/  @P0 LDC.64 R4, c[0x0][0xae0] ;  /* 0x0002b800ff040b82 */ /* 0x000e640000000a00 */
[----:B-1----:R-:W-:-:S05]  /*32390*/  @P0 IMAD.HI.U32 R4, R2, R4, RZ ;  /* 0x0000000402040227 */ /* 0x002fca00078e00ff */
[----:B------:R-:W-:-:S07]  /*323a0*/  @P0 SHF.R.U32.HI R2, RZ, R5, R4 ;  /* 0x00000005ff020219 */ /* 0x000fce0000011604 */
.L_x_12709:
[----:B------:R-:W-:Y:S05]  /*323b0*/  BSYNC B0 ;  /* 0x0000000000007941 */ /* 0x000fea0003800000 */
.L_x_12707:
[----:B------:R-:W-:-:S05]  /*323c0*/  IMAD R2, R2, R3, R3 ;  /* 0x0000000302027224 */ /* 0x000fca00078e0203 */
[----:B------:R-:W-:-:S07]  /*323d0*/  VIMNMX R8, R8, R2, PT ;  /* 0x0000000208087248 */ /* 0x000fce0003fe0100 */
.L_x_12706:
        /* <DEDUP_REMOVED lines=25> */
.L_x_12712:
[----:B------:R-:W-:-:S13]  /*32570*/  ISETP.NE.AND P0, PT, R3, 0x1, PT ;  /* 0x000000010300780c */ /* 0x000fda0003f05270 */
[----:B------:R-:W1:Y:S02]  /*32580*/  @P0 LDC.64 R4, c[0x0][0xae0] ;  /* 0x0002b800ff040b82 */ /* 0x000e640000000a00 */
[----:B-1----:R-:W-:-:S05]  /*32590*/  @P0 IMAD.HI.U32 R4, R2, R4, RZ ;  /* 0x0000000402040227 */ /* 0x002fca00078e00ff */
[----:B------:R-:W-:-:S07]  /*325a0*/  @P0 SHF.R.U32.HI R2, RZ, R5, R4 ;  /* 0x00000005ff020219 */ /* 0x000fce0000011604 */
.L_x_12713:
[----:B------:R-:W-:Y:S05]  /*325b0*/  BSYNC B0 ;  /* 0x0000000000007941 */ /* 0x000fea0003800000 */
.L_x_12711:
[----:B------:R-:W-:-:S05]  /*325c0*/  IMAD R2, R2, R3, RZ ;  /* 0x0000000302027224 */ /* 0x000fca00078e02ff */
[----:B------:R-:W-:-:S07]  /*325d0*/  VIMNMX R6, R6, R2, !PT ;  /* 0x0000000206067248 */ /* 0x000fce0007fe0100 */
.L_x_12710:
        /* <DEDUP_REMOVED lines=41> */
.L_x_12715:
[----:B------:R-:W-:Y:S05]  /*32870*/  BSYNC B0 ;  /* 0x0000000000007941 */ /* 0x000fea0003800000 */
.L_x_12714:
        /* <DEDUP_REMOVED lines=25> */
.L_x_12949:
[----:B--2---:R-:W-:Y:S02]  /*32a10*/  ISETP.NE.AND P0, PT, R14, RZ, PT ;  /* 0x000000ff0e00720c */ /* 0x004fe40003f05270 */
[----:B------:R-:W-:-:S11]  /*32a20*/  PLOP3.LUT P6, PT, PT, PT, PT, 0x8, 0x0 ;  /* 0x000000000000781c */ /* 0x000fd60003fce170 */
[----:B------:R-:W-:Y:S05]  /*32a30*/  @P0 BRA `(.L_x_12719) ;  /* 0x00000000000c0947 */ /* 0x000fea0003800000 */
[----:B------:R-:W-:-:S03]  /*32a40*/  UMOV UR4, 0xffffffff ;  /* 0xffffffff00047882 */ /* 0x000fc60000000000 */
[----:B------:R-:W-:Y:S05]  /*32a50*/  BRA.DIV UR4, `(.L_x_12720) ;  /* 0x0000009204e07947 */ /* 0x000fea000b800000 */
[----:B------:R-:W-:-:S13]  /*32a60*/  ELECT P6, URZ, PT ;  /* 0x00000000003f782f */ /* 0x000fda00038c0000 */
.L_x_12719:
        /* <DEDUP_REMOVED lines=9> */
.L_x_12952:
[----:B------:R-:W-:Y:S05]  /*32b00*/  BSYNC B1 ;  /* 0x0000000000017941 */ /* 0x000fea0003800000 */
.L_x_12721:
[----:B------:R-:W-:Y:S04]  /*32b10*/  BSSY B1, `(.L_x_12723) ;  /* 0x000007f000017945 */ /* 0x000fe80003800000 */
[----:B------:R-:W-:Y:S05]  /*32b20*/  @!P6 BRA `(.L_x_12724) ;  /* 0x0000000400f4e947 */ /* 0x000fea0003800000 */
[----:B------:R-:W1:Y:S04]  /*32b30*/  LDL R8, [R1+0x470] ;  /* 0x0004700001087983 */ /* 0x000e680000100800 */
[----:B------:R-:W2:Y:S01]  /*32b40*/  LDL R7, [R1+0x47c] ;  /* 0x00047c0001077983 */ /* 0x000ea20000100800 */
[----:B------:R-:W3:Y:S01]  /*32b50*/  S2R R6, SR_TID.X ;  /* 0x0000000000067919 */ /* 0x000ee20000002100 */
[----:B------:R-:W-:Y:S01]  /*32b60*/  BSSY B2, `(.L_x_12725) ;  /* 0x0000007000027945 */ /* 0x000fe20003800000 */
[----:B---3--:R-:W-:-:S04]  /*32b70*/  LOP3.LUT R6, R6, 0x7f, RZ, 0xc0, !PT ;  /* 0x0000007f06067812 */ /* 0x008fc800078ec0ff */
[----:B------:R-:W-:Y:S01]  /*32b80*/  ISETP.NE.AND P1, PT, R6, RZ, PT ;  /* 0x000000ff0600720c */ /* 0x000fe20003f25270 */
[----:B-1----:R-:W-:Y:S01]  /*32b90*/  IMAD R5, R8, 0x8, R18 ;  /* 0x0000000808057824 */ /* 0x002fe200078e0212 */
[----:B--2---:R-:W-:-:S04]  /*32ba0*/  SHF.L.U32 R10, R7, 0x1f, RZ ;  /* 0x0000001f070a7819 */ /* 0x004fc800000006ff */
[----:B------:R-:W1:Y:S02]  /*32bb0*/  SYNCS.PHASECHK.TRANS64.TRYWAIT P0, [R5+URZ+0x324a0], R10 ;  /* 0x0324a00a050075a7 */ /* 0x000e64000800017f */
[----:B-1----:R-:W-:Y:S05]  /*32bc0*/  @!P0 BRA `(.L_x_12726) ;  /* 0x0000009000b88947 */ /* 0x002fea0003800000 */
.L_x_12953:
[----:B------:R-:W-:Y:S05]  /*32bd0*/  BSYNC B2 ;  /* 0x0000000000027941 */ /* 0x000fea0003800000 */
.L_x_12725:
        /* <DEDUP_REMOVED lines=9> */
.L_x_12728:
[----:B------:R-:W-:Y:S05]  /*32c70*/  BSYNC B2 ;  /* 0x0000000000027941 */ /* 0x000fea0003800000 */
.L_x_12727:
        /* <DEDUP_REMOVED lines=13> */
.L_x_12729:
        /* <DEDUP_REMOVED lines=13> */
.L_x_12954:
[----:B------:R-:W-:Y:S05]  /*32e20*/  BSYNC B2 ;  /* 0x0000000000027941 */ /* 0x000fea0003800000 */
.L_x_12730:
[----:B------:R-:W-:Y:S01]  /*32e30*/  BSSY B2, `(.L_x_12732) ;  /* 0x000000b000027945 */ /* 0x000fe20003800000 */
[----:B-12---:R-:W-:Y:S02]  /*32e40*/  IMAD.MOV.U32 R10, RZ, RZ, 0x0 ;  /* 0x00000000ff0a7424 */ /* 0x006fe400078e00ff */
        /* <DEDUP_REMOVED lines=9> */
.L_x_12733:
[----:B------:R-:W-:Y:S05]  /*32ee0*/  BSYNC B2 ;  /* 0x0000000000027941 */ /* 0x000fea0003800000 */
.L_x_12732:
        /* <DEDUP_REMOVED lines=10> */
.L_x_12734:
        /* <DEDUP_REMOVED lines=15> */
.L_x_12735:
        /* <DEDUP_REMOVED lines=15> */
.L_x_12736:
        /* <DEDUP_REMOVED lines=15> */
.L_x_12737:
        /* <DEDUP_REMOVED lines=10> */
.L_x_12724:
[----:B------:R-:W-:Y:S05]  /*33300*/  BSYNC B1 ;  /* 0x0000000000017941 */ /* 0x000fea0003800000 */
.L_x_12723:
        /* <DEDUP_REMOVED lines=13> */
.L_x_12753:
[----:B------:R-:W-:Y:S05]  /*333e0*/  YIELD ;  /* 0x0000000000007946 */ /* 0x000fea0003800000 */
[----:B------:R-:W-:Y:S04]  /*333f0*/  BSSY B1, `(.L_x_12738) ;  /* 0x000007e000017945 */ /* 0x000fe80003800000 */
[----:B--2---:R-:W-:Y:S05]  /*33400*/  @!P6 BRA `(.L_x_12739) ;  /* 0x0000000400f0e947 */ /* 0x004fea0003800000 */
[----:B-1----:R-:W2:Y:S04]  /*33410*/  LDL R6, [R1+0x470] ;  /* 0x0004700001067983 */ /* 0x002ea80000100800 */
[----:B------:R-:W3:Y:S01]  /*33420*/  LDL R7, [R1+0x47c] ;  /* 0x00047c0001077983 */ /* 0x000ee20000100800 */
[----:B------:R-:W1:Y:S01]  /*33430*/  S2R R8, SR_TID.X ;  /* 0x0000000000087919 */ /* 0x000e620000002100 */
[----:B------:R-:W-:Y:S01]  /*33440*/  BSSY B2, `(.L_x_12740) ;  /* 0x0000007000027945 */ /* 0x000fe20003800000 */
[----:B-1----:R-:W-:-:S04]  /*33450*/  LOP3.LUT R8, R8, 0x7f, RZ, 0xc0, !PT ;  /* 0x0000007f08087812 */ /* 0x002fc800078ec0ff */
[----:B------:R-:W-:Y:S01]  /*33460*/  ISETP.NE.AND P2, PT, R8, RZ, PT ;  /* 0x000000ff0800720c */ /* 0x000fe20003f45270 */
[----:B--2---:R-:W-:Y:S01]  /*33470*/  IMAD R6, R6, 0x8, R18 ;  /* 0x0000000806067824 */ /* 0x004fe200078e0212 */
[----:B---3--:R-:W-:-:S04]  /*33480*/  SHF.L.U32 R7, R7, 0x1f, RZ ;  /* 0x0000001f07077819 */ /* 0x008fc800000006ff */
[----:B------:R-:W1:Y:S02]  /*33490*/  SYNCS.PHASECHK.TRANS64.TRYWAIT P1, [R6+URZ+0x324a0], R7 ;  /* 0x0324a007060075a7 */ /* 0x000e64000802017f */
[----:B-1----:R-:W-:Y:S05]  /*334a0*/  @!P1 BRA `(.L_x_12741) ;  /* 0x0000008800a89947 */ /* 0x002fea0003800000 */
.L_x_12955:
[----:B------:R-:W-:Y:S05]  /*334b0*/  BSYNC B2 ;  /* 0x0000000000027941 */ /* 0x000fea0003800000 */
.L_x_12740:
        /* <DEDUP_REMOVED lines=9> */
.L_x_12743:
[----:B------:R-:W-:Y:S05]  /*33550*/  BSYNC B2 ;  /* 0x0000000000027941 */ /* 0x000fea0003800000 */
.L_x_12742:
        /* <DEDUP_REMOVED lines=12> */
.L_x_12744:
        /* <DEDUP_REMOVED lines=13> */
.L_x_12956:
[----:B------:R-:W-:Y:S05]  /*336f0*/  BSYNC B2 ;  /* 0x0000000000027941 */ /* 0x000fea0003800000 */
.L_x_12745:
        /* <DEDUP_REMOVED lines=11> */
.L_x_12748:
[----:B------:R-:W-:Y:S05]  /*337b0*/  BSYNC B2 ;  /* 0x0000000000027941 */ /* 0x000fea0003800000 */
.L_x_12747:
        /* <DEDUP_REMOVED lines=10> */
.L_x_12749:
        /* <DEDUP_REMOVED lines=15> */
.L_x_12750:
        /* <DEDUP_REMOVED lines=15> */
.L_x_12751:
        /* <DEDUP_REMOVED lines=15> */
.L_x_12752:
        /* <DEDUP_REMOVED lines=10> */
.L_x_12739:
[----:B------:R-:W-:Y:S05]  /*33bd0*/  BSYNC B1 ;  /* 0x0000000000017941 */ /* 0x000fea0003800000 */
.L_x_12738:
        /* <DEDUP_REMOVED lines=8> */
[----:B---3--:R-:W-:-:S03]  /*33c60*/  LOP3.LUT R8, R8, R7, RZ, 0x3c, !PT ;  /* 0x0000000708087212 */ /* 0x008fc600078e3cff */
[----:B------:R2:W-:Y:S04]  /*33c70*/  STL [R1+0x470], R6 ;  /* 0x0004700601007387 */ /* 0x0005e80000100800 */
[----:B------:R2:W-:Y:S01]  /*33c80*/  STL [R1+0x47c], R8 ;  /* 0x00047c0801007387 */ /* 0x0005e20000100800 */
[----:B------:R-:W-:Y:S05]  /*33c90*/  @P2 BRA `(.L_x_12753) ;  /* 0xfffffff400d02947 */ /* 0x000fea000383ffff */
.L_x_12717:
[----:B------:R-:W-:Y:S05]  /*33ca0*/  BSYNC B0 ;  /* 0x0000000000007941 */ /* 0x000fea0003800000 */
.L_x_12716:
        /* <DEDUP_REMOVED lines=26> */
.L_x_12756:
[----:B------:R-:W-:-:S13]  /*33e50*/  ISETP.NE.AND P0, PT, R3, 0x1, PT ;  /* 0x000000010300780c */ /* 0x000fda0003f05270 */
[----:B------:R-:W1:Y:S02]  /*33e60*/  @P0 LDC.64 R6, c[0x0][0xae0] ;  /* 0x0002b800ff060b82 */ /* 0x000e640000000a00 */
[----:B-1----:R-:W-:-:S05]  /*33e70*/  @P0 IMAD.HI.U32 R6, R2, R6, RZ ;  /* 0x0000000602060227 */ /* 0x002fca00078e00ff */
[----:B------:R-:W-:-:S07]  /*33e80*/  @P0 SHF.R.U32.HI R2, RZ, R7, R6 ;  /* 0x00000007ff020219 */ /* 0x000fce0000011606 */
.L_x_12757:
[----:B------:R-:W-:Y:S05]  /*33e90*/  BSYNC B0 ;  /* 0x0000000000007941 */ /* 0x000fea0003800000 */
.L_x_12755:
[----:B------:R-:W-:-:S05]  /*33ea0*/  IMAD R2, R2, R3, R3 ;  /* 0x0000000302027224 */ /* 0x000fca00078e0203 */
[----:B------:R-:W-:-:S07]  /*33eb0*/  VIMNMX R5, R5, R2, PT ;  /* 0x0000000205057248 */ /* 0x000fce0003fe0100 */
.L_x_12754:
[----:B------:R-:W2:Y:S01]  /*33ec0*/  LDL R7, [R1+0x4e8] ;  /* 0x0004e80001077983 */ /* 0x000ea20000100800 */
[----:B------:R-:W1:Y:S01]  /*33ed0*/  @P1 LDC R2, c[0x0][0x44c] ;  /* 0x00011300ff021b82 */ /* 0x000e620000000800 */
[----:B------:R-:W-:Y:S01]  /*33ee0*/  VIADD R5, R5, 0x5f ;  /* 0x0000005f05057836 */ /* 0x000fe20000000000 */
[----:B------:R-:W-:Y:S01]  /*33ef0*/  ULDC UR4, c[0x0][0xad4] ;  /* 0x0002b50000047ab9 */ /* 0x000fe20000000800 */
[----:B------:R-:W-:Y:S02]  /*33f00*/  IMAD.MOV.U32 R0, RZ, RZ, R8 ;  /* 0x000000ffff007224 */ /* 0x000fe400078e0008 */
[----:B------:R-:W-:-:S03]  /*33f10*/  IMAD.HI R5, R5, 0x2aaaaaab, RZ ;  /* 0x2aaaaaab05057827 */ /* 0x000fc600078e02ff */
[----:B------:R-:W3:Y:S01]  /*33f20*/  @P1 LDC R6, c[0x0][0x450] ;  /* 0x00011400ff061b82 */ /* 0x000ee20000000800 */
[----:B-1----:R-:W-:-:S05]  /*33f30*/  @P1 IMAD.HI.U32 R2, R8, R2, RZ ;  /* 0x0000000208021227 */ /* 0x002fca00078e00ff */
[----:B---3--:R-:W-:Y:S02]  /*33f40*/  @P1 SHF.R.U32.HI R0, RZ, R6, R2 ;  /* 0x00000006ff001219 */ /* 0x008fe40000011602 */
[----:B------:R-:W-:-:S03]  /*33f50*/  SHF.R.U32.HI R2, RZ, 0x1f, R5 ;  /* 0x0000001fff027819 */ /* 0x000fc60000011605 */
[----:B------:R-:W-:Y:S01]  /*33f60*/  IMAD.IADD R0, R17, 0x1, R0 ;  /* 0x0000000111007824 */ /* 0x000fe200078e0200 */
[----:B------:R-:W-:-:S03]  /*33f70*/  LEA.HI.SX32 R8, R5, R2, 0x1c ;  /* 0x0000000205087211 */ /* 0x000fc600078fe2ff */
[----:B------:R-:W-:Y:S02]  /*33f80*/  VIADD R2, R0, -UR4 ;  /* 0x8000000400027c36 */ /* 0x000fe40008000000 */
        /* <DEDUP_REMOVED lines=13> */
.L_x_12760:
[----:B------:R-:W-:-:S13]  /*34060*/  ISETP.NE.AND P0, PT, R3, 0x1, PT ;  /* 0x000000010300780c */ /* 0x000fda0003f05270 */
[----:B------:R-:W1:Y:S02]  /*34070*/  @P0 LDC.64 R6, c[0x0][0xae0] ;  /* 0x0002b800ff060b82 */ /* 0x000e640000000a00 */
[----:B-1----:R-:W-:-:S05]  /*34080*/  @P0 IMAD.HI.U32 R6, R0, R6, RZ ;  /* 0x0000000600060227 */ /* 0x002fca00078e00ff */
[----:B------:R-:W-:-:S07]  /*34090*/  @P0 SHF.R.U32.HI R0, RZ, R7, R6 ;  /* 0x00000007ff000219 */ /* 0x000fce0000011606 */
.L_x_12761:
[----:B------:R-:W-:Y:S05]  /*340a0*/  BSYNC B0 ;  /* 0x0000000000007941 */ /* 0x000fea0003800000 */
.L_x_12759:
[----:B------:R-:W-:-:S05]  /*340b0*/  IMAD R0, R0, R3, RZ ;  /* 0x0000000300007224 */ /* 0x000fca00078e02ff */
[----:B------:R-:W-:-:S07]  /*340c0*/  VIMNMX R2, R2, R0, !PT ;  /* 0x0000000002027248 */ /* 0x000fce0007fe0100 */
.L_x_12758:
[----:B------:R-:W-:Y:S01]  /*340d0*/  IMAD.HI R2, R2, 0x2aaaaaab, RZ ;  /* 0x2aaaaaab02027827 */ /* 0x000fe200078e02ff */
[----:B------:R-:W-:Y:S01]  /*340e0*/  ISETP.NE.AND P1, PT, R4, RZ, PT ;  /* 0x000000ff0400720c */ /* 0x000fe20003f25270 */
[----:B------:R1:W-:Y:S01]  /*340f0*/  STL [R1+0x4ac], RZ ;  /* 0x0004acff01007387 */ /* 0x0003e20000100800 */
[----:B------:R-:W-:Y:S02]  /*34100*/  BSSY B0, `(.L_x_12762) ;  /* 0x0000024000007945 */ /* 0x000fe40003800000 */
[----:B------:R-:W-:-:S04]  /*34110*/  SHF.R.U32.HI R0, RZ, 0x1f, R2 ;  /* 0x0000001fff007819 */ /* 0x000fc80000011602 */
[----:B------:R-:W-:-:S04]  /*34120*/  LEA.HI.SX32 R0, R2, R0, 0x1c ;  /* 0x0000000002007211 */ /* 0x000fc800078fe2ff */
[----:B------:R-:W-:Y:S01]  /*34130*/  VIMNMX R9, RZ, R0, !PT ;  /* 0x00000000ff097248 */ /* 0x000fe20007fe0100 */
[----:B------:R-:W2:Y:S03]  /*34140*/  @!P1 LDC R4, c[0x0][0xae8] ;  /* 0x0002ba00ff049b82 */ /* 0x000ea60000000800 */
[----:B------:R-:W-:Y:S01]  /*34150*/  ISETP.GT.AND P0, PT, R5, R9, PT ;  /* 0x000000090500720c */ /* 0x000fe20003f04270 */
[----:B------:R1:W-:-:S12]  /*34160*/  STL [R1+0x4a8], R9 ;  /* 0x0004a80901007387 */ /* 0x0003d80000100800 */
[----:B-1----:R-:W-:Y:S05]  /*34170*/  @!P0 BRA `(.L_x_12763) ;  /* 0x0000000000708947 */ /* 0x002fea0003800000 */
        /* <DEDUP_REMOVED lines=28> */
.L_x_12763:
[----:B------:R-:W-:Y:S05]  /*34340*/  BSYNC B0 ;  /* 0x0000000000007941 */ /* 0x000fea0003800000 */
.L_x_12762:
[----:B------:R-:W3:Y:S04]  /*34350*/  LDL R0, [R1+0x4ac] ;  /* 0x0004ac0001007983 */ /* 0x000ee80000100800 */
[----:B-1----:R-:W3:Y:S01]  /*34360*/  LDL R2, [R1+0x4e4] ;  /* 0x0004e40001027983 */ /* 0x002ee20000100800 */
[----:B------:R-:W-:Y:S01]  /*34370*/  BSSY B7, `(.L_x_12764) ;  /* 0x00004c2000077945 */ /* 0x000fe20003800000 */
[----:B---3--:R-:W-:-:S05]  /*34380*/  IMAD R2, R2, R0, R9 ;  /* 0x0000000002027224 */ /* 0x008fca00078e0209 */
[----:B------:R-:W-:Y:S01]  /*34390*/  VIADDMNMX R0, R2, R0, R5, PT ;  /* 0x0000000002007246 */ /* 0x000fe20003800105 */
        /* <DEDUP_REMOVED lines=10> */
[----:B--2---:R-:W2:Y:S01]  /*34440*/  LDC.64 R4, c[0x0][0xd60] ;  /* 0x00035800ff047b82 */ /* 0x004ea20000000a00 */
[----:B------:R-:W1:Y:S08]  /*34450*/  FLO.U32 R0, UR4 ;  /* 0x0000000400007d00 */ /* 0x000e7000080e0000 */
[----:B------:R-:W2:Y:S01]  /*34460*/  POPC R2, UR4 ;  /* 0x0000000400027d09 */ /* 0x000ea20008000000 */
[----:B-1----:R-:W-:-:S13]  /*34470*/  ISETP.EQ.U32.AND P0, PT, R0, R3, PT ;  /* 0x000000030000720c */ /* 0x002fda0003f02070 */
[----:B--2---:R-:W2:Y:S01]  /*34480*/  @P0 ATOMG.E.ADD.STRONG.GPU PT, R5, desc[UR42][R4.64], R2 ;  /* 0x00000002040509a8 */ /* 0x004ea200081ee1ea */
[----:B------:R-:W1:Y:S02]  /*34490*/  S2R R3, SR_LTMASK ;  /* 0x0000000000037919 */ /* 0x000e640000003900 */
[----:B-1----:R-:W-:-:S06]  /*344a0*/  LOP3.LUT R3, R3, UR4, RZ, 0xc0, !PT ;  /* 0x0000000403037c12 */ /* 0x002fcc000f8ec0ff */
[----:B------:R-:W1:Y:S01]  /*344b0*/  POPC R3, R3 ;  /* 0x0000000300037309 */ /* 0x000e620000000000 */
[----:B--2---:R-:W1:Y:S02]  /*344c0*/  SHFL.IDX PT, R0, R5, R0, 0x1f ;  /* 0x00001f0005007589 */ /* 0x004e6400000e0000 */
[----:B-1----:R-:W-:-:S05]  /*344d0*/  IADD3 R0, R0, UR39, R3 ;  /* 0x0000002700007c10 */ /* 0x002fca000fffe003 */
[----:B------:R4:W-:Y:S01]  /*344e0*/  STL [R1+0x460], R0 ;  /* 0x0004600001007387 */ /* 0x0009e20000100800 */
[----:B------:R-:W-:Y:S05]  /*344f0*/  BRA `(.L_x_12766) ;  /* 0x0000004800a47947 */ /* 0x000fea0003800000 */
.L_x_12765:
        /* <DEDUP_REMOVED lines=20> */
.L_x_12768:
[----:B------:R-:W-:Y:S05]  /*34640*/  BSYNC B6 ;  /* 0x0000000000067941 */ /* 0x000fea0003800000 */
.L_x_12767:
        /* <DEDUP_REMOVED lines=9> */
[----:B--2---:R-:W-:Y:S02]  /*346e0*/  IMAD.U32 R4, RZ, RZ, UR6 ;  /* 0x00000006ff047e24 */ /* 0x004fe4000f8e00ff */
        /* <DEDUP_REMOVED lines=9> */
[----:B0--3--:R-:W-:Y:S05]  /*34780*/  CALL.ABS.NOINC R2 ;  /* 0x0000000002007343 */ /* 0x009fea0003c00000 */
.L_x_12771:
        /* <DEDUP_REMOVED lines=15> */
.L_x_12770:
[----:B------:R-:W-:Y:S05]  /*34880*/  BSYNC B6 ;  /* 0x0000000000067941 */ /* 0x000fea0003800000 */
.L_x_12769:
[----:B------:R-:W3:Y:S01]  /*34890*/  LDL R0, [R1+0x46c] ;  /* 0x00046c0001007983 */ /* 0x000ee20000100800 */
[----:B------:R-:W-:Y:S02]  /*348a0*/  ULDC.64 UR4, c[0x0][0xaf0] ;  /* 0x0002bc0000047ab9 */ /* 0x000fe40000000a00 */
[----:B------:R-:W-:Y:S01]  /*348b0*/  ISETP.NE.U32.AND P0, PT, RZ, UR4, PT ;  /* 0x00000004ff007c0c */ /* 0x000fe2000bf05070 */
[----:B------:R-:W4:Y:S03]  /*348c0*/  LDL R17, [R1+0x4b0] ;  /* 0x0004b00001117983 */ /* 0x000f260000100800 */
[----:B------:R-:W-:Y:S01]  /*348d0*/  ISETP.NE.AND.EX P0, PT, RZ, UR5, PT, P0 ;  /* 0x00000005ff007c0c */ /* 0x000fe2000bf05300 */
[----:B------:R-:W-:-:S12]  /*348e0*/  ULDC.64 UR4, c[0x0][0xb00] ;  /* 0x0002c00000047ab9 */ /* 0x000fd80000000a00 */
[----:B------:R-:W1:Y:S01]  /*348f0*/  @P0 LDC.64 R2, c[0x0][0xaf0] ;  /* 0x0002bc00ff020b82 */ /* 0x000e620000000a00 */
[----:B---3--:R-:W-:Y:S02]  /*34900*/  IMAD.MOV.U32 R7, RZ, RZ, R0 ;  /* 0x000000ffff077224 */ /* 0x008fe400078e0000 */
[----:B-1----:R-:W-:-:S05]  /*34910*/  @P0 IMAD.WIDE R2, R0, 0x4, R2 ;  /* 0x0000000400020825 */ /* 0x002fca00078e0202 */
[----:B------:R1:W3:Y:S01]  /*34920*/  @P0 LDG.E R7, desc[UR42][R2.64] ;  /* 0x0000002a02070981 */ /* 0x0002e2000c1e1900 */
[----:B----4-:R-:W-:Y:S01]  /*34930*/  VIADD R0, R17, 0xffffffff ;  /* 0xffffffff11007836 */ /* 0x010fe20000000000 */
[----:B-1----:R-:W1:Y:S02]  /*34940*/  LDC.64 R2, c[0x0][0x418] ;  /* 0x00010600ff027b82 */ /* 0x002e640000000a00 */
[----:B-1----:R-:W-:Y:S01]  /*34950*/  LOP3.LUT P0, RZ, R2, UR4, RZ, 0xfc, !PT ;  /* 0x0000000402ff7c12 */ /* 0x002fe2000f80fcff */
[----:B------:R-:W-:-:S03]  /*34960*/  UMOV UR4, 0xffffffff ;  /* 0xffffffff00047882 */ /* 0x000fc60000000000 */
[----:B------:R-:W-:Y:S02]  /*34970*/  LOP3.LUT P0, RZ, R3, UR5, RZ, 0xfc, P0 ;  /* 0x0000000503ff7c12 */ /* 0x000fe4000800fcff */
[----:B---3--:R-:W-:Y:S01]  /*34980*/  SHF.R.S32.HI R8, RZ, 0x1f, R7 ;  /* 0x0000001fff087819 */ /* 0x008fe20000011407 */
[----:B------:R1:W-:Y:S01]  /*34990*/  STL [R1+0x464], R7 ;  /* 0x0004640701007387 */ /* 0x0003e20000100800 */
[----:B------:R-:W-:-:S03]  /*349a0*/  SEL R17, R7, RZ, !P0 ;  /* 0x000000ff07117207 */ /* 0x000fc60004000000 */
[----:B------:R1:W-:Y:S01]  /*349b0*/  STL [R1+0x468], R8 ;  /* 0x0004680801007387 */ /* 0x0003e20000100800 */
[----:B------:R-:W-:Y:S05]  /*349c0*/  BRA.DIV UR4, `(.L_x_12772) ;  /* 0x0000007604887947 */ /* 0x000fea000b800000 */
[----:B--2---:R-:W2:Y:S02]  /*349d0*/  S2R R4, SR_TID.X ;  /* 0x0000000000047919 */ /* 0x004ea40000002100 */
[----:B--2---:R-:W-:-:S04]  /*349e0*/  SHF.R.U32.HI R4, RZ, 0x5, R4 ;  /* 0x00000005ff047819 */ /* 0x004fc80000011604 */
[----:B------:R-:W-:-:S05]  /*349f0*/  LOP3.LUT R4, R4, 0x3, RZ, 0xc0, !PT ;  /* 0x0000000304047812 */ /* 0x000fca00078ec0ff */
[----:B------:R2:W3:Y:S02]  /*34a00*/  SHFL.IDX PT, R14, R4, RZ, 0x1f ;  /* 0x00001fff040e7589 */ /* 0x0004e400000e0000 */
.L_x_12959:
        /* <DEDUP_REMOVED lines=11> */
.L_x_12962:
        /* <DEDUP_REMOVED lines=24> */
.L_x_12775:
[----:B--2---:R-:W2:Y:S01]  /*34c40*/  LDL R2, [R1+0x478] ;  /* 0x0004780001027983 */ /* 0x004ea20000100800 */
[----:B---3--:R-:W-:Y:S01]  /*34c50*/  IMAD R0, R19, 0x8, R18 ;  /* 0x0000000813007824 */ /* 0x008fe200078e0212 */
[----:B--2---:R-:W-:-:S04]  /*34c60*/  SHF.L.U32 R2, R2, 0x1f, RZ ;  /* 0x0000001f02027819 */ /* 0x004fc800000006ff */
[----:B------:R-:W2:Y:S02]  /*34c70*/  SYNCS.PHASECHK.TRANS64.TRYWAIT P0, [R0+URZ+0x32440], R2 ;  /* 0x03244002000075a7 */ /* 0x000ea4000800017f */
[----:B--2---:R-:W-:Y:S05]  /*34c80*/  @!P0 BRA `(.L_x_12776) ;  /* 0x00000074002c8947 */ /* 0x004fea0003800000 */
.L_x_12963:
        /* <DEDUP_REMOVED lines=11> */
.L_x_12777:
        /* <DEDUP_REMOVED lines=24> */
.L_x_12773:
[----:B--2---:R-:W2:Y:S04]  /*34ec0*/  LDL R2, [R1+0x46c] ;  /* 0x00046c0001027983 */ /* 0x004ea80000100800 */
[----:B------:R-:W4:Y:S01]  /*34ed0*/  LDL R3, [R1+0x498] ;  /* 0x0004980001037983 */ /* 0x000f220000100800 */
[----:B------:R-:W-:Y:S05]  /*34ee0*/  WARPSYNC.ALL ;  /* 0x0000000000007948 */ /* 0x000fea0003800000 */
[----:B------:R-:W-:Y:S01]  /*34ef0*/  ULDC.64 UR4, c[0x0][0xaf8] ;  /* 0x0002be0000047ab9 */ /* 0x000fe20000000a00 */
[----:B---3--:R-:W-:Y:S01]  /*34f00*/  VIADD R0, R18, 0x18400 ;  /* 0x0001840012007836 */ /* 0x008fe20000000000 */
[----:B------:R-:W-:Y:S01]  /*34f10*/  BAR.SYNC.DEFER_BLOCKING 0x8, 0x180 ;  /* 0x0206000000007b1d */ /* 0x000fe20000010000 */
[----:B------:R-:W-:-:S03]  /*34f20*/  ISETP.NE.U32.AND P0, PT, RZ, UR4, PT ;  /* 0x00000004ff007c0c */ /* 0x000fc6000bf05070 */
[----:B------:R-:W-:Y:S02]  /*34f30*/  LOP3.LUT P1, RZ, R0, 0x3ff, RZ, 0xc0, !PT ;  /* 0x000003ff00ff7812 */ /* 0x000fe4000782c0ff */
[----:B------:R-:W-:Y:S01]  /*34f40*/  ISETP.NE.AND.EX P0, PT, RZ, UR5, PT, P0 ;  /* 0x00000005ff007c0c */ /* 0x000fe2000bf05300 */
[----:B------:R-:W-:Y:S01]  /*34f50*/  BSSY B6, `(.L_x_12778) ;  /* 0x0000019000067945 */ /* 0x000fe20003800000 */
[----:B--2---:R-:W-:-:S04]  /*34f60*/  SHF.R.S32.HI R0, RZ, 0x1f, R2 ;  /* 0x0000001fff007819 */ /* 0x004fc80000011402 */
[----:B------:R-:W-:Y:S02]  /*34f70*/  SEL R4, R0, RZ, !P0 ;  /* 0x000000ff00047207 */ /* 0x000fe40004000000 */
[----:B----4-:R-:W-:Y:S02]  /*34f80*/  SHF.R.S32.HI R3, RZ, 0x1f, R3 ;  /* 0x0000001fff037819 */ /* 0x010fe40000011403 */
        /* <DEDUP_REMOVED lines=21> */
.L_x_12779:
[----:B------:R-:W-:Y:S05]  /*350e0*/  BSYNC B6 ;  /* 0x0000000000067941 */ /* 0x000fea0003800000 */
.L_x_12778:
[----:B------:R-:W3:Y:S01]  /*350f0*/  LDL R11, [R1+0x488] ;  /* 0x00048800010b7983 */ /* 0x000ee20000100800 */
[----:B-1----:R-:W1:Y:S01]  /*35100*/  LDC R7, c[0x0][0x448] ;  /* 0x00011200ff077b82 */ /* 0x002e620000000800 */
        /* <DEDUP_REMOVED lines=15> */
[----:B---3--:R-:W-:-:S04]  /*35200*/  IMAD.IADD R5, R0, 0x1, R11 ;  /* 0x0000000100057824 */ /* 0x008fc800078e020b */
        /* <DEDUP_REMOVED lines=44> */
[----:B------:R-:W0:Y:S04]  /*354d0*/  SHFL.IDX PT, R5, R3, RZ, 0x181f ;  /* 0x00181fff03057589 */ /* 0x000e2800000e0000 */
[----:B------:R-:W1:Y:S01]  /*354e0*/  SHFL.IDX PT, R4, R2, RZ, 0x181f ;  /* 0x00181fff02047589 */ /* 0x000e6200000e0000 */
[----:B--2---:R-:W-:-:S03]  /*354f0*/  IMAD R0, R11, R7, RZ ;  /* 0x000000070b007224 */ /* 0x004fc600078e02ff */
[----:B------:R-:W-:Y:S01]  /*35500*/  SHFL.IDX PT, R7, R2, 0x1, 0x181f ;  /* 0x00381f0002077f89 */ /* 0x000fe200000e0000 */
[----:B---3--:R-:W-:-:S03]  /*35510*/  IMAD.IADD R10, R10, 0x1, R6 ;  /* 0x000000010a0a7824 */ /* 0x008fc600078e0206 */
[----:B------:R-:W2:Y:S01]  /*35520*/  SHFL.IDX PT, R6, R3, 0x1, 0x181f ;  /* 0x00381f0003067f89 */ /* 0x000ea200000e0000 */
[C---:B------:R-:W-:Y:S01]  /*35530*/  VIADD R11, R10.reuse, 0x10 ;  /* 0x000000100a0b7836 */ /* 0x040fe20000000000 */
[CC--:B------:R-:W-:Y:S02]  /*35540*/  ISETP.GE.AND P1, PT, R10.reuse, R0.reuse, PT ;  /* 0x000000000a00720c */ /* 0x0c0fe40003f26270 */
[----:B------:R-:W-:Y:S02]  /*35550*/  STL [R1+0x488], R10 ;  /* 0x0004880a01007387 */ /* 0x000fe40000100800 */
[----:B------:R-:W-:Y:S02]  /*35560*/  ISETP.GE.AND P2, PT, R11, R0, PT ;  /* 0x000000000b00720c */ /* 0x000fe40003f46270 */
[----:B------:R3:W-:Y:S07]  /*35570*/  STL [R1+0x4c0], R11 ;  /* 0x0004c00b01007387 */ /* 0x0007ee0000100800 */
[----:B0-----:R-:W-:Y:S01]  /*35580*/  @!P1 LEA R5, P3, R9, R5, 0x1 ;  /* 0x0000000509059211 */ /* 0x001fe200078608ff */
[----:B---3--:R-:W-:-:S04]  /*35590*/  VIADD R11, R10, 0x20 ;  /* 0x000000200a0b7836 */ /* 0x008fc80000000000 */
        /* <DEDUP_REMOVED lines=67> */
.L_x_12980:
        /* <DEDUP_REMOVED lines=12> */
.L_x_12781:
        /* <DEDUP_REMOVED lines=37> */
.L_x_12783:
[----:B------:R-:W-:Y:S05]  /*35ce0*/  BSYNC B6 ;  /* 0x0000000000067941 */ /* 0x000fea0003800000 */
.L_x_12782:
        /* <DEDUP_REMOVED lines=144> */
[----:B------:R2:W3:Y:S04]  /*365f0*/  SHFL.IDX PT, R6, R0, 0x7, 0x181f ;  /* 0x00f81f0000067f89 */ /* 0x0004e800000e0000 */
[----:B------:R2:W-:Y:S04]  /*36600*/  @!P4 LDGSTS.E.BYPASS.LTC128B.128 [R9+0x25400], desc[UR42][R4.64], !P3 ;  /* 0x254000000409cfae */ /* 0x0005e8000d901d6a */
[----:B------:R2:W-:Y:S04]  /*36610*/  @!P4 LDGSTS.E.BYPASS.LTC128B.128 [R9+0x29400], desc[UR42][R4.64+0x80], !P2 ;  /* 0x294000800409cfae */ /* 0x0005e8000d101d6a */
[----:B------:R2:W-:Y:S04]  /*36620*/  @!P4 LDGSTS.E.BYPASS.LTC128B.128 [R9+0x2d400], desc[UR42][R4.64+0x100], !P1 ;  /* 0x2d4001000409cfae */ /* 0x0005e8000c901d6a */
[----:B-1----:R2:W-:Y:S02]  /*36630*/  @!P4 LDGSTS.E.BYPASS.LTC128B.128 [R9+0x31400], desc[UR42][R4.64+0x180], !P0 ;  /* 0x314001800409cfae */ /* 0x0025e4000c101d6a */
.L_x_12998:
[----:B--2---:R-:W2:Y:S01]  /*36640*/  LDL.LU R0, [R1+0x4dc] ;  /* 0x0004dc0001007983 */ /* 0x004ea20000300800 */
[----:B------:R-:W-:Y:S01]  /*36650*/  BSSY B0, `(.L_x_12785) ;  /* 0x000000d000007945 */ /* 0x000fe20003800000 */
[----:B--2---:R-:W-:-:S13]  /*36660*/  ISETP.GE.AND P4, PT, R0, R3, PT ;  /* 0x000000030000720c */ /* 0x004fda0003f86270 */
[----:B------:R-:W-:Y:S05]  /*36670*/  @P4 BRA `(.L_x_12786) ;  /* 0x0000000000284947 */ /* 0x000fea0003800000 */
[----:B------:R-:W2:Y:S01]  /*36680*/  LDL R0, [R1+0x474] ;  /* 0x0004740001007983 */ /* 0x000ea20000100800 */
[----:B------:R-:W-:-:S05]  /*36690*/  LEA R2, P4, R8, R2, 0x1 ;  /* 0x0000000208027211 */ /* 0x000fca00078808ff */
[----:B---3--:R-:W-:-:S05]  /*366a0*/  IMAD.X R3, RZ, RZ, R6, P4 ;  /* 0x000000ffff037224 */ /* 0x008fca00020e0606 */
[----:B------:R-:W-:Y:S01]  /*366b0*/  @!PT LDS RZ, [RZ] ;  /* 0x00000000fffff984 */ /* 0x000fe20000000800 */
[----:B------:R-:W-:Y:S01]  /*366c0*/  @!PT LDS RZ, [RZ] ;  /* 0x00000000fffff984 */ /* 0x000fe20000000800 */
[----:B------:R-:W-:Y:S01]  /*366d0*/  @!PT LDS RZ, [RZ] ;  /* 0x00000000fffff984 */ /* 0x000fe20000000800 */
[----:B--2---:R1:W-:Y:S04]  /*366e0*/  LDGSTS.E.BYPASS.LTC128B.128 [R0+0x25c00], desc[UR42][R2.64], !P3 ;  /* 0x25c0000002007fae */ /* 0x0043e8000d901d6a */
[----:B------:R1:W-:Y:S04]  /*366f0*/  LDGSTS.E.BYPASS.LTC128B.128 [R0+0x29c00], desc[UR42][R2.64+0x80], !P2 ;  /* 0x29c0008002007fae */ /* 0x0003e8000d101d6a */
[----:B------:R1:W-:Y:S04]  /*36700*/  LDGSTS.E.BYPASS.LTC128B.128 [R0+0x2dc00], desc[UR42][R2.64+0x100], !P1 ;  /* 0x2dc0010002007fae */ /* 0x0003e8000c901d6a */
[----:B------:R1:W-:Y:S02]  /*36710*/  LDGSTS.E.BYPASS.LTC128B.128 [R0+0x31c00], desc[UR42][R2.64+0x180], !P0 ;  /* 0x31c0018002007fae */ /* 0x0003e4000c101d6a */
.L_x_12786:
[----:B------:R-:W-:Y:S05]  /*36720*/  BSYNC B0 ;  /* 0x0000000000007941 */ /* 0x000fea0003800000 */
.L_x_12785:
[----:B------:R-:W-:Y:S01]  /*36730*/  NOP ;  /* 0x0000000000007918 */ /* 0x000fe20000000000 */
[----:B------:R-:W-:-:S13]  /*36740*/  PLOP3.LUT P0, PT, PT, PT, PT, 0x80, 0x0 ;  /* 0x000000000000781c */ /* 0x000fda0003f0f070 */
.L_x_12787:
        /* <DEDUP_REMOVED lines=18> */
.L_x_12999:
[----:B------:R-:W-:Y:S05]  /*36870*/  BSYNC B0 ;  /* 0x0000000000007941 */ /* 0x000fea0003800000 */
.L_x_12788:
[----:B------:R-:W2:Y:S01]  /*36880*/  LDL R2, [R1+0x48c] ;  /* 0x00048c0001027983 */ /* 0x000ea20000100800 */
[----:B------:R-:W-:Y:S01]  /*36890*/  BSSY B0, `(.L_x_12790) ;  /* 0x000005a000007945 */ /* 0x000fe20003800000 */
[----:B--2---:R-:W-:-:S13]  /*368a0*/  LOP3.LUT P0, RZ, R2, 0x1, RZ, 0xc0, !PT ;  /* 0x0000000102ff7812 */ /* 0x004fda000780c0ff */
[----:B------:R-:W-:Y:S05]  /*368b0*/  @!P0 BRA `(.L_x_12791) ;  /* 0x00000004005c8947 */ /* 0x000fea0003800000 */
[----:B0-----:R-:W1:Y:S01]  /*368c0*/  LDL R4, [R1+0x478] ;  /* 0x0004780001047983 */ /* 0x001e620000100800 */
[----:B------:R-:W0:Y:S02]  /*368d0*/  S2R R2, SR_TID.X ;  /* 0x0000000000027919 */ /* 0x000e240000002100 */
[----:B0-----:R-:W-:Y:S01]  /*368e0*/  LOP3.LUT R3, R2, 0x7f, RZ, 0xc0, !PT ;  /* 0x0000007f02037812 */ /* 0x001fe200078ec0ff */
[----:B------:R-:W-:Y:S01]  /*368f0*/  IMAD R2, R19, 0x8, R18 ;  /* 0x0000000813027824 */ /* 0x000fe200078e0212 */
[----:B------:R-:W-:Y:S02]  /*36900*/  BSSY B1, `(.L_x_12792) ;  /* 0x0000005000017945 */ /* 0x000fe40003800000 */
[----:B------:R-:W-:Y:S02]  /*36910*/  ISETP.NE.AND P1, PT, R3, RZ, PT ;  /* 0x000000ff0300720c */ /* 0x000fe40003f25270 */
[----:B-1----:R-:W-:-:S04]  /*36920*/  SHF.L.U32 R0, R4, 0x1f, RZ ;  /* 0x0000001f04007819 */ /* 0x002fc800000006ff */
[----:B------:R-:W0:Y:S02]  /*36930*/  SYNCS.PHASECHK.TRANS64.TRYWAIT P0, [R2+URZ+0x32460], R0 ;  /* 0x03246000020075a7 */ /* 0x000e24000800017f */
[----:B0-----:R-:W-:Y:S05]  /*36940*/  @!P0 BRA `(.L_x_12793) ;  /* 0x0000007000648947 */ /* 0x001fea0003800000 */
.L_x_13000:
[----:B------:R-:W-:Y:S05]  /*36950*/  BSYNC B1 ;  /* 0x0000000000017941 */ /* 0x000fea0003800000 */
.L_x_12792:
        /* <DEDUP_REMOVED lines=9> */
.L_x_12795:
[----:B------:R-:W-:Y:S05]  /*369f0*/  BSYNC B1 ;  /* 0x0000000000017941 */ /* 0x000fea0003800000 */
.L_x_12794:
        /* <DEDUP_REMOVED lines=12> */
.L_x_12796:
        /* <DEDUP_REMOVED lines=15> */
.L_x_12797:
        /* <DEDUP_REMOVED lines=15> */
.L_x_12798:
        /* <DEDUP_REMOVED lines=15> */
.L_x_12799:
        /* <DEDUP_REMOVED lines=10> */
.L_x_12791:
[----:B------:R-:W-:Y:S05]  /*36e30*/  BSYNC B0 ;  /* 0x0000000000007941 */ /* 0x000fea0003800000 */
.L_x_12790:
[----:B0-----:R-:W1:Y:S04]  /*36e40*/  LDL R4, [R1+0x4b0] ;  /* 0x0004b00001047983 */ /* 0x001e680000100800 */
[----:B------:R-:W2:Y:S01]  /*36e50*/  LDL R5, [R1+0x484] ;  /* 0x0004840001057983 */ /* 0x000ea20000100800 */
[----:B------:R-:W-:Y:S01]  /*36e60*/  BSSY B0, `(.L_x_12800) ;  /* 0x00001f8000007945 */ /* 0x000fe20003800000 */
[----:B-1----:R-:W-:-:S05]  /*36e70*/  VIADD R0, R4, 0xfffffffe ;  /* 0xfffffffe04007836 */ /* 0x002fca0000000000 */
[----:B--2---:R-:W-:-:S13]  /*36e80*/  ISETP.GE.AND P0, PT, R0, R5, PT ;  /* 0x000000050000720c */ /* 0x004fda0003f06270 */
[----:B------:R-:W-:Y:S05]  /*36e90*/  @!P0 BRA `(.L_x_12801) ;  /* 0x0000001c00d08947 */ /* 0x000fea0003800000 */
[----:B------:R-:W2:Y:S04]  /*36ea0*/  LDL.LU R9, [R1+0x4e4] ;  /* 0x0004e40001097983 */ /* 0x000ea80000300800 */
[----:B------:R-:W4:Y:S04]  /*36eb0*/  LDL.LU R8, [R1+0x4ac] ;  /* 0x0004ac0001087983 */ /* 0x000f280000300800 */
[----:B------:R-:W5:Y:S04]  /*36ec0*/  LDL.LU R7, [R1+0x4ec] ;  /* 0x0004ec0001077983 */ /* 0x000f680000300800 */
[----:B---3--:R-:W3:Y:S04]  /*36ed0*/  LDL.LU R6, [R1+0x4a8] ;  /* 0x0004a80001067983 */ /* 0x008ee80000300800 */
[----:B------:R-:W3:Y:S01]  /*36ee0*/  LDL.LU R4, [R1+0x4e8] ;  /* 0x0004e80001047983 */ /* 0x000ee20000300800 */
[----:B------:R-:W-:Y:S01]  /*36ef0*/  BSSY B2, `(.L_x_12802) ;  /* 0x00000ad000027945 */ /* 0x000fe20003800000 */
[----:B--2---:R-:W-:-:S04]  /*36f00*/  VIADD R3, R9, 0x1 ;  /* 0x0000000109037836 */ /* 0x004fc80000000000 */
[----:B----4-:R-:W-:Y:S01]  /*36f10*/  IMAD R3, R3, R8, RZ ;  /* 0x0000000803037224 */ /* 0x010fe200078e02ff */
[----:B------:R-:W-:Y:S02]  /*36f20*/  LOP3.LUT R8, RZ, R5, RZ, 0x33, !PT ;  /* 0x00000005ff087212 */ /* 0x000fe400078e33ff */
[----:B-----5:R-:W-:Y:S02]  /*36f30*/  LOP3.LUT R2, RZ, R7, RZ, 0x33, !PT ;  /* 0x00000007ff027212 */ /* 0x020fe400078e33ff */
[----:B------:R-:W-:-:S04]  /*36f40*/  LOP3.LUT R3, RZ, R3, RZ, 0x33, !PT ;  /* 0x00000003ff037212 */ /* 0x000fc800078e33ff */
[----:B---3--:R-:W-:Y:S02]  /*36f50*/  VIADDMNMX R2, R3, -R6, R2, !PT ;  /* 0x8000000603027246 */ /* 0x008fe40007800102 */
        /* <DEDUP_REMOVED lines=42> */
.L_x_12806:
        /* <DEDUP_REMOVED lines=8> */
.L_x_13001:
[----:B------:R-:W-:Y:S05]  /*37280*/  BSYNC B3 ;  /* 0x0000000000037941 */ /* 0x000fea0003800000 */
.L_x_12807:
        /* <DEDUP_REMOVED lines=9> */
.L_x_12810:
[----:B------:R-:W-:Y:S05]  /*37320*/  BSYNC B3 ;  /* 0x0000000000037941 */ /* 0x000fea0003800000 */
.L_x_12809:
        /* <DEDUP_REMOVED lines=12> */
.L_x_12811:
        /* <DEDUP_REMOVED lines=13> */
.L_x_13002:
[----:B------:R-:W-:Y:S05]  /*374c0*/  BSYNC B3 ;  /* 0x0000000000037941 */ /* 0x000fea0003800000 */
.L_x_12812:
        /* <DEDUP_REMOVED lines=11> */
.L_x_12815:
[----:B------:R-:W-:Y:S05]  /*37580*/  BSYNC B3 ;  /* 0x0000000000037941 */ /* 0x000fea0003800000 */
.L_x_12814:
        /* <DEDUP_REMOVED lines=9> */
.L_x_12816:
        /* <DEDUP_REMOVED lines=15> */
.L_x_12817:
        /* <DEDUP_REMOVED lines=15> */
.L_x_12818:
        /* <DEDUP_REMOVED lines=15> */
.L_x_12819:
        /* <DEDUP_REMOVED lines=10> */
.L_x_12805:
[----:B------:R-:W-:Y:S05]  /*37990*/  BSYNC B1 ;  /* 0x0000000000017941 */ /* 0x000fea0003800000 */
.L_x_12804:
[----:B------:R-:W2:Y:S02]  /*379a0*/  LDL.LU R5, [R1+0x4b0] ;  /* 0x0004b00001057983 */ /* 0x000ea40000300800 */
[----:B--2---:R-:W-:-:S07]  /*379b0*/  VIADD R0, R5, 0xfffffffd ;  /* 0xfffffffd05007836 */ /* 0x004fce0000000000 */
.L_x_12803:
[----:B------:R-:W-:Y:S05]  /*379c0*/  BSYNC B2 ;  /* 0x0000000000027941 */ /* 0x000fea0003800000 */
.L_x_12802:
[----:B------:R-:W-:-:S05]  /*379d0*/  VIADD R8, R8, 0xfffffffe ;  /* 0xfffffffe08087836 */ /* 0x000fca0000000000 */
[----:B------:R-:W-:-:S13]  /*379e0*/  ISETP.NE.AND P0, PT, R8, R4, PT ;  /* 0x000000040800720c */ /* 0x000fda0003f05270 */
[----:B------:R-:W-:Y:S05]  /*379f0*/  @!P0 BRA `(.L_x_12801) ;  /* 0x0000001000f88947 */ /* 0x000fea0003800000 */
.L_x_12852:
        /* <DEDUP_REMOVED lines=35> */
.L_x_12822:
        /* <DEDUP_REMOVED lines=8> */
.L_x_13003:
[----:B------:R-:W-:Y:S05]  /*37cb0*/  BSYNC B2 ;  /* 0x0000000000027941 */ /* 0x000fea0003800000 */
.L_x_12823:
        /* <DEDUP_REMOVED lines=9> */
.L_x_12826:
[----:B------:R-:W-:Y:S05]  /*37d50*/  BSYNC B2 ;  /* 0x0000000000027941 */ /* 0x000fea0003800000 */
.L_x_12825:
        /* <DEDUP_REMOVED lines=12> */
.L_x_12827:
        /* <DEDUP_REMOVED lines=13> */
.L_x_13004:
[----:B------:R-:W-:Y:S05]  /*37ef0*/  BSYNC B2 ;  /* 0x0000000000027941 */ /* 0x000fea0003800000 */
.L_x_12828:
        /* <DEDUP_REMOVED lines=11> */
.L_x_12831:
[----:B------:R-:W-:Y:S05]  /*37fb0*/  BSYNC B2 ;  /* 0x0000000000027941 */ /* 0x000fea0003800000 */
.L_x_12830:
        /* <DEDUP_REMOVED lines=9> */
.L_x_12832:
        /* <DEDUP_REMOVED lines=15> */
.L_x_12833:
        /* <DEDUP_REMOVED lines=15> */
.L_x_12834:
        /* <DEDUP_REMOVED lines=15> */
.L_x_12835:
        /* <DEDUP_REMOVED lines=10> */
.L_x_12821:
[----:B------:R-:W-:Y:S05]  /*383c0*/  BSYNC B1 ;  /* 0x0000000000017941 */ /* 0x000fea0003800000 */
.L_x_12820:
        /* <DEDUP_REMOVED lines=35> */
.L_x_12838:
        /* <DEDUP_REMOVED lines=8> */
.L_x_13005:
[----:B------:R-:W-:Y:S05]  /*38680*/  BSYNC B2 ;  /* 0x0000000000027941 */ /* 0x000fea0003800000 */
.L_x_12839:
        /* <DEDUP_REMOVED lines=9> */
.L_x_12842:
[----:B------:R-:W-:Y:S05]  /*38720*/  BSYNC B2 ;  /* 0x0000000000027941 */ /* 0x000fea0003800000 */
.L_x_12841:
        /* <DEDUP_REMOVED lines=12> */
.L_x_12843:
        /* <DEDUP_REMOVED lines=13> */
.L_x_13006:
[----:B------:R-:W-:Y:S05]  /*388c0*/  BSYNC B2 ;  /* 0x0000000000027941 */ /* 0x000fea0003800000 */
.L_x_12844:
        /* <DEDUP_REMOVED lines=11> */
.L_x_12847:
[----:B------:R-:W-:Y:S05]  /*38980*/  BSYNC B2 ;  /* 0x0000000000027941 */ /* 0x000fea0003800000 */
.L_x_12846:
        /* <DEDUP_REMOVED lines=9> */
.L_x_12848:
        /* <DEDUP_REMOVED lines=15> */
.L_x_12849:
        /* <DEDUP_REMOVED lines=15> */
.L_x_12850:
        /* <DEDUP_REMOVED lines=15> */
.L_x_12851:
        /* <DEDUP_REMOVED lines=10> */
.L_x_12837:
[----:B------:R-:W-:Y:S05]  /*38d90*/  BSYNC B1 ;  /* 0x0000000000017941 */ /* 0x000fea0003800000 */
.L_x_12836:
[----:B------:R-:W2:Y:S01]  /*38da0*/  LDL R5, [R1+0x484] ;  /* 0x0004840001057983 */ /* 0x000ea20000100800 */
[----:B------:R-:W-:Y:S01]  /*38db0*/  VIADD R0, R0, 0xfffffffe ;  /* 0xfffffffe00007836 */ /* 0x000fe20000000000 */
[----:B--2---:R-:W-:-:S13]  /*38dc0*/  ISETP.GT.AND P0, PT, R6, R5, PT ;  /* 0x000000050600720c */ /* 0x004fda0003f04270 */
[----:B------:R-:W-:Y:S05]  /*38dd0*/  @P0 BRA `(.L_x_12852) ;  /* 0xffffffec00080947 */ /* 0x000fea000383ffff */
.L_x_12801:
[----:B------:R-:W-:Y:S05]  /*38de0*/  BSYNC B0 ;  /* 0x0000000000007941 */ /* 0x000fea0003800000 */
.L_x_12800:
[----:B------:R-:W0:Y:S02]  /*38df0*/  S2R R2, SR_TID.X ;  /* 0x0000000000027919 */ /* 0x000e240000002100 */
[----:B0-----:R-:W-:Y:S02]  /*38e00*/  LOP3.LUT R3, R2, 0x7f, RZ, 0xc0, !PT ;  /* 0x0000007f02037812 */ /* 0x001fe400078ec0ff */
[----:B------:R-:W2:Y:S01]  /*38e10*/  LDL.LU R2, [R1+0x478] ;  /* 0x0004780001027983 */ /* 0x000ea20000300800 */
[----:B------:R-:W-:Y:S01]  /*38e20*/  VIADD R19, R19, 0x1 ;  /* 0x0000000113137836 */ /* 0x000fe20000000000 */
[----:B------:R-:W-:Y:S01]  /*38e30*/  ISETP.NE.AND P1, PT, R3, RZ, PT ;  /* 0x000000ff0300720c */ /* 0x000fe20003f25270 */
[----:B------:R-:W-:Y:S03]  /*38e40*/  BSSY B0, `(.L_x_12853) ;  /* 0x0000013000007945 */ /* 0x000fe60003800000 */
[----:B------:R-:W-:-:S04]  /*38e50*/  ISETP.NE.AND P0, PT, R19, 0x2, PT ;  /* 0x000000021300780c */ /* 0x000fc80003f05270 */
[----:B------:R-:W-:-:S04]  /*38e60*/  SEL R0, RZ, 0x1, P0 ;  /* 0x00000001ff007807 */ /* 0x000fc80000000000 */
[----:B--2---:R-:W-:-:S05]  /*38e70*/  LOP3.LUT R2, R2, R0, RZ, 0x3c, !PT ;  /* 0x0000000002027212 */ /* 0x004fca00078e3cff */
[----:B------:R0:W-:Y:S01]  /*38e80*/  STL [R1+0x478], R2 ;  /* 0x0004780201007387 */ /* 0x0001e20000100800 */
[----:B------:R-:W-:Y:S05]  /*38e90*/  @P1 BRA `(.L_x_12854) ;  /* 0x0000000000341947 */ /* 0x000fea0003800000 */
[----:B------:R-:W1:Y:S01]  /*38ea0*/  S2R R3, SR_LANEID ;  /* 0x0000000000037919 */ /* 0x000e620000000000 */
[----:B------:R-:W-:Y:S01]  /*38eb0*/  VOTEU.ANY UR4, UPT, PT ;  /* 0x0000000000047886 */ /* 0x000fe200038e0100 */
[----:B------:R-:W2:Y:S01]  /*38ec0*/  LDC.64 R4, c[0x0][0xd60] ;  /* 0x00035800ff047b82 */ /* 0x000ea20000000a00 */
[----:B------:R-:W1:Y:S08]  /*38ed0*/  FLO.U32 R0, UR4 ;  /* 0x0000000400007d00 */ /* 0x000e7000080e0000 */
[----:B0-----:R-:W2:Y:S01]  /*38ee0*/  POPC R2, UR4 ;  /* 0x0000000400027d09 */ /* 0x001ea20008000000 */
[----:B-1----:R-:W-:-:S13]  /*38ef0*/  ISETP.EQ.U32.AND P1, PT, R0, R3, PT ;  /* 0x000000030000720c */ /* 0x002fda0003f22070 */
[----:B--2---:R-:W2:Y:S01]  /*38f00*/  @P1 ATOMG.E.ADD.STRONG.GPU PT, R5, desc[UR42][R4.64], R2 ;  /* 0x00000002040519a8 */ /* 0x004ea200081ee1ea */
[----:B------:R-:W0:Y:S02]  /*38f10*/  S2R R3, SR_LTMASK ;  /* 0x0000000000037919 */ /* 0x000e240000003900 */
[----:B0-----:R-:W-:-:S06]  /*38f20*/  LOP3.LUT R3, R3, UR4, RZ, 0xc0, !PT ;  /* 0x0000000403037c12 */ /* 0x001fcc000f8ec0ff */
[----:B------:R-:W0:Y:S01]  /*38f30*/  POPC R3, R3 ;  /* 0x0000000300037309 */ /* 0x000e220000000000 */
[----:B--2---:R-:W0:Y:S02]  /*38f40*/  SHFL.IDX PT, R0, R5, R0, 0x1f ;  /* 0x00001f0005007589 */ /* 0x004e2400000e0000 */
[----:B0-----:R-:W-:-:S05]  /*38f50*/  IADD3 R0, R0, UR39, R3 ;  /* 0x0000002700007c10 */ /* 0x001fca000fffe003 */
[----:B------:R1:W-:Y:S02]  /*38f60*/  STL [R1+0x460], R0 ;  /* 0x0004600001007387 */ /* 0x0003e40000100800 */
.L_x_12854:
[----:B------:R-:W-:Y:S05]  /*38f70*/  BSYNC B0 ;  /* 0x0000000000007941 */ /* 0x000fea0003800000 */
.L_x_12853:
[----:B------:R-:W-:-:S07]  /*38f80*/  SEL R19, R19, RZ, P0 ;  /* 0x000000ff13137207 */ /* 0x000fce0000000000 */
.L_x_12766:
[----:B------:R-:W-:Y:S05]  /*38f90*/  BSYNC B7 ;  /* 0x0000000000077941 */ /* 0x000fea0003800000 */
.L_x_12764:
[----:B-1--4-:R-:W4:Y:S02]  /*38fa0*/  LDL R0, [R1+0x48c] ;  /* 0x00048c0001007983 */ /* 0x012f240000100800 */
[----:B----4-:R-:W-:-:S13]  /*38fb0*/  LOP3.LUT P0, RZ, R0, 0x40, RZ, 0xc0, !PT ;  /* 0x0000004000ff7812 */ /* 0x010fda000780c0ff */
[----:B------:R-:W-:Y:S05]  /*38fc0*/  @!P0 BRA `(.L_x_12855) ;  /* 0x0000000000288947 */ /* 0x000fea0003800000 */
[----:B------:R-:W-:Y:S05]  /*38fd0*/  WARPSYNC.ALL ;  /* 0x0000000000007948 */ /* 0x000fea0003800000 */
[----:B------:R-:W1:Y:S08]  /*38fe0*/  S2UR UR5, SR_CgaCtaId ;  /* 0x00000000000579c3 */ /* 0x000e700000008800 */
[----:B------:R-:W-:Y:S06]  /*38ff0*/  BAR.SYNC.DEFER_BLOCKING 0x5, 0x180 ;  /* 0x0146000000007b1d */ /* 0x000fec0000010000 */
[----:B------:R-:W-:-:S02]  /*39000*/  UMOV UR4, 0x400 ;  /* 0x0000040000047882 */ /* 0x000fc40000000000 */
[----:B-1----:R-:W-:-:S06]  /*39010*/  ULEA UR4, UR5, UR4, 0x18 ;  /* 0x0000000405047291 */ /* 0x002fcc000f8ec03f */
[----:B------:R-:W-:-:S05]  /*39020*/  IMAD.U32 R18, RZ, RZ, UR4 ;  /* 0x00000004ff127e24 */ /* 0x000fca000f8e00ff */
[----:B--23--:R-:W1:Y:S04]  /*39030*/  LDS.128 R4, [R18+0x324d0] ;  /* 0x0324d00012047984 */ /* 0x00ce680000000c00 */
[----:B-1----:R1:W-:Y:S01]  /*39040*/  STL.128 [R1+0x460], R4 ;  /* 0x0004600401007387 */ /* 0x0023e20000100c00 */
[----:B------:R-:W-:Y:S06]  /*39050*/  BAR.ARV 0x4, 0x180 ;  /* 0x0106000000007b1d */ /* 0x000fec0000002000 */
[----:B------:R-:W-:Y:S05]  /*39060*/  BRA `(.L_x_12856) ;  /* 0x0000001000347947 */ /* 0x000fea0003800000 */
.L_x_12855:
[----:B------:R-:W1:Y:S01]  /*39070*/  S2R R0, SR_TID.X ;  /* 0x0000000000007919 */ /* 0x000e620000002100 */
[----:B------:R-:W-:Y:S01]  /*39080*/  UMOV UR4, 0xffffffff ;  /* 0xffffffff00047882 */ /* 0x000fe20000000000 */
[----:B-1----:R-:W-:-:S04]  /*39090*/  LOP3.LUT R16, R0, 0x1f, RZ, 0xc0, !PT ;  /* 0x0000001f00107812 */ /* 0x002fc800078ec0ff */
[----:B------:R-:W-:Y:S01]  /*390a0*/  ISETP.NE.AND P0, PT, R16, 0x1f, PT ;  /* 0x0000001f1000780c */ /* 0x000fe20003f05270 */
[----:B------:R-:W-:-:S12]  /*390b0*/  BRA.DIV UR4, `(.L_x_12857) ;  /* 0x0000004e04147947 */ /* 0x000fd8000b800000 */
[----:B------:R-:W4:Y:S01]  /*390c0*/  LDL R3, [R1+0x46c] ;  /* 0x00046c0001037983 */ /* 0x000f220000100800 */
[----:B------:R-:W-:-:S03]  /*390d0*/  ULDC UR4, c[0x0][0xd3c] ;  /* 0x00034f0000047ab9 */ /* 0x000fc60000000800 */
[----:B0-----:R-:W5:Y:S01]  /*390e0*/  LDL.LU R2, [R1+0x460] ;  /* 0x0004600001027983 */ /* 0x001f620000300800 */
[----:B----4-:R-:W-:-:S05]  /*390f0*/  IMAD.IADD R0, R3, 0x1, R16 ;  /* 0x0000000103007824 */ /* 0x010fca00078e0210 */
[----:B------:R-:W-:Y:S01]  /*39100*/  ISETP.GE.OR P1, PT, R0, UR4, !P0 ;  /* 0x0000000400007c0c */ /* 0x000fe2000c726670 */
[----:B-----5:R-:W-:-:S12]  /*39110*/  IMAD.MOV.U32 R10, RZ, RZ, R2 ;  /* 0x000000ffff0a7224 */ /* 0x020fd800078e0002 */
[----:B------:R-:W0:Y:S08]  /*39120*/  @!P1 LDC.64 R2, c[0x0][0xd80] ;  /* 0x00036000ff029b82 */ /* 0x000e300000000a00 */
[----:B---3--:R-:W1:Y:S01]  /*39130*/  @!P1 LDC.64 R6, c[0x0][0xd78] ;  /* 0x00035e00ff069b82 */ /* 0x008e620000000a00 */
[----:B0-----:R-:W-:-:S05]  /*39140*/  @!P1 IMAD.WIDE R2, R0, 0x4, R2 ;  /* 0x0000000400029825 */ /* 0x001fca00078e0202 */
[----:B------:R1:W3:Y:S02]  /*39150*/  @!P1 LDG.E R8, desc[UR42][R2.64] ;  /* 0x0000002a02089981 */ /* 0x0002e4000c1e1900 */
[----:B-1----:R-:W-:-:S06]  /*39160*/  @!P1 IMAD.WIDE R2, R0, 0x4, R6 ;  /* 0x0000000400029825 */ /* 0x002fcc00078e0206 */
[----:B------:R-:W4:Y:S01]  /*39170*/  @!P1 LDG.E R2, desc[UR42][R2.64] ;  /* 0x0000002a02029981 */ /* 0x000f22000c1e1900 */
[----:B--2---:R-:W-:Y:S02]  /*39180*/  IMAD.MOV.U32 R4, RZ, RZ, RZ ;  /* 0x000000ffff047224 */ /* 0x004fe400078e00ff */
[----:B------:R-:W-:Y:S01]  /*39190*/  IMAD.MOV.U32 R6, RZ, RZ, RZ ;  /* 0x000000ffff067224 */ /* 0x000fe200078e00ff */
[C---:B------:R-:W-:Y:S02]  /*391a0*/  ISETP.GE.U32.AND P2, PT, R16.reuse, 0x2, PT ;  /* 0x000000021000780c */ /* 0x040fe40003f46070 */
[C---:B------:R-:W-:Y:S02]  /*391b0*/  ISETP.GE.U32.AND P3, PT, R16.reuse, 0x4, PT ;  /* 0x000000041000780c */ /* 0x040fe40003f66070 */
[C---:B------:R-:W-:Y:S02]  /*391c0*/  ISETP.GE.U32.AND P4, PT, R16.reuse, 0x8, PT ;  /* 0x000000081000780c */ /* 0x040fe40003f86070 */
[----:B------:R-:W-:Y:S01]  /*391d0*/  ISETP.GE.U32.AND P5, PT, R16, 0x10, PT ;  /* 0x000000101000780c */ /* 0x000fe20003fa6070 */
[----:B------:R-:W-:Y:S04]  /*391e0*/  SHFL.IDX PT, R5, R10, RZ, 0x1f ;  /* 0x00001fff0a057589 */ /* 0x000fe800000e0000 */
[----:B------:R-:W-:Y:S01]  /*391f0*/  SHFL.IDX PT, R0, R10, 0x1, 0x1f ;  /* 0x00201f000a007f89 */ /* 0x000fe200000e0000 */
[----:B---3--:R-:W-:-:S02]  /*39200*/  @!P1 IMAD.MOV.U32 R4, RZ, RZ, R8 ;  /* 0x000000ffff049224 */ /* 0x008fc400078e0008 */
[----:B----4-:R-:W-:-:S04]  /*39210*/  @!P1 IMAD.MOV.U32 R6, RZ, RZ, R2 ;  /* 0x000000ffff069224 */ /* 0x010fc800078e0002 */
        /* <DEDUP_REMOVED lines=17> */
[----:B------:R0:W1:Y:S01]  /*39330*/  SHFL.IDX PT, R9, R7, 0x1f, 0x1f ;  /* 0x03e01f0007097f89 */ /* 0x00006200000e0000 */
[----:B------:R-:W-:-:S07]  /*39340*/  IMAD.MOV.U32 R8, RZ, RZ, RZ ;  /* 0x000000ffff087224 */ /* 0x000fce00078e00ff */
.L_x_13016:
[----:B------:R-:W-:Y:S02]  /*39350*/  ULDC UR4, c[0x0][0xd38] ;  /* 0x00034e0000047ab9 */ /* 0x000fe40000000800 */
[----:B------:R-:W-:-:S04]  /*39360*/  IMAD.U32 R2, RZ, RZ, UR4 ;  /* 0x00000004ff027e24 */ /* 0x000fc8000f8e00ff */
[----:B-1----:R-:W-:-:S04]  /*39370*/  IMAD R9, R9, R2, RZ ;  /* 0x0000000209097224 */ /* 0x002fc800078e02ff */
[----:B------:R-:W-:-:S05]  /*39380*/  IMAD.IADD R0, R0, 0x1, R9 ;  /* 0x0000000100007824 */ /* 0x000fca00078e0209 */
[----:B------:R-:W-:-:S13]  /*39390*/  ISETP.GT.AND P6, PT, R0, R5, PT ;  /* 0x000000050000720c */ /* 0x000fda0003fc4270 */
[----:B------:R-:W-:Y:S05]  /*393a0*/  @P6 BRA `(.L_x_12858) ;  /* 0x0000000000ac6947 */ /* 0x000fea0003800000 */
.L_x_12861:
        /* <DEDUP_REMOVED lines=37> */
.L_x_13024:
[----:B------:R-:W-:Y:S02]  /*39600*/  ULDC UR4, c[0x0][0xd38] ;  /* 0x00034e0000047ab9 */ /* 0x000fe40000000800 */
[----:B------:R-:W-:-:S04]  /*39610*/  IMAD.U32 R2, RZ, RZ, UR4 ;  /* 0x00000004ff027e24 */ /* 0x000fc8000f8e00ff */
[----:B-1----:R-:W-:-:S04]  /*39620*/  IMAD R9, R9, R2, RZ ;  /* 0x0000000209097224 */ /* 0x002fc800078e02ff */
[----:B------:R-:W-:-:S05]  /*39630*/  IMAD.IADD R0, R9, 0x1, R0 ;  /* 0x0000000109007824 */ /* 0x000fca00078e0200 */
[----:B------:R-:W-:-:S13]  /*39640*/  ISETP.GT.AND P6, PT, R0, R5, PT ;  /* 0x000000050000720c */ /* 0x000fda0003fc4270 */
[----:B------:R-:W-:Y:S05]  /*39650*/  @!P6 BRA `(.L_x_12861) ;  /* 0xfffffffc0054e947 */ /* 0x000fea000383ffff */
.L_x_12858:
        /* <DEDUP_REMOVED lines=12> */
.L_x_13029:
[----:B------:R-:W-:-:S13]  /*39720*/  ISETP.NE.AND P0, PT, R0, RZ, PT ;  /* 0x000000ff0000720c */ /* 0x000fda0003f05270 */
[----:B------:R-:W-:Y:S05]  /*39730*/  @!P0 BRA `(.L_x_12863) ;  /* 0x0000000000148947 */ /* 0x000fea0003800000 */
[----:B------:R-:W-:Y:S01]  /*39740*/  UMOV UR4, 0xffffffff ;  /* 0xffffffff00047882 */ /* 0x000fe20000000000 */
[----:B-1----:R-:W-:Y:S02]  /*39750*/  VIADD R3, R3, 0xffffffff ;  /* 0xffffffff03037836 */ /* 0x002fe40000000000 */
[----:B------:R-:W-:Y:S05]  /*39760*/  BRA.DIV UR4, `(.L_x_12864) ;  /* 0x0000005204087947 */ /* 0x000fea000b800000 */
[----:B------:R1:W3:Y:S02]  /*39770*/  SHFL.IDX PT, R3, R7, R3, 0x1f ;  /* 0x00001f0307037589 */ /* 0x0002e400000e0000 */
.L_x_13032:
[----:B---3--:R-:W-:-:S07]  /*39780*/  IMAD.MOV.U32 R8, RZ, RZ, R3 ;  /* 0x000000ffff087224 */ /* 0x008fce00078e0003 */
.L_x_12863:
[----:B------:R-:W-:Y:S01]  /*39790*/  ISETP.NE.AND P0, PT, R6, 0x1, PT ;  /* 0x000000010600780c */ /* 0x000fe20003f05270 */
[----:B------:R-:W-:-:S05]  /*397a0*/  IMAD R0, R8, R2, R9 ;  /* 0x0000000208007224 */ /* 0x000fca00078e0209 */
[----:B------:R3:W-:Y:S02]  /*397b0*/  STL [R1+0x460], R0 ;  /* 0x0004600001007387 */ /* 0x0007e40000100800 */
        /* <DEDUP_REMOVED lines=59> */
.L_x_12865:
        /* <DEDUP_REMOVED lines=63> */
.L_x_12866:
[----:B------:R-:W-:-:S05]  /*39f60*/  LOP3.LUT R0, RZ, R0, RZ, 0x33, !PT ;  /* 0x00000000ff007212 */ /* 0x000fca00078e33ff */
[----:B------:R-:W-:-:S05]  /*39f70*/  IMAD.IADD R0, R4, 0x1, R0 ;  /* 0x0000000104007824 */ /* 0x000fca00078e0200 */
[----:B------:R3:W-:Y:S01]  /*39f80*/  STL [R1+0x464], R0 ;  /* 0x0004640001007387 */ /* 0x0007e20000100800 */
[----:B------:R-:W-:Y:S05]  /*39f90*/  BRA `(.L_x_12867) ;  /* 0x0000000000287947 */ /* 0x000fea0003800000 */
.L_x_12859:
[----:B------:R-:W-:Y:S01]  /*39fa0*/  UMOV UR4, URZ ;  /* 0x0000003f00047c82 */ /* 0x000fe20008000000 */
[----:B------:R-:W-:Y:S01]  /*39fb0*/  UMOV UR5, URZ ;  /* 0x0000003f00057c82 */ /* 0x000fe20008000000 */
[----:B------:R-:W-:Y:S01]  /*39fc0*/  ULDC UR6, c[0x0][0xd3c] ;  /* 0x00034f0000067ab9 */ /* 0x000fe20000000800 */
[----:B------:R-:W-:Y:S01]  /*39fd0*/  IMAD.U32 R3, RZ, RZ, UR4 ;  /* 0x00000004ff037e24 */ /* 0x000fe2000f8e00ff */
[----:B------:R1:W-:Y:S01]  /*39fe0*/  STL [R1+0x460], R5 ;  /* 0x0004600501007387 */ /* 0x0003e20000100800 */
[----:B------:R-:W-:Y:S02]  /*39ff0*/  IMAD.U32 R2, RZ, RZ, UR5 ;  /* 0x00000005ff027e24 */ /* 0x000fe4000f8e00ff */
[----:B------:R-:W-:Y:S01]  /*3a000*/  IMAD.U32 R0, RZ, RZ, UR6 ;  /* 0x00000006ff007e24 */ /* 0x000fe2000f8e00ff */
[----:B------:R1:W-:Y:S04]  /*3a010*/  STL [R1+0x464], R3 ;  /* 0x0004640301007387 */ /* 0x0003e80000100800 */
[----:B------:R1:W-:Y:S04]  /*3a020*/  STL [R1+0x46c], R0 ;  /* 0x00046c0001007387 */ /* 0x0003e80000100800 */
[----:B------:R1:W-:Y:S02]  /*3a030*/  STL [R1+0x468], R2 ;  /* 0x0004680201007387 */ /* 0x0003e40000100800 */
.L_x_12867:
[----:B01----:R-:W4:Y:S04]  /*3a040*/  LDL R2, [R1+0x46c] ;  /* 0x00046c0001027983 */ /* 0x003f280000100800 */
[----:B------:R-:W5:Y:S04]  /*3a050*/  LDL R3, [R1+0x468] ;  /* 0x0004680001037983 */ /* 0x000f680000100800 */
[----:B------:R-:W2:Y:S04]  /*3a060*/  LDL R4, [R1+0x460] ;  /* 0x0004600001047983 */ /* 0x000ea80000100800 */
[----:B------:R-:W2:Y:S01]  /*3a070*/  LDL R5, [R1+0x464] ;  /* 0x0004640001057983 */ /* 0x000ea20000100800 */
        /* <DEDUP_REMOVED lines=12> */
.L_x_12856:
[----:B------:R-:W2:Y:S01]  /*3a140*/  LDL R0, [R1+0x46c] ;  /* 0x00046c0001007983 */ /* 0x000ea20000100800 */
[----:B------:R-:W-:Y:S02]  /*3a150*/  ULDC UR4, c[0x0][0xd3c] ;  /* 0x00034f0000047ab9 */ /* 0x000fe40000000800 */
[----:B--2---:R-:W-:-:S13]  /*3a160*/  ISETP.GE.AND P0, PT, R0, UR4, PT ;  /* 0x0000000400007c0c */ /* 0x004fda000bf06270 */
[----:B------:R-:W-:Y:S05]  /*3a170*/  @!P0 BRA `(.L_x_12868) ;  /* 0xffffff7800b88947 */ /* 0x000fea000383ffff */
[----:B------:R-:W-:Y:S05]  /*3a180*/  BSYNC B8 ;  /* 0x0000000000087941 */ /* 0x000fea0003800000 */
.L_x_12702:
        /* <DEDUP_REMOVED lines=12> */
.L_x_13033:
[----:B------:R-:W-:Y:S05]  /*3a250*/  BSYNC B0 ;  /* 0x0000000000007941 */ /* 0x000fea0003800000 */
.L_x_12869:
[----:B------:R-:W-:-:S03]  /*3a260*/  UMOV UR4, 0xffffffff ;  /* 0xffffffff00047882 */ /* 0x000fc60000000000 */
[----:B------:R-:W-:Y:S05]  /*3a270*/  BRA.DIV UR4, `(.L_x_12871) ;  /* 0x0000004604847947 */ /* 0x000fea000b800000 */
[----:B------:R-:W1:Y:S02]  /*3a280*/  S2R R2, SR_TID.X ;  /* 0x0000000000027919 */ /* 0x000e640000002100 */
[----:B-1----:R-:W-:-:S04]  /*3a290*/  SHF.R.U32.HI R2, RZ, 0x5, R2 ;  /* 0x00000005ff027819 */ /* 0x002fc80000011602 */
[----:B------:R-:W-:-:S05]  /*3a2a0*/  LOP3.LUT R2, R2, 0x3, RZ, 0xc0, !PT ;  /* 0x0000000302027812 */ /* 0x000fca00078ec0ff */
[----:B------:R1:W2:Y:S02]  /*3a2b0*/  SHFL.IDX PT, R14, R2, RZ, 0x1f ;  /* 0x00001fff020e7589 */ /* 0x0002a400000e0000 */
.L_x_13036:
[----:B--2---:R-:W-:-:S13]  /*3a2c0*/  ISETP.NE.AND P0, PT, R14, RZ, PT ;  /* 0x000000ff0e00720c */ /* 0x004fda0003f05270 */
[----:B------:R-:W-:Y:S05]  /*3a2d0*/  @P0 BRA `(.L_x_12458) ;  /* 0x00000000008c0947 */ /* 0x000fea0003800000 */
[----:B------:R-:W-:-:S03]  /*3a2e0*/  UMOV UR4, 0xffffffff ;  /* 0xffffffff00047882 */ /* 0x000fc60000000000 */
[----:B------:R-:W-:Y:S05]  /*3a2f0*/  BRA.DIV UR4, `(.L_x_12872) ;  /* 0x0000004604987947 */ /* 0x000fea000b800000 */
[----:B------:R-:W-:-:S13]  /*3a300*/  ELECT P6, URZ, PT ;  /* 0x00000000003f782f */ /* 0x000fda00038c0000 */
.L_x_13039:
[----:B------:R-:W-:Y:S05]  /*3a310*/  @!P6 BRA `(.L_x_12458) ;  /* 0x00000000007ce947 */ /* 0x000fea0003800000 */
[----:B------:R-:W-:-:S06]  /*3a320*/  ULOP3.LUT UR4, UR38, 0x2, URZ, 0xfc, !UPT ;  /* 0x0000000226047892 */ /* 0x000fcc000f8efc3f */
[----:B-1----:R-:W-:-:S05]  /*3a330*/  IMAD.U32 R2, RZ, RZ, UR4 ;  /* 0x00000004ff027e24 */ /* 0x002fca000f8e00ff */
[----:B------:R-:W-:-:S13]  /*3a340*/  ISETP.NE.AND P2, PT, R2, 0x3, PT ;  /* 0x000000030200780c */ /* 0x000fda0003f45270 */
[----:B------:R-:W-:Y:S05]  /*3a350*/  @!P2 BRA `(.L_x_12873) ;  /* 0x000000000004a947 */ /* 0x000fea0003800000 */
[----:B------:R-:W-:Y:S01]  /*3a360*/  BPT.TRAP 0x1 ;  /* 0x000000040000795c */ /* 0x000fe20000300000 */
.L_x_12873:
        /* <DEDUP_REMOVED lines=13> */
.L_x_13040:
[----:B------:R-:W1:Y:S02]  /*3a440*/  SYNCS.PHASECHK.TRANS64.TRYWAIT P0, [R7+URZ], R2 ;  /* 0x00000002070075a7 */ /* 0x000e64000800017f */
[----:B-1----:R-:W-:Y:S05]  /*3a450*/  @!P0 BRA `(.L_x_12875) ;  /* 0x0000004400748947 */ /* 0x002fea0003800000 */
.L_x_13041:
[----:B------:R-:W-:Y:S05]  /*3a460*/  @!P2 BRA `(.L_x_12876) ;  /* 0x000000000004a947 */ /* 0x000fea0003800000 */
[----:B------:R-:W-:Y:S01]  /*3a470*/  BPT.TRAP 0x1 ;  /* 0x000000040000795c */ /* 0x000fe20000300000 */
.L_x_12876:
[----:B------:R-:W-:-:S04]  /*3a480*/  VIADD R0, R0, 0x32460 ;  /* 0x0003246000007836 */ /* 0x000fc80000000000 */
[----:B------:R-:W-:-:S04]  /*3a490*/  IMAD R4, R19, 0x8, R0 ;  /* 0x0000000813047824 */ /* 0x000fc800078e0200 */
[----:B------:R-:W2:Y:S02]  /*3a4a0*/  SYNCS.PHASECHK.TRANS64.TRYWAIT P0, [R4+URZ], R5 ;  /* 0x00000005040075a7 */ /* 0x000ea4000800017f */
[----:B--2---:R-:W-:Y:S05]  /*3a4b0*/  @!P0 BRA `(.L_x_12877) ;  /* 0x0000004400708947 */ /* 0x004fea0003800000 */
.L_x_13042:
[----:B------:R-:W-:-:S07]  /*3a4c0*/  IMAD R3, R3, 0x8, R0 ;  /* 0x0000000803037824 */ /* 0x000fce00078e0200 */
.L_x_12878:
[----:B---3--:R3:W4:Y:S02]  /*3a4d0*/  SYNCS.PHASECHK.TRANS64.TRYWAIT P0, [R3+URZ], R2 ;  /* 0x00000002030075a7 */ /* 0x008724000800017f */
[----:B----4-:R-:W-:Y:S05]  /*3a4e0*/  @!P0 NANOSLEEP.SYNCS 0x989680 ;  /* 0x009896800000895d */ /* 0x010fea0003900000 */
[----:B------:R-:W4:Y:S02]  /*3a4f0*/  @!P0 SYNCS.PHASECHK.TRANS64 P0, [R3+URZ], R2 ;  /* 0x00000002030085a7 */ /* 0x000f24000800007f */
[----:B----4-:R-:W-:Y:S05]  /*3a500*/  @!P0 BRA `(.L_x_12878) ;  /* 0xfffffffc00f08947 */ /* 0x010fea000383ffff */
.L_x_12458:
[----:B------:R-:W-:Y:S05]  /*3a510*/  BSYNC B9 ;  /* 0x0000000000097941 */ /* 0x000fea0003800000 */
.L_x_12455:
[----:B------:R-:W-:Y:S05]  /*3a520*/  EXIT ;  /* 0x000000000000794d */ /* 0x000fea0003800000 */
.L_x_12486:
[----:B0-----:R0:W1:Y:S02]  /*3a530*/  SYNCS.PHASECHK.TRANS64.TRYWAIT P6, [R68+URZ+0x32490], R80 ;  /* 0x03249050440075a7 */ /* 0x00106400080c017f */
[----:B-1----:R-:W-:Y:S05]  /*3a540*/  @!P6 NANOSLEEP.SYNCS 0x989680 ;  /* 0x009896800000e95d */ /* 0x002fea0003900000 */
[----:B------:R-:W1:Y:S02]  /*3a550*/  @!P6 SYNCS.PHASECHK.TRANS64 P6, [R68+URZ+0x32490], R80 ;  /* 0x032490504400e5a7 */ /* 0x000e6400080c007f */
[----:B-1----:R-:W-:Y:S05]  /*3a560*/  @!P6 BRA `(.L_x_12486) ;  /* 0xfffffffc00f0e947 */ /* 0x002fea000383ffff */
[----:B------:R-:W-:Y:S05]  /*3a570*/  BRA `(.L_x_12879) ;  /* 0xfffffc9000e87947 */ /* 0x000fea000383ffff */
.L_x_12508:
[----:B0-----:R0:W1:Y:S02]  /*3a580*/  SYNCS.PHASECHK.TRANS64.TRYWAIT P5, [R68+URZ+0x32490], R80 ;  /* 0x03249050440075a7 */ /* 0x00106400080a017f */
[----:B-1----:R-:W-:Y:S05]  /*3a590*/  @!P5 NANOSLEEP.SYNCS 0x989680 ;  /* 0x009896800000d95d */ /* 0x002fea0003900000 */
[----:B------:R-:W1:Y:S02]  /*3a5a0*/  @!P5 SYNCS.PHASECHK.TRANS64 P5, [R68+URZ+0x32490], R80 ;  /* 0x032490504400d5a7 */ /* 0x000e6400080a007f */
[----:B-1----:R-:W-:Y:S05]  /*3a5b0*/  @!P5 BRA `(.L_x_12508) ;  /* 0xfffffffc00f0d947 */ /* 0x002fea000383ffff */
[----:B------:R-:W-:Y:S05]  /*3a5c0*/  BRA `(.L_x_12880) ;  /* 0xfffffca800547947 */ /* 0x000fea000383ffff */
.L_x_12517:
[----:B0-----:R0:W1:Y:S02]  /*3a5d0*/  SYNCS.PHASECHK.TRANS64.TRYWAIT P4, [R68+URZ+0x32490], R80 ;  /* 0x03249050440075a7 */ /* 0x001064000808017f */
[----:B-1----:R-:W-:Y:S05]  /*3a5e0*/  @!P4 NANOSLEEP.SYNCS 0x989680 ;  /* 0x009896800000c95d */ /* 0x002fea0003900000 */
[----:B------:R-:W1:Y:S02]  /*3a5f0*/  @!P4 SYNCS.PHASECHK.TRANS64 P4, [R68+URZ+0x32490], R80 ;  /* 0x032490504400c5a7 */ /* 0x000e64000808007f */
[----:B-1----:R-:W-:Y:S05]  /*3a600*/  @!P4 BRA `(.L_x_12517) ;  /* 0xfffffffc00f0c947 */ /* 0x002fea000383ffff */
[----:B------:R-:W-:Y:S05]  /*3a610*/  BRA `(.L_x_12881) ;  /* 0xfffffcb800a47947 */ /* 0x000fea000383ffff */
.L_x_12523:
[----:B-1----:R1:W2:Y:S02]  /*3a620*/  SYNCS.PHASECHK.TRANS64.TRYWAIT P3, [R68+URZ+0x324b0], R80 ;  /* 0x0324b050440075a7 */ /* 0x0022a4000806017f */
[----:B--2---:R-:W-:Y:S05]  /*3a630*/  @!P3 NANOSLEEP.SYNCS 0x989680 ;  /* 0x009896800000b95d */ /* 0x004fea0003900000 */
[----:B------:R-:W2:Y:S02]  /*3a640*/  @!P3 SYNCS.PHASECHK.TRANS64 P3, [R68+URZ+0x324b0], R80 ;  /* 0x0324b0504400b5a7 */ /* 0x000ea4000806007f */
[----:B--2---:R-:W-:Y:S05]  /*3a650*/  @!P3 BRA `(.L_x_12523) ;  /* 0xfffffffc00f0b947 */ /* 0x004fea000383ffff */
[----:B------:R-:W-:Y:S05]  /*3a660*/  BRA `(.L_x_12882) ;  /* 0xfffffcbc003c7947 */ /* 0x000fea000383ffff */
.L_x_12541:
[----:B------:R0:W5:Y:S01]  /*3a670*/  LDL R13, [R1+0x514] ;  /* 0x00051400010d7983 */ /* 0x0001620000100800 */
[----:B------:R-:W-:Y:S01]  /*3a680*/  BSSY B0, `(.L_x_12883) ;  /* 0x0000007000007945 */ /* 0x000fe20003800000 */
[----:B------:R-:W-:Y:S02]  /*3a690*/  IMAD.MOV.U32 R12, RZ, RZ, RZ ;  /* 0x000000ffff0c7224 */ /* 0x000fe400078e00ff */
[----:B------:R-:W-:Y:S02]  /*3a6a0*/  IMAD.MOV.U32 R11, RZ, RZ, 0x1f ;  /* 0x0000001fff0b7424 */ /* 0x000fe400078e00ff */
[----:B------:R-:W-:-:S07]  /*3a6b0*/  IMAD.MOV.U32 R15, RZ, RZ, -0x1 ;  /* 0xffffffffff0f7424 */ /* 0x000fce00078e00ff */
[----:B0-2--5:R-:W-:Y:S05]  /*3a6c0*/  WARPSYNC.COLLECTIVE R15, `(.L_x_12884) ;  /* 0x000000000f087348 */ /* 0x025fea0003c00000 */
[----:B-----5:R1:W3:Y:S02]  /*3a6d0*/  SHFL.IDX P6, R14, R13, R12, R11 ;  /* 0x0000000c0d0e7389 */ /* 0x0202e400000c000b */
[----:B0123--:R-:W-:Y:S01]  /*3a6e0*/  ENDCOLLECTIVE ;  /* 0x000000000000791b */ /* 0x00ffe20003800000 */
.L_x_12884:
[----:B------:R-:W-:Y:S05]  /*3a6f0*/  BSYNC B0 ;  /* 0x0000000000007941 */ /* 0x000fea0003800000 */
.L_x_12883:
[----:B------:R-:W-:Y:S05]  /*3a700*/  BRA `(.L_x_12885) ;  /* 0xfffffccc00f87947 */ /* 0x000fea000383ffff */
.L_x_12553:
        /* <DEDUP_REMOVED lines=8> */
.L_x_12887:
[----:B------:R-:W-:Y:S05]  /*3a790*/  BSYNC B1 ;  /* 0x0000000000017941 */ /* 0x000fea0003800000 */
.L_x_12886:
        /* <DEDUP_REMOVED lines=8> */
.L_x_12888:
[----:B------:R-:W-:Y:S02]  /*3a820*/  IMAD.MOV.U32 R13, RZ, RZ, R66 ;  /* 0x000000ffff0d7224 */ /* 0x000fe400078e0042 */
[----:B------:R-:W-:-:S07]  /*3a830*/  IMAD.MOV.U32 R6, RZ, RZ, R14 ;  /* 0x000000ffff067224 */ /* 0x000fce00078e000e */
[----:B------:R-:W-:Y:S05]  /*3a840*/  WARPSYNC.COLLECTIVE R15, `(.L_x_12889) ;  /* 0x000000000f087348 */ /* 0x000fea0003c00000 */
[----:B------:R0:W1:Y:S02]  /*3a850*/  SHFL.IDX P6, R14, R13, R12, R11 ;  /* 0x0000000c0d0e7389 */ /* 0x00006400000c000b */
[----:B01----:R-:W-:Y:S01]  /*3a860*/  ENDCOLLECTIVE ;  /* 0x000000000000791b */ /* 0x003fe20003800000 */
.L_x_12889:
[----:B------:R-:W-:Y:S02]  /*3a870*/  IMAD.MOV.U32 R13, RZ, RZ, R63 ;  /* 0x000000ffff0d7224 */ /* 0x000fe400078e003f */
[----:B------:R-:W-:-:S07]  /*3a880*/  IMAD.MOV.U32 R7, RZ, RZ, R14 ;  /* 0x000000ffff077224 */ /* 0x000fce00078e000e */
[----:B------:R-:W-:Y:S05]  /*3a890*/  WARPSYNC.COLLECTIVE R15, `(.L_x_12890) ;  /* 0x000000000f087348 */ /* 0x000fea0003c00000 */
[----:B------:R0:W1:Y:S02]  /*3a8a0*/  SHFL.IDX P6, R14, R13, R12, R11 ;  /* 0x0000000c0d0e7389 */ /* 0x00006400000c000b */
[----:B01----:R-:W-:Y:S01]  /*3a8b0*/  ENDCOLLECTIVE ;  /* 0x000000000000791b */ /* 0x003fe20003800000 */
.L_x_12890:
[----:B------:R-:W-:Y:S01]  /*3a8c0*/  IMAD.MOV.U32 R8, RZ, RZ, R14 ;  /* 0x000000ffff087224 */ /* 0x000fe200078e000e */
[----:B------:R-:W-:Y:S06]  /*3a8d0*/  BRA `(.L_x_12891) ;  /* 0xfffffcd800d87947 */ /* 0x000fec000383ffff */
.L_x_12556:
        /* <DEDUP_REMOVED lines=8> */
.L_x_12893:
[----:B------:R-:W-:Y:S05]  /*3a960*/  BSYNC B1 ;  /* 0x0000000000017941 */ /* 0x000fea0003800000 */
.L_x_12892:
        /* <DEDUP_REMOVED lines=8> */
.L_x_12894:
[----:B------:R-:W-:Y:S02]  /*3a9f0*/  IMAD.MOV.U32 R13, RZ, RZ, R66 ;  /* 0x000000ffff0d7224 */ /* 0x000fe400078e0042 */
[----:B------:R-:W-:-:S07]  /*3aa00*/  IMAD.MOV.U32 R6, RZ, RZ, R14 ;  /* 0x000000ffff067224 */ /* 0x000fce00078e000e */
[----:B------:R-:W-:Y:S05]  /*3aa10*/  WARPSYNC.COLLECTIVE R15, `(.L_x_12895) ;  /* 0x000000000f087348 */ /* 0x000fea0003c00000 */
[----:B------:R0:W1:Y:S02]  /*3aa20*/  SHFL.IDX P6, R14, R13, R12, R11 ;  /* 0x0000000c0d0e7389 */ /* 0x00006400000c000b */
[----:B01----:R-:W-:Y:S01]  /*3aa30*/  ENDCOLLECTIVE ;  /* 0x000000000000791b */ /* 0x003fe20003800000 */
.L_x_12895:
[----:B------:R-:W-:Y:S02]  /*3aa40*/  IMAD.MOV.U32 R13, RZ, RZ, R63 ;  /* 0x000000ffff0d7224 */ /* 0x000fe400078e003f */
[----:B------:R-:W-:-:S07]  /*3aa50*/  IMAD.MOV.U32 R7, RZ, RZ, R14 ;  /* 0x000000ffff077224 */ /* 0x000fce00078e000e */
[----:B------:R-:W-:Y:S05]  /*3aa60*/  WARPSYNC.COLLECTIVE R15, `(.L_x_12896) ;  /* 0x000000000f087348 */ /* 0x000fea0003c00000 */
[----:B------:R0:W1:Y:S02]  /*3aa70*/  SHFL.IDX P6, R14, R13, R12, R11 ;  /* 0x0000000c0d0e7389 */ /* 0x00006400000c000b */
[----:B01----:R-:W-:Y:S01]  /*3aa80*/  ENDCOLLECTIVE ;  /* 0x000000000000791b */ /* 0x003fe20003800000 */
.L_x_12896:
[----:B------:R-:W-:Y:S05]  /*3aa90*/  BRA `(.L_x_12897) ;  /* 0xfffffcdc00447947 */ /* 0x000fea000383ffff */
.L_x_12560:
[----:B-1----:R1:W4:Y:S02]  /*3aaa0*/  SYNCS.PHASECHK.TRANS64.TRYWAIT P0, [R2+URZ+0x32400], R63 ;  /* 0x0324003f020075a7 */ /* 0x002324000800017f */
[----:B----4-:R-:W-:Y:S05]  /*3aab0*/  @!P0 NANOSLEEP.SYNCS 0x989680 ;  /* 0x009896800000895d */ /* 0x010fea0003900000 */
[----:B------:R-:W4:Y:S02]  /*3aac0*/  @!P0 SYNCS.PHASECHK.TRANS64 P0, [R2+URZ+0x32400], R63 ;  /* 0x0324003f020085a7 */ /* 0x000f24000800007f */
[----:B----4-:R-:W-:Y:S05]  /*3aad0*/  @!P0 BRA `(.L_x_12560) ;  /* 0xfffffffc00f08947 */ /* 0x010fea000383ffff */
[----:B------:R-:W-:Y:S05]  /*3aae0*/  BRA `(.L_x_12898) ;  /* 0xfffffcdc00d07947 */ /* 0x000fea000383ffff */
.L_x_12568:
[----:B------:R-:W0:Y:S01]  /*3aaf0*/  LDC R69, c[0x0][0x3f4] ;  /* 0x0000fd00ff457b82 */ /* 0x000e220000000800 */
        /* <DEDUP_REMOVED lines=8> */
.L_x_12900:
[----:B------:R-:W-:Y:S05]  /*3ab80*/  BSYNC B1 ;  /* 0x0000000000017941 */ /* 0x000fea0003800000 */
.L_x_12899:
        /* <DEDUP_REMOVED lines=10> */
.L_x_12901:
        /* <DEDUP_REMOVED lines=8> */
.L_x_12902:
[----:B------:R-:W-:-:S05]  /*3acb0*/  @!P1 IADD3 R8, P2, R5, R7, RZ ;  /* 0x0000000705089210 */ /* 0x000fca0007f5e0ff */
[----:B------:R-:W-:Y:S02]  /*3acc0*/  @!P1 IMAD.X R9, R4, 0x1, R21, P2 ;  /* 0x0000000104099824 */ /* 0x000fe400010e0615 */
[----:B------:R-:W-:Y:S02]  /*3acd0*/  IMAD.MOV.U32 R13, RZ, RZ, R44 ;  /* 0x000000ffff0d7224 */ /* 0x000fe400078e002c */
[----:B------:R-:W-:-:S07]  /*3ace0*/  IMAD.MOV.U32 R6, RZ, RZ, R14 ;  /* 0x000000ffff067224 */ /* 0x000fce00078e000e */
[----:B------:R-:W-:Y:S05]  /*3acf0*/  WARPSYNC.COLLECTIVE R15, `(.L_x_12903) ;  /* 0x000000000f087348 */ /* 0x000fea0003c00000 */
[----:B------:R0:W1:Y:S02]  /*3ad00*/  SHFL.IDX P6, R14, R13, R12, R11 ;  /* 0x0000000c0d0e7389 */ /* 0x00006400000c000b */
[----:B01----:R-:W-:Y:S01]  /*3ad10*/  ENDCOLLECTIVE ;  /* 0x000000000000791b */ /* 0x003fe20003800000 */
.L_x_12903:
[----:B------:R-:W2:Y:S01]  /*3ad20*/  @!P1 LD.E.128 R8, desc[UR42][R8.64] ;  /* 0x0000002a08089980 */ /* 0x000ea2000c101d00 */
[----:B------:R-:W-:-:S05]  /*3ad30*/  @!P1 IADD3 R4, P2, R14, R7, RZ ;  /* 0x000000070e049210 */ /* 0x000fca0007f5e0ff */
[----:B------:R-:W-:-:S06]  /*3ad40*/  @!P1 IMAD.X R5, R6, 0x1, R21, P2 ;  /* 0x0000000106059824 */ /* 0x000fcc00010e0615 */
[----:B------:R-:W5:Y:S01]  /*3ad50*/  @!P1 LD.E.128 R4, desc[UR42][R4.64] ;  /* 0x0000002a04049980 */ /* 0x000f62000c101d00 */
[----:B------:R-:W-:Y:S01]  /*3ad60*/  CS2R R20, SRZ ;  /* 0x0000000000147805 */ /* 0x000fe2000001ff00 */
[----:B------:R-:W-:Y:S01]  /*3ad70*/  IMAD.MOV.U32 R13, RZ, RZ, R31 ;  /* 0x000000ffff0d7224 */ /* 0x000fe200078e001f */
[----:B------:R-:W-:Y:S01]  /*3ad80*/  CS2R R66, SRZ ;  /* 0x0000000000427805 */ /* 0x000fe2000001ff00 */
[----:B------:R-:W-:Y:S01]  /*3ad90*/  IMAD.MOV.U32 R12, RZ, RZ, 0x1 ;  /* 0x00000001ff0c7424 */ /* 0x000fe200078e00ff */
[----:B------:R-:W-:Y:S02]  /*3ada0*/  CS2R R54, SRZ ;  /* 0x0000000000367805 */ /* 0x000fe4000001ff00 */
[----:B------:R-:W-:Y:S01]  /*3adb0*/  CS2R R64, SRZ ;  /* 0x0000000000407805 */ /* 0x000fe2000001ff00 */
[----:B--2---:R-:W-:Y:S02]  /*3adc0*/  @!P1 IMAD.MOV.U32 R21, RZ, RZ, R11 ;  /* 0x000000ffff159224 */ /* 0x004fe400078e000b */
[----:B------:R-:W-:-:S02]  /*3add0*/  @!P1 IMAD.MOV.U32 R20, RZ, RZ, R10 ;  /* 0x000000ffff149224 */ /* 0x000fc400078e000a */
[----:B------:R-:W-:Y:S02]  /*3ade0*/  IMAD.MOV.U32 R11, RZ, RZ, R21 ;  /* 0x000000ffff0b7224 */ /* 0x000fe400078e0015 */
[----:B------:R-:W-:Y:S02]  /*3adf0*/  IMAD.MOV.U32 R10, RZ, RZ, R20 ;  /* 0x000000ffff0a7224 */ /* 0x000fe400078e0014 */
[----:B------:R-:W-:Y:S01]  /*3ae00*/  @!P1 IMAD.MOV.U32 R54, RZ, RZ, R8 ;  /* 0x000000ffff369224 */ /* 0x000fe200078e0008 */
[----:B------:R-:W-:Y:S01]  /*3ae10*/  PRMT R68, R68, 0x5410, R11 ;  /* 0x0000541044447816 */ /* 0x000fe2000000000b */
[----:B------:R-:W-:Y:S01]  /*3ae20*/  IMAD.MOV.U32 R11, RZ, RZ, 0x1c1f ;  /* 0x00001c1fff0b7424 */ /* 0x000fe200078e00ff */
[----:B------:R-:W-:Y:S01]  /*3ae30*/  PRMT R63, R63, 0x5410, R10 ;  /* 0x000054103f3f7816 */ /* 0x000fe2000000000a */
[----:B------:R-:W-:Y:S02]  /*3ae40*/  @!P1 IMAD.MOV.U32 R55, RZ, RZ, R9 ;  /* 0x000000ffff379224 */ /* 0x000fe400078e0009 */
[----:B------:R-:W-:-:S07]  /*3ae50*/  IMAD.MOV.U32 R8, RZ, RZ, R54 ;  /* 0x000000ffff087224 */ /* 0x000fce00078e0036 */
[----:B-----5:R-:W-:Y:S05]  /*3ae60*/  WARPSYNC.COLLECTIVE R15, `(.L_x_12904) ;  /* 0x000000000f087348 */ /* 0x020fea0003c00000 */
[----:B------:R0:W1:Y:S02]  /*3ae70*/  SHFL.IDX P6, R14, R13, R12, R11 ;  /* 0x0000000c0d0e7389 */ /* 0x00006400000c000b */
[----:B01---5:R-:W-:Y:S01]  /*3ae80*/  ENDCOLLECTIVE ;  /* 0x000000000000791b */ /* 0x023fe20003800000 */
.L_x_12904:
[----:B------:R-:W-:Y:S01]  /*3ae90*/  IMAD.MOV.U32 R9, RZ, RZ, R55 ;  /* 0x000000ffff097224 */ /* 0x000fe200078e0037 */
[----:B------:R-:W-:Y:S01]  /*3aea0*/  PRMT R63, R8, 0x7610, R63 ;  /* 0x00007610083f7816 */ /* 0x000fe2000000003f */
[----:B------:R-:W-:-:S03]  /*3aeb0*/  @!P1 IMAD.MOV.U32 R66, RZ, RZ, R4 ;  /* 0x000000ffff429224 */ /* 0x000fc600078e0004 */
[----:B------:R-:W-:Y:S01]  /*3aec0*/  PRMT R68, R9, 0x7610, R68 ;  /* 0x0000761009447816 */ /* 0x000fe20000000044 */
[----:B------:R-:W-:Y:S02]  /*3aed0*/  @!P1 IMAD.MOV.U32 R67, RZ, RZ, R5 ;  /* 0x000000ffff439224 */ /* 0x000fe400078e0005 */
[----:B------:R-:W-:Y:S02]  /*3aee0*/  @!P1 IMAD.MOV.U32 R64, RZ, RZ, R6 ;  /* 0x000000ffff409224 */ /* 0x000fe400078e0006 */
[----:B------:R-:W-:Y:S02]  /*3aef0*/  @!P1 IMAD.MOV.U32 R65, RZ, RZ, R7 ;  /* 0x000000ffff419224 */ /* 0x000fe400078e0007 */
[----:B------:R-:W-:Y:S02]  /*3af00*/  IMAD.MOV.U32 R13, RZ, RZ, R29 ;  /* 0x000000ffff0d7224 */ /* 0x000fe400078e001d */
[----:B------:R-:W-:Y:S02]  /*3af10*/  IMAD.MOV.U32 R6, RZ, RZ, R66 ;  /* 0x000000ffff067224 */ /* 0x000fe400078e0042 */
[----:B------:R-:W-:-:S02]  /*3af20*/  IMAD.MOV.U32 R7, RZ, RZ, R67 ;  /* 0x000000ffff077224 */ /* 0x000fc400078e0043 */
[----:B------:R-:W-:Y:S01]  /*3af30*/  IMAD.MOV.U32 R4, RZ, RZ, R64 ;  /* 0x000000ffff047224 */ /* 0x000fe200078e0040 */
[----:B------:R-:W-:Y:S01]  /*3af40*/  PRMT R75, R75, 0x5410, R6 ;  /* 0x000054104b4b7816 */ /* 0x000fe20000000006 */
[----:B------:R-:W-:Y:S01]  /*3af50*/  IMAD.MOV.U32 R5, RZ, RZ, R65 ;  /* 0x000000ffff057224 */ /* 0x000fe200078e0041 */
[----:B------:R-:W-:Y:S01]  /*3af60*/  PRMT R76, R76, 0x5410, R7 ;  /* 0x000054104c4c7816 */ /* 0x000fe20000000007 */
[----:B------:R-:W-:Y:S01]  /*3af70*/  IMAD.MOV.U32 R28, RZ, RZ, R14 ;  /* 0x000000ffff1c7224 */ /* 0x000fe200078e000e */
[----:B------:R-:W-:-:S07]  /*3af80*/  PRMT R83, R4, 0x7610, R83 ;  /* 0x0000761004537816 */ /* 0x000fce0000000053 */
[----:B------:R-:W-:Y:S05]  /*3af90*/  WARPSYNC.COLLECTIVE R15, `(.L_x_12905) ;  /* 0x000000000f087348 */ /* 0x000fea0003c00000 */
[----:B------:R0:W1:Y:S02]  /*3afa0*/  SHFL.IDX P6, R14, R13, R12, R11 ;  /* 0x0000000c0d0e7389 */ /* 0x00006400000c000b */
[----:B01----:R-:W-:Y:S01]  /*3afb0*/  ENDCOLLECTIVE ;  /* 0x000000000000791b */ /* 0x003fe20003800000 */
.L_x_12905:
[----:B------:R-:W-:Y:S01]  /*3afc0*/  CS2R R6, SRZ ;  /* 0x0000000000067805 */ /* 0x000fe2000001ff00 */
[----:B------:R-:W-:Y:S02]  /*3afd0*/  IMAD.MOV.U32 R13, RZ, RZ, R30 ;  /* 0x000000ffff0d7224 */ /* 0x000fe400078e001e */
[----:B------:R-:W-:-:S07]  /*3afe0*/  IMAD.MOV.U32 R29, RZ, RZ, R14 ;  /* 0x000000ffff1d7224 */ /* 0x000fce00078e000e */
[----:B------:R-:W-:Y:S05]  /*3aff0*/  WARPSYNC.COLLECTIVE R15, `(.L_x_12906) ;  /* 0x000000000f087348 */ /* 0x000fea0003c00000 */
[----:B------:R0:W1:Y:S02]  /*3b000*/  SHFL.IDX P6, R14, R13, R12, R11 ;  /* 0x0000000c0d0e7389 */ /* 0x00006400000c000b */
[----:B01----:R-:W-:Y:S01]  /*3b010*/  ENDCOLLECTIVE ;  /* 0x000000000000791b */ /* 0x003fe20003800000 */
.L_x_12906:
[----:B------:R-:W-:Y:S01]  /*3b020*/  IMAD.MOV.U32 R13, RZ, RZ, R44 ;  /* 0x000000ffff0d7224 */ /* 0x000fe200078e002c */
[----:B------:R-:W-:Y:S01]  /*3b030*/  PRMT R44, R44, 0x5410, R5 ;  /* 0x000054102c2c7816 */ /* 0x000fe20000000005 */
[----:B------:R-:W-:-:S07]  /*3b040*/  IMAD.MOV.U32 R30, RZ, RZ, R14 ;  /* 0x000000ffff1e7224 */ /* 0x000fce00078e000e */
[----:B------:R-:W-:Y:S05]  /*3b050*/  WARPSYNC.COLLECTIVE R15, `(.L_x_12907) ;  /* 0x000000000f087348 */ /* 0x000fea0003c00000 */
[----:B------:R0:W1:Y:S02]  /*3b060*/  SHFL.IDX P6, R14, R13, R12, R11 ;  /* 0x0000000c0d0e7389 */ /* 0x00006400000c000b */
[----:B01----:R-:W-:Y:S01]  /*3b070*/  ENDCOLLECTIVE ;  /* 0x000000000000791b */ /* 0x003fe20003800000 */
.L_x_12907:
[----:B------:R-:W-:Y:S05]  /*3b080*/  BRA `(.L_x_12908) ;  /* 0xfffffcec00507947 */ /* 0x000fea000383ffff */
.L_x_12572:
[----:B0-----:R0:W1:Y:S02]  /*3b090*/  SYNCS.PHASECHK.TRANS64.TRYWAIT P1, [R2+URZ+0x32400], R13 ;  /* 0x0324000d020075a7 */ /* 0x001064000802017f */
[----:B-1----:R-:W-:Y:S05]  /*3b0a0*/  @!P1 NANOSLEEP.SYNCS 0x989680 ;  /* 0x009896800000995d */ /* 0x002fea0003900000 */
[----:B------:R-:W1:Y:S02]  /*3b0b0*/  @!P1 SYNCS.PHASECHK.TRANS64 P1, [R2+URZ+0x32400], R13 ;  /* 0x0324000d020095a7 */ /* 0x000e64000802007f */
[----:B-1----:R-:W-:Y:S05]  /*3b0c0*/  @!P1 BRA `(.L_x_12572) ;  /* 0xfffffffc00f09947 */ /* 0x002fea000383ffff */
[----:B------:R-:W-:Y:S05]  /*3b0d0*/  BRA `(.L_x_12909) ;  /* 0xfffffcec00ac7947 */ /* 0x000fea000383ffff */
.L_x_12587:
[----:B0-----:R0:W1:Y:S02]  /*3b0e0*/  SYNCS.PHASECHK.TRANS64.TRYWAIT P0, [R2+URZ], R7 ;  /* 0x00000007020075a7 */ /* 0x001064000800017f */
[----:B-1----:R-:W-:Y:S05]  /*3b0f0*/  @!P0 NANOSLEEP.SYNCS 0x989680 ;  /* 0x009896800000895d */ /* 0x002fea0003900000 */
[----:B------:R-:W1:Y:S02]  /*3b100*/  @!P0 SYNCS.PHASECHK.TRANS64 P0, [R2+URZ], R7 ;  /* 0x00000007020085a7 */ /* 0x000e64000800007f */
[----:B-1----:R-:W-:Y:S05]  /*3b110*/  @!P0 BRA `(.L_x_12587) ;  /* 0xfffffffc00f08947 */ /* 0x002fea000383ffff */
[----:B------:R-:W-:Y:S05]  /*3b120*/  BRA `(.L_x_12586) ;  /* 0xfffffd0400987947 */ /* 0x000fea000383ffff */
.L_x_12594:
[----:B-1----:R1:W2:Y:S02]  /*3b130*/  SYNCS.PHASECHK.TRANS64.TRYWAIT P0, [R4+URZ], R5 ;  /* 0x00000005040075a7 */ /* 0x0022a4000800017f */
[----:B--2---:R-:W-:Y:S05]  /*3b140*/  @!P0 NANOSLEEP.SYNCS 0x989680 ;  /* 0x009896800000895d */ /* 0x004fea0003900000 */
[----:B------:R-:W2:Y:S02]  /*3b150*/  @!P0 SYNCS.PHASECHK.TRANS64 P0, [R4+URZ], R5 ;  /* 0x00000005040085a7 */ /* 0x000ea4000800007f */
[----:B--2---:R-:W-:Y:S05]  /*3b160*/  @!P0 BRA `(.L_x_12594) ;  /* 0xfffffffc00f08947 */ /* 0x004fea000383ffff */
[----:B------:R-:W-:Y:S05]  /*3b170*/  BRA `(.L_x_12593) ;  /* 0xfffffd0800bc7947 */ /* 0x000fea000383ffff */
.L_x_12619:
[----:B-1----:R1:W2:Y:S02]  /*3b180*/  SYNCS.PHASECHK.TRANS64.TRYWAIT P1, [R0+URZ], R9 ;  /* 0x00000009000075a7 */ /* 0x0022a4000802017f */
[----:B--2---:R-:W-:Y:S05]  /*3b190*/  @!P1 NANOSLEEP.SYNCS 0x989680 ;  /* 0x009896800000995d */ /* 0x004fea0003900000 */
[----:B------:R-:W2:Y:S02]  /*3b1a0*/  @!P1 SYNCS.PHASECHK.TRANS64 P1, [R0+URZ], R9 ;  /* 0x00000009000095a7 */ /* 0x000ea4000802007f */
[----:B--2---:R-:W-:Y:S05]  /*3b1b0*/  @!P1 BRA `(.L_x_12619) ;  /* 0xfffffffc00f09947 */ /* 0x004fea000383ffff */
[----:B------:R-:W-:Y:S05]  /*3b1c0*/  BRA `(.L_x_12618) ;  /* 0xfffffdb400107947 */ /* 0x000fea000383ffff */
.L_x_12626:
[----:B--2---:R2:W3:Y:S02]  /*3b1d0*/  SYNCS.PHASECHK.TRANS64.TRYWAIT P1, [R6+URZ], R7 ;  /* 0x00000007060075a7 */ /* 0x0044e4000802017f */
[----:B---3--:R-:W-:Y:S05]  /*3b1e0*/  @!P1 NANOSLEEP.SYNCS 0x989680 ;  /* 0x009896800000995d */ /* 0x008fea0003900000 */
[----:B------:R-:W3:Y:S02]  /*3b1f0*/  @!P1 SYNCS.PHASECHK.TRANS64 P1, [R6+URZ], R7 ;  /* 0x00000007060095a7 */ /* 0x000ee4000802007f */
[----:B---3--:R-:W-:Y:S05]  /*3b200*/  @!P1 BRA `(.L_x_12626) ;  /* 0xfffffffc00f09947 */ /* 0x008fea000383ffff */
[----:B------:R-:W-:Y:S05]  /*3b210*/  BRA `(.L_x_12625) ;  /* 0xfffffdb800347947 */ /* 0x000fea000383ffff */
.L_x_12637:
[----:B-1----:R1:W2:Y:S02]  /*3b220*/  SYNCS.PHASECHK.TRANS64.TRYWAIT P0, [R6+URZ], R7 ;  /* 0x00000007060075a7 */ /* 0x0022a4000800017f */
[----:B--2---:R-:W-:Y:S05]  /*3b230*/  @!P0 NANOSLEEP.SYNCS 0x989680 ;  /* 0x009896800000895d */ /* 0x004fea0003900000 */
[----:B------:R-:W2:Y:S02]  /*3b240*/  @!P0 SYNCS.PHASECHK.TRANS64 P0, [R6+URZ], R7 ;  /* 0x00000007060085a7 */ /* 0x000ea4000800007f */
[----:B--2---:R-:W-:Y:S05]  /*3b250*/  @!P0 BRA `(.L_x_12637) ;  /* 0xfffffffc00f08947 */ /* 0x004fea000383ffff */
[----:B------:R-:W-:Y:S05]  /*3b260*/  BRA `(.L_x_12636) ;  /* 0xfffffe4c00147947 */ /* 0x000fea000383ffff */
.L_x_12644:
[----:B--2---:R2:W3:Y:S02]  /*3b270*/  SYNCS.PHASECHK.TRANS64.TRYWAIT P0, [R6+URZ], R7 ;  /* 0x00000007060075a7 */ /* 0x0044e4000800017f */
[----:B---3--:R-:W-:Y:S05]  /*3b280*/  @!P0 NANOSLEEP.SYNCS 0x989680 ;  /* 0x009896800000895d */ /* 0x008fea0003900000 */
[----:B------:R-:W3:Y:S02]  /*3b290*/  @!P0 SYNCS.PHASECHK.TRANS64 P0, [R6+URZ], R7 ;  /* 0x00000007060085a7 */ /* 0x000ee4000800007f */
[----:B---3--:R-:W-:Y:S05]  /*3b2a0*/  @!P0 BRA `(.L_x_12644) ;  /* 0xfffffffc00f08947 */ /* 0x008fea000383ffff */
[----:B------:R-:W-:Y:S05]  /*3b2b0*/  BRA `(.L_x_12643) ;  /* 0xfffffe5000387947 */ /* 0x000fea000383ffff */
.L_x_12662:
[----:B------:R-:W-:Y:S02]  /*3b2c0*/  IMAD.MOV.U32 R13, RZ, RZ, R17 ;  /* 0x000000ffff0d7224 */ /* 0x000fe400078e0011 */
[----:B------:R-:W-:Y:S02]  /*3b2d0*/  IMAD.MOV.U32 R12, RZ, RZ, RZ ;  /* 0x000000ffff0c7224 */ /* 0x000fe400078e00ff */
[----:B------:R-:W-:Y:S02]  /*3b2e0*/  IMAD.MOV.U32 R11, RZ, RZ, 0x181f ;  /* 0x0000181fff0b7424 */ /* 0x000fe400078e00ff */
[----:B------:R-:W-:-:S07]  /*3b2f0*/  IMAD.MOV.U32 R15, RZ, RZ, -0x1 ;  /* 0xffffffffff0f7424 */ /* 0x000fce00078e00ff */
[----:B-----5:R-:W-:Y:S05]  /*3b300*/  WARPSYNC.COLLECTIVE R15, `(.L_x_12910) ;  /* 0x000000000f087348 */ /* 0x020fea0003c00000 */
[----:B------:R0:W1:Y:S02]  /*3b310*/  SHFL.IDX P6, R14, R13, R12, R11 ;  /* 0x0000000c0d0e7389 */ /* 0x00006400000c000b */
[----:B01---5:R-:W-:Y:S01]  /*3b320*/  ENDCOLLECTIVE ;  /* 0x000000000000791b */ /* 0x023fe20003800000 */
.L_x_12910:
[----:B------:R-:W-:Y:S02]  /*3b330*/  IMAD.MOV.U32 R13, RZ, RZ, R16 ;  /* 0x000000ffff0d7224 */ /* 0x000fe400078e0010 */
[----:B------:R-:W-:-:S07]  /*3b340*/  IMAD.MOV.U32 R3, RZ, RZ, R14 ;  /* 0x000000ffff037224 */ /* 0x000fce00078e000e */
[----:B------:R-:W-:Y:S05]  /*3b350*/  WARPSYNC.COLLECTIVE R15, `(.L_x_12911) ;  /* 0x000000000f087348 */ /* 0x000fea0003c00000 */
[----:B------:R0:W1:Y:S02]  /*3b360*/  SHFL.IDX P6, R14, R13, R12, R11 ;  /* 0x0000000c0d0e7389 */ /* 0x00006400000c000b */
[----:B01----:R-:W-:Y:S01]  /*3b370*/  ENDCOLLECTIVE ;  /* 0x000000000000791b */ /* 0x003fe20003800000 */
.L_x_12911:
[----:B------:R-:W-:Y:S05]  /*3b380*/  BRA `(.L_x_12912) ;  /* 0xffffff24002c7947 */ /* 0x000fea000383ffff */
.L_x_12665:
[----:B------:R-:W-:Y:S01]  /*3b390*/  BSSY B1, `(.L_x_12913) ;  /* 0x0000008000017945 */ /* 0x000fe20003800000 */
[----:B---3--:R-:W-:Y:S02]  /*3b3a0*/  IMAD.MOV.U32 R13, RZ, RZ, R17 ;  /* 0x000000ffff0d7224 */ /* 0x008fe400078e0011 */
[----:B------:R-:W-:Y:S02]  /*3b3b0*/  IMAD.MOV.U32 R12, RZ, RZ, 0x1 ;  /* 0x00000001ff0c7424 */ /* 0x000fe400078e00ff */
[----:B------:R-:W-:Y:S02]  /*3b3c0*/  IMAD.MOV.U32 R11, RZ, RZ, 0x181f ;  /* 0x0000181fff0b7424 */ /* 0x000fe400078e00ff */
[----:B------:R-:W-:-:S07]  /*3b3d0*/  IMAD.MOV.U32 R15, RZ, RZ, -0x1 ;  /* 0xffffffffff0f7424 */ /* 0x000fce00078e00ff */
[----:B012--5:R-:W-:Y:S05]  /*3b3e0*/  WARPSYNC.COLLECTIVE R15, `(.L_x_12914) ;  /* 0x000000000f087348 */ /* 0x027fea0003c00000 */
[----:B--2---:R2:W3:Y:S02]  /*3b3f0*/  SHFL.IDX P6, R14, R13, R12, R11 ;  /* 0x0000000c0d0e7389 */ /* 0x0044e400000c000b */
[----:B0123-5:R-:W-:Y:S01]  /*3b400*/  ENDCOLLECTIVE ;  /* 0x000000000000791b */ /* 0x02ffe20003800000 */
.L_x_12914:
[----:B------:R-:W-:Y:S05]  /*3b410*/  BSYNC B1 ;  /* 0x0000000000017941 */ /* 0x000fea0003800000 */
.L_x_12913:
        /* <DEDUP_REMOVED lines=8> */
.L_x_12915:
[----:B------:R-:W-:Y:S05]  /*3b4a0*/  BRA `(.L_x_12916) ;  /* 0xffffff24004c7947 */ /* 0x000fea000383ffff */
.L_x_12668:
[----:B------:R-:W-:Y:S01]  /*3b4b0*/  BSSY B1, `(.L_x_12917) ;  /* 0x0000008000017945 */ /* 0x000fe20003800000 */
[----:B------:R-:W-:Y:S02]  /*3b4c0*/  IMAD.MOV.U32 R13, RZ, RZ, R17 ;  /* 0x000000ffff0d7224 */ /* 0x000fe400078e0011 */
[----:B------:R-:W-:Y:S02]  /*3b4d0*/  IMAD.MOV.U32 R12, RZ, RZ, 0x2 ;  /* 0x00000002ff0c7424 */ /* 0x000fe400078e00ff */
[----:B---3--:R-:W-:Y:S02]  /*3b4e0*/  IMAD.MOV.U32 R11, RZ, RZ, 0x181f ;  /* 0x0000181fff0b7424 */ /* 0x008fe400078e00ff */
[----:B------:R-:W-:-:S07]  /*3b4f0*/  IMAD.MOV.U32 R15, RZ, RZ, -0x1 ;  /* 0xffffffffff0f7424 */ /* 0x000fce00078e00ff */
[----:B012-4-:R-:W-:Y:S05]  /*3b500*/  WARPSYNC.COLLECTIVE R15, `(.L_x_12918) ;  /* 0x000000000f087348 */ /* 0x017fea0003c00000 */
[----:B--2---:R2:W3:Y:S02]  /*3b510*/  SHFL.IDX P6, R14, R13, R12, R11 ;  /* 0x0000000c0d0e7389 */ /* 0x0044e400000c000b */
[----:B01234-:R-:W-:Y:S01]  /*3b520*/  ENDCOLLECTIVE ;  /* 0x000000000000791b */ /* 0x01ffe20003800000 */
.L_x_12918:
[----:B------:R-:W-:Y:S05]  /*3b530*/  BSYNC B1 ;  /* 0x0000000000017941 */ /* 0x000fea0003800000 */
.L_x_12917:
        /* <DEDUP_REMOVED lines=8> */
.L_x_12919:
[----:B------:R-:W-:Y:S05]  /*3b5c0*/  BRA `(.L_x_12920) ;  /* 0xffffff24006c7947 */ /* 0x000fea000383ffff */
.L_x_12671:
        /* <DEDUP_REMOVED lines=8> */
.L_x_12922:
[----:B------:R-:W-:Y:S05]  /*3b650*/  BSYNC B1 ;  /* 0x0000000000017941 */ /* 0x000fea0003800000 */
.L_x_12921:
        /* <DEDUP_REMOVED lines=8> */
.L_x_12923:
[----:B------:R-:W-:Y:S05]  /*3b6e0*/  BRA `(.L_x_12924) ;  /* 0xffffff24008c7947 */ /* 0x000fea000383ffff */
.L_x_12673:
[----:B------:R-:W-:Y:S02]  /*3b6f0*/  IMAD.MOV.U32 R13, RZ, RZ, R4 ;  /* 0x000000ffff0d7224 */ /* 0x000fe400078e0004 */
[----:B------:R-:W-:Y:S02]  /*3b700*/  IMAD.MOV.U32 R12, RZ, RZ, RZ ;  /* 0x000000ffff0c7224 */ /* 0x000fe400078e00ff */
[----:B------:R-:W-:Y:S02]  /*3b710*/  IMAD.MOV.U32 R11, RZ, RZ, 0x1c1f ;  /* 0x00001c1fff0b7424 */ /* 0x000fe400078e00ff */
[----:B------:R-:W-:-:S07]  /*3b720*/  IMAD.MOV.U32 R15, RZ, RZ, -0x1 ;  /* 0xffffffffff0f7424 */ /* 0x000fce00078e00ff */
[----:B------:R-:W-:Y:S05]  /*3b730*/  WARPSYNC.COLLECTIVE R15, `(.L_x_12925) ;  /* 0x000000000f087348 */ /* 0x000fea0003c00000 */
[----:B------:R0:W1:Y:S02]  /*3b740*/  SHFL.IDX P6, R14, R13, R12, R11 ;  /* 0x0000000c0d0e7389 */ /* 0x00006400000c000b */
[----:B01----:R-:W-:Y:S01]  /*3b750*/  ENDCOLLECTIVE ;  /* 0x000000000000791b */ /* 0x003fe20003800000 */
.L_x_12925:
[----:B------:R-:W-:Y:S02]  /*3b760*/  IMAD.MOV.U32 R13, RZ, RZ, R3 ;  /* 0x000000ffff0d7224 */ /* 0x000fe400078e0003 */
[----:B------:R-:W-:-:S07]  /*3b770*/  IMAD.MOV.U32 R5, RZ, RZ, R14 ;  /* 0x000000ffff057224 */ /* 0x000fce00078e000e */
[----:B------:R-:W-:Y:S05]  /*3b780*/  WARPSYNC.COLLECTIVE R15, `(.L_x_12926) ;  /* 0x000000000f087348 */ /* 0x000fea0003c00000 */
[----:B------:R0:W1:Y:S02]  /*3b790*/  SHFL.IDX P6, R14, R13, R12, R11 ;  /* 0x0000000c0d0e7389 */ /* 0x00006400000c000b */
[----:B01----:R-:W-:Y:S01]  /*3b7a0*/  ENDCOLLECTIVE ;  /* 0x000000000000791b */ /* 0x003fe20003800000 */
.L_x_12926:
[----:B------:R-:W-:Y:S05]  /*3b7b0*/  BRA `(.L_x_12927) ;  /* 0xffffff2800687947 */ /* 0x000fea000383ffff */
.L_x_12676:
[----:B------:R-:W-:Y:S01]  /*3b7c0*/  BSSY B1, `(.L_x_12928) ;  /* 0x0000008000017945 */ /* 0x000fe20003800000 */
[----:B------:R-:W-:Y:S02]  /*3b7d0*/  IMAD.MOV.U32 R13, RZ, RZ, R4 ;  /* 0x000000ffff0d7224 */ /* 0x000fe400078e0004 */
[----:B------:R-:W-:Y:S02]  /*3b7e0*/  IMAD.MOV.U32 R12, RZ, RZ, 0x1 ;  /* 0x00000001ff0c7424 */ /* 0x000fe400078e00ff */
[----:B---3--:R-:W-:Y:S02]  /*3b7f0*/  IMAD.MOV.U32 R11, RZ, RZ, 0x1c1f ;  /* 0x00001c1fff0b7424 */ /* 0x008fe400078e00ff */
[----:B------:R-:W-:-:S07]  /*3b800*/  IMAD.MOV.U32 R15, RZ, RZ, -0x1 ;  /* 0xffffffffff0f7424 */ /* 0x000fce00078e00ff */
[----:B012---:R-:W-:Y:S05]  /*3b810*/  WARPSYNC.COLLECTIVE R15, `(.L_x_12929) ;  /* 0x000000000f087348 */ /* 0x007fea0003c00000 */
[----:B--2---:R2:W3:Y:S02]  /*3b820*/  SHFL.IDX P6, R14, R13, R12, R11 ;  /* 0x0000000c0d0e7389 */ /* 0x0044e400000c000b */
[----:B0123--:R-:W-:Y:S01]  /*3b830*/  ENDCOLLECTIVE ;  /* 0x000000000000791b */ /* 0x00ffe20003800000 */
.L_x_12929:
[----:B------:R-:W-:Y:S05]  /*3b840*/  BSYNC B1 ;  /* 0x0000000000017941 */ /* 0x000fea0003800000 */
.L_x_12928:
        /* <DEDUP_REMOVED lines=8> */
.L_x_12930:
[----:B------:R-:W-:Y:S05]  /*3b8d0*/  BRA `(.L_x_12931) ;  /* 0xffffff3400507947 */ /* 0x000fea000383ffff */
.L_x_12682:
[----:B------:R-:W-:Y:S02]  /*3b8e0*/  IMAD.MOV.U32 R13, RZ, RZ, R4 ;  /* 0x000000ffff0d7224 */ /* 0x000fe400078e0004 */
[----:B------:R-:W-:Y:S02]  /*3b8f0*/  IMAD.MOV.U32 R12, RZ, RZ, RZ ;  /* 0x000000ffff0c7224 */ /* 0x000fe400078e00ff */
[----:B------:R-:W-:Y:S02]  /*3b900*/  IMAD.MOV.U32 R11, RZ, RZ, 0x181f ;  /* 0x0000181fff0b7424 */ /* 0x000fe400078e00ff */
[----:B------:R-:W-:-:S07]  /*3b910*/  IMAD.MOV.U32 R15, RZ, RZ, -0x1 ;  /* 0xffffffffff0f7424 */ /* 0x000fce00078e00ff */
[----:B01----:R-:W-:Y:S05]  /*3b920*/  WARPSYNC.COLLECTIVE R15, `(.L_x_12932) ;  /* 0x000000000f087348 */ /* 0x003fea0003c00000 */
[----:B------:R2:W3:Y:S02]  /*3b930*/  SHFL.IDX P6, R14, R13, R12, R11 ;  /* 0x0000000c0d0e7389 */ /* 0x0004e400000c000b */
[----:B0123--:R-:W-:Y:S01]  /*3b940*/  ENDCOLLECTIVE ;  /* 0x000000000000791b */ /* 0x00ffe20003800000 */
.L_x_12932:
[----:B------:R-:W-:Y:S02]  /*3b950*/  IMAD.MOV.U32 R13, RZ, RZ, R3 ;  /* 0x000000ffff0d7224 */ /* 0x000fe400078e0003 */
[----:B------:R-:W-:-:S07]  /*3b960*/  IMAD.MOV.U32 R0, RZ, RZ, R14 ;  /* 0x000000ffff007224 */ /* 0x000fce00078e000e */
[----:B------:R-:W-:Y:S05]  /*3b970*/  WARPSYNC.COLLECTIVE R15, `(.L_x_12933) ;  /* 0x000000000f087348 */ /* 0x000fea0003c00000 */
[----:B------:R0:W1:Y:S02]  /*3b980*/  SHFL.IDX P6, R14, R13, R12, R11 ;  /* 0x0000000c0d0e7389 */ /* 0x00006400000c000b */
[----:B01----:R-:W-:Y:S01]  /*3b990*/  ENDCOLLECTIVE ;  /* 0x000000000000791b */ /* 0x003fe20003800000 */
.L_x_12933:
[----:B------:R-:W-:Y:S05]  /*3b9a0*/  BRA `(.L_x_12934) ;  /* 0xffffff4800747947 */ /* 0x000fea000383ffff */
.L_x_12685:
        /* <DEDUP_REMOVED lines=8> */
.L_x_12936:
[----:B------:R-:W-:Y:S05]  /*3ba30*/  BSYNC B1 ;  /* 0x0000000000017941 */ /* 0x000fea0003800000 */
.L_x_12935:
        /* <DEDUP_REMOVED lines=8> */
.L_x_12937:
[----:B------:R-:W-:Y:S05]  /*3bac0*/  BRA `(.L_x_12938) ;  /* 0xffffff4800987947 */ /* 0x000fea000383ffff */
.L_x_12688:
        /* <DEDUP_REMOVED lines=8> */
.L_x_12940:
[----:B------:R-:W-:Y:S05]  /*3bb50*/  BSYNC B1 ;  /* 0x0000000000017941 */ /* 0x000fea0003800000 */
.L_x_12939:
        /* <DEDUP_REMOVED lines=8> */
.L_x_12941:
[----:B------:R-:W-:Y:S05]  /*3bbe0*/  BRA `(.L_x_12942) ;  /* 0xffffff4800b87947 */ /* 0x000fea000383ffff */
.L_x_12691:
        /* <DEDUP_REMOVED lines=8> */
.L_x_12944:
[----:B------:R-:W-:Y:S05]  /*3bc70*/  BSYNC B1 ;  /* 0x0000000000017941 */ /* 0x000fea0003800000 */
.L_x_12943:
        /* <DEDUP_REMOVED lines=8> */
.L_x_12945:
[----:B------:R-:W-:Y:S05]  /*3bd00*/  BRA `(.L_x_12946) ;  /* 0xffffff4800d87947 */ /* 0x000fea000383ffff */
.L_x_12718:
        /* <DEDUP_REMOVED lines=11> */
.L_x_12948:
[----:B------:R-:W-:Y:S05]  /*3bdc0*/  BSYNC B1 ;  /* 0x0000000000017941 */ /* 0x000fea0003800000 */
.L_x_12947:
[----:B------:R-:W-:Y:S05]  /*3bdd0*/  BRA `(.L_x_12949) ;  /* 0xffffff6c000c7947 */ /* 0x000fea000383ffff */
.L_x_12720:
[----:B------:R-:W-:Y:S01]  /*3bde0*/  BSSY B1, `(.L_x_12950) ;  /* 0x0000006000017945 */ /* 0x000fe20003800000 */
[----:B0-----:R-:W-:-:S07]  /*3bdf0*/  IMAD.MOV.U32 R15, RZ, RZ, -0x1 ;  /* 0xffffffffff0f7424 */ /* 0x001fce00078e00ff */
[----:B-1----:R-:W-:Y:S05]  /*3be00*/  WARPSYNC.COLLECTIVE R15, `(.L_x_12951) ;  /* 0x000000000f0c7348 */ /* 0x002fea0003c00000 */
[----:B------:R-:W-:Y:S02]  /*3be10*/  ELECT P6, UR62, PT ;  /* 0x00000000003e782f */ /* 0x000fe400038c0000 */
[----:B------:R-:W-:Y:S01]  /*3be20*/  MOV R14, UR62 ;  /* 0x0000003e000e7c02 */ /* 0x000fe20008000f00 */
[----:B-1----:R-:W-:Y:S10]  /*3be30*/  ENDCOLLECTIVE ;  /* 0x000000000000791b */ /* 0x002ff40003800000 */
.L_x_12951:
[----:B------:R-:W-:Y:S05]  /*3be40*/  BSYNC B1 ;  /* 0x0000000000017941 */ /* 0x000fea0003800000 */
.L_x_12950:
[----:B------:R-:W-:Y:S05]  /*3be50*/  BRA `(.L_x_12719) ;  /* 0xffffff6c00047947 */ /* 0x000fea000383ffff */
.L_x_12722:
[----:B-1----:R1:W2:Y:S02]  /*3be60*/  SYNCS.PHASECHK.TRANS64.TRYWAIT P0, [R18+URZ+0x32420], R5 ;  /* 0x03242005120075a7 */ /* 0x0022a4000800017f */
[----:B--2---:R-:W-:Y:S05]  /*3be70*/  @!P0 NANOSLEEP.SYNCS 0x989680 ;  /* 0x009896800000895d */ /* 0x004fea0003900000 */
[----:B------:R-:W2:Y:S02]  /*3be80*/  @!P0 SYNCS.PHASECHK.TRANS64 P0, [R18+URZ+0x32420], R5 ;  /* 0x03242005120085a7 */ /* 0x000ea4000800007f */
[----:B--2---:R-:W-:Y:S05]  /*3be90*/  @!P0 BRA `(.L_x_12722) ;  /* 0xfffffffc00f08947 */ /* 0x004fea000383ffff */
[----:B------:R-:W-:Y:S05]  /*3bea0*/  BRA `(.L_x_12952) ;  /* 0xffffff6c00147947 */ /* 0x000fea000383ffff */
.L_x_12726:
[----:B-1----:R1:W2:Y:S02]  /*3beb0*/  SYNCS.PHASECHK.TRANS64.TRYWAIT P0, [R5+URZ+0x324a0], R10 ;  /* 0x0324a00a050075a7 */ /* 0x0022a4000800017f */
[----:B--2---:R-:W-:Y:S05]  /*3bec0*/  @!P0 NANOSLEEP.SYNCS 0x989680 ;  /* 0x009896800000895d */ /* 0x004fea0003900000 */
[----:B------:R-:W2:Y:S02]  /*3bed0*/  @!P0 SYNCS.PHASECHK.TRANS64 P0, [R5+URZ+0x324a0], R10 ;  /* 0x0324a00a050085a7 */ /* 0x000ea4000800007f */
[----:B--2---:R-:W-:Y:S05]  /*3bee0*/  @!P0 BRA `(.L_x_12726) ;  /* 0xfffffffc00f08947 */ /* 0x004fea000383ffff */
[----:B------:R-:W-:Y:S05]  /*3bef0*/  BRA `(.L_x_12953) ;  /* 0xffffff6c00347947 */ /* 0x000fea000383ffff */
.L_x_12731:
[----:B--2---:R2:W3:Y:S02]  /*3bf00*/  SYNCS.PHASECHK.TRANS64.TRYWAIT P0, [R5+URZ+0x324c0], R10 ;  /* 0x0324c00a050075a7 */ /* 0x0044e4000800017f */
[----:B---3--:R-:W-:Y:S05]  /*3bf10*/  @!P0 NANOSLEEP.SYNCS 0x989680 ;  /* 0x009896800000895d */ /* 0x008fea0003900000 */
[----:B------:R-:W3:Y:S02]  /*3bf20*/  @!P0 SYNCS.PHASECHK.TRANS64 P0, [R5+URZ+0x324c0], R10 ;  /* 0x0324c00a050085a7 */ /* 0x000ee4000800007f */
[----:B---3--:R-:W-:Y:S05]  /*3bf30*/  @!P0 BRA `(.L_x_12731) ;  /* 0xfffffffc00f08947 */ /* 0x008fea000383ffff */
[----:B------:R-:W-:Y:S05]  /*3bf40*/  BRA `(.L_x_12954) ;  /* 0xffffff6c00b47947 */ /* 0x000fea000383ffff */
.L_x_12741:
[----:B-1----:R1:W2:Y:S02]  /*3bf50*/  SYNCS.PHASECHK.TRANS64.TRYWAIT P1, [R6+URZ+0x324a0], R7 ;  /* 0x0324a007060075a7 */ /* 0x0022a4000802017f */
[----:B--2---:R-:W-:Y:S05]  /*3bf60*/  @!P1 NANOSLEEP.SYNCS 0x989680 ;  /* 0x009896800000995d */ /* 0x004fea0003900000 */
[----:B------:R-:W2:Y:S02]  /*3bf70*/  @!P1 SYNCS.PHASECHK.TRANS64 P1, [R6+URZ+0x324a0], R7 ;  /* 0x0324a007060095a7 */ /* 0x000ea4000802007f */
[----:B--2---:R-:W-:Y:S05]  /*3bf80*/  @!P1 BRA `(.L_x_12741) ;  /* 0xfffffffc00f09947 */ /* 0x004fea000383ffff */
[----:B------:R-:W-:Y:S05]  /*3bf90*/  BRA `(.L_x_12955) ;  /* 0xffffff7400447947 */ /* 0x000fea000383ffff */
.L_x_12746:
[----:B--2---:R2:W3:Y:S02]  /*3bfa0*/  SYNCS.PHASECHK.TRANS64.TRYWAIT P1, [R6+URZ+0x324c0], R7 ;  /* 0x0324c007060075a7 */ /* 0x0044e4000802017f */
[----:B---3--:R-:W-:Y:S05]  /*3bfb0*/  @!P1 NANOSLEEP.SYNCS 0x989680 ;  /* 0x009896800000995d */ /* 0x008fea0003900000 */
[----:B------:R-:W3:Y:S02]  /*3bfc0*/  @!P1 SYNCS.PHASECHK.TRANS64 P1, [R6+URZ+0x324c0], R7 ;  /* 0x0324c007060095a7 */ /* 0x000ee4000802007f */
[----:B---3--:R-:W-:Y:S05]  /*3bfd0*/  @!P1 BRA `(.L_x_12746) ;  /* 0xfffffffc00f09947 */ /* 0x008fea000383ffff */
[----:B------:R-:W-:Y:S05]  /*3bfe0*/  BRA `(.L_x_12956) ;  /* 0xffffff7400c07947 */ /* 0x000fea000383ffff */
.L_x_12772:
[----:B--2---:R-:W2:Y:S01]  /*3bff0*/  S2R R4, SR_TID.X ;  /* 0x0000000000047919 */ /* 0x004ea20000002100 */
        /* <DEDUP_REMOVED lines=10> */
.L_x_12958:
[----:B------:R-:W-:Y:S05]  /*3c0a0*/  BSYNC B0 ;  /* 0x0000000000007941 */ /* 0x000fea0003800000 */
.L_x_12957:
[----:B------:R-:W-:Y:S05]  /*3c0b0*/  BRA `(.L_x_12959) ;  /* 0xffffff8800547947 */ /* 0x000fea000383ffff */
.L_x_12774:
[----:B------:R-:W-:Y:S01]  /*3c0c0*/  BSSY B0, `(.L_x_12960) ;  /* 0x0000006000007945 */ /* 0x000fe20003800000 */
[----:B0-----:R-:W-:-:S07]  /*3c0d0*/  IMAD.MOV.U32 R15, RZ, RZ, -0x1 ;  /* 0xffffffffff0f7424 */ /* 0x001fce00078e00ff */
[----:B-1-3--:R-:W-:Y:S05]  /*3c0e0*/  WARPSYNC.COLLECTIVE R15, `(.L_x_12961) ;  /* 0x000000000f0c7348 */ /* 0x00afea0003c00000 */
[----:B------:R-:W-:Y:S02]  /*3c0f0*/  ELECT P6, UR62, PT ;  /* 0x00000000003e782f */ /* 0x000fe400038c0000 */
[----:B------:R-:W-:Y:S01]  /*3c100*/  MOV R14, UR62 ;  /* 0x0000003e000e7c02 */ /* 0x000fe20008000f00 */
[----:B-1-3--:R-:W-:Y:S10]  /*3c110*/  ENDCOLLECTIVE ;  /* 0x000000000000791b */ /* 0x00aff40003800000 */
.L_x_12961:
[----:B------:R-:W-:Y:S05]  /*3c120*/  BSYNC B0 ;  /* 0x0000000000007941 */ /* 0x000fea0003800000 */
.L_x_12960:
[----:B------:R-:W-:Y:S05]  /*3c130*/  BRA `(.L_x_12962) ;  /* 0xffffff8800607947 */ /* 0x000fea000383ffff */
.L_x_12776:
[----:B--2---:R2:W3:Y:S02]  /*3c140*/  SYNCS.PHASECHK.TRANS64.TRYWAIT P0, [R0+URZ+0x32440], R2 ;  /* 0x03244002000075a7 */ /* 0x0044e4000800017f */
[----:B---3--:R-:W-:Y:S05]  /*3c150*/  @!P0 NANOSLEEP.SYNCS 0x989680 ;  /* 0x009896800000895d */ /* 0x008fea0003900000 */
[----:B------:R-:W3:Y:S02]  /*3c160*/  @!P0 SYNCS.PHASECHK.TRANS64 P0, [R0+URZ+0x32440], R2 ;  /* 0x03244002000085a7 */ /* 0x000ee4000800007f */
[----:B---3--:R-:W-:Y:S05]  /*3c170*/  @!P0 BRA `(.L_x_12776) ;  /* 0xfffffffc00f08947 */ /* 0x008fea000383ffff */
[----:B------:R-:W-:Y:S05]  /*3c180*/  BRA `(.L_x_12963) ;  /* 0xffffff8800c07947 */ /* 0x000fea000383ffff */
.L_x_12780:
        /* <DEDUP_REMOVED lines=10> */
.L_x_12964:
[----:B------:R0:W-:Y:S01]  /*3c230*/  STL [R1+0x488], R10 ;  /* 0x0004880a01007387 */ /* 0x0001e20000100800 */
[----:B------:R-:W-:Y:S02]  /*3c240*/  IMAD.MOV.U32 R13, RZ, RZ, R3 ;  /* 0x000000ffff0d7224 */ /* 0x000fe400078e0003 */
[----:B------:R-:W-:-:S07]  /*3c250*/  IMAD.MOV.U32 R4, RZ, RZ, R14 ;  /* 0x000000ffff047224 */ /* 0x000fce00078e000e */
[----:B0-----:R-:W-:Y:S05]  /*3c260*/  WARPSYNC.COLLECTIVE R15, `(.L_x_12965) ;  /* 0x000000000f087348 */ /* 0x001fea0003c00000 */
[----:B------:R1:W2:Y:S02]  /*3c270*/  SHFL.IDX P6, R14, R13, R12, R11 ;  /* 0x0000000c0d0e7389 */ /* 0x0002a400000c000b */
[----:B012---:R-:W-:Y:S01]  /*3c280*/  ENDCOLLECTIVE ;  /* 0x000000000000791b */ /* 0x007fe20003800000 */
.L_x_12965:
[----:B------:R-:W-:Y:S02]  /*3c290*/  IMAD.MOV.U32 R13, RZ, RZ, R2 ;  /* 0x000000ffff0d7224 */ /* 0x000fe400078e0002 */
[----:B------:R-:W-:Y:S02]  /*3c2a0*/  IMAD.MOV.U32 R12, RZ, RZ, 0x1 ;  /* 0x00000001ff0c7424 */ /* 0x000fe400078e00ff */
[----:B------:R-:W-:-:S07]  /*3c2b0*/  IMAD.MOV.U32 R5, RZ, RZ, R14 ;  /* 0x000000ffff057224 */ /* 0x000fce00078e000e */
[----:B------:R-:W-:Y:S05]  /*3c2c0*/  WARPSYNC.COLLECTIVE R15, `(.L_x_12966) ;  /* 0x000000000f087348 */ /* 0x000fea0003c00000 */
[----:B------:R0:W1:Y:S02]  /*3c2d0*/  SHFL.IDX P6, R14, R13, R12, R11 ;  /* 0x0000000c0d0e7389 */ /* 0x00006400000c000b */
[----:B01----:R-:W-:Y:S01]  /*3c2e0*/  ENDCOLLECTIVE ;  /* 0x000000000000791b */ /* 0x003fe20003800000 */
.L_x_12966:
[----:B------:R-:W-:Y:S02]  /*3c2f0*/  IMAD.MOV.U32 R13, RZ, RZ, R3 ;  /* 0x000000ffff0d7224 */ /* 0x000fe400078e0003 */
[----:B------:R-:W-:Y:S02]  /*3c300*/  IMAD R0, R0, R7, RZ ;  /* 0x0000000700007224 */ /* 0x000fe400078e02ff */
[----:B------:R-:W-:-:S07]  /*3c310*/  IMAD.MOV.U32 R7, RZ, RZ, R14 ;  /* 0x000000ffff077224 */ /* 0x000fce00078e000e */
[----:B------:R-:W-:Y:S05]  /*3c320*/  WARPSYNC.COLLECTIVE R15, `(.L_x_12967) ;  /* 0x000000000f087348 */ /* 0x000fea0003c00000 */
[----:B------:R0:W1:Y:S02]  /*3c330*/  SHFL.IDX P6, R14, R13, R12, R11 ;  /* 0x0000000c0d0e7389 */ /* 0x00006400000c000b */
[----:B01----:R-:W-:Y:S01]  /*3c340*/  ENDCOLLECTIVE ;  /* 0x000000000000791b */ /* 0x003fe20003800000 */
.L_x_12967:
        /* <DEDUP_REMOVED lines=10> */
.L_x_12968:
        /* <DEDUP_REMOVED lines=15> */
.L_x_12969:
        /* <DEDUP_REMOVED lines=19> */
.L_x_12970:
        /* <DEDUP_REMOVED lines=10> */
.L_x_12971:
        /* <DEDUP_REMOVED lines=13> */
.L_x_12972:
        /* <DEDUP_REMOVED lines=10> */
.L_x_12973:
        /* <DEDUP_REMOVED lines=13> */
.L_x_12974:
        /* <DEDUP_REMOVED lines=10> */
.L_x_12975:
        /* <DEDUP_REMOVED lines=13> */
.L_x_12976:
        /* <DEDUP_REMOVED lines=10> */
.L_x_12977:
        /* <DEDUP_REMOVED lines=11> */
.L_x_12978:
        /* <DEDUP_REMOVED lines=14> */
.L_x_12979:
[----:B------:R-:W-:Y:S01]  /*3cc90*/  IMAD.MOV.U32 R3, RZ, RZ, R14 ;  /* 0x000000ffff037224 */ /* 0x000fe200078e000e */
[----:B------:R-:W-:Y:S06]  /*3cca0*/  BRA `(.L_x_12980) ;  /* 0xffffff8c00487947 */ /* 0x000fec000383ffff */
.L_x_12784:
        /* <DEDUP_REMOVED lines=36> */
.L_x_12982:
[----:B------:R-:W-:Y:S05]  /*3cef0*/  BSYNC B0 ;  /* 0x0000000000007941 */ /* 0x000fea0003800000 */
.L_x_12981:
        /* <DEDUP_REMOVED lines=10> */
.L_x_12983:
        /* <DEDUP_REMOVED lines=16> */
.L_x_12984:
        /* <DEDUP_REMOVED lines=15> */
.L_x_12985:
        /* <DEDUP_REMOVED lines=9> */
.L_x_12986:
        /* <DEDUP_REMOVED lines=15> */
.L_x_12987:
        /* <DEDUP_REMOVED lines=9> */
.L_x_12988:
        /* <DEDUP_REMOVED lines=15> */
.L_x_12989:
        /* <DEDUP_REMOVED lines=9> */
.L_x_12990:
        /* <DEDUP_REMOVED lines=15> */
.L_x_12991:
        /* <DEDUP_REMOVED lines=9> */
.L_x_12992:
        /* <DEDUP_REMOVED lines=14> */
.L_x_12993:
        /* <DEDUP_REMOVED lines=19> */
.L_x_12994:
[----:B------:R-:W-:Y:S02]  /*3d8b0*/  IMAD.MOV.U32 R13, RZ, RZ, R2 ;  /* 0x000000ffff0d7224 */ /* 0x000fe400078e0002 */
[----:B------:R-:W-:-:S07]  /*3d8c0*/  IMAD.MOV.U32 R6, RZ, RZ, R14 ;  /* 0x000000ffff067224 */ /* 0x000fce00078e000e */
[----:B------:R-:W-:Y:S05]  /*3d8d0*/  WARPSYNC.COLLECTIVE R15, `(.L_x_12995) ;  /* 0x000000000f087348 */ /* 0x000fea0003c00000 */
[----:B------:R0:W1:Y:S02]  /*3d8e0*/  SHFL.IDX P6, R14, R13, R12, R11 ;  /* 0x0000000c0d0e7389 */ /* 0x00006400000c000b */
[----:B01----:R-:W-:Y:S01]  /*3d8f0*/  ENDCOLLECTIVE ;  /* 0x000000000000791b */ /* 0x003fe20003800000 */
.L_x_12995:
[----:B------:R-:W-:Y:S02]  /*3d900*/  IMAD.MOV.U32 R13, RZ, RZ, R0 ;  /* 0x000000ffff0d7224 */ /* 0x000fe400078e0000 */
[----:B------:R-:W-:Y:S02]  /*3d910*/  IMAD.MOV.U32 R12, RZ, RZ, 0x7 ;  /* 0x00000007ff0c7424 */ /* 0x000fe400078e00ff */
[----:B------:R-:W-:-:S07]  /*3d920*/  IMAD.MOV.U32 R5, RZ, RZ, R14 ;  /* 0x000000ffff057224 */ /* 0x000fce00078e000e */
[----:B------:R-:W-:Y:S05]  /*3d930*/  WARPSYNC.COLLECTIVE R15, `(.L_x_12996) ;  /* 0x000000000f087348 */ /* 0x000fea0003c00000 */
[----:B------:R0:W1:Y:S02]  /*3d940*/  SHFL.IDX P6, R14, R13, R12, R11 ;  /* 0x0000000c0d0e7389 */ /* 0x00006400000c000b */
[----:B01----:R-:W-:Y:S01]  /*3d950*/  ENDCOLLECTIVE ;  /* 0x000000000000791b */ /* 0x003fe20003800000 */
.L_x_12996:
        /* <DEDUP_REMOVED lines=10> */
.L_x_12997:
        /* <DEDUP_REMOVED lines=9> */
.L_x_12789:
[----:B-1----:R1:W2:Y:S02]  /*3da90*/  SYNCS.PHASECHK.TRANS64.TRYWAIT P0, [R18+URZ+0x32420], R0 ;  /* 0x03242000120075a7 */ /* 0x0022a4000800017f */
[----:B--2---:R-:W-:Y:S05]  /*3daa0*/  @!P0 NANOSLEEP.SYNCS 0x989680 ;  /* 0x009896800000895d */ /* 0x004fea0003900000 */
[----:B------:R-:W2:Y:S02]  /*3dab0*/  @!P0 SYNCS.PHASECHK.TRANS64 P0, [R18+URZ+0x32420], R0 ;  /* 0x03242000120085a7 */ /* 0x000ea4000800007f */
[----:B--2---:R-:W-:Y:S05]  /*3dac0*/  @!P0 BRA `(.L_x_12789) ;  /* 0xfffffffc00f08947 */ /* 0x004fea000383ffff */
[----:B------:R-:W-:Y:S05]  /*3dad0*/  BRA `(.L_x_12999) ;  /* 0xffffff8c00647947 */ /* 0x000fea000383ffff */
.L_x_12793:
[----:B0-----:R0:W1:Y:S02]  /*3dae0*/  SYNCS.PHASECHK.TRANS64.TRYWAIT P0, [R2+URZ+0x32460], R0 ;  /* 0x03246000020075a7 */ /* 0x001064000800017f */
[----:B-1----:R-:W-:Y:S05]  /*3daf0*/  @!P0 NANOSLEEP.SYNCS 0x989680 ;  /* 0x009896800000895d */ /* 0x002fea0003900000 */
[----:B------:R-:W1:Y:S02]  /*3db00*/  @!P0 SYNCS.PHASECHK.TRANS64 P0, [R2+URZ+0x32460], R0 ;  /* 0x03246000020085a7 */ /* 0x000e64000800007f */
[----:B-1----:R-:W-:Y:S05]  /*3db10*/  @!P0 BRA `(.L_x_12793) ;  /* 0xfffffffc00f08947 */ /* 0x002fea000383ffff */
[----:B------:R-:W-:Y:S05]  /*3db20*/  BRA `(.L_x_13000) ;  /* 0xffffff8c00887947 */ /* 0x000fea000383ffff */
.L_x_12808:
[----:B0-----:R0:W1:Y:S02]  /*3db30*/  SYNCS.PHASECHK.TRANS64.TRYWAIT P0, [R2+URZ+0x32440], R6 ;  /* 0x03244006020075a7 */ /* 0x001064000800017f */
[----:B-1----:R-:W-:Y:S05]  /*3db40*/  @!P0 NANOSLEEP.SYNCS 0x989680 ;  /* 0x009896800000895d */ /* 0x002fea0003900000 */
[----:B------:R-:W1:Y:S02]  /*3db50*/  @!P0 SYNCS.PHASECHK.TRANS64 P0, [R2+URZ+0x32440], R6 ;  /* 0x03244006020085a7 */ /* 0x000e64000800007f */
[----:B-1----:R-:W-:Y:S05]  /*3db60*/  @!P0 BRA `(.L_x_12808) ;  /* 0xfffffffc00f08947 */ /* 0x002fea000383ffff */
[----:B------:R-:W-:Y:S05]  /*3db70*/  BRA `(.L_x_13001) ;  /* 0xffffff9400c07947 */ /* 0x000fea000383ffff */
.L_x_12813:
[----:B-1----:R1:W2:Y:S02]  /*3db80*/  SYNCS.PHASECHK.TRANS64.TRYWAIT P0, [R2+URZ+0x32460], R6 ;  /* 0x03246006020075a7 */ /* 0x0022a4000800017f */
[----:B--2---:R-:W-:Y:S05]  /*3db90*/  @!P0 NANOSLEEP.SYNCS 0x989680 ;  /* 0x009896800000895d */ /* 0x004fea0003900000 */
[----:B------:R-:W2:Y:S02]  /*3dba0*/  @!P0 SYNCS.PHASECHK.TRANS64 P0, [R2+URZ+0x32460], R6 ;  /* 0x03246006020085a7 */ /* 0x000ea4000800007f */
[----:B--2---:R-:W-:Y:S05]  /*3dbb0*/  @!P0 BRA `(.L_x_12813) ;  /* 0xfffffffc00f08947 */ /* 0x004fea000383ffff */
[----:B------:R-:W-:Y:S05]  /*3dbc0*/  BRA `(.L_x_13002) ;  /* 0xffffff98003c7947 */ /* 0x000fea000383ffff */
.L_x_12824:
[----:B0-----:R0:W1:Y:S02]  /*3dbd0*/  SYNCS.PHASECHK.TRANS64.TRYWAIT P0, [R3+URZ+0x32440], R2 ;  /* 0x03244002030075a7 */ /* 0x001064000800017f */
[----:B-1----:R-:W-:Y:S05]  /*3dbe0*/  @!P0 NANOSLEEP.SYNCS 0x989680 ;  /* 0x009896800000895d */ /* 0x002fea0003900000 */
[----:B------:R-:W1:Y:S02]  /*3dbf0*/  @!P0 SYNCS.PHASECHK.TRANS64 P0, [R3+URZ+0x32440], R2 ;  /* 0x03244002030085a7 */ /* 0x000e64000800007f */
[----:B-1----:R-:W-:Y:S05]  /*3dc00*/  @!P0 BRA `(.L_x_12824) ;  /* 0xfffffffc00f08947 */ /* 0x002fea000383ffff */
[----:B------:R-:W-:Y:S05]  /*3dc10*/  BRA `(.L_x_13003) ;  /* 0xffffffa000247947 */ /* 0x000fea000383ffff */
.L_x_12829:
[----:B-1----:R1:W2:Y:S02]  /*3dc20*/  SYNCS.PHASECHK.TRANS64.TRYWAIT P0, [R3+URZ+0x32460], R2 ;  /* 0x03246002030075a7 */ /* 0x0022a4000800017f */
[----:B--2---:R-:W-:Y:S05]  /*3dc30*/  @!P0 NANOSLEEP.SYNCS 0x989680 ;  /* 0x009896800000895d */ /* 0x004fea0003900000 */
[----:B------:R-:W2:Y:S02]  /*3dc40*/  @!P0 SYNCS.PHASECHK.TRANS64 P0, [R3+URZ+0x32460], R2 ;  /* 0x03246002030085a7 */ /* 0x000ea4000800007f */
[----:B--2---:R-:W-:Y:S05]  /*3dc50*/  @!P0 BRA `(.L_x_12829) ;  /* 0xfffffffc00f08947 */ /* 0x004fea000383ffff */
[----:B------:R-:W-:Y:S05]  /*3dc60*/  BRA `(.L_x_13004) ;  /* 0xffffffa000a07947 */ /* 0x000fea000383ffff */
.L_x_12840:
[----:B0-----:R0:W1:Y:S02]  /*3dc70*/  SYNCS.PHASECHK.TRANS64.TRYWAIT P0, [R3+URZ+0x32440], R2 ;  /* 0x03244002030075a7 */ /* 0x001064000800017f */
[----:B-1----:R-:W-:Y:S05]  /*3dc80*/  @!P0 NANOSLEEP.SYNCS 0x989680 ;  /* 0x009896800000895d */ /* 0x002fea0003900000 */
[----:B------:R-:W1:Y:S02]  /*3dc90*/  @!P0 SYNCS.PHASECHK.TRANS64 P0, [R3+URZ+0x32440], R2 ;  /* 0x03244002030085a7 */ /* 0x000e64000800007f */
[----:B-1----:R-:W-:Y:S05]  /*3dca0*/  @!P0 BRA `(.L_x_12840) ;  /* 0xfffffffc00f08947 */ /* 0x002fea000383ffff */
[----:B------:R-:W-:Y:S05]  /*3dcb0*/  BRA `(.L_x_13005) ;  /* 0xffffffa800707947 */ /* 0x000fea000383ffff */
.L_x_12845:
[----:B-1----:R1:W2:Y:S02]  /*3dcc0*/  SYNCS.PHASECHK.TRANS64.TRYWAIT P0, [R3+URZ+0x32460], R2 ;  /* 0x03246002030075a7 */ /* 0x0022a4000800017f */
[----:B--2---:R-:W-:Y:S05]  /*3dcd0*/  @!P0 NANOSLEEP.SYNCS 0x989680 ;  /* 0x009896800000895d */ /* 0x004fea0003900000 */
[----:B------:R-:W2:Y:S02]  /*3dce0*/  @!P0 SYNCS.PHASECHK.TRANS64 P0, [R3+URZ+0x32460], R2 ;  /* 0x03246002030085a7 */ /* 0x000ea4000800007f */
[----:B--2---:R-:W-:Y:S05]  /*3dcf0*/  @!P0 BRA `(.L_x_12845) ;  /* 0xfffffffc00f08947 */ /* 0x004fea000383ffff */
[----:B------:R-:W-:Y:S05]  /*3dd00*/  BRA `(.L_x_13006) ;  /* 0xffffffa800ec7947 */ /* 0x000fea000383ffff */
.L_x_12857:
[----:B------:R-:W4:Y:S01]  /*3dd10*/  LDL R0, [R1+0x460] ;  /* 0x0004600001007983 */ /* 0x000f220000100800 */
[----:B------:R-:W-:Y:S01]  /*3dd20*/  BSSY B0, `(.L_x_13007) ;  /* 0x0000008000007945 */ /* 0x000fe20003800000 */
[----:B------:R-:W-:Y:S02]  /*3dd30*/  IMAD.MOV.U32 R12, RZ, RZ, RZ ;  /* 0x000000ffff0c7224 */ /* 0x000fe400078e00ff */
[----:B------:R-:W-:Y:S02]  /*3dd40*/  IMAD.MOV.U32 R11, RZ, RZ, 0x1f ;  /* 0x0000001fff0b7424 */ /* 0x000fe400078e00ff */
[----:B0-----:R-:W-:Y:S02]  /*3dd50*/  IMAD.MOV.U32 R15, RZ, RZ, -0x1 ;  /* 0xffffffffff0f7424 */ /* 0x001fe400078e00ff */
[----:B----4-:R-:W-:-:S07]  /*3dd60*/  IMAD.MOV.U32 R13, RZ, RZ, R0 ;  /* 0x000000ffff0d7224 */ /* 0x010fce00078e0000 */
[----:B--23--:R-:W-:Y:S05]  /*3dd70*/  WARPSYNC.COLLECTIVE R15, `(.L_x_13008) ;  /* 0x000000000f087348 */ /* 0x00cfea0003c00000 */
[----:B------:R0:W1:Y:S02]  /*3dd80*/  SHFL.IDX P6, R14, R13, R12, R11 ;  /* 0x0000000c0d0e7389 */ /* 0x00006400000c000b */
[----:B0123--:R-:W-:Y:S01]  /*3dd90*/  ENDCOLLECTIVE ;  /* 0x000000000000791b */ /* 0x00ffe20003800000 */
.L_x_13008:
[----:B------:R-:W-:Y:S05]  /*3dda0*/  BSYNC B0 ;  /* 0x0000000000007941 */ /* 0x000fea0003800000 */
.L_x_13007:
        /* <DEDUP_REMOVED lines=9> */
.L_x_13009:
        /* <DEDUP_REMOVED lines=26> */
.L_x_13010:
        /* <DEDUP_REMOVED lines=8> */
.L_x_13011:
        /* <DEDUP_REMOVED lines=8> */
.L_x_13012:
        /* <DEDUP_REMOVED lines=8> */
.L_x_13013:
        /* <DEDUP_REMOVED lines=8> */
.L_x_13014:
        /* <DEDUP_REMOVED lines=9> */
.L_x_13015:
[----:B------:R-:W-:Y:S01]  /*3e270*/  IMAD.MOV.U32 R9, RZ, RZ, R14 ;  /* 0x000000ffff097224 */ /* 0x000fe200078e000e */
[----:B------:R-:W-:Y:S06]  /*3e280*/  BRA `(.L_x_13016) ;  /* 0xffffffb000307947 */ /* 0x000fec000383ffff */
.L_x_12860:
        /* <DEDUP_REMOVED lines=8> */
.L_x_13018:
[----:B------:R-:W-:Y:S05]  /*3e310*/  BSYNC B0 ;  /* 0x0000000000007941 */ /* 0x000fea0003800000 */
.L_x_13017:
        /* <DEDUP_REMOVED lines=10> */
.L_x_13019:
        /* <DEDUP_REMOVED lines=8> */
.L_x_13020:
        /* <DEDUP_REMOVED lines=8> */
.L_x_13021:
        /* <DEDUP_REMOVED lines=8> */
.L_x_13022:
        /* <DEDUP_REMOVED lines=9> */
.L_x_13023:
[----:B------:R-:W-:Y:S01]  /*3e5d0*/  IMAD.MOV.U32 R9, RZ, RZ, R14 ;  /* 0x000000ffff097224 */ /* 0x000fe200078e000e */
[----:B------:R-:W-:Y:S06]  /*3e5e0*/  BRA `(.L_x_13024) ;  /* 0xffffffb000047947 */ /* 0x000fec000383ffff */
.L_x_12862:
[----:B------:R-:W-:Y:S01]  /*3e5f0*/  BSSY B0, `(.L_x_13025) ;  /* 0x0000006000007945 */ /* 0x000fe20003800000 */
[----:B------:R-:W-:Y:S01]  /*3e600*/  PLOP3.LUT P6, PT, P6, PT, PT, 0x8, 0x0 ;  /* 0x000000000000781c */ /* 0x000fe200037ce170 */
[----:B------:R-:W-:-:S12]  /*3e610*/  IMAD.MOV.U32 R15, RZ, RZ, -0x1 ;  /* 0xffffffffff0f7424 */ /* 0x000fd800078e00ff */
[----:B0-----:R-:W-:Y:S05]  /*3e620*/  WARPSYNC.COLLECTIVE R15, `(.L_x_13026) ;  /* 0x000000000f087348 */ /* 0x001fea0003c00000 */
[----:B------:R-:W-:Y:S01]  /*3e630*/  VOTE.ANY R14, PT, P6 ;  /* 0x00000000000e7806 */ /* 0x000fe200030e0100 */
[----:B0-----:R-:W-:Y:S06]  /*3e640*/  ENDCOLLECTIVE ;  /* 0x000000000000791b */ /* 0x001fec0003800000 */
.L_x_13026:
[----:B------:R-:W-:Y:S05]  /*3e650*/  BSYNC B0 ;  /* 0x0000000000007941 */ /* 0x000fea0003800000 */
.L_x_13025:
        /* <DEDUP_REMOVED lines=10> */
.L_x_13027:
[----:B------:R-:W-:Y:S02]  /*3e700*/  IMAD.MOV.U32 R13, RZ, RZ, R6 ;  /* 0x000000ffff0d7224 */ /* 0x000fe400078e0006 */
[----:B------:R-:W-:-:S07]  /*3e710*/  IMAD.MOV.U32 R4, RZ, RZ, R14 ;  /* 0x000000ffff047224 */ /* 0x000fce00078e000e */
[----:B------:R-:W-:Y:S05]  /*3e720*/  WARPSYNC.COLLECTIVE R15, `(.L_x_13028) ;  /* 0x000000000f087348 */ /* 0x000fea0003c00000 */
[----:B------:R0:W1:Y:S02]  /*3e730*/  SHFL.IDX P6, R14, R13, R12, R11 ;  /* 0x0000000c0d0e7389 */ /* 0x00006400000c000b */
[----:B01----:R-:W-:Y:S01]  /*3e740*/  ENDCOLLECTIVE ;  /* 0x000000000000791b */ /* 0x003fe20003800000 */
.L_x_13028:
[----:B------:R-:W-:Y:S02]  /*3e750*/  IMAD.MOV.U32 R6, RZ, RZ, R14 ;  /* 0x000000ffff067224 */ /* 0x000fe400078e000e */
[----:B------:R-:W-:-:S05]  /*3e760*/  IMAD.IADD R10, R3, 0x1, R10 ;  /* 0x00000001030a7824 */ /* 0x000fca00078e020a */
[----:B------:R2:W-:Y:S01]  /*3e770*/  STL [R1+0x46c], R10 ;  /* 0x00046c0a01007387 */ /* 0x0005e20000100800 */
[----:B------:R-:W-:Y:S05]  /*3e780*/  BRA `(.L_x_13029) ;  /* 0xffffffac00e47947 */ /* 0x000fea000383ffff */
.L_x_12864:
        /* <DEDUP_REMOVED lines=8> */
.L_x_13031:
[----:B------:R-:W-:Y:S05]  /*3e810*/  BSYNC B0 ;  /* 0x0000000000007941 */ /* 0x000fea0003800000 */
.L_x_13030:
[----:B------:R-:W-:Y:S01]  /*3e820*/  IMAD.MOV.U32 R3, RZ, RZ, R14 ;  /* 0x000000ffff037224 */ /* 0x000fe200078e000e */
[----:B------:R-:W-:Y:S06]  /*3e830*/  BRA `(.L_x_13032) ;  /* 0xffffffac00d07947 */ /* 0x000fec000383ffff */
.L_x_12870:
[----:B0-----:R0:W1:Y:S02]  /*3e840*/  SYNCS.PHASECHK.TRANS64.TRYWAIT P0, [R0+URZ+0x32420], R3 ;  /* 0x03242003000075a7 */ /* 0x001064000800017f */
[----:B-1----:R-:W-:Y:S05]  /*3e850*/  @!P0 NANOSLEEP.SYNCS 0x989680 ;  /* 0x009896800000895d */ /* 0x002fea0003900000 */
[----:B------:R-:W1:Y:S02]  /*3e860*/  @!P0 SYNCS.PHASECHK.TRANS64 P0, [R0+URZ+0x32420], R3 ;  /* 0x03242003000085a7 */ /* 0x000e64000800007f */
[----:B-1----:R-:W-:Y:S05]  /*3e870*/  @!P0 BRA `(.L_x_12870) ;  /* 0xfffffffc00f08947 */ /* 0x002fea000383ffff */
[----:B------:R-:W-:Y:S05]  /*3e880*/  BRA `(.L_x_13033) ;  /* 0xffffffb800707947 */ /* 0x000fea000383ffff */
.L_x_12871:
        /* <DEDUP_REMOVED lines=11> */
.L_x_13035:
[----:B------:R-:W-:Y:S05]  /*3e940*/  BSYNC B0 ;  /* 0x0000000000007941 */ /* 0x000fea0003800000 */
.L_x_13034:
[----:B------:R-:W-:Y:S05]  /*3e950*/  BRA `(.L_x_13036) ;  /* 0xffffffb800587947 */ /* 0x000fea000383ffff */
.L_x_12872:
[----:B------:R-:W-:Y:S01]  /*3e960*/  BSSY B0, `(.L_x_13037) ;  /* 0x0000006000007945 */ /* 0x000fe20003800000 */
[----:B------:R-:W-:-:S07]  /*3e970*/  IMAD.MOV.U32 R15, RZ, RZ, -0x1 ;  /* 0xffffffffff0f7424 */ /* 0x000fce00078e00ff */
[----:B01----:R-:W-:Y:S05]  /*3e980*/  WARPSYNC.COLLECTIVE R15, `(.L_x_13038) ;  /* 0x000000000f0c7348 */ /* 0x003fea0003c00000 */
[----:B------:R-:W-:Y:S02]  /*3e990*/  ELECT P6, UR62, PT ;  /* 0x00000000003e782f */ /* 0x000fe400038c0000 */
[----:B------:R-:W-:Y:S01]  /*3e9a0*/  MOV R14, UR62 ;  /* 0x0000003e000e7c02 */ /* 0x000fe20008000f00 */
[----:B01----:R-:W-:Y:S10]  /*3e9b0*/  ENDCOLLECTIVE ;  /* 0x000000000000791b */ /* 0x003ff40003800000 */
.L_x_13038:
[----:B------:R-:W-:Y:S05]  /*3e9c0*/  BSYNC B0 ;  /* 0x0000000000007941 */ /* 0x000fea0003800000 */
.L_x_13037:
[----:B------:R-:W-:Y:S05]  /*3e9d0*/  BRA `(.L_x_13039) ;  /* 0xffffffb8004c7947 */ /* 0x000fea000383ffff */
.L_x_12874:
[----:B0-----:R0:W1:Y:S02]  /*3e9e0*/  SYNCS.PHASECHK.TRANS64.TRYWAIT P0, [R6+URZ], R5 ;  /* 0x00000005060075a7 */ /* 0x001064000800017f */
[----:B-1----:R-:W-:Y:S05]  /*3e9f0*/  @!P0 NANOSLEEP.SYNCS 0x989680 ;  /* 0x009896800000895d */ /* 0x002fea0003900000 */
[----:B------:R-:W1:Y:S02]  /*3ea00*/  @!P0 SYNCS.PHASECHK.TRANS64 P0, [R6+URZ], R5 ;  /* 0x00000005060085a7 */ /* 0x000e64000800007f */
[----:B-1----:R-:W-:Y:S05]  /*3ea10*/  @!P0 BRA `(.L_x_12874) ;  /* 0xfffffffc00f08947 */ /* 0x002fea000383ffff */
[----:B------:R-:W-:Y:S05]  /*3ea20*/  BRA `(.L_x_13040) ;  /* 0xffffffb800847947 */ /* 0x000fea000383ffff */
.L_x_12875:
[----:B-1----:R1:W2:Y:S02]  /*3ea30*/  SYNCS.PHASECHK.TRANS64.TRYWAIT P0, [R7+URZ], R2 ;  /* 0x00000002070075a7 */ /* 0x0022a4000800017f */
[----:B--2---:R-:W-:Y:S05]  /*3ea40*/  @!P0 NANOSLEEP.SYNCS 0x989680 ;  /* 0x009896800000895d */ /* 0x004fea0003900000 */
[----:B------:R-:W2:Y:S02]  /*3ea50*/  @!P0 SYNCS.PHASECHK.TRANS64 P0, [R7+URZ], R2 ;  /* 0x00000002070085a7 */ /* 0x000ea4000800007f */
[----:B--2---:R-:W-:Y:S05]  /*3ea60*/  @!P0 BRA `(.L_x_12875) ;  /* 0xfffffffc00f08947 */ /* 0x004fea000383ffff */
[----:B------:R-:W-:Y:S05]  /*3ea70*/  BRA `(.L_x_13041) ;  /* 0xffffffb800787947 */ /* 0x000fea000383ffff */
.L_x_12877:
[----:B--2---:R2:W3:Y:S02]  /*3ea80*/  SYNCS.PHASECHK.TRANS64.TRYWAIT P0, [R4+URZ], R5 ;  /* 0x00000005040075a7 */ /* 0x0044e4000800017f */
[----:B---3--:R-:W-:Y:S05]  /*3ea90*/  @!P0 NANOSLEEP.SYNCS 0x989680 ;  /* 0x009896800000895d */ /* 0x008fea0003900000 */
[----:B------:R-:W3:Y:S02]  /*3eaa0*/  @!P0 SYNCS.PHASECHK.TRANS64 P0, [R4+URZ], R5 ;  /* 0x00000005040085a7 */ /* 0x000ee4000800007f */
[----:B---3--:R-:W-:Y:S05]  /*3eab0*/  @!P0 BRA `(.L_x_12877) ;  /* 0xfffffffc00f08947 */ /* 0x008fea000383ffff */
[----:B------:R-:W-:Y:S05]  /*3eac0*/  BRA `(.L_x_13042) ;  /* 0xffffffb8007c7947 */ /* 0x000fea000383ffff */
        .type           $_ZN7cutlass13device_kernelIN5flash11enable_sm90INS1_16FlashAttnFwdSm90INS1_25CollectiveMainloopFwdSm90ILi2EN4cute5tupleIJNS5_1CILi1EEES8_S8_EEENS6_IJNS7_ILi128EEENS7_ILi96EEENS7_ILi64EEEEEELi256ENS_10bfloat16_tEfNS_4arch4Sm90ELb0ELb1ELb0ELb1ELb0ELb1ELb1ELb1ELb0ELb1ELb1ELb0EEENS1_21CollectiveEpilogueFwdINS6_IJSA_NS7_ILi256EEESB_EEES9_SE_SG_Li256ELb1ELb1ELb1ELb0EEENS1_36VarlenDynamicPersistentTileSchedulerILi128ELi96ELi256ELi128ELb1ELb1ELb1ELb1ELb0ELb1EEEEEEEEEvNT_6ParamsE$_ZZN5flash25CollectiveMainloopFwdSm90ILi2EN4cute5tupleIJNS1_1CILi1EEES4_S4_EEENS2_IJNS3_ILi128EEENS3_ILi96EEENS3_ILi64EEEEEELi256EN7cutlass10bfloat16_tEfNSA_4arch4Sm90ELb0ELb1ELb0ELb1ELb0ELb1ELb1ELb1ELb0ELb1ELb1ELb0EE3mmaINS_16FlashAttnFwdSm90ISE_NS_21CollectiveEpilogueFwdINS2_IJS6_NS3_ILi256EEES7_EEES5_SB_SD_Li256ELb1ELb1ELb1ELb0EEENS_36VarlenDynamicPersistentTileSchedulerILi128ELi96ELi256ELi128ELb1ELb1ELb1ELb1ELb0ELb1EEEE13SharedStorageENS1_6TensorINS1_11ArrayEngineIfLm128EEENS1_6LayoutINS2_IJNS2_IJNS3_ILi2EEEST_NS3_ILi32EEEEEES4_S4_EEENS2_IJNS2_IJS4_ST_NS3_ILi4EEEEEENS3_ILi0EEESZ_EEEEEEENS_7SoftmaxILi2ELi0EEEEEbRKNSE_6ParamsENSA_25PipelineTmaAsyncNoClusterILi2ENSA_16PipelineTmaAsyncILi2EEEEES1B_RNSA_13PipelineStateILj2EEERT0_RT1_iRiRKNS_16SeqlenInfoQKNewKILb1ELb1EEENS2_IJiiiiEEERT_ENKUliT_T0_T1_E_clIZSF_ISO_S12_S14_EbS17_S1B_S1B_S1E_S1G_S1I_iS1J_S1N_S1O_S1Q_EUlRS1R_iE0_NS3_ILb1EEES1Y_EEDaiS1R_S1S_S1T_,@function
        .size           $_ZN7cutlass13device_kernelIN5flash11enable_sm90INS1_16FlashAttnFwdSm90INS1_25CollectiveMainloopFwdSm90ILi2EN4cute5tupleIJNS5_1CILi1EEES8_S8_EEENS6_IJNS7_ILi128EEENS7_ILi96EEENS7_ILi64EEEEEELi256ENS_10bfloat16_tEfNS_4arch4Sm90ELb0ELb1ELb0ELb1ELb0ELb1ELb1ELb1ELb0ELb1ELb1ELb0EEENS1_21CollectiveEpilogueFwdINS6_IJSA_NS7_ILi256EEESB_EEES9_SE_SG_Li256ELb1ELb1ELb1ELb0EEENS1_36VarlenDynamicPersistentTileSchedulerILi128ELi96ELi256ELi128ELb1ELb1ELb1ELb1ELb0ELb1EEEEEEEEEvNT_6ParamsE$_ZZN5flash25CollectiveMainloopFwdSm90ILi2EN4cute5tupleIJNS1_1CILi1EEES4_S4_EEENS2_IJNS3_ILi128EEENS3_ILi96EEENS3_ILi64EEEEEELi256EN7cutlass10bfloat16_tEfNSA_4arch4Sm90ELb0ELb1ELb0ELb1ELb0ELb1ELb1ELb1ELb0ELb1ELb1ELb0EE3mmaINS_16FlashAttnFwdSm90ISE_NS_21CollectiveEpilogueFwdINS2_IJS6_NS3_ILi256EEES7_EEES5_SB_SD_Li256ELb1ELb1ELb1ELb0EEENS_36VarlenDynamicPersistentTileSchedulerILi128ELi96ELi256ELi128ELb1ELb1ELb1ELb1ELb0ELb1EEEE13SharedStorageENS1_6TensorINS1_11ArrayEngineIfLm128EEENS1_6LayoutINS2_IJNS2_IJNS3_ILi2EEEST_NS3_ILi32EEEEEES4_S4_EEENS2_IJNS2_IJS4_ST_NS3_ILi4EEEEEENS3_ILi0EEESZ_EEEEEEENS_7SoftmaxILi2ELi0EEEEEbRKNSE_6ParamsENSA_25PipelineTmaAsyncNoClusterILi2ENSA_16PipelineTmaAsyncILi2EEEEES1B_RNSA_13PipelineStateILj2EEERT0_RT1_iRiRKNS_16SeqlenInfoQKNewKILb1ELb1EEENS2_IJiiiiEEERT_ENKUliT_T0_T1_E_clIZSF_ISO_S12_S14_EbS17_S1B_S1B_S1E_S1G_S1I_iS1J_S1N_S1O_S1Q_EUlRS1R_iE0_NS3_ILb1EEES1Y_EEDaiS1R_S1S_S1T_,(.L_x_15027 - $_ZN7cutlass13device_kernelIN5flash11enable_sm90INS1_16FlashAttnFwdSm90INS1_25CollectiveMainloopFwdSm90ILi2EN4cute5tupleIJNS5_1CILi1EEES8_S8_EEENS6_IJNS7_ILi128EEENS7_ILi96EEENS7_ILi64EEEEEELi256ENS_10bfloat16_tEfNS_4arch4Sm90ELb0ELb1ELb0ELb1ELb0ELb1ELb1ELb1ELb0ELb1ELb1ELb0EEENS1_21CollectiveEpilogueFwdINS6_IJSA_NS7_ILi256EEESB_EEES9_SE_SG_Li256ELb1ELb1ELb1ELb0EEENS1_36VarlenDynamicPersistentTileSchedulerILi128ELi96ELi256ELi128ELb1ELb1ELb1ELb1ELb0ELb1EEEEEEEEEvNT_6ParamsE$_ZZN5flash25CollectiveMainloopFwdSm90ILi2EN4cute5tupleIJNS1_1CILi1EEES4_S4_EEENS2_IJNS3_ILi128EEENS3_ILi96EEENS3_ILi64EEEEEELi256EN7cutlass10bfloat16_tEfNSA_4arch4Sm90ELb0ELb1ELb0ELb1ELb0ELb1ELb1ELb1ELb0ELb1ELb1ELb0EE3mmaINS_16FlashAttnFwdSm90ISE_NS_21CollectiveEpilogueFwdINS2_IJS6_NS3_ILi256EEES7_EEES5_SB_SD_Li256ELb1ELb1ELb1ELb0EEENS_36VarlenDynamicPersistentTileSchedulerILi128ELi96ELi256ELi128ELb1ELb1ELb1ELb1ELb0ELb1EEEE13SharedStorageENS1_6TensorINS1_11ArrayEngineIfLm128EEENS1_6LayoutINS2_IJNS2_IJNS3_ILi2EEEST_NS3_ILi32EEEEEES4_S4_EEENS2_IJNS2_IJS4_ST_NS3_ILi4EEEEEENS3_ILi0EEESZ_EEEEEEENS_7SoftmaxILi2ELi0EEEEEbRKNSE_6ParamsENSA_25PipelineTmaAsyncNoClusterILi2ENSA_16PipelineTmaAsyncILi2EEEEES1B_RNSA_13PipelineStateILj2EEERT0_RT1_iRiRKNS_16SeqlenInfoQKNewKILb1ELb1EEENS2_IJiiiiEEERT_ENKUliT_T0_T1_E_clIZSF_ISO_S12_S14_EbS17_S1B_S1B_S1E_S1G_S1I_iS1J_S1N_S1O_S1Q_EUlRS1R_iE0_NS3_ILb1EEES1Y_EEDaiS1R_S1S_S1T_)
$_ZN7cutlass13device_kernelIN5flash11enable_sm90INS1_16FlashAttnFwdSm90INS1_25CollectiveMainloopFwdSm90ILi2EN4cute5tupleIJNS5_1CILi1EEES8_S8_EEENS6_IJNS7_ILi128EEENS7_ILi96EEENS7_ILi64EEEEEELi256ENS_10bfloat16_tEfNS_4arch4Sm90ELb0ELb1ELb0ELb1ELb0ELb1ELb1ELb1ELb0ELb1ELb1ELb0EEENS1_21CollectiveEpilogueFwdINS6_IJSA_NS7_ILi256EEESB_EEES9_SE_SG_Li256ELb1ELb1ELb1ELb0EEENS1_36VarlenDynamicPersistentTileSchedulerILi128ELi96ELi256ELi128ELb1ELb1ELb1ELb1ELb0ELb1EEEEEEEEEvNT_6ParamsE$_ZZN5flash25CollectiveMainloopFwdSm90ILi2EN4cute5tupleIJNS1_1CILi1EEES4_S4_EEENS2_IJNS3_ILi128EEENS3_ILi96EEENS3_ILi64EEEEEELi256EN7cutlass10bfloat16_tEfNSA_4arch4Sm90ELb0ELb1ELb0ELb1ELb0ELb1ELb1ELb1ELb0ELb1ELb1ELb0EE3mmaINS_16FlashAttnFwdSm90ISE_NS_21CollectiveEpilogueFwdINS2_IJS6_NS3_ILi256EEES7_EEES5_SB_SD_Li256ELb1ELb1ELb1ELb0EEENS_36VarlenDynamicPersistentTileSchedulerILi128ELi96ELi256ELi128ELb1ELb1ELb1ELb1ELb0ELb1EEEE13SharedStorageENS1_6TensorINS1_11ArrayEngineIfLm128EEENS1_6LayoutINS2_IJNS2_IJNS3_ILi2EEEST_NS3_ILi32EEEEEES4_S4_EEENS2_IJNS2_IJS4_ST_NS3_ILi4EEEEEENS3_ILi0EEESZ_EEEEEEENS_7SoftmaxILi2ELi0EEEEEbRKNSE_6ParamsENSA_25PipelineTmaAsyncNoClusterILi2ENSA_16PipelineTmaAsyncILi2EEEEES1B_RNSA_13PipelineStateILj2EEERT0_RT1_iRiRKNS_16SeqlenInfoQKNewKILb1ELb1EEENS2_IJiiiiEEERT_ENKUliT_T0_T1_E_clIZSF_ISO_S12_S14_EbS17_S1B_S1B_S1E_S1G_S1I_iS1J_S1N_S1O_S1Q_EUlRS1R_iE0_NS3_ILb1EEES1Y_EEDaiS1R_S1S_S1T_:
[----:B------:R-:W-:Y:S02]  /*3ead0*/  ULDC UR4, c[0x0][0x20] ;  /* 0x0000080000047ab9 */ /* 0x000fe40000000800 */
[----:B------:R-:W-:-:S09]  /*3eae0*/  UIADD3 UR4, -UR4, UR5, URZ ;  /* 0x0000000504047290 */ /* 0x000fd2000fffe13f */
[----:B------:R-:W2:Y:S04]  /*3eaf0*/  LDL.64 R8, [UR4+0x18] ;  /* 0x00001804ff087983 */ /* 0x000ea80008100a00 */
[----:B------:R-:W3:Y:S01]  /*3eb00*/  LDL.64 R4, [UR4] ;  /* 0x00000004ff047983 */ /* 0x000ee20008100a00 */
[----:B------:R-:W-:-:S03]  /*3eb10*/  ULDC.64 UR6, c[0x0][0x208] ;  /* 0x0000820000067ab9 */ /* 0x000fc60000000a00 */
[----:B--2---:R-:W2:Y:S04]  /*3eb20*/  LD.E R6, desc[UR6][R8.64+0x1c] ;  /* 0x00001c0608067980 */ /* 0x004ea8000c101900 */
[----:B---3--:R0:W5:Y:S04]  /*3eb30*/  LD.E R0, desc[UR6][R4.64] ;  /* 0x0000000604007980 */ /* 0x008168000c101900 */
[----:B------:R0:W5:Y:S01]  /*3eb40*/  LD.E R3, desc[UR6][R4.64+0x4] ;  /* 0x0000040604037980 */ /* 0x000162000c101900 */
[----:B------:R-:W-:Y:S01]  /*3eb50*/  BSSY B1, `(.L_x_13043) ;  /* 0x0000007000017945 */ /* 0x000fe20003800000 */
[----:B------:R-:W-:Y:S01]  /*3eb60*/  IMAD.MOV.U32 R7, RZ, RZ, R41 ;  /* 0x000000ffff077224 */ /* 0x000fe200078e0029 */
[----:B--2---:R-:W-:-:S04]  /*3eb70*/  LOP3.LUT R6, R6, 0x1, RZ, 0xfc, !PT ;  /* 0x0000000106067812 */ /* 0x004fc800078efcff */
[----:B------:R-:W-:Y:S01]  /*3eb80*/  ISETP.NE.AND P0, PT, R6, 0x3, PT ;  /* 0x000000030600780c */ /* 0x000fe20003f05270 */
[----:B------:R-:W-:-:S12]  /*3eb90*/  IMAD.MOV.U32 R6, RZ, RZ, R32 ;  /* 0x000000ffff067224 */ /* 0x000fd800078e0020 */
[----:B0-----:R-:W-:Y:S05]  /*3eba0*/  @!P0 BRA `(.L_x_13044) ;  /* 0x0000000000048947 */ /* 0x001fea0003800000 */
[----:B------:R-:W-:Y:S01]  /*3ebb0*/  BPT.TRAP 0x1 ;  /* 0x000000040000795c */ /* 0x000fe20000300000 */
.L_x_13044:
[----:B------:R-:W-:Y:S05]  /*3ebc0*/  BSYNC B1 ;  /* 0x0000000000017941 */ /* 0x000fea0003800000 */
.L_x_13043:
        /* <DEDUP_REMOVED lines=13> */
.L_x_13046:
[----:B------:R-:W-:Y:S05]  /*3eca0*/  BSYNC B1 ;  /* 0x0000000000017941 */ /* 0x000fea0003800000 */
.L_x_13045:
        /* <DEDUP_REMOVED lines=8> */
.L_x_13048:
[----:B------:R-:W-:Y:S05]  /*3ed30*/  BSYNC B1 ;  /* 0x0000000000017941 */ /* 0x000fea0003800000 */
.L_x_13047:
[----:B------:R-:W2:Y:S04]  /*3ed40*/  LDL.64 R12, [UR4] ;  /* 0x00000004ff0c7983 */ /* 0x000ea80008100a00 */
[----:B------:R-:W3:Y:S04]  /*3ed50*/  LDL.64 R4, [UR4+0x28] ;  /* 0x00002804ff047983 */ /* 0x000ee80008100a00 */
[----:B0----5:R-:W4:Y:S04]  /*3ed60*/  LDL.64 R10, [UR4+0x20] ;  /* 0x00002004ff0a7983 */ /* 0x021f280008100a00 */
[----:B------:R-:W4:Y:S04]  /*3ed70*/  LDL.64 R8, [UR4+0x8] ;  /* 0x00000804ff087983 */ /* 0x000f280008100a00 */
[----:B--2---:R-:W2:Y:S04]  /*3ed80*/  LD.E R3, desc[UR6][R12.64] ;  /* 0x000000060c037980 */ /* 0x004ea8000c101900 */
[----:B---3--:R-:W2:Y:S01]  /*3ed90*/  LD.E.64 R4, desc[UR6][R4.64] ;  /* 0x0000000604047980 */ /* 0x008ea2000c101b00 */
[----:B------:R-:W-:Y:S05]  /*3eda0*/  WARPSYNC.ALL ;  /* 0x0000000000007948 */ /* 0x000fea0003800000 */
[----:B----4-:R0:W-:Y:S04]  /*3edb0*/  ST.E desc[UR6][R8.64], RZ ;  /* 0x000000ff08007985 */ /* 0x0101e8000c101906 */
[----:B------:R-:W3:Y:S01]  /*3edc0*/  LD.E.64 R12, desc[UR6][R10.64] ;  /* 0x000000060a0c7980 */ /* 0x000ee2000c101b00 */
[----:B--2---:R-:W-:Y:S01]  /*3edd0*/  IMAD R4, R3, 0x300, R4 ;  /* 0x0000030003047824 */ /* 0x004fe200078e0204 */
[----:B------:R-:W-:Y:S01]  /*3ede0*/  R2UR UR11, R5 ;  /* 0x00000000050b72ca */ /* 0x000fe200000e0000 */
[----:B------:R-:W-:Y:S01]  /*3edf0*/  WARPGROUP.ARRIVE ;  /* 0x00000000000079c5 */ /* 0x000fe20000000000 */
[----:B------:R-:W-:-:S02]  /*3ee00*/  IMAD.MOV.U32 R0, RZ, RZ, 0x1 ;  /* 0x00000001ff007424 */ /* 0x000fc400078e00ff */
        /* <DEDUP_REMOVED lines=8> */
[----:B------:R-:W-:Y:S01]  /*3ee90*/  WARPGROUP.ARRIVE ;  /* 0x00000000000079c5 */ /* 0x000fe20000000000 */
[----:B------:R-:W-:-:S03]  /*3eea0*/  IMAD.MOV.U32 R15, RZ, RZ, R5 ;  /* 0x000000ffff0f7224 */ /* 0x000fc600078e0005 */
        /* <DEDUP_REMOVED lines=23> */
[----:B------:R-:W-:-:S03]  /*3f020*/  WARPGROUP.ARRIVE ;  /* 0x00000000000079c5 */ /* 0x000fc60000000000 */
[----:B------:R-:W-:Y:S01]  /*3f030*/  R2UR UR10, R4 ;  /* 0x00000000040a72ca */ /* 0x000fe200000e0000 */
[----:B--2---:R-:W-:Y:S01]  /*3f040*/  VIADD R10, R10, 0x6 ;  /* 0x000000060a0a7836 */ /* 0x004fe20000000000 */
[----:B------:R-:W-:-:S04]  /*3f050*/  R2UR UR9, R11 ;  /* 0x000000000b0972ca */ /* 0x000fc800000e0000 */
[----:B------:R-:W-:-:S13]  /*3f060*/  R2UR UR8, R10 ;  /* 0x000000000a0872ca */ /* 0x000fda00000e0000 */
[----:B------:R-:W-:Y:S03]  /*3f070*/  HGMMA.64x96x16.F32.BF16 R24, gdesc[UR8], R24, gsb0 ;  /* 0x01600000081879f0 */ /* 0x000fe60008001818 */
[----:B------:R-:W-:Y:S02]  /*3f080*/  WARPGROUP.DEPBAR.LE gsb0, 0x0 ;  /* 0x00008000000079c5 */ /* 0x000fe40000010000 */
[----:B------:R0:W-:Y:S04]  /*3f090*/  ST.E desc[UR6][R8.64], R0 ;  /* 0x0000000008007985 */ /* 0x0001e8000c101906 */
[----:B------:R-:W2:Y:S04]  /*3f0a0*/  LDL.64 R4, [UR4+0x38] ;  /* 0x00003804ff047983 */ /* 0x000ea80008100a00 */
[----:B--2---:R-:W2:Y:S04]  /*3f0b0*/  LD.E R3, desc[UR6][R4.64] ;  /* 0x0000000604037980 */ /* 0x004ea8000c101900 */
[----:B------:R-:W3:Y:S01]  /*3f0c0*/  LDL.64 R4, [UR4+0x30] ;  /* 0x00003004ff047983 */ /* 0x000ee20008100a00 */
[----:B------:R-:W-:Y:S01]  /*3f0d0*/  BSSY B1, `(.L_x_13050) ;  /* 0x0000008000017945 */ /* 0x000fe20003800000 */
[----:B--2---:R-:W-:-:S04]  /*3f0e0*/  LEA.HI R10, R3, R3, RZ, 0x1 ;  /* 0x00000003030a7211 */ /* 0x004fc800078f08ff */
[----:B------:R-:W-:-:S05]  /*3f0f0*/  LOP3.LUT R10, R10, 0xfffffffe, RZ, 0xc0, !PT ;  /* 0xfffffffe0a0a7812 */ /* 0x000fca00078ec0ff */
[----:B------:R-:W-:Y:S01]  /*3f100*/  IMAD.IADD R10, R3, 0x1, -R10 ;  /* 0x00000001030a7824 */ /* 0x000fe200078e0a0a */
[----:B---3--:R-:W-:-:S04]  /*3f110*/  MOV R3, R4 ;  /* 0x0000000400037202 */ /* 0x008fc80000000f00 */
[----:B------:R-:W-:-:S04]  /*3f120*/  SHF.L.U32 R10, R10, 0x1f, RZ ;  /* 0x0000001f0a0a7819 */ /* 0x000fc800000006ff */
[----:B------:R-:W1:Y:S02]  /*3f130*/  SYNCS.PHASECHK.TRANS64.TRYWAIT P0, [R3+URZ+0x32410], R10 ;  /* 0x0324100a030075a7 */ /* 0x000e64000800017f */
[----:B01----:R-:W-:Y:S05]  /*3f140*/  @!P0 BRA `(.L_x_13051) ;  /* 0x000000ac00d08947 */ /* 0x003fea0003800000 */
.L_x_13074:
[----:B------:R-:W-:Y:S05]  /*3f150*/  BSYNC B1 ;  /* 0x0000000000017941 */ /* 0x000fea0003800000 */
.L_x_13050:
[----:B------:R-:W0:Y:S04]  /*3f160*/  LDL.64 R4, [UR4+0x40] ;  /* 0x00004004ff047983 */ /* 0x000e280008100a00 */
[----:B------:R-:W2:Y:S04]  /*3f170*/  LDL.64 R8, [UR4] ;  /* 0x00000004ff087983 */ /* 0x000ea80008100a00 */
[----:B0-----:R-:W3:Y:S04]  /*3f180*/  LD.E R10, desc[UR6][R4.64+0x1c] ;  /* 0x00001c06040a7980 */ /* 0x001ee8000c101900 */
[----:B--2---:R0:W5:Y:S04]  /*3f190*/  LD.E R3, desc[UR6][R8.64] ;  /* 0x0000000608037980 */ /* 0x004168000c101900 */
[----:B------:R0:W5:Y:S01]  /*3f1a0*/  LD.E R12, desc[UR6][R8.64+0x4] ;  /* 0x00000406080c7980 */ /* 0x000162000c101900 */
[----:B------:R-:W-:Y:S01]  /*3f1b0*/  BSSY B1, `(.L_x_13052) ;  /* 0x0000005000017945 */ /* 0x000fe20003800000 */
[----:B---3--:R-:W-:-:S04]  /*3f1c0*/  LOP3.LUT R10, R10, 0x1, RZ, 0xfc, !PT ;  /* 0x000000010a0a7812 */ /* 0x008fc800078efcff */
[----:B------:R-:W-:-:S13]  /*3f1d0*/  ISETP.NE.AND P0, PT, R10, 0x3, PT ;  /* 0x000000030a00780c */ /* 0x000fda0003f05270 */
[----:B0-----:R-:W-:Y:S05]  /*3f1e0*/  @!P0 BRA `(.L_x_13053) ;  /* 0x0000000000048947 */ /* 0x001fea0003800000 */
[----:B------:R-:W-:Y:S01]  /*3f1f0*/  BPT.TRAP 0x1 ;  /* 0x000000040000795c */ /* 0x000fe20000300000 */
.L_x_13053:
[----:B------:R-:W-:Y:S05]  /*3f200*/  BSYNC B1 ;  /* 0x0000000000017941 */ /* 0x000fea0003800000 */
.L_x_13052:
        /* <DEDUP_REMOVED lines=13> */
.L_x_13055:
[----:B------:R-:W-:Y:S05]  /*3f2e0*/  BSYNC B1 ;  /* 0x0000000000017941 */ /* 0x000fea0003800000 */
.L_x_13054:
        /* <DEDUP_REMOVED lines=8> */
.L_x_13057:
[----:B------:R-:W-:Y:S05]  /*3f370*/  BSYNC B1 ;  /* 0x0000000000017941 */ /* 0x000fea0003800000 */
.L_x_13056:
[----:B------:R-:W2:Y:S04]  /*3f380*/  LDL.64 R4, [UR4] ;  /* 0x00000004ff047983 */ /* 0x000ea80008100a00 */
[----:B------:R-:W3:Y:S04]  /*3f390*/  LDL.64 R12, [UR4+0x58] ;  /* 0x00005804ff0c7983 */ /* 0x000ee80008100a00 */
[----:B------:R-:W4:Y:S04]  /*3f3a0*/  LDL.64 R8, [UR4+0x48] ;  /* 0x00004804ff087983 */ /* 0x000f280008100a00 */
[----:B0----5:R-:W3:Y:S04]  /*3f3b0*/  LDL.64 R10, [UR4+0x50] ;  /* 0x00005004ff0a7983 */ /* 0x021ee80008100a00 */
[----:B------:R-:W3:Y:S04]  /*3f3c0*/  LDL.LU R16, [R1+0x48c] ;  /* 0x00048c0001107983 */ /* 0x000ee80000300800 */
[----:B--2---:R-:W2:Y:S04]  /*3f3d0*/  LD.E R3, desc[UR6][R4.64] ;  /* 0x0000000604037980 */ /* 0x004ea8000c101900 */
[----:B----4-:R-:W4:Y:S04]  /*3f3e0*/  LD.E R14, desc[UR6][R8.64] ;  /* 0x00000006080e7980 */ /* 0x010f28000c101900 */
[----:B---3--:R-:W2:Y:S04]  /*3f3f0*/  LD.E.64 R4, desc[UR6][R12.64] ;  /* 0x000000060c047980 */ /* 0x008ea8000c101b00 */
[----:B------:R-:W3:Y:S01]  /*3f400*/  LD.E.64 R12, desc[UR6][R10.64] ;  /* 0x000000060a0c7980 */ /* 0x000ee2000c101b00 */
[----:B------:R-:W-:Y:S05]  /*3f410*/  WARPSYNC.ALL ;  /* 0x0000000000007948 */ /* 0x000fea0003800000 */
[----:B------:R-:W-:Y:S01]  /*3f420*/  WARPGROUP.ARRIVE ;  /* 0x00000000000079c5 */ /* 0x000fe20000000000 */
[----:B----4-:R-:W-:Y:S01]  /*3f430*/  ISETP.NE.U32.AND P0, PT, R14, RZ, PT ;  /* 0x000000ff0e00720c */ /* 0x010fe20003f05070 */
[----:B--2---:R-:W-:Y:S01]  /*3f440*/  IMAD R4, R3, 0xc00, R4 ;  /* 0x00000c0003047824 */ /* 0x004fe200078e0204 */
[----:B------:R-:W-:-:S04]  /*3f450*/  R2UR UR11, R5 ;  /* 0x00000000050b72ca */ /* 0x000fc800000e0000 */
[----:B------:R-:W-:Y:S02]  /*3f460*/  R2UR UR10, R4 ;  /* 0x00000000040a72ca */ /* 0x000fe400000e0000 */
[----:B---3--:R-:W-:Y:S02]  /*3f470*/  R2UR UR8, R12 ;  /* 0x000000000c0872ca */ /* 0x008fe400000e0000 */
[----:B------:R-:W-:-:S03]  /*3f480*/  R2UR UR9, R13 ;  /* 0x000000000d0972ca */ /* 0x000fc600000e0000 */
[----:B------:R-:W-:-:S10]  /*3f490*/  VOTEU.ANY UP0, P0 ;  /* 0x00000000003f7886 */ /* 0x000fd40000000100 */
        /* <DEDUP_REMOVED lines=176> */
[----:B------:R-:W0:Y:S02]  /*3ffa0*/  S2R R216, SR_TID.X ;  /* 0x0000000000d87919 */ /* 0x000e240000002100 */
[----:B0-----:R-:W-:Y:S01]  /*3ffb0*/  LOP3.LUT P1, RZ, R216, 0x7f, RZ, 0xc0, !PT ;  /* 0x0000007fd8ff7812 */ /* 0x001fe2000782c0ff */
[----:B--2---:R-:W-:Y:S01]  /*3ffc0*/  VIADD R10, R10, 0xc06 ;  /* 0x00000c060a0a7836 */ /* 0x004fe20000000000 */
[----:B------:R-:W-:-:S04]  /*3ffd0*/  R2UR UR9, R11 ;  /* 0x000000000b0972ca */ /* 0x000fc800000e0000 */
[----:B------:R-:W-:-:S13]  /*3ffe0*/  R2UR UR8, R10 ;  /* 0x000000000a0872ca */ /* 0x000fda00000e0000 */
[----:B------:R-:W-:Y:S03]  /*3fff0*/  HGMMA.64x96x16.F32.BF16 R24, gdesc[UR8], R24, gsb0 ;  /* 0x01600000081879f0 */ /* 0x000fe60008001818 */
[----:B------:R-:W-:Y:S02]  /*40000*/  WARPGROUP.DEPBAR.LE gsb0, 0x0 ;  /* 0x00008000000079c5 */ /* 0x000fe40000010000 */
[----:B------:R0:W-:Y:S04]  /*40010*/  ST.E desc[UR6][R8.64], R0 ;  /* 0x0000000008007985 */ /* 0x0001e8000c101906 */
[----:B------:R-:W2:Y:S04]  /*40020*/  @!P1 LDL.64 R4, [UR4] ;  /* 0x00000004ff049983 */ /* 0x000ea80008100a00 */
[----:B0-----:R-:W3:Y:S01]  /*40030*/  @!P1 LDL.64 R8, [UR4+0x18] ;  /* 0x00001804ff089983 */ /* 0x001ee20008100a00 */
[----:B------:R-:W-:-:S04]  /*40040*/  SHF.R.U32.HI R3, RZ, 0x7, R216 ;  /* 0x00000007ff037819 */ /* 0x000fc800000116d8 */
[----:B------:R-:W-:-:S05]  /*40050*/  IADD3 R3, -R3, 0xb, RZ ;  /* 0x0000000b03037810 */ /* 0x000fca0007ffe1ff */
[----:B------:R0:W-:Y:S06]  /*40060*/  BAR.ARV R3, 0x100 ;  /* 0x000400030000751d */ /* 0x0001ec0000002000 */
[----:B--2---:R-:W2:Y:S04]  /*40070*/  @!P1 LD.E R4, desc[UR6][R4.64] ;  /* 0x0000000604049980 */ /* 0x004ea8000c101900 */
[----:B---3--:R-:W3:Y:S02]  /*40080*/  @!P1 LD.E.64 R8, desc[UR6][R8.64+0x30] ;  /* 0x0000300608089980 */ /* 0x008ee4000c101b00 */
[----:B---3--:R-:W-:-:S05]  /*40090*/  @!P1 MOV R11, R8 ;  /* 0x00000008000b9202 */ /* 0x008fca0000000f00 */
[----:B--2---:R-:W-:-:S05]  /*400a0*/  @!P1 IMAD R10, R4, 0x8, R11 ;  /* 0x00000008040a9824 */ /* 0x004fca00078e020b */
[----:B------:R-:W-:-:S04]  /*400b0*/  @!P1 PRMT R10, RZ, 0x654, R10 ;  /* 0x00000654ff0a9816 */ /* 0x000fc8000000000a */
[----:B------:R1:W-:Y:S01]  /*400c0*/  @!P1 SYNCS.ARRIVE.TRANS64.RED.A1T0 RZ, [R10+URZ], RZ ;  /* 0x000000ff0aff99a7 */ /* 0x0003e2000810043f */
[----:B------:R-:W2:Y:S04]  /*400d0*/  LD.E R11, desc[UR6][R6.64+0x24] ;  /* 0x00002406060b7980 */ /* 0x000ea8000c101900 */
[----:B------:R-:W3:Y:S04]  /*400e0*/  LD.E R73, desc[UR6][R72.64] ;  /* 0x0000000648497980 */ /* 0x000ee8000c101900 */
[----:B-1----:R-:W4:Y:S04]  /*400f0*/  LD.E R10, desc[UR6][R6.64] ;  /* 0x00000006060a7980 */ /* 0x002f28000c101900 */
[----:B------:R-:W3:Y:S04]  /*40100*/  LD.E R5, desc[UR6][R6.64+0x8] ;  /* 0x0000080606057980 */ /* 0x000ee8000c101900 */
[----:B0-----:R-:W3:Y:S04]  /*40110*/  LD.E R3, desc[UR6][R6.64+0x18] ;  /* 0x0000180606037980 */ /* 0x001ee8000c101900 */
[----:B------:R-:W3:Y:S04]  /*40120*/  LD.E R74, desc[UR6][R6.64+0xc] ;  /* 0x00000c06064a7980 */ /* 0x000ee8000c101900 */
[----:B------:R-:W3:Y:S04]  /*40130*/  LD.E R4, desc[UR6][R6.64+0x4] ;  /* 0x0000040606047980 */ /* 0x000ee8000c101900 */
[----:B------:R-:W3:Y:S04]  /*40140*/  LD.E R75, desc[UR6][R6.64+0x10] ;  /* 0x00001006064b7980 */ /* 0x000ee8000c101900 */
[----:B------:R-:W3:Y:S01]  /*40150*/  LD.E R77, desc[UR6][R6.64+0x14] ;  /* 0x00001406064d7980 */ /* 0x000ee2000c101900 */
[----:B--2---:R-:W-:-:S13]  /*40160*/  ISETP.NE.AND P0, PT, R11, 0x1, PT ;  /* 0x000000010b00780c */ /* 0x004fda0003f05270 */
[----:B------:R-:W2:Y:S04]  /*40170*/  @P0 LD.E R20, desc[UR6][R6.64+0x28] ;  /* 0x0000280606140980 */ /* 0x000ea8000c101900 */
[----:B------:R-:W2:Y:S01]  /*40180*/  @P0 LD.E R21, desc[UR6][R6.64+0x2c] ;  /* 0x00002c0606150980 */ /* 0x000ea2000c101900 */
[----:B----4-:R-:W-:-:S04]  /*40190*/  SHF.R.S32.HI R9, RZ, 0x1f, R10 ;  /* 0x0000001fff097819 */ /* 0x010fc8000001140a */
[----:B------:R-:W-:-:S04]  /*401a0*/  LEA.HI R8, R9, R10, RZ, 0x7 ;  /* 0x0000000a09087211 */ /* 0x000fc800078f38ff */
[----:B------:R-:W-:Y:S02]  /*401b0*/  LOP3.LUT R11, R8, 0xffffff80, RZ, 0xc0, !PT ;  /* 0xffffff80080b7812 */ /* 0x000fe400078ec0ff */
[----:B------:R-:W-:-:S03]  /*401c0*/  LOP3.LUT R16, R16, 0xfff7ffff, RZ, 0xc0, !PT ;  /* 0xfff7ffff10107812 */ /* 0x000fc600078ec0ff */
[----:B------:R-:W-:Y:S01]  /*401d0*/  IMAD.IADD R11, R10, 0x1, -R11 ;  /* 0x000000010a0b7824 */ /* 0x000fe200078e0a0b */
[----:B------:R-:W-:-:S04]  /*401e0*/  @P1 LOP3.LUT R16, R16, 0x80000, RZ, 0xfc, !PT ;  /* 0x0008000010101812 */ /* 0x000fc800078efcff */
[----:B------:R-:W-:Y:S01]  /*401f0*/  SHF.R.S32.HI R12, RZ, 0x1f, R11 ;  /* 0x0000001fff0c7819 */ /* 0x000fe2000001140b */
[----:B------:R0:W-:Y:S03]  /*40200*/  STL [R1+0x48c], R16 ;  /* 0x00048c1001007387 */ /* 0x0001e60000100800 */
[----:B------:R-:W-:-:S04]  /*40210*/  LEA.HI R13, R12, R11, RZ, 0x2 ;  /* 0x0000000b0c0d7211 */ /* 0x000fc800078f10ff */
[--C-:B------:R-:W-:Y:S02]  /*40220*/  SHF.R.S32.HI R14, RZ, 0x2, R13.reuse ;  /* 0x00000002ff0e7819 */ /* 0x100fe4000001140d */
[----:B0-----:R-:W-:Y:S02]  /*40230*/  LEA.HI R16, R9, R10, RZ, 0x2 ;  /* 0x0000000a09107211 */ /* 0x001fe400078f10ff */
[----:B------:R-:W-:Y:S02]  /*40240*/  SHF.R.S32.HI R15, RZ, 0x1f, R13 ;  /* 0x0000001fff0f7819 */ /* 0x000fe4000001140d */
[----:B------:R-:W-:Y:S02]  /*40250*/  LOP3.LUT R17, R16, 0xfffffffc, RZ, 0xc0, !PT ;  /* 0xfffffffc10117812 */ /* 0x000fe400078ec0ff */
[----:B------:R-:W-:Y:S02]  /*40260*/  LEA.HI R12, R12, R11, RZ, 0x5 ;  /* 0x0000000b0c0c7211 */ /* 0x000fe400078f28ff */
[----:B------:R-:W-:-:S02]  /*40270*/  SHF.R.S32.HI R9, RZ, 0x7, R8 ;  /* 0x00000007ff097819 */ /* 0x000fc40000011408 */
[----:B------:R-:W-:Y:S01]  /*40280*/  LEA.HI R15, R15, R14, RZ, 0x3 ;  /* 0x0000000e0f0f7211 */ /* 0x000fe200078f18ff */
[----:B------:R-:W-:Y:S01]  /*40290*/  IMAD.IADD R17, R10, 0x1, -R17 ;  /* 0x000000010a117824 */ /* 0x000fe200078e0a11 */
[----:B------:R-:W-:Y:S02]  /*402a0*/  SHF.R.S32.HI R12, RZ, 0x5, R12 ;  /* 0x00000005ff0c7819 */ /* 0x000fe4000001140c */
[----:B------:R-:W-:Y:S02]  /*402b0*/  LEA.HI R8, R8, R9, RZ, 0x1 ;  /* 0x0000000908087211 */ /* 0x000fe400078f08ff */
[----:B------:R-:W-:Y:S01]  /*402c0*/  LOP3.LUT R15, R15, 0xfffffff8, RZ, 0xc0, !PT ;  /* 0xfffffff80f0f7812 */ /* 0x000fe200078ec0ff */
[----:B---3--:R-:W-:Y:S01]  /*402d0*/  IMAD R12, R73, 0x8, R12 ;  /* 0x00000008490c7824 */ /* 0x008fe200078e020c */
[----:B------:R-:W-:Y:S02]  /*402e0*/  LOP3.LUT R8, R8, 0x3fffffe, RZ, 0xc0, !PT ;  /* 0x03fffffe08087812 */ /* 0x000fe400078ec0ff */
[----:B------:R-:W-:Y:S01]  /*402f0*/  LEA.HI R10, R17, R17, RZ, 0x1 ;  /* 0x00000011110a7211 */ /* 0x000fe200078f08ff */
[----:B------:R-:W-:-:S02]  /*40300*/  IMAD.IADD R15, R14, 0x1, -R15 ;  /* 0x000000010e0f7824 */ /* 0x000fc400078e0a0f */
[----:B------:R-:W-:Y:S01]  /*40310*/  IMAD.IADD R8, R9, 0x1, -R8 ;  /* 0x0000000109087824 */ /* 0x000fe200078e0a08 */
[----:B------:R-:W-:Y:S01]  /*40320*/  LOP3.LUT R10, R10, 0x1ffffffe, RZ, 0xc0, !PT ;  /* 0x1ffffffe0a0a7812 */ /* 0x000fe200078ec0ff */
[----:B------:R-:W-:-:S04]  /*40330*/  IMAD.U32 R15, R12, 0x10, R15 ;  /* 0x000000100c0f7824 */ /* 0x000fc800078e000f */
[----:B------:R-:W-:Y:S02]  /*40340*/  IMAD.IADD R10, R17, 0x1, -R10 ;  /* 0x00000001110a7824 */ /* 0x000fe400078e0a0a */
[----:B------:R-:W-:-:S04]  /*40350*/  IMAD R15, R8, 0x40, R15 ;  /* 0x00000040080f7824 */ /* 0x000fc800078e020f */
[----:B------:R-:W-:Y:S01]  /*40360*/  IMAD R9, R10, 0x8, R15 ;  /* 0x000000080a097824 */ /* 0x000fe200078e020f */
[----:B------:R-:W-:Y:S01]  /*40370*/  LOP3.LUT R8, R13, 0x7ffffffc, RZ, 0xc0, !PT ;  /* 0x7ffffffc0d087812 */ /* 0x000fe200078ec0ff */
[----:B------:R-:W-:Y:S01]  /*40380*/  IMAD R15, R2, -0x60, R5 ;  /* 0xffffffa0020f7824 */ /* 0x000fe200078e0205 */
[----:B------:R-:W-:-:S03]  /*40390*/  ISETP.GE.AND P1, PT, R3, 0x1, PT ;  /* 0x000000010300780c */ /* 0x000fc60003f26270 */
[----:B------:R-:W-:Y:S02]  /*403a0*/  IMAD.IADD R8, R11, 0x1, -R8 ;  /* 0x000000010b087824 */ /* 0x000fe400078e0a08 */
[----:B------:R-:W-:-:S04]  /*403b0*/  VIADD R11, R15, 0x1 ;  /* 0x000000010f0b7836 */ /* 0x000fc80000000000 */
[----:B------:R-:W-:Y:S01]  /*403c0*/  IMAD R11, R8, -0x2, R11 ;  /* 0xfffffffe080b7824 */ /* 0x000fe200078e020b */
[----:B------:R-:W-:-:S03]  /*403d0*/  LOP3.LUT R13, RZ, R74, RZ, 0x33, !PT ;  /* 0x0000004aff0d7212 */ /* 0x000fc600078e33ff */
[----:B------:R-:W-:Y:S02]  /*403e0*/  IMAD.IADD R10, R11, 0x1, -R4 ;  /* 0x000000010b0a7824 */ /* 0x000fe400078e0a04 */
[C---:B------:R-:W-:Y:S02]  /*403f0*/  IMAD.SHL.U32 R11, R8.reuse, 0x2, RZ ;  /* 0x00000002080b7824 */ /* 0x040fe400078e00ff */
[----:B------:R-:W-:Y:S02]  /*40400*/  IMAD R12, R8, -0x2, R15 ;  /* 0xfffffffe080c7824 */ /* 0x000fe400078e020f */
[C---:B------:R-:W-:Y:S01]  /*40410*/  IMAD.IADD R75, R10.reuse, 0x1, R75 ;  /* 0x000000010a4b7824 */ /* 0x040fe200078e024b */
[----:B------:R-:W-:Y:S01]  /*40420*/  BSSY B1, `(.L_x_13059) ;  /* 0x0000023000017945 */ /* 0x000fe20003800000 */
[----:B------:R-:W-:Y:S02]  /*40430*/  IMAD.IADD R14, R10, 0x1, R13 ;  /* 0x000000010a0e7824 */ /* 0x000fe400078e020d */
[----:B------:R-:W-:-:S02]  /*40440*/  IMAD R10, R2, -0x60, -R11 ;  /* 0xffffffa0020a7824 */ /* 0x000fc400078e0a0b */
[----:B------:R-:W-:Y:S02]  /*40450*/  IMAD R77, R2, -0x60, R77 ;  /* 0xffffffa0024d7824 */ /* 0x000fe400078e024d */
[----:B--2---:R-:W-:-:S05]  /*40460*/  @P0 IMAD.HI.U32 R20, R9, R20, RZ ;  /* 0x0000001409140227 */ /* 0x004fca00078e00ff */
[----:B------:R-:W-:-:S05]  /*40470*/  @P0 SHF.R.U32.HI R9, RZ, R21, R20 ;  /* 0x00000015ff090219 */ /* 0x000fca0000011614 */
[----:B------:R-:W0:Y:S02]  /*40480*/  SHFL.IDX PT, R17, R9, RZ, 0x1c1f ;  /* 0x001c1fff09117589 */ /* 0x000e2400000e0000 */
[----:B0-----:R-:W-:Y:S01]  /*40490*/  VIADDMNMX R2, R17, R75, R12, PT ;  /* 0x0000004b11027246 */ /* 0x001fe2000380010c */
        /* <DEDUP_REMOVED lines=10> */
[----:B------:R-:W2:Y:S04]  /*40540*/  LD.E R13, desc[UR6][R6.64+0x1c] ;  /* 0x00001c06060d7980 */ /* 0x000ea8000c101900 */
[----:B------:R-:W3:Y:S01]  /*40550*/  LD.E R15, desc[UR6][R6.64+0x20] ;  /* 0x00002006060f7980 */ /* 0x000ee2000c101900 */
[----:B--2---:R-:W-:-:S05]  /*40560*/  IMAD.HI.U32 R8, R8, R13, RZ ;  /* 0x0000000d08087227 */ /* 0x004fca00078e00ff */
[----:B---3--:R-:W-:-:S07]  /*40570*/  SHF.R.U32.HI R8, RZ, R15, R8 ;  /* 0x0000000fff087219 */ /* 0x008fce0000011608 */
.L_x_13064:
[----:B------:R-:W-:Y:S05]  /*40580*/  BSYNC B3 ;  /* 0x0000000000037941 */ /* 0x000fea0003800000 */
.L_x_13063:
[----:B------:R-:W-:Y:S01]  /*40590*/  LOP3.LUT R8, RZ, R8, RZ, 0x33, !PT ;  /* 0x00000008ff087212 */ /* 0x000fe200078e33ff */
[----:B------:R-:W-:Y:S06]  /*405a0*/  BRA `(.L_x_13065) ;  /* 0x0000000000187947 */ /* 0x000fec0003800000 */
.L_x_13062:
[----:B------:R-:W-:-:S13]  /*405b0*/  ISETP.NE.AND P0, PT, R3, 0x1, PT ;  /* 0x000000010300780c */ /* 0x000fda0003f05270 */
[----:B------:R-:W-:Y:S05]  /*405c0*/  @!P0 BRA `(.L_x_13065) ;  /* 0x0000000000108947 */ /* 0x000fea0003800000 */
[----:B------:R-:W2:Y:S04]  /*405d0*/  LD.E R13, desc[UR6][R6.64+0x1c] ;  /* 0x00001c06060d7980 */ /* 0x000ea8000c101900 */
[----:B------:R-:W3:Y:S01]  /*405e0*/  LD.E R15, desc[UR6][R6.64+0x20] ;  /* 0x00002006060f7980 */ /* 0x000ee2000c101900 */
[----:B--2---:R-:W-:-:S05]  /*405f0*/  IMAD.HI.U32 R8, R8, R13, RZ ;  /* 0x0000000d08087227 */ /* 0x004fca00078e00ff */
[----:B---3--:R-:W-:-:S07]  /*40600*/  SHF.R.U32.HI R8, RZ, R15, R8 ;  /* 0x0000000fff087219 */ /* 0x008fce0000011608 */
.L_x_13065:
[----:B------:R-:W-:Y:S05]  /*40610*/  BSYNC B2 ;  /* 0x0000000000027941 */ /* 0x000fea0003800000 */
.L_x_13061:
[----:B------:R-:W-:-:S05]  /*40620*/  IMAD R8, R3, R8, R10 ;  /* 0x0000000803087224 */ /* 0x000fca00078e020a */
[----:B------:R-:W-:Y:S02]  /*40630*/  VIMNMX R11, R11, R8, !PT ;  /* 0x000000080b0b7248 */ /* 0x000fe40007fe0100 */
[----:B------:R-:W-:-:S07]  /*40640*/  VIADDMNMX R2, R8, R3, R2, PT ;  /* 0x0000000308027246 */ /* 0x000fce0003800102 */
.L_x_13060:
[----:B------:R-:W-:Y:S05]  /*40650*/  BSYNC B1 ;  /* 0x0000000000017941 */ /* 0x000fea0003800000 */
.L_x_13059:
        /* <DEDUP_REMOVED lines=9> */
[C---:B------:R-:W-:Y:S02]  /*406f0*/  ISETP.LT.OR P3, PT, R2.reuse, 0x2, P3 ;  /* 0x000000020200780c */ /* 0x040fe40001f61670 */
[----:B------:R-:W-:Y:S02]  /*40700*/  ISETP.GT.AND P2, PT, R11, 0x9, !P4 ;  /* 0x000000090b00780c */ /* 0x000fe40006744270 */
[----:B------:R-:W-:Y:S02]  /*40710*/  FSEL R25, R25, -INF , !P3 ;  /* 0xff80000019197808 */ /* 0x000fe40005800000 */
[----:B------:R-:W-:Y:S02]  /*40720*/  ISETP.LT.OR P2, PT, R2, 0xa, P2 ;  /* 0x0000000a0200780c */ /* 0x000fe40001741670 */
[----:B------:R-:W-:-:S02]  /*40730*/  ISETP.GE.AND P3, PT, R77, 0x11, PT ;  /* 0x000000114d00780c */ /* 0x000fc40003f66270 */
[----:B------:R-:W-:Y:S01]  /*40740*/  FSEL R29, R29, -INF , !P2 ;  /* 0xff8000001d1d7808 */ /* 0x000fe20005000000 */
[----:B0-----:R-:W-:Y:S01]  /*40750*/  IMAD.IADD R13, R14, 0x1, R9 ;  /* 0x000000010e0d7824 */ /* 0x001fe200078e0209 */
        /* <DEDUP_REMOVED lines=116> */
.L_x_13071:
[----:B------:R-:W-:Y:S05]  /*40ea0*/  BSYNC B3 ;  /* 0x0000000000037941 */ /* 0x000fea0003800000 */
.L_x_13070:
[----:B------:R-:W-:Y:S01]  /*40eb0*/  LOP3.LUT R4, RZ, R4, RZ, 0x33, !PT ;  /* 0x00000004ff047212 */ /* 0x000fe200078e33ff */
[----:B------:R-:W-:Y:S06]  /*40ec0*/  BRA `(.L_x_13072) ;  /* 0x0000000000187947 */ /* 0x000fec0003800000 */
.L_x_13069:
[----:B------:R-:W-:-:S13]  /*40ed0*/  ISETP.NE.AND P6, PT, R3, 0x1, PT ;  /* 0x000000010300780c */ /* 0x000fda0003fc5270 */
[----:B------:R-:W-:Y:S05]  /*40ee0*/  @!P6 BRA `(.L_x_13072) ;  /* 0x000000000010e947 */ /* 0x000fea0003800000 */
[----:B------:R-:W2:Y:S04]  /*40ef0*/  LD.E R5, desc[UR6][R6.64+0x1c] ;  /* 0x00001c0606057980 */ /* 0x000ea8000c101900 */
[----:B------:R-:W3:Y:S01]  /*40f00*/  LD.E R9, desc[UR6][R6.64+0x20] ;  /* 0x0000200606097980 */ /* 0x000ee2000c101900 */
[----:B--2---:R-:W-:-:S05]  /*40f10*/  IMAD.HI.U32 R4, R4, R5, RZ ;  /* 0x0000000504047227 */ /* 0x004fca00078e00ff */
[----:B---3--:R-:W-:-:S07]  /*40f20*/  SHF.R.U32.HI R4, RZ, R9, R4 ;  /* 0x00000009ff047219 */ /* 0x008fce0000011604 */
.L_x_13072:
[----:B------:R-:W-:Y:S05]  /*40f30*/  BSYNC B2 ;  /* 0x0000000000027941 */ /* 0x000fea0003800000 */
.L_x_13068:
[----:B------:R-:W-:-:S05]  /*40f40*/  IMAD R4, R3, R4, R10 ;  /* 0x0000000403047224 */ /* 0x000fca00078e020a */
[----:B------:R-:W-:Y:S02]  /*40f50*/  VIADDMNMX R2, R4, R3, R2, PT ;  /* 0x0000000304027246 */ /* 0x000fe40003800102 */
[----:B------:R-:W-:-:S07]  /*40f60*/  VIMNMX R13, R13, R4, !PT ;  /* 0x000000040d0d7248 */ /* 0x000fce0007fe0100 */
.L_x_13067:
[----:B------:R-:W-:Y:S05]  /*40f70*/  BSYNC B1 ;  /* 0x0000000000017941 */ /* 0x000fea0003800000 */
.L_x_13066:
[C---:B------:R-:W-:Y:S01]  /*40f80*/  ISETP.GT.AND P0, PT, R13.reuse, 0x1, !P0 ;  /* 0x000000010d00780c */ /* 0x040fe20004704270 */
[----:B------:R-:W2:Y:S01]  /*40f90*/  LDL.64 R4, [UR4+0x70] ;  /* 0x00007004ff047983 */ /* 0x000ea20008100a00 */
        /* <DEDUP_REMOVED lines=70> */
[C---:B------:R-:W-:Y:S02]  /*41400*/  ISETP.GT.AND P0, PT, R13.reuse, RZ, !P6 ;  /* 0x000000ff0d00720c */ /* 0x040fe40007704270 */
[C---:B------:R-:W-:Y:S02]  /*41410*/  ISETP.GT.AND P2, PT, R13.reuse, 0x49, !P2 ;  /* 0x000000490d00780c */ /* 0x040fe40005744270 */
[----:B------:R-:W-:Y:S02]  /*41420*/  ISETP.LT.OR P0, PT, R2, 0x1, P0 ;  /* 0x000000010200780c */ /* 0x000fe40000701670 */
[----:B------:R-:W-:Y:S02]  /*41430*/  ISETP.GT.AND P3, PT, R13, 0x50, !P3 ;  /* 0x000000500d00780c */ /* 0x000fe40005f64270 */
[----:B------:R-:W-:-:S02]  /*41440*/  FSEL R12, R26, -INF , !P0 ;  /* 0xff8000001a0c7808 */ /* 0x000fc40004000000 */
        /* <DEDUP_REMOVED lines=18> */
[C---:B------:R-:W-:Y:S02]  /*41570*/  ISETP.LT.OR P2, PT, R2.reuse, 0x4a, P2 ;  /* 0x0000004a0200780c */ /* 0x040fe40001741670 */
        /* <DEDUP_REMOVED lines=16> */
[----:B------:R-:W-:-:S04]  /*41680*/  FMNMX.FTZ R2, R70, R3, !PT ;  /* 0x0000000346027209 */ /* 0x000fc80007810000 */
[----:B------:R-:W-:-:S05]  /*41690*/  FMNMX.FTZ R13, R71, R2, !PT ;  /* 0x00000002470d7209 */ /* 0x000fca0007810000 */
[----:B--2---:R0:W-:Y:S04]  /*416a0*/  ST.E desc[UR6][R4.64+0x4], R13 ;  /* 0x0000040d04007985 */ /* 0x0041e8000c101906 */
[----:B------:R-:W2:Y:S01]  /*416b0*/  LD.E R16, desc[UR6][R4.64+0x4] ;  /* 0x0000040604107980 */ /* 0x000ea2000c101900 */
        /* <DEDUP_REMOVED lines=22> */
[----:B0-----:R-:W-:-:S05]  /*41820*/  FMNMX.FTZ R13, R69, R2, !PT ;  /* 0x00000002450d7209 */ /* 0x001fca0007810000 */
[----:B------:R-:W0:Y:S02]  /*41830*/  SHFL.BFLY PT, R2, R13, 0x2, 0x1f ;  /* 0x0c401f000d027f89 */ /* 0x000e2400000e0000 */
[----:B0-----:R-:W-:Y:S02]  /*41840*/  FMNMX.FTZ R14, R13, R2, !PT ;  /* 0x000000020d0e7209 */ /* 0x001fe40007810000 */
[----:B------:R-:W-:Y:S04]  /*41850*/  ST.E desc[UR6][R4.64], R13 ;  /* 0x0000000d04007985 */ /* 0x000fe8000c101906 */
[----:B--2---:R-:W0:Y:S02]  /*41860*/  SHFL.BFLY PT, R3, R16, 0x2, 0x1f ;  /* 0x0c401f0010037f89 */ /* 0x004e2400000e0000 */
[----:B0-----:R-:W-:-:S02]  /*41870*/  FMNMX.FTZ R17, R16, R3, !PT ;  /* 0x0000000310117209 */ /* 0x001fc40007810000 */
[----:B------:R-:W0:Y:S04]  /*41880*/  SHFL.BFLY PT, R3, R14, 0x1, 0x1f ;  /* 0x0c201f000e037f89 */ /* 0x000e2800000e0000 */
[----:B------:R-:W1:Y:S01]  /*41890*/  SHFL.BFLY PT, R2, R17, 0x1, 0x1f ;  /* 0x0c201f0011027f89 */ /* 0x000e6200000e0000 */
[----:B0-----:R-:W-:Y:S02]  /*418a0*/  FMNMX.FTZ R15, R14, R3, !PT ;  /* 0x000000030e0f7209 */ /* 0x001fe40007810000 */
[----:B-1----:R-:W-:-:S03]  /*418b0*/  FMNMX.FTZ R21, R17, R2, !PT ;  /* 0x0000000211157209 */ /* 0x002fc60007810000 */
[----:B------:R-:W-:Y:S04]  /*418c0*/  ST.E desc[UR6][R4.64], R15 ;  /* 0x0000000f04007985 */ /* 0x000fe8000c101906 */
[----:B------:R0:W-:Y:S04]  /*418d0*/  ST.E desc[UR6][R4.64+0x4], R21 ;  /* 0x0000041504007985 */ /* 0x0001e8000c101906 */
[----:B------:R-:W2:Y:S04]  /*418e0*/  LDL.64 R2, [UR4+0x70] ;  /* 0x00007004ff027983 */ /* 0x000ea80008100a00 */
[----:B--2---:R-:W2:Y:S04]  /*418f0*/  LD.E R73, desc[UR6][R2.64+0x20] ;  /* 0x0000200602497980 */ /* 0x004ea8000c101900 */
[----:B------:R-:W2:Y:S04]  /*41900*/  LD.E R16, desc[UR6][R2.64] ;  /* 0x0000000602107980 */ /* 0x000ea8000c101900 */
[----:B------:R-:W0:Y:S01]  /*41910*/  LD.E R20, desc[UR6][R2.64+0x4] ;  /* 0x0000040602147980 */ /* 0x000e22000c101900 */
[C---:B--2---:R-:W-:Y:S01]  /*41920*/  FMUL.FTZ R14, R16.reuse, R73 ;  /* 0x00000049100e7220 */ /* 0x044fe20000410000 */
[----:B------:R-:W-:Y:S01]  /*41930*/  FSETP.NEU.FTZ.AND P0, PT, R16, -INF , PT ;  /* 0xff8000001000780b */ /* 0x000fe20003f1d000 */
[----:B0-----:R-:W-:-:S03]  /*41940*/  FMUL.FTZ R4, R73, R20 ;  /* 0x0000001449047220 */ /* 0x001fc60000410000 */
[----:B------:R-:W-:Y:S02]  /*41950*/  FSEL R14, R14, RZ, P0 ;  /* 0x000000ff0e0e7208 */ /* 0x000fe40000000000 */
[----:B------:R-:W-:-:S04]  /*41960*/  FSETP.NEU.FTZ.AND P0, PT, R20, -INF , PT ;  /* 0xff8000001400780b */ /* 0x000fc80003f1d000 */
[----:B------:R-:W-:Y:S01]  /*41970*/  FSEL R4, R4, RZ, P0 ;  /* 0x000000ff04047208 */ /* 0x000fe20000000000 */
[-CC-:B------:R-:W-:Y:S01]  /*41980*/  FFMA.FTZ R35, R24, R73.reuse, -R14.reuse ;  /* 0x0000004918237223 */ /* 0x180fe2000001080e */
[----:B------:R-:W-:-:S03]  /*41990*/  FFMA.FTZ R184, R25, R73, -R14 ;  /* 0x0000004919b87223 */ /* 0x000fc6000001080e */
[-CC-:B------:R-:W-:Y:S01]  /*419a0*/  FFMA.FTZ R21, R12, R73.reuse, -R4.reuse ;  /* 0x000000490c157223 */ /* 0x180fe20000010804 */
[-C--:B------:R-:W-:Y:S01]  /*419b0*/  FFMA.FTZ R185, R11, R73.reuse, -R4 ;  /* 0x000000490bb97223 */ /* 0x080fe20000010804 */
[-C--:B------:R-:W-:Y:S01]  /*419c0*/  FFMA.FTZ R34, R28, R73.reuse, -R14 ;  /* 0x000000491c227223 */ /* 0x080fe2000001080e */
[-C--:B------:R-:W-:Y:S01]  /*419d0*/  FFMA.FTZ R20, R6, R73.reuse, -R4 ;  /* 0x0000004906147223 */ /* 0x080fe20000010804 */
[----:B------:R-:W-:Y:S01]  /*419e0*/  MUFU.EX2 R35, R35 ;  /* 0x0000002300237308 */ /* 0x000fe20000000800 */
[-C--:B------:R-:W-:Y:S01]  /*419f0*/  FFMA.FTZ R186, R29, R73.reuse, -R14 ;  /* 0x000000491dba7223 */ /* 0x080fe2000001080e */
[----:B------:R-:W-:-:S06]  /*41a00*/  FFMA.FTZ R187, R10, R73, -R4 ;  /* 0x000000490abb7223 */ /* 0x000fcc0000010804 */
[----:B------:R-:W0:Y:S01]  /*41a10*/  MUFU.EX2 R184, R184 ;  /* 0x000000b800b87308 */ /* 0x000e220000000800 */
[-C--:B------:R-:W-:Y:S01]  /*41a20*/  FFMA.FTZ R33, R32, R73.reuse, -R14 ;  /* 0x0000004920217223 */ /* 0x080fe2000001080e */
[----:B------:R-:W-:-:S06]  /*41a30*/  FFMA.FTZ R17, R7, R73, -R4 ;  /* 0x0000004907117223 */ /* 0x000fcc0000010804 */
[----:B------:R-:W-:Y:S08]  /*41a40*/  MUFU.EX2 R21, R21 ;  /* 0x0000001500157308 */ /* 0x000ff00000000800 */
[----:B------:R-:W1:Y:S01]  /*41a50*/  MUFU.EX2 R185, R185 ;  /* 0x000000b900b97308 */ /* 0x000e620000000800 */
[-C--:B------:R-:W-:Y:S01]  /*41a60*/  FFMA.FTZ R160, R8, R73.reuse, -R14 ;  /* 0x0000004908a07223 */ /* 0x080fe2000001080e */
[----:B------:R-:W-:-:S06]  /*41a70*/  FFMA.FTZ R161, R9, R73, -R4 ;  /* 0x0000004909a17223 */ /* 0x000fcc0000010804 */
[----:B------:R-:W2:Y:S08]  /*41a80*/  MUFU.EX2 R34, R34 ;  /* 0x0000002200227308 */ /* 0x000eb00000000800 */
[----:B------:R-:W3:Y:S01]  /*41a90*/  MUFU.EX2 R20, R20 ;  /* 0x0000001400147308 */ /* 0x000ee20000000800 */
[-C--:B------:R-:W-:Y:S01]  /*41aa0*/  FFMA.FTZ R32, R36, R73.reuse, -R14 ;  /* 0x0000004924207223 */ /* 0x080fe2000001080e */
[----:B------:R-:W-:-:S06]  /*41ab0*/  FFMA.FTZ R16, R38, R73, -R4 ;  /* 0x0000004926107223 */ /* 0x000fcc0000010804 */
[----:B------:R-:W4:Y:S08]  /*41ac0*/  MUFU.EX2 R186, R186 ;  /* 0x000000ba00ba7308 */ /* 0x000f300000000800 */
[----:B------:R-:W5:Y:S01]  /*41ad0*/  MUFU.EX2 R187, R187 ;  /* 0x000000bb00bb7308 */ /* 0x000f620000000800 */
[----:B0-----:R-:W-:Y:S01]  /*41ae0*/  FADD.FTZ R5, R35, R184 ;  /* 0x000000b823057221 */ /* 0x001fe20000010000 */
[----:B-1----:R-:W-:-:S06]  /*41af0*/  FADD.FTZ R7, R21, R185 ;  /* 0x000000b915077221 */ /* 0x002fcc0000010000 */
[----:B------:R-:W0:Y:S01]  /*41b00*/  MUFU.EX2 R33, R33 ;  /* 0x0000002100217308 */ /* 0x000e220000000800 */
[-C--:B------:R-:W-:Y:S01]  /*41b10*/  FFMA.FTZ R162, R37, R73.reuse, -R14 ;  /* 0x0000004925a27223 */ /* 0x080fe2000001080e */
[----:B------:R-:W-:-:S06]  /*41b20*/  FFMA.FTZ R163, R39, R73, -R4 ;  /* 0x0000004927a37223 */ /* 0x000fcc0000010804 */
[----:B------:R-:W1:Y:S01]  /*41b30*/  MUFU.EX2 R17, R17 ;  /* 0x0000001100117308 */ /* 0x000e620000000800 */
[----:B--2---:R-:W-:Y:S01]  /*41b40*/  FADD.FTZ R5, R34, R5 ;  /* 0x0000000522057221 */ /* 0x004fe20000010000 */
[----:B---3--:R-:W-:-:S06]  /*41b50*/  FADD.FTZ R6, R20, R7 ;  /* 0x0000000714067221 */ /* 0x008fcc0000010000 */
[----:B------:R-:W2:Y:S01]  /*41b60*/  MUFU.EX2 R160, R160 ;  /* 0x000000a000a07308 */ /* 0x000ea20000000800 */
[-C--:B------:R-:W-:Y:S01]  /*41b70*/  FFMA.FTZ R31, R40, R73.reuse, -R14 ;  /* 0x00000049281f7223 */ /* 0x080fe2000001080e */
[----:B------:R-:W-:-:S06]  /*41b80*/  FFMA.FTZ R15, R42, R73, -R4 ;  /* 0x000000492a0f7223 */ /* 0x000fcc0000010804 */
[----:B------:R-:W3:Y:S01]  /*41b90*/  MUFU.EX2 R161, R161 ;  /* 0x000000a100a17308 */ /* 0x000ee20000000800 */
[----:B----4-:R-:W-:Y:S01]  /*41ba0*/  FADD.FTZ R8, R186, R5 ;  /* 0x00000005ba087221 */ /* 0x010fe20000010000 */
[----:B-----5:R-:W-:-:S06]  /*41bb0*/  FADD.FTZ R6, R187, R6 ;  /* 0x00000006bb067221 */ /* 0x020fcc0000010000 */
[----:B------:R-:W4:Y:S01]  /*41bc0*/  MUFU.EX2 R32, R32 ;  /* 0x0000002000207308 */ /* 0x000f220000000800 */
[-C--:B------:R-:W-:Y:S01]  /*41bd0*/  FFMA.FTZ R164, R41, R73.reuse, -R14 ;  /* 0x0000004929a47223 */ /* 0x080fe2000001080e */
[----:B------:R-:W-:-:S06]  /*41be0*/  FFMA.FTZ R165, R43, R73, -R4 ;  /* 0x000000492ba57223 */ /* 0x000fcc0000010804 */
[----:B------:R-:W5:Y:S01]  /*41bf0*/  MUFU.EX2 R16, R16 ;  /* 0x0000001000107308 */ /* 0x000f620000000800 */
[-CC-:B------:R-:W-:Y:S01]  /*41c00*/  FFMA.FTZ R30, R44, R73.reuse, -R14.reuse ;  /* 0x000000492c1e7223 */ /* 0x180fe2000001080e */
[-CC-:B------:R-:W-:Y:S01]  /*41c10*/  FFMA.FTZ R166, R45, R73.reuse, -R14.reuse ;  /* 0x000000492da67223 */ /* 0x180fe2000001080e */
[----:B------:R-:W-:-:S05]  /*41c20*/  FFMA.FTZ R29, R48, R73, -R14 ;  /* 0x00000049301d7223 */ /* 0x000fca000001080e */
        /* <DEDUP_REMOVED lines=13> */
[-C--:B------:R-:W-:Y:S01]  /*41d00*/  FFMA.FTZ R178, R69, R73.reuse, -R14 ;  /* 0x0000004945b27223 */ /* 0x080fe2000001080e */
[----:B0-----:R-:W-:Y:S01]  /*41d10*/  FADD.FTZ R5, R33, R8 ;  /* 0x0000000821057221 */ /* 0x001fe20000010000 */
[----:B-1----:R-:W-:Y:S01]  /*41d20*/  FADD.FTZ R6, R17, R6 ;  /* 0x0000000611067221 */ /* 0x002fe20000010000 */
[----:B------:R-:W-:-:S04]  /*41d30*/  FFMA.FTZ R14, R46, R73, -R4 ;  /* 0x000000492e0e7223 */ /* 0x000fc80000010804 */
[----:B------:R-:W0:Y:S01]  /*41d40*/  MUFU.EX2 R15, R15 ;  /* 0x0000000f000f7308 */ /* 0x000e220000000800 */
[----:B--2---:R-:W-:Y:S01]  /*41d50*/  FADD.FTZ R5, R160, R5 ;  /* 0x00000005a0057221 */ /* 0x004fe20000010000 */
[----:B---3--:R-:W-:Y:S01]  /*41d60*/  FADD.FTZ R7, R161, R6 ;  /* 0x00000006a1077221 */ /* 0x008fe20000010000 */
[----:B------:R-:W-:-:S05]  /*41d70*/  FFMA.FTZ R167, R47, R73, -R4 ;  /* 0x000000492fa77223 */ /* 0x000fca0000010804 */
[----:B------:R-:W1:Y:S01]  /*41d80*/  MUFU.EX2 R164, R164 ;  /* 0x000000a400a47308 */ /* 0x000e620000000800 */
[----:B----4-:R-:W-:Y:S01]  /*41d90*/  FADD.FTZ R5, R32, R5 ;  /* 0x0000000520057221 */ /* 0x010fe20000010000 */
[----:B-----5:R-:W-:-:S06]  /*41da0*/  FADD.FTZ R6, R16, R7 ;  /* 0x0000000710067221 */ /* 0x020fcc0000010000 */
[----:B------:R-:W2:Y:S01]  /*41db0*/  MUFU.EX2 R165, R165 ;  /* 0x000000a500a57308 */ /* 0x000ea20000000800 */
[----:B------:R-:W-:Y:S01]  /*41dc0*/  FFMA.FTZ R13, R50, R73, -R4 ;  /* 0x00000049320d7223 */ /* 0x000fe20000010804 */
[----:B------:R-:W-:Y:S01]  /*41dd0*/  FADD.FTZ R8, R162, R5 ;  /* 0x00000005a2087221 */ /* 0x000fe20000010000 */
[----:B------:R-:W-:-:S05]  /*41de0*/  FADD.FTZ R6, R163, R6 ;  /* 0x00000006a3067221 */ /* 0x000fca0000010000 */
[----:B------:R-:W3:Y:S01]  /*41df0*/  MUFU.EX2 R30, R30 ;  /* 0x0000001e001e7308 */ /* 0x000ee20000000800 */
[----:B------:R-:W-:-:S07]  /*41e00*/  FFMA.FTZ R169, R51, R73, -R4 ;  /* 0x0000004933a97223 */ /* 0x000fce0000010804 */
[----:B------:R-:W4:Y:S01]  /*41e10*/  MUFU.EX2 R14, R14 ;  /* 0x0000000e000e7308 */ /* 0x000f220000000800 */
[----:B------:R-:W-:Y:S01]  /*41e20*/  FADD.FTZ R5, R31, R8 ;  /* 0x000000081f057221 */ /* 0x000fe20000010000 */
        /* <DEDUP_REMOVED lines=66> */
[----:B-----5:R-:W-:-:S04]  /*42250*/  FADD.FTZ R39, R179, R4 ;  /* 0x00000004b3277221 */ /* 0x020fc80000010000 */
[----:B------:R-:W-:Y:S04]  /*42260*/  ST.E desc[UR6][R2.64+0x10], R37 ;  /* 0x0000102502007985 */ /* 0x000fe8000c101906 */
[----:B------:R0:W-:Y:S04]  /*42270*/  ST.E desc[UR6][R2.64+0x14], R39 ;  /* 0x0000142702007985 */ /* 0x0001e8000c101906 */
[----:B------:R-:W2:Y:S04]  /*42280*/  LDL.64 R4, [UR4] ;  /* 0x00000004ff047983 */ /* 0x000ea80008100a00 */
[----:B------:R-:W3:Y:S04]  /*42290*/  LDL.64 R6, [UR4+0x98] ;  /* 0x00009804ff067983 */ /* 0x000ee80008100a00 */
[----:B0-----:R-:W4:Y:S01]  /*422a0*/  LDL.64 R2, [UR4+0x80] ;  /* 0x00008004ff027983 */ /* 0x001f220008100a00 */
[----:B------:R-:W-:-:S05]  /*422b0*/  LEA.HI R36, R216, 0x8, RZ, 0x19 ;  /* 0x00000008d8247811 */ /* 0x000fca00078fc8ff */
[----:B------:R0:W-:Y:S06]  /*422c0*/  BAR.SYNC.DEFER_BLOCKING R36, 0x100 ;  /* 0x000400240000751d */ /* 0x0001ec0000010000 */
[----:B--2---:R-:W2:Y:S04]  /*422d0*/  LD.E R41, desc[UR6][R4.64] ;  /* 0x0000000604297980 */ /* 0x004ea8000c101900 */
[----:B----4-:R-:W4:Y:S04]  /*422e0*/  LD.E R43, desc[UR6][R2.64] ;  /* 0x00000006022b7980 */ /* 0x010f28000c101900 */
[----:B---3--:R-:W2:Y:S04]  /*422f0*/  LD.E.64 R4, desc[UR6][R6.64] ;  /* 0x0000000606047980 */ /* 0x008ea8000c101b00 */
[----:B------:R-:W3:Y:S04]  /*42300*/  LD.E R45, desc[UR6][R2.64+0x4] ;  /* 0x00000406022d7980 */ /* 0x000ee8000c101900 */
        /* <DEDUP_REMOVED lines=26> */
[----:B------:R-:W5:Y:S04]  /*424b0*/  LDL.64 R6, [UR4+0x88] ;  /* 0x00008804ff067983 */ /* 0x000f680008100a00 */
[----:B0-----:R-:W5:Y:S04]  /*424c0*/  LD.E R36, desc[UR6][R2.64+0x70] ;  /* 0x0000700602247980 */ /* 0x001f68000c101900 */
        /* <DEDUP_REMOVED lines=44> */
[----:B----4-:R-:W-:Y:S01]  /*42790*/  ST.E desc[UR6][R2.64], R43 ;  /* 0x0000002b02007985 */ /* 0x010fe2000c101906 */
[----:B--2---:R-:W-:-:S03]  /*427a0*/  IMAD R4, R41, 0xc00, R4 ;  /* 0x00000c0029047824 */ /* 0x004fc600078e0204 */
[----:B------:R-:W2:Y:S04]  /*427b0*/  LD.E R110, desc[UR6][R2.64+0x198] ;  /* 0x00019806026e7980 */ /* 0x000ea8000c101900 */
[----:B---3--:R-:W-:Y:S04]  /*427c0*/  ST.E desc[UR6][R2.64+0x4], R45 ;  /* 0x0000042d02007985 */ /* 0x008fe8000c101906 */
[----:B-----5:R0:W-:Y:S04]  /*427d0*/  ST.E desc[UR6][R2.64+0x8], R37 ;  /* 0x0000082502007985 */ /* 0x0201e8000c101906 */
        /* <DEDUP_REMOVED lines=25> */
[----:B0-----:R-:W2:Y:S04]  /*42970*/  LD.E R37, desc[UR6][R2.64+0x74] ;  /* 0x0000740602257980 */ /* 0x001ea8000c101900 */
[----:B-1----:R-:W2:Y:S04]  /*42980*/  LD.E R39, desc[UR6][R2.64+0x7c] ;  /* 0x00007c0602277980 */ /* 0x002ea8000c101900 */
[----:B------:R-:W2:Y:S04]  /*42990*/  LD.E R41, desc[UR6][R2.64+0x84] ;  /* 0x0000840602297980 */ /* 0x000ea8000c101900 */
[----:B------:R-:W2:Y:S04]  /*429a0*/  LD.E R43, desc[UR6][R2.64+0x8c] ;  /* 0x00008c06022b7980 */ /* 0x000ea8000c101900 */
[----:B------:R-:W2:Y:S04]  /*429b0*/  LD.E R45, desc[UR6][R2.64+0x94] ;  /* 0x00009406022d7980 */ /* 0x000ea8000c101900 */
[----:B---3--:R-:W3:Y:S04]  /*429c0*/  LD.E R47, desc[UR6][R2.64+0x9c] ;  /* 0x00009c06022f7980 */ /* 0x008ee8000c101900 */
[----:B----4-:R-:W4:Y:S04]  /*429d0*/  LD.E R49, desc[UR6][R2.64+0xa4] ;  /* 0x0000a40602317980 */ /* 0x010f28000c101900 */
        /* <DEDUP_REMOVED lines=49> */
[----:B------:R-:W-:Y:S02]  /*42cf0*/  F2FP.BF16.F32.PACK_AB R184, R184, R35 ;  /* 0x00000023b8b8723e */ /* 0x000fe400000010ff */
[----:B------:R-:W-:Y:S02]  /*42d00*/  F2FP.BF16.F32.PACK_AB R186, R186, R34 ;  /* 0x00000022baba723e */ /* 0x000fe400000010ff */
[----:B------:R-:W-:Y:S02]  /*42d10*/  F2FP.BF16.F32.PACK_AB R185, R185, R21 ;  /* 0x00000015b9b9723e */ /* 0x000fe400000010ff */
[----:B------:R-:W-:Y:S01]  /*42d20*/  F2FP.BF16.F32.PACK_AB R187, R187, R20 ;  /* 0x00000014bbbb723e */ /* 0x000fe200000010ff */
[----:B------:R-:W-:Y:S01]  /*42d30*/  ST.E desc[UR6][R2.64+0x70], R36 ;  /* 0x0000702402007985 */ /* 0x000fe2000c101906 */
[----:B------:R-:W-:-:S02]  /*42d40*/  F2FP.BF16.F32.PACK_AB R160, R160, R33 ;  /* 0x00000021a0a0723e */ /* 0x000fc400000010ff */
[----:B------:R-:W-:Y:S01]  /*42d50*/  F2FP.BF16.F32.PACK_AB R162, R162, R32 ;  /* 0x00000020a2a2723e */ /* 0x000fe200000010ff */
[----:B------:R-:W-:Y:S01]  /*42d60*/  ST.E desc[UR6][R2.64+0x78], R38 ;  /* 0x0000782602007985 */ /* 0x000fe2000c101906 */
[----:B------:R-:W-:Y:S02]  /*42d70*/  F2FP.BF16.F32.PACK_AB R164, R164, R31 ;  /* 0x0000001fa4a4723e */ /* 0x000fe400000010ff */
[----:B------:R-:W-:Y:S01]  /*42d80*/  F2FP.BF16.F32.PACK_AB R166, R166, R30 ;  /* 0x0000001ea6a6723e */ /* 0x000fe200000010ff */
[----:B------:R-:W-:Y:S01]  /*42d90*/  ST.E desc[UR6][R2.64+0x80], R40 ;  /* 0x0000802802007985 */ /* 0x000fe2000c101906 */
        /* <DEDUP_REMOVED lines=22> */
[----:B--2---:R-:W-:Y:S04]  /*42f00*/  ST.E desc[UR6][R2.64+0x74], R37 ;  /* 0x0000742502007985 */ /* 0x004fe8000c101906 */
[----:B------:R-:W-:Y:S04]  /*42f10*/  ST.E desc[UR6][R2.64+0x7c], R39 ;  /* 0x00007c2702007985 */ /* 0x000fe8000c101906 */
[----:B------:R-:W-:Y:S04]  /*42f20*/  ST.E desc[UR6][R2.64+0x84], R41 ;  /* 0x0000842902007985 */ /* 0x000fe8000c101906 */
[----:B------:R-:W-:Y:S04]  /*42f30*/  ST.E desc[UR6][R2.64+0x8c], R43 ;  /* 0x00008c2b02007985 */ /* 0x000fe8000c101906 */
[----:B------:R-:W-:Y:S04]  /*42f40*/  ST.E desc[UR6][R2.64+0x94], R45 ;  /* 0x0000942d02007985 */ /* 0x000fe8000c101906 */
[----:B---3--:R-:W-:Y:S04]  /*42f50*/  ST.E desc[UR6][R2.64+0x9c], R47 ;  /* 0x00009c2f02007985 */ /* 0x008fe8000c101906 */
[----:B----4-:R-:W-:Y:S04]  /*42f60*/  ST.E desc[UR6][R2.64+0xa4], R49 ;  /* 0x0000a43102007985 */ /* 0x010fe8000c101906 */
        /* <DEDUP_REMOVED lines=74> */
[----:B------:R-:W-:Y:S01]  /*43410*/  ST.E desc[UR6][R6.64], RZ ;  /* 0x000000ff06007985 */ /* 0x000fe2000c101906 */
[----:B0-----:R-:W-:-:S06]  /*43420*/  WARPGROUP.ARRIVE ;  /* 0x00000000000079c5 */ /* 0x001fcc0000000000 */
[----:B------:R-:W-:Y:S03]  /*43430*/  HGMMA.64x256x16.F32.BF16 R24, R184, gdesc[UR8].tnspB, RZ, !UPT, gsb0 ;  /* 0x43e00008b8187df0 */ /* 0x000fe6000c0018ff */
[----:B------:R-:W-:Y:S02]  /*43440*/  WARPGROUP.DEPBAR.LE gsb0, 0x0 ;  /* 0x00008000000079c5 */ /* 0x000fe40000010000 */
        /* <DEDUP_REMOVED lines=128> */
[----:B------:R-:W-:Y:S04]  /*43c50*/  ST.E desc[UR6][R6.64], R0 ;  /* 0x0000000006007985 */ /* 0x000fe8000c101906 */
[----:B0-----:R-:W5:Y:S04]  /*43c60*/  LD.E R24, desc[UR6][R2.64] ;  /* 0x0000000602187980 */ /* 0x001f68000c101900 */
[----:B-1----:R-:W5:Y:S04]  /*43c70*/  LD.E R25, desc[UR6][R2.64+0x4] ;  /* 0x0000040602197980 */ /* 0x002f68000c101900 */
[----:B--2---:R-:W2:Y:S04]  /*43c80*/  LD.E R26, desc[UR6][R2.64+0x8] ;  /* 0x00000806021a7980 */ /* 0x004ea8000c101900 */
[----:B---3--:R-:W2:Y:S04]  /*43c90*/  LD.E R27, desc[UR6][R2.64+0xc] ;  /* 0x00000c06021b7980 */ /* 0x008ea8000c101900 */
[----:B----4-:R-:W2:Y:S04]  /*43ca0*/  LD.E R28, desc[UR6][R2.64+0x10] ;  /* 0x00001006021c7980 */ /* 0x010ea8000c101900 */
        /* <DEDUP_REMOVED lines=123> */
[----:B------:R-:W-:Y:S01]  /*44460*/  F2FP.BF16.F32.PACK_AB R177, R177, R9 ;  /* 0x00000009b1b1723e */ /* 0x000fe200000010ff */
[----:B------:R-:W-:Y:S01]  /*44470*/  IMAD.MOV.U32 R9, RZ, RZ, R5 ;  /* 0x000000ffff097224 */ /* 0x000fe200078e0005 */
[----:B------:R-:W-:Y:S01]  /*44480*/  F2FP.BF16.F32.PACK_AB R179, R179, R8 ;  /* 0x00000008b3b3723e */ /* 0x000fe200000010ff */
[----:B------:R-:W-:-:S03]  /*44490*/  VIADD R8, R4, 0x80 ;  /* 0x0000008004087836 */ /* 0x000fc60000000000 */
[----:B------:R-:W-:Y:S02]  /*444a0*/  R2UR UR11, R9 ;  /* 0x00000000090b72ca */ /* 0x000fe400000e0000 */
[----:B------:R-:W-:Y:S02]  /*444b0*/  R2UR UR10, R8 ;  /* 0x00000000080a72ca */ /* 0x000fe400000e0000 */
[----:B------:R-:W-:Y:S02]  /*444c0*/  F2FP.BF16.F32.PACK_AB R161, R161, R17 ;  /* 0x00000011a1a1723e */ /* 0x000fe400000010ff */
[----:B------:R-:W-:-:S04]  /*444d0*/  F2FP.BF16.F32.PACK_AB R163, R163, R16 ;  /* 0x00000010a3a3723e */ /* 0x000fc800000010ff */
[----:B--2---:R-:W-:-:S06]  /*444e0*/  WARPGROUP.ARRIVE ;  /* 0x00000000000079c5 */ /* 0x004fcc0000000000 */
[----:B------:R-:W-:Y:S03]  /*444f0*/  HGMMA.64x256x16.F32.BF16 R24, R160, gdesc[UR8].tnspB, R24, gsb0 ;  /* 0x43e00008a0187df0 */ /* 0x000fe60008001818 */
        /* <DEDUP_REMOVED lines=1058> */
[----:B------:R-:W-:Y:S01]  /*48720*/  R2UR UR10, R4 ;  /* 0x00000000040a72ca */ /* 0x000fe200000e0000 */
[----:B--2---:R-:W-:-:S12]  /*48730*/  WARPGROUP.ARRIVE ;  /* 0x00000000000079c5 */ /* 0x004fd80000000000 */
[----:B------:R-:W-:Y:S03]  /*48740*/  HGMMA.64x256x16.F32.BF16 R24, R176, gdesc[UR8].tnspB, R24, gsb0 ;  /* 0x43e00008b0187df0 */ /* 0x000fe60008001818 */
        /* <DEDUP_REMOVED lines=130> */
[----:B------:R-:W2:Y:S04]  /*48f70*/  LD.E R4, desc[UR6][R2.64] ;  /* 0x0000000602047980 */ /* 0x000ea8000c101900 */
[----:B------:R-:W3:Y:S04]  /*48f80*/  LD.E R5, desc[UR6][R2.64+0x4] ;  /* 0x0000040602057980 */ /* 0x000ee8000c101900 */
[----:B0-----:R-:W4:Y:S04]  /*48f90*/  LD.E R0, desc[UR6][R2.64+0x1fc] ;  /* 0x0001fc0602007980 */ /* 0x001f28000c101900 */
        /* <DEDUP_REMOVED lines=126> */
[----:B--2---:R0:W-:Y:S04]  /*49780*/  ST.E desc[UR6][R2.64], R4 ;  /* 0x0000000402007985 */ /* 0x0041e8000c101906 */
[----:B---3--:R0:W-:Y:S04]  /*49790*/  ST.E desc[UR6][R2.64+0x4], R5 ;  /* 0x0000040502007985 */ /* 0x0081e8000c101906 */
        /* <DEDUP_REMOVED lines=125> */
[----:B------:R-:W-:-:S13]  /*49f70*/  LOP3.LUT P6, RZ, R216, 0x7f, RZ, 0xc0, !PT ;  /* 0x0000007fd8ff7812 */ /* 0x000fda00078cc0ff */
[----:B0-----:R-:W-:Y:S05]  /*49f80*/  @P6 BRA `(.L_x_13073) ;  /* 0x0000000000206947 */ /* 0x001fea0003800000 */
[----:B------:R-:W2:Y:S04]  /*49f90*/  LDL.64 R2, [UR4+0x40] ;  /* 0x00004004ff027983 */ /* 0x000ea80008100a00 */
[----:B------:R-:W3:Y:S04]  /*49fa0*/  LDL.64 R4, [UR4] ;  /* 0x00000004ff047983 */ /* 0x000ee80008100a00 */
[----:B--2---:R-:W2:Y:S04]  /*49fb0*/  LD.E.64 R2, desc[UR6][R2.64+0x30] ;  /* 0x0000300602027980 */ /* 0x004ea8000c101b00 */
[----:B---3--:R-:W3:Y:S01]  /*49fc0*/  LD.E R4, desc[UR6][R4.64] ;  /* 0x0000000604047980 */ /* 0x008ee2000c101900 */
[----:B--2---:R-:W-:-:S05]  /*49fd0*/  MOV R7, R2 ;  /* 0x0000000200077202 */ /* 0x004fca0000000f00 */
[----:B---3--:R-:W-:-:S05]  /*49fe0*/  IMAD R0, R4, 0x8, R7 ;  /* 0x0000000804007824 */ /* 0x008fca00078e0207 */
[----:B------:R-:W-:-:S04]  /*49ff0*/  PRMT R0, RZ, 0x654, R0 ;  /* 0x00000654ff007816 */ /* 0x000fc80000000000 */
[----:B------:R0:W-:Y:S03]  /*4a000*/  SYNCS.ARRIVE.TRANS64.RED.A1T0 RZ, [R0+URZ], RZ ;  /* 0x000000ff00ff79a7 */ /* 0x0001e6000810043f */
.L_x_13073:
[----:B------:R-:W-:Y:S02]  /*4a010*/  IMAD.MOV.U32 R2, RZ, RZ, R217 ;  /* 0x000000ffff027224 */ /* 0x000fe400078e00d9 */
[----:B------:R-:W-:-:S04]  /*4a020*/  IMAD.MOV.U32 R3, RZ, RZ, 0x0 ;  /* 0x00000000ff037424 */ /* 0x000fc800078e00ff */
[----:B0-----:R-:W-:Y:S05]  /*4a030*/  RET.REL.NODEC R2 `(_ZN7cutlass13device_kernelIN5flash11enable_sm90INS1_16FlashAttnFwdSm90INS1_25CollectiveMainloopFwdSm90ILi2EN4cute5tupleIJNS5_1CILi1EEES8_S8_EEENS6_IJNS7_ILi128EEENS7_ILi96EEENS7_ILi64EEEEEELi256ENS_10bfloat16_tEfNS_4arch4Sm90ELb0ELb1ELb0ELb1ELb0ELb1ELb1ELb1ELb0ELb1ELb1ELb0EEENS1_21CollectiveEpilogueFwdINS6_IJSA_NS7_ILi256EEESB_EEES9_SE_SG_Li256ELb1ELb1ELb1ELb0EEENS1_36VarlenDynamicPersistentTileSchedulerILi128ELi96ELi256ELi128ELb1ELb1ELb1ELb1ELb0ELb1EEEEEEEEEvNT_6ParamsE) ;  /* 0xfffffb5c02f07950 */ /* 0x001fea0003c3ffff */
.L_x_13049:
[----:B0-----:R0:W1:Y:S02]  /*4a040*/  SYNCS.PHASECHK.TRANS64.TRYWAIT P0, [R3+URZ], R10 ;  /* 0x0000000a030075a7 */ /* 0x001064000800017f */
[----:B-1----:R-:W-:Y:S05]  /*4a050*/  @!P0 NANOSLEEP.SYNCS 0x989680 ;  /* 0x009896800000895d */ /* 0x002fea0003900000 */
[----:B------:R-:W1:Y:S02]  /*4a060*/  @!P0 SYNCS.PHASECHK.TRANS64 P0, [R3+URZ], R10 ;  /* 0x0000000a030085a7 */ /* 0x000e64000800007f */
[----:B-1----:R-:W-:Y:S05]  /*4a070*/  @!P0 BRA `(.L_x_13049) ;  /* 0xfffffffc00f08947 */ /* 0x002fea000383ffff */
[----:B------:R-:W-:Y:S05]  /*4a080*/  BRA `(.L_x_13048) ;  /* 0xffffff4c00287947 */ /* 0x000fea000383ffff */
.L_x_13051:
[----:B0-----:R0:W1:Y:S02]  /*4a090*/  SYNCS.PHASECHK.TRANS64.TRYWAIT P0, [R3+URZ+0x32410], R10 ;  /* 0x0324100a030075a7 */ /* 0x001064000800017f */
[----:B-1----:R-:W-:Y:S05]  /*4a0a0*/  @!P0 NANOSLEEP.SYNCS 0x989680 ;  /* 0x009896800000895d */ /* 0x002fea0003900000 */
[----:B------:R-:W1:Y:S02]  /*4a0b0*/  @!P0 SYNCS.PHASECHK.TRANS64 P0, [R3+URZ+0x32410], R10 ;  /* 0x0324100a030085a7 */ /* 0x000e64000800007f */
[----:B-1----:R-:W-:Y:S05]  /*4a0c0*/  @!P0 BRA `(.L_x_13051) ;  /* 0xfffffffc00f08947 */ /* 0x002fea000383ffff */
[----:B------:R-:W-:Y:S05]  /*4a0d0*/  BRA `(.L_x_13074) ;  /* 0xffffff50001c7947 */ /* 0x000fea000383ffff */
.L_x_13058:
[----:B0-----:R0:W1:Y:S02]  /*4a0e0*/  SYNCS.PHASECHK.TRANS64.TRYWAIT P0, [R10+URZ], R11 ;  /* 0x0000000b0a0075a7 */ /* 0x001064000800017f */
[----:B-1----:R-:W-:Y:S05]  /*4a0f0*/  @!P0 NANOSLEEP.SYNCS 0x989680 ;  /* 0x009896800000895d */ /* 0x002fea0003900000 */
[----:B------:R-:W1:Y:S02]  /*4a100*/  @!P0 SYNCS.PHASECHK.TRANS64 P0, [R10+URZ], R11 ;  /* 0x0000000b0a0085a7 */ /* 0x000e64000800007f */
[----:B-1----:R-:W-:Y:S05]  /*4a110*/  @!P0 BRA `(.L_x_13058) ;  /* 0xfffffffc00f08947 */ /* 0x002fea000383ffff */
[----:B------:R-:W-:Y:S05]  /*4a120*/  BRA `(.L_x_13057) ;  /* 0xffffff5000907947 */ /* 0x000fea000383ffff */
.L_x_13075:
        /* <DEDUP_REMOVED lines=13> */
.L_x_15027:


//--------------------- .text._ZN7cutlass13device_kernelIN5flash11enable_sm90INS1_16FlashAttnFwdSm90INS1_25CollectiveMainloopFwdSm90ILi2EN4cute5tupleIJNS5_1CILi1EEES8_S8_EEENS6_IJNS7_ILi128EEENS7_ILi96EEENS7_ILi64EEEEEELi256ENS_10bfloat16_tEfNS_4arch4Sm90ELb1ELb0ELb0ELb0ELb0ELb0ELb0ELb1ELb0ELb1ELb1ELb0EEENS1_21CollectiveEpilogueFwdINS6_IJSA_NS7_ILi256EEESB_EEES9_SE_SG_Li256ELb0ELb1ELb1ELb0EEENS1_19SingleTileSchedulerILb0ELb1ELb1ELi128EEEEEEEEEvNT_6ParamsE --------------------------
	.section	.text._ZN7cutlass13device_kernelIN5flash11enable_sm90INS1_16FlashAttnFwdSm90INS1_25CollectiveMainloopFwdSm90ILi2EN4cute5tupleIJNS5_1CILi1EEES8_S8_EEENS6_IJNS7_ILi128EEENS7_ILi96EEENS7_ILi64EEEEEELi256ENS_10bfloat16_tEfNS_4arch4Sm90ELb1ELb0ELb0ELb0ELb0ELb0ELb0ELb1ELb0ELb1ELb1ELb0EEENS1_21CollectiveEpilogueFwdINS6_IJSA_NS7_ILi256EEESB_EEES9_SE_SG_Li256ELb0ELb1ELb1ELb0EEENS1_19SingleTileSchedulerILb0ELb1ELb1ELi128EEEEEEEEEvNT_6ParamsE,"ax",@progbits
	.align	128
.text._ZN7cutlass13device_kernelIN5flash11enable_sm90INS1_16FlashAttnFwdSm90INS1_25CollectiveMainloopFwdSm90ILi2EN4cute5tupleIJNS5_1CILi1EEES8_S8_EEENS6_IJNS7_ILi128EEENS7_ILi96EEENS7_ILi64EEEEEELi256ENS_10bfloat16_tEfNS_4arch4Sm90ELb1ELb0ELb0ELb0ELb0ELb0ELb0ELb1ELb0ELb1ELb1ELb0EEENS1_21CollectiveEpilogueFwdINS6_IJSA_NS7_ILi256EEESB_EEES9_SE_SG_Li256ELb0ELb1ELb1ELb0EEENS1_19SingleTileSchedulerILb0ELb1ELb1ELi128EEEEEEEEEvNT_6ParamsE:
        .type           _ZN7cutlass13device_kernelIN5flash11enable_sm90INS1_16FlashAttnFwdSm90INS1_25CollectiveMainloopFwdSm90ILi2EN4cute5tupleIJNS5_1CILi1EEES8_S8_EEENS6_IJNS7_ILi128EEENS7_ILi96EEENS7_ILi64EEEEEELi256ENS_10bfloat16_tEfNS_4arch4Sm90ELb1ELb0ELb0ELb0ELb0ELb0ELb0ELb1ELb0ELb1ELb1ELb0EEENS1_21CollectiveEpilogueFwdINS6_IJSA_NS7_ILi256EEESB_EEES9_SE_SG_Li256ELb0ELb1ELb1ELb0EEENS1_19SingleTileSchedulerILb0ELb1ELb1ELi128EEEEEEEEEvNT_6ParamsE,@function
        .size           _ZN7cutlass13device_kernelIN5flash11enable_sm90INS1_16FlashAttnFwdSm90INS1_25CollectiveMainloopFwdSm90ILi2EN4cute5tupleIJNS5_1CILi1EEES8_S8_EEENS6_IJNS7_ILi128EEENS7_ILi96EEENS7_ILi64EEEEEELi256ENS_10bfloat16_tEfNS_4arch4Sm90ELb1ELb0ELb0ELb0ELb0ELb0ELb0ELb1ELb0ELb1ELb1ELb0EEENS1_21CollectiveEpilogueFwdINS6_IJSA_NS7_ILi256EEESB_EEES9_SE_SG_Li256ELb0ELb1ELb1ELb0EEENS1_19SingleTileSchedulerILb0ELb1ELb1ELi128EEEEEEEEEvNT_6ParamsE,(.L_x_15029 - _ZN7cutlass13device_kernelIN5flash11enable_sm90INS1_16FlashAttnFwdSm90INS1_25CollectiveMainloopFwdSm90ILi2EN4cute5tupleIJNS5_1CILi1EEES8_S8_EEENS6_IJNS7_ILi128EEENS7_ILi96EEENS7_ILi64EEEEEELi256ENS_10bfloat16_tEfNS_4arch4Sm90ELb1ELb0ELb0ELb0ELb0ELb0ELb0ELb1ELb0ELb1ELb1ELb0EEENS1_21CollectiveEpilogueFwdINS6_IJSA_NS7_ILi256EEESB_EEES9_SE_SG_Li256ELb0ELb1ELb1ELb0EEENS1_19SingleTileSchedulerILb0ELb1ELb1ELi128EEEEEEEEEvNT_6ParamsE)
        .other          _ZN7cutlass13device_kernelIN5flash11enable_sm90INS1_16FlashAttnFwdSm90INS1_25CollectiveMainloopFwdSm90ILi2EN4cute5tupleIJNS5_1CILi1EEES8_S8_EEENS6_IJNS7_ILi128EEENS7_ILi96EEENS7_ILi64EEEEEELi256ENS_10bfloat16_tEfNS_4arch4Sm90ELb1ELb0ELb0ELb0ELb0ELb0ELb0ELb1ELb0ELb1ELb1ELb0EEENS1_21CollectiveEpilogueFwdINS6_IJSA_NS7_ILi256EEESB_EEES9_SE_SG_Li256ELb0ELb1ELb1ELb0EEENS1_19SingleTileSchedulerILb0ELb1ELb1ELi128EEEEEEEEEvNT_6ParamsE,@"STO_CUDA_ENTRY STV_DEFAULT"
_ZN7cutlass13device_kernelIN5flash11enable_sm90INS1_16FlashAttnFwdSm90INS1_25CollectiveMainloopFwdSm90ILi2EN4cute5tupleIJNS5_1CILi1EEES8_S8_EEENS6_IJNS7_ILi128EEENS7_ILi96EEENS7_ILi64EEEEEELi256ENS_10bfloat16_tEfNS_4arch4Sm90ELb1ELb0ELb0ELb0ELb0ELb0ELb0ELb1ELb0ELb1ELb1ELb0EEENS1_21CollectiveEpilogueFwdINS6_IJSA_NS7_ILi256EEESB_EEES9_SE_SG_Li256ELb0ELb1ELb1ELb0EEENS1_19SingleTileSchedulerILb0ELb1ELb1ELi128EEEEEEEEEvNT_6ParamsE:
        /* <DEDUP_REMOVED lines=18> */
.L_x_13077:
[----:B------:R-:W-:Y:S05]  /*0120*/  BSYNC B0 ;  /* 0x0000000000007941 */ /* 0x000fea0003800000 */
.L_x_13076:
        /* <DEDUP_REMOVED lines=41> */
.L_x_13078:
        /* <DEDUP_REMOVED lines=22> */
.L_x_13079:
        /* <DEDUP_REMOVED lines=18> */
.L_x_13080:
        /* <DEDUP_REMOVED lines=22> */
.L_x_13081:
        /* <DEDUP_REMOVED lines=22> */
.L_x_13082:
        /* <DEDUP_REMOVED lines=8> */
.L_x_13085:
        /* <DEDUP_REMOVED lines=20> */
[----:B------:R-:W0:Y:S01]  /*0ac0*/  S2UR UR43, SR_CTAID.X ;  /* 0x00000000002b79c3 */ /* 0x000e220000002500 */
[----:B------:R-:W-:Y:S01]  /*0ad0*/  ULDC UR4, c[0x0][0x448] ;  /* 0x0001120000047ab9 */ /* 0x000fe20000000800 */
[----:B------:R-:W-:Y:S01]  /*0ae0*/  ULDC UR36, c[0x0][0x424] ;  /* 0x0001090000247ab9 */ /* 0x000fe20000000800 */
[----:B------:R-:W-:Y:S01]  /*0af0*/  UISETP.NE.AND UP1, UPT, UR4, 0x1, UPT ;  /* 0x000000010400788c */ /* 0x000fe2000bf25270 */
[----:B------:R-:W-:Y:S02]  /*0b00*/  ULDC UR40, c[0x0][0x2f0] ;  /* 0x0000bc0000287ab9 */ /* 0x000fe40000000800 */
[----:B------:R-:W-:Y:S01]  /*0b10*/  ULDC.64 UR4, c[0x0][0x418] ;  /* 0x0001060000047ab9 */ /* 0x000fe20000000a00 */
[----:B------:R-:W-:Y:S01]  /*0b20*/  ULDC UR7, c[0x0][0x288] ;  /* 0x0000a20000077ab9 */ /* 0x000fe20000000800 */
[----:B------:R-:W-:Y:S02]  /*0b30*/  UISETP.NE.U32.AND UP0, UPT, UR4, URZ, UPT ;  /* 0x0000003f0400728c */ /* 0x000fe4000bf05070 */
[----:B------:R-:W-:-:S02]  /*0b40*/  USHF.R.U32.HI UR10, URZ, 0x10, UR38 ;  /* 0x000000103f0a7899 */ /* 0x000fc40008011626 */
[----:B------:R-:W-:Y:S02]  /*0b50*/  UISETP.NE.AND.EX UP0, UPT, UR5, URZ, UPT, UP0 ;  /* 0x0000003f0500728c */ /* 0x000fe4000bf05300 */
[----:B------:R-:W-:Y:S01]  /*0b60*/  @UP1 ULDC UR4, c[0x0][0x44c] ;  /* 0x0001130000041ab9 */ /* 0x000fe20000000800 */
[----:B------:R-:W-:Y:S01]  /*0b70*/  @UP1 ULDC UR8, c[0x0][0x450] ;  /* 0x0001140000081ab9 */ /* 0x000fe20000000800 */
[----:B------:R-:W-:Y:S02]  /*0b80*/  USEL UR36, UR36, 0x1, UP0 ;  /* 0x0000000124247887 */ /* 0x000fe40008000000 */
[----:B------:R-:W-:Y:S02]  /*0b90*/  ULOP3.LUT UR38, UR38, 0xffff, URZ, 0xc0, !UPT ;  /* 0x0000ffff26267892 */ /* 0x000fe4000f8ec03f */
[----:B------:R-:W-:Y:S02]  /*0ba0*/  UIMAD UR40, UR36, UR40, URZ ;  /* 0x00000028242872a4 */ /* 0x000fe4000f8e023f */
[----:B0-----:R-:W-:-:S04]  /*0bb0*/  USHF.L.U32 UR43, UR43, 0x7, URZ ;  /* 0x000000072b2b7899 */ /* 0x001fc8000800063f */
[----:B------:R-:W-:-:S04]  /*0bc0*/  UIADD3 UR6, UR43, 0x7f, URZ ;  /* 0x0000007f2b067890 */ /* 0x000fc8000fffe03f */
[----:B------:R-:W-:Y:S02]  /*0bd0*/  UIMAD.WIDE.U32 UR4, UR6, UR4, URZ ;  /* 0x00000004060472a5 */ /* 0x000fe4000f8e003f */
[----:B------:R-:W-:Y:S02]  /*0be0*/  UIADD3 UR4, UR40, 0x5f, URZ ;  /* 0x0000005f28047890 */ /* 0x000fe4000fffe03f */
[----:B------:R-:W-:Y:S02]  /*0bf0*/  @UP1 USHF.R.U32.HI UR6, URZ, UR8, UR5 ;  /* 0x000000083f061299 */ /* 0x000fe40008011605 */
[----:B------:R-:W-:-:S04]  /*0c00*/  UIADD3 UR5, UR40, 0x60, -UR7 ;  /* 0x0000006028057890 */ /* 0x000fc8000fffe807 */
[----:B------:R-:W-:Y:S02]  /*0c10*/  UIADD3 UR6, UR5, UR6, URZ ;  /* 0x0000000605067290 */ /* 0x000fe4000fffe03f */
[----:B------:R-:W-:Y:S02]  /*0c20*/  UIMAD.WIDE UR4, UR4, 0x2aaaaaab, URZ ;  /* 0x2aaaaaab040478a5 */ /* 0x000fe4000f8e023f */
[----:B------:R-:W-:Y:S02]  /*0c30*/  UIMAD.WIDE UR6, UR6, 0x2aaaaaab, URZ ;  /* 0x2aaaaaab060678a5 */ /* 0x000fe4000f8e023f */
[----:B------:R-:W-:Y:S02]  /*0c40*/  USHF.R.U32.HI UR4, URZ, 0x1f, UR5 ;  /* 0x0000001f3f047899 */ /* 0x000fe40008011605 */
[----:B------:R-:W-:Y:S02]  /*0c50*/  USHF.R.U32.HI UR6, URZ, 0x1f, UR7 ;  /* 0x0000001f3f067899 */ /* 0x000fe40008011607 */
[----:B------:R-:W-:-:S02]  /*0c60*/  ULEA.HI.SX32 UR4, UR5, UR4, 0x1c ;  /* 0x0000000405047291 */ /* 0x000fc4000f8fe23f */
[----:B------:R-:W-:-:S04]  /*0c70*/  ULEA.HI.SX32 UR6, UR7, UR6, 0x1c ;  /* 0x0000000607067291 */ /* 0x000fc8000f8fe23f */
[----:B------:R-:W-:-:S04]  /*0c80*/  UISETP.LT.AND UP0, UPT, UR4, UR6, UPT ;  /* 0x000000060400728c */ /* 0x000fc8000bf01270 */
[----:B------:R-:W-:Y:S02]  /*0c90*/  USEL UR9, UR4, UR6, UP0 ;  /* 0x0000000604097287 */ /* 0x000fe40008000000 */
[----:B------:R-:W-:Y:S02]  /*0ca0*/  UISETP.NE.AND UP0, UPT, UR10, URZ, UPT ;  /* 0x0000003f0a00728c */ /* 0x000fe4000bf05270 */
[----:B------:R-:W-:Y:S01]  /*0cb0*/  UISETP.GE.AND UP1, UPT, UR9, 0x1, UPT ;  /* 0x000000010900788c */ /* 0x000fe2000bf26270 */
[----:B------:R-:W-:-:S05]  /*0cc0*/  UMOV UR4, URZ ;  /* 0x0000003f00047c82 */ /* 0x000fca0008000000 */
[----:B------:R-:W-:-:S03]  /*0cd0*/  PLOP3.LUT P0, PT, PT, PT, UP1, 0x80, 0x0 ;  /* 0x000000000000781c */ /* 0x000fc60003f0f018 */
[----:B------:R-:W-:-:S10]  /*0ce0*/  @!UP0 ULDC UR10, c[0x0][0x9f0] ;  /* 0x00027c00000a8ab9 */ /* 0x000fd40000000800 */
        /* <DEDUP_REMOVED lines=34> */
.L_x_13087:
[----:B------:R-:W-:Y:S01]  /*0f10*/  UIMAD UR38, UR38, UR4, URZ ;  /* 0x00000004262672a4 */ /* 0x000fe2000f8e023f */
[----:B------:R-:W-:Y:S01]  /*0f20*/  IMAD.U32 R0, RZ, RZ, UR9 ;  /* 0x00000009ff007e24 */ /* 0x000fe2000f8e00ff */
[----:B------:R-:W0:Y:S01]  /*0f30*/  S2R R4, SR_TID.X ;  /* 0x0000000000047919 */ /* 0x000e220000002100 */
[----:B------:R-:W-:Y:S01]  /*0f40*/  IMAD.U32 R3, RZ, RZ, UR4 ;  /* 0x00000004ff037e24 */ /* 0x000fe2000f8e00ff */
[----:B------:R-:W-:Y:S02]  /*0f50*/  PLOP3.LUT P0, PT, PT, PT, PT, 0x80, 0x0 ;  /* 0x000000000000781c */ /* 0x000fe40003f0f070 */
[----:B------:R-:W-:Y:S02]  /*0f60*/  CS2R R150, SRZ ;  /* 0x0000000000967805 */ /* 0x000fe4000001ff00 */
[----:B------:R-:W-:Y:S02]  /*0f70*/  CS2R R148, SRZ ;  /* 0x0000000000947805 */ /* 0x000fe4000001ff00 */
[----:B------:R-:W-:-:S02]  /*0f80*/  CS2R R146, SRZ ;  /* 0x0000000000927805 */ /* 0x000fc4000001ff00 */
[----:B------:R-:W-:Y:S01]  /*0f90*/  VIADDMNMX R0, R3, UR38, R0, PT ;  /* 0x0000002603007c46 */ /* 0x000fe2000b800100 */
[----:B------:R-:W-:Y:S01]  /*0fa0*/  IMAD.MOV.U32 R3, RZ, RZ, RZ ;  /* 0x000000ffff037224 */ /* 0x000fe200078e00ff */
        /* <DEDUP_REMOVED lines=24> */
[----:B0-----:R-:W-:Y:S01]  /*1130*/  IADD3 R16, R4, -0x80, RZ ;  /* 0xffffff8004107810 */ /* 0x001fe20007ffe0ff */
[----:B------:R-:W-:Y:S01]  /*1140*/  IMAD.MOV.U32 R4, RZ, RZ, RZ ;  /* 0x000000ffff047224 */ /* 0x000fe200078e00ff */
        /* <DEDUP_REMOVED lines=75> */
.L_x_13089:
[----:B------:R-:W-:Y:S01]  /*1600*/  SHF.L.U32 R10, RZ, 0x1f, RZ ;  /* 0x0000001fff0a7819 */ /* 0x000fe200000006ff */
[----:B------:R-:W-:-:S03]  /*1610*/  VIADD R0, R2, 0x8 ;  /* 0x0000000802007836 */ /* 0x000fc60000000000 */
[----:B------:R-:W0:Y:S02]  /*1620*/  SYNCS.PHASECHK.TRANS64.TRYWAIT P0, [UR39+0x22800], R10 ;  /* 0x0228000aff0075a7 */ /* 0x000e240008000167 */
[----:B0-----:R-:W-:Y:S05]  /*1630*/  @!P0 BRA `(.L_x_13090) ;  /* 0x000000c800d88947 */ /* 0x001fea0003800000 */
.L_x_13206:
[----:B------:R-:W-:Y:S05]  /*1640*/  WARPSYNC.ALL ;  /* 0x0000000000007948 */ /* 0x000fea0003800000 */
[----:B------:R-:W-:Y:S01]  /*1650*/  ULOP3.LUT UR4, UR42, 0x1, URZ, 0xfc, !UPT ;  /* 0x000000012a047892 */ /* 0x000fe2000f8efc3f */
[----:B------:R1:W-:Y:S03]  /*1660*/  BAR.SYNC.DEFER_BLOCKING R0, 0x100 ;  /* 0x000400000000751d */ /* 0x0003e60000010000 */
[----:B------:R-:W-:-:S06]  /*1670*/  UISETP.NE.AND UP0, UPT, UR4, 0x3, UPT ;  /* 0x000000030400788c */ /* 0x000fcc000bf05270 */
[----:B------:R-:W-:-:S13]  /*1680*/  PLOP3.LUT P0, PT, PT, PT, UP0, 0x80, 0x0 ;  /* 0x000000000000781c */ /* 0x000fda0003f0f008 */
[----:B-1----:R-:W-:Y:S05]  /*1690*/  @!P0 BRA `(.L_x_13091) ;  /* 0x0000000000048947 */ /* 0x002fea0003800000 */
[----:B------:R-:W-:Y:S01]  /*16a0*/  BPT.TRAP 0x1 ;  /* 0x000000040000795c */ /* 0x000fe20000300000 */
.L_x_13091:
[----:B------:R1:W2:Y:S01]  /*16b0*/  SYNCS.PHASECHK.TRANS64.TRYWAIT P1, [UR39+0x22830], R10 ;  /* 0x0228300aff0075a7 */ /* 0x0002a20008020167 */
[----:B------:R-:W-:Y:S05]  /*16c0*/  @!P0 BRA `(.L_x_13092) ;  /* 0x0000000000048947 */ /* 0x000fea0003800000 */
[----:B------:R-:W-:Y:S01]  /*16d0*/  BPT.TRAP 0x1 ;  /* 0x000000040000795c */ /* 0x000fe20000300000 */
.L_x_13092:
[----:B--2---:R-:W-:Y:S05]  /*16e0*/  @P1 BRA `(.L_x_13093) ;  /* 0x0000000000081947 */ /* 0x004fea0003800000 */
[----:B------:R-:W2:Y:S02]  /*16f0*/  SYNCS.PHASECHK.TRANS64.TRYWAIT P1, [UR39+0x22830], R10 ;  /* 0x0228300aff0075a7 */ /* 0x000ea40008020167 */
[----:B--2---:R-:W-:Y:S05]  /*1700*/  @!P1 BRA `(.L_x_13094) ;  /* 0x000000c800bc9947 */ /* 0x004fea0003800000 */
.L_x_13093:
[----:B------:R-:W-:Y:S01]  /*1710*/  UIADD3 UR4, UR39, 0x1c400, URZ ;  /* 0x0001c40027047890 */ /* 0x000fe2000fffe03f */
[----:B------:R-:W-:Y:S01]  /*1720*/  WARPGROUP.ARRIVE ;  /* 0x00000000000079c5 */ /* 0x000fe20000000000 */
[----:B------:R-:W-:Y:S01]  /*1730*/  ULOP3.LUT UR8, UR46, 0x10000, URZ, 0xfc, !UPT ;  /* 0x000100002e087892 */ /* 0x000fe2000f8efc3f */
[----:B0-----:R-:W-:Y:S01]  /*1740*/  LOP3.LUT R3, R18, 0xffffff80, RZ, 0xc0, !PT ;  /* 0xffffff8012037812 */ /* 0x001fe200078ec0ff */
[----:B------:R-:W-:Y:S01]  /*1750*/  USHF.R.U32.HI UR4, URZ, 0x4, UR4 ;  /* 0x000000043f047899 */ /* 0x000fe20008011604 */
[----:B------:R-:W-:Y:S01]  /*1760*/  LEA.HI R17, R17, R16, RZ, 0x2 ;  /* 0x0000001011117211 */ /* 0x000fe200078f10ff */
[----:B------:R-:W-:Y:S01]  /*1770*/  UMOV UR9, 0x40000040 ;  /* 0x4000004000097882 */ /* 0x000fe20000000000 */
[----:B------:R-:W-:Y:S01]  /*1780*/  UMOV UR7, 0x40000040 ;  /* 0x4000004000077882 */ /* 0x000fe20000000000 */
[----:B------:R-:W-:Y:S01]  /*1790*/  ULOP3.LUT UR4, UR4, 0x3fff, URZ, 0xc0, !UPT ;  /* 0x00003fff04047892 */ /* 0x000fe2000f8ec03f */
[----:B------:R-:W-:Y:S01]  /*17a0*/  IMAD.IADD R3, R16, 0x1, -R3 ;  /* 0x0000000110037824 */ /* 0x000fe200078e0a03 */
[----:B------:R-:W-:Y:S01]  /*17b0*/  UMOV UR5, UR9 ;  /* 0x0000000900057c82 */ /* 0x000fe20008000000 */
[----:B------:R-:W-:Y:S01]  /*17c0*/  UIADD3 UR12, UR8, 0x2, URZ ;  /* 0x00000002080c7890 */ /* 0x000fe2000fffe03f */
[----:B------:R-:W-:Y:S01]  /*17d0*/  LOP3.LUT R17, R17, 0xfffffffc, RZ, 0xc0, !PT ;  /* 0xfffffffc11117812 */ /* 0x000fe200078ec0ff */
[----:B------:R-:W-:Y:S01]  /*17e0*/  ULOP3.LUT UR6, UR4, 0x10000, URZ, 0xfc, !UPT ;  /* 0x0001000004067892 */ /* 0x000fe2000f8efc3f */
[----:B------:R-:W-:Y:S01]  /*17f0*/  SHF.R.S32.HI R4, RZ, 0x1f, R3 ;  /* 0x0000001fff047819 */ /* 0x000fe20000011403 */
[----:B------:R-:W-:Y:S01]  /*1800*/  UMOV UR13, 0x40000040 ;  /* 0x40000040000d7882 */ /* 0x000fe20000000000 */
[----:B------:R-:W-:Y:S01]  /*1810*/  UMOV UR4, UR8 ;  /* 0x0000000800047c82 */ /* 0x000fe20008000000 */
[----:B------:R-:W-:Y:S01]  /*1820*/  UIADD3 UR14, UR6, 0x2, URZ ;  /* 0x00000002060e7890 */ /* 0x000fe2000fffe03f */
[CC--:B------:R-:W-:Y:S01]  /*1830*/  LEA.HI R5, R4.reuse, R3.reuse, RZ, 0x2 ;  /* 0x0000000304057211 */ /* 0x0c0fe200078f10ff */
[----:B------:R-:W-:Y:S01]  /*1840*/  UMOV UR15, 0x40000040 ;  /* 0x40000040000f7882 */ /* 0x000fe20000000000 */
[----:B------:R-:W-:Y:S01]  /*1850*/  UIADD3 UR16, UR8, 0x4, URZ ;  /* 0x0000000408107890 */ /* 0x000fe2000fffe03f */
[----:B------:R-:W-:Y:S01]  /*1860*/  LEA.HI R6, R4, R3, RZ, 0x5 ;  /* 0x0000000304067211 */ /* 0x000fe200078f28ff */
[----:B------:R-:W-:Y:S01]  /*1870*/  HGMMA.64x96x16.F32.BF16 R24, gdesc[UR4], RZ, !UPT, gsb0 ;  /* 0x01600000041879f0 */ /* 0x000fe2000c0018ff */
[----:B------:R-:W-:Y:S01]  /*1880*/  UIADD3 UR18, UR6, 0x4, URZ ;  /* 0x0000000406127890 */ /* 0x000fe2000fffe03f */
[--C-:B------:R-:W-:Y:S01]  /*1890*/  SHF.R.S32.HI R4, RZ, 0x2, R5.reuse ;  /* 0x00000002ff047819 */ /* 0x100fe20000011405 */
[----:B------:R-:W-:Y:S01]  /*18a0*/  UMOV UR17, 0x40000040 ;  /* 0x4000004000117882 */ /* 0x000fe20000000000 */
[----:B------:R-:W-:Y:S01]  /*18b0*/  UMOV UR19, 0x40000040 ;  /* 0x4000004000137882 */ /* 0x000fe20000000000 */
[----:B------:R-:W-:Y:S01]  /*18c0*/  UIADD3 UR20, UR8, 0x6, URZ ;  /* 0x0000000608147890 */ /* 0x000fe2000fffe03f */
[----:B------:R-:W-:Y:S01]  /*18d0*/  SHF.R.S32.HI R7, RZ, 0x1f, R5 ;  /* 0x0000001fff077819 */ /* 0x000fe20000011405 */
[----:B------:R-:W-:Y:S01]  /*18e0*/  UIADD3 UR22, UR6, 0x6, URZ ;  /* 0x0000000606167890 */ /* 0x000fe2000fffe03f */
[----:B------:R-:W-:Y:S01]  /*18f0*/  IMAD.IADD R17, R16, 0x1, -R17 ;  /* 0x0000000110117824 */ /* 0x000fe200078e0a11 */
[----:B------:R-:W-:Y:S01]  /*1900*/  UMOV UR21, 0x40000040 ;  /* 0x4000004000157882 */ /* 0x000fe20000000000 */
[----:B------:R-:W-:Y:S01]  /*1910*/  UMOV UR23, 0x40000040 ;  /* 0x4000004000177882 */ /* 0x000fe20000000000 */
[----:B------:R-:W-:Y:S01]  /*1920*/  SHF.R.S32.HI R6, RZ, 0x5, R6 ;  /* 0x00000005ff067819 */ /* 0x000fe20000011406 */
[----:B------:R-:W-:Y:S01]  /*1930*/  ULDC UR4, c[0x0][0x448] ;  /* 0x0001120000047ab9 */ /* 0x000fe20000000800 */
[----:B------:R-:W-:Y:S01]  /*1940*/  LEA.HI R8, R19, R19, RZ, 0x1 ;  /* 0x0000001313087211 */ /* 0x000fe200078f08ff */
[----:B------:R-:W-:Y:S01]  /*1950*/  UISETP.NE.AND UP0, UPT, UR4, 0x1, UPT ;  /* 0x000000010400788c */ /* 0x000fe2000bf05270 */
[----:B------:R-:W-:Y:S01]  /*1960*/  LEA.HI R7, R7, R4, RZ, 0x3 ;  /* 0x0000000407077211 */ /* 0x000fe200078f18ff */
[----:B------:R-:W-:Y:S01]  /*1970*/  ULDC UR11, c[0x0][0x288] ;  /* 0x0000a200000b7ab9 */ /* 0x000fe20000000800 */
[----:B------:R-:W-:Y:S01]  /*1980*/  LEA R9, R6, UR43, 0x4 ;  /* 0x0000002b06097c11 */ /* 0x000fe2000f8e20ff */
[----:B------:R-:W-:Y:S01]  /*1990*/  ULDC UR7, c[0x0][0x988] ;  /* 0x0002620000077ab9 */ /* 0x000fe20000000800 */
[----:B------:R-:W-:Y:S01]  /*19a0*/  LOP3.LUT R8, R8, 0x3fffffe, RZ, 0xc0, !PT ;  /* 0x03fffffe08087812 */ /* 0x000fe200078ec0ff */
[----:B------:R-:W0:Y:S01]  /*19b0*/  S2R R11, SR_TID.X ;  /* 0x00000000000b7919 */ /* 0x000e220000002100 */
[----:B------:R-:W-:-:S02]  /*19c0*/  LOP3.LUT R7, R7, 0xfffffff8, RZ, 0xc0, !PT ;  /* 0xfffffff807077812 */ /* 0x000fc400078ec0ff */
[----:B------:R-:W-:Y:S01]  /*19d0*/  LEA.HI R6, R17, R17, RZ, 0x1 ;  /* 0x0000001111067211 */ /* 0x000fe200078f08ff */
[----:B------:R-:W-:Y:S01]  /*19e0*/  IMAD.IADD R8, R19, 0x1, -R8 ;  /* 0x0000000113087824 */ /* 0x000fe200078e0a08 */
[----:B------:R-:W-:Y:S01]  /*19f0*/  IADD3 R7, R9, R4, -R7 ;  /* 0x0000000409077210 */ /* 0x000fe20007ffe807 */
[----:B------:R-:W-:Y:S01]  /*1a00*/  @UP0 ULDC UR4, c[0x0][0x44c] ;  /* 0x0001130000040ab9 */ /* 0x000fe20000000800 */
[----:B------:R-:W-:Y:S02]  /*1a10*/  LOP3.LUT R6, R6, 0x1ffffffe, RZ, 0xc0, !PT ;  /* 0x1ffffffe06067812 */ /* 0x000fe400078ec0ff */
[----:B------:R-:W-:Y:S01]  /*1a20*/  PLOP3.LUT P1, PT, PT, PT, UP0, 0x80, 0x0 ;  /* 0x000000000000781c */ /* 0x000fe20003f2f008 */
[----:B------:R-:W-:Y:S02]  /*1a30*/  IMAD R7, R8, 0x40, R7 ;  /* 0x0000004008077824 */ /* 0x000fe400078e0207 */
[----:B------:R-:W-:-:S05]  /*1a40*/  IMAD.IADD R4, R17, 0x1, -R6 ;  /* 0x0000000111047824 */ /* 0x000fca00078e0a06 */
[----:B------:R-:W-:-:S05]  /*1a50*/  LEA R4, R4, R7, 0x3 ;  /* 0x0000000704047211 */ /* 0x000fca00078e18ff */
[----:B------:R-:W-:Y:S01]  /*1a60*/  @P1 IMAD.HI.U32 R6, R4, UR4, RZ ;  /* 0x0000000404061c27 */ /* 0x000fe2000f8e00ff */
[----:B------:R-:W-:-:S03]  /*1a70*/  @UP0 ULDC UR4, c[0x0][0x450] ;  /* 0x0001140000040ab9 */ /* 0x000fc60000000800 */
[----:B------:R-:W-:Y:S01]  /*1a80*/  IMAD.MOV.U32 R7, RZ, RZ, R4 ;  /* 0x000000ffff077224 */ /* 0x000fe200078e0004 */
[----:B------:R-:W-:Y:S01]  /*1a90*/  @P1 SHF.R.U32.HI R7, RZ, UR4, R6 ;  /* 0x00000004ff071c19 */ /* 0x000fe20008011606 */
[----:B------:R-:W-:Y:S01]  /*1aa0*/  UIMAD UR4, UR41, -0x60, UR40 ;  /* 0xffffffa0290478a4 */ /* 0x000fe2000f8e0228 */
[----:B------:R-:W-:-:S03]  /*1ab0*/  LOP3.LUT R6, R5, 0x7ffffffc, RZ, 0xc0, !PT ;  /* 0x7ffffffc05067812 */ /* 0x000fc600078ec0ff */
[----:B------:R-:W2:Y:S01]  /*1ac0*/  SHFL.IDX PT, R8, R7, 0x1, 0x1c1f ;  /* 0x003c1f0007087f89 */ /* 0x000ea200000e0000 */
[----:B------:R-:W-:Y:S01]  /*1ad0*/  UIADD3 UR4, UR4, 0x60, URZ ;  /* 0x0000006004047890 */ /* 0x000fe2000fffe03f */
[----:B------:R-:W-:Y:S01]  /*1ae0*/  IMAD.IADD R3, R3, 0x1, -R6 ;  /* 0x0000000103037824 */ /* 0x000fe200078e0a06 */
[----:B0-----:R-:W-:Y:S01]  /*1af0*/  LOP3.LUT R11, R11, 0x7f, RZ, 0xc0, !PT ;  /* 0x0000007f0b0b7812 */ /* 0x001fe200078ec0ff */
[----:B------:R-:W0:Y:S03]  /*1b00*/  SHFL.IDX PT, R7, R7, RZ, 0x1c1f ;  /* 0x001c1fff07077589 */ /* 0x000e2600000e0000 */
[----:B------:R-:W-:-:S04]  /*1b10*/  IMAD.U32 R6, RZ, RZ, UR4 ;  /* 0x00000004ff067e24 */ /* 0x000fc8000f8e00ff */
[----:B------:R-:W-:Y:S02]  /*1b20*/  IMAD R5, R3, -0x2, R6 ;  /* 0xfffffffe03057824 */ /* 0x000fe400078e0206 */
[----:B------:R-:W-:-:S05]  /*1b30*/  IMAD.U32 R6, RZ, RZ, UR11 ;  /* 0x0000000bff067e24 */ /* 0x000fca000f8e00ff */
[----:B------:R-:W-:-:S04]  /*1b40*/  IADD3 R6, R5, 0x1, -R6 ;  /* 0x0000000105067810 */ /* 0x000fc80007ffe806 */
[----:B--2---:R-:W-:-:S04]  /*1b50*/  VIADDMNMX R8, R8, R6, R5, PT ;  /* 0x0000000608087246 */ /* 0x004fc80003800105 */
[C---:B------:R-:W-:Y:S02]  /*1b60*/  ISETP.GT.AND P2, PT, R8.reuse, RZ, PT ;  /* 0x000000ff0800720c */ /* 0x040fe40003f44270 */
[C---:B------:R-:W-:Y:S02]  /*1b70*/  ISETP.GT.AND P3, PT, R8.reuse, 0x1, PT ;  /* 0x000000010800780c */ /* 0x040fe40003f64270 */
[----:B------:R-:W-:Y:S02]  /*1b80*/  ISETP.GT.AND P4, PT, R8, 0x8, PT ;  /* 0x000000080800780c */ /* 0x000fe40003f84270 */
[----:B0-----:R-:W-:-:S04]  /*1b90*/  VIADDMNMX R6, R7, R6, R5, PT ;  /* 0x0000000607067246 */ /* 0x001fc80003800105 */
[----:B------:R-:W-:Y:S01]  /*1ba0*/  ISETP.GT.AND P5, PT, R6, 0x8, PT ;  /* 0x000000080600780c */ /* 0x000fe20003fa4270 */
        /* <DEDUP_REMOVED lines=80> */
[----:B------:R-:W-:Y:S01]  /*20b0*/  FSEL R24, R24, -INF , P3 ;  /* 0xff80000018187808 */ /* 0x000fe20001800000 */
[----:B------:R-:W0:Y:S01]  /*20c0*/  SHFL.BFLY PT, R9, R8, 0x2, 0x1f ;  /* 0x0c401f0008097f89 */ /* 0x000e2200000e0000 */
[----:B------:R-:W-:Y:S02]  /*20d0*/  FSEL R25, R25, -INF , P4 ;  /* 0xff80000019197808 */ /* 0x000fe40002000000 */
[----:B------:R-:W-:Y:S02]  /*20e0*/  ISETP.GT.AND P2, PT, R6, 0x9, PT ;  /* 0x000000090600780c */ /* 0x000fe40003f44270 */
[----:B------:R-:W-:Y:S02]  /*20f0*/  FSEL R28, R28, -INF , P5 ;  /* 0xff8000001c1c7808 */ /* 0x000fe40002800000 */
[----:B------:R-:W-:Y:S02]  /*2100*/  FMNMX.FTZ R7, R24, R25, !PT ;  /* 0x0000001918077209 */ /* 0x000fe40007810000 */
[----:B------:R-:W-:-:S02]  /*2110*/  ISETP.GT.AND P3, PT, R6, 0x10, PT ;  /* 0x000000100600780c */ /* 0x000fc40003f64270 */
[----:B------:R-:W-:Y:S02]  /*2120*/  FSEL R29, R29, -INF , P2 ;  /* 0xff8000001d1d7808 */ /* 0x000fe40001000000 */
[----:B------:R-:W-:Y:S02]  /*2130*/  ISETP.GT.AND P2, PT, R6, 0x11, PT ;  /* 0x000000110600780c */ /* 0x000fe40003f44270 */
[----:B------:R-:W-:Y:S02]  /*2140*/  FSEL R32, R32, -INF , P3 ;  /* 0xff80000020207808 */ /* 0x000fe40001800000 */
[C---:B------:R-:W-:Y:S02]  /*2150*/  ISETP.GT.AND P3, PT, R6.reuse, 0x18, PT ;  /* 0x000000180600780c */ /* 0x040fe40003f64270 */
[----:B------:R-:W-:Y:S02]  /*2160*/  FSEL R33, R33, -INF , P2 ;  /* 0xff80000021217808 */ /* 0x000fe40001000000 */
[----:B------:R-:W-:-:S02]  /*2170*/  ISETP.GT.AND P2, PT, R6, 0x19, PT ;  /* 0x000000190600780c */ /* 0x000fc40003f44270 */
[----:B------:R-:W-:Y:S02]  /*2180*/  FSEL R36, R36, -INF , P3 ;  /* 0xff80000024247808 */ /* 0x000fe40001800000 */
[----:B0-----:R-:W-:Y:S02]  /*2190*/  FMNMX.FTZ R9, R8, R9, !PT ;  /* 0x0000000908097209 */ /* 0x001fe40007810000 */
[C---:B------:R-:W-:Y:S02]  /*21a0*/  ISETP.GT.AND P3, PT, R6.reuse, 0x20, PT ;  /* 0x000000200600780c */ /* 0x040fe40003f64270 */
[----:B------:R-:W-:Y:S01]  /*21b0*/  FSEL R37, R37, -INF , P2 ;  /* 0xff80000025257808 */ /* 0x000fe20001000000 */
[----:B------:R-:W0:Y:S01]  /*21c0*/  SHFL.BFLY PT, R12, R9, 0x1, 0x1f ;  /* 0x0c201f00090c7f89 */ /* 0x000e2200000e0000 */
[----:B------:R-:W-:Y:S02]  /*21d0*/  ISETP.GT.AND P2, PT, R6, 0x21, PT ;  /* 0x000000210600780c */ /* 0x000fe40003f44270 */
[----:B------:R-:W-:-:S02]  /*21e0*/  FSEL R40, R40, -INF , P3 ;  /* 0xff80000028287808 */ /* 0x000fc40001800000 */
[C---:B------:R-:W-:Y:S02]  /*21f0*/  ISETP.GT.AND P3, PT, R6.reuse, 0x28, PT ;  /* 0x000000280600780c */ /* 0x040fe40003f64270 */
[----:B------:R-:W-:Y:S02]  /*2200*/  FSEL R41, R41, -INF , P2 ;  /* 0xff80000029297808 */ /* 0x000fe40001000000 */
[----:B------:R-:W-:Y:S02]  /*2210*/  ISETP.GT.AND P2, PT, R6, 0x29, PT ;  /* 0x000000290600780c */ /* 0x000fe40003f44270 */
[----:B------:R-:W-:Y:S02]  /*2220*/  FSEL R44, R44, -INF , P3 ;  /* 0xff8000002c2c7808 */ /* 0x000fe40001800000 */
[----:B------:R-:W-:Y:S02]  /*2230*/  ISETP.GT.AND P3, PT, R6, 0x30, PT ;  /* 0x000000300600780c */ /* 0x000fe40003f64270 */
[----:B------:R-:W-:-:S02]  /*2240*/  FSEL R45, R45, -INF , P2 ;  /* 0xff8000002d2d7808 */ /* 0x000fc40001000000 */
[----:B------:R-:W-:Y:S02]  /*2250*/  ISETP.GT.AND P2, PT, R6, 0x31, PT ;  /* 0x000000310600780c */ /* 0x000fe40003f44270 */
[----:B------:R-:W-:Y:S02]  /*2260*/  FSEL R48, R48, -INF , P3 ;  /* 0xff80000030307808 */ /* 0x000fe40001800000 */
[C---:B------:R-:W-:Y:S02]  /*2270*/  ISETP.GT.AND P3, PT, R6.reuse, 0x38, PT ;  /* 0x000000380600780c */ /* 0x040fe40003f64270 */
[----:B------:R-:W-:Y:S02]  /*2280*/  FSEL R49, R49, -INF , P2 ;  /* 0xff80000031317808 */ /* 0x000fe40001000000 */
[----:B0-----:R-:W-:Y:S02]  /*2290*/  FMNMX.FTZ R5, R9, R12, !PT ;  /* 0x0000000c09057209 */ /* 0x001fe40007810000 */
[----:B------:R-:W-:-:S02]  /*22a0*/  ISETP.GT.AND P2, PT, R6, 0x39, PT ;  /* 0x000000390600780c */ /* 0x000fc40003f44270 */
[C---:B------:R-:W-:Y:S01]  /*22b0*/  FSETP.NEU.FTZ.AND P4, PT, R5.reuse, -INF , PT ;  /* 0xff8000000500780b */ /* 0x040fe20003f9d000 */
[----:B------:R-:W-:Y:S01]  /*22c0*/  FMUL.FTZ R8, R5, UR7 ;  /* 0x0000000705087c20 */ /* 0x000fe20008410000 */
[----:B------:R-:W-:Y:S02]  /*22d0*/  FSEL R52, R52, -INF , P3 ;  /* 0xff80000034347808 */ /* 0x000fe40001800000 */
[----:B------:R-:W-:Y:S02]  /*22e0*/  ISETP.GT.AND P3, PT, R6, 0x40, PT ;  /* 0x000000400600780c */ /* 0x000fe40003f64270 */
[----:B------:R-:W-:Y:S02]  /*22f0*/  FSEL R9, R8, RZ, P4 ;  /* 0x000000ff08097208 */ /* 0x000fe40002000000 */
[----:B------:R-:W-:Y:S02]  /*2300*/  FMNMX.FTZ R8, R28, R7, !PT ;  /* 0x000000071c087209 */ /* 0x000fe40007810000 */
[----:B------:R-:W-:Y:S01]  /*2310*/  FSEL R53, R53, -INF , P2 ;  /* 0xff80000035357808 */ /* 0x000fe20001000000 */
[--C-:B------:R-:W-:Y:S01]  /*2320*/  FFMA.FTZ R26, R26, UR7, -R9.reuse ;  /* 0x000000071a1a7c23 */ /* 0x100fe20008010809 */
[----:B------:R-:W-:Y:S01]  /*2330*/  FMNMX.FTZ R7, R29, R8, !PT ;  /* 0x000000081d077209 */ /* 0x000fe20007810000 */
[--C-:B------:R-:W-:Y:S01]  /*2340*/  FFMA.FTZ R27, R27, UR7, -R9.reuse ;  /* 0x000000071b1b7c23 */ /* 0x100fe20008010809 */
[----:B------:R-:W-:Y:S01]  /*2350*/  ISETP.GT.AND P2, PT, R6, 0x41, PT ;  /* 0x000000410600780c */ /* 0x000fe20003f44270 */
[--C-:B------:R-:W-:Y:S01]  /*2360*/  FFMA.FTZ R30, R30, UR7, -R9.reuse ;  /* 0x000000071e1e7c23 */ /* 0x100fe20008010809 */
[----:B------:R-:W-:Y:S01]  /*2370*/  FMNMX.FTZ R8, R32, R7, !PT ;  /* 0x0000000720087209 */ /* 0x000fe20007810000 */
[----:B------:R-:W-:Y:S01]  /*2380*/  MUFU.EX2 R26, R26 ;  /* 0x0000001a001a7308 */ /* 0x000fe20000000800 */
[----:B------:R-:W-:Y:S01]  /*2390*/  FSEL R56, R56, -INF , P3 ;  /* 0xff80000038387808 */ /* 0x000fe20001800000 */
[--C-:B------:R-:W-:Y:S01]  /*23a0*/  FFMA.FTZ R31, R31, UR7, -R9.reuse ;  /* 0x000000071f1f7c23 */ /* 0x100fe20008010809 */
[----:B------:R-:W-:Y:S01]  /*23b0*/  FMNMX.FTZ R7, R33, R8, !PT ;  /* 0x0000000821077209 */ /* 0x000fe20007810000 */
[--C-:B------:R-:W-:Y:S01]  /*23c0*/  FFMA.FTZ R34, R34, UR7, -R9.reuse ;  /* 0x0000000722227c23 */ /* 0x100fe20008010809 */
[----:B------:R-:W-:Y:S01]  /*23d0*/  ISETP.GT.AND P3, PT, R6, 0x48, PT ;  /* 0x000000480600780c */ /* 0x000fe20003f64270 */
[--C-:B------:R-:W-:Y:S01]  /*23e0*/  FFMA.FTZ R35, R35, UR7, -R9.reuse ;  /* 0x0000000723237c23 */ /* 0x100fe20008010809 */
[----:B------:R-:W-:Y:S01]  /*23f0*/  FMNMX.FTZ R8, R36, R7, !PT ;  /* 0x0000000724087209 */ /* 0x000fe20007810000 */
[----:B------:R-:W0:Y:S01]  /*2400*/  MUFU.EX2 R27, R27 ;  /* 0x0000001b001b7308 */ /* 0x000e220000000800 */
        /* <DEDUP_REMOVED lines=15> */
[----:B------:R-:W2:Y:S01]  /*2500*/  MUFU.EX2 R31, R31 ;  /* 0x0000001f001f7308 */ /* 0x000ea20000000800 */
[----:B------:R-:W-:Y:S01]  /*2510*/  FSEL R61, R61, -INF , P2 ;  /* 0xff8000003d3d7808 */ /* 0x000fe20001000000 */
[--C-:B------:R-:W-:Y:S01]  /*2520*/  FFMA.FTZ R50, R50, UR7, -R9.reuse ;  /* 0x0000000732327c23 */ /* 0x100fe20008010809 */
[----:B------:R-:W-:Y:S01]  /*2530*/  FMNMX.FTZ R7, R45, R8, !PT ;  /* 0x000000082d077209 */ /* 0x000fe20007810000 */
[--C-:B------:R-:W-:Y:S01]  /*2540*/  FFMA.FTZ R51, R51, UR7, -R9.reuse ;  /* 0x0000000733337c23 */ /* 0x100fe20008010809 */
[----:B------:R-:W-:Y:S01]  /*2550*/  ISETP.GT.AND P2, PT, R6, 0x51, PT ;  /* 0x000000510600780c */ /* 0x000fe20003f44270 */
[--C-:B------:R-:W-:Y:S01]  /*2560*/  FFMA.FTZ R54, R54, UR7, -R9.reuse ;  /* 0x0000000736367c23 */ /* 0x100fe20008010809 */
[----:B------:R-:W-:Y:S01]  /*2570*/  FMNMX.FTZ R8, R48, R7, !PT ;  /* 0x0000000730087209 */ /* 0x000fe20007810000 */
[--C-:B------:R-:W-:Y:S01]  /*2580*/  FFMA.FTZ R55, R55, UR7, -R9.reuse ;  /* 0x0000000737377c23 */ /* 0x100fe20008010809 */
        /* <DEDUP_REMOVED lines=17> */
[----:B------:R-:W-:Y:S01]  /*26a0*/  FFMA.FTZ R9, R71, UR7, -R9 ;  /* 0x0000000747097c23 */ /* 0x000fe20008010809 */
[----:B------:R-:W-:-:S02]  /*26b0*/  FMNMX.FTZ R7, R57, R8, !PT ;  /* 0x0000000839077209 */ /* 0x000fc40007810000 */
[----:B------:R-:W-:Y:S02]  /*26c0*/  FSEL R69, R69, -INF , P2 ;  /* 0xff80000045457808 */ /* 0x000fe40001000000 */
[----:B------:R-:W-:Y:S01]  /*26d0*/  FMNMX.FTZ R8, R60, R7, !PT ;  /* 0x000000073c087209 */ /* 0x000fe20007810000 */
[----:B------:R-:W3:Y:S01]  /*26e0*/  MUFU.EX2 R35, R35 ;  /* 0x0000002300237308 */ /* 0x000ee20000000800 */
[----:B0-----:R-:W-:Y:S02]  /*26f0*/  F2FP.BF16.F32.PACK_AB R153, R27, R26 ;  /* 0x0000001a1b99723e */ /* 0x001fe400000010ff */
[----:B------:R-:W-:Y:S02]  /*2700*/  FMNMX.FTZ R7, R61, R8, !PT ;  /* 0x000000083d077209 */ /* 0x000fe40007810000 */
[----:B--2---:R-:W-:Y:S02]  /*2710*/  F2FP.BF16.F32.PACK_AB R155, R31, R30 ;  /* 0x0000001e1f9b723e */ /* 0x004fe400000010ff */
[----:B------:R-:W-:Y:S01]  /*2720*/  FMNMX.FTZ R8, R64, R7, !PT ;  /* 0x0000000740087209 */ /* 0x000fe20007810000 */
[----:B------:R0:W-:Y:S03]  /*2730*/  MUFU.EX2 R175, R9 ;  /* 0x0000000900af7308 */ /* 0x0001e60000000800 */
[----:B------:R-:W-:-:S04]  /*2740*/  FMNMX.FTZ R7, R65, R8, !PT ;  /* 0x0000000841077209 */ /* 0x000fc80007810000 */
[----:B------:R-:W-:Y:S01]  /*2750*/  FMNMX.FTZ R6, R68, R7, !PT ;  /* 0x0000000744067209 */ /* 0x000fe20007810000 */
[----:B------:R-:W-:Y:S01]  /*2760*/  MUFU.EX2 R38, R38 ;  /* 0x0000002600267308 */ /* 0x000fe20000000800 */
[----:B0-----:R-:W-:Y:S01]  /*2770*/  FADD.FTZ R9, R26, R27 ;  /* 0x0000001b1a097221 */ /* 0x001fe20000010000 */
[----:B---3--:R-:W-:Y:S02]  /*2780*/  F2FP.BF16.F32.PACK_AB R157, R35, R34 ;  /* 0x00000022239d723e */ /* 0x008fe400000010ff */
[----:B------:R-:W-:-:S04]  /*2790*/  FMNMX.FTZ R6, R69, R6, !PT ;  /* 0x0000000645067209 */ /* 0x000fc80007810000 */
[----:B------:R-:W0:Y:S01]  /*27a0*/  MUFU.EX2 R39, R39 ;  /* 0x0000002700277308 */ /* 0x000e220000000800 */
[----:B------:R-:W2:Y:S07]  /*27b0*/  SHFL.BFLY PT, R7, R6, 0x2, 0x1f ;  /* 0x0c401f0006077f89 */ /* 0x000eae00000e0000 */
[----:B------:R-:W-:Y:S08]  /*27c0*/  MUFU.EX2 R42, R42 ;  /* 0x0000002a002a7308 */ /* 0x000ff00000000800 */
[----:B------:R-:W3:Y:S01]  /*27d0*/  MUFU.EX2 R43, R43 ;  /* 0x0000002b002b7308 */ /* 0x000ee20000000800 */
[----:B0-----:R-:W-:-:S07]  /*27e0*/  F2FP.BF16.F32.PACK_AB R159, R39, R38 ;  /* 0x00000026279f723e */ /* 0x001fce00000010ff */
[----:B------:R-:W-:Y:S01]  /*27f0*/  MUFU.EX2 R46, R46 ;  /* 0x0000002e002e7308 */ /* 0x000fe20000000800 */
[----:B--2---:R-:W-:-:S05]  /*2800*/  FMNMX.FTZ R7, R6, R7, !PT ;  /* 0x0000000706077209 */ /* 0x004fca0007810000 */
[----:B------:R-:W0:Y:S02]  /*2810*/  SHFL.BFLY PT, R8, R7, 0x1, 0x1f ;  /* 0x0c201f0007087f89 */ /* 0x000e2400000e0000 */
[----:B------:R-:W2:Y:S01]  /*2820*/  MUFU.EX2 R47, R47 ;  /* 0x0000002f002f7308 */ /* 0x000ea20000000800 */
[----:B---3--:R-:W-:-:S07]  /*2830*/  F2FP.BF16.F32.PACK_AB R161, R43, R42 ;  /* 0x0000002a2ba1723e */ /* 0x008fce00000010ff */
[----:B------:R-:W-:Y:S08]  /*2840*/  MUFU.EX2 R50, R50 ;  /* 0x0000003200327308 */ /* 0x000ff00000000800 */
[----:B------:R-:W3:Y:S01]  /*2850*/  MUFU.EX2 R51, R51 ;  /* 0x0000003300337308 */ /* 0x000ee20000000800 */
[----:B--2---:R-:W-:Y:S02]  /*2860*/  F2FP.BF16.F32.PACK_AB R163, R47, R46 ;  /* 0x0000002e2fa3723e */ /* 0x004fe400000010ff */
[----:B0-----:R-:W-:-:S05]  /*2870*/  FMNMX.FTZ R8, R7, R8, !PT ;  /* 0x0000000807087209 */ /* 0x001fca0007810000 */
[----:B------:R-:W-:Y:S01]  /*2880*/  MUFU.EX2 R54, R54 ;  /* 0x0000003600367308 */ /* 0x000fe20000000800 */
[C---:B------:R-:W-:Y:S01]  /*2890*/  FSETP.NEU.FTZ.AND P2, PT, R8.reuse, -INF , PT ;  /* 0xff8000000800780b */ /* 0x040fe20003f5d000 */
[----:B------:R-:W-:-:S05]  /*28a0*/  FMUL.FTZ R6, R8, UR7 ;  /* 0x0000000708067c20 */ /* 0x000fca0008410000 */
[----:B------:R-:W-:Y:S01]  /*28b0*/  FSEL R7, R6, RZ, P2 ;  /* 0x000000ff06077208 */ /* 0x000fe20001000000 */
[----:B------:R-:W-:Y:S01]  /*28c0*/  FADD.FTZ R6, R30, R9 ;  /* 0x000000091e067221 */ /* 0x000fe20000010000 */
[----:B------:R-:W-:Y:S01]  /*28d0*/  ISETP.NE.AND P2, PT, R11, RZ, PT ;  /* 0x000000ff0b00720c */ /* 0x000fe20003f45270 */
[----:B------:R-:W-:Y:S01]  /*28e0*/  MUFU.EX2 R55, R55 ;  /* 0x0000003700377308 */ /* 0x000fe20000000800 */
        /* <DEDUP_REMOVED lines=8> */
[----:B------:R-:W-:Y:S01]  /*2970*/  FADD.FTZ R9, R31, R6 ;  /* 0x000000061f097221 */ /* 0x000fe20000010000 */
[--C-:B------:R-:W-:Y:S01]  /*2980*/  FFMA.FTZ R36, R36, UR7, -R7.reuse ;  /* 0x0000000724247c23 */ /* 0x100fe20008010807 */
[--C-:B------:R-:W-:Y:S01]  /*2990*/  FFMA.FTZ R37, R37, UR7, -R7.reuse ;  /* 0x0000000725257c23 */ /* 0x100fe20008010807 */
[----:B------:R-:W-:Y:S01]  /*29a0*/  FFMA.FTZ R40, R40, UR7, -R7 ;  /* 0x0000000728287c23 */ /* 0x000fe20008010807 */
[----:B------:R-:W-:Y:S01]  /*29b0*/  FADD.FTZ R6, R34, R9 ;  /* 0x0000000922067221 */ /* 0x000fe20000010000 */
[--C-:B------:R-:W-:Y:S01]  /*29c0*/  FFMA.FTZ R41, R41, UR7, -R7.reuse ;  /* 0x0000000729297c23 */ /* 0x100fe20008010807 */
[--C-:B------:R-:W-:Y:S01]  /*29d0*/  FFMA.FTZ R44, R44, UR7, -R7.reuse ;  /* 0x000000072c2c7c23 */ /* 0x100fe20008010807 */
[----:B------:R-:W0:Y:S01]  /*29e0*/  MUFU.EX2 R25, R25 ;  /* 0x0000001900197308 */ /* 0x000e220000000800 */
[----:B------:R-:W-:Y:S01]  /*29f0*/  FADD.FTZ R13, R35, R6 ;  /* 0x00000006230d7221 */ /* 0x000fe20000010000 */
[--C-:B------:R-:W-:Y:S01]  /*2a00*/  FFMA.FTZ R45, R45, UR7, -R7.reuse ;  /* 0x000000072d2d7c23 */ /* 0x100fe20008010807 */
[----:B------:R-:W-:Y:S01]  /*2a10*/  FFMA.FTZ R48, R48, UR7, -R7 ;  /* 0x0000000730307c23 */ /* 0x000fe20008010807 */
[----:B------:R-:W-:Y:S01]  /*2a20*/  IADD3 R9, -R2, 0xb, RZ ;  /* 0x0000000b02097810 */ /* 0x000fe20007ffe1ff */
[----:B------:R-:W-:Y:S01]  /*2a30*/  FADD.FTZ R12, R38, R13 ;  /* 0x0000000d260c7221 */ /* 0x000fe20000010000 */
[--C-:B------:R-:W-:Y:S01]  /*2a40*/  FFMA.FTZ R49, R49, UR7, -R7.reuse ;  /* 0x0000000731317c23 */ /* 0x100fe20008010807 */
[--C-:B------:R-:W-:Y:S01]  /*2a50*/  FFMA.FTZ R52, R52, UR7, -R7.reuse ;  /* 0x0000000734347c23 */ /* 0x100fe20008010807 */
[----:B------:R-:W2:Y:S01]  /*2a60*/  MUFU.EX2 R28, R28 ;  /* 0x0000001c001c7308 */ /* 0x000ea20000000800 */
[----:B------:R-:W-:Y:S01]  /*2a70*/  FADD.FTZ R15, R39, R12 ;  /* 0x0000000c270f7221 */ /* 0x000fe20000010000 */
[--C-:B------:R-:W-:Y:S01]  /*2a80*/  FFMA.FTZ R53, R53, UR7, -R7.reuse ;  /* 0x0000000735357c23 */ /* 0x100fe20008010807 */
[--C-:B------:R-:W-:Y:S01]  /*2a90*/  FFMA.FTZ R56, R56, UR7, -R7.reuse ;  /* 0x0000000738387c23 */ /* 0x100fe20008010807 */
[----:B------:R-:W-:Y:S01]  /*2aa0*/  FFMA.FTZ R57, R57, UR7, -R7 ;  /* 0x0000000739397c23 */ /* 0x000fe20008010807 */
[----:B------:R-:W-:Y:S01]  /*2ab0*/  FADD.FTZ R14, R42, R15 ;  /* 0x0000000f2a0e7221 */ /* 0x000fe20000010000 */
[--C-:B------:R-:W-:Y:S01]  /*2ac0*/  FFMA.FTZ R60, R60, UR7, -R7.reuse ;  /* 0x000000073c3c7c23 */ /* 0x100fe20008010807 */
[----:B------:R-:W-:Y:S01]  /*2ad0*/  FFMA.FTZ R61, R61, UR7, -R7 ;  /* 0x000000073d3d7c23 */ /* 0x000fe20008010807 */
[----:B------:R-:W3:Y:S01]  /*2ae0*/  MUFU.EX2 R29, R29 ;  /* 0x0000001d001d7308 */ /* 0x000ee20000000800 */
[----:B0-----:R-:W-:Y:S01]  /*2af0*/  FADD.FTZ R11, R24, R25 ;  /* 0x00000019180b7221 */ /* 0x001fe20000010000 */
[----:B------:R-:W-:Y:S01]  /*2b00*/  FADD.FTZ R15, R43, R14 ;  /* 0x0000000e2b0f7221 */ /* 0x000fe20000010000 */
[--C-:B------:R-:W-:Y:S01]  /*2b10*/  FFMA.FTZ R64, R64, UR7, -R7.reuse ;  /* 0x0000000740407c23 */ /* 0x100fe20008010807 */
[--C-:B------:R-:W-:Y:S01]  /*2b20*/  FFMA.FTZ R65, R65, UR7, -R7.reuse ;  /* 0x0000000741417c23 */ /* 0x100fe20008010807 */
[----:B------:R-:W-:Y:S01]  /*2b30*/  FFMA.FTZ R68, R68, UR7, -R7 ;  /* 0x0000000744447c23 */ /* 0x000fe20008010807 */
[----:B------:R-:W-:Y:S01]  /*2b40*/  FADD.FTZ R14, R46, R15 ;  /* 0x0000000f2e0e7221 */ /* 0x000fe20000010000 */
[----:B------:R-:W-:Y:S01]  /*2b50*/  FFMA.FTZ R69, R69, UR7, -R7 ;  /* 0x0000000745457c23 */ /* 0x000fe20008010807 */
[----:B------:R-:W0:Y:S01]  /*2b60*/  MUFU.EX2 R32, R32 ;  /* 0x0000002000207308 */ /* 0x000e220000000800 */
[----:B--2---:R-:W-:Y:S01]  /*2b70*/  FADD.FTZ R6, R28, R11 ;  /* 0x0000000b1c067221 */ /* 0x004fe20000010000 */
[----:B------:R-:W-:-:S02]  /*2b80*/  IMAD.U32 R11, RZ, RZ, UR39 ;  /* 0x00000027ff0b7e24 */ /* 0x000fc4000f8e00ff */
[----:B------:R-:W-:Y:S01]  /*2b90*/  FADD.FTZ R15, R47, R14 ;  /* 0x0000000e2f0f7221 */ /* 0x000fe20000010000 */
[----:B------:R-:W-:Y:S02]  /*2ba0*/  F2FP.BF16.F32.PACK_AB R167, R55, R54 ;  /* 0x0000003637a7723e */ /* 0x000fe400000010ff */
[----:B------:R-:W-:Y:S01]  /*2bb0*/  F2FP.BF16.F32.PACK_AB R152, R25, R24 ;  /* 0x000000181998723e */ /* 0x000fe200000010ff */
[----:B------:R-:W2:Y:S01]  /*2bc0*/  MUFU.EX2 R33, R33 ;  /* 0x0000002100217308 */ /* 0x000ea20000000800 */
[----:B---3--:R-:W-:Y:S01]  /*2bd0*/  FADD.FTZ R13, R29, R6 ;  /* 0x000000061d0d7221 */ /* 0x008fe20000010000 */
[----:B------:R-:W-:Y:S01]  /*2be0*/  @!P2 VIADD R6, R11, 0x22840 ;  /* 0x000228400b06a836 */ /* 0x000fe20000000000 */
[----:B------:R-:W-:-:S04]  /*2bf0*/  F2FP.BF16.F32.PACK_AB R154, R29, R28 ;  /* 0x0000001c1d9a723e */ /* 0x000fc800000010ff */
[----:B------:R-:W-:Y:S01]  /*2c00*/  @!P2 PRMT R6, RZ, 0x654, R6 ;  /* 0x00000654ff06a816 */ /* 0x000fe20000000006 */
[----:B------:R-:W3:Y:S01]  /*2c10*/  MUFU.EX2 R36, R36 ;  /* 0x0000002400247308 */ /* 0x000ee20000000800 */
[----:B0-----:R-:W-:Y:S01]  /*2c20*/  FADD.FTZ R12, R32, R13 ;  /* 0x0000000d200c7221 */ /* 0x001fe20000010000 */
[----:B------:R0:W-:Y:S06]  /*2c30*/  BAR.ARV R9, 0x100 ;  /* 0x000400090000751d */ /* 0x0001ec0000002000 */
[----:B------:R-:W4:Y:S01]  /*2c40*/  MUFU.EX2 R37, R37 ;  /* 0x0000002500257308 */ /* 0x000f220000000800 */
[C---:B--2---:R-:W-:Y:S01]  /*2c50*/  FADD.FTZ R13, R33.reuse, R12 ;  /* 0x0000000c210d7221 */ /* 0x044fe20000010000 */
[----:B------:R2:W-:Y:S01]  /*2c60*/  @!P2 SYNCS.ARRIVE.TRANS64.RED.A1T0 RZ, [R6+URZ], RZ ;  /* 0x000000ff06ffa9a7 */ /* 0x0005e2000810043f */
[----:B------:R-:W-:-:S05]  /*2c70*/  F2FP.BF16.F32.PACK_AB R156, R33, R32 ;  /* 0x00000020219c723e */ /* 0x000fca00000010ff */
[----:B------:R-:W2:Y:S01]  /*2c80*/  MUFU.EX2 R40, R40 ;  /* 0x0000002800287308 */ /* 0x000ea20000000800 */
[----:B---3--:R-:W-:-:S07]  /*2c90*/  FADD.FTZ R12, R36, R13 ;  /* 0x0000000d240c7221 */ /* 0x008fce0000010000 */
        /* <DEDUP_REMOVED lines=50> */
[----:B----4-:R-:W-:-:S04]  /*2fc0*/  FADD.FTZ R12, R70, R13 ;  /* 0x0000000d460c7221 */ /* 0x010fc80000010000 */
[C---:B------:R-:W-:Y:S01]  /*2fd0*/  FADD.FTZ R7, R175.reuse, R12 ;  /* 0x0000000caf077221 */ /* 0x040fe20000010000 */
[----:B------:R-:W-:Y:S02]  /*2fe0*/  F2FP.BF16.F32.PACK_AB R175, R175, R70 ;  /* 0x00000046afaf723e */ /* 0x000fe400000010ff */
[----:B------:R-:W4:Y:S01]  /*2ff0*/  MUFU.EX2 R65, R65 ;  /* 0x0000004100417308 */ /* 0x000f220000000800 */
[C---:B--2---:R-:W-:Y:S01]  /*3000*/  FADD.FTZ R13, R61.reuse, R6 ;  /* 0x000000063d0d7221 */ /* 0x044fe20000010000 */
[----:B------:R-:W-:-:S06]  /*3010*/  F2FP.BF16.F32.PACK_AB R170, R61, R60 ;  /* 0x0000003c3daa723e */ /* 0x000fcc00000010ff */
[----:B------:R-:W2:Y:S01]  /*3020*/  MUFU.EX2 R68, R68 ;  /* 0x0000004400447308 */ /* 0x000ea20000000800 */
[----:B---3--:R-:W-:-:S07]  /*3030*/  FADD.FTZ R6, R64, R13 ;  /* 0x0000000d40067221 */ /* 0x008fce0000010000 */
[----:B------:R-:W3:Y:S01]  /*3040*/  MUFU.EX2 R69, R69 ;  /* 0x0000004500457308 */ /* 0x000ee20000000800 */
[C---:B----4-:R-:W-:Y:S01]  /*3050*/  FADD.FTZ R13, R65.reuse, R6 ;  /* 0x00000006410d7221 */ /* 0x050fe20000010000 */
[----:B------:R-:W-:-:S03]  /*3060*/  F2FP.BF16.F32.PACK_AB R172, R65, R64 ;  /* 0x0000004041ac723e */ /* 0x000fc600000010ff */
[----:B--2---:R-:W-:-:S04]  /*3070*/  FADD.FTZ R6, R68, R13 ;  /* 0x0000000d44067221 */ /* 0x004fc80000010000 */
[C---:B---3--:R-:W-:Y:S01]  /*3080*/  FADD.FTZ R6, R69.reuse, R6 ;  /* 0x0000000645067221 */ /* 0x048fe20000010000 */
[----:B------:R-:W-:Y:S01]  /*3090*/  F2FP.BF16.F32.PACK_AB R174, R69, R68 ;  /* 0x0000004445ae723e */ /* 0x000fe200000010ff */
[----:B0-----:R-:W-:Y:S06]  /*30a0*/  @!P0 BRA `(.L_x_13095) ;  /* 0x0000000000048947 */ /* 0x001fec0003800000 */
[----:B------:R-:W-:Y:S01]  /*30b0*/  BPT.TRAP 0x1 ;  /* 0x000000040000795c */ /* 0x000fe20000300000 */
.L_x_13095:
[----:B------:R0:W2:Y:S01]  /*30c0*/  SYNCS.PHASECHK.TRANS64.TRYWAIT P3, [UR39+0x22850], R10 ;  /* 0x0228500aff0075a7 */ /* 0x0000a20008060167 */
[----:B------:R-:W-:Y:S05]  /*30d0*/  @!P0 BRA `(.L_x_13096) ;  /* 0x0000000000048947 */ /* 0x000fea0003800000 */
[----:B------:R-:W-:Y:S01]  /*30e0*/  BPT.TRAP 0x1 ;  /* 0x000000040000795c */ /* 0x000fe20000300000 */
.L_x_13096:
[----:B--2---:R-:W-:Y:S05]  /*30f0*/  @P3 BRA `(.L_x_13097) ;  /* 0x0000000000083947 */ /* 0x004fea0003800000 */
[----:B------:R-:W2:Y:S02]  /*3100*/  SYNCS.PHASECHK.TRANS64.TRYWAIT P3, [UR39+0x22850], R10 ;  /* 0x0228500aff0075a7 */ /* 0x000ea40008060167 */
[----:B--2---:R-:W-:Y:S05]  /*3110*/  @!P3 BRA `(.L_x_13098) ;  /* 0x000000b00050b947 */ /* 0x004fea0003800000 */
.L_x_13097:
[----:B------:R3:W-:Y:S01]  /*3120*/  BAR.SYNC.DEFER_BLOCKING R0, 0x100 ;  /* 0x000400000000751d */ /* 0x0007e20000010000 */
[----:B------:R-:W-:Y:S01]  /*3130*/  UIADD3 UR4, UR39, 0x400, URZ ;  /* 0x0000040027047890 */ /* 0x000fe2000fffe03f */
[----:B--2---:R-:W-:Y:S01]  /*3140*/  @!P2 VIADD R11, R11, 0x22860 ;  /* 0x000228600b0ba836 */ /* 0x004fe20000000000 */
[----:B------:R-:W-:Y:S02]  /*3150*/  UIADD3 UR26, UR41, -0x2, URZ ;  /* 0xfffffffe291a7890 */ /* 0x000fe4000fffe03f */
[----:B------:R-:W-:Y:S01]  /*3160*/  USHF.R.U32.HI UR4, URZ, 0x4, UR4 ;  /* 0x000000043f047899 */ /* 0x000fe20008011604 */
[----:B------:R-:W-:Y:S01]  /*3170*/  UMOV UR15, 0x40000040 ;  /* 0x40000040000f7882 */ /* 0x000fe20000000000 */
[----:B------:R-:W-:Y:S02]  /*3180*/  @!P2 PRMT R11, RZ, 0x654, R11 ;  /* 0x00000654ff0ba816 */ /* 0x000fe4000000000b */
[----:B------:R-:W-:-:S04]  /*3190*/  ULOP3.LUT UR4, UR4, 0x3fff, URZ, 0xc0, !UPT ;  /* 0x00003fff04047892 */ /* 0x000fc8000f8ec03f */
[----:B------:R-:W-:-:S04]  /*31a0*/  ULOP3.LUT UR24, UR4, 0x3000000, URZ, 0xfc, !UPT ;  /* 0x0300000004187892 */ /* 0x000fc8000f8efc3f */
        /* <DEDUP_REMOVED lines=34> */
[----:B------:R-:W2:Y:S02]  /*33d0*/  S2UR UR4, SR_CTAID.X ;  /* 0x00000000000479c3 */ /* 0x000ea40000002500 */
[----:B--2---:R-:W-:-:S03]  /*33e0*/  USHF.L.U32 UR10, UR4, 0x7, URZ ;  /* 0x00000007040a7899 */ /* 0x004fc6000800063f */
[----:B------:R-:W-:Y:S02]  /*33f0*/  @UP0 ULDC UR4, c[0x0][0x44c] ;  /* 0x0001130000040ab9 */ /* 0x000fe40000000800 */
[----:B------:R-:W-:Y:S01]  /*3400*/  UIMAD.WIDE.U32 UR4, UR10, UR4, URZ ;  /* 0x000000040a0472a5 */ /* 0x000fe2000f8e003f */
[----:B------:R-:W-:Y:S02]  /*3410*/  WARPGROUP.DEPBAR.LE gsb0, 0x0 ;  /* 0x00008000000079c5 */ /* 0x000fe40000010000 */
[----:B------:R-:W-:-:S15]  /*3420*/  WARPGROUP.ARRIVE ;  /* 0x00000000000079c5 */ /* 0x000fde0000000000 */
[----:B------:R-:W-:Y:S01]  /*3430*/  HGMMA.64x256x16.F32.BF16 R24, R172, gdesc[UR12].tnspB, R24, gsb0 ;  /* 0x43e0000cac187df0 */ /* 0x000fe20008001818 */
[----:B------:R-:W-:Y:S02]  /*3440*/  @UP0 ULDC UR14, c[0x0][0x450] ;  /* 0x00011400000e0ab9 */ /* 0x000fe40000000800 */
[----:B------:R-:W-:-:S04]  /*3450*/  @UP0 USHF.R.U32.HI UR10, URZ, UR14, UR5 ;  /* 0x0000000e3f0a0299 */ /* 0x000fc80008011605 */
[----:B------:R-:W-:-:S04]  /*3460*/  UIADD3 UR4, UR10, -UR11, UR40 ;  /* 0x8000000b0a047290 */ /* 0x000fc8000fffe028 */
[----:B------:R-:W-:-:S04]  /*3470*/  UIMAD.WIDE UR4, UR4, 0x2aaaaaab, URZ ;  /* 0x2aaaaaab040478a5 */ /* 0x000fc8000f8e023f */
[----:B------:R-:W-:-:S04]  /*3480*/  USHF.R.U32.HI UR4, URZ, 0x1f, UR5 ;  /* 0x0000001f3f047899 */ /* 0x000fc80008011605 */
[----:B------:R-:W-:-:S03]  /*3490*/  ULEA.HI.SX32 UR4, UR5, UR4, 0x1c ;  /* 0x0000000405047291 */ /* 0x000fc6000f8fe23f */
[----:B------:R-:W-:Y:S01]  /*34a0*/  UMOV UR5, URZ ;  /* 0x0000003f00057c82 */ /* 0x000fe20008000000 */
[----:B------:R-:W-:-:S04]  /*34b0*/  UISETP.LT.AND UP1, UPT, UR38, UR4, UPT ;  /* 0x000000042600728c */ /* 0x000fc8000bf21270 */
[----:B------:R-:W-:-:S03]  /*34c0*/  USEL UR25, UR38, UR4, !UP1 ;  /* 0x0000000426197287 */ /* 0x000fc6000c800000 */
[----:B------:R-:W-:Y:S01]  /*34d0*/  UMOV UR4, URZ ;  /* 0x0000003f00047c82 */ /* 0x000fe20008000000 */
[----:B------:R-:W-:-:S06]  /*34e0*/  UISETP.GE.AND UP1, UPT, UR26, UR25, UPT ;  /* 0x000000191a00728c */ /* 0x000fcc000bf26270 */
[----:B------:R-:W-:Y:S01]  /*34f0*/  PLOP3.LUT P3, PT, PT, PT, UP1, 0x80, 0x0 ;  /* 0x000000000000781c */ /* 0x000fe20003f6f018 */
[----:B------:R-:W-:Y:S02]  /*3500*/  WARPGROUP.DEPBAR.LE gsb0, 0x0 ;  /* 0x00008000000079c5 */ /* 0x000fe40000010000 */
[----:B------:R3:W-:Y:S10]  /*3510*/  @!P2 SYNCS.ARRIVE.TRANS64.RED.A1T0 RZ, [R11+URZ], RZ ;  /* 0x000000ff0bffa9a7 */ /* 0x0007f4000810043f */
[----:B---3--:R-:W-:Y:S05]  /*3520*/  @!P3 BRA `(.L_x_13099) ;  /* 0x000000240010b947 */ /* 0x008fea0003800000 */
[----:B------:R-:W-:Y:S01]  /*3530*/  IMAD.MOV.U32 R11, RZ, RZ, R5 ;  /* 0x000000ffff0b7224 */ /* 0x000fe200078e0005 */
[----:B------:R-:W-:Y:S01]  /*3540*/  MOV R12, R8 ;  /* 0x00000008000c7202 */ /* 0x000fe20000000f00 */
[----:B------:R-:W-:Y:S01]  /*3550*/  UMOV UR4, URZ ;  /* 0x0000003f00047c82 */ /* 0x000fe20008000000 */
[----:B------:R-:W-:Y:S01]  /*3560*/  UMOV UR5, URZ ;  /* 0x0000003f00057c82 */ /* 0x000fe20008000000 */
[----:B------:R-:W-:Y:S01]  /*3570*/  ULDC UR27, c[0x0][0x288] ;  /* 0x0000a200001b7ab9 */ /* 0x000fe20000000800 */
[----:B------:R-:W-:Y:S01]  /*3580*/  ULDC UR28, c[0x0][0x2f0] ;  /* 0x0000bc00001c7ab9 */ /* 0x000fe20000000800 */
[----:B------:R-:W-:-:S05]  /*3590*/  ULDC UR7, c[0x0][0x988] ;  /* 0x0002620000077ab9 */ /* 0x000fca0000000800 */
.L_x_13108:
[----:B------:R-:W-:-:S04]  /*35a0*/  UIADD3 UR5, UR5, 0x1, URZ ;  /* 0x0000000105057890 */ /* 0x000fc8000fffe03f */
[----:B------:R-:W-:-:S04]  /*35b0*/  UISETP.NE.AND UP1, UPT, UR5, 0x2, UPT ;  /* 0x000000020500788c */ /* 0x000fc8000bf25270 */
[----:B------:R-:W-:Y:S02]  /*35c0*/  USEL UR10, URZ, 0x1, UP1 ;  /* 0x000000013f0a7887 */ /* 0x000fe40008800000 */
[----:B------:R-:W-:Y:S02]  /*35d0*/  USEL UR5, UR5, URZ, UP1 ;  /* 0x0000003f05057287 */ /* 0x000fe40008800000 */
[----:B------:R-:W-:Y:S01]  /*35e0*/  ULOP3.LUT UR4, UR4, UR10, URZ, 0x3c, !UPT ;  /* 0x0000000a04047292 */ /* 0x000fe2000f8e3c3f */
[----:B---3--:R-:W-:Y:S11]  /*35f0*/  @!P0 BRA `(.L_x_13100) ;  /* 0x0000000000048947 */ /* 0x008ff60003800000 */
[----:B------:R-:W-:Y:S01]  /*3600*/  BPT.TRAP 0x1 ;  /* 0x000000040000795c */ /* 0x000fe20000300000 */
.L_x_13100:
[----:B------:R-:W-:Y:S01]  /*3610*/  ULEA UR29, UR5, UR39, 0x3 ;  /* 0x00000027051d7291 */ /* 0x000fe2000f8e183f */
[----:B01----:R-:W-:-:S05]  /*3620*/  IMAD.U32 R10, RZ, RZ, UR4 ;  /* 0x00000004ff0a7e24 */ /* 0x003fca000f8e00ff */
[----:B------:R-:W-:-:S04]  /*3630*/  SHF.L.U32 R10, R10, 0x1f, RZ ;  /* 0x0000001f0a0a7819 */ /* 0x000fc800000006ff */
[----:B------:R0:W1:Y:S01]  /*3640*/  SYNCS.PHASECHK.TRANS64.TRYWAIT P3, [UR29+0x22830], R10 ;  /* 0x0228300aff0075a7 */ /* 0x000062000806015d */
[----:B------:R-:W-:Y:S05]  /*3650*/  @!P0 BRA `(.L_x_13101) ;  /* 0x0000000000048947 */ /* 0x000fea0003800000 */
[----:B------:R-:W-:Y:S01]  /*3660*/  BPT.TRAP 0x1 ;  /* 0x000000040000795c */ /* 0x000fe20000300000 */
.L_x_13101:
[----:B-1----:R-:W-:Y:S05]  /*3670*/  @P3 BRA `(.L_x_13102) ;  /* 0x0000000000083947 */ /* 0x002fea0003800000 */
[----:B------:R-:W1:Y:S02]  /*3680*/  SYNCS.PHASECHK.TRANS64.TRYWAIT P3, [UR29+0x22830], R10 ;  /* 0x0228300aff0075a7 */ /* 0x000e64000806015d */
[----:B-1----:R-:W-:Y:S05]  /*3690*/  @!P3 BRA `(.L_x_13103) ;  /* 0x000000ac0004b947 */ /* 0x002fea0003800000 */
.L_x_13102:
[----:B------:R-:W-:Y:S01]  /*36a0*/  UIMAD UR10, UR5, 0x300, UR6 ;  /* 0x00000300050a78a4 */ /* 0x000fe2000f8e0206 */
[----:B------:R-:W-:Y:S01]  /*36b0*/  WARPGROUP.ARRIVE ;  /* 0x00000000000079c5 */ /* 0x000fe20000000000 */
[----:B------:R-:W-:Y:S01]  /*36c0*/  UMOV UR11, 0x40000040 ;  /* 0x40000040000b7882 */ /* 0x000fe20000000000 */
[----:B------:R-:W-:Y:S01]  /*36d0*/  UMOV UR15, 0x40000040 ;  /* 0x40000040000f7882 */ /* 0x000fe20000000000 */
[----:B------:R-:W-:Y:S01]  /*36e0*/  UIADD3 UR14, UR10, 0x2, URZ ;  /* 0x000000020a0e7890 */ /* 0x000fe2000fffe03f */
[----:B------:R-:W-:Y:S01]  /*36f0*/  IMAD.MOV.U32 R13, RZ, RZ, R4 ;  /* 0x000000ffff0d7224 */ /* 0x000fe200078e0004 */
[----:B------:R-:W-:Y:S01]  /*3700*/  UIADD3 UR18, UR10, 0x4, URZ ;  /* 0x000000040a127890 */ /* 0x000fe2000fffe03f */
[----:B------:R-:W-:Y:S01]  /*3710*/  IMAD.MOV.U32 R8, RZ, RZ, -0x2 ;  /* 0xfffffffeff087424 */ /* 0x000fe200078e00ff */
[----:B------:R-:W-:Y:S01]  /*3720*/  UMOV UR19, 0x40000040 ;  /* 0x4000004000137882 */ /* 0x000fe20000000000 */
[----:B------:R-:W-:Y:S01]  /*3730*/  HGMMA.64x96x16.F32.BF16 R152, gdesc[UR8], RZ, !UPT, gsb0 ;  /* 0x01600000089879f0 */ /* 0x000fe2000c0018ff */
[----:B------:R-:W-:Y:S01]  /*3740*/  UIADD3 UR22, UR10, 0x6, URZ ;  /* 0x000000060a167890 */ /* 0x000fe2000fffe03f */
[----:B------:R-:W-:Y:S01]  /*3750*/  IMAD.U32 R9, RZ, RZ, UR28 ;  /* 0x0000001cff097e24 */ /* 0x000fe2000f8e00ff */
[----:B------:R-:W-:Y:S01]  /*3760*/  UMOV UR23, 0x40000040 ;  /* 0x4000004000177882 */ /* 0x000fe20000000000 */
[----:B------:R-:W-:-:S02]  /*3770*/  @UP0 ULDC UR10, c[0x0][0x44c] ;  /* 0x00011300000a0ab9 */ /* 0x000fc40000000800 */
[----:B-1----:R-:W-:Y:S01]  /*3780*/  @P1 IMAD.HI.U32 R5, R4, UR10, RZ ;  /* 0x0000000a04051c27 */ /* 0x002fe2000f8e00ff */
[----:B------:R-:W-:-:S04]  /*3790*/  @UP0 ULDC UR10, c[0x0][0x450] ;  /* 0x00011400000a0ab9 */ /* 0x000fc80000000800 */
[----:B------:R-:W-:Y:S01]  /*37a0*/  @P1 SHF.R.U32.HI R13, RZ, UR10, R5 ;  /* 0x0000000aff0d1c19 */ /* 0x000fe20008011605 */
[----:B------:R-:W-:Y:S02]  /*37b0*/  UMOV UR10, 0x1 ;  /* 0x00000001000a7882 */ /* 0x000fe40000000000 */
[----:B------:R-:W-:Y:S02]  /*37c0*/  UIMAD UR10, UR26, -0x60, UR10 ;  /* 0xffffffa01a0a78a4 */ /* 0x000fe4000f8e020a */
[----:B------:R-:W1:Y:S04]  /*37d0*/  SHFL.IDX PT, R5, R13, 0x1, 0x1c1f ;  /* 0x003c1f000d057f89 */ /* 0x000e6800000e0000 */
[----:B------:R-:W-:-:S04]  /*37e0*/  IMAD R8, R3, R8, UR10 ;  /* 0x0000000a03087e24 */ /* 0x000fc8000f8e0208 */
[----:B------:R-:W-:-:S05]  /*37f0*/  IMAD R8, R9, UR36, R8 ;  /* 0x0000002409087c24 */ /* 0x000fca000f8e0208 */
[----:B-1----:R-:W-:-:S04]  /*3800*/  IADD3 R5, R5, -UR27, R8 ;  /* 0x8000001b05057c10 */ /* 0x002fc8000fffe008 */
[C---:B------:R-:W-:Y:S02]  /*3810*/  ISETP.GT.AND P3, PT, R5.reuse, RZ, PT ;  /* 0x000000ff0500720c */ /* 0x040fe40003f64270 */
        /* <DEDUP_REMOVED lines=80> */
[----:B------:R-:W1:Y:S02]  /*3d20*/  SHFL.IDX PT, R5, R13, RZ, 0x1c1f ;  /* 0x001c1fff0d057589 */ /* 0x000e6400000e0000 */
[----:B------:R-:W-:-:S05]  /*3d30*/  FMNMX.FTZ R14, R199, R14, !PT ;  /* 0x0000000ec70e7209 */ /* 0x000fca0007810000 */
[----:B------:R-:W2:Y:S01]  /*3d40*/  SHFL.BFLY PT, R9, R14, 0x2, 0x1f ;  /* 0x0c401f000e097f89 */ /* 0x000ea200000e0000 */
[----:B-1----:R-:W-:-:S04]  /*3d50*/  IADD3 R8, R5, -UR27, R8 ;  /* 0x8000001b05087c10 */ /* 0x002fc8000fffe008 */
[C---:B------:R-:W-:Y:S02]  /*3d60*/  ISETP.GT.AND P3, PT, R8.reuse, RZ, PT ;  /* 0x000000ff0800720c */ /* 0x040fe40003f64270 */
[----:B------:R-:W-:Y:S02]  /*3d70*/  ISETP.GT.AND P4, PT, R8, 0x1, PT ;  /* 0x000000010800780c */ /* 0x000fe40003f84270 */
[----:B--2---:R-:W-:Y:S02]  /*3d80*/  FMNMX.FTZ R15, R14, R9, !PT ;  /* 0x000000090e0f7209 */ /* 0x004fe40007810000 */
[----:B------:R-:W-:Y:S02]  /*3d90*/  FSEL R9, R152, -INF , P3 ;  /* 0xff80000098097808 */ /* 0x000fe40001800000 */
[----:B------:R-:W-:Y:S01]  /*3da0*/  ISETP.GT.AND P5, PT, R8, 0x8, PT ;  /* 0x000000080800780c */ /* 0x000fe20003fa4270 */
[----:B------:R-:W1:Y:S01]  /*3db0*/  SHFL.BFLY PT, R16, R15, 0x1, 0x1f ;  /* 0x0c201f000f107f89 */ /* 0x000e6200000e0000 */
[----:B------:R-:W-:-:S02]  /*3dc0*/  FSEL R13, R153, -INF , P4 ;  /* 0xff800000990d7808 */ /* 0x000fc40002000000 */
[----:B------:R-:W-:Y:S02]  /*3dd0*/  FMNMX.FTZ R14, R9, R12, !PT ;  /* 0x0000000c090e7209 */ /* 0x000fe40007810000 */
[----:B------:R-:W-:Y:S02]  /*3de0*/  ISETP.GT.AND P3, PT, R8, 0x9, PT ;  /* 0x000000090800780c */ /* 0x000fe40003f64270 */
[----:B------:R-:W-:Y:S02]  /*3df0*/  FSEL R156, R156, -INF , P5 ;  /* 0xff8000009c9c7808 */ /* 0x000fe40002800000 */
[----:B------:R-:W-:Y:S02]  /*3e00*/  FMNMX.FTZ R23, R13, R14, !PT ;  /* 0x0000000e0d177209 */ /* 0x000fe40007810000 */
[----:B------:R-:W-:Y:S02]  /*3e10*/  ISETP.GT.AND P5, PT, R8, 0x10, PT ;  /* 0x000000100800780c */ /* 0x000fe40003fa4270 */
[----:B------:R-:W-:-:S02]  /*3e20*/  FMNMX.FTZ R14, R156, R23, !PT ;  /* 0x000000179c0e7209 */ /* 0x000fc40007810000 */
[----:B------:R-:W-:Y:S02]  /*3e30*/  FSEL R160, R160, -INF , P5 ;  /* 0xff800000a0a07808 */ /* 0x000fe40002800000 */
[----:B------:R-:W-:-:S04]  /*3e40*/  ISETP.GT.AND P5, PT, R8, 0x18, PT ;  /* 0x000000180800780c */ /* 0x000fc80003fa4270 */
[----:B------:R-:W-:Y:S02]  /*3e50*/  FSEL R164, R164, -INF , P5 ;  /* 0xff800000a4a47808 */ /* 0x000fe40002800000 */
[C---:B------:R-:W-:Y:S02]  /*3e60*/  ISETP.GT.AND P5, PT, R8.reuse, 0x20, PT ;  /* 0x000000200800780c */ /* 0x040fe40003fa4270 */
[----:B-1----:R-:W-:Y:S02]  /*3e70*/  FMNMX.FTZ R5, R15, R16, !PT ;  /* 0x000000100f057209 */ /* 0x002fe40007810000 */
[----:B------:R-:W-:Y:S02]  /*3e80*/  FSEL R15, R157, -INF , P3 ;  /* 0xff8000009d0f7808 */ /* 0x000fe40001800000 */
[C---:B------:R-:W-:Y:S01]  /*3e90*/  FSETP.NEU.FTZ.AND P4, PT, R5.reuse, -INF , PT ;  /* 0xff8000000500780b */ /* 0x040fe20003f9d000 */
[----:B------:R-:W-:Y:S01]  /*3ea0*/  FMUL.FTZ R22, R5, UR7 ;  /* 0x0000000705167c20 */ /* 0x000fe20008410000 */
[----:B------:R-:W-:-:S02]  /*3eb0*/  ISETP.GT.AND P3, PT, R8, 0x11, PT ;  /* 0x000000110800780c */ /* 0x000fc40003f64270 */
[----:B------:R-:W-:Y:S02]  /*3ec0*/  FSEL R168, R168, -INF , P5 ;  /* 0xff800000a8a87808 */ /* 0x000fe40002800000 */
[----:B------:R-:W-:Y:S02]  /*3ed0*/  FSEL R22, R22, RZ, P4 ;  /* 0x000000ff16167208 */ /* 0x000fe40002000000 */
[----:B------:R-:W-:Y:S02]  /*3ee0*/  FSEL R161, R161, -INF , P3 ;  /* 0xff800000a1a17808 */ /* 0x000fe40001800000 */
[----:B------:R-:W-:Y:S01]  /*3ef0*/  ISETP.GT.AND P3, PT, R8, 0x19, PT ;  /* 0x000000190800780c */ /* 0x000fe20003f64270 */
[--C-:B------:R-:W-:Y:S01]  /*3f00*/  FFMA.FTZ R18, R21, UR7, -R22.reuse ;  /* 0x0000000715127c23 */ /* 0x100fe20008010816 */
[----:B------:R-:W-:Y:S01]  /*3f10*/  FMNMX.FTZ R21, R15, R14, !PT ;  /* 0x0000000e0f157209 */ /* 0x000fe20007810000 */
[--C-:B------:R-:W-:Y:S01]  /*3f20*/  FFMA.FTZ R153, R155, UR7, -R22.reuse ;  /* 0x000000079b997c23 */ /* 0x100fe20008010816 */
[----:B------:R-:W-:Y:S01]  /*3f30*/  FSEL R165, R165, -INF , P3 ;  /* 0xff800000a5a57808 */ /* 0x000fe20001800000 */
[--C-:B------:R-:W-:Y:S01]  /*3f40*/  FFMA.FTZ R155, R19, UR7, -R22.reuse ;  /* 0x00000007139b7c23 */ /* 0x100fe20008010816 */
[----:B------:R-:W-:Y:S01]  /*3f50*/  FMNMX.FTZ R16, R160, R21, !PT ;  /* 0x00000015a0107209 */ /* 0x000fe20007810000 */
[----:B------:R1:W-:Y:S01]  /*3f60*/  MUFU.EX2 R14, R18 ;  /* 0x00000012000e7308 */ /* 0x0003e20000000800 */
[C---:B------:R-:W-:Y:S01]  /*3f70*/  ISETP.GT.AND P3, PT, R8.reuse, 0x21, PT ;  /* 0x000000210800780c */ /* 0x040fe20003f64270 */
        /* <DEDUP_REMOVED lines=10> */
[----:B------:R-:W-:Y:S01]  /*4020*/  MUFU.EX2 R153, R153 ;  /* 0x0000009900997308 */ /* 0x000fe20000000800 */
        /* <DEDUP_REMOVED lines=10> */
[----:B------:R-:W-:Y:S01]  /*40d0*/  FSEL R173, R173, -INF , P3 ;  /* 0xff800000adad7808 */ /* 0x000fe20001800000 */
[----:B------:R-:W-:Y:S01]  /*40e0*/  FFMA.FTZ R23, R194, UR7, -R22 ;  /* 0x00000007c2177c23 */ /* 0x000fe20008010816 */
[----:B-1----:R-:W-:-:S02]  /*40f0*/  FMNMX.FTZ R18, R172, R19, !PT ;  /* 0x00000013ac127209 */ /* 0x002fc40007810000 */
        /* <DEDUP_REMOVED lines=8> */
[--C-:B-1----:R-:W-:Y:S01]  /*4180*/  FFMA.FTZ R159, R166, UR7, -R22.reuse ;  /* 0x00000007a69f7c23 */ /* 0x102fe20008010816 */
[----:B------:R-:W-:Y:S01]  /*4190*/  ISETP.GT.AND P3, PT, R8, 0x39, PT ;  /* 0x000000390800780c */ /* 0x000fe20003f64270 */
[----:B------:R-:W-:Y:S01]  /*41a0*/  FFMA.FTZ R166, R187, UR7, -R22 ;  /* 0x00000007bba67c23 */ /* 0x000fe20008010816 */
[----:B------:R-:W-:-:S02]  /*41b0*/  FSEL R180, R180, -INF , P5 ;  /* 0xff800000b4b47808 */ /* 0x000fc40002800000 */
[----:B------:R-:W-:Y:S01]  /*41c0*/  FMNMX.FTZ R17, R177, R18, !PT ;  /* 0x00000012b1117209 */ /* 0x000fe20007810000 */
[----:B------:R-:W-:Y:S01]  /*41d0*/  MUFU.EX2 R159, R159 ;  /* 0x0000009f009f7308 */ /* 0x000fe20000000800 */
[----:B------:R-:W-:Y:S02]  /*41e0*/  ISETP.GT.AND P5, PT, R8, 0x40, PT ;  /* 0x000000400800780c */ /* 0x000fe40003fa4270 */
[----:B------:R-:W-:Y:S02]  /*41f0*/  FSEL R181, R181, -INF , P3 ;  /* 0xff800000b5b57808 */ /* 0x000fe40001800000 */
[----:B------:R-:W-:Y:S02]  /*4200*/  FMNMX.FTZ R20, R180, R17, !PT ;  /* 0x00000011b4147209 */ /* 0x000fe40007810000 */
[----:B------:R-:W-:Y:S01]  /*4210*/  ISETP.GT.AND P3, PT, R8, 0x41, PT ;  /* 0x000000410800780c */ /* 0x000fe20003f64270 */
[----:B------:R1:W-:Y:S01]  /*4220*/  MUFU.EX2 R18, R163 ;  /* 0x000000a300127308 */ /* 0x0003e20000000800 */
[----:B------:R-:W-:-:S02]  /*4230*/  FSEL R184, R184, -INF , P5 ;  /* 0xff800000b8b87808 */ /* 0x000fc40002800000 */
[----:B------:R-:W-:Y:S02]  /*4240*/  FMNMX.FTZ R17, R181, R20, !PT ;  /* 0x00000014b5117209 */ /* 0x000fe40007810000 */
[----:B------:R-:W-:Y:S02]  /*4250*/  ISETP.GT.AND P5, PT, R8, 0x48, PT ;  /* 0x000000480800780c */ /* 0x000fe40003fa4270 */
[----:B------:R-:W-:Y:S01]  /*4260*/  FSEL R185, R185, -INF , P3 ;  /* 0xff800000b9b97808 */ /* 0x000fe20001800000 */
[----:B------:R-:W-:Y:S01]  /*4270*/  MUFU.EX2 R154, R154 ;  /* 0x0000009a009a7308 */ /* 0x000fe20000000800 */
[----:B------:R-:W-:Y:S01]  /*4280*/  FMNMX.FTZ R20, R184, R17, !PT ;  /* 0x00000011b8147209 */ /* 0x000fe20007810000 */
[----:B-1----:R-:W-:Y:S01]  /*4290*/  FFMA.FTZ R163, R174, UR7, -R22 ;  /* 0x00000007aea37c23 */ /* 0x002fe20008010816 */
[----:B------:R-:W-:Y:S02]  /*42a0*/  ISETP.GT.AND P3, PT, R8, 0x49, PT ;  /* 0x000000490800780c */ /* 0x000fe40003f64270 */
[----:B------:R-:W-:-:S02]  /*42b0*/  FSEL R188, R188, -INF , P5 ;  /* 0xff800000bcbc7808 */ /* 0x000fc40002800000 */
[----:B------:R-:W-:Y:S01]  /*42c0*/  FMNMX.FTZ R17, R185, R20, !PT ;  /* 0x00000014b9117209 */ /* 0x000fe20007810000 */
[----:B------:R-:W-:Y:S01]  /*42d0*/  MUFU.EX2 R163, R163 ;  /* 0x000000a300a37308 */ /* 0x000fe20000000800 */
[----:B------:R-:W-:Y:S02]  /*42e0*/  ISETP.GT.AND P5, PT, R8, 0x50, PT ;  /* 0x000000500800780c */ /* 0x000fe40003fa4270 */
[----:B------:R-:W-:Y:S02]  /*42f0*/  FSEL R189, R189, -INF , P3 ;  /* 0xff800000bdbd7808 */ /* 0x000fe40001800000 */
[----:B------:R-:W-:Y:S01]  /*4300*/  FMNMX.FTZ R152, R188, R17, !PT ;  /* 0x00000011bc987209 */ /* 0x000fe20007810000 */
[--C-:B------:R-:W-:Y:S01]  /*4310*/  FFMA.FTZ R17, R170, UR7, -R22.reuse ;  /* 0x00000007aa117c23 */ /* 0x100fe20008010816 */
[----:B------:R-:W-:Y:S01]  /*4320*/  ISETP.GT.AND P3, PT, R8, 0x51, PT ;  /* 0x000000510800780c */ /* 0x000fe20003f64270 */
[----:B------:R1:W-:Y:S01]  /*4330*/  MUFU.EX2 R20, R167 ;  /* 0x000000a700147308 */ /* 0x0003e20000000800 */
[----:B------:R-:W-:Y:S01]  /*4340*/  FSEL R192, R192, -INF , P5 ;  /* 0xff800000c0c07808 */ /* 0x000fe20002800000 */
[----:B------:R-:W-:Y:S01]  /*4350*/  FFMA.FTZ R170, R191, UR7, -R22 ;  /* 0x00000007bfaa7c23 */ /* 0x000fe20008010816 */
[----:B------:R-:W-:-:S02]  /*4360*/  FMNMX.FTZ R19, R189, R152, !PT ;  /* 0x00000098bd137209 */ /* 0x000fc40007810000 */
[----:B------:R-:W-:Y:S02]  /*4370*/  ISETP.GT.AND P5, PT, R8, 0x58, PT ;  /* 0x000000580800780c */ /* 0x000fe40003fa4270 */
[----:B------:R-:W-:Y:S01]  /*4380*/  FSEL R193, R193, -INF , P3 ;  /* 0xff800000c1c17808 */ /* 0x000fe20001800000 */
[----:B------:R-:W-:Y:S01]  /*4390*/  MUFU.EX2 R17, R17 ;  /* 0x0000001100117308 */ /* 0x000fe20000000800 */
[----:B------:R-:W-:Y:S01]  /*43a0*/  FMNMX.FTZ R152, R192, R19, !PT ;  /* 0x00000013c0987209 */ /* 0x000fe20007810000 */
[----:B-1----:R-:W-:Y:S01]  /*43b0*/  FFMA.FTZ R167, R182, UR7, -R22 ;  /* 0x00000007b6a77c23 */ /* 0x002fe20008010816 */
[----:B------:R-:W-:Y:S02]  /*43c0*/  ISETP.GT.AND P3, PT, R8, 0x59, PT ;  /* 0x000000590800780c */ /* 0x000fe40003f64270 */
[----:B------:R-:W-:Y:S02]  /*43d0*/  FSEL R196, R196, -INF , P5 ;  /* 0xff800000c4c47808 */ /* 0x000fe40002800000 */
[----:B------:R-:W-:Y:S01]  /*43e0*/  FMNMX.FTZ R19, R193, R152, !PT ;  /* 0x00000098c1137209 */ /* 0x000fe20007810000 */
[----:B------:R-:W-:Y:S01]  /*43f0*/  MUFU.EX2 R158, R158 ;  /* 0x0000009e009e7308 */ /* 0x000fe20000000800 */
[----:B------:R-:W-:-:S02]  /*4400*/  FSEL R197, R197, -INF , P3 ;  /* 0xff800000c5c57808 */ /* 0x000fc40001800000 */
[----:B------:R-:W-:Y:S01]  /*4410*/  FMNMX.FTZ R8, R196, R19, !PT ;  /* 0x00000013c4087209 */ /* 0x000fe20007810000 */
[----:B------:R-:W-:-:S03]  /*4420*/  FFMA.FTZ R19, R178, UR7, -R22 ;  /* 0x00000007b2137c23 */ /* 0x000fc60008010816 */
[----:B------:R-:W-:Y:S01]  /*4430*/  FMNMX.FTZ R8, R197, R8, !PT ;  /* 0x00000008c5087209 */ /* 0x000fe20007810000 */
[----:B------:R1:W-:Y:S04]  /*4440*/  MUFU.EX2 R152, R171 ;  /* 0x000000ab00987308 */ /* 0x0003e80000000800 */
[----:B------:R-:W2:Y:S04]  /*4450*/  SHFL.BFLY PT, R21, R8, 0x2, 0x1f ;  /* 0x0c401f0008157f89 */ /* 0x000ea800000e0000 */
[----:B------:R-:W-:Y:S01]  /*4460*/  MUFU.EX2 R19, R19 ;  /* 0x0000001300137308 */ /* 0x000fe20000000800 */
[----:B-1----:R-:W-:-:S07]  /*4470*/  FFMA.FTZ R171, R190, UR7, -R22 ;  /* 0x00000007beab7c23 */ /* 0x002fce0008010816 */
[----:B------:R-:W-:Y:S08]  /*4480*/  MUFU.EX2 R167, R167 ;  /* 0x000000a700a77308 */ /* 0x000ff00000000800 */
[----:B------:R-:W-:Y:S01]  /*4490*/  MUFU.EX2 R162, R162 ;  /* 0x000000a200a27308 */ /* 0x000fe20000000800 */
[----:B--2---:R-:W-:Y:S01]  /*44a0*/  FMNMX.FTZ R174, R8, R21, !PT ;  /* 0x0000001508ae7209 */ /* 0x004fe20007810000 */
[----:B------:R-:W-:Y:S01]  /*44b0*/  FFMA.FTZ R21, R186, UR7, -R22 ;  /* 0x00000007ba157c23 */ /* 0x000fe20008010816 */
[----:B------:R-:W-:-:S05]  /*44c0*/  FSEL R186, R5, RZ, P4 ;  /* 0x000000ff05ba7208 */ /* 0x000fca0002000000 */
[----:B------:R-:W-:Y:S01]  /*44d0*/  MUFU.EX2 R166, R166 ;  /* 0x000000a600a67308 */ /* 0x000fe20000000800 */
[----:B------:R-:W1:Y:S01]  /*44e0*/  SHFL.BFLY PT, R175, R174, 0x1, 0x1f ;  /* 0x0c201f00aeaf7f89 */ /* 0x000e6200000e0000 */
[----:B------:R-:W-:-:S04]  /*44f0*/  FADD.FTZ R186, -R186, R11 ;  /* 0x0000000bbaba7221 */ /* 0x000fc80000010100 */
[----:B------:R-:W-:Y:S02]  /*4500*/  FMUL.FTZ R11, R186, UR7 ;  /* 0x00000007ba0b7c20 */ /* 0x000fe40008410000 */
[----:B------:R-:W-:Y:S08]  /*4510*/  MUFU.EX2 R21, R21 ;  /* 0x0000001500157308 */ /* 0x000ff00000000800 */
[----:B------:R-:W2:Y:S08]  /*4520*/  MUFU.EX2 R11, R11 ;  /* 0x0000000b000b7308 */ /* 0x000eb00000000800 */
[----:B------:R-:W-:Y:S01]  /*4530*/  MUFU.EX2 R171, R171 ;  /* 0x000000ab00ab7308 */ /* 0x000fe20000000800 */
[----:B-1----:R-:W-:Y:S01]  /*4540*/  FMNMX.FTZ R8, R174, R175, !PT ;  /* 0x000000afae087209 */ /* 0x002fe20007810000 */
[--C-:B------:R-:W-:Y:S01]  /*4550*/  FFMA.FTZ R175, R198, UR7, -R22.reuse ;  /* 0x00000007c6af7c23 */ /* 0x100fe20008010816 */
[----:B------:R-:W-:-:S02]  /*4560*/  FFMA.FTZ R22, R199, UR7, -R22 ;  /* 0x00000007c7167c23 */ /* 0x000fc40008010816 */
[C---:B------:R-:W-:Y:S01]  /*4570*/  FSETP.NEU.FTZ.AND P3, PT, R8.reuse, -INF , PT ;  /* 0xff8000000800780b */ /* 0x040fe20003f7d000 */
[----:B------:R-:W-:Y:S02]  /*4580*/  FMUL.FTZ R182, R8, UR7 ;  /* 0x0000000708b67c20 */ /* 0x000fe40008410000 */
[----:B------:R1:W-:Y:S01]  /*4590*/  MUFU.EX2 R174, R195 ;  /* 0x000000c300ae7308 */ /* 0x0003e20000000800 */
[----:B--2---:R-:W-:Y:S01]  /*45a0*/  FFMA.FTZ R186, R11, R7, R14 ;  /* 0x000000070bba7223 */ /* 0x004fe2000001000e */
[-C--:B------:R-:W-:Y:S01]  /*45b0*/  FMUL.FTZ R26, R26, R11.reuse ;  /* 0x0000000b1a1a7220 */ /* 0x080fe20000410000 */
[----:B------:R-:W-:Y:S01]  /*45c0*/  FSEL R182, R182, RZ, P3 ;  /* 0x000000ffb6b67208 */ /* 0x000fe20001800000 */
[-C--:B------:R-:W-:Y:S01]  /*45d0*/  FMUL.FTZ R27, R27, R11.reuse ;  /* 0x0000000b1b1b7220 */ /* 0x080fe20000410000 */
[C---:B------:R-:W-:Y:S01]  /*45e0*/  FADD.FTZ R186, R153.reuse, R186 ;  /* 0x000000ba99ba7221 */ /* 0x040fe20000010000 */
[----:B------:R-:W-:Y:S01]  /*45f0*/  F2FP.BF16.F32.PACK_AB R153, R153, R14 ;  /* 0x0000000e9999723e */ /* 0x000fe200000010ff */
[----:B------:R-:W-:Y:S01]  /*4600*/  FMUL.FTZ R30, R30, R11 ;  /* 0x0000000b1e1e7220 */ /* 0x000fe20000410000 */
[--C-:B------:R-:W-:Y:S01]  /*4610*/  FFMA.FTZ R179, R9, UR7, -R182.reuse ;  /* 0x0000000709b37c23 */ /* 0x100fe200080108b6 */
[----:B------:R-:W-:Y:S01]  /*4620*/  FSEL R9, R8, RZ, P3 ;  /* 0x000000ff08097208 */ /* 0x000fe20001800000 */
[--C-:B------:R-:W-:Y:S01]  /*4630*/  FFMA.FTZ R178, R13, UR7, -R182.reuse ;  /* 0x000000070db27c23 */ /* 0x100fe200080108b6 */
[--C-:B------:R-:W-:Y:S01]  /*4640*/  FFMA.FTZ R13, R156, UR7, -R182.reuse ;  /* 0x000000079c0d7c23 */ /* 0x100fe200080108b6 */
[--C-:B------:R-:W-:Y:S01]  /*4650*/  FFMA.FTZ R156, R15, UR7, -R182.reuse ;  /* 0x000000070f9c7c23 */ /* 0x100fe200080108b6 */
[----:B------:R-:W-:Y:S01]  /*4660*/  FFMA.FTZ R15, R160, UR7, -R182 ;  /* 0x00000007a00f7c23 */ /* 0x000fe200080108b6 */
[----:B------:R-:W-:Y:S01]  /*4670*/  FADD.FTZ R9, -R9, R12 ;  /* 0x0000000c09097221 */ /* 0x000fe20000010100 */
[----:B------:R-:W-:Y:S01]  /*4680*/  MUFU.EX2 R179, R179 ;  /* 0x000000b300b37308 */ /* 0x000fe20000000800 */
[----:B------:R-:W-:Y:S01]  /*4690*/  FADD.FTZ R7, R155, R186 ;  /* 0x000000ba9b077221 */ /* 0x000fe20000010000 */
[--C-:B------:R-:W-:Y:S01]  /*46a0*/  FFMA.FTZ R160, R161, UR7, -R182.reuse ;  /* 0x00000007a1a07c23 */ /* 0x100fe200080108b6 */
[----:B------:R-:W-:Y:S01]  /*46b0*/  FMUL.FTZ R9, R9, UR7 ;  /* 0x0000000709097c20 */ /* 0x000fe20008410000 */
[--C-:B------:R-:W-:Y:S01]  /*46c0*/  FFMA.FTZ R164, R164, UR7, -R182.reuse ;  /* 0x00000007a4a47c23 */ /* 0x100fe200080108b6 */
[----:B------:R-:W-:Y:S01]  /*46d0*/  FADD.FTZ R186, R16, R7 ;  /* 0x0000000710ba7221 */ /* 0x000fe20000010000 */
[--C-:B------:R-:W-:Y:S01]  /*46e0*/  FFMA.FTZ R183, R165, UR7, -R182.reuse ;  /* 0x00000007a5b77c23 */ /* 0x100fe200080108b6 */
[--C-:B------:R-:W-:Y:S01]  /*46f0*/  FFMA.FTZ R168, R168, UR7, -R182.reuse ;  /* 0x00000007a8a87c23 */ /* 0x100fe200080108b6 */
[----:B------:R2:W3:Y:S01]  /*4700*/  MUFU.EX2 R12, R9 ;  /* 0x00000009000c7308 */ /* 0x0004e20000000800 */
[--C-:B------:R-:W-:Y:S01]  /*4710*/  FFMA.FTZ R187, R169, UR7, -R182.reuse ;  /* 0x00000007a9bb7c23 */ /* 0x100fe200080108b6 */
[--C-:B------:R-:W-:Y:S01]  /*4720*/  FFMA.FTZ R172, R172, UR7, -R182.reuse ;  /* 0x00000007acac7c23 */ /* 0x100fe200080108b6 */
[--C-:B------:R-:W-:Y:S01]  /*4730*/  FFMA.FTZ R191, R173, UR7, -R182.reuse ;  /* 0x00000007adbf7c23 */ /* 0x100fe200080108b6 */
[----:B-1----:R-:W-:Y:S01]  /*4740*/  FFMA.FTZ R195, R177, UR7, -R182 ;  /* 0x00000007b1c37c23 */ /* 0x002fe200080108b6 */
[----:B------:R-:W-:-:S02]  /*4750*/  IMAD.U32 R177, RZ, RZ, UR29 ;  /* 0x0000001dffb17e24 */ /* 0x000fc4000f8e00ff */
[--C-:B------:R-:W-:Y:S01]  /*4760*/  FFMA.FTZ R176, R176, UR7, -R182.reuse ;  /* 0x00000007b0b07c23 */ /* 0x100fe200080108b6 */
[----:B------:R-:W-:Y:S01]  /*4770*/  FFMA.FTZ R181, R181, UR7, -R182 ;  /* 0x00000007b5b57c23 */ /* 0x000fe200080108b6 */
[----:B------:R-:W1:Y:S01]  /*4780*/  MUFU.EX2 R178, R178 ;  /* 0x000000b200b27308 */ /* 0x000e620000000800 */
[----:B--2---:R-:W-:Y:S01]  /*4790*/  FADD.FTZ R9, R157, R186 ;  /* 0x000000ba9d097221 */ /* 0x004fe20000010000 */
[--C-:B------:R-:W-:Y:S01]  /*47a0*/  FFMA.FTZ R185, R185, UR7, -R182.reuse ;  /* 0x00000007b9b97c23 */ /* 0x100fe200080108b6 */
[--C-:B------:R-:W-:Y:S01]  /*47b0*/  FFMA.FTZ R189, R189, UR7, -R182.reuse ;  /* 0x00000007bdbd7c23 */ /* 0x100fe200080108b6 */
[----:B------:R-:W-:Y:S01]  /*47c0*/  F2FP.BF16.F32.PACK_AB R155, R16, R155 ;  /* 0x0000009b109b723e */ /* 0x000fe200000010ff */
[----:B------:R-:W-:Y:S01]  /*47d0*/  FADD.FTZ R186, R18, R9 ;  /* 0x0000000912ba7221 */ /* 0x000fe20000010000 */
[----:B------:R-:W-:Y:S01]  /*47e0*/  IADD3 R9, -R2, 0xb, RZ ;  /* 0x0000000b02097810 */ /* 0x000fe20007ffe1ff */
[--C-:B------:R-:W-:Y:S01]  /*47f0*/  FFMA.FTZ R192, R192, UR7, -R182.reuse ;  /* 0x00000007c0c07c23 */ /* 0x100fe200080108b6 */
[----:B------:R-:W2:Y:S01]  /*4800*/  MUFU.EX2 R13, R13 ;  /* 0x0000000d000d7308 */ /* 0x000ea20000000800 */
[----:B---3--:R-:W-:Y:S01]  /*4810*/  FFMA.FTZ R7, R12, R6, R179 ;  /* 0x000000060c077223 */ /* 0x008fe200000100b3 */
[----:B------:R-:W-:Y:S01]  /*4820*/  FFMA.FTZ R6, R180, UR7, -R182 ;  /* 0x00000007b4067c23 */ /* 0x000fe200080108b6 */
[----:B------:R-:W-:Y:S01]  /*4830*/  FADD.FTZ R161, R159, R186 ;  /* 0x000000ba9fa17221 */ /* 0x000fe20000010000 */
[--C-:B------:R-:W-:Y:S01]  /*4840*/  FFMA.FTZ R193, R193, UR7, -R182.reuse ;  /* 0x00000007c1c17c23 */ /* 0x100fe200080108b6 */
[----:B------:R-:W-:Y:S01]  /*4850*/  FFMA.FTZ R196, R196, UR7, -R182 ;  /* 0x00000007c4c47c23 */ /* 0x000fe200080108b6 */
[----:B------:R-:W-:Y:S01]  /*4860*/  F2FP.BF16.F32.PACK_AB R169, R166, R21 ;  /* 0x00000015a6a9723e */ /* 0x000fe200000010ff */
[----:B------:R-:W-:Y:S01]  /*4870*/  FADD.FTZ R186, R20, R161 ;  /* 0x000000a114ba7221 */ /* 0x000fe20000010000 */
[----:B------:R-:W3:Y:S01]  /*4880*/  MUFU.EX2 R156, R156 ;  /* 0x0000009c009c7308 */ /* 0x000ee20000000800 */
[----:B-1----:R-:W-:Y:S01]  /*4890*/  FADD.FTZ R180, R178, R7 ;  /* 0x00000007b2b47221 */ /* 0x002fe20000010000 */
[----:B------:R-:W-:Y:S01]  /*48a0*/  F2FP.BF16.F32.PACK_AB R157, R18, R157 ;  /* 0x0000009d129d723e */ /* 0x000fe200000010ff */
[----:B------:R-:W-:Y:S01]  /*48b0*/  FADD.FTZ R165, R17, R186 ;  /* 0x000000ba11a57221 */ /* 0x000fe20000010000 */
[----:B------:R-:W-:Y:S01]  /*48c0*/  F2FP.BF16.F32.PACK_AB R159, R20, R159 ;  /* 0x0000009f149f723e */ /* 0x000fe200000010ff */
[-C--:B------:R-:W-:Y:S01]  /*48d0*/  FMUL.FTZ R31, R31, R11.reuse ;  /* 0x0000000b1f1f7220 */ /* 0x080fe20000410000 */
[-C--:B------:R-:W-:Y:S01]  /*48e0*/  FMUL.FTZ R34, R34, R11.reuse ;  /* 0x0000000b22227220 */ /* 0x080fe20000410000 */
[----:B------:R-:W-:Y:S01]  /*48f0*/  FADD.FTZ R186, R152, R165 ;  /* 0x000000a598ba7221 */ /* 0x000fe20000010000 */
[----:B------:R-:W1:Y:S01]  /*4900*/  MUFU.EX2 R15, R15 ;  /* 0x0000000f000f7308 */ /* 0x000e620000000800 */
[----:B--2---:R-:W-:Y:S01]  /*4910*/  FADD.FTZ R7, R13, R180 ;  /* 0x000000b40d077221 */ /* 0x004fe20000010000 */
[----:B------:R-:W-:Y:S01]  /*4920*/  FMUL.FTZ R35, R35, R11 ;  /* 0x0000000b23237220 */ /* 0x000fe20000410000 */
[----:B------:R-:W-:Y:S01]  /*4930*/  FADD.FTZ R165, R163, R186 ;  /* 0x000000baa3a57221 */ /* 0x000fe20000010000 */
[----:B------:R-:W-:Y:S01]  /*4940*/  F2FP.BF16.F32.PACK_AB R163, R154, R163 ;  /* 0x000000a39aa3723e */ /* 0x000fe200000010ff */
[-C--:B------:R-:W-:Y:S01]  /*4950*/  FMUL.FTZ R38, R38, R11.reuse ;  /* 0x0000000b26267220 */ /* 0x080fe20000410000 */
[----:B------:R-:W-:Y:S01]  /*4960*/  FMUL.FTZ R39, R39, R11 ;  /* 0x0000000b27277220 */ /* 0x000fe20000410000 */
[----:B------:R-:W-:Y:S01]  /*4970*/  FADD.FTZ R190, R154, R165 ;  /* 0x000000a59abe7221 */ /* 0x000fe20000010000 */
[----:B------:R-:W2:Y:S01]  /*4980*/  MUFU.EX2 R160, R160 ;  /* 0x000000a000a07308 */ /* 0x000ea20000000800 */
[C---:B---3--:R-:W-:Y:S01]  /*4990*/  FADD.FTZ R180, R156.reuse, R7 ;  /* 0x000000079cb47221 */ /* 0x048fe20000010000 */
[----:B------:R-:W-:Y:S01]  /*49a0*/  @!P2 VIADD R7, R177, 0x22840 ;  /* 0x00022840b107a836 */ /* 0x000fe20000000000 */
[----:B------:R-:W-:Y:S01]  /*49b0*/  F2FP.BF16.F32.PACK_AB R154, R156, R13 ;  /* 0x0000000d9c9a723e */ /* 0x000fe200000010ff */
[-C--:B------:R-:W-:Y:S01]  /*49c0*/  FMUL.FTZ R42, R42, R11.reuse ;  /* 0x0000000b2a2a7220 */ /* 0x080fe20000410000 */
[-C--:B------:R-:W-:Y:S01]  /*49d0*/  FMUL.FTZ R43, R43, R11.reuse ;  /* 0x0000000b2b2b7220 */ /* 0x080fe20000410000 */
[----:B------:R-:W-:Y:S01]  /*49e0*/  FMUL.FTZ R46, R46, R11 ;  /* 0x0000000b2e2e7220 */ /* 0x000fe20000410000 */
[----:B------:R-:W-:Y:S01]  /*49f0*/  @!P2 PRMT R7, RZ, 0x654, R7 ;  /* 0x00000654ff07a816 */ /* 0x000fe20000000007 */
[----:B------:R-:W3:Y:S01]  /*4a00*/  MUFU.EX2 R164, R164 ;  /* 0x000000a400a47308 */ /* 0x000ee20000000800 */
[----:B-1----:R-:W-:Y:S01]  /*4a10*/  FADD.FTZ R161, R15, R180 ;  /* 0x000000b40fa17221 */ /* 0x002fe20000010000 */
[----:B------:R-:W-:Y:S01]  /*4a20*/  FFMA.FTZ R180, R184, UR7, -R182 ;  /* 0x00000007b8b47c23 */ /* 0x000fe200080108b6 */
[----:B------:R1:W-:Y:S06]  /*4a30*/  BAR.ARV R9, 0x100 ;  /* 0x000400090000751d */ /* 0x0003ec0000002000 */
[----:B------:R-:W4:Y:S01]  /*4a40*/  MUFU.EX2 R183, R183 ;  /* 0x000000b700b77308 */ /* 0x000f220000000800 */
[C---:B--2---:R-:W-:Y:S01]  /*4a50*/  FADD.FTZ R161, R160.reuse, R161 ;  /* 0x000000a1a0a17221 */ /* 0x044fe20000010000 */
[----:B------:R2:W-:Y:S01]  /*4a60*/  @!P2 SYNCS.ARRIVE.TRANS64.RED.A1T0 RZ, [R7+URZ], RZ ;  /* 0x000000ff07ffa9a7 */ /* 0x0005e2000810043f */
[----:B------:R-:W-:Y:S01]  /*4a70*/  F2FP.BF16.F32.PACK_AB R156, R160, R15 ;  /* 0x0000000fa09c723e */ /* 0x000fe200000010ff */
        /* <DEDUP_REMOVED lines=14> */
[--C-:B------:R-:W-:Y:S01]  /*4b60*/  FFMA.FTZ R184, R188, UR7, -R182.reuse ;  /* 0x00000007bcb87c23 */ /* 0x100fe200080108b6 */
[----:B------:R-:W-:Y:S01]  /*4b70*/  FFMA.FTZ R182, R197, UR7, -R182 ;  /* 0x00000007c5b67c23 */ /* 0x000fe200080108b6 */
[-C--:B------:R-:W-:Y:S01]  /*4b80*/  FMUL.FTZ R67, R67, R11.reuse ;  /* 0x0000000b43437220 */ /* 0x080fe20000410000 */
[-C--:B------:R-:W-:Y:S01]  /*4b90*/  FMUL.FTZ R70, R70, R11.reuse ;  /* 0x0000000b46467220 */ /* 0x080fe20000410000 */
[-C--:B------:R-:W-:Y:S01]  /*4ba0*/  FMUL.FTZ R71, R71, R11.reuse ;  /* 0x0000000b47477220 */ /* 0x080fe20000410000 */
[-C--:B------:R-:W-:Y:S01]  /*4bb0*/  FMUL.FTZ R74, R74, R11.reuse ;  /* 0x0000000b4a4a7220 */ /* 0x080fe20000410000 */
[----:B------:R-:W3:Y:S01]  /*4bc0*/  MUFU.EX2 R172, R172 ;  /* 0x000000ac00ac7308 */ /* 0x000ee20000000800 */
[----:B-----5:R-:W-:Y:S01]  /*4bd0*/  FADD.FTZ R186, R168, R161 ;  /* 0x000000a1a8ba7221 */ /* 0x020fe20000010000 */
[----:B------:R-:W-:Y:S01]  /*4be0*/  FADD.FTZ R161, R19, R190 ;  /* 0x000000be13a17221 */ /* 0x000fe20000010000 */
[-C--:B------:R-:W-:Y:S01]  /*4bf0*/  FMUL.FTZ R75, R75, R11.reuse ;  /* 0x0000000b4b4b7220 */ /* 0x080fe20000410000 */
[-C--:B------:R-:W-:Y:S01]  /*4c00*/  FMUL.FTZ R78, R78, R11.reuse ;  /* 0x0000000b4e4e7220 */ /* 0x080fe20000410000 */
[-C--:B------:R-:W-:Y:S01]  /*4c10*/  FMUL.FTZ R79, R79, R11.reuse ;  /* 0x0000000b4f4f7220 */ /* 0x080fe20000410000 */
[----:B------:R-:W-:Y:S01]  /*4c20*/  FADD.FTZ R188, R158, R161 ;  /* 0x000000a19ebc7221 */ /* 0x000fe20000010000 */
[----:B------:R-:W-:Y:S01]  /*4c30*/  FMUL.FTZ R82, R82, R11 ;  /* 0x0000000b52527220 */ /* 0x000fe20000410000 */
[----:B------:R-:W4:Y:S01]  /*4c40*/  MUFU.EX2 R191, R191 ;  /* 0x000000bf00bf7308 */ /* 0x000f220000000800 */
[----:B--2---:R-:W-:Y:S01]  /*4c50*/  FADD.FTZ R7, R187, R186 ;  /* 0x000000babb077221 */ /* 0x004fe20000010000 */
[----:B------:R-:W-:Y:S01]  /*4c60*/  FADD.FTZ R161, R167, R188 ;  /* 0x000000bca7a17221 */ /* 0x000fe20000010000 */
[----:B------:R-:W-:Y:S01]  /*4c70*/  F2FP.BF16.F32.PACK_AB R167, R162, R167 ;  /* 0x000000a7a2a7723e */ /* 0x000fe200000010ff */
[-C--:B------:R-:W-:Y:S01]  /*4c80*/  FMUL.FTZ R83, R83, R11.reuse ;  /* 0x0000000b53537220 */ /* 0x080fe20000410000 */
[----:B------:R-:W-:Y:S01]  /*4c90*/  F2FP.BF16.F32.PACK_AB R160, R187, R168 ;  /* 0x000000a8bba0723e */ /* 0x000fe200000010ff */
        /* <DEDUP_REMOVED lines=12> */
[----:B------:R-:W-:Y:S01]  /*4d60*/  FADD.FTZ R186, R162, R161 ;  /* 0x000000a1a2ba7221 */ /* 0x000fe20000010000 */
[----:B------:R-:W-:Y:S01]  /*4d70*/  F2FP.BF16.F32.PACK_AB R162, R191, R172 ;  /* 0x000000acbfa2723e */ /* 0x000fe200000010ff */
        /* <DEDUP_REMOVED lines=8> */
[----:B------:R-:W-:Y:S01]  /*4e00*/  FMUL.FTZ R107, R107, R11 ;  /* 0x0000000b6b6b7220 */ /* 0x000fe20000410000 */
[----:B------:R-:W-:Y:S01]  /*4e10*/  F2FP.BF16.F32.PACK_AB R152, R178, R179 ;  /* 0x000000b3b298723e */ /* 0x000fe200000010ff */
[----:B------:R-:W-:Y:S01]  /*4e20*/  FADD.FTZ R165, R171, R16 ;  /* 0x00000010aba57221 */ /* 0x000fe20000010000 */
        /* <DEDUP_REMOVED lines=30> */
[----:B------:R-:W-:Y:S01]  /*5010*/  FMUL.FTZ R151, R151, R11 ;  /* 0x0000000b97977220 */ /* 0x000fe20000410000 */
[-C--:B------:R-:W-:Y:S01]  /*5020*/  FMUL.FTZ R24, R24, R12.reuse ;  /* 0x0000000c18187220 */ /* 0x080fe20000410000 */
[-C--:B------:R-:W-:Y:S01]  /*5030*/  FMUL.FTZ R25, R25, R12.reuse ;  /* 0x0000000c19197220 */ /* 0x080fe20000410000 */
[----:B------:R-:W3:Y:S01]  /*5040*/  MUFU.EX2 R23, R23 ;  /* 0x0000001700177308 */ /* 0x000ee20000000800 */
[----:B----4-:R-:W-:Y:S01]  /*5050*/  FADD.FTZ R16, R170, R165 ;  /* 0x000000a5aa107221 */ /* 0x010fe20000010000 */
[----:B------:R-:W-:Y:S01]  /*5060*/  F2FP.BF16.F32.PACK_AB R165, R158, R19 ;  /* 0x000000139ea5723e */ /* 0x000fe200000010ff */
[-C--:B------:R-:W-:Y:S01]  /*5070*/  FMUL.FTZ R28, R28, R12.reuse ;  /* 0x0000000c1c1c7220 */ /* 0x080fe20000410000 */
[----:B------:R-:W-:Y:S01]  /*5080*/  F2FP.BF16.F32.PACK_AB R171, R170, R171 ;  /* 0x000000abaaab723e */ /* 0x000fe200000010ff */
[----:B------:R-:W-:Y:S01]  /*5090*/  FMUL.FTZ R29, R29, R12 ;  /* 0x0000000c1d1d7220 */ /* 0x000fe20000410000 */
[----:B------:R-:W-:Y:S01]  /*50a0*/  F2FP.BF16.F32.PACK_AB R158, R183, R164 ;  /* 0x000000a4b79e723e */ /* 0x000fe200000010ff */
[----:B------:R-:W-:Y:S01]  /*50b0*/  FMUL.FTZ R32, R32, R12 ;  /* 0x0000000c20207220 */ /* 0x000fe20000410000 */
[----:B------:R-:W4:Y:S01]  /*50c0*/  MUFU.EX2 R184, R184 ;  /* 0x000000b800b87308 */ /* 0x000f220000000800 */
[----:B--2---:R-:W-:Y:S01]  /*50d0*/  FADD.FTZ R7, R185, R14 ;  /* 0x0000000eb9077221 */ /* 0x004fe20000010000 */
[----:B------:R-:W-:Y:S01]  /*50e0*/  F2FP.BF16.F32.PACK_AB R164, R195, R176 ;  /* 0x000000b0c3a4723e */ /* 0x000fe200000010ff */
[----:B------:R-:W-:Y:S01]  /*50f0*/  FMUL.FTZ R33, R33, R12 ;  /* 0x0000000c21217220 */ /* 0x000fe20000410000 */
[----:B------:R-:W-:Y:S01]  /*5100*/  F2FP.BF16.F32.PACK_AB R168, R185, R180 ;  /* 0x000000b4b9a8723e */ /* 0x000fe200000010ff */
[-C--:B------:R-:W-:Y:S01]  /*5110*/  FMUL.FTZ R36, R36, R12.reuse ;  /* 0x0000000c24247220 */ /* 0x080fe20000410000 */
[-C--:B------:R-:W-:Y:S01]  /*5120*/  FMUL.FTZ R37, R37, R12.reuse ;  /* 0x0000000c25257220 */ /* 0x080fe20000410000 */
[-C--:B------:R-:W-:Y:S01]  /*5130*/  FMUL.FTZ R40, R40, R12.reuse ;  /* 0x0000000c28287220 */ /* 0x080fe20000410000 */
[----:B------:R-:W2:Y:S01]  /*5140*/  MUFU.EX2 R189, R189 ;  /* 0x000000bd00bd7308 */ /* 0x000ea20000000800 */
[----:B---3--:R-:W-:Y:S01]  /*5150*/  FADD.FTZ R17, R23, R16 ;  /* 0x0000001017117221 */ /* 0x008fe20000010000 */
        /* <DEDUP_REMOVED lines=54> */
[-C--:B------:R-:W-:Y:S01]  /*54c0*/  FMUL.FTZ R117, R117, R12.reuse ;  /* 0x0000000c75757220 */ /* 0x080fe20000410000 */
[C---:B----4-:R-:W-:Y:S01]  /*54d0*/  FADD.FTZ R7, R22.reuse, R7 ;  /* 0x0000000716077221 */ /* 0x050fe20000010000 */
[----:B------:R-:W-:Y:S01]  /*54e0*/  F2FP.BF16.F32.PACK_AB R175, R22, R175 ;  /* 0x000000af16af723e */ /* 0x000fe200000010ff */
[-C--:B------:R-:W-:Y:S01]  /*54f0*/  FMUL.FTZ R120, R120, R12.reuse ;  /* 0x0000000c78787220 */ /* 0x080fe20000410000 */
[-C--:B------:R-:W-:Y:S01]  /*5500*/  FMUL.FTZ R121, R121, R12.reuse ;  /* 0x0000000c79797220 */ /* 0x080fe20000410000 */
[-C--:B------:R-:W-:Y:S01]  /*5510*/  FMUL.FTZ R124, R124, R12.reuse ;  /* 0x0000000c7c7c7220 */ /* 0x080fe20000410000 */
[-C--:B------:R-:W-:Y:S01]  /*5520*/  FMUL.FTZ R125, R125, R12.reuse ;  /* 0x0000000c7d7d7220 */ /* 0x080fe20000410000 */
[-C--:B------:R-:W-:Y:S01]  /*5530*/  FMUL.FTZ R128, R128, R12.reuse ;  /* 0x0000000c80807220 */ /* 0x080fe20000410000 */
[----:B------:R-:W-:Y:S01]  /*5540*/  FMUL.FTZ R129, R129, R12 ;  /* 0x0000000c81817220 */ /* 0x000fe20000410000 */
        /* <DEDUP_REMOVED lines=12> */
[----:B-1----:R-:W-:Y:S06]  /*5610*/  @!P0 BRA `(.L_x_13104) ;  /* 0x0000000000048947 */ /* 0x002fec0003800000 */
[----:B------:R-:W-:Y:S01]  /*5620*/  BPT.TRAP 0x1 ;  /* 0x000000040000795c */ /* 0x000fe20000300000 */
.L_x_13104:
[----:B------:R1:W2:Y:S01]  /*5630*/  SYNCS.PHASECHK.TRANS64.TRYWAIT P3, [UR29+0x22850], R10 ;  /* 0x0228500aff0075a7 */ /* 0x0002a2000806015d */
[----:B------:R-:W-:Y:S05]  /*5640*/  @!P0 BRA `(.L_x_13105) ;  /* 0x0000000000048947 */ /* 0x000fea0003800000 */
[----:B------:R-:W-:Y:S01]  /*5650*/  BPT.TRAP 0x1 ;  /* 0x000000040000795c */ /* 0x000fe20000300000 */
.L_x_13105:
[----:B--2---:R-:W-:Y:S05]  /*5660*/  @P3 BRA `(.L_x_13106) ;  /* 0x0000000000083947 */ /* 0x004fea0003800000 */
[----:B------:R-:W2:Y:S02]  /*5670*/  SYNCS.PHASECHK.TRANS64.TRYWAIT P3, [UR29+0x22850], R10 ;  /* 0x0228500aff0075a7 */ /* 0x000ea4000806015d */
[----:B--2---:R-:W-:Y:S05]  /*5680*/  @!P3 BRA `(.L_x_13107) ;  /* 0x0000008c0020b947 */ /* 0x004fea0003800000 */
.L_x_13106:
[----:B------:R3:W-:Y:S01]  /*5690*/  BAR.SYNC.DEFER_BLOCKING R0, 0x100 ;  /* 0x000400000000751d */ /* 0x0007e20000010000 */
[----:B------:R-:W-:Y:S01]  /*56a0*/  UIMAD UR14, UR5, 0xc00, UR24 ;  /* 0x00000c00050e78a4 */ /* 0x000fe2000f8e0218 */
[----:B--2---:R-:W-:Y:S01]  /*56b0*/  @!P2 VIADD R177, R177, 0x22860 ;  /* 0x00022860b1b1a836 */ /* 0x004fe20000000000 */
[----:B------:R-:W-:Y:S01]  /*56c0*/  UISETP.GT.AND UP1, UPT, UR26, UR25, UPT ;  /* 0x000000191a00728c */ /* 0x000fe2000bf24270 */
[----:B------:R-:W-:Y:S01]  /*56d0*/  IMAD.MOV.U32 R11, RZ, RZ, R5 ;  /* 0x000000ffff0b7224 */ /* 0x000fe200078e0005 */
[----:B------:R-:W-:Y:S01]  /*56e0*/  UIADD3 UR26, UR26, -0x1, URZ ;  /* 0xffffffff1a1a7890 */ /* 0x000fe2000fffe03f */
[----:B------:R-:W-:Y:S01]  /*56f0*/  MOV R12, R8 ;  /* 0x00000008000c7202 */ /* 0x000fe20000000f00 */
[----:B------:R-:W-:Y:S01]  /*5700*/  UMOV UR11, 0x40000040 ;  /* 0x40000040000b7882 */ /* 0x000fe20000000000 */
[----:B------:R-:W-:Y:S01]  /*5710*/  UMOV UR10, UR14 ;  /* 0x0000000e000a7c82 */ /* 0x000fe20008000000 */
[----:B------:R-:W-:Y:S02]  /*5720*/  PLOP3.LUT P3, PT, PT, PT, UP1, 0x80, 0x0 ;  /* 0x000000000000781c */ /* 0x000fe40003f6f018 */
[----:B------:R-:W-:Y:S01]  /*5730*/  @!P2 PRMT R177, RZ, 0x654, R177 ;  /* 0x00000654ffb1a816 */ /* 0x000fe200000000b1 */
        /* <DEDUP_REMOVED lines=35> */
.L_x_13099:
[----:B------:R-:W-:-:S06]  /*5970*/  UISETP.GE.AND UP0, UPT, UR26, UR38, UPT ;  /* 0x000000261a00728c */ /* 0x000fcc000bf06270 */
[----:B------:R-:W-:-:S13]  /*5980*/  PLOP3.LUT P1, PT, PT, PT, UP0, 0x80, 0x0 ;  /* 0x000000000000781c */ /* 0x000fda0003f2f008 */
[----:B------:R-:W-:Y:S05]  /*5990*/  @!P1 BRA `(.L_x_13109) ;  /* 0x0000001c00249947 */ /* 0x000fea0003800000 */
[----:B01----:R-:W-:Y:S01]  /*59a0*/  IMAD.MOV.U32 R10, RZ, RZ, R5 ;  /* 0x000000ffff0a7224 */ /* 0x003fe200078e0005 */
[----:B------:R-:W-:Y:S01]  /*59b0*/  ULDC UR7, c[0x0][0x988] ;  /* 0x0002620000077ab9 */ /* 0x000fe20000000800 */
[----:B------:R-:W-:-:S07]  /*59c0*/  IMAD.MOV.U32 R11, RZ, RZ, R8 ;  /* 0x000000ffff0b7224 */ /* 0x000fce00078e0008 */
.L_x_13118:
[----:B------:R-:W-:-:S04]  /*59d0*/  UIADD3 UR5, UR5, 0x1, URZ ;  /* 0x0000000105057890 */ /* 0x000fc8000fffe03f */
[----:B------:R-:W-:-:S04]  /*59e0*/  UISETP.NE.AND UP0, UPT, UR5, 0x2, UPT ;  /* 0x000000020500788c */ /* 0x000fc8000bf05270 */
[----:B------:R-:W-:Y:S02]  /*59f0*/  USEL UR10, URZ, 0x1, UP0 ;  /* 0x000000013f0a7887 */ /* 0x000fe40008000000 */
[----:B------:R-:W-:Y:S02]  /*5a00*/  USEL UR5, UR5, URZ, UP0 ;  /* 0x0000003f05057287 */ /* 0x000fe40008000000 */
[----:B------:R-:W-:Y:S01]  /*5a10*/  ULOP3.LUT UR4, UR4, UR10, URZ, 0x3c, !UPT ;  /* 0x0000000a04047292 */ /* 0x000fe2000f8e3c3f */
[----:B01--4-:R-:W-:Y:S11]  /*5a20*/  @!P0 BRA `(.L_x_13110) ;  /* 0x0000000000048947 */ /* 0x013ff60003800000 */
[----:B------:R-:W-:Y:S01]  /*5a30*/  BPT.TRAP 0x1 ;  /* 0x000000040000795c */ /* 0x000fe20000300000 */
.L_x_13110:
[----:B------:R-:W-:Y:S01]  /*5a40*/  ULEA UR25, UR5, UR39, 0x3 ;  /* 0x0000002705197291 */ /* 0x000fe2000f8e183f */
[----:B------:R-:W-:-:S05]  /*5a50*/  IMAD.U32 R3, RZ, RZ, UR4 ;  /* 0x00000004ff037e24 */ /* 0x000fca000f8e00ff */
[----:B------:R-:W-:-:S04]  /*5a60*/  SHF.L.U32 R3, R3, 0x1f, RZ ;  /* 0x0000001f03037819 */ /* 0x000fc800000006ff */
[----:B------:R0:W1:Y:S01]  /*5a70*/  SYNCS.PHASECHK.TRANS64.TRYWAIT P1, [UR25+0x22830], R3 ;  /* 0x02283003ff0075a7 */ /* 0x0000620008020159 */
[----:B------:R-:W-:Y:S05]  /*5a80*/  @!P0 BRA `(.L_x_13111) ;  /* 0x0000000000048947 */ /* 0x000fea0003800000 */
[----:B------:R-:W-:Y:S01]  /*5a90*/  BPT.TRAP 0x1 ;  /* 0x000000040000795c */ /* 0x000fe20000300000 */
.L_x_13111:
[----:B-1----:R-:W-:Y:S05]  /*5aa0*/  @P1 BRA `(.L_x_13112) ;  /* 0x0000000000081947 */ /* 0x002fea0003800000 */
[----:B------:R-:W1:Y:S02]  /*5ab0*/  SYNCS.PHASECHK.TRANS64.TRYWAIT P1, [UR25+0x22830], R3 ;  /* 0x02283003ff0075a7 */ /* 0x000e640008020159 */
[----:B-1----:R-:W-:Y:S05]  /*5ac0*/  @!P1 BRA `(.L_x_13113) ;  /* 0x0000008800249947 */ /* 0x002fea0003800000 */
.L_x_13112:
[----:B------:R-:W-:Y:S01]  /*5ad0*/  UIMAD UR10, UR5, 0x300, UR6 ;  /* 0x00000300050a78a4 */ /* 0x000fe2000f8e0206 */
[----:B---3--:R-:W-:Y:S01]  /*5ae0*/  WARPGROUP.ARRIVE ;  /* 0x00000000000079c5 */ /* 0x008fe20000000000 */
        /* <DEDUP_REMOVED lines=70> */
[----:B------:R-:W2:Y:S01]  /*5f50*/  MUFU.EX2 R13, R13 ;  /* 0x0000000d000d7308 */ /* 0x000ea20000000800 */
[--C-:B------:R-:W-:Y:S01]  /*5f60*/  FFMA.FTZ R21, R169, UR7, -R14.reuse ;  /* 0x00000007a9157c23 */ /* 0x100fe2000801080e */
[--C-:B------:R-:W-:Y:S01]  /*5f70*/  FFMA.FTZ R23, R173, UR7, -R14.reuse ;  /* 0x00000007ad177c23 */ /* 0x100fe2000801080e */
[----:B------:R-:W-:Y:S01]  /*5f80*/  FMNMX.FTZ R12, R166, R5, !PT ;  /* 0x00000005a60c7209 */ /* 0x000fe20007810000 */
[--C-:B------:R-:W-:Y:S01]  /*5f90*/  FFMA.FTZ R157, R181, UR7, -R14.reuse ;  /* 0x00000007b59d7c23 */ /* 0x100fe2000801080e */
[--C-:B------:R-:W-:Y:S01]  /*5fa0*/  FFMA.FTZ R168, R184, UR7, -R14.reuse ;  /* 0x00000007b8a87c23 */ /* 0x100fe2000801080e */
[----:B------:R-:W-:Y:S01]  /*5fb0*/  FFMA.FTZ R165, R189, UR7, -R14 ;  /* 0x00000007bda57c23 */ /* 0x000fe2000801080e */
[----:B------:R-:W-:Y:S01]  /*5fc0*/  FMNMX.FTZ R5, R167, R12, !PT ;  /* 0x0000000ca7057209 */ /* 0x000fe20007810000 */
[----:B------:R3:W-:Y:S01]  /*5fd0*/  MUFU.EX2 R4, R16 ;  /* 0x0000001000047308 */ /* 0x0007e20000000800 */
[----:B-1----:R-:W-:Y:S01]  /*5fe0*/  FFMA.FTZ R6, R11, R6, R152 ;  /* 0x000000060b067223 */ /* 0x002fe20000010098 */
[--C-:B------:R-:W-:Y:S01]  /*5ff0*/  FFMA.FTZ R169, R193, UR7, -R14.reuse ;  /* 0x00000007c1a97c23 */ /* 0x100fe2000801080e */
[----:B------:R-:W-:Y:S01]  /*6000*/  FMNMX.FTZ R12, R170, R5, !PT ;  /* 0x00000005aa0c7209 */ /* 0x000fe20007810000 */
[--C-:B------:R-:W-:Y:S01]  /*6010*/  FFMA.FTZ R173, R197, UR7, -R14.reuse ;  /* 0x00000007c5ad7c23 */ /* 0x100fe2000801080e */
[-C--:B------:R-:W-:Y:S01]  /*6020*/  FMUL.FTZ R24, R24, R11.reuse ;  /* 0x0000000b18187220 */ /* 0x080fe20000410000 */
[-C--:B------:R-:W-:Y:S01]  /*6030*/  FMUL.FTZ R25, R25, R11.reuse ;  /* 0x0000000b19197220 */ /* 0x080fe20000410000 */
[----:B------:R-:W-:Y:S01]  /*6040*/  FMNMX.FTZ R5, R171, R12, !PT ;  /* 0x0000000cab057209 */ /* 0x000fe20007810000 */
[----:B------:R-:W-:Y:S01]  /*6050*/  MUFU.EX2 R15, R15 ;  /* 0x0000000f000f7308 */ /* 0x000fe20000000800 */
[-C--:B------:R-:W-:Y:S01]  /*6060*/  FMUL.FTZ R28, R28, R11.reuse ;  /* 0x0000000b1c1c7220 */ /* 0x080fe20000410000 */
[----:B------:R-:W-:Y:S01]  /*6070*/  FMUL.FTZ R29, R29, R11 ;  /* 0x0000000b1d1d7220 */ /* 0x000fe20000410000 */
[----:B------:R-:W-:Y:S01]  /*6080*/  FMNMX.FTZ R12, R174, R5, !PT ;  /* 0x00000005ae0c7209 */ /* 0x000fe20007810000 */
[-C--:B------:R-:W-:Y:S01]  /*6090*/  FMUL.FTZ R32, R32, R11.reuse ;  /* 0x0000000b20207220 */ /* 0x080fe20000410000 */
        /* <DEDUP_REMOVED lines=14> */
[----:B---3--:R-:W-:Y:S01]  /*6180*/  FMNMX.FTZ R16, R182, R5, !PT ;  /* 0x00000005b6107209 */ /* 0x008fe20007810000 */
[-C--:B------:R-:W-:Y:S01]  /*6190*/  FMUL.FTZ R52, R52, R11.reuse ;  /* 0x0000000b34347220 */ /* 0x080fe20000410000 */
[-C--:B------:R-:W-:Y:S01]  /*61a0*/  FMUL.FTZ R53, R53, R11.reuse ;  /* 0x0000000b35357220 */ /* 0x080fe20000410000 */
[-C--:B------:R-:W-:Y:S01]  /*61b0*/  FMUL.FTZ R56, R56, R11.reuse ;  /* 0x0000000b38387220 */ /* 0x080fe20000410000 */
[----:B------:R-:W-:Y:S01]  /*61c0*/  FMNMX.FTZ R5, R183, R16, !PT ;  /* 0x00000010b7057209 */ /* 0x000fe20007810000 */
[----:B------:R1:W-:Y:S01]  /*61d0*/  MUFU.EX2 R12, R164 ;  /* 0x000000a4000c7308 */ /* 0x0003e20000000800 */
[-C--:B------:R-:W-:Y:S01]  /*61e0*/  FMUL.FTZ R57, R57, R11.reuse ;  /* 0x0000000b39397220 */ /* 0x080fe20000410000 */
[----:B------:R-:W-:Y:S01]  /*61f0*/  FMUL.FTZ R60, R60, R11 ;  /* 0x0000000b3c3c7220 */ /* 0x000fe20000410000 */
[----:B------:R-:W-:Y:S01]  /*6200*/  FMNMX.FTZ R16, R186, R5, !PT ;  /* 0x00000005ba107209 */ /* 0x000fe20007810000 */
[-C--:B------:R-:W-:Y:S01]  /*6210*/  FMUL.FTZ R61, R61, R11.reuse ;  /* 0x0000000b3d3d7220 */ /* 0x080fe20000410000 */
[-C--:B------:R-:W-:Y:S01]  /*6220*/  FMUL.FTZ R64, R64, R11.reuse ;  /* 0x0000000b40407220 */ /* 0x080fe20000410000 */
[-C--:B------:R-:W-:Y:S01]  /*6230*/  FMUL.FTZ R65, R65, R11.reuse ;  /* 0x0000000b41417220 */ /* 0x080fe20000410000 */
[----:B------:R-:W-:Y:S01]  /*6240*/  FMNMX.FTZ R5, R187, R16, !PT ;  /* 0x00000010bb057209 */ /* 0x000fe20007810000 */
[----:B------:R-:W3:Y:S01]  /*6250*/  MUFU.EX2 R19, R19 ;  /* 0x0000001300137308 */ /* 0x000ee20000000800 */
[--C-:B-1----:R-:W-:Y:S01]  /*6260*/  FFMA.FTZ R164, R176, UR7, -R14.reuse ;  /* 0x00000007b0a47c23 */ /* 0x102fe2000801080e */
        /* <DEDUP_REMOVED lines=22> */
[----:B------:R1:W-:Y:S01]  /*63d0*/  MUFU.EX2 R16, R172 ;  /* 0x000000ac00107308 */ /* 0x0003e20000000800 */
[--C-:B------:R-:W-:Y:S01]  /*63e0*/  FFMA.FTZ R18, R180, UR7, -R14.reuse ;  /* 0x00000007b4127c23 */ /* 0x100fe2000801080e */
[-C--:B------:R-:W-:Y:S01]  /*63f0*/  FMUL.FTZ R96, R96, R11.reuse ;  /* 0x0000000b60607220 */ /* 0x080fe20000410000 */
[-C--:B------:R-:W-:Y:S01]  /*6400*/  FMUL.FTZ R97, R97, R11.reuse ;  /* 0x0000000b61617220 */ /* 0x080fe20000410000 */
[----:B------:R-:W4:Y:S01]  /*6410*/  SHFL.BFLY PT, R20, R5, 0x2, 0x1f ;  /* 0x0c401f0005147f89 */ /* 0x000f2200000e0000 */
[-C--:B------:R-:W-:Y:S01]  /*6420*/  FMUL.FTZ R100, R100, R11.reuse ;  /* 0x0000000b64647220 */ /* 0x080fe20000410000 */
[-C--:B------:R-:W-:Y:S01]  /*6430*/  FMUL.FTZ R101, R101, R11.reuse ;  /* 0x0000000b65657220 */ /* 0x080fe20000410000 */
[-C--:B------:R-:W-:Y:S01]  /*6440*/  FMUL.FTZ R104, R104, R11.reuse ;  /* 0x0000000b68687220 */ /* 0x080fe20000410000 */
[----:B------:R-:W-:Y:S01]  /*6450*/  MUFU.EX2 R23, R23 ;  /* 0x0000001700177308 */ /* 0x000fe20000000800 */
[--C-:B-1----:R-:W-:Y:S01]  /*6460*/  FFMA.FTZ R172, R192, UR7, -R14.reuse ;  /* 0x00000007c0ac7c23 */ /* 0x102fe2000801080e */
        /* <DEDUP_REMOVED lines=18> */
[----:B----4-:R-:W-:Y:S01]  /*6590*/  FMNMX.FTZ R22, R5, R20, !PT ;  /* 0x0000001405167209 */ /* 0x010fe20007810000 */
[----:B------:R-:W-:Y:S01]  /*65a0*/  FFMA.FTZ R20, R188, UR7, -R14 ;  /* 0x00000007bc147c23 */ /* 0x000fe2000801080e */
[-C--:B------:R-:W-:Y:S01]  /*65b0*/  FMUL.FTZ R137, R137, R11.reuse ;  /* 0x0000000b89897220 */ /* 0x080fe20000410000 */
[-C--:B------:R-:W-:Y:S01]  /*65c0*/  FMUL.FTZ R140, R140, R11.reuse ;  /* 0x0000000b8c8c7220 */ /* 0x080fe20000410000 */
[----:B------:R-:W-:Y:S01]  /*65d0*/  MUFU.EX2 R18, R18 ;  /* 0x0000001200127308 */ /* 0x000fe20000000800 */
[----:B------:R-:W1:Y:S01]  /*65e0*/  SHFL.BFLY PT, R5, R22, 0x1, 0x1f ;  /* 0x0c201f0016057f89 */ /* 0x000e6200000e0000 */
[-C--:B------:R-:W-:Y:S01]  /*65f0*/  FMUL.FTZ R141, R141, R11.reuse ;  /* 0x0000000b8d8d7220 */ /* 0x080fe20000410000 */
[-C--:B------:R-:W-:Y:S01]  /*6600*/  FMUL.FTZ R144, R144, R11.reuse ;  /* 0x0000000b90907220 */ /* 0x080fe20000410000 */
[-C--:B------:R-:W-:Y:S01]  /*6610*/  FMUL.FTZ R145, R145, R11.reuse ;  /* 0x0000000b91917220 */ /* 0x080fe20000410000 */
[-C--:B------:R-:W-:Y:S01]  /*6620*/  FMUL.FTZ R148, R148, R11.reuse ;  /* 0x0000000b94947220 */ /* 0x080fe20000410000 */
[----:B------:R-:W-:Y:S01]  /*6630*/  FMUL.FTZ R149, R149, R11 ;  /* 0x0000000b95957220 */ /* 0x000fe20000410000 */
[----:B--2---:R-:W-:Y:S01]  /*6640*/  F2FP.BF16.F32.PACK_AB R152, R13, R152 ;  /* 0x000000980d98723e */ /* 0x004fe200000010ff */
[----:B------:R-:W-:Y:S08]  /*6650*/  MUFU.EX2 R157, R157 ;  /* 0x0000009d009d7308 */ /* 0x000ff00000000800 */
[----:B------:R-:W-:Y:S08]  /*6660*/  MUFU.EX2 R168, R168 ;  /* 0x000000a800a87308 */ /* 0x000ff00000000800 */
[----:B------:R-:W-:Y:S01]  /*6670*/  MUFU.EX2 R161, R161 ;  /* 0x000000a100a17308 */ /* 0x000fe20000000800 */
[----:B-1----:R-:W-:-:S05]  /*6680*/  FMNMX.FTZ R5, R22, R5, !PT ;  /* 0x0000000516057209 */ /* 0x002fca0007810000 */
[C---:B------:R-:W-:Y:S01]  /*6690*/  FADD.FTZ R10, -R5.reuse, R10 ;  /* 0x0000000a050a7221 */ /* 0x040fe20000010100 */
[----:B------:R-:W-:Y:S01]  /*66a0*/  FMUL.FTZ R185, R5, UR7 ;  /* 0x0000000705b97c20 */ /* 0x000fe20008410000 */
[----:B------:R1:W-:Y:S02]  /*66b0*/  MUFU.EX2 R22, R196 ;  /* 0x000000c400167308 */ /* 0x0003e40000000800 */
[----:B------:R-:W-:Y:S01]  /*66c0*/  FMUL.FTZ R10, R10, UR7 ;  /* 0x000000070a0a7c20 */ /* 0x000fe20008410000 */
[--C-:B------:R-:W-:Y:S01]  /*66d0*/  FFMA.FTZ R177, R154, UR7, -R185.reuse ;  /* 0x000000079ab17c23 */ /* 0x100fe200080108b9 */
[--C-:B------:R-:W-:Y:S01]  /*66e0*/  FFMA.FTZ R14, R155, UR7, -R185.reuse ;  /* 0x000000079b0e7c23 */ /* 0x100fe200080108b9 */
[--C-:B------:R-:W-:Y:S01]  /*66f0*/  FFMA.FTZ R155, R158, UR7, -R185.reuse ;  /* 0x000000079e9b7c23 */ /* 0x100fe200080108b9 */
[--C-:B------:R-:W-:Y:S01]  /*6700*/  FFMA.FTZ R176, R159, UR7, -R185.reuse ;  /* 0x000000079fb07c23 */ /* 0x100fe200080108b9 */
[--C-:B------:R-:W-:Y:S01]  /*6710*/  FFMA.FTZ R159, R162, UR7, -R185.reuse ;  /* 0x00000007a29f7c23 */ /* 0x100fe200080108b9 */
[----:B------:R-:W-:Y:S01]  /*6720*/  MUFU.EX2 R10, R10 ;  /* 0x0000000a000a7308 */ /* 0x000fe20000000800 */
[--C-:B-1----:R-:W-:Y:S01]  /*6730*/  FFMA.FTZ R196, R187, UR7, -R185.reuse ;  /* 0x00000007bbc47c23 */ /* 0x102fe200080108b9 */
[----:B------:R-:W-:Y:S01]  /*6740*/  FADD.FTZ R187, R13, R6 ;  /* 0x000000060dbb7221 */ /* 0x000fe20000010000 */
[--C-:B------:R-:W-:Y:S01]  /*6750*/  FFMA.FTZ R180, R163, UR7, -R185.reuse ;  /* 0x00000007a3b47c23 */ /* 0x100fe200080108b9 */
[----:B------:R-:W-:Y:S01]  /*6760*/  FFMA.FTZ R163, R166, UR7, -R185 ;  /* 0x00000007a6a37c23 */ /* 0x000fe200080108b9 */
[----:B---3--:R-:W-:Y:S01]  /*6770*/  F2FP.BF16.F32.PACK_AB R158, R19, R12 ;  /* 0x0000000c139e723e */ /* 0x008fe200000010ff */
[----:B------:R-:W-:Y:S01]  /*6780*/  FADD.FTZ R6, R4, R187 ;  /* 0x000000bb04067221 */ /* 0x000fe20000010000 */
[--C-:B------:R-:W-:Y:S01]  /*6790*/  FFMA.FTZ R184, R167, UR7, -R185.reuse ;  /* 0x00000007a7b87c23 */ /* 0x100fe200080108b9 */
[----:B------:R-:W1:Y:S01]  /*67a0*/  MUFU.EX2 R177, R177 ;  /* 0x000000b100b17308 */ /* 0x000e620000000800 */
[--C-:B------:R-:W-:Y:S01]  /*67b0*/  FFMA.FTZ R167, R170, UR7, -R185.reuse ;  /* 0x00000007aaa77c23 */ /* 0x100fe200080108b9 */
[----:B------:R-:W-:Y:S01]  /*67c0*/  FADD.FTZ R187, R15, R6 ;  /* 0x000000060fbb7221 */ /* 0x000fe20000010000 */
[--C-:B------:R-:W-:Y:S01]  /*67d0*/  FFMA.FTZ R188, R171, UR7, -R185.reuse ;  /* 0x00000007abbc7c23 */ /* 0x100fe200080108b9 */
[--C-:B------:R-:W-:Y:S01]  /*67e0*/  FFMA.FTZ R171, R174, UR7, -R185.reuse ;  /* 0x00000007aeab7c23 */ /* 0x100fe200080108b9 */
[----:B------:R-:W-:Y:S01]  /*67f0*/  FFMA.FTZ R192, R175, UR7, -R185 ;  /* 0x00000007afc07c23 */ /* 0x000fe200080108b9 */
[----:B------:R-:W-:Y:S01]  /*6800*/  FADD.FTZ R6, R156, R187 ;  /* 0x000000bb9c067221 */ /* 0x000fe20000010000 */
[--C-:B------:R-:W-:Y:S01]  /*6810*/  FFMA.FTZ R175, R178, UR7, -R185.reuse ;  /* 0x00000007b2af7c23 */ /* 0x100fe200080108b9 */
[----:B------:R-:W2:Y:S01]  /*6820*/  MUFU.EX2 R14, R14 ;  /* 0x0000000e000e7308 */ /* 0x000ea20000000800 */
[--C-:B------:R-:W-:Y:S01]  /*6830*/  FFMA.FTZ R178, R179, UR7, -R185.reuse ;  /* 0x00000007b3b27c23 */ /* 0x100fe200080108b9 */
[----:B------:R-:W-:Y:S01]  /*6840*/  FADD.FTZ R187, R17, R6 ;  /* 0x0000000611bb7221 */ /* 0x000fe20000010000 */
[--C-:B------:R-:W-:Y:S01]  /*6850*/  FFMA.FTZ R179, R182, UR7, -R185.reuse ;  /* 0x00000007b6b37c23 */ /* 0x100fe200080108b9 */
[--C-:B------:R-:W-:Y:S01]  /*6860*/  FFMA.FTZ R182, R183, UR7, -R185.reuse ;  /* 0x00000007b7b67c23 */ /* 0x100fe200080108b9 */
[----:B------:R-:W-:Y:S01]  /*6870*/  FFMA.FTZ R181, R186, UR7, -R185 ;  /* 0x00000007bab57c23 */ /* 0x000fe200080108b9 */
[----:B------:R-:W-:Y:S01]  /*6880*/  FADD.FTZ R6, R12, R187 ;  /* 0x000000bb0c067221 */ /* 0x000fe20000010000 */
[----:B------:R-:W-:Y:S01]  /*6890*/  FFMA.FTZ R183, R190, UR7, -R185 ;  /* 0x00000007beb77c23 */ /* 0x000fe200080108b9 */
[----:B------:R-:W3:Y:S01]  /*68a0*/  MUFU.EX2 R155, R155 ;  /* 0x0000009b009b7308 */ /* 0x000ee20000000800 */
[----:B-1----:R-:W-:Y:S01]  /*68b0*/  FFMA.FTZ R7, R10, R7, R177 ;  /* 0x000000070a077223 */ /* 0x002fe200000100b1 */
[----:B------:R-:W-:Y:S01]  /*68c0*/  FADD.FTZ R187, R19, R6 ;  /* 0x0000000613bb7221 */ /* 0x000fe20000010000 */
[----:B------:R-:W-:-:S02]  /*68d0*/  IMAD.U32 R186, RZ, RZ, UR25 ;  /* 0x00000019ffba7e24 */ /* 0x000fc4000f8e00ff */
[--C-:B------:R-:W-:Y:S01]  /*68e0*/  FFMA.FTZ R190, R191, UR7, -R185.reuse ;  /* 0x00000007bfbe7c23 */ /* 0x100fe200080108b9 */
[----:B------:R-:W-:Y:S01]  /*68f0*/  FFMA.FTZ R194, R194, UR7, -R185 ;  /* 0x00000007c2c27c23 */ /* 0x000fe200080108b9 */
[----:B------:R-:W-:Y:S01]  /*6900*/  FADD.FTZ R6, R160, R187 ;  /* 0x000000bba0067221 */ /* 0x000fe20000010000 */
[----:B------:R-:W-:Y:S01]  /*6910*/  @!P2 VIADD R154, R186, 0x22840 ;  /* 0x00022840ba9aa836 */ /* 0x000fe20000000000 */
[----:B------:R-:W1:Y:S01]  /*6920*/  MUFU.EX2 R176, R176 ;  /* 0x000000b000b07308 */ /* 0x000e620000000800 */
[----:B--2---:R-:W-:Y:S01]  /*6930*/  FADD.FTZ R12, R14, R7 ;  /* 0x000000070e0c7221 */ /* 0x004fe20000010000 */
[----:B------:R-:W-:Y:S01]  /*6940*/  FADD.FTZ R187, R21, R6 ;  /* 0x0000000615bb7221 */ /* 0x000fe20000010000 */
[--C-:B------:R-:W-:Y:S01]  /*6950*/  FFMA.FTZ R195, R195, UR7, -R185.reuse ;  /* 0x00000007c3c37c23 */ /* 0x100fe200080108b9 */
[----:B------:R-:W-:Y:S01]  /*6960*/  @!P2 PRMT R154, RZ, 0x654, R154 ;  /* 0x00000654ff9aa816 */ /* 0x000fe2000000009a */
[----:B------:R-:W-:Y:S01]  /*6970*/  FFMA.FTZ R198, R198, UR7, -R185 ;  /* 0x00000007c6c67c23 */ /* 0x000fe200080108b9 */
[----:B------:R-:W-:Y:S01]  /*6980*/  FADD.FTZ R6, R16, R187 ;  /* 0x000000bb10067221 */ /* 0x000fe20000010000 */
[----:B------:R-:W-:Y:S01]  /*6990*/  FFMA.FTZ R199, R199, UR7, -R185 ;  /* 0x00000007c7c77c23 */ /* 0x000fe200080108b9 */
[----:B------:R-:W2:Y:S01]  /*69a0*/  MUFU.EX2 R159, R159 ;  /* 0x0000009f009f7308 */ /* 0x000ea20000000800 */
[----:B---3--:R-:W-:Y:S01]  /*69b0*/  FADD.FTZ R7, R155, R12 ;  /* 0x0000000c9b077221 */ /* 0x008fe20000010000 */
[----:B------:R-:W-:Y:S01]  /*69c0*/  FADD.FTZ R187, R23, R6 ;  /* 0x0000000617bb7221 */ /* 0x000fe20000010000 */
[----:B------:R3:W-:Y:S06]  /*69d0*/  BAR.ARV R9, 0x100 ;  /* 0x000400090000751d */ /* 0x0007ec0000002000 */
[----:B------:R-:W4:Y:S01]  /*69e0*/  MUFU.EX2 R180, R180 ;  /* 0x000000b400b47308 */ /* 0x000f220000000800 */
[----:B-1----:R-:W-:Y:S01]  /*69f0*/  FADD.FTZ R12, R176, R7 ;  /* 0x00000007b00c7221 */ /* 0x002fe20000010000 */
[----:B------:R-:W-:Y:S01]  /*6a00*/  FADD.FTZ R6, R164, R187 ;  /* 0x000000bba4067221 */ /* 0x000fe20000010000 */
[----:B------:R1:W-:Y:S01]  /*6a10*/  @!P2 SYNCS.ARRIVE.TRANS64.RED.A1T0 RZ, [R154+URZ], RZ ;  /* 0x000000ff9affa9a7 */ /* 0x0003e2000810043f */
[-C--:B------:R-:W-:Y:S01]  /*6a20*/  FMUL.FTZ R26, R26, R10.reuse ;  /* 0x0000000a1a1a7220 */ /* 0x080fe20000410000 */
[-C--:B------:R-:W-:Y:S01]  /*6a30*/  FMUL.FTZ R27, R27, R10.reuse ;  /* 0x0000000a1b1b7220 */ /* 0x080fe20000410000 */
[----:B------:R-:W-:Y:S01]  /*6a40*/  FADD.FTZ R187, R153, R6 ;  /* 0x0000000699bb7221 */ /* 0x000fe20000010000 */
[----:B------:R-:W-:Y:S01]  /*6a50*/  FMUL.FTZ R30, R30, R10 ;  /* 0x0000000a1e1e7220 */ /* 0x000fe20000410000 */
[----:B------:R-:W5:Y:S01]  /*6a60*/  MUFU.EX2 R163, R163 ;  /* 0x000000a300a37308 */ /* 0x000f620000000800 */
[----:B--2---:R-:W-:Y:S01]  /*6a70*/  FADD.FTZ R7, R159, R12 ;  /* 0x0000000c9f077221 */ /* 0x004fe20000010000 */
[----:B------:R-:W-:Y:S01]  /*6a80*/  FADD.FTZ R6, R18, R187 ;  /* 0x000000bb12067221 */ /* 0x000fe20000010000 */
[----:B-1----:R-:W-:Y:S01]  /*6a90*/  F2FP.BF16.F32.PACK_AB R154, R15, R4 ;  /* 0x000000040f9a723e */ /* 0x002fe200000010ff */
[-C--:B------:R-:W-:Y:S01]  /*6aa0*/  FMUL.FTZ R31, R31, R10.reuse ;  /* 0x0000000a1f1f7220 */ /* 0x080fe20000410000 */
[-C--:B------:R-:W-:Y:S01]  /*6ab0*/  FMUL.FTZ R34, R34, R10.reuse ;  /* 0x0000000a22227220 */ /* 0x080fe20000410000 */
[----:B------:R-:W-:Y:S01]  /*6ac0*/  FADD.FTZ R187, R157, R6 ;  /* 0x000000069dbb7221 */ /* 0x000fe20000010000 */
[-C--:B------:R-:W-:Y:S01]  /*6ad0*/  FMUL.FTZ R35, R35, R10.reuse ;  /* 0x0000000a23237220 */ /* 0x080fe20000410000 */
[----:B------:R-:W1:Y:S01]  /*6ae0*/  MUFU.EX2 R184, R184 ;  /* 0x000000b800b87308 */ /* 0x000e620000000800 */
[----:B----4-:R-:W-:Y:S01]  /*6af0*/  FADD.FTZ R12, R180, R7 ;  /* 0x00000007b40c7221 */ /* 0x010fe20000010000 */
[----:B------:R-:W-:Y:S01]  /*6b00*/  FADD.FTZ R6, R168, R187 ;  /* 0x000000bba8067221 */ /* 0x000fe20000010000 */
[-C--:B------:R-:W-:Y:S01]  /*6b10*/  FMUL.FTZ R38, R38, R10.reuse ;  /* 0x0000000a26267220 */ /* 0x080fe20000410000 */
[-C--:B------:R-:W-:Y:S01]  /*6b20*/  FMUL.FTZ R39, R39, R10.reuse ;  /* 0x0000000a27277220 */ /* 0x080fe20000410000 */
[-C--:B------:R-:W-:Y:S01]  /*6b30*/  FMUL.FTZ R42, R42, R10.reuse ;  /* 0x0000000a2a2a7220 */ /* 0x080fe20000410000 */
[----:B------:R-:W-:Y:S01]  /*6b40*/  FADD.FTZ R187, R161, R6 ;  /* 0x00000006a1bb7221 */ /* 0x000fe20000010000 */
        /* <DEDUP_REMOVED lines=74> */
[----:B----4-:R-:W-:Y:S01]  /*6ff0*/  FADD.FTZ R12, R182, R7 ;  /* 0x00000007b60c7221 */ /* 0x010fe20000010000 */
[----:B------:R-:W-:-:S02]  /*7000*/  F2FP.BF16.F32.PACK_AB R166, R157, R18 ;  /* 0x000000129da6723e */ /* 0x000fc400000010ff */
[----:B------:R-:W-:Y:S02]  /*7010*/  F2FP.BF16.F32.PACK_AB R157, R180, R159 ;  /* 0x0000009fb49d723e */ /* 0x000fe400000010ff */
[----:B------:R-:W-:Y:S02]  /*7020*/  F2FP.BF16.F32.PACK_AB R168, R161, R168 ;  /* 0x000000a8a1a8723e */ /* 0x000fe400000010ff */
[----:B------:R-:W4:Y:S01]  /*7030*/  MUFU.EX2 R20, R20 ;  /* 0x0000001400147308 */ /* 0x000f220000000800 */
[----:B-1----:R-:W-:Y:S01]  /*7040*/  FADD.FTZ R7, R181, R12 ;  /* 0x0000000cb5077221 */ /* 0x002fe20000010000 */
[----:B------:R-:W-:Y:S02]  /*7050*/  F2FP.BF16.F32.PACK_AB R159, R184, R163 ;  /* 0x000000a3b89f723e */ /* 0x000fe400000010ff */
[----:B------:R-:W-:Y:S02]  /*7060*/  F2FP.BF16.F32.PACK_AB R164, R153, R164 ;  /* 0x000000a499a4723e */ /* 0x000fe400000010ff */
[----:B------:R-:W-:-:S02]  /*7070*/  F2FP.BF16.F32.PACK_AB R161, R188, R167 ;  /* 0x000000a7bca1723e */ /* 0x000fc400000010ff */
[----:B------:R-:W1:Y:S01]  /*7080*/  MUFU.EX2 R183, R183 ;  /* 0x000000b700b77308 */ /* 0x000e620000000800 */
[----:B--2---:R-:W-:Y:S01]  /*7090*/  FADD.FTZ R12, R196, R7 ;  /* 0x00000007c40c7221 */ /* 0x004fe20000010000 */
[----:B------:R-:W-:Y:S02]  /*70a0*/  F2FP.BF16.F32.PACK_AB R163, R192, R171 ;  /* 0x000000abc0a3723e */ /* 0x000fe400000010ff */
[----:B------:R-:W-:Y:S02]  /*70b0*/  F2FP.BF16.F32.PACK_AB R156, R17, R156 ;  /* 0x0000009c119c723e */ /* 0x000fe400000010ff */
[----:B------:R-:W-:Y:S02]  /*70c0*/  F2FP.BF16.F32.PACK_AB R160, R21, R160 ;  /* 0x000000a015a0723e */ /* 0x000fe400000010ff */
[----:B------:R-:W2:Y:S01]  /*70d0*/  MUFU.EX2 R165, R165 ;  /* 0x000000a500a57308 */ /* 0x000ea20000000800 */
[----:B----4-:R-:W-:Y:S01]  /*70e0*/  FADD.FTZ R6, R20, R187 ;  /* 0x000000bb14067221 */ /* 0x010fe20000010000 */
[----:B------:R-:W-:-:S02]  /*70f0*/  F2FP.BF16.F32.PACK_AB R162, R23, R16 ;  /* 0x0000001017a2723e */ /* 0x000fc400000010ff */
[----:B------:R-:W-:Y:S02]  /*7100*/  F2FP.BF16.F32.PACK_AB R153, R14, R177 ;  /* 0x000000b10e99723e */ /* 0x000fe400000010ff */
[----:B------:R-:W-:Y:S02]  /*7110*/  F2FP.BF16.F32.PACK_AB R155, R176, R155 ;  /* 0x0000009bb09b723e */ /* 0x000fe400000010ff */
[----:B------:R-:W4:Y:S01]  /*7120*/  MUFU.EX2 R190, R190 ;  /* 0x000000be00be7308 */ /* 0x000f220000000800 */
[----:B-1----:R-:W-:Y:S01]  /*7130*/  FADD.FTZ R7, R183, R12 ;  /* 0x0000000cb7077221 */ /* 0x002fe20000010000 */
[----:B------:R-:W-:-:S06]  /*7140*/  F2FP.BF16.F32.PACK_AB R167, R182, R179 ;  /* 0x000000b3b6a7723e */ /* 0x000fcc00000010ff */
[----:B------:R-:W1:Y:S01]  /*7150*/  MUFU.EX2 R172, R172 ;  /* 0x000000ac00ac7308 */ /* 0x000e620000000800 */
[C---:B--2---:R-:W-:Y:S01]  /*7160*/  FADD.FTZ R11, R165.reuse, R6 ;  /* 0x00000006a50b7221 */ /* 0x044fe20000010000 */
[----:B------:R-:W-:Y:S02]  /*7170*/  F2FP.BF16.F32.PACK_AB R170, R165, R20 ;  /* 0x00000014a5aa723e */ /* 0x000fe400000010ff */
[----:B------:R-:W-:-:S04]  /*7180*/  F2FP.BF16.F32.PACK_AB R165, R178, R175 ;  /* 0x000000afb2a5723e */ /* 0x000fc800000010ff */
[----:B------:R-:W2:Y:S01]  /*7190*/  MUFU.EX2 R185, R194 ;  /* 0x000000c200b97308 */ /* 0x000ea20000000800 */
[C---:B----4-:R-:W-:Y:S01]  /*71a0*/  FADD.FTZ R12, R190.reuse, R7 ;  /* 0x00000007be0c7221 */ /* 0x050fe20000010000 */
[----:B------:R-:W-:-:S06]  /*71b0*/  F2FP.BF16.F32.PACK_AB R171, R190, R183 ;  /* 0x000000b7beab723e */ /* 0x000fcc00000010ff */
[----:B------:R-:W4:Y:S01]  /*71c0*/  MUFU.EX2 R169, R169 ;  /* 0x000000a900a97308 */ /* 0x000f220000000800 */
[----:B-1----:R-:W-:-:S07]  /*71d0*/  FADD.FTZ R6, R172, R11 ;  /* 0x0000000bac067221 */ /* 0x002fce0000010000 */
[----:B------:R-:W1:Y:S01]  /*71e0*/  MUFU.EX2 R4, R195 ;  /* 0x000000c300047308 */ /* 0x000e620000000800 */
[----:B--2---:R-:W-:-:S07]  /*71f0*/  FADD.FTZ R7, R185, R12 ;  /* 0x0000000cb9077221 */ /* 0x004fce0000010000 */
[----:B------:R-:W2:Y:S01]  /*7200*/  MUFU.EX2 R198, R198 ;  /* 0x000000c600c67308 */ /* 0x000ea20000000800 */
[C---:B----4-:R-:W-:Y:S01]  /*7210*/  FADD.FTZ R11, R169.reuse, R6 ;  /* 0x00000006a90b7221 */ /* 0x050fe20000010000 */
[----:B------:R-:W-:Y:S02]  /*7220*/  F2FP.BF16.F32.PACK_AB R172, R169, R172 ;  /* 0x000000aca9ac723e */ /* 0x000fe400000010ff */
[----:B------:R-:W-:Y:S01]  /*7230*/  F2FP.BF16.F32.PACK_AB R169, R196, R181 ;  /* 0x000000b5c4a9723e */ /* 0x000fe200000010ff */
[----:B------:R-:W-:-:S03]  /*7240*/  FADD.FTZ R6, R22, R11 ;  /* 0x0000000b16067221 */ /* 0x000fc60000010000 */
[----:B------:R-:W4:Y:S01]  /*7250*/  MUFU.EX2 R173, R173 ;  /* 0x000000ad00ad7308 */ /* 0x000f220000000800 */
[----:B-1----:R-:W-:-:S07]  /*7260*/  FADD.FTZ R7, R4, R7 ;  /* 0x0000000704077221 */ /* 0x002fce0000010000 */
[----:B------:R-:W1:Y:S01]  /*7270*/  MUFU.EX2 R199, R199 ;  /* 0x000000c700c77308 */ /* 0x000e620000000800 */
[----:B--2---:R-:W-:Y:S01]  /*7280*/  FADD.FTZ R10, R198, R7 ;  /* 0x00000007c60a7221 */ /* 0x004fe20000010000 */
[C---:B----4-:R-:W-:Y:S01]  /*7290*/  FADD.FTZ R6, R173.reuse, R6 ;  /* 0x00000006ad067221 */ /* 0x050fe20000010000 */
[----:B------:R-:W-:Y:S02]  /*72a0*/  F2FP.BF16.F32.PACK_AB R174, R173, R22 ;  /* 0x00000016adae723e */ /* 0x000fe400000010ff */
[----:B------:R-:W-:Y:S01]  /*72b0*/  F2FP.BF16.F32.PACK_AB R173, R4, R185 ;  /* 0x000000b904ad723e */ /* 0x000fe200000010ff */
[C---:B-1----:R-:W-:Y:S01]  /*72c0*/  FADD.FTZ R7, R199.reuse, R10 ;  /* 0x0000000ac7077221 */ /* 0x042fe20000010000 */
[----:B------:R-:W-:Y:S01]  /*72d0*/  F2FP.BF16.F32.PACK_AB R175, R199, R198 ;  /* 0x000000c6c7af723e */ /* 0x000fe200000010ff */
[----:B---3--:R-:W-:Y:S06]  /*72e0*/  @!P0 BRA `(.L_x_13114) ;  /* 0x0000000000048947 */ /* 0x008fec0003800000 */
[----:B------:R-:W-:Y:S01]  /*72f0*/  BPT.TRAP 0x1 ;  /* 0x000000040000795c */ /* 0x000fe20000300000 */
.L_x_13114:
[----:B------:R1:W2:Y:S01]  /*7300*/  SYNCS.PHASECHK.TRANS64.TRYWAIT P1, [UR25+0x22850], R3 ;  /* 0x02285003ff0075a7 */ /* 0x0002a20008020159 */
[----:B------:R-:W-:Y:S05]  /*7310*/  @!P0 BRA `(.L_x_13115) ;  /* 0x0000000000048947 */ /* 0x000fea0003800000 */
[----:B------:R-:W-:Y:S01]  /*7320*/  BPT.TRAP 0x1 ;  /* 0x000000040000795c */ /* 0x000fe20000300000 */
.L_x_13115:
[----:B--2---:R-:W-:Y:S05]  /*7330*/  @P1 BRA `(.L_x_13116) ;  /* 0x0000000000081947 */ /* 0x004fea0003800000 */
[----:B------:R-:W2:Y:S02]  /*7340*/  SYNCS.PHASECHK.TRANS64.TRYWAIT P1, [UR25+0x22850], R3 ;  /* 0x02285003ff0075a7 */ /* 0x000ea40008020159 */
[----:B--2---:R-:W-:Y:S05]  /*7350*/  @!P1 BRA `(.L_x_13117) ;  /* 0x0000007000189947 */ /* 0x004fea0003800000 */
.L_x_13116:
[----:B------:R4:W-:Y:S01]  /*7360*/  BAR.SYNC.DEFER_BLOCKING R0, 0x100 ;  /* 0x000400000000751d */ /* 0x0009e20000010000 */
[----:B------:R-:W-:Y:S01]  /*7370*/  UIMAD UR10, UR5, 0xc00, UR24 ;  /* 0x00000c00050a78a4 */ /* 0x000fe2000f8e0218 */
[----:B--2---:R-:W-:Y:S01]  /*7380*/  @!P2 VIADD R186, R186, 0x22860 ;  /* 0x00022860babaa836 */ /* 0x004fe20000000000 */
[----:B------:R-:W-:Y:S01]  /*7390*/  UISETP.GT.AND UP0, UPT, UR26, UR38, UPT ;  /* 0x000000261a00728c */ /* 0x000fe2000bf04270 */
[----:B------:R-:W-:Y:S01]  /*73a0*/  IMAD.MOV.U32 R10, RZ, RZ, R5 ;  /* 0x000000ffff0a7224 */ /* 0x000fe200078e0005 */
[----:B------:R-:W-:Y:S01]  /*73b0*/  UIADD3 UR14, UR10, 0x80, URZ ;  /* 0x000000800a0e7890 */ /* 0x000fe2000fffe03f */
[----:B------:R-:W-:Y:S01]  /*73c0*/  IMAD.MOV.U32 R11, RZ, RZ, R8 ;  /* 0x000000ffff0b7224 */ /* 0x000fe200078e0008 */
[----:B------:R-:W-:Y:S01]  /*73d0*/  UMOV UR11, 0x40000040 ;  /* 0x40000040000b7882 */ /* 0x000fe20000000000 */
[----:B------:R-:W-:Y:S01]  /*73e0*/  UMOV UR15, 0x40000040 ;  /* 0x40000040000f7882 */ /* 0x000fe20000000000 */
[----:B------:R-:W-:Y:S01]  /*73f0*/  PLOP3.LUT P1, PT, PT, PT, UP0, 0x80, 0x0 ;  /* 0x000000000000781c */ /* 0x000fe20003f2f008 */
[----:B------:R-:W-:Y:S01]  /*7400*/  UIADD3 UR26, UR26, -0x1, URZ ;  /* 0xffffffff1a1a7890 */ /* 0x000fe2000fffe03f */
        /* <DEDUP_REMOVED lines=34> */
.L_x_13109:
[----:B01----:R-:W0:Y:S01]  /*7630*/  SHFL.BFLY PT, R3, R6, 0x2, 0x1f ;  /* 0x0c401f0006037f89 */ /* 0x003e2200000e0000 */
[----:B------:R-:W-:-:S03]  /*7640*/  PLOP3.LUT P0, PT, PT, PT, PT, 0x8, 0x0 ;  /* 0x000000000000781c */ /* 0x000fc60003f0e170 */
[----:B------:R-:W1:Y:S01]  /*7650*/  SHFL.BFLY PT, R4, R7, 0x2, 0x1f ;  /* 0x0c401f0007047f89 */ /* 0x000e6200000e0000 */
[----:B0-----:R-:W-:Y:S01]  /*7660*/  FADD.FTZ R3, R3, R6 ;  /* 0x0000000603037221 */ /* 0x001fe20000010000 */
[----:B-1----:R-:W-:-:S04]  /*7670*/  FADD.FTZ R4, R4, R7 ;  /* 0x0000000704047221 */ /* 0x002fc80000010000 */
[----:B---34-:R-:W0:Y:S01]  /*7680*/  SHFL.BFLY PT, R0, R3, 0x1, 0x1f ;  /* 0x0c201f0003007f89 */ /* 0x018e2200000e0000 */
[----:B------:R-:W-:-:S03]  /*7690*/  IMAD.U32 R7, RZ, RZ, UR7 ;  /* 0x00000007ff077e24 */ /* 0x000fc6000f8e00ff */
[----:B------:R-:W1:Y:S01]  /*76a0*/  SHFL.BFLY PT, R9, R4, 0x1, 0x1f ;  /* 0x0c201f0004097f89 */ /* 0x000e6200000e0000 */
[----:B0-----:R-:W-:Y:S01]  /*76b0*/  FADD.FTZ R10, R3, R0 ;  /* 0x00000000030a7221 */ /* 0x001fe20000010000 */
[----:B------:R-:W-:Y:S01]  /*76c0*/  IADD3 R3, -R2, 0xb, RZ ;  /* 0x0000000b02037810 */ /* 0x000fe20007ffe1ff */
[----:B------:R-:W-:Y:S02]  /*76d0*/  IMAD.MOV.U32 R0, RZ, RZ, RZ ;  /* 0x000000ffff007224 */ /* 0x000fe400078e00ff */
[----:B-1----:R-:W-:Y:S02]  /*76e0*/  FADD.FTZ R11, R4, R9 ;  /* 0x00000009040b7221 */ /* 0x002fe40000010000 */
[----:B------:R0:W-:Y:S08]  /*76f0*/  BAR.ARV R3, 0x100 ;  /* 0x000400030000751d */ /* 0x0001f00000002000 */
[----:B------:R-:W-:Y:S06]  /*7700*/  BAR.ARV 0x8, 0x180 ;  /* 0x0206000000007b1d */ /* 0x000fec0000002000 */
[----:B------:R-:W-:Y:S01]  /*7710*/  FSETP.NE.FTZ.AND P1, PT, R10, RZ, PT ;  /* 0x000000ff0a00720b */ /* 0x000fe20003f35000 */
[----:B------:R-:W-:Y:S01]  /*7720*/  IMAD.MOV.U32 R4, RZ, RZ, -0x800000 ;  /* 0xff800000ff047424 */ /* 0x000fe200078e00ff */
[----:B------:R-:W-:Y:S01]  /*7730*/  FSETP.NE.FTZ.AND P2, PT, R11, RZ, PT ;  /* 0x000000ff0b00720b */ /* 0x000fe20003f55000 */
[----:B0-----:R-:W-:Y:S01]  /*7740*/  IMAD.MOV.U32 R3, RZ, RZ, -0x800000 ;  /* 0xff800000ff037424 */ /* 0x001fe200078e00ff */
[----:B------:R-:W-:-:S09]  /*7750*/  MOV R9, RZ ;  /* 0x000000ff00097202 */ /* 0x000fd20000000f00 */
[----:B------:R-:W0:Y:S01]  /*7760*/  @P1 MUFU.RCP R9, R10 ;  /* 0x0000000a00091308 */ /* 0x000e220000001000 */
[----:B------:R-:W-:-:S07]  /*7770*/  @P1 FMUL.FTZ R7, R7, 0.69314718246459960938 ;  /* 0x3f31721807071820 */ /* 0x000fce0000410000 */
[----:B------:R-:W1:Y:S08]  /*7780*/  @P1 MUFU.LG2 R6, R10 ;  /* 0x0000000a00061308 */ /* 0x000e700000000c00 */
[----:B------:R-:W2:Y:S01]  /*7790*/  @P2 MUFU.LG2 R2, R11 ;  /* 0x0000000b00022308 */ /* 0x000ea20000000c00 */
[-C--:B0-----:R-:W-:Y:S01]  /*77a0*/  FMUL.FTZ R24, R24, R9.reuse ;  /* 0x0000000918187220 */ /* 0x081fe20000410000 */
[-C--:B------:R-:W-:Y:S01]  /*77b0*/  FMUL.FTZ R25, R25, R9.reuse ;  /* 0x0000000919197220 */ /* 0x080fe20000410000 */
        /* <DEDUP_REMOVED lines=65> */
[----:B--2---:R-:W-:Y:S01]  /*7bd0*/  @P2 FMUL.FTZ R2, R2, 0.69314718246459960938 ;  /* 0x3f31721802022820 */ /* 0x004fe20000410000 */
[-C--:B0-----:R-:W-:Y:S01]  /*7be0*/  FMUL.FTZ R26, R26, R0.reuse ;  /* 0x000000001a1a7220 */ /* 0x081fe20000410000 */
        /* <DEDUP_REMOVED lines=66> */
.L_x_13088:
        /* <DEDUP_REMOVED lines=36> */
[----:B------:R-:W-:-:S02]  /*8250*/  LEA.HI R9, R9, R0, RZ, 0x5 ;  /* 0x0000000009097211 */ /* 0x000fc400078f28ff */
[--C-:B------:R-:W-:Y:S02]  /*8260*/  SHF.R.S32.HI R11, RZ, 0x2, R10.reuse ;  /* 0x00000002ff0b7819 */ /* 0x100fe4000001140a */
[----:B------:R-:W-:Y:S02]  /*8270*/  SHF.R.S32.HI R12, RZ, 0x1f, R10 ;  /* 0x0000001fff0c7819 */ /* 0x000fe4000001140a */
[----:B------:R-:W-:Y:S01]  /*8280*/  LEA.HI R6, R13, R13, RZ, 0x1 ;  /* 0x0000000d0d067211 */ /* 0x000fe200078f08ff */
[----:B------:R-:W5:Y:S01]  /*8290*/  @P0 LDC R17, c[0x0][0xbf0] ;  /* 0x0002fc00ff110b82 */ /* 0x000f620000000800 */
[----:B------:R-:W-:Y:S02]  /*82a0*/  LEA.HI R12, R12, R11, RZ, 0x3 ;  /* 0x0000000b0c0c7211 */ /* 0x000fe400078f18ff */
[----:B------:R-:W-:Y:S01]  /*82b0*/  IADD3 R2, R7, -R2, RZ ;  /* 0x8000000207027210 */ /* 0x000fe20007ffe0ff */
[----:B------:R-:W-:Y:S01]  /*82c0*/  IMAD.U32 R7, RZ, RZ, UR5 ;  /* 0x00000005ff077e24 */ /* 0x000fe2000f8e00ff */
[----:B------:R-:W-:Y:S01]  /*82d0*/  LOP3.LUT R12, R12, 0xfffffff8, RZ, 0xc0, !PT ;  /* 0xfffffff80c0c7812 */ /* 0x000fe200078ec0ff */
[----:B------:R-:W-:Y:S01]  /*82e0*/  IMAD.U32 R7, RZ, RZ, UR6 ;  /* 0x00000006ff077e24 */ /* 0x000fe2000f8e00ff */
[----:B------:R-:W-:Y:S01]  /*82f0*/  UIMAD UR6, UR37, UR9, UR7 ;  /* 0x00000009250672a4 */ /* 0x000fe2000f8e0207 */
[----:B------:R-:W5:Y:S02]  /*8300*/  @P0 LDC R153, c[0x0][0xbf0] ;  /* 0x0002fc00ff990b82 */ /* 0x000f640000000800 */
[----:B------:R-:W-:Y:S01]  /*8310*/  IMAD.IADD R5, R11, 0x1, -R12 ;  /* 0x000000010b057824 */ /* 0x000fe200078e0a0c */
[----:B------:R-:W-:-:S02]  /*8320*/  LOP3.LUT R12, R6, 0x1ffffffe, RZ, 0xc0, !PT ;  /* 0x1ffffffe060c7812 */ /* 0x000fc400078ec0ff */
        /* <DEDUP_REMOVED lines=11> */
[----:B------:R-:W-:Y:S01]  /*83e0*/  IMAD R15, R19, UR12, R12 ;  /* 0x0000000c130f7c24 */ /* 0x000fe2000f8e020c */
[----:B--2---:R-:W-:Y:S01]  /*83f0*/  LEA R5, R22, R2, 0x7 ;  /* 0x0000000216057211 */ /* 0x004fe200078e38ff */
[----:B-1----:R-:W-:Y:S02]  /*8400*/  IMAD R23, R23, R16, UR11 ;  /* 0x0000000b17177e24 */ /* 0x002fe4000f8e0210 */
[----:B------:R-:W-:-:S03]  /*8410*/  IMAD.WIDE.U32 R6, R18, UR12, R6 ;  /* 0x0000000c12067c25 */ /* 0x000fc6000f8e0006 */
[----:B------:R-:W-:Y:S01]  /*8420*/  SHF.R.S32.HI R16, RZ, 0x1f, R23 ;  /* 0x0000001fff107819 */ /* 0x000fe20000011417 */
        /* <DEDUP_REMOVED lines=13> */
[----:B------:R-:W-:-:S04]  /*8500*/  IMAD.WIDE.U32 R6, R23, UR4, R6 ;  /* 0x0000000417067c25 */ /* 0x000fc8000f8e0006 */
[----:B------:R-:W-:Y:S01]  /*8510*/  IMAD.MOV.U32 R15, RZ, RZ, R5 ;  /* 0x000000ffff0f7224 */ /* 0x000fe200078e0005 */
[----:B------:R-:W-:Y:S01]  /*8520*/  @P0 SHF.R.U32.HI R15, RZ, R153, R152 ;  /* 0x00000099ff0f0219 */ /* 0x000fe20000011698 */
[C---:B------:R-:W-:Y:S01]  /*8530*/  IMAD R2, R16.reuse, UR4, RZ ;  /* 0x0000000410027c24 */ /* 0x040fe2000f8e02ff */
[----:B------:R-:W-:Y:S01]  /*8540*/  IADD3 R6, P0, R11, R6, RZ ;  /* 0x000000060b067210 */ /* 0x000fe20007f1e0ff */
[----:B------:R-:W-:Y:S01]  /*8550*/  IMAD.IADD R13, R13, 0x1, R17 ;  /* 0x000000010d0d7824 */ /* 0x000fe200078e0211 */
[----:B------:R-:W-:Y:S01]  /*8560*/  SHF.R.S32.HI R17, RZ, 0x1f, R11 ;  /* 0x0000001fff117819 */ /* 0x000fe2000001140b */
[----:B------:R-:W-:Y:S01]  /*8570*/  IMAD R14, R23, UR5, R2 ;  /* 0x00000005170e7c24 */ /* 0x000fe2000f8e0202 */
[----:B------:R-:W-:Y:S01]  /*8580*/  SHF.R.S32.HI R2, RZ, 0x1f, R15 ;  /* 0x0000001fff027819 */ /* 0x000fe2000001140f */
[----:B------:R-:W-:Y:S01]  /*8590*/  IMAD R16, R16, UR6, RZ ;  /* 0x0000000610107c24 */ /* 0x000fe2000f8e02ff */
[----:B------:R-:W-:Y:S01]  /*85a0*/  IADD3 R11, -R11, RZ, RZ ;  /* 0x000000ff0b0b7210 */ /* 0x000fe20007ffe1ff */
[----:B------:R-:W-:Y:S01]  /*85b0*/  ULDC.64 UR4, c[0x0][0xb30] ;  /* 0x0002cc0000047ab9 */ /* 0x000fe20000000a00 */
[----:B------:R-:W-:Y:S01]  /*85c0*/  IMAD.WIDE.U32 R12, R23, UR6, R12 ;  /* 0x00000006170c7c25 */ /* 0x000fe2000f8e000c */
[----:B------:R-:W-:-:S03]  /*85d0*/  IADD3.X R7, R17, R7, R14, P0, !PT ;  /* 0x0000000711077210 */ /* 0x000fc600007fe40e */
[----:B------:R-:W-:Y:S01]  /*85e0*/  IMAD R19, R23, UR7, R16 ;  /* 0x0000000717137c24 */ /* 0x000fe2000f8e0210 */
[----:B------:R-:W-:Y:S01]  /*85f0*/  ULDC.64 UR6, c[0x0][0xbc8] ;  /* 0x0002f20000067ab9 */ /* 0x000fe20000000a00 */
[----:B------:R-:W-:Y:S02]  /*8600*/  IMAD.MOV R16, RZ, RZ, -R15 ;  /* 0x000000ffff107224 */ /* 0x000fe400078e0a0f */
        /* <DEDUP_REMOVED lines=44> */
[----:B------:R-:W-:-:S05]  /*88d0*/  IMAD.IADD R0, R0, 0x1, -R17 ;  /* 0x0000000100007824 */ /* 0x000fca00078e0a11 */
[----:B------:R-:W-:Y:S01]  /*88e0*/  SHF.L.U32 R0, R0, 0x1, RZ ;  /* 0x0000000100007819 */ /* 0x000fe200000006ff */
        /* <DEDUP_REMOVED lines=18> */
[----:B------:R-:W-:-:S02]  /*8a10*/  IADD3 R21, R0, 0x48, RZ ;  /* 0x0000004800157810 */ /* 0x000fc40007ffe0ff */
[----:B------:R-:W-:Y:S02]  /*8a20*/  ISETP.GE.AND P6, PT, R22, UR4, PT ;  /* 0x0000000416007c0c */ /* 0x000fe4000bfc6270 */
        /* <DEDUP_REMOVED lines=8> */
[----:B------:R-:W-:-:S02]  /*8ab0*/  @!P0 LEA.HI R18, R18, R18, RZ, 0x1 ;  /* 0x0000001212128211 */ /* 0x000fc400078f08ff */
        /* <DEDUP_REMOVED lines=11> */
[----:B------:R-:W-:-:S03]  /*8b70*/  ISETP.GE.AND P4, PT, R20, UR4, PT ;  /* 0x0000000414007c0c */ /* 0x000fc6000bf86270 */
[----:B------:R3:W-:Y:S01]  /*8b80*/  @!P5 ST.E.64 desc[UR44][R16.64], R36 ;  /* 0x000000241000d985 */ /* 0x0007e2000c101b2c */
[----:B------:R-:W-:Y:S01]  /*8b90*/  ISETP.GE.AND P5, PT, R21, UR4, PT ;  /* 0x0000000415007c0c */ /* 0x000fe2000bfa6270 */
[----:B0-----:R-:W-:Y:S01]  /*8ba0*/  VIADD R24, R0, 0x60 ;  /* 0x0000006000187836 */ /* 0x001fe20000000000 */
[----:B------:R-:W-:Y:S02]  /*8bb0*/  @!P0 LOP3.LUT R11, R18, 0xfffffffe, RZ, 0xc0, !PT ;  /* 0xfffffffe120b8812 */ /* 0x000fe400078ec0ff */
[----:B-1----:R-:W-:Y:S02]  /*8bc0*/  @!P1 LOP3.LUT R13, R19, 0xfffffffe, RZ, 0xc0, !PT ;  /* 0xfffffffe130d9812 */ /* 0x002fe400078ec0ff */
        /* <DEDUP_REMOVED lines=16> */
[----:B------:R-:W-:Y:S02]  /*8cd0*/  ISETP.GE.AND P1, PT, R23, UR4, PT ;  /* 0x0000000417007c0c */ /* 0x000fe4000bf26270 */
        /* <DEDUP_REMOVED lines=43> */
[----:B------:R-:W-:Y:S01]  /*8f90*/  VIADD R3, R0, 0xa0 ;  /* 0x000000a000037836 */ /* 0x000fe20000000000 */
[----:B------:R0:W-:Y:S01]  /*8fa0*/  @!P2 ST.E.64 desc[UR44][R10.64], R76 ;  /* 0x0000004c0a00a985 */ /* 0x0001e2000c101b2c */
[----:B-1----:R-:W-:-:S03]  /*8fb0*/  @!P6 IMAD.WIDE R12, R15, 0x4, R6 ;  /* 0x000000040f0ce825 */ /* 0x002fc600078e0206 */
[----:B------:R-:W-:Y:S01]  /*8fc0*/  ISETP.GE.AND P2, PT, R3, UR4, PT ;  /* 0x0000000403007c0c */ /* 0x000fe2000bf46270 */
[--C-:B------:R-:W-:Y:S01]  /*8fd0*/  @!P5 IMAD.WIDE R14, R17, 0x4, R6.reuse ;  /* 0x00000004110ed825 */ /* 0x100fe200078e0206 */
[----:B------:R1:W-:Y:S03]  /*8fe0*/  @!P6 ST.E.64 desc[UR44][R12.64], R80 ;  /* 0x000000500c00e985 */ /* 0x0003e6000c101b2c */
        /* <DEDUP_REMOVED lines=9> */
[----:B------:R-:W-:Y:S02]  /*9080*/  ISETP.GE.AND P3, PT, R4, UR4, PT ;  /* 0x0000000404007c0c */ /* 0x000fe4000bf66270 */
[----:B------:R-:W-:Y:S02]  /*9090*/  ISETP.GE.AND P6, PT, R22, UR4, PT ;  /* 0x0000000416007c0c */ /* 0x000fe4000bfc6270 */
[----:B------:R-:W-:Y:S02]  /*90a0*/  ISETP.GE.AND P5, PT, R21, UR4, PT ;  /* 0x0000000415007c0c */ /* 0x000fe4000bfa6270 */
[----:B------:R-:W-:Y:S02]  /*90b0*/  @!P1 LEA.HI R24, R24, R24, RZ, 0x1 ;  /* 0x0000001818189211 */ /* 0x000fe400078f08ff */
[----:B------:R-:W-:-:S02]  /*90c0*/  @!P2 LEA.HI R3, R3, R3, RZ, 0x1 ;  /* 0x000000030303a211 */ /* 0x000fc400078f08ff */
[----:B0-----:R-:W-:Y:S02]  /*90d0*/  @!P0 LOP3.LUT R11, R23, 0xfffffffe, RZ, 0xc0, !PT ;  /* 0xfffffffe170b8812 */ /* 0x001fe400078ec0ff */
        /* <DEDUP_REMOVED lines=9> */
[----:B--2---:R-:W-:Y:S01]  /*9170*/  @!P2 IMAD.WIDE R14, R3, 0x4, R6 ;  /* 0x00000004030ea825 */ /* 0x004fe200078e0206 */
[----:B---3--:R-:W-:Y:S01]  /*9180*/  @!P3 LOP3.LUT R17, R4, 0xfffffffe, RZ, 0xc0, !PT ;  /* 0xfffffffe0411b812 */ /* 0x008fe200078ec0ff */
[----:B------:R1:W-:Y:S01]  /*9190*/  @!P1 ST.E.64 desc[UR44][R12.64], R100 ;  /* 0x000000640c009985 */ /* 0x0003e2000c101b2c */
[----:B----4-:R-:W-:Y:S01]  /*91a0*/  @!P4 LOP3.LUT R19, R20, 0xfffffffe, RZ, 0xc0, !PT ;  /* 0xfffffffe1413c812 */ /* 0x010fe200078ec0ff */
[----:B------:R-:W-:Y:S01]  /*91b0*/  VIADD R4, R0, 0xd0 ;  /* 0x000000d000047836 */ /* 0x000fe20000000000 */
[----:B------:R-:W-:Y:S01]  /*91c0*/  @!P6 LOP3.LUT R3, R22, 0xfffffffe, RZ, 0xc0, !PT ;  /* 0xfffffffe1603e812 */ /* 0x000fe200078ec0ff */
[----:B------:R2:W-:Y:S01]  /*91d0*/  @!P2 ST.E.64 desc[UR44][R14.64], R104 ;  /* 0x000000680e00a985 */ /* 0x0005e2000c101b2c */
[----:B------:R-:W-:-:S02]  /*91e0*/  @!P5 LOP3.LUT R21, R21, 0xfffffffe, RZ, 0xc0, !PT ;  /* 0xfffffffe1515d812 */ /* 0x000fc400078ec0ff */
[----:B------:R-:W-:Y:S02]  /*91f0*/  IADD3 R20, R0, 0xd8, RZ ;  /* 0x000000d800147810 */ /* 0x000fe40007ffe0ff */
        /* <DEDUP_REMOVED lines=8> */
[----:B------:R-:W-:Y:S01]  /*9280*/  @!P1 LEA.HI R4, R4, R4, RZ, 0x1 ;  /* 0x0000000404049211 */ /* 0x000fe200078f08ff */
[----:B------:R-:W-:Y:S01]  /*9290*/  @!P5 IMAD.WIDE R16, R21, 0x4, R6 ;  /* 0x000000041510d825 */ /* 0x000fe200078e0206 */
[----:B------:R-:W-:-:S02]  /*92a0*/  @!P2 LEA.HI R20, R20, R20, RZ, 0x1 ;  /* 0x000000141414a211 */ /* 0x000fc400078f08ff */
[----:B------:R-:W-:Y:S01]  /*92b0*/  ISETP.GE.AND P0, PT, R3, UR4, PT ;  /* 0x0000000403007c0c */ /* 0x000fe2000bf06270 */
[C---:B------:R-:W-:Y:S01]  /*92c0*/  VIADD R21, R0.reuse, 0xe0 ;  /* 0x000000e000157836 */ /* 0x040fe20000000000 */
[----:B------:R3:W-:Y:S01]  /*92d0*/  @!P5 ST.E.64 desc[UR44][R16.64], R116 ;  /* 0x000000741000d985 */ /* 0x0007e2000c101b2c */
[C---:B--2---:R-:W-:Y:S02]  /*92e0*/  VIADD R14, R0.reuse, 0xe8 ;  /* 0x000000e8000e7836 */ /* 0x044fe40000000000 */
[C---:B------:R-:W-:Y:S01]  /*92f0*/  VIADD R15, R0.reuse, 0xf0 ;  /* 0x000000f0000f7836 */ /* 0x040fe20000000000 */
[----:B------:R2:W-:Y:S01]  /*9300*/  @!P6 ST.E.64 desc[UR44][R18.64], R120 ;  /* 0x000000781200e985 */ /* 0x0005e2000c101b2c */
[----:B0-----:R-:W-:Y:S01]  /*9310*/  VIADD R11, R0, 0xf8 ;  /* 0x000000f8000b7836 */ /* 0x001fe20000000000 */
[----:B------:R-:W-:Y:S02]  /*9320*/  ISETP.GE.AND P3, PT, R21, UR4, PT ;  /* 0x0000000415007c0c */ /* 0x000fe4000bf66270 */
[----:B------:R-:W-:-:S02]  /*9330*/  ISETP.GE.AND P4, PT, R14, UR4, PT ;  /* 0x000000040e007c0c */ /* 0x000fc4000bf86270 */
[----:B------:R-:W-:Y:S02]  /*9340*/  ISETP.GE.AND P5, PT, R15, UR4, PT ;  /* 0x000000040f007c0c */ /* 0x000fe4000bfa6270 */
[----:B------:R-:W-:Y:S02]  /*9350*/  ISETP.GE.AND P6, PT, R11, UR4, PT ;  /* 0x000000040b007c0c */ /* 0x000fe4000bfc6270 */
[----:B------:R-:W-:Y:S02]  /*9360*/  @!P0 LEA.HI R3, R3, R3, RZ, 0x1 ;  /* 0x0000000303038211 */ /* 0x000fe400078f08ff */
[----:B-1----:R-:W-:Y:S02]  /*9370*/  @!P1 LOP3.LUT R13, R4, 0xfffffffe, RZ, 0xc0, !PT ;  /* 0xfffffffe040d9812 */ /* 0x002fe400078ec0ff */
[----:B------:R-:W-:Y:S02]  /*9380*/  @!P0 LOP3.LUT R3, R3, 0xfffffffe, RZ, 0xc0, !PT ;  /* 0xfffffffe03038812 */ /* 0x000fe400078ec0ff */
[----:B------:R-:W-:Y:S01]  /*9390*/  @!P3 LEA.HI R21, R21, R21, RZ, 0x1 ;  /* 0x000000151515b211 */ /* 0x000fe200078f08ff */
[----:B------:R-:W-:Y:S01]  /*93a0*/  @!P1 IMAD.WIDE R12, R13, 0x4, R6 ;  /* 0x000000040d0c9825 */ /* 0x000fe200078e0206 */
[----:B------:R-:W-:-:S02]  /*93b0*/  @!P4 LEA.HI R14, R14, R14, RZ, 0x1 ;  /* 0x0000000e0e0ec211 */ /* 0x000fc400078f08ff */
[----:B------:R-:W-:Y:S02]  /*93c0*/  @!P5 LEA.HI R10, R15, R15, RZ, 0x1 ;  /* 0x0000000f0f0ad211 */ /* 0x000fe400078f08ff */
[----:B------:R-:W-:Y:S02]  /*93d0*/  @!P6 LEA.HI R11, R11, R11, RZ, 0x1 ;  /* 0x0000000b0b0be211 */ /* 0x000fe400078f08ff */
[----:B------:R-:W-:Y:S02]  /*93e0*/  @!P2 LOP3.LUT R15, R20, 0xfffffffe, RZ, 0xc0, !PT ;  /* 0xfffffffe140fa812 */ /* 0x000fe400078ec0ff */
[----:B---3--:R-:W-:Y:S02]  /*93f0*/  @!P3 LOP3.LUT R17, R21, 0xfffffffe, RZ, 0xc0, !PT ;  /* 0xfffffffe1511b812 */ /* 0x008fe400078ec0ff */
[----:B--2---:R-:W-:Y:S01]  /*9400*/  @!P4 LOP3.LUT R19, R14, 0xfffffffe, RZ, 0xc0, !PT ;  /* 0xfffffffe0e13c812 */ /* 0x004fe200078ec0ff */
[----:B------:R-:W-:Y:S01]  /*9410*/  @!P2 IMAD.WIDE R14, R15, 0x4, R6 ;  /* 0x000000040f0ea825 */ /* 0x000fe200078e0206 */
[----:B------:R-:W-:-:S02]  /*9420*/  @!P5 LOP3.LUT R21, R10, 0xfffffffe, RZ, 0xc0, !PT ;  /* 0xfffffffe0a15d812 */ /* 0x000fc400078ec0ff */
        /* <DEDUP_REMOVED lines=13> */
.L_x_13121:
[----:B------:R-:W-:Y:S05]  /*9500*/  BSYNC B0 ;  /* 0x0000000000007941 */ /* 0x000fea0003800000 */
.L_x_13120:
        /* <DEDUP_REMOVED lines=19> */
[C---:B------:R-:W-:Y:S01]  /*9640*/  VIADD R18, R0.reuse, 0x50 ;  /* 0x0000005000127836 */ /* 0x040fe20000000000 */
[----:B------:R-:W-:Y:S01]  /*9650*/  ISETP.GE.AND P3, PT, R15, UR4, PT ;  /* 0x000000040f007c0c */ /* 0x000fe2000bf66270 */
[----:B------:R-:W-:Y:S01]  /*9660*/  VIADD R19, R0, 0x58 ;  /* 0x0000005800137836 */ /* 0x000fe20000000000 */
[----:B------:R-:W-:Y:S01]  /*9670*/  @!P1 LEA.HI R4, R4, R4, RZ, 0x1 ;  /* 0x0000000404049211 */ /* 0x000fe200078f08ff */
[----:B------:R-:W-:Y:S01]  /*9680*/  VIADD R20, R0, 0x80 ;  /* 0x0000008000147836 */ /* 0x000fe20000000000 */
[----:B------:R-:W-:Y:S02]  /*9690*/  @!P2 LEA.HI R5, R5, R5, RZ, 0x1 ;  /* 0x000000050505a211 */ /* 0x000fe400078f08ff */
[----:B-1----:R-:W-:Y:S02]  /*96a0*/  @!P1 LOP3.LUT R7, R4, 0xfffffffe, RZ, 0xc0, !PT ;  /* 0xfffffffe04079812 */ /* 0x002fe400078ec0ff */
[----:B------:R-:W-:Y:S01]  /*96b0*/  @!P2 LOP3.LUT R9, R5, 0xfffffffe, RZ, 0xc0, !PT ;  /* 0xfffffffe0509a812 */ /* 0x000fe200078ec0ff */
[----:B---3--:R-:W-:Y:S01]  /*96c0*/  @!P0 IMAD.WIDE R4, R0, 0x4, R2 ;  /* 0x0000000400048825 */ /* 0x008fe200078e0202 */
[----:B------:R-:W-:-:S02]  /*96d0*/  ISETP.GE.AND P4, PT, R16, UR4, PT ;  /* 0x0000000410007c0c */ /* 0x000fc4000bf86270 */
[----:B------:R-:W-:Y:S01]  /*96e0*/  @!P5 LEA.HI R10, R10, R10, RZ, 0x1 ;  /* 0x0000000a0a0ad211 */ /* 0x000fe200078f08ff */
        /* <DEDUP_REMOVED lines=25> */
[----:B------:R-:W-:-:S02]  /*9880*/  @!P4 LOP3.LUT R17, R16, 0xfffffffe, RZ, 0xc0, !PT ;  /* 0xfffffffe1011c812 */ /* 0x000fc400078ec0ff */
[----:B------:R-:W-:Y:S02]  /*9890*/  ISETP.GE.AND P5, PT, R18, UR4, PT ;  /* 0x0000000412007c0c */ /* 0x000fe4000bfa6270 */
[----:B------:R-:W-:Y:S02]  /*98a0*/  ISETP.GE.AND P6, PT, R19, UR4, PT ;  /* 0x0000000413007c0c */ /* 0x000fe4000bfc6270 */
[----:B------:R-:W-:Y:S01]  /*98b0*/  IADD3 R16, R0, 0x70, RZ ;  /* 0x0000007000107810 */ /* 0x000fe20007ffe0ff */
        /* <DEDUP_REMOVED lines=38> */
[----:B----4-:R-:W-:Y:S02]  /*9b20*/  @!P0 LOP3.LUT R13, R20, 0xfffffffe, RZ, 0xc0, !PT ;  /* 0xfffffffe140d8812 */ /* 0x010fe400078ec0ff */
        /* <DEDUP_REMOVED lines=98> */
.L_x_13119:
        /* <DEDUP_REMOVED lines=34> */
[----:B--2---:R-:W-:-:S03]  /*a370*/  @P0 IMAD.HI.U32 R4, R0, R7, RZ ;  /* 0x0000000700040227 */ /* 0x004fc600078e00ff */
[----:B------:R-:W-:Y:S01]  /*a380*/  IADD3 R3, R11, R3, RZ ;  /* 0x000000030b037210 */ /* 0x000fe20007ffe0ff */
[----:B------:R-:W-:Y:S01]  /*a390*/  IMAD R7, RZ, RZ, -UR37 ;  /* 0x80000025ff077e24 */ /* 0x000fe2000f8e02ff */
[----:B---3--:R-:W-:-:S03]  /*a3a0*/  @P0 SHF.R.U32.HI R5, RZ, R9, R4 ;  /* 0x00000009ff050219 */ /* 0x008fc60000011604 */
[----:B0-----:R-:W-:Y:S02]  /*a3b0*/  IMAD R9, R8, R7, UR10 ;  /* 0x0000000a08097e24 */ /* 0x001fe4000f8e0207 */
        /* <DEDUP_REMOVED lines=21> */
.L_x_13084:
        /* <DEDUP_REMOVED lines=18> */
.L_x_13122:
[----:B------:R-:W-:Y:S01]  /*a630*/  ULDC UR40, c[0x0][0xc50] ;  /* 0x0003140000287ab9 */ /* 0x000fe20000000800 */
[----:B------:R-:W-:Y:S01]  /*a640*/  UMOV UR36, UR6 ;  /* 0x0000000600247c82 */ /* 0x000fe20008000000 */
[----:B------:R-:W-:-:S11]  /*a650*/  UISETP.NE.AND UP0, UPT, UR40, 0x1, UPT ;  /* 0x000000012800788c */ /* 0x000fd6000bf05270 */
[----:B------:R-:W-:Y:S01]  /*a660*/  @UP0 ULDC UR4, c[0x0][0xc54] ;  /* 0x0003150000040ab9 */ /* 0x000fe20000000800 */
[----:B------:R-:W-:Y:S01]  /*a670*/  @UP0 ULDC UR7, c[0x0][0xc58] ;  /* 0x0003160000070ab9 */ /* 0x000fe20000000800 */
[----:B------:R-:W-:-:S04]  /*a680*/  UIMAD.WIDE.U32 UR4, UR6, UR4, URZ ;  /* 0x00000004060472a5 */ /* 0x000fc8000f8e003f */
[----:B------:R-:W-:-:S12]  /*a690*/  @UP0 USHF.R.U32.HI UR36, URZ, UR7, UR5 ;  /* 0x000000073f240299 */ /* 0x000fd80008011605 */
.L_x_13123:
        /* <DEDUP_REMOVED lines=12> */
[----:B------:R-:W-:Y:S01]  /*a760*/  ULDC UR8, c[0x0][0x424] ;  /* 0x0001090000087ab9 */ /* 0x000fe20000000800 */
[----:B------:R-:W-:Y:S02]  /*a770*/  ULDC UR7, c[0x0][0x288] ;  /* 0x0000a20000077ab9 */ /* 0x000fe40000000800 */
[----:B------:R-:W-:Y:S02]  /*a780*/  UISETP.NE.AND.EX UP0, UPT, UR5, URZ, UPT, UP0 ;  /* 0x0000003f0500728c */ /* 0x000fe4000bf05300 */
[----:B------:R-:W-:-:S02]  /*a790*/  UIADD3 UR7, -UR7, 0x60, URZ ;  /* 0x0000006007077890 */ /* 0x000fc4000fffe13f */
[----:B------:R-:W-:Y:S01]  /*a7a0*/  USEL UR8, UR8, 0x1, UP0 ;  /* 0x0000000108087887 */ /* 0x000fe20008000000 */
[----:B------:R-:W-:Y:S01]  /*a7b0*/  @UP1 ULDC UR4, c[0x0][0x44c] ;  /* 0x0001130000041ab9 */ /* 0x000fe20000000800 */
[----:B------:R-:W-:Y:S01]  /*a7c0*/  ULDC UR9, c[0x0][0x2f0] ;  /* 0x0000bc0000097ab9 */ /* 0x000fe20000000800 */
[----:B------:R-:W-:Y:S01]  /*a7d0*/  @UP1 ULDC UR10, c[0x0][0x450] ;  /* 0x00011400000a1ab9 */ /* 0x000fe20000000800 */
[----:B------:R-:W-:Y:S01]  /*a7e0*/  UIMAD UR7, UR8, UR9, UR7 ;  /* 0x00000009080772a4 */ /* 0x000fe2000f8e0207 */
[----:B------:R-:W-:Y:S01]  /*a7f0*/  UMOV UR43, URZ ;  /* 0x0000003f002b7c82 */ /* 0x000fe20008000000 */
[----:B0-----:R-:W-:-:S04]  /*a800*/  ULEA UR6, UR6, 0x7f, 0x7 ;  /* 0x0000007f06067891 */ /* 0x001fc8000f8e383f */
[----:B------:R-:W-:Y:S02]  /*a810*/  UIMAD.WIDE.U32 UR4, UR6, UR4, URZ ;  /* 0x00000004060472a5 */ /* 0x000fe4000f8e003f */
[----:B------:R-:W-:Y:S02]  /*a820*/  UIMAD UR4, UR8, UR9, 0x5f ;  /* 0x0000005f080474a4 */ /* 0x000fe4000f8e0209 */
[----:B------:R-:W-:Y:S02]  /*a830*/  @UP1 USHF.R.U32.HI UR6, URZ, UR10, UR5 ;  /* 0x0000000a3f061299 */ /* 0x000fe40008011605 */
[----:B------:R-:W-:Y:S02]  /*a840*/  UIMAD.WIDE UR4, UR4, 0x2aaaaaab, URZ ;  /* 0x2aaaaaab040478a5 */ /* 0x000fe4000f8e023f */
[----:B------:R-:W-:Y:S02]  /*a850*/  UIADD3 UR7, UR7, UR6, URZ ;  /* 0x0000000607077290 */ /* 0x000fe4000fffe03f */
[----:B------:R-:W-:-:S02]  /*a860*/  USHF.R.U32.HI UR4, URZ, 0x1f, UR5 ;  /* 0x0000001f3f047899 */ /* 0x000fc40008011605 */
[----:B------:R-:W-:Y:S02]  /*a870*/  UIMAD.WIDE UR6, UR7, 0x2aaaaaab, URZ ;  /* 0x2aaaaaab070678a5 */ /* 0x000fe4000f8e023f */
[----:B------:R-:W-:Y:S02]  /*a880*/  ULEA.HI.SX32 UR4, UR5, UR4, 0x1c ;  /* 0x0000000405047291 */ /* 0x000fe4000f8fe23f */
[----:B------:R-:W-:Y:S02]  /*a890*/  USHF.R.U32.HI UR6, URZ, 0x1f, UR7 ;  /* 0x0000001f3f067899 */ /* 0x000fe40008011607 */
[----:B------:R-:W-:Y:S02]  /*a8a0*/  USHF.R.U32.HI UR10, URZ, 0x10, UR40 ;  /* 0x000000103f0a7899 */ /* 0x000fe40008011628 */
[----:B------:R-:W-:Y:S02]  /*a8b0*/  ULEA.HI.SX32 UR6, UR7, UR6, 0x1c ;  /* 0x0000000607067291 */ /* 0x000fe4000f8fe23f */
[----:B------:R-:W-:-:S02]  /*a8c0*/  ULOP3.LUT UR40, UR40, 0xffff, URZ, 0xc0, !UPT ;  /* 0x0000ffff28287892 */ /* 0x000fc4000f8ec03f */
        /* <DEDUP_REMOVED lines=40> */
.L_x_13125:
        /* <DEDUP_REMOVED lines=32> */
.L_x_13126:
        /* <DEDUP_REMOVED lines=20> */
.L_x_13128:
        /* <DEDUP_REMOVED lines=15> */
.L_x_13127:
        /* <DEDUP_REMOVED lines=17> */
.L_x_13208:
        /* <DEDUP_REMOVED lines=8> */
.L_x_13211:
        /* <DEDUP_REMOVED lines=23> */
.L_x_13132:
[----:B------:R-:W-:Y:S01]  /*b280*/  IMAD.MOV.U32 R0, RZ, RZ, 0x1 ;  /* 0x00000001ff007424 */ /* 0x000fe200078e00ff */
[----:B0-----:R-:W0:Y:S04]  /*b290*/  S2R R8, SR_TID.X ;  /* 0x0000000000087919 */ /* 0x001e280000002100 */
[----:B------:R-:W-:-:S04]  /*b2a0*/  SHF.L.U32 R0, R0, 0x1f, RZ ;  /* 0x0000001f00007819 */ /* 0x000fc800000006ff */
[----:B------:R-:W1:Y:S01]  /*b2b0*/  SYNCS.PHASECHK.TRANS64.TRYWAIT P0, [UR38+0x22840], R0 ;  /* 0x02284000ff0075a7 */ /* 0x000e620008000166 */
[----:B0-----:R-:W-:-:S04]  /*b2c0*/  LOP3.LUT R2, R8, 0x7f, RZ, 0xc0, !PT ;  /* 0x0000007f08027812 */ /* 0x001fc800078ec0ff */
[----:B------:R-:W-:Y:S01]  /*b2d0*/  ISETP.NE.AND P1, PT, R2, RZ, PT ;  /* 0x000000ff0200720c */ /* 0x000fe20003f25270 */
[----:B-1----:R-:W-:-:S12]  /*b2e0*/  @!P0 BRA `(.L_x_13133) ;  /* 0x0000003000888947 */ /* 0x002fd80003800000 */
.L_x_13212:
[----:B------:R-:W-:Y:S05]  /*b2f0*/  @P1 BRA `(.L_x_13134) ;  /* 0x0000000000181947 */ /* 0x000fea0003800000 */
[----:B------:R-:W1:Y:S01]  /*b300*/  S2R R2, SR_TID.X ;  /* 0x0000000000027919 */ /* 0x000e620000002100 */
[----:B0-----:R-:W-:-:S04]  /*b310*/  IMAD.MOV.U32 R0, RZ, RZ, 0x3000 ;  /* 0x00003000ff007424 */ /* 0x001fc800078e00ff */
[----:B------:R2:W-:Y:S01]  /*b320*/  SYNCS.ARRIVE.TRANS64 RZ, [UR38+0x22830], R0 ;  /* 0x02283000ffff79a7 */ /* 0x0005e20008000026 */
[----:B-1----:R-:W-:-:S13]  /*b330*/  LOP3.LUT P0, RZ, R2, 0x1f, RZ, 0xc0, !PT ;  /* 0x0000001f02ff7812 */ /* 0x002fda000780c0ff */
[----:B--2---:R-:W-:Y:S05]  /*b340*/  @!P0 BRA `(.L_x_13134) ;  /* 0x0000000000048947 */ /* 0x004fea0003800000 */
[----:B------:R-:W-:Y:S01]  /*b350*/  BPT.TRAP 0x1 ;  /* 0x000000040000795c */ /* 0x000fe20000300000 */
.L_x_13134:
        /* <DEDUP_REMOVED lines=17> */
.L_x_13130:
        /* <DEDUP_REMOVED lines=22> */
.L_x_13135:
        /* <DEDUP_REMOVED lines=27> */
[--C-:B------:R-:W-:Y:S02]  /*b780*/  SHF.R.S32.HI R6, RZ, 0x1f, R5.reuse ;  /* 0x0000001fff067819 */ /* 0x100fe40000011405 */
[----:B------:R-:W-:Y:S01]  /*b790*/  IADD3 R3, R3, R9, RZ ;  /* 0x0000000903037210 */ /* 0x000fe20007ffe0ff */
[----:B------:R-:W-:Y:S02]  /*b7a0*/  IMAD.MOV R9, RZ, RZ, -R5 ;  /* 0x000000ffff097224 */ /* 0x000fe400078e0a05 */
[----:B------:R-:W-:-:S02]  /*b7b0*/  IMAD R6, R6, UR4, RZ ;  /* 0x0000000406067c24 */ /* 0x000fc4000f8e02ff */
[----:B------:R-:W-:Y:S02]  /*b7c0*/  IMAD R0, R4, R9, R0 ;  /* 0x0000000904007224 */ /* 0x000fe400078e0200 */
[C---:B------:R-:W-:Y:S02]  /*b7d0*/  IMAD R9, R5.reuse, UR5, R6 ;  /* 0x0000000505097c24 */ /* 0x040fe4000f8e0206 */
[----:B------:R-:W-:Y:S01]  /*b7e0*/  IMAD.WIDE.U32 R2, R5, UR4, R2 ;  /* 0x0000000405027c25 */ /* 0x000fe2000f8e0002 */
[----:B------:R-:W-:Y:S01]  /*b7f0*/  SHF.R.S32.HI R5, RZ, 0x1f, R0 ;  /* 0x0000001fff057819 */ /* 0x000fe20000011400 */
[----:B------:R-:W-:Y:S02]  /*b800*/  ULDC.64 UR4, c[0x0][0x2c8] ;  /* 0x0000b20000047ab9 */ /* 0x000fe40000000a00 */
[----:B------:R-:W-:Y:S02]  /*b810*/  IMAD.IADD R3, R3, 0x1, R9 ;  /* 0x0000000103037824 */ /* 0x000fe400078e0209 */
[----:B------:R-:W-:-:S02]  /*b820*/  IMAD R5, R5, UR4, RZ ;  /* 0x0000000405057c24 */ /* 0x000fc4000f8e02ff */
        /* <DEDUP_REMOVED lines=21> */
[----:B------:R-:W-:-:S03]  /*b980*/  IADD3 R11, R7, 0x10, RZ ;  /* 0x00000010070b7810 */ /* 0x000fc60007ffe0ff */
        /* <DEDUP_REMOVED lines=54> */
[----:B------:R-:W-:Y:S01]  /*bcf0*/  @!P1 LEA R9, R6, UR38, 0x1 ;  /* 0x0000002606099c11 */ /* 0x000fe2000f8e08ff */
[----:B------:R-:W2:Y:S01]  /*bd00*/  SHFL.IDX PT, R5, R5, 0x7, 0x181f ;  /* 0x00f81f0005057f89 */ /* 0x000ea200000e0000 */
[----:B0-----:R-:W-:-:S04]  /*bd10*/  @!P1 LEA R14, P2, R8, R14, 0x1 ;  /* 0x0000000e080e9211 */ /* 0x001fc800078408ff */
[----:B-1----:R-:W-:Y:S01]  /*bd20*/  @!P1 IADD3.X R3, RZ, R2, RZ, P2, !PT ;  /* 0x00000002ff039210 */ /* 0x002fe200017fe4ff */
[----:B------:R-:W-:Y:S02]  /*bd30*/  @!P1 IMAD.MOV.U32 R2, RZ, RZ, R14 ;  /* 0x000000ffff029224 */ /* 0x000fe400078e000e */
[----:B------:R0:W1:Y:S04]  /*bd40*/  SHFL.IDX PT, R14, R0, 0x7, 0x181f ;  /* 0x00f81f00000e7f89 */ /* 0x00006800000e0000 */
[----:B--2---:R0:W-:Y:S02]  /*bd50*/  @!P1 LDGSTS.E.BYPASS.LTC128B.128 [R9+0x1b400], desc[UR44][R2.64], !P0 ;  /* 0x1b40000002099fae */ /* 0x0041e4000c101d6c */
.L_x_13229:
        /* <DEDUP_REMOVED lines=18> */
.L_x_13230:
        /* <DEDUP_REMOVED lines=9> */
.L_x_13231:
        /* <DEDUP_REMOVED lines=8> */
.L_x_13142:
[----:B------:R-:W-:Y:S05]  /*bf90*/  BSYNC B1 ;  /* 0x0000000000017941 */ /* 0x000fea0003800000 */
.L_x_13141:
        /* <DEDUP_REMOVED lines=11> */
.L_x_13143:
        /* <DEDUP_REMOVED lines=13> */
.L_x_13144:
        /* <DEDUP_REMOVED lines=13> */
.L_x_13145:
        /* <DEDUP_REMOVED lines=13> */
.L_x_13146:
        /* <DEDUP_REMOVED lines=8> */
.L_x_13139:
[----:B------:R-:W-:Y:S05]  /*c340*/  BSYNC B0 ;  /* 0x0000000000007941 */ /* 0x000fea0003800000 */
.L_x_13138:
[----:B0-----:R-:W2:Y:S01]  /*c350*/  LDL.LU R3, [R1+0x8] ;  /* 0x0000080001037983 */ /* 0x001ea20000300800 */
[----:B------:R-:W-:Y:S01]  /*c360*/  MOV R9, RZ ;  /* 0x000000ff00097202 */ /* 0x000fe20000000f00 */
[----:B------:R-:W-:Y:S02]  /*c370*/  IMAD.MOV.U32 R6, RZ, RZ, 0x1 ;  /* 0x00000001ff067424 */ /* 0x000fe400078e00ff */
[----:B--2---:R-:W-:-:S05]  /*c380*/  VIADD R7, R3, 0xfffffffe ;  /* 0xfffffffe03077836 */ /* 0x004fca0000000000 */
        /* <DEDUP_REMOVED lines=26> */
.L_x_13180:
[----:B------:R-:W-:Y:S01]  /*c530*/  ISETP.NE.AND P0, PT, R19, RZ, PT ;  /* 0x000000ff1300720c */ /* 0x000fe20003f05270 */
[----:B------:R-:W-:Y:S01]  /*c540*/  BSSY B1, `(.L_x_13148) ;  /* 0x0000083000017945 */ /* 0x000fe20003800000 */
[----:B------:R-:W-:-:S04]  /*c550*/  IADD3 R8, R8, -0x2, RZ ;  /* 0xfffffffe08087810 */ /* 0x000fc80007ffe0ff */
[----:B------:R-:W-:-:S07]  /*c560*/  ISETP.NE.AND P1, PT, R8, RZ, PT ;  /* 0x000000ff0800720c */ /* 0x000fce0003f25270 */
[----:B------:R-:W-:Y:S06]  /*c570*/  @!P0 BRA `(.L_x_13149) ;  /* 0x0000000400fc8947 */ /* 0x000fec0003800000 */
        /* <DEDUP_REMOVED lines=23> */
.L_x_13150:
[----:B------:R-:W1:Y:S01]  /*c6f0*/  S2R R2, SR_TID.X ;  /* 0x0000000000027919 */ /* 0x000e620000002100 */
[----:B------:R-:W-:Y:S01]  /*c700*/  BSSY B2, `(.L_x_13151) ;  /* 0x0000006000027945 */ /* 0x000fe20003800000 */
[----:B-1----:R-:W-:Y:S02]  /*c710*/  LOP3.LUT R3, R2, 0x7f, RZ, 0xc0, !PT ;  /* 0x0000007f02037812 */ /* 0x002fe400078ec0ff */
[----:B------:R-:W-:Y:S02]  /*c720*/  SHF.L.U32 R2, R0, 0x1f, RZ ;  /* 0x0000001f00027819 */ /* 0x000fe400000006ff */
[----:B------:R-:W-:Y:S02]  /*c730*/  ISETP.NE.AND P2, PT, R3, RZ, PT ;  /* 0x000000ff0300720c */ /* 0x000fe40003f45270 */
[----:B------:R-:W1:Y:S02]  /*c740*/  SYNCS.PHASECHK.TRANS64.TRYWAIT P0, [UR38+0x22848], R2 ;  /* 0x02284802ff0075a7 */ /* 0x000e640008000166 */
[----:B-1----:R-:W-:Y:S09]  /*c750*/  @!P0 BRA `(.L_x_13152) ;  /* 0x0000002800208947 */ /* 0x002ff20003800000 */
.L_x_13232:
[----:B------:R-:W-:Y:S05]  /*c760*/  BSYNC B2 ;  /* 0x0000000000027941 */ /* 0x000fea0003800000 */
.L_x_13151:
[----:B------:R-:W-:Y:S04]  /*c770*/  BSSY B2, `(.L_x_13153) ;  /* 0x0000007000027945 */ /* 0x000fe80003800000 */
[----:B------:R-:W-:Y:S05]  /*c780*/  @P2 BRA `(.L_x_13154) ;  /* 0x0000000000142947 */ /* 0x000fea0003800000 */
[----:B------:R-:W-:Y:S01]  /*c790*/  ISETP.NE.AND P0, PT, R10, RZ, PT ;  /* 0x000000ff0a00720c */ /* 0x000fe20003f05270 */
[----:B-1----:R-:W-:-:S04]  /*c7a0*/  IMAD.MOV.U32 R3, RZ, RZ, 0x3000 ;  /* 0x00003000ff037424 */ /* 0x002fc800078e00ff */
[----:B------:R2:W-:Y:S08]  /*c7b0*/  SYNCS.ARRIVE.TRANS64 RZ, [UR38+0x22838], R3 ;  /* 0x02283803ffff79a7 */ /* 0x0005f00008000026 */
[----:B--2---:R-:W-:Y:S05]  /*c7c0*/  @!P0 BRA `(.L_x_13154) ;  /* 0x0000000000048947 */ /* 0x004fea0003800000 */
[----:B------:R-:W-:Y:S01]  /*c7d0*/  BPT.TRAP 0x1 ;  /* 0x000000040000795c */ /* 0x000fe20000300000 */
.L_x_13154:
[----:B------:R-:W-:Y:S05]  /*c7e0*/  BSYNC B2 ;  /* 0x0000000000027941 */ /* 0x000fea0003800000 */
.L_x_13153:
        /* <DEDUP_REMOVED lines=11> */
.L_x_13155:
        /* <DEDUP_REMOVED lines=10> */
.L_x_13233:
[----:B------:R-:W-:Y:S05]  /*c940*/  BSYNC B2 ;  /* 0x0000000000027941 */ /* 0x000fea0003800000 */
.L_x_13156:
[----:B------:R-:W-:Y:S01]  /*c950*/  BSSY B2, `(.L_x_13158) ;  /* 0x0000009000027945 */ /* 0x000fe20003800000 */
[----:B01----:R-:W-:Y:S01]  /*c960*/  MOV R2, 0x0 ;  /* 0x0000000000027802 */ /* 0x003fe20000000f00 */
[----:B------:R-:W-:Y:S02]  /*c970*/  IMAD.MOV.U32 R3, RZ, RZ, 0x14f00000 ;  /* 0x14f00000ff037424 */ /* 0x000fe400078e00ff */
[----:B------:R-:W-:Y:S05]  /*c980*/  @P2 BRA `(.L_x_13159) ;  /* 0x0000000000142947 */ /* 0x000fea0003800000 */
[----:B------:R-:W-:Y:S01]  /*c990*/  ISETP.NE.AND P0, PT, R10, RZ, PT ;  /* 0x000000ff0a00720c */ /* 0x000fe20003f05270 */
[----:B------:R-:W-:-:S04]  /*c9a0*/  IMAD.MOV.U32 R12, RZ, RZ, 0xc000 ;  /* 0x0000c000ff0c7424 */ /* 0x000fc800078e00ff */
[----:B------:R0:W-:Y:S08]  /*c9b0*/  SYNCS.ARRIVE.TRANS64 RZ, [UR38+0x22858], R12 ;  /* 0x0228580cffff79a7 */ /* 0x0001f00008000026 */
[----:B0-----:R-:W-:Y:S05]  /*c9c0*/  @!P0 BRA `(.L_x_13159) ;  /* 0x0000000000048947 */ /* 0x001fea0003800000 */
[----:B------:R-:W-:Y:S01]  /*c9d0*/  BPT.TRAP 0x1 ;  /* 0x000000040000795c */ /* 0x000fe20000300000 */
.L_x_13159:
[----:B------:R-:W-:Y:S05]  /*c9e0*/  BSYNC B2 ;  /* 0x0000000000027941 */ /* 0x000fea0003800000 */
.L_x_13158:
        /* <DEDUP_REMOVED lines=9> */
.L_x_13160:
        /* <DEDUP_REMOVED lines=13> */
.L_x_13161:
        /* <DEDUP_REMOVED lines=13> */
.L_x_13162:
        /* <DEDUP_REMOVED lines=13> */
.L_x_13163:
        /* <DEDUP_REMOVED lines=8> */
.L_x_13149:
[----:B------:R-:W-:Y:S05]  /*cd70*/  BSYNC B1 ;  /* 0x0000000000017941 */ /* 0x000fea0003800000 */
.L_x_13148:
[----:B------:R-:W-:Y:S01]  /*cd80*/  ISETP.NE.AND P3, PT, R19, RZ, PT ;  /* 0x000000ff1300720c */ /* 0x000fe20003f65270 */
[----:B------:R-:W-:Y:S01]  /*cd90*/  BSSY B1, `(.L_x_13164) ;  /* 0x0000083000017945 */ /* 0x000fe20003800000 */
[----:B------:R-:W-:-:S11]  /*cda0*/  LOP3.LUT R0, R0, 0x1, RZ, 0x3c, !PT ;  /* 0x0000000100007812 */ /* 0x000fd600078e3cff */
[----:B------:R-:W-:Y:S05]  /*cdb0*/  @!P3 BRA `(.L_x_13165) ;  /* 0x000000080000b947 */ /* 0x000fea0003800000 */
[----:B------:R-:W2:Y:S01]  /*cdc0*/  LDL R2, [R1] ;  /* 0x0000000001027983 */ /* 0x000ea20000100800 */
[----:B------:R-:W-:Y:S01]  /*cdd0*/  VIADD R12, R7, 0xffffffff ;  /* 0xffffffff070c7836 */ /* 0x000fe20000000000 */
        /* <DEDUP_REMOVED lines=21> */
.L_x_13166:
[----:B------:R-:W1:Y:S01]  /*cf30*/  S2R R2, SR_TID.X ;  /* 0x0000000000027919 */ /* 0x000e620000002100 */
[----:B------:R-:W-:Y:S01]  /*cf40*/  BSSY B2, `(.L_x_13167) ;  /* 0x0000006000027945 */ /* 0x000fe20003800000 */
[----:B-1----:R-:W-:Y:S02]  /*cf50*/  LOP3.LUT R3, R2, 0x7f, RZ, 0xc0, !PT ;  /* 0x0000007f02037812 */ /* 0x002fe400078ec0ff */
[----:B------:R-:W-:Y:S02]  /*cf60*/  SHF.L.U32 R2, R0, 0x1f, RZ ;  /* 0x0000001f00027819 */ /* 0x000fe400000006ff */
[----:B------:R-:W-:Y:S02]  /*cf70*/  ISETP.NE.AND P2, PT, R3, RZ, PT ;  /* 0x000000ff0300720c */ /* 0x000fe40003f45270 */
[----:B------:R-:W1:Y:S02]  /*cf80*/  SYNCS.PHASECHK.TRANS64.TRYWAIT P0, [UR38+0x22840], R2 ;  /* 0x02284002ff0075a7 */ /* 0x000e640008000166 */
[----:B-1----:R-:W-:Y:S09]  /*cf90*/  @!P0 BRA `(.L_x_13168) ;  /* 0x0000002000408947 */ /* 0x002ff20003800000 */
.L_x_13234:
[----:B------:R-:W-:Y:S05]  /*cfa0*/  BSYNC B2 ;  /* 0x0000000000027941 */ /* 0x000fea0003800000 */
.L_x_13167:
[----:B------:R-:W-:Y:S04]  /*cfb0*/  BSSY B2, `(.L_x_13169) ;  /* 0x0000007000027945 */ /* 0x000fe80003800000 */
[----:B------:R-:W-:Y:S05]  /*cfc0*/  @P2 BRA `(.L_x_13170) ;  /* 0x0000000000142947 */ /* 0x000fea0003800000 */
[----:B------:R-:W-:Y:S02]  /*cfd0*/  ISETP.NE.AND P0, PT, R10, RZ, PT ;  /* 0x000000ff0a00720c */ /* 0x000fe40003f05270 */
[----:B-1----:R-:W-:-:S04]  /*cfe0*/  MOV R3, 0x3000 ;  /* 0x0000300000037802 */ /* 0x002fc80000000f00 */
[----:B------:R2:W-:Y:S07]  /*cff0*/  SYNCS.ARRIVE.TRANS64 RZ, [UR38+0x22830], R3 ;  /* 0x02283003ffff79a7 */ /* 0x0005ee0008000026 */
[----:B------:R-:W-:Y:S05]  /*d000*/  @!P0 BRA `(.L_x_13170) ;  /* 0x0000000000048947 */ /* 0x000fea0003800000 */
[----:B------:R-:W-:Y:S01]  /*d010*/  BPT.TRAP 0x1 ;  /* 0x000000040000795c */ /* 0x000fe20000300000 */
.L_x_13170:
[----:B------:R-:W-:Y:S05]  /*d020*/  BSYNC B2 ;  /* 0x0000000000027941 */ /* 0x000fea0003800000 */
.L_x_13169:
        /* <DEDUP_REMOVED lines=11> */
.L_x_13171:
        /* <DEDUP_REMOVED lines=11> */
.L_x_13235:
[----:B------:R-:W-:Y:S05]  /*d190*/  BSYNC B2 ;  /* 0x0000000000027941 */ /* 0x000fea0003800000 */
.L_x_13172:
[----:B------:R-:W-:Y:S01]  /*d1a0*/  BSSY B2, `(.L_x_13174) ;  /* 0x0000009000027945 */ /* 0x000fe20003800000 */
[----:B01----:R-:W-:Y:S02]  /*d1b0*/  IMAD.MOV.U32 R2, RZ, RZ, 0x0 ;  /* 0x00000000ff027424 */ /* 0x003fe400078e00ff */
[----:B--2---:R-:W-:Y:S01]  /*d1c0*/  IMAD.MOV.U32 R3, RZ, RZ, 0x14f00000 ;  /* 0x14f00000ff037424 */ /* 0x004fe200078e00ff */
[----:B------:R-:W-:Y:S06]  /*d1d0*/  @P2 BRA `(.L_x_13175) ;  /* 0x0000000000142947 */ /* 0x000fec0003800000 */
[----:B------:R-:W-:Y:S01]  /*d1e0*/  ISETP.NE.AND P0, PT, R10, RZ, PT ;  /* 0x000000ff0a00720c */ /* 0x000fe20003f05270 */
[----:B------:R-:W-:-:S04]  /*d1f0*/  IMAD.MOV.U32 R5, RZ, RZ, 0xc000 ;  /* 0x0000c000ff057424 */ /* 0x000fc800078e00ff */
[----:B------:R0:W-:Y:S08]  /*d200*/  SYNCS.ARRIVE.TRANS64 RZ, [UR38+0x22850], R5 ;  /* 0x02285005ffff79a7 */ /* 0x0001f00008000026 */
[----:B0-----:R-:W-:Y:S05]  /*d210*/  @!P0 BRA `(.L_x_13175) ;  /* 0x0000000000048947 */ /* 0x001fea0003800000 */
[----:B------:R-:W-:Y:S01]  /*d220*/  BPT.TRAP 0x1 ;  /* 0x000000040000795c */ /* 0x000fe20000300000 */
.L_x_13175:
[----:B------:R-:W-:Y:S05]  /*d230*/  BSYNC B2 ;  /* 0x0000000000027941 */ /* 0x000fea0003800000 */
.L_x_13174:
        /* <DEDUP_REMOVED lines=9> */
.L_x_13176:
        /* <DEDUP_REMOVED lines=13> */
.L_x_13177:
        /* <DEDUP_REMOVED lines=13> */
.L_x_13178:
        /* <DEDUP_REMOVED lines=13> */
.L_x_13179:
        /* <DEDUP_REMOVED lines=8> */
.L_x_13165:
[----:B------:R-:W-:Y:S05]  /*d5c0*/  BSYNC B1 ;  /* 0x0000000000017941 */ /* 0x000fea0003800000 */
.L_x_13164:
[----:B------:R-:W-:Y:S01]  /*d5d0*/  VIADD R7, R7, 0xfffffffe ;  /* 0xfffffffe07077836 */ /* 0x000fe20000000000 */
[----:B------:R-:W-:Y:S06]  /*d5e0*/  @P1 BRA `(.L_x_13180) ;  /* 0xffffffec00d01947 */ /* 0x000fec000383ffff */
[----:B------:R-:W-:Y:S05]  /*d5f0*/  BSYNC B0 ;  /* 0x0000000000007941 */ /* 0x000fea0003800000 */
.L_x_13147:
        /* <DEDUP_REMOVED lines=20> */
[----:B------:R-:W-:-:S04]  /*d740*/  ULDC.64 UR4, c[0x0][0x418] ;  /* 0x0001060000047ab9 */ /* 0x000fc80000000a00 */
[----:B------:R-:W-:Y:S02]  /*d750*/  IADD3 R3, R9, R3, RZ ;  /* 0x0000000309037210 */ /* 0x000fe40007ffe0ff */
[----:B------:R-:W-:-:S04]  /*d760*/  LEA R16, P0, R2, UR4, 0x2 ;  /* 0x0000000402107c11 */ /* 0x000fc8000f8010ff */
[----:B------:R-:W-:-:S05]  /*d770*/  LEA.HI.X R17, R2, UR5, R3, 0x2, P0 ;  /* 0x0000000502117c11 */ /* 0x000fca00080f1403 */
[----:B------:R0:W5:Y:S01]  /*d780*/  LDG.E R16, desc[UR44][R16.64] ;  /* 0x0000002c10107981 */ /* 0x000162000c1e1900 */
[----:B------:R-:W-:-:S04]  /*d790*/  IMAD.MOV R2, RZ, RZ, -R5 ;  /* 0x000000ffff027224 */ /* 0x000fc800078e0a05 */
[----:B------:R-:W-:-:S07]  /*d7a0*/  IMAD R7, R4, R2, R7 ;  /* 0x0000000204077224 */ /* 0x000fce00078e0207 */
.L_x_13183:
[----:B------:R-:W1:Y:S01]  /*d7b0*/  S2R R2, SR_TID.X ;  /* 0x0000000000027919 */ /* 0x000e620000002100 */
[----:B------:R-:W-:Y:S01]  /*d7c0*/  BSSY B1, `(.L_x_13184) ;  /* 0x0000006000017945 */ /* 0x000fe20003800000 */
[----:B-1----:R-:W-:Y:S02]  /*d7d0*/  LOP3.LUT R3, R2, 0x7f, RZ, 0xc0, !PT ;  /* 0x0000007f02037812 */ /* 0x002fe400078ec0ff */
[----:B------:R-:W-:Y:S02]  /*d7e0*/  SHF.L.U32 R2, R0, 0x1f, RZ ;  /* 0x0000001f00027819 */ /* 0x000fe400000006ff */
[----:B------:R-:W-:Y:S02]  /*d7f0*/  ISETP.NE.AND P1, PT, R3, RZ, PT ;  /* 0x000000ff0300720c */ /* 0x000fe40003f25270 */
[----:B------:R-:W1:Y:S02]  /*d800*/  SYNCS.PHASECHK.TRANS64.TRYWAIT P0, [UR38+0x22848], R2 ;  /* 0x02284802ff0075a7 */ /* 0x000e640008000166 */
[----:B-1----:R-:W-:Y:S09]  /*d810*/  @!P0 BRA `(.L_x_13185) ;  /* 0x0000001800508947 */ /* 0x002ff20003800000 */
.L_x_13236:
[----:B------:R-:W-:Y:S05]  /*d820*/  BSYNC B1 ;  /* 0x0000000000017941 */ /* 0x000fea0003800000 */
.L_x_13184:
[----:B------:R-:W-:Y:S04]  /*d830*/  BSSY B1, `(.L_x_13186) ;  /* 0x0000007000017945 */ /* 0x000fe80003800000 */
[----:B------:R-:W-:Y:S05]  /*d840*/  @P1 BRA `(.L_x_13187) ;  /* 0x0000000000141947 */ /* 0x000fea0003800000 */
[----:B------:R-:W-:Y:S01]  /*d850*/  ISETP.NE.AND P0, PT, R10, RZ, PT ;  /* 0x000000ff0a00720c */ /* 0x000fe20003f05270 */
[----:B-1----:R-:W-:-:S04]  /*d860*/  IMAD.MOV.U32 R3, RZ, RZ, 0x3000 ;  /* 0x00003000ff037424 */ /* 0x002fc800078e00ff */
[----:B------:R2:W-:Y:S08]  /*d870*/  SYNCS.ARRIVE.TRANS64 RZ, [UR38+0x22838], R3 ;  /* 0x02283803ffff79a7 */ /* 0x0005f00008000026 */
[----:B--2---:R-:W-:Y:S05]  /*d880*/  @!P0 BRA `(.L_x_13187) ;  /* 0x0000000000048947 */ /* 0x004fea0003800000 */
[----:B------:R-:W-:Y:S01]  /*d890*/  BPT.TRAP 0x1 ;  /* 0x000000040000795c */ /* 0x000fe20000300000 */
.L_x_13187:
[----:B------:R-:W-:Y:S05]  /*d8a0*/  BSYNC B1 ;  /* 0x0000000000017941 */ /* 0x000fea0003800000 */
.L_x_13186:
        /* <DEDUP_REMOVED lines=11> */
.L_x_13188:
        /* <DEDUP_REMOVED lines=11> */
.L_x_13237:
[----:B------:R-:W-:Y:S05]  /*da10*/  BSYNC B1 ;  /* 0x0000000000017941 */ /* 0x000fea0003800000 */
.L_x_13189:
        /* <DEDUP_REMOVED lines=9> */
.L_x_13192:
[----:B------:R-:W-:Y:S05]  /*dab0*/  BSYNC B1 ;  /* 0x0000000000017941 */ /* 0x000fea0003800000 */
.L_x_13191:
        /* <DEDUP_REMOVED lines=9> */
.L_x_13193:
        /* <DEDUP_REMOVED lines=13> */
.L_x_13194:
        /* <DEDUP_REMOVED lines=13> */
.L_x_13195:
        /* <DEDUP_REMOVED lines=13> */
.L_x_13196:
        /* <DEDUP_REMOVED lines=8> */
.L_x_13182:
[----:B------:R-:W-:Y:S05]  /*de40*/  BSYNC B0 ;  /* 0x0000000000007941 */ /* 0x000fea0003800000 */
.L_x_13181:
[----:B------:R-:W-:Y:S01]  /*de50*/  LOP3.LUT R0, R0, 0x1, RZ, 0x3c, !PT ;  /* 0x0000000100007812 */ /* 0x000fe200078e3cff */
[----:B------:R-:W-:Y:S01]  /*de60*/  IMAD.MOV.U32 R6, RZ, RZ, RZ ;  /* 0x000000ffff067224 */ /* 0x000fe200078e00ff */
[----:B------:R-:W-:-:S07]  /*de70*/  MOV R9, RZ ;  /* 0x000000ff00097202 */ /* 0x000fce0000000f00 */
.L_x_13124:
[----:B------:R-:W1:Y:S01]  /*de80*/  S2R R3, SR_CgaCtaId ;  /* 0x0000000000037919 */ /* 0x000e620000008800 */
[----:B------:R-:W-:Y:S02]  /*de90*/  MOV R2, 0x400 ;  /* 0x0000040000027802 */ /* 0x000fe40000000f00 */
[----:B------:R-:W-:Y:S02]  /*dea0*/  SHF.L.U32 R9, R9, 0x1f, RZ ;  /* 0x0000001f09097819 */ /* 0x000fe400000006ff */
[----:B-1----:R-:W-:-:S04]  /*deb0*/  LEA R2, R3, R2, 0x18 ;  /* 0x0000000203027211 */ /* 0x002fc800078ec0ff */
[----:B------:R-:W1:Y:S02]  /*dec0*/  SYNCS.PHASECHK.TRANS64.TRYWAIT P0, [R2+URZ+0x22820], R9 ;  /* 0x02282009020075a7 */ /* 0x000e64000800017f */
[----:B-1----:R-:W-:Y:S05]  /*ded0*/  @!P0 BRA `(.L_x_13197) ;  /* 0x0000001000d08947 */ /* 0x002fea0003800000 */
.L_x_13238:
[----:B------:R-:W-:-:S03]  /*dee0*/  UMOV UR4, 0xffffffff ;  /* 0xffffffff00047882 */ /* 0x000fc60000000000 */
[----:B------:R-:W-:Y:S05]  /*def0*/  BRA.DIV UR4, `(.L_x_13198) ;  /* 0x0000001204dc7947 */ /* 0x000fea000b800000 */
[----:B------:R-:W2:Y:S02]  /*df00*/  S2R R3, SR_TID.X ;  /* 0x0000000000037919 */ /* 0x000ea40000002100 */
[----:B--2---:R-:W-:-:S04]  /*df10*/  SHF.R.U32.HI R3, RZ, 0x5, R3 ;  /* 0x00000005ff037819 */ /* 0x004fc80000011603 */
[----:B------:R-:W-:-:S05]  /*df20*/  LOP3.LUT R3, R3, 0x3, RZ, 0xc0, !PT ;  /* 0x0000000303037812 */ /* 0x000fca00078ec0ff */
[----:B------:R2:W3:Y:S02]  /*df30*/  SHFL.IDX PT, R14, R3, RZ, 0x1f ;  /* 0x00001fff030e7589 */ /* 0x0004e400000e0000 */
.L_x_13241:
[----:B---3--:R-:W-:-:S13]  /*df40*/  ISETP.NE.AND P0, PT, R14, RZ, PT ;  /* 0x000000ff0e00720c */ /* 0x008fda0003f05270 */
[----:B------:R-:W-:Y:S05]  /*df50*/  @P0 BRA `(.L_x_13086) ;  /* 0x0000000000880947 */ /* 0x000fea0003800000 */
[----:B------:R-:W-:-:S03]  /*df60*/  UMOV UR4, 0xffffffff ;  /* 0xffffffff00047882 */ /* 0x000fc60000000000 */
[----:B------:R-:W-:Y:S05]  /*df70*/  BRA.DIV UR4, `(.L_x_13199) ;  /* 0x0000001204f07947 */ /* 0x000fea000b800000 */
[----:B------:R-:W-:-:S13]  /*df80*/  ELECT P6, URZ, PT ;  /* 0x00000000003f782f */ /* 0x000fda00038c0000 */
.L_x_13244:
[----:B------:R-:W-:Y:S05]  /*df90*/  @!P6 BRA `(.L_x_13086) ;  /* 0x000000000078e947 */ /* 0x000fea0003800000 */
[----:B------:R-:W-:-:S06]  /*dfa0*/  ULOP3.LUT UR4, UR42, 0x2, URZ, 0xfc, !UPT ;  /* 0x000000022a047892 */ /* 0x000fcc000f8efc3f */
[----:B--2---:R-:W-:-:S05]  /*dfb0*/  IMAD.U32 R3, RZ, RZ, UR4 ;  /* 0x00000004ff037e24 */ /* 0x004fca000f8e00ff */
[----:B------:R-:W-:-:S13]  /*dfc0*/  ISETP.NE.AND P2, PT, R3, 0x3, PT ;  /* 0x000000030300780c */ /* 0x000fda0003f45270 */
[----:B------:R-:W-:Y:S05]  /*dfd0*/  @!P2 BRA `(.L_x_13200) ;  /* 0x000000000004a947 */ /* 0x000fea0003800000 */
[----:B------:R-:W-:Y:S01]  /*dfe0*/  BPT.TRAP 0x1 ;  /* 0x000000040000795c */ /* 0x000fe20000300000 */
.L_x_13200:
        /* <DEDUP_REMOVED lines=12> */
.L_x_13245:
[----:B------:R-:W3:Y:S02]  /*e0b0*/  SYNCS.PHASECHK.TRANS64.TRYWAIT P0, [R5+URZ], R0 ;  /* 0x00000000050075a7 */ /* 0x000ee4000800017f */
[----:B---3--:R-:W-:Y:S05]  /*e0c0*/  @!P0 BRA `(.L_x_13202) ;  /* 0x0000001000d08947 */ /* 0x008fea0003800000 */
.L_x_13246:
[----:B------:R-:W-:Y:S05]  /*e0d0*/  @!P2 BRA `(.L_x_13203) ;  /* 0x000000000004a947 */ /* 0x000fea0003800000 */
[----:B------:R-:W-:Y:S01]  /*e0e0*/  BPT.TRAP 0x1 ;  /* 0x000000040000795c */ /* 0x000fe20000300000 */
.L_x_13203:
[----:B-1----:R-:W-:-:S04]  /*e0f0*/  VIADD R2, R2, 0x22860 ;  /* 0x0002286002027836 */ /* 0x002fc80000000000 */
[----:B---3--:R-:W-:-:S04]  /*e100*/  IMAD R5, R6, 0x8, R2 ;  /* 0x0000000806057824 */ /* 0x008fc800078e0202 */
[----:B------:R-:W1:Y:S02]  /*e110*/  SYNCS.PHASECHK.TRANS64.TRYWAIT P0, [R5+URZ], R4 ;  /* 0x00000004050075a7 */ /* 0x000e64000800017f */
[----:B-1----:R-:W-:Y:S05]  /*e120*/  @!P0 BRA `(.L_x_13204) ;  /* 0x0000001000cc8947 */ /* 0x002fea0003800000 */
.L_x_13247:
[----:B------:R-:W-:-:S07]  /*e130*/  LEA R3, R3, R2, 0x3 ;  /* 0x0000000203037211 */ /* 0x000fce00078e18ff */
.L_x_13205:
[----:B---3--:R3:W4:Y:S02]  /*e140*/  SYNCS.PHASECHK.TRANS64.TRYWAIT P0, [R3+URZ], R0 ;  /* 0x00000000030075a7 */ /* 0x008724000800017f */
[----:B----4-:R-:W-:Y:S05]  /*e150*/  @!P0 NANOSLEEP.SYNCS 0x989680 ;  /* 0x009896800000895d */ /* 0x010fea0003900000 */
[----:B------:R-:W4:Y:S02]  /*e160*/  @!P0 SYNCS.PHASECHK.TRANS64 P0, [R3+URZ], R0 ;  /* 0x00000000030085a7 */ /* 0x000f24000800007f */
[----:B----4-:R-:W-:Y:S05]  /*e170*/  @!P0 BRA `(.L_x_13205) ;  /* 0xfffffffc00f08947 */ /* 0x010fea000383ffff */
.L_x_13086:
[----:B------:R-:W-:Y:S05]  /*e180*/  BSYNC B6 ;  /* 0x0000000000067941 */ /* 0x000fea0003800000 */
.L_x_13083:
[----:B------:R-:W-:Y:S05]  /*e190*/  EXIT ;  /* 0x000000000000794d */ /* 0x000fea0003800000 */
.L_x_13090:
[----:B0-----:R-:W-:-:S04]  /*e1a0*/  IMAD.U32 R3, RZ, RZ, UR39 ;  /* 0x00000027ff037e24 */ /* 0x001fc8000f8e00ff */
[----:B------:R0:W1:Y:S03]  /*e1b0*/  SYNCS.PHASECHK.TRANS64.TRYWAIT P0, [R3+URZ+0x22800], R10 ;  /* 0x0228000a030075a7 */ /* 0x000066000800017f */
[----:B-1----:R-:W-:Y:S05]  /*e1c0*/  @!P0 NANOSLEEP.SYNCS 0x989680 ;  /* 0x009896800000895d */ /* 0x002fea0003900000 */
[----:B------:R-:W1:Y:S02]  /*e1d0*/  @!P0 SYNCS.PHASECHK.TRANS64 P0, [R3+URZ+0x22800], R10 ;  /* 0x0228000a030085a7 */ /* 0x000e64000800007f */
[----:B-1----:R-:W-:Y:S05]  /*e1e0*/  @!P0 BRA `(.L_x_13090) ;  /* 0xfffffffc00ec8947 */ /* 0x002fea000383ffff */
[----:B------:R-:W-:Y:S05]  /*e1f0*/  BRA `(.L_x_13206) ;  /* 0xffffff3400107947 */ /* 0x000fea000383ffff */
.L_x_13094:
[----:B0-----:R-:W-:-:S04]  /*e200*/  IMAD.U32 R3, RZ, RZ, UR39 ;  /* 0x00000027ff037e24 */ /* 0x001fc8000f8e00ff */
[----:B------:R0:W2:Y:S03]  /*e210*/  SYNCS.PHASECHK.TRANS64.TRYWAIT P1, [R3+URZ+0x22830], R10 ;  /* 0x0228300a030075a7 */ /* 0x0000a6000802017f */
[----:B--2---:R-:W-:Y:S05]  /*e220*/  @!P1 NANOSLEEP.SYNCS 0x989680 ;  /* 0x009896800000995d */ /* 0x004fea0003900000 */
[----:B------:R-:W2:Y:S02]  /*e230*/  @!P1 SYNCS.PHASECHK.TRANS64 P1, [R3+URZ+0x22830], R10 ;  /* 0x0228300a030095a7 */ /* 0x000ea4000802007f */
[----:B--2---:R-:W-:Y:S05]  /*e240*/  @!P1 BRA `(.L_x_13094) ;  /* 0xfffffffc00ec9947 */ /* 0x004fea000383ffff */
[----:B------:R-:W-:Y:S05]  /*e250*/  BRA `(.L_x_13093) ;  /* 0xffffff34002c7947 */ /* 0x000fea000383ffff */
.L_x_13098:
[----:B--2---:R2:W3:Y:S02]  /*e260*/  SYNCS.PHASECHK.TRANS64.TRYWAIT P3, [R11+URZ+0x22850], R10 ;  /* 0x0228500a0b0075a7 */ /* 0x0044e4000806017f */
[----:B---3--:R-:W-:Y:S05]  /*e270*/  @!P3 NANOSLEEP.SYNCS 0x989680 ;  /* 0x009896800000b95d */ /* 0x008fea0003900000 */
[----:B------:R-:W3:Y:S02]  /*e280*/  @!P3 SYNCS.PHASECHK.TRANS64 P3, [R11+URZ+0x22850], R10 ;  /* 0x0228500a0b00b5a7 */ /* 0x000ee4000806007f */
[----:B---3--:R-:W-:Y:S05]  /*e290*/  @!P3 BRA `(.L_x_13098) ;  /* 0xfffffffc00f0b947 */ /* 0x008fea000383ffff */
[----:B------:R-:W-:Y:S05]  /*e2a0*/  BRA `(.L_x_13097) ;  /* 0xffffff4c009c7947 */ /* 0x000fea000383ffff */
.L_x_13103:
[----:B-1----:R-:W-:-:S04]  /*e2b0*/  IMAD.U32 R5, RZ, RZ, UR29 ;  /* 0x0000001dff057e24 */ /* 0x002fc8000f8e00ff */
[----:B------:R1:W2:Y:S03]  /*e2c0*/  SYNCS.PHASECHK.TRANS64.TRYWAIT P3, [R5+URZ+0x22830], R10 ;  /* 0x0228300a050075a7 */ /* 0x0002a6000806017f */
[----:B--2---:R-:W-:Y:S05]  /*e2d0*/  @!P3 NANOSLEEP.SYNCS 0x989680 ;  /* 0x009896800000b95d */ /* 0x004fea0003900000 */
[----:B------:R-:W2:Y:S02]  /*e2e0*/  @!P3 SYNCS.PHASECHK.TRANS64 P3, [R5+URZ+0x22830], R10 ;  /* 0x0228300a0500b5a7 */ /* 0x000ea4000806007f */
[----:B--2---:R-:W-:Y:S05]  /*e2f0*/  @!P3 BRA `(.L_x_13103) ;  /* 0xfffffffc00ecb947 */ /* 0x004fea000383ffff */
[----:B------:R-:W-:Y:S05]  /*e300*/  BRA `(.L_x_13102) ;  /* 0xffffff5000e47947 */ /* 0x000fea000383ffff */
.L_x_13107:
[----:B--2---:R2:W3:Y:S02]  /*e310*/  SYNCS.PHASECHK.TRANS64.TRYWAIT P3, [R177+URZ+0x22850], R10 ;  /* 0x0228500ab10075a7 */ /* 0x0044e4000806017f */
[----:B---3--:R-:W-:Y:S05]  /*e320*/  @!P3 NANOSLEEP.SYNCS 0x989680 ;  /* 0x009896800000b95d */ /* 0x008fea0003900000 */
[----:B------:R-:W3:Y:S02]  /*e330*/  @!P3 SYNCS.PHASECHK.TRANS64 P3, [R177+URZ+0x22850], R10 ;  /* 0x0228500ab100b5a7 */ /* 0x000ee4000806007f */
[----:B---3--:R-:W-:Y:S05]  /*e340*/  @!P3 BRA `(.L_x_13107) ;  /* 0xfffffffc00f0b947 */ /* 0x008fea000383ffff */
[----:B------:R-:W-:Y:S05]  /*e350*/  BRA `(.L_x_13106) ;  /* 0xffffff7000cc7947 */ /* 0x000fea000383ffff */
.L_x_13113:
[----:B-1----:R-:W-:-:S04]  /*e360*/  IMAD.U32 R4, RZ, RZ, UR25 ;  /* 0x00000019ff047e24 */ /* 0x002fc8000f8e00ff */
[----:B------:R1:W2:Y:S03]  /*e370*/  SYNCS.PHASECHK.TRANS64.TRYWAIT P1, [R4+URZ+0x22830], R3 ;  /* 0x02283003040075a7 */ /* 0x0002a6000802017f */
[----:B--2---:R-:W-:Y:S05]  /*e380*/  @!P1 NANOSLEEP.SYNCS 0x989680 ;  /* 0x009896800000995d */ /* 0x004fea0003900000 */
[----:B------:R-:W2:Y:S02]  /*e390*/  @!P1 SYNCS.PHASECHK.TRANS64 P1, [R4+URZ+0x22830], R3 ;  /* 0x02283003040095a7 */ /* 0x000ea4000802007f */
[----:B--2---:R-:W-:Y:S05]  /*e3a0*/  @!P1 BRA `(.L_x_13113) ;  /* 0xfffffffc00ec9947 */ /* 0x004fea000383ffff */
[----:B------:R-:W-:Y:S05]  /*e3b0*/  BRA `(.L_x_13112) ;  /* 0xffffff7400c47947 */ /* 0x000fea000383ffff */
.L_x_13117:
[----:B--2---:R2:W3:Y:S02]  /*e3c0*/  SYNCS.PHASECHK.TRANS64.TRYWAIT P1, [R186+URZ+0x22850], R3 ;  /* 0x02285003ba0075a7 */ /* 0x0044e4000802017f */
[----:B---3--:R-:W-:Y:S05]  /*e3d0*/  @!P1 NANOSLEEP.SYNCS 0x989680 ;  /* 0x009896800000995d */ /* 0x008fea0003900000 */
[----:B------:R-:W3:Y:S02]  /*e3e0*/  @!P1 SYNCS.PHASECHK.TRANS64 P1, [R186+URZ+0x22850], R3 ;  /* 0x02285003ba0095a7 */ /* 0x000ee4000802007f */
[----:B---3--:R-:W-:Y:S05]  /*e3f0*/  @!P1 BRA `(.L_x_13117) ;  /* 0xfffffffc00f09947 */ /* 0x008fea000383ffff */
[----:B------:R-:W-:Y:S05]  /*e400*/  BRA `(.L_x_13116) ;  /* 0xffffff8c00d47947 */ /* 0x000fea000383ffff */
.L_x_13129:
[----:B------:R-:W-:Y:S01]  /*e410*/  IMAD.MOV.U32 R13, RZ, RZ, R19 ;  /* 0x000000ffff0d7224 */ /* 0x000fe200078e0013 */
[----:B------:R-:W-:Y:S01]  /*e420*/  MOV R15, 0xffffffff ;  /* 0xffffffff000f7802 */ /* 0x000fe20000000f00 */
[----:B------:R-:W-:Y:S02]  /*e430*/  IMAD.MOV.U32 R12, RZ, RZ, RZ ;  /* 0x000000ffff0c7224 */ /* 0x000fe400078e00ff */
[----:B------:R-:W-:-:S07]  /*e440*/  IMAD.MOV.U32 R11, RZ, RZ, 0x1f ;  /* 0x0000001fff0b7424 */ /* 0x000fce00078e00ff */
[----:B------:R-:W-:Y:S05]  /*e450*/  WARPSYNC.COLLECTIVE R15, `(.L_x_13207) ;  /* 0x000000000f087348 */ /* 0x000fea0003c00000 */
[----:B------:R0:W1:Y:S02]  /*e460*/  SHFL.IDX P6, R14, R13, R12, R11 ;  /* 0x0000000c0d0e7389 */ /* 0x00006400000c000b */
[----:B01----:R-:W-:Y:S01]  /*e470*/  ENDCOLLECTIVE ;  /* 0x000000000000791b */ /* 0x003fe20003800000 */
.L_x_13207:
[----:B------:R-:W-:Y:S05]  /*e480*/  BRA `(.L_x_13208) ;  /* 0xffffffcc00007947 */ /* 0x000fea000383ffff */
.L_x_13131:
[----:B------:R-:W-:Y:S01]  /*e490*/  BSSY B0, `(.L_x_13209) ;  /* 0x0000006000007945 */ /* 0x000fe20003800000 */
[----:B------:R-:W-:-:S07]  /*e4a0*/  IMAD.MOV.U32 R15, RZ, RZ, -0x1 ;  /* 0xffffffffff0f7424 */ /* 0x000fce00078e00ff */
[----:B------:R-:W-:Y:S05]  /*e4b0*/  WARPSYNC.COLLECTIVE R15, `(.L_x_13210) ;  /* 0x000000000f0c7348 */ /* 0x000fea0003c00000 */
[----:B------:R-:W-:Y:S02]  /*e4c0*/  ELECT P6, UR62, PT ;  /* 0x00000000003e782f */ /* 0x000fe400038c0000 */
[----:B------:R-:W-:Y:S01]  /*e4d0*/  MOV R14, UR62 ;  /* 0x0000003e000e7c02 */ /* 0x000fe20008000f00 */
[----:B------:R-:W-:Y:S10]  /*e4e0*/  ENDCOLLECTIVE ;  /* 0x000000000000791b */ /* 0x000ff40003800000 */
.L_x_13210:
[----:B------:R-:W-:Y:S05]  /*e4f0*/  BSYNC B0 ;  /* 0x0000000000007941 */ /* 0x000fea0003800000 */
.L_x_13209:
[----:B------:R-:W-:Y:S05]  /*e500*/  BRA `(.L_x_13211) ;  /* 0xffffffcc00007947 */ /* 0x000fea000383ffff */
.L_x_13133:
[----:B0-----:R-:W-:-:S04]  /*e510*/  IMAD.U32 R3, RZ, RZ, UR38 ;  /* 0x00000026ff037e24 */ /* 0x001fc8000f8e00ff */
[----:B------:R0:W1:Y:S03]  /*e520*/  SYNCS.PHASECHK.TRANS64.TRYWAIT P0, [R3+URZ+0x22840], R0 ;  /* 0x02284000030075a7 */ /* 0x000066000800017f */
[----:B-1----:R-:W-:Y:S05]  /*e530*/  @!P0 NANOSLEEP.SYNCS 0x989680 ;  /* 0x009896800000895d */ /* 0x002fea0003900000 */
[----:B------:R-:W1:Y:S02]  /*e540*/  @!P0 SYNCS.PHASECHK.TRANS64 P0, [R3+URZ+0x22840], R0 ;  /* 0x02284000030085a7 */ /* 0x000e64000800007f */
[----:B-1----:R-:W-:Y:S05]  /*e550*/  @!P0 BRA `(.L_x_13133) ;  /* 0xfffffffc00ec8947 */ /* 0x002fea000383ffff */
[----:B------:R-:W-:Y:S05]  /*e560*/  BRA `(.L_x_13212) ;  /* 0xffffffcc00607947 */ /* 0x000fea000383ffff */
.L_x_13136:
        /* <DEDUP_REMOVED lines=8> */
.L_x_13213:
[----:B------:R-:W-:Y:S02]  /*e5f0*/  VIADD R21, R7, 0x10 ;  /* 0x0000001007157836 */ /* 0x000fe40000000000 */
[----:B------:R-:W-:Y:S01]  /*e600*/  IMAD.MOV.U32 R13, RZ, RZ, R0 ;  /* 0x000000ffff0d7224 */ /* 0x000fe200078e0000 */
[----:B------:R-:W-:-:S07]  /*e610*/  MOV R2, R14 ;  /* 0x0000000e00027202 */ /* 0x000fce0000000f00 */
[----:B------:R-:W-:Y:S05]  /*e620*/  WARPSYNC.COLLECTIVE R15, `(.L_x_13214) ;  /* 0x000000000f087348 */ /* 0x000fea0003c00000 */
[----:B------:R0:W1:Y:S02]  /*e630*/  SHFL.IDX P6, R14, R13, R12, R11 ;  /* 0x0000000c0d0e7389 */ /* 0x00006400000c000b */
[----:B01----:R-:W-:Y:S01]  /*e640*/  ENDCOLLECTIVE ;  /* 0x000000000000791b */ /* 0x003fe20003800000 */
.L_x_13214:
        /* <DEDUP_REMOVED lines=12> */
.L_x_13215:
        /* <DEDUP_REMOVED lines=12> */
.L_x_13216:
        /* <DEDUP_REMOVED lines=8> */
.L_x_13217:
        /* <DEDUP_REMOVED lines=12> */
.L_x_13218:
        /* <DEDUP_REMOVED lines=8> */
.L_x_13219:
        /* <DEDUP_REMOVED lines=12> */
.L_x_13220:
        /* <DEDUP_REMOVED lines=8> */
.L_x_13221:
[----:B------:R-:W-:Y:S01]  /*ead0*/  @!PT LDS RZ, [RZ] ;  /* 0x00000000fffff984 */ /* 0x000fe20000000800 */
[----:B------:R-:W-:Y:S01]  /*eae0*/  @!PT LDS RZ, [RZ] ;  /* 0x00000000fffff984 */ /* 0x000fe20000000800 */
[----:B------:R-:W-:Y:S01]  /*eaf0*/  @!PT LDS RZ, [RZ] ;  /* 0x00000000fffff984 */ /* 0x000fe20000000800 */
[----:B------:R0:W-:Y:S01]  /*eb00*/  @!P1 LDGSTS.E.BYPASS.LTC128B.128 [R21+0x19c00], desc[UR44][R2.64], !P0 ;  /* 0x19c0000002159fae */ /* 0x0001e2000c101d6c */
[----:B------:R-:W-:Y:S01]  /*eb10*/  ISETP.GE.AND P1, PT, R9, R4, PT ;  /* 0x000000040900720c */ /* 0x000fe20003f26270 */
[----:B------:R-:W-:Y:S01]  /*eb20*/  IMAD.MOV.U32 R13, RZ, RZ, R0 ;  /* 0x000000ffff0d7224 */ /* 0x000fe200078e0000 */
[----:B0-----:R-:W-:-:S11]  /*eb30*/  IADD3 R21, R7, 0x50, RZ ;  /* 0x0000005007157810 */ /* 0x001fd60007ffe0ff */
[----:B------:R-:W-:Y:S01]  /*eb40*/  @!P1 LEA R9, R6, UR38, 0x1 ;  /* 0x0000002606099c11 */ /* 0x000fe2000f8e08ff */
[----:B------:R-:W-:-:S07]  /*eb50*/  IMAD.MOV.U32 R2, RZ, RZ, R14 ;  /* 0x000000ffff027224 */ /* 0x000fce00078e000e */
[----:B------:R-:W-:Y:S05]  /*eb60*/  WARPSYNC.COLLECTIVE R15, `(.L_x_13222) ;  /* 0x000000000f087348 */ /* 0x000fea0003c00000 */
[----:B------:R0:W1:Y:S02]  /*eb70*/  SHFL.IDX P6, R14, R13, R12, R11 ;  /* 0x0000000c0d0e7389 */ /* 0x00006400000c000b */
[----:B01----:R-:W-:Y:S01]  /*eb80*/  ENDCOLLECTIVE ;  /* 0x000000000000791b */ /* 0x003fe20003800000 */
.L_x_13222:
        /* <DEDUP_REMOVED lines=8> */
.L_x_13223:
        /* <DEDUP_REMOVED lines=11> */
.L_x_13224:
        /* <DEDUP_REMOVED lines=8> */
.L_x_13225:
        /* <DEDUP_REMOVED lines=11> */
.L_x_13226:
[----:B------:R-:W-:Y:S01]  /*edf0*/  @!P1 LEA R9, R6, UR38, 0x1 ;  /* 0x0000002606099c11 */ /* 0x000fe2000f8e08ff */
        /* <DEDUP_REMOVED lines=8> */
.L_x_13227:
        /* <DEDUP_REMOVED lines=9> */
.L_x_13228:
[----:B------:R-:W-:Y:S05]  /*ef10*/  BRA `(.L_x_13229) ;  /* 0xffffffcc00907947 */ /* 0x000fea000383ffff */
.L_x_13137:
[----:B0-----:R-:W-:-:S04]  /*ef20*/  IMAD.U32 R3, RZ, RZ, UR38 ;  /* 0x00000026ff037e24 */ /* 0x001fc8000f8e00ff */
[----:B------:R0:W1:Y:S03]  /*ef30*/  SYNCS.PHASECHK.TRANS64.TRYWAIT P0, [R3+URZ+0x22820], R4 ;  /* 0x02282004030075a7 */ /* 0x000066000800017f */
[----:B-1----:R-:W-:Y:S05]  /*ef40*/  @!P0 NANOSLEEP.SYNCS 0x989680 ;  /* 0x009896800000895d */ /* 0x002fea0003900000 */
[----:B------:R-:W1:Y:S02]  /*ef50*/  @!P0 SYNCS.PHASECHK.TRANS64 P0, [R3+URZ+0x22820], R4 ;  /* 0x02282004030085a7 */ /* 0x000e64000800007f */
[----:B-1----:R-:W-:Y:S05]  /*ef60*/  @!P0 BRA `(.L_x_13137) ;  /* 0xfffffffc00ec8947 */ /* 0x002fea000383ffff */
[----:B------:R-:W-:Y:S05]  /*ef70*/  BRA `(.L_x_13230) ;  /* 0xffffffcc00c07947 */ /* 0x000fea000383ffff */
.L_x_13140:
[----:B0-----:R-:W-:-:S04]  /*ef80*/  IMAD.U32 R3, RZ, RZ, UR38 ;  /* 0x00000026ff037e24 */ /* 0x001fc8000f8e00ff */
[----:B------:R0:W1:Y:S03]  /*ef90*/  SYNCS.PHASECHK.TRANS64.TRYWAIT P0, [R3+URZ+0x22860], R4 ;  /* 0x02286004030075a7 */ /* 0x000066000800017f */
[----:B-1----:R-:W-:Y:S05]  /*efa0*/  @!P0 NANOSLEEP.SYNCS 0x989680 ;  /* 0x009896800000895d */ /* 0x002fea0003900000 */
[----:B------:R-:W1:Y:S02]  /*efb0*/  @!P0 SYNCS.PHASECHK.TRANS64 P0, [R3+URZ+0x22860], R4 ;  /* 0x02286004030085a7 */ /* 0x000e64000800007f */
[----:B-1----:R-:W-:Y:S05]  /*efc0*/  @!P0 BRA `(.L_x_13140) ;  /* 0xfffffffc00ec8947 */ /* 0x002fea000383ffff */
[----:B------:R-:W-:Y:S05]  /*efd0*/  BRA `(.L_x_13231) ;  /* 0xffffffcc00cc7947 */ /* 0x000fea000383ffff */
.L_x_13152:
[----:B-1----:R-:W-:-:S04]  /*efe0*/  IMAD.U32 R3, RZ, RZ, UR38 ;  /* 0x00000026ff037e24 */ /* 0x002fc8000f8e00ff */
[----:B------:R1:W2:Y:S03]  /*eff0*/  SYNCS.PHASECHK.TRANS64.TRYWAIT P0, [R3+URZ+0x22848], R2 ;  /* 0x02284802030075a7 */ /* 0x0002a6000800017f */
[----:B--2---:R-:W-:Y:S05]  /*f000*/  @!P0 NANOSLEEP.SYNCS 0x989680 ;  /* 0x009896800000895d */ /* 0x004fea0003900000 */
[----:B------:R-:W2:Y:S02]  /*f010*/  @!P0 SYNCS.PHASECHK.TRANS64 P0, [R3+URZ+0x22848], R2 ;  /* 0x02284802030085a7 */ /* 0x000ea4000800007f */
[----:B--2---:R-:W-:Y:S05]  /*f020*/  @!P0 BRA `(.L_x_13152) ;  /* 0xfffffffc00ec8947 */ /* 0x004fea000383ffff */
[----:B------:R-:W-:Y:S05]  /*f030*/  BRA `(.L_x_13232) ;  /* 0xffffffd400c87947 */ /* 0x000fea000383ffff */
.L_x_13157:
[----:B01----:R-:W-:-:S04]  /*f040*/  IMAD.U32 R3, RZ, RZ, UR38 ;  /* 0x00000026ff037e24 */ /* 0x003fc8000f8e00ff */
[----:B------:R0:W1:Y:S03]  /*f050*/  SYNCS.PHASECHK.TRANS64.TRYWAIT P0, [R3+URZ+0x22868], R2 ;  /* 0x02286802030075a7 */ /* 0x000066000800017f */
[----:B-1----:R-:W-:Y:S05]  /*f060*/  @!P0 NANOSLEEP.SYNCS 0x989680 ;  /* 0x009896800000895d */ /* 0x002fea0003900000 */
[----:B------:R-:W1:Y:S02]  /*f070*/  @!P0 SYNCS.PHASECHK.TRANS64 P0, [R3+URZ+0x22868], R2 ;  /* 0x02286802030085a7 */ /* 0x000e64000800007f */
[----:B-1----:R-:W-:Y:S05]  /*f080*/  @!P0 BRA `(.L_x_13157) ;  /* 0xfffffffc00ec8947 */ /* 0x002fea000383ffff */
[----:B------:R-:W-:Y:S05]  /*f090*/  BRA `(.L_x_13233) ;  /* 0xffffffd800287947 */ /* 0x000fea000383ffff */
.L_x_13168:
[----:B-1----:R-:W-:-:S04]  /*f0a0*/  IMAD.U32 R3, RZ, RZ, UR38 ;  /* 0x00000026ff037e24 */ /* 0x002fc8000f8e00ff */
[----:B------:R1:W2:Y:S03]  /*f0b0*/  SYNCS.PHASECHK.TRANS64.TRYWAIT P0, [R3+URZ+0x22840], R2 ;  /* 0x02284002030075a7 */ /* 0x0002a6000800017f */
[----:B--2---:R-:W-:Y:S05]  /*f0c0*/  @!P0 NANOSLEEP.SYNCS 0x989680 ;  /* 0x009896800000895d */ /* 0x004fea0003900000 */
[----:B------:R-:W2:Y:S02]  /*f0d0*/  @!P0 SYNCS.PHASECHK.TRANS64 P0, [R3+URZ+0x22840], R2 ;  /* 0x02284002030085a7 */ /* 0x000ea4000800007f */
[----:B--2---:R-:W-:Y:S05]  /*f0e0*/  @!P0 BRA `(.L_x_13168) ;  /* 0xfffffffc00ec8947 */ /* 0x004fea000383ffff */
[----:B------:R-:W-:Y:S05]  /*f0f0*/  BRA `(.L_x_13234) ;  /* 0xffffffdc00a87947 */ /* 0x000fea000383ffff */
.L_x_13173:
[----:B012---:R-:W-:-:S04]  /*f100*/  IMAD.U32 R3, RZ, RZ, UR38 ;  /* 0x00000026ff037e24 */ /* 0x007fc8000f8e00ff */
[----:B------:R0:W1:Y:S03]  /*f110*/  SYNCS.PHASECHK.TRANS64.TRYWAIT P0, [R3+URZ+0x22860], R2 ;  /* 0x02286002030075a7 */ /* 0x000066000800017f */
[----:B-1----:R-:W-:Y:S05]  /*f120*/  @!P0 NANOSLEEP.SYNCS 0x989680 ;  /* 0x009896800000895d */ /* 0x002fea0003900000 */
[----:B------:R-:W1:Y:S02]  /*f130*/  @!P0 SYNCS.PHASECHK.TRANS64 P0, [R3+URZ+0x22860], R2 ;  /* 0x02286002030085a7 */ /* 0x000e64000800007f */
[----:B-1----:R-:W-:Y:S05]  /*f140*/  @!P0 BRA `(.L_x_13173) ;  /* 0xfffffffc00ec8947 */ /* 0x002fea000383ffff */
[----:B------:R-:W-:Y:S05]  /*f150*/  BRA `(.L_x_13235) ;  /* 0xffffffe0000c7947 */ /* 0x000fea000383ffff */
.L_x_13185:
[----:B-1----:R-:W-:-:S04]  /*f160*/  MOV R3, UR38 ;  /* 0x0000002600037c02 */ /* 0x002fc80008000f00 */
[----:B------:R1:W2:Y:S03]  /*f170*/  SYNCS.PHASECHK.TRANS64.TRYWAIT P0, [R3+URZ+0x22848], R2 ;  /* 0x02284802030075a7 */ /* 0x0002a6000800017f */
[----:B--2---:R-:W-:Y:S05]  /*f180*/  @!P0 NANOSLEEP.SYNCS 0x989680 ;  /* 0x009896800000895d */ /* 0x004fea0003900000 */
[----:B------:R-:W2:Y:S02]  /*f190*/  @!P0 SYNCS.PHASECHK.TRANS64 P0, [R3+URZ+0x22848], R2 ;  /* 0x02284802030085a7 */ /* 0x000ea4000800007f */
[----:B--2---:R-:W-:Y:S05]  /*f1a0*/  @!P0 BRA `(.L_x_13185) ;  /* 0xfffffffc00ec8947 */ /* 0x004fea000383ffff */
[----:B------:R-:W-:Y:S05]  /*f1b0*/  BRA `(.L_x_13236) ;  /* 0xffffffe400987947 */ /* 0x000fea000383ffff */
.L_x_13190:
[----:B-1----:R-:W-:-:S04]  /*f1c0*/  IMAD.U32 R3, RZ, RZ, UR38 ;  /* 0x00000026ff037e24 */ /* 0x002fc8000f8e00ff */
[----:B------:R1:W2:Y:S03]  /*f1d0*/  SYNCS.PHASECHK.TRANS64.TRYWAIT P0, [R3+URZ+0x22868], R2 ;  /* 0x02286802030075a7 */ /* 0x0002a6000800017f */
[----:B--2---:R-:W-:Y:S05]  /*f1e0*/  @!P0 NANOSLEEP.SYNCS 0x989680 ;  /* 0x009896800000895d */ /* 0x004fea0003900000 */
[----:B------:R-:W2:Y:S02]  /*f1f0*/  @!P0 SYNCS.PHASECHK.TRANS64 P0, [R3+URZ+0x22868], R2 ;  /* 0x02286802030085a7 */ /* 0x000ea4000800007f */
[----:B--2---:R-:W-:Y:S05]  /*f200*/  @!P0 BRA `(.L_x_13190) ;  /* 0xfffffffc00ec8947 */ /* 0x004fea000383ffff */
[----:B------:R-:W-:Y:S05]  /*f210*/  BRA `(.L_x_13237) ;  /* 0xffffffe400fc7947 */ /* 0x000fea000383ffff */
.L_x_13197:
[----:B-1----:R1:W2:Y:S02]  /*f220*/  SYNCS.PHASECHK.TRANS64.TRYWAIT P0, [R2+URZ+0x22820], R9 ;  /* 0x02282009020075a7 */ /* 0x0022a4000800017f */
[----:B--2---:R-:W-:Y:S05]  /*f230*/  @!P0 NANOSLEEP.SYNCS 0x989680 ;  /* 0x009896800000895d */ /* 0x004fea0003900000 */
[----:B------:R-:W2:Y:S02]  /*f240*/  @!P0 SYNCS.PHASECHK.TRANS64 P0, [R2+URZ+0x22820], R9 ;  /* 0x02282009020085a7 */ /* 0x000ea4000800007f */
[----:B--2---:R-:W-:Y:S05]  /*f250*/  @!P0 BRA `(.L_x_13197) ;  /* 0xfffffffc00f08947 */ /* 0x004fea000383ffff */
[----:B------:R-:W-:Y:S05]  /*f260*/  BRA `(.L_x_13238) ;  /* 0xffffffec001c7947 */ /* 0x000fea000383ffff */
.L_x_13198:
        /* <DEDUP_REMOVED lines=11> */
.L_x_13240:
[----:B------:R-:W-:Y:S05]  /*f320*/  BSYNC B0 ;  /* 0x0000000000007941 */ /* 0x000fea0003800000 */
.L_x_13239:
[----:B------:R-:W-:Y:S05]  /*f330*/  BRA `(.L_x_13241) ;  /* 0xffffffec00007947 */ /* 0x000fea000383ffff */
.L_x_13199:
[----:B------:R-:W-:Y:S01]  /*f340*/  BSSY B0, `(.L_x_13242) ;  /* 0x0000006000007945 */ /* 0x000fe20003800000 */
[----:B------:R-:W-:-:S07]  /*f350*/  IMAD.MOV.U32 R15, RZ, RZ, -0x1 ;  /* 0xffffffffff0f7424 */ /* 0x000fce00078e00ff */
[----:B012---:R-:W-:Y:S05]  /*f360*/  WARPSYNC.COLLECTIVE R15, `(.L_x_13243) ;  /* 0x000000000f0c7348 */ /* 0x007fea0003c00000 */
[----:B------:R-:W-:Y:S02]  /*f370*/  ELECT P6, UR62, PT ;  /* 0x00000000003e782f */ /* 0x000fe400038c0000 */
[----:B------:R-:W-:Y:S01]  /*f380*/  MOV R14, UR62 ;  /* 0x0000003e000e7c02 */ /* 0x000fe20008000f00 */
[----:B012---:R-:W-:Y:S10]  /*f390*/  ENDCOLLECTIVE ;  /* 0x000000000000791b */ /* 0x007ff40003800000 */
.L_x_13243:
[----:B------:R-:W-:Y:S05]  /*f3a0*/  BSYNC B0 ;  /* 0x0000000000007941 */ /* 0x000fea0003800000 */
.L_x_13242:
[----:B------:R-:W-:Y:S05]  /*f3b0*/  BRA `(.L_x_13244) ;  /* 0xffffffe800f47947 */ /* 0x000fea000383ffff */
.L_x_13201:
[----:B--2---:R2:W3:Y:S02]  /*f3c0*/  SYNCS.PHASECHK.TRANS64.TRYWAIT P0, [R7+URZ], R4 ;  /* 0x00000004070075a7 */ /* 0x0044e4000800017f */
[----:B---3--:R-:W-:Y:S05]  /*f3d0*/  @!P0 NANOSLEEP.SYNCS 0x989680 ;  /* 0x009896800000895d */ /* 0x008fea0003900000 */
[----:B------:R-:W3:Y:S02]  /*f3e0*/  @!P0 SYNCS.PHASECHK.TRANS64 P0, [R7+URZ], R4 ;  /* 0x00000004070085a7 */ /* 0x000ee4000800007f */
[----:B---3--:R-:W-:Y:S05]  /*f3f0*/  @!P0 BRA `(.L_x_13201) ;  /* 0xfffffffc00f08947 */ /* 0x008fea000383ffff */
[----:B------:R-:W-:Y:S05]  /*f400*/  BRA `(.L_x_13245) ;  /* 0xffffffec00287947 */ /* 0x000fea000383ffff */
.L_x_13202:
[----:B---3--:R3:W4:Y:S02]  /*f410*/  SYNCS.PHASECHK.TRANS64.TRYWAIT P0, [R5+URZ], R0 ;  /* 0x00000000050075a7 */ /* 0x008724000800017f */
[----:B----4-:R-:W-:Y:S05]  /*f420*/  @!P0 NANOSLEEP.SYNCS 0x989680 ;  /* 0x009896800000895d */ /* 0x010fea0003900000 */
[----:B------:R-:W4:Y:S02]  /*f430*/  @!P0 SYNCS.PHASECHK.TRANS64 P0, [R5+URZ], R0 ;  /* 0x00000000050085a7 */ /* 0x000f24000800007f */
[----:B----4-:R-:W-:Y:S05]  /*f440*/  @!P0 BRA `(.L_x_13202) ;  /* 0xfffffffc00f08947 */ /* 0x010fea000383ffff */
[----:B------:R-:W-:Y:S05]  /*f450*/  BRA `(.L_x_13246) ;  /* 0xffffffec001c7947 */ /* 0x000fea000383ffff */
.L_x_13204:
[----:B-1----:R1:W3:Y:S02]  /*f460*/  SYNCS.PHASECHK.TRANS64.TRYWAIT P0, [R5+URZ], R4 ;  /* 0x00000004050075a7 */ /* 0x0022e4000800017f */
[----:B---3--:R-:W-:Y:S05]  /*f470*/  @!P0 NANOSLEEP.SYNCS 0x989680 ;  /* 0x009896800000895d */ /* 0x008fea0003900000 */
[----:B------:R-:W3:Y:S02]  /*f480*/  @!P0 SYNCS.PHASECHK.TRANS64 P0, [R5+URZ], R4 ;  /* 0x00000004050085a7 */ /* 0x000ee4000800007f */
[----:B---3--:R-:W-:Y:S05]  /*f490*/  @!P0 BRA `(.L_x_13204) ;  /* 0xfffffffc00f08947 */ /* 0x008fea000383ffff */
[----:B------:R-:W-:Y:S05]  /*f4a0*/  BRA `(.L_x_13247) ;  /* 0xffffffec00207947 */ /* 0x000fea000383ffff */
.L_x_13248:
        /* <DEDUP_REMOVED lines=13> */
.L_x_15029:


//--------------------- .text._ZN7cutlass13device_kernelIN5flash11enable_sm90INS1_16FlashAttnFwdSm90INS1_25CollectiveMainloopFwdSm90ILi2EN4cute5tupleIJNS5_1CILi1EEES8_S8_EEENS6_IJNS7_ILi128EEENS7_ILi96EEENS7_ILi64EEEEEELi256ENS_10bfloat16_tEfNS_4arch4Sm90ELb1ELb0ELb0ELb0ELb0ELb0ELb1ELb1ELb0ELb1ELb1ELb0EEENS1_21CollectiveEpilogueFwdINS6_IJSA_NS7_ILi256EEESB_EEES9_SE_SG_Li256ELb0ELb1ELb1ELb0EEENS1_19SingleTileSchedulerILb0ELb1ELb1ELi128EEEEEEEEEvNT_6ParamsE --------------------------
	.section	.text._ZN7cutlass13device_kernelIN5flash11enable_sm90INS1_16FlashAttnFwdSm90INS1_25CollectiveMainloopFwdSm90ILi2EN4cute5tupleIJNS5_1CILi1EEES8_S8_EEENS6_IJNS7_ILi128EEENS7_ILi96EEENS7_ILi64EEEEEELi256ENS_10bfloat16_tEfNS_4arch4Sm90ELb1ELb0ELb0ELb0ELb0ELb0ELb1ELb1ELb0ELb1ELb1ELb0EEENS1_21CollectiveEpilogueFwdINS6_IJSA_NS7_ILi256EEESB_EEES9_SE_SG_Li256ELb0ELb1ELb1ELb0EEENS1_19SingleTileSchedulerILb0ELb1ELb1ELi128EEEEEEEEEvNT_6ParamsE,"ax",@progbits
	.align	128
.text._ZN7cutlass13device_kernelIN5flash11enable_sm90INS1_16FlashAttnFwdSm90INS1_25CollectiveMainloopFwdSm90ILi2EN4cute5tupleIJNS5_1CILi1EEES8_S8_EEENS6_IJNS7_ILi128EEENS7_ILi96EEENS7_ILi64EEEEEELi256ENS_10bfloat16_tEfNS_4arch4Sm90ELb1ELb0ELb0ELb0ELb0ELb0ELb1ELb1ELb0ELb1ELb1ELb0EEENS1_21CollectiveEpilogueFwdINS6_IJSA_NS7_ILi256EEESB_EEES9_SE_SG_Li256ELb0ELb1ELb1ELb0EEENS1_19SingleTileSchedulerILb0ELb1ELb1ELi128EEEEEEEEEvNT_6ParamsE:
        .type           _ZN7cutlass13device_kernelIN5flash11enable_sm90INS1_16FlashAttnFwdSm90INS1_25CollectiveMainloopFwdSm90ILi2EN4cute5tupleIJNS5_1CILi1EEES8_S8_EEENS6_IJNS7_ILi128EEENS7_ILi96EEENS7_ILi64EEEEEELi256ENS_10bfloat16_tEfNS_4arch4Sm90ELb1ELb0ELb0ELb0ELb0ELb0ELb1ELb1ELb0ELb1ELb1ELb0EEENS1_21CollectiveEpilogueFwdINS6_IJSA_NS7_ILi256EEESB_EEES9_SE_SG_Li256ELb0ELb1ELb1ELb0EEENS1_19SingleTileSchedulerILb0ELb1ELb1ELi128EEEEEEEEEvNT_6ParamsE,@function
        .size           _ZN7cutlass13device_kernelIN5flash11enable_sm90INS1_16FlashAttnFwdSm90INS1_25CollectiveMainloopFwdSm90ILi2EN4cute5tupleIJNS5_1CILi1EEES8_S8_EEENS6_IJNS7_ILi128EEENS7_ILi96EEENS7_ILi64EEEEEELi256ENS_10bfloat16_tEfNS_4arch4Sm90ELb1ELb0ELb0ELb0ELb0ELb0ELb1ELb1ELb0ELb1ELb1ELb0EEENS1_21CollectiveEpilogueFwdINS6_IJSA_NS7_ILi256EEESB_EEES9_SE_SG_Li256ELb0ELb1ELb1ELb0EEENS1_19SingleTileSchedulerILb0ELb1ELb1ELi128EEEEEEEEEvNT_6ParamsE,(.L_x_15030 - _ZN7cutlass13device_kernelIN5flash11enable_sm90INS1_16FlashAttnFwdSm90INS1_25CollectiveMainloopFwdSm90ILi2EN4cute5tupleIJNS5_1CILi1EEES8_S8_EEENS6_IJNS7_ILi128EEENS7_ILi96EEENS7_ILi64EEEEEELi256ENS_10bfloat16_tEfNS_4arch4Sm90ELb1ELb0ELb0ELb0ELb0ELb0ELb1ELb1ELb0ELb1ELb1ELb0EEENS1_21CollectiveEpilogueFwdINS6_IJSA_NS7_ILi256EEESB_EEES9_SE_SG_Li256ELb0ELb1ELb1ELb0EEENS1_19SingleTileSchedulerILb0ELb1ELb1ELi128EEEEEEEEEvNT_6ParamsE)
        .other          _ZN7cutlass13device_kernelIN5flash11enable_sm90INS1_16FlashAttnFwdSm90INS1_25CollectiveMainloopFwdSm90ILi2EN4cute5tupleIJNS5_1CILi1EEES8_S8_EEENS6_IJNS7_ILi128EEENS7_ILi96EEENS7_ILi64EEEEEELi256ENS_10bfloat16_tEfNS_4arch4Sm90ELb1ELb0ELb0ELb0ELb0ELb0ELb1ELb1ELb0ELb1ELb1ELb0EEENS1_21CollectiveEpilogueFwdINS6_IJSA_NS7_ILi256EEESB_EEES9_SE_SG_Li256ELb0ELb1ELb1ELb0EEENS1_19SingleTileSchedulerILb0ELb1ELb1ELi128EEEEEEEEEvNT_6ParamsE,@"STO_CUDA_ENTRY STV_DEFAULT"
_ZN7cutlass13device_kernelIN5flash11enable_sm90INS1_16FlashAttnFwdSm90INS1_25CollectiveMainloopFwdSm90ILi2EN4cute5tupleIJNS5_1CILi1EEES8_S8_EEENS6_IJNS7_ILi128EEENS7_ILi96EEENS7_ILi64EEEEEELi256ENS_10bfloat16_tEfNS_4arch4Sm90ELb1ELb0ELb0ELb0ELb0ELb0ELb1ELb1ELb0ELb1ELb1ELb0EEENS1_21CollectiveEpilogueFwdINS6_IJSA_NS7_ILi256EEESB_EEES9_SE_SG_Li256ELb0ELb1ELb1ELb0EEENS1_19SingleTileSchedulerILb0ELb1ELb1ELi128EEEEEEEEEvNT_6ParamsE:
        /* <DEDUP_REMOVED lines=17> */
.L_x_13250:
[----:B------:R-:W-:Y:S05]  /*0110*/  BSYNC B0 ;  /* 0x0000000000007941 */ /* 0x000fea0003800000 */
.L_x_13249:
        /* <DEDUP_REMOVED lines=42> */
.L_x_13251:
        /* <DEDUP_REMOVED lines=22> */
.L_x_13252:
        /* <DEDUP_REMOVED lines=18> */
.L_x_13253:
        /* <DEDUP_REMOVED lines=22> */
.L_x_13254:
        /* <DEDUP_REMOVED lines=22> */
.L_x_13255:
[----:B--2---:R-:W-:Y:S01]  /*0900*/  ISETP.NE.AND P0, PT, R2, RZ, PT ;  /* 0x000000ff0200720c */ /* 0x004fe20003f05270 */
[----:B------:R-:W-:Y:S01]  /*0910*/  IMAD.MOV.U32 R2, RZ, RZ, 0x1 ;  /* 0x00000001ff027424 */ /* 0x000fe200078e00ff */
[----:B------:R-:W-:Y:S01]  /*0920*/  NOP ;  /* 0x0000000000007918 */ /* 0x000fe20000000000 */
[----:B------:R-:W-:Y:S03]  /*0930*/  BSSY B6, `(.L_x_13256) ;  /* 0x000102b000067945 */ /* 0x000fe60003800000 */
[----:B------:R-:W-:-:S05]  /*0940*/  SEL R2, R2, 0x2, !P0 ;  /* 0x0000000202027807 */ /* 0x000fca0004000000 */
[----:B------:R2:W-:Y:S01]  /*0950*/  STL [R1+0x3c], R2 ;  /* 0x00003c0201007387 */ /* 0x0005e20000100800 */
[----:B01-34-:R-:W-:Y:S06]  /*0960*/  BAR.SYNC.DEFER_BLOCKING 0x0 ;  /* 0x0000000000007b1d */ /* 0x01bfec0000010000 */
[----:B------:R-:W-:Y:S05]  /*0970*/  @!P0 BRA `(.L_x_13257) ;  /* 0x000000b400ac8947 */ /* 0x000fea0003800000 */
.L_x_13258:
        /* <DEDUP_REMOVED lines=8> */
[----:B------:R-:W3:Y:S06]  /*0a00*/  S2UR UR8, SR_CTAID.Z ;  /* 0x00000000000879c3 */ /* 0x000eec0000002700 */
[----:B------:R-:W-:Y:S01]  /*0a10*/  @UP0 ULDC UR4, c[0x0][0xd54] ;  /* 0x0003550000040ab9 */ /* 0x000fe20000000800 */
[----:B------:R-:W-:Y:S01]  /*0a20*/  @UP0 ULDC UR9, c[0x0][0xd58] ;  /* 0x0003560000090ab9 */ /* 0x000fe20000000800 */
[----:B-1----:R-:W-:Y:S02]  /*0a30*/  UIMAD.WIDE.U32 UR4, UR6, UR4, URZ ;  /* 0x00000004060472a5 */ /* 0x002fe4000f8e003f */
[----:B------:R-:W-:-:S02]  /*0a40*/  UMOV UR10, UR6 ;  /* 0x00000006000a7c82 */ /* 0x000fc40008000000 */
[----:B------:R-:W-:Y:S01]  /*0a50*/  @UP0 USHF.R.U32.HI UR10, URZ, UR9, UR5 ;  /* 0x000000093f0a0299 */ /* 0x000fe20008011605 */
[----:B0-----:R-:W-:-:S03]  /*0a60*/  SHF.R.U32.HI R16, RZ, 0x7, R0 ;  /* 0x00000007ff107819 */ /* 0x001fc60000011600 */
[----:B------:R-:W-:Y:S02]  /*0a70*/  UIADD3 UR4, -UR10, URZ, URZ ;  /* 0x0000003f0a047290 */ /* 0x000fe4000fffe13f */
[----:B------:R-:W-:Y:S01]  /*0a80*/  IMAD.U32 R0, RZ, RZ, UR10 ;  /* 0x0000000aff007e24 */ /* 0x000fe2000f8e00ff */
[----:B------:R-:W-:Y:S06]  /*0a90*/  BAR.ARV 0x8, 0x180 ;  /* 0x0206000000007b1d */ /* 0x000fec0000002000 */
[----:B------:R-:W-:Y:S01]  /*0aa0*/  ISETP.NE.AND P0, PT, R16, 0x1, PT ;  /* 0x000000011000780c */ /* 0x000fe20003f05270 */
[----:B------:R4:W-:-:S12]  /*0ab0*/  STL [R1], R0 ;  /* 0x0000000001007387 */ /* 0x0009d80000100800 */
[----:B------:R-:W-:Y:S06]  /*0ac0*/  @!P0 BAR.ARV 0x9, 0x100 ;  /* 0x0244000000008b1d */ /* 0x000fec0000002000 */
[----:B---3--:R-:W-:Y:S01]  /*0ad0*/  ISETP.LE.AND P0, PT, RZ, UR8, PT ;  /* 0x00000008ff007c0c */ /* 0x008fe2000bf03270 */
[----:B------:R-:W-:-:S12]  /*0ae0*/  UIMAD UR8, UR7, UR4, UR6 ;  /* 0x00000004070872a4 */ /* 0x000fd8000f8e0206 */
[----:B----4-:R-:W-:Y:S05]  /*0af0*/  @!P0 BRA `(.L_x_13259) ;  /* 0x0000010000388947 */ /* 0x010fea0003800000 */
        /* <DEDUP_REMOVED lines=12> */
[----:B------:R-:W-:-:S04]  /*0bc0*/  USEL UR57, UR57, 0x1, UP0 ;  /* 0x0000000139397887 */ /* 0x000fc80008000000 */
[----:B------:R-:W-:Y:S02]  /*0bd0*/  UIMAD UR39, UR57, UR39, URZ ;  /* 0x00000027392772a4 */ /* 0x000fe4000f8e023f */
[----:B0-----:R-:W-:-:S04]  /*0be0*/  USHF.L.U32 UR38, UR38, 0x7, URZ ;  /* 0x0000000726267899 */ /* 0x001fc8000800063f */
[----:B------:R-:W-:Y:S02]  /*0bf0*/  @UP1 UIADD3 UR4, UR38, 0x7f, URZ ;  /* 0x0000007f26041890 */ /* 0x000fe4000fffe03f */
[----:B------:R-:W-:Y:S02]  /*0c00*/  UIADD3 UR6, UR38, 0x7f, URZ ;  /* 0x0000007f26067890 */ /* 0x000fe4000fffe03f */
        /* <DEDUP_REMOVED lines=10> */
[----:B------:R-:W-:Y:S02]  /*0cb0*/  ULEA.HI.SX32 UR6, UR7, UR6, 0x1c ;  /* 0x0000000607067291 */ /* 0x000fe4000f8fe23f */
[----:B------:R-:W-:Y:S02]  /*0cc0*/  ULOP3.LUT UR7, UR8, 0xffff, URZ, 0xc0, !UPT ;  /* 0x0000ffff08077892 */ /* 0x000fe4000f8ec03f */
        /* <DEDUP_REMOVED lines=20> */
[----:B0-----:R-:W2:Y:S02]  /*0e10*/  MUFU.RCP R0, R0 ;  /* 0x0000000000007308 */ /* 0x001ea40000001000 */
[----:B--2---:R-:W-:-:S02]  /*0e20*/  VIADD R2, R0, 0xffffffe ;  /* 0x0ffffffe00027836 */ /* 0x004fc40000000000 */
        /* <DEDUP_REMOVED lines=19> */
.L_x_13260:
[----:B------:R-:W-:Y:S01]  /*0f60*/  UIMAD UR5, UR7, UR4, URZ ;  /* 0x00000004070572a4 */ /* 0x000fe2000f8e023f */
[----:B------:R-:W-:Y:S01]  /*0f70*/  IMAD.U32 R0, RZ, RZ, UR10 ;  /* 0x0000000aff007e24 */ /* 0x000fe2000f8e00ff */
[----:B--2---:R-:W0:Y:S01]  /*0f80*/  S2R R2, SR_TID.X ;  /* 0x0000000000027919 */ /* 0x004e220000002100 */
        /* <DEDUP_REMOVED lines=88> */
[----:B------:R-:W-:-:S04]  /*1510*/  UIADD3 UR5, UR4, -UR5, URZ ;  /* 0x8000000504057290 */ /* 0x000fc8000fffe03f */
[----:B------:R-:W-:-:S04]  /*1520*/  ULEA UR5, UR5, UR6, 0xd ;  /* 0x0000000605057291 */ /* 0x000fc8000f8e683f */
[----:B------:R-:W-:Y:S02]  /*1530*/  USHF.R.U32.HI UR4, URZ, 0x4, UR5 ;  /* 0x000000043f047899 */ /* 0x000fe40008011605 */
[----:B------:R-:W-:Y:S02]  /*1540*/  UIADD3 UR5, UR5, 0xa000, URZ ;  /* 0x0000a00005057890 */ /* 0x000fe4000fffe03f */
[----:B------:R-:W-:Y:S02]  /*1550*/  ULOP3.LUT UR4, UR4, 0x3fff, URZ, 0xc0, !UPT ;  /* 0x00003fff04047892 */ /* 0x000fe4000f8ec03f */
[----:B------:R-:W-:Y:S02]  /*1560*/  USHF.R.U32.HI UR5, URZ, 0x4, UR5 ;  /* 0x000000043f057899 */ /* 0x000fe40008011605 */
[----:B------:R-:W-:Y:S02]  /*1570*/  ULOP3.LUT UR37, UR4, 0x10000, URZ, 0xfc, !UPT ;  /* 0x0001000004257892 */ /* 0x000fe4000f8efc3f */
[----:B------:R-:W-:-:S03]  /*1580*/  ULOP3.LUT UR36, UR5, 0x3fff, URZ, 0xc0, !UPT ;  /* 0x00003fff05247892 */ /* 0x000fc6000f8ec03f */
[----:B------:R-:W-:Y:S02]  /*1590*/  UMOV UR5, 0x40000040 ;  /* 0x4000004000057882 */ /* 0x000fe40000000000 */
[----:B------:R-:W-:Y:S01]  /*15a0*/  UMOV UR4, UR37 ;  /* 0x0000002500047c82 */ /* 0x000fe20008000000 */
[----:B------:R-:W-:Y:S02]  /*15b0*/  IMAD.U32 R19, RZ, RZ, UR5 ;  /* 0x00000005ff137e24 */ /* 0x000fe4000f8e00ff */
[----:B------:R-:W-:Y:S01]  /*15c0*/  IMAD.U32 R18, RZ, RZ, UR4 ;  /* 0x00000004ff127e24 */ /* 0x000fe2000f8e00ff */
        /* <DEDUP_REMOVED lines=17> */
.L_x_13262:
[----:B------:R-:W-:Y:S01]  /*16e0*/  R2UR UR4, R22 ;  /* 0x00000000160472ca */ /* 0x000fe200000e0000 */
[----:B------:R-:W-:Y:S01]  /*16f0*/  VIADD R203, R16, 0x8 ;  /* 0x0000000810cb7836 */ /* 0x000fe20000000000 */
[----:B------:R-:W-:-:S11]  /*1700*/  SHF.L.U32 R2, RZ, 0x1f, RZ ;  /* 0x0000001fff027819 */ /* 0x000fd600000006ff */
[----:B------:R-:W0:Y:S02]  /*1710*/  SYNCS.PHASECHK.TRANS64.TRYWAIT P0, [UR4+0x32400], R2 ;  /* 0x03240002ff0075a7 */ /* 0x000e240008000144 */
[----:B0-----:R-:W-:Y:S05]  /*1720*/  @!P0 BRA `(.L_x_13263) ;  /* 0x000000f400348947 */ /* 0x001fea0003800000 */
.L_x_13384:
[----:B------:R-:W-:Y:S05]  /*1730*/  WARPSYNC.ALL ;  /* 0x0000000000007948 */ /* 0x000fea0003800000 */
[----:B------:R-:W2:Y:S01]  /*1740*/  LDL.LU R0, [R1+0x3c] ;  /* 0x00003c0001007983 */ /* 0x000ea20000300800 */
[----:B------:R1:W-:Y:S01]  /*1750*/  BAR.SYNC.DEFER_BLOCKING R203, 0x100 ;  /* 0x000400cb0000751d */ /* 0x0003e20000010000 */
[----:B--2---:R-:W-:-:S04]  /*1760*/  LOP3.LUT R0, R0, 0x1, RZ, 0xfc, !PT ;  /* 0x0000000100007812 */ /* 0x004fc800078efcff */
[----:B------:R-:W-:-:S13]  /*1770*/  ISETP.NE.AND P0, PT, R0, 0x3, PT ;  /* 0x000000030000780c */ /* 0x000fda0003f05270 */
[----:B-1----:R-:W-:Y:S05]  /*1780*/  @!P0 BRA `(.L_x_13264) ;  /* 0x0000000000048947 */ /* 0x002fea0003800000 */
[----:B------:R-:W-:Y:S01]  /*1790*/  BPT.TRAP 0x1 ;  /* 0x000000040000795c */ /* 0x000fe20000300000 */
.L_x_13264:
[----:B------:R-:W-:-:S13]  /*17a0*/  R2UR UR4, R22 ;  /* 0x00000000160472ca */ /* 0x000fda00000e0000 */
[----:B------:R1:W2:Y:S01]  /*17b0*/  SYNCS.PHASECHK.TRANS64.TRYWAIT P1, [UR4+0x32430], R2 ;  /* 0x03243002ff0075a7 */ /* 0x0002a20008020144 */
[----:B------:R-:W-:Y:S05]  /*17c0*/  @!P0 BRA `(.L_x_13265) ;  /* 0x0000000000048947 */ /* 0x000fea0003800000 */
[----:B------:R-:W-:Y:S01]  /*17d0*/  BPT.TRAP 0x1 ;  /* 0x000000040000795c */ /* 0x000fe20000300000 */
.L_x_13265:
[----:B--2---:R-:W-:Y:S05]  /*17e0*/  @P1 BRA `(.L_x_13266) ;  /* 0x00000000000c1947 */ /* 0x004fea0003800000 */
[----:B------:R-:W-:-:S13]  /*17f0*/  R2UR UR4, R22 ;  /* 0x00000000160472ca */ /* 0x000fda00000e0000 */
[----:B------:R-:W2:Y:S02]  /*1800*/  SYNCS.PHASECHK.TRANS64.TRYWAIT P1, [UR4+0x32430], R2 ;  /* 0x03243002ff0075a7 */ /* 0x000ea40008020144 */
[----:B--2---:R-:W-:Y:S05]  /*1810*/  @!P1 BRA `(.L_x_13267) ;  /* 0x000000f400149947 */ /* 0x004fea0003800000 */
.L_x_13266:
[----:B------:R-:W-:Y:S01]  /*1820*/  R2UR UR8, R22 ;  /* 0x00000000160872ca */ /* 0x000fe200000e0000 */
[----:B------:R-:W-:Y:S01]  /*1830*/  WARPGROUP.ARRIVE ;  /* 0x00000000000079c5 */ /* 0x000fe20000000000 */
[----:B------:R-:W-:Y:S01]  /*1840*/  UMOV UR6, UR37 ;  /* 0x0000002500067c82 */ /* 0x000fe20008000000 */
[----:B------:R-:W-:Y:S01]  /*1850*/  UMOV UR7, 0x40000040 ;  /* 0x4000004000077882 */ /* 0x000fe20000000000 */
[----:B------:R-:W-:Y:S01]  /*1860*/  UMOV UR11, 0x40000040 ;  /* 0x40000040000b7882 */ /* 0x000fe20000000000 */
[----:B------:R-:W-:Y:S01]  /*1870*/  UMOV UR5, UR7 ;  /* 0x0000000700057c82 */ /* 0x000fe20008000000 */
[----:B------:R-:W-:-:S07]  /*1880*/  IMAD.U32 R9, RZ, RZ, UR11 ;  /* 0x0000000bff097e24 */ /* 0x000fce000f8e00ff */
[----:B------:R-:W-:-:S04]  /*1890*/  UIADD3 UR4, UR8, 0x1c400, URZ ;  /* 0x0001c40008047890 */ /* 0x000fc8000fffe03f */
[----:B------:R-:W-:-:S04]  /*18a0*/  USHF.R.U32.HI UR4, URZ, 0x4, UR4 ;  /* 0x000000043f047899 */ /* 0x000fc80008011604 */
[----:B------:R-:W-:-:S04]  /*18b0*/  ULOP3.LUT UR4, UR4, 0x3fff, URZ, 0xc0, !UPT ;  /* 0x00003fff04047892 */ /* 0x000fc8000f8ec03f */
[----:B------:R-:W-:-:S03]  /*18c0*/  ULOP3.LUT UR9, UR4, 0x10000, URZ, 0xfc, !UPT ;  /* 0x0001000004097892 */ /* 0x000fc6000f8efc3f */
[----:B------:R-:W-:-:S03]  /*18d0*/  UMOV UR4, UR6 ;  /* 0x0000000600047c82 */ /* 0x000fc60008000000 */
[----:B------:R-:W-:Y:S01]  /*18e0*/  IMAD.U32 R21, RZ, RZ, UR9 ;  /* 0x00000009ff157e24 */ /* 0x000fe2000f8e00ff */
[----:B------:R-:W-:Y:S02]  /*18f0*/  UMOV UR6, UR9 ;  /* 0x0000000900067c82 */ /* 0x000fe40008000000 */
[----:B------:R-:W-:Y:S01]  /*1900*/  HGMMA.64x96x16.F32.BF16 R24, gdesc[UR4], RZ, !UPT, gsb0 ;  /* 0x01600000041879f0 */ /* 0x000fe2000c0018ff */
[----:B------:R-:W-:Y:S02]  /*1910*/  UIADD3 UR4, UR37, 0x2, URZ ;  /* 0x0000000225047890 */ /* 0x000fe4000fffe03f */
[----:B------:R-:W-:Y:S01]  /*1920*/  UIADD3 UR6, UR9, 0x2, URZ ;  /* 0x0000000209067890 */ /* 0x000fe2000fffe03f */
[----:B------:R-:W-:Y:S01]  /*1930*/  UMOV UR5, UR11 ;  /* 0x0000000b00057c82 */ /* 0x000fe20008000000 */
[----:B------:R-:W-:Y:S01]  /*1940*/  UMOV UR7, 0x40000040 ;  /* 0x4000004000077882 */ /* 0x000fe20000000000 */
[----:B------:R-:W-:Y:S02]  /*1950*/  UMOV UR11, 0x40000040 ;  /* 0x40000040000b7882 */ /* 0x000fe40000000000 */
[----:B------:R-:W-:Y:S01]  /*1960*/  UMOV UR10, UR4 ;  /* 0x00000004000a7c82 */ /* 0x000fe20008000000 */
[----:B------:R-:W-:Y:S01]  /*1970*/  IMAD.U32 R7, RZ, RZ, UR11 ;  /* 0x0000000bff077e24 */ /* 0x000fe2000f8e00ff */
[----:B------:R-:W-:Y:S01]  /*1980*/  UMOV UR4, UR10 ;  /* 0x0000000a00047c82 */ /* 0x000fe20008000000 */
[----:B------:R-:W-:Y:S01]  /*1990*/  IMAD.U32 R8, RZ, RZ, UR10 ;  /* 0x0000000aff087e24 */ /* 0x000fe2000f8e00ff */
[----:B------:R-:W-:-:S02]  /*19a0*/  WARPGROUP.DEPBAR.LE gsb0, 0x0 ;  /* 0x00008000000079c5 */ /* 0x000fc40000010000 */
        /* <DEDUP_REMOVED lines=22> */
[----:B------:R-:W2:Y:S02]  /*1b10*/  SYNCS.PHASECHK.TRANS64.TRYWAIT P1, [UR8+0x32410], R2 ;  /* 0x03241002ff0075a7 */ /* 0x000ea40008020148 */
[----:B--2---:R-:W-:Y:S05]  /*1b20*/  @!P1 BRA `(.L_x_13268) ;  /* 0x000000f0006c9947 */ /* 0x004fea0003800000 */
.L_x_13385:
[----:B------:R-:W-:Y:S05]  /*1b30*/  @!P0 BRA `(.L_x_13269) ;  /* 0x0000000000048947 */ /* 0x000fea0003800000 */
[----:B------:R-:W-:Y:S01]  /*1b40*/  BPT.TRAP 0x1 ;  /* 0x000000040000795c */ /* 0x000fe20000300000 */
.L_x_13269:
[----:B------:R-:W-:-:S13]  /*1b50*/  R2UR UR4, R22 ;  /* 0x00000000160472ca */ /* 0x000fda00000e0000 */
[----:B------:R2:W3:Y:S01]  /*1b60*/  SYNCS.PHASECHK.TRANS64.TRYWAIT P1, [UR4+0x32450], R2 ;  /* 0x03245002ff0075a7 */ /* 0x0004e20008020144 */
[----:B------:R-:W-:Y:S05]  /*1b70*/  @!P0 BRA `(.L_x_13270) ;  /* 0x0000000000048947 */ /* 0x000fea0003800000 */
[----:B------:R-:W-:Y:S01]  /*1b80*/  BPT.TRAP 0x1 ;  /* 0x000000040000795c */ /* 0x000fe20000300000 */
.L_x_13270:
[----:B---3--:R-:W-:Y:S05]  /*1b90*/  @P1 BRA `(.L_x_13271) ;  /* 0x00000000000c1947 */ /* 0x008fea0003800000 */
[----:B------:R-:W-:-:S13]  /*1ba0*/  R2UR UR4, R22 ;  /* 0x00000000160472ca */ /* 0x000fda00000e0000 */
[----:B------:R-:W3:Y:S02]  /*1bb0*/  SYNCS.PHASECHK.TRANS64.TRYWAIT P1, [UR4+0x32450], R2 ;  /* 0x03245002ff0075a7 */ /* 0x000ee40008020144 */
[----:B---3--:R-:W-:Y:S05]  /*1bc0*/  @!P1 BRA `(.L_x_13272) ;  /* 0x000000f000609947 */ /* 0x008fea0003800000 */
.L_x_13271:
[----:B------:R-:W-:Y:S01]  /*1bd0*/  R2UR UR14, R22 ;  /* 0x00000000160e72ca */ /* 0x000fe200000e0000 */
[----:B------:R-:W-:Y:S01]  /*1be0*/  ULOP3.LUT UR10, UR36, 0x10000, URZ, 0xfc, !UPT ;  /* 0x00010000240a7892 */ /* 0x000fe2000f8efc3f */
[----:B------:R-:W-:Y:S01]  /*1bf0*/  WARPGROUP.ARRIVE ;  /* 0x00000000000079c5 */ /* 0x000fe20000000000 */
[----:B------:R-:W-:Y:S01]  /*1c00*/  UMOV UR7, 0x40000040 ;  /* 0x4000004000077882 */ /* 0x000fe20000000000 */
[----:B------:R-:W-:Y:S01]  /*1c10*/  UMOV UR9, 0x40000040 ;  /* 0x4000004000097882 */ /* 0x000fe20000000000 */
[----:B------:R-:W-:Y:S01]  /*1c20*/  UMOV UR5, UR7 ;  /* 0x0000000700057c82 */ /* 0x000fe20008000000 */
[----:B------:R-:W-:Y:S01]  /*1c30*/  IMAD.U32 R5, RZ, RZ, UR7 ;  /* 0x00000007ff057e24 */ /* 0x000fe2000f8e00ff */
[----:B------:R-:W-:Y:S01]  /*1c40*/  UIADD3 UR12, UR10, 0x400, URZ ;  /* 0x000004000a0c7890 */ /* 0x000fe2000fffe03f */
[----:B0-----:R-:W-:Y:S01]  /*1c50*/  IMAD.U32 R3, RZ, RZ, UR9 ;  /* 0x00000009ff037e24 */ /* 0x001fe2000f8e00ff */
[----:B------:R-:W-:Y:S01]  /*1c60*/  UMOV UR6, UR10 ;  /* 0x0000000a00067c82 */ /* 0x000fe20008000000 */
[----:B------:R-:W-:Y:S01]  /*1c70*/  UMOV UR13, 0x40000040 ;  /* 0x40000040000d7882 */ /* 0x000fe20000000000 */
[----:B------:R-:W-:Y:S01]  /*1c80*/  IMAD.U32 R4, RZ, RZ, UR6 ;  /* 0x00000006ff047e24 */ /* 0x000fe2000f8e00ff */
[----:B------:R-:W-:Y:S01]  /*1c90*/  UIADD3 UR16, UR10, 0x402, URZ ;  /* 0x000004020a107890 */ /* 0x000fe2000fffe03f */
[----:B------:R-:W-:Y:S01]  /*1ca0*/  LOP3.LUT R0, R73, 0xffffff80, RZ, 0xc0, !PT ;  /* 0xffffff8049007812 */ /* 0x000fe200078ec0ff */
[----:B------:R-:W-:Y:S01]  /*1cb0*/  UIADD3 UR4, UR14, 0x400, URZ ;  /* 0x000004000e047890 */ /* 0x000fe2000fffe03f */
[----:B------:R-:W-:Y:S01]  /*1cc0*/  LEA.HI R72, R72, R23, RZ, 0x2 ;  /* 0x0000001748487211 */ /* 0x000fe200078f10ff */
[----:B------:R-:W-:Y:S01]  /*1cd0*/  UMOV UR17, 0x40000040 ;  /* 0x4000004000117882 */ /* 0x000fe20000000000 */
[----:B------:R-:W-:Y:S01]  /*1ce0*/  UIADD3 UR20, UR10, 0x404, URZ ;  /* 0x000004040a147890 */ /* 0x000fe2000fffe03f */
[C---:B------:R-:W-:Y:S01]  /*1cf0*/  IMAD.IADD R0, R23.reuse, 0x1, -R0 ;  /* 0x0000000117007824 */ /* 0x040fe200078e0a00 */
[----:B------:R-:W-:Y:S01]  /*1d00*/  USHF.R.U32.HI UR4, URZ, 0x4, UR4 ;  /* 0x000000043f047899 */ /* 0x000fe20008011604 */
[----:B------:R-:W-:Y:S01]  /*1d10*/  LOP3.LUT R72, R72, 0xfffffffc, RZ, 0xc0, !PT ;  /* 0xfffffffc48487812 */ /* 0x000fe200078ec0ff */
[----:B------:R-:W-:Y:S01]  /*1d20*/  UMOV UR21, 0x40000040 ;  /* 0x4000004000157882 */ /* 0x000fe20000000000 */
[----:B------:R-:W-:Y:S01]  /*1d30*/  UIADD3 UR24, UR10, 0x406, URZ ;  /* 0x000004060a187890 */ /* 0x000fe2000fffe03f */
[----:B------:R-:W-:Y:S01]  /*1d40*/  SHF.R.S32.HI R13, RZ, 0x1f, R0 ;  /* 0x0000001fff0d7819 */ /* 0x000fe20000011400 */
[----:B------:R-:W-:Y:S01]  /*1d50*/  ULOP3.LUT UR11, UR4, 0x3fff, URZ, 0xc0, !UPT ;  /* 0x00003fff040b7892 */ /* 0x000fe2000f8ec03f */
[----:B------:R-:W-:Y:S01]  /*1d60*/  IMAD.IADD R73, R23, 0x1, -R72 ;  /* 0x0000000117497824 */ /* 0x000fe200078e0a48 */
[----:B------:R-:W-:Y:S01]  /*1d70*/  UMOV UR25, 0x40000040 ;  /* 0x4000004000197882 */ /* 0x000fe20000000000 */
[----:B------:R-:W-:Y:S01]  /*1d80*/  UMOV UR4, UR6 ;  /* 0x0000000600047c82 */ /* 0x000fe20008000000 */
[----:B------:R-:W-:Y:S01]  /*1d90*/  ULOP3.LUT UR61, UR11, 0x10000, URZ, 0xfc, !UPT ;  /* 0x000100000b3d7892 */ /* 0x000fe2000f8efc3f */
[CC--:B------:R-:W-:Y:S01]  /*1da0*/  LEA.HI R12, R13.reuse, R0.reuse, RZ, 0x2 ;  /* 0x000000000d0c7211 */ /* 0x0c0fe200078f10ff */
[----:B------:R-:W-:Y:S01]  /*1db0*/  UIADD3 UR28, UR10, 0x800, URZ ;  /* 0x000008000a1c7890 */ /* 0x000fe2000fffe03f */
[----:B------:R-:W-:Y:S01]  /*1dc0*/  LEA.HI R20, R13, R0, RZ, 0x5 ;  /* 0x000000000d147211 */ /* 0x000fe200078f28ff */
[----:B------:R-:W-:Y:S01]  /*1dd0*/  UMOV UR29, 0x40000040 ;  /* 0x40000040001d7882 */ /* 0x000fe20000000000 */
[----:B------:R-:W-:Y:S01]  /*1de0*/  UIADD3 UR32, UR10, 0x802, URZ ;  /* 0x000008020a207890 */ /* 0x000fe2000fffe03f */
[--C-:B------:R-:W-:Y:S01]  /*1df0*/  SHF.R.S32.HI R13, RZ, 0x2, R12.reuse ;  /* 0x00000002ff0d7819 */ /* 0x100fe2000001140c */
[----:B------:R-:W-:Y:S01]  /*1e00*/  UMOV UR6, UR61 ;  /* 0x0000003d00067c82 */ /* 0x000fe20008000000 */
[----:B------:R-:W-:Y:S01]  /*1e10*/  UMOV UR33, 0x40000040 ;  /* 0x4000004000217882 */ /* 0x000fe20000000000 */
[----:B------:R-:W-:Y:S01]  /*1e20*/  HGMMA.64x96x16.F32.BF16 R24, gdesc[UR4], R24, gsb0 ;  /* 0x01600000041879f0 */ /* 0x000fe20008001818 */
[----:B------:R-:W-:Y:S01]  /*1e30*/  UIADD3 UR4, UR10, 0x2, URZ ;  /* 0x000000020a047890 */ /* 0x000fe2000fffe03f */
[----:B------:R-:W-:Y:S01]  /*1e40*/  SHF.R.S32.HI R72, RZ, 0x1f, R12 ;  /* 0x0000001fff487819 */ /* 0x000fe2000001140c */
[----:B------:R-:W-:Y:S01]  /*1e50*/  UIADD3 UR6, UR61, 0x2, URZ ;  /* 0x000000023d067890 */ /* 0x000fe2000fffe03f */
[----:B------:R-:W-:Y:S01]  /*1e60*/  SHF.R.S32.HI R20, RZ, 0x5, R20 ;  /* 0x00000005ff147819 */ /* 0x000fe20000011414 */
[----:B------:R-:W-:Y:S01]  /*1e70*/  UMOV UR5, UR9 ;  /* 0x0000000900057c82 */ /* 0x000fe20008000000 */
[----:B------:R-:W-:Y:S01]  /*1e80*/  UMOV UR7, 0x40000040 ;  /* 0x4000004000077882 */ /* 0x000fe20000000000 */
[----:B------:R-:W-:Y:S01]  /*1e90*/  UMOV UR9, 0x40000040 ;  /* 0x4000004000097882 */ /* 0x000fe20000000000 */
[----:B------:R-:W-:Y:S01]  /*1ea0*/  UMOV UR8, UR4 ;  /* 0x0000000400087c82 */ /* 0x000fe20008000000 */
[----:B------:R-:W-:Y:S01]  /*1eb0*/  IMAD.U32 R15, RZ, RZ, UR9 ;  /* 0x00000009ff0f7e24 */ /* 0x000fe2000f8e00ff */
[----:B------:R-:W-:Y:S01]  /*1ec0*/  UMOV UR4, UR8 ;  /* 0x0000000800047c82 */ /* 0x000fe20008000000 */
[----:B-12---:R-:W-:Y:S01]  /*1ed0*/  IMAD.U32 R2, RZ, RZ, UR8 ;  /* 0x00000008ff027e24 */ /* 0x006fe2000f8e00ff */
[----:B------:R-:W-:Y:S01]  /*1ee0*/  UIADD3 UR36, UR10, 0x804, URZ ;  /* 0x000008040a247890 */ /* 0x000fe2000fffe03f */
[----:B------:R-:W-:Y:S01]  /*1ef0*/  LEA.HI R23, R74, R74, RZ, 0x1 ;  /* 0x0000004a4a177211 */ /* 0x000fe200078f08ff */
[----:B------:R-:W-:Y:S01]  /*1f00*/  UMOV UR37, 0x40000040 ;  /* 0x4000004000257882 */ /* 0x000fe20000000000 */
[----:B------:R-:W-:Y:S01]  /*1f10*/  UIADD3 UR40, UR10, 0x806, URZ ;  /* 0x000008060a287890 */ /* 0x000fe2000fffe03f */
[----:B------:R-:W-:Y:S01]  /*1f20*/  LEA.HI R72, R72, R13, RZ, 0x3 ;  /* 0x0000000d48487211 */ /* 0x000fe200078f18ff */
[----:B------:R-:W-:Y:S01]  /*1f30*/  UMOV UR41, 0x40000040 ;  /* 0x4000004000297882 */ /* 0x000fe20000000000 */
[----:B------:R-:W-:Y:S01]  /*1f40*/  UIADD3 UR44, UR10, 0xc00, URZ ;  /* 0x00000c000a2c7890 */ /* 0x000fe2000fffe03f */
[----:B------:R-:W-:Y:S01]  /*1f50*/  LEA R75, R20, UR38, 0x4 ;  /* 0x00000026144b7c11 */ /* 0x000fe2000f8e20ff */
[----:B------:R-:W-:Y:S01]  /*1f60*/  UMOV UR45, 0x40000040 ;  /* 0x40000040002d7882 */ /* 0x000fe20000000000 */
[----:B------:R-:W-:Y:S01]  /*1f70*/  UIADD3 UR48, UR10, 0xc02, URZ ;  /* 0x00000c020a307890 */ /* 0x000fe2000fffe03f */
[----:B------:R-:W-:Y:S01]  /*1f80*/  LOP3.LUT R23, R23, 0x3fffffe, RZ, 0xc0, !PT ;  /* 0x03fffffe17177812 */ /* 0x000fe200078ec0ff */
[----:B------:R-:W-:Y:S01]  /*1f90*/  UMOV UR49, 0x40000040 ;  /* 0x4000004000317882 */ /* 0x000fe20000000000 */
[----:B------:R-:W-:Y:S01]  /*1fa0*/  UIADD3 UR52, UR10, 0xc04, URZ ;  /* 0x00000c040a347890 */ /* 0x000fe2000fffe03f */
[----:B------:R-:W-:Y:S01]  /*1fb0*/  LOP3.LUT R72, R72, 0xfffffff8, RZ, 0xc0, !PT ;  /* 0xfffffff848487812 */ /* 0x000fe200078ec0ff */
[----:B------:R-:W-:Y:S01]  /*1fc0*/  UMOV UR53, 0x40000040 ;  /* 0x4000004000357882 */ /* 0x000fe20000000000 */
[----:B------:R-:W-:Y:S01]  /*1fd0*/  UMOV UR19, 0x40000040 ;  /* 0x4000004000137882 */ /* 0x000fe20000000000 */
[----:B------:R-:W-:Y:S01]  /*1fe0*/  LEA.HI R20, R73, R73, RZ, 0x1 ;  /* 0x0000004949147211 */ /* 0x000fe200078f08ff */
[----:B------:R-:W-:Y:S01]  /*1ff0*/  IMAD.IADD R23, R74, 0x1, -R23 ;  /* 0x000000014a177824 */ /* 0x000fe200078e0a17 */
[----:B------:R-:W-:Y:S01]  /*2000*/  IADD3 R72, R75, R13, -R72 ;  /* 0x0000000d4b487210 */ /* 0x000fe20007ffe848 */
[----:B------:R-:W0:Y:S01]  /*2010*/  S2R R76, SR_TID.X ;  /* 0x00000000004c7919 */ /* 0x000e220000002100 */
[----:B------:R-:W-:Y:S01]  /*2020*/  LOP3.LUT R20, R20, 0x1ffffffe, RZ, 0xc0, !PT ;  /* 0x1ffffffe14147812 */ /* 0x000fe200078ec0ff */
[----:B------:R-:W-:Y:S01]  /*2030*/  IMAD.U32 R190, RZ, RZ, UR14 ;  /* 0x0000000effbe7e24 */ /* 0x000fe2000f8e00ff */
[----:B------:R-:W-:Y:S01]  /*2040*/  UMOV UR15, 0x40000040 ;  /* 0x40000040000f7882 */ /* 0x000fe20000000000 */
[----:B------:R-:W-:Y:S01]  /*2050*/  IMAD R72, R23, 0x40, R72 ;  /* 0x0000004017487824 */ /* 0x000fe200078e0248 */
[----:B------:R-:W-:Y:S01]  /*2060*/  UMOV UR60, URZ ;  /* 0x0000003f003c7c82 */ /* 0x000fe20008000000 */
[----:B------:R-:W-:-:S02]  /*2070*/  IMAD.IADD R13, R73, 0x1, -R20 ;  /* 0x00000001490d7824 */ /* 0x000fc400078e0a14 */
[----:B------:R-:W-:Y:S02]  /*2080*/  IMAD.U32 R11, RZ, RZ, UR19 ;  /* 0x00000013ff0b7e24 */ /* 0x000fe4000f8e00ff */
[----:B------:R-:W-:-:S04]  /*2090*/  IMAD R13, R13, 0x8, R72 ;  /* 0x000000080d0d7824 */ /* 0x000fc800078e0248 */
[----:B------:R-:W-:Y:S01]  /*20a0*/  IMAD.MOV.U32 R20, RZ, RZ, R13 ;  /* 0x000000ffff147224 */ /* 0x000fe200078e000d */
[----:B0-----:R-:W-:Y:S01]  /*20b0*/  LOP3.LUT R76, R76, 0x7f, RZ, 0xc0, !PT ;  /* 0x0000007f4c4c7812 */ /* 0x001fe200078ec0ff */
[----:B------:R-:W-:Y:S02]  /*20c0*/  WARPGROUP.DEPBAR.LE gsb0, 0x0 ;  /* 0x00008000000079c5 */ /* 0x000fe40000010000 */
[----:B------:R-:W-:-:S06]  /*20d0*/  WARPGROUP.ARRIVE ;  /* 0x00000000000079c5 */ /* 0x000fcc0000000000 */
[----:B------:R-:W-:Y:S01]  /*20e0*/  HGMMA.64x96x16.F32.BF16 R24, gdesc[UR4], R24, gsb0 ;  /* 0x01600000041879f0 */ /* 0x000fe20008001818 */
[----:B------:R-:W-:Y:S02]  /*20f0*/  UIADD3 UR4, UR10, 0x4, URZ ;  /* 0x000000040a047890 */ /* 0x000fe4000fffe03f */
[----:B------:R-:W-:Y:S01]  /*2100*/  UIADD3 UR6, UR61, 0x4, URZ ;  /* 0x000000043d067890 */ /* 0x000fe2000fffe03f */
[----:B------:R-:W-:Y:S01]  /*2110*/  UMOV UR5, UR9 ;  /* 0x0000000900057c82 */ /* 0x000fe20008000000 */
[----:B------:R-:W-:Y:S01]  /*2120*/  UMOV UR7, 0x40000040 ;  /* 0x4000004000077882 */ /* 0x000fe20000000000 */
[----:B------:R-:W-:Y:S02]  /*2130*/  UMOV UR9, 0x40000040 ;  /* 0x4000004000097882 */ /* 0x000fe40000000000 */
[----:B------:R-:W-:Y:S02]  /*2140*/  UMOV UR8, UR4 ;  /* 0x0000000400087c82 */ /* 0x000fe40008000000 */
[----:B------:R-:W-:Y:S01]  /*2150*/  UMOV UR4, UR8 ;  /* 0x0000000800047c82 */ /* 0x000fe20008000000 */
[----:B------:R-:W-:Y:S01]  /*2160*/  IMAD.U32 R14, RZ, RZ, UR8 ;  /* 0x00000008ff0e7e24 */ /* 0x000fe2000f8e00ff */
[----:B------:R-:W-:Y:S01]  /*2170*/  UIADD3 UR8, UR10, 0x6, URZ ;  /* 0x000000060a087890 */ /* 0x000fe2000fffe03f */
        /* <DEDUP_REMOVED lines=89> */
[----:B------:R-:W-:Y:S01]  /*2710*/  UMOV UR5, UR19 ;  /* 0x0000001300057c82 */ /* 0x000fe20008000000 */
[----:B------:R-:W-:Y:S01]  /*2720*/  UMOV UR7, 0x40000040 ;  /* 0x4000004000077882 */ /* 0x000fe20000000000 */
[----:B------:R-:W-:Y:S02]  /*2730*/  ULDC UR10, c[0x0][0xa80] ;  /* 0x0002a000000a7ab9 */ /* 0x000fe40000000800 */
[----:B------:R-:W-:Y:S02]  /*2740*/  UMOV UR18, UR4 ;  /* 0x0000000400127c82 */ /* 0x000fe40008000000 */
[----:B------:R-:W-:Y:S01]  /*2750*/  UMOV UR4, UR18 ;  /* 0x0000001200047c82 */ /* 0x000fe20008000000 */
[----:B------:R-:W-:Y:S01]  /*2760*/  IMAD.U32 R10, RZ, RZ, UR18 ;  /* 0x00000012ff0a7e24 */ /* 0x000fe2000f8e00ff */
[----:B------:R-:W-:-:S02]  /*2770*/  WARPGROUP.DEPBAR.LE gsb0, 0x0 ;  /* 0x00008000000079c5 */ /* 0x000fc40000010000 */
[----:B------:R-:W-:-:S06]  /*2780*/  WARPGROUP.ARRIVE ;  /* 0x00000000000079c5 */ /* 0x000fcc0000000000 */
[----:B------:R-:W-:Y:S01]  /*2790*/  HGMMA.64x96x16.F32.BF16 R24, gdesc[UR4], R24, gsb0 ;  /* 0x01600000041879f0 */ /* 0x000fe20008001818 */
[----:B------:R-:W-:Y:S01]  /*27a0*/  ULDC UR4, c[0x0][0x448] ;  /* 0x0001120000047ab9 */ /* 0x000fe20000000800 */
[----:B------:R-:W-:Y:S01]  /*27b0*/  ULDC UR6, c[0x0][0x288] ;  /* 0x0000a20000067ab9 */ /* 0x000fe20000000800 */
[----:B------:R-:W-:Y:S01]  /*27c0*/  UISETP.NE.AND UP0, UPT, UR4, 0x1, UPT ;  /* 0x000000010400788c */ /* 0x000fe2000bf05270 */
[----:B------:R-:W-:Y:S01]  /*27d0*/  IMAD.U32 R73, RZ, RZ, UR6 ;  /* 0x00000006ff497e24 */ /* 0x000fe2000f8e00ff */
[----:B------:R-:W-:Y:S01]  /*27e0*/  ULOP3.LUT UR5, UR11, 0x3000000, URZ, 0xfc, !UPT ;  /* 0x030000000b057892 */ /* 0x000fe2000f8efc3f */
[----:B------:R-:W-:-:S03]  /*27f0*/  R2UR UR11, R200 ;  /* 0x00000000c80b72ca */ /* 0x000fc600000e0000 */
[----:B------:R-:W-:-:S03]  /*2800*/  PLOP3.LUT P1, PT, PT, PT, UP0, 0x80, 0x0 ;  /* 0x000000000000781c */ /* 0x000fc60003f2f008 */
[----:B------:R-:W-:Y:S02]  /*2810*/  UMOV UR14, UR5 ;  /* 0x00000005000e7c82 */ /* 0x000fe40008000000 */
[----:B------:R-:W-:Y:S01]  /*2820*/  @UP0 ULDC UR4, c[0x0][0x44c] ;  /* 0x0001130000040ab9 */ /* 0x000fe20000000800 */
[----:B------:R-:W-:-:S07]  /*2830*/  @UP0 ULDC UR7, c[0x0][0x450] ;  /* 0x0001140000070ab9 */ /* 0x000fce0000000800 */
[----:B------:R-:W-:Y:S01]  /*2840*/  @P1 IMAD.HI.U32 R23, R13, UR4, RZ ;  /* 0x000000040d171c27 */ /* 0x000fe2000f8e00ff */
[----:B------:R-:W-:-:S04]  /*2850*/  @UP0 ULDC UR4, c[0x0][0x450] ;  /* 0x0001140000040ab9 */ /* 0x000fc80000000800 */
[----:B------:R-:W-:Y:S01]  /*2860*/  @P1 SHF.R.U32.HI R20, RZ, UR4, R23 ;  /* 0x00000004ff141c19 */ /* 0x000fe20008011617 */
[----:B------:R-:W-:Y:S01]  /*2870*/  UIMAD UR4, UR42, -0x60, UR39 ;  /* 0xffffffa02a0478a4 */ /* 0x000fe2000f8e0227 */
[----:B------:R-:W-:-:S03]  /*2880*/  LOP3.LUT R23, R12, 0x7ffffffc, RZ, 0xc0, !PT ;  /* 0x7ffffffc0c177812 */ /* 0x000fc600078ec0ff */
[----:B------:R-:W0:Y:S01]  /*2890*/  SHFL.IDX PT, R72, R20, RZ, 0x1c1f ;  /* 0x001c1fff14487589 */ /* 0x000e2200000e0000 */
[----:B------:R-:W-:Y:S01]  /*28a0*/  UIADD3 UR4, UR4, 0x60, URZ ;  /* 0x0000006004047890 */ /* 0x000fe2000fffe03f */
[----:B------:R-:W-:Y:S02]  /*28b0*/  IMAD.IADD R23, R0, 0x1, -R23 ;  /* 0x0000000100177824 */ /* 0x000fe400078e0a17 */
[----:B------:R-:W1:Y:S03]  /*28c0*/  SHFL.IDX PT, R74, R20, 0x1, 0x1c1f ;  /* 0x003c1f00144a7f89 */ /* 0x000e6600000e0000 */
[----:B------:R-:W-:Y:S01]  /*28d0*/  IMAD.U32 R0, RZ, RZ, UR4 ;  /* 0x00000004ff007e24 */ /* 0x000fe2000f8e00ff */
[----:B------:R-:W-:-:S03]  /*28e0*/  UIADD3 UR4, UR5, 0x80, URZ ;  /* 0x0000008005047890 */ /* 0x000fc6000fffe03f */
[----:B------:R-:W-:-:S05]  /*28f0*/  IMAD R0, R23, -0x2, R0 ;  /* 0xfffffffe17007824 */ /* 0x000fca00078e0200 */
[----:B------:R-:W-:-:S04]  /*2900*/  IADD3 R73, R0, 0x1, -R73 ;  /* 0x0000000100497810 */ /* 0x000fc80007ffe849 */
[----:B0-----:R-:W-:-:S04]  /*2910*/  VIADDMNMX R72, R72, R73, R0, PT ;  /* 0x0000004948487246 */ /* 0x001fc80003800100 */
[C---:B------:R-:W-:Y:S02]  /*2920*/  ISETP.GT.AND P6, PT, R72.reuse, RZ, PT ;  /* 0x000000ff4800720c */ /* 0x040fe40003fc4270 */
[C---:B------:R-:W-:Y:S02]  /*2930*/  ISETP.GT.AND P5, PT, R72.reuse, 0x1, PT ;  /* 0x000000014800780c */ /* 0x040fe40003fa4270 */
[C---:B------:R-:W-:Y:S02]  /*2940*/  ISETP.GT.AND P3, PT, R72.reuse, 0x10, PT ;  /* 0x000000104800780c */ /* 0x040fe40003f64270 */
[C---:B------:R-:W-:Y:S02]  /*2950*/  ISETP.GT.AND P4, PT, R72.reuse, 0x8, PT ;  /* 0x000000084800780c */ /* 0x040fe40003f84270 */
[----:B------:R-:W-:Y:S02]  /*2960*/  ISETP.GT.AND P2, PT, R72, 0x9, PT ;  /* 0x000000094800780c */ /* 0x000fe40003f44270 */
[----:B-1----:R-:W-:Y:S01]  /*2970*/  VIADDMNMX R73, R74, R73, R0, PT ;  /* 0x000000494a497246 */ /* 0x002fe20003800100 */
[----:B------:R-:W-:-:S02]  /*2980*/  WARPGROUP.DEPBAR.LE gsb0, 0x0 ;  /* 0x00008000000079c5 */ /* 0x000fc40000010000 */
[----:B------:R-:W-:Y:S02]  /*2990*/  FSEL R24, R24, -INF , P6 ;  /* 0xff80000018187808 */ /* 0x000fe40003000000 */
[C---:B------:R-:W-:Y:S02]  /*29a0*/  ISETP.GT.AND P6, PT, R72.reuse, 0x11, PT ;  /* 0x000000114800780c */ /* 0x040fe40003fc4270 */
[----:B------:R-:W-:Y:S02]  /*29b0*/  FSEL R20, R25, -INF , P5 ;  /* 0xff80000019147808 */ /* 0x000fe40002800000 */
[----:B------:R-:W-:Y:S02]  /*29c0*/  ISETP.GT.AND P5, PT, R72, 0x18, PT ;  /* 0x000000184800780c */ /* 0x000fe40003fa4270 */
[----:B------:R-:W-:Y:S02]  /*29d0*/  FSEL R12, R32, -INF , P3 ;  /* 0xff800000200c7808 */ /* 0x000fe40001800000 */
[----:B------:R-:W-:-:S02]  /*29e0*/  FSEL R160, R33, -INF , P6 ;  /* 0xff80000021a07808 */ /* 0x000fc40003000000 */
[C---:B------:R-:W-:Y:S02]  /*29f0*/  ISETP.GT.AND P3, PT, R72.reuse, 0x21, PT ;  /* 0x000000214800780c */ /* 0x040fe40003f64270 */
[----:B------:R-:W-:Y:S02]  /*2a00*/  ISETP.GT.AND P6, PT, R72, 0x28, PT ;  /* 0x000000284800780c */ /* 0x000fe40003fc4270 */
[----:B------:R-:W-:Y:S02]  /*2a10*/  FSEL R28, R28, -INF , P4 ;  /* 0xff8000001c1c7808 */ /* 0x000fe40002000000 */
[----:B------:R-:W-:Y:S02]  /*2a20*/  ISETP.GT.AND P4, PT, R72, 0x19, PT ;  /* 0x000000194800780c */ /* 0x000fe40003f84270 */
[----:B------:R-:W-:Y:S02]  /*2a30*/  FSEL R165, R36, -INF , P5 ;  /* 0xff80000024a57808 */ /* 0x000fe40002800000 */
[----:B------:R-:W-:-:S02]  /*2a40*/  ISETP.GT.AND P5, PT, R72, 0x29, PT ;  /* 0x000000294800780c */ /* 0x000fc40003fa4270 */
[----:B------:R-:W-:Y:S02]  /*2a50*/  FSEL R161, R41, -INF , P3 ;  /* 0xff80000029a17808 */ /* 0x000fe40001800000 */
[----:B------:R-:W-:Y:S02]  /*2a60*/  FSEL R166, R44, -INF , P6 ;  /* 0xff8000002ca67808 */ /* 0x000fe40003000000 */
[C---:B------:R-:W-:Y:S02]  /*2a70*/  ISETP.GT.AND P3, PT, R72.reuse, 0x38, PT ;  /* 0x000000384800780c */ /* 0x040fe40003f64270 */
[----:B------:R-:W-:Y:S02]  /*2a80*/  ISETP.GT.AND P6, PT, R72, 0x39, PT ;  /* 0x000000394800780c */ /* 0x000fe40003fc4270 */
[----:B------:R-:W-:Y:S02]  /*2a90*/  FMNMX.FTZ R25, R24, R20, !PT ;  /* 0x0000001418197209 */ /* 0x000fe40007810000 */
[----:B------:R-:W-:-:S02]  /*2aa0*/  FSEL R170, R37, -INF , P4 ;  /* 0xff80000025aa7808 */ /* 0x000fc40002000000 */
[C---:B------:R-:W-:Y:S02]  /*2ab0*/  ISETP.GT.AND P4, PT, R72.reuse, 0x30, PT ;  /* 0x000000304800780c */ /* 0x040fe40003f84270 */
[----:B------:R-:W-:Y:S02]  /*2ac0*/  FSEL R171, R45, -INF , P5 ;  /* 0xff8000002dab7808 */ /* 0x000fe40002800000 */
[----:B------:R-:W-:Y:S02]  /*2ad0*/  ISETP.GT.AND P5, PT, R72, 0x40, PT ;  /* 0x000000404800780c */ /* 0x000fe40003fa4270 */
[----:B------:R-:W-:Y:S02]  /*2ae0*/  FSEL R167, R52, -INF , P3 ;  /* 0xff80000034a77808 */ /* 0x000fe40001800000 */
[----:B------:R-:W-:Y:S02]  /*2af0*/  FSEL R172, R53, -INF , P6 ;  /* 0xff80000035ac7808 */ /* 0x000fe40003000000 */
[----:B------:R-:W-:-:S02]  /*2b00*/  FSEL R74, R29, -INF , P2 ;  /* 0xff8000001d4a7808 */ /* 0x000fc40001000000 */
[C---:B------:R-:W-:Y:S02]  /*2b10*/  ISETP.GT.AND P3, PT, R72.reuse, 0x49, PT ;  /* 0x000000494800780c */ /* 0x040fe40003f64270 */
[----:B------:R-:W-:Y:S02]  /*2b20*/  ISETP.GT.AND P6, PT, R72, 0x50, PT ;  /* 0x000000504800780c */ /* 0x000fe40003fc4270 */
[----:B------:R-:W-:Y:S02]  /*2b30*/  FMNMX.FTZ R25, R28, R25, !PT ;  /* 0x000000191c197209 */ /* 0x000fe40007810000 */
[----:B------:R-:W-:Y:S02]  /*2b40*/  FSEL R158, R48, -INF , P4 ;  /* 0xff800000309e7808 */ /* 0x000fe40002000000 */
[----:B------:R-:W-:Y:S02]  /*2b50*/  ISETP.GT.AND P4, PT, R72, 0x41, PT ;  /* 0x000000414800780c */ /* 0x000fe40003f84270 */
[----:B------:R-:W-:-:S02]  /*2b60*/  FSEL R159, R56, -INF , P5 ;  /* 0xff800000389f7808 */ /* 0x000fc40002800000 */
[----:B------:R-:W-:Y:S02]  /*2b70*/  ISETP.GT.AND P5, PT, R72, 0x51, PT ;  /* 0x000000514800780c */ /* 0x000fe40003fa4270 */
[----:B------:R-:W-:Y:S02]  /*2b80*/  FSEL R173, R61, -INF , P3 ;  /* 0xff8000003dad7808 */ /* 0x000fe40001800000 */
[----:B------:R-:W-:Y:S02]  /*2b90*/  FSEL R0, R64, -INF , P6 ;  /* 0xff80000040007808 */ /* 0x000fe40003000000 */
[----:B------:R-:W-:Y:S02]  /*2ba0*/  FMNMX.FTZ R25, R74, R25, !PT ;  /* 0x000000194a197209 */ /* 0x000fe40007810000 */
[C---:B------:R-:W-:Y:S02]  /*2bb0*/  ISETP.GT.AND P3, PT, R73.reuse, RZ, PT ;  /* 0x000000ff4900720c */ /* 0x040fe40003f64270 */
[----:B------:R-:W-:-:S02]  /*2bc0*/  ISETP.GT.AND P6, PT, R73, 0x1, PT ;  /* 0x000000014900780c */ /* 0x000fc40003fc4270 */
[----:B------:R-:W-:Y:S02]  /*2bd0*/  FSEL R163, R57, -INF , P4 ;  /* 0xff80000039a37808 */ /* 0x000fe40002000000 */
[----:B------:R-:W-:Y:S02]  /*2be0*/  ISETP.GT.AND P4, PT, R72, 0x58, PT ;  /* 0x000000584800780c */ /* 0x000fe40003f84270 */
[----:B------:R-:W-:Y:S02]  /*2bf0*/  FSEL R164, R65, -INF , P5 ;  /* 0xff80000041a47808 */ /* 0x000fe40002800000 */
[----:B------:R-:W-:Y:S02]  /*2c00*/  FMNMX.FTZ R29, R12, R25, !PT ;  /* 0x000000190c1d7209 */ /* 0x000fe40007810000 */
[----:B------:R-:W-:Y:S02]  /*2c10*/  ISETP.GT.AND P5, PT, R73, 0x8, PT ;  /* 0x000000084900780c */ /* 0x000fe40003fa4270 */
[----:B------:R-:W-:-:S02]  /*2c20*/  FSEL R25, R26, -INF , P3 ;  /* 0xff8000001a197808 */ /* 0x000fc40001800000 */
[----:B------:R-:W-:Y:S02]  /*2c30*/  FSEL R27, R27, -INF , P6 ;  /* 0xff8000001b1b7808 */ /* 0x000fe40003000000 */
        /* <DEDUP_REMOVED lines=18> */
[----:B------:R-:W-:Y:S02]  /*2d60*/  FMNMX.FTZ R30, R157, R30, !PT ;  /* 0x0000001e9d1e7209 */ /* 0x000fe40007810000 */
[----:B------:R-:W-:Y:S02]  /*2d70*/  ISETP.GT.AND P3, PT, R73, 0x19, PT ;  /* 0x000000194900780c */ /* 0x000fe40003f64270 */
[----:B------:R-:W-:Y:S02]  /*2d80*/  FSEL R213, R38, -INF , P4 ;  /* 0xff80000026d57808 */ /* 0x000fe40002000000 */
[----:B------:R-:W-:Y:S02]  /*2d90*/  FMNMX.FTZ R26, R211, R26, !PT ;  /* 0x0000001ad31a7209 */ /* 0x000fe40007810000 */
[----:B------:R-:W-:-:S02]  /*2da0*/  FMNMX.FTZ R33, R161, R30, !PT ;  /* 0x0000001ea1217209 */ /* 0x000fc40007810000 */
[----:B------:R-:W-:Y:S02]  /*2db0*/  ISETP.GT.AND P5, PT, R73, 0x20, PT ;  /* 0x000000204900780c */ /* 0x000fe40003fa4270 */
[----:B------:R-:W-:Y:S02]  /*2dc0*/  FSEL R215, R39, -INF , P3 ;  /* 0xff80000027d77808 */ /* 0x000fe40001800000 */
[----:B------:R-:W-:Y:S02]  /*2dd0*/  FMNMX.FTZ R26, R213, R26, !PT ;  /* 0x0000001ad51a7209 */ /* 0x000fe40007810000 */
        /* <DEDUP_REMOVED lines=32> */
[----:B------:R-:W-:-:S02]  /*2fe0*/  ISETP.GT.AND P2, PT, R72, 0x48, PT ;  /* 0x000000484800780c */ /* 0x000fc40003f44270 */
        /* <DEDUP_REMOVED lines=50> */
[--C-:B------:R-:W-:Y:S01]  /*3310*/  FFMA.FTZ R178, R28, UR10, -R199.reuse ;  /* 0x0000000a1cb27c23 */ /* 0x100fe200080108c7 */
[----:B------:R-:W-:Y:S01]  /*3320*/  FSEL R204, R204, RZ, P2 ;  /* 0x000000ffcccc7208 */ /* 0x000fe20001000000 */
[--C-:B------:R-:W-:Y:S01]  /*3330*/  FFMA.FTZ R179, R74, UR10, -R199.reuse ;  /* 0x0000000a4ab37c23 */ /* 0x100fe200080108c7 */
[----:B------:R-:W-:Y:S01]  /*3340*/  ISETP.NE.AND P2, PT, R76, RZ, PT ;  /* 0x000000ff4c00720c */ /* 0x000fe20003f45270 */
[----:B------:R-:W-:Y:S01]  /*3350*/  MUFU.EX2 R175, R175 ;  /* 0x000000af00af7308 */ /* 0x000fe20000000800 */
[----:B------:R-:W0:Y:S01]  /*3360*/  S2R R76, SR_TID.X ;  /* 0x00000000004c7919 */ /* 0x000e220000002100 */
        /* <DEDUP_REMOVED lines=8> */
[----:B------:R-:W-:Y:S01]  /*33f0*/  FFMA.FTZ R170, R211, UR10, -R204 ;  /* 0x0000000ad3aa7c23 */ /* 0x000fe200080108cc */
[----:B------:R-:W-:Y:S01]  /*3400*/  FFMA.FTZ R12, R12, UR10, -R199 ;  /* 0x0000000a0c0c7c23 */ /* 0x000fe200080108c7 */
[----:B------:R-:W-:-:S02]  /*3410*/  @!P2 VIADD R20, R190, 0x32440 ;  /* 0x00032440be14a836 */ /* 0x000fc40000000000 */
[--C-:B------:R-:W-:Y:S01]  /*3420*/  FFMA.FTZ R165, R217, UR10, -R204.reuse ;  /* 0x0000000ad9a57c23 */ /* 0x100fe200080108cc */
[--C-:B------:R-:W-:Y:S01]  /*3430*/  FFMA.FTZ R206, R213, UR10, -R204.reuse ;  /* 0x0000000ad5ce7c23 */ /* 0x100fe200080108cc */
[----:B------:R-:W-:Y:S01]  /*3440*/  FFMA.FTZ R211, R215, UR10, -R204 ;  /* 0x0000000ad7d37c23 */ /* 0x000fe200080108cc */
[----:B------:R-:W-:Y:S01]  /*3450*/  MUFU.EX2 R178, R178 ;  /* 0x000000b200b27308 */ /* 0x000fe20000000800 */
[----:B------:R-:W-:Y:S01]  /*3460*/  @!P2 PRMT R20, RZ, 0x654, R20 ;  /* 0x00000654ff14a816 */ /* 0x000fe20000000014 */
[--C-:B------:R-:W-:Y:S01]  /*3470*/  FFMA.FTZ R208, R161, UR10, -R199.reuse ;  /* 0x0000000aa1d07c23 */ /* 0x100fe200080108c7 */
[--C-:B------:R-:W-:Y:S01]  /*3480*/  FFMA.FTZ R161, R166, UR10, -R199.reuse ;  /* 0x0000000aa6a17c23 */ /* 0x100fe200080108c7 */
[--C-:B------:R-:W-:Y:S01]  /*3490*/  FFMA.FTZ R166, R171, UR10, -R199.reuse ;  /* 0x0000000aaba67c23 */ /* 0x100fe200080108c7 */
[--C-:B------:R-:W-:Y:S01]  /*34a0*/  FFMA.FTZ R171, R180, UR10, -R204.reuse ;  /* 0x0000000ab4ab7c23 */ /* 0x100fe200080108cc */
[--C-:B------:R-:W-:Y:S01]  /*34b0*/  FFMA.FTZ R180, R185, UR10, -R204.reuse ;  /* 0x0000000ab9b47c23 */ /* 0x100fe200080108cc */
[--C-:B------:R-:W-:Y:S01]  /*34c0*/  FFMA.FTZ R157, R157, UR10, -R199.reuse ;  /* 0x0000000a9d9d7c23 */ /* 0x100fe200080108c7 */
[----:B------:R-:W2:Y:S01]  /*34d0*/  MUFU.EX2 R179, R179 ;  /* 0x000000b300b37308 */ /* 0x000ea20000000800 */
[----:B-1----:R-:W-:Y:S01]  /*34e0*/  F2FP.BF16.F32.PACK_AB R152, R175, R176 ;  /* 0x000000b0af98723e */ /* 0x002fe200000010ff */
[--C-:B------:R-:W-:Y:S01]  /*34f0*/  FFMA.FTZ R185, R191, UR10, -R204.reuse ;  /* 0x0000000abfb97c23 */ /* 0x100fe200080108cc */
[--C-:B------:R-:W-:Y:S01]  /*3500*/  FFMA.FTZ R194, R194, UR10, -R204.reuse ;  /* 0x0000000ac2c27c23 */ /* 0x100fe200080108cc */
[--C-:B------:R-:W-:Y:S01]  /*3510*/  FFMA.FTZ R191, R162, UR10, -R199.reuse ;  /* 0x0000000aa2bf7c23 */ /* 0x100fe200080108c7 */
[--C-:B------:R-:W-:Y:S01]  /*3520*/  FFMA.FTZ R162, R167, UR10, -R199.reuse ;  /* 0x0000000aa7a27c23 */ /* 0x100fe200080108c7 */
[--C-:B------:R-:W-:Y:S01]  /*3530*/  FFMA.FTZ R167, R172, UR10, -R199.reuse ;  /* 0x0000000aaca77c23 */ /* 0x100fe200080108c7 */
[----:B------:R-:W-:Y:S01]  /*3540*/  FFMA.FTZ R172, R181, UR10, -R204 ;  /* 0x0000000ab5ac7c23 */ /* 0x000fe200080108cc */
[----:B------:R-:W-:Y:S01]  /*3550*/  MUFU.EX2 R177, R177 ;  /* 0x000000b100b17308 */ /* 0x000fe20000000800 */
[----:B0-----:R-:W-:Y:S01]  /*3560*/  SHF.R.U32.HI R76, RZ, 0x7, R76 ;  /* 0x00000007ff4c7819 */ /* 0x001fe2000001164c */
[--C-:B------:R-:W-:Y:S01]  /*3570*/  FFMA.FTZ R181, R186, UR10, -R204.reuse ;  /* 0x0000000abab57c23 */ /* 0x100fe200080108cc */
[--C-:B------:R-:W-:Y:S01]  /*3580*/  FFMA.FTZ R158, R158, UR10, -R199.reuse ;  /* 0x0000000a9e9e7c23 */ /* 0x100fe200080108c7 */
[--C-:B------:R-:W-:Y:S01]  /*3590*/  FFMA.FTZ R186, R192, UR10, -R204.reuse ;  /* 0x0000000ac0ba7c23 */ /* 0x100fe200080108cc */
[----:B------:R-:W-:Y:S01]  /*35a0*/  IADD3 R202, -R76, 0xb, RZ ;  /* 0x0000000b4cca7810 */ /* 0x000fe20007ffe1ff */
[--C-:B------:R-:W-:Y:S01]  /*35b0*/  FFMA.FTZ R195, R195, UR10, -R204.reuse ;  /* 0x0000000ac3c37c23 */ /* 0x100fe200080108cc */
[--C-:B------:R-:W-:Y:S01]  /*35c0*/  FFMA.FTZ R192, R163, UR10, -R199.reuse ;  /* 0x0000000aa3c07c23 */ /* 0x100fe200080108c7 */
[----:B------:R-:W0:Y:S01]  /*35d0*/  MUFU.EX2 R188, R188 ;  /* 0x000000bc00bc7308 */ /* 0x000e220000000800 */
[----:B--2---:R-:W-:Y:S01]  /*35e0*/  F2FP.BF16.F32.PACK_AB R154, R179, R178 ;  /* 0x000000b2b39a723e */ /* 0x004fe200000010ff */
[----:B------:R1:W-:Y:S06]  /*35f0*/  BAR.ARV R202, 0x100 ;  /* 0x000400ca0000751d */ /* 0x0003ec0000002000 */
[----:B------:R2:W-:Y:S01]  /*3600*/  @!P2 SYNCS.ARRIVE.TRANS64.RED.A1T0 RZ, [R20+URZ], RZ ;  /* 0x000000ff14ffa9a7 */ /* 0x0005e2000810043f */
        /* <DEDUP_REMOVED lines=12> */
[--C-:B------:R-:W-:Y:S01]  /*36d0*/  FFMA.FTZ R169, R174, UR10, -R199.reuse ;  /* 0x0000000aaea97c23 */ /* 0x100fe200080108c7 */
[--C-:B------:R-:W-:Y:S01]  /*36e0*/  FFMA.FTZ R174, R189, UR10, -R204.reuse ;  /* 0x0000000abdae7c23 */ /* 0x100fe200080108cc */
[--C-:B------:R-:W-:Y:S01]  /*36f0*/  FFMA.FTZ R189, R193, UR10, -R204.reuse ;  /* 0x0000000ac1bd7c23 */ /* 0x100fe200080108cc */
[----:B------:R-:W-:Y:S01]  /*3700*/  FFMA.FTZ R0, R0, UR10, -R199 ;  /* 0x0000000a00007c23 */ /* 0x000fe200080108c7 */
[----:B------:R-:W-:Y:S01]  /*3710*/  MUFU.EX2 R12, R12 ;  /* 0x0000000c000c7308 */ /* 0x000fe20000000800 */
[--C-:B------:R-:W-:Y:S01]  /*3720*/  FFMA.FTZ R193, R197, UR10, -R204.reuse ;  /* 0x0000000ac5c17c23 */ /* 0x100fe200080108cc */
[----:B------:R-:W-:Y:S01]  /*3730*/  FFMA.FTZ R198, R205, UR10, -R204 ;  /* 0x0000000acdc67c23 */ /* 0x000fe200080108cc */
[----:B------:R-:W-:Y:S01]  /*3740*/  FADD.FTZ R175, R176, R175 ;  /* 0x000000afb0af7221 */ /* 0x000fe20000010000 */
[----:B------:R-:W-:Y:S01]  /*3750*/  FADD.FTZ R188, R177, R188 ;  /* 0x000000bcb1bc7221 */ /* 0x000fe20000010000 */
[----:B--2---:R-:W-:-:S02]  /*3760*/  IMAD.U32 R20, RZ, RZ, UR5 ;  /* 0x00000005ff147e24 */ /* 0x004fc4000f8e00ff */
[----:B------:R-:W-:Y:S01]  /*3770*/  FADD.FTZ R178, R178, R175 ;  /* 0x000000afb2b27221 */ /* 0x000fe20000010000 */
[----:B------:R-:W0:Y:S01]  /*3780*/  MUFU.EX2 R207, R207 ;  /* 0x000000cf00cf7308 */ /* 0x000e220000000800 */
[----:B---3--:R-:W-:Y:S01]  /*3790*/  F2FP.BF16.F32.PACK_AB R155, R184, R183 ;  /* 0x000000b7b89b723e */ /* 0x008fe200000010ff */
[----:B------:R1:W-:Y:S01]  /*37a0*/  BAR.SYNC.DEFER_BLOCKING R203, 0x100 ;  /* 0x000400cb0000751d */ /* 0x0003e20000010000 */
[----:B------:R-:W-:Y:S01]  /*37b0*/  FADD.FTZ R183, R183, R188 ;  /* 0x000000bcb7b77221 */ /* 0x000fe20000010000 */
[----:B------:R-:W-:Y:S01]  /*37c0*/  FADD.FTZ R179, R179, R178 ;  /* 0x000000b2b3b37221 */ /* 0x000fe20000010000 */
[----:B------:R-:W-:Y:S02]  /*37d0*/  @!P2 VIADD R190, R190, 0x32460 ;  /* 0x00032460bebea836 */ /* 0x000fe40000000000 */
[----:B------:R-:W-:Y:S01]  /*37e0*/  FADD.FTZ R184, R184, R183 ;  /* 0x000000b7b8b87221 */ /* 0x000fe20000010000 */
[----:B------:R-:W-:Y:S02]  /*37f0*/  MUFU.EX2 R160, R160 ;  /* 0x000000a000a07308 */ /* 0x000fe40000000800 */
[----:B------:R-:W-:-:S06]  /*3800*/  @!P2 PRMT R190, RZ, 0x654, R190 ;  /* 0x00000654ffbea816 */ /* 0x000fcc00000000be */
[----:B------:R-:W-:Y:S08]  /*3810*/  MUFU.EX2 R209, R209 ;  /* 0x000000d100d17308 */ /* 0x000ff00000000800 */
[----:B------:R-:W-:Y:S01]  /*3820*/  MUFU.EX2 R165, R165 ;  /* 0x000000a500a57308 */ /* 0x000fe20000000800 */
[----:B------:R-:W-:-:S06]  /*3830*/  WARPGROUP.ARRIVE ;  /* 0x00000000000079c5 */ /* 0x000fcc0000000000 */
[----:B------:R-:W-:Y:S01]  /*3840*/  HGMMA.64x256x16.F32.BF16 R24, R152, gdesc[UR12].tnspB, RZ, !UPT, gsb0 ;  /* 0x43e0000c98187df0 */ /* 0x000fe2000c0018ff */
[----:B------:R-:W2:Y:S01]  /*3850*/  MUFU.EX2 R170, R170 ;  /* 0x000000aa00aa7308 */ /* 0x000ea20000000800 */
[----:B------:R-:W-:Y:S01]  /*3860*/  UMOV UR14, UR4 ;  /* 0x00000004000e7c82 */ /* 0x000fe20008000000 */
[----:B------:R-:W-:Y:S01]  /*3870*/  UMOV UR15, 0x40000040 ;  /* 0x40000040000f7882 */ /* 0x000fe20000000000 */
[----:B------:R-:W-:-:S05]  /*3880*/  UIADD3 UR4, UR5, 0x100, URZ ;  /* 0x0000010005047890 */ /* 0x000fca000fffe03f */
        /* <DEDUP_REMOVED lines=48> */
[----:B------:R-:W-:Y:S01]  /*3b90*/  UMOV UR14, UR4 ;  /* 0x00000004000e7c82 */ /* 0x000fe20008000000 */
[----:B------:R-:W-:Y:S01]  /*3ba0*/  UMOV UR15, 0x40000040 ;  /* 0x40000040000f7882 */ /* 0x000fe20000000000 */
[----:B------:R-:W-:Y:S01]  /*3bb0*/  UIADD3 UR4, UR5, 0x180, URZ ;  /* 0x0000018005047890 */ /* 0x000fe2000fffe03f */
        /* <DEDUP_REMOVED lines=14> */
[----:B------:R-:W-:-:S06]  /*3ca0*/  FADD.FTZ R185, R194, R185 ;  /* 0x000000b9c2b97221 */ /* 0x000fcc0000010000 */
[----:B------:R-:W-:Y:S01]  /*3cb0*/  HGMMA.64x256x16.F32.BF16 R24, R152, gdesc[UR12].tnspB, R24, gsb0 ;  /* 0x43e0000c98187df0 */ /* 0x000fe20008001818 */
[----:B------:R-:W-:Y:S01]  /*3cc0*/  UMOV UR14, UR4 ;  /* 0x00000004000e7c82 */ /* 0x000fe20008000000 */
[----:B------:R-:W-:Y:S01]  /*3cd0*/  UMOV UR15, 0x40000040 ;  /* 0x40000040000f7882 */ /* 0x000fe20000000000 */
[----:B------:R-:W-:Y:S01]  /*3ce0*/  UIADD3 UR4, UR5, 0x200, URZ ;  /* 0x0000020005047890 */ /* 0x000fe2000fffe03f */
        /* <DEDUP_REMOVED lines=13> */
[----:B------:R-:W-:-:S07]  /*3dc0*/  FADD.FTZ R186, R195, R186 ;  /* 0x000000bac3ba7221 */ /* 0x000fce0000010000 */
        /* <DEDUP_REMOVED lines=21> */
[----:B------:R-:W-:Y:S02]  /*3f20*/  @UP0 ULDC UR4, c[0x0][0x44c] ;  /* 0x0001130000040ab9 */ /* 0x000fe40000000800 */
[----:B------:R-:W-:-:S04]  /*3f30*/  UIMAD.WIDE.U32 UR4, UR38, UR4, URZ ;  /* 0x00000004260472a5 */ /* 0x000fc8000f8e003f */
[----:B------:R-:W-:Y:S02]  /*3f40*/  @UP0 USHF.R.U32.HI UR38, URZ, UR7, UR5 ;  /* 0x000000073f260299 */ /* 0x000fe40008011605 */
[----:B------:R-:W-:Y:S02]  /*3f50*/  UIADD3 UR7, UR42, -0x2, URZ ;  /* 0xfffffffe2a077890 */ /* 0x000fe4000fffe03f */
[----:B------:R-:W-:-:S04]  /*3f60*/  UIADD3 UR4, UR38, -UR6, UR39 ;  /* 0x8000000626047290 */ /* 0x000fc8000fffe027 */
[----:B------:R-:W-:-:S04]  /*3f70*/  UIMAD.WIDE UR4, UR4, 0x2aaaaaab, URZ ;  /* 0x2aaaaaab040478a5 */ /* 0x000fc8000f8e023f */
[----:B------:R-:W-:-:S04]  /*3f80*/  USHF.R.U32.HI UR4, URZ, 0x1f, UR5 ;  /* 0x0000001f3f047899 */ /* 0x000fc80008011605 */
[----:B------:R-:W-:-:S04]  /*3f90*/  ULEA.HI.SX32 UR4, UR5, UR4, 0x1c ;  /* 0x0000000405047291 */ /* 0x000fc8000f8fe23f */
[----:B------:R-:W-:-:S04]  /*3fa0*/  UISETP.LT.AND UP1, UPT, UR11, UR4, UPT ;  /* 0x000000040b00728c */ /* 0x000fc8000bf21270 */
[----:B------:R-:W-:-:S03]  /*3fb0*/  USEL UR56, UR11, UR4, !UP1 ;  /* 0x000000040b387287 */ /* 0x000fc6000c800000 */
[----:B------:R-:W-:Y:S01]  /*3fc0*/  UMOV UR4, URZ ;  /* 0x0000003f00047c82 */ /* 0x000fe20008000000 */
[----:B------:R-:W-:-:S06]  /*3fd0*/  UISETP.GE.AND UP1, UPT, UR7, UR56, UPT ;  /* 0x000000380700728c */ /* 0x000fcc000bf26270 */
[----:B------:R-:W-:Y:S01]  /*3fe0*/  PLOP3.LUT P3, PT, PT, PT, UP1, 0x80, 0x0 ;  /* 0x000000000000781c */ /* 0x000fe20003f6f018 */
[----:B------:R-:W-:Y:S02]  /*3ff0*/  WARPGROUP.DEPBAR.LE gsb0, 0x0 ;  /* 0x00008000000079c5 */ /* 0x000fe40000010000 */
[----:B------:R-:W-:Y:S01]  /*4000*/  F2FP.BF16.F32.PACK_AB R152, R213, R0 ;  /* 0x00000000d598723e */ /* 0x000fe200000010ff */
[----:B------:R-:W-:Y:S01]  /*4010*/  FADD.FTZ R0, R0, R163 ;  /* 0x000000a300007221 */ /* 0x000fe20000010000 */
[----:B------:R-:W-:Y:S01]  /*4020*/  F2FP.BF16.F32.PACK_AB R153, R189, R174 ;  /* 0x000000aebd99723e */ /* 0x000fe200000010ff */
        /* <DEDUP_REMOVED lines=14> */
[----:B------:R-:W-:Y:S01]  /*4110*/  IMAD.MOV.U32 R205, RZ, RZ, R156 ;  /* 0x000000ffffcd7224 */ /* 0x000fe200078e009c */
[----:B------:R-:W-:Y:S01]  /*4120*/  UMOV UR60, URZ ;  /* 0x0000003f003c7c82 */ /* 0x000fe20008000000 */
[----:B------:R-:W-:Y:S01]  /*4130*/  IMAD.MOV.U32 R204, RZ, RZ, R201 ;  /* 0x000000ffffcc7224 */ /* 0x000fe200078e00c9 */
[----:B------:R-:W-:-:S06]  /*4140*/  UMOV UR4, URZ ;  /* 0x0000003f00047c82 */ /* 0x000fcc0008000000 */
.L_x_13282:
[----:B------:R-:W-:-:S04]  /*4150*/  UIADD3 UR4, UR4, 0x1, URZ ;  /* 0x0000000104047890 */ /* 0x000fc8000fffe03f */
[----:B------:R-:W-:-:S04]  /*4160*/  UISETP.NE.AND UP1, UPT, UR4, 0x2, UPT ;  /* 0x000000020400788c */ /* 0x000fc8000bf25270 */
[----:B------:R-:W-:Y:S02]  /*4170*/  USEL UR5, URZ, 0x1, UP1 ;  /* 0x000000013f057887 */ /* 0x000fe40008800000 */
[----:B------:R-:W-:Y:S02]  /*4180*/  USEL UR4, UR4, URZ, UP1 ;  /* 0x0000003f04047287 */ /* 0x000fe40008800000 */
[----:B------:R-:W-:Y:S01]  /*4190*/  ULOP3.LUT UR60, UR60, UR5, URZ, 0x3c, !UPT ;  /* 0x000000053c3c7292 */ /* 0x000fe2000f8e3c3f */
[----:B-1----:R-:W-:Y:S11]  /*41a0*/  @!P0 BRA `(.L_x_13274) ;  /* 0x0000000000048947 */ /* 0x002ff60003800000 */
[----:B------:R-:W-:Y:S01]  /*41b0*/  BPT.TRAP 0x1 ;  /* 0x000000040000795c */ /* 0x000fe20000300000 */
.L_x_13274:
[----:B------:R-:W-:Y:S01]  /*41c0*/  R2UR UR5, R22 ;  /* 0x00000000160572ca */ /* 0x000fe200000e0000 */
[----:B------:R-:W-:-:S05]  /*41d0*/  IMAD.U32 R201, RZ, RZ, UR60 ;  /* 0x0000003cffc97e24 */ /* 0x000fca000f8e00ff */
[----:B------:R-:W-:-:S07]  /*41e0*/  SHF.L.U32 R201, R201, 0x1f, RZ ;  /* 0x0000001fc9c97819 */ /* 0x000fce00000006ff */
[----:B------:R-:W-:-:S09]  /*41f0*/  ULEA UR5, UR4, UR5, 0x3 ;  /* 0x0000000504057291 */ /* 0x000fd2000f8e183f */
[----:B------:R1:W2:Y:S01]  /*4200*/  SYNCS.PHASECHK.TRANS64.TRYWAIT P3, [UR5+0x32430], R201 ;  /* 0x032430c9ff0075a7 */ /* 0x0002a20008060145 */
[----:B------:R-:W-:Y:S05]  /*4210*/  @!P0 BRA `(.L_x_13275) ;  /* 0x0000000000048947 */ /* 0x000fea0003800000 */
[----:B------:R-:W-:Y:S01]  /*4220*/  BPT.TRAP 0x1 ;  /* 0x000000040000795c */ /* 0x000fe20000300000 */
.L_x_13275:
[----:B--2---:R-:W-:Y:S05]  /*4230*/  @P3 BRA `(.L_x_13276) ;  /* 0x0000000000083947 */ /* 0x004fea0003800000 */
[----:B------:R-:W2:Y:S02]  /*4240*/  SYNCS.PHASECHK.TRANS64.TRYWAIT P3, [UR5+0x32430], R201 ;  /* 0x032430c9ff0075a7 */ /* 0x000ea40008060145 */
[----:B--2---:R-:W-:Y:S05]  /*4250*/  @!P3 BRA `(.L_x_13277) ;  /* 0x000000c800d8b947 */ /* 0x004fea0003800000 */
.L_x_13276:
[----:B------:R-:W-:Y:S01]  /*4260*/  R2UR UR6, R21 ;  /* 0x00000000150672ca */ /* 0x000fe200000e0000 */
[----:B0-2---:R-:W-:Y:S01]  /*4270*/  WARPGROUP.ARRIVE ;  /* 0x00000000000079c5 */ /* 0x005fe20000000000 */
        /* <DEDUP_REMOVED lines=49> */
.L_x_13278:
[----:B------:R0:W2:Y:S01]  /*4590*/  SYNCS.PHASECHK.TRANS64.TRYWAIT P3, [UR5+0x32450], R201 ;  /* 0x032450c9ff0075a7 */ /* 0x0000a20008060145 */
[----:B------:R-:W-:Y:S05]  /*45a0*/  @!P0 BRA `(.L_x_13279) ;  /* 0x0000000000048947 */ /* 0x000fea0003800000 */
[----:B------:R-:W-:Y:S01]  /*45b0*/  BPT.TRAP 0x1 ;  /* 0x000000040000795c */ /* 0x000fe20000300000 */
.L_x_13279:
[----:B--2---:R-:W-:Y:S05]  /*45c0*/  @P3 BRA `(.L_x_13280) ;  /* 0x0000000000083947 */ /* 0x004fea0003800000 */
[----:B------:R-:W2:Y:S02]  /*45d0*/  SYNCS.PHASECHK.TRANS64.TRYWAIT P3, [UR5+0x32450], R201 ;  /* 0x032450c9ff0075a7 */ /* 0x000ea40008060145 */
[----:B--2---:R-:W-:Y:S05]  /*45e0*/  @!P3 BRA `(.L_x_13281) ;  /* 0x000000c8000cb947 */ /* 0x004fea0003800000 */
.L_x_13280:
[----:B012---:R-:W-:Y:S01]  /*45f0*/  MOV R201, UR49 ;  /* 0x0000003100c97c02 */ /* 0x007fe20008000f00 */
[----:B------:R-:W-:Y:S01]  /*4600*/  UIMAD UR6, UR4, 0xc00, UR61 ;  /* 0x00000c00040678a4 */ /* 0x000fe2000f8e023d */
[----:B------:R-:W-:Y:S01]  /*4610*/  MOV R202, UR48 ;  /* 0x0000003000ca7c02 */ /* 0x000fe20008000f00 */
[----:B------:R-:W-:Y:S01]  /*4620*/  WARPGROUP.ARRIVE ;  /* 0x00000000000079c5 */ /* 0x000fe20000000000 */
[----:B------:R-:W-:Y:S01]  /*4630*/  R2UR UR48, R4 ;  /* 0x00000000043072ca */ /* 0x000fe200000e0000 */
[----:B------:R-:W-:Y:S01]  /*4640*/  UMOV UR51, 0x40000040 ;  /* 0x4000004000337882 */ /* 0x000fe20000000000 */
[----:B------:R-:W-:Y:S01]  /*4650*/  R2UR UR49, R5 ;  /* 0x00000000053172ca */ /* 0x000fe200000e0000 */
[----:B------:R-:W-:Y:S01]  /*4660*/  UIADD3 UR10, UR6, 0x2, URZ ;  /* 0x00000002060a7890 */ /* 0x000fe2000fffe03f */
[----:B------:R-:W-:Y:S01]  /*4670*/  MOV R206, UR53 ;  /* 0x0000003500ce7c02 */ /* 0x000fe20008000f00 */
[----:B------:R-:W-:Y:S01]  /*4680*/  UMOV UR50, UR6 ;  /* 0x0000000600327c82 */ /* 0x000fe20008000000 */
[----:B------:R-:W-:Y:S01]  /*4690*/  MOV R207, UR52 ;  /* 0x0000003400cf7c02 */ /* 0x000fe20008000f00 */
[----:B------:R-:W-:Y:S01]  /*46a0*/  UMOV UR55, 0x40000040 ;  /* 0x4000004000377882 */ /* 0x000fe20000000000 */
[----:B------:R-:W-:Y:S01]  /*46b0*/  R2UR UR52, R2 ;  /* 0x00000000023472ca */ /* 0x000fe200000e0000 */
[----:B------:R-:W-:Y:S01]  /*46c0*/  UMOV UR59, 0x40000040 ;  /* 0x40000040003b7882 */ /* 0x000fe20000000000 */
[----:B------:R-:W-:Y:S01]  /*46d0*/  R2UR UR53, R3 ;  /* 0x00000000033572ca */ /* 0x000fe200000e0000 */
[----:B------:R-:W-:Y:S01]  /*46e0*/  UMOV UR54, UR10 ;  /* 0x0000000a00367c82 */ /* 0x000fe20008000000 */
[----:B------:R-:W-:Y:S01]  /*46f0*/  MOV R208, UR57 ;  /* 0x0000003900d07c02 */ /* 0x000fe20008000f00 */
[----:B------:R-:W-:Y:S01]  /*4700*/  UIADD3 UR10, UR6, 0x4, URZ ;  /* 0x00000004060a7890 */ /* 0x000fe2000fffe03f */
[----:B------:R-:W-:Y:S01]  /*4710*/  MOV R209, UR56 ;  /* 0x0000003800d17c02 */ /* 0x000fe20008000f00 */
[----:B------:R-:W-:Y:S01]  /*4720*/  HGMMA.64x96x16.F32.BF16 R152, gdesc[UR48], R152, gsb0 ;  /* 0x01600000309879f0 */ /* 0x000fe20008001898 */
[----:B------:R-:W-:Y:S01]  /*4730*/  R2UR UR56, R14 ;  /* 0x000000000e3872ca */ /* 0x000fe200000e0000 */
[----:B------:R-:W-:Y:S01]  /*4740*/  UMOV UR11, 0x40000040 ;  /* 0x40000040000b7882 */ /* 0x000fe20000000000 */
[----:B------:R-:W-:Y:S01]  /*4750*/  R2UR UR57, R15 ;  /* 0x000000000f3972ca */ /* 0x000fe200000e0000 */
[----:B------:R-:W-:Y:S01]  /*4760*/  UIADD3 UR14, UR6, 0x300, URZ ;  /* 0x00000300060e7890 */ /* 0x000fe2000fffe03f */
[----:B------:R-:W-:Y:S01]  /*4770*/  R2UR UR49, R201 ;  /* 0x00000000c93172ca */ /* 0x000fe200000e0000 */
[----:B------:R-:W-:Y:S01]  /*4780*/  UMOV UR58, UR10 ;  /* 0x0000000a003a7c82 */ /* 0x000fe20008000000 */
[----:B------:R-:W-:Y:S01]  /*4790*/  UIADD3 UR10, UR6, 0x6, URZ ;  /* 0x00000006060a7890 */ /* 0x000fe2000fffe03f */
[----:B------:R-:W-:Y:S01]  /*47a0*/  R2UR UR48, R202 ;  /* 0x00000000ca3072ca */ /* 0x000fe200000e0000 */
[----:B------:R-:W-:Y:S01]  /*47b0*/  UMOV UR15, 0x40000040 ;  /* 0x40000040000f7882 */ /* 0x000fe20000000000 */
[----:B------:R-:W-:Y:S01]  /*47c0*/  UIADD3 UR18, UR6, 0x302, URZ ;  /* 0x0000030206127890 */ /* 0x000fe2000fffe03f */
[----:B------:R-:W0:Y:S01]  /*47d0*/  S2R R213, SR_TID.X ;  /* 0x0000000000d57919 */ /* 0x000e220000002100 */
        /* <DEDUP_REMOVED lines=17> */
[----:B0-----:R-:W-:Y:S01]  /*48f0*/  SHF.R.U32.HI R213, RZ, 0x7, R213 ;  /* 0x00000007ffd57819 */ /* 0x001fe200000116d5 */
        /* <DEDUP_REMOVED lines=8> */
[----:B------:R-:W-:Y:S01]  /*4980*/  IMAD.MOV.U32 R206, RZ, RZ, R13 ;  /* 0x000000ffffce7224 */ /* 0x000fe200078e000d */
[----:B------:R-:W-:Y:S02]  /*4990*/  WARPGROUP.DEPBAR.LE gsb0, 0x0 ;  /* 0x00008000000079c5 */ /* 0x000fe40000010000 */
[----:B------:R-:W-:-:S06]  /*49a0*/  WARPGROUP.ARRIVE ;  /* 0x00000000000079c5 */ /* 0x000fcc0000000000 */
[----:B------:R-:W-:Y:S01]  /*49b0*/  HGMMA.64x96x16.F32.BF16 R152, gdesc[UR56], R152, gsb0 ;  /* 0x01600000389879f0 */ /* 0x000fe20008001898 */
[----:B------:R-:W-:Y:S01]  /*49c0*/  R2UR UR56, R10 ;  /* 0x000000000a3872ca */ /* 0x000fe200000e0000 */
[----:B------:R-:W-:Y:S01]  /*49d0*/  UMOV UR58, UR6 ;  /* 0x00000006003a7c82 */ /* 0x000fe20008000000 */
[----:B------:R-:W-:Y:S01]  /*49e0*/  R2UR UR57, R11 ;  /* 0x000000000b3972ca */ /* 0x000fe200000e0000 */
[----:B------:R-:W-:Y:S01]  /*49f0*/  UMOV UR59, 0x40000040 ;  /* 0x40000040003b7882 */ /* 0x000fe20000000000 */
[----:B------:R-:W-:Y:S02]  /*4a00*/  @UP0 ULDC UR6, c[0x0][0x44c] ;  /* 0x0001130000060ab9 */ /* 0x000fe40000000800 */
[----:B------:R-:W-:Y:S01]  /*4a10*/  @P1 IMAD.HI.U32 R201, R13, UR6, RZ ;  /* 0x000000060dc91c27 */ /* 0x000fe2000f8e00ff */
[----:B------:R-:W-:-:S04]  /*4a20*/  @UP0 ULDC UR6, c[0x0][0x450] ;  /* 0x0001140000060ab9 */ /* 0x000fc80000000800 */
[----:B------:R-:W-:Y:S01]  /*4a30*/  @P1 SHF.R.U32.HI R206, RZ, UR6, R201 ;  /* 0x00000006ffce1c19 */ /* 0x000fe200080116c9 */
[----:B------:R-:W-:Y:S02]  /*4a40*/  UMOV UR6, 0x1 ;  /* 0x0000000100067882 */ /* 0x000fe40000000000 */
[----:B------:R-:W-:Y:S02]  /*4a50*/  UIMAD UR6, UR7, -0x60, UR6 ;  /* 0xffffffa0070678a4 */ /* 0x000fe4000f8e0206 */
[----:B------:R-:W0:Y:S01]  /*4a60*/  SHFL.IDX PT, R207, R206, RZ, 0x1c1f ;  /* 0x001c1fffcecf7589 */ /* 0x000e2200000e0000 */
[----:B------:R-:W-:Y:S02]  /*4a70*/  WARPGROUP.DEPBAR.LE gsb0, 0x0 ;  /* 0x00008000000079c5 */ /* 0x000fe40000010000 */
[----:B------:R-:W-:-:S06]  /*4a80*/  WARPGROUP.ARRIVE ;  /* 0x00000000000079c5 */ /* 0x000fcc0000000000 */
[----:B------:R-:W-:Y:S01]  /*4a90*/  HGMMA.64x96x16.F32.BF16 R152, gdesc[UR8], R152, gsb0 ;  /* 0x01600000089879f0 */ /* 0x000fe20008001898 */
[----:B------:R-:W-:Y:S01]  /*4aa0*/  ULDC UR10, c[0x0][0x2f0] ;  /* 0x0000bc00000a7ab9 */ /* 0x000fe20000000800 */
[----:B------:R-:W-:Y:S01]  /*4ab0*/  R2UR UR11, R20 ;  /* 0x00000000140b72ca */ /* 0x000fe200000e0000 */
[----:B------:R-:W-:Y:S01]  /*4ac0*/  IMAD.U32 R202, RZ, RZ, UR10 ;  /* 0x0000000affca7e24 */ /* 0x000fe2000f8e00ff */
[----:B------:R-:W-:Y:S01]  /*4ad0*/  ULDC UR10, c[0x0][0xa80] ;  /* 0x0002a000000a7ab9 */ /* 0x000fe20000000800 */
        /* <DEDUP_REMOVED lines=37> */
[----:B------:R-:W-:Y:S01]  /*4d30*/  R2UR UR57, R208 ;  /* 0x00000000d03972ca */ /* 0x000fe200000e0000 */
[----:B------:R-:W-:Y:S01]  /*4d40*/  IMAD.MOV.U32 R208, RZ, RZ, -0x2 ;  /* 0xfffffffeffd07424 */ /* 0x000fe200078e00ff */
[----:B------:R-:W-:Y:S02]  /*4d50*/  R2UR UR56, R209 ;  /* 0x00000000d13872ca */ /* 0x000fe400000e0000 */
[----:B------:R-:W1:Y:S01]  /*4d60*/  SHFL.IDX PT, R209, R206, 0x1, 0x1c1f ;  /* 0x003c1f00ced17f89 */ /* 0x000e6200000e0000 */
[----:B------:R-:W-:Y:S01]  /*4d70*/  IMAD R201, R23, R208, UR6 ;  /* 0x0000000617c97e24 */ /* 0x000fe2000f8e02d0 */
[----:B------:R-:W-:-:S07]  /*4d80*/  ULDC UR6, c[0x0][0x288] ;  /* 0x0000a20000067ab9 */ /* 0x000fce0000000800 */
[----:B------:R-:W-:Y:S02]  /*4d90*/  IMAD R202, R202, UR57, R201 ;  /* 0x00000039caca7c24 */ /* 0x000fe4000f8e02c9 */
[----:B------:R-:W-:Y:S02]  /*4da0*/  UISETP.GT.AND UP1, UPT, UR7, UR56, UPT ;  /* 0x000000380700728c */ /* 0x000fe4000bf24270 */
[----:B------:R-:W-:Y:S01]  /*4db0*/  UIADD3 UR7, UR7, -0x1, URZ ;  /* 0xffffffff07077890 */ /* 0x000fe2000fffe03f */
[----:B0-----:R-:W-:-:S04]  /*4dc0*/  IADD3 R201, R207, -UR6, R202 ;  /* 0x80000006cfc97c10 */ /* 0x001fc8000fffe0ca */
[C---:B------:R-:W-:Y:S02]  /*4dd0*/  ISETP.GT.AND P5, PT, R201.reuse, 0x1, PT ;  /* 0x00000001c900780c */ /* 0x040fe40003fa4270 */
[C---:B------:R-:W-:Y:S02]  /*4de0*/  ISETP.GT.AND P4, PT, R201.reuse, RZ, PT ;  /* 0x000000ffc900720c */ /* 0x040fe40003f84270 */
[C---:B------:R-:W-:Y:S02]  /*4df0*/  ISETP.GT.AND P6, PT, R201.reuse, 0x8, PT ;  /* 0x00000008c900780c */ /* 0x040fe40003fc4270 */
[----:B------:R-:W-:Y:S02]  /*4e00*/  ISETP.GT.AND P3, PT, R201, 0x9, PT ;  /* 0x00000009c900780c */ /* 0x000fe40003f64270 */
[----:B-1----:R-:W-:Y:S01]  /*4e10*/  IADD3 R202, R209, -UR6, R202 ;  /* 0x80000006d1ca7c10 */ /* 0x002fe2000fffe0ca */
[----:B------:R-:W-:Y:S02]  /*4e20*/  WARPGROUP.DEPBAR.LE gsb0, 0x0 ;  /* 0x00008000000079c5 */ /* 0x000fe40000010000 */
[----:B------:R-:W-:-:S02]  /*4e30*/  FSEL R153, R153, -INF , P5 ;  /* 0xff80000099997808 */ /* 0x000fc40002800000 */
[C---:B------:R-:W-:Y:S02]  /*4e40*/  ISETP.GT.AND P5, PT, R201.reuse, 0x11, PT ;  /* 0x00000011c900780c */ /* 0x040fe40003fa4270 */
[----:B------:R-:W-:Y:S02]  /*4e50*/  FSEL R207, R152, -INF , P4 ;  /* 0xff80000098cf7808 */ /* 0x000fe40002000000 */
[----:B------:R-:W-:Y:S02]  /*4e60*/  FSEL R152, R156, -INF , P6 ;  /* 0xff8000009c987808 */ /* 0x000fe40003000000 */
[----:B------:R-:W-:Y:S02]  /*4e70*/  ISETP.GT.AND P6, PT, R201, 0x18, PT ;  /* 0x00000018c900780c */ /* 0x000fe40003fc4270 */
        /* <DEDUP_REMOVED lines=14> */
[----:B------:R-:W-:Y:S02]  /*4f60*/  ISETP.GT.AND P5, PT, R202, RZ, PT ;  /* 0x000000ffca00720c */ /* 0x000fe40003fa4270 */
[----:B------:R-:W-:Y:S02]  /*4f70*/  FSEL R173, R173, -INF , P3 ;  /* 0xff800000adad7808 */ /* 0x000fe40001800000 */
[----:B------:R-:W-:Y:S02]  /*4f80*/  ISETP.GT.AND P3, PT, R201, 0x39, PT ;  /* 0x00000039c900780c */ /* 0x000fe40003f64270 */
[----:B------:R-:W-:Y:S02]  /*4f90*/  FSEL R180, R180, -INF , P6 ;  /* 0xff800000b4b47808 */ /* 0x000fe40003000000 */
[----:B------:R-:W-:Y:S02]  /*4fa0*/  FSEL R160, R160, -INF , P4 ;  /* 0xff800000a0a07808 */ /* 0x000fe40002000000 */
[----:B------:R-:W-:-:S02]  /*4fb0*/  ISETP.GT.AND P6, PT, R202, 0x1, PT ;  /* 0x00000001ca00780c */ /* 0x000fc40003fc4270 */
[----:B------:R-:W-:Y:S02]  /*4fc0*/  FSEL R154, R154, -INF , P5 ;  /* 0xff8000009a9a7808 */ /* 0x000fe40002800000 */
[----:B------:R-:W-:Y:S02]  /*4fd0*/  ISETP.GT.AND P4, PT, R201, 0x20, PT ;  /* 0x00000020c900780c */ /* 0x000fe40003f84270 */
[----:B------:R-:W-:Y:S02]  /*4fe0*/  FSEL R181, R181, -INF , P3 ;  /* 0xff800000b5b57808 */ /* 0x000fe40001800000 */
[----:B------:R-:W-:Y:S02]  /*4ff0*/  ISETP.GT.AND P3, PT, R202, 0x8, PT ;  /* 0x00000008ca00780c */ /* 0x000fe40003f64270 */
[----:B------:R-:W-:Y:S02]  /*5000*/  FSEL R155, R155, -INF , P6 ;  /* 0xff8000009b9b7808 */ /* 0x000fe40003000000 */
[----:B------:R-:W-:-:S02]  /*5010*/  FMNMX.FTZ R156, R154, R205, !PT ;  /* 0x000000cd9a9c7209 */ /* 0x000fc40007810000 */
[----:B------:R-:W-:Y:S02]  /*5020*/  FSEL R168, R168, -INF , P4 ;  /* 0xff800000a8a87808 */ /* 0x000fe40002000000 */
[----:B------:R-:W-:Y:S02]  /*5030*/  ISETP.GT.AND P4, PT, R201, 0x30, PT ;  /* 0x00000030c900780c */ /* 0x000fe40003f84270 */
[----:B------:R-:W-:Y:S02]  /*5040*/  ISETP.GT.AND P6, PT, R202, 0x9, PT ;  /* 0x00000009ca00780c */ /* 0x000fe40003fc4270 */
[----:B------:R-:W-:Y:S02]  /*5050*/  FSEL R158, R158, -INF , P3 ;  /* 0xff8000009e9e7808 */ /* 0x000fe40001800000 */
[----:B------:R-:W-:Y:S02]  /*5060*/  FMNMX.FTZ R209, R155, R156, !PT ;  /* 0x0000009c9bd17209 */ /* 0x000fe40007810000 */
[----:B------:R-:W-:-:S02]  /*5070*/  FSEL R176, R176, -INF , P4 ;  /* 0xff800000b0b07808 */ /* 0x000fc40002000000 */
[----:B------:R-:W-:Y:S02]  /*5080*/  ISETP.GT.AND P4, PT, R201, 0x40, PT ;  /* 0x00000040c900780c */ /* 0x000fe40003f84270 */
[----:B------:R-:W-:Y:S02]  /*5090*/  ISETP.GT.AND P3, PT, R202, 0x10, PT ;  /* 0x00000010ca00780c */ /* 0x000fe40003f64270 */
[----:B------:R-:W-:Y:S02]  /*50a0*/  FSEL R159, R159, -INF , P6 ;  /* 0xff8000009f9f7808 */ /* 0x000fe40003000000 */
[----:B------:R-:W-:Y:S02]  /*50b0*/  FMNMX.FTZ R156, R158, R209, !PT ;  /* 0x000000d19e9c7209 */ /* 0x000fe40007810000 */
[----:B------:R-:W-:Y:S02]  /*50c0*/  ISETP.GT.AND P5, PT, R201, 0x41, PT ;  /* 0x00000041c900780c */ /* 0x000fe40003fa4270 */
        /* <DEDUP_REMOVED lines=10> */
[----:B------:R-:W-:Y:S02]  /*5170*/  ISETP.GT.AND P3, PT, R202, 0x19, PT ;  /* 0x00000019ca00780c */ /* 0x000fe40003f64270 */
[----:B------:R-:W-:Y:S02]  /*5180*/  FSEL R166, R166, -INF , P5 ;  /* 0xff800000a6a67808 */ /* 0x000fe40002800000 */
[----:B------:R-:W-:-:S02]  /*5190*/  FMNMX.FTZ R211, R163, R206, !PT ;  /* 0x000000cea3d37209 */ /* 0x000fc40007810000 */
        /* <DEDUP_REMOVED lines=56> */
[----:B------:R-:W-:Y:S02]  /*5520*/  ISETP.GT.AND P6, PT, R201, 0x48, PT ;  /* 0x00000048c900780c */ /* 0x000fe40003fc4270 */
[----:B------:R-:W-:Y:S02]  /*5530*/  FMNMX.FTZ R156, R184, R209, !PT ;  /* 0x000000d1b89c7209 */ /* 0x000fe40007810000 */
[C---:B------:R-:W-:Y:S02]  /*5540*/  ISETP.GT.AND P5, PT, R202.reuse, 0x58, PT ;  /* 0x00000058ca00780c */ /* 0x040fe40003fa4270 */
[----:B------:R-:W-:-:S02]  /*5550*/  ISETP.GT.AND P3, PT, R202, 0x59, PT ;  /* 0x00000059ca00780c */ /* 0x000fc40003f64270 */
[----:B------:R-:W-:Y:S02]  /*5560*/  FSEL R195, R195, -INF , P4 ;  /* 0xff800000c3c37808 */ /* 0x000fe40002000000 */
[----:B------:R-:W-:Y:S02]  /*5570*/  FMNMX.FTZ R202, R194, R211, !PT ;  /* 0x000000d3c2ca7209 */ /* 0x000fe40007810000 */
[----:B------:R-:W-:Y:S02]  /*5580*/  ISETP.GT.AND P4, PT, R201, 0x49, PT ;  /* 0x00000049c900780c */ /* 0x000fe40003f84270 */
[----:B------:R-:W-:Y:S02]  /*5590*/  FSEL R188, R188, -INF , P6 ;  /* 0xff800000bcbc7808 */ /* 0x000fe40003000000 */
[----:B------:R-:W-:Y:S02]  /*55a0*/  FMNMX.FTZ R209, R185, R156, !PT ;  /* 0x0000009cb9d17209 */ /* 0x000fe40007810000 */
[----:B------:R-:W-:-:S02]  /*55b0*/  FSEL R198, R198, -INF , P5 ;  /* 0xff800000c6c67808 */ /* 0x000fc40002800000 */
[----:B------:R-:W-:Y:S02]  /*55c0*/  FMNMX.FTZ R211, R195, R202, !PT ;  /* 0x000000cac3d37209 */ /* 0x000fe40007810000 */
[----:B------:R-:W-:Y:S02]  /*55d0*/  FSEL R199, R199, -INF , P3 ;  /* 0xff800000c7c77808 */ /* 0x000fe40001800000 */
        /* <DEDUP_REMOVED lines=13> */
[----:B------:R-:W-:Y:S02]  /*56b0*/  FSEL R208, R196, -INF , P3 ;  /* 0xff800000c4d07808 */ /* 0x000fe40001800000 */
[----:B------:R-:W-:Y:S02]  /*56c0*/  FMNMX.FTZ R189, R193, R156, !PT ;  /* 0x0000009cc1bd7209 */ /* 0x000fe40007810000 */
[----:B------:R-:W-:Y:S02]  /*56d0*/  FSEL R209, R197, -INF , P4 ;  /* 0xff800000c5d17808 */ /* 0x000fe40002000000 */
[----:B------:R-:W-:-:S04]  /*56e0*/  FMNMX.FTZ R156, R208, R189, !PT ;  /* 0x000000bdd09c7209 */ /* 0x000fc80007810000 */
        /* <DEDUP_REMOVED lines=14> */
[----:B------:R0:W-:Y:S01]  /*57d0*/  MUFU.EX2 R189, R154 ;  /* 0x0000009a00bd7308 */ /* 0x0001e20000000800 */
[----:B-1----:R-:W-:Y:S01]  /*57e0*/  FMNMX.FTZ R201, R202, R201, !PT ;  /* 0x000000c9cac97209 */ /* 0x002fe20007810000 */
[--C-:B------:R-:W-:Y:S01]  /*57f0*/  FFMA.FTZ R162, R162, UR10, -R197.reuse ;  /* 0x0000000aa2a27c23 */ /* 0x100fe200080108c5 */
[----:B------:R-:W-:Y:S01]  /*5800*/  IADD3 R202, -R213, 0xb, RZ ;  /* 0x0000000bd5ca7810 */ /* 0x000fe20007ffe1ff */
[--C-:B------:R-:W-:Y:S01]  /*5810*/  FFMA.FTZ R163, R163, UR10, -R197.reuse ;  /* 0x0000000aa3a37c23 */ /* 0x100fe200080108c5 */
[C---:B------:R-:W-:Y:S01]  /*5820*/  FSETP.NEU.FTZ.AND P3, PT, R201.reuse, -INF , PT ;  /* 0xff800000c900780b */ /* 0x040fe20003f7d000 */
[----:B------:R-:W-:Y:S01]  /*5830*/  FMUL.FTZ R212, R201, UR10 ;  /* 0x0000000ac9d47c20 */ /* 0x000fe20008410000 */
[--C-:B------:R-:W-:Y:S01]  /*5840*/  FFMA.FTZ R166, R166, UR10, -R197.reuse ;  /* 0x0000000aa6a67c23 */ /* 0x100fe200080108c5 */
[----:B------:R-:W1:Y:S01]  /*5850*/  MUFU.EX2 R196, R196 ;  /* 0x000000c400c47308 */ /* 0x000e620000000800 */
[--C-:B------:R-:W-:Y:S01]  /*5860*/  FFMA.FTZ R167, R167, UR10, -R197.reuse ;  /* 0x0000000aa7a77c23 */ /* 0x100fe200080108c5 */
[--C-:B------:R-:W-:Y:S01]  /*5870*/  FFMA.FTZ R170, R170, UR10, -R197.reuse ;  /* 0x0000000aaaaa7c23 */ /* 0x100fe200080108c5 */
[----:B------:R-:W-:Y:S01]  /*5880*/  FSEL R212, R212, RZ, P3 ;  /* 0x000000ffd4d47208 */ /* 0x000fe20001800000 */
[--C-:B------:R-:W-:Y:S01]  /*5890*/  FFMA.FTZ R171, R171, UR10, -R197.reuse ;  /* 0x0000000aabab7c23 */ /* 0x100fe200080108c5 */
[--C-:B------:R-:W-:Y:S01]  /*58a0*/  FFMA.FTZ R174, R174, UR10, -R197.reuse ;  /* 0x0000000aaeae7c23 */ /* 0x100fe200080108c5 */
[--C-:B------:R-:W-:Y:S01]  /*58b0*/  FFMA.FTZ R175, R175, UR10, -R197.reuse ;  /* 0x0000000aafaf7c23 */ /* 0x100fe200080108c5 */
[----:B------:R-:W-:Y:S01]  /*58c0*/  FFMA.FTZ R178, R178, UR10, -R197 ;  /* 0x0000000ab2b27c23 */ /* 0x000fe200080108c5 */
[--C-:B------:R-:W-:Y:S01]  /*58d0*/  FFMA.FTZ R211, R152, UR10, -R212.reuse ;  /* 0x0000000a98d37c23 */ /* 0x100fe200080108d4 */
[----:B------:R-:W-:Y:S01]  /*58e0*/  FSEL R152, R156, RZ, P4 ;  /* 0x000000ff9c987208 */ /* 0x000fe20002000000 */
[--C-:B------:R-:W-:Y:S01]  /*58f0*/  FFMA.FTZ R210, R153, UR10, -R212.reuse ;  /* 0x0000000a99d27c23 */ /* 0x100fe200080108d4 */
[----:B------:R-:W-:Y:S01]  /*5900*/  FFMA.FTZ R155, R157, UR10, -R212 ;  /* 0x0000000a9d9b7c23 */ /* 0x000fe200080108d4 */
[----:B------:R-:W-:Y:S01]  /*5910*/  FSEL R153, R201, RZ, P3 ;  /* 0x000000ffc9997208 */ /* 0x000fe20001800000 */
[----:B------:R-:W-:-:S02]  /*5920*/  IMAD.U32 R157, RZ, RZ, UR5 ;  /* 0x00000005ff9d7e24 */ /* 0x000fc4000f8e00ff */
[----:B0-----:R-:W-:Y:S01]  /*5930*/  FADD.FTZ R154, -R152, R205 ;  /* 0x000000cd989a7221 */ /* 0x001fe20000010100 */
[----:B------:R-:W-:Y:S01]  /*5940*/  FFMA.FTZ R207, R207, UR10, -R212 ;  /* 0x0000000acfcf7c23 */ /* 0x000fe200080108d4 */
[----:B------:R-:W-:Y:S01]  /*5950*/  MUFU.EX2 R158, R158 ;  /* 0x0000009e009e7308 */ /* 0x000fe20000000800 */
[----:B------:R-:W-:Y:S02]  /*5960*/  @!P2 VIADD R152, R157, 0x32440 ;  /* 0x000324409d98a836 */ /* 0x000fe40000000000 */
[----:B------:R-:W-:Y:S01]  /*5970*/  FADD.FTZ R153, -R153, R204 ;  /* 0x000000cc99997221 */ /* 0x000fe20000010100 */
[----:B------:R-:W-:Y:S01]  /*5980*/  FMUL.FTZ R214, R154, UR10 ;  /* 0x0000000a9ad67c20 */ /* 0x000fe20008410000 */
[----:B------:R-:W-:Y:S01]  /*5990*/  UIMAD UR5, UR4, 0xc00, UR11 ;  /* 0x00000c00040578a4 */ /* 0x000fe2000f8e020b */
[----:B------:R-:W-:Y:S01]  /*59a0*/  FFMA.FTZ R160, R160, UR10, -R212 ;  /* 0x0000000aa0a07c23 */ /* 0x000fe200080108d4 */
[----:B------:R-:W-:Y:S01]  /*59b0*/  FMUL.FTZ R216, R153, UR10 ;  /* 0x0000000a99d87c20 */ /* 0x000fe20008410000 */
[----:B------:R-:W-:Y:S01]  /*59c0*/  @!P2 PRMT R152, RZ, 0x654, R152 ;  /* 0x00000654ff98a816 */ /* 0x000fe20000000098 */
[----:B------:R2:W-:Y:S06]  /*59d0*/  BAR.ARV R202, 0x100 ;  /* 0x000400ca0000751d */ /* 0x0005ec0000002000 */
[----:B------:R0:W-:Y:S01]  /*59e0*/  @!P2 SYNCS.ARRIVE.TRANS64.RED.A1T0 RZ, [R152+URZ], RZ ;  /* 0x000000ff98ffa9a7 */ /* 0x0001e2000810043f */
[----:B------:R-:W3:Y:S01]  /*59f0*/  MUFU.EX2 R216, R216 ;  /* 0x000000d800d87308 */ /* 0x000ee20000000800 */
[----:B-1----:R-:W-:Y:S01]  /*5a00*/  F2FP.BF16.F32.PACK_AB R153, R196, R189 ;  /* 0x000000bdc499723e */ /* 0x002fe200000010ff */
[----:B------:R-:W-:Y:S01]  /*5a10*/  UMOV UR14, UR5 ;  /* 0x00000005000e7c82 */ /* 0x000fe20008000000 */
        /* <DEDUP_REMOVED lines=14> */
[-C--:B---3--:R-:W-:Y:S01]  /*5b00*/  FMUL.FTZ R24, R24, R216.reuse ;  /* 0x000000d818187220 */ /* 0x088fe20000410000 */
        /* <DEDUP_REMOVED lines=131> */
[----:B----4-:R-:W-:Y:S01]  /*6340*/  F2FP.BF16.F32.PACK_AB R155, R159, R158 ;  /* 0x0000009e9f9b723e */ /* 0x010fe200000010ff */
[----:B------:R-:W-:Y:S01]  /*6350*/  MUFU.EX2 R162, R162 ;  /* 0x000000a200a27308 */ /* 0x000fe20000000800 */
[----:B0-----:R-:W-:Y:S01]  /*6360*/  F2FP.BF16.F32.PACK_AB R152, R210, R207 ;  /* 0x000000cfd298723e */ /* 0x001fe200000010ff */
[--C-:B------:R-:W-:Y:S01]  /*6370*/  FFMA.FTZ R181, R181, UR10, -R212.reuse ;  /* 0x0000000ab5b57c23 */ /* 0x100fe200080108d4 */
[----:B---3--:R-:W-:Y:S01]  /*6380*/  F2FP.BF16.F32.PACK_AB R154, R204, R211 ;  /* 0x000000d3cc9a723e */ /* 0x008fe200000010ff */
[----:B------:R2:W-:Y:S01]  /*6390*/  BAR.SYNC.DEFER_BLOCKING R203, 0x100 ;  /* 0x000400cb0000751d */ /* 0x0005e20000010000 */
        /* <DEDUP_REMOVED lines=17> */
[----:B------:R-:W-:Y:S01]  /*64b0*/  FFMA.FTZ R209, R209, UR10, -R212 ;  /* 0x0000000ad1d17c23 */ /* 0x000fe200080108d4 */
[----:B------:R-:W-:Y:S01]  /*64c0*/  FFMA.FTZ R197, R199, UR10, -R197 ;  /* 0x0000000ac7c57c23 */ /* 0x000fe200080108c5 */
[----:B------:R-:W-:Y:S01]  /*64d0*/  UIADD3 UR6, UR5, 0x280, URZ ;  /* 0x0000028005067890 */ /* 0x000fe2000fffe03f */
[----:B------:R-:W-:Y:S01]  /*64e0*/  FFMA.FTZ R189, R214, R12, R189 ;  /* 0x0000000cd6bd7223 */ /* 0x000fe200000100bd */
[----:B------:R-:W1:Y:S01]  /*64f0*/  MUFU.EX2 R167, R167 ;  /* 0x000000a700a77308 */ /* 0x000e620000000800 */
[----:B------:R-:W-:Y:S01]  /*6500*/  FFMA.FTZ R207, R216, R0, R207 ;  /* 0x00000000d8cf7223 */ /* 0x000fe200000100cf */
[----:B------:R-:W-:Y:S01]  /*6510*/  WARPGROUP.ARRIVE ;  /* 0x00000000000079c5 */ /* 0x000fe20000000000 */
[----:B------:R-:W-:Y:S01]  /*6520*/  FADD.FTZ R189, R196, R189 ;  /* 0x000000bdc4bd7221 */ /* 0x000fe20000010000 */
[----:B------:R-:W-:Y:S01]  /*6530*/  PLOP3.LUT P3, PT, PT, PT, UP1, 0x80, 0x0 ;  /* 0x000000000000781c */ /* 0x000fe20003f6f018 */
[----:B------:R-:W-:Y:S01]  /*6540*/  FADD.FTZ R210, R210, R207 ;  /* 0x000000cfd2d27221 */ /* 0x000fe20000010000 */
[----:B------:R-:W-:-:S02]  /*6550*/  @!P2 VIADD R157, R157, 0x32460 ;  /* 0x000324609d9da836 */ /* 0x000fc40000000000 */
[----:B------:R-:W-:Y:S01]  /*6560*/  FADD.FTZ R158, R158, R189 ;  /* 0x000000bd9e9e7221 */ /* 0x000fe20000010000 */
[----:B------:R-:W-:Y:S01]  /*6570*/  HGMMA.64x256x16.F32.BF16 R24, R152, gdesc[UR12].tnspB, R24, gsb0 ;  /* 0x43e0000c98187df0 */ /* 0x000fe20008001818 */
[----:B------:R-:W-:Y:S01]  /*6580*/  MUFU.EX2 R160, R160 ;  /* 0x000000a000a07308 */ /* 0x000fe20000000800 */
[----:B------:R-:W-:Y:S01]  /*6590*/  UIADD3 UR14, UR5, 0x80, URZ ;  /* 0x00000080050e7890 */ /* 0x000fe2000fffe03f */
[----:B------:R-:W-:Y:S01]  /*65a0*/  FADD.FTZ R211, R211, R210 ;  /* 0x000000d2d3d37221 */ /* 0x000fe20000010000 */
[----:B------:R-:W-:Y:S01]  /*65b0*/  UMOV UR15, 0x40000040 ;  /* 0x40000040000f7882 */ /* 0x000fe20000000000 */
[----:B------:R-:W-:Y:S01]  /*65c0*/  FADD.FTZ R159, R159, R158 ;  /* 0x0000009e9f9f7221 */ /* 0x000fe20000010000 */
[----:B------:R-:W-:Y:S01]  /*65d0*/  @!P2 PRMT R157, RZ, 0x654, R157 ;  /* 0x00000654ff9da816 */ /* 0x000fe2000000009d */
[----:B------:R-:W-:Y:S01]  /*65e0*/  FADD.FTZ R211, R204, R211 ;  /* 0x000000d3ccd37221 */ /* 0x000fe20000010000 */
[----:B------:R-:W-:Y:S01]  /*65f0*/  IMAD.MOV.U32 R204, RZ, RZ, R201 ;  /* 0x000000ffffcc7224 */ /* 0x000fe200078e00c9 */
[----:B------:R-:W3:Y:S08]  /*6600*/  MUFU.EX2 R161, R161 ;  /* 0x000000a100a17308 */ /* 0x000ef00000000800 */
[----:B------:R-:W-:Y:S08]  /*6610*/  MUFU.EX2 R164, R164 ;  /* 0x000000a400a47308 */ /* 0x000ff00000000800 */
[----:B------:R-:W4:Y:S08]  /*6620*/  MUFU.EX2 R165, R165 ;  /* 0x000000a500a57308 */ /* 0x000f300000000800 */
[----:B------:R-:W-:Y:S08]  /*6630*/  MUFU.EX2 R170, R170 ;  /* 0x000000aa00aa7308 */ /* 0x000ff00000000800 */
[----:B------:R-:W5:Y:S08]  /*6640*/  MUFU.EX2 R171, R171 ;  /* 0x000000ab00ab7308 */ /* 0x000f700000000800 */
[----:B------:R-:W-:Y:S08]  /*6650*/  MUFU.EX2 R174, R174 ;  /* 0x000000ae00ae7308 */ /* 0x000ff00000000800 */
[----:B------:R-:W-:Y:S08]  /*6660*/  MUFU.EX2 R168, R168 ;  /* 0x000000a800a87308 */ /* 0x000ff00000000800 */
[----:B------:R-:W2:Y:S08]  /*6670*/  MUFU.EX2 R169, R169 ;  /* 0x000000a900a97308 */ /* 0x000eb00000000800 */
[----:B------:R-:W-:Y:S08]  /*6680*/  MUFU.EX2 R172, R172 ;  /* 0x000000ac00ac7308 */ /* 0x000ff00000000800 */
[----:B------:R-:W2:Y:S08]  /*6690*/  MUFU.EX2 R173, R173 ;  /* 0x000000ad00ad7308 */ /* 0x000eb00000000800 */
[----:B------:R-:W2:Y:S08]  /*66a0*/  MUFU.EX2 R175, R175 ;  /* 0x000000af00af7308 */ /* 0x000eb00000000800 */
[----:B------:R-:W-:Y:S08]  /*66b0*/  MUFU.EX2 R178, R178 ;  /* 0x000000b200b27308 */ /* 0x000ff00000000800 */
[----:B------:R-:W-:Y:S08]  /*66c0*/  MUFU.EX2 R179, R179 ;  /* 0x000000b300b37308 */ /* 0x000ff00000000800 */
        /* <DEDUP_REMOVED lines=19> */
[----:B------:R-:W-:Y:S01]  /*6800*/  MUFU.EX2 R206, R206 ;  /* 0x000000ce00ce7308 */ /* 0x000fe20000000800 */
[----:B------:R-:W-:-:S02]  /*6810*/  WARPGROUP.DEPBAR.LE gsb0, 0x0 ;  /* 0x00008000000079c5 */ /* 0x000fc40000010000 */
[----:B0-----:R-:W-:-:S05]  /*6820*/  F2FP.BF16.F32.PACK_AB R153, R163, R162 ;  /* 0x000000a2a399723e */ /* 0x001fca00000010ff */
[----:B------:R-:W0:Y:S01]  /*6830*/  MUFU.EX2 R209, R209 ;  /* 0x000000d100d17308 */ /* 0x000e220000000800 */
[----:B-1----:R-:W-:Y:S01]  /*6840*/  F2FP.BF16.F32.PACK_AB R155, R167, R166 ;  /* 0x000000a6a79b723e */ /* 0x002fe200000010ff */
[----:B------:R-:W-:Y:S01]  /*6850*/  FADD.FTZ R162, R162, R159 ;  /* 0x0000009fa2a27221 */ /* 0x000fe20000010000 */
[----:B---3--:R-:W-:Y:S01]  /*6860*/  F2FP.BF16.F32.PACK_AB R152, R161, R160 ;  /* 0x000000a0a198723e */ /* 0x008fe200000010ff */
[----:B------:R-:W-:Y:S01]  /*6870*/  FADD.FTZ R160, R160, R211 ;  /* 0x000000d3a0a07221 */ /* 0x000fe20000010000 */
[----:B----4-:R-:W-:Y:S01]  /*6880*/  F2FP.BF16.F32.PACK_AB R154, R165, R164 ;  /* 0x000000a4a59a723e */ /* 0x010fe200000010ff */
[----:B------:R-:W-:Y:S02]  /*6890*/  FADD.FTZ R163, R163, R162 ;  /* 0x000000a2a3a37221 */ /* 0x000fe40000010000 */
[----:B------:R-:W1:Y:S01]  /*68a0*/  MUFU.EX2 R197, R197 ;  /* 0x000000c500c57308 */ /* 0x000e620000000800 */
[----:B------:R-:W-:Y:S01]  /*68b0*/  WARPGROUP.ARRIVE ;  /* 0x00000000000079c5 */ /* 0x000fe20000000000 */
[----:B------:R-:W-:Y:S01]  /*68c0*/  FADD.FTZ R161, R161, R160 ;  /* 0x000000a0a1a17221 */ /* 0x000fe20000010000 */
[----:B------:R-:W-:-:S03]  /*68d0*/  FADD.FTZ R166, R166, R163 ;  /* 0x000000a3a6a67221 */ /* 0x000fc60000010000 */
[----:B------:R-:W-:Y:S01]  /*68e0*/  FADD.FTZ R164, R164, R161 ;  /* 0x000000a1a4a47221 */ /* 0x000fe20000010000 */
[----:B------:R-:W-:Y:S01]  /*68f0*/  HGMMA.64x256x16.F32.BF16 R24, R152, gdesc[UR12].tnspB, R24, gsb0 ;  /* 0x43e0000c98187df0 */ /* 0x000fe20008001818 */
[----:B------:R-:W-:Y:S01]  /*6900*/  UIADD3 UR14, UR5, 0x100, URZ ;  /* 0x00000100050e7890 */ /* 0x000fe2000fffe03f */
[----:B------:R-:W-:Y:S01]  /*6910*/  FADD.FTZ R167, R167, R166 ;  /* 0x000000a6a7a77221 */ /* 0x000fe20000010000 */
[----:B------:R-:W-:Y:S01]  /*6920*/  UMOV UR15, 0x40000040 ;  /* 0x40000040000f7882 */ /* 0x000fe20000000000 */
[----:B------:R-:W-:Y:S01]  /*6930*/  FADD.FTZ R165, R165, R164 ;  /* 0x000000a4a5a57221 */ /* 0x000fe20000010000 */
[----:B------:R-:W-:Y:S02]  /*6940*/  WARPGROUP.DEPBAR.LE gsb0, 0x0 ;  /* 0x00008000000079c5 */ /* 0x000fe40000010000 */
[----:B-----5:R-:W-:Y:S01]  /*6950*/  F2FP.BF16.F32.PACK_AB R153, R171, R170 ;  /* 0x000000aaab99723e */ /* 0x020fe200000010ff */
[----:B------:R-:W-:Y:S01]  /*6960*/  FADD.FTZ R170, R170, R167 ;  /* 0x000000a7aaaa7221 */ /* 0x000fe20000010000 */
[----:B--2---:R-:W-:Y:S01]  /*6970*/  F2FP.BF16.F32.PACK_AB R152, R169, R168 ;  /* 0x000000a8a998723e */ /* 0x004fe200000010ff */
        /* <DEDUP_REMOVED lines=9> */
[----:B------:R-:W-:-:S06]  /*6a10*/  FADD.FTZ R173, R173, R172 ;  /* 0x000000acadad7221 */ /* 0x000fcc0000010000 */
        /* <DEDUP_REMOVED lines=42> */
[----:B0-----:R-:W-:Y:S01]  /*6cc0*/  F2FP.BF16.F32.PACK_AB R154, R209, R206 ;  /* 0x000000ced19a723e */ /* 0x001fe200000010ff */
[----:B------:R-:W-:Y:S01]  /*6cd0*/  FADD.FTZ R193, R193, R192 ;  /* 0x000000c0c1c17221 */ /* 0x000fe20000010000 */
[----:B-1----:R-:W-:Y:S01]  /*6ce0*/  F2FP.BF16.F32.PACK_AB R155, R197, R198 ;  /* 0x000000c6c59b723e */ /* 0x002fe200000010ff */
[----:B------:R-:W-:Y:S01]  /*6cf0*/  FADD.FTZ R195, R195, R194 ;  /* 0x000000c2c3c37221 */ /* 0x000fe20000010000 */
[----:B------:R-:W-:-:S02]  /*6d00*/  IMAD.MOV.U32 R205, RZ, RZ, R156 ;  /* 0x000000ffffcd7224 */ /* 0x000fc400078e009c */
[----:B------:R-:W-:Y:S01]  /*6d10*/  FADD.FTZ R0, R206, R193 ;  /* 0x000000c1ce007221 */ /* 0x000fe20000010000 */
[----:B------:R-:W-:Y:S01]  /*6d20*/  WARPGROUP.ARRIVE ;  /* 0x00000000000079c5 */ /* 0x000fe20000000000 */
[----:B------:R-:W-:Y:S02]  /*6d30*/  FADD.FTZ R12, R198, R195 ;  /* 0x000000c3c60c7221 */ /* 0x000fe40000010000 */
[----:B------:R-:W-:Y:S02]  /*6d40*/  FADD.FTZ R0, R209, R0 ;  /* 0x00000000d1007221 */ /* 0x000fe40000010000 */
[----:B------:R-:W-:-:S07]  /*6d50*/  FADD.FTZ R12, R197, R12 ;  /* 0x0000000cc50c7221 */ /* 0x000fce0000010000 */
[----:B------:R-:W-:Y:S03]  /*6d60*/  HGMMA.64x256x16.F32.BF16 R24, R152, gdesc[UR12].tnspB, R24, gsb0 ;  /* 0x43e0000c98187df0 */ /* 0x000fe60008001818 */
[----:B------:R-:W-:Y:S02]  /*6d70*/  WARPGROUP.DEPBAR.LE gsb0, 0x0 ;  /* 0x00008000000079c5 */ /* 0x000fe40000010000 */
[----:B------:R1:W-:Y:S01]  /*6d80*/  @!P2 SYNCS.ARRIVE.TRANS64.RED.A1T0 RZ, [R157+URZ], RZ ;  /* 0x000000ff9dffa9a7 */ /* 0x0003e2000810043f */
[----:B------:R-:W-:Y:S05]  /*6d90*/  @P3 BRA `(.L_x_13282) ;  /* 0xffffffd000ec3947 */ /* 0x000fea000383ffff */
.L_x_13273:
[----:B------:R-:W-:-:S13]  /*6da0*/  R2UR UR5, R200 ;  /* 0x00000000c80572ca */ /* 0x000fda00000e0000 */
[----:B------:R-:W-:-:S06]  /*6db0*/  UISETP.GE.AND UP0, UPT, UR7, UR5, UPT ;  /* 0x000000050700728c */ /* 0x000fcc000bf06270 */
[----:B------:R-:W-:-:S13]  /*6dc0*/  PLOP3.LUT P1, PT, PT, PT, UP0, 0x80, 0x0 ;  /* 0x000000000000781c */ /* 0x000fda0003f2f008 */
[----:B------:R-:W-:Y:S05]  /*6dd0*/  @!P1 BRA `(.L_x_13283) ;  /* 0x0000002000b09947 */ /* 0x000fea0003800000 */
[----:B------:R-:W-:Y:S02]  /*6de0*/  IMAD.MOV.U32 R209, RZ, RZ, R156 ;  /* 0x000000ffffd17224 */ /* 0x000fe400078e009c */
[----:B------:R-:W-:-:S07]  /*6df0*/  IMAD.MOV.U32 R13, RZ, RZ, R201 ;  /* 0x000000ffff0d7224 */ /* 0x000fce00078e00c9 */
.L_x_13292:
[----:B------:R-:W-:-:S04]  /*6e00*/  UIADD3 UR4, UR4, 0x1, URZ ;  /* 0x0000000104047890 */ /* 0x000fc8000fffe03f */
[----:B------:R-:W-:-:S04]  /*6e10*/  UISETP.NE.AND UP0, UPT, UR4, 0x2, UPT ;  /* 0x000000020400788c */ /* 0x000fc8000bf05270 */
[----:B------:R-:W-:Y:S02]  /*6e20*/  USEL UR5, URZ, 0x1, UP0 ;  /* 0x000000013f057887 */ /* 0x000fe40008000000 */
[----:B------:R-:W-:Y:S02]  /*6e30*/  USEL UR4, UR4, URZ, UP0 ;  /* 0x0000003f04047287 */ /* 0x000fe40008000000 */
[----:B------:R-:W-:Y:S01]  /*6e40*/  ULOP3.LUT UR60, UR60, UR5, URZ, 0x3c, !UPT ;  /* 0x000000053c3c7292 */ /* 0x000fe2000f8e3c3f */
[----:B--2---:R-:W-:Y:S11]  /*6e50*/  @!P0 BRA `(.L_x_13284) ;  /* 0x0000000000048947 */ /* 0x004ff60003800000 */
[----:B------:R-:W-:Y:S01]  /*6e60*/  BPT.TRAP 0x1 ;  /* 0x000000040000795c */ /* 0x000fe20000300000 */
.L_x_13284:
[----:B------:R-:W-:Y:S01]  /*6e70*/  R2UR UR5, R22 ;  /* 0x00000000160572ca */ /* 0x000fe200000e0000 */
[----:B------:R-:W-:-:S05]  /*6e80*/  IMAD.U32 R23, RZ, RZ, UR60 ;  /* 0x0000003cff177e24 */ /* 0x000fca000f8e00ff */
[----:B------:R-:W-:-:S07]  /*6e90*/  SHF.L.U32 R23, R23, 0x1f, RZ ;  /* 0x0000001f17177819 */ /* 0x000fce00000006ff */
[----:B------:R-:W-:-:S09]  /*6ea0*/  ULEA UR6, UR4, UR5, 0x3 ;  /* 0x0000000504067291 */ /* 0x000fd2000f8e183f */
[----:B------:R2:W3:Y:S01]  /*6eb0*/  SYNCS.PHASECHK.TRANS64.TRYWAIT P1, [UR6+0x32430], R23 ;  /* 0x03243017ff0075a7 */ /* 0x0004e20008020146 */
[----:B------:R-:W-:Y:S05]  /*6ec0*/  @!P0 BRA `(.L_x_13285) ;  /* 0x0000000000048947 */ /* 0x000fea0003800000 */
[----:B------:R-:W-:Y:S01]  /*6ed0*/  BPT.TRAP 0x1 ;  /* 0x000000040000795c */ /* 0x000fe20000300000 */
.L_x_13285:
[----:B---3--:R-:W-:Y:S05]  /*6ee0*/  @P1 BRA `(.L_x_13286) ;  /* 0x0000000000081947 */ /* 0x008fea0003800000 */
[----:B------:R-:W3:Y:S02]  /*6ef0*/  SYNCS.PHASECHK.TRANS64.TRYWAIT P1, [UR6+0x32430], R23 ;  /* 0x03243017ff0075a7 */ /* 0x000ee40008020146 */
[----:B---3--:R-:W-:Y:S05]  /*6f00*/  @!P1 BRA `(.L_x_13287) ;  /* 0x0000009c00dc9947 */ /* 0x008fea0003800000 */
.L_x_13286:
[----:B------:R-:W-:Y:S01]  /*6f10*/  R2UR UR5, R21 ;  /* 0x00000000150572ca */ /* 0x000fe200000e0000 */
[----:B01-3--:R-:W-:Y:S01]  /*6f20*/  WARPGROUP.ARRIVE ;  /* 0x00000000000079c5 */ /* 0x00bfe20000000000 */
[----:B------:R-:W-:Y:S01]  /*6f30*/  R2UR UR56, R18 ;  /* 0x00000000123872ca */ /* 0x000fe200000e0000 */
[----:B------:R-:W-:Y:S01]  /*6f40*/  UMOV UR59, 0x40000040 ;  /* 0x40000040003b7882 */ /* 0x000fe20000000000 */
[----:B------:R-:W-:-:S09]  /*6f50*/  R2UR UR57, R19 ;  /* 0x00000000133972ca */ /* 0x000fd200000e0000 */
[----:B------:R-:W-:-:S07]  /*6f60*/  UIMAD UR5, UR4, 0x300, UR5 ;  /* 0x00000300040578a4 */ /* 0x000fce000f8e0205 */
[----:B------:R-:W-:Y:S02]  /*6f70*/  UMOV UR58, UR5 ;  /* 0x00000005003a7c82 */ /* 0x000fe40008000000 */
        /* <DEDUP_REMOVED lines=25> */
.L_x_13288:
[----:B------:R0:W1:Y:S01]  /*7110*/  SYNCS.PHASECHK.TRANS64.TRYWAIT P1, [UR6+0x32450], R23 ;  /* 0x03245017ff0075a7 */ /* 0x0000620008020146 */
[----:B------:R-:W-:Y:S05]  /*7120*/  @!P0 BRA `(.L_x_13289) ;  /* 0x0000000000048947 */ /* 0x000fea0003800000 */
[----:B------:R-:W-:Y:S01]  /*7130*/  BPT.TRAP 0x1 ;  /* 0x000000040000795c */ /* 0x000fe20000300000 */
.L_x_13289:
[----:B-1----:R-:W-:Y:S05]  /*7140*/  @P1 BRA `(.L_x_13290) ;  /* 0x0000000000081947 */ /* 0x002fea0003800000 */
[----:B------:R-:W1:Y:S02]  /*7150*/  SYNCS.PHASECHK.TRANS64.TRYWAIT P1, [UR6+0x32450], R23 ;  /* 0x03245017ff0075a7 */ /* 0x000e640008020146 */
[----:B-1----:R-:W-:Y:S05]  /*7160*/  @!P1 BRA `(.L_x_13291) ;  /* 0x0000009c005c9947 */ /* 0x002fea0003800000 */
.L_x_13290:
        /* <DEDUP_REMOVED lines=50> */
[----:B------:R-:W-:-:S13]  /*7490*/  R2UR UR5, R20 ;  /* 0x00000000140572ca */ /* 0x000fda00000e0000 */
[----:B------:R-:W-:Y:S01]  /*74a0*/  UIMAD UR6, UR4, 0xc00, UR5 ;  /* 0x00000c00040678a4 */ /* 0x000fe2000f8e0205 */
[----:B------:R-:W-:-:S13]  /*74b0*/  R2UR UR5, R200 ;  /* 0x00000000c80572ca */ /* 0x000fda00000e0000 */
[----:B------:R-:W-:Y:S02]  /*74c0*/  UISETP.GT.AND UP0, UPT, UR7, UR5, UPT ;  /* 0x000000050700728c */ /* 0x000fe4000bf04270 */
[----:B------:R-:W-:-:S04]  /*74d0*/  UIADD3 UR7, UR7, -0x1, URZ ;  /* 0xffffffff07077890 */ /* 0x000fc8000fffe03f */
[----:B------:R-:W-:Y:S01]  /*74e0*/  PLOP3.LUT P1, PT, PT, PT, UP0, 0x80, 0x0 ;  /* 0x000000000000781c */ /* 0x000fe20003f2f008 */
[----:B------:R-:W-:Y:S02]  /*74f0*/  WARPGROUP.DEPBAR.LE gsb0, 0x0 ;  /* 0x00008000000079c5 */ /* 0x000fe40000010000 */
[----:B------:R-:W-:-:S06]  /*7500*/  WARPGROUP.ARRIVE ;  /* 0x00000000000079c5 */ /* 0x000fcc0000000000 */
[----:B------:R-:W-:Y:S01]  /*7510*/  HGMMA.64x96x16.F32.BF16 R152, gdesc[UR8], R152, gsb0 ;  /* 0x01600000089879f0 */ /* 0x000fe20008001898 */
[----:B------:R-:W-:Y:S02]  /*7520*/  ULDC UR10, c[0x0][0xa80] ;  /* 0x0002a000000a7ab9 */ /* 0x000fe40000000800 */
        /* <DEDUP_REMOVED lines=40> */
[----:B0-2---:R-:W-:-:S04]  /*77b0*/  FMNMX.FTZ R23, R153, R204, !PT ;  /* 0x000000cc99177209 */ /* 0x005fc80007810000 */
        /* <DEDUP_REMOVED lines=46> */
[----:B------:R-:W-:Y:S02]  /*7aa0*/  FMNMX.FTZ R204, R199, R204, !PT ;  /* 0x000000ccc7cc7209 */ /* 0x000fe40007810000 */
[----:B0-----:R-:W-:-:S03]  /*7ab0*/  FMNMX.FTZ R23, R206, R201, !PT ;  /* 0x000000c9ce177209 */ /* 0x001fc60007810000 */
[----:B------:R-:W0:Y:S04]  /*7ac0*/  SHFL.BFLY PT, R201, R204, 0x2, 0x1f ;  /* 0x0c401f00ccc97f89 */ /* 0x000e2800000e0000 */
[----:B------:R-:W1:Y:S01]  /*7ad0*/  SHFL.BFLY PT, R208, R23, 0x1, 0x1f ;  /* 0x0c201f0017d07f89 */ /* 0x000e6200000e0000 */
[----:B0-----:R-:W-:Y:S02]  /*7ae0*/  FMNMX.FTZ R205, R204, R201, !PT ;  /* 0x000000c9cccd7209 */ /* 0x001fe40007810000 */
[----:B-1----:R-:W-:-:S03]  /*7af0*/  FMNMX.FTZ R201, R23, R208, !PT ;  /* 0x000000d017c97209 */ /* 0x002fc60007810000 */
[----:B------:R-:W0:Y:S02]  /*7b00*/  SHFL.BFLY PT, R206, R205, 0x1, 0x1f ;  /* 0x0c201f00cdce7f89 */ /* 0x000e2400000e0000 */
[C---:B------:R-:W-:Y:S01]  /*7b10*/  FMUL.FTZ R207, R201.reuse, UR10 ;  /* 0x0000000ac9cf7c20 */ /* 0x040fe20008410000 */
[----:B------:R-:W-:-:S03]  /*7b20*/  FADD.FTZ R13, -R201, R13 ;  /* 0x0000000dc90d7221 */ /* 0x000fc60000010100 */
[--C-:B------:R-:W-:Y:S01]  /*7b30*/  FFMA.FTZ R23, R153, UR10, -R207.reuse ;  /* 0x0000000a99177c23 */ /* 0x100fe200080108cf */
[--C-:B------:R-:W-:Y:S01]  /*7b40*/  FFMA.FTZ R153, R156, UR10, -R207.reuse ;  /* 0x0000000a9c997c23 */ /* 0x100fe200080108cf */
[--C-:B------:R-:W-:Y:S01]  /*7b50*/  FFMA.FTZ R208, R152, UR10, -R207.reuse ;  /* 0x0000000a98d07c23 */ /* 0x100fe200080108cf */
[----:B------:R-:W-:Y:S01]  /*7b60*/  FMUL.FTZ R13, R13, UR10 ;  /* 0x0000000a0d0d7c20 */ /* 0x000fe20008410000 */
        /* <DEDUP_REMOVED lines=12> */
[----:B0-----:R-:W-:Y:S01]  /*7c30*/  FMNMX.FTZ R156, R205, R206, !PT ;  /* 0x000000cecd9c7209 */ /* 0x001fe20007810000 */
[--C-:B------:R-:W-:Y:S01]  /*7c40*/  FFMA.FTZ R206, R157, UR10, -R207.reuse ;  /* 0x0000000a9dce7c23 */ /* 0x100fe200080108cf */
[--C-:B------:R-:W-:Y:S01]  /*7c50*/  FFMA.FTZ R180, R180, UR10, -R207.reuse ;  /* 0x0000000ab4b47c23 */ /* 0x100fe200080108cf */
[--C-:B------:R-:W-:Y:S01]  /*7c60*/  FFMA.FTZ R181, R181, UR10, -R207.reuse ;  /* 0x0000000ab5b57c23 */ /* 0x100fe200080108cf */
[----:B------:R-:W-:Y:S01]  /*7c70*/  FFMA.FTZ R184, R184, UR10, -R207 ;  /* 0x0000000ab8b87c23 */ /* 0x000fe200080108cf */
[C---:B------:R-:W-:Y:S01]  /*7c80*/  FADD.FTZ R152, -R156.reuse, R209 ;  /* 0x000000d19c987221 */ /* 0x040fe20000010100 */
[----:B------:R-:W-:Y:S01]  /*7c90*/  FMUL.FTZ R211, R156, UR10 ;  /* 0x0000000a9cd37c20 */ /* 0x000fe20008410000 */
[----:B------:R-:W-:Y:S01]  /*7ca0*/  MUFU.EX2 R23, R23 ;  /* 0x0000001700177308 */ /* 0x000fe20000000800 */
[----:B------:R-:W-:Y:S01]  /*7cb0*/  FFMA.FTZ R185, R185, UR10, -R207 ;  /* 0x0000000ab9b97c23 */ /* 0x000fe200080108cf */
[----:B------:R-:W-:Y:S01]  /*7cc0*/  FMUL.FTZ R157, R152, UR10 ;  /* 0x0000000a989d7c20 */ /* 0x000fe20008410000 */
[----:B------:R-:W-:-:S02]  /*7cd0*/  @!P2 VIADD R152, R210, 0x32440 ;  /* 0x00032440d298a836 */ /* 0x000fc40000000000 */
[--C-:B-1----:R-:W-:Y:S01]  /*7ce0*/  FFMA.FTZ R208, R154, UR10, -R211.reuse ;  /* 0x0000000a9ad07c23 */ /* 0x102fe200080108d3 */
[--C-:B------:R-:W-:Y:S01]  /*7cf0*/  FFMA.FTZ R209, R155, UR10, -R211.reuse ;  /* 0x0000000a9bd17c23 */ /* 0x100fe200080108d3 */
[--C-:B------:R-:W-:Y:S01]  /*7d00*/  FFMA.FTZ R158, R158, UR10, -R211.reuse ;  /* 0x0000000a9e9e7c23 */ /* 0x100fe200080108d3 */
[--C-:B------:R-:W-:Y:S01]  /*7d10*/  FFMA.FTZ R159, R159, UR10, -R211.reuse ;  /* 0x0000000a9f9f7c23 */ /* 0x100fe200080108d3 */
[----:B------:R-:W-:Y:S01]  /*7d20*/  @!P2 PRMT R152, RZ, 0x654, R152 ;  /* 0x00000654ff98a816 */ /* 0x000fe20000000098 */
[----:B------:R3:W-:Y:S06]  /*7d30*/  BAR.ARV R202, 0x100 ;  /* 0x000400ca0000751d */ /* 0x0007ec0000002000 */
[----:B------:R0:W-:Y:S01]  /*7d40*/  @!P2 SYNCS.ARRIVE.TRANS64.RED.A1T0 RZ, [R152+URZ], RZ ;  /* 0x000000ff98ffa9a7 */ /* 0x0001e2000810043f */
[----:B------:R-:W1:Y:S01]  /*7d50*/  MUFU.EX2 R157, R157 ;  /* 0x0000009d009d7308 */ /* 0x000e620000000800 */
[-C--:B--2---:R-:W-:Y:S01]  /*7d60*/  FMUL.FTZ R24, R24, R13.reuse ;  /* 0x0000000d18187220 */ /* 0x084fe20000410000 */
        /* <DEDUP_REMOVED lines=133> */
[----:B0-----:R-:W-:Y:S01]  /*85c0*/  F2FP.BF16.F32.PACK_AB R152, R23, R204 ;  /* 0x000000cc1798723e */ /* 0x001fe200000010ff */
[--C-:B------:R-:W-:Y:S01]  /*85d0*/  FFMA.FTZ R162, R162, UR10, -R211.reuse ;  /* 0x0000000aa2a27c23 */ /* 0x100fe200080108d3 */
[----:B--2---:R-:W-:Y:S01]  /*85e0*/  F2FP.BF16.F32.PACK_AB R154, R206, R205 ;  /* 0x000000cdce9a723e */ /* 0x004fe200000010ff */
        /* <DEDUP_REMOVED lines=15> */
[--C-:B------:R-:W-:Y:S01]  /*86e0*/  FFMA.FTZ R188, R188, UR10, -R207.reuse ;  /* 0x0000000abcbc7c23 */ /* 0x100fe200080108cf */
[----:B------:R-:W-:Y:S01]  /*86f0*/  FFMA.FTZ R189, R189, UR10, -R207 ;  /* 0x0000000abdbd7c23 */ /* 0x000fe200080108cf */
[--C-:B------:R-:W-:Y:S01]  /*8700*/  FFMA.FTZ R186, R186, UR10, -R211.reuse ;  /* 0x0000000ababa7c23 */ /* 0x100fe200080108d3 */
[----:B------:R-:W0:Y:S01]  /*8710*/  MUFU.EX2 R161, R161 ;  /* 0x000000a100a17308 */ /* 0x000e220000000800 */
[--C-:B------:R-:W-:Y:S01]  /*8720*/  FFMA.FTZ R187, R187, UR10, -R211.reuse ;  /* 0x0000000abbbb7c23 */ /* 0x100fe200080108d3 */
[--C-:B------:R-:W-:Y:S01]  /*8730*/  FFMA.FTZ R190, R190, UR10, -R211.reuse ;  /* 0x0000000abebe7c23 */ /* 0x100fe200080108d3 */
[----:B------:R-:W-:Y:S01]  /*8740*/  FFMA.FTZ R191, R191, UR10, -R211 ;  /* 0x0000000abfbf7c23 */ /* 0x000fe200080108d3 */
[--C-:B------:R-:W-:Y:S01]  /*8750*/  FFMA.FTZ R192, R192, UR10, -R207.reuse ;  /* 0x0000000ac0c07c23 */ /* 0x100fe200080108cf */
[--C-:B------:R-:W-:Y:S01]  /*8760*/  FFMA.FTZ R193, R193, UR10, -R207.reuse ;  /* 0x0000000ac1c17c23 */ /* 0x100fe200080108cf */
[--C-:B------:R-:W-:Y:S01]  /*8770*/  FFMA.FTZ R196, R196, UR10, -R207.reuse ;  /* 0x0000000ac4c47c23 */ /* 0x100fe200080108cf */
[----:B------:R-:W-:Y:S01]  /*8780*/  FFMA.FTZ R197, R197, UR10, -R207 ;  /* 0x0000000ac5c57c23 */ /* 0x000fe200080108cf */
[----:B------:R-:W-:Y:S01]  /*8790*/  MUFU.EX2 R164, R164 ;  /* 0x000000a400a47308 */ /* 0x000fe20000000800 */
[--C-:B------:R-:W-:Y:S01]  /*87a0*/  FFMA.FTZ R194, R194, UR10, -R211.reuse ;  /* 0x0000000ac2c27c23 */ /* 0x100fe200080108d3 */
[----:B------:R-:W-:Y:S01]  /*87b0*/  WARPGROUP.ARRIVE ;  /* 0x00000000000079c5 */ /* 0x000fe20000000000 */
[--C-:B------:R-:W-:Y:S01]  /*87c0*/  FFMA.FTZ R195, R195, UR10, -R211.reuse ;  /* 0x0000000ac3c37c23 */ /* 0x100fe200080108d3 */
[--C-:B------:R-:W-:Y:S01]  /*87d0*/  FFMA.FTZ R198, R198, UR10, -R211.reuse ;  /* 0x0000000ac6c67c23 */ /* 0x100fe200080108d3 */
[----:B------:R-:W-:Y:S01]  /*87e0*/  FFMA.FTZ R199, R199, UR10, -R211 ;  /* 0x0000000ac7c77c23 */ /* 0x000fe200080108d3 */
[----:B------:R-:W-:Y:S01]  /*87f0*/  FFMA.FTZ R0, R13, R0, R204 ;  /* 0x000000000d007223 */ /* 0x000fe200000100cc */
[----:B------:R-:W-:Y:S01]  /*8800*/  FFMA.FTZ R12, R157, R12, R208 ;  /* 0x0000000c9d0c7223 */ /* 0x000fe200000100d0 */
[----:B------:R-:W-:Y:S01]  /*8810*/  HGMMA.64x256x16.F32.BF16 R24, R152, gdesc[UR12].tnspB, R24, gsb0 ;  /* 0x43e0000c98187df0 */ /* 0x000fe20008001818 */
[----:B------:R-:W1:Y:S01]  /*8820*/  MUFU.EX2 R165, R165 ;  /* 0x000000a500a57308 */ /* 0x000e620000000800 */
[----:B------:R-:W-:Y:S01]  /*8830*/  UIADD3 UR14, UR6, 0x80, URZ ;  /* 0x00000080060e7890 */ /* 0x000fe2000fffe03f */
[----:B------:R-:W-:Y:S01]  /*8840*/  FADD.FTZ R0, R23, R0 ;  /* 0x0000000017007221 */ /* 0x000fe20000010000 */
[----:B------:R-:W-:Y:S01]  /*8850*/  UMOV UR15, 0x40000040 ;  /* 0x40000040000f7882 */ /* 0x000fe20000000000 */
[----:B------:R-:W-:Y:S01]  /*8860*/  FADD.FTZ R209, R209, R12 ;  /* 0x0000000cd1d17221 */ /* 0x000fe20000010000 */
[----:B------:R-:W-:-:S02]  /*8870*/  @!P2 VIADD R210, R210, 0x32460 ;  /* 0x00032460d2d2a836 */ /* 0x000fc40000000000 */
[----:B------:R-:W-:Y:S01]  /*8880*/  FADD.FTZ R205, R205, R0 ;  /* 0x00000000cdcd7221 */ /* 0x000fe20000010000 */
[----:B------:R-:W-:Y:S01]  /*8890*/  IMAD.MOV.U32 R13, RZ, RZ, R201 ;  /* 0x000000ffff0d7224 */ /* 0x000fe200078e00c9 */
[----:B------:R-:W-:Y:S01]  /*88a0*/  MUFU.EX2 R162, R162 ;  /* 0x000000a200a27308 */ /* 0x000fe20000000800 */
[----:B------:R-:W-:Y:S01]  /*88b0*/  FADD.FTZ R158, R158, R209 ;  /* 0x000000d19e9e7221 */ /* 0x000fe20000010000 */
[----:B------:R-:W-:Y:S01]  /*88c0*/  FADD.FTZ R205, R206, R205 ;  /* 0x000000cdcecd7221 */ /* 0x000fe20000010000 */
[----:B------:R-:W-:Y:S01]  /*88d0*/  @!P2 PRMT R210, RZ, 0x654, R210 ;  /* 0x00000654ffd2a816 */ /* 0x000fe200000000d2 */
[----:B------:R-:W-:Y:S02]  /*88e0*/  IMAD.MOV.U32 R209, RZ, RZ, R156 ;  /* 0x000000ffffd17224 */ /* 0x000fe400078e009c */
[----:B------:R-:W-:Y:S02]  /*88f0*/  FADD.FTZ R159, R159, R158 ;  /* 0x0000009e9f9f7221 */ /* 0x000fe40000010000 */
[----:B------:R-:W2:Y:S08]  /*8900*/  MUFU.EX2 R163, R163 ;  /* 0x000000a300a37308 */ /* 0x000eb00000000800 */
[----:B------:R-:W-:Y:S08]  /*8910*/  MUFU.EX2 R166, R166 ;  /* 0x000000a600a67308 */ /* 0x000ff00000000800 */
[----:B------:R-:W4:Y:S08]  /*8920*/  MUFU.EX2 R167, R167 ;  /* 0x000000a700a77308 */ /* 0x000f300000000800 */
[----:B------:R-:W-:Y:S08]  /*8930*/  MUFU.EX2 R168, R168 ;  /* 0x000000a800a87308 */ /* 0x000ff00000000800 */
[----:B------:R-:W5:Y:S08]  /*8940*/  MUFU.EX2 R169, R169 ;  /* 0x000000a900a97308 */ /* 0x000f700000000800 */
[----:B------:R-:W-:Y:S08]  /*8950*/  MUFU.EX2 R172, R172 ;  /* 0x000000ac00ac7308 */ /* 0x000ff00000000800 */
[----:B------:R-:W3:Y:S08]  /*8960*/  MUFU.EX2 R173, R173 ;  /* 0x000000ad00ad7308 */ /* 0x000ef00000000800 */
        /* <DEDUP_REMOVED lines=24> */
[----:B------:R-:W-:Y:S01]  /*8af0*/  MUFU.EX2 R194, R194 ;  /* 0x000000c200c27308 */ /* 0x000fe20000000800 */
[----:B------:R-:W-:-:S02]  /*8b00*/  WARPGROUP.DEPBAR.LE gsb0, 0x0 ;  /* 0x00008000000079c5 */ /* 0x000fc40000010000 */
[----:B0-----:R-:W-:-:S05]  /*8b10*/  F2FP.BF16.F32.PACK_AB R152, R161, R160 ;  /* 0x000000a0a198723e */ /* 0x001fca00000010ff */
[----:B------:R-:W0:Y:S01]  /*8b20*/  MUFU.EX2 R195, R195 ;  /* 0x000000c300c37308 */ /* 0x000e220000000800 */
[----:B-1----:R-:W-:Y:S01]  /*8b30*/  F2FP.BF16.F32.PACK_AB R154, R165, R164 ;  /* 0x000000a4a59a723e */ /* 0x002fe200000010ff */
[----:B------:R-:W-:Y:S01]  /*8b40*/  FADD.FTZ R160, R160, R205 ;  /* 0x000000cda0a07221 */ /* 0x000fe20000010000 */
[----:B--2---:R-:W-:Y:S01]  /*8b50*/  F2FP.BF16.F32.PACK_AB R153, R163, R162 ;  /* 0x000000a2a399723e */ /* 0x004fe200000010ff */
[----:B------:R-:W-:Y:S01]  /*8b60*/  FADD.FTZ R162, R162, R159 ;  /* 0x0000009fa2a27221 */ /* 0x000fe20000010000 */
[----:B----4-:R-:W-:Y:S01]  /*8b70*/  F2FP.BF16.F32.PACK_AB R155, R167, R166 ;  /* 0x000000a6a79b723e */ /* 0x010fe200000010ff */
        /* <DEDUP_REMOVED lines=8> */
[----:B------:R-:W1:Y:S01]  /*8c00*/  MUFU.EX2 R199, R199 ;  /* 0x000000c700c77308 */ /* 0x000e620000000800 */
[----:B------:R-:W-:Y:S01]  /*8c10*/  UMOV UR15, 0x40000040 ;  /* 0x40000040000f7882 */ /* 0x000fe20000000000 */
[----:B------:R-:W-:Y:S01]  /*8c20*/  FADD.FTZ R165, R165, R164 ;  /* 0x000000a4a5a57221 */ /* 0x000fe20000010000 */
[----:B------:R-:W-:Y:S01]  /*8c30*/  FADD.FTZ R167, R167, R166 ;  /* 0x000000a6a7a77221 */ /* 0x000fe20000010000 */
[----:B------:R-:W-:Y:S02]  /*8c40*/  WARPGROUP.DEPBAR.LE gsb0, 0x0 ;  /* 0x00008000000079c5 */ /* 0x000fe40000010000 */
[----:B-----5:R-:W-:Y:S01]  /*8c50*/  F2FP.BF16.F32.PACK_AB R152, R169, R168 ;  /* 0x000000a8a998723e */ /* 0x020fe200000010ff */
[----:B------:R-:W-:Y:S01]  /*8c60*/  FADD.FTZ R168, R168, R165 ;  /* 0x000000a5a8a87221 */ /* 0x000fe20000010000 */
[----:B---3--:R-:W-:-:S02]  /*8c70*/  F2FP.BF16.F32.PACK_AB R154, R173, R172 ;  /* 0x000000acad9a723e */ /* 0x008fc400000010ff */
[----:B------:R-:W-:Y:S01]  /*8c80*/  F2FP.BF16.F32.PACK_AB R153, R171, R170 ;  /* 0x000000aaab99723e */ /* 0x000fe200000010ff */
[----:B------:R-:W-:Y:S01]  /*8c90*/  FADD.FTZ R170, R170, R167 ;  /* 0x000000a7aaaa7221 */ /* 0x000fe20000010000 */
[----:B------:R-:W-:Y:S01]  /*8ca0*/  F2FP.BF16.F32.PACK_AB R155, R175, R174 ;  /* 0x000000aeaf9b723e */ /* 0x000fe200000010ff */
[----:B------:R-:W-:Y:S02]  /*8cb0*/  FADD.FTZ R169, R169, R168 ;  /* 0x000000a8a9a97221 */ /* 0x000fe40000010000 */
[----:B------:R-:W-:Y:S01]  /*8cc0*/  FADD.FTZ R171, R171, R170 ;  /* 0x000000aaabab7221 */ /* 0x000fe20000010000 */
[----:B------:R-:W-:Y:S01]  /*8cd0*/  WARPGROUP.ARRIVE ;  /* 0x00000000000079c5 */ /* 0x000fe20000000000 */
[----:B------:R-:W-:Y:S02]  /*8ce0*/  FADD.FTZ R172, R172, R169 ;  /* 0x000000a9acac7221 */ /* 0x000fe40000010000 */
[----:B------:R-:W-:Y:S02]  /*8cf0*/  FADD.FTZ R174, R174, R171 ;  /* 0x000000abaeae7221 */ /* 0x000fe40000010000 */
[----:B------:R-:W-:-:S05]  /*8d00*/  FADD.FTZ R173, R173, R172 ;  /* 0x000000acadad7221 */ /* 0x000fca0000010000 */
[----:B------:R-:W-:Y:S01]  /*8d10*/  HGMMA.64x256x16.F32.BF16 R24, R152, gdesc[UR12].tnspB, R24, gsb0 ;  /* 0x43e0000c98187df0 */ /* 0x000fe20008001818 */
[----:B------:R-:W-:Y:S01]  /*8d20*/  UIADD3 UR14, UR6, 0x180, URZ ;  /* 0x00000180060e7890 */ /* 0x000fe2000fffe03f */
[----:B------:R-:W-:Y:S01]  /*8d30*/  FADD.FTZ R175, R175, R174 ;  /* 0x000000aeafaf7221 */ /* 0x000fe20000010000 */
[----:B------:R-:W-:Y:S01]  /*8d40*/  UMOV UR15, 0x40000040 ;  /* 0x40000040000f7882 */ /* 0x000fe20000000000 */
[----:B------:R-:W-:Y:S02]  /*8d50*/  WARPGROUP.DEPBAR.LE gsb0, 0x0 ;  /* 0x00008000000079c5 */ /* 0x000fe40000010000 */
[----:B------:R-:W-:Y:S01]  /*8d60*/  F2FP.BF16.F32.PACK_AB R152, R177, R176 ;  /* 0x000000b0b198723e */ /* 0x000fe200000010ff */
[----:B------:R-:W-:Y:S01]  /*8d70*/  FADD.FTZ R176, R176, R173 ;  /* 0x000000adb0b07221 */ /* 0x000fe20000010000 */
[----:B------:R-:W-:Y:S02]  /*8d80*/  F2FP.BF16.F32.PACK_AB R154, R181, R180 ;  /* 0x000000b4b59a723e */ /* 0x000fe400000010ff */
        /* <DEDUP_REMOVED lines=11> */
[----:B------:R-:W-:Y:S01]  /*8e40*/  FADD.FTZ R183, R183, R182 ;  /* 0x000000b6b7b77221 */ /* 0x000fe20000010000 */
[----:B------:R-:W-:Y:S01]  /*8e50*/  UMOV UR15, 0x40000040 ;  /* 0x40000040000f7882 */ /* 0x000fe20000000000 */
[----:B------:R-:W-:Y:S01]  /*8e60*/  UIADD3 UR6, UR6, 0x280, URZ ;  /* 0x0000028006067890 */ /* 0x000fe2000fffe03f */
        /* <DEDUP_REMOVED lines=16> */
[----:B------:R-:W-:Y:S01]  /*8f70*/  FADD.FTZ R191, R191, R190 ;  /* 0x000000bebfbf7221 */ /* 0x000fe20000010000 */
[----:B------:R-:W-:Y:S02]  /*8f80*/  WARPGROUP.DEPBAR.LE gsb0, 0x0 ;  /* 0x00008000000079c5 */ /* 0x000fe40000010000 */
[----:B------:R-:W-:Y:S01]  /*8f90*/  F2FP.BF16.F32.PACK_AB R152, R193, R192 ;  /* 0x000000c0c198723e */ /* 0x000fe200000010ff */
[----:B------:R-:W-:Y:S01]  /*8fa0*/  FADD.FTZ R192, R192, R189 ;  /* 0x000000bdc0c07221 */ /* 0x000fe20000010000 */
[----:B------:R-:W-:Y:S02]  /*8fb0*/  F2FP.BF16.F32.PACK_AB R154, R197, R196 ;  /* 0x000000c4c59a723e */ /* 0x000fe400000010ff */
[----:B0-----:R-:W-:Y:S01]  /*8fc0*/  F2FP.BF16.F32.PACK_AB R153, R195, R194 ;  /* 0x000000c2c399723e */ /* 0x001fe200000010ff */
        /* <DEDUP_REMOVED lines=9> */
[----:B------:R-:W-:Y:S02]  /*9060*/  FADD.FTZ R12, R199, R12 ;  /* 0x0000000cc70c7221 */ /* 0x000fe40000010000 */
[----:B------:R-:W-:Y:S02]  /*9070*/  WARPGROUP.DEPBAR.LE gsb0, 0x0 ;  /* 0x00008000000079c5 */ /* 0x000fe40000010000 */
[----:B------:R2:W-:Y:S01]  /*9080*/  @!P2 SYNCS.ARRIVE.TRANS64.RED.A1T0 RZ, [R210+URZ], RZ ;  /* 0x000000ffd2ffa9a7 */ /* 0x0005e2000810043f */
[----:B------:R-:W-:Y:S05]  /*9090*/  @P1 BRA `(.L_x_13292) ;  /* 0xffffffdc00581947 */ /* 0x000fea000383ffff */
.L_x_13283:
[----:B------:R-:W3:Y:S01]  /*90a0*/  SHFL.BFLY PT, R3, R0, 0x2, 0x1f ;  /* 0x0c401f0000037f89 */ /* 0x000ee200000e0000 */
[----:B------:R-:W-:-:S03]  /*90b0*/  PLOP3.LUT P0, PT, PT, PT, PT, 0x8, 0x0 ;  /* 0x000000000000781c */ /* 0x000fc60003f0e170 */
[----:B------:R-:W4:Y:S01]  /*90c0*/  SHFL.BFLY PT, R5, R12, 0x2, 0x1f ;  /* 0x0c401f000c057f89 */ /* 0x000f2200000e0000 */
[----:B------:R-:W5:Y:S01]  /*90d0*/  S2R R23, SR_TID.X ;  /* 0x0000000000177919 */ /* 0x000f620000002100 */
[----:B---3--:R-:W-:Y:S01]  /*90e0*/  FADD.FTZ R3, R3, R0 ;  /* 0x0000000003037221 */ /* 0x008fe20000010000 */
[----:B------:R-:W-:Y:S02]  /*90f0*/  IMAD.MOV.U32 R0, RZ, RZ, RZ ;  /* 0x000000ffff007224 */ /* 0x000fe400078e00ff */
[----:B----4-:R-:W-:Y:S02]  /*9100*/  FADD.FTZ R5, R5, R12 ;  /* 0x0000000c05057221 */ /* 0x010fe40000010000 */
[----:B------:R-:W3:Y:S04]  /*9110*/  SHFL.BFLY PT, R2, R3, 0x1, 0x1f ;  /* 0x0c201f0003027f89 */ /* 0x000ee800000e0000 */
[----:B------:R-:W4:Y:S01]  /*9120*/  SHFL.BFLY PT, R4, R5, 0x1, 0x1f ;  /* 0x0c201f0005047f89 */ /* 0x000f2200000e0000 */
[----:B-----5:R-:W-:Y:S01]  /*9130*/  SHF.R.U32.HI R23, RZ, 0x7, R23 ;  /* 0x00000007ff177819 */ /* 0x020fe20000011617 */
[----:B---3--:R-:W-:-:S03]  /*9140*/  FADD.FTZ R8, R3, R2 ;  /* 0x0000000203087221 */ /* 0x008fc60000010000 */
[----:B------:R-:W-:Y:S01]  /*9150*/  IADD3 R3, -R23, 0xb, RZ ;  /* 0x0000000b17037810 */ /* 0x000fe20007ffe1ff */
[----:B------:R-:W-:Y:S02]  /*9160*/  IMAD.MOV.U32 R2, RZ, RZ, RZ ;  /* 0x000000ffff027224 */ /* 0x000fe400078e00ff */
[----:B----4-:R-:W-:Y:S02]  /*9170*/  FADD.FTZ R4, R5, R4 ;  /* 0x0000000405047221 */ /* 0x010fe40000010000 */
[----:B------:R3:W-:Y:S08]  /*9180*/  BAR.ARV R3, 0x100 ;  /* 0x000400030000751d */ /* 0x0007f00000002000 */
[----:B------:R-:W-:Y:S06]  /*9190*/  BAR.ARV 0x8, 0x180 ;  /* 0x0206000000007b1d */ /* 0x000fec0000002000 */
[----:B------:R-:W-:Y:S01]  /*91a0*/  FSETP.NE.FTZ.AND P1, PT, R8, RZ, PT ;  /* 0x000000ff0800720b */ /* 0x000fe20003f35000 */
[----:B---3--:R-:W-:Y:S01]  /*91b0*/  IMAD.MOV.U32 R3, RZ, RZ, -0x800000 ;  /* 0xff800000ff037424 */ /* 0x008fe200078e00ff */
[----:B------:R-:W-:-:S11]  /*91c0*/  FSETP.NE.FTZ.AND P2, PT, R4, RZ, PT ;  /* 0x000000ff0400720b */ /* 0x000fd60003f55000 */
[----:B------:R-:W3:Y:S08]  /*91d0*/  @P1 MUFU.LG2 R6, R8 ;  /* 0x0000000800061308 */ /* 0x000ef00000000c00 */
[----:B------:R-:W4:Y:S08]  /*91e0*/  @P2 MUFU.LG2 R7, R4 ;  /* 0x0000000400072308 */ /* 0x000f300000000c00 */
[----:B------:R5:W0:Y:S01]  /*91f0*/  @P1 MUFU.RCP R2, R8 ;  /* 0x0000000800021308 */ /* 0x000a220000001000 */
[----:B---3--:R-:W-:-:S07]  /*9200*/  @P1 FMUL.FTZ R5, R6, 0.69314718246459960938 ;  /* 0x3f31721806051820 */ /* 0x008fce0000410000 */
[----:B------:R3:W1:Y:S01]  /*9210*/  @P2 MUFU.RCP R0, R4 ;  /* 0x0000000400002308 */ /* 0x0006620000001000 */
[----:B-----5:R-:W-:Y:S02]  /*9220*/  IMAD.U32 R8, RZ, RZ, UR10 ;  /* 0x0000000aff087e24 */ /* 0x020fe4000f8e00ff */
[----:B----4-:R-:W-:Y:S02]  /*9230*/  @P2 FMUL.FTZ R7, R7, 0.69314718246459960938 ;  /* 0x3f31721807072820 */ /* 0x010fe40000410000 */
[----:B------:R-:W-:Y:S01]  /*9240*/  @P2 FMUL.FTZ R8, R8, 0.69314718246459960938 ;  /* 0x3f31721808082820 */ /* 0x000fe20000410000 */
[----:B---3--:R-:W-:Y:S02]  /*9250*/  IMAD.U32 R4, RZ, RZ, UR10 ;  /* 0x0000000aff047e24 */ /* 0x008fe4000f8e00ff */
[-C--:B0-----:R-:W-:Y:S01]  /*9260*/  FMUL.FTZ R24, R24, R2.reuse ;  /* 0x0000000218187220 */ /* 0x081fe20000410000 */
        /* <DEDUP_REMOVED lines=131> */
.L_x_13261:
[----:B------:R-:W-:Y:S05]  /*9aa0*/  @P0 BRA `(.L_x_13293) ;  /* 0x0000002000640947 */ /* 0x000fea0003800000 */
[----:B------:R-:W3:Y:S01]  /*9ab0*/  LDL R0, [R1] ;  /* 0x0000000001007983 */ /* 0x000ee20000100800 */
[----:B------:R-:W0:Y:S01]  /*9ac0*/  LDC R8, c[0x0][0xce8] ;  /* 0x00033a00ff087b82 */ /* 0x000e220000000800 */
[----:B------:R-:W-:Y:S01]  /*9ad0*/  ULDC.64 UR8, c[0x0][0xcd0] ;  /* 0x0003340000087ab9 */ /* 0x000fe20000000a00 */
[----:B------:R-:W-:Y:S01]  /*9ae0*/  ULDC.64 UR14, c[0x0][0x208] ;  /* 0x00008200000e7ab9 */ /* 0x000fe20000000a00 */
[----:B------:R-:W1:Y:S01]  /*9af0*/  S2R R22, SR_CTAID.X ;  /* 0x0000000000167919 */ /* 0x000e620000002500 */
[----:B------:R-:W-:Y:S04]  /*9b00*/  BSSY B0, `(.L_x_13294) ;  /* 0x000014d000007945 */ /* 0x000fe80003800000 */
[----:B------:R-:W4:Y:S08]  /*9b10*/  S2UR UR12, SR_CTAID.Z ;  /* 0x00000000000c79c3 */ /* 0x000f300000002700 */
[----:B------:R-:W5:Y:S08]  /*9b20*/  LDC.64 R18, c[0x0][0xcd8] ;  /* 0x00033600ff127b82 */ /* 0x000f700000000a00 */
[----:B------:R-:W-:Y:S01]  /*9b30*/  BAR.SYNC.DEFER_BLOCKING 0x1, 0x100 ;  /* 0x0044000000007b1d */ /* 0x000fe20000010000 */
[----:B0-----:R-:W-:-:S07]  /*9b40*/  ISETP.NE.AND P0, PT, R8, 0x1, PT ;  /* 0x000000010800780c */ /* 0x001fce0003f05270 */
[----:B------:R-:W0:Y:S01]  /*9b50*/  S2UR UR11, SR_CTAID.Y ;  /* 0x00000000000b79c3 */ /* 0x000e220000002600 */
[----:B----4-:R-:W-:-:S07]  /*9b60*/  USHF.R.S32.HI UR10, URZ, 0x1f, UR12 ;  /* 0x0000001f3f0a7899 */ /* 0x010fce000801140c */
[----:B------:R-:W0:Y:S08]  /*9b70*/  LDC R23, c[0x0][0xd50] ;  /* 0x00035400ff177b82 */ /* 0x000e300000000800 */
[----:B------:R-:W4:Y:S08]  /*9b80*/  @P0 LDC R14, c[0x0][0xcec] ;  /* 0x00033b00ff0e0b82 */ /* 0x000f300000000800 */
[----:B------:R-:W2:Y:S08]  /*9b90*/  LDC.64 R20, c[0x0][0xc40] ;  /* 0x00031000ff147b82 */ /* 0x000eb00000000a00 */
[----:B------:R-:W2:Y:S08]  /*9ba0*/  @P0 LDC R152, c[0x0][0xcec] ;  /* 0x00033b00ff980b82 */ /* 0x000eb00000000800 */
[----:B------:R-:W2:Y:S08]  /*9bb0*/  @P0 LDC R17, c[0x0][0xcf0] ;  /* 0x00033c00ff110b82 */ /* 0x000eb00000000800 */
[----:B------:R-:W2:Y:S01]  /*9bc0*/  @P0 LDC R153, c[0x0][0xcf0] ;  /* 0x00033c00ff990b82 */ /* 0x000ea20000000800 */
[----:B---3--:R-:W-:-:S02]  /*9bd0*/  R2UR UR13, R0 ;  /* 0x00000000000d72ca */ /* 0x008fc400000e0000 */
[----:B------:R-:W3:Y:S11]  /*9be0*/  S2R R0, SR_TID.X ;  /* 0x0000000000007919 */ /* 0x000ef60000002100 */
[----:B------:R-:W-:-:S02]  /*9bf0*/  USHF.R.S32.HI UR7, URZ, 0x1f, UR13 ;  /* 0x0000001f3f077899 */ /* 0x000fc4000801140d */
[----:B------:R-:W-:Y:S02]  /*9c00*/  UIMAD.WIDE.U32 UR4, UR13, UR8, URZ ;  /* 0x000000080d0472a5 */ /* 0x000fe4000f8e003f */
[----:B------:R-:W-:-:S04]  /*9c10*/  UIMAD UR6, UR7, UR8, URZ ;  /* 0x00000008070672a4 */ /* 0x000fc8000f8e023f */
[----:B------:R-:W-:-:S03]  /*9c20*/  UIMAD UR6, UR13, UR9, UR6 ;  /* 0x000000090d0672a4 */ /* 0x000fc6000f8e0206 */
[----:B------:R-:W-:Y:S01]  /*9c30*/  ULDC.64 UR8, c[0x0][0xc38] ;  /* 0x00030e0000087ab9 */ /* 0x000fe20000000a00 */
[----:B------:R-:W-:Y:S02]  /*9c40*/  UIADD3 UR6, UR5, UR6, URZ ;  /* 0x0000000605067290 */ /* 0x000fe4000fffe03f */
[----:B------:R-:W-:Y:S01]  /*9c50*/  UIMAD UR7, UR7, UR8, URZ ;  /* 0x00000008070772a4 */ /* 0x000fe2000f8e023f */
[----:B---3--:R-:W-:-:S05]  /*9c60*/  VIADD R5, R0, 0xffffff80 ;  /* 0xffffff8000057836 */ /* 0x008fca0000000000 */
[----:B------:R-:W-:-:S04]  /*9c70*/  SHF.R.S32.HI R4, RZ, 0x1f, R5 ;  /* 0x0000001fff047819 */ /* 0x000fc80000011405 */
[CC--:B------:R-:W-:Y:S02]  /*9c80*/  LEA.HI R6, R4.reuse, R5.reuse, RZ, 0x7 ;  /* 0x0000000504067211 */ /* 0x0c0fe400078f38ff */
[----:B------:R-:W-:Y:S02]  /*9c90*/  LEA.HI R13, R4, R5, RZ, 0x2 ;  /* 0x00000005040d7211 */ /* 0x000fe400078f10ff */
[----:B------:R-:W-:Y:S02]  /*9ca0*/  LOP3.LUT R0, R6, 0xffffff80, RZ, 0xc0, !PT ;  /* 0xffffff8006007812 */ /* 0x000fe400078ec0ff */
[----:B------:R-:W-:-:S03]  /*9cb0*/  SHF.R.S32.HI R7, RZ, 0x7, R6 ;  /* 0x00000007ff077819 */ /* 0x000fc60000011406 */
[----:B------:R-:W-:Y:S01]  /*9cc0*/  IMAD.IADD R0, R5, 0x1, -R0 ;  /* 0x0000000105007824 */ /* 0x000fe200078e0a00 */
[----:B------:R-:W-:Y:S02]  /*9cd0*/  LEA.HI R4, R6, R7, RZ, 0x1 ;  /* 0x0000000706047211 */ /* 0x000fe400078f08ff */
[----:B------:R-:W-:Y:S02]  /*9ce0*/  LOP3.LUT R6, R13, 0xfffffffc, RZ, 0xc0, !PT ;  /* 0xfffffffc0d067812 */ /* 0x000fe400078ec0ff */
[----:B------:R-:W-:Y:S02]  /*9cf0*/  SHF.R.S32.HI R9, RZ, 0x1f, R0 ;  /* 0x0000001fff097819 */ /* 0x000fe40000011400 */
[----:B------:R-:W-:Y:S01]  /*9d00*/  LOP3.LUT R4, R4, 0x3fffffe, RZ, 0xc0, !PT ;  /* 0x03fffffe04047812 */ /* 0x000fe200078ec0ff */
[----:B------:R-:W-:Y:S01]  /*9d10*/  IMAD.IADD R5, R5, 0x1, -R6 ;  /* 0x0000000105057824 */ /* 0x000fe200078e0a06 */
[CC--:B------:R-:W-:Y:S02]  /*9d20*/  LEA.HI R10, R9.reuse, R0.reuse, RZ, 0x2 ;  /* 0x00000000090a7211 */ /* 0x0c0fe400078f10ff */
[----:B------:R-:W-:Y:S01]  /*9d30*/  LEA.HI R9, R9, R0, RZ, 0x5 ;  /* 0x0000000009097211 */ /* 0x000fe200078f28ff */
[----:B------:R-:W-:Y:S01]  /*9d40*/  IMAD.IADD R6, R7, 0x1, -R4 ;  /* 0x0000000107067824 */ /* 0x000fe200078e0a04 */
[----:B------:R-:W-:-:S02]  /*9d50*/  SHF.R.S32.HI R11, RZ, 0x2, R10 ;  /* 0x00000002ff0b7819 */ /* 0x000fc4000001140a */
[----:B------:R-:W-:Y:S02]  /*9d60*/  SHF.R.S32.HI R12, RZ, 0x1f, R10 ;  /* 0x0000001fff0c7819 */ /* 0x000fe4000001140a */
[----:B------:R-:W-:Y:S02]  /*9d70*/  LEA.HI R7, R5, R5, RZ, 0x1 ;  /* 0x0000000505077211 */ /* 0x000fe400078f08ff */
[----:B------:R-:W-:-:S04]  /*9d80*/  LEA.HI R12, R12, R11, RZ, 0x3 ;  /* 0x0000000b0c0c7211 */ /* 0x000fc800078f18ff */
[----:B------:R-:W-:-:S05]  /*9d90*/  LOP3.LUT R12, R12, 0xfffffff8, RZ, 0xc0, !PT ;  /* 0xfffffff80c0c7812 */ /* 0x000fca00078ec0ff */
        /* <DEDUP_REMOVED lines=12> */
[----:B------:R-:W-:Y:S01]  /*9e60*/  IMAD R16, RZ, RZ, -UR13 ;  /* 0x8000000dff107e24 */ /* 0x000fe2000f8e02ff */
[----:B------:R-:W-:Y:S01]  /*9e70*/  UIADD3 UR6, UR5, UR6, URZ ;  /* 0x0000000605067290 */ /* 0x000fe2000fffe03f */
[----:B-----5:R-:W-:Y:S01]  /*9e80*/  IMAD R12, R18, UR10, RZ ;  /* 0x0000000a120c7c24 */ /* 0x020fe2000f8e02ff */
[----:B------:R-:W-:Y:S01]  /*9e90*/  ULDC.64 UR8, c[0x0][0xc28] ;  /* 0x00030a0000087ab9 */ /* 0x000fe20000000a00 */
[----:B-1----:R-:W-:Y:S02]  /*9ea0*/  IMAD R11, R22, 0x80, R6 ;  /* 0x00000080160b7824 */ /* 0x002fe400078e0206 */
[----:B0-----:R-:W-:Y:S02]  /*9eb0*/  IMAD R23, R23, R16, UR11 ;  /* 0x0000000b17177e24 */ /* 0x001fe4000f8e0210 */
[----:B------:R-:W-:Y:S02]  /*9ec0*/  IMAD R15, R19, UR12, R12 ;  /* 0x0000000c130f7c24 */ /* 0x000fe4000f8e020c */
[----:B------:R-:W-:Y:S01]  /*9ed0*/  IMAD.WIDE.U32 R4, R18, UR12, R4 ;  /* 0x0000000c12047c25 */ /* 0x000fe2000f8e0004 */
[----:B------:R-:W-:-:S03]  /*9ee0*/  SHF.R.S32.HI R16, RZ, 0x1f, R23 ;  /* 0x0000001fff107819 */ /* 0x000fc60000011417 */
[----:B----4-:R-:W-:-:S04]  /*9ef0*/  @P0 IMAD.HI.U32 R12, R11, R14, RZ ;  /* 0x0000000e0b0c0227 */ /* 0x010fc800078e00ff */
[----:B------:R-:W-:Y:S02]  /*9f00*/  IMAD.U32 R7, RZ, RZ, UR5 ;  /* 0x00000005ff077e24 */ /* 0x000fe4000f8e00ff */
[----:B------:R-:W-:Y:S01]  /*9f10*/  IMAD.U32 R6, RZ, RZ, UR4 ;  /* 0x00000004ff067e24 */ /* 0x000fe2000f8e00ff */
[----:B------:R-:W-:Y:S01]  /*9f20*/  ULDC.64 UR4, c[0x0][0xce0] ;  /* 0x0003380000047ab9 */ /* 0x000fe20000000a00 */
[----:B------:R-:W-:Y:S01]  /*9f30*/  IMAD.U32 R7, RZ, RZ, UR6 ;  /* 0x00000006ff077e24 */ /* 0x000fe2000f8e00ff */
[----:B------:R-:W-:Y:S01]  /*9f40*/  ULDC.64 UR6, c[0x0][0xc48] ;  /* 0x0003120000067ab9 */ /* 0x000fe20000000a00 */
[----:B------:R-:W-:Y:S02]  /*9f50*/  IMAD.IADD R5, R5, 0x1, R15 ;  /* 0x0000000105057824 */ /* 0x000fe400078e020f */
[----:B--2---:R-:W-:Y:S02]  /*9f60*/  IMAD R14, R20, UR10, RZ ;  /* 0x0000000a140e7c24 */ /* 0x004fe4000f8e02ff */
[----:B------:R-:W-:-:S04]  /*9f70*/  @P0 IMAD.HI.U32 R152, R11, R152, RZ ;  /* 0x000000980b980227 */ /* 0x000fc800078e00ff */
        /* <DEDUP_REMOVED lines=88> */
[C---:B------:R-:W-:Y:S01]  /*a500*/  VIADD R22, R0.reuse, 0x50 ;  /* 0x0000005000167836 */ /* 0x040fe20000000000 */
[----:B------:R-:W-:Y:S01]  /*a510*/  @!P4 LEA.HI R3, R3, R3, RZ, 0x1 ;  /* 0x000000030303c211 */ /* 0x000fe200078f08ff */
[----:B------:R-:W-:Y:S01]  /*a520*/  VIADD R23, R0, 0x58 ;  /* 0x0000005800177836 */ /* 0x000fe20000000000 */
        /* <DEDUP_REMOVED lines=170> */
.L_x_13295:
[----:B------:R-:W-:Y:S05]  /*afd0*/  BSYNC B0 ;  /* 0x0000000000007941 */ /* 0x000fea0003800000 */
.L_x_13294:
[----:B------:R-:W-:Y:S01]  /*afe0*/  ISETP.GE.AND P0, PT, R9, R8, PT ;  /* 0x000000080900720c */ /* 0x000fe20003f06270 */
[----:B0--3--:R0:W2:Y:S04]  /*aff0*/  SHFL.IDX PT, R3, R7, 0x1, 0x1c1f ;  /* 0x003c1f0007037f89 */ /* 0x0090a800000e0000 */
[----:B------:R0:W3:Y:S08]  /*b000*/  SHFL.IDX PT, R2, R6, 0x1, 0x1c1f ;  /* 0x003c1f0006027f89 */ /* 0x0000f000000e0000 */
[----:B0-----:R-:W-:Y:S05]  /*b010*/  @P0 BRA `(.L_x_13259) ;  /* 0x0000005800f00947 */ /* 0x001fea0003800000 */
        /* <DEDUP_REMOVED lines=23> */
[----:B--23--:R-:W-:Y:S01]  /*b190*/  @!P0 IMAD.WIDE R4, R0, 0x4, R2 ;  /* 0x0000000400048825 */ /* 0x00cfe200078e0202 */
        /* <DEDUP_REMOVED lines=170> */
.L_x_13293:
        /* <DEDUP_REMOVED lines=12> */
[----:B------:R-:W3:Y:S01]  /*bd00*/  LDL R4, [R1] ;  /* 0x0000000001047983 */ /* 0x000ee20000100800 */
[----:B------:R-:W-:Y:S01]  /*bd10*/  ISETP.NE.AND P0, PT, R6, 0x1, PT ;  /* 0x000000010600780c */ /* 0x000fe20003f05270 */
[----:B------:R-:W-:Y:S01]  /*bd20*/  S2UR UR7, SR_CTAID.Z ;  /* 0x00000000000779c3 */ /* 0x000fe20000002700 */
[----:B------:R-:W-:Y:S01]  /*bd30*/  ULDC.64 UR8, c[0x0][0xcd0] ;  /* 0x0003340000087ab9 */ /* 0x000fe20000000a00 */
[----:B------:R-:W-:Y:S01]  /*bd40*/  IMAD.MOV.U32 R5, RZ, RZ, R0 ;  /* 0x000000ffff057224 */ /* 0x000fe200078e0000 */
[----:B------:R-:W-:-:S05]  /*bd50*/  ULDC.64 UR12, c[0x0][0x208] ;  /* 0x00008200000c7ab9 */ /* 0x000fca0000000a00 */
[----:B------:R-:W0:Y:S08]  /*bd60*/  LDC.64 R10, c[0x0][0xcd8] ;  /* 0x00033600ff0a7b82 */ /* 0x000e300000000a00 */
[----:B------:R-:W1:Y:S08]  /*bd70*/  @P0 LDC R7, c[0x0][0xcec] ;  /* 0x00033b00ff070b82 */ /* 0x000e700000000800 */
[----:B------:R-:W4:Y:S08]  /*bd80*/  @P0 LDC R9, c[0x0][0xcf0] ;  /* 0x00033c00ff090b82 */ /* 0x000f300000000800 */
[----:B------:R-:W5:Y:S08]  /*bd90*/  S2UR UR10, SR_CTAID.Y ;  /* 0x00000000000a79c3 */ /* 0x000f700000002600 */
[----:B------:R-:W5:Y:S01]  /*bda0*/  LDC R8, c[0x0][0xd50] ;  /* 0x00035400ff087b82 */ /* 0x000f620000000800 */
[----:B---3--:R-:W-:Y:S01]  /*bdb0*/  R2UR UR11, R4 ;  /* 0x00000000040b72ca */ /* 0x008fe200000e0000 */
[----:B-1----:R-:W-:-:S05]  /*bdc0*/  @P0 IMAD.HI.U32 R4, R0, R7, RZ ;  /* 0x0000000700040227 */ /* 0x002fca00078e00ff */
[----:B----4-:R-:W-:-:S07]  /*bdd0*/  @P0 SHF.R.U32.HI R5, RZ, R9, R4 ;  /* 0x00000009ff050219 */ /* 0x010fce0000011604 */
[----:B------:R-:W-:Y:S02]  /*bde0*/  USHF.R.S32.HI UR6, URZ, 0x1f, UR11 ;  /* 0x0000001f3f067899 */ /* 0x000fe4000801140b */
[----:B------:R-:W-:Y:S01]  /*bdf0*/  IMAD R7, RZ, RZ, -UR11 ;  /* 0x8000000bff077e24 */ /* 0x000fe2000f8e02ff */
[----:B------:R-:W-:Y:S02]  /*be00*/  UIMAD.WIDE.U32 UR4, UR11, UR8, URZ ;  /* 0x000000080b0472a5 */ /* 0x000fe4000f8e003f */
[----:B------:R-:W-:Y:S01]  /*be10*/  UIMAD UR6, UR6, UR8, URZ ;  /* 0x00000008060672a4 */ /* 0x000fe2000f8e023f */
[----:B-----5:R-:W-:Y:S01]  /*be20*/  IMAD R9, R8, R7, UR10 ;  /* 0x0000000a08097e24 */ /* 0x020fe2000f8e0207 */
        /* <DEDUP_REMOVED lines=32> */
.L_x_13257:
[----:B------:R-:W-:-:S08]  /*c030*/  NOP ;  /* 0x0000000000007918 */ /* 0x000fd00000000000 */
[----:B--2---:R-:W0:-:S00]  /*c040*/  USETMAXREG.DEALLOC.CTAPOOL 0x18 ;  /* 0x00000018000079c8 */ /* 0x004e0000080e0500 */
        /* <DEDUP_REMOVED lines=16> */
.L_x_13296:
[----:B------:R-:W-:Y:S01]  /*c150*/  ULDC UR43, c[0x0][0xd50] ;  /* 0x00035400002b7ab9 */ /* 0x000fe20000000800 */
[----:B------:R-:W-:Y:S01]  /*c160*/  UMOV UR36, UR6 ;  /* 0x0000000600247c82 */ /* 0x000fe20008000000 */
[----:B------:R-:W-:-:S11]  /*c170*/  UISETP.NE.AND UP0, UPT, UR43, 0x1, UPT ;  /* 0x000000012b00788c */ /* 0x000fd6000bf05270 */
[----:B------:R-:W-:Y:S01]  /*c180*/  @UP0 ULDC UR4, c[0x0][0xd54] ;  /* 0x0003550000040ab9 */ /* 0x000fe20000000800 */
[----:B------:R-:W-:Y:S01]  /*c190*/  @UP0 ULDC UR7, c[0x0][0xd58] ;  /* 0x0003560000070ab9 */ /* 0x000fe20000000800 */
[----:B------:R-:W-:-:S04]  /*c1a0*/  UIMAD.WIDE.U32 UR4, UR6, UR4, URZ ;  /* 0x00000004060472a5 */ /* 0x000fc8000f8e003f */
[----:B------:R-:W-:-:S12]  /*c1b0*/  @UP0 USHF.R.U32.HI UR36, URZ, UR7, UR5 ;  /* 0x000000073f240299 */ /* 0x000fd80008011605 */
.L_x_13297:
        /* <DEDUP_REMOVED lines=75> */
.L_x_13299:
        /* <DEDUP_REMOVED lines=32> */
.L_x_13300:
        /* <DEDUP_REMOVED lines=20> */
.L_x_13302:
        /* <DEDUP_REMOVED lines=15> */
.L_x_13301:
        /* <DEDUP_REMOVED lines=25> */
.L_x_13387:
        /* <DEDUP_REMOVED lines=9> */
.L_x_13390:
        /* <DEDUP_REMOVED lines=24> */
.L_x_13306:
[----:B------:R-:W-:Y:S01]  /*ce40*/  IMAD.MOV.U32 R0, RZ, RZ, 0x1 ;  /* 0x00000001ff007424 */ /* 0x000fe200078e00ff */
[----:B01----:R-:W0:Y:S04]  /*ce50*/  S2R R6, SR_TID.X ;  /* 0x0000000000067919 */ /* 0x003e280000002100 */
[----:B------:R-:W-:-:S04]  /*ce60*/  SHF.L.U32 R0, R0, 0x1f, RZ ;  /* 0x0000001f00007819 */ /* 0x000fc800000006ff */
[----:B------:R-:W1:Y:S01]  /*ce70*/  SYNCS.PHASECHK.TRANS64.TRYWAIT P0, [UR38+0x32440], R0 ;  /* 0x03244000ff0075a7 */ /* 0x000e620008000166 */
[----:B0-----:R-:W-:-:S04]  /*ce80*/  LOP3.LUT R2, R6, 0x7f, RZ, 0xc0, !PT ;  /* 0x0000007f06027812 */ /* 0x001fc800078ec0ff */
[----:B------:R-:W-:Y:S01]  /*ce90*/  ISETP.NE.AND P1, PT, R2, RZ, PT ;  /* 0x000000ff0200720c */ /* 0x000fe20003f25270 */
[----:B-1----:R-:W-:-:S12]  /*cea0*/  @!P0 BRA `(.L_x_13307) ;  /* 0x0000004000648947 */ /* 0x002fd80003800000 */
.L_x_13391:
[----:B------:R-:W-:Y:S05]  /*ceb0*/  @P1 BRA `(.L_x_13308) ;  /* 0x0000000000181947 */ /* 0x000fea0003800000 */
[----:B------:R-:W1:Y:S01]  /*cec0*/  S2R R2, SR_TID.X ;  /* 0x0000000000027919 */ /* 0x000e620000002100 */
[----:B0-----:R-:W-:-:S04]  /*ced0*/  IMAD.MOV.U32 R0, RZ, RZ, 0x3000 ;  /* 0x00003000ff007424 */ /* 0x001fc800078e00ff */
[----:B------:R2:W-:Y:S01]  /*cee0*/  SYNCS.ARRIVE.TRANS64 RZ, [UR38+0x32430], R0 ;  /* 0x03243000ffff79a7 */ /* 0x0005e20008000026 */
[----:B-1----:R-:W-:-:S13]  /*cef0*/  LOP3.LUT P0, RZ, R2, 0x1f, RZ, 0xc0, !PT ;  /* 0x0000001f02ff7812 */ /* 0x002fda000780c0ff */
[----:B--2---:R-:W-:Y:S05]  /*cf00*/  @!P0 BRA `(.L_x_13308) ;  /* 0x0000000000048947 */ /* 0x004fea0003800000 */
[----:B------:R-:W-:Y:S01]  /*cf10*/  BPT.TRAP 0x1 ;  /* 0x000000040000795c */ /* 0x000fe20000300000 */
.L_x_13308:
        /* <DEDUP_REMOVED lines=18> */
.L_x_13304:
        /* <DEDUP_REMOVED lines=24> */
.L_x_13309:
        /* <DEDUP_REMOVED lines=48> */
[C---:B--2---:R-:W-:Y:S02]  /*d4c0*/  LOP3.LUT R10, R2.reuse, 0x38, RZ, 0xc0, !PT ;  /* 0x00000038020a7812 */ /* 0x044fe400078ec0ff */
        /* <DEDUP_REMOVED lines=8> */
[----:B------:R-:W1:Y:S01]  /*d550*/  SHFL.IDX PT, R5, R0, RZ, 0x181f ;  /* 0x00181fff00057589 */ /* 0x000e6200000e0000 */
[----:B------:R-:W-:Y:S01]  /*d560*/  ULDC UR4, c[0x0][0x288] ;  /* 0x0000a20000047ab9 */ /* 0x000fe20000000800 */
[----:B------:R-:W-:Y:S01]  /*d570*/  IMAD R11, R8, 0x80, R6 ;  /* 0x00000080080b7824 */ /* 0x000fe200078e0206 */
[----:B------:R-:W-:Y:S01]  /*d580*/  ULDC.64 UR6, c[0x0][0x208] ;  /* 0x0000820000067ab9 */ /* 0x000fe20000000a00 */
[----:B------:R-:W2:Y:S01]  /*d590*/  SHFL.IDX PT, R4, R3, RZ, 0x181f ;  /* 0x00181fff03047589 */ /* 0x000ea200000e0000 */
[----:B------:R-:W-:Y:S02]  /*d5a0*/  IMAD R2, R7, UR4, RZ ;  /* 0x0000000407027c24 */ /* 0x000fe4000f8e02ff */
[C---:B------:R-:W-:Y:S01]  /*d5b0*/  VIADD R12, R11.reuse, 0x10 ;  /* 0x000000100b0c7836 */ /* 0x040fe20000000000 */
[----:B------:R-:W3:Y:S02]  /*d5c0*/  SHFL.IDX PT, R7, R0, 0x1, 0x181f ;  /* 0x00381f0000077f89 */ /* 0x000ee400000e0000 */
[----:B------:R-:W-:-:S02]  /*d5d0*/  ISETP.GE.AND P1, PT, R11, R2, PT ;  /* 0x000000020b00720c */ /* 0x000fc40003f26270 */
[----:B------:R-:W4:Y:S01]  /*d5e0*/  SHFL.IDX PT, R6, R3, 0x1, 0x181f ;  /* 0x00381f0003067f89 */ /* 0x000f2200000e0000 */
[----:B------:R-:W-:-:S03]  /*d5f0*/  ISETP.GE.AND P2, PT, R12, R2, PT ;  /* 0x000000020c00720c */ /* 0x000fc60003f46270 */
[----:B------:R-:W5:Y:S04]  /*d600*/  SHFL.IDX PT, R14, R0, 0x2, 0x181f ;  /* 0x00581f00000e7f89 */ /* 0x000f6800000e0000 */
[----:B------:R-:W-:Y:S03]  /*d610*/  STL [R1+0x4], R11 ;  /* 0x0000040b01007387 */ /* 0x000fe60000100800 */
[----:B------:R-:W-:Y:S01]  /*d620*/  @!P1 LEA R8, R9, UR38, 0x1 ;  /* 0x0000002609089c11 */ /* 0x000fe2000f8e08ff */
[----:B------:R0:W-:Y:S01]  /*d630*/  STL [R1+0x14], R12 ;  /* 0x0000140c01007387 */ /* 0x0001e20000100800 */
[----:B-1----:R-:W-:-:S05]  /*d640*/  @!P1 LEA R5, P3, R10, R5, 0x1 ;  /* 0x000000050a059211 */ /* 0x002fca00078608ff */
[----:B--2---:R-:W-:Y:S02]  /*d650*/  @!P1 IMAD.X R4, RZ, RZ, R4, P3 ;  /* 0x000000ffff049224 */ /* 0x004fe400018e0604 */
[----:B0-----:R-:W-:-:S03]  /*d660*/  VIADD R12, R11, 0x20 ;  /* 0x000000200b0c7836 */ /* 0x001fc60000000000 */
[----:B------:R-:W-:-:S04]  /*d670*/  @!P1 LOP3.LUT R5, R5, R4, RZ, 0x3c, !PT ;  /* 0x0000000405059212 */ /* 0x000fc800078e3cff */
[C---:B------:R-:W-:Y:S01]  /*d680*/  @!P1 LOP3.LUT R4, R5.reuse, R4, RZ, 0x3c, !PT ;  /* 0x0000000405049212 */ /* 0x040fe200078e3cff */
[----:B------:R-:W-:Y:S03]  /*d690*/  STL [R1+0x18], R12 ;  /* 0x0000180c01007387 */ /* 0x000fe60000100800 */
[----:B------:R-:W-:-:S05]  /*d6a0*/  @!P1 LOP3.LUT R5, R5, R4, RZ, 0x3c, !PT ;  /* 0x0000000405059212 */ /* 0x000fca00078e3cff */
[----:B------:R3:W-:Y:S02]  /*d6b0*/  @!P1 LDGSTS.E.BYPASS.LTC128B.128 [R8+0x18400], desc[UR6][R4.64], !P0 ;  /* 0x1840000004089fae */ /* 0x0007e4000c101d46 */
[----:B---3--:R-:W-:Y:S02]  /*d6c0*/  @!P2 LEA R4, P1, R10, R7, 0x1 ;  /* 0x000000070a04a211 */ /* 0x008fe400078208ff */
[----:B------:R-:W-:-:S03]  /*d6d0*/  @!P2 LEA R7, R9, UR38, 0x1 ;  /* 0x000000260907ac11 */ /* 0x000fc6000f8e08ff */
[----:B----4-:R-:W-:Y:S01]  /*d6e0*/  @!P2 IMAD.X R5, RZ, RZ, R6, P1 ;  /* 0x000000ffff05a224 */ /* 0x010fe200008e0606 */
[----:B------:R-:W-:-:S04]  /*d6f0*/  ISETP.GE.AND P1, PT, R12, R2, PT ;  /* 0x000000020c00720c */ /* 0x000fc80003f26270 */
[----:B------:R0:W-:Y:S09]  /*d700*/  @!P2 LDGSTS.E.BYPASS.LTC128B.128 [R7+0x18c00], desc[UR6][R4.64], !P0 ;  /* 0x18c000000407afae */ /* 0x0001f2000c101d46 */
[----:B------:R-:W-:Y:S01]  /*d710*/  @!P1 LEA R6, R9, UR38, 0x1 ;  /* 0x0000002609069c11 */ /* 0x000fe2000f8e08ff */
[----:B0-----:R-:W0:Y:S01]  /*d720*/  SHFL.IDX PT, R4, R3, 0x2, 0x181f ;  /* 0x00581f0003047f89 */ /* 0x001e2200000e0000 */
[----:B-----5:R-:W-:Y:S01]  /*d730*/  @!P1 LEA R5, P2, R10, R14, 0x1 ;  /* 0x0000000e0a059211 */ /* 0x020fe200078408ff */
[----:B------:R-:W-:-:S05]  /*d740*/  VIADD R7, R11, 0x30 ;  /* 0x000000300b077836 */ /* 0x000fca0000000000 */
[----:B------:R1:W-:Y:S01]  /*d750*/  STL [R1+0x1c], R7 ;  /* 0x00001c0701007387 */ /* 0x0003e20000100800 */
[----:B0-----:R-:W-:-:S05]  /*d760*/  @!P1 IMAD.X R4, RZ, RZ, R4, P2 ;  /* 0x000000ffff049224 */ /* 0x001fca00010e0604 */
[----:B------:R-:W-:-:S04]  /*d770*/  @!P1 LOP3.LUT R5, R5, R4, RZ, 0x3c, !PT ;  /* 0x0000000405059212 */ /* 0x000fc800078e3cff */
[----:B------:R-:W-:-:S04]  /*d780*/  @!P1 LOP3.LUT R4, R5, R4, RZ, 0x3c, !PT ;  /* 0x0000000405049212 */ /* 0x000fc800078e3cff */
[----:B------:R-:W-:-:S05]  /*d790*/  @!P1 LOP3.LUT R5, R5, R4, RZ, 0x3c, !PT ;  /* 0x0000000405059212 */ /* 0x000fca00078e3cff */
[----:B------:R0:W-:Y:S01]  /*d7a0*/  @!P1 LDGSTS.E.BYPASS.LTC128B.128 [R6+0x19400], desc[UR6][R4.64], !P0 ;  /* 0x1940000004069fae */ /* 0x0001e2000c101d46 */
[----:B------:R-:W-:Y:S01]  /*d7b0*/  ISETP.GE.AND P1, PT, R7, R2, PT ;  /* 0x000000020700720c */ /* 0x000fe20003f26270 */
[----:B-1----:R-:W-:-:S05]  /*d7c0*/  VIADD R7, R11, 0x40 ;  /* 0x000000400b077836 */ /* 0x002fca0000000000 */
        /* <DEDUP_REMOVED lines=46> */
.L_x_13408:
        /* <DEDUP_REMOVED lines=44> */
.L_x_13311:
[----:B------:R-:W2:Y:S01]  /*dd70*/  LDL.LU.64 R6, [R1+0x30] ;  /* 0x0000300001067983 */ /* 0x000ea20000300a00 */
[----:B------:R-:W-:-:S03]  /*dd80*/  ULDC.64 UR8, c[0x0][0x3e0] ;  /* 0x0000f80000087ab9 */ /* 0x000fc60000000a00 */
[----:B------:R-:W3:Y:S04]  /*dd90*/  LDL.LU R2, [R1+0x40] ;  /* 0x0000400001027983 */ /* 0x000ee80000300800 */
[----:B0-----:R-:W4:Y:S01]  /*dda0*/  LDL.LU R4, [R1+0x8] ;  /* 0x0000080001047983 */ /* 0x001f220000300800 */
[----:B------:R-:W-:Y:S01]  /*ddb0*/  UIMAD UR6, UR45, UR8, URZ ;  /* 0x000000082d0672a4 */ /* 0x000fe2000f8e023f */
[----:B------:R-:W0:Y:S03]  /*ddc0*/  S2R R5, SR_TID.X ;  /* 0x0000000000057919 */ /* 0x000e260000002100 */
[----:B------:R-:W-:Y:S01]  /*ddd0*/  UIMAD UR6, UR44, UR9, UR6 ;  /* 0x000000092c0672a4 */ /* 0x000fe2000f8e0206 */
[----:B0-----:R-:W-:-:S05]  /*dde0*/  IMAD.SHL.U32 R8, R5, 0x8, RZ ;  /* 0x0000000805087824 */ /* 0x001fca00078e00ff */
[----:B------:R-:W-:Y:S02]  /*ddf0*/  LOP3.LUT R8, R8, 0x38, RZ, 0xc0, !PT ;  /* 0x0000003808087812 */ /* 0x000fe400078ec0ff */
[----:B--2---:R-:W-:Y:S02]  /*de00*/  R2UR UR4, R6 ;  /* 0x00000000060472ca */ /* 0x004fe400000e0000 */
[----:B------:R-:W0:Y:S01]  /*de10*/  LDC R6, c[0x0][0x448] ;  /* 0x00011200ff067b82 */ /* 0x000e220000000800 */
[----:B------:R-:W-:Y:S02]  /*de20*/  R2UR UR5, R7 ;  /* 0x00000000070572ca */ /* 0x000fe400000e0000 */
[----:B---3--:R-:W-:Y:S01]  /*de30*/  R2UR UR5, R2 ;  /* 0x00000000020572ca */ /* 0x008fe200000e0000 */
[----:B----4-:R-:W-:-:S12]  /*de40*/  IMAD.MOV.U32 R2, RZ, RZ, R4 ;  /* 0x000000ffff027224 */ /* 0x010fd800078e0004 */
[----:B------:R-:W-:-:S03]  /*de50*/  UIMAD.WIDE.U32 UR4, UR44, UR8, UR4 ;  /* 0x000000082c0472a5 */ /* 0x000fc6000f8e0004 */
[----:B------:R-:W-:Y:S01]  /*de60*/  ULDC.64 UR8, c[0x0][0x3d0] ;  /* 0x0000f40000087ab9 */ /* 0x000fe20000000a00 */
[----:B------:R-:W-:Y:S01]  /*de70*/  UIADD3 UR5, UR5, UR6, URZ ;  /* 0x0000000605057290 */ /* 0x000fe2000fffe03f */
[----:B0-----:R-:W-:-:S13]  /*de80*/  ISETP.NE.AND P0, PT, R6, 0x1, PT ;  /* 0x000000010600780c */ /* 0x001fda0003f05270 */
[----:B------:R-:W0:Y:S08]  /*de90*/  @P0 LDC R0, c[0x0][0x44c] ;  /* 0x00011300ff000b82 */ /* 0x000e300000000800 */
[----:B------:R-:W1:Y:S01]  /*dea0*/  @P0 LDC R3, c[0x0][0x450] ;  /* 0x00011400ff030b82 */ /* 0x000e620000000800 */
[----:B0-----:R-:W-:-:S05]  /*deb0*/  @P0 IMAD.HI.U32 R0, R4, R0, RZ ;  /* 0x0000000004000227 */ /* 0x001fca00078e00ff */
[----:B-1----:R-:W-:Y:S01]  /*dec0*/  @P0 SHF.R.U32.HI R2, RZ, R3, R0 ;  /* 0x00000003ff020219 */ /* 0x002fe20000011600 */
        /* <DEDUP_REMOVED lines=31> */
[----:B------:R-:W4:Y:S04]  /*e0c0*/  LDL.LU R15, [R1+0x18] ;  /* 0x00001800010f7983 */ /* 0x000f280000300800 */
[----:B------:R-:W5:Y:S01]  /*e0d0*/  LDL.LU R13, [R1+0x1c] ;  /* 0x00001c00010d7983 */ /* 0x000f620000300800 */
[----:B------:R-:W0:Y:S01]  /*e0e0*/  S2R R7, SR_TID.X ;  /* 0x0000000000077919 */ /* 0x000e220000002100 */
[----:B------:R-:W1:Y:S01]  /*e0f0*/  S2R R10, SR_TID.X ;  /* 0x00000000000a7919 */ /* 0x000e620000002100 */
[----:B------:R-:W-:Y:S01]  /*e100*/  ULDC.64 UR6, c[0x0][0x208] ;  /* 0x0000820000067ab9 */ /* 0x000fe20000000a00 */
[----:B------:R-:W-:Y:S04]  /*e110*/  SHFL.IDX PT, R6, R4, 0x1, 0x181f ;  /* 0x00381f0004067f89 */ /* 0x000fe800000e0000 */
[----:B------:R-:W5:Y:S01]  /*e120*/  LDL.LU R8, [R1+0x20] ;  /* 0x0000200001087983 */ /* 0x000f620000300800 */
[----:B0-----:R-:W-:Y:S01]  /*e130*/  IMAD.SHL.U32 R12, R7, 0x8, RZ ;  /* 0x00000008070c7824 */ /* 0x001fe200078e00ff */
[----:B-1----:R-:W-:-:S04]  /*e140*/  LOP3.LUT R10, R10, 0x7f, RZ, 0xc0, !PT ;  /* 0x0000007f0a0a7812 */ /* 0x002fc800078ec0ff */
[----:B------:R-:W-:Y:S01]  /*e150*/  LOP3.LUT R12, R12, 0x38, RZ, 0xc0, !PT ;  /* 0x000000380c0c7812 */ /* 0x000fe200078ec0ff */
[----:B------:R-:W-:Y:S02]  /*e160*/  IMAD.SHL.U32 R11, R10, 0x8, RZ ;  /* 0x000000080a0b7824 */ /* 0x000fe400078e00ff */
[----:B------:R-:W-:-:S05]  /*e170*/  IMAD.SHL.U32 R10, R7, 0x8, RZ ;  /* 0x00000008070a7824 */ /* 0x000fca00078e00ff */
[----:B------:R-:W-:-:S04]  /*e180*/  LOP3.LUT R10, R10, 0x1f8, RZ, 0xc0, !PT ;  /* 0x000001f80a0a7812 */ /* 0x000fc800078ec0ff */
[----:B------:R-:W-:-:S04]  /*e190*/  LOP3.LUT R10, R10, 0x38, R7, 0x78, !PT ;  /* 0x000000380a0a7812 */ /* 0x000fc800078e7807 */
[----:B------:R-:W-:Y:S02]  /*e1a0*/  LOP3.LUT R10, R10, 0x200, R11, 0xf8, !PT ;  /* 0x000002000a0a7812 */ /* 0x000fe400078ef80b */
[-C--:B--2---:R-:W-:Y:S02]  /*e1b0*/  ISETP.GE.AND P5, PT, R3, R0.reuse, PT ;  /* 0x000000000300720c */ /* 0x084fe40003fa6270 */
[----:B------:R-:W0:Y:S01]  /*e1c0*/  SHFL.IDX PT, R3, R5, RZ, 0x181f ;  /* 0x00181fff05037589 */ /* 0x000e2200000e0000 */
[----:B---3--:R-:W-:-:S03]  /*e1d0*/  ISETP.GE.AND P4, PT, R2, R0, PT ;  /* 0x000000000200720c */ /* 0x008fc60003f86270 */
[----:B------:R-:W1:Y:S07]  /*e1e0*/  SHFL.IDX PT, R2, R4, RZ, 0x181f ;  /* 0x00181fff04027589 */ /* 0x000e6e00000e0000 */
        /* <DEDUP_REMOVED lines=19> */
[----:B------:R-:W-:Y:S04]  /*e320*/  SHFL.IDX PT, R6, R4, 0x2, 0x181f ;  /* 0x00581f0004067f89 */ /* 0x000fe800000e0000 */
[----:B------:R-:W2:Y:S04]  /*e330*/  LDL.LU R15, [R1+0x24] ;  /* 0x00002400010f7983 */ /* 0x000ea80000300800 */
[----:B0-----:R-:W0:Y:S02]  /*e340*/  SHFL.IDX PT, R2, R5, 0x2, 0x181f ;  /* 0x00581f0005027f89 */ /* 0x001e2400000e0000 */
[----:B------:R-:W-:-:S02]  /*e350*/  @!P4 LEA R9, R10, UR38, 0x1 ;  /* 0x000000260a09cc11 */ /* 0x000fc4000f8e08ff */
[----:B0-----:R-:W-:-:S05]  /*e360*/  @!P4 LEA R2, P6, R12, R2, 0x1 ;  /* 0x000000020c02c211 */ /* 0x001fca00078c08ff */
[----:B------:R-:W-:-:S05]  /*e370*/  @!P4 IMAD.X R3, RZ, RZ, R6, P6 ;  /* 0x000000ffff03c224 */ /* 0x000fca00030e0606 */
[----:B------:R-:W-:Y:S04]  /*e380*/  @!P4 LDGSTS.E.BYPASS.LTC128B.128 [R9+0x23400], desc[UR6][R2.64], !P3 ;  /* 0x234000000209cfae */ /* 0x000fe8000d901d46 */
[----:B------:R-:W-:Y:S04]  /*e390*/  @!P4 LDGSTS.E.BYPASS.LTC128B.128 [R9+0x27400], desc[UR6][R2.64+0x80], !P0 ;  /* 0x274000800209cfae */ /* 0x000fe8000c101d46 */
[----:B------:R-:W-:Y:S04]  /*e3a0*/  @!P4 LDGSTS.E.BYPASS.LTC128B.128 [R9+0x2b400], desc[UR6][R2.64+0x100], !P1 ;  /* 0x2b4001000209cfae */ /* 0x000fe8000c901d46 */
[----:B------:R0:W-:Y:S01]  /*e3b0*/  @!P4 LDGSTS.E.BYPASS.LTC128B.128 [R9+0x2f400], desc[UR6][R2.64+0x180], !P2 ;  /* 0x2f4001800209cfae */ /* 0x0001e2000d101d46 */
[----:B-----5:R-:W-:-:S03]  /*e3c0*/  ISETP.GE.AND P4, PT, R13, R0, PT ;  /* 0x000000000d00720c */ /* 0x020fc60003f86270 */
[----:B------:R-:W3:Y:S04]  /*e3d0*/  LDL.LU R13, [R1+0x28] ;  /* 0x00002800010d7983 */ /* 0x000ee80000300800 */
[----:B------:R-:W0:Y:S04]  /*e3e0*/  SHFL.IDX PT, R14, R5, 0x3, 0x181f ;  /* 0x00781f00050e7f89 */ /* 0x000e2800000e0000 */
[----:B------:R-:W1:Y:S02]  /*e3f0*/  SHFL.IDX PT, R6, R4, 0x3, 0x181f ;  /* 0x00781f0004067f89 */ /* 0x000e6400000e0000 */
[----:B------:R-:W-:-:S02]  /*e400*/  @!P4 LEA R7, R10, UR38, 0x1 ;  /* 0x000000260a07cc11 */ /* 0x000fc4000f8e08ff */
[----:B0-----:R-:W-:Y:S02]  /*e410*/  @!P4 LEA R2, P6, R12, R14, 0x1 ;  /* 0x0000000e0c02c211 */ /* 0x001fe400078c08ff */
[----:B------:R-:W0:Y:S03]  /*e420*/  SHFL.IDX PT, R14, R5, 0x4, 0x181f ;  /* 0x00981f00050e7f89 */ /* 0x000e2600000e0000 */
[----:B-1----:R-:W-:Y:S02]  /*e430*/  @!P4 IMAD.X R3, RZ, RZ, R6, P6 ;  /* 0x000000ffff03c224 */ /* 0x002fe400030e0606 */
[----:B------:R-:W1:Y:S04]  /*e440*/  SHFL.IDX PT, R6, R4, 0x4, 0x181f ;  /* 0x00981f0004067f89 */ /* 0x000e6800000e0000 */
[----:B------:R-:W-:Y:S04]  /*e450*/  @!P4 LDGSTS.E.BYPASS.LTC128B.128 [R7+0x23c00], desc[UR6][R2.64], !P3 ;  /* 0x23c000000207cfae */ /* 0x000fe8000d901d46 */
[----:B------:R-:W-:Y:S04]  /*e460*/  @!P4 LDGSTS.E.BYPASS.LTC128B.128 [R7+0x27c00], desc[UR6][R2.64+0x80], !P0 ;  /* 0x27c000800207cfae */ /* 0x000fe8000c101d46 */
[----:B------:R-:W-:Y:S04]  /*e470*/  @!P4 LDGSTS.E.BYPASS.LTC128B.128 [R7+0x2bc00], desc[UR6][R2.64+0x100], !P1 ;  /* 0x2bc001000207cfae */ /* 0x000fe8000c901d46 */
[----:B------:R4:W-:Y:S01]  /*e480*/  @!P4 LDGSTS.E.BYPASS.LTC128B.128 [R7+0x2fc00], desc[UR6][R2.64+0x180], !P2 ;  /* 0x2fc001800207cfae */ /* 0x0009e2000d101d46 */
[----:B------:R-:W-:-:S13]  /*e490*/  ISETP.GE.AND P4, PT, R8, R0, PT ;  /* 0x000000000800720c */ /* 0x000fda0003f86270 */
[----:B0-----:R-:W-:Y:S02]  /*e4a0*/  @!P4 LEA R8, P6, R12, R14, 0x1 ;  /* 0x0000000e0c08c211 */ /* 0x001fe400078c08ff */
[----:B------:R-:W0:Y:S03]  /*e4b0*/  SHFL.IDX PT, R14, R5, 0x5, 0x181f ;  /* 0x00b81f00050e7f89 */ /* 0x000e2600000e0000 */
[----:B-1----:R-:W-:Y:S01]  /*e4c0*/  @!P4 IMAD.X R21, RZ, RZ, R6, P6 ;  /* 0x000000ffff15c224 */ /* 0x002fe200030e0606 */
[----:B------:R-:W-:Y:S01]  /*e4d0*/  @!P4 LEA R9, R10, UR38, 0x1 ;  /* 0x000000260a09cc11 */ /* 0x000fe2000f8e08ff */
[----:B----4-:R-:W-:Y:S02]  /*e4e0*/  @!P4 IMAD.MOV.U32 R2, RZ, RZ, R8 ;  /* 0x000000ffff02c224 */ /* 0x010fe400078e0008 */
[----:B------:R-:W-:Y:S01]  /*e4f0*/  @!P4 IMAD.MOV.U32 R3, RZ, RZ, R21 ;  /* 0x000000ffff03c224 */ /* 0x000fe200078e0015 */
[----:B------:R-:W1:Y:S04]  /*e500*/  SHFL.IDX PT, R6, R4, 0x5, 0x181f ;  /* 0x00b81f0004067f89 */ /* 0x000e6800000e0000 */
[----:B------:R-:W-:Y:S04]  /*e510*/  @!P4 LDGSTS.E.BYPASS.LTC128B.128 [R9+0x24400], desc[UR6][R2.64], !P3 ;  /* 0x244000000209cfae */ /* 0x000fe8000d901d46 */
[----:B------:R-:W-:Y:S04]  /*e520*/  @!P4 LDGSTS.E.BYPASS.LTC128B.128 [R9+0x28400], desc[UR6][R2.64+0x80], !P0 ;  /* 0x284000800209cfae */ /* 0x000fe8000c101d46 */
[----:B------:R-:W-:Y:S04]  /*e530*/  @!P4 LDGSTS.E.BYPASS.LTC128B.128 [R9+0x2c400], desc[UR6][R2.64+0x100], !P1 ;  /* 0x2c4001000209cfae */ /* 0x000fe8000c901d46 */
[----:B------:R4:W-:Y:S01]  /*e540*/  @!P4 LDGSTS.E.BYPASS.LTC128B.128 [R9+0x30400], desc[UR6][R2.64+0x180], !P2 ;  /* 0x304001800209cfae */ /* 0x0009e2000d101d46 */
[----:B--2---:R-:W-:-:S13]  /*e550*/  ISETP.GE.AND P4, PT, R15, R0, PT ;  /* 0x000000000f00720c */ /* 0x004fda0003f86270 */
[----:B0-----:R-:W-:-:S05]  /*e560*/  @!P4 LEA R14, P6, R12, R14, 0x1 ;  /* 0x0000000e0c0ec211 */ /* 0x001fca00078c08ff */
[----:B-1----:R-:W-:Y:S02]  /*e570*/  @!P4 IMAD.X R21, RZ, RZ, R6, P6 ;  /* 0x000000ffff15c224 */ /* 0x002fe400030e0606 */
[----:B----4-:R-:W-:Y:S02]  /*e580*/  @!P4 IMAD.MOV.U32 R2, RZ, RZ, R14 ;  /* 0x000000ffff02c224 */ /* 0x010fe400078e000e */
        /* <DEDUP_REMOVED lines=8> */
[----:B---3--:R-:W-:-:S13]  /*e610*/  ISETP.GE.AND P4, PT, R13, R0, PT ;  /* 0x000000000d00720c */ /* 0x008fda0003f86270 */
[----:B0-----:R-:W-:-:S05]  /*e620*/  @!P4 LEA R14, P6, R12, R14, 0x1 ;  /* 0x0000000e0c0ec211 */ /* 0x001fca00078c08ff */
[----:B-1----:R-:W-:Y:S01]  /*e630*/  @!P4 IMAD.X R9, RZ, RZ, R6, P6 ;  /* 0x000000ffff09c224 */ /* 0x002fe200030e0606 */
[----:B------:R-:W-:Y:S01]  /*e640*/  @!P4 LEA R21, R10, UR38, 0x1 ;  /* 0x000000260a15cc11 */ /* 0x000fe2000f8e08ff */
[----:B--2---:R-:W-:Y:S02]  /*e650*/  @!P4 IMAD.MOV.U32 R2, RZ, RZ, R14 ;  /* 0x000000ffff02c224 */ /* 0x004fe400078e000e */
[----:B------:R-:W-:Y:S01]  /*e660*/  @!P4 IMAD.MOV.U32 R3, RZ, RZ, R9 ;  /* 0x000000ffff03c224 */ /* 0x000fe200078e0009 */
[----:B------:R0:W1:Y:S04]  /*e670*/  SHFL.IDX PT, R6, R4, 0x7, 0x181f ;  /* 0x00f81f0004067f89 */ /* 0x00006800000e0000 */
[----:B------:R0:W-:Y:S04]  /*e680*/  @!P4 LDGSTS.E.BYPASS.LTC128B.128 [R21+0x25400], desc[UR6][R2.64], !P3 ;  /* 0x254000000215cfae */ /* 0x0001e8000d901d46 */
[----:B------:R0:W-:Y:S04]  /*e690*/  @!P4 LDGSTS.E.BYPASS.LTC128B.128 [R21+0x29400], desc[UR6][R2.64+0x80], !P0 ;  /* 0x294000800215cfae */ /* 0x0001e8000c101d46 */
[----:B------:R0:W-:Y:S04]  /*e6a0*/  @!P4 LDGSTS.E.BYPASS.LTC128B.128 [R21+0x2d400], desc[UR6][R2.64+0x100], !P1 ;  /* 0x2d4001000215cfae */ /* 0x0001e8000c901d46 */
[----:B------:R0:W-:Y:S04]  /*e6b0*/  @!P4 LDGSTS.E.BYPASS.LTC128B.128 [R21+0x31400], desc[UR6][R2.64+0x180], !P2 ;  /* 0x314001800215cfae */ /* 0x0001e8000d101d46 */
[----:B------:R0:W2:Y:S02]  /*e6c0*/  SHFL.IDX PT, R14, R5, 0x7, 0x181f ;  /* 0x00f81f00050e7f89 */ /* 0x0000a400000e0000 */
.L_x_13426:
        /* <DEDUP_REMOVED lines=25> */
.L_x_13314:
[----:B------:R-:W-:Y:S05]  /*e860*/  BSYNC B0 ;  /* 0x0000000000007941 */ /* 0x000fea0003800000 */
.L_x_13313:
        /* <DEDUP_REMOVED lines=9> */
.L_x_13427:
        /* <DEDUP_REMOVED lines=9> */
.L_x_13428:
        /* <DEDUP_REMOVED lines=8> */
.L_x_13320:
[----:B------:R-:W-:Y:S05]  /*ea10*/  BSYNC B1 ;  /* 0x0000000000017941 */ /* 0x000fea0003800000 */
.L_x_13319:
        /* <DEDUP_REMOVED lines=11> */
.L_x_13321:
        /* <DEDUP_REMOVED lines=13> */
.L_x_13322:
        /* <DEDUP_REMOVED lines=13> */
.L_x_13323:
        /* <DEDUP_REMOVED lines=13> */
.L_x_13324:
        /* <DEDUP_REMOVED lines=8> */
.L_x_13317:
[----:B------:R-:W-:Y:S05]  /*edc0*/  BSYNC B0 ;  /* 0x0000000000007941 */ /* 0x000fea0003800000 */
.L_x_13316:
        /* <DEDUP_REMOVED lines=30> */
.L_x_13358:
        /* <DEDUP_REMOVED lines=28> */
.L_x_13328:
[----:B------:R-:W1:Y:S01]  /*f170*/  S2R R2, SR_TID.X ;  /* 0x0000000000027919 */ /* 0x000e620000002100 */
[----:B------:R-:W-:Y:S01]  /*f180*/  BSSY B2, `(.L_x_13329) ;  /* 0x0000006000027945 */ /* 0x000fe20003800000 */
[----:B-1----:R-:W-:Y:S02]  /*f190*/  LOP3.LUT R3, R2, 0x7f, RZ, 0xc0, !PT ;  /* 0x0000007f02037812 */ /* 0x002fe400078ec0ff */
[----:B------:R-:W-:Y:S02]  /*f1a0*/  SHF.L.U32 R2, R0, 0x1f, RZ ;  /* 0x0000001f00027819 */ /* 0x000fe400000006ff */
[----:B------:R-:W-:Y:S02]  /*f1b0*/  ISETP.NE.AND P2, PT, R3, RZ, PT ;  /* 0x000000ff0300720c */ /* 0x000fe40003f45270 */
[----:B------:R-:W1:Y:S02]  /*f1c0*/  SYNCS.PHASECHK.TRANS64.TRYWAIT P0, [UR38+0x32448], R2 ;  /* 0x03244802ff0075a7 */ /* 0x000e640008000166 */
[----:B-1----:R-:W-:Y:S09]  /*f1d0*/  @!P0 BRA `(.L_x_13330) ;  /* 0x0000003800388947 */ /* 0x002ff20003800000 */
.L_x_13429:
[----:B------:R-:W-:Y:S05]  /*f1e0*/  BSYNC B2 ;  /* 0x0000000000027941 */ /* 0x000fea0003800000 */
.L_x_13329:
[----:B------:R-:W-:Y:S04]  /*f1f0*/  BSSY B2, `(.L_x_13331) ;  /* 0x0000007000027945 */ /* 0x000fe80003800000 */
[----:B------:R-:W-:Y:S05]  /*f200*/  @P2 BRA `(.L_x_13332) ;  /* 0x0000000000142947 */ /* 0x000fea0003800000 */
[----:B------:R-:W-:Y:S01]  /*f210*/  ISETP.NE.AND P0, PT, R10, RZ, PT ;  /* 0x000000ff0a00720c */ /* 0x000fe20003f05270 */
[----:B-1----:R-:W-:-:S04]  /*f220*/  IMAD.MOV.U32 R3, RZ, RZ, 0x3000 ;  /* 0x00003000ff037424 */ /* 0x002fc800078e00ff */
[----:B------:R3:W-:Y:S08]  /*f230*/  SYNCS.ARRIVE.TRANS64 RZ, [UR38+0x32438], R3 ;  /* 0x03243803ffff79a7 */ /* 0x0007f00008000026 */
[----:B---3--:R-:W-:Y:S05]  /*f240*/  @!P0 BRA `(.L_x_13332) ;  /* 0x0000000000048947 */ /* 0x008fea0003800000 */
[----:B------:R-:W-:Y:S01]  /*f250*/  BPT.TRAP 0x1 ;  /* 0x000000040000795c */ /* 0x000fe20000300000 */
.L_x_13332:
[----:B------:R-:W-:Y:S05]  /*f260*/  BSYNC B2 ;  /* 0x0000000000027941 */ /* 0x000fea0003800000 */
.L_x_13331:
        /* <DEDUP_REMOVED lines=11> */
.L_x_13333:
        /* <DEDUP_REMOVED lines=10> */
.L_x_13430:
[----:B------:R-:W-:Y:S05]  /*f3c0*/  BSYNC B2 ;  /* 0x0000000000027941 */ /* 0x000fea0003800000 */
.L_x_13334:
        /* <DEDUP_REMOVED lines=9> */
.L_x_13337:
[----:B------:R-:W-:Y:S05]  /*f460*/  BSYNC B2 ;  /* 0x0000000000027941 */ /* 0x000fea0003800000 */
.L_x_13336:
        /* <DEDUP_REMOVED lines=9> */
.L_x_13338:
        /* <DEDUP_REMOVED lines=13> */
.L_x_13339:
        /* <DEDUP_REMOVED lines=13> */
.L_x_13340:
        /* <DEDUP_REMOVED lines=13> */
.L_x_13341:
        /* <DEDUP_REMOVED lines=8> */
.L_x_13327:
[----:B------:R-:W-:Y:S05]  /*f7f0*/  BSYNC B1 ;  /* 0x0000000000017941 */ /* 0x000fea0003800000 */
.L_x_13326:
        /* <DEDUP_REMOVED lines=26> */
.L_x_13344:
[----:B------:R-:W1:Y:S01]  /*f9a0*/  S2R R2, SR_TID.X ;  /* 0x0000000000027919 */ /* 0x000e620000002100 */
[----:B------:R-:W-:Y:S01]  /*f9b0*/  BSSY B2, `(.L_x_13345) ;  /* 0x0000006000027945 */ /* 0x000fe20003800000 */
[----:B-1----:R-:W-:Y:S02]  /*f9c0*/  LOP3.LUT R3, R2, 0x7f, RZ, 0xc0, !PT ;  /* 0x0000007f02037812 */ /* 0x002fe400078ec0ff */
[----:B------:R-:W-:Y:S02]  /*f9d0*/  SHF.L.U32 R2, R0, 0x1f, RZ ;  /* 0x0000001f00027819 */ /* 0x000fe400000006ff */
[----:B------:R-:W-:Y:S02]  /*f9e0*/  ISETP.NE.AND P2, PT, R3, RZ, PT ;  /* 0x000000ff0300720c */ /* 0x000fe40003f45270 */
[----:B------:R-:W1:Y:S02]  /*f9f0*/  SYNCS.PHASECHK.TRANS64.TRYWAIT P0, [UR38+0x32440], R2 ;  /* 0x03244002ff0075a7 */ /* 0x000e640008000166 */
[----:B-1----:R-:W-:Y:S09]  /*fa00*/  @!P0 BRA `(.L_x_13346) ;  /* 0x00000030005c8947 */ /* 0x002ff20003800000 */
.L_x_13431:
[----:B------:R-:W-:Y:S05]  /*fa10*/  BSYNC B2 ;  /* 0x0000000000027941 */ /* 0x000fea0003800000 */
.L_x_13345:
[----:B------:R-:W-:Y:S04]  /*fa20*/  BSSY B2, `(.L_x_13347) ;  /* 0x0000007000027945 */ /* 0x000fe80003800000 */
[----:B------:R-:W-:Y:S05]  /*fa30*/  @P2 BRA `(.L_x_13348) ;  /* 0x0000000000142947 */ /* 0x000fea0003800000 */
[----:B------:R-:W-:Y:S01]  /*fa40*/  ISETP.NE.AND P0, PT, R10, RZ, PT ;  /* 0x000000ff0a00720c */ /* 0x000fe20003f05270 */
[----:B-1----:R-:W-:-:S04]  /*fa50*/  IMAD.MOV.U32 R3, RZ, RZ, 0x3000 ;  /* 0x00003000ff037424 */ /* 0x002fc800078e00ff */
[----:B------:R3:W-:Y:S08]  /*fa60*/  SYNCS.ARRIVE.TRANS64 RZ, [UR38+0x32430], R3 ;  /* 0x03243003ffff79a7 */ /* 0x0007f00008000026 */
[----:B---3--:R-:W-:Y:S05]  /*fa70*/  @!P0 BRA `(.L_x_13348) ;  /* 0x0000000000048947 */ /* 0x008fea0003800000 */
[----:B------:R-:W-:Y:S01]  /*fa80*/  BPT.TRAP 0x1 ;  /* 0x000000040000795c */ /* 0x000fe20000300000 */
.L_x_13348:
[----:B------:R-:W-:Y:S05]  /*fa90*/  BSYNC B2 ;  /* 0x0000000000027941 */ /* 0x000fea0003800000 */
.L_x_13347:
        /* <DEDUP_REMOVED lines=11> */
.L_x_13349:
        /* <DEDUP_REMOVED lines=11> */
.L_x_13432:
[----:B------:R-:W-:Y:S05]  /*fc00*/  BSYNC B2 ;  /* 0x0000000000027941 */ /* 0x000fea0003800000 */
.L_x_13350:
        /* <DEDUP_REMOVED lines=9> */
.L_x_13353:
[----:B------:R-:W-:Y:S05]  /*fca0*/  BSYNC B2 ;  /* 0x0000000000027941 */ /* 0x000fea0003800000 */
.L_x_13352:
        /* <DEDUP_REMOVED lines=9> */
.L_x_13354:
        /* <DEDUP_REMOVED lines=13> */
.L_x_13355:
        /* <DEDUP_REMOVED lines=13> */
.L_x_13356:
        /* <DEDUP_REMOVED lines=13> */
.L_x_13357:
        /* <DEDUP_REMOVED lines=8> */
.L_x_13343:
[----:B------:R-:W-:Y:S05]  /*10030*/  BSYNC B1 ;  /* 0x0000000000017941 */ /* 0x000fea0003800000 */
.L_x_13342:
[----:B------:R-:W-:Y:S01]  /*10040*/  VIADD R7, R7, 0xfffffffe ;  /* 0xfffffffe07077836 */ /* 0x000fe20000000000 */
[----:B------:R-:W-:Y:S06]  /*10050*/  @P1 BRA `(.L_x_13358) ;  /* 0xffffffec00d41947 */ /* 0x000fec000383ffff */
[----:B------:R-:W-:Y:S05]  /*10060*/  BSYNC B0 ;  /* 0x0000000000007941 */ /* 0x000fea0003800000 */
.L_x_13325:
        /* <DEDUP_REMOVED lines=26> */
.L_x_13361:
[----:B------:R-:W1:Y:S01]  /*10210*/  S2R R2, SR_TID.X ;  /* 0x0000000000027919 */ /* 0x000e620000002100 */
[----:B------:R-:W-:Y:S01]  /*10220*/  BSSY B1, `(.L_x_13362) ;  /* 0x0000006000017945 */ /* 0x000fe20003800000 */
[----:B-1----:R-:W-:Y:S02]  /*10230*/  LOP3.LUT R3, R2, 0x7f, RZ, 0xc0, !PT ;  /* 0x0000007f02037812 */ /* 0x002fe400078ec0ff */
[----:B------:R-:W-:Y:S02]  /*10240*/  SHF.L.U32 R2, R0, 0x1f, RZ ;  /* 0x0000001f00027819 */ /* 0x000fe400000006ff */
[----:B------:R-:W-:Y:S02]  /*10250*/  ISETP.NE.AND P1, PT, R3, RZ, PT ;  /* 0x000000ff0300720c */ /* 0x000fe40003f25270 */
[----:B------:R-:W1:Y:S02]  /*10260*/  SYNCS.PHASECHK.TRANS64.TRYWAIT P0, [UR38+0x32448], R2 ;  /* 0x03244802ff0075a7 */ /* 0x000e640008000166 */
[----:B-1----:R-:W-:Y:S09]  /*10270*/  @!P0 BRA `(.L_x_13363) ;  /* 0x0000002800708947 */ /* 0x002ff20003800000 */
.L_x_13433:
[----:B------:R-:W-:Y:S05]  /*10280*/  BSYNC B1 ;  /* 0x0000000000017941 */ /* 0x000fea0003800000 */
.L_x_13362:
[----:B------:R-:W-:Y:S04]  /*10290*/  BSSY B1, `(.L_x_13364) ;  /* 0x0000007000017945 */ /* 0x000fe80003800000 */
[----:B------:R-:W-:Y:S05]  /*102a0*/  @P1 BRA `(.L_x_13365) ;  /* 0x0000000000141947 */ /* 0x000fea0003800000 */
[----:B------:R-:W-:Y:S01]  /*102b0*/  ISETP.NE.AND P0, PT, R10, RZ, PT ;  /* 0x000000ff0a00720c */ /* 0x000fe20003f05270 */
[----:B-1----:R-:W-:-:S04]  /*102c0*/  IMAD.MOV.U32 R3, RZ, RZ, 0x3000 ;  /* 0x00003000ff037424 */ /* 0x002fc800078e00ff */
[----:B------:R3:W-:Y:S08]  /*102d0*/  SYNCS.ARRIVE.TRANS64 RZ, [UR38+0x32438], R3 ;  /* 0x03243803ffff79a7 */ /* 0x0007f00008000026 */
[----:B---3--:R-:W-:Y:S05]  /*102e0*/  @!P0 BRA `(.L_x_13365) ;  /* 0x0000000000048947 */ /* 0x008fea0003800000 */
[----:B------:R-:W-:Y:S01]  /*102f0*/  BPT.TRAP 0x1 ;  /* 0x000000040000795c */ /* 0x000fe20000300000 */
.L_x_13365:
[----:B------:R-:W-:Y:S05]  /*10300*/  BSYNC B1 ;  /* 0x0000000000017941 */ /* 0x000fea0003800000 */
.L_x_13364:
        /* <DEDUP_REMOVED lines=11> */
.L_x_13366:
        /* <DEDUP_REMOVED lines=11> */
.L_x_13434:
[----:B------:R-:W-:Y:S05]  /*10470*/  BSYNC B1 ;  /* 0x0000000000017941 */ /* 0x000fea0003800000 */
.L_x_13367:
        /* <DEDUP_REMOVED lines=9> */
.L_x_13370:
[----:B------:R-:W-:Y:S05]  /*10510*/  BSYNC B1 ;  /* 0x0000000000017941 */ /* 0x000fea0003800000 */
.L_x_13369:
        /* <DEDUP_REMOVED lines=9> */
.L_x_13371:
        /* <DEDUP_REMOVED lines=13> */
.L_x_13372:
        /* <DEDUP_REMOVED lines=13> */
.L_x_13373:
        /* <DEDUP_REMOVED lines=13> */
.L_x_13374:
        /* <DEDUP_REMOVED lines=8> */
.L_x_13360:
[----:B------:R-:W-:Y:S05]  /*108a0*/  BSYNC B0 ;  /* 0x0000000000007941 */ /* 0x000fea0003800000 */
.L_x_13359:
[----:B------:R-:W-:Y:S01]  /*108b0*/  LOP3.LUT R0, R0, 0x1, RZ, 0x3c, !PT ;  /* 0x0000000100007812 */ /* 0x000fe200078e3cff */
[----:B------:R-:W-:Y:S02]  /*108c0*/  IMAD.MOV.U32 R6, RZ, RZ, RZ ;  /* 0x000000ffff067224 */ /* 0x000fe400078e00ff */
[----:B------:R-:W-:-:S07]  /*108d0*/  IMAD.MOV.U32 R8, RZ, RZ, RZ ;  /* 0x000000ffff087224 */ /* 0x000fce00078e00ff */
.L_x_13298:
[----:B------:R-:W1:Y:S01]  /*108e0*/  S2R R3, SR_CgaCtaId ;  /* 0x0000000000037919 */ /* 0x000e620000008800 */
[----:B------:R-:W-:-:S04]  /*108f0*/  MOV R2, 0x400 ;  /* 0x0000040000027802 */ /* 0x000fc80000000f00 */
[----:B-1----:R-:W-:Y:S02]  /*10900*/  LEA R2, R3, R2, 0x18 ;  /* 0x0000000203027211 */ /* 0x002fe400078ec0ff */
[----:B------:R-:W-:-:S04]  /*10910*/  SHF.L.U32 R3, R8, 0x1f, RZ ;  /* 0x0000001f08037819 */ /* 0x000fc800000006ff */
[----:B------:R-:W1:Y:S02]  /*10920*/  SYNCS.PHASECHK.TRANS64.TRYWAIT P0, [R2+URZ+0x32420], R3 ;  /* 0x03242003020075a7 */ /* 0x000e64000800017f */
[----:B-1----:R-:W-:Y:S05]  /*10930*/  @!P0 BRA `(.L_x_13375) ;  /* 0x0000002000f08947 */ /* 0x002fea0003800000 */
.L_x_13435:
[----:B------:R-:W-:-:S03]  /*10940*/  UMOV UR4, 0xffffffff ;  /* 0xffffffff00047882 */ /* 0x000fc60000000000 */
[----:B------:R-:W-:Y:S05]  /*10950*/  BRA.DIV UR4, `(.L_x_13376) ;  /* 0x0000002204fc7947 */ /* 0x000fea000b800000 */
[----:B-1----:R-:W1:Y:S02]  /*10960*/  S2R R3, SR_TID.X ;  /* 0x0000000000037919 */ /* 0x002e640000002100 */
[----:B-1----:R-:W-:-:S04]  /*10970*/  SHF.R.U32.HI R3, RZ, 0x5, R3 ;  /* 0x00000005ff037819 */ /* 0x002fc80000011603 */
[----:B------:R-:W-:-:S05]  /*10980*/  LOP3.LUT R3, R3, 0x3, RZ, 0xc0, !PT ;  /* 0x0000000303037812 */ /* 0x000fca00078ec0ff */
[----:B--2---:R1:W2:Y:S02]  /*10990*/  SHFL.IDX PT, R14, R3, RZ, 0x1f ;  /* 0x00001fff030e7589 */ /* 0x0042a400000e0000 */
.L_x_13438:
[----:B--2---:R-:W-:-:S13]  /*109a0*/  ISETP.NE.AND P0, PT, R14, RZ, PT ;  /* 0x000000ff0e00720c */ /* 0x004fda0003f05270 */
[----:B------:R-:W-:Y:S05]  /*109b0*/  @P0 BRA `(.L_x_13259) ;  /* 0x0000000000880947 */ /* 0x000fea0003800000 */
[----:B------:R-:W-:-:S03]  /*109c0*/  UMOV UR4, 0xffffffff ;  /* 0xffffffff00047882 */ /* 0x000fc60000000000 */
[----:B------:R-:W-:Y:S05]  /*109d0*/  BRA.DIV UR4, `(.L_x_13377) ;  /* 0x0000002604107947 */ /* 0x000fea000b800000 */
[----:B------:R-:W-:-:S13]  /*109e0*/  ELECT P6, URZ, PT ;  /* 0x00000000003f782f */ /* 0x000fda00038c0000 */
.L_x_13441:
[----:B------:R-:W-:Y:S05]  /*109f0*/  @!P6 BRA `(.L_x_13259) ;  /* 0x000000000078e947 */ /* 0x000fea0003800000 */
[----:B-1----:R-:W2:Y:S02]  /*10a00*/  LDL.LU R3, [R1+0x3c] ;  /* 0x00003c0001037983 */ /* 0x002ea40000300800 */
[----:B--2---:R-:W-:-:S04]  /*10a10*/  LOP3.LUT R3, R3, 0x2, RZ, 0xfc, !PT ;  /* 0x0000000203037812 */ /* 0x004fc800078efcff */
[----:B------:R-:W-:-:S13]  /*10a20*/  ISETP.NE.AND P2, PT, R3, 0x3, PT ;  /* 0x000000030300780c */ /* 0x000fda0003f45270 */
[----:B------:R-:W-:Y:S05]  /*10a30*/  @!P2 BRA `(.L_x_13378) ;  /* 0x000000000004a947 */ /* 0x000fea0003800000 */
[----:B------:R-:W-:Y:S01]  /*10a40*/  BPT.TRAP 0x1 ;  /* 0x000000040000795c */ /* 0x000fe20000300000 */
.L_x_13378:
        /* <DEDUP_REMOVED lines=12> */
.L_x_13442:
[----:B------:R-:W2:Y:S02]  /*10b10*/  SYNCS.PHASECHK.TRANS64.TRYWAIT P0, [R5+URZ], R0 ;  /* 0x00000000050075a7 */ /* 0x000ea4000800017f */
[----:B--2---:R-:W-:Y:S05]  /*10b20*/  @!P0 BRA `(.L_x_13380) ;  /* 0x0000002000f08947 */ /* 0x004fea0003800000 */
.L_x_13443:
[----:B------:R-:W-:Y:S05]  /*10b30*/  @!P2 BRA `(.L_x_13381) ;  /* 0x000000000004a947 */ /* 0x000fea0003800000 */
[----:B------:R-:W-:Y:S01]  /*10b40*/  BPT.TRAP 0x1 ;  /* 0x000000040000795c */ /* 0x000fe20000300000 */
.L_x_13381:
[----:B------:R-:W-:-:S04]  /*10b50*/  VIADD R2, R2, 0x32460 ;  /* 0x0003246002027836 */ /* 0x000fc80000000000 */
[----:B--2---:R-:W-:-:S04]  /*10b60*/  IMAD R5, R6, 0x8, R2 ;  /* 0x0000000806057824 */ /* 0x004fc800078e0202 */
[----:B------:R-:W2:Y:S02]  /*10b70*/  SYNCS.PHASECHK.TRANS64.TRYWAIT P0, [R5+URZ], R4 ;  /* 0x00000004050075a7 */ /* 0x000ea4000800017f */
[----:B--2---:R-:W-:Y:S05]  /*10b80*/  @!P0 BRA `(.L_x_13382) ;  /* 0x0000002000ec8947 */ /* 0x004fea0003800000 */
.L_x_13444:
[----:B------:R-:W-:-:S07]  /*10b90*/  IMAD R3, R3, 0x8, R2 ;  /* 0x0000000803037824 */ /* 0x000fce00078e0202 */
.L_x_13383:
[----:B---3--:R3:W4:Y:S02]  /*10ba0*/  SYNCS.PHASECHK.TRANS64.TRYWAIT P0, [R3+URZ], R0 ;  /* 0x00000000030075a7 */ /* 0x008724000800017f */
[----:B----4-:R-:W-:Y:S05]  /*10bb0*/  @!P0 NANOSLEEP.SYNCS 0x989680 ;  /* 0x009896800000895d */ /* 0x010fea0003900000 */
[----:B------:R-:W4:Y:S02]  /*10bc0*/  @!P0 SYNCS.PHASECHK.TRANS64 P0, [R3+URZ], R0 ;  /* 0x00000000030085a7 */ /* 0x000f24000800007f */
[----:B----4-:R-:W-:Y:S05]  /*10bd0*/  @!P0 BRA `(.L_x_13383) ;  /* 0xfffffffc00f08947 */ /* 0x010fea000383ffff */
.L_x_13259:
[----:B------:R-:W-:Y:S05]  /*10be0*/  BSYNC B6 ;  /* 0x0000000000067941 */ /* 0x000fea0003800000 */
.L_x_13256:
[----:B------:R-:W-:Y:S05]  /*10bf0*/  EXIT ;  /* 0x000000000000794d */ /* 0x000fea0003800000 */
.L_x_13263:
[----:B------:R-:W-:-:S13]  /*10c00*/  R2UR UR4, R22 ;  /* 0x00000000160472ca */ /* 0x000fda00000e0000 */
[----:B0-----:R-:W-:-:S04]  /*10c10*/  IMAD.U32 R3, RZ, RZ, UR4 ;  /* 0x00000004ff037e24 */ /* 0x001fc8000f8e00ff */
[----:B------:R0:W1:Y:S03]  /*10c20*/  SYNCS.PHASECHK.TRANS64.TRYWAIT P0, [R3+URZ+0x32400], R2 ;  /* 0x03240002030075a7 */ /* 0x000066000800017f */
[----:B-1----:R-:W-:Y:S05]  /*10c30*/  @!P0 NANOSLEEP.SYNCS 0x989680 ;  /* 0x009896800000895d */ /* 0x002fea0003900000 */
[----:B------:R-:W1:Y:S02]  /*10c40*/  @!P0 SYNCS.PHASECHK.TRANS64 P0, [R3+URZ+0x32400], R2 ;  /* 0x03240002030085a7 */ /* 0x000e64000800007f */
[----:B-1----:R-:W-:Y:S05]  /*10c50*/  @!P0 BRA `(.L_x_13263) ;  /* 0xfffffffc00e88947 */ /* 0x002fea000383ffff */
[----:B------:R-:W-:Y:S05]  /*10c60*/  BRA `(.L_x_13384) ;  /* 0xffffff0800b07947 */ /* 0x000fea000383ffff */
.L_x_13267:
[----:B------:R-:W-:-:S13]  /*10c70*/  R2UR UR4, R22 ;  /* 0x00000000160472ca */ /* 0x000fda00000e0000 */
[----:B0-----:R-:W-:-:S04]  /*10c80*/  IMAD.U32 R3, RZ, RZ, UR4 ;  /* 0x00000004ff037e24 */ /* 0x001fc8000f8e00ff */
[----:B------:R0:W2:Y:S03]  /*10c90*/  SYNCS.PHASECHK.TRANS64.TRYWAIT P1, [R3+URZ+0x32430], R2 ;  /* 0x03243002030075a7 */ /* 0x0000a6000802017f */
[----:B--2---:R-:W-:Y:S05]  /*10ca0*/  @!P1 NANOSLEEP.SYNCS 0x989680 ;  /* 0x009896800000995d */ /* 0x004fea0003900000 */
[----:B------:R-:W2:Y:S02]  /*10cb0*/  @!P1 SYNCS.PHASECHK.TRANS64 P1, [R3+URZ+0x32430], R2 ;  /* 0x03243002030095a7 */ /* 0x000ea4000802007f */
[----:B--2---:R-:W-:Y:S05]  /*10cc0*/  @!P1 BRA `(.L_x_13267) ;  /* 0xfffffffc00e89947 */ /* 0x004fea000383ffff */
[----:B------:R-:W-:Y:S05]  /*10cd0*/  BRA `(.L_x_13266) ;  /* 0xffffff0800d07947 */ /* 0x000fea000383ffff */
.L_x_13268:
[----:B------:R-:W-:-:S13]  /*10ce0*/  R2UR UR4, R22 ;  /* 0x00000000160472ca */ /* 0x000fda00000e0000 */
[----:B0-----:R-:W-:-:S04]  /*10cf0*/  IMAD.U32 R3, RZ, RZ, UR4 ;  /* 0x00000004ff037e24 */ /* 0x001fc8000f8e00ff */
[----:B------:R0:W2:Y:S03]  /*10d00*/  SYNCS.PHASECHK.TRANS64.TRYWAIT P1, [R3+URZ+0x32410], R2 ;  /* 0x03241002030075a7 */ /* 0x0000a6000802017f */
[----:B--2---:R-:W-:Y:S05]  /*10d10*/  @!P1 NANOSLEEP.SYNCS 0x989680 ;  /* 0x009896800000995d */ /* 0x004fea0003900000 */
[----:B------:R-:W2:Y:S02]  /*10d20*/  @!P1 SYNCS.PHASECHK.TRANS64 P1, [R3+URZ+0x32410], R2 ;  /* 0x03241002030095a7 */ /* 0x000ea4000802007f */
[----:B--2---:R-:W-:Y:S05]  /*10d30*/  @!P1 BRA `(.L_x_13268) ;  /* 0xfffffffc00e89947 */ /* 0x004fea000383ffff */
[----:B------:R-:W-:Y:S05]  /*10d40*/  BRA `(.L_x_13385) ;  /* 0xffffff0c00787947 */ /* 0x000fea000383ffff */
.L_x_13272:
[----:B------:R-:W-:-:S13]  /*10d50*/  R2UR UR4, R22 ;  /* 0x00000000160472ca */ /* 0x000fda00000e0000 */
[----:B0-----:R-:W-:-:S04]  /*10d60*/  IMAD.U32 R3, RZ, RZ, UR4 ;  /* 0x00000004ff037e24 */ /* 0x001fc8000f8e00ff */
[----:B------:R0:W3:Y:S03]  /*10d70*/  SYNCS.PHASECHK.TRANS64.TRYWAIT P1, [R3+URZ+0x32450], R2 ;  /* 0x03245002030075a7 */ /* 0x0000e6000802017f */
[----:B---3--:R-:W-:Y:S05]  /*10d80*/  @!P1 NANOSLEEP.SYNCS 0x989680 ;  /* 0x009896800000995d */ /* 0x008fea0003900000 */
[----:B------:R-:W3:Y:S02]  /*10d90*/  @!P1 SYNCS.PHASECHK.TRANS64 P1, [R3+URZ+0x32450], R2 ;  /* 0x03245002030095a7 */ /* 0x000ee4000802007f */
[----:B---3--:R-:W-:Y:S05]  /*10da0*/  @!P1 BRA `(.L_x_13272) ;  /* 0xfffffffc00e89947 */ /* 0x008fea000383ffff */
[----:B------:R-:W-:Y:S05]  /*10db0*/  BRA `(.L_x_13271) ;  /* 0xffffff0c00847947 */ /* 0x000fea000383ffff */
.L_x_13277:
[----:B--2---:R-:W-:-:S04]  /*10dc0*/  IMAD.U32 R152, RZ, RZ, UR5 ;  /* 0x00000005ff987e24 */ /* 0x004fc8000f8e00ff */
[----:B------:R2:W3:Y:S03]  /*10dd0*/  SYNCS.PHASECHK.TRANS64.TRYWAIT P3, [R152+URZ+0x32430], R201 ;  /* 0x032430c9980075a7 */ /* 0x0004e6000806017f */
[----:B---3--:R-:W-:Y:S05]  /*10de0*/  @!P3 NANOSLEEP.SYNCS 0x989680 ;  /* 0x009896800000b95d */ /* 0x008fea0003900000 */
[----:B------:R-:W3:Y:S02]  /*10df0*/  @!P3 SYNCS.PHASECHK.TRANS64 P3, [R152+URZ+0x32430], R201 ;  /* 0x032430c99800b5a7 */ /* 0x000ee4000806007f */
[----:B---3--:R-:W-:Y:S05]  /*10e00*/  @!P3 BRA `(.L_x_13277) ;  /* 0xfffffffc00ecb947 */ /* 0x008fea000383ffff */
[----:B------:R-:W-:Y:S05]  /*10e10*/  BRA `(.L_x_13276) ;  /* 0xffffff3400107947 */ /* 0x000fea000383ffff */
.L_x_13281:
[----:B--2---:R-:W-:-:S04]  /*10e20*/  IMAD.U32 R202, RZ, RZ, UR5 ;  /* 0x00000005ffca7e24 */ /* 0x004fc8000f8e00ff */
[----:B------:R2:W3:Y:S03]  /*10e30*/  SYNCS.PHASECHK.TRANS64.TRYWAIT P3, [R202+URZ+0x32450], R201 ;  /* 0x032450c9ca0075a7 */ /* 0x0004e6000806017f */
[----:B---3--:R-:W-:Y:S05]  /*10e40*/  @!P3 NANOSLEEP.SYNCS 0x989680 ;  /* 0x009896800000b95d */ /* 0x008fea0003900000 */
[----:B------:R-:W3:Y:S02]  /*10e50*/  @!P3 SYNCS.PHASECHK.TRANS64 P3, [R202+URZ+0x32450], R201 ;  /* 0x032450c9ca00b5a7 */ /* 0x000ee4000806007f */
[----:B---3--:R-:W-:Y:S05]  /*10e60*/  @!P3 BRA `(.L_x_13281) ;  /* 0xfffffffc00ecb947 */ /* 0x008fea000383ffff */
[----:B------:R-:W-:Y:S05]  /*10e70*/  BRA `(.L_x_13280) ;  /* 0xffffff3400dc7947 */ /* 0x000fea000383ffff */
.L_x_13287:
[----:B---3--:R-:W-:-:S04]  /*10e80*/  IMAD.U32 R152, RZ, RZ, UR6 ;  /* 0x00000006ff987e24 */ /* 0x008fc8000f8e00ff */
[----:B------:R3:W4:Y:S03]  /*10e90*/  SYNCS.PHASECHK.TRANS64.TRYWAIT P1, [R152+URZ+0x32430], R23 ;  /* 0x03243017980075a7 */ /* 0x000726000802017f */
[----:B----4-:R-:W-:Y:S05]  /*10ea0*/  @!P1 NANOSLEEP.SYNCS 0x989680 ;  /* 0x009896800000995d */ /* 0x010fea0003900000 */
[----:B------:R-:W4:Y:S02]  /*10eb0*/  @!P1 SYNCS.PHASECHK.TRANS64 P1, [R152+URZ+0x32430], R23 ;  /* 0x03243017980095a7 */ /* 0x000f24000802007f */
[----:B----4-:R-:W-:Y:S05]  /*10ec0*/  @!P1 BRA `(.L_x_13287) ;  /* 0xfffffffc00ec9947 */ /* 0x010fea000383ffff */
[----:B------:R-:W-:Y:S05]  /*10ed0*/  BRA `(.L_x_13286) ;  /* 0xffffff60000c7947 */ /* 0x000fea000383ffff */
.L_x_13291:
[----:B-1----:R-:W-:-:S04]  /*10ee0*/  IMAD.U32 R204, RZ, RZ, UR6 ;  /* 0x00000006ffcc7e24 */ /* 0x002fc8000f8e00ff */
[----:B------:R1:W3:Y:S03]  /*10ef0*/  SYNCS.PHASECHK.TRANS64.TRYWAIT P1, [R204+URZ+0x32450], R23 ;  /* 0x03245017cc0075a7 */ /* 0x0002e6000802017f */
[----:B---3--:R-:W-:Y:S05]  /*10f00*/  @!P1 NANOSLEEP.SYNCS 0x989680 ;  /* 0x009896800000995d */ /* 0x008fea0003900000 */
[----:B------:R-:W3:Y:S02]  /*10f10*/  @!P1 SYNCS.PHASECHK.TRANS64 P1, [R204+URZ+0x32450], R23 ;  /* 0x03245017cc0095a7 */ /* 0x000ee4000802007f */
[----:B---3--:R-:W-:Y:S05]  /*10f20*/  @!P1 BRA `(.L_x_13291) ;  /* 0xfffffffc00ec9947 */ /* 0x008fea000383ffff */
[----:B------:R-:W-:Y:S05]  /*10f30*/  BRA `(.L_x_13290) ;  /* 0xffffff60008c7947 */ /* 0x000fea000383ffff */
.L_x_13303:
[----:B------:R-:W-:Y:S02]  /*10f40*/  IMAD.MOV.U32 R13, RZ, RZ, R6 ;  /* 0x000000ffff0d7224 */ /* 0x000fe400078e0006 */
[----:B------:R-:W-:Y:S02]  /*10f50*/  IMAD.MOV.U32 R12, RZ, RZ, RZ ;  /* 0x000000ffff0c7224 */ /* 0x000fe400078e00ff */
[----:B------:R-:W-:Y:S02]  /*10f60*/  IMAD.MOV.U32 R11, RZ, RZ, 0x1f ;  /* 0x0000001fff0b7424 */ /* 0x000fe400078e00ff */
[----:B------:R-:W-:-:S07]  /*10f70*/  IMAD.MOV.U32 R15, RZ, RZ, -0x1 ;  /* 0xffffffffff0f7424 */ /* 0x000fce00078e00ff */
[----:B------:R-:W-:Y:S05]  /*10f80*/  WARPSYNC.COLLECTIVE R15, `(.L_x_13386) ;  /* 0x000000000f087348 */ /* 0x000fea0003c00000 */
[----:B------:R0:W1:Y:S02]  /*10f90*/  SHFL.IDX P6, R14, R13, R12, R11 ;  /* 0x0000000c0d0e7389 */ /* 0x00006400000c000b */
[----:B01----:R-:W-:Y:S01]  /*10fa0*/  ENDCOLLECTIVE ;  /* 0x000000000000791b */ /* 0x003fe20003800000 */
.L_x_13386:
[----:B------:R-:W-:Y:S05]  /*10fb0*/  BRA `(.L_x_13387) ;  /* 0xffffffbc001c7947 */ /* 0x000fea000383ffff */
.L_x_13305:
[----:B------:R-:W-:Y:S01]  /*10fc0*/  BSSY B0, `(.L_x_13388) ;  /* 0x0000006000007945 */ /* 0x000fe20003800000 */
[----:B------:R-:W-:-:S07]  /*10fd0*/  IMAD.MOV.U32 R15, RZ, RZ, -0x1 ;  /* 0xffffffffff0f7424 */ /* 0x000fce00078e00ff */
[----:B0-----:R-:W-:Y:S05]  /*10fe0*/  WARPSYNC.COLLECTIVE R15, `(.L_x_13389) ;  /* 0x000000000f0c7348 */ /* 0x001fea0003c00000 */
[----:B------:R-:W-:Y:S02]  /*10ff0*/  ELECT P6, UR62, PT ;  /* 0x00000000003e782f */ /* 0x000fe400038c0000 */
[----:B------:R-:W-:Y:S01]  /*11000*/  MOV R14, UR62 ;  /* 0x0000003e000e7c02 */ /* 0x000fe20008000f00 */
[----:B0-----:R-:W-:Y:S10]  /*11010*/  ENDCOLLECTIVE ;  /* 0x000000000000791b */ /* 0x001ff40003800000 */
.L_x_13389:
[----:B------:R-:W-:Y:S05]  /*11020*/  BSYNC B0 ;  /* 0x0000000000007941 */ /* 0x000fea0003800000 */
.L_x_13388:
[----:B------:R-:W-:Y:S05]  /*11030*/  BRA `(.L_x_13390) ;  /* 0xffffffbc00207947 */ /* 0x000fea000383ffff */
.L_x_13307:
[----:B0-----:R-:W-:-:S04]  /*11040*/  IMAD.U32 R3, RZ, RZ, UR38 ;  /* 0x00000026ff037e24 */ /* 0x001fc8000f8e00ff */
[----:B------:R0:W1:Y:S03]  /*11050*/  SYNCS.PHASECHK.TRANS64.TRYWAIT P0, [R3+URZ+0x32440], R0 ;  /* 0x03244000030075a7 */ /* 0x000066000800017f */
[----:B-1----:R-:W-:Y:S05]  /*11060*/  @!P0 NANOSLEEP.SYNCS 0x989680 ;  /* 0x009896800000895d */ /* 0x002fea0003900000 */
[----:B------:R-:W1:Y:S02]  /*11070*/  @!P0 SYNCS.PHASECHK.TRANS64 P0, [R3+URZ+0x32440], R0 ;  /* 0x03244000030085a7 */ /* 0x000e64000800007f */
[----:B-1----:R-:W-:Y:S05]  /*11080*/  @!P0 BRA `(.L_x_13307) ;  /* 0xfffffffc00ec8947 */ /* 0x002fea000383ffff */
[----:B------:R-:W-:Y:S05]  /*11090*/  BRA `(.L_x_13391) ;  /* 0xffffffbc00847947 */ /* 0x000fea000383ffff */
.L_x_13310:
[----:B------:R-:W-:Y:S02]  /*110a0*/  IMAD.MOV.U32 R13, RZ, RZ, R3 ;  /* 0x000000ffff0d7224 */ /* 0x000fe400078e0003 */
[----:B------:R-:W-:Y:S02]  /*110b0*/  IMAD.MOV.U32 R12, RZ, RZ, RZ ;  /* 0x000000ffff0c7224 */ /* 0x000fe400078e00ff */
[----:B------:R-:W-:Y:S02]  /*110c0*/  IMAD.MOV.U32 R11, RZ, RZ, 0x181f ;  /* 0x0000181fff0b7424 */ /* 0x000fe400078e00ff */
[----:B------:R-:W-:Y:S02]  /*110d0*/  IMAD.MOV.U32 R15, RZ, RZ, -0x1 ;  /* 0xffffffffff0f7424 */ /* 0x000fe400078e00ff */
[----:B------:R-:W-:-:S07]  /*110e0*/  IMAD R6, R8, 0x80, R6 ;  /* 0x0000008008067824 */ /* 0x000fce00078e0206 */
[----:B0-----:R-:W-:Y:S05]  /*110f0*/  WARPSYNC.COLLECTIVE R15, `(.L_x_13392) ;  /* 0x000000000f087348 */ /* 0x001fea0003c00000 */
[----:B------:R1:W2:Y:S02]  /*11100*/  SHFL.IDX P6, R14, R13, R12, R11 ;  /* 0x0000000c0d0e7389 */ /* 0x0002a400000c000b */
[----:B012---:R-:W-:Y:S01]  /*11110*/  ENDCOLLECTIVE ;  /* 0x000000000000791b */ /* 0x007fe20003800000 */
.L_x_13392:
[----:B------:R0:W-:Y:S01]  /*11120*/  STL [R1+0x4], R6 ;  /* 0x0000040601007387 */ /* 0x0001e20000100800 */
[----:B------:R-:W-:Y:S02]  /*11130*/  IMAD.MOV.U32 R13, RZ, RZ, R0 ;  /* 0x000000ffff0d7224 */ /* 0x000fe400078e0000 */
[----:B------:R-:W-:-:S07]  /*11140*/  IMAD.MOV.U32 R4, RZ, RZ, R14 ;  /* 0x000000ffff047224 */ /* 0x000fce00078e000e */
[----:B0-----:R-:W-:Y:S05]  /*11150*/  WARPSYNC.COLLECTIVE R15, `(.L_x_13393) ;  /* 0x000000000f087348 */ /* 0x001fea0003c00000 */
[----:B------:R1:W2:Y:S02]  /*11160*/  SHFL.IDX P6, R14, R13, R12, R11 ;  /* 0x0000000c0d0e7389 */ /* 0x0002a400000c000b */
[----:B012---:R-:W-:Y:S01]  /*11170*/  ENDCOLLECTIVE ;  /* 0x000000000000791b */ /* 0x007fe20003800000 */
.L_x_13393:
[----:B------:R-:W-:Y:S01]  /*11180*/  ULDC UR4, c[0x0][0x288] ;  /* 0x0000a20000047ab9 */ /* 0x000fe20000000800 */
[----:B------:R-:W-:Y:S01]  /*11190*/  ULDC.64 UR6, c[0x0][0x208] ;  /* 0x0000820000067ab9 */ /* 0x000fe20000000a00 */
[----:B------:R-:W-:-:S05]  /*111a0*/  IMAD R2, R7, UR4, RZ ;  /* 0x0000000407027c24 */ /* 0x000fca000f8e02ff */
[----:B------:R-:W-:Y:S01]  /*111b0*/  ISETP.GE.AND P1, PT, R6, R2, PT ;  /* 0x000000020600720c */ /* 0x000fe20003f26270 */
[----:B------:R-:W-:Y:S02]  /*111c0*/  IMAD.MOV.U32 R13, RZ, RZ, R3 ;  /* 0x000000ffff0d7224 */ /* 0x000fe400078e0003 */
[----:B------:R-:W-:-:S10]  /*111d0*/  IMAD.MOV.U32 R12, RZ, RZ, 0x1 ;  /* 0x00000001ff0c7424 */ /* 0x000fd400078e00ff */
[----:B------:R-:W-:Y:S01]  /*111e0*/  @!P1 LEA R8, R9, UR38, 0x1 ;  /* 0x0000002609089c11 */ /* 0x000fe2000f8e08ff */
        /* <DEDUP_REMOVED lines=13> */
.L_x_13394:
[----:B------:R-:W-:-:S04]  /*112c0*/  IMAD.MOV.U32 R8, RZ, RZ, R6 ;  /* 0x000000ffff087224 */ /* 0x000fc800078e0006 */
[----:B------:R-:W-:Y:S02]  /*112d0*/  VIADD R4, R8, 0x10 ;  /* 0x0000001008047836 */ /* 0x000fe40000000000 */
[----:B------:R-:W-:-:S03]  /*112e0*/  IMAD.MOV.U32 R13, RZ, RZ, R0 ;  /* 0x000000ffff0d7224 */ /* 0x000fc600078e0000 */
[----:B------:R-:W-:Y:S01]  /*112f0*/  ISETP.GE.AND P2, PT, R4, R2, PT ;  /* 0x000000020400720c */ /* 0x000fe20003f46270 */
[----:B------:R0:W-:Y:S01]  /*11300*/  STL [R1+0x14], R4 ;  /* 0x0000140401007387 */ /* 0x0001e20000100800 */
[----:B------:R-:W-:-:S11]  /*11310*/  IMAD.MOV.U32 R6, RZ, RZ, R14 ;  /* 0x000000ffff067224 */ /* 0x000fd600078e000e */
[----:B0-----:R-:W-:Y:S05]  /*11320*/  WARPSYNC.COLLECTIVE R15, `(.L_x_13395) ;  /* 0x000000000f087348 */ /* 0x001fea0003c00000 */
[----:B------:R1:W2:Y:S02]  /*11330*/  SHFL.IDX P6, R14, R13, R12, R11 ;  /* 0x0000000c0d0e7389 */ /* 0x0002a400000c000b */
[----:B012---:R-:W-:Y:S01]  /*11340*/  ENDCOLLECTIVE ;  /* 0x000000000000791b */ /* 0x007fe20003800000 */
.L_x_13395:
[----:B------:R-:W-:Y:S01]  /*11350*/  ULDC.64 UR4, c[0x0][0x208] ;  /* 0x0000820000047ab9 */ /* 0x000fe20000000a00 */
[----:B------:R-:W-:Y:S02]  /*11360*/  IMAD.MOV.U32 R13, RZ, RZ, R3 ;  /* 0x000000ffff0d7224 */ /* 0x000fe400078e0003 */
[----:B------:R-:W-:Y:S02]  /*11370*/  IMAD.MOV.U32 R12, RZ, RZ, 0x2 ;  /* 0x00000002ff0c7424 */ /* 0x000fe400078e00ff */
[----:B------:R-:W-:-:S05]  /*11380*/  IMAD.MOV.U32 R7, RZ, RZ, R14 ;  /* 0x000000ffff077224 */ /* 0x000fca00078e000e */
[----:B------:R-:W-:Y:S02]  /*11390*/  @!P2 LEA R4, P1, R10, R7, 0x1 ;  /* 0x000000070a04a211 */ /* 0x000fe400078208ff */
[----:B------:R-:W-:-:S03]  /*113a0*/  @!P2 LEA R7, R9, UR38, 0x1 ;  /* 0x000000260907ac11 */ /* 0x000fc6000f8e08ff */
[----:B------:R-:W-:Y:S02]  /*113b0*/  @!P2 IMAD.X R5, RZ, RZ, R6, P1 ;  /* 0x000000ffff05a224 */ /* 0x000fe400008e0606 */
        /* <DEDUP_REMOVED lines=9> */
.L_x_13396:
        /* <DEDUP_REMOVED lines=9> */
.L_x_13397:
        /* <DEDUP_REMOVED lines=17> */
.L_x_13398:
[----:B------:R0:W-:Y:S01]  /*115f0*/  STL [R1+0x20], R7 ;  /* 0x0000200701007387 */ /* 0x0001e20000100800 */
[----:B------:R-:W-:Y:S01]  /*11600*/  @!P1 LEA R6, R9, UR38, 0x1 ;  /* 0x0000002609069c11 */ /* 0x000fe2000f8e08ff */
[----:B------:R-:W-:Y:S02]  /*11610*/  IMAD.MOV.U32 R13, RZ, RZ, R0 ;  /* 0x000000ffff0d7224 */ /* 0x000fe400078e0000 */
[----:B------:R-:W-:-:S07]  /*11620*/  IMAD.MOV.U32 R4, RZ, RZ, R14 ;  /* 0x000000ffff047224 */ /* 0x000fce00078e000e */
[----:B0-----:R-:W-:Y:S05]  /*11630*/  WARPSYNC.COLLECTIVE R15, `(.L_x_13399) ;  /* 0x000000000f087348 */ /* 0x001fea0003c00000 */
[----:B------:R1:W2:Y:S02]  /*11640*/  SHFL.IDX P6, R14, R13, R12, R11 ;  /* 0x0000000c0d0e7389 */ /* 0x0002a400000c000b */
[----:B012---:R-:W-:Y:S01]  /*11650*/  ENDCOLLECTIVE ;  /* 0x000000000000791b */ /* 0x007fe20003800000 */
.L_x_13399:
        /* <DEDUP_REMOVED lines=18> */
.L_x_13400:
[----:B------:R0:W-:Y:S01]  /*11780*/  STL [R1+0x24], R7 ;  /* 0x0000240701007387 */ /* 0x0001e20000100800 */
[----:B------:R-:W-:Y:S01]  /*11790*/  @!P1 LEA R6, R9, UR38, 0x1 ;  /* 0x0000002609069c11 */ /* 0x000fe2000f8e08ff */
[----:B------:R-:W-:Y:S02]  /*117a0*/  IMAD.MOV.U32 R13, RZ, RZ, R0 ;  /* 0x000000ffff0d7224 */ /* 0x000fe400078e0000 */
[----:B------:R-:W-:-:S07]  /*117b0*/  IMAD.MOV.U32 R4, RZ, RZ, R14 ;  /* 0x000000ffff047224 */ /* 0x000fce00078e000e */
[----:B0-----:R-:W-:Y:S05]  /*117c0*/  WARPSYNC.COLLECTIVE R15, `(.L_x_13401) ;  /* 0x000000000f087348 */ /* 0x001fea0003c00000 */
[----:B------:R1:W2:Y:S02]  /*117d0*/  SHFL.IDX P6, R14, R13, R12, R11 ;  /* 0x0000000c0d0e7389 */ /* 0x0002a400000c000b */
[----:B012---:R-:W-:Y:S01]  /*117e0*/  ENDCOLLECTIVE ;  /* 0x000000000000791b */ /* 0x007fe20003800000 */
.L_x_13401:
        /* <DEDUP_REMOVED lines=18> */
.L_x_13402:
[----:B------:R0:W-:Y:S01]  /*11910*/  STL [R1+0x28], R7 ;  /* 0x0000280701007387 */ /* 0x0001e20000100800 */
[----:B------:R-:W-:Y:S01]  /*11920*/  @!P1 LEA R6, R9, UR38, 0x1 ;  /* 0x0000002609069c11 */ /* 0x000fe2000f8e08ff */
[----:B------:R-:W-:Y:S02]  /*11930*/  IMAD.MOV.U32 R13, RZ, RZ, R0 ;  /* 0x000000ffff0d7224 */ /* 0x000fe400078e0000 */
[----:B------:R-:W-:-:S07]  /*11940*/  IMAD.MOV.U32 R4, RZ, RZ, R14 ;  /* 0x000000ffff047224 */ /* 0x000fce00078e000e */
[----:B0-----:R-:W-:Y:S05]  /*11950*/  WARPSYNC.COLLECTIVE R15, `(.L_x_13403) ;  /* 0x000000000f087348 */ /* 0x001fea0003c00000 */
[----:B------:R1:W2:Y:S02]  /*11960*/  SHFL.IDX P6, R14, R13, R12, R11 ;  /* 0x0000000c0d0e7389 */ /* 0x0002a400000c000b */
[----:B012---:R-:W-:Y:S01]  /*11970*/  ENDCOLLECTIVE ;  /* 0x000000000000791b */ /* 0x007fe20003800000 */
.L_x_13403:
        /* <DEDUP_REMOVED lines=17> */
.L_x_13404:
[----:B------:R-:W-:Y:S01]  /*11a90*/  @!P1 LEA R6, R9, UR38, 0x1 ;  /* 0x0000002609069c11 */ /* 0x000fe2000f8e08ff */
[----:B------:R-:W-:Y:S02]  /*11aa0*/  IMAD.MOV.U32 R13, RZ, RZ, R0 ;  /* 0x000000ffff0d7224 */ /* 0x000fe400078e0000 */
[----:B------:R-:W-:-:S07]  /*11ab0*/  IMAD.MOV.U32 R4, RZ, RZ, R14 ;  /* 0x000000ffff047224 */ /* 0x000fce00078e000e */
[----:B------:R-:W-:Y:S05]  /*11ac0*/  WARPSYNC.COLLECTIVE R15, `(.L_x_13405) ;  /* 0x000000000f087348 */ /* 0x000fea0003c00000 */
[----:B------:R0:W1:Y:S02]  /*11ad0*/  SHFL.IDX P6, R14, R13, R12, R11 ;  /* 0x0000000c0d0e7389 */ /* 0x00006400000c000b */
[----:B01----:R-:W-:Y:S01]  /*11ae0*/  ENDCOLLECTIVE ;  /* 0x000000000000791b */ /* 0x003fe20003800000 */
.L_x_13405:
        /* <DEDUP_REMOVED lines=16> */
.L_x_13406:
[----:B------:R-:W-:Y:S02]  /*11bf0*/  IMAD.MOV.U32 R13, RZ, RZ, R0 ;  /* 0x000000ffff0d7224 */ /* 0x000fe400078e0000 */
[----:B------:R-:W-:-:S07]  /*11c00*/  IMAD.MOV.U32 R3, RZ, RZ, R14 ;  /* 0x000000ffff037224 */ /* 0x000fce00078e000e */
[----:B------:R-:W-:Y:S05]  /*11c10*/  WARPSYNC.COLLECTIVE R15, `(.L_x_13407) ;  /* 0x000000000f087348 */ /* 0x000fea0003c00000 */
[----:B------:R0:W1:Y:S02]  /*11c20*/  SHFL.IDX P6, R14, R13, R12, R11 ;  /* 0x0000000c0d0e7389 */ /* 0x00006400000c000b */
[----:B01----:R-:W-:Y:S01]  /*11c30*/  ENDCOLLECTIVE ;  /* 0x000000000000791b */ /* 0x003fe20003800000 */
.L_x_13407:
[----:B------:R-:W-:Y:S01]  /*11c40*/  IMAD.MOV.U32 R0, RZ, RZ, R14 ;  /* 0x000000ffff007224 */ /* 0x000fe200078e000e */
[----:B------:R-:W-:Y:S06]  /*11c50*/  BRA `(.L_x_13408) ;  /* 0xffffffbc00947947 */ /* 0x000fec000383ffff */
.L_x_13312:
        /* <DEDUP_REMOVED lines=8> */
.L_x_13410:
[----:B------:R-:W-:Y:S05]  /*11ce0*/  BSYNC B0 ;  /* 0x0000000000007941 */ /* 0x000fea0003800000 */
.L_x_13409:
        /* <DEDUP_REMOVED lines=11> */
.L_x_13411:
        /* <DEDUP_REMOVED lines=29> */
[----:B------:R-:W-:-:S04]  /*11f70*/  LOP3.LUT R17, R17, 0xffffff7f, RZ, 0xc0, !PT ;  /* 0xffffff7f11117812 */ /* 0x000fc800078ec0ff */
[----:B------:R-:W-:-:S04]  /*11f80*/  LOP3.LUT R17, R17, 0xfffffffb, RZ, 0xc0, !PT ;  /* 0xfffffffb11117812 */ /* 0x000fc800078ec0ff */
[----:B------:R-:W-:Y:S02]  /*11f90*/  @P6 LOP3.LUT R17, R17, 0x4, RZ, 0xfc, !PT ;  /* 0x0000000411116812 */ /* 0x000fe400078efcff */
[----:B------:R-:W-:Y:S02]  /*11fa0*/  @!P4 LEA R3, P6, R8, R3, 0x1 ;  /* 0x000000030803c211 */ /* 0x000fe400078c08ff */
[----:B------:R-:W-:-:S03]  /*11fb0*/  @P5 LOP3.LUT R17, R17, 0x80, RZ, 0xfc, !PT ;  /* 0x0000008011115812 */ /* 0x000fc600078efcff */
        /* <DEDUP_REMOVED lines=16> */
.L_x_13412:
[C---:B------:R-:W-:Y:S02]  /*120c0*/  @!P5 LEA R9, R10.reuse, UR38, 0x1 ;  /* 0x000000260a09dc11 */ /* 0x040fe4000f8e08ff */
[----:B------:R-:W-:Y:S01]  /*120d0*/  @!P4 LEA R7, R10, UR38, 0x1 ;  /* 0x000000260a07cc11 */ /* 0x000fe2000f8e08ff */
[----:B------:R-:W-:Y:S02]  /*120e0*/  IMAD.MOV.U32 R13, RZ, RZ, R5 ;  /* 0x000000ffff0d7224 */ /* 0x000fe400078e0005 */
[----:B------:R-:W-:-:S07]  /*120f0*/  IMAD.MOV.U32 R6, RZ, RZ, R14 ;  /* 0x000000ffff067224 */ /* 0x000fce00078e000e */
[----:B------:R-:W-:Y:S05]  /*12100*/  WARPSYNC.COLLECTIVE R15, `(.L_x_13413) ;  /* 0x000000000f087348 */ /* 0x000fea0003c00000 */
[----:B------:R0:W1:Y:S02]  /*12110*/  SHFL.IDX P6, R14, R13, R12, R11 ;  /* 0x0000000c0d0e7389 */ /* 0x00006400000c000b */
[----:B01----:R-:W-:Y:S01]  /*12120*/  ENDCOLLECTIVE ;  /* 0x000000000000791b */ /* 0x003fe20003800000 */
.L_x_13413:
        /* <DEDUP_REMOVED lines=17> */
.L_x_13414:
[----:B------:R-:W-:Y:S01]  /*12240*/  @!P4 LEA R7, R10, UR38, 0x1 ;  /* 0x000000260a07cc11 */ /* 0x000fe2000f8e08ff */
[----:B------:R-:W-:Y:S02]  /*12250*/  IMAD.MOV.U32 R13, RZ, RZ, R5 ;  /* 0x000000ffff0d7224 */ /* 0x000fe400078e0005 */
[----:B------:R-:W-:-:S07]  /*12260*/  IMAD.MOV.U32 R6, RZ, RZ, R14 ;  /* 0x000000ffff067224 */ /* 0x000fce00078e000e */
[----:B------:R-:W-:Y:S05]  /*12270*/  WARPSYNC.COLLECTIVE R15, `(.L_x_13415) ;  /* 0x000000000f087348 */ /* 0x000fea0003c00000 */
[----:B------:R0:W1:Y:S02]  /*12280*/  SHFL.IDX P6, R14, R13, R12, R11 ;  /* 0x0000000c0d0e7389 */ /* 0x00006400000c000b */
[----:B01----:R-:W-:Y:S01]  /*12290*/  ENDCOLLECTIVE ;  /* 0x000000000000791b */ /* 0x003fe20003800000 */
.L_x_13415:
        /* <DEDUP_REMOVED lines=17> */
.L_x_13416:
[----:B------:R-:W-:Y:S02]  /*123b0*/  IMAD.MOV.U32 R13, RZ, RZ, R5 ;  /* 0x000000ffff0d7224 */ /* 0x000fe400078e0005 */
[----:B------:R-:W-:-:S07]  /*123c0*/  IMAD.MOV.U32 R6, RZ, RZ, R14 ;  /* 0x000000ffff067224 */ /* 0x000fce00078e000e */
[----:B------:R-:W-:Y:S05]  /*123d0*/  WARPSYNC.COLLECTIVE R15, `(.L_x_13417) ;  /* 0x000000000f087348 */ /* 0x000fea0003c00000 */
[----:B------:R0:W1:Y:S02]  /*123e0*/  SHFL.IDX P6, R14, R13, R12, R11 ;  /* 0x0000000c0d0e7389 */ /* 0x00006400000c000b */
[----:B01----:R-:W-:Y:S01]  /*123f0*/  ENDCOLLECTIVE ;  /* 0x000000000000791b */ /* 0x003fe20003800000 */
.L_x_13417:
        /* <DEDUP_REMOVED lines=16> */
.L_x_13418:
[----:B------:R-:W0:Y:S01]  /*12500*/  S2R R7, SR_TID.X ;  /* 0x0000000000077919 */ /* 0x000e220000002100 */
[----:B------:R-:W-:Y:S02]  /*12510*/  IMAD.MOV.U32 R13, RZ, RZ, R5 ;  /* 0x000000ffff0d7224 */ /* 0x000fe400078e0005 */
[----:B------:R-:W-:-:S07]  /*12520*/  IMAD.MOV.U32 R6, RZ, RZ, R14 ;  /* 0x000000ffff067224 */ /* 0x000fce00078e000e */
[----:B0-----:R-:W-:Y:S05]  /*12530*/  WARPSYNC.COLLECTIVE R15, `(.L_x_13419) ;  /* 0x000000000f087348 */ /* 0x001fea0003c00000 */
[----:B------:R1:W2:Y:S02]  /*12540*/  SHFL.IDX P6, R14, R13, R12, R11 ;  /* 0x0000000c0d0e7389 */ /* 0x0002a400000c000b */
[----:B012---:R-:W-:Y:S01]  /*12550*/  ENDCOLLECTIVE ;  /* 0x000000000000791b */ /* 0x007fe20003800000 */
.L_x_13419:
[----:B------:R-:W-:Y:S01]  /*12560*/  ULDC.64 UR4, c[0x0][0x208] ;  /* 0x0000820000047ab9 */ /* 0x000fe20000000a00 */
[----:B------:R-:W-:Y:S02]  /*12570*/  IMAD.MOV.U32 R13, RZ, RZ, R4 ;  /* 0x000000ffff0d7224 */ /* 0x000fe400078e0004 */
[----:B------:R-:W-:Y:S01]  /*12580*/  IMAD.MOV.U32 R12, RZ, RZ, 0x5 ;  /* 0x00000005ff0c7424 */ /* 0x000fe200078e00ff */
[----:B------:R-:W-:-:S05]  /*12590*/  @!P5 LEA R8, P6, R8, R14, 0x1 ;  /* 0x0000000e0808d211 */ /* 0x000fca00078c08ff */
[----:B------:R-:W-:Y:S01]  /*125a0*/  @!P5 IMAD.X R21, RZ, RZ, R6, P6 ;  /* 0x000000ffff15d224 */ /* 0x000fe200030e0606 */
[C---:B------:R-:W-:Y:S02]  /*125b0*/  LOP3.LUT P6, RZ, R17.reuse, 0x8, RZ, 0xc0, !PT ;  /* 0x0000000811ff7812 */ /* 0x040fe400078cc0ff */
[----:B------:R-:W-:-:S11]  /*125c0*/  LOP3.LUT P5, RZ, R17, 0x80, RZ, 0xc0, !PT ;  /* 0x0000008011ff7812 */ /* 0x000fd600078ac0ff */
[C---:B------:R-:W-:Y:S01]  /*125d0*/  @!P6 LEA R9, R10.reuse, UR38, 0x1 ;  /* 0x000000260a09ec11 */ /* 0x040fe2000f8e08ff */
[----:B------:R-:W-:Y:S02]  /*125e0*/  @!P6 IMAD.MOV.U32 R2, RZ, RZ, R8 ;  /* 0x000000ffff02e224 */ /* 0x000fe400078e0008 */
[----:B------:R-:W-:Y:S02]  /*125f0*/  @!P6 IMAD.MOV.U32 R3, RZ, RZ, R21 ;  /* 0x000000ffff03e224 */ /* 0x000fe400078e0015 */
[----:B------:R-:W-:Y:S01]  /*12600*/  IMAD.SHL.U32 R8, R7, 0x8, RZ ;  /* 0x0000000807087824 */ /* 0x000fe200078e00ff */
[----:B------:R-:W-:Y:S02]  /*12610*/  @!P4 LEA R7, R10, UR38, 0x1 ;  /* 0x000000260a07cc11 */ /* 0x000fe4000f8e08ff */
[----:B------:R-:W-:Y:S01]  /*12620*/  @!PT LDS RZ, [RZ] ;  /* 0x00000000fffff984 */ /* 0x000fe20000000800 */
[----:B------:R-:W-:Y:S01]  /*12630*/  @!PT LDS RZ, [RZ] ;  /* 0x00000000fffff984 */ /* 0x000fe20000000800 */
[----:B------:R-:W-:Y:S01]  /*12640*/  @!PT LDS RZ, [RZ] ;  /* 0x00000000fffff984 */ /* 0x000fe20000000800 */
[----:B------:R0:W-:Y:S02]  /*12650*/  @!P6 LDGSTS.E.BYPASS.LTC128B.128 [R9+0x24400], desc[UR4][R2.64], !P3 ;  /* 0x244000000209efae */ /* 0x0001e4000d901d44 */
[----:B------:R-:W-:-:S02]  /*12660*/  LOP3.LUT R8, R8, 0x38, RZ, 0xc0, !PT ;  /* 0x0000003808087812 */ /* 0x000fc400078ec0ff */
[----:B------:R0:W-:Y:S04]  /*12670*/  @!P6 LDGSTS.E.BYPASS.LTC128B.128 [R9+0x28400], desc[UR4][R2.64+0x80], !P0 ;  /* 0x284000800209efae */ /* 0x0001e8000c101d44 */
[----:B------:R0:W-:Y:S04]  /*12680*/  @!P6 LDGSTS.E.BYPASS.LTC128B.128 [R9+0x2c400], desc[UR4][R2.64+0x100], !P1 ;  /* 0x2c4001000209efae */ /* 0x0001e8000c901d44 */
[----:B------:R0:W-:Y:S02]  /*12690*/  @!P6 LDGSTS.E.BYPASS.LTC128B.128 [R9+0x30400], desc[UR4][R2.64+0x180], !P2 ;  /* 0x304001800209efae */ /* 0x0001e4000d101d44 */
[----:B0-----:R-:W-:Y:S05]  /*126a0*/  WARPSYNC.COLLECTIVE R15, `(.L_x_13420) ;  /* 0x000000000f087348 */ /* 0x001fea0003c00000 */
[----:B------:R1:W2:Y:S02]  /*126b0*/  SHFL.IDX P6, R14, R13, R12, R11 ;  /* 0x0000000c0d0e7389 */ /* 0x0002a400000c000b */
[----:B012---:R-:W-:Y:S01]  /*126c0*/  ENDCOLLECTIVE ;  /* 0x000000000000791b */ /* 0x007fe20003800000 */
.L_x_13420:
[----:B------:R-:W-:Y:S02]  /*126d0*/  IMAD.MOV.U32 R13, RZ, RZ, R5 ;  /* 0x000000ffff0d7224 */ /* 0x000fe400078e0005 */
[----:B------:R-:W-:-:S07]  /*126e0*/  IMAD.MOV.U32 R6, RZ, RZ, R14 ;  /* 0x000000ffff067224 */ /* 0x000fce00078e000e */
[----:B------:R-:W-:Y:S05]  /*126f0*/  WARPSYNC.COLLECTIVE R15, `(.L_x_13421) ;  /* 0x000000000f087348 */ /* 0x000fea0003c00000 */
[----:B------:R0:W1:Y:S02]  /*12700*/  SHFL.IDX P6, R14, R13, R12, R11 ;  /* 0x0000000c0d0e7389 */ /* 0x00006400000c000b */
[----:B01----:R-:W-:Y:S01]  /*12710*/  ENDCOLLECTIVE ;  /* 0x000000000000791b */ /* 0x003fe20003800000 */
.L_x_13421:
        /* <DEDUP_REMOVED lines=18> */
.L_x_13422:
[----:B------:R-:W-:Y:S02]  /*12840*/  IMAD.MOV.U32 R13, RZ, RZ, R5 ;  /* 0x000000ffff0d7224 */ /* 0x000fe400078e0005 */
[----:B------:R-:W-:-:S07]  /*12850*/  IMAD.MOV.U32 R6, RZ, RZ, R14 ;  /* 0x000000ffff067224 */ /* 0x000fce00078e000e */
[----:B------:R-:W-:Y:S05]  /*12860*/  WARPSYNC.COLLECTIVE R15, `(.L_x_13423) ;  /* 0x000000000f087348 */ /* 0x000fea0003c00000 */
[----:B------:R0:W1:Y:S02]  /*12870*/  SHFL.IDX P6, R14, R13, R12, R11 ;  /* 0x0000000c0d0e7389 */ /* 0x00006400000c000b */
[----:B01----:R-:W-:Y:S01]  /*12880*/  ENDCOLLECTIVE ;  /* 0x000000000000791b */ /* 0x003fe20003800000 */
.L_x_13423:
        /* <DEDUP_REMOVED lines=17> */
.L_x_13424:
[----:B------:R-:W-:Y:S02]  /*129a0*/  IMAD.MOV.U32 R13, RZ, RZ, R5 ;  /* 0x000000ffff0d7224 */ /* 0x000fe400078e0005 */
[----:B------:R-:W-:-:S07]  /*129b0*/  IMAD.MOV.U32 R6, RZ, RZ, R14 ;  /* 0x000000ffff067224 */ /* 0x000fce00078e000e */
[----:B------:R-:W-:Y:S05]  /*129c0*/  WARPSYNC.COLLECTIVE R15, `(.L_x_13425) ;  /* 0x000000000f087348 */ /* 0x000fea0003c00000 */
[----:B------:R0:W1:Y:S02]  /*129d0*/  SHFL.IDX P6, R14, R13, R12, R11 ;  /* 0x0000000c0d0e7389 */ /* 0x00006400000c000b */
[----:B01----:R-:W-:Y:S01]  /*129e0*/  ENDCOLLECTIVE ;  /* 0x000000000000791b */ /* 0x003fe20003800000 */
.L_x_13425:
[----:B------:R-:W-:Y:S05]  /*129f0*/  BRA `(.L_x_13426) ;  /* 0xffffffbc00347947 */ /* 0x000fea000383ffff */
.L_x_13315:
[----:B0-----:R-:W-:-:S04]  /*12a00*/  IMAD.U32 R3, RZ, RZ, UR38 ;  /* 0x00000026ff037e24 */ /* 0x001fc8000f8e00ff */
[----:B------:R0:W3:Y:S03]  /*12a10*/  SYNCS.PHASECHK.TRANS64.TRYWAIT P0, [R3+URZ+0x32420], R2 ;  /* 0x03242002030075a7 */ /* 0x0000e6000800017f */
[----:B---3--:R-:W-:Y:S05]  /*12a20*/  @!P0 NANOSLEEP.SYNCS 0x989680 ;  /* 0x009896800000895d */ /* 0x008fea0003900000 */
[----:B------:R-:W3:Y:S02]  /*12a30*/  @!P0 SYNCS.PHASECHK.TRANS64 P0, [R3+URZ+0x32420], R2 ;  /* 0x03242002030085a7 */ /* 0x000ee4000800007f */
[----:B---3--:R-:W-:Y:S05]  /*12a40*/  @!P0 BRA `(.L_x_13315) ;  /* 0xfffffffc00ec8947 */ /* 0x008fea000383ffff */
[----:B------:R-:W-:Y:S05]  /*12a50*/  BRA `(.L_x_13427) ;  /* 0xffffffbc00a87947 */ /* 0x000fea000383ffff */
.L_x_13318:
[----:B0-----:R-:W-:-:S04]  /*12a60*/  IMAD.U32 R3, RZ, RZ, UR38 ;  /* 0x00000026ff037e24 */ /* 0x001fc8000f8e00ff */
[----:B------:R0:W3:Y:S03]  /*12a70*/  SYNCS.PHASECHK.TRANS64.TRYWAIT P0, [R3+URZ+0x32460], R2 ;  /* 0x03246002030075a7 */ /* 0x0000e6000800017f */
[----:B---3--:R-:W-:Y:S05]  /*12a80*/  @!P0 NANOSLEEP.SYNCS 0x989680 ;  /* 0x009896800000895d */ /* 0x008fea0003900000 */
[----:B------:R-:W3:Y:S02]  /*12a90*/  @!P0 SYNCS.PHASECHK.TRANS64 P0, [R3+URZ+0x32460], R2 ;  /* 0x03246002030085a7 */ /* 0x000ee4000800007f */
[----:B---3--:R-:W-:Y:S05]  /*12aa0*/  @!P0 BRA `(.L_x_13318) ;  /* 0xfffffffc00ec8947 */ /* 0x008fea000383ffff */
[----:B------:R-:W-:Y:S05]  /*12ab0*/  BRA `(.L_x_13428) ;  /* 0xffffffbc00b47947 */ /* 0x000fea000383ffff */
.L_x_13330:
[----:B-1----:R-:W-:-:S04]  /*12ac0*/  IMAD.U32 R3, RZ, RZ, UR38 ;  /* 0x00000026ff037e24 */ /* 0x002fc8000f8e00ff */
[----:B------:R1:W3:Y:S03]  /*12ad0*/  SYNCS.PHASECHK.TRANS64.TRYWAIT P0, [R3+URZ+0x32448], R2 ;  /* 0x03244802030075a7 */ /* 0x0002e6000800017f */
[----:B---3--:R-:W-:Y:S05]  /*12ae0*/  @!P0 NANOSLEEP.SYNCS 0x989680 ;  /* 0x009896800000895d */ /* 0x008fea0003900000 */
[----:B------:R-:W3:Y:S02]  /*12af0*/  @!P0 SYNCS.PHASECHK.TRANS64 P0, [R3+URZ+0x32448], R2 ;  /* 0x03244802030085a7 */ /* 0x000ee4000800007f */
[----:B---3--:R-:W-:Y:S05]  /*12b00*/  @!P0 BRA `(.L_x_13330) ;  /* 0xfffffffc00ec8947 */ /* 0x008fea000383ffff */
[----:B------:R-:W-:Y:S05]  /*12b10*/  BRA `(.L_x_13429) ;  /* 0xffffffc400b07947 */ /* 0x000fea000383ffff */
.L_x_13335:
[----:B01----:R-:W-:-:S04]  /*12b20*/  IMAD.U32 R3, RZ, RZ, UR38 ;  /* 0x00000026ff037e24 */ /* 0x003fc8000f8e00ff */
[----:B------:R0:W1:Y:S03]  /*12b30*/  SYNCS.PHASECHK.TRANS64.TRYWAIT P0, [R3+URZ+0x32468], R2 ;  /* 0x03246802030075a7 */ /* 0x000066000800017f */
[----:B-1----:R-:W-:Y:S05]  /*12b40*/  @!P0 NANOSLEEP.SYNCS 0x989680 ;  /* 0x009896800000895d */ /* 0x002fea0003900000 */
[----:B------:R-:W1:Y:S02]  /*12b50*/  @!P0 SYNCS.PHASECHK.TRANS64 P0, [R3+URZ+0x32468], R2 ;  /* 0x03246802030085a7 */ /* 0x000e64000800007f */
[----:B-1----:R-:W-:Y:S05]  /*12b60*/  @!P0 BRA `(.L_x_13335) ;  /* 0xfffffffc00ec8947 */ /* 0x002fea000383ffff */
[----:B------:R-:W-:Y:S05]  /*12b70*/  BRA `(.L_x_13430) ;  /* 0xffffffc800107947 */ /* 0x000fea000383ffff */
.L_x_13346:
[----:B-1----:R-:W-:-:S04]  /*12b80*/  IMAD.U32 R3, RZ, RZ, UR38 ;  /* 0x00000026ff037e24 */ /* 0x002fc8000f8e00ff */
[----:B------:R1:W3:Y:S03]  /*12b90*/  SYNCS.PHASECHK.TRANS64.TRYWAIT P0, [R3+URZ+0x32440], R2 ;  /* 0x03244002030075a7 */ /* 0x0002e6000800017f */
[----:B---3--:R-:W-:Y:S05]  /*12ba0*/  @!P0 NANOSLEEP.SYNCS 0x989680 ;  /* 0x009896800000895d */ /* 0x008fea0003900000 */
[----:B------:R-:W3:Y:S02]  /*12bb0*/  @!P0 SYNCS.PHASECHK.TRANS64 P0, [R3+URZ+0x32440], R2 ;  /* 0x03244002030085a7 */ /* 0x000ee4000800007f */
[----:B---3--:R-:W-:Y:S05]  /*12bc0*/  @!P0 BRA `(.L_x_13346) ;  /* 0xfffffffc00ec8947 */ /* 0x008fea000383ffff */
[----:B------:R-:W-:Y:S05]  /*12bd0*/  BRA `(.L_x_13431) ;  /* 0xffffffcc008c7947 */ /* 0x000fea000383ffff */
.L_x_13351:
[----:B01----:R-:W-:-:S04]  /*12be0*/  IMAD.U32 R3, RZ, RZ, UR38 ;  /* 0x00000026ff037e24 */ /* 0x003fc8000f8e00ff */
[----:B------:R0:W1:Y:S03]  /*12bf0*/  SYNCS.PHASECHK.TRANS64.TRYWAIT P0, [R3+URZ+0x32460], R2 ;  /* 0x03246002030075a7 */ /* 0x000066000800017f */
[----:B-1----:R-:W-:Y:S05]  /*12c00*/  @!P0 NANOSLEEP.SYNCS 0x989680 ;  /* 0x009896800000895d */ /* 0x002fea0003900000 */
[----:B------:R-:W1:Y:S02]  /*12c10*/  @!P0 SYNCS.PHASECHK.TRANS64 P0, [R3+URZ+0x32460], R2 ;  /* 0x03246002030085a7 */ /* 0x000e64000800007f */
[----:B-1----:R-:W-:Y:S05]  /*12c20*/  @!P0 BRA `(.L_x_13351) ;  /* 0xfffffffc00ec8947 */ /* 0x002fea000383ffff */
[----:B------:R-:W-:Y:S05]  /*12c30*/  BRA `(.L_x_13432) ;  /* 0xffffffcc00f07947 */ /* 0x000fea000383ffff */
.L_x_13363:
[----:B-1----:R-:W-:-:S04]  /*12c40*/  IMAD.U32 R3, RZ, RZ, UR38 ;  /* 0x00000026ff037e24 */ /* 0x002fc8000f8e00ff */
[----:B------:R1:W3:Y:S03]  /*12c50*/  SYNCS.PHASECHK.TRANS64.TRYWAIT P0, [R3+URZ+0x32448], R2 ;  /* 0x03244802030075a7 */ /* 0x0002e6000800017f */
[----:B---3--:R-:W-:Y:S05]  /*12c60*/  @!P0 NANOSLEEP.SYNCS 0x989680 ;  /* 0x009896800000895d */ /* 0x008fea0003900000 */
[----:B------:R-:W3:Y:S02]  /*12c70*/  @!P0 SYNCS.PHASECHK.TRANS64 P0, [R3+URZ+0x32448], R2 ;  /* 0x03244802030085a7 */ /* 0x000ee4000800007f */
[----:B---3--:R-:W-:Y:S05]  /*12c80*/  @!P0 BRA `(.L_x_13363) ;  /* 0xfffffffc00ec8947 */ /* 0x008fea000383ffff */
[----:B------:R-:W-:Y:S05]  /*12c90*/  BRA `(.L_x_13433) ;  /* 0xffffffd400787947 */ /* 0x000fea000383ffff */
.L_x_13368:
[----:B-1----:R-:W-:-:S04]  /*12ca0*/  IMAD.U32 R3, RZ, RZ, UR38 ;  /* 0x00000026ff037e24 */ /* 0x002fc8000f8e00ff */
[----:B------:R1:W3:Y:S03]  /*12cb0*/  SYNCS.PHASECHK.TRANS64.TRYWAIT P0, [R3+URZ+0x32468], R2 ;  /* 0x03246802030075a7 */ /* 0x0002e6000800017f */
[----:B---3--:R-:W-:Y:S05]  /*12cc0*/  @!P0 NANOSLEEP.SYNCS 0x989680 ;  /* 0x009896800000895d */ /* 0x008fea0003900000 */
[----:B------:R-:W3:Y:S02]  /*12cd0*/  @!P0 SYNCS.PHASECHK.TRANS64 P0, [R3+URZ+0x32468], R2 ;  /* 0x03246802030085a7 */ /* 0x000ee4000800007f */
[----:B---3--:R-:W-:Y:S05]  /*12ce0*/  @!P0 BRA `(.L_x_13368) ;  /* 0xfffffffc00ec8947 */ /* 0x008fea000383ffff */
[----:B------:R-:W-:Y:S05]  /*12cf0*/  BRA `(.L_x_13434) ;  /* 0xffffffd400dc7947 */ /* 0x000fea000383ffff */
.L_x_13375:
[----:B-1----:R1:W3:Y:S02]  /*12d00*/  SYNCS.PHASECHK.TRANS64.TRYWAIT P0, [R2+URZ+0x32420], R3 ;  /* 0x03242003020075a7 */ /* 0x0022e4000800017f */
[----:B---3--:R-:W-:Y:S05]  /*12d10*/  @!P0 NANOSLEEP.SYNCS 0x989680 ;  /* 0x009896800000895d */ /* 0x008fea0003900000 */
[----:B------:R-:W3:Y:S02]  /*12d20*/  @!P0 SYNCS.PHASECHK.TRANS64 P0, [R2+URZ+0x32420], R3 ;  /* 0x03242003020085a7 */ /* 0x000ee4000800007f */
[----:B---3--:R-:W-:Y:S05]  /*12d30*/  @!P0 BRA `(.L_x_13375) ;  /* 0xfffffffc00f08947 */ /* 0x008fea000383ffff */
[----:B------:R-:W-:Y:S05]  /*12d40*/  BRA `(.L_x_13435) ;  /* 0xffffffd800fc7947 */ /* 0x000fea000383ffff */
.L_x_13376:
        /* <DEDUP_REMOVED lines=11> */
.L_x_13437:
[----:B------:R-:W-:Y:S05]  /*12e00*/  BSYNC B0 ;  /* 0x0000000000007941 */ /* 0x000fea0003800000 */
.L_x_13436:
[----:B------:R-:W-:Y:S05]  /*12e10*/  BRA `(.L_x_13438) ;  /* 0xffffffd800e07947 */ /* 0x000fea000383ffff */
.L_x_13377:
[----:B------:R-:W-:Y:S01]  /*12e20*/  BSSY B0, `(.L_x_13439) ;  /* 0x0000006000007945 */ /* 0x000fe20003800000 */
[----:B------:R-:W-:-:S07]  /*12e30*/  IMAD.MOV.U32 R15, RZ, RZ, -0x1 ;  /* 0xffffffffff0f7424 */ /* 0x000fce00078e00ff */
[----:B01----:R-:W-:Y:S05]  /*12e40*/  WARPSYNC.COLLECTIVE R15, `(.L_x_13440) ;  /* 0x000000000f0c7348 */ /* 0x003fea0003c00000 */
[----:B------:R-:W-:Y:S02]  /*12e50*/  ELECT P6, UR62, PT ;  /* 0x00000000003e782f */ /* 0x000fe400038c0000 */
[----:B------:R-:W-:Y:S01]  /*12e60*/  MOV R14, UR62 ;  /* 0x0000003e000e7c02 */ /* 0x000fe20008000f00 */
[----:B01----:R-:W-:Y:S10]  /*12e70*/  ENDCOLLECTIVE ;  /* 0x000000000000791b */ /* 0x003ff40003800000 */
.L_x_13440:
[----:B------:R-:W-:Y:S05]  /*12e80*/  BSYNC B0 ;  /* 0x0000000000007941 */ /* 0x000fea0003800000 */
.L_x_13439:
[----:B------:R-:W-:Y:S05]  /*12e90*/  BRA `(.L_x_13441) ;  /* 0xffffffd800d47947 */ /* 0x000fea000383ffff */
.L_x_13379:
[----:B-1----:R1:W2:Y:S02]  /*12ea0*/  SYNCS.PHASECHK.TRANS64.TRYWAIT P0, [R7+URZ], R4 ;  /* 0x00000004070075a7 */ /* 0x0022a4000800017f */
[----:B--2---:R-:W-:Y:S05]  /*12eb0*/  @!P0 NANOSLEEP.SYNCS 0x989680 ;  /* 0x009896800000895d */ /* 0x004fea0003900000 */
[----:B------:R-:W2:Y:S02]  /*12ec0*/  @!P0 SYNCS.PHASECHK.TRANS64 P0, [R7+URZ], R4 ;  /* 0x00000004070085a7 */ /* 0x000ea4000800007f */
[----:B--2---:R-:W-:Y:S05]  /*12ed0*/  @!P0 BRA `(.L_x_13379) ;  /* 0xfffffffc00f08947 */ /* 0x004fea000383ffff */
[----:B------:R-:W-:Y:S05]  /*12ee0*/  BRA `(.L_x_13442) ;  /* 0xffffffdc00087947 */ /* 0x000fea000383ffff */
.L_x_13380:
[----:B--2---:R2:W3:Y:S02]  /*12ef0*/  SYNCS.PHASECHK.TRANS64.TRYWAIT P0, [R5+URZ], R0 ;  /* 0x00000000050075a7 */ /* 0x0044e4000800017f */
[----:B---3--:R-:W-:Y:S05]  /*12f00*/  @!P0 NANOSLEEP.SYNCS 0x989680 ;  /* 0x009896800000895d */ /* 0x008fea0003900000 */
[----:B------:R-:W3:Y:S02]  /*12f10*/  @!P0 SYNCS.PHASECHK.TRANS64 P0, [R5+URZ], R0 ;  /* 0x00000000050085a7 */ /* 0x000ee4000800007f */
[----:B---3--:R-:W-:Y:S05]  /*12f20*/  @!P0 BRA `(.L_x_13380) ;  /* 0xfffffffc00f08947 */ /* 0x008fea000383ffff */
[----:B------:R-:W-:Y:S05]  /*12f30*/  BRA `(.L_x_13443) ;  /* 0xffffffd800fc7947 */ /* 0x000fea000383ffff */
.L_x_13382:
[----:B--2---:R2:W3:Y:S02]  /*12f40*/  SYNCS.PHASECHK.TRANS64.TRYWAIT P0, [R5+URZ], R4 ;  /* 0x00000004050075a7 */ /* 0x0044e4000800017f */
[----:B---3--:R-:W-:Y:S05]  /*12f50*/  @!P0 NANOSLEEP.SYNCS 0x989680 ;  /* 0x009896800000895d */ /* 0x008fea0003900000 */
[----:B------:R-:W3:Y:S02]  /*12f60*/  @!P0 SYNCS.PHASECHK.TRANS64 P0, [R5+URZ], R4 ;  /* 0x00000004050085a7 */ /* 0x000ee4000800007f */
[----:B---3--:R-:W-:Y:S05]  /*12f70*/  @!P0 BRA `(.L_x_13382) ;  /* 0xfffffffc00f08947 */ /* 0x008fea000383ffff */
[----:B------:R-:W-:Y:S05]  /*12f80*/  BRA `(.L_x_13444) ;  /* 0xffffffdc00007947 */ /* 0x000fea000383ffff */
.L_x_13445:
        /* <DEDUP_REMOVED lines=15> */
.L_x_15030:


//--------------------- .text._ZN7cutlass13device_kernelIN5flash11enable_sm90INS1_16FlashAttnFwdSm90INS1_25CollectiveMainloopFwdSm90ILi2EN4cute5tupleIJNS5_1CILi1EEES8_S8_EEENS6_IJNS7_ILi128EEENS7_ILi96EEENS7_ILi64EEEEEELi256ENS_10bfloat16_tEfNS_4arch4Sm90ELb1ELb0ELb0ELb1ELb0ELb0ELb0ELb1ELb0ELb1ELb1ELb0EEENS1_21CollectiveEpilogueFwdINS6_IJSA_NS7_ILi256EEESB_EEES9_SE_SG_Li256ELb1ELb1ELb1ELb0EEENS1_36VarlenDynamicPersistentTileSchedulerILi128ELi96ELi256ELi128ELb1ELb1ELb1ELb1ELb1ELb1EEEEEEEEEvNT_6ParamsE --------------------------
	.section	.text._ZN7cutlass13device_kernelIN5flash11enable_sm90INS1_16FlashAttnFwdSm90INS1_25CollectiveMainloopFwdSm90ILi2EN4cute5tupleIJNS5_1CILi1EEES8_S8_EEENS6_IJNS7_ILi128EEENS7_ILi96EEENS7_ILi64EEEEEELi256ENS_10bfloat16_tEfNS_4arch4Sm90ELb1ELb0ELb0ELb1ELb0ELb0ELb0ELb1ELb0ELb1ELb1ELb0EEENS1_21CollectiveEpilogueFwdINS6_IJSA_NS7_ILi256EEESB_EEES9_SE_SG_Li256ELb1ELb1ELb1ELb0EEENS1_36VarlenDynamicPersistentTileSchedulerILi128ELi96ELi256ELi128ELb1ELb1ELb1ELb1ELb1ELb1EEEEEEEEEvNT_6ParamsE,"ax",@progbits
	.align	128
.text._ZN7cutlass13device_kernelIN5flash11enable_sm90INS1_16FlashAttnFwdSm90INS1_25CollectiveMainloopFwdSm90ILi2EN4cute5tupleIJNS5_1CILi1EEES8_S8_EEENS6_IJNS7_ILi128EEENS7_ILi96EEENS7_ILi64EEEEEELi256ENS_10bfloat16_tEfNS_4arch4Sm90ELb1ELb0ELb0ELb1ELb0ELb0ELb0ELb1ELb0ELb1ELb1ELb0EEENS1_21CollectiveEpilogueFwdINS6_IJSA_NS7_ILi256EEESB_EEES9_SE_SG_Li256ELb1ELb1ELb1ELb0EEENS1_36VarlenDynamicPersistentTileSchedulerILi128ELi96ELi256ELi128ELb1ELb1ELb1ELb1ELb1ELb1EEEEEEEEEvNT_6ParamsE:
        .type           _ZN7cutlass13device_kernelIN5flash11enable_sm90INS1_16FlashAttnFwdSm90INS1_25CollectiveMainloopFwdSm90ILi2EN4cute5tupleIJNS5_1CILi1EEES8_S8_EEENS6_IJNS7_ILi128EEENS7_ILi96EEENS7_ILi64EEEEEELi256ENS_10bfloat16_tEfNS_4arch4Sm90ELb1ELb0ELb0ELb1ELb0ELb0ELb0ELb1ELb0ELb1ELb1ELb0EEENS1_21CollectiveEpilogueFwdINS6_IJSA_NS7_ILi256EEESB_EEES9_SE_SG_Li256ELb1ELb1ELb1ELb0EEENS1_36VarlenDynamicPersistentTileSchedulerILi128ELi96ELi256ELi128ELb1ELb1ELb1ELb1ELb1ELb1EEEEEEEEEvNT_6ParamsE,@function
        .size           _ZN7cutlass13device_kernelIN5flash11enable_sm90INS1_16FlashAttnFwdSm90INS1_25CollectiveMainloopFwdSm90ILi2EN4cute5tupleIJNS5_1CILi1EEES8_S8_EEENS6_IJNS7_ILi128EEENS7_ILi96EEENS7_ILi64EEEEEELi256ENS_10bfloat16_tEfNS_4arch4Sm90ELb1ELb0ELb0ELb1ELb0ELb0ELb0ELb1ELb0ELb1ELb1ELb0EEENS1_21CollectiveEpilogueFwdINS6_IJSA_NS7_ILi256EEESB_EEES9_SE_SG_Li256ELb1ELb1ELb1ELb0EEENS1_36VarlenDynamicPersistentTileSchedulerILi128ELi96ELi256ELi128ELb1ELb1ELb1ELb1ELb1ELb1EEEEEEEEEvNT_6ParamsE,(.L_x_15031 - _ZN7cutlass13device_kernelIN5flash11enable_sm90INS1_16FlashAttnFwdSm90INS1_25CollectiveMainloopFwdSm90ILi2EN4cute5tupleIJNS5_1CILi1EEES8_S8_EEENS6_IJNS7_ILi128EEENS7_ILi96EEENS7_ILi64EEEEEELi256ENS_10bfloat16_tEfNS_4arch4Sm90ELb1ELb0ELb0ELb1ELb0ELb0ELb0ELb1ELb0ELb1ELb1ELb0EEENS1_21CollectiveEpilogueFwdINS6_IJSA_NS7_ILi256EEESB_EEES9_SE_SG_Li256ELb1ELb1ELb1ELb0EEENS1_36VarlenDynamicPersistentTileSchedulerILi128ELi96ELi256ELi128ELb1ELb1ELb1ELb1ELb1ELb1EEEEEEEEEvNT_6ParamsE)
        .other          _ZN7cutlass13device_kernelIN5flash11enable_sm90INS1_16FlashAttnFwdSm90INS1_25CollectiveMainloopFwdSm90ILi2EN4cute5tupleIJNS5_1CILi1EEES8_S8_EEENS6_IJNS7_ILi128EEENS7_ILi96EEENS7_ILi64EEEEEELi256ENS_10bfloat16_tEfNS_4arch4Sm90ELb1ELb0ELb0ELb1ELb0ELb0ELb0ELb1ELb0ELb1ELb1ELb0EEENS1_21CollectiveEpilogueFwdINS6_IJSA_NS7_ILi256EEESB_EEES9_SE_SG_Li256ELb1ELb1ELb1ELb0EEENS1_36VarlenDynamicPersistentTileSchedulerILi128ELi96ELi256ELi128ELb1ELb1ELb1ELb1ELb1ELb1EEEEEEEEEvNT_6ParamsE,@"STO_CUDA_ENTRY STV_DEFAULT"
_ZN7cutlass13device_kernelIN5flash11enable_sm90INS1_16FlashAttnFwdSm90INS1_25CollectiveMainloopFwdSm90ILi2EN4cute5tupleIJNS5_1CILi1EEES8_S8_EEENS6_IJNS7_ILi128EEENS7_ILi96EEENS7_ILi64EEEEEELi256ENS_10bfloat16_tEfNS_4arch4Sm90ELb1ELb0ELb0ELb1ELb0ELb0ELb0ELb1ELb0ELb1ELb1ELb0EEENS1_21CollectiveEpilogueFwdINS6_IJSA_NS7_ILi256EEESB_EEES9_SE_SG_Li256ELb1ELb1ELb1ELb0EEENS1_36VarlenDynamicPersistentTileSchedulerILi128ELi96ELi256ELi128ELb1ELb1ELb1ELb1ELb1ELb1EEEEEEEEEvNT_6ParamsE:
        /* <DEDUP_REMOVED lines=18> */
.L_x_13447:
[----:B------:R-:W-:Y:S05]  /*0120*/  BSYNC B0 ;  /* 0x0000000000007941 */ /* 0x000fea0003800000 */
.L_x_13446:
        /* <DEDUP_REMOVED lines=41> */
.L_x_13448:
        /* <DEDUP_REMOVED lines=22> */
.L_x_13449:
        /* <DEDUP_REMOVED lines=18> */
.L_x_13450:
        /* <DEDUP_REMOVED lines=22> */
.L_x_13451:
        /* <DEDUP_REMOVED lines=22> */
.L_x_13452:
[----:B------:R-:W-:Y:S01]  /*0900*/  PLOP3.LUT P0, PT, PT, PT, UP0, 0x80, 0x0 ;  /* 0x000000000000781c */ /* 0x000fe20003f0f008 */
[----:B------:R-:W-:Y:S01]  /*0910*/  UMOV UR36, 0x1 ;  /* 0x0000000100247882 */ /* 0x000fe20000000000 */
[----:B------:R-:W-:Y:S01]  /*0920*/  NOP ;  /* 0x0000000000007918 */ /* 0x000fe20000000000 */
[----:B------:R-:W-:Y:S01]  /*0930*/  USEL UR36, UR36, 0x2, !UP0 ;  /* 0x0000000224247887 */ /* 0x000fe2000c000000 */
[----:B------:R-:W-:Y:S01]  /*0940*/  ULDC.64 UR38, c[0x0][0x208] ;  /* 0x0000820000267ab9 */ /* 0x000fe20000000a00 */
[----:B012-4-:R-:W-:Y:S08]  /*0950*/  BAR.SYNC.DEFER_BLOCKING 0x0 ;  /* 0x0000000000007b1d */ /* 0x017ff00000010000 */
[----:B------:R-:W-:Y:S05]  /*0960*/  @!P0 BRA `(.L_x_13453) ;  /* 0x000000c800ac8947 */ /* 0x000fea0003800000 */
.L_x_13454:
        /* <DEDUP_REMOVED lines=45> */
[----:B------:R-:W-:Y:S02]  /*0c40*/  LEA.HI R0, R0, R3, RZ, 0x1 ;  /* 0x0000000300007211 */ /* 0x000fe400078f08ff */
[----:B------:R-:W-:Y:S02]  /*0c50*/  LOP3.LUT R11, R11, 0xfffffff8, RZ, 0xc0, !PT ;  /* 0xfffffff80b0b7812 */ /* 0x000fe400078ec0ff */
[----:B------:R-:W-:Y:S02]  /*0c60*/  LEA.HI R8, R8, R227, RZ, 0x5 ;  /* 0x000000e308087211 */ /* 0x000fe400078f28ff */
[----:B------:R-:W-:Y:S01]  /*0c70*/  LOP3.LUT R6, R7, 0xfffffc00, RZ, 0xc0, !PT ;  /* 0xfffffc0007067812 */ /* 0x000fe200078ec0ff */
[----:B------:R-:W-:Y:S01]  /*0c80*/  IMAD.IADD R11, R10, 0x1, -R11 ;  /* 0x000000010a0b7824 */ /* 0x000fe200078e0a0b */
[----:B------:R-:W-:Y:S02]  /*0c90*/  LOP3.LUT R7, R4, 0x1ffffffe, RZ, 0xc0, !PT ;  /* 0x1ffffffe04077812 */ /* 0x000fe400078ec0ff */
[----:B------:R-:W-:Y:S01]  /*0ca0*/  LOP3.LUT R0, R0, 0x3fffffe, RZ, 0xc0, !PT ;  /* 0x03fffffe00007812 */ /* 0x000fe200078ec0ff */
[----:B------:R-:W-:Y:S01]  /*0cb0*/  IMAD R6, R5, 0x40, R6 ;  /* 0x0000004005067824 */ /* 0x000fe200078e0206 */
[----:B------:R-:W-:Y:S01]  /*0cc0*/  SHF.R.S32.HI R8, RZ, 0x5, R8 ;  /* 0x00000005ff087819 */ /* 0x000fe20000011408 */
[----:B------:R-:W-:Y:S01]  /*0cd0*/  IMAD.IADD R7, R2, 0x1, -R7 ;  /* 0x0000000102077824 */ /* 0x000fe200078e0a07 */
[----:B------:R-:W-:Y:S01]  /*0ce0*/  LEA.HI R2, R13, R13, RZ, 0x1 ;  /* 0x0000000d0d027211 */ /* 0x000fe200078f08ff */
[----:B------:R-:W-:Y:S01]  /*0cf0*/  IMAD.IADD R0, R3, 0x1, -R0 ;  /* 0x0000000103007824 */ /* 0x000fe200078e0a00 */
[----:B------:R-:W-:Y:S01]  /*0d00*/  LOP3.LUT R4, R9, 0x7ffffffc, RZ, 0xc0, !PT ;  /* 0x7ffffffc09047812 */ /* 0x000fe200078ec0ff */
[----:B------:R-:W-:Y:S01]  /*0d10*/  IMAD R11, R8, 0x10, R11 ;  /* 0x00000010080b7824 */ /* 0x000fe200078e020b */
[----:B------:R-:W-:Y:S01]  /*0d20*/  LOP3.LUT R2, R2, 0x1ffffffe, RZ, 0xc0, !PT ;  /* 0x1ffffffe02027812 */ /* 0x000fe200078ec0ff */
[----:B------:R-:W-:-:S02]  /*0d30*/  IMAD R3, R7, 0x8, R6 ;  /* 0x0000000807037824 */ /* 0x000fc400078e0206 */
[----:B------:R-:W-:Y:S02]  /*0d40*/  IMAD R0, R0, 0x40, R11 ;  /* 0x0000004000007824 */ /* 0x000fe400078e020b */
[----:B------:R-:W-:Y:S01]  /*0d50*/  IMAD.IADD R4, R227, 0x1, -R4 ;  /* 0x00000001e3047824 */ /* 0x000fe200078e0a04 */
[----:B------:R0:W-:Y:S01]  /*0d60*/  STL [R1+0x4c], R3 ;  /* 0x00004c0301007387 */ /* 0x0001e20000100800 */
[----:B------:R-:W-:Y:S02]  /*0d70*/  IMAD.IADD R16, R13, 0x1, -R2 ;  /* 0x000000010d107824 */ /* 0x000fe400078e0a02 */
[----:B------:R-:W-:Y:S01]  /*0d80*/  IMAD.SHL.U32 R2, R4, 0x2, RZ ;  /* 0x0000000204027824 */ /* 0x000fe200078e00ff */
[----:B------:R1:W-:Y:S01]  /*0d90*/  STL [R1+0x48], R0 ;  /* 0x0000480001007387 */ /* 0x0003e20000100800 */
[----:B------:R-:W-:Y:S02]  /*0da0*/  IMAD R16, R16, 0x8, R0 ;  /* 0x0000000810107824 */ /* 0x000fe400078e0200 */
        /* <DEDUP_REMOVED lines=55> */
.L_x_13512:
[----:B------:R-:W-:Y:S01]  /*1120*/  ULDC.64 UR8, c[0x0][0xc88] ;  /* 0x0003220000087ab9 */ /* 0x000fe20000000a00 */
[----:B------:R-:W-:Y:S01]  /*1130*/  ULDC.64 UR10, c[0x0][0xa18] ;  /* 0x00028600000a7ab9 */ /* 0x000fe20000000a00 */
[----:B------:R-:W-:Y:S02]  /*1140*/  UIMAD.WIDE UR8, UR7, 0x4, UR8 ;  /* 0x00000004070878a5 */ /* 0x000fe4000f8e0208 */
[----:B------:R-:W-:Y:S02]  /*1150*/  UISETP.NE.U32.AND UP1, UPT, UR10, URZ, UPT ;  /* 0x0000003f0a00728c */ /* 0x000fe4000bf25070 */
[----:B------:R-:W-:Y:S02]  /*1160*/  ULOP3.LUT UR4, UR6, 0xff000000, URZ, 0xc0, !UPT ;  /* 0xff00000006047892 */ /* 0x000fe4000f8ec03f */
[----:B01-34-:R-:W-:Y:S01]  /*1170*/  IMAD.U32 R4, RZ, RZ, UR8 ;  /* 0x00000008ff047e24 */ /* 0x01bfe2000f8e00ff */
[----:B------:R-:W-:Y:S01]  /*1180*/  ULDC UR7, c[0x0][0x424] ;  /* 0x0001090000077ab9 */ /* 0x000fe20000000800 */
[----:B------:R-:W-:Y:S01]  /*1190*/  IMAD.U32 R5, RZ, RZ, UR9 ;  /* 0x00000009ff057e24 */ /* 0x000fe2000f8e00ff */
[----:B------:R-:W-:-:S04]  /*11a0*/  ULDC.64 UR8, c[0x0][0xa28] ;  /* 0x00028a0000087ab9 */ /* 0x000fc80000000a00 */
[----:B--2---:R-:W2:Y:S01]  /*11b0*/  LDG.E R4, desc[UR38][R4.64] ;  /* 0x0000002604047981 */ /* 0x004ea2000c1e1900 */
        /* <DEDUP_REMOVED lines=48> */
.L_x_13455:
        /* <DEDUP_REMOVED lines=8> */
.L_x_13456:
        /* <DEDUP_REMOVED lines=13> */
.L_x_13457:
[----:B------:R-:W-:Y:S01]  /*1610*/  ULDC UR6, c[0x0][0x448] ;  /* 0x0001120000067ab9 */ /* 0x000fe20000000800 */
[----:B------:R-:W-:Y:S02]  /*1620*/  USHF.L.U32 UR43, UR5, 0x7, URZ ;  /* 0x00000007052b7899 */ /* 0x000fe4000800063f */
[----:B------:R-:W-:Y:S02]  /*1630*/  UISETP.NE.AND UP0, UPT, UR6, 0x1, UPT ;  /* 0x000000010600788c */ /* 0x000fe4000bf05270 */
[----:B------:R-:W-:Y:S02]  /*1640*/  UIADD3 UR6, UR43, 0x7f, URZ ;  /* 0x0000007f2b067890 */ /* 0x000fe4000fffe03f */
[----:B------:R-:W-:Y:S02]  /*1650*/  UIADD3 UR50, -UR50, UR4, URZ ;  /* 0x0000000432327290 */ /* 0x000fe4000fffe13f */
[----:B------:R-:W-:Y:S02]  /*1660*/  ULOP3.LUT UR42, UR41, 0xff, URZ, 0xc0, !UPT ;  /* 0x000000ff292a7892 */ /* 0x000fe4000f8ec03f */
[----:B------:R-:W-:-:S02]  /*1670*/  UIADD3 UR7, UR50, 0x60, -UR51 ;  /* 0x0000006032077890 */ /* 0x000fc4000fffe833 */
[----:B------:R-:W-:Y:S01]  /*1680*/  USHF.R.U32.HI UR41, URZ, 0x10, UR41 ;  /* 0x000000103f297899 */ /* 0x000fe20008011629 */
[----:B------:R-:W-:Y:S01]  /*1690*/  @UP0 ULDC UR4, c[0x0][0x44c] ;  /* 0x0001130000040ab9 */ /* 0x000fe20000000800 */
[----:B------:R-:W-:Y:S01]  /*16a0*/  @UP0 ULDC UR8, c[0x0][0x450] ;  /* 0x0001140000080ab9 */ /* 0x000fe20000000800 */
[----:B------:R-:W-:Y:S02]  /*16b0*/  UIMAD.WIDE.U32 UR4, UR6, UR4, URZ ;  /* 0x00000004060472a5 */ /* 0x000fe4000f8e003f */
[----:B------:R-:W-:Y:S02]  /*16c0*/  UIADD3 UR4, UR50, 0x5f, URZ ;  /* 0x0000005f32047890 */ /* 0x000fe4000fffe03f */
[----:B------:R-:W-:Y:S02]  /*16d0*/  @UP0 USHF.R.U32.HI UR6, URZ, UR8, UR5 ;  /* 0x000000083f060299 */ /* 0x000fe40008011605 */
[----:B------:R-:W-:Y:S02]  /*16e0*/  UIMAD.WIDE UR4, UR4, 0x2aaaaaab, URZ ;  /* 0x2aaaaaab040478a5 */ /* 0x000fe4000f8e023f */
[----:B------:R-:W-:-:S02]  /*16f0*/  UIADD3 UR6, UR7, UR6, URZ ;  /* 0x0000000607067290 */ /* 0x000fc4000fffe03f */
[----:B------:R-:W-:Y:S02]  /*1700*/  USHF.R.U32.HI UR4, URZ, 0x1f, UR5 ;  /* 0x0000001f3f047899 */ /* 0x000fe40008011605 */
[----:B------:R-:W-:Y:S02]  /*1710*/  UIMAD.WIDE UR6, UR6, 0x2aaaaaab, URZ ;  /* 0x2aaaaaab060678a5 */ /* 0x000fe4000f8e023f */
[----:B------:R-:W-:Y:S02]  /*1720*/  ULEA.HI.SX32 UR4, UR5, UR4, 0x1c ;  /* 0x0000000405047291 */ /* 0x000fe4000f8fe23f */
[----:B------:R-:W-:-:S04]  /*1730*/  USHF.R.U32.HI UR6, URZ, 0x1f, UR7 ;  /* 0x0000001f3f067899 */ /* 0x000fc80008011607 */
[----:B------:R-:W-:-:S04]  /*1740*/  ULEA.HI.SX32 UR6, UR7, UR6, 0x1c ;  /* 0x0000000607067291 */ /* 0x000fc8000f8fe23f */
[----:B------:R-:W-:-:S04]  /*1750*/  UISETP.LT.AND UP0, UPT, UR4, UR6, UPT ;  /* 0x000000060400728c */ /* 0x000fc8000bf01270 */
[----:B------:R-:W-:-:S03]  /*1760*/  USEL UR9, UR4, UR6, UP0 ;  /* 0x0000000604097287 */ /* 0x000fc60008000000 */
[----:B------:R-:W-:Y:S01]  /*1770*/  UMOV UR4, URZ ;  /* 0x0000003f00047c82 */ /* 0x000fe20008000000 */
[----:B------:R-:W-:-:S06]  /*1780*/  UISETP.GE.AND UP0, UPT, UR9, 0x1, UPT ;  /* 0x000000010900788c */ /* 0x000fcc000bf06270 */
[----:B------:R-:W-:-:S13]  /*1790*/  PLOP3.LUT P0, PT, PT, PT, UP0, 0x80, 0x0 ;  /* 0x000000000000781c */ /* 0x000fda0003f0f008 */
[----:B------:R-:W-:Y:S05]  /*17a0*/  @!P0 BRA `(.L_x_13458) ;  /* 0x0000000000908947 */ /* 0x000fea0003800000 */
        /* <DEDUP_REMOVED lines=36> */
.L_x_13458:
[----:B------:R-:W-:Y:S01]  /*19f0*/  UIMAD UR40, UR42, UR4, URZ ;  /* 0x000000042a2872a4 */ /* 0x000fe2000f8e023f */
        /* <DEDUP_REMOVED lines=110> */
.L_x_13460:
        /* <DEDUP_REMOVED lines=13> */
.L_x_13639:
[----:B------:R-:W-:Y:S01]  /*21b0*/  IMAD.U32 R0, RZ, RZ, UR49 ;  /* 0x00000031ff007e24 */ /* 0x000fe2000f8e00ff */
[----:B------:R-:W-:Y:S05]  /*21c0*/  WARPSYNC.ALL ;  /* 0x0000000000007948 */ /* 0x000fea0003800000 */
[----:B------:R1:W-:Y:S01]  /*21d0*/  BAR.SYNC.DEFER_BLOCKING R7, 0x100 ;  /* 0x000400070000751d */ /* 0x0003e20000010000 */
[----:B------:R-:W-:-:S13]  /*21e0*/  ISETP.NE.AND P0, PT, R0, 0x3, PT ;  /* 0x000000030000780c */ /* 0x000fda0003f05270 */
[----:B-1----:R-:W-:Y:S05]  /*21f0*/  @!P0 BRA `(.L_x_13462) ;  /* 0x0000000000048947 */ /* 0x002fea0003800000 */
[----:B------:R-:W-:Y:S01]  /*2200*/  BPT.TRAP 0x1 ;  /* 0x000000040000795c */ /* 0x000fe20000300000 */
.L_x_13462:
[----:B------:R-:W-:Y:S01]  /*2210*/  R2UR UR22, R6 ;  /* 0x00000000061672ca */ /* 0x000fe200000e0000 */
[----:B------:R-:W-:-:S05]  /*2220*/  IMAD.U32 R9, RZ, RZ, UR47 ;  /* 0x0000002fff097e24 */ /* 0x000fca000f8e00ff */
[----:B------:R-:W-:-:S07]  /*2230*/  SHF.L.U32 R9, R9, 0x1f, RZ ;  /* 0x0000001f09097819 */ /* 0x000fce00000006ff */
[----:B------:R-:W-:-:S09]  /*2240*/  ULEA UR22, UR37, UR22, 0x3 ;  /* 0x0000001625167291 */ /* 0x000fd2000f8e183f */
[----:B------:R1:W2:Y:S01]  /*2250*/  SYNCS.PHASECHK.TRANS64.TRYWAIT P1, [UR22+0x22830], R9 ;  /* 0x02283009ff0075a7 */ /* 0x0002a20008020156 */
[----:B------:R-:W-:Y:S05]  /*2260*/  @!P0 BRA `(.L_x_13463) ;  /* 0x0000000000048947 */ /* 0x000fea0003800000 */
[----:B------:R-:W-:Y:S01]  /*2270*/  BPT.TRAP 0x1 ;  /* 0x000000040000795c */ /* 0x000fe20000300000 */
.L_x_13463:
[----:B--2---:R-:W-:Y:S05]  /*2280*/  @P1 BRA `(.L_x_13464) ;  /* 0x0000000000081947 */ /* 0x004fea0003800000 */
[----:B------:R-:W2:Y:S02]  /*2290*/  SYNCS.PHASECHK.TRANS64.TRYWAIT P1, [UR22+0x22830], R9 ;  /* 0x02283009ff0075a7 */ /* 0x000ea40008020156 */
[----:B--2---:R-:W-:Y:S05]  /*22a0*/  @!P1 BRA `(.L_x_13465) ;  /* 0x00000120001c9947 */ /* 0x004fea0003800000 */
.L_x_13464:
        /* <DEDUP_REMOVED lines=8> */
[----:B--2---:R-:W-:Y:S01]  /*2330*/  VIADD R0, R16, UR43 ;  /* 0x0000002b10007c36 */ /* 0x004fe20008000000 */
[----:B------:R-:W-:Y:S01]  /*2340*/  UMOV UR9, 0x40000040 ;  /* 0x4000004000097882 */ /* 0x000fe20000000000 */
[----:B------:R-:W-:Y:S01]  /*2350*/  UMOV UR11, 0x40000040 ;  /* 0x40000040000b7882 */ /* 0x000fe20000000000 */
[----:B------:R-:W-:Y:S01]  /*2360*/  UIADD3 UR12, UR16, 0x6, URZ ;  /* 0x00000006100c7890 */ /* 0x000fe2000fffe03f */
[----:B------:R-:W2:Y:S01]  /*2370*/  S2R R13, SR_TID.X ;  /* 0x00000000000d7919 */ /* 0x000ea20000002100 */
[----:B------:R-:W-:Y:S01]  /*2380*/  UIADD3 UR4, UR4, 0x1c400, URZ ;  /* 0x0001c40004047890 */ /* 0x000fe2000fffe03f */
[----:B------:R-:W-:Y:S01]  /*2390*/  IMAD.U32 R15, RZ, RZ, UR22 ;  /* 0x00000016ff0f7e24 */ /* 0x000fe2000f8e00ff */
[----:B------:R-:W-:Y:S01]  /*23a0*/  UMOV UR13, 0x40000040 ;  /* 0x40000040000d7882 */ /* 0x000fe20000000000 */
[----:B------:R-:W-:Y:S01]  /*23b0*/  UMOV UR15, 0x40000040 ;  /* 0x40000040000f7882 */ /* 0x000fe20000000000 */
[----:B------:R-:W-:Y:S01]  /*23c0*/  USHF.R.U32.HI UR4, URZ, 0x4, UR4 ;  /* 0x000000043f047899 */ /* 0x000fe20008011604 */
[----:B------:R-:W3:Y:S03]  /*23d0*/  S2R R21, SR_TID.X ;  /* 0x0000000000157919 */ /* 0x000ee60000002100 */
[----:B------:R-:W-:-:S04]  /*23e0*/  ULOP3.LUT UR4, UR4, 0x3fff, URZ, 0xc0, !UPT ;  /* 0x00003fff04047892 */ /* 0x000fc8000f8ec03f */
[----:B------:R-:W-:Y:S02]  /*23f0*/  ULOP3.LUT UR20, UR4, 0x10000, URZ, 0xfc, !UPT ;  /* 0x0001000004147892 */ /* 0x000fe4000f8efc3f */
[----:B------:R-:W-:Y:S02]  /*2400*/  UIADD3 UR4, UR16, 0x2, URZ ;  /* 0x0000000210047890 */ /* 0x000fe4000fffe03f */
[----:B------:R-:W-:-:S04]  /*2410*/  UIMAD UR18, UR37, 0x300, UR20 ;  /* 0x00000300251278a4 */ /* 0x000fc8000f8e0214 */
[----:B------:R-:W-:Y:S02]  /*2420*/  UIADD3 UR6, UR18, 0x2, URZ ;  /* 0x0000000212067890 */ /* 0x000fe4000fffe03f */
[----:B------:R-:W-:Y:S02]  /*2430*/  UIADD3 UR10, UR18, 0x4, URZ ;  /* 0x00000004120a7890 */ /* 0x000fe4000fffe03f */
[----:B------:R-:W-:Y:S02]  /*2440*/  UIADD3 UR14, UR18, 0x6, URZ ;  /* 0x00000006120e7890 */ /* 0x000fe4000fffe03f */
[----:B------:R-:W-:Y:S01]  /*2450*/  HGMMA.64x96x16.F32.BF16 R24, gdesc[UR16], RZ, !UPT, gsb0 ;  /* 0x01600000101879f0 */ /* 0x000fe2000c0018ff */
[----:B--2---:R-:W-:Y:S02]  /*2460*/  LOP3.LUT R13, R13, 0x7f, RZ, 0xc0, !PT ;  /* 0x0000007f0d0d7812 */ /* 0x004fe400078ec0ff */
[----:B---3--:R-:W-:Y:S01]  /*2470*/  SHF.R.U32.HI R21, RZ, 0x7, R21 ;  /* 0x00000007ff157819 */ /* 0x008fe20000011615 */
[----:B------:R-:W-:-:S02]  /*2480*/  WARPGROUP.DEPBAR.LE gsb0, 0x0 ;  /* 0x00008000000079c5 */ /* 0x000fc40000010000 */
[----:B------:R-:W-:-:S06]  /*2490*/  WARPGROUP.ARRIVE ;  /* 0x00000000000079c5 */ /* 0x000fcc0000000000 */
[----:B------:R-:W-:Y:S01]  /*24a0*/  HGMMA.64x96x16.F32.BF16 R24, gdesc[UR4], R24, gsb0 ;  /* 0x01600000041879f0 */ /* 0x000fe20008001818 */
[----:B------:R-:W-:Y:S02]  /*24b0*/  ULDC UR6, c[0x0][0x448] ;  /* 0x0001120000067ab9 */ /* 0x000fe40000000800 */
[----:B------:R-:W-:-:S06]  /*24c0*/  UISETP.NE.AND UP0, UPT, UR6, 0x1, UPT ;  /* 0x000000010600788c */ /* 0x000fcc000bf05270 */
[----:B------:R-:W-:-:S05]  /*24d0*/  PLOP3.LUT P1, PT, PT, PT, UP0, 0x80, 0x0 ;  /* 0x000000000000781c */ /* 0x000fca0003f2f008 */
[----:B------:R-:W-:-:S08]  /*24e0*/  @UP0 ULDC UR6, c[0x0][0x44c] ;  /* 0x0001130000060ab9 */ /* 0x000fd00000000800 */
[----:B0-----:R-:W-:Y:S01]  /*24f0*/  @P1 IMAD.HI.U32 R3, R0, UR6, RZ ;  /* 0x0000000600031c27 */ /* 0x001fe2000f8e00ff */
[----:B------:R-:W-:-:S04]  /*2500*/  @UP0 ULDC UR6, c[0x0][0x450] ;  /* 0x0001140000060ab9 */ /* 0x000fc80000000800 */
[----:B------:R-:W-:Y:S01]  /*2510*/  @P1 SHF.R.U32.HI R0, RZ, UR6, R3 ;  /* 0x00000006ff001c19 */ /* 0x000fe20008011603 */
[----:B------:R-:W-:-:S04]  /*2520*/  UIMAD UR6, UR52, -0x60, UR50 ;  /* 0xffffffa0340678a4 */ /* 0x000fc8000f8e0232 */
[----:B------:R-:W0:Y:S02]  /*2530*/  SHFL.IDX PT, R5, R0, 0x1, 0x1c1f ;  /* 0x003c1f0000057f89 */ /* 0x000e2400000e0000 */
[----:B------:R-:W-:Y:S02]  /*2540*/  IMAD.U32 R3, RZ, RZ, UR6 ;  /* 0x00000006ff037e24 */ /* 0x000fe4000f8e00ff */
[----:B------:R-:W2:Y:S03]  /*2550*/  SHFL.IDX PT, R0, R0, RZ, 0x1c1f ;  /* 0x001c1fff00007589 */ /* 0x000ea600000e0000 */
[C-C-:B------:R-:W-:Y:S02]  /*2560*/  IADD3 R4, -R2.reuse, 0x61, R3.reuse ;  /* 0x0000006102047810 */ /* 0x140fe40007ffe103 */
[----:B------:R-:W-:-:S03]  /*2570*/  IADD3 R3, -R2, 0x60, R3 ;  /* 0x0000006002037810 */ /* 0x000fc60007ffe103 */
[----:B------:R-:W-:-:S05]  /*2580*/  VIADD R4, R4, -UR51 ;  /* 0x8000003304047c36 */ /* 0x000fca0008000000 */
[----:B0-----:R-:W-:-:S04]  /*2590*/  VIADDMNMX R5, R5, R4, R3, PT ;  /* 0x0000000405057246 */ /* 0x001fc80003800103 */
[C---:B------:R-:W-:Y:S02]  /*25a0*/  ISETP.GT.AND P2, PT, R5.reuse, RZ, PT ;  /* 0x000000ff0500720c */ /* 0x040fe40003f44270 */
[C---:B------:R-:W-:Y:S02]  /*25b0*/  ISETP.GT.AND P3, PT, R5.reuse, 0x1, PT ;  /* 0x000000010500780c */ /* 0x040fe40003f64270 */
[----:B------:R-:W-:Y:S02]  /*25c0*/  ISETP.GT.AND P4, PT, R5, 0x8, PT ;  /* 0x000000080500780c */ /* 0x000fe40003f84270 */
[----:B--2---:R-:W-:-:S04]  /*25d0*/  VIADDMNMX R3, R0, R4, R3, PT ;  /* 0x0000000400037246 */ /* 0x004fc80003800103 */
[----:B------:R-:W-:Y:S01]  /*25e0*/  ISETP.GT.AND P5, PT, R3, 0x8, PT ;  /* 0x000000080300780c */ /* 0x000fe20003fa4270 */
        /* <DEDUP_REMOVED lines=78> */
[----:B------:R-:W-:Y:S01]  /*2ad0*/  FSEL R24, R24, -INF , P3 ;  /* 0xff80000018187808 */ /* 0x000fe20001800000 */
[----:B------:R-:W0:Y:S01]  /*2ae0*/  SHFL.BFLY PT, R5, R8, 0x2, 0x1f ;  /* 0x0c401f0008057f89 */ /* 0x000e2200000e0000 */
[----:B------:R-:W-:Y:S02]  /*2af0*/  FSEL R25, R25, -INF , P4 ;  /* 0xff80000019197808 */ /* 0x000fe40002000000 */
[C---:B------:R-:W-:Y:S02]  /*2b00*/  ISETP.GT.AND P2, PT, R3.reuse, 0x9, PT ;  /* 0x000000090300780c */ /* 0x040fe40003f44270 */
[----:B------:R-:W-:Y:S02]  /*2b10*/  FSEL R28, R28, -INF , P5 ;  /* 0xff8000001c1c7808 */ /* 0x000fe40002800000 */
        /* <DEDUP_REMOVED lines=9> */
[----:B0-----:R-:W-:Y:S02]  /*2bb0*/  FMNMX.FTZ R5, R8, R5, !PT ;  /* 0x0000000508057209 */ /* 0x001fe40007810000 */
[----:B------:R-:W-:Y:S02]  /*2bc0*/  FSEL R37, R37, -INF , P2 ;  /* 0xff80000025257808 */ /* 0x000fe40001000000 */
[C---:B------:R-:W-:Y:S01]  /*2bd0*/  ISETP.GT.AND P2, PT, R3.reuse, 0x21, PT ;  /* 0x000000210300780c */ /* 0x040fe20003f44270 */
[----:B------:R-:W0:Y:S01]  /*2be0*/  SHFL.BFLY PT, R10, R5, 0x1, 0x1f ;  /* 0x0c201f00050a7f89 */ /* 0x000e2200000e0000 */
        /* <DEDUP_REMOVED lines=9> */
[----:B------:R-:W-:Y:S02]  /*2c80*/  ISETP.GT.AND P3, PT, R3, 0x38, PT ;  /* 0x000000380300780c */ /* 0x000fe40003f64270 */
[----:B------:R-:W-:Y:S02]  /*2c90*/  FSEL R49, R49, -INF , P2 ;  /* 0xff80000031317808 */ /* 0x000fe40001000000 */
[----:B------:R-:W-:Y:S02]  /*2ca0*/  ISETP.GT.AND P2, PT, R3, 0x39, PT ;  /* 0x000000390300780c */ /* 0x000fe40003f44270 */
[----:B0-----:R-:W-:Y:S02]  /*2cb0*/  FMNMX.FTZ R4, R5, R10, !PT ;  /* 0x0000000a05047209 */ /* 0x001fe40007810000 */
[----:B------:R-:W-:-:S02]  /*2cc0*/  FMNMX.FTZ R5, R24, R25, !PT ;  /* 0x0000001918057209 */ /* 0x000fc40007810000 */
        /* <DEDUP_REMOVED lines=57> */
[----:B------:R-:W-:Y:S01]  /*3060*/  FFMA.FTZ R71, R71, UR10, -R11 ;  /* 0x0000000a47477c23 */ /* 0x000fe2000801080b */
[----:B------:R-:W-:Y:S01]  /*3070*/  ISETP.GT.AND P2, PT, R3, 0x59, PT ;  /* 0x000000590300780c */ /* 0x000fe20003f44270 */
[----:B------:R-:W-:Y:S01]  /*3080*/  MUFU.EX2 R203, R203 ;  /* 0x000000cb00cb7308 */ /* 0x000fe20000000800 */
[----:B------:R-:W-:-:S02]  /*3090*/  FMNMX.FTZ R8, R56, R5, !PT ;  /* 0x0000000538087209 */ /* 0x000fc40007810000 */
[----:B------:R-:W-:Y:S02]  /*30a0*/  FSEL R68, R68, -INF , P3 ;  /* 0xff80000044447808 */ /* 0x000fe40001800000 */
[----:B------:R-:W-:Y:S02]  /*30b0*/  FMNMX.FTZ R5, R57, R8, !PT ;  /* 0x0000000839057209 */ /* 0x000fe40007810000 */
[----:B------:R-:W-:Y:S01]  /*30c0*/  FSEL R69, R69, -INF , P2 ;  /* 0xff80000045457808 */ /* 0x000fe20001000000 */
        /* <DEDUP_REMOVED lines=10> */
[----:B------:R-:W2:Y:S06]  /*3170*/  SHFL.BFLY PT, R3, R8, 0x2, 0x1f ;  /* 0x0c401f0008037f89 */ /* 0x000eac00000e0000 */
[----:B------:R-:W-:Y:S08]  /*3180*/  MUFU.EX2 R14, R14 ;  /* 0x0000000e000e7308 */ /* 0x000ff00000000800 */
[----:B------:R-:W-:Y:S08]  /*3190*/  MUFU.EX2 R157, R157 ;  /* 0x0000009d009d7308 */ /* 0x000ff00000000800 */
[----:B------:R-:W-:Y:S01]  /*31a0*/  MUFU.EX2 R20, R43 ;  /* 0x0000002b00147308 */ /* 0x000fe20000000800 */
[----:B--2---:R-:W-:-:S05]  /*31b0*/  FMNMX.FTZ R3, R8, R3, !PT ;  /* 0x0000000308037209 */ /* 0x004fca0007810000 */
[----:B------:R-:W2:Y:S02]  /*31c0*/  SHFL.BFLY PT, R8, R3, 0x1, 0x1f ;  /* 0x0c201f0003087f89 */ /* 0x000ea400000e0000 */
[----:B------:R-:W-:Y:S08]  /*31d0*/  MUFU.EX2 R46, R46 ;  /* 0x0000002e002e7308 */ /* 0x000ff00000000800 */
[----:B------:R-:W3:Y:S08]  /*31e0*/  MUFU.EX2 R47, R47 ;  /* 0x0000002f002f7308 */ /* 0x000ef00000000800 */
[----:B------:R-:W-:Y:S01]  /*31f0*/  MUFU.EX2 R50, R50 ;  /* 0x0000003200327308 */ /* 0x000fe20000000800 */
[----:B--2---:R-:W-:Y:S01]  /*3200*/  FMNMX.FTZ R5, R3, R8, !PT ;  /* 0x0000000803057209 */ /* 0x004fe20007810000 */
[----:B0-----:R-:W-:-:S06]  /*3210*/  FADD.FTZ R8, R201, R0 ;  /* 0x00000000c9087221 */ /* 0x001fcc0000010000 */
[----:B------:R-:W-:Y:S01]  /*3220*/  MUFU.EX2 R51, R51 ;  /* 0x0000003300337308 */ /* 0x000fe20000000800 */
[----:B------:R-:W-:Y:S01]  /*3230*/  F2FP.BF16.F32.PACK_AB R201, R0, R201 ;  /* 0x000000c900c9723e */ /* 0x000fe200000010ff */
[C---:B------:R-:W-:Y:S01]  /*3240*/  FMUL.FTZ R3, R5.reuse, UR10 ;  /* 0x0000000a05037c20 */ /* 0x040fe20008410000 */
[----:B------:R-:W-:Y:S02]  /*3250*/  FSETP.NEU.FTZ.AND P2, PT, R5, -INF , PT ;  /* 0xff8000000500780b */ /* 0x000fe40003f5d000 */
[----:B---3--:R-:W-:Y:S02]  /*3260*/  F2FP.BF16.F32.PACK_AB R159, R47, R46 ;  /* 0x0000002e2f9f723e */ /* 0x008fe400000010ff */
[----:B------:R-:W-:Y:S01]  /*3270*/  FSEL R11, R3, RZ, P2 ;  /* 0x000000ff030b7208 */ /* 0x000fe20001000000 */
[----:B------:R-:W-:Y:S01]  /*3280*/  FADD.FTZ R3, R203, R8 ;  /* 0x00000008cb037221 */ /* 0x000fe20000010000 */
[----:B------:R-:W-:Y:S01]  /*3290*/  ISETP.NE.AND P2, PT, R13, RZ, PT ;  /* 0x000000ff0d00720c */ /* 0x000fe20003f45270 */
[----:B------:R-:W-:Y:S01]  /*32a0*/  MUFU.EX2 R54, R54 ;  /* 0x0000003600367308 */ /* 0x000fe20000000800 */
        /* <DEDUP_REMOVED lines=30> */
[----:B------:R-:W-:Y:S01]  /*3490*/  FFMA.FTZ R11, R69, UR10, -R11 ;  /* 0x0000000a450b7c23 */ /* 0x000fe2000801080b */
[----:B------:R-:W3:Y:S01]  /*34a0*/  MUFU.EX2 R29, R29 ;  /* 0x0000001d001d7308 */ /* 0x000ee20000000800 */
[----:B0-----:R-:W-:Y:S01]  /*34b0*/  FADD.FTZ R3, R24, R25 ;  /* 0x0000001918037221 */ /* 0x001fe20000010000 */
[----:B------:R-:W-:-:S02]  /*34c0*/  F2FP.BF16.F32.PACK_AB R153, R12, R153 ;  /* 0x000000990c99723e */ /* 0x000fc400000010ff */
[----:B------:R-:W-:Y:S02]  /*34d0*/  F2FP.BF16.F32.PACK_AB R161, R51, R50 ;  /* 0x0000003233a1723e */ /* 0x000fe400000010ff */
[----:B------:R-:W-:Y:S02]  /*34e0*/  F2FP.BF16.F32.PACK_AB R200, R25, R24 ;  /* 0x0000001819c8723e */ /* 0x000fe400000010ff */
[----:B------:R-:W0:Y:S01]  /*34f0*/  MUFU.EX2 R32, R32 ;  /* 0x0000002000207308 */ /* 0x000e220000000800 */
[----:B--2---:R-:W-:Y:S01]  /*3500*/  FADD.FTZ R26, R28, R3 ;  /* 0x000000031c1a7221 */ /* 0x004fe20000010000 */
[----:B------:R-:W-:Y:S01]  /*3510*/  FADD.FTZ R3, R155, R8 ;  /* 0x000000089b037221 */ /* 0x000fe20000010000 */
[----:B------:R-:W-:Y:S02]  /*3520*/  IADD3 R8, -R21, 0xb, RZ ;  /* 0x0000000b15087810 */ /* 0x000fe40007ffe1ff */
[C---:B------:R-:W-:Y:S01]  /*3530*/  F2FP.BF16.F32.PACK_AB R155, R14.reuse, R155 ;  /* 0x0000009b0e9b723e */ /* 0x040fe200000010ff */
[----:B------:R-:W-:Y:S01]  /*3540*/  FADD.FTZ R30, R14, R3 ;  /* 0x000000030e1e7221 */ /* 0x000fe20000010000 */
[----:B------:R-:W-:Y:S01]  /*3550*/  @!P2 VIADD R3, R15, 0x22840 ;  /* 0x000228400f03a836 */ /* 0x000fe20000000000 */
[----:B------:R-:W2:Y:S01]  /*3560*/  MUFU.EX2 R33, R33 ;  /* 0x0000002100217308 */ /* 0x000ea20000000800 */
[----:B---3--:R-:W-:Y:S01]  /*3570*/  FADD.FTZ R13, R29, R26 ;  /* 0x0000001a1d0d7221 */ /* 0x008fe20000010000 */
[----:B------:R-:W-:Y:S01]  /*3580*/  FADD.FTZ R15, R157, R30 ;  /* 0x0000001e9d0f7221 */ /* 0x000fe20000010000 */
[----:B------:R-:W-:-:S02]  /*3590*/  F2FP.BF16.F32.PACK_AB R157, R20, R157 ;  /* 0x0000009d149d723e */ /* 0x000fc400000010ff */
[----:B------:R-:W-:Y:S01]  /*35a0*/  @!P2 PRMT R3, RZ, 0x654, R3 ;  /* 0x00000654ff03a816 */ /* 0x000fe20000000003 */
[----:B------:R-:W-:Y:S01]  /*35b0*/  FADD.FTZ R15, R20, R15 ;  /* 0x0000000f140f7221 */ /* 0x000fe20000010000 */
[----:B------:R3:W-:Y:S06]  /*35c0*/  BAR.ARV R8, 0x100 ;  /* 0x000400080000751d */ /* 0x0007ec0000002000 */
[----:B------:R-:W4:Y:S01]  /*35d0*/  MUFU.EX2 R36, R36 ;  /* 0x0000002400247308 */ /* 0x000f220000000800 */
[----:B0-----:R-:W-:Y:S01]  /*35e0*/  FADD.FTZ R26, R32, R13 ;  /* 0x0000000d201a7221 */ /* 0x001fe20000010000 */
[----:B------:R-:W-:Y:S01]  /*35f0*/  FADD.FTZ R30, R46, R15 ;  /* 0x0000000f2e1e7221 */ /* 0x000fe20000010000 */
[----:B------:R0:W-:Y:S01]  /*3600*/  @!P2 SYNCS.ARRIVE.TRANS64.RED.A1T0 RZ, [R3+URZ], RZ ;  /* 0x000000ff03ffa9a7 */ /* 0x0001e2000810043f */
[----:B------:R-:W-:Y:S01]  /*3610*/  F2FP.BF16.F32.PACK_AB R202, R29, R28 ;  /* 0x0000001c1dca723e */ /* 0x000fe200000010ff */
[----:B--2---:R-:W-:Y:S01]  /*3620*/  FADD.FTZ R13, R33, R26 ;  /* 0x0000001a210d7221 */ /* 0x004fe20000010000 */
[----:B------:R-:W-:Y:S01]  /*3630*/  FADD.FTZ R15, R47, R30 ;  /* 0x0000001e2f0f7221 */ /* 0x000fe20000010000 */
[----:B------:R-:W-:Y:S01]  /*3640*/  F2FP.BF16.F32.PACK_AB R152, R33, R32 ;  /* 0x000000202198723e */ /* 0x000fe200000010ff */
[----:B------:R-:W2:Y:S02]  /*3650*/  MUFU.EX2 R37, R37 ;  /* 0x0000002500257308 */ /* 0x000ea40000000800 */
[----:B------:R-:W-:-:S06]  /*3660*/  FADD.FTZ R30, R50, R15 ;  /* 0x0000000f321e7221 */ /* 0x000fcc0000010000 */
[----:B------:R-:W5:Y:S01]  /*3670*/  MUFU.EX2 R40, R40 ;  /* 0x0000002800287308 */ /* 0x000f620000000800 */
[----:B----4-:R-:W-:-:S07]  /*3680*/  FADD.FTZ R26, R36, R13 ;  /* 0x0000000d241a7221 */ /* 0x010fce0000010000 */
[----:B------:R-:W0:Y:S01]  /*3690*/  MUFU.EX2 R41, R41 ;  /* 0x0000002900297308 */ /* 0x000e220000000800 */
[C---:B--2---:R-:W-:Y:S01]  /*36a0*/  FADD.FTZ R13, R37.reuse, R26 ;  /* 0x0000001a250d7221 */ /* 0x044fe20000010000 */
[----:B------:R-:W-:-:S06]  /*36b0*/  F2FP.BF16.F32.PACK_AB R154, R37, R36 ;  /* 0x00000024259a723e */ /* 0x000fcc00000010ff */
[----:B------:R-:W2:Y:S01]  /*36c0*/  MUFU.EX2 R44, R44 ;  /* 0x0000002c002c7308 */ /* 0x000ea20000000800 */
[----:B-----5:R-:W-:Y:S01]  /*36d0*/  FADD.FTZ R26, R40, R13 ;  /* 0x0000000d281a7221 */ /* 0x020fe20000010000 */
[----:B------:R-:W-:-:S04]  /*36e0*/  FADD.FTZ R13, R51, R30 ;  /* 0x0000001e330d7221 */ /* 0x000fc80000010000 */
[----:B------:R-:W-:Y:S02]  /*36f0*/  FADD.FTZ R30, R54, R13 ;  /* 0x0000000d361e7221 */ /* 0x000fe40000010000 */
[----:B------:R-:W4:Y:S01]  /*3700*/  MUFU.EX2 R45, R45 ;  /* 0x0000002d002d7308 */ /* 0x000f220000000800 */
[C---:B0-----:R-:W-:Y:S01]  /*3710*/  FADD.FTZ R3, R41.reuse, R26 ;  /* 0x0000001a29037221 */ /* 0x041fe20000010000 */
[----:B------:R-:W-:-:S06]  /*3720*/  F2FP.BF16.F32.PACK_AB R156, R41, R40 ;  /* 0x00000028299c723e */ /* 0x000fcc00000010ff */
        /* <DEDUP_REMOVED lines=51> */
[C---:B0-----:R-:W-:Y:S01]  /*3a60*/  FADD.FTZ R3, R65.reuse, R10 ;  /* 0x0000000a41037221 */ /* 0x041fe20000010000 */
[----:B------:R-:W-:-:S03]  /*3a70*/  F2FP.BF16.F32.PACK_AB R168, R65, R64 ;  /* 0x0000004041a8723e */ /* 0x000fc600000010ff */
[----:B--2---:R-:W-:-:S04]  /*3a80*/  FADD.FTZ R10, R68, R3 ;  /* 0x00000003440a7221 */ /* 0x004fc80000010000 */
[C---:B----4-:R-:W-:Y:S01]  /*3a90*/  FADD.FTZ R3, R11.reuse, R10 ;  /* 0x0000000a0b037221 */ /* 0x050fe20000010000 */
[----:B------:R-:W-:Y:S01]  /*3aa0*/  F2FP.BF16.F32.PACK_AB R170, R11, R68 ;  /* 0x000000440baa723e */ /* 0x000fe200000010ff */
[----:B---3--:R-:W-:Y:S06]  /*3ab0*/  @!P0 BRA `(.L_x_13466) ;  /* 0x0000000000048947 */ /* 0x008fec0003800000 */
[----:B------:R-:W-:Y:S01]  /*3ac0*/  BPT.TRAP 0x1 ;  /* 0x000000040000795c */ /* 0x000fe20000300000 */
.L_x_13466:
[----:B------:R0:W2:Y:S01]  /*3ad0*/  SYNCS.PHASECHK.TRANS64.TRYWAIT P3, [UR22+0x22850], R9 ;  /* 0x02285009ff0075a7 */ /* 0x0000a20008060156 */
[----:B------:R-:W-:Y:S05]  /*3ae0*/  @!P0 BRA `(.L_x_13467) ;  /* 0x0000000000048947 */ /* 0x000fea0003800000 */
[----:B------:R-:W-:Y:S01]  /*3af0*/  BPT.TRAP 0x1 ;  /* 0x000000040000795c */ /* 0x000fe20000300000 */
.L_x_13467:
[----:B--2---:R-:W-:Y:S05]  /*3b00*/  @P3 BRA `(.L_x_13468) ;  /* 0x0000000000083947 */ /* 0x004fea0003800000 */
[----:B------:R-:W2:Y:S02]  /*3b10*/  SYNCS.PHASECHK.TRANS64.TRYWAIT P3, [UR22+0x22850], R9 ;  /* 0x02285009ff0075a7 */ /* 0x000ea40008060156 */
[----:B--2---:R-:W-:Y:S05]  /*3b20*/  @!P3 BRA `(.L_x_13469) ;  /* 0x000001080014b947 */ /* 0x004fea0003800000 */
.L_x_13468:
[----:B------:R-:W-:Y:S01]  /*3b30*/  R2UR UR6, R6 ;  /* 0x00000000060672ca */ /* 0x000fe200000e0000 */
[----:B------:R3:W-:Y:S01]  /*3b40*/  BAR.SYNC.DEFER_BLOCKING R7, 0x100 ;  /* 0x000400070000751d */ /* 0x0007e20000010000 */
[----:B------:R-:W-:-:S05]  /*3b50*/  UIADD3 UR52, UR52, -0x2, URZ ;  /* 0xfffffffe34347890 */ /* 0x000fca000fffe03f */
[----:B------:R-:W-:Y:S01]  /*3b60*/  UMOV UR7, 0x40000040 ;  /* 0x4000004000077882 */ /* 0x000fe20000000000 */
[----:B------:R-:W-:Y:S01]  /*3b70*/  @UP0 ULDC UR14, c[0x0][0x450] ;  /* 0x00011400000e0ab9 */ /* 0x000fe20000000800 */
[----:B------:R-:W-:-:S04]  /*3b80*/  VOTEU.ALL UP1, P2 ;  /* 0x00000000003f7886 */ /* 0x000fc80001020000 */
        /* <DEDUP_REMOVED lines=45> */
[----:B------:R-:W-:-:S04]  /*3e60*/  UIMAD.WIDE UR6, UR6, 0x2aaaaaab, URZ ;  /* 0x2aaaaaab060678a5 */ /* 0x000fc8000f8e023f */
[----:B------:R-:W-:-:S04]  /*3e70*/  USHF.R.U32.HI UR6, URZ, 0x1f, UR7 ;  /* 0x0000001f3f067899 */ /* 0x000fc80008011607 */
[----:B------:R-:W-:-:S04]  /*3e80*/  ULEA.HI.SX32 UR6, UR7, UR6, 0x1c ;  /* 0x0000000607067291 */ /* 0x000fc8000f8fe23f */
[----:B------:R-:W-:Y:S01]  /*3e90*/  UISETP.LT.AND UP1, UPT, UR40, UR6, UPT ;  /* 0x000000062800728c */ /* 0x000fe2000bf21270 */
[----:B------:R-:W-:Y:S02]  /*3ea0*/  WARPGROUP.DEPBAR.LE gsb0, 0x0 ;  /* 0x00008000000079c5 */ /* 0x000fe40000010000 */
[----:B------:R-:W-:Y:S01]  /*3eb0*/  @!P2 SYNCS.ARRIVE.TRANS64.RED.A1T0 RZ, [UR22], RZ ;  /* 0x000000ffffffa9a7 */ /* 0x000fe20008100416 */
[----:B------:R-:W-:-:S04]  /*3ec0*/  USEL UR22, UR40, UR6, !UP1 ;  /* 0x0000000628167287 */ /* 0x000fc8000c800000 */
[----:B------:R-:W-:-:S06]  /*3ed0*/  UISETP.GE.AND UP1, UPT, UR52, UR22, UPT ;  /* 0x000000163400728c */ /* 0x000fcc000bf26270 */
[----:B------:R-:W-:-:S13]  /*3ee0*/  PLOP3.LUT P3, PT, PT, PT, UP1, 0x80, 0x0 ;  /* 0x000000000000781c */ /* 0x000fda0003f6f018 */
[----:B---3--:R-:W-:Y:S05]  /*3ef0*/  @!P3 BRA `(.L_x_13470) ;  /* 0x000000240074b947 */ /* 0x008fea0003800000 */
[----:B012---:R-:W-:Y:S01]  /*3f00*/  IMAD.MOV.U32 R9, RZ, RZ, R4 ;  /* 0x000000ffff097224 */ /* 0x007fe200078e0004 */
[----:B------:R-:W-:Y:S01]  /*3f10*/  ULDC UR23, c[0x0][0x988] ;  /* 0x0002620000177ab9 */ /* 0x000fe20000000800 */
[----:B------:R-:W-:-:S07]  /*3f20*/  IMAD.MOV.U32 R7, RZ, RZ, R5 ;  /* 0x000000ffff077224 */ /* 0x000fce00078e0005 */
.L_x_13479:
[----:B------:R-:W-:-:S04]  /*3f30*/  UIADD3 UR37, UR37, 0x1, URZ ;  /* 0x0000000125257890 */ /* 0x000fc8000fffe03f */
[----:B------:R-:W-:-:S04]  /*3f40*/  UISETP.NE.AND UP1, UPT, UR37, 0x2, UPT ;  /* 0x000000022500788c */ /* 0x000fc8000bf25270 */
[----:B------:R-:W-:Y:S02]  /*3f50*/  USEL UR6, URZ, 0x1, UP1 ;  /* 0x000000013f067887 */ /* 0x000fe40008800000 */
[----:B------:R-:W-:Y:S02]  /*3f60*/  USEL UR37, UR37, URZ, UP1 ;  /* 0x0000003f25257287 */ /* 0x000fe40008800000 */
[----:B------:R-:W-:Y:S01]  /*3f70*/  ULOP3.LUT UR47, UR47, UR6, URZ, 0x3c, !UPT ;  /* 0x000000062f2f7292 */ /* 0x000fe2000f8e3c3f */
[----:B------:R-:W-:Y:S11]  /*3f80*/  @!P0 BRA `(.L_x_13471) ;  /* 0x0000000000048947 */ /* 0x000ff60003800000 */
[----:B------:R-:W-:Y:S01]  /*3f90*/  BPT.TRAP 0x1 ;  /* 0x000000040000795c */ /* 0x000fe20000300000 */
.L_x_13471:
        /* <DEDUP_REMOVED lines=9> */
.L_x_13472:
[----:B------:R-:W-:Y:S01]  /*4030*/  VIADD R8, R16, UR43 ;  /* 0x0000002b10087c36 */ /* 0x000fe20008000000 */
[----:B-1----:R-:W-:Y:S06]  /*4040*/  @P3 BRA `(.L_x_13473) ;  /* 0x0000000000083947 */ /* 0x002fec0003800000 */
[----:B------:R-:W1:Y:S02]  /*4050*/  SYNCS.PHASECHK.TRANS64.TRYWAIT P3, [UR24+0x22830], R6 ;  /* 0x02283006ff0075a7 */ /* 0x000e640008060158 */
[----:B-1----:R-:W-:Y:S05]  /*4060*/  @!P3 BRA `(.L_x_13474) ;  /* 0x0000010000dcb947 */ /* 0x002fea0003800000 */
.L_x_13473:
[----:B------:R-:W-:Y:S01]  /*4070*/  UIMAD UR18, UR37, 0x300, UR20 ;  /* 0x00000300251278a4 */ /* 0x000fe2000f8e0214 */
[----:B------:R-:W-:Y:S01]  /*4080*/  WARPGROUP.ARRIVE ;  /* 0x00000000000079c5 */ /* 0x000fe20000000000 */
[----:B------:R-:W-:Y:S01]  /*4090*/  UMOV UR19, 0x40000040 ;  /* 0x4000004000137882 */ /* 0x000fe20000000000 */
[----:B------:R-:W-:Y:S01]  /*40a0*/  @UP0 ULDC UR6, c[0x0][0x44c] ;  /* 0x0001130000060ab9 */ /* 0x000fe20000000800 */
[----:B------:R-:W-:Y:S01]  /*40b0*/  UMOV UR7, 0x40000040 ;  /* 0x4000004000077882 */ /* 0x000fe20000000000 */
[----:B------:R-:W-:Y:S01]  /*40c0*/  @P1 IMAD.HI.U32 R4, R8, UR6, RZ ;  /* 0x0000000608041c27 */ /* 0x000fe2000f8e00ff */
[----:B------:R-:W-:Y:S01]  /*40d0*/  @UP0 ULDC UR6, c[0x0][0x450] ;  /* 0x0001140000060ab9 */ /* 0x000fe20000000800 */
[----:B------:R-:W-:Y:S01]  /*40e0*/  UIADD3 UR10, UR18, 0x4, URZ ;  /* 0x00000004120a7890 */ /* 0x000fe2000fffe03f */
[----:B------:R-:W-:Y:S01]  /*40f0*/  LOP3.LUT R11, R11, 0xffffdfff, RZ, 0xc0, !PT ;  /* 0xffffdfff0b0b7812 */ /* 0x000fe200078ec0ff */
[----:B------:R-:W-:Y:S01]  /*4100*/  HGMMA.64x96x16.F32.BF16 R152, gdesc[UR16], RZ, !UPT, gsb0 ;  /* 0x01600000109879f0 */ /* 0x000fe2000c0018ff */
[----:B------:R-:W-:Y:S01]  /*4110*/  @P1 SHF.R.U32.HI R8, RZ, UR6, R4 ;  /* 0x00000006ff081c19 */ /* 0x000fe20008011604 */
[----:B------:R-:W-:Y:S01]  /*4120*/  UIMAD UR6, UR52, -0x60, URZ ;  /* 0xffffffa0340678a4 */ /* 0x000fe2000f8e023f */
[----:B------:R-:W-:Y:S01]  /*4130*/  @P2 LOP3.LUT R11, R11, 0x2000, RZ, 0xfc, !PT ;  /* 0x000020000b0b2812 */ /* 0x000fe200078efcff */
[----:B------:R-:W-:Y:S01]  /*4140*/  UMOV UR11, 0x40000040 ;  /* 0x40000040000b7882 */ /* 0x000fe20000000000 */
[----:B------:R-:W-:Y:S01]  /*4150*/  UIADD3 UR14, UR18, 0x6, URZ ;  /* 0x00000006120e7890 */ /* 0x000fe2000fffe03f */
[----:B-1----:R-:W1:Y:S01]  /*4160*/  SHFL.IDX PT, R5, R8, RZ, 0x1c1f ;  /* 0x001c1fff08057589 */ /* 0x002e6200000e0000 */
[----:B------:R-:W-:Y:S01]  /*4170*/  UMOV UR15, 0x40000040 ;  /* 0x40000040000f7882 */ /* 0x000fe20000000000 */
[----:B------:R-:W-:Y:S01]  /*4180*/  IMAD.U32 R15, RZ, RZ, UR6 ;  /* 0x00000006ff0f7e24 */ /* 0x000fe2000f8e00ff */
[----:B------:R-:W-:Y:S01]  /*4190*/  UIADD3 UR6, UR18, 0x2, URZ ;  /* 0x0000000212067890 */ /* 0x000fe2000fffe03f */
[----:B------:R-:W2:Y:S01]  /*41a0*/  SHFL.IDX PT, R13, R8, 0x1, 0x1c1f ;  /* 0x003c1f00080d7f89 */ /* 0x000ea200000e0000 */
[----:B------:R-:W-:Y:S01]  /*41b0*/  IMAD.U32 R21, RZ, RZ, UR51 ;  /* 0x00000033ff157e24 */ /* 0x000fe2000f8e00ff */
[----:B------:R-:W-:-:S02]  /*41c0*/  LOP3.LUT R11, R11, 0xffffefff, RZ, 0xc0, !PT ;  /* 0xffffefff0b0b7812 */ /* 0x000fc400078ec0ff */
[----:B------:R-:W-:Y:S01]  /*41d0*/  IADD3 R4, -R2, 0x1, R15 ;  /* 0x0000000102047810 */ /* 0x000fe20007ffe10f */
[----:B------:R-:W3:Y:S01]  /*41e0*/  S2R R200, SR_TID.X ;  /* 0x0000000000c87919 */ /* 0x000ee20000002100 */
[----:B------:R-:W-:Y:S02]  /*41f0*/  @P0 LOP3.LUT R11, R11, 0x1000, RZ, 0xfc, !PT ;  /* 0x000010000b0b0812 */ /* 0x000fe400078efcff */
[----:B------:R-:W-:Y:S02]  /*4200*/  IADD3 R4, -R21, UR50, R4 ;  /* 0x0000003215047c10 */ /* 0x000fe4000fffe104 */
[----:B------:R-:W-:-:S04]  /*4210*/  LOP3.LUT R11, R11, 0xffffbfff, RZ, 0xc0, !PT ;  /* 0xffffbfff0b0b7812 */ /* 0x000fc800078ec0ff */
[----:B------:R-:W-:-:S04]  /*4220*/  @P1 LOP3.LUT R11, R11, 0x4000, RZ, 0xfc, !PT ;  /* 0x000040000b0b1812 */ /* 0x000fc800078efcff */
[----:B------:R-:W-:Y:S01]  /*4230*/  LOP3.LUT R11, R11, 0xffff7fff, RZ, 0xc0, !PT ;  /* 0xffff7fff0b0b7812 */ /* 0x000fe200078ec0ff */
[C---:B-1----:R-:W-:Y:S02]  /*4240*/  IMAD.IADD R5, R4.reuse, 0x1, R5 ;  /* 0x0000000104057824 */ /* 0x042fe400078e0205 */
[----:B--2---:R-:W-:-:S05]  /*4250*/  IMAD.IADD R4, R4, 0x1, R13 ;  /* 0x0000000104047824 */ /* 0x004fca00078e020d */
        /* <DEDUP_REMOVED lines=9> */
[----:B------:R-:W-:Y:S02]  /*42f0*/  LOP3.LUT R11, R11, 0xfffeffff, RZ, 0xc0, !PT ;  /* 0xfffeffff0b0b7812 */ /* 0x000fe400078ec0ff */
[----:B---3--:R-:W-:Y:S02]  /*4300*/  SHF.R.U32.HI R200, RZ, 0x7, R200 ;  /* 0x00000007ffc87819 */ /* 0x008fe400000116c8 */
[----:B------:R-:W-:-:S02]  /*4310*/  @P2 LOP3.LUT R11, R11, 0x10000, RZ, 0xfc, !PT ;  /* 0x000100000b0b2812 */ /* 0x000fc400078efcff */
        /* <DEDUP_REMOVED lines=42> */
[----:B------:R-:W-:Y:S02]  /*45c0*/  ISETP.GT.AND P2, PT, R5, 0x39, PT ;  /* 0x000000390500780c */ /* 0x000fe40003f44270 */
[----:B------:R-:W-:Y:S02]  /*45d0*/  ISETP.GT.AND P1, PT, R4, RZ, PT ;  /* 0x000000ff0400720c */ /* 0x000fe40003f24270 */
        /* <DEDUP_REMOVED lines=41> */
[----:B------:R-:W-:Y:S02]  /*4870*/  LOP3.LUT P1, RZ, R11, 0x8000, RZ, 0xc0, !PT ;  /* 0x000080000bff7812 */ /* 0x000fe4000782c0ff */
        /* <DEDUP_REMOVED lines=21> */
[C---:B------:R-:W-:Y:S02]  /*49d0*/  LOP3.LUT P1, RZ, R11.reuse, 0x4000, RZ, 0xc0, !PT ;  /* 0x000040000bff7812 */ /* 0x040fe4000782c0ff */
[----:B------:R-:W-:Y:S02]  /*49e0*/  FMNMX.FTZ R4, R186, R4, !PT ;  /* 0x00000004ba047209 */ /* 0x000fe40007810000 */
[----:B------:R-:W-:Y:S02]  /*49f0*/  LOP3.LUT P2, RZ, R11, 0x2000, RZ, 0xc0, !PT ;  /* 0x000020000bff7812 */ /* 0x000fe4000784c0ff */
[----:B------:R-:W-:Y:S02]  /*4a00*/  FMNMX.FTZ R4, R187, R4, !PT ;  /* 0x00000004bb047209 */ /* 0x000fe40007810000 */
[----:B------:R-:W-:-:S02]  /*4a10*/  LOP3.LUT P0, RZ, R11, 0x1000, RZ, 0xc0, !PT ;  /* 0x000010000bff7812 */ /* 0x000fc4000780c0ff */
[----:B------:R-:W-:Y:S02]  /*4a20*/  FMNMX.FTZ R4, R190, R4, !PT ;  /* 0x00000004be047209 */ /* 0x000fe40007810000 */
[----:B------:R-:W-:Y:S02]  /*4a30*/  ISETP.GT.AND P6, PT, R5, 0x41, PT ;  /* 0x000000410500780c */ /* 0x000fe40003fc4270 */
[----:B------:R-:W-:Y:S02]  /*4a40*/  FMNMX.FTZ R4, R191, R4, !PT ;  /* 0x00000004bf047209 */ /* 0x000fe40007810000 */
[----:B------:R-:W-:Y:S02]  /*4a50*/  ISETP.GT.AND P5, PT, R5, 0x48, PT ;  /* 0x000000480500780c */ /* 0x000fe40003fa4270 */
[----:B------:R-:W-:Y:S02]  /*4a60*/  FMNMX.FTZ R4, R194, R4, !PT ;  /* 0x00000004c2047209 */ /* 0x000fe40007810000 */
[----:B------:R-:W-:-:S02]  /*4a70*/  FSEL R185, R185, -INF , P6 ;  /* 0xff800000b9b97808 */ /* 0x000fc40003000000 */
[----:B------:R-:W-:Y:S02]  /*4a80*/  FMNMX.FTZ R4, R195, R4, !PT ;  /* 0x00000004c3047209 */ /* 0x000fe40007810000 */
[----:B------:R-:W-:Y:S02]  /*4a90*/  ISETP.GT.AND P4, PT, R5, 0x49, PT ;  /* 0x000000490500780c */ /* 0x000fe40003f84270 */
[----:B------:R-:W-:Y:S02]  /*4aa0*/  FMNMX.FTZ R4, R198, R4, !PT ;  /* 0x00000004c6047209 */ /* 0x000fe40007810000 */
[----:B------:R-:W-:Y:S02]  /*4ab0*/  FSEL R188, R188, -INF , P5 ;  /* 0xff800000bcbc7808 */ /* 0x000fe40002800000 */
[----:B------:R-:W-:Y:S02]  /*4ac0*/  FMNMX.FTZ R4, R199, R4, !PT ;  /* 0x00000004c7047209 */ /* 0x000fe40007810000 */
[----:B------:R-:W-:-:S02]  /*4ad0*/  FSEL R189, R189, -INF , P4 ;  /* 0xff800000bdbd7808 */ /* 0x000fc40002000000 */
[C---:B------:R-:W-:Y:S01]  /*4ae0*/  ISETP.GT.AND P5, PT, R5.reuse, 0x50, PT ;  /* 0x000000500500780c */ /* 0x040fe20003fa4270 */
[----:B------:R-:W1:Y:S01]  /*4af0*/  SHFL.BFLY PT, R11, R4, 0x2, 0x1f ;  /* 0x0c401f00040b7f89 */ /* 0x000e6200000e0000 */
[C---:B------:R-:W-:Y:S02]  /*4b00*/  ISETP.GT.AND P4, PT, R5.reuse, 0x51, PT ;  /* 0x000000510500780c */ /* 0x040fe40003f84270 */
[----:B------:R-:W-:Y:S02]  /*4b10*/  FSEL R192, R192, -INF , P5 ;  /* 0xff800000c0c07808 */ /* 0x000fe40002800000 */
[----:B------:R-:W-:Y:S02]  /*4b20*/  ISETP.GT.AND P5, PT, R5, 0x58, PT ;  /* 0x000000580500780c */ /* 0x000fe40003fa4270 */
[----:B------:R-:W-:Y:S02]  /*4b30*/  FSEL R193, R193, -INF , P4 ;  /* 0xff800000c1c17808 */ /* 0x000fe40002000000 */
[----:B------:R-:W-:-:S02]  /*4b40*/  ISETP.GT.AND P4, PT, R5, 0x59, PT ;  /* 0x000000590500780c */ /* 0x000fc40003f84270 */
[----:B------:R-:W-:Y:S02]  /*4b50*/  FSEL R196, R196, -INF , P5 ;  /* 0xff800000c4c47808 */ /* 0x000fe40002800000 */
[----:B------:R-:W-:Y:S02]  /*4b60*/  FSEL R197, R197, -INF , P4 ;  /* 0xff800000c5c57808 */ /* 0x000fe40002000000 */
[----:B-1----:R-:W-:-:S05]  /*4b70*/  FMNMX.FTZ R4, R4, R11, !PT ;  /* 0x0000000b04047209 */ /* 0x002fca0007810000 */
[----:B------:R-:W1:Y:S02]  /*4b80*/  SHFL.BFLY PT, R11, R4, 0x1, 0x1f ;  /* 0x0c201f00040b7f89 */ /* 0x000e6400000e0000 */
[----:B-1----:R-:W-:-:S04]  /*4b90*/  FMNMX.FTZ R4, R4, R11, !PT ;  /* 0x0000000b04047209 */ /* 0x002fc80007810000 */
[----:B------:R-:W-:-:S04]  /*4ba0*/  FSETP.NEU.FTZ.AND P3, PT, R4, -INF , PT ;  /* 0xff8000000400780b */ /* 0x000fc80003f7d000 */
[----:B------:R-:W-:-:S05]  /*4bb0*/  FSEL R11, R4, RZ, P3 ;  /* 0x000000ff040b7208 */ /* 0x000fca0001800000 */
[----:B------:R-:W-:Y:S01]  /*4bc0*/  FADD.FTZ R11, -R11, R9 ;  /* 0x000000090b0b7221 */ /* 0x000fe20000010100 */
[----:B------:R-:W-:-:S05]  /*4bd0*/  FMUL.FTZ R9, R4, UR10 ;  /* 0x0000000a04097c20 */ /* 0x000fca0008410000 */
[----:B------:R-:W-:Y:S02]  /*4be0*/  FSEL R9, R9, RZ, P3 ;  /* 0x000000ff09097208 */ /* 0x000fe40001800000 */
[----:B------:R-:W-:-:S03]  /*4bf0*/  ISETP.GT.AND P3, PT, R5, 0x40, PT ;  /* 0x000000400500780c */ /* 0x000fc60003f64270 */
        /* <DEDUP_REMOVED lines=27> */
[----:B------:R-:W-:-:S02]  /*4db0*/  FSEL R184, R184, -INF , P3 ;  /* 0xff800000b8b87808 */ /* 0x000fc40001800000 */
[----:B------:R-:W-:-:S04]  /*4dc0*/  FMNMX.FTZ R11, R8, R11, !PT ;  /* 0x0000000b080b7209 */ /* 0x000fc80007810000 */
[----:B------:R-:W-:Y:S01]  /*4dd0*/  FMNMX.FTZ R11, R156, R11, !PT ;  /* 0x0000000b9c0b7209 */ /* 0x000fe20007810000 */
[----:B------:R-:W1:Y:S03]  /*4de0*/  MUFU.EX2 R9, R9 ;  /* 0x0000000900097308 */ /* 0x000e660000000800 */
[----:B------:R-:W-:-:S04]  /*4df0*/  FMNMX.FTZ R11, R10, R11, !PT ;  /* 0x0000000b0a0b7209 */ /* 0x000fc80007810000 */
[----:B------:R-:W-:Y:S01]  /*4e00*/  FMNMX.FTZ R11, R160, R11, !PT ;  /* 0x0000000ba00b7209 */ /* 0x000fe20007810000 */
[----:B------:R-:W2:Y:S03]  /*4e10*/  MUFU.EX2 R155, R155 ;  /* 0x0000009b009b7308 */ /* 0x000ea60000000800 */
[----:B------:R-:W-:-:S04]  /*4e20*/  FMNMX.FTZ R11, R161, R11, !PT ;  /* 0x0000000ba10b7209 */ /* 0x000fc80007810000 */
[----:B------:R-:W-:Y:S01]  /*4e30*/  FMNMX.FTZ R11, R164, R11, !PT ;  /* 0x0000000ba40b7209 */ /* 0x000fe20007810000 */
[----:B------:R-:W3:Y:S01]  /*4e40*/  MUFU.EX2 R158, R158 ;  /* 0x0000009e009e7308 */ /* 0x000ee20000000800 */
        /* <DEDUP_REMOVED lines=10> */
[----:B------:R-:W-:Y:S01]  /*4ef0*/  FMUL.FTZ R34, R34, R9 ;  /* 0x0000000922227220 */ /* 0x000fe20000410000 */
[----:B------:R-:W-:Y:S01]  /*4f00*/  FMNMX.FTZ R11, R169, R11, !PT ;  /* 0x0000000ba90b7209 */ /* 0x000fe20007810000 */
[-C--:B------:R-:W-:Y:S01]  /*4f10*/  FMUL.FTZ R35, R35, R9.reuse ;  /* 0x0000000923237220 */ /* 0x080fe20000410000 */
[-C--:B------:R-:W-:Y:S01]  /*4f20*/  FMUL.FTZ R38, R38, R9.reuse ;  /* 0x0000000926267220 */ /* 0x080fe20000410000 */
[----:B------:R-:W-:Y:S01]  /*4f30*/  FMUL.FTZ R39, R39, R9 ;  /* 0x0000000927277220 */ /* 0x000fe20000410000 */
[----:B------:R-:W-:Y:S01]  /*4f40*/  FMNMX.FTZ R11, R172, R11, !PT ;  /* 0x0000000bac0b7209 */ /* 0x000fe20007810000 */
[----:B---3--:R-:W-:Y:S01]  /*4f50*/  FADD.FTZ R0, R158, R0 ;  /* 0x000000009e007221 */ /* 0x008fe20000010000 */
[----:B------:R-:W2:Y:S01]  /*4f60*/  MUFU.EX2 R153, R162 ;  /* 0x000000a200997308 */ /* 0x000ea20000000800 */
[----:B------:R-:W-:Y:S01]  /*4f70*/  FMUL.FTZ R42, R42, R9 ;  /* 0x000000092a2a7220 */ /* 0x000fe20000410000 */
[----:B------:R-:W-:Y:S01]  /*4f80*/  FMNMX.FTZ R11, R173, R11, !PT ;  /* 0x0000000bad0b7209 */ /* 0x000fe20007810000 */
[-C--:B------:R-:W-:Y:S01]  /*4f90*/  FMUL.FTZ R43, R43, R9.reuse ;  /* 0x000000092b2b7220 */ /* 0x080fe20000410000 */
[-C--:B------:R-:W-:Y:S01]  /*4fa0*/  FMUL.FTZ R46, R46, R9.reuse ;  /* 0x000000092e2e7220 */ /* 0x080fe20000410000 */
[----:B------:R-:W-:Y:S01]  /*4fb0*/  FMUL.FTZ R47, R47, R9 ;  /* 0x000000092f2f7220 */ /* 0x000fe20000410000 */
[----:B------:R-:W-:Y:S01]  /*4fc0*/  FMNMX.FTZ R11, R176, R11, !PT ;  /* 0x0000000bb00b7209 */ /* 0x000fe20007810000 */
[C---:B-1----:R-:W-:Y:S01]  /*4fd0*/  FADD.FTZ R0, R159.reuse, R0 ;  /* 0x000000009f007221 */ /* 0x042fe20000010000 */
[----:B------:R-:W-:Y:S01]  /*4fe0*/  F2FP.BF16.F32.PACK_AB R159, R159, R158 ;  /* 0x0000009e9f9f723e */ /* 0x000fe200000010ff */
[----:B------:R-:W1:Y:S01]  /*4ff0*/  MUFU.EX2 R163, R163 ;  /* 0x000000a300a37308 */ /* 0x000e620000000800 */
[----:B------:R-:W-:Y:S01]  /*5000*/  FMNMX.FTZ R11, R177, R11, !PT ;  /* 0x0000000bb10b7209 */ /* 0x000fe20007810000 */
[-C--:B------:R-:W-:Y:S01]  /*5010*/  FMUL.FTZ R50, R50, R9.reuse ;  /* 0x0000000932327220 */ /* 0x080fe20000410000 */
[-C--:B------:R-:W-:Y:S01]  /*5020*/  FMUL.FTZ R51, R51, R9.reuse ;  /* 0x0000000933337220 */ /* 0x080fe20000410000 */
[----:B------:R-:W-:Y:S01]  /*5030*/  FMUL.FTZ R54, R54, R9 ;  /* 0x0000000936367220 */ /* 0x000fe20000410000 */
[----:B------:R-:W-:Y:S01]  /*5040*/  FMNMX.FTZ R11, R180, R11, !PT ;  /* 0x0000000bb40b7209 */ /* 0x000fe20007810000 */
[-C--:B------:R-:W-:Y:S01]  /*5050*/  FMUL.FTZ R55, R55, R9.reuse ;  /* 0x0000000937377220 */ /* 0x080fe20000410000 */
[----:B------:R-:W-:Y:S01]  /*5060*/  FMUL.FTZ R58, R58, R9 ;  /* 0x000000093a3a7220 */ /* 0x000fe20000410000 */
[----:B------:R-:W3:Y:S01]  /*5070*/  MUFU.EX2 R155, R166 ;  /* 0x000000a6009b7308 */ /* 0x000ee20000000800 */
[----:B------:R-:W-:Y:S01]  /*5080*/  FMNMX.FTZ R11, R181, R11, !PT ;  /* 0x0000000bb50b7209 */ /* 0x000fe20007810000 */
[----:B--2---:R-:W-:Y:S01]  /*5090*/  FADD.FTZ R0, R153, R0 ;  /* 0x0000000099007221 */ /* 0x004fe20000010000 */
[-C--:B------:R-:W-:Y:S01]  /*50a0*/  FMUL.FTZ R59, R59, R9.reuse ;  /* 0x000000093b3b7220 */ /* 0x080fe20000410000 */
[----:B------:R-:W-:Y:S01]  /*50b0*/  FMUL.FTZ R62, R62, R9 ;  /* 0x000000093e3e7220 */ /* 0x000fe20000410000 */
[----:B------:R-:W-:Y:S01]  /*50c0*/  FMNMX.FTZ R11, R184, R11, !PT ;  /* 0x0000000bb80b7209 */ /* 0x000fe20007810000 */
[-C--:B------:R-:W-:Y:S01]  /*50d0*/  FMUL.FTZ R63, R63, R9.reuse ;  /* 0x000000093f3f7220 */ /* 0x080fe20000410000 */
[----:B------:R-:W-:Y:S01]  /*50e0*/  FMUL.FTZ R66, R66, R9 ;  /* 0x0000000942427220 */ /* 0x000fe20000410000 */
[----:B------:R-:W2:Y:S01]  /*50f0*/  MUFU.EX2 R167, R167 ;  /* 0x000000a700a77308 */ /* 0x000ea20000000800 */
[----:B------:R-:W-:Y:S01]  /*5100*/  FMNMX.FTZ R11, R185, R11, !PT ;  /* 0x0000000bb90b7209 */ /* 0x000fe20007810000 */
[C---:B-1----:R-:W-:Y:S01]  /*5110*/  FADD.FTZ R0, R163.reuse, R0 ;  /* 0x00000000a3007221 */ /* 0x042fe20000010000 */
[----:B------:R-:W-:Y:S01]  /*5120*/  F2FP.BF16.F32.PACK_AB R153, R163, R153 ;  /* 0x00000099a399723e */ /* 0x000fe200000010ff */
[----:B------:R-:W-:Y:S01]  /*5130*/  FMUL.FTZ R67, R67, R9 ;  /* 0x0000000943437220 */ /* 0x000fe20000410000 */
[----:B------:R-:W-:Y:S01]  /*5140*/  FMNMX.FTZ R11, R188, R11, !PT ;  /* 0x0000000bbc0b7209 */ /* 0x000fe20007810000 */
[-C--:B------:R-:W-:Y:S01]  /*5150*/  FMUL.FTZ R70, R70, R9.reuse ;  /* 0x0000000946467220 */ /* 0x080fe20000410000 */
[----:B------:R-:W-:Y:S01]  /*5160*/  FMUL.FTZ R71, R71, R9 ;  /* 0x0000000947477220 */ /* 0x000fe20000410000 */
[----:B------:R-:W1:Y:S01]  /*5170*/  MUFU.EX2 R170, R170 ;  /* 0x000000aa00aa7308 */ /* 0x000e620000000800 */
[----:B------:R-:W-:Y:S01]  /*5180*/  FMNMX.FTZ R11, R189, R11, !PT ;  /* 0x0000000bbd0b7209 */ /* 0x000fe20007810000 */
[----:B---3--:R-:W-:Y:S01]  /*5190*/  FADD.FTZ R0, R155, R0 ;  /* 0x000000009b007221 */ /* 0x008fe20000010000 */
[-C--:B------:R-:W-:Y:S01]  /*51a0*/  FMUL.FTZ R74, R74, R9.reuse ;  /* 0x000000094a4a7220 */ /* 0x080fe20000410000 */
[----:B------:R-:W-:Y:S01]  /*51b0*/  FMUL.FTZ R75, R75, R9 ;  /* 0x000000094b4b7220 */ /* 0x000fe20000410000 */
[----:B------:R-:W-:Y:S01]  /*51c0*/  FMNMX.FTZ R11, R192, R11, !PT ;  /* 0x0000000bc00b7209 */ /* 0x000fe20007810000 */
[-C--:B------:R-:W-:Y:S01]  /*51d0*/  FMUL.FTZ R78, R78, R9.reuse ;  /* 0x000000094e4e7220 */ /* 0x080fe20000410000 */
[----:B------:R-:W-:Y:S01]  /*51e0*/  FMUL.FTZ R79, R79, R9 ;  /* 0x000000094f4f7220 */ /* 0x000fe20000410000 */
[----:B------:R-:W3:Y:S01]  /*51f0*/  MUFU.EX2 R171, R171 ;  /* 0x000000ab00ab7308 */ /* 0x000ee20000000800 */
[----:B------:R-:W-:Y:S01]  /*5200*/  FMNMX.FTZ R11, R193, R11, !PT ;  /* 0x0000000bc10b7209 */ /* 0x000fe20007810000 */
[C---:B--2---:R-:W-:Y:S01]  /*5210*/  FADD.FTZ R0, R167.reuse, R0 ;  /* 0x00000000a7007221 */ /* 0x044fe20000010000 */
[----:B------:R-:W-:Y:S01]  /*5220*/  F2FP.BF16.F32.PACK_AB R155, R167, R155 ;  /* 0x0000009ba79b723e */ /* 0x000fe200000010ff */
[----:B------:R-:W-:Y:S01]  /*5230*/  FMUL.FTZ R82, R82, R9 ;  /* 0x0000000952527220 */ /* 0x000fe20000410000 */
[----:B------:R-:W-:Y:S01]  /*5240*/  FMNMX.FTZ R5, R196, R11, !PT ;  /* 0x0000000bc4057209 */ /* 0x000fe20007810000 */
[-C--:B------:R-:W-:Y:S01]  /*5250*/  FMUL.FTZ R83, R83, R9.reuse ;  /* 0x0000000953537220 */ /* 0x080fe20000410000 */
[----:B------:R-:W-:Y:S01]  /*5260*/  FMUL.FTZ R86, R86, R9 ;  /* 0x0000000956567220 */ /* 0x000fe20000410000 */
[----:B------:R-:W2:Y:S01]  /*5270*/  MUFU.EX2 R163, R174 ;  /* 0x000000ae00a37308 */ /* 0x000ea20000000800 */
[----:B------:R-:W-:Y:S01]  /*5280*/  FMNMX.FTZ R5, R197, R5, !PT ;  /* 0x00000005c5057209 */ /* 0x000fe20007810000 */
[----:B-1----:R-:W-:Y:S01]  /*5290*/  FADD.FTZ R0, R170, R0 ;  /* 0x00000000aa007221 */ /* 0x002fe20000010000 */
[-C--:B------:R-:W-:Y:S01]  /*52a0*/  FMUL.FTZ R87, R87, R9.reuse ;  /* 0x0000000957577220 */ /* 0x080fe20000410000 */
[-C--:B------:R-:W-:Y:S01]  /*52b0*/  FMUL.FTZ R90, R90, R9.reuse ;  /* 0x000000095a5a7220 */ /* 0x080fe20000410000 */
[-C--:B------:R-:W-:Y:S01]  /*52c0*/  FMUL.FTZ R91, R91, R9.reuse ;  /* 0x000000095b5b7220 */ /* 0x080fe20000410000 */
[----:B------:R-:W1:Y:S01]  /*52d0*/  SHFL.BFLY PT, R11, R5, 0x2, 0x1f ;  /* 0x0c401f00050b7f89 */ /* 0x000e6200000e0000 */
[-C--:B------:R-:W-:Y:S01]  /*52e0*/  FMUL.FTZ R94, R94, R9.reuse ;  /* 0x000000095e5e7220 */ /* 0x080fe20000410000 */
        /* <DEDUP_REMOVED lines=21> */
[----:B------:R-:W-:Y:S01]  /*5440*/  FMUL.FTZ R123, R123, R9 ;  /* 0x000000097b7b7220 */ /* 0x000fe20000410000 */
[----:B-1----:R-:W-:Y:S01]  /*5450*/  FMNMX.FTZ R5, R5, R11, !PT ;  /* 0x0000000b05057209 */ /* 0x002fe20007810000 */
[-C--:B------:R-:W-:Y:S01]  /*5460*/  FMUL.FTZ R126, R126, R9.reuse ;  /* 0x000000097e7e7220 */ /* 0x080fe20000410000 */
[----:B------:R-:W1:Y:S01]  /*5470*/  MUFU.EX2 R182, R182 ;  /* 0x000000b600b67308 */ /* 0x000e620000000800 */
[----:B---3--:R-:W-:Y:S01]  /*5480*/  FADD.FTZ R0, R178, R0 ;  /* 0x00000000b2007221 */ /* 0x008fe20000010000 */
[-C--:B------:R-:W-:Y:S01]  /*5490*/  FMUL.FTZ R127, R127, R9.reuse ;  /* 0x000000097f7f7220 */ /* 0x080fe20000410000 */
[----:B------:R-:W3:Y:S01]  /*54a0*/  SHFL.BFLY PT, R11, R5, 0x1, 0x1f ;  /* 0x0c201f00050b7f89 */ /* 0x000ee200000e0000 */
        /* <DEDUP_REMOVED lines=15> */
[----:B------:R-:W-:-:S05]  /*55a0*/  FMUL.FTZ R151, R151, R9 ;  /* 0x0000000997977220 */ /* 0x000fca0000410000 */
[----:B------:R-:W1:Y:S01]  /*55b0*/  MUFU.EX2 R187, R187 ;  /* 0x000000bb00bb7308 */ /* 0x000e620000000800 */
[C---:B----4-:R-:W-:Y:S01]  /*55c0*/  FADD.FTZ R0, R183.reuse, R0 ;  /* 0x00000000b7007221 */ /* 0x050fe20000010000 */
[----:B------:R-:W-:Y:S02]  /*55d0*/  F2FP.BF16.F32.PACK_AB R167, R183, R182 ;  /* 0x000000b6b7a7723e */ /* 0x000fe400000010ff */
[----:B---3--:R-:W-:-:S04]  /*55e0*/  FMNMX.FTZ R5, R5, R11, !PT ;  /* 0x0000000b05057209 */ /* 0x008fc80007810000 */
[C---:B------:R-:W-:Y:S01]  /*55f0*/  FSETP.NEU.FTZ.AND P3, PT, R5.reuse, -INF , PT ;  /* 0xff8000000500780b */ /* 0x040fe20003f7d000 */
[C---:B------:R-:W-:Y:S01]  /*5600*/  FMUL.FTZ R11, R5.reuse, UR10 ;  /* 0x0000000a050b7c20 */ /* 0x040fe20008410000 */
[----:B------:R-:W-:Y:S01]  /*5610*/  MUFU.EX2 R190, R190 ;  /* 0x000000be00be7308 */ /* 0x000fe20000000800 */
[----:B--2---:R-:W-:Y:S01]  /*5620*/  FADD.FTZ R0, R186, R0 ;  /* 0x00000000ba007221 */ /* 0x004fe20000010000 */
[----:B------:R-:W-:Y:S02]  /*5630*/  FSEL R15, R5, RZ, P3 ;  /* 0x000000ff050f7208 */ /* 0x000fe40001800000 */
[----:B------:R-:W-:-:S03]  /*5640*/  FSEL R11, R11, RZ, P3 ;  /* 0x000000ff0b0b7208 */ /* 0x000fc60001800000 */
[----:B------:R-:W-:Y:S01]  /*5650*/  FADD.FTZ R15, -R15, R7 ;  /* 0x000000070f0f7221 */ /* 0x000fe20000010100 */
[----:B------:R-:W-:Y:S02]  /*5660*/  IMAD.U32 R7, RZ, RZ, UR24 ;  /* 0x00000018ff077e24 */ /* 0x000fe4000f8e00ff */
        /* <DEDUP_REMOVED lines=15> */
[----:B--2---:R-:W-:Y:S01]  /*5760*/  IADD3 R8, -R200, 0xb, RZ ;  /* 0x0000000bc8087810 */ /* 0x004fe20007ffe1ff */
[----:B------:R-:W-:Y:S01]  /*5770*/  FFMA.FTZ R173, R173, UR10, -R11 ;  /* 0x0000000aadad7c23 */ /* 0x000fe2000801080b */
[----:B------:R-:W-:Y:S01]  /*5780*/  @!P2 PRMT R21, RZ, 0x654, R21 ;  /* 0x00000654ff15a816 */ /* 0x000fe20000000015 */
[--C-:B------:R-:W-:Y:S01]  /*5790*/  FFMA.FTZ R176, R176, UR10, -R11.reuse ;  /* 0x0000000ab0b07c23 */ /* 0x100fe2000801080b */
[--C-:B------:R-:W-:Y:S01]  /*57a0*/  FFMA.FTZ R177, R177, UR10, -R11.reuse ;  /* 0x0000000ab1b17c23 */ /* 0x100fe2000801080b */
[----:B------:R2:W-:Y:S06]  /*57b0*/  BAR.ARV R8, 0x100 ;  /* 0x000400080000751d */ /* 0x0005ec0000002000 */
[----:B------:R-:W3:Y:S01]  /*57c0*/  MUFU.EX2 R15, R15 ;  /* 0x0000000f000f7308 */ /* 0x000ee20000000800 */
[----:B------:R4:W-:Y:S01]  /*57d0*/  @!P2 SYNCS.ARRIVE.TRANS64.RED.A1T0 RZ, [R21+URZ], RZ ;  /* 0x000000ff15ffa9a7 */ /* 0x0009e2000810043f */
[--C-:B------:R-:W-:Y:S01]  /*57e0*/  FFMA.FTZ R180, R180, UR10, -R11.reuse ;  /* 0x0000000ab4b47c23 */ /* 0x100fe2000801080b */
[--C-:B------:R-:W-:Y:S01]  /*57f0*/  FFMA.FTZ R181, R181, UR10, -R11.reuse ;  /* 0x0000000ab5b57c23 */ /* 0x100fe2000801080b */
[--C-:B------:R-:W-:Y:S01]  /*5800*/  FFMA.FTZ R184, R184, UR10, -R11.reuse ;  /* 0x0000000ab8b87c23 */ /* 0x100fe2000801080b */
[--C-:B------:R-:W-:Y:S01]  /*5810*/  FFMA.FTZ R185, R185, UR10, -R11.reuse ;  /* 0x0000000ab9b97c23 */ /* 0x100fe2000801080b */
[--C-:B------:R-:W-:Y:S01]  /*5820*/  FFMA.FTZ R188, R188, UR10, -R11.reuse ;  /* 0x0000000abcbc7c23 */ /* 0x100fe2000801080b */
[--C-:B------:R-:W-:Y:S01]  /*5830*/  FFMA.FTZ R189, R189, UR10, -R11.reuse ;  /* 0x0000000abdbd7c23 */ /* 0x100fe2000801080b */
[----:B------:R5:W0:Y:S01]  /*5840*/  MUFU.EX2 R158, R156 ;  /* 0x0000009c009e7308 */ /* 0x000a220000000800 */
[--C-:B------:R-:W-:Y:S01]  /*5850*/  FFMA.FTZ R192, R192, UR10, -R11.reuse ;  /* 0x0000000ac0c07c23 */ /* 0x100fe2000801080b */
[--C-:B------:R-:W-:Y:S01]  /*5860*/  FFMA.FTZ R193, R193, UR10, -R11.reuse ;  /* 0x0000000ac1c17c23 */ /* 0x100fe2000801080b */
[--C-:B------:R-:W-:Y:S01]  /*5870*/  FFMA.FTZ R196, R196, UR10, -R11.reuse ;  /* 0x0000000ac4c47c23 */ /* 0x100fe2000801080b */
[----:B-1----:R-:W-:Y:S01]  /*5880*/  FADD.FTZ R0, R187, R0 ;  /* 0x00000000bb007221 */ /* 0x002fe20000010000 */
[----:B------:R-:W-:-:S03]  /*5890*/  FFMA.FTZ R11, R197, UR10, -R11 ;  /* 0x0000000ac50b7c23 */ /* 0x000fc6000801080b */
[----:B------:R-:W1:Y:S01]  /*58a0*/  MUFU.EX2 R10, R10 ;  /* 0x0000000a000a7308 */ /* 0x000e620000000800 */
[----:B---3--:R-:W-:Y:S01]  /*58b0*/  FFMA.FTZ R3, R15, R3, R152 ;  /* 0x000000030f037223 */ /* 0x008fe20000010098 */
[----:B------:R-:W-:Y:S01]  /*58c0*/  FADD.FTZ R0, R190, R0 ;  /* 0x00000000be007221 */ /* 0x000fe20000010000 */
[----:B-----5:R-:W-:Y:S01]  /*58d0*/  F2FP.BF16.F32.PACK_AB R156, R12, R152 ;  /* 0x000000980c9c723e */ /* 0x020fe200000010ff */
[-C--:B------:R-:W-:Y:S01]  /*58e0*/  FMUL.FTZ R24, R24, R15.reuse ;  /* 0x0000000f18187220 */ /* 0x080fe20000410000 */
[----:B------:R-:W-:Y:S01]  /*58f0*/  FADD.FTZ R3, R12, R3 ;  /* 0x000000030c037221 */ /* 0x000fe20000010000 */
        /* <DEDUP_REMOVED lines=10> */
[----:B------:R0:W5:Y:S01]  /*59a0*/  MUFU.EX2 R13, R161 ;  /* 0x000000a1000d7308 */ /* 0x0001620000000800 */
        /* <DEDUP_REMOVED lines=9> */
[----:B0-----:R-:W-:Y:S01]  /*5a40*/  F2FP.BF16.F32.PACK_AB R161, R171, R170 ;  /* 0x000000aaaba1723e */ /* 0x001fe200000010ff */
[-C--:B------:R-:W-:Y:S01]  /*5a50*/  FMUL.FTZ R52, R52, R15.reuse ;  /* 0x0000000f34347220 */ /* 0x080fe20000410000 */
[-C--:B------:R-:W-:Y:S01]  /*5a60*/  FMUL.FTZ R53, R53, R15.reuse ;  /* 0x0000000f35357220 */ /* 0x080fe20000410000 */
[-C--:B------:R-:W-:Y:S01]  /*5a70*/  FMUL.FTZ R56, R56, R15.reuse ;  /* 0x0000000f38387220 */ /* 0x080fe20000410000 */
[-C--:B------:R-:W-:Y:S01]  /*5a80*/  FMUL.FTZ R57, R57, R15.reuse ;  /* 0x0000000f39397220 */ /* 0x080fe20000410000 */
[-C--:B------:R-:W-:Y:S01]  /*5a90*/  FMUL.FTZ R60, R60, R15.reuse ;  /* 0x0000000f3c3c7220 */ /* 0x080fe20000410000 */
[----:B------:R0:W3:Y:S01]  /*5aa0*/  MUFU.EX2 R14, R165 ;  /* 0x000000a5000e7308 */ /* 0x0000e20000000800 */
[C---:B-----5:R-:W-:Y:S01]  /*5ab0*/  FADD.FTZ R3, R13.reuse, R3 ;  /* 0x000000030d037221 */ /* 0x060fe20000010000 */
[----:B------:R-:W-:Y:S01]  /*5ac0*/  F2FP.BF16.F32.PACK_AB R152, R13, R160 ;  /* 0x000000a00d98723e */ /* 0x000fe200000010ff */
[-C--:B------:R-:W-:Y:S01]  /*5ad0*/  FMUL.FTZ R61, R61, R15.reuse ;  /* 0x0000000f3d3d7220 */ /* 0x080fe20000410000 */
[-C--:B------:R-:W-:Y:S01]  /*5ae0*/  FMUL.FTZ R64, R64, R15.reuse ;  /* 0x0000000f40407220 */ /* 0x080fe20000410000 */
[-C--:B------:R-:W-:Y:S01]  /*5af0*/  FMUL.FTZ R65, R65, R15.reuse ;  /* 0x0000000f41417220 */ /* 0x080fe20000410000 */
[-C--:B------:R-:W-:Y:S01]  /*5b00*/  FMUL.FTZ R68, R68, R15.reuse ;  /* 0x0000000f44447220 */ /* 0x080fe20000410000 */
[-C--:B------:R-:W-:Y:S01]  /*5b10*/  FMUL.FTZ R69, R69, R15.reuse ;  /* 0x0000000f45457220 */ /* 0x080fe20000410000 */
[----:B------:R-:W5:Y:S01]  /*5b20*/  MUFU.EX2 R168, R168 ;  /* 0x000000a800a87308 */ /* 0x000f620000000800 */
[----:B-1----:R-:W-:Y:S01]  /*5b30*/  FADD.FTZ R3, R154, R3 ;  /* 0x000000039a037221 */ /* 0x002fe20000010000 */
[----:B0-----:R-:W-:Y:S01]  /*5b40*/  F2FP.BF16.F32.PACK_AB R165, R179, R178 ;  /* 0x000000b2b3a5723e */ /* 0x001fe200000010ff */
[-C--:B------:R-:W-:Y:S01]  /*5b50*/  FMUL.FTZ R72, R72, R15.reuse ;  /* 0x0000000f48487220 */ /* 0x080fe20000410000 */
[-C--:B------:R-:W-:Y:S01]  /*5b60*/  FMUL.FTZ R73, R73, R15.reuse ;  /* 0x0000000f49497220 */ /* 0x080fe20000410000 */
[-C--:B------:R-:W-:Y:S01]  /*5b70*/  FMUL.FTZ R76, R76, R15.reuse ;  /* 0x0000000f4c4c7220 */ /* 0x080fe20000410000 */
[-C--:B------:R-:W-:Y:S01]  /*5b80*/  FMUL.FTZ R77, R77, R15.reuse ;  /* 0x0000000f4d4d7220 */ /* 0x080fe20000410000 */
[-C--:B------:R-:W-:Y:S01]  /*5b90*/  FMUL.FTZ R80, R80, R15.reuse ;  /* 0x0000000f50507220 */ /* 0x080fe20000410000 */
[----:B------:R0:W1:Y:S01]  /*5ba0*/  MUFU.EX2 R20, R169 ;  /* 0x000000a900147308 */ /* 0x0000620000000800 */
        /* <DEDUP_REMOVED lines=8> */
[----:B-----5:R-:W-:Y:S01]  /*5c30*/  FADD.FTZ R3, R168, R3 ;  /* 0x00000003a8037221 */ /* 0x020fe20000010000 */
[----:B0-----:R-:W-:Y:S01]  /*5c40*/  F2FP.BF16.F32.PACK_AB R169, R187, R186 ;  /* 0x000000babba9723e */ /* 0x001fe200000010ff */
[-C--:B------:R-:W-:Y:S01]  /*5c50*/  FMUL.FTZ R92, R92, R15.reuse ;  /* 0x0000000f5c5c7220 */ /* 0x080fe20000410000 */
[-C--:B------:R-:W-:Y:S01]  /*5c60*/  FMUL.FTZ R93, R93, R15.reuse ;  /* 0x0000000f5d5d7220 */ /* 0x080fe20000410000 */
[-C--:B------:R-:W-:Y:S01]  /*5c70*/  FMUL.FTZ R96, R96, R15.reuse ;  /* 0x0000000f60607220 */ /* 0x080fe20000410000 */
[-C--:B------:R-:W-:Y:S01]  /*5c80*/  FMUL.FTZ R97, R97, R15.reuse ;  /* 0x0000000f61617220 */ /* 0x080fe20000410000 */
[-C--:B------:R-:W-:Y:S01]  /*5c90*/  FMUL.FTZ R100, R100, R15.reuse ;  /* 0x0000000f64647220 */ /* 0x080fe20000410000 */
[----:B----4-:R-:W0:Y:S01]  /*5ca0*/  MUFU.EX2 R21, R173 ;  /* 0x000000ad00157308 */ /* 0x010e220000000800 */
        /* <DEDUP_REMOVED lines=36> */
[----:B------:R-:W-:-:S03]  /*5ef0*/  FMUL.FTZ R149, R149, R15 ;  /* 0x0000000f95957220 */ /* 0x000fc60000410000 */
        /* <DEDUP_REMOVED lines=11> */
[----:B-1----:R-:W-:-:S07]  /*5fb0*/  FADD.FTZ R10, R170, R3 ;  /* 0x00000003aa0a7221 */ /* 0x002fce0000010000 */
[----:B------:R-:W1:Y:S01]  /*5fc0*/  MUFU.EX2 R194, R194 ;  /* 0x000000c200c27308 */ /* 0x000e620000000800 */
[C---:B---3--:R-:W-:Y:S01]  /*5fd0*/  FADD.FTZ R0, R191.reuse, R0 ;  /* 0x00000000bf007221 */ /* 0x048fe20000010000 */
[----:B------:R-:W-:-:S06]  /*5fe0*/  F2FP.BF16.F32.PACK_AB R171, R191, R190 ;  /* 0x000000bebfab723e */ /* 0x000fcc00000010ff */
[----:B------:R-:W3:Y:S01]  /*5ff0*/  MUFU.EX2 R172, R192 ;  /* 0x000000c000ac7308 */ /* 0x000ee20000000800 */
[C---:B0-----:R-:W-:Y:S01]  /*6000*/  FADD.FTZ R3, R189.reuse, R10 ;  /* 0x0000000abd037221 */ /* 0x041fe20000010000 */
[----:B------:R-:W-:-:S06]  /*6010*/  F2FP.BF16.F32.PACK_AB R170, R189, R170 ;  /* 0x000000aabdaa723e */ /* 0x000fcc00000010ff */
        /* <DEDUP_REMOVED lines=13> */
[----:B0-----:R-:W-:Y:S01]  /*60f0*/  FADD.FTZ R10, R174, R3 ;  /* 0x00000003ae0a7221 */ /* 0x001fe20000010000 */
[C---:B-1----:R-:W-:Y:S01]  /*6100*/  FADD.FTZ R0, R199.reuse, R0 ;  /* 0x00000000c7007221 */ /* 0x042fe20000010000 */
[----:B------:R-:W-:Y:S02]  /*6110*/  F2FP.BF16.F32.PACK_AB R175, R199, R198 ;  /* 0x000000c6c7af723e */ /* 0x000fe400000010ff */
[C---:B---3--:R-:W-:Y:S01]  /*6120*/  FADD.FTZ R3, R11.reuse, R10 ;  /* 0x0000000a0b037221 */ /* 0x048fe20000010000 */
[----:B------:R-:W-:Y:S01]  /*6130*/  F2FP.BF16.F32.PACK_AB R174, R11, R174 ;  /* 0x000000ae0bae723e */ /* 0x000fe200000010ff */
[----:B--2---:R-:W-:Y:S06]  /*6140*/  @!P0 BRA `(.L_x_13475) ;  /* 0x0000000000048947 */ /* 0x004fec0003800000 */
[----:B------:R-:W-:Y:S01]  /*6150*/  BPT.TRAP 0x1 ;  /* 0x000000040000795c */ /* 0x000fe20000300000 */
.L_x_13475:
[----:B------:R0:W1:Y:S01]  /*6160*/  SYNCS.PHASECHK.TRANS64.TRYWAIT P3, [UR24+0x22850], R6 ;  /* 0x02285006ff0075a7 */ /* 0x0000620008060158 */
[----:B------:R-:W-:Y:S05]  /*6170*/  @!P0 BRA `(.L_x_13476) ;  /* 0x0000000000048947 */ /* 0x000fea0003800000 */
[----:B------:R-:W-:Y:S01]  /*6180*/  BPT.TRAP 0x1 ;  /* 0x000000040000795c */ /* 0x000fe20000300000 */
.L_x_13476:
[----:B-1----:R-:W-:Y:S05]  /*6190*/  @P3 BRA `(.L_x_13477) ;  /* 0x0000000000083947 */ /* 0x002fea0003800000 */
[----:B------:R-:W1:Y:S02]  /*61a0*/  SYNCS.PHASECHK.TRANS64.TRYWAIT P3, [UR24+0x22850], R6 ;  /* 0x02285006ff0075a7 */ /* 0x000e640008060158 */
[----:B-1----:R-:W-:Y:S05]  /*61b0*/  @!P3 BRA `(.L_x_13478) ;  /* 0x000000e000a0b947 */ /* 0x002fea0003800000 */
.L_x_13477:
[----:B------:R-:W2:Y:S01]  /*61c0*/  S2R R9, SR_TID.X ;  /* 0x0000000000097919 */ /* 0x000ea20000002100 */
[----:B------:R-:W-:Y:S01]  /*61d0*/  UIMAD UR11, UR37, 0xc00, UR21 ;  /* 0x00000c00250b78a4 */ /* 0x000fe2000f8e0215 */
[----:B-1----:R-:W-:Y:S01]  /*61e0*/  @!P2 VIADD R7, R7, 0x22860 ;  /* 0x000228600707a836 */ /* 0x002fe20000000000 */
[----:B------:R-:W-:Y:S01]  /*61f0*/  UMOV UR7, 0x40000040 ;  /* 0x4000004000077882 */ /* 0x000fe20000000000 */
[----:B------:R-:W-:Y:S02]  /*6200*/  UISETP.GT.AND UP1, UPT, UR52, UR22, UPT ;  /* 0x000000163400728c */ /* 0x000fe4000bf24270 */
[----:B------:R-:W-:Y:S01]  /*6210*/  UIADD3 UR52, UR52, -0x1, URZ ;  /* 0xffffffff34347890 */ /* 0x000fe2000fffe03f */
[----:B------:R-:W-:Y:S01]  /*6220*/  @!P2 PRMT R7, RZ, 0x654, R7 ;  /* 0x00000654ff07a816 */ /* 0x000fe20000000007 */
[----:B------:R-:W-:Y:S02]  /*6230*/  UMOV UR6, UR11 ;  /* 0x0000000b00067c82 */ /* 0x000fe40008000000 */
[----:B------:R-:W-:-:S02]  /*6240*/  PLOP3.LUT P3, PT, PT, PT, UP1, 0x80, 0x0 ;  /* 0x000000000000781c */ /* 0x000fc40003f6f018 */
        /* <DEDUP_REMOVED lines=37> */
[----:B------:R0:W-:Y:S02]  /*64a0*/  @!P2 SYNCS.ARRIVE.TRANS64.RED.A1T0 RZ, [R7+URZ], RZ ;  /* 0x000000ff07ffa9a7 */ /* 0x0001e4000810043f */
[----:B0-----:R-:W-:Y:S01]  /*64b0*/  IMAD.MOV.U32 R7, RZ, RZ, R5 ;  /* 0x000000ffff077224 */ /* 0x001fe200078e0005 */
[----:B---3--:R-:W-:Y:S06]  /*64c0*/  @P3 BRA `(.L_x_13479) ;  /* 0xffffffd800983947 */ /* 0x008fec000383ffff */
.L_x_13470:
[----:B------:R-:W-:-:S06]  /*64d0*/  UISETP.GE.AND UP0, UPT, UR52, UR40, UPT ;  /* 0x000000283400728c */ /* 0x000fcc000bf06270 */
[----:B------:R-:W-:-:S13]  /*64e0*/  PLOP3.LUT P1, PT, PT, PT, UP0, 0x80, 0x0 ;  /* 0x000000000000781c */ /* 0x000fda0003f2f008 */
[----:B------:R-:W-:Y:S05]  /*64f0*/  @!P1 BRA `(.L_x_13480) ;  /* 0x0000001c00509947 */ /* 0x000fea0003800000 */
[----:B------:R-:W-:Y:S01]  /*6500*/  IMAD.MOV.U32 R7, RZ, RZ, R4 ;  /* 0x000000ffff077224 */ /* 0x000fe200078e0004 */
[----:B------:R-:W-:Y:S01]  /*6510*/  ULDC UR22, c[0x0][0x988] ;  /* 0x0002620000167ab9 */ /* 0x000fe20000000800 */
[----:B012---:R-:W-:-:S07]  /*6520*/  IMAD.MOV.U32 R9, RZ, RZ, R5 ;  /* 0x000000ffff097224 */ /* 0x007fce00078e0005 */
.L_x_13489:
[----:B------:R-:W-:-:S04]  /*6530*/  UIADD3 UR37, UR37, 0x1, URZ ;  /* 0x0000000125257890 */ /* 0x000fc8000fffe03f */
[----:B------:R-:W-:-:S04]  /*6540*/  UISETP.NE.AND UP0, UPT, UR37, 0x2, UPT ;  /* 0x000000022500788c */ /* 0x000fc8000bf05270 */
[----:B------:R-:W-:Y:S02]  /*6550*/  USEL UR6, URZ, 0x1, UP0 ;  /* 0x000000013f067887 */ /* 0x000fe40008000000 */
[----:B------:R-:W-:Y:S02]  /*6560*/  USEL UR37, UR37, URZ, UP0 ;  /* 0x0000003f25257287 */ /* 0x000fe40008000000 */
[----:B------:R-:W-:Y:S01]  /*6570*/  ULOP3.LUT UR47, UR47, UR6, URZ, 0x3c, !UPT ;  /* 0x000000062f2f7292 */ /* 0x000fe2000f8e3c3f */
[----:B------:R-:W-:Y:S11]  /*6580*/  @!P0 BRA `(.L_x_13481) ;  /* 0x0000000000048947 */ /* 0x000ff60003800000 */
[----:B------:R-:W-:Y:S01]  /*6590*/  BPT.TRAP 0x1 ;  /* 0x000000040000795c */ /* 0x000fe20000300000 */
.L_x_13481:
        /* <DEDUP_REMOVED lines=9> */
.L_x_13482:
[----:B-1----:R-:W-:Y:S05]  /*6630*/  @P1 BRA `(.L_x_13483) ;  /* 0x0000000000081947 */ /* 0x002fea0003800000 */
[----:B------:R-:W1:Y:S02]  /*6640*/  SYNCS.PHASECHK.TRANS64.TRYWAIT P1, [UR23+0x22830], R6 ;  /* 0x02283006ff0075a7 */ /* 0x000e640008020157 */
[----:B-1----:R-:W-:Y:S05]  /*6650*/  @!P1 BRA `(.L_x_13484) ;  /* 0x000000dc008c9947 */ /* 0x002fea0003800000 */
.L_x_13483:
        /* <DEDUP_REMOVED lines=11> */
[----:B--2---:R-:W-:Y:S01]  /*6710*/  SHF.R.U32.HI R12, RZ, 0x7, R12 ;  /* 0x00000007ff0c7819 */ /* 0x004fe2000001160c */
        /* <DEDUP_REMOVED lines=77> */
[----:B-1----:R-:W-:Y:S01]  /*6bf0*/  FMUL.FTZ R24, R24, R8 ;  /* 0x0000000818187220 */ /* 0x002fe20000410000 */
        /* <DEDUP_REMOVED lines=99> */
[----:B------:R-:W-:Y:S01]  /*7230*/  MUFU.EX2 R169, R169 ;  /* 0x000000a900a97308 */ /* 0x000fe20000000800 */
[----:B----4-:R-:W-:Y:S01]  /*7240*/  FADD.FTZ R3, R165, R3 ;  /* 0x00000003a5037221 */ /* 0x010fe20000010000 */
[----:B--2---:R-:W-:-:S06]  /*7250*/  FMNMX.FTZ R4, R4, R8, !PT ;  /* 0x0000000804047209 */ /* 0x004fcc0007810000 */
[----:B------:R-:W-:Y:S01]  /*7260*/  MUFU.EX2 R172, R172 ;  /* 0x000000ac00ac7308 */ /* 0x000fe20000000800 */
        /* <DEDUP_REMOVED lines=30> */
[----:B------:R-:W-:Y:S01]  /*7450*/  FFMA.FTZ R199, R199, UR10, -R8 ;  /* 0x0000000ac7c77c23 */ /* 0x000fe20008010808 */
[----:B------:R-:W-:Y:S01]  /*7460*/  IADD3 R8, -R12, 0xb, RZ ;  /* 0x0000000b0c087810 */ /* 0x000fe20007ffe1ff */
[----:B------:R-:W3:Y:S01]  /*7470*/  MUFU.EX2 R203, R158 ;  /* 0x0000009e00cb7308 */ /* 0x000ee20000000800 */
[----:B-1----:R-:W-:Y:S01]  /*7480*/  FFMA.FTZ R0, R7, R0, R201 ;  /* 0x0000000007007223 */ /* 0x002fe200000100c9 */
[----:B------:R-:W-:Y:S01]  /*7490*/  FADD.FTZ R3, R169, R3 ;  /* 0x00000003a9037221 */ /* 0x000fe20000010000 */
[----:B------:R-:W-:Y:S01]  /*74a0*/  F2FP.BF16.F32.PACK_AB R154, R165, R164 ;  /* 0x000000a4a59a723e */ /* 0x000fe200000010ff */
[-C--:B------:R-:W-:Y:S01]  /*74b0*/  FMUL.FTZ R26, R26, R7.reuse ;  /* 0x000000071a1a7220 */ /* 0x080fe20000410000 */
[-C--:B------:R-:W-:Y:S01]  /*74c0*/  FMUL.FTZ R27, R27, R7.reuse ;  /* 0x000000071b1b7220 */ /* 0x080fe20000410000 */
[----:B------:R-:W-:Y:S01]  /*74d0*/  FADD.FTZ R3, R172, R3 ;  /* 0x00000003ac037221 */ /* 0x000fe20000010000 */
        /* <DEDUP_REMOVED lines=34> */
[----:B-1----:R-:W-:-:S02]  /*7700*/  IMAD.U32 R9, RZ, RZ, UR23 ;  /* 0x00000017ff097e24 */ /* 0x002fc4000f8e00ff */
[-C--:B------:R-:W-:Y:S01]  /*7710*/  FMUL.FTZ R79, R79, R7.reuse ;  /* 0x000000074f4f7220 */ /* 0x080fe20000410000 */
[-C--:B------:R-:W-:Y:S01]  /*7720*/  FMUL.FTZ R82, R82, R7.reuse ;  /* 0x0000000752527220 */ /* 0x080fe20000410000 */
[-C--:B------:R-:W-:Y:S01]  /*7730*/  FMUL.FTZ R83, R83, R7.reuse ;  /* 0x0000000753537220 */ /* 0x080fe20000410000 */
[----:B------:R-:W-:Y:S02]  /*7740*/  @!P2 VIADD R11, R9, 0x22840 ;  /* 0x00022840090ba836 */ /* 0x000fe40000000000 */
[-C--:B------:R-:W-:Y:S01]  /*7750*/  FMUL.FTZ R86, R86, R7.reuse ;  /* 0x0000000756567220 */ /* 0x080fe20000410000 */
[-C--:B------:R-:W-:Y:S01]  /*7760*/  FMUL.FTZ R87, R87, R7.reuse ;  /* 0x0000000757577220 */ /* 0x080fe20000410000 */
[----:B------:R-:W1:Y:S01]  /*7770*/  MUFU.EX2 R167, R167 ;  /* 0x000000a700a77308 */ /* 0x000e620000000800 */
[-C--:B------:R-:W-:Y:S01]  /*7780*/  FMUL.FTZ R90, R90, R7.reuse ;  /* 0x000000075a5a7220 */ /* 0x080fe20000410000 */
[----:B------:R-:W-:Y:S01]  /*7790*/  @!P2 PRMT R11, RZ, 0x654, R11 ;  /* 0x00000654ff0ba816 */ /* 0x000fe2000000000b */
[----:B------:R4:W-:Y:S06]  /*77a0*/  BAR.ARV R8, 0x100 ;  /* 0x000400080000751d */ /* 0x0009ec0000002000 */
[----:B------:R-:W5:Y:S01]  /*77b0*/  MUFU.EX2 R171, R171 ;  /* 0x000000ab00ab7308 */ /* 0x000f620000000800 */
[----:B------:R3:W-:Y:S01]  /*77c0*/  @!P2 SYNCS.ARRIVE.TRANS64.RED.A1T0 RZ, [R11+URZ], RZ ;  /* 0x000000ff0bffa9a7 */ /* 0x0007e2000810043f */
[-C--:B------:R-:W-:Y:S01]  /*77d0*/  FMUL.FTZ R91, R91, R7.reuse ;  /* 0x000000075b5b7220 */ /* 0x080fe20000410000 */
        /* <DEDUP_REMOVED lines=22> */
[----:B-----5:R-:W-:Y:S01]  /*7940*/  FADD.FTZ R11, R171, R0 ;  /* 0x00000000ab0b7221 */ /* 0x020fe20000010000 */
[-C--:B------:R-:W-:Y:S01]  /*7950*/  FMUL.FTZ R123, R123, R7.reuse ;  /* 0x000000077b7b7220 */ /* 0x080fe20000410000 */
[-C--:B------:R-:W-:Y:S01]  /*7960*/  FMUL.FTZ R126, R126, R7.reuse ;  /* 0x000000077e7e7220 */ /* 0x080fe20000410000 */
[-C--:B------:R-:W-:Y:S01]  /*7970*/  FMUL.FTZ R127, R127, R7.reuse ;  /* 0x000000077f7f7220 */ /* 0x080fe20000410000 */
[----:B0-----:R-:W-:Y:S01]  /*7980*/  FADD.FTZ R0, R174, R11 ;  /* 0x0000000bae007221 */ /* 0x001fe20000010000 */
        /* <DEDUP_REMOVED lines=15> */
[----:B------:R-:W-:Y:S01]  /*7a80*/  FMUL.FTZ R151, R151, R7 ;  /* 0x0000000797977220 */ /* 0x000fe20000410000 */
[----:B------:R-:W-:-:S02]  /*7a90*/  F2FP.BF16.F32.PACK_AB R156, R169, R156 ;  /* 0x0000009ca99c723e */ /* 0x000fc400000010ff */
[----:B------:R-:W1:Y:S01]  /*7aa0*/  MUFU.EX2 R177, R177 ;  /* 0x000000b100b17308 */ /* 0x000e620000000800 */
[----:B0-----:R-:W-:Y:S01]  /*7ab0*/  FADD.FTZ R3, R160, R3 ;  /* 0x00000003a0037221 */ /* 0x001fe20000010000 */
[----:B------:R-:W-:Y:S02]  /*7ac0*/  F2FP.BF16.F32.PACK_AB R201, R155, R201 ;  /* 0x000000c99bc9723e */ /* 0x000fe400000010ff */
[----:B------:R-:W-:Y:S02]  /*7ad0*/  F2FP.BF16.F32.PACK_AB R203, R159, R203 ;  /* 0x000000cb9fcb723e */ /* 0x000fe400000010ff */
[----:B------:R-:W-:Y:S02]  /*7ae0*/  F2FP.BF16.F32.PACK_AB R153, R163, R153 ;  /* 0x00000099a399723e */ /* 0x000fe400000010ff */
[----:B------:R-:W0:Y:S01]  /*7af0*/  MUFU.EX2 R179, R179 ;  /* 0x000000b300b37308 */ /* 0x000e220000000800 */
[----:B--2---:R-:W-:Y:S01]  /*7b00*/  FADD.FTZ R0, R161, R0 ;  /* 0x00000000a1007221 */ /* 0x004fe20000010000 */
[----:B------:R-:W-:-:S02]  /*7b10*/  F2FP.BF16.F32.PACK_AB R155, R167, R10 ;  /* 0x0000000aa79b723e */ /* 0x000fc400000010ff */
[----:B------:R-:W-:Y:S02]  /*7b20*/  F2FP.BF16.F32.PACK_AB R157, R171, R157 ;  /* 0x0000009dab9d723e */ /* 0x000fe400000010ff */
[----:B------:R-:W-:Y:S02]  /*7b30*/  F2FP.BF16.F32.PACK_AB R158, R173, R172 ;  /* 0x000000acad9e723e */ /* 0x000fe400000010ff */
[----:B------:R-:W2:Y:S01]  /*7b40*/  MUFU.EX2 R180, R180 ;  /* 0x000000b400b47308 */ /* 0x000ea20000000800 */
[C---:B-1----:R-:W-:Y:S01]  /*7b50*/  FADD.FTZ R3, R177.reuse, R3 ;  /* 0x00000003b1037221 */ /* 0x042fe20000010000 */
[----:B------:R-:W-:Y:S02]  /*7b60*/  F2FP.BF16.F32.PACK_AB R160, R177, R160 ;  /* 0x000000a0b1a0723e */ /* 0x000fe400000010ff */
[----:B------:R-:W-:-:S04]  /*7b70*/  F2FP.BF16.F32.PACK_AB R159, R175, R174 ;  /* 0x000000aeaf9f723e */ /* 0x000fc800000010ff */
        /* <DEDUP_REMOVED lines=46> */
[----:B0-----:R-:W-:Y:S01]  /*7e60*/  FADD.FTZ R0, R198, R7 ;  /* 0x00000007c6007221 */ /* 0x001fe20000010000 */
[C---:B--2---:R-:W-:Y:S01]  /*7e70*/  FADD.FTZ R3, R170.reuse, R3 ;  /* 0x00000003aa037221 */ /* 0x044fe20000010000 */
[----:B------:R-:W-:Y:S02]  /*7e80*/  F2FP.BF16.F32.PACK_AB R170, R170, R196 ;  /* 0x000000c4aaaa723e */ /* 0x000fe400000010ff */
[C---:B-1----:R-:W-:Y:S01]  /*7e90*/  FADD.FTZ R0, R199.reuse, R0 ;  /* 0x00000000c7007221 */ /* 0x042fe20000010000 */
[----:B------:R-:W-:Y:S01]  /*7ea0*/  F2FP.BF16.F32.PACK_AB R171, R199, R198 ;  /* 0x000000c6c7ab723e */ /* 0x000fe200000010ff */
[----:B----4-:R-:W-:Y:S06]  /*7eb0*/  @!P0 BRA `(.L_x_13485) ;  /* 0x0000000000048947 */ /* 0x010fec0003800000 */
[----:B------:R-:W-:Y:S01]  /*7ec0*/  BPT.TRAP 0x1 ;  /* 0x000000040000795c */ /* 0x000fe20000300000 */
.L_x_13485:
[----:B------:R0:W1:Y:S01]  /*7ed0*/  SYNCS.PHASECHK.TRANS64.TRYWAIT P1, [UR23+0x22850], R6 ;  /* 0x02285006ff0075a7 */ /* 0x0000620008020157 */
[----:B------:R-:W-:Y:S05]  /*7ee0*/  @!P0 BRA `(.L_x_13486) ;  /* 0x0000000000048947 */ /* 0x000fea0003800000 */
[----:B------:R-:W-:Y:S01]  /*7ef0*/  BPT.TRAP 0x1 ;  /* 0x000000040000795c */ /* 0x000fe20000300000 */
.L_x_13486:
[----:B-1----:R-:W-:Y:S05]  /*7f00*/  @P1 BRA `(.L_x_13487) ;  /* 0x0000000000081947 */ /* 0x002fea0003800000 */
[----:B------:R-:W1:Y:S02]  /*7f10*/  SYNCS.PHASECHK.TRANS64.TRYWAIT P1, [UR23+0x22850], R6 ;  /* 0x02285006ff0075a7 */ /* 0x000e640008020157 */
[----:B-1----:R-:W-:Y:S05]  /*7f20*/  @!P1 BRA `(.L_x_13488) ;  /* 0x000000c400709947 */ /* 0x002fea0003800000 */
.L_x_13487:
        /* <DEDUP_REMOVED lines=49> */
.L_x_13480:
[----:B------:R-:W3:Y:S01]  /*8240*/  SHFL.BFLY PT, R6, R3, 0x2, 0x1f ;  /* 0x0c401f0003067f89 */ /* 0x000ee200000e0000 */
[----:B------:R-:W-:Y:S01]  /*8250*/  UIADD3 UR37, UR37, 0x1, URZ ;  /* 0x0000000125257890 */ /* 0x000fe2000fffe03f */
[----:B------:R4:W-:Y:S06]  /*8260*/  BAR.ARV R8, 0x100 ;  /* 0x000400080000751d */ /* 0x0009ec0000002000 */
[----:B------:R-:W-:Y:S02]  /*8270*/  UISETP.NE.AND UP0, UPT, UR37, 0x2, UPT ;  /* 0x000000022500788c */ /* 0x000fe4000bf05270 */
[----:B------:R-:W-:Y:S06]  /*8280*/  BAR.ARV 0x8, 0x180 ;  /* 0x0206000000007b1d */ /* 0x000fec0000002000 */
[----:B----4-:R-:W-:Y:S01]  /*8290*/  IMAD.U32 R8, RZ, RZ, UR10 ;  /* 0x0000000aff087e24 */ /* 0x010fe2000f8e00ff */
[----:B------:R-:W-:Y:S01]  /*82a0*/  USEL UR4, URZ, 0x1, UP0 ;  /* 0x000000013f047887 */ /* 0x000fe20008000000 */
[----:B012---:R-:W0:Y:S01]  /*82b0*/  SHFL.BFLY PT, R9, R0, 0x2, 0x1f ;  /* 0x0c401f0000097f89 */ /* 0x007e2200000e0000 */
[----:B------:R-:W-:Y:S01]  /*82c0*/  PLOP3.LUT P0, PT, PT, PT, PT, 0x8, 0x0 ;  /* 0x000000000000781c */ /* 0x000fe20003f0e170 */
[----:B------:R-:W-:Y:S01]  /*82d0*/  UIADD3 UR48, UR48, 0x1, URZ ;  /* 0x0000000130307890 */ /* 0x000fe2000fffe03f */
[----:B---3--:R-:W-:Y:S01]  /*82e0*/  FADD.FTZ R7, R6, R3 ;  /* 0x0000000306077221 */ /* 0x008fe20000010000 */
[----:B------:R-:W-:-:S02]  /*82f0*/  USEL UR37, UR37, URZ, UP0 ;  /* 0x0000003f25257287 */ /* 0x000fc40008000000 */
[----:B------:R-:W-:Y:S02]  /*8300*/  ULOP3.LUT UR47, UR47, UR4, URZ, 0x3c, !UPT ;  /* 0x000000042f2f7292 */ /* 0x000fe4000f8e3c3f */
[----:B------:R-:W1:Y:S01]  /*8310*/  SHFL.BFLY PT, R6, R7, 0x1, 0x1f ;  /* 0x0c201f0007067f89 */ /* 0x000e6200000e0000 */
[----:B0-----:R-:W-:Y:S01]  /*8320*/  FADD.FTZ R10, R9, R0 ;  /* 0x00000000090a7221 */ /* 0x001fe20000010000 */
[----:B------:R-:W-:-:S04]  /*8330*/  IMAD.MOV.U32 R0, RZ, RZ, RZ ;  /* 0x000000ffff007224 */ /* 0x000fc800078e00ff */
[----:B------:R-:W0:Y:S01]  /*8340*/  SHFL.BFLY PT, R9, R10, 0x1, 0x1f ;  /* 0x0c201f000a097f89 */ /* 0x000e2200000e0000 */
[----:B-1----:R-:W-:Y:S01]  /*8350*/  FADD.FTZ R11, R7, R6 ;  /* 0x00000006070b7221 */ /* 0x002fe20000010000 */
[----:B------:R-:W-:Y:S02]  /*8360*/  IMAD.MOV.U32 R6, RZ, RZ, RZ ;  /* 0x000000ffff067224 */ /* 0x000fe400078e00ff */
[----:B------:R-:W-:Y:S02]  /*8370*/  IMAD.U32 R7, RZ, RZ, UR10 ;  /* 0x0000000aff077e24 */ /* 0x000fe4000f8e00ff */
[----:B------:R-:W-:-:S13]  /*8380*/  FSETP.NE.FTZ.AND P1, PT, R11, RZ, PT ;  /* 0x000000ff0b00720b */ /* 0x000fda0003f35000 */
[----:B------:R-:W1:Y:S01]  /*8390*/  @P1 MUFU.RCP R6, R11 ;  /* 0x0000000b00061308 */ /* 0x000e620000001000 */
[----:B------:R-:W-:Y:S01]  /*83a0*/  @P1 FMUL.FTZ R7, R7, 0.69314718246459960938 ;  /* 0x3f31721807071820 */ /* 0x000fe20000410000 */
[----:B0-----:R-:W-:-:S05]  /*83b0*/  FADD.FTZ R3, R10, R9 ;  /* 0x000000090a037221 */ /* 0x001fca0000010000 */
[----:B------:R-:W-:Y:S01]  /*83c0*/  FSETP.NE.FTZ.AND P2, PT, R3, RZ, PT ;  /* 0x000000ff0300720b */ /* 0x000fe20003f55000 */
[----:B------:R-:W0:Y:S01]  /*83d0*/  @P1 MUFU.LG2 R9, R11 ;  /* 0x0000000b00091308 */ /* 0x000e220000000c00 */
[-C--:B-1----:R-:W-:Y:S01]  /*83e0*/  FMUL.FTZ R24, R24, R6.reuse ;  /* 0x0000000618187220 */ /* 0x082fe20000410000 */
[-C--:B------:R-:W-:Y:S01]  /*83f0*/  FMUL.FTZ R25, R25, R6.reuse ;  /* 0x0000000619197220 */ /* 0x080fe20000410000 */
[----:B------:R-:W-:-:S09]  /*8400*/  FMUL.FTZ R28, R28, R6 ;  /* 0x000000061c1c7220 */ /* 0x000fd20000410000 */
[----:B------:R-:W1:Y:S01]  /*8410*/  @P2 MUFU.LG2 R10, R3 ;  /* 0x00000003000a2308 */ /* 0x000e620000000c00 */
        /* <DEDUP_REMOVED lines=133> */
.L_x_13459:
        /* <DEDUP_REMOVED lines=17> */
[----:B------:R-:W-:Y:S01]  /*8d80*/  ULDC.64 UR12, c[0x0][0xc00] ;  /* 0x00030000000c7ab9 */ /* 0x000fe20000000a00 */
[----:B------:R-:W-:Y:S01]  /*8d90*/  ULDC.64 UR14, c[0x0][0xc08] ;  /* 0x00030200000e7ab9 */ /* 0x000fe20000000a00 */
[----:B------:R-:W-:Y:S01]  /*8da0*/  UIMAD.WIDE UR12, UR46, 0x4, UR12 ;  /* 0x000000042e0c78a5 */ /* 0x000fe2000f8e020c */
[----:B------:R-:W-:Y:S01]  /*8db0*/  ULDC UR22, c[0x0][0xbe8] ;  /* 0x0002fa0000167ab9 */ /* 0x000fe20000000800 */
[----:B------:R-:W-:Y:S01]  /*8dc0*/  UMOV UR10, UR8 ;  /* 0x00000008000a7c82 */ /* 0x000fe20008000000 */
[----:B0-----:R-:W-:Y:S01]  /*8dd0*/  UMOV UR11, UR4 ;  /* 0x00000004000b7c82 */ /* 0x001fe20008000000 */
[----:B------:R-:W-:Y:S01]  /*8de0*/  UISETP.NE.U32.AND UP0, UPT, UR14, URZ, UPT ;  /* 0x0000003f0e00728c */ /* 0x000fe2000bf05070 */
[----:B------:R-:W-:-:S03]  /*8df0*/  ULDC UR4, c[0x0][0xad4] ;  /* 0x0002b50000047ab9 */ /* 0x000fc60000000800 */
[----:B------:R-:W-:-:S11]  /*8e00*/  UISETP.NE.AND.EX UP0, UPT, UR15, URZ, UPT, UP0 ;  /* 0x0000003f0f00728c */ /* 0x000fd6000bf05300 */
[----:B------:R-:W-:-:S04]  /*8e10*/  @UP0 ULEA UR14, UP1, UR46, UR14, 0x2 ;  /* 0x0000000e2e0e0291 */ /* 0x000fc8000f82103f */
[----:B------:R-:W-:Y:S01]  /*8e20*/  @UP0 ULEA.HI.X UR15, UR46, UR15, UR45, 0x2, UP1 ;  /* 0x0000000f2e0f0291 */ /* 0x000fe200088f142d */
[----:B------:R-:W-:Y:S01]  /*8e30*/  BAR.SYNC.DEFER_BLOCKING 0x1, 0x100 ;  /* 0x0044000000007b1d */ /* 0x000fe20000010000 */
[----:B--2---:R-:W-:-:S03]  /*8e40*/  IMAD.WIDE R4, R0, R4, UR10 ;  /* 0x0000000a00047e25 */ /* 0x004fc6000f8e0204 */
        /* <DEDUP_REMOVED lines=10> */
[C---:B------:R-:W-:Y:S02]  /*8ef0*/  IADD3 R161, P6, R4.reuse, 0x4020, RZ ;  /* 0x0000402004a17810 */ /* 0x040fe40007fde0ff */
[C---:B------:R-:W-:Y:S02]  /*8f00*/  IADD3 R163, P5, R4.reuse, 0x4040, RZ ;  /* 0x0000404004a37810 */ /* 0x040fe40007fbe0ff */
[----:B------:R-:W-:-:S02]  /*8f10*/  IADD3 R167, P1, R4, 0x8000, RZ ;  /* 0x0000800004a77810 */ /* 0x000fc40007f3e0ff */
[----:B------:R-:W-:Y:S02]  /*8f20*/  SHF.R.U64 R14, R14, 0x3, RZ ;  /* 0x000000030e0e7819 */ /* 0x000fe400000012ff */
[----:B------:R-:W-:Y:S02]  /*8f30*/  SHF.R.U64 R156, R156, 0x3, RZ ;  /* 0x000000039c9c7819 */ /* 0x000fe400000012ff */
[----:B------:R-:W-:Y:S02]  /*8f40*/  IADD3 R165, P2, R4, 0x4060, RZ ;  /* 0x0000406004a57810 */ /* 0x000fe40007f5e0ff */
[----:B------:R-:W-:Y:S02]  /*8f50*/  LOP3.LUT R158, R159, 0x380, RZ, 0xc0, !PT ;  /* 0x000003809f9e7812 */ /* 0x000fe400078ec0ff */
[----:B------:R-:W-:Y:S02]  /*8f60*/  LOP3.LUT R160, R161, 0x380, RZ, 0xc0, !PT ;  /* 0x00000380a1a07812 */ /* 0x000fe400078ec0ff */
[----:B------:R-:W-:-:S02]  /*8f70*/  LOP3.LUT R162, R163, 0x380, RZ, 0xc0, !PT ;  /* 0x00000380a3a27812 */ /* 0x000fc400078ec0ff */
[----:B------:R-:W-:Y:S02]  /*8f80*/  LOP3.LUT R9, R4, 0x380, RZ, 0xc0, !PT ;  /* 0x0000038004097812 */ /* 0x000fe400078ec0ff */
[----:B------:R-:W-:Y:S02]  /*8f90*/  LOP3.LUT R166, R167, 0x380, RZ, 0xc0, !PT ;  /* 0x00000380a7a67812 */ /* 0x000fe400078ec0ff */
[----:B------:R-:W-:Y:S01]  /*8fa0*/  LOP3.LUT R14, R14, R15, RZ, 0x3c, !PT ;  /* 0x0000000f0e0e7212 */ /* 0x000fe200078e3cff */
[--C-:B------:R-:W-:Y:S01]  /*8fb0*/  IMAD.X R15, RZ, RZ, R5.reuse, P0 ;  /* 0x000000ffff0f7224 */ /* 0x100fe200000e0605 */
[----:B------:R-:W-:Y:S01]  /*8fc0*/  LOP3.LUT R156, R156, R157, RZ, 0x3c, !PT ;  /* 0x0000009d9c9c7212 */ /* 0x000fe200078e3cff */
[----:B------:R-:W-:Y:S01]  /*8fd0*/  IMAD.X R157, RZ, RZ, R5, P4 ;  /* 0x000000ffff9d7224 */ /* 0x000fe200020e0605 */
[----:B------:R-:W-:Y:S02]  /*8fe0*/  LOP3.LUT R164, R165, 0x380, RZ, 0xc0, !PT ;  /* 0x00000380a5a47812 */ /* 0x000fe400078ec0ff */
[----:B------:R-:W-:-:S02]  /*8ff0*/  SHF.R.U64 R158, R158, 0x3, RZ ;  /* 0x000000039e9e7819 */ /* 0x000fc400000012ff */
[----:B------:R-:W-:Y:S02]  /*9000*/  SHF.R.U64 R160, R160, 0x3, RZ ;  /* 0x00000003a0a07819 */ /* 0x000fe400000012ff */
[----:B------:R-:W-:Y:S02]  /*9010*/  SHF.R.U64 R162, R162, 0x3, RZ ;  /* 0x00000003a2a27819 */ /* 0x000fe400000012ff */
[----:B------:R-:W-:Y:S02]  /*9020*/  SHF.R.U64 R166, R166, 0x3, RZ ;  /* 0x00000003a6a67819 */ /* 0x000fe400000012ff */
[----:B------:R-:W-:Y:S02]  /*9030*/  SHF.R.U64 R9, R9, 0x3, RZ ;  /* 0x0000000309097819 */ /* 0x000fe400000012ff */
[C---:B------:R-:W-:Y:S02]  /*9040*/  IADD3 R169, P0, R4.reuse, 0x8020, RZ ;  /* 0x0000802004a97810 */ /* 0x040fe40007f1e0ff */
[----:B------:R-:W-:-:S02]  /*9050*/  IADD3 R171, P4, R4, 0x8040, RZ ;  /* 0x0000804004ab7810 */ /* 0x000fc40007f9e0ff */
        /* <DEDUP_REMOVED lines=11> */
[----:B------:R-:W-:-:S02]  /*9110*/  LOP3.LUT R168, R169, 0x380, RZ, 0xc0, !PT ;  /* 0x00000380a9a87812 */ /* 0x000fc400078ec0ff */
[----:B------:R-:W-:Y:S02]  /*9120*/  LOP3.LUT R170, R171, 0x380, RZ, 0xc0, !PT ;  /* 0x00000380abaa7812 */ /* 0x000fe400078ec0ff */
[C---:B------:R-:W-:Y:S02]  /*9130*/  IADD3 R173, P3, R4.reuse, 0x8060, RZ ;  /* 0x0000806004ad7810 */ /* 0x040fe40007f7e0ff */
[C---:B------:R-:W-:Y:S02]  /*9140*/  IADD3 R153, P6, R4.reuse, 0xc000, RZ ;  /* 0x0000c00004997810 */ /* 0x040fe40007fde0ff */
[C---:B------:R-:W-:Y:S02]  /*9150*/  IADD3 R155, P5, R4.reuse, 0xc020, RZ ;  /* 0x0000c020049b7810 */ /* 0x040fe40007fbe0ff */
[----:B------:R-:W-:Y:S02]  /*9160*/  IADD3 R7, P1, R4, 0xc060, RZ ;  /* 0x0000c06004077810 */ /* 0x000fe40007f3e0ff */
[----:B------:R-:W-:Y:S01]  /*9170*/  LOP3.LUT R164, R164, R165, RZ, 0x3c, !PT ;  /* 0x000000a5a4a47212 */ /* 0x000fe200078e3cff */
[----:B------:R-:W-:Y:S01]  /*9180*/  IMAD.X R165, RZ, RZ, R5, P2 ;  /* 0x000000ffffa57224 */ /* 0x000fe200010e0605 */
[----:B------:R-:W-:-:S02]  /*9190*/  SHF.R.U64 R168, R168, 0x3, RZ ;  /* 0x00000003a8a87819 */ /* 0x000fc400000012ff */
[----:B------:R-:W-:Y:S02]  /*91a0*/  SHF.R.U64 R170, R170, 0x3, RZ ;  /* 0x00000003aaaa7819 */ /* 0x000fe400000012ff */
[----:B------:R-:W-:Y:S02]  /*91b0*/  LOP3.LUT R172, R173, 0x380, RZ, 0xc0, !PT ;  /* 0x00000380adac7812 */ /* 0x000fe400078ec0ff */
[----:B------:R-:W-:Y:S02]  /*91c0*/  IADD3 R21, P2, R4, 0xc040, RZ ;  /* 0x0000c04004157810 */ /* 0x000fe40007f5e0ff */
[----:B------:R-:W-:Y:S02]  /*91d0*/  MOV R0, R8 ;  /* 0x0000000800007202 */ /* 0x000fe40000000f00 */
[----:B------:R-:W-:Y:S02]  /*91e0*/  LOP3.LUT R152, R153, 0x380, RZ, 0xc0, !PT ;  /* 0x0000038099987812 */ /* 0x000fe400078ec0ff */
[----:B------:R-:W-:-:S02]  /*91f0*/  LOP3.LUT R154, R155, 0x380, RZ, 0xc0, !PT ;  /* 0x000003809b9a7812 */ /* 0x000fc400078ec0ff */
[----:B------:R-:W-:Y:S02]  /*9200*/  LOP3.LUT R4, R7, 0x380, RZ, 0xc0, !PT ;  /* 0x0000038007047812 */ /* 0x000fe400078ec0ff */
[----:B------:R-:W-:Y:S02]  /*9210*/  F2FP.BF16.F32.PACK_AB R8, R25, R24 ;  /* 0x000000181908723e */ /* 0x000fe400000010ff */
[----:B------:R-:W-:Y:S02]  /*9220*/  F2FP.BF16.F32.PACK_AB R9, R27, R26 ;  /* 0x0000001a1b09723e */ /* 0x000fe400000010ff */
[----:B------:R-:W-:Y:S01]  /*9230*/  LOP3.LUT R168, R168, R169, RZ, 0x3c, !PT ;  /* 0x000000a9a8a87212 */ /* 0x000fe200078e3cff */
[--C-:B------:R-:W-:Y:S01]  /*9240*/  IMAD.X R169, RZ, RZ, R5.reuse, P0 ;  /* 0x000000ffffa97224 */ /* 0x100fe200000e0605 */
[----:B------:R-:W-:Y:S01]  /*9250*/  LOP3.LUT R170, R170, R171, RZ, 0x3c, !PT ;  /* 0x000000abaaaa7212 */ /* 0x000fe200078e3cff */
[----:B------:R-:W-:Y:S01]  /*9260*/  IMAD.X R171, RZ, RZ, R5, P4 ;  /* 0x000000ffffab7224 */ /* 0x000fe200020e0605 */
[----:B------:R-:W-:Y:S01]  /*9270*/  SHF.R.U64 R172, R172, 0x3, RZ ;  /* 0x00000003acac7819 */ /* 0x000fe200000012ff */
[----:B------:R0:W-:Y:S01]  /*9280*/  STSM.16.M88.4 [R0], R8 ;  /* 0x0000000800007844 */ /* 0x0001e20000000200 */
[----:B------:R-:W-:-:S02]  /*9290*/  SHF.R.U64 R152, R152, 0x3, RZ ;  /* 0x0000000398987819 */ /* 0x000fc400000012ff */
[----:B------:R-:W-:Y:S02]  /*92a0*/  SHF.R.U64 R154, R154, 0x3, RZ ;  /* 0x000000039a9a7819 */ /* 0x000fe400000012ff */
[----:B------:R-:W-:Y:S02]  /*92b0*/  SHF.R.U64 R4, R4, 0x3, RZ ;  /* 0x0000000304047819 */ /* 0x000fe400000012ff */
[----:B------:R-:W-:Y:S01]  /*92c0*/  LOP3.LUT R172, R172, R173, RZ, 0x3c, !PT ;  /* 0x000000adacac7212 */ /* 0x000fe200078e3cff */
[--C-:B------:R-:W-:Y:S01]  /*92d0*/  IMAD.X R173, RZ, RZ, R5.reuse, P3 ;  /* 0x000000ffffad7224 */ /* 0x100fe200018e0605 */
[----:B------:R-:W-:Y:S02]  /*92e0*/  MOV R179, R12 ;  /* 0x0000000c00b37202 */ /* 0x000fe40000000f00 */
[----:B------:R-:W-:Y:S02]  /*92f0*/  MOV R180, R14 ;  /* 0x0000000e00b47202 */ /* 0x000fe40000000f00 */
[----:B------:R-:W-:Y:S01]  /*9300*/  LOP3.LUT R152, R152, R153, RZ, 0x3c, !PT ;  /* 0x0000009998987212 */ /* 0x000fe200078e3cff */
[--C-:B------:R-:W-:Y:S01]  /*9310*/  IMAD.X R153, RZ, RZ, R5.reuse, P6 ;  /* 0x000000ffff997224 */ /* 0x100fe200030e0605 */
[----:B------:R-:W-:Y:S01]  /*9320*/  LOP3.LUT R154, R154, R155, RZ, 0x3c, !PT ;  /* 0x0000009b9a9a7212 */ /* 0x000fe200078e3cff */
[----:B------:R-:W-:Y:S01]  /*9330*/  IMAD.X R155, RZ, RZ, R5, P5 ;  /* 0x000000ffff9b7224 */ /* 0x000fe200028e0605 */
[----:B0-----:R-:W-:-:S02]  /*9340*/  F2FP.BF16.F32.PACK_AB R8, R33, R32 ;  /* 0x000000202108723e */ /* 0x001fc400000010ff */
[----:B------:R-:W-:Y:S02]  /*9350*/  F2FP.BF16.F32.PACK_AB R9, R35, R34 ;  /* 0x000000222309723e */ /* 0x000fe400000010ff */
[----:B------:R-:W-:Y:S02]  /*9360*/  F2FP.BF16.F32.PACK_AB R10, R37, R36 ;  /* 0x00000024250a723e */ /* 0x000fe400000010ff */
[----:B------:R-:W-:Y:S02]  /*9370*/  F2FP.BF16.F32.PACK_AB R11, R39, R38 ;  /* 0x00000026270b723e */ /* 0x000fe400000010ff */
[----:B------:R-:W-:Y:S02]  /*9380*/  LOP3.LUT R4, R4, R7, RZ, 0x3c, !PT ;  /* 0x0000000704047212 */ /* 0x000fe400078e3cff */
[----:B------:R-:W-:Y:S01]  /*9390*/  MOV R178, R164 ;  /* 0x000000a400b27202 */ /* 0x000fe20000000f00 */
[----:B------:R-:W-:Y:S01]  /*93a0*/  STSM.16.M88.4 [R179], R8 ;  /* 0x00000008b3007844 */ /* 0x000fe20000000200 */
[----:B------:R-:W-:-:S02]  /*93b0*/  MOV R0, R166 ;  /* 0x000000a600007202 */ /* 0x000fc40000000f00 */
[----:B------:R-:W-:Y:S02]  /*93c0*/  F2FP.BF16.F32.PACK_AB R12, R41, R40 ;  /* 0x00000028290c723e */ /* 0x000fe400000010ff */
[----:B------:R-:W-:Y:S02]  /*93d0*/  F2FP.BF16.F32.PACK_AB R13, R43, R42 ;  /* 0x0000002a2b0d723e */ /* 0x000fe400000010ff */
[----:B------:R-:W-:Y:S02]  /*93e0*/  F2FP.BF16.F32.PACK_AB R14, R45, R44 ;  /* 0x0000002c2d0e723e */ /* 0x000fe400000010ff */
[----:B------:R-:W-:Y:S02]  /*93f0*/  F2FP.BF16.F32.PACK_AB R15, R47, R46 ;  /* 0x0000002e2f0f723e */ /* 0x000fe400000010ff */
[----:B------:R-:W-:Y:S02]  /*9400*/  MOV R156, R156 ;  /* 0x0000009c009c7202 */ /* 0x000fe40000000f00 */
        /* <DEDUP_REMOVED lines=13> */
[----:B------:R-:W-:Y:S02]  /*94e0*/  LOP3.LUT R20, R21, 0x380, RZ, 0xc0, !PT ;  /* 0x0000038015147812 */ /* 0x000fe400078ec0ff */
[----:B------:R-:W-:Y:S01]  /*94f0*/  MOV R175, R172 ;  /* 0x000000ac00af7202 */ /* 0x000fe20000000f00 */
[----:B------:R1:W-:Y:S01]  /*9500*/  STSM.16.M88.4 [R158], R168 ;  /* 0x000000a89e007844 */ /* 0x0003e20000000200 */
[----:B------:R-:W-:Y:S02]  /*9510*/  MOV R172, R152 ;  /* 0x0000009800ac7202 */ /* 0x000fe40000000f00 */
[----:B------:R-:W-:-:S02]  /*9520*/  MOV R173, R154 ;  /* 0x0000009a00ad7202 */ /* 0x000fc40000000f00 */
[----:B------:R-:W-:Y:S02]  /*9530*/  SHF.R.U64 R20, R20, 0x3, RZ ;  /* 0x0000000314147819 */ /* 0x000fe400000012ff */
[----:B------:R-:W-:Y:S02]  /*9540*/  MOV R176, R160 ;  /* 0x000000a000b07202 */ /* 0x000fe40000000f00 */
[----:B------:R-:W-:Y:S02]  /*9550*/  F2FP.BF16.F32.PACK_AB R152, R65, R64 ;  /* 0x000000404198723e */ /* 0x000fe400000010ff */
[----:B------:R-:W-:Y:S02]  /*9560*/  F2FP.BF16.F32.PACK_AB R153, R67, R66 ;  /* 0x000000424399723e */ /* 0x000fe400000010ff */
[----:B------:R-:W-:Y:S02]  /*9570*/  F2FP.BF16.F32.PACK_AB R154, R69, R68 ;  /* 0x00000044459a723e */ /* 0x000fe400000010ff */
[----:B------:R-:W-:-:S02]  /*9580*/  F2FP.BF16.F32.PACK_AB R155, R71, R70 ;  /* 0x00000046479b723e */ /* 0x000fc400000010ff */
[----:B------:R-:W-:Y:S02]  /*9590*/  MOV R177, R162 ;  /* 0x000000a200b17202 */ /* 0x000fe40000000f00 */
[----:B0-----:R-:W-:Y:S01]  /*95a0*/  F2FP.BF16.F32.PACK_AB R156, R73, R72 ;  /* 0x00000048499c723e */ /* 0x001fe200000010ff */
[----:B------:R0:W-:Y:S01]  /*95b0*/  STSM.16.M88.4 [R176], R152 ;  /* 0x00000098b0007844 */ /* 0x0001e20000000200 */
[----:B------:R-:W-:Y:S02]  /*95c0*/  F2FP.BF16.F32.PACK_AB R157, R75, R74 ;  /* 0x0000004a4b9d723e */ /* 0x000fe400000010ff */
[----:B-1----:R-:W-:Y:S02]  /*95d0*/  F2FP.BF16.F32.PACK_AB R158, R77, R76 ;  /* 0x0000004c4d9e723e */ /* 0x002fe400000010ff */
[----:B------:R-:W-:Y:S02]  /*95e0*/  F2FP.BF16.F32.PACK_AB R159, R79, R78 ;  /* 0x0000004e4f9f723e */ /* 0x000fe400000010ff */
[----:B------:R-:W-:-:S02]  /*95f0*/  F2FP.BF16.F32.PACK_AB R160, R81, R80 ;  /* 0x0000005051a0723e */ /* 0x000fc400000010ff */
[----:B------:R-:W-:Y:S01]  /*9600*/  F2FP.BF16.F32.PACK_AB R161, R83, R82 ;  /* 0x0000005253a1723e */ /* 0x000fe200000010ff */
[----:B------:R1:W-:Y:S01]  /*9610*/  STSM.16.M88.4 [R177], R156 ;  /* 0x0000009cb1007844 */ /* 0x0003e20000000200 */
[----:B------:R-:W-:Y:S02]  /*9620*/  F2FP.BF16.F32.PACK_AB R162, R85, R84 ;  /* 0x0000005455a2723e */ /* 0x000fe400000010ff */
[----:B------:R-:W-:Y:S02]  /*9630*/  F2FP.BF16.F32.PACK_AB R163, R87, R86 ;  /* 0x0000005657a3723e */ /* 0x000fe400000010ff */
[----:B------:R-:W-:Y:S01]  /*9640*/  LOP3.LUT R20, R20, R21, RZ, 0x3c, !PT ;  /* 0x0000001514147212 */ /* 0x000fe200078e3cff */
[--C-:B------:R-:W-:Y:S01]  /*9650*/  IMAD.X R21, RZ, RZ, R5.reuse, P2 ;  /* 0x000000ffff157224 */ /* 0x100fe200010e0605 */
[----:B------:R-:W-:Y:S01]  /*9660*/  F2FP.BF16.F32.PACK_AB R8, R89, R88 ;  /* 0x000000585908723e */ /* 0x000fe200000010ff */
[----:B------:R-:W-:Y:S01]  /*9670*/  IMAD.X R5, RZ, RZ, R5, P1 ;  /* 0x000000ffff057224 */ /* 0x000fe200008e0605 */
[----:B------:R-:W-:Y:S01]  /*9680*/  F2FP.BF16.F32.PACK_AB R9, R91, R90 ;  /* 0x0000005a5b09723e */ /* 0x000fe200000010ff */
[----:B------:R2:W-:Y:S01]  /*9690*/  STSM.16.M88.4 [R178], R160 ;  /* 0x000000a0b2007844 */ /* 0x0005e20000000200 */
[----:B------:R-:W-:-:S02]  /*96a0*/  F2FP.BF16.F32.PACK_AB R10, R93, R92 ;  /* 0x0000005c5d0a723e */ /* 0x000fc400000010ff */
[----:B------:R-:W-:Y:S02]  /*96b0*/  F2FP.BF16.F32.PACK_AB R11, R95, R94 ;  /* 0x0000005e5f0b723e */ /* 0x000fe400000010ff */
[----:B------:R-:W-:Y:S02]  /*96c0*/  F2FP.BF16.F32.PACK_AB R12, R97, R96 ;  /* 0x00000060610c723e */ /* 0x000fe400000010ff */
[----:B------:R-:W-:Y:S01]  /*96d0*/  F2FP.BF16.F32.PACK_AB R13, R99, R98 ;  /* 0x00000062630d723e */ /* 0x000fe200000010ff */
[----:B------:R3:W-:Y:S01]  /*96e0*/  STSM.16.M88.4 [R0], R8 ;  /* 0x0000000800007844 */ /* 0x0007e20000000200 */
[----:B------:R-:W-:Y:S02]  /*96f0*/  F2FP.BF16.F32.PACK_AB R14, R101, R100 ;  /* 0x00000064650e723e */ /* 0x000fe400000010ff */
[----:B------:R-:W-:Y:S02]  /*9700*/  F2FP.BF16.F32.PACK_AB R15, R103, R102 ;  /* 0x00000066670f723e */ /* 0x000fe400000010ff */
[----:B0-----:R-:W-:-:S02]  /*9710*/  F2FP.BF16.F32.PACK_AB R152, R105, R104 ;  /* 0x000000686998723e */ /* 0x001fc400000010ff */
[----:B------:R-:W-:Y:S01]  /*9720*/  F2FP.BF16.F32.PACK_AB R153, R107, R106 ;  /* 0x0000006a6b99723e */ /* 0x000fe200000010ff */
[----:B------:R0:W-:Y:S01]  /*9730*/  STSM.16.M88.4 [R7], R12 ;  /* 0x0000000c07007844 */ /* 0x0001e20000000200 */
[----:B------:R-:W-:Y:S02]  /*9740*/  F2FP.BF16.F32.PACK_AB R154, R109, R108 ;  /* 0x0000006c6d9a723e */ /* 0x000fe400000010ff */
[----:B------:R-:W-:Y:S02]  /*9750*/  F2FP.BF16.F32.PACK_AB R155, R111, R110 ;  /* 0x0000006e6f9b723e */ /* 0x000fe400000010ff */
[----:B-1----:R-:W-:Y:S02]  /*9760*/  F2FP.BF16.F32.PACK_AB R156, R113, R112 ;  /* 0x00000070719c723e */ /* 0x002fe400000010ff */
[----:B------:R-:W-:Y:S01]  /*9770*/  F2FP.BF16.F32.PACK_AB R157, R115, R114 ;  /* 0x00000072739d723e */ /* 0x000fe200000010ff */
[----:B------:R-:W-:Y:S01]  /*9780*/  STSM.16.M88.4 [R174], R152 ;  /* 0x00000098ae007844 */ /* 0x000fe20000000200 */
[----:B------:R-:W-:-:S02]  /*9790*/  F2FP.BF16.F32.PACK_AB R158, R117, R116 ;  /* 0x00000074759e723e */ /* 0x000fc400000010ff */
[----:B------:R-:W-:Y:S02]  /*97a0*/  F2FP.BF16.F32.PACK_AB R159, R119, R118 ;  /* 0x00000076779f723e */ /* 0x000fe400000010ff */
[----:B--2---:R-:W-:Y:S02]  /*97b0*/  F2FP.BF16.F32.PACK_AB R160, R121, R120 ;  /* 0x0000007879a0723e */ /* 0x004fe400000010ff */
[----:B------:R-:W-:Y:S01]  /*97c0*/  F2FP.BF16.F32.PACK_AB R161, R123, R122 ;  /* 0x0000007a7ba1723e */ /* 0x000fe200000010ff */
[----:B------:R-:W-:Y:S01]  /*97d0*/  STSM.16.M88.4 [R175], R156 ;  /* 0x0000009caf007844 */ /* 0x000fe20000000200 */
        /* <DEDUP_REMOVED lines=8> */
[----:B---3--:R-:W-:Y:S01]  /*9860*/  F2FP.BF16.F32.PACK_AB R8, R137, R136 ;  /* 0x000000888908723e */ /* 0x008fe200000010ff */
[----:B------:R-:W-:Y:S01]  /*9870*/  STSM.16.M88.4 [R173], R164 ;  /* 0x000000a4ad007844 */ /* 0x000fe20000000200 */
[----:B------:R-:W-:-:S02]  /*9880*/  F2FP.BF16.F32.PACK_AB R9, R139, R138 ;  /* 0x0000008a8b09723e */ /* 0x000fc400000010ff */
[----:B------:R-:W-:Y:S02]  /*9890*/  F2FP.BF16.F32.PACK_AB R10, R141, R140 ;  /* 0x0000008c8d0a723e */ /* 0x000fe400000010ff */
[----:B------:R-:W-:Y:S02]  /*98a0*/  F2FP.BF16.F32.PACK_AB R11, R143, R142 ;  /* 0x0000008e8f0b723e */ /* 0x000fe400000010ff */
[----:B------:R-:W-:Y:S01]  /*98b0*/  MOV R21, R4 ;  /* 0x0000000400157202 */ /* 0x000fe20000000f00 */
[----:B------:R-:W-:Y:S01]  /*98c0*/  IMAD.U32 R4, RZ, RZ, UR12 ;  /* 0x0000000cff047e24 */ /* 0x000fe2000f8e00ff */
[----:B0-----:R-:W-:Y:S01]  /*98d0*/  F2FP.BF16.F32.PACK_AB R12, R145, R144 ;  /* 0x00000090910c723e */ /* 0x001fe200000010ff */
[----:B------:R-:W-:Y:S01]  /*98e0*/  STSM.16.M88.4 [R20], R8 ;  /* 0x0000000814007844 */ /* 0x000fe20000000200 */
[----:B------:R-:W-:Y:S01]  /*98f0*/  F2FP.BF16.F32.PACK_AB R13, R147, R146 ;  /* 0x00000092930d723e */ /* 0x000fe200000010ff */
[----:B------:R-:W-:Y:S01]  /*9900*/  IMAD.U32 R5, RZ, RZ, UR13 ;  /* 0x0000000dff057e24 */ /* 0x000fe2000f8e00ff */
[----:B------:R-:W-:-:S02]  /*9910*/  F2FP.BF16.F32.PACK_AB R14, R149, R148 ;  /* 0x00000094950e723e */ /* 0x000fc400000010ff */
[----:B------:R-:W-:Y:S02]  /*9920*/  F2FP.BF16.F32.PACK_AB R15, R151, R150 ;  /* 0x00000096970f723e */ /* 0x000fe400000010ff */
[----:B------:R-:W-:-:S03]  /*9930*/  ISETP.NE.U32.AND P0, PT, RZ, UR16, PT ;  /* 0x00000010ff007c0c */ /* 0x000fc6000bf05070 */
[----:B------:R0:W-:Y:S01]  /*9940*/  STSM.16.M88.4 [R21], R12 ;  /* 0x0000000c15007844 */ /* 0x0001e20000000200 */
[----:B------:R-:W-:Y:S01]  /*9950*/  BAR.SYNC.DEFER_BLOCKING 0x1, 0x100 ;  /* 0x0044000000007b1d */ /* 0x000fe20000010000 */
[----:B------:R-:W-:-:S13]  /*9960*/  ISETP.NE.AND.EX P0, PT, RZ, UR17, PT, P0 ;  /* 0x00000011ff007c0c */ /* 0x000fda000bf05300 */
[----:B------:R1:W2:Y:S01]  /*9970*/  @P0 LDG.E R0, desc[UR38][R4.64] ;  /* 0x0000002604000981 */ /* 0x0002a2000c1e1900 */
[----:B------:R-:W-:Y:S01]  /*9980*/  PLOP3.LUT P4, PT, PT, PT, UP0, 0x80, 0x0 ;  /* 0x000000000000781c */ /* 0x000fe20003f8f008 */
[----:B-1----:R-:W-:Y:S02]  /*9990*/  IMAD.U32 R4, RZ, RZ, UR14 ;  /* 0x0000000eff047e24 */ /* 0x002fe4000f8e00ff */
[----:B------:R-:W-:-:S10]  /*99a0*/  IMAD.U32 R5, RZ, RZ, UR15 ;  /* 0x0000000fff057e24 */ /* 0x000fd4000f8e00ff */
[----:B------:R1:W3:Y:S01]  /*99b0*/  @P4 LDG.E R7, desc[UR38][R4.64] ;  /* 0x0000002604074981 */ /* 0x0002e2000c1e1900 */
[----:B------:R-:W-:Y:S01]  /*99c0*/  UISETP.NE.AND UP0, UPT, UR41, URZ, UPT ;  /* 0x0000003f2900728c */ /* 0x000fe2000bf05270 */
[----:B0-----:R-:W-:Y:S01]  /*99d0*/  VIADD R14, R16, UR43 ;  /* 0x0000002b100e7c36 */ /* 0x001fe20008000000 */
[----:B------:R-:W-:Y:S02]  /*99e0*/  UISETP.NE.AND UP1, UPT, UR22, 0x1, UPT ;  /* 0x000000011600788c */ /* 0x000fe4000bf25270 */
[----:B------:R-:W-:Y:S01]  /*99f0*/  USEL UR4, UR41, UR4, UP0 ;  /* 0x0000000429047287 */ /* 0x000fe20008000000 */
[----:B------:R-:W-:Y:S01]  /*9a00*/  UMOV UR23, 0x9b8 ;  /* 0x000009b800177882 */ /* 0x000fe20000000000 */
[----:B------:R-:W-:Y:S02]  /*9a10*/  UISETP.NE.U32.AND UP0, UPT, UR16, URZ, UPT ;  /* 0x0000003f1000728c */ /* 0x000fe4000bf05070 */
[----:B------:R-:W-:Y:S01]  /*9a20*/  PLOP3.LUT P1, PT, PT, PT, UP1, 0x80, 0x0 ;  /* 0x000000000000781c */ /* 0x000fe20003f2f018 */
[----:B------:R-:W-:-:S02]  /*9a30*/  UISETP.GT.AND UP2, UPT, UR4, 0x1, UPT ;  /* 0x000000010400788c */ /* 0x000fc4000bf44270 */
[----:B------:R-:W-:Y:S02]  /*9a40*/  UISETP.NE.AND.EX UP0, UPT, UR17, URZ, UPT, UP0 ;  /* 0x0000003f1100728c */ /* 0x000fe4000bf05300 */
[----:B------:R-:W-:Y:S01]  /*9a50*/  USEL UR23, UR23, 0x978, UP2 ;  /* 0x0000097817177887 */ /* 0x000fe20009000000 */
[----:B------:R-:W-:Y:S01]  /*9a60*/  UMOV UR4, URZ ;  /* 0x0000003f00047c82 */ /* 0x000fe20008000000 */
[----:B------:R-:W-:Y:S01]  /*9a70*/  USEL UR46, UR46, URZ, !UP0 ;  /* 0x0000003f2e2e7287 */ /* 0x000fe2000c000000 */
[----:B------:R-:W-:Y:S01]  /*9a80*/  @UP1 ULDC UR25, c[0x0][0xbec] ;  /* 0x0002fb0000191ab9 */ /* 0x000fe20000000800 */
[----:B------:R-:W-:-:S04]  /*9a90*/  USEL UR9, UR42, URZ, UP2 ;  /* 0x0000003f2a097287 */ /* 0x000fc80009000000 */
[----:B-1----:R-:W-:Y:S01]  /*9aa0*/  @P1 IMAD.HI.U32 R4, R14, UR25, RZ ;  /* 0x000000190e041c27 */ /* 0x002fe2000f8e00ff */
[----:B------:R-:W-:Y:S01]  /*9ab0*/  USEL UR45, UR45, URZ, !UP0 ;  /* 0x0000003f2d2d7287 */ /* 0x000fe2000c000000 */
[----:B------:R-:W-:Y:S02]  /*9ac0*/  @UP1 ULDC UR28, c[0x0][0xbf0] ;  /* 0x0002fc00001c1ab9 */ /* 0x000fe40000000800 */
[----:B------:R-:W-:Y:S01]  /*9ad0*/  ULDC.64 UR18, c[0x0][UR23+0x220] ;  /* 0x0000880017127abb */ /* 0x000fe20008000a00 */
[----:B------:R-:W-:Y:S01]  /*9ae0*/  ULDC.64 UR16, c[0x0][UR23+0x218] ;  /* 0x0000860017107abb */ /* 0x000fe20008000a00 */
[----:B------:R-:W-:Y:S01]  /*9af0*/  ULDC.64 UR20, c[0x0][UR23+0x228] ;  /* 0x00008a0017147abb */ /* 0x000fe20008000a00 */
[----:B------:R-:W-:Y:S02]  /*9b00*/  UIMAD UR19, UR19, UR46, URZ ;  /* 0x0000002e131372a4 */ /* 0x000fe4000f8e023f */
[----:B------:R-:W-:Y:S02]  /*9b10*/  UIMAD.WIDE.U32 UR14, UR16, UR44, URZ ;  /* 0x0000002c100e72a5 */ /* 0x000fe4000f8e003f */
[----:B------:R-:W-:-:S02]  /*9b20*/  UIMAD UR24, UR17, UR44, URZ ;  /* 0x0000002c111872a4 */ /* 0x000fc4000f8e023f */
[----:B------:R-:W-:Y:S02]  /*9b30*/  UIMAD.WIDE.U32 UR26, UR20, UR9, URZ ;  /* 0x00000009141a72a5 */ /* 0x000fe4000f8e003f */
[----:B------:R-:W-:Y:S02]  /*9b40*/  UIMAD.WIDE.U32 UR16, UR18, UR46, URZ ;  /* 0x0000002e121072a5 */ /* 0x000fe4000f8e003f */
[----:B------:R-:W-:Y:S02]  /*9b50*/  UIMAD UR9, UR21, UR9, URZ ;  /* 0x00000009150972a4 */ /* 0x000fe4000f8e023f */
[----:B------:R-:W-:Y:S01]  /*9b60*/  UIMAD UR19, UR18, UR45, UR19 ;  /* 0x0000002d121372a4 */ /* 0x000fe2000f8e0213 */
[----:B------:R-:W-:Y:S01]  /*9b70*/  IMAD.U32 R5, RZ, RZ, UR26 ;  /* 0x0000001aff057e24 */ /* 0x000fe2000f8e00ff */
[----:B------:R-:W-:Y:S02]  /*9b80*/  UIADD3 UR24, UR15, UR24, URZ ;  /* 0x000000180f187290 */ /* 0x000fe4000fffe03f */
[----:B------:R-:W-:-:S02]  /*9b90*/  UIADD3 UR15, UR27, UR9, URZ ;  /* 0x000000091b0f7290 */ /* 0x000fc4000fffe03f */
[----:B------:R-:W-:-:S03]  /*9ba0*/  UIADD3 UR9, UR17, UR19, URZ ;  /* 0x0000001311097290 */ /* 0x000fc6000fffe03f */
[----:B------:R-:W-:Y:S01]  /*9bb0*/  ULDC.64 UR18, c[0x0][0xba8] ;  /* 0x0002ea0000127ab9 */ /* 0x000fe20000000a00 */
[----:B------:R-:W-:Y:S01]  /*9bc0*/  IMAD.U32 R8, RZ, RZ, UR15 ;  /* 0x0000000fff087e24 */ /* 0x000fe2000f8e00ff */
[----:B------:R-:W-:Y:S01]  /*9bd0*/  @!UP2 ULDC UR18, c[0x0][0xb50] ;  /* 0x0002d4000012aab9 */ /* 0x000fe20000000800 */
[----:B------:R-:W-:Y:S01]  /*9be0*/  @!UP2 ULDC UR19, c[0x0][0xb54] ;  /* 0x0002d5000013aab9 */ /* 0x000fe20000000800 */
[----:B--2---:R-:W-:Y:S01]  /*9bf0*/  @P0 R2UR UR4, R0 ;  /* 0x00000000000402ca */ /* 0x004fe200000e0000 */
[----:B------:R-:W-:Y:S01]  /*9c00*/  IMAD.MOV.U32 R0, RZ, RZ, R14 ;  /* 0x000000ffff007224 */ /* 0x000fe200078e000e */
[----:B------:R-:W-:-:S05]  /*9c10*/  @P1 SHF.R.U32.HI R0, RZ, UR28, R4 ;  /* 0x0000001cff001c19 */ /* 0x000fca0008011604 */
[----:B------:R-:W-:-:S04]  /*9c20*/  IMAD.MOV R9, RZ, RZ, -R0 ;  /* 0x000000ffff097224 */ /* 0x000fc800078e0a00 */
[----:B------:R-:W-:Y:S02]  /*9c30*/  IMAD R9, R9, UR22, R14 ;  /* 0x0000001609097c24 */ /* 0x000fe4000f8e020e */
[----:B------:R-:W-:Y:S02]  /*9c40*/  UIADD3 UR14, UP0, UP3, UR16, UR14, UR4 ;  /* 0x0000000e100e7290 */ /* 0x000fe4000fb1e004 */
[----:B------:R-:W-:-:S04]  /*9c50*/  USHF.R.S32.HI UR16, URZ, 0x1f, UR4 ;  /* 0x0000001f3f107899 */ /* 0x000fc80008011404 */
[----:B------:R-:W-:Y:S01]  /*9c60*/  UIADD3.X UR9, UR9, UR24, UR16, UP0, UP3 ;  /* 0x0000001809097290 */ /* 0x000fe200087e6410 */
[----:B------:R-:W-:Y:S01]  /*9c70*/  IADD3 R4, P2, P3, R0, UR14, R5 ;  /* 0x0000000e00047c10 */ /* 0x000fe2000fb5e005 */
[----:B------:R-:W-:Y:S01]  /*9c80*/  ULDC.64 UR14, c[0x0][UR23+0x210] ;  /* 0x00008400170e7abb */ /* 0x000fe20008000a00 */
[----:B------:R-:W-:Y:S01]  /*9c90*/  SHF.R.S32.HI R5, RZ, 0x1f, R0 ;  /* 0x0000001fff057819 */ /* 0x000fe20000011400 */
[----:B------:R-:W-:Y:S01]  /*9ca0*/  IMAD R11, R9, UR15, RZ ;  /* 0x0000000f090b7c24 */ /* 0x000fe2000f8e02ff */
[----:B------:R-:W-:Y:S02]  /*9cb0*/  SHF.R.S32.HI R0, RZ, 0x1f, R9 ;  /* 0x0000001fff007819 */ /* 0x000fe40000011409 */
[----:B------:R-:W-:Y:S01]  /*9cc0*/  IADD3.X R5, R5, UR9, R8, P2, P3 ;  /* 0x0000000905057c10 */ /* 0x000fe200097e6408 */
[----:B------:R-:W-:Y:S01]  /*9cd0*/  ULDC UR9, c[0x0][0xa88] ;  /* 0x0002a20000097ab9 */ /* 0x000fe20000000800 */
[----:B---3--:R-:W-:Y:S01]  /*9ce0*/  @P4 R2UR UR9, R7 ;  /* 0x00000000070942ca */ /* 0x008fe200000e0000 */
[----:B------:R-:W-:-:S02]  /*9cf0*/  IMAD R11, R0, UR14, R11 ;  /* 0x0000000e000b7c24 */ /* 0x000fc4000f8e020b */
[----:B------:R-:W-:-:S04]  /*9d00*/  IMAD.WIDE.U32 R4, R9, UR14, R4 ;  /* 0x0000000e09047c25 */ /* 0x000fc8000f8e0004 */
[----:B------:R-:W-:Y:S01]  /*9d10*/  IMAD.IADD R5, R5, 0x1, R11 ;  /* 0x0000000105057824 */ /* 0x000fe200078e020b */
[----:B------:R-:W-:-:S04]  /*9d20*/  LEA R10, P2, R4, UR18, 0x2 ;  /* 0x00000012040a7c11 */ /* 0x000fc8000f8410ff */
[----:B------:R-:W-:Y:S01]  /*9d30*/  LEA.HI.X R11, R4, UR19, R5, 0x2, P2 ;  /* 0x00000013040b7c11 */ /* 0x000fe200090f1405 */
[----:B------:R-:W-:Y:S08]  /*9d40*/  @P4 BRA `(.L_x_13492) ;  /* 0x0000000000284947 */ /* 0x000ff00003800000 */
        /* <DEDUP_REMOVED lines=10> */
.L_x_13492:
        /* <DEDUP_REMOVED lines=35> */
[----:B------:R-:W-:Y:S01]  /*a020*/  IMAD.X R25, RZ, RZ, R5, P2 ;  /* 0x000000ffff197224 */ /* 0x000fe200010e0605 */
[----:B------:R-:W-:Y:S02]  /*a030*/  IADD3 R49, P2, R4, 0x9000, RZ ;  /* 0x0000900004317810 */ /* 0x000fe40007f5e0ff */
[----:B------:R-:W-:Y:S02]  /*a040*/  LOP3.LUT R12, R13, 0x380, RZ, 0xc0, !PT ;  /* 0x000003800d0c7812 */ /* 0x000fe400078ec0ff */
[----:B------:R-:W-:Y:S01]  /*a050*/  LOP3.LUT R48, R49, 0x380, RZ, 0xc0, !PT ;  /* 0x0000038031307812 */ /* 0x000fe200078ec0ff */
[----:B------:R-:W-:Y:S01]  /*a060*/  UIMAD UR12, UR4, UR15, UR12 ;  /* 0x0000000f040c72a4 */ /* 0x000fe2000f8e020c */
[----:B------:R-:W-:Y:S01]  /*a070*/  SHF.R.U64 R8, R8, 0x3, RZ ;  /* 0x0000000308087819 */ /* 0x000fe200000012ff */
[----:B------:R-:W-:Y:S01]  /*a080*/  UIMAD.WIDE.U32 UR10, UR4, UR14, URZ ;  /* 0x0000000e040a72a5 */ /* 0x000fe2000f8e003f */
[----:B------:R-:W-:Y:S01]  /*a090*/  SHF.R.U64 R48, R48, 0x3, RZ ;  /* 0x0000000330307819 */ /* 0x000fe200000012ff */
[----:B------:R-:W5:Y:S01]  /*a0a0*/  LD.E.128 R24, desc[UR38][R24.64] ;  /* 0x0000002618187980 */ /* 0x000f62000c101d00 */
[----:B------:R-:W-:-:S02]  /*a0b0*/  SHF.R.U64 R12, R12, 0x3, RZ ;  /* 0x000000030c0c7819 */ /* 0x000fc400000012ff */
[----:B------:R-:W-:Y:S01]  /*a0c0*/  LOP3.LUT R8, R8, R9, RZ, 0x3c, !PT ;  /* 0x0000000908087212 */ /* 0x000fe200078e3cff */
[----:B------:R-:W-:Y:S01]  /*a0d0*/  UIADD3 UR11, UR11, UR12, URZ ;  /* 0x0000000c0b0b7290 */ /* 0x000fe2000fffe03f */
[----:B------:R-:W-:Y:S01]  /*a0e0*/  LOP3.LUT R48, R48, R49, RZ, 0x3c, !PT ;  /* 0x0000003130307212 */ /* 0x000fe200078e3cff */
[--C-:B------:R-:W-:Y:S01]  /*a0f0*/  IMAD.X R49, RZ, RZ, R5.reuse, P2 ;  /* 0x000000ffff317224 */ /* 0x100fe200010e0605 */
[----:B------:R-:W-:Y:S01]  /*a100*/  IADD3 R6, P2, R4, 0xf000, RZ ;  /* 0x0000f00004067810 */ /* 0x000fe20007f5e0ff */
[--C-:B------:R-:W-:Y:S01]  /*a110*/  IMAD.X R9, RZ, RZ, R5.reuse, P4 ;  /* 0x000000ffff097224 */ /* 0x100fe200020e0605 */
[----:B------:R-:W-:Y:S01]  /*a120*/  LOP3.LUT R12, R12, R13, RZ, 0x3c, !PT ;  /* 0x0000000d0c0c7212 */ /* 0x000fe200078e3cff */
[----:B------:R-:W-:Y:S01]  /*a130*/  IMAD.X R13, RZ, RZ, R5, P3 ;  /* 0x000000ffff0d7224 */ /* 0x000fe200018e0605 */
[----:B------:R-:W-:Y:S01]  /*a140*/  LOP3.LUT R3, R6, 0x380, RZ, 0xc0, !PT ;  /* 0x0000038006037812 */ /* 0x000fe200078ec0ff */
[----:B------:R-:W-:Y:S01]  /*a150*/  ULDC.64 UR12, c[0x0][0xae8] ;  /* 0x0002ba00000c7ab9 */ /* 0x000fe20000000a00 */
[----:B------:R-:W-:-:S02]  /*a160*/  IADD3 R29, P0, R4, 0x4000, RZ ;  /* 0x00004000041d7810 */ /* 0x000fc40007f1e0ff */
[C---:B------:R-:W-:Y:S02]  /*a170*/  IADD3 R33, P6, R4.reuse, 0x5000, RZ ;  /* 0x0000500004217810 */ /* 0x040fe40007fde0ff */
[C---:B------:R-:W-:Y:S01]  /*a180*/  IADD3 R37, P5, R4.reuse, 0x6000, RZ ;  /* 0x0000600004257810 */ /* 0x040fe20007fbe0ff */
[----:B------:R-:W-:Y:S01]  /*a190*/  USHF.R.S32.HI UR4, URZ, 0x1f, UR46 ;  /* 0x0000001f3f047899 */ /* 0x000fe2000801142e */
[----:B------:R-:W-:Y:S01]  /*a1a0*/  SHF.R.U64 R3, R3, 0x3, RZ ;  /* 0x0000000303037819 */ /* 0x000fe200000012ff */
[----:B------:R-:W-:Y:S01]  /*a1b0*/  UIMAD.WIDE.U32 UR10, UR44, UR12, UR10 ;  /* 0x0000000c2c0a72a5 */ /* 0x000fe2000f8e000a */
[----:B------:R-:W-:Y:S01]  /*a1c0*/  IADD3 R41, P4, R4, 0x7000, RZ ;  /* 0x0000700004297810 */ /* 0x000fe20007f9e0ff */
[----:B------:R-:W-:Y:S01]  /*a1d0*/  @UP1 ULDC UR14, c[0x0][0xbec] ;  /* 0x0002fb00000e1ab9 */ /* 0x000fe20000000800 */
[----:B------:R-:W-:Y:S01]  /*a1e0*/  LOP3.LUT R72, R3, R6, RZ, 0x3c, !PT ;  /* 0x0000000603487212 */ /* 0x000fe200078e3cff */
[----:B------:R-:W-:Y:S01]  /*a1f0*/  IMAD R3, R20, 0x20, R81 ;  /* 0x0000002014037824 */ /* 0x000fe200078e0251 */
[----:B------:R-:W-:Y:S01]  /*a200*/  IADD3 R45, P3, R4, 0x8000, RZ ;  /* 0x00008000042d7810 */ /* 0x000fe20007f7e0ff */
[----:B------:R-:W-:Y:S01]  /*a210*/  UIMAD UR11, UR44, UR13, UR11 ;  /* 0x0000000d2c0b72a4 */ /* 0x000fe2000f8e020b */
[----:B------:R-:W-:Y:S01]  /*a220*/  LOP3.LUT R28, R29, 0x380, RZ, 0xc0, !PT ;  /* 0x000003801d1c7812 */ /* 0x000fe200078ec0ff */
[----:B------:R-:W-:Y:S01]  /*a230*/  VIADD R78, R3, UR43 ;  /* 0x0000002b034e7c36 */ /* 0x000fe20008000000 */
[----:B------:R-:W-:Y:S01]  /*a240*/  LOP3.LUT R32, R33, 0x380, RZ, 0xc0, !PT ;  /* 0x0000038021207812 */ /* 0x000fe200078ec0ff */
[----:B------:R-:W-:Y:S01]  /*a250*/  ULDC.64 UR12, c[0x0][0xaf0] ;  /* 0x0002bc00000c7ab9 */ /* 0x000fe20000000a00 */
[----:B------:R-:W-:Y:S01]  /*a260*/  LOP3.LUT R36, R37, 0x380, RZ, 0xc0, !PT ;  /* 0x0000038025247812 */ /* 0x000fe200078ec0ff */
[--C-:B------:R-:W-:Y:S01]  /*a270*/  IMAD.X R73, RZ, RZ, R5.reuse, P2 ;  /* 0x000000ffff497224 */ /* 0x100fe200010e0605 */
[----:B------:R-:W-:Y:S01]  /*a280*/  LOP3.LUT R40, R41, 0x380, RZ, 0xc0, !PT ;  /* 0x0000038029287812 */ /* 0x000fe200078ec0ff */
[----:B------:R-:W5:Y:S01]  /*a290*/  LD.E.128 R8, desc[UR38][R8.64] ;  /* 0x0000002608087980 */ /* 0x000f62000c101d00 */
[----:B------:R-:W-:Y:S01]  /*a2a0*/  LOP3.LUT R44, R45, 0x380, RZ, 0xc0, !PT ;  /* 0x000003802d2c7812 */ /* 0x000fe200078ec0ff */
[----:B------:R-:W-:Y:S01]  /*a2b0*/  UIMAD UR4, UR4, UR12, URZ ;  /* 0x0000000c040472a4 */ /* 0x000fe2000f8e023f */
[----:B------:R-:W-:Y:S01]  /*a2c0*/  SHF.R.U64 R28, R28, 0x3, RZ ;  /* 0x000000031c1c7819 */ /* 0x000fe200000012ff */
[----:B------:R-:W-:Y:S01]  /*a2d0*/  @P1 IMAD.HI.U32 R20, R78, UR14, RZ ;  /* 0x0000000e4e141c27 */ /* 0x000fe2000f8e00ff */
[----:B------:R-:W-:Y:S01]  /*a2e0*/  SHF.R.U64 R32, R32, 0x3, RZ ;  /* 0x0000000320207819 */ /* 0x000fe200000012ff */
[----:B------:R-:W-:Y:S01]  /*a2f0*/  UIMAD.WIDE.U32 UR10, UR46, UR12, UR10 ;  /* 0x0000000c2e0a72a5 */ /* 0x000fe2000f8e000a */
[----:B------:R-:W-:Y:S01]  /*a300*/  SHF.R.U64 R36, R36, 0x3, RZ ;  /* 0x0000000324247819 */ /* 0x000fe200000012ff */
[----:B------:R-:W-:Y:S01]  /*a310*/  IMAD.MOV.U32 R3, RZ, RZ, R78 ;  /* 0x000000ffff037224 */ /* 0x000fe200078e004e */
[----:B------:R-:W-:Y:S01]  /*a320*/  SHF.R.U64 R40, R40, 0x3, RZ ;  /* 0x0000000328287819 */ /* 0x000fe200000012ff */
[----:B------:R-:W-:Y:S01]  /*a330*/  @UP1 ULDC UR12, c[0x0][0xbf0] ;  /* 0x0002fc00000c1ab9 */ /* 0x000fe20000000800 */
[----:B------:R-:W-:Y:S01]  /*a340*/  SHF.R.U64 R44, R44, 0x3, RZ ;  /* 0x000000032c2c7819 */ /* 0x000fe200000012ff */
[----:B------:R-:W-:Y:S01]  /*a350*/  UIMAD UR4, UR46, UR13, UR4 ;  /* 0x0000000d2e0472a4 */ /* 0x000fe2000f8e0204 */
        /* <DEDUP_REMOVED lines=10> */
[----:B------:R-:W-:Y:S01]  /*a400*/  @P1 SHF.R.U32.HI R3, RZ, UR12, R20 ;  /* 0x0000000cff031c19 */ /* 0x000fe20008011614 */
[----:B------:R-:W-:Y:S01]  /*a410*/  UIADD3 UR4, UR11, UR4, URZ ;  /* 0x000000040b047290 */ /* 0x000fe2000fffe03f */
[C---:B------:R-:W-:Y:S01]  /*a420*/  IADD3 R53, P0, R4.reuse, 0xa000, RZ ;  /* 0x0000a00004357810 */ /* 0x040fe20007f1e0ff */
[----:B------:R-:W-:Y:S01]  /*a430*/  IMAD.U32 R21, RZ, RZ, UR11 ;  /* 0x0000000bff157e24 */ /* 0x000fe2000f8e00ff */
[C---:B------:R-:W-:Y:S01]  /*a440*/  IADD3 R57, P6, R4.reuse, 0xb000, RZ ;  /* 0x0000b00004397810 */ /* 0x040fe20007fde0ff */
[----:B------:R-:W5:Y:S01]  /*a450*/  LD.E.128 R12, desc[UR38][R12.64] ;  /* 0x000000260c0c7980 */ /* 0x000f62000c101d00 */
[----:B------:R-:W-:-:S02]  /*a460*/  IADD3 R61, P5, R4, 0xc000, RZ ;  /* 0x0000c000043d7810 */ /* 0x000fc40007fbe0ff */
[C---:B------:R-:W-:Y:S01]  /*a470*/  IADD3 R65, P4, R4.reuse, 0xd000, RZ ;  /* 0x0000d00004417810 */ /* 0x040fe20007f9e0ff */
[----:B------:R-:W5:Y:S01]  /*a480*/  LD.E.128 R28, desc[UR38][R28.64] ;  /* 0x000000261c1c7980 */ /* 0x000f62000c101d00 */
[----:B------:R-:W-:Y:S01]  /*a490*/  IADD3 R69, P3, R4, 0xe000, RZ ;  /* 0x0000e00004457810 */ /* 0x000fe20007f7e0ff */
[--C-:B------:R-:W-:Y:S01]  /*a4a0*/  IMAD.MOV R77, RZ, RZ, -R3.reuse ;  /* 0x000000ffff4d7224 */ /* 0x100fe200078e0a03 */
[----:B------:R-:W-:Y:S01]  /*a4b0*/  SHF.R.S32.HI R76, RZ, 0x1f, R3 ;  /* 0x0000001fff4c7819 */ /* 0x000fe20000011403 */
[----:B------:R-:W-:Y:S01]  /*a4c0*/  IMAD.U32 R20, RZ, RZ, UR10 ;  /* 0x0000000aff147e24 */ /* 0x000fe2000f8e00ff */
[----:B------:R-:W-:Y:S01]  /*a4d0*/  LOP3.LUT R52, R53, 0x380, RZ, 0xc0, !PT ;  /* 0x0000038035347812 */ /* 0x000fe200078ec0ff */
[----:B------:R-:W-:Y:S01]  /*a4e0*/  ULDC.64 UR10, c[0x0][0xae0] ;  /* 0x0002b800000a7ab9 */ /* 0x000fe20000000a00 */
[----:B------:R-:W-:Y:S01]  /*a4f0*/  LOP3.LUT R56, R57, 0x380, RZ, 0xc0, !PT ;  /* 0x0000038039387812 */ /* 0x000fe200078ec0ff */
[----:B------:R-:W5:Y:S01]  /*a500*/  LD.E.128 R32, desc[UR38][R32.64] ;  /* 0x0000002620207980 */ /* 0x000f62000c101d00 */
[----:B------:R-:W-:-:S02]  /*a510*/  LOP3.LUT R60, R61, 0x380, RZ, 0xc0, !PT ;  /* 0x000003803d3c7812 */ /* 0x000fc400078ec0ff */
[----:B------:R-:W-:Y:S01]  /*a520*/  LOP3.LUT R64, R65, 0x380, RZ, 0xc0, !PT ;  /* 0x0000038041407812 */ /* 0x000fe200078ec0ff */
[----:B------:R-:W5:Y:S01]  /*a530*/  LD.E.128 R36, desc[UR38][R36.64] ;  /* 0x0000002624247980 */ /* 0x000f62000c101d00 */
        /* <DEDUP_REMOVED lines=49> */
[----:B------:R-:W-:Y:S01]  /*a850*/  VIADD R84, R81, UR43 ;  /* 0x0000002b51547c36 */ /* 0x000fe20008000000 */
        /* <DEDUP_REMOVED lines=37> */
.L_x_13495:
[----:B------:R-:W-:Y:S05]  /*aab0*/  BSYNC B1 ;  /* 0x0000000000017941 */ /* 0x000fea0003800000 */
.L_x_13494:
        /* <DEDUP_REMOVED lines=21> */
.L_x_13497:
[----:B------:R-:W-:Y:S05]  /*ac10*/  BSYNC B1 ;  /* 0x0000000000017941 */ /* 0x000fea0003800000 */
.L_x_13496:
        /* <DEDUP_REMOVED lines=21> */
.L_x_13499:
[----:B------:R-:W-:Y:S05]  /*ad70*/  BSYNC B1 ;  /* 0x0000000000017941 */ /* 0x000fea0003800000 */
.L_x_13498:
[----:B0-----:R-:W-:Y:S01]  /*ad80*/  VIADD R3, R84, 0x60 ;  /* 0x0000006054037836 */ /* 0x001fe20000000000 */
[----:B--23--:R-:W0:Y:S04]  /*ad90*/  SHFL.IDX PT, R83, R83, 0x3, 0x181f ;  /* 0x00781f0053537f89 */ /* 0x00ce2800000e0000 */
[----:B------:R-:W-:Y:S01]  /*ada0*/  ISETP.GE.AND P0, PT, R3, UR9, PT ;  /* 0x0000000903007c0c */ /* 0x000fe2000bf06270 */
[----:B----4-:R4:W2:-:S12]  /*adb0*/  SHFL.IDX PT, R11, R82, 0x3, 0x181f ;  /* 0x00781f00520b7f89 */ /* 0x01089800000e0000 */
[----:B----4-:R-:W-:Y:S05]  /*adc0*/  @P0 BRA `(.L_x_13500) ;  /* 0x00000024007c0947 */ /* 0x010fea0003800000 */
[----:B------:R-:W-:Y:S02]  /*add0*/  ULDC UR4, c[0x0][0xac8] ;  /* 0x0002b20000047ab9 */ /* 0x000fe40000000800 */
[----:B------:R-:W-:Y:S02]  /*ade0*/  ISETP.GE.AND P3, PT, R0, UR4, PT ;  /* 0x0000000400007c0c */ /* 0x000fe4000bf66270 */
[----:B------:R-:W-:Y:S02]  /*adf0*/  ISETP.GE.AND P4, PT, R86, UR4, PT ;  /* 0x0000000456007c0c */ /* 0x000fe4000bf86270 */
[----:B------:R-:W-:-:S09]  /*ae00*/  ISETP.GE.AND P5, PT, R88, UR4, PT ;  /* 0x0000000458007c0c */ /* 0x000fd2000bfa6270 */
[-C--:B--2---:R-:W-:Y:S02]  /*ae10*/  @!P3 LEA R4, P0, R0, R11.reuse, 0x1 ;  /* 0x0000000b0004b211 */ /* 0x084fe400078008ff */
        /* <DEDUP_REMOVED lines=10> */
[----:B----4-:R-:W-:-:S04]  /*aec0*/  LEA R4, P0, R90, R11, 0x1 ;  /* 0x0000000b5a047211 */ /* 0x010fc800078008ff */
[----:B------:R-:W-:-:S05]  /*aed0*/  LEA.HI.X R5, R90, R83, R89, 0x1, P0 ;  /* 0x000000535a057211 */ /* 0x000fca00000f0c59 */
[----:B------:R0:W-:Y:S01]  /*aee0*/  ST.E.128 desc[UR38][R4.64], R72 ;  /* 0x0000004804007985 */ /* 0x0001e2000c101d26 */
[----:B------:R-:W-:Y:S05]  /*aef0*/  BRA `(.L_x_13500) ;  /* 0x0000002400307947 */ /* 0x000fea0003800000 */
.L_x_13493:
        /* <DEDUP_REMOVED lines=55> */
[----:B------:R-:W-:Y:S01]  /*b270*/  IMAD R6, R6, UR10, RZ ;  /* 0x0000000a06067c24 */ /* 0x000fe2000f8e02ff */
[----:B------:R-:W-:Y:S01]  /*b280*/  SHF.R.S32.HI R168, RZ, 0x1f, R226 ;  /* 0x0000001fffa87819 */ /* 0x000fe200000114e2 */
        /* <DEDUP_REMOVED lines=28> */
[-C--:B-1----:R-:W-:Y:S01]  /*b450*/  @!P0 LEA R6, P6, R224, R4.reuse, 0x2 ;  /* 0x00000004e0068211 */ /* 0x082fe200078c10ff */
        /* <DEDUP_REMOVED lines=89> */
[----:B------:R-:W-:Y:S01]  /*b9f0*/  ISETP.GE.AND P3, PT, R29, UR4, PT ;  /* 0x000000041d007c0c */ /* 0x000fe2000bf66270 */
[----:B------:R4:W-:Y:S01]  /*ba00*/  @!P4 ST.E.64 desc[UR38][R8.64], R124 ;  /* 0x0000007c0800c985 */ /* 0x0009e2000c101b26 */
[----:B------:R-:W-:-:S02]  /*ba10*/  ISETP.GE.AND P4, PT, R13, UR4, PT ;  /* 0x000000040d007c0c */ /* 0x000fc4000bf86270 */
[CC--:B---3--:R-:W-:Y:S01]  /*ba20*/  @!P2 LEA R10, P5, R19.reuse, R4.reuse, 0x2 ;  /* 0x00000004130aa211 */ /* 0x0c8fe200078a10ff */
[----:B-1----:R-:W-:Y:S01]  /*ba30*/  VIADD R25, R2, 0xf8 ;  /* 0x000000f802197836 */ /* 0x002fe20000000000 */
[----:B------:R-:W-:Y:S02]  /*ba40*/  SHF.R.S32.HI R21, RZ, 0x1f, R17 ;  /* 0x0000001fff157819 */ /* 0x000fe40000011411 */
[CC--:B------:R-:W-:Y:S02]  /*ba50*/  @!P1 LEA R14, P6, R18.reuse, R4.reuse, 0x2 ;  /* 0x00000004120e9211 */ /* 0x0c0fe400078c10ff */
[-C--:B------:R-:W-:Y:S02]  /*ba60*/  @!P2 LEA.HI.X R11, R19, R5.reuse, R229, 0x2, P5 ;  /* 0x00000005130ba211 */ /* 0x080fe400028f14e5 */
[----:B------:R-:W-:Y:S02]  /*ba70*/  @!P0 LEA R20, P5, R17, R4, 0x2 ;  /* 0x0000000411148211 */ /* 0x000fe400078a10ff */
[----:B------:R-:W-:Y:S01]  /*ba80*/  @!P1 LEA.HI.X R15, R18, R5, R228, 0x2, P6 ;  /* 0x00000005120f9211 */ /* 0x000fe200030f14e4 */
[----:B------:R3:W-:Y:S01]  /*ba90*/  @!P2 ST.E.64 desc[UR38][R10.64], R128 ;  /* 0x000000800a00a985 */ /* 0x0007e2000c101b26 */
[----:B------:R-:W-:-:S02]  /*baa0*/  ISETP.GE.AND P6, PT, R25, UR4, PT ;  /* 0x0000000419007c0c */ /* 0x000fc4000bfc6270 */
[-C--:B------:R-:W-:Y:S01]  /*bab0*/  @!P0 LEA.HI.X R21, R17, R5.reuse, R21, 0x2, P5 ;  /* 0x0000000511158211 */ /* 0x080fe200028f1415 */
[----:B------:R3:W-:Y:S01]  /*bac0*/  @!P1 ST.E.64 desc[UR38][R14.64], R132 ;  /* 0x000000840e009985 */ /* 0x0007e2000c101b26 */
[----:B--2---:R-:W-:Y:S02]  /*bad0*/  SHF.R.S32.HI R7, RZ, 0x1f, R13 ;  /* 0x0000001fff077819 */ /* 0x004fe4000001140d */
[CC--:B------:R-:W-:Y:S01]  /*bae0*/  @!P4 LEA R6, P5, R13.reuse, R4.reuse, 0x2 ;  /* 0x000000040d06c211 */ /* 0x0c0fe200078a10ff */
[----:B------:R3:W-:Y:S01]  /*baf0*/  @!P0 ST.E.64 desc[UR38][R20.64], R136 ;  /* 0x0000008814008985 */ /* 0x0007e2000c101b26 */
[----:B----4-:R-:W-:Y:S02]  /*bb00*/  SHF.R.S32.HI R9, RZ, 0x1f, R29 ;  /* 0x0000001fff097819 */ /* 0x010fe4000001141d */
[----:B------:R-:W-:Y:S02]  /*bb10*/  @!P4 LEA.HI.X R7, R13, R5, R7, 0x2, P5 ;  /* 0x000000050d07c211 */ /* 0x000fe400028f1407 */
[----:B------:R-:W-:-:S02]  /*bb20*/  @!P3 LEA R8, P5, R29, R4, 0x2 ;  /* 0x000000041d08b211 */ /* 0x000fc400078a10ff */
[----:B------:R-:W-:Y:S01]  /*bb30*/  SHF.R.S32.HI R13, RZ, 0x1f, R25 ;  /* 0x0000001fff0d7819 */ /* 0x000fe20000011419 */
[----:B------:R3:W-:Y:S01]  /*bb40*/  @!P4 ST.E.64 desc[UR38][R6.64], R140 ;  /* 0x0000008c0600c985 */ /* 0x0007e2000c101b26 */
[----:B------:R-:W-:Y:S02]  /*bb50*/  @!P3 LEA.HI.X R9, R29, R5, R9, 0x2, P5 ;  /* 0x000000051d09b211 */ /* 0x000fe400028f1409 */
[----:B------:R-:W-:-:S03]  /*bb60*/  @!P6 LEA R4, P5, R25, R4, 0x2 ;  /* 0x000000041904e211 */ /* 0x000fc600078a10ff */
[----:B------:R3:W-:Y:S01]  /*bb70*/  @!P3 ST.E.64 desc[UR38][R8.64], R144 ;  /* 0x000000900800b985 */ /* 0x0007e2000c101b26 */
[----:B------:R-:W-:-:S05]  /*bb80*/  @!P6 LEA.HI.X R5, R25, R5, R13, 0x2, P5 ;  /* 0x000000051905e211 */ /* 0x000fca00028f140d */
[----:B------:R3:W-:Y:S04]  /*bb90*/  @!P6 ST.E.64 desc[UR38][R4.64], R148 ;  /* 0x000000940400e985 */ /* 0x0007e8000c101b26 */
.L_x_13502:
[----:B------:R-:W-:Y:S05]  /*bba0*/  BSYNC B1 ;  /* 0x0000000000017941 */ /* 0x000fea0003800000 */
.L_x_13501:
[----:B------:R-:W-:Y:S01]  /*bbb0*/  ISETP.GE.AND P0, PT, R0, UR9, PT ;  /* 0x0000000900007c0c */ /* 0x000fe2000bf06270 */
[----:B--23--:R2:W3:Y:S04]  /*bbc0*/  SHFL.IDX PT, R5, R12, 0x1, 0x1c1f ;  /* 0x003c1f000c057f89 */ /* 0x00c4e800000e0000 */
[----:B-1----:R2:W1:Y:S08]  /*bbd0*/  SHFL.IDX PT, R4, R3, 0x1, 0x1c1f ;  /* 0x003c1f0003047f89 */ /* 0x00247000000e0000 */
[----:B--2---:R-:W-:Y:S05]  /*bbe0*/  @P0 BRA `(.L_x_13500) ;  /* 0x0000001400f40947 */ /* 0x004fea0003800000 */
[----:B------:R-:W-:Y:S01]  /*bbf0*/  ULDC UR4, c[0x0][0xac8] ;  /* 0x0002b20000047ab9 */ /* 0x000fe20000000800 */
[----:B------:R-:W-:Y:S01]  /*bc00*/  VIADD R25, R2, 0xe8 ;  /* 0x000000e802197836 */ /* 0x000fe20000000000 */
[----:B------:R-:W-:Y:S01]  /*bc10*/  ISETP.GE.AND P5, PT, R226, UR4, PT ;  /* 0x00000004e2007c0c */ /* 0x000fe2000bfa6270 */
[C---:B0-----:R-:W-:Y:S01]  /*bc20*/  VIADD R3, R2.reuse, 0xf0 ;  /* 0x000000f002037836 */ /* 0x041fe20000000000 */
[----:B------:R-:W-:Y:S02]  /*bc30*/  ISETP.GE.AND P4, PT, R2, UR4, PT ;  /* 0x0000000402007c0c */ /* 0x000fe4000bf86270 */
[----:B------:R-:W-:Y:S02]  /*bc40*/  ISETP.GE.AND P2, PT, R225, UR4, PT ;  /* 0x00000004e1007c0c */ /* 0x000fe4000bf46270 */
[----:B------:R-:W-:Y:S02]  /*bc50*/  ISETP.GE.AND P1, PT, R224, UR4, PT ;  /* 0x00000004e0007c0c */ /* 0x000fe4000bf26270 */
[----:B------:R-:W-:-:S02]  /*bc60*/  ISETP.GE.AND P0, PT, R223, UR4, PT ;  /* 0x00000004df007c0c */ /* 0x000fc4000bf06270 */
[----:B------:R-:W-:Y:S02]  /*bc70*/  SHF.R.S32.HI R0, RZ, 0x1f, R25 ;  /* 0x0000001fff007819 */ /* 0x000fe40000011419 */
[----:B------:R-:W-:Y:S02]  /*bc80*/  SHF.R.S32.HI R24, RZ, 0x1f, R17 ;  /* 0x0000001fff187819 */ /* 0x000fe40000011411 */
[-C--:B-1----:R-:W-:Y:S01]  /*bc90*/  @!P5 LEA R8, P3, R226, R4.reuse, 0x2 ;  /* 0x00000004e208d211 */ /* 0x082fe200078610ff */
[----:B---3--:R-:W-:Y:S02]  /*bca0*/  @!P4 IMAD.WIDE R6, R2, 0x4, R4 ;  /* 0x000000040206c825 */ /* 0x008fe400078e0204 */
[----:B------:R-:W-:Y:S02]  /*bcb0*/  @!P2 LEA R10, P6, R225, R4, 0x2 ;  /* 0x00000004e10aa211 */ /* 0x000fe400078c10ff */
[----:B------:R-:W-:Y:S01]  /*bcc0*/  @!P5 LEA.HI.X R9, R226, R5, R168, 0x2, P3 ;  /* 0x00000005e209d211 */ /* 0x000fe200018f14a8 */
[----:B------:R0:W-:Y:S01]  /*bcd0*/  @!P4 ST.E.64 desc[UR38][R6.64], R26 ;  /* 0x0000001a0600c985 */ /* 0x0001e2000c101b26 */
[----:B------:R-:W-:-:S02]  /*bce0*/  ISETP.GE.AND P3, PT, R222, UR4, PT ;  /* 0x00000004de007c0c */ /* 0x000fc4000bf66270 */
[-C--:B------:R-:W-:Y:S01]  /*bcf0*/  @!P2 LEA.HI.X R11, R225, R5.reuse, R167, 0x2, P6 ;  /* 0x00000005e10ba211 */ /* 0x080fe200030f14a7 */
[----:B------:R1:W-:Y:S01]  /*bd00*/  @!P5 ST.E.64 desc[UR38][R8.64], R30 ;  /* 0x0000001e0800d985 */ /* 0x0003e2000c101b26 */
[CC--:B------:R-:W-:Y:S02]  /*bd10*/  @!P1 LEA R12, P5, R224.reuse, R4.reuse, 0x2 ;  /* 0x00000004e00c9211 */ /* 0x0c0fe400078a10ff */
        /* <DEDUP_REMOVED lines=32> */
[CC--:B-1----:R-:W-:Y:S02]  /*bf20*/  @!P3 LEA R6, P6, R216.reuse, R4.reuse, 0x2 ;  /* 0x00000004d806b211 */ /* 0x0c2fe400078c10ff */
        /* <DEDUP_REMOVED lines=60> */
[-C--:B----4-:R-:W-:Y:S01]  /*c2f0*/  @!P0 LEA R10, P6, R19, R4.reuse, 0x2 ;  /* 0x00000004130a8211 */ /* 0x090fe200078c10ff */
[----:B------:R3:W-:Y:S01]  /*c300*/  @!P3 ST.E.64 desc[UR38][R20.64], R126 ;  /* 0x0000007e1400b985 */ /* 0x0007e2000c101b26 */
[----:B--2---:R-:W-:Y:S02]  /*c310*/  @!P1 LEA R12, P3, R25, R4, 0x2 ;  /* 0x00000004190c9211 */ /* 0x004fe400078610ff */
[----:B------:R-:W-:-:S02]  /*c320*/  @!P0 LEA.HI.X R11, R19, R5, R229, 0x2, P6 ;  /* 0x00000005130b8211 */ /* 0x000fc400030f14e5 */
[CC--:B0-----:R-:W-:Y:S02]  /*c330*/  @!P4 LEA R6, P6, R18.reuse, R4.reuse, 0x2 ;  /* 0x000000041206c211 */ /* 0x0c1fe400078c10ff */
[-C--:B------:R-:W-:Y:S01]  /*c340*/  @!P1 LEA.HI.X R13, R25, R5.reuse, R0, 0x2, P3 ;  /* 0x00000005190d9211 */ /* 0x080fe200018f1400 */
[----:B------:R3:W-:Y:S01]  /*c350*/  @!P0 ST.E.64 desc[UR38][R10.64], R130 ;  /* 0x000000820a008985 */ /* 0x0007e2000c101b26 */
[-C--:B-1----:R-:W-:Y:S02]  /*c360*/  @!P5 LEA R8, P3, R17, R4.reuse, 0x2 ;  /* 0x000000041108d211 */ /* 0x082fe400078610ff */
[-C--:B------:R-:W-:Y:S02]  /*c370*/  @!P4 LEA.HI.X R7, R18, R5.reuse, R228, 0x2, P6 ;  /* 0x000000051207c211 */ /* 0x080fe400030f14e4 */
[----:B------:R-:W-:Y:S02]  /*c380*/  SHF.R.S32.HI R0, RZ, 0x1f, R3 ;  /* 0x0000001fff007819 */ /* 0x000fe40000011403 */
[----:B------:R-:W-:Y:S01]  /*c390*/  @!P2 LEA R14, P6, R3, R4, 0x2 ;  /* 0x00000004030ea211 */ /* 0x000fe200078c10ff */
[----:B------:R3:W-:Y:S01]  /*c3a0*/  @!P4 ST.E.64 desc[UR38][R6.64], R134 ;  /* 0x000000860600c985 */ /* 0x0007e2000c101b26 */
[----:B------:R-:W-:-:S02]  /*c3b0*/  @!P5 LEA.HI.X R9, R17, R5, R24, 0x2, P3 ;  /* 0x000000051109d211 */ /* 0x000fc400018f1418 */
[----:B------:R-:W-:Y:S01]  /*c3c0*/  @!P2 LEA.HI.X R15, R3, R5, R0, 0x2, P6 ;  /* 0x00000005030fa211 */ /* 0x000fe200030f1400 */
[----:B------:R-:W-:Y:S02]  /*c3d0*/  VIADD R3, R2, 0xf8 ;  /* 0x000000f802037836 */ /* 0x000fe40000000000 */
        /* <DEDUP_REMOVED lines=10> */
.L_x_13491:
        /* <DEDUP_REMOVED lines=33> */
.L_x_13503:
        /* <DEDUP_REMOVED lines=57> */
.L_x_13505:
[----:B------:R-:W-:Y:S05]  /*ca20*/  BSYNC B1 ;  /* 0x0000000000017941 */ /* 0x000fea0003800000 */
.L_x_13504:
        /* <DEDUP_REMOVED lines=14> */
[----:B------:R-:W-:-:S03]  /*cb10*/  UIADD3 UR9, UR9, UR10, URZ ;  /* 0x0000000a09097290 */ /* 0x000fc6000fffe03f */
[----:B------:R-:W-:Y:S01]  /*cb20*/  IMAD R3, R10, 0x20, R13 ;  /* 0x000000200a037824 */ /* 0x000fe200078e020d */
[----:B------:R-:W-:Y:S02]  /*cb30*/  ULDC.64 UR10, c[0x0][0xae8] ;  /* 0x0002ba00000a7ab9 */ /* 0x000fe40000000a00 */
[----:B------:R-:W-:Y:S01]  /*cb40*/  UIMAD.WIDE.U32 UR8, UR44, UR10, UR8 ;  /* 0x0000000a2c0872a5 */ /* 0x000fe2000f8e0008 */
[----:B------:R-:W-:Y:S01]  /*cb50*/  VIADD R8, R3, UR43 ;  /* 0x0000002b03087c36 */ /* 0x000fe20008000000 */
[----:B-1----:R-:W-:Y:S02]  /*cb60*/  ISETP.NE.AND P0, PT, R11, 0x1, PT ;  /* 0x000000010b00780c */ /* 0x002fe40003f05270 */
[----:B------:R-:W-:Y:S01]  /*cb70*/  UIMAD UR9, UR44, UR11, UR9 ;  /* 0x0000000b2c0972a4 */ /* 0x000fe2000f8e0209 */
[----:B------:R-:W-:Y:S02]  /*cb80*/  IMAD.MOV.U32 R3, RZ, RZ, R8 ;  /* 0x000000ffff037224 */ /* 0x000fe400078e0008 */
[----:B------:R-:W-:-:S02]  /*cb90*/  ULDC.64 UR10, c[0x0][0xaf0] ;  /* 0x0002bc00000a7ab9 */ /* 0x000fc40000000a00 */
        /* <DEDUP_REMOVED lines=18> */
[----:B------:R-:W-:Y:S02]  /*ccc0*/  VIADD R8, R13, UR43 ;  /* 0x0000002b0d087c36 */ /* 0x000fe40008000000 */
[----:B------:R-:W-:Y:S01]  /*ccd0*/  IMAD R9, R3, UR11, R6 ;  /* 0x0000000b03097c24 */ /* 0x000fe2000f8e0206 */
[----:B------:R-:W-:Y:S01]  /*cce0*/  SHF.R.S32.HI R6, RZ, 0x1f, R7 ;  /* 0x0000001fff067819 */ /* 0x000fe20000011407 */
[----:B-----5:R-:W-:Y:S02]  /*ccf0*/  IMAD R11, R0, R11, RZ ;  /* 0x0000000b000b7224 */ /* 0x020fe400078e02ff */
[----:B------:R-:W-:-:S02]  /*cd00*/  IMAD.IADD R5, R5, 0x1, R9 ;  /* 0x0000000105057824 */ /* 0x000fc400078e0209 */
[----:B------:R-:W-:Y:S02]  /*cd10*/  IMAD R6, R6, UR8, RZ ;  /* 0x0000000806067c24 */ /* 0x000fe4000f8e02ff */
[----:B------:R-:W-:-:S04]  /*cd20*/  IMAD.WIDE.U32 R4, R7, UR8, R4 ;  /* 0x0000000807047c25 */ /* 0x000fc8000f8e0004 */
[----:B------:R-:W-:Y:S01]  /*cd30*/  IMAD R9, R7, UR9, R6 ;  /* 0x0000000907097c24 */ /* 0x000fe2000f8e0206 */
[----:B------:R-:W-:Y:S01]  /*cd40*/  ULDC.64 UR8, c[0x0][0xa80] ;  /* 0x0002a00000087ab9 */ /* 0x000fe20000000a00 */
[----:B------:R-:W-:Y:S01]  /*cd50*/  VIADD R3, R8, 0x40 ;  /* 0x0000004008037836 */ /* 0x000fe20000000000 */
[----:B------:R-:W-:Y:S01]  /*cd60*/  LEA R6, P2, R4, UR8, 0x1 ;  /* 0x0000000804067c11 */ /* 0x000fe2000f8408ff */
[----:B------:R-:W-:Y:S02]  /*cd70*/  IMAD.IADD R5, R5, 0x1, R9 ;  /* 0x0000000105057824 */ /* 0x000fe400078e0209 */
[----:B------:R-:W-:Y:S01]  /*cd80*/  VIADD R0, R8, 0x20 ;  /* 0x0000002008007836 */ /* 0x000fe20000000000 */
[-C--:B------:R-:W-:Y:S01]  /*cd90*/  ISETP.GE.AND P0, PT, R3, R11.reuse, PT ;  /* 0x0000000b0300720c */ /* 0x080fe20003f06270 */
[----:B------:R-:W-:Y:S01]  /*cda0*/  IMAD.SHL.U32 R7, R10, 0x8, RZ ;  /* 0x000000080a077824 */ /* 0x000fe200078e00ff */
[----:B------:R-:W-:Y:S02]  /*cdb0*/  LEA.HI.X R3, R4, UR9, R5, 0x1, P2 ;  /* 0x0000000904037c11 */ /* 0x000fe400090f0c05 */
[-C--:B------:R-:W-:Y:S01]  /*cdc0*/  ISETP.GE.AND P2, PT, R8, R11.reuse, PT ;  /* 0x0000000b0800720c */ /* 0x080fe20003f46270 */
[C---:B------:R-:W-:Y:S01]  /*cdd0*/  VIADD R9, R7.reuse, 0x40 ;  /* 0x0000004007097836 */ /* 0x040fe20000000000 */
[----:B------:R-:W-:Y:S01]  /*cde0*/  ISETP.GE.AND P1, PT, R0, R11, PT ;  /* 0x0000000b0000720c */ /* 0x000fe20003f26270 */
[C---:B------:R-:W-:Y:S01]  /*cdf0*/  VIADD R13, R7.reuse, 0x80 ;  /* 0x00000080070d7836 */ /* 0x040fe20000000000 */
[----:B------:R0:W1:Y:S01]  /*ce00*/  SHFL.IDX PT, R4, R6, RZ, 0x181f ;  /* 0x00181fff06047589 */ /* 0x00006200000e0000 */
[----:B------:R-:W-:Y:S01]  /*ce10*/  VIADD R15, R7, 0xc0 ;  /* 0x000000c0070f7836 */ /* 0x000fe20000000000 */
[----:B------:R-:W-:-:S02]  /*ce20*/  SHF.R.S32.HI R12, RZ, 0x1f, R7 ;  /* 0x0000001fff0c7819 */ /* 0x000fc40000011407 */
[----:B------:R0:W2:Y:S01]  /*ce30*/  SHFL.IDX PT, R0, R3, RZ, 0x181f ;  /* 0x00181fff03007589 */ /* 0x0000a200000e0000 */
[----:B------:R-:W-:Y:S02]  /*ce40*/  SHF.R.S32.HI R10, RZ, 0x1f, R9 ;  /* 0x0000001fff0a7819 */ /* 0x000fe40000011409 */
[----:B------:R-:W-:Y:S02]  /*ce50*/  SHF.R.S32.HI R14, RZ, 0x1f, R13 ;  /* 0x0000001fff0e7819 */ /* 0x000fe4000001140d */
        /* <DEDUP_REMOVED lines=19> */
.L_x_13507:
[----:B------:R-:W-:Y:S05]  /*cf90*/  BSYNC B1 ;  /* 0x0000000000017941 */ /* 0x000fea0003800000 */
.L_x_13506:
        /* <DEDUP_REMOVED lines=21> */
.L_x_13509:
[----:B------:R-:W-:Y:S05]  /*d0f0*/  BSYNC B1 ;  /* 0x0000000000017941 */ /* 0x000fea0003800000 */
.L_x_13508:
        /* <DEDUP_REMOVED lines=21> */
.L_x_13511:
[----:B------:R-:W-:Y:S05]  /*d250*/  BSYNC B1 ;  /* 0x0000000000017941 */ /* 0x000fea0003800000 */
.L_x_13510:
        /* <DEDUP_REMOVED lines=11> */
[-C--:B--2---:R-:W-:Y:S02]  /*d310*/  @!P3 LEA.HI.X R7, R7, R3.reuse, R12, 0x1, P4 ;  /* 0x000000030707b211 */ /* 0x084fe400020f0c0c */
        /* <DEDUP_REMOVED lines=10> */
.L_x_13500:
[----:B------:R-:W-:Y:S05]  /*d3c0*/  BSYNC B0 ;  /* 0x0000000000007941 */ /* 0x000fea0003800000 */
.L_x_13490:
[----:B------:R-:W-:Y:S02]  /*d3d0*/  ULDC UR4, c[0x0][0xc3c] ;  /* 0x00030f0000047ab9 */ /* 0x000fe40000000800 */
[----:B------:R-:W-:-:S06]  /*d3e0*/  UISETP.GE.AND UP0, UPT, UR7, UR4, UPT ;  /* 0x000000040700728c */ /* 0x000fcc000bf06270 */
[----:B------:R-:W-:-:S13]  /*d3f0*/  PLOP3.LUT P0, PT, PT, PT, UP0, 0x80, 0x0 ;  /* 0x000000000000781c */ /* 0x000fda0003f0f008 */
[----:B------:R-:W-:Y:S05]  /*d400*/  @!P0 BRA `(.L_x_13512) ;  /* 0xffffff3c00448947 */ /* 0x000fea000383ffff */
[----:B------:R-:W-:Y:S05]  /*d410*/  EXIT ;  /* 0x000000000000794d */ /* 0x000fea0003800000 */
.L_x_13453:
        /* <DEDUP_REMOVED lines=20> */
.L_x_13513:
        /* <DEDUP_REMOVED lines=43> */
.L_x_13517:
        /* <DEDUP_REMOVED lines=39> */
.L_x_13515:
        /* <DEDUP_REMOVED lines=12> */
.L_x_13518:
        /* <DEDUP_REMOVED lines=63> */
.L_x_13519:
        /* <DEDUP_REMOVED lines=61> */
.L_x_13520:
[----:B01----:R-:W-:-:S05]  /*e300*/  LOP3.LUT R3, RZ, R2, RZ, 0x33, !PT ;  /* 0x00000002ff037212 */ /* 0x003fca00078e33ff */
[----:B------:R-:W-:-:S05]  /*e310*/  IMAD.IADD R2, R4, 0x1, R3 ;  /* 0x0000000104027824 */ /* 0x000fca00078e0203 */
[----:B------:R1:W-:Y:S01]  /*e320*/  STL [R1+0x4], R2 ;  /* 0x0000040201007387 */ /* 0x0003e20000100800 */
[----:B------:R-:W-:Y:S05]  /*e330*/  BRA `(.L_x_13521) ;  /* 0x0000000000107947 */ /* 0x000fea0003800000 */
.L_x_13516:
[----:B------:R-:W-:Y:S01]  /*e340*/  IMAD.U32 R2, RZ, RZ, UR6 ;  /* 0x00000006ff027e24 */ /* 0x000fe2000f8e00ff */
[----:B------:R0:W-:Y:S04]  /*e350*/  STL [R1+0x4], RZ ;  /* 0x000004ff01007387 */ /* 0x0001e80000100800 */
[----:B------:R0:W-:Y:S04]  /*e360*/  STL [R1+0x8], RZ ;  /* 0x000008ff01007387 */ /* 0x0001e80000100800 */
[----:B------:R0:W-:Y:S02]  /*e370*/  STL [R1], R2 ;  /* 0x0000000201007387 */ /* 0x0001e40000100800 */
.L_x_13521:
        /* <DEDUP_REMOVED lines=10> */
.L_x_13514:
        /* <DEDUP_REMOVED lines=9> */
[C---:B----4-:R-:W-:Y:S01]  /*e4b0*/  IMAD.SHL.U32 R0, R6.reuse, 0x8, RZ ;  /* 0x0000000806007824 */ /* 0x050fe200078e00ff */
[----:B------:R-:W-:Y:S01]  /*e4c0*/  LOP3.LUT R4, R6, 0x7f, RZ, 0xc0, !PT ;  /* 0x0000007f06047812 */ /* 0x000fe200078ec0ff */
[----:B------:R-:W-:Y:S01]  /*e4d0*/  UMOV UR4, 0x400 ;  /* 0x0000040000047882 */ /* 0x000fe20000000000 */
[----:B------:R-:W-:Y:S01]  /*e4e0*/  BSSY B8, `(.L_x_13522) ;  /* 0x00005a3000087945 */ /* 0x000fe20003800000 */
[----:B------:R-:W-:Y:S01]  /*e4f0*/  IMAD.MOV.U32 R19, RZ, RZ, RZ ;  /* 0x000000ffff137224 */ /* 0x000fe200078e00ff */
[----:B------:R-:W-:Y:S01]  /*e500*/  LOP3.LUT R3, R0, 0x1f8, RZ, 0xc0, !PT ;  /* 0x000001f800037812 */ /* 0x000fe200078ec0ff */
[----:B01----:R-:W-:Y:S01]  /*e510*/  IMAD.SHL.U32 R2, R4, 0x8, RZ ;  /* 0x0000000804027824 */ /* 0x003fe200078e00ff */
        /* <DEDUP_REMOVED lines=14> */
.L_x_13626:
[----:B0-2---:R-:W2:Y:S01]  /*e600*/  LDL R0, [R1+0xc] ;  /* 0x00000c0001007983 */ /* 0x005ea20000100800 */
        /* <DEDUP_REMOVED lines=8> */
[----:B---3--:R-:W2:Y:S01]  /*e690*/  LDG.E R11, desc[UR38][R2.64] ;  /* 0x00000026020b7981 */ /* 0x008ea2000c1e1900 */
        /* <DEDUP_REMOVED lines=46> */
.L_x_13523:
        /* <DEDUP_REMOVED lines=18> */
.L_x_13524:
[----:B------:R-:W-:Y:S05]  /*eaa0*/  @!P0 BRA `(.L_x_13525) ;  /* 0x00000000000c8947 */ /* 0x000fea0003800000 */
[----:B------:R-:W3:Y:S04]  /*eab0*/  LDG.E R6, desc[UR38][R4.64] ;  /* 0x0000002604067981 */ /* 0x000ee8000c1e1900 */
[----:B------:R-:W3:Y:S02]  /*eac0*/  LDG.E R4, desc[UR38][R4.64+0x4] ;  /* 0x0000042604047981 */ /* 0x000ee4000c1e1900 */
[----:B---3--:R-:W-:-:S07]  /*ead0*/  IMAD.IADD R6, R4, 0x1, -R6 ;  /* 0x0000000104067824 */ /* 0x008fce00078e0a06 */
.L_x_13525:
        /* <DEDUP_REMOVED lines=12> */
[----:B--2---:R-:W-:Y:S01]  /*eba0*/  @P0 SHF.R.U32.HI R0, RZ, R4, R3 ;  /* 0x00000004ff000219 */ /* 0x004fe20000011603 */
[C---:B------:R-:W-:Y:S01]  /*ebb0*/  VIADD R4, R6.reuse, 0x5f ;  /* 0x0000005f06047836 */ /* 0x040fe20000000000 */
[----:B------:R-:W-:Y:S02]  /*ebc0*/  IADD3 R6, R6, 0x60, -R9 ;  /* 0x0000006006067810 */ /* 0x000fe40007ffe809 */
[----:B-1----:R-:W-:Y:S01]  /*ebd0*/  LOP3.LUT R9, R2, 0xff, RZ, 0xc0, !PT ;  /* 0x000000ff02097812 */ /* 0x002fe200078ec0ff */
[----:B------:R-:W-:-:S04]  /*ebe0*/  IMAD.HI R4, R4, 0x2aaaaaab, RZ ;  /* 0x2aaaaaab04047827 */ /* 0x000fc800078e02ff */
[----:B------:R-:W-:Y:S01]  /*ebf0*/  IMAD.IADD R0, R6, 0x1, R0 ;  /* 0x0000000106007824 */ /* 0x000fe200078e0200 */
[----:B------:R-:W-:-:S03]  /*ec00*/  SHF.R.U32.HI R3, RZ, 0x1f, R4 ;  /* 0x0000001fff037819 */ /* 0x000fc60000011604 */
[----:B------:R-:W-:Y:S01]  /*ec10*/  IMAD.HI R0, R0, 0x2aaaaaab, RZ ;  /* 0x2aaaaaab00007827 */ /* 0x000fe200078e02ff */
[----:B------:R-:W-:-:S04]  /*ec20*/  LEA.HI.SX32 R4, R4, R3, 0x1c ;  /* 0x0000000304047211 */ /* 0x000fc800078fe2ff */
[----:B------:R-:W-:-:S04]  /*ec30*/  SHF.R.U32.HI R3, RZ, 0x1f, R0 ;  /* 0x0000001fff037819 */ /* 0x000fc80000011600 */
[----:B------:R-:W-:Y:S02]  /*ec40*/  LEA.HI.SX32 R3, R0, R3, 0x1c ;  /* 0x0000000300037211 */ /* 0x000fe400078fe2ff */
[----:B------:R-:W-:Y:S02]  /*ec50*/  SHF.R.U32.HI R0, RZ, 0x10, R2 ;  /* 0x00000010ff007819 */ /* 0x000fe40000011602 */
[----:B------:R-:W-:Y:S02]  /*ec60*/  VIMNMX R8, R4, R3, PT ;  /* 0x0000000304087248 */ /* 0x000fe40003fe0100 */
[----:B------:R-:W-:Y:S02]  /*ec70*/  ISETP.NE.AND P0, PT, R0, RZ, PT ;  /* 0x000000ff0000720c */ /* 0x000fe40003f05270 */
[----:B------:R-:W-:Y:S01]  /*ec80*/  ISETP.GE.AND P1, PT, R8, 0x1, PT ;  /* 0x000000010800780c */ /* 0x000fe20003f26270 */
[----:B------:R0:W-:Y:S04]  /*ec90*/  STL [R1+0x34], R8 ;  /* 0x0000340801007387 */ /* 0x0001e80000100800 */
[----:B------:R0:W-:Y:S04]  /*eca0*/  STL [R1+0x40], R5 ;  /* 0x0000400501007387 */ /* 0x0001e80000100800 */
[----:B------:R0:W-:Y:S02]  /*ecb0*/  STL [R1+0x58], R9 ;  /* 0x0000580901007387 */ /* 0x0001e40000100800 */
[----:B------:R-:W1:Y:S02]  /*ecc0*/  @!P0 LDC R0, c[0x0][0x9f0] ;  /* 0x00027c00ff008b82 */ /* 0x000e640000000800 */
        /* <DEDUP_REMOVED lines=29> */
.L_x_13527:
[----:B------:R-:W-:Y:S05]  /*eea0*/  BSYNC B0 ;  /* 0x0000000000007941 */ /* 0x000fea0003800000 */
.L_x_13526:
        /* <DEDUP_REMOVED lines=18> */
[----:B-1----:R-:W4:Y:S01]  /*efd0*/  @P0 ATOMG.E.ADD.STRONG.GPU PT, R3, desc[UR38][R2.64], R5 ;  /* 0x00000005020309a8 */ /* 0x002f2200081ee1e6 */
[----:B------:R-:W0:Y:S02]  /*efe0*/  S2R R4, SR_LTMASK ;  /* 0x0000000000047919 */ /* 0x000e240000003900 */
[----:B0-----:R-:W-:-:S04]  /*eff0*/  LOP3.LUT R4, R4, UR4, RZ, 0xc0, !PT ;  /* 0x0000000404047c12 */ /* 0x001fc8000f8ec0ff */
[----:B---3--:R-:W0:Y:S01]  /*f000*/  POPC R7, R4 ;  /* 0x0000000400077309 */ /* 0x008e220000000000 */
[----:B----4-:R-:W0:Y:S02]  /*f010*/  SHFL.IDX PT, R0, R3, R0, 0x1f ;  /* 0x00001f0003007589 */ /* 0x010e2400000e0000 */
[----:B0-----:R-:W-:-:S05]  /*f020*/  IADD3 R0, R0, UR37, R7 ;  /* 0x0000002500007c10 */ /* 0x001fca000fffe007 */
[----:B------:R4:W-:Y:S01]  /*f030*/  STL [R1], R0 ;  /* 0x0000000001007387 */ /* 0x0009e20000100800 */
[----:B------:R-:W-:Y:S05]  /*f040*/  BRA `(.L_x_13530) ;  /* 0x0000003c00347947 */ /* 0x000fea0003800000 */
.L_x_13529:
        /* <DEDUP_REMOVED lines=20> */
.L_x_13532:
[----:B------:R-:W-:Y:S05]  /*f190*/  BSYNC B6 ;  /* 0x0000000000067941 */ /* 0x000fea0003800000 */
.L_x_13531:
        /* <DEDUP_REMOVED lines=20> */
.L_x_13535:
        /* <DEDUP_REMOVED lines=16> */
.L_x_13534:
[----:B------:R-:W-:Y:S05]  /*f3e0*/  BSYNC B6 ;  /* 0x0000000000067941 */ /* 0x000fea0003800000 */
.L_x_13533:
        /* <DEDUP_REMOVED lines=24> */
.L_x_13642:
[----:B0-----:R-:W3:Y:S01]  /*f570*/  LDL.LU R4, [R1+0x14] ;  /* 0x0000140001047983 */ /* 0x001ee20000300800 */
[----:B------:R-:W-:Y:S02]  /*f580*/  PLOP3.LUT P1, PT, PT, PT, PT, 0x8, 0x0 ;  /* 0x000000000000781c */ /* 0x000fe40003f2e170 */
[----:B-1----:R-:W-:Y:S01]  /*f590*/  ISETP.NE.AND P0, PT, R14, RZ, PT ;  /* 0x000000ff0e00720c */ /* 0x002fe20003f05270 */
        /* <DEDUP_REMOVED lines=8> */
.L_x_13645:
        /* <DEDUP_REMOVED lines=24> */
.L_x_13539:
[----:B-1----:R-:W3:Y:S01]  /*f7a0*/  LDL R2, [R1+0x10] ;  /* 0x0000100001027983 */ /* 0x002ee20000100800 */
[----:B0-----:R-:W-:Y:S01]  /*f7b0*/  IMAD R0, R19, 0x8, R18 ;  /* 0x0000000813007824 */ /* 0x001fe200078e0212 */
[----:B---3--:R-:W-:-:S04]  /*f7c0*/  SHF.L.U32 R2, R2, 0x1f, RZ ;  /* 0x0000001f02027819 */ /* 0x008fc800000006ff */
[----:B------:R-:W0:Y:S02]  /*f7d0*/  SYNCS.PHASECHK.TRANS64.TRYWAIT P0, [R0+URZ+0x22840], R2 ;  /* 0x02284002000075a7 */ /* 0x000e24000800017f */
[----:B0-----:R-:W-:Y:S05]  /*f7e0*/  @!P0 BRA `(.L_x_13540) ;  /* 0x0000004c00a88947 */ /* 0x001fea0003800000 */
.L_x_13646:
        /* <DEDUP_REMOVED lines=11> */
.L_x_13541:
[----:B------:R-:W3:Y:S04]  /*f8a0*/  LDL R4, [R1+0x2c] ;  /* 0x00002c0001047983 */ /* 0x000ee80000100800 */
[----:B------:R-:W4:Y:S04]  /*f8b0*/  LDL R3, [R1+0x1c] ;  /* 0x00001c0001037983 */ /* 0x000f280000100800 */
[----:B0-----:R-:W2:Y:S01]  /*f8c0*/  LDL.LU R2, [R1+0x14] ;  /* 0x0000140001027983 */ /* 0x001ea20000300800 */
        /* <DEDUP_REMOVED lines=21> */
.L_x_13537:
[----:B------:R-:W3:Y:S04]  /*fa20*/  LDL.LU R3, [R1+0x3c] ;  /* 0x00003c0001037983 */ /* 0x000ee80000300800 */
[----:B------:R-:W4:Y:S04]  /*fa30*/  LDL.LU R5, [R1+0x24] ;  /* 0x0000240001057983 */ /* 0x000f280000300800 */
[----:B0-----:R-:W5:Y:S01]  /*fa40*/  LDL.LU R4, [R1+0x48] ;  /* 0x0000480001047983 */ /* 0x001f620000300800 */
        /* <DEDUP_REMOVED lines=37> */
.L_x_13543:
[----:B------:R-:W-:Y:S05]  /*fca0*/  BSYNC B6 ;  /* 0x0000000000067941 */ /* 0x000fea0003800000 */
.L_x_13542:
[----:B0-----:R-:W3:Y:S01]  /*fcb0*/  LDL.LU R0, [R1+0x48] ;  /* 0x0000480001007983 */ /* 0x001ee20000300800 */
[----:B------:R-:W-:Y:S01]  /*fcc0*/  ULDC.64 UR4, c[0x0][0x2d8] ;  /* 0x0000b60000047ab9 */ /* 0x000fe20000000a00 */
[----:B------:R-:W0:Y:S01]  /*fcd0*/  LDC R7, c[0x0][0x448] ;  /* 0x00011200ff077b82 */ /* 0x000e220000000800 */
[----:B------:R-:W-:Y:S01]  /*fce0*/  ULDC UR6, c[0x0][0x2b8] ;  /* 0x0000ae0000067ab9 */ /* 0x000fe20000000800 */
[----:B------:R-:W4:Y:S04]  /*fcf0*/  LDL.LU R4, [R1+0x3c] ;  /* 0x00003c0001047983 */ /* 0x000f280000300800 */
[----:B------:R-:W4:Y:S04]  /*fd00*/  LDL.LU.64 R2, [R1+0x50] ;  /* 0x0000500001027983 */ /* 0x000f280000300a00 */
[----:B------:R-:W3:Y:S04]  /*fd10*/  LDL.LU R5, [R1+0x24] ;  /* 0x0000240001057983 */ /* 0x000ee80000300800 */
[----:B------:R-:W3:Y:S04]  /*fd20*/  LDL R8, [R1+0x4] ;  /* 0x0000040001087983 */ /* 0x000ee80000100800 */
[----:B------:R1:W5:Y:S01]  /*fd30*/  LDL R9, [R1+0x28] ;  /* 0x0000280001097983 */ /* 0x0003620000100800 */
[----:B0-----:R-:W-:-:S13]  /*fd40*/  ISETP.NE.AND P0, PT, R7, 0x1, PT ;  /* 0x000000010700780c */ /* 0x001fda0003f05270 */
[----:B------:R-:W0:Y:S01]  /*fd50*/  @P0 LDC R6, c[0x0][0x450] ;  /* 0x00011400ff060b82 */ /* 0x000e220000000800 */
[----:B--2---:R-:W2:Y:S02]  /*fd60*/  S2R R10, SR_TID.X ;  /* 0x00000000000a7919 */ /* 0x004ea40000002100 */
[----:B--2---:R-:W-:-:S05]  /*fd70*/  IMAD.SHL.U32 R10, R10, 0x8, RZ ;  /* 0x000000080a0a7824 */ /* 0x004fca00078e00ff */
[----:B------:R-:W-:Y:S01]  /*fd80*/  LOP3.LUT R10, R10, 0x38, RZ, 0xc0, !PT ;  /* 0x000000380a0a7812 */ /* 0x000fe200078ec0ff */
[----:B----4-:R-:W-:Y:S02]  /*fd90*/  IMAD.MOV.U32 R3, RZ, RZ, R4 ;  /* 0x000000ffff037224 */ /* 0x010fe400078e0004 */
[----:B------:R-:W2:Y:S01]  /*fda0*/  S2R R4, SR_TID.X ;  /* 0x0000000000047919 */ /* 0x000ea20000002100 */
        /* <DEDUP_REMOVED lines=8> */
[----:B--2---:R-:W-:-:S04]  /*fe30*/  LOP3.LUT R4, R4, 0x7f, RZ, 0xc0, !PT ;  /* 0x0000007f04047812 */ /* 0x004fc800078ec0ff */
[----:B------:R-:W-:Y:S02]  /*fe40*/  SHF.R.U32.HI R5, RZ, 0x3, R4 ;  /* 0x00000003ff057819 */ /* 0x000fe40000011604 */
[----:B------:R-:W2:Y:S02]  /*fe50*/  S2R R4, SR_TID.X ;  /* 0x0000000000047919 */ /* 0x000ea40000002100 */
[----:B--2---:R-:W-:-:S05]  /*fe60*/  IMAD.SHL.U32 R4, R4, 0x10, RZ ;  /* 0x0000001004047824 */ /* 0x004fca00078e00ff */
[----:B------:R-:W-:Y:S02]  /*fe70*/  LOP3.LUT R4, R5, 0x70, R4, 0xf8, !PT ;  /* 0x0000007005047812 */ /* 0x000fe400078ef804 */
[----:B------:R-:W2:Y:S03]  /*fe80*/  @P0 LDC R5, c[0x0][0x44c] ;  /* 0x00011300ff050b82 */ /* 0x000ea60000000800 */
[----:B------:R-:W-:-:S04]  /*fe90*/  IMAD R4, R8, 0x80, R4 ;  /* 0x0000008008047824 */ /* 0x000fc800078e0204 */
[----:B------:R-:W-:Y:S02]  /*fea0*/  IMAD.MOV.U32 R0, RZ, RZ, R4 ;  /* 0x000000ffff007224 */ /* 0x000fe400078e0004 */
[----:B--2---:R-:W-:-:S05]  /*feb0*/  @P0 IMAD.HI.U32 R5, R4, R5, RZ ;  /* 0x0000000504050227 */ /* 0x004fca00078e00ff */
        /* <DEDUP_REMOVED lines=20> */
[----:B------:R-:W2:Y:S04]  /*10000*/  LDL.LU R6, [R1+0x44] ;  /* 0x0000440001067983 */ /* 0x000ea80000300800 */
[----:B------:R-:W3:Y:S01]  /*10010*/  LDL.LU R5, [R1+0x4] ;  /* 0x0000040001057983 */ /* 0x000ee20000300800 */
[----:B------:R-:W0:Y:S02]  /*10020*/  S2R R8, SR_TID.X ;  /* 0x0000000000087919 */ /* 0x000e240000002100 */
[----:B0-----:R-:W-:-:S04]  /*10030*/  LOP3.LUT R8, R8, 0x7f, RZ, 0xc0, !PT ;  /* 0x0000007f08087812 */ /* 0x001fc800078ec0ff */
[----:B------:R-:W-:Y:S01]  /*10040*/  SHF.R.U32.HI R8, RZ, 0x3, R8 ;  /* 0x00000003ff087819 */ /* 0x000fe20000011608 */
[----:B--2---:R-:W-:Y:S02]  /*10050*/  IMAD R3, R6, R7, RZ ;  /* 0x0000000706037224 */ /* 0x004fe400078e02ff */
[----:B------:R-:W0:Y:S02]  /*10060*/  SHFL.IDX PT, R7, R2, RZ, 0x181f ;  /* 0x00181fff02077589 */ /* 0x000e2400000e0000 */
[----:B---3--:R-:W-:Y:S02]  /*10070*/  IMAD R4, R5, 0x80, R8 ;  /* 0x0000008005047824 */ /* 0x008fe400078e0208 */
[----:B------:R-:W1:Y:S03]  /*10080*/  SHFL.IDX PT, R6, R0, RZ, 0x181f ;  /* 0x00181fff00067589 */ /* 0x000e6600000e0000 */
[----:B------:R-:W-:-:S13]  /*10090*/  ISETP.GE.AND P1, PT, R4, R3, PT ;  /* 0x000000030400720c */ /* 0x000fda0003f26270 */
[----:B0-----:R-:W-:-:S05]  /*100a0*/  @!P1 LEA R7, P2, R10, R7, 0x1 ;  /* 0x000000070a079211 */ /* 0x001fca00078408ff */
[----:B-1----:R-:W-:-:S05]  /*100b0*/  @!P1 IMAD.X R6, RZ, RZ, R6, P2 ;  /* 0x000000ffff069224 */ /* 0x002fca00010e0606 */
[----:B------:R-:W-:-:S04]  /*100c0*/  @!P1 LOP3.LUT R7, R7, R6, RZ, 0x3c, !PT ;  /* 0x0000000607079212 */ /* 0x000fc800078e3cff */
[----:B------:R-:W-:Y:S01]  /*100d0*/  @!P1 LOP3.LUT R6, R7, R6, RZ, 0x3c, !PT ;  /* 0x0000000607069212 */ /* 0x000fe200078e3cff */
[----:B------:R-:W-:-:S03]  /*100e0*/  VIADD R5, R4, 0x10 ;  /* 0x0000001004057836 */ /* 0x000fc60000000000 */
        /* <DEDUP_REMOVED lines=58> */
.L_x_13663:
        /* <DEDUP_REMOVED lines=10> */
.L_x_13545:
        /* <DEDUP_REMOVED lines=18> */
.L_x_13664:
[----:B------:R-:W-:Y:S05]  /*10650*/  BSYNC B0 ;  /* 0x0000000000007941 */ /* 0x000fea0003800000 */
.L_x_13546:
[----:B------:R-:W2:Y:S01]  /*10660*/  LDL R2, [R1+0x14] ;  /* 0x0000140001027983 */ /* 0x000ea20000100800 */
[----:B------:R-:W-:Y:S01]  /*10670*/  BSSY B0, `(.L_x_13548) ;  /* 0x000005a000007945 */ /* 0x000fe20003800000 */
[----:B--2---:R-:W-:-:S13]  /*10680*/  LOP3.LUT P0, RZ, R2, 0x1, RZ, 0xc0, !PT ;  /* 0x0000000102ff7812 */ /* 0x004fda000780c0ff */
[----:B------:R-:W-:Y:S05]  /*10690*/  @!P0 BRA `(.L_x_13549) ;  /* 0x00000004005c8947 */ /* 0x000fea0003800000 */
[----:B------:R-:W0:Y:S01]  /*106a0*/  LDL R4, [R1+0x10] ;  /* 0x0000100001047983 */ /* 0x000e220000100800 */
[----:B------:R-:W-:Y:S01]  /*106b0*/  IMAD R2, R19, 0x8, R18 ;  /* 0x0000000813027824 */ /* 0x000fe200078e0212 */
[----:B------:R-:W-:Y:S01]  /*106c0*/  BSSY B1, `(.L_x_13550) ;  /* 0x0000007000017945 */ /* 0x000fe20003800000 */
[----:B------:R-:W2:Y:S02]  /*106d0*/  S2R R3, SR_TID.X ;  /* 0x0000000000037919 */ /* 0x000ea40000002100 */
[----:B--2---:R-:W-:-:S04]  /*106e0*/  LOP3.LUT R3, R3, 0x7f, RZ, 0xc0, !PT ;  /* 0x0000007f03037812 */ /* 0x004fc800078ec0ff */
[----:B------:R-:W-:Y:S02]  /*106f0*/  ISETP.NE.AND P1, PT, R3, RZ, PT ;  /* 0x000000ff0300720c */ /* 0x000fe40003f25270 */
[----:B0-----:R-:W-:-:S04]  /*10700*/  SHF.L.U32 R0, R4, 0x1f, RZ ;  /* 0x0000001f04007819 */ /* 0x001fc800000006ff */
[----:B------:R-:W0:Y:S02]  /*10710*/  SYNCS.PHASECHK.TRANS64.TRYWAIT P0, [R2+URZ+0x22860], R0 ;  /* 0x02286000020075a7 */ /* 0x000e24000800017f */
[----:B0-----:R-:W-:Y:S05]  /*10720*/  @!P0 BRA `(.L_x_13551) ;  /* 0x00000048009c8947 */ /* 0x001fea0003800000 */
.L_x_13665:
[----:B------:R-:W-:Y:S05]  /*10730*/  BSYNC B1 ;  /* 0x0000000000017941 */ /* 0x000fea0003800000 */
.L_x_13550:
        /* <DEDUP_REMOVED lines=9> */
.L_x_13553:
[----:B------:R-:W-:Y:S05]  /*107d0*/  BSYNC B1 ;  /* 0x0000000000017941 */ /* 0x000fea0003800000 */
.L_x_13552:
        /* <DEDUP_REMOVED lines=12> */
.L_x_13554:
        /* <DEDUP_REMOVED lines=15> */
.L_x_13555:
        /* <DEDUP_REMOVED lines=15> */
.L_x_13556:
        /* <DEDUP_REMOVED lines=15> */
.L_x_13557:
        /* <DEDUP_REMOVED lines=10> */
.L_x_13549:
[----:B------:R-:W-:Y:S05]  /*10c10*/  BSYNC B0 ;  /* 0x0000000000007941 */ /* 0x000fea0003800000 */
.L_x_13548:
        /* <DEDUP_REMOVED lines=54> */
.L_x_13564:
        /* <DEDUP_REMOVED lines=8> */
.L_x_13666:
[----:B------:R-:W-:Y:S05]  /*11000*/  BSYNC B3 ;  /* 0x0000000000037941 */ /* 0x000fea0003800000 */
.L_x_13565:
        /* <DEDUP_REMOVED lines=9> */
.L_x_13568:
[----:B------:R-:W-:Y:S05]  /*110a0*/  BSYNC B3 ;  /* 0x0000000000037941 */ /* 0x000fea0003800000 */
.L_x_13567:
        /* <DEDUP_REMOVED lines=12> */
.L_x_13569:
        /* <DEDUP_REMOVED lines=13> */
.L_x_13667:
[----:B------:R-:W-:Y:S05]  /*11240*/  BSYNC B3 ;  /* 0x0000000000037941 */ /* 0x000fea0003800000 */
.L_x_13570:
        /* <DEDUP_REMOVED lines=11> */
.L_x_13573:
[----:B------:R-:W-:Y:S05]  /*11300*/  BSYNC B3 ;  /* 0x0000000000037941 */ /* 0x000fea0003800000 */
.L_x_13572:
        /* <DEDUP_REMOVED lines=9> */
.L_x_13574:
        /* <DEDUP_REMOVED lines=15> */
.L_x_13575:
        /* <DEDUP_REMOVED lines=15> */
.L_x_13576:
        /* <DEDUP_REMOVED lines=15> */
.L_x_13577:
        /* <DEDUP_REMOVED lines=10> */
.L_x_13563:
[----:B------:R-:W-:Y:S05]  /*11710*/  BSYNC B1 ;  /* 0x0000000000017941 */ /* 0x000fea0003800000 */
.L_x_13562:
[----:B------:R-:W2:Y:S02]  /*11720*/  LDL.LU R5, [R1+0x38] ;  /* 0x0000380001057983 */ /* 0x000ea40000300800 */
[----:B--2---:R-:W-:-:S07]  /*11730*/  VIADD R0, R5, 0xfffffffd ;  /* 0xfffffffd05007836 */ /* 0x004fce0000000000 */
.L_x_13561:
[----:B------:R-:W-:Y:S05]  /*11740*/  BSYNC B2 ;  /* 0x0000000000027941 */ /* 0x000fea0003800000 */
.L_x_13560:
[----:B------:R-:W-:Y:S01]  /*11750*/  VIADD R8, R8, 0xfffffffe ;  /* 0xfffffffe08087836 */ /* 0x000fe20000000000 */
[----:B------:R-:W-:-:S04]  /*11760*/  LOP3.LUT R4, RZ, R4, RZ, 0x33, !PT ;  /* 0x00000004ff047212 */ /* 0x000fc800078e33ff */
[----:B------:R-:W-:-:S13]  /*11770*/  ISETP.NE.AND P0, PT, R8, R4, PT ;  /* 0x000000040800720c */ /* 0x000fda0003f05270 */
[----:B------:R-:W-:Y:S05]  /*11780*/  @!P0 BRA `(.L_x_13559) ;  /* 0x0000001000f88947 */ /* 0x000fea0003800000 */
.L_x_13610:
        /* <DEDUP_REMOVED lines=35> */
.L_x_13580:
        /* <DEDUP_REMOVED lines=8> */
.L_x_13668:
[----:B------:R-:W-:Y:S05]  /*11a40*/  BSYNC B2 ;  /* 0x0000000000027941 */ /* 0x000fea0003800000 */
.L_x_13581:
        /* <DEDUP_REMOVED lines=9> */
.L_x_13584:
[----:B------:R-:W-:Y:S05]  /*11ae0*/  BSYNC B2 ;  /* 0x0000000000027941 */ /* 0x000fea0003800000 */
.L_x_13583:
        /* <DEDUP_REMOVED lines=12> */
.L_x_13585:
        /* <DEDUP_REMOVED lines=13> */
.L_x_13669:
[----:B------:R-:W-:Y:S05]  /*11c80*/  BSYNC B2 ;  /* 0x0000000000027941 */ /* 0x000fea0003800000 */
.L_x_13586:
        /* <DEDUP_REMOVED lines=11> */
.L_x_13589:
[----:B------:R-:W-:Y:S05]  /*11d40*/  BSYNC B2 ;  /* 0x0000000000027941 */ /* 0x000fea0003800000 */
.L_x_13588:
        /* <DEDUP_REMOVED lines=9> */
.L_x_13590:
        /* <DEDUP_REMOVED lines=15> */
.L_x_13591:
        /* <DEDUP_REMOVED lines=15> */
.L_x_13592:
        /* <DEDUP_REMOVED lines=15> */
.L_x_13593:
        /* <DEDUP_REMOVED lines=10> */
.L_x_13579:
[----:B------:R-:W-:Y:S05]  /*12150*/  BSYNC B1 ;  /* 0x0000000000017941 */ /* 0x000fea0003800000 */
.L_x_13578:
[----:B------:R-:W2:Y:S01]  /*12160*/  LDL R2, [R1+0x14] ;  /* 0x0000140001027983 */ /* 0x000ea20000100800 */
[----:B------:R-:W-:Y:S01]  /*12170*/  VIADD R7, R7, 0x1 ;  /* 0x0000000107077836 */ /* 0x000fe20000000000 */
[----:B------:R-:W-:Y:S04]  /*12180*/  BSSY B1, `(.L_x_13594) ;  /* 0x000009a000017945 */ /* 0x000fe80003800000 */
[----:B------:R-:W-:-:S04]  /*12190*/  ISETP.NE.AND P0, PT, R7, 0x2, PT ;  /* 0x000000020700780c */ /* 0x000fc80003f05270 */
[----:B------:R-:W-:Y:S02]  /*121a0*/  SEL R19, R7, RZ, P0 ;  /* 0x000000ff07137207 */ /* 0x000fe40000000000 */
[----:B--2---:R-:W-:Y:S02]  /*121b0*/  LOP3.LUT P2, RZ, R2, 0x1, RZ, 0xc0, !PT ;  /* 0x0000000102ff7812 */ /* 0x004fe4000784c0ff */
        /* <DEDUP_REMOVED lines=29> */
.L_x_13596:
        /* <DEDUP_REMOVED lines=8> */
.L_x_13670:
[----:B------:R-:W-:Y:S05]  /*12410*/  BSYNC B2 ;  /* 0x0000000000027941 */ /* 0x000fea0003800000 */
.L_x_13597:
        /* <DEDUP_REMOVED lines=9> */
.L_x_13600:
[----:B------:R-:W-:Y:S05]  /*124b0*/  BSYNC B2 ;  /* 0x0000000000027941 */ /* 0x000fea0003800000 */
.L_x_13599:
        /* <DEDUP_REMOVED lines=12> */
.L_x_13601:
        /* <DEDUP_REMOVED lines=13> */
.L_x_13671:
[----:B------:R-:W-:Y:S05]  /*12650*/  BSYNC B2 ;  /* 0x0000000000027941 */ /* 0x000fea0003800000 */
.L_x_13602:
        /* <DEDUP_REMOVED lines=11> */
.L_x_13605:
[----:B------:R-:W-:Y:S05]  /*12710*/  BSYNC B2 ;  /* 0x0000000000027941 */ /* 0x000fea0003800000 */
.L_x_13604:
        /* <DEDUP_REMOVED lines=9> */
.L_x_13606:
        /* <DEDUP_REMOVED lines=15> */
.L_x_13607:
        /* <DEDUP_REMOVED lines=15> */
.L_x_13608:
        /* <DEDUP_REMOVED lines=15> */
.L_x_13609:
        /* <DEDUP_REMOVED lines=10> */
.L_x_13595:
[----:B------:R-:W-:Y:S05]  /*12b20*/  BSYNC B1 ;  /* 0x0000000000017941 */ /* 0x000fea0003800000 */
.L_x_13594:
[----:B------:R-:W2:Y:S01]  /*12b30*/  LDL R5, [R1+0x20] ;  /* 0x0000200001057983 */ /* 0x000ea20000100800 */
[----:B------:R-:W-:Y:S01]  /*12b40*/  VIADD R0, R0, 0xfffffffe ;  /* 0xfffffffe00007836 */ /* 0x000fe20000000000 */
[----:B--2---:R-:W-:-:S13]  /*12b50*/  ISETP.GT.AND P0, PT, R6, R5, PT ;  /* 0x000000050600720c */ /* 0x004fda0003f04270 */
[----:B------:R-:W-:Y:S05]  /*12b60*/  @P0 BRA `(.L_x_13610) ;  /* 0xffffffec00080947 */ /* 0x000fea000383ffff */
.L_x_13559:
[----:B------:R-:W-:Y:S05]  /*12b70*/  BSYNC B0 ;  /* 0x0000000000007941 */ /* 0x000fea0003800000 */
.L_x_13558:
        /* <DEDUP_REMOVED lines=20> */
[----:B-1----:R-:W1:Y:S01]  /*12cc0*/  POPC R7, R4 ;  /* 0x0000000400077309 */ /* 0x002e620000000000 */
[----:B--2---:R-:W1:Y:S02]  /*12cd0*/  SHFL.IDX PT, R0, R3, R0, 0x1f ;  /* 0x00001f0003007589 */ /* 0x004e6400000e0000 */
[----:B-1----:R-:W-:-:S05]  /*12ce0*/  IADD3 R0, R0, UR37, R7 ;  /* 0x0000002500007c10 */ /* 0x002fca000fffe007 */
[----:B------:R3:W-:Y:S02]  /*12cf0*/  STL [R1], R0 ;  /* 0x0000000001007387 */ /* 0x0007e40000100800 */
.L_x_13612:
[----:B------:R-:W-:Y:S05]  /*12d00*/  BSYNC B0 ;  /* 0x0000000000007941 */ /* 0x000fea0003800000 */
.L_x_13611:
[----:B------:R-:W-:-:S07]  /*12d10*/  SEL R19, R19, RZ, P0 ;  /* 0x000000ff13137207 */ /* 0x000fce0000000000 */
.L_x_13530:
[----:B------:R-:W-:Y:S05]  /*12d20*/  BSYNC B7 ;  /* 0x0000000000077941 */ /* 0x000fea0003800000 */
.L_x_13528:
        /* <DEDUP_REMOVED lines=9> */
[----:B01----:R-:W0:Y:S04]  /*12dc0*/  LDS.128 R4, [R18+0x228d0] ;  /* 0x0228d00012047984 */ /* 0x003e280000000c00 */
[----:B0-----:R1:W-:Y:S04]  /*12dd0*/  STL.64 [R1], R4 ;  /* 0x0000000401007387 */ /* 0x0013e80000100a00 */
[----:B------:R1:W-:Y:S01]  /*12de0*/  STL.64 [R1+0x8], R6 ;  /* 0x0000080601007387 */ /* 0x0003e20000100a00 */
[----:B------:R-:W-:Y:S06]  /*12df0*/  BAR.ARV 0x4, 0x180 ;  /* 0x0106000000007b1d */ /* 0x000fec0000002000 */
[----:B------:R-:W-:Y:S05]  /*12e00*/  BRA `(.L_x_13614) ;  /* 0x0000001000307947 */ /* 0x000fea0003800000 */
.L_x_13613:
[----:B------:R-:W3:Y:S01]  /*12e10*/  S2R R16, SR_TID.X ;  /* 0x0000000000107919 */ /* 0x000ee20000002100 */
[----:B------:R-:W-:Y:S01]  /*12e20*/  UMOV UR4, 0xffffffff ;  /* 0xffffffff00047882 */ /* 0x000fe20000000000 */
[----:B---3--:R-:W-:-:S04]  /*12e30*/  LOP3.LUT R16, R16, 0x1f, RZ, 0xc0, !PT ;  /* 0x0000001f10107812 */ /* 0x008fc800078ec0ff */
        /* <DEDUP_REMOVED lines=8> */
[----:B------:R-:W2:Y:S08]  /*12ec0*/  @!P1 LDC.64 R2, c[0x0][0xc80] ;  /* 0x00032000ff029b82 */ /* 0x000eb00000000a00 */
[----:B0-----:R-:W0:Y:S01]  /*12ed0*/  @!P1 LDC.64 R4, c[0x0][0xc78] ;  /* 0x00031e00ff049b82 */ /* 0x001e220000000a00 */
[----:B--2---:R-:W-:-:S05]  /*12ee0*/  @!P1 IMAD.WIDE R2, R0, 0x4, R2 ;  /* 0x0000000400029825 */ /* 0x004fca00078e0202 */
[----:B-1----:R0:W2:Y:S02]  /*12ef0*/  @!P1 LDG.E R6, desc[UR38][R2.64] ;  /* 0x0000002602069981 */ /* 0x0020a4000c1e1900 */
[----:B0-----:R-:W-:-:S05]  /*12f00*/  @!P1 IMAD.WIDE R2, R0, 0x4, R4 ;  /* 0x0000000400029825 */ /* 0x001fca00078e0204 */
        /* <DEDUP_REMOVED lines=30> */
.L_x_13681:
[----:B------:R-:W-:Y:S02]  /*130f0*/  ULDC UR4, c[0x0][0xc38] ;  /* 0x00030e0000047ab9 */ /* 0x000fe40000000800 */
[----:B------:R-:W-:-:S04]  /*13100*/  IMAD.U32 R7, RZ, RZ, UR4 ;  /* 0x00000004ff077e24 */ /* 0x000fc8000f8e00ff */
[----:B-1----:R-:W-:-:S04]  /*13110*/  IMAD R10, R14, R7, RZ ;  /* 0x000000070e0a7224 */ /* 0x002fc800078e02ff */
[----:B------:R-:W-:-:S05]  /*13120*/  IMAD.IADD R4, R9, 0x1, R10 ;  /* 0x0000000109047824 */ /* 0x000fca00078e020a */
[----:B------:R-:W-:-:S13]  /*13130*/  ISETP.GT.AND P6, PT, R4, R0, PT ;  /* 0x000000000400720c */ /* 0x000fda0003fc4270 */
[----:B------:R-:W-:Y:S05]  /*13140*/  @P6 BRA `(.L_x_13616) ;  /* 0x0000000000ac6947 */ /* 0x000fea0003800000 */
.L_x_13619:
        /* <DEDUP_REMOVED lines=37> */
.L_x_13689:
[----:B------:R-:W-:Y:S02]  /*133a0*/  ULDC UR4, c[0x0][0xc38] ;  /* 0x00030e0000047ab9 */ /* 0x000fe40000000800 */
[----:B------:R-:W-:-:S04]  /*133b0*/  IMAD.U32 R7, RZ, RZ, UR4 ;  /* 0x00000004ff077e24 */ /* 0x000fc8000f8e00ff */
[----:B-1----:R-:W-:-:S04]  /*133c0*/  IMAD R10, R14, R7, RZ ;  /* 0x000000070e0a7224 */ /* 0x002fc800078e02ff */
[----:B------:R-:W-:-:S05]  /*133d0*/  IMAD.IADD R4, R10, 0x1, R4 ;  /* 0x000000010a047824 */ /* 0x000fca00078e0204 */
[----:B------:R-:W-:-:S13]  /*133e0*/  ISETP.GT.AND P6, PT, R4, R0, PT ;  /* 0x000000000400720c */ /* 0x000fda0003fc4270 */
[----:B------:R-:W-:Y:S05]  /*133f0*/  @!P6 BRA `(.L_x_13619) ;  /* 0xfffffffc0054e947 */ /* 0x000fea000383ffff */
.L_x_13616:
        /* <DEDUP_REMOVED lines=12> */
.L_x_13694:
[----:B------:R-:W-:-:S13]  /*134c0*/  ISETP.NE.AND P0, PT, R3, RZ, PT ;  /* 0x000000ff0300720c */ /* 0x000fda0003f05270 */
[----:B------:R-:W-:Y:S05]  /*134d0*/  @!P0 BRA `(.L_x_13621) ;  /* 0x0000000000108947 */ /* 0x000fea0003800000 */
[----:B------:R-:W-:Y:S01]  /*134e0*/  UMOV UR4, 0xffffffff ;  /* 0xffffffff00047882 */ /* 0x000fe20000000000 */
[----:B------:R-:W-:Y:S02]  /*134f0*/  VIADD R12, R9, 0xffffffff ;  /* 0xffffffff090c7836 */ /* 0x000fe40000000000 */
[----:B------:R-:W-:Y:S05]  /*13500*/  BRA.DIV UR4, `(.L_x_13622) ;  /* 0x0000002a04207947 */ /* 0x000fea000b800000 */
[----:B------:R2:W4:Y:S02]  /*13510*/  SHFL.IDX PT, R8, R2, R12, 0x1f ;  /* 0x00001f0c02087589 */ /* 0x00052400000e0000 */
.L_x_13621:
        /* <DEDUP_REMOVED lines=62> */
.L_x_13623:
        /* <DEDUP_REMOVED lines=63> */
.L_x_13624:
[----:B-1----:R-:W-:-:S05]  /*13cf0*/  LOP3.LUT R3, RZ, R0, RZ, 0x33, !PT ;  /* 0x00000000ff037212 */ /* 0x002fca00078e33ff */
[----:B------:R-:W-:-:S05]  /*13d00*/  IMAD.IADD R0, R4, 0x1, R3 ;  /* 0x0000000104007824 */ /* 0x000fca00078e0203 */
[----:B------:R2:W-:Y:S01]  /*13d10*/  STL [R1+0x4], R0 ;  /* 0x0000040001007387 */ /* 0x0005e20000100800 */
[----:B------:R-:W-:Y:S05]  /*13d20*/  BRA `(.L_x_13625) ;  /* 0x0000000000287947 */ /* 0x000fea0003800000 */
.L_x_13617:
        /* <DEDUP_REMOVED lines=10> */
.L_x_13625:
        /* <DEDUP_REMOVED lines=16> */
.L_x_13614:
[----:B------:R-:W3:Y:S01]  /*13ed0*/  LDL R0, [R1+0xc] ;  /* 0x00000c0001007983 */ /* 0x000ee20000100800 */
[----:B------:R-:W-:Y:S02]  /*13ee0*/  ULDC UR4, c[0x0][0xc3c] ;  /* 0x00030f0000047ab9 */ /* 0x000fe40000000800 */
[----:B---3--:R-:W-:-:S13]  /*13ef0*/  ISETP.GE.AND P0, PT, R0, UR4, PT ;  /* 0x0000000400007c0c */ /* 0x008fda000bf06270 */
[----:B------:R-:W-:Y:S05]  /*13f00*/  @!P0 BRA `(.L_x_13626) ;  /* 0xffffffa400bc8947 */ /* 0x000fea000383ffff */
[----:B------:R-:W-:Y:S05]  /*13f10*/  BSYNC B8 ;  /* 0x0000000000087941 */ /* 0x000fea0003800000 */
.L_x_13522:
        /* <DEDUP_REMOVED lines=12> */
.L_x_13697:
[----:B------:R-:W-:Y:S05]  /*13fe0*/  BSYNC B0 ;  /* 0x0000000000007941 */ /* 0x000fea0003800000 */
.L_x_13627:
[----:B------:R-:W-:-:S03]  /*13ff0*/  UMOV UR4, 0xffffffff ;  /* 0xffffffff00047882 */ /* 0x000fc60000000000 */
[----:B------:R-:W-:Y:S05]  /*14000*/  BRA.DIV UR4, `(.L_x_13629) ;  /* 0x0000001e049c7947 */ /* 0x000fea000b800000 */
[----:B------:R-:W1:Y:S02]  /*14010*/  S2R R2, SR_TID.X ;  /* 0x0000000000027919 */ /* 0x000e640000002100 */
[----:B-1----:R-:W-:-:S04]  /*14020*/  SHF.R.U32.HI R2, RZ, 0x5, R2 ;  /* 0x00000005ff027819 */ /* 0x002fc80000011602 */
[----:B------:R-:W-:-:S05]  /*14030*/  LOP3.LUT R2, R2, 0x3, RZ, 0xc0, !PT ;  /* 0x0000000302027812 */ /* 0x000fca00078ec0ff */
[----:B------:R1:W2:Y:S02]  /*14040*/  SHFL.IDX PT, R14, R2, RZ, 0x1f ;  /* 0x00001fff020e7589 */ /* 0x0002a400000e0000 */
.L_x_13700:
[----:B--2---:R-:W-:Y:S01]  /*14050*/  ISETP.NE.AND P0, PT, R14, RZ, PT ;  /* 0x000000ff0e00720c */ /* 0x004fe20003f05270 */
[----:B------:R-:W-:-:S12]  /*14060*/  BSSY B0, `(.L_x_13630) ;  /* 0x0000025000007945 */ /* 0x000fd80003800000 */
[----:B------:R-:W-:Y:S05]  /*14070*/  @P0 BRA `(.L_x_13631) ;  /* 0x00000000008c0947 */ /* 0x000fea0003800000 */
[----:B------:R-:W-:-:S03]  /*14080*/  UMOV UR4, 0xffffffff ;  /* 0xffffffff00047882 */ /* 0x000fc60000000000 */
[----:B------:R-:W-:Y:S05]  /*14090*/  BRA.DIV UR4, `(.L_x_13632) ;  /* 0x0000001e04ac7947 */ /* 0x000fea000b800000 */
[----:B------:R-:W-:-:S13]  /*140a0*/  ELECT P6, URZ, PT ;  /* 0x00000000003f782f */ /* 0x000fda00038c0000 */
.L_x_13703:
[----:B------:R-:W-:Y:S05]  /*140b0*/  @!P6 BRA `(.L_x_13631) ;  /* 0x00000000007ce947 */ /* 0x000fea0003800000 */
[----:B------:R-:W-:-:S06]  /*140c0*/  ULOP3.LUT UR4, UR36, 0x2, URZ, 0xfc, !UPT ;  /* 0x0000000224047892 */ /* 0x000fcc000f8efc3f */
[----:B-1----:R-:W-:-:S05]  /*140d0*/  IMAD.U32 R2, RZ, RZ, UR4 ;  /* 0x00000004ff027e24 */ /* 0x002fca000f8e00ff */
[----:B------:R-:W-:-:S13]  /*140e0*/  ISETP.NE.AND P2, PT, R2, 0x3, PT ;  /* 0x000000030200780c */ /* 0x000fda0003f45270 */
[----:B------:R-:W-:Y:S05]  /*140f0*/  @!P2 BRA `(.L_x_13633) ;  /* 0x000000000004a947 */ /* 0x000fea0003800000 */
[----:B------:R-:W-:Y:S01]  /*14100*/  BPT.TRAP 0x1 ;  /* 0x000000040000795c */ /* 0x000fe20000300000 */
.L_x_13633:
        /* <DEDUP_REMOVED lines=13> */
.L_x_13704:
[----:B------:R-:W1:Y:S02]  /*141e0*/  SYNCS.PHASECHK.TRANS64.TRYWAIT P0, [R7+URZ], R2 ;  /* 0x00000002070075a7 */ /* 0x000e64000800017f */
[----:B-1----:R-:W-:Y:S05]  /*141f0*/  @!P0 BRA `(.L_x_13635) ;  /* 0x0000001c00888947 */ /* 0x002fea0003800000 */
.L_x_13705:
[----:B------:R-:W-:Y:S05]  /*14200*/  @!P2 BRA `(.L_x_13636) ;  /* 0x000000000004a947 */ /* 0x000fea0003800000 */
[----:B------:R-:W-:Y:S01]  /*14210*/  BPT.TRAP 0x1 ;  /* 0x000000040000795c */ /* 0x000fe20000300000 */
.L_x_13636:
[----:B------:R-:W-:-:S04]  /*14220*/  VIADD R0, R0, 0x22860 ;  /* 0x0002286000007836 */ /* 0x000fc80000000000 */
[----:B------:R-:W-:-:S04]  /*14230*/  IMAD R4, R19, 0x8, R0 ;  /* 0x0000000813047824 */ /* 0x000fc800078e0200 */
[----:B------:R-:W2:Y:S02]  /*14240*/  SYNCS.PHASECHK.TRANS64.TRYWAIT P0, [R4+URZ], R5 ;  /* 0x00000005040075a7 */ /* 0x000ea4000800017f */
[----:B--2---:R-:W-:Y:S05]  /*14250*/  @!P0 BRA `(.L_x_13637) ;  /* 0x0000001c00848947 */ /* 0x004fea0003800000 */
.L_x_13706:
[----:B------:R-:W-:-:S07]  /*14260*/  IMAD R3, R3, 0x8, R0 ;  /* 0x0000000803037824 */ /* 0x000fce00078e0200 */
.L_x_13638:
[----:B----4-:R4:W0:Y:S02]  /*14270*/  SYNCS.PHASECHK.TRANS64.TRYWAIT P0, [R3+URZ], R2 ;  /* 0x00000002030075a7 */ /* 0x010824000800017f */
[----:B0-----:R-:W-:Y:S05]  /*14280*/  @!P0 NANOSLEEP.SYNCS 0x989680 ;  /* 0x009896800000895d */ /* 0x001fea0003900000 */
[----:B------:R-:W0:Y:S02]  /*14290*/  @!P0 SYNCS.PHASECHK.TRANS64 P0, [R3+URZ], R2 ;  /* 0x00000002030085a7 */ /* 0x000e24000800007f */
[----:B0-----:R-:W-:Y:S05]  /*142a0*/  @!P0 BRA `(.L_x_13638) ;  /* 0xfffffffc00f08947 */ /* 0x001fea000383ffff */
.L_x_13631:
[----:B------:R-:W-:Y:S05]  /*142b0*/  BSYNC B0 ;  /* 0x0000000000007941 */ /* 0x000fea0003800000 */
.L_x_13630:
[----:B------:R-:W-:Y:S05]  /*142c0*/  EXIT ;  /* 0x000000000000794d */ /* 0x000fea0003800000 */
.L_x_13461:
[----:B0-----:R0:W1:Y:S02]  /*142d0*/  SYNCS.PHASECHK.TRANS64.TRYWAIT P0, [R6+URZ+0x22800], R3 ;  /* 0x02280003060075a7 */ /* 0x001064000800017f */
[----:B-1----:R-:W-:Y:S05]  /*142e0*/  @!P0 NANOSLEEP.SYNCS 0x989680 ;  /* 0x009896800000895d */ /* 0x002fea0003900000 */
[----:B------:R-:W1:Y:S02]  /*142f0*/  @!P0 SYNCS.PHASECHK.TRANS64 P0, [R6+URZ+0x22800], R3 ;  /* 0x02280003060085a7 */ /* 0x000e64000800007f */
[----:B-1----:R-:W-:Y:S05]  /*14300*/  @!P0 BRA `(.L_x_13461) ;  /* 0xfffffffc00f08947 */ /* 0x002fea000383ffff */
[----:B------:R-:W-:Y:S05]  /*14310*/  BRA `(.L_x_13639) ;  /* 0xfffffedc00a47947 */ /* 0x000fea000383ffff */
.L_x_13465:
[----:B--2---:R-:W-:-:S04]  /*14320*/  IMAD.U32 R0, RZ, RZ, UR22 ;  /* 0x00000016ff007e24 */ /* 0x004fc8000f8e00ff */
[----:B------:R2:W3:Y:S03]  /*14330*/  SYNCS.PHASECHK.TRANS64.TRYWAIT P1, [R0+URZ+0x22830], R9 ;  /* 0x02283009000075a7 */ /* 0x0004e6000802017f */
[----:B---3--:R-:W-:Y:S05]  /*14340*/  @!P1 NANOSLEEP.SYNCS 0x989680 ;  /* 0x009896800000995d */ /* 0x008fea0003900000 */
[----:B------:R-:W3:Y:S02]  /*14350*/  @!P1 SYNCS.PHASECHK.TRANS64 P1, [R0+URZ+0x22830], R9 ;  /* 0x02283009000095a7 */ /* 0x000ee4000802007f */
[----:B---3--:R-:W-:Y:S05]  /*14360*/  @!P1 BRA `(.L_x_13465) ;  /* 0xfffffffc00ec9947 */ /* 0x008fea000383ffff */
[----:B------:R-:W-:Y:S05]  /*14370*/  BRA `(.L_x_13464) ;  /* 0xfffffedc00cc7947 */ /* 0x000fea000383ffff */
.L_x_13469:
[----:B--2---:R-:W-:-:S04]  /*14380*/  IMAD.U32 R10, RZ, RZ, UR22 ;  /* 0x00000016ff0a7e24 */ /* 0x004fc8000f8e00ff */
[----:B------:R2:W3:Y:S03]  /*14390*/  SYNCS.PHASECHK.TRANS64.TRYWAIT P3, [R10+URZ+0x22850], R9 ;  /* 0x022850090a0075a7 */ /* 0x0004e6000806017f */
[----:B---3--:R-:W-:Y:S05]  /*143a0*/  @!P3 NANOSLEEP.SYNCS 0x989680 ;  /* 0x009896800000b95d */ /* 0x008fea0003900000 */
[----:B------:R-:W3:Y:S02]  /*143b0*/  @!P3 SYNCS.PHASECHK.TRANS64 P3, [R10+URZ+0x22850], R9 ;  /* 0x022850090a00b5a7 */ /* 0x000ee4000806007f */
[----:B---3--:R-:W-:Y:S05]  /*143c0*/  @!P3 BRA `(.L_x_13469) ;  /* 0xfffffffc00ecb947 */ /* 0x008fea000383ffff */
[----:B------:R-:W-:Y:S05]  /*143d0*/  BRA `(.L_x_13468) ;  /* 0xfffffef400d47947 */ /* 0x000fea000383ffff */
.L_x_13474:
[----:B-1----:R-:W-:-:S04]  /*143e0*/  IMAD.U32 R5, RZ, RZ, UR24 ;  /* 0x00000018ff057e24 */ /* 0x002fc8000f8e00ff */
[----:B------:R1:W2:Y:S03]  /*143f0*/  SYNCS.PHASECHK.TRANS64.TRYWAIT P3, [R5+URZ+0x22830], R6 ;  /* 0x02283006050075a7 */ /* 0x0002a6000806017f */
[----:B--2---:R-:W-:Y:S05]  /*14400*/  @!P3 NANOSLEEP.SYNCS 0x989680 ;  /* 0x009896800000b95d */ /* 0x004fea0003900000 */
[----:B------:R-:W2:Y:S02]  /*14410*/  @!P3 SYNCS.PHASECHK.TRANS64 P3, [R5+URZ+0x22830], R6 ;  /* 0x022830060500b5a7 */ /* 0x000ea4000806007f */
[----:B--2---:R-:W-:Y:S05]  /*14420*/  @!P3 BRA `(.L_x_13474) ;  /* 0xfffffffc00ecb947 */ /* 0x004fea000383ffff */
[----:B------:R-:W-:Y:S05]  /*14430*/  BRA `(.L_x_13473) ;  /* 0xfffffefc000c7947 */ /* 0x000fea000383ffff */
.L_x_13478:
[----:B-1----:R1:W2:Y:S02]  /*14440*/  SYNCS.PHASECHK.TRANS64.TRYWAIT P3, [R7+URZ+0x22850], R6 ;  /* 0x02285006070075a7 */ /* 0x0022a4000806017f */
[----:B--2---:R-:W-:Y:S05]  /*14450*/  @!P3 NANOSLEEP.SYNCS 0x989680 ;  /* 0x009896800000b95d */ /* 0x004fea0003900000 */
[----:B------:R-:W2:Y:S02]  /*14460*/  @!P3 SYNCS.PHASECHK.TRANS64 P3, [R7+URZ+0x22850], R6 ;  /* 0x022850060700b5a7 */ /* 0x000ea4000806007f */
[----:B--2---:R-:W-:Y:S05]  /*14470*/  @!P3 BRA `(.L_x_13478) ;  /* 0xfffffffc00f0b947 */ /* 0x004fea000383ffff */
[----:B------:R-:W-:Y:S05]  /*14480*/  BRA `(.L_x_13477) ;  /* 0xffffff1c004c7947 */ /* 0x000fea000383ffff */
.L_x_13484:
[----:B-1----:R-:W-:-:S04]  /*14490*/  IMAD.U32 R5, RZ, RZ, UR23 ;  /* 0x00000017ff057e24 */ /* 0x002fc8000f8e00ff */
[----:B------:R1:W2:Y:S03]  /*144a0*/  SYNCS.PHASECHK.TRANS64.TRYWAIT P1, [R5+URZ+0x22830], R6 ;  /* 0x02283006050075a7 */ /* 0x0002a6000802017f */
[----:B--2---:R-:W-:Y:S05]  /*144b0*/  @!P1 NANOSLEEP.SYNCS 0x989680 ;  /* 0x009896800000995d */ /* 0x004fea0003900000 */
[----:B------:R-:W2:Y:S02]  /*144c0*/  @!P1 SYNCS.PHASECHK.TRANS64 P1, [R5+URZ+0x22830], R6 ;  /* 0x02283006050095a7 */ /* 0x000ea4000802007f */
[----:B--2---:R-:W-:Y:S05]  /*144d0*/  @!P1 BRA `(.L_x_13484) ;  /* 0xfffffffc00ec9947 */ /* 0x004fea000383ffff */
[----:B------:R-:W-:Y:S05]  /*144e0*/  BRA `(.L_x_13483) ;  /* 0xffffff20005c7947 */ /* 0x000fea000383ffff */
.L_x_13488:
[----:B-1----:R1:W2:Y:S02]  /*144f0*/  SYNCS.PHASECHK.TRANS64.TRYWAIT P1, [R9+URZ+0x22850], R6 ;  /* 0x02285006090075a7 */ /* 0x0022a4000802017f */
[----:B--2---:R-:W-:Y:S05]  /*14500*/  @!P1 NANOSLEEP.SYNCS 0x989680 ;  /* 0x009896800000995d */ /* 0x004fea0003900000 */
[----:B------:R-:W2:Y:S02]  /*14510*/  @!P1 SYNCS.PHASECHK.TRANS64 P1, [R9+URZ+0x22850], R6 ;  /* 0x02285006090095a7 */ /* 0x000ea4000802007f */
[----:B--2---:R-:W-:Y:S05]  /*14520*/  @!P1 BRA `(.L_x_13488) ;  /* 0xfffffffc00f09947 */ /* 0x004fea000383ffff */
[----:B------:R-:W-:Y:S05]  /*14530*/  BRA `(.L_x_13487) ;  /* 0xffffff38007c7947 */ /* 0x000fea000383ffff */
.L_x_13536:
        /* <DEDUP_REMOVED lines=11> */
.L_x_13641:
[----:B------:R-:W-:Y:S05]  /*145f0*/  BSYNC B0 ;  /* 0x0000000000007941 */ /* 0x000fea0003800000 */
.L_x_13640:
[----:B------:R-:W-:Y:S05]  /*14600*/  BRA `(.L_x_13642) ;  /* 0xffffffac00d87947 */ /* 0x000fea000383ffff */
.L_x_13538:
[----:B------:R-:W-:Y:S01]  /*14610*/  BSSY B0, `(.L_x_13643) ;  /* 0x0000006000007945 */ /* 0x000fe20003800000 */
[----:B------:R-:W-:-:S07]  /*14620*/  IMAD.MOV.U32 R15, RZ, RZ, -0x1 ;  /* 0xffffffffff0f7424 */ /* 0x000fce00078e00ff */
[----:B0-2---:R-:W-:Y:S05]  /*14630*/  WARPSYNC.COLLECTIVE R15, `(.L_x_13644) ;  /* 0x000000000f0c7348 */ /* 0x005fea0003c00000 */
[----:B------:R-:W-:Y:S02]  /*14640*/  ELECT P6, UR62, PT ;  /* 0x00000000003e782f */ /* 0x000fe400038c0000 */
[----:B------:R-:W-:Y:S01]  /*14650*/  MOV R14, UR62 ;  /* 0x0000003e000e7c02 */ /* 0x000fe20008000f00 */
[----:B0-2---:R-:W-:Y:S10]  /*14660*/  ENDCOLLECTIVE ;  /* 0x000000000000791b */ /* 0x005ff40003800000 */
.L_x_13644:
[----:B------:R-:W-:Y:S05]  /*14670*/  BSYNC B0 ;  /* 0x0000000000007941 */ /* 0x000fea0003800000 */
.L_x_13643:
[----:B------:R-:W-:Y:S05]  /*14680*/  BRA `(.L_x_13645) ;  /* 0xffffffac00e47947 */ /* 0x000fea000383ffff */
.L_x_13540:
[----:B0-----:R0:W1:Y:S02]  /*14690*/  SYNCS.PHASECHK.TRANS64.TRYWAIT P0, [R0+URZ+0x22840], R2 ;  /* 0x02284002000075a7 */ /* 0x001064000800017f */
[----:B-1----:R-:W-:Y:S05]  /*146a0*/  @!P0 NANOSLEEP.SYNCS 0x989680 ;  /* 0x009896800000895d */ /* 0x002fea0003900000 */
[----:B------:R-:W1:Y:S02]  /*146b0*/  @!P0 SYNCS.PHASECHK.TRANS64 P0, [R0+URZ+0x22840], R2 ;  /* 0x02284002000085a7 */ /* 0x000e64000800007f */
[----:B-1----:R-:W-:Y:S05]  /*146c0*/  @!P0 BRA `(.L_x_13540) ;  /* 0xfffffffc00f08947 */ /* 0x002fea000383ffff */
[----:B------:R-:W-:Y:S05]  /*146d0*/  BRA `(.L_x_13646) ;  /* 0xffffffb000447947 */ /* 0x000fea000383ffff */
.L_x_13544:
        /* <DEDUP_REMOVED lines=8> */
[C---:B------:R-:W-:Y:S02]  /*14760*/  VIADD R5, R4.reuse, 0x10 ;  /* 0x0000001004057836 */ /* 0x040fe40000000000 */
[----:B------:R-:W-:Y:S02]  /*14770*/  VIADD R8, R4, 0x60 ;  /* 0x0000006004087836 */ /* 0x000fe40000000000 */
[----:B--2---:R-:W-:Y:S02]  /*14780*/  IMAD R3, R11, R7, RZ ;  /* 0x000000070b037224 */ /* 0x004fe400078e02ff */
[----:B------:R-:W-:-:S03]  /*14790*/  IMAD.MOV.U32 R11, RZ, RZ, 0x181f ;  /* 0x0000181fff0b7424 */ /* 0x000fc600078e00ff */
[----:B------:R-:W-:-:S13]  /*147a0*/  ISETP.GE.AND P1, PT, R4, R3, PT ;  /* 0x000000030400720c */ /* 0x000fda0003f26270 */
[----:B-----5:R-:W-:Y:S05]  /*147b0*/  WARPSYNC.COLLECTIVE R15, `(.L_x_13647) ;  /* 0x000000000f087348 */ /* 0x020fea0003c00000 */
[----:B------:R0:W1:Y:S02]  /*147c0*/  SHFL.IDX P6, R14, R13, R12, R11 ;  /* 0x0000000c0d0e7389 */ /* 0x00006400000c000b */
[----:B01---5:R-:W-:Y:S01]  /*147d0*/  ENDCOLLECTIVE ;  /* 0x000000000000791b */ /* 0x023fe20003800000 */
.L_x_13647:
[----:B------:R-:W-:Y:S02]  /*147e0*/  IMAD.MOV.U32 R13, RZ, RZ, R2 ;  /* 0x000000ffff0d7224 */ /* 0x000fe400078e0002 */
[----:B------:R-:W-:-:S07]  /*147f0*/  IMAD.MOV.U32 R6, RZ, RZ, R14 ;  /* 0x000000ffff067224 */ /* 0x000fce00078e000e */
[----:B------:R-:W-:Y:S05]  /*14800*/  WARPSYNC.COLLECTIVE R15, `(.L_x_13648) ;  /* 0x000000000f087348 */ /* 0x000fea0003c00000 */
[----:B------:R0:W1:Y:S02]  /*14810*/  SHFL.IDX P6, R14, R13, R12, R11 ;  /* 0x0000000c0d0e7389 */ /* 0x00006400000c000b */
[----:B01----:R-:W-:Y:S01]  /*14820*/  ENDCOLLECTIVE ;  /* 0x000000000000791b */ /* 0x003fe20003800000 */
.L_x_13648:
[----:B------:R-:W-:Y:S02]  /*14830*/  IMAD.MOV.U32 R13, RZ, RZ, R0 ;  /* 0x000000ffff0d7224 */ /* 0x000fe400078e0000 */
[----:B------:R-:W-:Y:S02]  /*14840*/  IMAD.MOV.U32 R12, RZ, RZ, 0x1 ;  /* 0x00000001ff0c7424 */ /* 0x000fe400078e00ff */
[----:B------:R-:W-:-:S07]  /*14850*/  IMAD.MOV.U32 R7, RZ, RZ, R14 ;  /* 0x000000ffff077224 */ /* 0x000fce00078e000e */
[----:B------:R-:W-:Y:S05]  /*14860*/  WARPSYNC.COLLECTIVE R15, `(.L_x_13649) ;  /* 0x000000000f087348 */ /* 0x000fea0003c00000 */
[----:B------:R0:W1:Y:S02]  /*14870*/  SHFL.IDX P6, R14, R13, R12, R11 ;  /* 0x0000000c0d0e7389 */ /* 0x00006400000c000b */
[----:B01----:R-:W-:Y:S01]  /*14880*/  ENDCOLLECTIVE ;  /* 0x000000000000791b */ /* 0x003fe20003800000 */
.L_x_13649:
        /* <DEDUP_REMOVED lines=15> */
.L_x_13650:
[----:B------:R-:W-:Y:S02]  /*14980*/  IMAD.MOV.U32 R13, RZ, RZ, R0 ;  /* 0x000000ffff0d7224 */ /* 0x000fe400078e0000 */
[----:B------:R-:W-:Y:S02]  /*14990*/  IMAD.MOV.U32 R12, RZ, RZ, 0x2 ;  /* 0x00000002ff0c7424 */ /* 0x000fe400078e00ff */
[----:B------:R-:W-:-:S07]  /*149a0*/  IMAD.MOV.U32 R5, RZ, RZ, R14 ;  /* 0x000000ffff057224 */ /* 0x000fce00078e000e */
[----:B------:R-:W-:Y:S05]  /*149b0*/  WARPSYNC.COLLECTIVE R15, `(.L_x_13651) ;  /* 0x000000000f087348 */ /* 0x000fea0003c00000 */
[----:B------:R0:W1:Y:S02]  /*149c0*/  SHFL.IDX P6, R14, R13, R12, R11 ;  /* 0x0000000c0d0e7389 */ /* 0x00006400000c000b */
[----:B01----:R-:W-:Y:S01]  /*149d0*/  ENDCOLLECTIVE ;  /* 0x000000000000791b */ /* 0x003fe20003800000 */
.L_x_13651:
        /* <DEDUP_REMOVED lines=15> */
.L_x_13652:
[----:B------:R-:W-:Y:S02]  /*14ad0*/  IMAD.MOV.U32 R13, RZ, RZ, R0 ;  /* 0x000000ffff0d7224 */ /* 0x000fe400078e0000 */
[----:B------:R-:W-:Y:S02]  /*14ae0*/  IMAD.MOV.U32 R12, RZ, RZ, 0x3 ;  /* 0x00000003ff0c7424 */ /* 0x000fe400078e00ff */
[----:B------:R-:W-:-:S07]  /*14af0*/  IMAD.MOV.U32 R5, RZ, RZ, R14 ;  /* 0x000000ffff057224 */ /* 0x000fce00078e000e */
[----:B------:R-:W-:Y:S05]  /*14b00*/  WARPSYNC.COLLECTIVE R15, `(.L_x_13653) ;  /* 0x000000000f087348 */ /* 0x000fea0003c00000 */
[----:B------:R0:W1:Y:S02]  /*14b10*/  SHFL.IDX P6, R14, R13, R12, R11 ;  /* 0x0000000c0d0e7389 */ /* 0x00006400000c000b */
[----:B01----:R-:W-:Y:S01]  /*14b20*/  ENDCOLLECTIVE ;  /* 0x000000000000791b */ /* 0x003fe20003800000 */
.L_x_13653:
        /* <DEDUP_REMOVED lines=15> */
.L_x_13654:
[----:B------:R-:W-:Y:S02]  /*14c20*/  IMAD.MOV.U32 R13, RZ, RZ, R0 ;  /* 0x000000ffff0d7224 */ /* 0x000fe400078e0000 */
[----:B------:R-:W-:Y:S02]  /*14c30*/  IMAD.MOV.U32 R12, RZ, RZ, 0x4 ;  /* 0x00000004ff0c7424 */ /* 0x000fe400078e00ff */
[----:B------:R-:W-:-:S07]  /*14c40*/  IMAD.MOV.U32 R5, RZ, RZ, R14 ;  /* 0x000000ffff057224 */ /* 0x000fce00078e000e */
[----:B------:R-:W-:Y:S05]  /*14c50*/  WARPSYNC.COLLECTIVE R15, `(.L_x_13655) ;  /* 0x000000000f087348 */ /* 0x000fea0003c00000 */
[----:B------:R0:W1:Y:S02]  /*14c60*/  SHFL.IDX P6, R14, R13, R12, R11 ;  /* 0x0000000c0d0e7389 */ /* 0x00006400000c000b */
[----:B01----:R-:W-:Y:S01]  /*14c70*/  ENDCOLLECTIVE ;  /* 0x000000000000791b */ /* 0x003fe20003800000 */
.L_x_13655:
        /* <DEDUP_REMOVED lines=15> */
.L_x_13656:
[----:B------:R-:W-:Y:S02]  /*14d70*/  IMAD.MOV.U32 R13, RZ, RZ, R0 ;  /* 0x000000ffff0d7224 */ /* 0x000fe400078e0000 */
[----:B------:R-:W-:Y:S02]  /*14d80*/  IMAD.MOV.U32 R12, RZ, RZ, 0x5 ;  /* 0x00000005ff0c7424 */ /* 0x000fe400078e00ff */
[----:B------:R-:W-:-:S07]  /*14d90*/  IMAD.MOV.U32 R5, RZ, RZ, R14 ;  /* 0x000000ffff057224 */ /* 0x000fce00078e000e */
[----:B------:R-:W-:Y:S05]  /*14da0*/  WARPSYNC.COLLECTIVE R15, `(.L_x_13657) ;  /* 0x000000000f087348 */ /* 0x000fea0003c00000 */
[----:B------:R0:W1:Y:S02]  /*14db0*/  SHFL.IDX P6, R14, R13, R12, R11 ;  /* 0x0000000c0d0e7389 */ /* 0x00006400000c000b */
[----:B01----:R-:W-:Y:S01]  /*14dc0*/  ENDCOLLECTIVE ;  /* 0x000000000000791b */ /* 0x003fe20003800000 */
.L_x_13657:
        /* <DEDUP_REMOVED lines=15> */
.L_x_13658:
[----:B------:R-:W-:Y:S02]  /*14ec0*/  IMAD.MOV.U32 R13, RZ, RZ, R0 ;  /* 0x000000ffff0d7224 */ /* 0x000fe400078e0000 */
[----:B------:R-:W-:Y:S02]  /*14ed0*/  IMAD.MOV.U32 R12, RZ, RZ, 0x6 ;  /* 0x00000006ff0c7424 */ /* 0x000fe400078e00ff */
[----:B------:R-:W-:-:S07]  /*14ee0*/  IMAD.MOV.U32 R5, RZ, RZ, R14 ;  /* 0x000000ffff057224 */ /* 0x000fce00078e000e */
[----:B------:R-:W-:Y:S05]  /*14ef0*/  WARPSYNC.COLLECTIVE R15, `(.L_x_13659) ;  /* 0x000000000f087348 */ /* 0x000fea0003c00000 */
[----:B------:R0:W1:Y:S02]  /*14f00*/  SHFL.IDX P6, R14, R13, R12, R11 ;  /* 0x0000000c0d0e7389 */ /* 0x00006400000c000b */
[----:B01----:R-:W-:Y:S01]  /*14f10*/  ENDCOLLECTIVE ;  /* 0x000000000000791b */ /* 0x003fe20003800000 */
.L_x_13659:
        /* <DEDUP_REMOVED lines=14> */
.L_x_13660:
[----:B------:R-:W-:Y:S02]  /*15000*/  IMAD.MOV.U32 R13, RZ, RZ, R0 ;  /* 0x000000ffff0d7224 */ /* 0x000fe400078e0000 */
[----:B------:R-:W-:Y:S02]  /*15010*/  IMAD.MOV.U32 R12, RZ, RZ, 0x7 ;  /* 0x00000007ff0c7424 */ /* 0x000fe400078e00ff */
[----:B------:R-:W-:-:S07]  /*15020*/  IMAD.MOV.U32 R5, RZ, RZ, R14 ;  /* 0x000000ffff057224 */ /* 0x000fce00078e000e */
[----:B------:R-:W-:Y:S05]  /*15030*/  WARPSYNC.COLLECTIVE R15, `(.L_x_13661) ;  /* 0x000000000f087348 */ /* 0x000fea0003c00000 */
[----:B------:R0:W1:Y:S02]  /*15040*/  SHFL.IDX P6, R14, R13, R12, R11 ;  /* 0x0000000c0d0e7389 */ /* 0x00006400000c000b */
[----:B01----:R-:W-:Y:S01]  /*15050*/  ENDCOLLECTIVE ;  /* 0x000000000000791b */ /* 0x003fe20003800000 */
.L_x_13661:
        /* <DEDUP_REMOVED lines=13> */
.L_x_13662:
[----:B------:R-:W-:Y:S01]  /*15130*/  IMAD.MOV.U32 R2, RZ, RZ, R14 ;  /* 0x000000ffff027224 */ /* 0x000fe200078e000e */
[----:B------:R-:W-:Y:S06]  /*15140*/  BRA `(.L_x_13663) ;  /* 0xffffffb000d07947 */ /* 0x000fec000383ffff */
.L_x_13547:
[----:B0-----:R0:W2:Y:S02]  /*15150*/  SYNCS.PHASECHK.TRANS64.TRYWAIT P0, [R18+URZ+0x22820], R0 ;  /* 0x02282000120075a7 */ /* 0x0010a4000800017f */
[----:B--2---:R-:W-:Y:S05]  /*15160*/  @!P0 NANOSLEEP.SYNCS 0x989680 ;  /* 0x009896800000895d */ /* 0x004fea0003900000 */
[----:B------:R-:W2:Y:S02]  /*15170*/  @!P0 SYNCS.PHASECHK.TRANS64 P0, [R18+URZ+0x22820], R0 ;  /* 0x02282000120085a7 */ /* 0x000ea4000800007f */
[----:B--2---:R-:W-:Y:S05]  /*15180*/  @!P0 BRA `(.L_x_13547) ;  /* 0xfffffffc00f08947 */ /* 0x004fea000383ffff */
[----:B------:R-:W-:Y:S05]  /*15190*/  BRA `(.L_x_13664) ;  /* 0xffffffb4002c7947 */ /* 0x000fea000383ffff */
.L_x_13551:
[----:B0-----:R0:W2:Y:S02]  /*151a0*/  SYNCS.PHASECHK.TRANS64.TRYWAIT P0, [R2+URZ+0x22860], R0 ;  /* 0x02286000020075a7 */ /* 0x0010a4000800017f */
[----:B--2---:R-:W-:Y:S05]  /*151b0*/  @!P0 NANOSLEEP.SYNCS 0x989680 ;  /* 0x009896800000895d */ /* 0x004fea0003900000 */
[----:B------:R-:W2:Y:S02]  /*151c0*/  @!P0 SYNCS.PHASECHK.TRANS64 P0, [R2+URZ+0x22860], R0 ;  /* 0x02286000020085a7 */ /* 0x000ea4000800007f */
[----:B--2---:R-:W-:Y:S05]  /*151d0*/  @!P0 BRA `(.L_x_13551) ;  /* 0xfffffffc00f08947 */ /* 0x004fea000383ffff */
[----:B------:R-:W-:Y:S05]  /*151e0*/  BRA `(.L_x_13665) ;  /* 0xffffffb400507947 */ /* 0x000fea000383ffff */
.L_x_13566:
[----:B--2---:R2:W3:Y:S02]  /*151f0*/  SYNCS.PHASECHK.TRANS64.TRYWAIT P0, [R3+URZ+0x22840], R2 ;  /* 0x02284002030075a7 */ /* 0x0044e4000800017f */
[----:B---3--:R-:W-:Y:S05]  /*15200*/  @!P0 NANOSLEEP.SYNCS 0x989680 ;  /* 0x009896800000895d */ /* 0x008fea0003900000 */
[----:B------:R-:W3:Y:S02]  /*15210*/  @!P0 SYNCS.PHASECHK.TRANS64 P0, [R3+URZ+0x22840], R2 ;  /* 0x02284002030085a7 */ /* 0x000ee4000800007f */
[----:B---3--:R-:W-:Y:S05]  /*15220*/  @!P0 BRA `(.L_x_13566) ;  /* 0xfffffffc00f08947 */ /* 0x008fea000383ffff */
[----:B------:R-:W-:Y:S05]  /*15230*/  BRA `(.L_x_13666) ;  /* 0xffffffbc00707947 */ /* 0x000fea000383ffff */
.L_x_13571:
[----:B0-----:R0:W1:Y:S02]  /*15240*/  SYNCS.PHASECHK.TRANS64.TRYWAIT P0, [R3+URZ+0x22860], R2 ;  /* 0x02286002030075a7 */ /* 0x001064000800017f */
[----:B-1----:R-:W-:Y:S05]  /*15250*/  @!P0 NANOSLEEP.SYNCS 0x989680 ;  /* 0x009896800000895d */ /* 0x002fea0003900000 */
[----:B------:R-:W1:Y:S02]  /*15260*/  @!P0 SYNCS.PHASECHK.TRANS64 P0, [R3+URZ+0x22860], R2 ;  /* 0x02286002030085a7 */ /* 0x000e64000800007f */
[----:B-1----:R-:W-:Y:S05]  /*15270*/  @!P0 BRA `(.L_x_13571) ;  /* 0xfffffffc00f08947 */ /* 0x002fea000383ffff */
[----:B------:R-:W-:Y:S05]  /*15280*/  BRA `(.L_x_13667) ;  /* 0xffffffbc00ec7947 */ /* 0x000fea000383ffff */
.L_x_13582:
[----:B-1----:R1:W2:Y:S02]  /*15290*/  SYNCS.PHASECHK.TRANS64.TRYWAIT P0, [R4+URZ+0x22840], R2 ;  /* 0x02284002040075a7 */ /* 0x0022a4000800017f */
[----:B--2---:R-:W-:Y:S05]  /*152a0*/  @!P0 NANOSLEEP.SYNCS 0x989680 ;  /* 0x009896800000895d */ /* 0x004fea0003900000 */
[----:B------:R-:W2:Y:S02]  /*152b0*/  @!P0 SYNCS.PHASECHK.TRANS64 P0, [R4+URZ+0x22840], R2 ;  /* 0x02284002040085a7 */ /* 0x000ea4000800007f */
[----:B--2---:R-:W-:Y:S05]  /*152c0*/  @!P0 BRA `(.L_x_13582) ;  /* 0xfffffffc00f08947 */ /* 0x004fea000383ffff */
[----:B------:R-:W-:Y:S05]  /*152d0*/  BRA `(.L_x_13668) ;  /* 0xffffffc400d87947 */ /* 0x000fea000383ffff */
.L_x_13587:
[----:B0-----:R0:W2:Y:S02]  /*152e0*/  SYNCS.PHASECHK.TRANS64.TRYWAIT P0, [R4+URZ+0x22860], R2 ;  /* 0x02286002040075a7 */ /* 0x0010a4000800017f */
[----:B--2---:R-:W-:Y:S05]  /*152f0*/  @!P0 NANOSLEEP.SYNCS 0x989680 ;  /* 0x009896800000895d */ /* 0x004fea0003900000 */
[----:B------:R-:W2:Y:S02]  /*15300*/  @!P0 SYNCS.PHASECHK.TRANS64 P0, [R4+URZ+0x22860], R2 ;  /* 0x02286002040085a7 */ /* 0x000ea4000800007f */
[----:B--2---:R-:W-:Y:S05]  /*15310*/  @!P0 BRA `(.L_x_13587) ;  /* 0xfffffffc00f08947 */ /* 0x004fea000383ffff */
[----:B------:R-:W-:Y:S05]  /*15320*/  BRA `(.L_x_13669) ;  /* 0xffffffc800547947 */ /* 0x000fea000383ffff */
.L_x_13598:
[----:B--2---:R2:W3:Y:S02]  /*15330*/  SYNCS.PHASECHK.TRANS64.TRYWAIT P0, [R2+URZ+0x22840], R3 ;  /* 0x02284003020075a7 */ /* 0x0044e4000800017f */
[----:B---3--:R-:W-:Y:S05]  /*15340*/  @!P0 NANOSLEEP.SYNCS 0x989680 ;  /* 0x009896800000895d */ /* 0x008fea0003900000 */
[----:B------:R-:W3:Y:S02]  /*15350*/  @!P0 SYNCS.PHASECHK.TRANS64 P0, [R2+URZ+0x22840], R3 ;  /* 0x02284003020085a7 */ /* 0x000ee4000800007f */
[----:B---3--:R-:W-:Y:S05]  /*15360*/  @!P0 BRA `(.L_x_13598) ;  /* 0xfffffffc00f08947 */ /* 0x008fea000383ffff */
[----:B------:R-:W-:Y:S05]  /*15370*/  BRA `(.L_x_13670) ;  /* 0xffffffd000247947 */ /* 0x000fea000383ffff */
.L_x_13603:
[----:B---3--:R3:W4:Y:S02]  /*15380*/  SYNCS.PHASECHK.TRANS64.TRYWAIT P0, [R2+URZ+0x22860], R3 ;  /* 0x02286003020075a7 */ /* 0x008724000800017f */
[----:B----4-:R-:W-:Y:S05]  /*15390*/  @!P0 NANOSLEEP.SYNCS 0x989680 ;  /* 0x009896800000895d */ /* 0x010fea0003900000 */
[----:B------:R-:W4:Y:S02]  /*153a0*/  @!P0 SYNCS.PHASECHK.TRANS64 P0, [R2+URZ+0x22860], R3 ;  /* 0x02286003020085a7 */ /* 0x000f24000800007f */
[----:B----4-:R-:W-:Y:S05]  /*153b0*/  @!P0 BRA `(.L_x_13603) ;  /* 0xfffffffc00f08947 */ /* 0x010fea000383ffff */
[----:B------:R-:W-:Y:S05]  /*153c0*/  BRA `(.L_x_13671) ;  /* 0xffffffd000a07947 */ /* 0x000fea000383ffff */
.L_x_13615:
[----:B------:R-:W3:Y:S01]  /*153d0*/  LDL R3, [R1] ;  /* 0x0000000001037983 */ /* 0x000ee20000100800 */
        /* <DEDUP_REMOVED lines=8> */
.L_x_13673:
[----:B------:R-:W-:Y:S05]  /*15460*/  BSYNC B0 ;  /* 0x0000000000007941 */ /* 0x000fea0003800000 */
.L_x_13672:
        /* <DEDUP_REMOVED lines=9> */
.L_x_13674:
        /* <DEDUP_REMOVED lines=26> */
.L_x_13675:
[----:B------:R-:W-:Y:S01]  /*156a0*/  IMAD.MOV.U32 R12, RZ, RZ, 0x2 ;  /* 0x00000002ff0c7424 */ /* 0x000fe200078e00ff */
[----:B------:R-:W-:-:S05]  /*156b0*/  SEL R3, R14, RZ, P1 ;  /* 0x000000ff0e037207 */ /* 0x000fca0000800000 */
[----:B------:R-:W-:-:S04]  /*156c0*/  IMAD.IADD R2, R2, 0x1, R3 ;  /* 0x0000000102027824 */ /* 0x000fc800078e0203 */
[----:B------:R-:W-:-:S07]  /*156d0*/  IMAD.MOV.U32 R13, RZ, RZ, R2 ;  /* 0x000000ffff0d7224 */ /* 0x000fce00078e0002 */
[----:B------:R-:W-:Y:S05]  /*156e0*/  WARPSYNC.COLLECTIVE R15, `(.L_x_13676) ;  /* 0x000000000f087348 */ /* 0x000fea0003c00000 */
[----:B------:R0:W1:Y:S02]  /*156f0*/  SHFL.UP P6, R14, R13, R12, R11 ;  /* 0x0400000c0d0e7389 */ /* 0x00006400000c000b */
[----:B01----:R-:W-:Y:S01]  /*15700*/  ENDCOLLECTIVE ;  /* 0x000000000000791b */ /* 0x003fe20003800000 */
.L_x_13676:
[----:B------:R-:W-:Y:S01]  /*15710*/  IMAD.MOV.U32 R12, RZ, RZ, 0x4 ;  /* 0x00000004ff0c7424 */ /* 0x000fe200078e00ff */
[----:B------:R-:W-:-:S05]  /*15720*/  SEL R3, R14, RZ, P2 ;  /* 0x000000ff0e037207 */ /* 0x000fca0001000000 */
[----:B------:R-:W-:-:S04]  /*15730*/  IMAD.IADD R2, R2, 0x1, R3 ;  /* 0x0000000102027824 */ /* 0x000fc800078e0203 */
[----:B------:R-:W-:-:S07]  /*15740*/  IMAD.MOV.U32 R13, RZ, RZ, R2 ;  /* 0x000000ffff0d7224 */ /* 0x000fce00078e0002 */
[----:B------:R-:W-:Y:S05]  /*15750*/  WARPSYNC.COLLECTIVE R15, `(.L_x_13677) ;  /* 0x000000000f087348 */ /* 0x000fea0003c00000 */
[----:B------:R0:W1:Y:S02]  /*15760*/  SHFL.UP P6, R14, R13, R12, R11 ;  /* 0x0400000c0d0e7389 */ /* 0x00006400000c000b */
[----:B01----:R-:W-:Y:S01]  /*15770*/  ENDCOLLECTIVE ;  /* 0x000000000000791b */ /* 0x003fe20003800000 */
.L_x_13677:
[----:B------:R-:W-:Y:S01]  /*15780*/  IMAD.MOV.U32 R12, RZ, RZ, 0x8 ;  /* 0x00000008ff0c7424 */ /* 0x000fe200078e00ff */
[----:B------:R-:W-:-:S05]  /*15790*/  SEL R3, R14, RZ, P3 ;  /* 0x000000ff0e037207 */ /* 0x000fca0001800000 */
[----:B------:R-:W-:-:S04]  /*157a0*/  IMAD.IADD R2, R2, 0x1, R3 ;  /* 0x0000000102027824 */ /* 0x000fc800078e0203 */
[----:B------:R-:W-:-:S07]  /*157b0*/  IMAD.MOV.U32 R13, RZ, RZ, R2 ;  /* 0x000000ffff0d7224 */ /* 0x000fce00078e0002 */
[----:B------:R-:W-:Y:S05]  /*157c0*/  WARPSYNC.COLLECTIVE R15, `(.L_x_13678) ;  /* 0x000000000f087348 */ /* 0x000fea0003c00000 */
[----:B------:R0:W1:Y:S02]  /*157d0*/  SHFL.UP P6, R14, R13, R12, R11 ;  /* 0x0400000c0d0e7389 */ /* 0x00006400000c000b */
[----:B01----:R-:W-:Y:S01]  /*157e0*/  ENDCOLLECTIVE ;  /* 0x000000000000791b */ /* 0x003fe20003800000 */
.L_x_13678:
[----:B------:R-:W-:Y:S01]  /*157f0*/  IMAD.MOV.U32 R12, RZ, RZ, 0x10 ;  /* 0x00000010ff0c7424 */ /* 0x000fe200078e00ff */
[----:B------:R-:W-:-:S05]  /*15800*/  SEL R3, R14, RZ, P4 ;  /* 0x000000ff0e037207 */ /* 0x000fca0002000000 */
[----:B------:R-:W-:-:S04]  /*15810*/  IMAD.IADD R2, R2, 0x1, R3 ;  /* 0x0000000102027824 */ /* 0x000fc800078e0203 */
[----:B------:R-:W-:-:S07]  /*15820*/  IMAD.MOV.U32 R13, RZ, RZ, R2 ;  /* 0x000000ffff0d7224 */ /* 0x000fce00078e0002 */
[----:B------:R-:W-:Y:S05]  /*15830*/  WARPSYNC.COLLECTIVE R15, `(.L_x_13679) ;  /* 0x000000000f087348 */ /* 0x000fea0003c00000 */
[----:B------:R0:W1:Y:S02]  /*15840*/  SHFL.UP P6, R14, R13, R12, R11 ;  /* 0x0400000c0d0e7389 */ /* 0x00006400000c000b */
[----:B01----:R-:W-:Y:S01]  /*15850*/  ENDCOLLECTIVE ;  /* 0x000000000000791b */ /* 0x003fe20003800000 */
.L_x_13679:
        /* <DEDUP_REMOVED lines=8> */
.L_x_13680:
[----:B------:R-:W-:Y:S05]  /*158e0*/  BRA `(.L_x_13681) ;  /* 0xffffffd800007947 */ /* 0x000fea000383ffff */
.L_x_13618:
        /* <DEDUP_REMOVED lines=8> */
.L_x_13683:
[----:B------:R-:W-:Y:S05]  /*15970*/  BSYNC B0 ;  /* 0x0000000000007941 */ /* 0x000fea0003800000 */
.L_x_13682:
        /* <DEDUP_REMOVED lines=9> */
.L_x_13684:
[----:B------:R-:W-:Y:S01]  /*15a10*/  IMAD.MOV.U32 R12, RZ, RZ, 0x4 ;  /* 0x00000004ff0c7424 */ /* 0x000fe200078e00ff */
[----:B------:R-:W-:-:S05]  /*15a20*/  SEL R3, R14, RZ, P2 ;  /* 0x000000ff0e037207 */ /* 0x000fca0001000000 */
[----:B------:R-:W-:-:S04]  /*15a30*/  IMAD.IADD R2, R2, 0x1, R3 ;  /* 0x0000000102027824 */ /* 0x000fc800078e0203 */
[----:B------:R-:W-:-:S07]  /*15a40*/  IMAD.MOV.U32 R13, RZ, RZ, R2 ;  /* 0x000000ffff0d7224 */ /* 0x000fce00078e0002 */
[----:B------:R-:W-:Y:S05]  /*15a50*/  WARPSYNC.COLLECTIVE R15, `(.L_x_13685) ;  /* 0x000000000f087348 */ /* 0x000fea0003c00000 */
[----:B------:R0:W1:Y:S02]  /*15a60*/  SHFL.UP P6, R14, R13, R12, R11 ;  /* 0x0400000c0d0e7389 */ /* 0x00006400000c000b */
[----:B01----:R-:W-:Y:S01]  /*15a70*/  ENDCOLLECTIVE ;  /* 0x000000000000791b */ /* 0x003fe20003800000 */
.L_x_13685:
[----:B------:R-:W-:Y:S01]  /*15a80*/  IMAD.MOV.U32 R12, RZ, RZ, 0x8 ;  /* 0x00000008ff0c7424 */ /* 0x000fe200078e00ff */
[----:B------:R-:W-:-:S05]  /*15a90*/  SEL R3, R14, RZ, P3 ;  /* 0x000000ff0e037207 */ /* 0x000fca0001800000 */
[----:B------:R-:W-:-:S04]  /*15aa0*/  IMAD.IADD R2, R2, 0x1, R3 ;  /* 0x0000000102027824 */ /* 0x000fc800078e0203 */
[----:B------:R-:W-:-:S07]  /*15ab0*/  IMAD.MOV.U32 R13, RZ, RZ, R2 ;  /* 0x000000ffff0d7224 */ /* 0x000fce00078e0002 */
[----:B------:R-:W-:Y:S05]  /*15ac0*/  WARPSYNC.COLLECTIVE R15, `(.L_x_13686) ;  /* 0x000000000f087348 */ /* 0x000fea0003c00000 */
[----:B------:R0:W1:Y:S02]  /*15ad0*/  SHFL.UP P6, R14, R13, R12, R11 ;  /* 0x0400000c0d0e7389 */ /* 0x00006400000c000b */
[----:B01----:R-:W-:Y:S01]  /*15ae0*/  ENDCOLLECTIVE ;  /* 0x000000000000791b */ /* 0x003fe20003800000 */
.L_x_13686:
[----:B------:R-:W-:Y:S01]  /*15af0*/  IMAD.MOV.U32 R12, RZ, RZ, 0x10 ;  /* 0x00000010ff0c7424 */ /* 0x000fe200078e00ff */
[----:B------:R-:W-:-:S05]  /*15b00*/  SEL R3, R14, RZ, P4 ;  /* 0x000000ff0e037207 */ /* 0x000fca0002000000 */
[----:B------:R-:W-:-:S04]  /*15b10*/  IMAD.IADD R2, R2, 0x1, R3 ;  /* 0x0000000102027824 */ /* 0x000fc800078e0203 */
[----:B------:R-:W-:-:S07]  /*15b20*/  IMAD.MOV.U32 R13, RZ, RZ, R2 ;  /* 0x000000ffff0d7224 */ /* 0x000fce00078e0002 */
[----:B------:R-:W-:Y:S05]  /*15b30*/  WARPSYNC.COLLECTIVE R15, `(.L_x_13687) ;  /* 0x000000000f087348 */ /* 0x000fea0003c00000 */
[----:B------:R0:W1:Y:S02]  /*15b40*/  SHFL.UP P6, R14, R13, R12, R11 ;  /* 0x0400000c0d0e7389 */ /* 0x00006400000c000b */
[----:B01----:R-:W-:Y:S01]  /*15b50*/  ENDCOLLECTIVE ;  /* 0x000000000000791b */ /* 0x003fe20003800000 */
.L_x_13687:
        /* <DEDUP_REMOVED lines=8> */
.L_x_13688:
[----:B------:R-:W-:Y:S05]  /*15be0*/  BRA `(.L_x_13689) ;  /* 0xffffffd400ec7947 */ /* 0x000fea000383ffff */
.L_x_13620:
[----:B------:R-:W-:Y:S01]  /*15bf0*/  BSSY B0, `(.L_x_13690) ;  /* 0x0000006000007945 */ /* 0x000fe20003800000 */
[----:B------:R-:W-:Y:S01]  /*15c00*/  PLOP3.LUT P6, PT, P6, PT, PT, 0x8, 0x0 ;  /* 0x000000000000781c */ /* 0x000fe200037ce170 */
[----:B------:R-:W-:-:S12]  /*15c10*/  IMAD.MOV.U32 R15, RZ, RZ, -0x1 ;  /* 0xffffffffff0f7424 */ /* 0x000fd800078e00ff */
[----:B0-----:R-:W-:Y:S05]  /*15c20*/  WARPSYNC.COLLECTIVE R15, `(.L_x_13691) ;  /* 0x000000000f087348 */ /* 0x001fea0003c00000 */
[----:B------:R-:W-:Y:S01]  /*15c30*/  VOTE.ANY R14, PT, P6 ;  /* 0x00000000000e7806 */ /* 0x000fe200030e0100 */
[----:B0-----:R-:W-:Y:S06]  /*15c40*/  ENDCOLLECTIVE ;  /* 0x000000000000791b */ /* 0x001fec0003800000 */
.L_x_13691:
[----:B------:R-:W-:Y:S05]  /*15c50*/  BSYNC B0 ;  /* 0x0000000000007941 */ /* 0x000fea0003800000 */
.L_x_13690:
        /* <DEDUP_REMOVED lines=10> */
.L_x_13692:
[----:B------:R-:W-:Y:S02]  /*15d00*/  IMAD.MOV.U32 R13, RZ, RZ, R6 ;  /* 0x000000ffff0d7224 */ /* 0x000fe400078e0006 */
[----:B------:R-:W-:-:S07]  /*15d10*/  IMAD.MOV.U32 R4, RZ, RZ, R14 ;  /* 0x000000ffff047224 */ /* 0x000fce00078e000e */
[----:B------:R-:W-:Y:S05]  /*15d20*/  WARPSYNC.COLLECTIVE R15, `(.L_x_13693) ;  /* 0x000000000f087348 */ /* 0x000fea0003c00000 */
[----:B------:R0:W1:Y:S02]  /*15d30*/  SHFL.IDX P6, R14, R13, R12, R11 ;  /* 0x0000000c0d0e7389 */ /* 0x00006400000c000b */
[----:B01----:R-:W-:Y:S01]  /*15d40*/  ENDCOLLECTIVE ;  /* 0x000000000000791b */ /* 0x003fe20003800000 */
.L_x_13693:
[----:B------:R-:W-:Y:S02]  /*15d50*/  IMAD.MOV.U32 R6, RZ, RZ, R14 ;  /* 0x000000ffff067224 */ /* 0x000fe400078e000e */
[----:B------:R-:W-:-:S05]  /*15d60*/  IMAD.IADD R5, R9, 0x1, R16 ;  /* 0x0000000109057824 */ /* 0x000fca00078e0210 */
[----:B------:R1:W-:Y:S01]  /*15d70*/  STL [R1+0xc], R5 ;  /* 0x00000c0501007387 */ /* 0x0003e20000100800 */
[----:B------:R-:W-:Y:S05]  /*15d80*/  BRA `(.L_x_13694) ;  /* 0xffffffd400cc7947 */ /* 0x000fea000383ffff */
.L_x_13622:
[----:B------:R-:W-:Y:S01]  /*15d90*/  BSSY B0, `(.L_x_13695) ;  /* 0x0000007000007945 */ /* 0x000fe20003800000 */
[----:B------:R-:W-:Y:S02]  /*15da0*/  IMAD.MOV.U32 R13, RZ, RZ, R2 ;  /* 0x000000ffff0d7224 */ /* 0x000fe400078e0002 */
[----:B------:R-:W-:Y:S02]  /*15db0*/  IMAD.MOV.U32 R11, RZ, RZ, 0x1f ;  /* 0x0000001fff0b7424 */ /* 0x000fe400078e00ff */
[----:B------:R-:W-:-:S07]  /*15dc0*/  IMAD.MOV.U32 R15, RZ, RZ, -0x1 ;  /* 0xffffffffff0f7424 */ /* 0x000fce00078e00ff */
[----:B01-3--:R-:W-:Y:S05]  /*15dd0*/  WARPSYNC.COLLECTIVE R15, `(.L_x_13696) ;  /* 0x000000000f087348 */ /* 0x00bfea0003c00000 */
[----:B------:R2:W4:Y:S02]  /*15de0*/  SHFL.IDX P6, R14, R13, R12, R11 ;  /* 0x0000000c0d0e7389 */ /* 0x00052400000c000b */
[----:B01234-:R-:W-:Y:S01]  /*15df0*/  ENDCOLLECTIVE ;  /* 0x000000000000791b */ /* 0x01ffe20003800000 */
.L_x_13696:
[----:B------:R-:W-:Y:S05]  /*15e00*/  BSYNC B0 ;  /* 0x0000000000007941 */ /* 0x000fea0003800000 */
.L_x_13695:
[----:B------:R-:W-:Y:S01]  /*15e10*/  IMAD.MOV.U32 R8, RZ, RZ, R14 ;  /* 0x000000ffff087224 */ /* 0x000fe200078e000e */
[----:B------:R-:W-:Y:S06]  /*15e20*/  BRA `(.L_x_13621) ;  /* 0xffffffd400bc7947 */ /* 0x000fec000383ffff */
.L_x_13628:
[----:B0-----:R0:W1:Y:S02]  /*15e30*/  SYNCS.PHASECHK.TRANS64.TRYWAIT P0, [R0+URZ+0x22820], R3 ;  /* 0x02282003000075a7 */ /* 0x001064000800017f */
[----:B-1----:R-:W-:Y:S05]  /*15e40*/  @!P0 NANOSLEEP.SYNCS 0x989680 ;  /* 0x009896800000895d */ /* 0x002fea0003900000 */
[----:B------:R-:W1:Y:S02]  /*15e50*/  @!P0 SYNCS.PHASECHK.TRANS64 P0, [R0+URZ+0x22820], R3 ;  /* 0x02282003000085a7 */ /* 0x000e64000800007f */
[----:B-1----:R-:W-:Y:S05]  /*15e60*/  @!P0 BRA `(.L_x_13628) ;  /* 0xfffffffc00f08947 */ /* 0x002fea000383ffff */
[----:B------:R-:W-:Y:S05]  /*15e70*/  BRA `(.L_x_13697) ;  /* 0xffffffe000587947 */ /* 0x000fea000383ffff */
.L_x_13629:
        /* <DEDUP_REMOVED lines=11> */
.L_x_13699:
[----:B------:R-:W-:Y:S05]  /*15f30*/  BSYNC B0 ;  /* 0x0000000000007941 */ /* 0x000fea0003800000 */
.L_x_13698:
[----:B------:R-:W-:Y:S05]  /*15f40*/  BRA `(.L_x_13700) ;  /* 0xffffffe000407947 */ /* 0x000fea000383ffff */
.L_x_13632:
[----:B------:R-:W-:Y:S01]  /*15f50*/  BSSY B1, `(.L_x_13701) ;  /* 0x0000006000017945 */ /* 0x000fe20003800000 */
[----:B------:R-:W-:-:S07]  /*15f60*/  IMAD.MOV.U32 R15, RZ, RZ, -0x1 ;  /* 0xffffffffff0f7424 */ /* 0x000fce00078e00ff */
[----:B01-3--:R-:W-:Y:S05]  /*15f70*/  WARPSYNC.COLLECTIVE R15, `(.L_x_13702) ;  /* 0x000000000f0c7348 */ /* 0x00bfea0003c00000 */
[----:B------:R-:W-:Y:S02]  /*15f80*/  ELECT P6, UR62, PT ;  /* 0x00000000003e782f */ /* 0x000fe400038c0000 */
[----:B------:R-:W-:Y:S01]  /*15f90*/  MOV R14, UR62 ;  /* 0x0000003e000e7c02 */ /* 0x000fe20008000f00 */
[----:B01-3--:R-:W-:Y:S10]  /*15fa0*/  ENDCOLLECTIVE ;  /* 0x000000000000791b */ /* 0x00bff40003800000 */
.L_x_13702:
[----:B------:R-:W-:Y:S05]  /*15fb0*/  BSYNC B1 ;  /* 0x0000000000017941 */ /* 0x000fea0003800000 */
.L_x_13701:
[----:B------:R-:W-:Y:S05]  /*15fc0*/  BRA `(.L_x_13703) ;  /* 0xffffffe000387947 */ /* 0x000fea000383ffff */
.L_x_13634:
[----:B0-----:R0:W1:Y:S02]  /*15fd0*/  SYNCS.PHASECHK.TRANS64.TRYWAIT P0, [R6+URZ], R5 ;  /* 0x00000005060075a7 */ /* 0x001064000800017f */
[----:B-1----:R-:W-:Y:S05]  /*15fe0*/  @!P0 NANOSLEEP.SYNCS 0x989680 ;  /* 0x009896800000895d */ /* 0x002fea0003900000 */
[----:B------:R-:W1:Y:S02]  /*15ff0*/  @!P0 SYNCS.PHASECHK.TRANS64 P0, [R6+URZ], R5 ;  /* 0x00000005060085a7 */ /* 0x000e64000800007f */
[----:B-1----:R-:W-:Y:S05]  /*16000*/  @!P0 BRA `(.L_x_13634) ;  /* 0xfffffffc00f08947 */ /* 0x002fea000383ffff */
[----:B------:R-:W-:Y:S05]  /*16010*/  BRA `(.L_x_13704) ;  /* 0xffffffe000707947 */ /* 0x000fea000383ffff */
.L_x_13635:
[----:B-1----:R1:W2:Y:S02]  /*16020*/  SYNCS.PHASECHK.TRANS64.TRYWAIT P0, [R7+URZ], R2 ;  /* 0x00000002070075a7 */ /* 0x0022a4000800017f */
[----:B--2---:R-:W-:Y:S05]  /*16030*/  @!P0 NANOSLEEP.SYNCS 0x989680 ;  /* 0x009896800000895d */ /* 0x004fea0003900000 */
[----:B------:R-:W2:Y:S02]  /*16040*/  @!P0 SYNCS.PHASECHK.TRANS64 P0, [R7+URZ], R2 ;  /* 0x00000002070085a7 */ /* 0x000ea4000800007f */
[----:B--2---:R-:W-:Y:S05]  /*16050*/  @!P0 BRA `(.L_x_13635) ;  /* 0xfffffffc00f08947 */ /* 0x004fea000383ffff */
[----:B------:R-:W-:Y:S05]  /*16060*/  BRA `(.L_x_13705) ;  /* 0xffffffe000647947 */ /* 0x000fea000383ffff */
.L_x_13637:
[----:B--2---:R2:W4:Y:S02]  /*16070*/  SYNCS.PHASECHK.TRANS64.TRYWAIT P0, [R4+URZ], R5 ;  /* 0x00000005040075a7 */ /* 0x004524000800017f */
[----:B----4-:R-:W-:Y:S05]  /*16080*/  @!P0 NANOSLEEP.SYNCS 0x989680 ;  /* 0x009896800000895d */ /* 0x010fea0003900000 */
[----:B------:R-:W4:Y:S02]  /*16090*/  @!P0 SYNCS.PHASECHK.TRANS64 P0, [R4+URZ], R5 ;  /* 0x00000005040085a7 */ /* 0x000f24000800007f */
[----:B----4-:R-:W-:Y:S05]  /*160a0*/  @!P0 BRA `(.L_x_13637) ;  /* 0xfffffffc00f08947 */ /* 0x010fea000383ffff */
[----:B------:R-:W-:Y:S05]  /*160b0*/  BRA `(.L_x_13706) ;  /* 0xffffffe000687947 */ /* 0x000fea000383ffff */
.L_x_13707:
        /* <DEDUP_REMOVED lines=12> */
.L_x_15031:


//--------------------- .text._ZN7cutlass13device_kernelIN5flash11enable_sm90INS1_16FlashAttnFwdSm90INS1_25CollectiveMainloopFwdSm90ILi2EN4cute5tupleIJNS5_1CILi1EEES8_S8_EEENS6_IJNS7_ILi128EEENS7_ILi96EEENS7_ILi64EEEEEELi256ENS_10bfloat16_tEfNS_4arch4Sm90ELb1ELb0ELb0ELb1ELb0ELb1ELb0ELb1ELb0ELb1ELb1ELb0EEENS1_21CollectiveEpilogueFwdINS6_IJSA_NS7_ILi256EEESB_EEES9_SE_SG_Li256ELb1ELb1ELb1ELb0EEENS1_36VarlenDynamicPersistentTileSchedulerILi128ELi96ELi256ELi128ELb1ELb1ELb1ELb1ELb1ELb1EEEEEEEEEvNT_6ParamsE --------------------------
	.section	.text._ZN7cutlass13device_kernelIN5flash11enable_sm90INS1_16FlashAttnFwdSm90INS1_25CollectiveMainloopFwdSm90ILi2EN4cute5tupleIJNS5_1CILi1EEES8_S8_EEENS6_IJNS7_ILi128EEENS7_ILi96EEENS7_ILi64EEEEEELi256ENS_10bfloat16_tEfNS_4arch4Sm90ELb1ELb0ELb0ELb1ELb0ELb1ELb0ELb1ELb0ELb1ELb1ELb0EEENS1_21CollectiveEpilogueFwdINS6_IJSA_NS7_ILi256EEESB_EEES9_SE_SG_Li256ELb1ELb1ELb1ELb0EEENS1_36VarlenDynamicPersistentTileSchedulerILi128ELi96ELi256ELi128ELb1ELb1ELb1ELb1ELb1ELb1EEEEEEEEEvNT_6ParamsE,"ax",@progbits
	.align	128
.text._ZN7cutlass13device_kernelIN5flash11enable_sm90INS1_16FlashAttnFwdSm90INS1_25CollectiveMainloopFwdSm90ILi2EN4cute5tupleIJNS5_1CILi1EEES8_S8_EEENS6_IJNS7_ILi128EEENS7_ILi96EEENS7_ILi64EEEEEELi256ENS_10bfloat16_tEfNS_4arch4Sm90ELb1ELb0ELb0ELb1ELb0ELb1ELb0ELb1ELb0ELb1ELb1ELb0EEENS1_21CollectiveEpilogueFwdINS6_IJSA_NS7_ILi256EEESB_EEES9_SE_SG_Li256ELb1ELb1ELb1ELb0EEENS1_36VarlenDynamicPersistentTileSchedulerILi128ELi96ELi256ELi128ELb1ELb1ELb1ELb1ELb1ELb1EEEEEEEEEvNT_6ParamsE:
        .type           _ZN7cutlass13device_kernelIN5flash11enable_sm90INS1_16FlashAttnFwdSm90INS1_25CollectiveMainloopFwdSm90ILi2EN4cute5tupleIJNS5_1CILi1EEES8_S8_EEENS6_IJNS7_ILi128EEENS7_ILi96EEENS7_ILi64EEEEEELi256ENS_10bfloat16_tEfNS_4arch4Sm90ELb1ELb0ELb0ELb1ELb0ELb1ELb0ELb1ELb0ELb1ELb1ELb0EEENS1_21CollectiveEpilogueFwdINS6_IJSA_NS7_ILi256EEESB_EEES9_SE_SG_Li256ELb1ELb1ELb1ELb0EEENS1_36VarlenDynamicPersistentTileSchedulerILi128ELi96ELi256ELi128ELb1ELb1ELb1ELb1ELb1ELb1EEEEEEEEEvNT_6ParamsE,@function
        .size           _ZN7cutlass13device_kernelIN5flash11enable_sm90INS1_16FlashAttnFwdSm90INS1_25CollectiveMainloopFwdSm90ILi2EN4cute5tupleIJNS5_1CILi1EEES8_S8_EEENS6_IJNS7_ILi128EEENS7_ILi96EEENS7_ILi64EEEEEELi256ENS_10bfloat16_tEfNS_4arch4Sm90ELb1ELb0ELb0ELb1ELb0ELb1ELb0ELb1ELb0ELb1ELb1ELb0EEENS1_21CollectiveEpilogueFwdINS6_IJSA_NS7_ILi256EEESB_EEES9_SE_SG_Li256ELb1ELb1ELb1ELb0EEENS1_36VarlenDynamicPersistentTileSchedulerILi128ELi96ELi256ELi128ELb1ELb1ELb1ELb1ELb1ELb1EEEEEEEEEvNT_6ParamsE,(.L_x_15032 - _ZN7cutlass13device_kernelIN5flash11enable_sm90INS1_16FlashAttnFwdSm90INS1_25CollectiveMainloopFwdSm90ILi2EN4cute5tupleIJNS5_1CILi1EEES8_S8_EEENS6_IJNS7_ILi128EEENS7_ILi96EEENS7_ILi64EEEEEELi256ENS_10bfloat16_tEfNS_4arch4Sm90ELb1ELb0ELb0ELb1ELb0ELb1ELb0ELb1ELb0ELb1ELb1ELb0EEENS1_21CollectiveEpilogueFwdINS6_IJSA_NS7_ILi256EEESB_EEES9_SE_SG_Li256ELb1ELb1ELb1ELb0EEENS1_36VarlenDynamicPersistentTileSchedulerILi128ELi96ELi256ELi128ELb1ELb1ELb1ELb1ELb1ELb1EEEEEEEEEvNT_6ParamsE)
        .other          _ZN7cutlass13device_kernelIN5flash11enable_sm90INS1_16FlashAttnFwdSm90INS1_25CollectiveMainloopFwdSm90ILi2EN4cute5tupleIJNS5_1CILi1EEES8_S8_EEENS6_IJNS7_ILi128EEENS7_ILi96EEENS7_ILi64EEEEEELi256ENS_10bfloat16_tEfNS_4arch4Sm90ELb1ELb0ELb0ELb1ELb0ELb1ELb0ELb1ELb0ELb1ELb1ELb0EEENS1_21CollectiveEpilogueFwdINS6_IJSA_NS7_ILi256EEESB_EEES9_SE_SG_Li256ELb1ELb1ELb1ELb0EEENS1_36VarlenDynamicPersistentTileSchedulerILi128ELi96ELi256ELi128ELb1ELb1ELb1ELb1ELb1ELb1EEEEEEEEEvNT_6ParamsE,@"STO_CUDA_ENTRY STV_DEFAULT"
_ZN7cutlass13device_kernelIN5flash11enable_sm90INS1_16FlashAttnFwdSm90INS1_25CollectiveMainloopFwdSm90ILi2EN4cute5tupleIJNS5_1CILi1EEES8_S8_EEENS6_IJNS7_ILi128EEENS7_ILi96EEENS7_ILi64EEEEEELi256ENS_10bfloat16_tEfNS_4arch4Sm90ELb1ELb0ELb0ELb1ELb0ELb1ELb0ELb1ELb0ELb1ELb1ELb0EEENS1_21CollectiveEpilogueFwdINS6_IJSA_NS7_ILi256EEESB_EEES9_SE_SG_Li256ELb1ELb1ELb1ELb0EEENS1_36VarlenDynamicPersistentTileSchedulerILi128ELi96ELi256ELi128ELb1ELb1ELb1ELb1ELb1ELb1EEEEEEEEEvNT_6ParamsE:
        /* <DEDUP_REMOVED lines=24> */
.L_x_13709:
[----:B------:R-:W-:Y:S05]  /*0180*/  BSYNC B0 ;  /* 0x0000000000007941 */ /* 0x000fea0003800000 */
.L_x_13708:
        /* <DEDUP_REMOVED lines=41> */
.L_x_13710:
        /* <DEDUP_REMOVED lines=22> */
.L_x_13711:
        /* <DEDUP_REMOVED lines=18> */
.L_x_13712:
        /* <DEDUP_REMOVED lines=22> */
.L_x_13713:
        /* <DEDUP_REMOVED lines=22> */
.L_x_13714:
        /* <DEDUP_REMOVED lines=8> */
.L_x_13717:
        /* <DEDUP_REMOVED lines=74> */
[C---:B------:R-:W-:Y:S01]  /*0e80*/  IMAD.SHL.U32 R204, R3.reuse, 0x4, RZ ;  /* 0x0000000403cc7824 */ /* 0x040fe200078e00ff */
[----:B------:R-:W-:Y:S01]  /*0e90*/  LOP3.LUT R212, R212, 0x1c0, RZ, 0xc0, !PT ;  /* 0x000001c0d4d47812 */ /* 0x000fe200078ec0ff */
[----:B------:R-:W-:Y:S01]  /*0ea0*/  IMAD.SHL.U32 R4, R4, 0x40, RZ ;  /* 0x0000004004047824 */ /* 0x000fe200078e00ff */
[----:B------:R-:W-:Y:S01]  /*0eb0*/  STL [R1+0x70], R12 ;  /* 0x0000700c01007387 */ /* 0x000fe20000100800 */
[----:B------:R-:W-:Y:S01]  /*0ec0*/  IMAD.IADD R0, R3, 0x1, -R0 ;  /* 0x0000000103007824 */ /* 0x000fe200078e0a00 */
[----:B------:R-:W-:Y:S01]  /*0ed0*/  SHF.R.S32.HI R3, RZ, 0x1f, R209 ;  /* 0x0000001fff037819 */ /* 0x000fe200000114d1 */
[----:B------:R-:W-:Y:S01]  /*0ee0*/  IMAD.IADD R9, R20, 0x1, -R9 ;  /* 0x0000000114097824 */ /* 0x000fe200078e0a09 */
[----:B------:R-:W-:Y:S01]  /*0ef0*/  SHF.R.U32.HI R3, RZ, 0x3, R212 ;  /* 0x00000003ff037819 */ /* 0x000fe200000116d4 */
[----:B------:R-:W-:Y:S01]  /*0f00*/  VIADD R220, R209, 0x40 ;  /* 0x00000040d1dc7836 */ /* 0x000fe20000000000 */
[----:B------:R-:W-:Y:S01]  /*0f10*/  LOP3.LUT R8, R212, 0x38, R16, 0xf8, !PT ;  /* 0x00000038d4087812 */ /* 0x000fe200078ef810 */
[----:B------:R-:W-:Y:S01]  /*0f20*/  IMAD.SHL.U32 R214, R9, 0x2, RZ ;  /* 0x0000000209d67824 */ /* 0x000fe200078e00ff */
[----:B------:R-:W-:Y:S01]  /*0f30*/  LOP3.LUT R217, R4, 0xfffffe00, RZ, 0xc0, !PT ;  /* 0xfffffe0004d97812 */ /* 0x000fe200078ec0ff */
[----:B------:R-:W-:Y:S01]  /*0f40*/  VIADD R219, R209, 0x80 ;  /* 0x00000080d1db7836 */ /* 0x000fe20000000000 */
[----:B------:R-:W-:Y:S01]  /*0f50*/  SHF.R.S32.HI R4, RZ, 0x1f, R220 ;  /* 0x0000001fff047819 */ /* 0x000fe200000114dc */
[C---:B------:R-:W-:Y:S01]  /*0f60*/  VIADD R38, R214.reuse, 0x10 ;  /* 0x00000010d6267836 */ /* 0x040fe20000000000 */
[----:B------:R-:W-:Y:S01]  /*0f70*/  LOP3.LUT R8, R217, R8, R3, 0xf6, !PT ;  /* 0x00000008d9087212 */ /* 0x000fe200078ef603 */
[----:B------:R-:W-:Y:S01]  /*0f80*/  VIADD R35, R214, 0x28 ;  /* 0x00000028d6237836 */ /* 0x000fe20000000000 */
[----:B------:R-:W-:Y:S01]  /*0f90*/  SHF.R.S32.HI R9, RZ, 0x1f, R219 ;  /* 0x0000001fff097819 */ /* 0x000fe200000114db */
[----:B------:R-:W-:-:S02]  /*0fa0*/  IMAD.SHL.U32 R4, R10, 0x8, RZ ;  /* 0x000000080a047824 */ /* 0x000fc400078e00ff */
[----:B------:R-:W-:Y:S02]  /*0fb0*/  VIADD R32, R214, 0x40 ;  /* 0x00000040d6207836 */ /* 0x000fe40000000000 */
[----:B------:R-:W-:Y:S01]  /*0fc0*/  IMAD R3, R8, 0x2, R19 ;  /* 0x0000000208037824 */ /* 0x000fe200078e0213 */
[----:B------:R-:W-:Y:S01]  /*0fd0*/  SHF.R.S32.HI R8, RZ, 0x1f, R38 ;  /* 0x0000001fff087819 */ /* 0x000fe20000011426 */
[C---:B------:R-:W-:Y:S01]  /*0fe0*/  VIADD R29, R214.reuse, 0x58 ;  /* 0x00000058d61d7836 */ /* 0x040fe20000000000 */
[----:B------:R-:W-:Y:S01]  /*0ff0*/  SHF.R.S32.HI R8, RZ, 0x1f, R35 ;  /* 0x0000001fff087819 */ /* 0x000fe20000011423 */
[C---:B------:R-:W-:Y:S01]  /*1000*/  VIADD R26, R214.reuse, 0x70 ;  /* 0x00000070d61a7836 */ /* 0x040fe20000000000 */
[----:B------:R0:W-:Y:S01]  /*1010*/  STL [R1+0x74], R4 ;  /* 0x0000740401007387 */ /* 0x0001e20000100800 */
[----:B------:R-:W-:Y:S01]  /*1020*/  IMAD.MOV.U32 R6, RZ, RZ, R14 ;  /* 0x000000ffff067224 */ /* 0x000fe200078e000e */
        /* <DEDUP_REMOVED lines=9> */
[C---:B0-----:R-:W-:Y:S01]  /*10c0*/  VIADD R4, R214.reuse, 0xc8 ;  /* 0x000000c8d6047836 */ /* 0x041fe20000000000 */
[----:B------:R-:W-:Y:S01]  /*10d0*/  SHF.R.S32.HI R8, RZ, 0x1f, R14 ;  /* 0x0000001fff087819 */ /* 0x000fe2000001140e */
[----:B------:R-:W-:Y:S01]  /*10e0*/  IMAD.MOV.U32 R5, RZ, RZ, R13 ;  /* 0x000000ffff057224 */ /* 0x000fe200078e000d */
[----:B------:R-:W-:Y:S01]  /*10f0*/  SHF.R.S32.HI R8, RZ, 0x1f, R10 ;  /* 0x0000001fff087819 */ /* 0x000fe2000001140a */
[C---:B-1----:R-:W-:Y:S01]  /*1100*/  VIADD R3, R214.reuse, 0xd0 ;  /* 0x000000d0d6037836 */ /* 0x042fe20000000000 */
[----:B------:R-:W-:Y:S01]  /*1110*/  SHF.R.S32.HI R10, RZ, 0x1f, R9 ;  /* 0x0000001fff0a7819 */ /* 0x000fe20000011409 */
[----:B------:R-:W-:Y:S01]  /*1120*/  IMAD.MOV.U32 R7, RZ, RZ, R15 ;  /* 0x000000ffff077224 */ /* 0x000fe200078e000f */
        /* <DEDUP_REMOVED lines=43> */
[----:B------:R-:W-:-:S07]  /*13e0*/  SHF.R.S32.HI R3, RZ, 0x1f, R233 ;  /* 0x0000001fff037819 */ /* 0x000fce00000114e9 */
.L_x_13878:
[----:B01----:R-:W0:Y:S02]  /*13f0*/  LDC.64 R8, c[0x0][0xc88] ;  /* 0x00032200ff087b82 */ /* 0x003e240000000a00 */
[----:B0-----:R-:W-:-:S05]  /*1400*/  IMAD.WIDE R8, R7, 0x4, R8 ;  /* 0x0000000407087825 */ /* 0x001fca00078e0208 */
[----:B--2---:R-:W2:Y:S01]  /*1410*/  LDG.E R224, desc[UR40][R8.64] ;  /* 0x0000002808e07981 */ /* 0x004ea2000c1e1900 */
[----:B------:R-:W-:Y:S05]  /*1420*/  YIELD ;  /* 0x0000000000007946 */ /* 0x000fea0003800000 */
[----:B------:R-:W-:Y:S01]  /*1430*/  ULDC.64 UR4, c[0x0][0xa28] ;  /* 0x00028a0000047ab9 */ /* 0x000fe20000000a00 */
[----:B------:R-:W-:Y:S01]  /*1440*/  ULDC.64 UR8, c[0x0][0xa18] ;  /* 0x0002860000087ab9 */ /* 0x000fe20000000a00 */
[----:B------:R-:W-:Y:S01]  /*1450*/  ISETP.NE.U32.AND P1, PT, RZ, UR4, PT ;  /* 0x00000004ff007c0c */ /* 0x000fe2000bf25070 */
[----:B------:R-:W-:Y:S01]  /*1460*/  ULDC.64 UR6, c[0x0][0xa08] ;  /* 0x0002820000067ab9 */ /* 0x000fe20000000a00 */
[----:B------:R-:W-:Y:S01]  /*1470*/  IMAD.MOV.U32 R15, RZ, RZ, RZ ;  /* 0x000000ffff0f7224 */ /* 0x000fe200078e00ff */
[----:B------:R-:W-:Y:S01]  /*1480*/  ISETP.NE.U32.AND P0, PT, RZ, UR6, PT ;  /* 0x00000006ff007c0c */ /* 0x000fe2000bf05070 */
[----:B-----5:R-:W-:Y:S01]  /*1490*/  IMAD.MOV.U32 R31, RZ, RZ, RZ ;  /* 0x000000ffff1f7224 */ /* 0x020fe200078e00ff */
[----:B------:R-:W-:-:S02]  /*14a0*/  ISETP.NE.AND.EX P1, PT, RZ, UR5, PT, P1 ;  /* 0x00000005ff007c0c */ /* 0x000fc4000bf25310 */
[----:B------:R-:W-:Y:S02]  /*14b0*/  ISETP.NE.AND.EX P0, PT, RZ, UR7, PT, P0 ;  /* 0x00000007ff007c0c */ /* 0x000fe4000bf05300 */
[----:B--2-4-:R-:W-:Y:S01]  /*14c0*/  SHF.R.S32.HI R0, RZ, 0x1f, R224 ;  /* 0x0000001fff007819 */ /* 0x014fe200000114e0 */
        /* <DEDUP_REMOVED lines=36> */
.L_x_13719:
[----:B------:R-:W-:Y:S01]  /*1710*/  ULDC.64 UR4, c[0x0][0xa20] ;  /* 0x0002880000047ab9 */ /* 0x000fe20000000a00 */
[C---:B------:R-:W-:Y:S02]  /*1720*/  LOP3.LUT R3, R6.reuse, 0xff000000, RZ, 0xc0, !PT ;  /* 0xff00000006037812 */ /* 0x040fe400078ec0ff */
        /* <DEDUP_REMOVED lines=11> */
.L_x_13720:
[----:B------:R-:W-:Y:S05]  /*17e0*/  @!P0 BRA `(.L_x_13721) ;  /* 0x00000000000c8947 */ /* 0x000fea0003800000 */
[----:B------:R-:W2:Y:S04]  /*17f0*/  LDG.E R3, desc[UR40][R12.64] ;  /* 0x000000280c037981 */ /* 0x000ea8000c1e1900 */
[----:B------:R-:W2:Y:S02]  /*1800*/  LDG.E R30, desc[UR40][R12.64+0x4] ;  /* 0x000004280c1e7981 */ /* 0x000ea4000c1e1900 */
[----:B--2---:R-:W-:-:S07]  /*1810*/  IMAD.IADD R30, R30, 0x1, -R3 ;  /* 0x000000011e1e7824 */ /* 0x004fce00078e0a03 */
.L_x_13721:
        /* <DEDUP_REMOVED lines=29> */
[----:B------:R-:W-:-:S03]  /*19f0*/  IADD3 R60, R213, 0x60, -R211 ;  /* 0x00000060d53c7810 */ /* 0x000fc60007ffe8d3 */
[----:B------:R-:W-:-:S04]  /*1a00*/  IMAD.HI R0, R0, 0x2aaaaaab, RZ ;  /* 0x2aaaaaab00007827 */ /* 0x000fc800078e02ff */
[----:B------:R-:W-:Y:S01]  /*1a10*/  IMAD.IADD R4, R60, 0x1, R4 ;  /* 0x000000013c047824 */ /* 0x000fe200078e0204 */
[----:B------:R-:W-:-:S03]  /*1a20*/  SHF.R.U32.HI R29, RZ, 0x1f, R0 ;  /* 0x0000001fff1d7819 */ /* 0x000fc60000011600 */
[----:B------:R-:W-:Y:S01]  /*1a30*/  IMAD.HI R4, R4, 0x2aaaaaab, RZ ;  /* 0x2aaaaaab04047827 */ /* 0x000fe200078e02ff */
[----:B------:R-:W-:-:S03]  /*1a40*/  LEA.HI.SX32 R29, R0, R29, 0x1c ;  /* 0x0000001d001d7211 */ /* 0x000fc600078fe2ff */
[----:B------:R-:W-:Y:S01]  /*1a50*/  IMAD.MOV.U32 R0, RZ, RZ, RZ ;  /* 0x000000ffff007224 */ /* 0x000fe200078e00ff */
[----:B------:R-:W-:-:S04]  /*1a60*/  SHF.R.U32.HI R3, RZ, 0x1f, R4 ;  /* 0x0000001fff037819 */ /* 0x000fc80000011604 */
[----:B------:R-:W-:-:S04]  /*1a70*/  LEA.HI.SX32 R4, R4, R3, 0x1c ;  /* 0x0000000304047211 */ /* 0x000fc800078fe2ff */
        /* <DEDUP_REMOVED lines=32> */
.L_x_13723:
[----:B------:R-:W-:Y:S05]  /*1c80*/  BSYNC B0 ;  /* 0x0000000000007941 */ /* 0x000fea0003800000 */
.L_x_13722:
        /* <DEDUP_REMOVED lines=37> */
.L_x_13726:
[----:B------:R-:W-:Y:S05]  /*1ee0*/  BSYNC B6 ;  /* 0x0000000000067941 */ /* 0x000fea0003800000 */
.L_x_13725:
        /* <DEDUP_REMOVED lines=20> */
.L_x_13728:
[----:B------:R-:W-:Y:S05]  /*2030*/  BSYNC B6 ;  /* 0x0000000000067941 */ /* 0x000fea0003800000 */
.L_x_13727:
        /* <DEDUP_REMOVED lines=9> */
[----:B------:R-:W3:Y:S08]  /*20d0*/  LDC R75, c[0x0][0x3f4] ;  /* 0x0000fd00ff4b7b82 */ /* 0x000ef00000000800 */
[----:B------:R-:W-:Y:S01]  /*20e0*/  @P0 IADD3 R6, P1, R225, UR4, RZ ;  /* 0x00000004e1060c10 */ /* 0x000fe2000ff3e0ff */
[----:B------:R-:W-:-:S02]  /*20f0*/  VIADD R64, R16, 0x60 ;  /* 0x0000006010407836 */ /* 0x000fc40000000000 */
[----:B------:R-:W-:Y:S01]  /*2100*/  VIADD R12, R16, 0xe0 ;  /* 0x000000e0100c7836 */ /* 0x000fe20000000000 */
[----:B------:R-:W-:Y:S01]  /*2110*/  @P0 IADD3.X R7, R227, UR5, RZ, P1, !PT ;  /* 0x00000005e3070c10 */ /* 0x000fe20008ffe4ff */
[----:B------:R-:W-:Y:S01]  /*2120*/  ULDC.64 UR4, c[0x0][0xa08] ;  /* 0x0002820000047ab9 */ /* 0x000fe20000000a00 */
[----:B------:R-:W4:Y:S03]  /*2130*/  LDC.64 R14, c[0x0][0x3f8] ;  /* 0x0000fe00ff0e7b82 */ /* 0x000f260000000a00 */
[----:B------:R2:W3:Y:S01]  /*2140*/  @P0 LDG.E R0, desc[UR40][R6.64] ;  /* 0x0000002806000981 */ /* 0x0004e2000c1e1900 */
        /* <DEDUP_REMOVED lines=15> */
[----:B------:R-:W-:Y:S01]  /*2240*/  SHF.R.S32.HI R73, RZ, 0x1f, R229 ;  /* 0x0000001fff497819 */ /* 0x000fe200000114e5 */
[----:B------:R-:W-:Y:S01]  /*2250*/  VIADD R65, R16, 0x80 ;  /* 0x0000008010417836 */ /* 0x000fe20000000000 */
[----:B------:R-:W-:Y:S01]  /*2260*/  SHF.R.S32.HI R6, RZ, 0x1f, R11 ;  /* 0x0000001fff067819 */ /* 0x000fe2000001140b */
[----:B------:R-:W-:Y:S01]  /*2270*/  IMAD.WIDE.U32 R4, R222, UR4, R4 ;  /* 0x00000004de047c25 */ /* 0x000fe2000f8e0004 */
[----:B----4-:R-:W-:-:S02]  /*2280*/  SHF.L.U64.HI R69, R14, 0x6, R15 ;  /* 0x000000060e457819 */ /* 0x010fc4000001020f */
[----:B------:R-:W-:Y:S01]  /*2290*/  LEA.HI R36, R6, R11, RZ, 0x2 ;  /* 0x0000000b06247211 */ /* 0x000fe200078f10ff */
[----:B------:R-:W-:Y:S01]  /*22a0*/  IMAD R5, R222, UR5, R5 ;  /* 0x00000005de057c24 */ /* 0x000fe2000f8e0205 */
[----:B------:R-:W-:Y:S01]  /*22b0*/  ULDC.64 UR4, c[0x0][0x310] ;  /* 0x0000c40000047ab9 */ /* 0x000fe20000000a00 */
[----:B------:R-:W-:Y:S01]  /*22c0*/  IMAD R6, R232, R8, RZ ;  /* 0x00000008e8067224 */ /* 0x000fe200078e02ff */
[----:B------:R-:W-:Y:S01]  /*22d0*/  SHF.R.S32.HI R36, RZ, 0x1f, R36 ;  /* 0x0000001fff247819 */ /* 0x000fe20000011424 */
[----:B------:R-:W-:Y:S01]  /*22e0*/  VIADD R11, R16, 0xc0 ;  /* 0x000000c0100b7836 */ /* 0x000fe20000000000 */
[----:B0-----:R-:W-:Y:S01]  /*22f0*/  SHF.L.U64.HI R71, R56, 0x6, R57 ;  /* 0x0000000638477819 */ /* 0x001fe20000010239 */
[----:B------:R-:W-:Y:S01]  /*2300*/  IMAD R10, R23, R9, R6 ;  /* 0x00000009170a7224 */ /* 0x000fe200078e0206 */
[----:B------:R-:W-:Y:S01]  /*2310*/  LEA.HI R36, R36, R23, RZ, 0x3 ;  /* 0x0000001724247211 */ /* 0x000fe200078f18ff */
[----:B------:R-:W-:Y:S02]  /*2320*/  VIADD R66, R16, 0xa0 ;  /* 0x000000a010427836 */ /* 0x000fe40000000000 */
[----:B------:R-:W-:Y:S01]  /*2330*/  IMAD.SHL.U32 R68, R8, 0x40, RZ ;  /* 0x0000004008447824 */ /* 0x000fe200078e00ff */
[----:B------:R-:W-:Y:S01]  /*2340*/  LOP3.LUT R36, R36, 0xfffffff8, RZ, 0xc0, !PT ;  /* 0xfffffff824247812 */ /* 0x000fe200078ec0ff */
[----:B------:R-:W-:-:S02]  /*2350*/  IMAD R30, R232, R56, RZ ;  /* 0x00000038e81e7224 */ /* 0x000fc400078e02ff */
[----:B------:R-:W-:Y:S01]  /*2360*/  VIADD R74, R38, 0x8 ;  /* 0x00000008264a7836 */ /* 0x000fe20000000000 */
[----:B------:R-:W-:Y:S01]  /*2370*/  SHF.R.U32.HI R38, RZ, 0x3, R212 ;  /* 0x00000003ff267819 */ /* 0x000fe200000116d4 */
        /* <DEDUP_REMOVED lines=8> */
[----:B------:R-:W-:Y:S02]  /*2400*/  IMAD R77, R15, 0x60, RZ ;  /* 0x000000600f4d7824 */ /* 0x000fe400078e02ff */
[----:B------:R-:W-:Y:S02]  /*2410*/  IMAD.SHL.U32 R70, R14, 0x40, RZ ;  /* 0x000000400e467824 */ /* 0x000fe400078e00ff */
[----:B------:R-:W-:Y:S02]  /*2420*/  IMAD R41, R57, 0x60, RZ ;  /* 0x0000006039297824 */ /* 0x000fe400078e02ff */
[----:B------:R-:W-:-:S02]  /*2430*/  IMAD.SHL.U32 R72, R56, 0x40, RZ ;  /* 0x0000004038487824 */ /* 0x000fc400078e00ff */
[----:B-----5:R-:W-:Y:S01]  /*2440*/  IMAD.WIDE.U32 R30, R152, R56, R30 ;  /* 0x00000038981e7225 */ /* 0x020fe200078e001e */
[----:B---3--:R-:W-:Y:S02]  /*2450*/  SHF.R.S32.HI R3, RZ, 0x1f, R0 ;  /* 0x0000001fff037819 */ /* 0x008fe40000011400 */
[----:B------:R-:W-:Y:S02]  /*2460*/  SEL R21, R0, RZ, !P0 ;  /* 0x000000ff00157207 */ /* 0x000fe40004000000 */
[----:B------:R-:W-:-:S03]  /*2470*/  SEL R13, R3, RZ, !P0 ;  /* 0x000000ff030d7207 */ /* 0x000fc60004000000 */
[----:B------:R-:W-:-:S04]  /*2480*/  IMAD.WIDE.U32 R4, R21, UR4, R4 ;  /* 0x0000000415047c25 */ /* 0x000fc8000f8e0004 */
[----:B------:R-:W-:Y:S01]  /*2490*/  IMAD R0, R13, UR4, RZ ;  /* 0x000000040d007c24 */ /* 0x000fe2000f8e02ff */
[----:B------:R-:W-:-:S03]  /*24a0*/  IADD3 R3, P2, R4, R62, RZ ;  /* 0x0000003e04037210 */ /* 0x000fc60007f5e0ff */
[----:B------:R-:W-:Y:S01]  /*24b0*/  IMAD R61, R21, UR5, R0 ;  /* 0x00000005153d7c24 */ /* 0x000fe2000f8e0200 */
[----:B------:R-:W-:Y:S05]  /*24c0*/  @!P6 WARPSYNC.ALL ;  /* 0x000000000000e948 */ /* 0x000fea0003800000 */
[C---:B------:R-:W-:Y:S01]  /*24d0*/  VIADD R0, R16.reuse, 0x20 ;  /* 0x0000002010007836 */ /* 0x040fe20000000000 */
[----:B------:R-:W-:Y:S01]  /*24e0*/  ULDC UR4, c[0x0][0x320] ;  /* 0x0000c80000047ab9 */ /* 0x000fe20000000800 */
[----:B------:R-:W-:Y:S01]  /*24f0*/  IMAD.IADD R61, R5, 0x1, R61 ;  /* 0x00000001053d7824 */ /* 0x000fe200078e023d */
[----:B------:R-:W-:Y:S01]  /*2500*/  @!P6 BAR.SYNC.DEFER_BLOCKING 0x9, 0x100 ;  /* 0x024400000000eb1d */ /* 0x000fe20000010000 */
[----:B------:R-:W-:-:S02]  /*2510*/  ISETP.GE.AND P0, PT, R16, UR4, PT ;  /* 0x0000000410007c0c */ /* 0x000fc4000bf06270 */
[----:B------:R-:W-:Y:S02]  /*2520*/  ISETP.GE.AND P1, PT, R0, UR4, PT ;  /* 0x0000000400007c0c */ /* 0x000fe4000bf26270 */
[----:B------:R-:W-:Y:S01]  /*2530*/  IADD3.X R62, R61, R63, R10, P2, !PT ;  /* 0x0000003f3d3e7210 */ /* 0x000fe200017fe40a */
[----:B------:R-:W-:Y:S01]  /*2540*/  VIADD R63, R16, 0x40 ;  /* 0x00000040103f7836 */ /* 0x000fe20000000000 */
[----:B------:R-:W-:Y:S01]  /*2550*/  SEL R7, RZ, 0xffffffff, P1 ;  /* 0xffffffffff077807 */ /* 0x000fe20000800000 */
[----:B------:R-:W-:Y:S01]  /*2560*/  ULDC.64 UR6, c[0x0][0x330] ;  /* 0x0000cc0000067ab9 */ /* 0x000fe20000000a00 */
[----:B------:R-:W-:Y:S02]  /*2570*/  SEL R6, RZ, 0x1, P0 ;  /* 0x00000001ff067807 */ /* 0x000fe40000000000 */
[----:B------:R-:W-:Y:S01]  /*2580*/  ISETP.GE.AND P0, PT, R63, UR4, PT ;  /* 0x000000043f007c0c */ /* 0x000fe2000bf06270 */
[----:B------:R-:W-:Y:S01]  /*2590*/  IMAD.SHL.U32 R7, R7, 0x2, RZ ;  /* 0x0000000207077824 */ /* 0x000fe200078e00ff */
[----:B------:R-:W-:-:S02]  /*25a0*/  ISETP.GE.AND P1, PT, R64, UR4, PT ;  /* 0x0000000440007c0c */ /* 0x000fc4000bf26270 */
        /* <DEDUP_REMOVED lines=8> */
[----:B------:R-:W-:Y:S02]  /*2630*/  LOP3.LUT R10, R12, R10, R11, 0xfe, !PT ;  /* 0x0000000a0c0a7212 */ /* 0x000fe400078efe0b */
[----:B------:R-:W-:Y:S01]  /*2640*/  ISETP.GE.AND P1, PT, R66, UR4, PT ;  /* 0x0000000442007c0c */ /* 0x000fe2000bf26270 */
[----:B------:R-:W-:Y:S01]  /*2650*/  ULDC.64 UR4, c[0x0][0x338] ;  /* 0x0000ce0000047ab9 */ /* 0x000fe20000000a00 */
[----:B------:R-:W-:Y:S01]  /*2660*/  SEL R11, RZ, 0x10, P0 ;  /* 0x00000010ff0b7807 */ /* 0x000fe20000000000 */
[----:B------:R-:W-:Y:S01]  /*2670*/  IMAD R13, R13, UR4, RZ ;  /* 0x000000040d0d7c24 */ /* 0x000fe2000f8e02ff */
[----:B------:R-:W-:Y:S01]  /*2680*/  ISETP.GE.AND P0, PT, R16, R75, PT ;  /* 0x0000004b1000720c */ /* 0x000fe20003f06270 */
[----:B------:R-:W-:Y:S01]  /*2690*/  IMAD.WIDE.U32 R6, R21, UR4, R6 ;  /* 0x0000000415067c25 */ /* 0x000fe2000f8e0006 */
[----:B------:R-:W-:Y:S01]  /*26a0*/  SEL R12, RZ, 0x20, P1 ;  /* 0x00000020ff0c7807 */ /* 0x000fe20000800000 */
[----:B------:R-:W-:Y:S01]  /*26b0*/  ULDC UR4, c[0x0][0x2f4] ;  /* 0x0000bd0000047ab9 */ /* 0x000fe20000000800 */
[----:B------:R-:W-:Y:S01]  /*26c0*/  SEL R35, R75, RZ, P0 ;  /* 0x000000ff4b237207 */ /* 0x000fe20000000000 */
[----:B------:R-:W-:Y:S01]  /*26d0*/  IMAD R93, R21, UR5, R13 ;  /* 0x00000005155d7c24 */ /* 0x000fe2000f8e020d */
[----:B------:R-:W-:Y:S01]  /*26e0*/  LOP3.LUT R11, R12, R10, R11, 0xfe, !PT ;  /* 0x0000000a0c0b7212 */ /* 0x000fe200078efe0b */
[----:B------:R-:W-:Y:S01]  /*26f0*/  IMAD.WIDE.U32 R12, R23, R14, R16 ;  /* 0x0000000e170c7225 */ /* 0x000fe200078e0010 */
[----:B------:R-:W-:-:S02]  /*2700*/  SEL R10, RZ, 0x40, P2 ;  /* 0x00000040ff0a7807 */ /* 0x000fc40001000000 */
[----:B------:R-:W-:Y:S01]  /*2710*/  IADD3 R58, P1, R23, R58, RZ ;  /* 0x0000003a173a7210 */ /* 0x000fe20007f3e0ff */
[----:B------:R-:W-:Y:S01]  /*2720*/  IMAD.IADD R35, R16, 0x1, R35 ;  /* 0x0000000110237824 */ /* 0x000fe200078e0223 */
[----:B------:R-:W-:Y:S01]  /*2730*/  LOP3.LUT R95, R11, R10, RZ, 0xfc, !PT ;  /* 0x0000000a0b5f7212 */ /* 0x000fe200078efcff */
[CC--:B------:R-:W-:Y:S01]  /*2740*/  IMAD R10, R232.reuse, R14.reuse, RZ ;  /* 0x0000000ee80a7224 */ /* 0x0c0fe200078e02ff */
[----:B------:R-:W-:Y:S01]  /*2750*/  SEL R94, RZ, 0xffffff80, P3 ;  /* 0xffffff80ff5e7807 */ /* 0x000fe20001800000 */
[----:B------:R-:W-:Y:S01]  /*2760*/  IMAD.X R59, R232, 0x1, R33, P1 ;  /* 0x00000001e83b7824 */ /* 0x000fe200008e0621 */
[----:B------:R-:W-:Y:S01]  /*2770*/  SHF.R.S32.HI R32, RZ, 0x1f, R35 ;  /* 0x0000001fff207819 */ /* 0x000fe20000011423 */
[C---:B------:R-:W-:Y:S01]  /*2780*/  IMAD R37, R23.reuse, R15, R10 ;  /* 0x0000000f17257224 */ /* 0x040fe200078e020a */
[----:B------:R-:W-:Y:S01]  /*2790*/  LOP3.LUT P1, RZ, R36, 0x4, RZ, 0xc0, !PT ;  /* 0x0000000424ff7812 */ /* 0x000fe2000782c0ff */
[----:B------:R-:W-:Y:S01]  /*27a0*/  IMAD.WIDE.U32 R10, R23, R14, R204 ;  /* 0x0000000e170a7225 */ /* 0x000fe200078e00cc */
[----:B------:R-:W-:-:S02]  /*27b0*/  LEA.HI R32, R32, R35, RZ, 0x3 ;  /* 0x0000002320207211 */ /* 0x000fc400078f18ff */
[----:B------:R-:W-:Y:S01]  /*27c0*/  SEL R89, R89, 0xffffffe0, !P1 ;  /* 0xffffffe059597807 */ /* 0x000fe20004800000 */
[----:B------:R-:W-:Y:S01]  /*27d0*/  IMAD R35, R9, 0x60, RZ ;  /* 0x0000006009237824 */ /* 0x000fe200078e02ff */
[--C-:B------:R-:W-:Y:S01]  /*27e0*/  LOP3.LUT R33, R212, 0x38, R32.reuse, 0xf8, !PT ;  /* 0x00000038d4217812 */ /* 0x100fe200078ef820 */
[----:B------:R-:W-:Y:S01]  /*27f0*/  IMAD.WIDE.U32 R8, R8, 0x60, RZ ;  /* 0x0000006008087825 */ /* 0x000fe200078e00ff */
[----:B------:R-:W-:Y:S02]  /*2800*/  LOP3.LUT R85, R32, 0xfffffff8, RZ, 0xc0, !PT ;  /* 0xfffffff820557812 */ /* 0x000fe400078ec0ff */
[----:B------:R-:W-:Y:S01]  /*2810*/  LOP3.LUT R88, R33, R38, RZ, 0x3c, !PT ;  /* 0x0000002621587212 */ /* 0x000fe200078e3cff */
[----:B------:R-:W-:Y:S01]  /*2820*/  IMAD.IADD R11, R11, 0x1, R37 ;  /* 0x000000010b0b7824 */ /* 0x000fe200078e0225 */
[----:B------:R-:W-:Y:S01]  /*2830*/  LOP3.LUT R33, R83, 0x38, R32, 0xf8, !PT ;  /* 0x0000003853217812 */ /* 0x000fe200078ef820 */
[----:B------:R-:W-:Y:S01]  /*2840*/  IMAD.IADD R13, R37, 0x1, R13 ;  /* 0x00000001250d7824 */ /* 0x000fe200078e020d */
[----:B------:R-:W-:Y:S01]  /*2850*/  SHF.R.S32.HI R37, RZ, 0x1f, R152 ;  /* 0x0000001fff257819 */ /* 0x000fe20000011498 */
[----:B------:R-:W-:Y:S01]  /*2860*/  IMAD.IADD R76, R9, 0x1, R35 ;  /* 0x00000001094c7824 */ /* 0x000fe200078e0223 */
[----:B------:R-:W-:Y:S01]  /*2870*/  LOP3.LUT R35, R83, 0x18, R16, 0xf8, !PT ;  /* 0x0000001853237812 */ /* 0x000fe200078ef810 */
[----:B------:R-:W-:Y:S01]  /*2880*/  IMAD.WIDE.U32 R20, R23, R56, R204 ;  /* 0x0000003817147225 */ /* 0x000fe200078e00cc */
[----:B------:R-:W-:-:S02]  /*2890*/  LOP3.LUT R33, R33, R86, RZ, 0x3c, !PT ;  /* 0x0000005621217212 */ /* 0x000fc400078e3cff */
[----:B------:R-:W-:Y:S01]  /*28a0*/  LOP3.LUT R35, R35, R86, RZ, 0x3c, !PT ;  /* 0x0000005623237212 */ /* 0x000fe200078e3cff */
[----:B------:R-:W-:Y:S01]  /*28b0*/  IMAD R34, R37, R14, RZ ;  /* 0x0000000e25227224 */ /* 0x000fe200078e02ff */
[----:B------:R-:W-:Y:S01]  /*28c0*/  LOP3.LUT R94, R95, 0x80, R94, 0xc8, !PT ;  /* 0x000000805f5e7812 */ /* 0x000fe200078ec85e */
[----:B------:R-:W-:Y:S01]  /*28d0*/  IMAD.IADD R21, R21, 0x1, R39 ;  /* 0x0000000115157824 */ /* 0x000fe200078e0227 */
[----:B------:R-:W-:Y:S01]  /*28e0*/  SHF.R.S32.HI R84, RZ, 0x3, R32 ;  /* 0x00000003ff547819 */ /* 0x000fe20000011420 */
[----:B------:R-:W-:Y:S01]  /*28f0*/  IMAD R37, R37, R56, RZ ;  /* 0x0000003825257224 */ /* 0x000fe200078e02ff */
[----:B------:R-:W-:Y:S01]  /*2900*/  SHF.R.S32.HI R87, RZ, 0x1f, R85 ;  /* 0x0000001fff577819 */ /* 0x000fe20000011455 */
[----:B------:R-:W-:Y:S01]  /*2910*/  IMAD R39, R152, R15, R34 ;  /* 0x0000000f98277224 */ /* 0x000fe200078e0222 */
[----:B------:R-:W-:Y:S01]  /*2920*/  ISETP.GE.AND P1, PT, R16, UR4, PT ;  /* 0x0000000410007c0c */ /* 0x000fe2000bf26270 */
[----:B------:R-:W-:Y:S01]  /*2930*/  IMAD.WIDE.U32 R10, R152, R14, R10 ;  /* 0x0000000e980a7225 */ /* 0x000fe200078e000a */
[----:B------:R-:W-:-:S02]  /*2940*/  ISETP.GE.AND P2, PT, R0, UR4, PT ;  /* 0x0000000400007c0c */ /* 0x000fc4000bf46270 */
[----:B------:R-:W-:Y:S01]  /*2950*/  LOP3.LUT R95, R95, 0x40, RZ, 0xc0, !PT ;  /* 0x000000405f5f7812 */ /* 0x000fe200078ec0ff */
[----:B------:R-:W-:-:S04]  /*2960*/  IMAD.WIDE.U32 R12, R152, R14, R12 ;  /* 0x0000000e980c7225 */ /* 0x000fc800078e000c */
[C---:B------:R-:W-:Y:S02]  /*2970*/  IMAD R37, R152.reuse, R57, R37 ;  /* 0x0000003998257224 */ /* 0x040fe400078e0225 */
[----:B------:R-:W-:-:S04]  /*2980*/  IMAD.WIDE.U32 R20, R152, R56, R20 ;  /* 0x0000003898147225 */ /* 0x000fc800078e0014 */
[----:B------:R-:W-:-:S04]  /*2990*/  IMAD.WIDE.U32 R14, R14, 0x60, RZ ;  /* 0x000000600e0e7825 */ /* 0x000fc800078e00ff */
[----:B------:R-:W-:-:S04]  /*29a0*/  IMAD.WIDE.U32 R56, R56, 0x60, RZ ;  /* 0x0000006038387825 */ /* 0x000fc800078e00ff */
[----:B------:R-:W-:Y:S02]  /*29b0*/  IMAD R90, R216, 0x200, R35 ;  /* 0x00000200d85a7824 */ /* 0x000fe400078e0223 */
[----:B------:R-:W-:Y:S02]  /*29c0*/  IMAD.SHL.U32 R75, R75, 0x2, RZ ;  /* 0x000000024b4b7824 */ /* 0x000fe400078e00ff */
[----:B------:R-:W-:Y:S02]  /*29d0*/  IMAD.IADD R77, R15, 0x1, R77 ;  /* 0x000000010f4d7824 */ /* 0x000fe400078e024d */
[----:B------:R-:W-:Y:S02]  /*29e0*/  IMAD.IADD R78, R57, 0x1, R41 ;  /* 0x00000001394e7824 */ /* 0x000fe400078e0229 */
[----:B------:R-:W-:Y:S02]  /*29f0*/  IMAD.IADD R79, R11, 0x1, R39 ;  /* 0x000000010b4f7824 */ /* 0x000fe400078e0227 */
[----:B------:R-:W-:-:S02]  /*2a00*/  IMAD.IADD R80, R39, 0x1, R13 ;  /* 0x0000000127507824 */ /* 0x000fc400078e020d */
[----:B------:R-:W-:Y:S02]  /*2a10*/  IMAD.IADD R81, R21, 0x1, R37 ;  /* 0x0000000115517824 */ /* 0x000fe400078e0225 */
[----:B------:R-:W-:Y:S02]  /*2a20*/  IMAD.IADD R82, R37, 0x1, R31 ;  /* 0x0000000125527824 */ /* 0x000fe400078e021f */
[----:B------:R-:W-:Y:S02]  /*2a30*/  IMAD.IADD R88, R217, 0x1, R88 ;  /* 0x00000001d9587824 */ /* 0x000fe400078e0258 */
[----:B------:R-:W-:Y:S02]  /*2a40*/  IMAD R91, R216, 0x200, R33 ;  /* 0x00000200d85b7824 */ /* 0x000fe400078e0221 */
[----:B------:R-:W-:Y:S02]  /*2a50*/  IMAD.IADD R92, R89, 0x1, R90 ;  /* 0x00000001595c7824 */ /* 0x000fe400078e025a */
[----:B------:R-:W-:-:S07]  /*2a60*/  IMAD.IADD R93, R7, 0x1, R93 ;  /* 0x00000001075d7824 */ /* 0x000fce00078e025d */
.L_x_13776:
        /* <DEDUP_REMOVED lines=26> */
[----:B----4-:R-:W-:Y:S05]  /*2c10*/  @!P3 BRA `(.L_x_13730) ;  /* 0x00000028007cb947 */ /* 0x010fea0003800000 */
        /* <DEDUP_REMOVED lines=41> */
.L_x_13733:
[----:B------:R-:W-:Y:S05]  /*2eb0*/  BSYNC B1 ;  /* 0x0000000000017941 */ /* 0x000fea0003800000 */
.L_x_13732:
        /* <DEDUP_REMOVED lines=28> */
.L_x_13735:
[----:B------:R-:W-:Y:S05]  /*3080*/  BSYNC B1 ;  /* 0x0000000000017941 */ /* 0x000fea0003800000 */
.L_x_13734:
        /* <DEDUP_REMOVED lines=34> */
.L_x_13736:
[----:B------:R-:W-:Y:S01]  /*32b0*/  IMAD R96, R2, 0x8, R19 ;  /* 0x0000000802607824 */ /* 0x000fe200078e0213 */
[----:B------:R-:W-:Y:S01]  /*32c0*/  SHF.L.U32 R107, R207, 0x1f, RZ ;  /* 0x0000001fcf6b7819 */ /* 0x000fe200000006ff */
[----:B------:R-:W-:Y:S03]  /*32d0*/  BSSY B1, `(.L_x_13737) ;  /* 0x0000003000017945 */ /* 0x000fe60003800000 */
[----:B------:R-:W0:Y:S02]  /*32e0*/  SYNCS.PHASECHK.TRANS64.TRYWAIT P6, [R96+URZ+0x22890], R107 ;  /* 0x0228906b600075a7 */ /* 0x000e2400080c017f */
[----:B0-----:R-:W-:Y:S05]  /*32f0*/  @!P6 BRA `(.L_x_13738) ;  /* 0x000001ac0014e947 */ /* 0x001fea0003800000 */
.L_x_14043:
[----:B------:R-:W-:Y:S05]  /*3300*/  BSYNC B1 ;  /* 0x0000000000017941 */ /* 0x000fea0003800000 */
.L_x_13737:
        /* <DEDUP_REMOVED lines=12> */
[----:B------:R-:W-:Y:S01]  /*33d0*/  LOP3.LUT R54, R34, 0xffff0000, RZ, 0xc0, !PT ;  /* 0xffff000022367812 */ /* 0x000fe200078ec0ff */
[C---:B------:R-:W-:Y:S01]  /*33e0*/  IMAD.U32 R34, R35.reuse, 0x10000, RZ ;  /* 0x0001000023227824 */ /* 0x040fe200078e00ff */
[----:B------:R-:W-:Y:S02]  /*33f0*/  SHF.R.U32.HI R117, RZ, 0x10, R55 ;  /* 0x00000010ff757819 */ /* 0x000fe40000011637 */
[----:B------:R-:W-:-:S02]  /*3400*/  LOP3.LUT R52, R35, 0xffff0000, RZ, 0xc0, !PT ;  /* 0xffff000023347812 */ /* 0x000fc400078ec0ff */
[----:B------:R-:W-:Y:S01]  /*3410*/  PRMT R35, R112, 0x5410, R111 ;  /* 0x0000541070237816 */ /* 0x000fe2000000006f */
[C---:B------:R-:W-:Y:S01]  /*3420*/  IMAD.U32 R111, R33.reuse, 0x10000, RZ ;  /* 0x00010000216f7824 */ /* 0x040fe200078e00ff */
[----:B------:R-:W-:Y:S02]  /*3430*/  PRMT R115, R116, 0x5410, R115 ;  /* 0x0000541074737816 */ /* 0x000fe40000000073 */
[----:B------:R-:W-:Y:S02]  /*3440*/  PRMT R117, R118, 0x5410, R117 ;  /* 0x0000541076757816 */ /* 0x000fe40000000075 */
[----:B------:R-:W-:Y:S01]  /*3450*/  LOP3.LUT R55, R33, 0xffff0000, RZ, 0xc0, !PT ;  /* 0xffff000021377812 */ /* 0x000fe200078ec0ff */
[----:B------:R-:W-:Y:S01]  /*3460*/  IMAD.U32 R33, R32, 0x10000, RZ ;  /* 0x0001000020217824 */ /* 0x000fe200078e00ff */
[----:B------:R-:W-:Y:S01]  /*3470*/  LOP3.LUT R116, R115, 0xffff0000, RZ, 0xc0, !PT ;  /* 0xffff000073747812 */ /* 0x000fe200078ec0ff */
[----:B------:R-:W-:Y:S01]  /*3480*/  IMAD.U32 R118, R117, 0x10000, RZ ;  /* 0x0001000075767824 */ /* 0x000fe200078e00ff */
[----:B------:R-:W-:-:S02]  /*3490*/  LOP3.LUT R112, R35, 0xffff0000, RZ, 0xc0, !PT ;  /* 0xffff000023707812 */ /* 0x000fc400078ec0ff */
[----:B------:R-:W-:Y:S01]  /*34a0*/  PRMT R113, R114, 0x5410, R113 ;  /* 0x0000541072717816 */ /* 0x000fe20000000071 */
[C---:B------:R-:W-:Y:S01]  /*34b0*/  FMUL.FTZ R120, R55.reuse, R116 ;  /* 0x0000007437787220 */ /* 0x040fe20000410000 */
[----:B------:R-:W-:Y:S01]  /*34c0*/  FMUL.FTZ R122, R54, R118 ;  /* 0x00000076367a7220 */ /* 0x000fe20000410000 */
[-C--:B------:R-:W-:Y:S01]  /*34d0*/  FMUL.FTZ R119, R55, R112.reuse ;  /* 0x0000007037777220 */ /* 0x080fe20000410000 */
[----:B------:R-:W-:Y:S01]  /*34e0*/  LOP3.LUT R55, R32, 0xffff0000, RZ, 0xc0, !PT ;  /* 0xffff000020377812 */ /* 0x000fe200078ec0ff */
[----:B------:R-:W-:Y:S01]  /*34f0*/  IMAD.U32 R114, R113, 0x10000, RZ ;  /* 0x0001000071727824 */ /* 0x000fe200078e00ff */
[----:B------:R-:W-:Y:S01]  /*3500*/  LOP3.LUT R117, R117, 0xffff0000, RZ, 0xc0, !PT ;  /* 0xffff000075757812 */ /* 0x000fe200078ec0ff */
[----:B------:R-:W-:Y:S01]  /*3510*/  FFMA.FTZ R32, R111, R112, -R120 ;  /* 0x000000706f207223 */ /* 0x000fe20000010878 */
[----:B------:R-:W-:Y:S01]  /*3520*/  LOP3.LUT R113, R113, 0xffff0000, RZ, 0xc0, !PT ;  /* 0xffff000071717812 */ /* 0x000fe200078ec0ff */
[----:B------:R-:W-:Y:S01]  /*3530*/  FFMA.FTZ R119, R111, R116, R119 ;  /* 0x000000746f777223 */ /* 0x000fe20000010077 */
[----:B------:R-:W-:Y:S01]  /*3540*/  FMUL.FTZ R116, R54, R114 ;  /* 0x0000007236747220 */ /* 0x000fe20000410000 */
[----:B------:R-:W-:-:S02]  /*3550*/  IMAD.U32 R112, R115, 0x10000, RZ ;  /* 0x0001000073707824 */ /* 0x000fc400078e00ff */
[----:B------:R-:W-:Y:S01]  /*3560*/  FFMA.FTZ R122, R53, R114, -R122 ;  /* 0x00000072357a7223 */ /* 0x000fe2000001087a */
[----:B------:R-:W-:Y:S02]  /*3570*/  IMAD.U32 R54, R35, 0x10000, RZ ;  /* 0x0001000023367824 */ /* 0x000fe400078e00ff */
[C---:B------:R-:W-:Y:S01]  /*3580*/  FMUL.FTZ R35, R52.reuse, R117 ;  /* 0x0000007534237220 */ /* 0x040fe20000410000 */
[-C--:B------:R-:W-:Y:S01]  /*3590*/  FMUL.FTZ R114, R52, R113.reuse ;  /* 0x0000007134727220 */ /* 0x080fe20000410000 */
[C---:B------:R-:W-:Y:S01]  /*35a0*/  FMUL.FTZ R52, R55.reuse, R112 ;  /* 0x0000007037347220 */ /* 0x040fe20000410000 */
        /* <DEDUP_REMOVED lines=10> */
.L_x_13744:
[----:B------:R-:W-:Y:S05]  /*3650*/  BSYNC B3 ;  /* 0x0000000000037941 */ /* 0x000fea0003800000 */
.L_x_13743:
[----:B--2---:R1:W-:Y:S02]  /*3660*/  STG.E.128 desc[UR40][R42.64], R32 ;  /* 0x000000202a007986 */ /* 0x0043e4000c101d28 */
.L_x_13742:
[----:B------:R-:W-:Y:S05]  /*3670*/  BSYNC B2 ;  /* 0x0000000000027941 */ /* 0x000fea0003800000 */
.L_x_13741:
[----:B------:R-:W-:Y:S05]  /*3680*/  @P2 BRA `(.L_x_13740) ;  /* 0x0000000000cc2947 */ /* 0x000fea0003800000 */
[----:B-1----:R1:W2:Y:S01]  /*3690*/  LDS.128 R32, [R103] ;  /* 0x0000000067207984 */ /* 0x0022a20000000c00 */
[----:B------:R-:W-:Y:S01]  /*36a0*/  ISETP.GE.AND P4, PT, R208, R102, PT ;  /* 0x00000066d000720c */ /* 0x000fe20003f86270 */
[----:B------:R-:W-:-:S12]  /*36b0*/  BSSY B2, `(.L_x_13745) ;  /* 0x000002f000027945 */ /* 0x000fd80003800000 */
[----:B-1----:R-:W-:Y:S05]  /*36c0*/  @P4 BRA `(.L_x_13746) ;  /* 0x0000000000b44947 */ /* 0x002fea0003800000 */
[----:B------:R-:W-:Y:S02]  /*36d0*/  SHF.R.U64 R111, R48, 0x10, R49 ;  /* 0x00000010306f7819 */ /* 0x000fe40000001231 */
[--C-:B------:R-:W-:Y:S01]  /*36e0*/  SHF.R.U64 R52, R50, 0x10, R51.reuse ;  /* 0x0000001032347819 */ /* 0x100fe20000001233 */
[----:B--2---:R-:W-:Y:S01]  /*36f0*/  IMAD.U32 R50, R34, 0x10000, RZ ;  /* 0x0001000022327824 */ /* 0x004fe200078e00ff */
        /* <DEDUP_REMOVED lines=15> */
[----:B------:R-:W-:-:S02]  /*37f0*/  IMAD.U32 R35, R33, 0x10000, RZ ;  /* 0x0001000021237824 */ /* 0x000fc400078e00ff */
[C---:B------:R-:W-:Y:S01]  /*3800*/  FMUL.FTZ R116, R49.reuse, R112 ;  /* 0x0000007031747220 */ /* 0x040fe20000410000 */
[----:B------:R-:W-:Y:S02]  /*3810*/  IMAD.U32 R33, R32, 0x10000, RZ ;  /* 0x0001000020217824 */ /* 0x000fe400078e00ff */
[-C--:B------:R-:W-:Y:S01]  /*3820*/  FMUL.FTZ R49, R49, R54.reuse ;  /* 0x0000003631317220 */ /* 0x080fe20000410000 */
[----:B------:R-:W-:Y:S01]  /*3830*/  LOP3.LUT R113, R113, 0xffff0000, RZ, 0xc0, !PT ;  /* 0xffff000071717812 */ /* 0x000fe200078ec0ff */
[----:B------:R-:W-:Y:S01]  /*3840*/  IMAD.U32 R52, R52, 0x10000, RZ ;  /* 0x0001000034347824 */ /* 0x000fe200078e00ff */
[----:B------:R-:W-:Y:S01]  /*3850*/  LOP3.LUT R53, R53, 0xffff0000, RZ, 0xc0, !PT ;  /* 0xffff000035357812 */ /* 0x000fe200078ec0ff */
[C---:B------:R-:W-:Y:S01]  /*3860*/  FFMA.FTZ R116, R35.reuse, R54, -R116 ;  /* 0x0000003623747223 */ /* 0x040fe20000010874 */
[----:B------:R-:W-:Y:S01]  /*3870*/  LOP3.LUT R32, R32, 0xffff0000, RZ, 0xc0, !PT ;  /* 0xffff000020207812 */ /* 0x000fe200078ec0ff */
[----:B------:R-:W-:Y:S01]  /*3880*/  FFMA.FTZ R49, R35, R112, R49 ;  /* 0x0000007023317223 */ /* 0x000fe20000010031 */
[C---:B------:R-:W-:Y:S01]  /*3890*/  FMUL.FTZ R35, R48.reuse, R113 ;  /* 0x0000007130237220 */ /* 0x040fe20000410000 */
[----:B------:R-:W-:Y:S01]  /*38a0*/  FMUL.FTZ R54, R48, R53 ;  /* 0x0000003530367220 */ /* 0x000fe20000410000 */
        /* <DEDUP_REMOVED lines=14> */
[----:B------:R-:W-:-:S07]  /*3990*/  F2FP.BF16.F32.PACK_AB R34, R50, R115 ;  /* 0x000000733222723e */ /* 0x000fce00000010ff */
.L_x_13746:
[----:B------:R-:W-:Y:S05]  /*39a0*/  BSYNC B2 ;  /* 0x0000000000027941 */ /* 0x000fea0003800000 */
.L_x_13745:
[----:B--2---:R2:W-:Y:S02]  /*39b0*/  STG.E.128 desc[UR40][R42.64+0x40], R32 ;  /* 0x000040202a007986 */ /* 0x0045e4000c101d28 */
.L_x_13740:
[----:B------:R-:W-:Y:S05]  /*39c0*/  BSYNC B1 ;  /* 0x0000000000017941 */ /* 0x000fea0003800000 */
.L_x_13739:
        /* <DEDUP_REMOVED lines=10> */
[--C-:B------:R-:W-:Y:S02]  /*3a70*/  SHF.R.U32.HI R48, RZ, 0x10, R45.reuse ;  /* 0x00000010ff307819 */ /* 0x100fe4000001162d */
[----:B------:R-:W-:Y:S02]  /*3a80*/  PRMT R105, R105, 0x5410, R46 ;  /* 0x0000541069697816 */ /* 0x000fe4000000002e */
[----:B------:R-:W-:Y:S01]  /*3a90*/  SHF.R.U64 R51, R44, 0x10, R45 ;  /* 0x000000102c337819 */ /* 0x000fe2000000122d */
[----:B------:R-:W-:Y:S01]  /*3aa0*/  IMAD.U32 R44, R35, 0x10000, RZ ;  /* 0x00010000232c7824 */ /* 0x000fe200078e00ff */
[----:B------:R-:W-:-:S02]  /*3ab0*/  PRMT R109, R109, 0x5410, R48 ;  /* 0x000054106d6d7816 */ /* 0x000fc40000000030 */
[----:B------:R-:W-:Y:S01]  /*3ac0*/  PRMT R108, R108, 0x5410, R49 ;  /* 0x000054106c6c7816 */ /* 0x000fe20000000031 */
[----:B------:R-:W-:Y:S01]  /*3ad0*/  IMAD.U32 R49, R105, 0x10000, RZ ;  /* 0x0001000069317824 */ /* 0x000fe200078e00ff */
[----:B------:R-:W-:Y:S01]  /*3ae0*/  LOP3.LUT R43, R34, 0xffff0000, RZ, 0xc0, !PT ;  /* 0xffff0000222b7812 */ /* 0x000fe200078ec0ff */
[----:B------:R-:W-:Y:S01]  /*3af0*/  IMAD.U32 R47, R109, 0x10000, RZ ;  /* 0x000100006d2f7824 */ /* 0x000fe200078e00ff */
[----:B------:R-:W-:Y:S01]  /*3b00*/  LOP3.LUT R45, R35, 0xffff0000, RZ, 0xc0, !PT ;  /* 0xffff0000232d7812 */ /* 0x000fe200078ec0ff */
[----:B------:R-:W-:Y:S01]  /*3b10*/  IMAD.U32 R34, R33, 0x10000, RZ ;  /* 0x0001000021227824 */ /* 0x000fe200078e00ff */
[----:B------:R-:W-:Y:S01]  /*3b20*/  PRMT R110, R110, 0x5410, R51 ;  /* 0x000054106e6e7816 */ /* 0x000fe20000000033 */
[----:B------:R-:W-:Y:S01]  /*3b30*/  FMUL.FTZ R53, R43, R49 ;  /* 0x000000312b357220 */ /* 0x000fe20000410000 */
[----:B------:R-:W-:Y:S01]  /*3b40*/  LOP3.LUT R35, R33, 0xffff0000, RZ, 0xc0, !PT ;  /* 0xffff000021237812 */ /* 0x000fe200078ec0ff */
[-C--:B------:R-:W-:Y:S01]  /*3b50*/  FMUL.FTZ R43, R43, R47.reuse ;  /* 0x0000002f2b2b7220 */ /* 0x080fe20000410000 */
[----:B------:R-:W-:Y:S01]  /*3b60*/  LOP3.LUT R48, R108, 0xffff0000, RZ, 0xc0, !PT ;  /* 0xffff00006c307812 */ /* 0x000fe200078ec0ff */
[----:B------:R-:W-:Y:S01]  /*3b70*/  IMAD.U32 R33, R32, 0x10000, RZ ;  /* 0x0001000020217824 */ /* 0x000fe200078e00ff */
[----:B------:R-:W-:Y:S01]  /*3b80*/  LOP3.LUT R46, R110, 0xffff0000, RZ, 0xc0, !PT ;  /* 0xffff00006e2e7812 */ /* 0x000fe200078ec0ff */
[----:B------:R-:W-:Y:S01]  /*3b90*/  FFMA.FTZ R53, R42, R47, -R53 ;  /* 0x0000002f2a357223 */ /* 0x000fe20000010835 */
[----:B------:R-:W-:Y:S01]  /*3ba0*/  LOP3.LUT R105, R105, 0xffff0000, RZ, 0xc0, !PT ;  /* 0xffff000069697812 */ /* 0x000fe200078ec0ff */
[----:B------:R-:W-:Y:S01]  /*3bb0*/  FMUL.FTZ R51, R35, R48 ;  /* 0x0000003023337220 */ /* 0x000fe20000410000 */
[----:B------:R-:W-:Y:S01]  /*3bc0*/  LOP3.LUT R109, R109, 0xffff0000, RZ, 0xc0, !PT ;  /* 0xffff00006d6d7812 */ /* 0x000fe200078ec0ff */
        /* <DEDUP_REMOVED lines=21> */
.L_x_13751:
[----:B------:R-:W-:Y:S05]  /*3d20*/  BSYNC B2 ;  /* 0x0000000000027941 */ /* 0x000fea0003800000 */
.L_x_13750:
[----:B--2---:R3:W-:Y:S02]  /*3d30*/  STG.E.128 desc[UR40][R40.64], R32 ;  /* 0x0000002028007986 */ /* 0x0047e4000c101d28 */
.L_x_13749:
[----:B------:R-:W-:Y:S05]  /*3d40*/  BSYNC B1 ;  /* 0x0000000000017941 */ /* 0x000fea0003800000 */
.L_x_13748:
        /* <DEDUP_REMOVED lines=51> */
.L_x_13753:
[----:B------:R-:W-:Y:S05]  /*4080*/  BSYNC B1 ;  /* 0x0000000000017941 */ /* 0x000fea0003800000 */
.L_x_13752:
[----:B--2---:R4:W-:Y:S01]  /*4090*/  STG.E.128 desc[UR40][R40.64+0x40], R32 ;  /* 0x0000402028007986 */ /* 0x0049e2000c101d28 */
[----:B------:R-:W-:Y:S05]  /*40a0*/  BRA `(.L_x_13747) ;  /* 0x0000001400c07947 */ /* 0x000fea0003800000 */
.L_x_13731:
        /* <DEDUP_REMOVED lines=73> */
.L_x_13754:
        /* <DEDUP_REMOVED lines=9> */
.L_x_14044:
[----:B------:R-:W-:Y:S05]  /*45d0*/  BSYNC B1 ;  /* 0x0000000000017941 */ /* 0x000fea0003800000 */
.L_x_13755:
        /* <DEDUP_REMOVED lines=11> */
[----:B------:R-:W-:Y:S01]  /*4690*/  LEA.HI R49, R49, R48, RZ, 0x4 ;  /* 0x0000003031317211 */ /* 0x000fe200078f20ff */
[----:B------:R-:W-:Y:S01]  /*46a0*/  IMAD R48, R2, 0x1800, R91 ;  /* 0x0000180002307824 */ /* 0x000fe200078e025b */
[----:B------:R-:W-:Y:S02]  /*46b0*/  IADD3.X R112, R61, R114, R87, P5, P6 ;  /* 0x000000723d707210 */ /* 0x000fe40002fec457 */
[----:B------:R-:W-:Y:S01]  /*46c0*/  LEA.HI.SX32 R49, R49, R84, 0x1c ;  /* 0x0000005431317211 */ /* 0x000fe200078fe2ff */
[----:B------:R-:W-:-:S04]  /*46d0*/  IMAD R48, R48, 0x2, R19 ;  /* 0x0000000230307824 */ /* 0x000fc800078e0213 */
        /* <DEDUP_REMOVED lines=15> */
[----:B------:R-:W-:Y:S01]  /*47d0*/  LOP3.LUT R53, R53, 0xffff0000, RZ, 0xc0, !PT ;  /* 0xffff000035357812 */ /* 0x000fe200078ec0ff */
[C---:B------:R-:W-:Y:S01]  /*47e0*/  IMAD.U32 R128, R117.reuse, 0x10000, RZ ;  /* 0x0001000075807824 */ /* 0x040fe200078e00ff */
[----:B------:R-:W-:Y:S01]  /*47f0*/  LOP3.LUT R117, R117, 0xffff0000, RZ, 0xc0, !PT ;  /* 0xffff000075757812 */ /* 0x000fe200078ec0ff */
[C---:B------:R-:W-:Y:S01]  /*4800*/  IMAD.U32 R118, R116.reuse, 0x10000, RZ ;  /* 0x0001000074767824 */ /* 0x040fe200078e00ff */
[----:B------:R-:W-:Y:S01]  /*4810*/  LOP3.LUT R116, R116, 0xffff0000, RZ, 0xc0, !PT ;  /* 0xffff000074747812 */ /* 0x000fe200078ec0ff */
[C---:B------:R-:W-:Y:S01]  /*4820*/  FMUL.FTZ R130, R113.reuse, R128 ;  /* 0x0000008071827220 */ /* 0x040fe20000410000 */
[----:B------:R-:W-:Y:S01]  /*4830*/  SHF.R.U64 R32, R32, 0x10, R33 ;  /* 0x0000001020207819 */ /* 0x000fe20000001221 */
[-C--:B------:R-:W-:Y:S01]  /*4840*/  FMUL.FTZ R119, R113, R118.reuse ;  /* 0x0000007671777220 */ /* 0x080fe20000410000 */
[----:B------:R-:W-:Y:S01]  /*4850*/  SHF.R.U64 R37, R36, 0x10, R37 ;  /* 0x0000001024257819 */ /* 0x000fe20000001225 */
[----:B------:R-:W-:Y:S01]  /*4860*/  FFMA.FTZ R113, R115, R118, -R130 ;  /* 0x0000007673717223 */ /* 0x000fe20000010882 */
[----:B------:R-:W-:Y:S01]  /*4870*/  LOP3.LUT R118, R49, 0xffff0000, RZ, 0xc0, !PT ;  /* 0xffff000031767812 */ /* 0x000fe200078ec0ff */
[----:B------:R-:W-:Y:S01]  /*4880*/  FFMA.FTZ R115, R115, R128, R119 ;  /* 0x0000008073737223 */ /* 0x000fe20000010077 */
[C---:B------:R-:W-:Y:S01]  /*4890*/  FMUL.FTZ R49, R53.reuse, R117 ;  /* 0x0000007535317220 */ /* 0x040fe20000410000 */
[----:B------:R-:W-:Y:S01]  /*48a0*/  FMUL.FTZ R128, R53, R116 ;  /* 0x0000007435807220 */ /* 0x000fe20000410000 */
[----:B------:R-:W-:Y:S01]  /*48b0*/  SHF.R.U32.HI R53, RZ, 0x10, R39 ;  /* 0x00000010ff357819 */ /* 0x000fe20000011627 */
[----:B------:R-:W-:-:S02]  /*48c0*/  IMAD.U32 R119, R51, 0x10000, RZ ;  /* 0x0001000033777824 */ /* 0x000fc400078e00ff */
[C---:B------:R-:W-:Y:S01]  /*48d0*/  FFMA.FTZ R116, R118.reuse, R116, -R49 ;  /* 0x0000007476747223 */ /* 0x040fe20000010831 */
[----:B------:R-:W-:Y:S01]  /*48e0*/  SHF.R.U32.HI R49, RZ, 0x10, R35 ;  /* 0x00000010ff317819 */ /* 0x000fe20000011623 */
[----:B------:R-:W-:Y:S01]  /*48f0*/  FFMA.FTZ R118, R118, R117, R128 ;  /* 0x0000007576767223 */ /* 0x000fe20000010080 */
[----:B------:R-:W-:Y:S01]  /*4900*/  PRMT R53, R132, 0x5410, R53 ;  /* 0x0000541084357816 */ /* 0x000fe20000000035 */
[----:B------:R-:W-:Y:S01]  /*4910*/  IMAD.U32 R117, R55, 0x10000, RZ ;  /* 0x0001000037757824 */ /* 0x000fe200078e00ff */
[----:B------:R-:W-:Y:S01]  /*4920*/  PRMT R49, R131, 0x5410, R49 ;  /* 0x0000541083317816 */ /* 0x000fe20000000031 */
[----:B------:R-:W-:Y:S01]  /*4930*/  IMAD.U32 R36, R52, 0x10000, RZ ;  /* 0x0001000034247824 */ /* 0x000fe200078e00ff */
[----:B------:R-:W-:Y:S01]  /*4940*/  LOP3.LUT R55, R55, 0xffff0000, RZ, 0xc0, !PT ;  /* 0xffff000037377812 */ /* 0x000fe200078ec0ff */
[----:B------:R-:W-:Y:S01]  /*4950*/  IMAD.U32 R130, R53, 0x10000, RZ ;  /* 0x0001000035827824 */ /* 0x000fe200078e00ff */
[----:B------:R-:W-:Y:S01]  /*4960*/  PRMT R37, R133, 0x5410, R37 ;  /* 0x0000541085257816 */ /* 0x000fe20000000025 */
[----:B------:R-:W-:Y:S01]  /*4970*/  IMAD.U32 R128, R49, 0x10000, RZ ;  /* 0x0001000031807824 */ /* 0x000fe200078e00ff */
[----:B------:R-:W-:Y:S01]  /*4980*/  LOP3.LUT R51, R51, 0xffff0000, RZ, 0xc0, !PT ;  /* 0xffff000033337812 */ /* 0x000fe200078ec0ff */
[----:B------:R-:W-:Y:S01]  /*4990*/  FMUL.FTZ R132, R117, R130 ;  /* 0x0000008275847220 */ /* 0x000fe20000410000 */
[----:B------:R-:W-:-:S02]  /*49a0*/  IMAD.U32 R33, R48, 0x10000, RZ ;  /* 0x0001000030217824 */ /* 0x000fc400078e00ff */
[-C--:B------:R-:W-:Y:S01]  /*49b0*/  FMUL.FTZ R131, R117, R128.reuse ;  /* 0x0000008075837220 */ /* 0x080fe20000410000 */
[----:B------:R-:W-:Y:S01]  /*49c0*/  LOP3.LUT R52, R52, 0xffff0000, RZ, 0xc0, !PT ;  /* 0xffff000034347812 */ /* 0x000fe200078ec0ff */
[----:B------:R-:W-:Y:S01]  /*49d0*/  FFMA.FTZ R117, R119, R128, -R132 ;  /* 0x0000008077757223 */ /* 0x000fe20000010884 */
[----:B------:R-:W-:Y:S01]  /*49e0*/  LOP3.LUT R128, R53, 0xffff0000, RZ, 0xc0, !PT ;  /* 0xffff000035807812 */ /* 0x000fe200078ec0ff */
[----:B------:R-:W-:Y:S01]  /*49f0*/  FFMA.FTZ R119, R119, R130, R131 ;  /* 0x0000008277777223 */ /* 0x000fe20000010083 */
[----:B------:R-:W-:Y:S02]  /*4a00*/  PRMT R53, R121, 0x5432, R32 ;  /* 0x0000543279357816 */ /* 0x000fe40000000020 */
[----:B------:R-:W-:Y:S01]  /*4a10*/  LOP3.LUT R32, R49, 0xffff0000, RZ, 0xc0, !PT ;  /* 0xffff000031207812 */ /* 0x000fe200078ec0ff */
[C---:B------:R-:W-:Y:S01]  /*4a20*/  FMUL.FTZ R130, R55.reuse, R128 ;  /* 0x0000008037827220 */ /* 0x040fe20000410000 */
[----:B------:R-:W-:Y:S01]  /*4a30*/  SHF.R.U64 R39, R38, 0x10, R39 ;  /* 0x0000001026277819 */ /* 0x000fe20000001227 */
[----:B------:R-:W-:Y:S01]  /*4a40*/  IMAD.U32 R38, R54, 0x10000, RZ ;  /* 0x0001000036267824 */ /* 0x000fe200078e00ff */
[----:B------:R-:W-:Y:S01]  /*4a50*/  SHF.R.U64 R34, R34, 0x10, R35 ;  /* 0x0000001022227819 */ /* 0x000fe20000001223 */
[----:B------:R-:W-:Y:S01]  /*4a60*/  FMUL.FTZ R49, R55, R32 ;  /* 0x0000002037317220 */ /* 0x000fe20000410000 */
[----:B------:R-:W-:-:S02]  /*4a70*/  IMAD.U32 R55, R37, 0x10000, RZ ;  /* 0x0001000025377824 */ /* 0x000fc400078e00ff */
[----:B------:R-:W-:Y:S01]  /*4a80*/  FFMA.FTZ R32, R51, R32, -R130 ;  /* 0x0000002033207223 */ /* 0x000fe20000010882 */
[----:B------:R-:W-:Y:S01]  /*4a90*/  LOP3.LUT R37, R37, 0xffff0000, RZ, 0xc0, !PT ;  /* 0xffff000025257812 */ /* 0x000fe200078ec0ff */
[----:B------:R-:W-:Y:S01]  /*4aa0*/  FFMA.FTZ R128, R51, R128, R49 ;  /* 0x0000008033807223 */ /* 0x000fe20000010031 */
[C---:B------:R-:W-:Y:S02]  /*4ab0*/  IMAD.U32 R49, R53.reuse, 0x10000, RZ ;  /* 0x0001000035317824 */ /* 0x040fe400078e00ff */
[----:B------:R-:W-:Y:S01]  /*4ac0*/  FMUL.FTZ R130, R36, R55 ;  /* 0x0000003724827220 */ /* 0x000fe20000410000 */
[----:B------:R-:W-:Y:S01]  /*4ad0*/  LOP3.LUT R48, R48, 0xffff0000, RZ, 0xc0, !PT ;  /* 0xffff000030307812 */ /* 0x000fe200078ec0ff */
[----:B------:R-:W-:Y:S02]  /*4ae0*/  IMAD.U32 R35, R50, 0x10000, RZ ;  /* 0x0001000032237824 */ /* 0x000fe400078e00ff */
[-C--:B------:R-:W-:Y:S01]  /*4af0*/  FMUL.FTZ R132, R36, R49.reuse ;  /* 0x0000003124847220 */ /* 0x080fe20000410000 */
[----:B------:R-:W-:Y:S01]  /*4b00*/  LOP3.LUT R53, R53, 0xffff0000, RZ, 0xc0, !PT ;  /* 0xffff000035357812 */ /* 0x000fe200078ec0ff */
[----:B------:R-:W-:Y:S01]  /*4b10*/  FFMA.FTZ R36, R33, R49, -R130 ;  /* 0x0000003121247223 */ /* 0x000fe20000010882 */
[----:B------:R-:W-:Y:S01]  /*4b20*/  PRMT R39, R129, 0x5410, R39 ;  /* 0x0000541081277816 */ /* 0x000fe20000000027 */
[----:B------:R-:W-:Y:S01]  /*4b30*/  FMUL.FTZ R49, R52, R37 ;  /* 0x0000002534317220 */ /* 0x000fe20000410000 */
[----:B------:R-:W-:Y:S01]  /*4b40*/  PRMT R34, R120, 0x5432, R34 ;  /* 0x0000543278227816 */ /* 0x000fe20000000022 */
[----:B------:R-:W-:Y:S01]  /*4b50*/  FFMA.FTZ R33, R33, R55, R132 ;  /* 0x0000003721217223 */ /* 0x000fe20000010084 */
[-C--:B------:R-:W-:Y:S01]  /*4b60*/  FMUL.FTZ R55, R52, R53.reuse ;  /* 0x0000003534377220 */ /* 0x080fe20000410000 */
[----:B------:R-:W-:Y:S01]  /*4b70*/  FFMA.FTZ R49, R48, R53, -R49 ;  /* 0x0000003530317223 */ /* 0x000fe20000010831 */
[----:B------:R-:W-:Y:S01]  /*4b80*/  LOP3.LUT R54, R54, 0xffff0000, RZ, 0xc0, !PT ;  /* 0xffff000036367812 */ /* 0x000fe200078ec0ff */
[C---:B------:R-:W-:Y:S01]  /*4b90*/  IMAD.U32 R52, R39.reuse, 0x10000, RZ ;  /* 0x0001000027347824 */ /* 0x040fe200078e00ff */
[----:B------:R-:W-:Y:S01]  /*4ba0*/  LOP3.LUT R53, R39, 0xffff0000, RZ, 0xc0, !PT ;  /* 0xffff000027357812 */ /* 0x000fe200078ec0ff */
[C---:B------:R-:W-:Y:S01]  /*4bb0*/  IMAD.U32 R51, R34.reuse, 0x10000, RZ ;  /* 0x0001000022337824 */ /* 0x040fe200078e00ff */
[----:B------:R-:W-:Y:S01]  /*4bc0*/  LOP3.LUT R39, R34, 0xffff0000, RZ, 0xc0, !PT ;  /* 0xffff000022277812 */ /* 0x000fe200078ec0ff */
[----:B------:R-:W-:Y:S01]  /*4bd0*/  FFMA.FTZ R48, R48, R37, R55 ;  /* 0x0000002530307223 */ /* 0x000fe20000010037 */
[----:B------:R-:W-:Y:S01]  /*4be0*/  LOP3.LUT R50, R50, 0xffff0000, RZ, 0xc0, !PT ;  /* 0xffff000032327812 */ /* 0x000fe200078ec0ff */
[-C--:B------:R-:W-:Y:S01]  /*4bf0*/  FMUL.FTZ R34, R38, R52.reuse ;  /* 0x0000003426227220 */ /* 0x080fe20000410000 */
[----:B------:R-:W-:Y:S01]  /*4c00*/  FMUL.FTZ R55, R54, R53 ;  /* 0x0000003536377220 */ /* 0x000fe20000410000 */
        /* <DEDUP_REMOVED lines=17> */
.L_x_13760:
[----:B------:R-:W-:Y:S05]  /*4d20*/  BSYNC B2 ;  /* 0x0000000000027941 */ /* 0x000fea0003800000 */
.L_x_13759:
        /* <DEDUP_REMOVED lines=12> */
.L_x_13758:
[----:B------:R-:W-:Y:S05]  /*4df0*/  BSYNC B1 ;  /* 0x0000000000017941 */ /* 0x000fea0003800000 */
.L_x_13757:
        /* <DEDUP_REMOVED lines=32> */
[----:B------:R-:W-:Y:S01]  /*5000*/  SHF.R.U32.HI R103, RZ, 0x10, R47 ;  /* 0x00000010ff677819 */ /* 0x000fe2000001162f */
[----:B------:R-:W-:Y:S01]  /*5010*/  IMAD.U32 R53, R124, 0x10000, RZ ;  /* 0x000100007c357824 */ /* 0x000fe200078e00ff */
[----:B------:R-:W-:-:S02]  /*5020*/  SHF.R.U32.HI R102, RZ, 0x10, R43 ;  /* 0x00000010ff667819 */ /* 0x000fc4000001162b */
[----:B------:R-:W-:Y:S02]  /*5030*/  SHF.R.U64 R54, R44, 0x10, R45 ;  /* 0x000000102c367819 */ /* 0x000fe4000000122d */
[----:B------:R-:W-:Y:S01]  /*5040*/  SHF.R.U64 R55, R46, 0x10, R47 ;  /* 0x000000102e377819 */ /* 0x000fe2000000122f */
[C---:B------:R-:W-:Y:S01]  /*5050*/  IMAD.U32 R47, R39.reuse, 0x10000, RZ ;  /* 0x00010000272f7824 */ /* 0x040fe200078e00ff */
[----:B------:R-:W-:Y:S01]  /*5060*/  LOP3.LUT R45, R39, 0xffff0000, RZ, 0xc0, !PT ;  /* 0xffff0000272d7812 */ /* 0x000fe200078ec0ff */
[----:B------:R-:W-:Y:S01]  /*5070*/  IMAD.U32 R39, R126, 0x10000, RZ ;  /* 0x000100007e277824 */ /* 0x000fe200078e00ff */
[----:B------:R-:W-:Y:S01]  /*5080*/  PRMT R120, R120, 0x5410, R103 ;  /* 0x0000541078787816 */ /* 0x000fe20000000067 */
[----:B-1----:R-:W-:Y:S01]  /*5090*/  IMAD.U32 R46, R35, 0x10000, RZ ;  /* 0x00010000232e7824 */ /* 0x002fe200078e00ff */
[----:B------:R-:W-:Y:S01]  /*50a0*/  PRMT R121, R121, 0x5410, R102 ;  /* 0x0000541079797816 */ /* 0x000fe20000000066 */
[----:B------:R-:W-:Y:S01]  /*50b0*/  FMUL.FTZ R103, R52, R39 ;  /* 0x0000002734677220 */ /* 0x000fe20000410000 */
[----:B------:R-:W-:Y:S01]  /*50c0*/  SHF.R.U64 R104, R42, 0x10, R43 ;  /* 0x000000102a687819 */ /* 0x000fe2000000122b */
[----:B------:R-:W-:Y:S01]  /*50d0*/  IMAD.U32 R42, R33, 0x10000, RZ ;  /* 0x00010000212a7824 */ /* 0x000fe200078e00ff */
[----:B------:R-:W-:Y:S01]  /*50e0*/  PRMT R122, R122, 0x5410, R55 ;  /* 0x000054107a7a7816 */ /* 0x000fe20000000037 */
[----:B------:R-:W-:Y:S01]  /*50f0*/  FMUL.FTZ R55, R52, R53 ;  /* 0x0000003534377220 */ /* 0x000fe20000410000 */
[----:B------:R-:W-:Y:S01]  /*5100*/  PRMT R123, R123, 0x5410, R54 ;  /* 0x000054107b7b7816 */ /* 0x000fe20000000036 */
[----:B------:R-:W-:Y:S01]  /*5110*/  IMAD.U32 R54, R120, 0x10000, RZ ;  /* 0x0001000078367824 */ /* 0x000fe200078e00ff */
[----:B------:R-:W-:Y:S01]  /*5120*/  SHF.R.U64 R110, R40, 0x10, R41 ;  /* 0x00000010286e7819 */ /* 0x000fe20000001229 */
[----:B------:R-:W-:-:S02]  /*5130*/  IMAD.U32 R52, R121, 0x10000, RZ ;  /* 0x0001000079347824 */ /* 0x000fc400078e00ff */
[C---:B------:R-:W-:Y:S01]  /*5140*/  FFMA.FTZ R39, R42.reuse, R39, -R55 ;  /* 0x000000272a277223 */ /* 0x040fe20000010837 */
[----:B------:R-:W-:Y:S01]  /*5150*/  FFMA.FTZ R42, R42, R53, R103 ;  /* 0x000000352a2a7223 */ /* 0x000fe20000010067 */
[----:B------:R-:W-:Y:S01]  /*5160*/  LOP3.LUT R44, R37, 0xffff0000, RZ, 0xc0, !PT ;  /* 0xffff0000252c7812 */ /* 0x000fe200078ec0ff */
[C---:B------:R-:W-:Y:S01]  /*5170*/  FMUL.FTZ R53, R47.reuse, R54 ;  /* 0x000000362f357220 */ /* 0x040fe20000410000 */
[----:B------:R-:W-:Y:S01]  /*5180*/  LOP3.LUT R124, R124, 0xffff0000, RZ, 0xc0, !PT ;  /* 0xffff00007c7c7812 */ /* 0x000fe200078ec0ff */
[-C--:B------:R-:W-:Y:S01]  /*5190*/  FMUL.FTZ R55, R47, R52.reuse ;  /* 0x000000342f377220 */ /* 0x080fe20000410000 */
[----:B------:R-:W-:Y:S01]  /*51a0*/  LOP3.LUT R120, R120, 0xffff0000, RZ, 0xc0, !PT ;  /* 0xffff000078787812 */ /* 0x000fe200078ec0ff */
[----:B------:R-:W-:Y:S01]  /*51b0*/  FFMA.FTZ R47, R46, R52, -R53 ;  /* 0x000000342e2f7223 */ /* 0x000fe20000010835 */
[----:B------:R-:W-:Y:S01]  /*51c0*/  PRMT R127, R127, 0x5410, R110 ;  /* 0x000054107f7f7816 */ /* 0x000fe2000000006e */
[----:B------:R-:W-:Y:S01]  /*51d0*/  FMUL.FTZ R102, R44, R124 ;  /* 0x0000007c2c667220 */ /* 0x000fe20000410000 */
[----:B------:R-:W-:Y:S01]  /*51e0*/  LOP3.LUT R126, R126, 0xffff0000, RZ, 0xc0, !PT ;  /* 0xffff00007e7e7812 */ /* 0x000fe200078ec0ff */
[----:B------:R-:W-:Y:S01]  /*51f0*/  FFMA.FTZ R55, R46, R54, R55 ;  /* 0x000000362e377223 */ /* 0x000fe20000010037 */
[----:B------:R-:W-:Y:S01]  /*5200*/  LOP3.LUT R43, R33, 0xffff0000, RZ, 0xc0, !PT ;  /* 0xffff0000212b7812 */ /* 0x000fe200078ec0ff */
[C---:B------:R-:W-:Y:S01]  /*5210*/  IMAD.U32 R37, R36.reuse, 0x10000, RZ ;  /* 0x0001000024257824 */ /* 0x040fe200078e00ff */
[----:B------:R-:W-:Y:S01]  /*5220*/  LOP3.LUT R41, R35, 0xffff0000, RZ, 0xc0, !PT ;  /* 0xffff000023297812 */ /* 0x000fe200078ec0ff */
        /* <DEDUP_REMOVED lines=9> */
[----:B------:R-:W-:-:S02]  /*52c0*/  IMAD.U32 R40, R32, 0x10000, RZ ;  /* 0x0001000020287824 */ /* 0x000fc400078e00ff */
[-C--:B------:R-:W-:Y:S01]  /*52d0*/  FMUL.FTZ R102, R45, R52.reuse ;  /* 0x000000342d667220 */ /* 0x080fe20000410000 */
[----:B------:R-:W-:Y:S01]  /*52e0*/  FFMA.FTZ R54, R41, R52, -R54 ;  /* 0x0000003429367223 */ /* 0x000fe20000010836 */
[----:B------:R-:W-:Y:S01]  /*52f0*/  LOP3.LUT R32, R32, 0xffff0000, RZ, 0xc0, !PT ;  /* 0xffff000020207812 */ /* 0x000fe200078ec0ff */
[----:B------:R-:W-:Y:S01]  /*5300*/  FMUL.FTZ R45, R37, R53 ;  /* 0x00000035252d7220 */ /* 0x000fe20000410000 */
[----:B------:R-:W-:Y:S01]  /*5310*/  LOP3.LUT R127, R127, 0xffff0000, RZ, 0xc0, !PT ;  /* 0xffff00007f7f7812 */ /* 0x000fe200078ec0ff */
[-C--:B------:R-:W-:Y:S01]  /*5320*/  FMUL.FTZ R52, R37, R46.reuse ;  /* 0x0000002e25347220 */ /* 0x080fe20000410000 */
[----:B------:R-:W-:Y:S01]  /*5330*/  FMUL.FTZ R37, R36, R123 ;  /* 0x0000007b24257220 */ /* 0x000fe20000410000 */
[----:B------:R-:W-:Y:S01]  /*5340*/  FFMA.FTZ R45, R40, R46, -R45 ;  /* 0x0000002e282d7223 */ /* 0x000fe2000001082d */
[----:B------:R-:W-:Y:S02]  /*5350*/  IMAD.U32 R33, R34, 0x10000, RZ ;  /* 0x0001000022217824 */ /* 0x000fe400078e00ff */
[----:B------:R-:W-:Y:S01]  /*5360*/  FFMA.FTZ R52, R40, R53, R52 ;  /* 0x0000003528347223 */ /* 0x000fe20000010034 */
[----:B------:R-:W-:Y:S01]  /*5370*/  LOP3.LUT R35, R34, 0xffff0000, RZ, 0xc0, !PT ;  /* 0xffff000022237812 */ /* 0x000fe200078ec0ff */
[----:B------:R-:W-:Y:S01]  /*5380*/  FFMA.FTZ R102, R41, R120, R102 ;  /* 0x0000007829667223 */ /* 0x000fe20000010066 */
[----:B------:R-:W-:Y:S01]  /*5390*/  FFMA.FTZ R40, R32, R127, -R37 ;  /* 0x0000007f20287223 */ /* 0x000fe20000010825 */
[----:B------:R-:W-:-:S02]  /*53a0*/  IMAD.U32 R34, R38, 0x10000, RZ ;  /* 0x0001000026227824 */ /* 0x000fc400078e00ff */
[----:B------:R-:W-:Y:S01]  /*53b0*/  FMUL.FTZ R41, R36, R127 ;  /* 0x0000007f24297220 */ /* 0x000fe20000410000 */
[----:B------:R-:W-:Y:S01]  /*53c0*/  IMAD.U32 R37, R122, 0x10000, RZ ;  /* 0x000100007a257824 */ /* 0x000fe200078e00ff */
[----:B------:R-:W-:Y:S01]  /*53d0*/  LOP3.LUT R38, R38, 0xffff0000, RZ, 0xc0, !PT ;  /* 0xffff000026267812 */ /* 0x000fe200078ec0ff */
[C---:B------:R-:W-:Y:S01]  /*53e0*/  IMAD.U32 R36, R125.reuse, 0x10000, RZ ;  /* 0x000100007d247824 */ /* 0x040fe200078e00ff */
[----:B------:R-:W-:Y:S01]  /*53f0*/  LOP3.LUT R122, R122, 0xffff0000, RZ, 0xc0, !PT ;  /* 0xffff00007a7a7812 */ /* 0x000fe200078ec0ff */
[----:B------:R-:W-:Y:S01]  /*5400*/  FFMA.FTZ R41, R32, R123, R41 ;  /* 0x0000007b20297223 */ /* 0x000fe20000010029 */
[----:B------:R-:W-:Y:S01]  /*5410*/  LOP3.LUT R125, R125, 0xffff0000, RZ, 0xc0, !PT ;  /* 0xffff00007d7d7812 */ /* 0x000fe200078ec0ff */
[C---:B------:R-:W-:Y:S01]  /*5420*/  FMUL.FTZ R32, R34.reuse, R37 ;  /* 0x0000002522207220 */ /* 0x040fe20000410000 */
[----:B------:R-:W-:Y:S01]  /*5430*/  FMUL.FTZ R34, R34, R36 ;  /* 0x0000002422227220 */ /* 0x000fe20000410000 */
        /* <DEDUP_REMOVED lines=18> */
.L_x_13762:
[----:B------:R-:W-:Y:S05]  /*5560*/  BSYNC B1 ;  /* 0x0000000000017941 */ /* 0x000fea0003800000 */
.L_x_13761:
        /* <DEDUP_REMOVED lines=10> */
.L_x_13730:
[----:B------:R-:W-:-:S06]  /*5610*/  UISETP.NE.AND UP0, UPT, UR44, 0x3, UPT ;  /* 0x000000032c00788c */ /* 0x000fcc000bf05270 */
[----:B------:R-:W-:-:S13]  /*5620*/  PLOP3.LUT P3, PT, PT, PT, UP0, 0x80, 0x0 ;  /* 0x000000000000781c */ /* 0x000fda0003f6f008 */
[----:B------:R-:W-:Y:S05]  /*5630*/  @!P3 BRA `(.L_x_13763) ;  /* 0x000000000004b947 */ /* 0x000fea0003800000 */
[----:B------:R-:W-:Y:S01]  /*5640*/  BPT.TRAP 0x1 ;  /* 0x000000040000795c */ /* 0x000fe20000300000 */
.L_x_13763:
[----:B------:R-:W-:Y:S01]  /*5650*/  IMAD R96, R2, 0x8, R19 ;  /* 0x0000000802607824 */ /* 0x000fe200078e0213 */
[----:B------:R-:W-:Y:S01]  /*5660*/  SHF.L.U32 R107, R207, 0x1f, RZ ;  /* 0x0000001fcf6b7819 */ /* 0x000fe200000006ff */
[----:B------:R-:W-:Y:S01]  /*5670*/  IMAD R106, R27, -0x60, R24 ;  /* 0xffffffa01b6a7824 */ /* 0x000fe200078e0218 */
[----:B------:R-:W-:Y:S02]  /*5680*/  BSSY B1, `(.L_x_13764) ;  /* 0x0000004000017945 */ /* 0x000fe40003800000 */
[----:B------:R-:W0:Y:S02]  /*5690*/  SYNCS.PHASECHK.TRANS64.TRYWAIT P4, [R96+URZ+0x22890], R107 ;  /* 0x0228906b600075a7 */ /* 0x000e24000808017f */
[----:B------:R-:W-:Y:S01]  /*56a0*/  VIMNMX R106, R106, 0x60, PT ;  /* 0x000000606a6a7848 */ /* 0x000fe20003fe0100 */
[----:B0-----:R-:W-:Y:S06]  /*56b0*/  @!P4 BRA `(.L_x_13765) ;  /* 0x00000188004cc947 */ /* 0x001fec0003800000 */
.L_x_14045:
[----:B------:R-:W-:Y:S05]  /*56c0*/  BSYNC B1 ;  /* 0x0000000000017941 */ /* 0x000fea0003800000 */
.L_x_13764:
        /* <DEDUP_REMOVED lines=8> */
.L_x_13767:
[----:B------:R-:W-:Y:S05]  /*5750*/  BSYNC B1 ;  /* 0x0000000000017941 */ /* 0x000fea0003800000 */
.L_x_13766:
[----:B------:R-:W-:Y:S05]  /*5760*/  @P4 BRA `(.L_x_13747) ;  /* 0x0000000000104947 */ /* 0x000fea0003800000 */
[----:B-1----:R-:W1:Y:S04]  /*5770*/  @!P1 LDS.128 R32, [R104+0x2000] ;  /* 0x0020000068209984 */ /* 0x002e680000000c00 */
[----:B------:R-:W2:Y:S04]  /*5780*/  @!P2 LDS.128 R36, [R103+0x2000] ;  /* 0x002000006724a984 */ /* 0x000ea80000000c00 */
[----:B-1----:R1:W-:Y:S04]  /*5790*/  @!P1 STG.E.128 desc[UR40][R40.64], R32 ;  /* 0x0000002028009986 */ /* 0x0023e8000c101d28 */
[----:B--2---:R1:W-:Y:S02]  /*57a0*/  @!P2 STG.E.128 desc[UR40][R40.64+0x40], R36 ;  /* 0x000040242800a986 */ /* 0x0043e4000c101d28 */
.L_x_13747:
[----:B------:R-:W-:Y:S05]  /*57b0*/  BSYNC B0 ;  /* 0x0000000000007941 */ /* 0x000fea0003800000 */
.L_x_13729:
        /* <DEDUP_REMOVED lines=17> */
.L_x_13769:
[----:B------:R-:W-:Y:S05]  /*58d0*/  BSYNC B0 ;  /* 0x0000000000007941 */ /* 0x000fea0003800000 */
.L_x_13768:
[----:B------:R-:W2:Y:S01]  /*58e0*/  SYNCS.PHASECHK.TRANS64.TRYWAIT P3, [R96+URZ+0x228b0], R107 ;  /* 0x0228b06b600075a7 */ /* 0x000ea2000806017f */
[----:B------:R-:W-:Y:S01]  /*58f0*/  ULDC UR45, c[0x0][0x320] ;  /* 0x0000c800002d7ab9 */ /* 0x000fe20000000800 */
[----:B------:R-:W-:Y:S01]  /*5900*/  ULDC.64 UR42, c[0x0][0x328] ;  /* 0x0000ca00002a7ab9 */ /* 0x000fe20000000a00 */
[----:B------:R-:W-:Y:S01]  /*5910*/  ULDC.64 UR38, c[0x0][0x318] ;  /* 0x0000c60000267ab9 */ /* 0x000fe20000000a00 */
[----:B------:R-:W-:Y:S01]  /*5920*/  BSSY B0, `(.L_x_13770) ;  /* 0x0000003000007945 */ /* 0x000fe20003800000 */
[----:B-1----:R-:W-:-:S03]  /*5930*/  IMAD R32, R2, 0x6000, R90 ;  /* 0x0000600002207824 */ /* 0x002fc600078e025a */
[----:B--2---:R-:W-:Y:S05]  /*5940*/  @!P3 BRA `(.L_x_13771) ;  /* 0x0000018400bcb947 */ /* 0x004fea0003800000 */
.L_x_14046:
[----:B------:R-:W-:Y:S05]  /*5950*/  BSYNC B0 ;  /* 0x0000000000007941 */ /* 0x000fea0003800000 */
.L_x_13770:
        /* <DEDUP_REMOVED lines=39> */
.L_x_13773:
[----:B------:R-:W-:Y:S05]  /*5bd0*/  BSYNC B0 ;  /* 0x0000000000007941 */ /* 0x000fea0003800000 */
.L_x_13772:
        /* <DEDUP_REMOVED lines=37> */
.L_x_13775:
[----:B------:R-:W-:Y:S05]  /*5e30*/  BSYNC B0 ;  /* 0x0000000000007941 */ /* 0x000fea0003800000 */
.L_x_13774:
        /* <DEDUP_REMOVED lines=22> */
.L_x_13724:
[----:B------:R-:W0:Y:S01]  /*5fa0*/  LDC R0, c[0x0][0x448] ;  /* 0x00011200ff007b82 */ /* 0x000e220000000800 */
[----:B------:R-:W-:Y:S02]  /*5fb0*/  VIADD R3, R210, 0x7f ;  /* 0x0000007fd2037836 */ /* 0x000fe40000000000 */
[----:B------:R-:W-:Y:S01]  /*5fc0*/  IMAD.MOV.U32 R172, RZ, RZ, RZ ;  /* 0x000000ffffac7224 */ /* 0x000fe200078e00ff */
[----:B0-----:R-:W-:-:S13]  /*5fd0*/  ISETP.NE.AND P1, PT, R0, 0x1, PT ;  /* 0x000000010000780c */ /* 0x001fda0003f25270 */
[----:B------:R-:W0:Y:S08]  /*5fe0*/  @P1 LDC R0, c[0x0][0x44c] ;  /* 0x00011300ff001b82 */ /* 0x000e300000000800 */
[----:B------:R-:W1:Y:S01]  /*5ff0*/  @P1 LDC R5, c[0x0][0x450] ;  /* 0x00011400ff051b82 */ /* 0x000e620000000800 */
[----:B0-----:R-:W-:-:S05]  /*6000*/  @P1 IMAD.HI.U32 R0, R3, R0, RZ ;  /* 0x0000000003001227 */ /* 0x001fca00078e00ff */
[----:B-1----:R-:W-:-:S05]  /*6010*/  @P1 SHF.R.U32.HI R3, RZ, R5, R0 ;  /* 0x00000005ff031219 */ /* 0x002fca0000011600 */
[----:B------:R-:W-:-:S04]  /*6020*/  IMAD.IADD R3, R60, 0x1, R3 ;  /* 0x000000013c037824 */ /* 0x000fc800078e0203 */
[----:B------:R-:W-:-:S05]  /*6030*/  IMAD.HI R3, R3, 0x2aaaaaab, RZ ;  /* 0x2aaaaaab03037827 */ /* 0x000fca00078e02ff */
[----:B------:R-:W-:-:S04]  /*6040*/  SHF.R.U32.HI R0, RZ, 0x1f, R3 ;  /* 0x0000001fff007819 */ /* 0x000fc80000011603 */
[----:B------:R-:W-:-:S04]  /*6050*/  LEA.HI.SX32 R0, R3, R0, 0x1c ;  /* 0x0000000003007211 */ /* 0x000fc800078fe2ff */
[----:B------:R-:W-:-:S04]  /*6060*/  VIMNMX R29, R29, R0, PT ;  /* 0x000000001d1d7248 */ /* 0x000fc80003fe0100 */
[----:B------:R-:W-:Y:S01]  /*6070*/  ISETP.GE.AND P1, PT, R29, 0x1, PT ;  /* 0x000000011d00780c */ /* 0x000fe20003f26270 */
[----:B------:R-:W-:-:S12]  /*6080*/  @P0 BRA `(.L_x_13777) ;  /* 0x00000000000c0947 */ /* 0x000fd80003800000 */
[----:B------:R-:W0:Y:S01]  /*6090*/  FENCE.VIEW.ASYNC.G ;  /* 0x00000000000073c6 */ /* 0x000e220000000100 */
[----:B------:R-:W-:Y:S05]  /*60a0*/  WARPSYNC.ALL ;  /* 0x0000000000007948 */ /* 0x000fea0003800000 */
[----:B0-----:R-:W-:Y:S06]  /*60b0*/  BAR.ARV 0xc, 0x180 ;  /* 0x0306000000007b1d */ /* 0x001fec0000002000 */
.L_x_13777:
[----:B------:R-:W-:Y:S04]  /*60c0*/  BSSY B0, `(.L_x_13778) ;  /* 0x000001f000007945 */ /* 0x000fe80003800000 */
        /* <DEDUP_REMOVED lines=30> */
.L_x_13779:
[----:B------:R-:W-:Y:S05]  /*62b0*/  BSYNC B0 ;  /* 0x0000000000007941 */ /* 0x000fea0003800000 */
.L_x_13778:
        /* <DEDUP_REMOVED lines=33> */
[----:B----4-:R-:W-:Y:S02]  /*64d0*/  CS2R R96, SRZ ;  /* 0x0000000000607805 */ /* 0x010fe4000001ff00 */
        /* <DEDUP_REMOVED lines=45> */
.L_x_14049:
        /* <DEDUP_REMOVED lines=26> */
.L_x_13783:
[----:B------:R-:W-:Y:S05]  /*6950*/  BSYNC B6 ;  /* 0x0000000000067941 */ /* 0x000fea0003800000 */
.L_x_13782:
        /* <DEDUP_REMOVED lines=12> */
.L_x_13787:
[----:B--2---:R2:W3:Y:S02]  /*6a20*/  SYNCS.PHASECHK.TRANS64.TRYWAIT P0, [R19+URZ+0x22800], R0 ;  /* 0x02280000130075a7 */ /* 0x0044e4000800017f */
[----:B---3--:R-:W-:Y:S05]  /*6a30*/  @!P0 NANOSLEEP.SYNCS 0x989680 ;  /* 0x009896800000895d */ /* 0x008fea0003900000 */
[----:B------:R-:W3:Y:S02]  /*6a40*/  @!P0 SYNCS.PHASECHK.TRANS64 P0, [R19+URZ+0x22800], R0 ;  /* 0x02280000130085a7 */ /* 0x000ee4000800007f */
[----:B---3--:R-:W-:Y:S05]  /*6a50*/  @!P0 BRA `(.L_x_13787) ;  /* 0xfffffffc00f08947 */ /* 0x008fea000383ffff */
.L_x_13786:
[----:B------:R-:W-:Y:S05]  /*6a60*/  BSYNC B0 ;  /* 0x0000000000007941 */ /* 0x000fea0003800000 */
.L_x_13785:
[----:B------:R-:W-:Y:S05]  /*6a70*/  BRA `(.L_x_13788) ;  /* 0x0000002c00947947 */ /* 0x000fea0003800000 */
.L_x_13784:
        /* <DEDUP_REMOVED lines=30> */
.L_x_13790:
[----:B------:R-:W-:Y:S05]  /*6c60*/  BSYNC B6 ;  /* 0x0000000000067941 */ /* 0x000fea0003800000 */
.L_x_13789:
        /* <DEDUP_REMOVED lines=47> */
.L_x_14055:
        /* <DEDUP_REMOVED lines=15> */
[----:B------:R-:W-:Y:S02]  /*7050*/  @!P2 IMAD.WIDE R34, R204, 0x2, R8 ;  /* 0x00000002cc22a825 */ /* 0x000fe400078e0208 */
[C---:B------:R-:W-:Y:S02]  /*7060*/  @!P3 SHF.L.U64.HI R20, R208.reuse, 0x1, R31 ;  /* 0x00000001d014b819 */ /* 0x040fe4000001021f */
[----:B------:R-:W-:Y:S01]  /*7070*/  @!P3 IMAD.SHL.U32 R9, R208, 0x2, RZ ;  /* 0x00000002d009b824 */ /* 0x000fe200078e00ff */
[----:B------:R-:W-:Y:S02]  /*7080*/  CS2R R28, SRZ ;  /* 0x00000000001c7805 */ /* 0x000fe4000001ff00 */
[----:B------:R-:W-:Y:S01]  /*7090*/  CS2R R24, SRZ ;  /* 0x0000000000187805 */ /* 0x000fe2000001ff00 */
[----:B0-----:R-:W-:Y:S01]  /*70a0*/  @!P2 IMAD.WIDE R12, R204, 0x2, R14 ;  /* 0x00000002cc0ca825 */ /* 0x001fe200078e020e */
        /* <DEDUP_REMOVED lines=9> */
.L_x_13795:
[----:B------:R-:W-:Y:S05]  /*7140*/  BSYNC B1 ;  /* 0x0000000000017941 */ /* 0x000fea0003800000 */
.L_x_13794:
[----:B----45:R-:W-:Y:S01]  /*7150*/  IMAD.MOV.U32 R5, RZ, RZ, R26 ;  /* 0x000000ffff057224 */ /* 0x030fe200078e001a */
[----:B------:R-:W-:Y:S01]  /*7160*/  UMOV UR4, 0xffffffff ;  /* 0xffffffff00047882 */ /* 0x000fe20000000000 */
[----:B0-----:R-:W-:Y:S02]  /*7170*/  IMAD.MOV.U32 R8, RZ, RZ, R27 ;  /* 0x000000ffff087224 */ /* 0x001fe400078e001b */
[----:B---3--:R-:W-:Y:S02]  /*7180*/  IMAD.MOV.U32 R0, RZ, RZ, R24 ;  /* 0x000000ffff007224 */ /* 0x008fe400078e0018 */
[----:B--2---:R-:W-:Y:S01]  /*7190*/  IMAD.MOV.U32 R3, RZ, RZ, R25 ;  /* 0x000000ffff037224 */ /* 0x004fe200078e0019 */
[----:B------:R-:W-:Y:S01]  /*71a0*/  PRMT R41, R5, 0x5410, R8 ;  /* 0x0000541005297816 */ /* 0x000fe20000000008 */
[----:B------:R-:W-:Y:S02]  /*71b0*/  IMAD.MOV.U32 R5, RZ, RZ, R28 ;  /* 0x000000ffff057224 */ /* 0x000fe400078e001c */
[----:B------:R-:W-:Y:S01]  /*71c0*/  IMAD.MOV.U32 R8, RZ, RZ, R29 ;  /* 0x000000ffff087224 */ /* 0x000fe200078e001d */
[----:B------:R-:W-:Y:S01]  /*71d0*/  PRMT R44, R3, 0x5410, R0 ;  /* 0x00005410032c7816 */ /* 0x000fe20000000000 */
[----:B------:R-:W-:-:S02]  /*71e0*/  IMAD.MOV.U32 R0, RZ, RZ, R20 ;  /* 0x000000ffff007224 */ /* 0x000fc400078e0014 */
[----:B------:R-:W-:Y:S01]  /*71f0*/  IMAD.MOV.U32 R3, RZ, RZ, R21 ;  /* 0x000000ffff037224 */ /* 0x000fe200078e0015 */
[----:B------:R-:W-:Y:S02]  /*7200*/  PRMT R42, R8, 0x5410, R5 ;  /* 0x00005410082a7816 */ /* 0x000fe40000000005 */
[----:B------:R-:W-:Y:S02]  /*7210*/  CS2R R8, SRZ ;  /* 0x0000000000087805 */ /* 0x000fe4000001ff00 */
[----:B------:R-:W-:Y:S02]  /*7220*/  PRMT R45, R0, 0x7610, R45 ;  /* 0x00007610002d7816 */ /* 0x000fe4000000002d */
[----:B------:R-:W-:Y:S01]  /*7230*/  PRMT R46, R3, 0x7610, R46 ;  /* 0x00007610032e7816 */ /* 0x000fe2000000002e */
[----:B------:R-:W-:Y:S06]  /*7240*/  BRA.DIV UR4, `(.L_x_13796) ;  /* 0x0000017204247947 */ /* 0x000fec000b800000 */
[----:B------:R0:W2:Y:S04]  /*7250*/  SHFL.IDX PT, R3, R6, 0x1, 0x1c1f ;  /* 0x003c1f0006037f89 */ /* 0x0000a800000e0000 */
[----:B------:R0:W3:Y:S04]  /*7260*/  SHFL.IDX PT, R0, R4, 0x1, 0x1c1f ;  /* 0x003c1f0004007f89 */ /* 0x0000e800000e0000 */
[----:B-1----:R-:W1:Y:S04]  /*7270*/  SHFL.IDX PT, R7, R7, 0x1, 0x1c1f ;  /* 0x003c1f0007077f89 */ /* 0x002e6800000e0000 */
[----:B0-----:R-:W4:Y:S02]  /*7280*/  SHFL.IDX PT, R32, R32, 0x1, 0x1c1f ;  /* 0x003c1f0020207f89 */ /* 0x001f2400000e0000 */
.L_x_14061:
[----:B------:R-:W-:Y:S01]  /*7290*/  VIADD R40, R40, 0x40 ;  /* 0x0000004028287836 */ /* 0x000fe20000000000 */
[----:B------:R-:W-:Y:S01]  /*72a0*/  LEA.HI R4, R230, R230, RZ, 0x1 ;  /* 0x000000e6e6047211 */ /* 0x000fe200078f08ff */
        /* <DEDUP_REMOVED lines=13> */
[----:B------:R-:W-:Y:S01]  /*7380*/  ISETP.GE.AND P3, PT, R208, UR4, PT ;  /* 0x00000004d0007c0c */ /* 0x000fe2000bf66270 */
[----:B-1----:R-:W-:Y:S01]  /*7390*/  IMAD.MOV.U32 R33, RZ, RZ, R7 ;  /* 0x000000ffff217224 */ /* 0x002fe200078e0007 */
[----:B------:R-:W-:-:S09]  /*73a0*/  CS2R R12, SRZ ;  /* 0x00000000000c7805 */ /* 0x000fd2000001ff00 */
[----:B------:R-:W-:Y:S02]  /*73b0*/  @!P2 IMAD.WIDE R34, R204, 0x2, R4 ;  /* 0x00000002cc22a825 */ /* 0x000fe400078e0204 */
[C---:B------:R-:W-:Y:S02]  /*73c0*/  @!P3 SHF.L.U64.HI R10, R208.reuse, 0x1, R31 ;  /* 0x00000001d00ab819 */ /* 0x040fe4000001021f */
[----:B------:R-:W-:Y:S01]  /*73d0*/  @!P3 IMAD.SHL.U32 R5, R208, 0x2, RZ ;  /* 0x00000002d005b824 */ /* 0x000fe200078e00ff */
[----:B------:R-:W-:Y:S02]  /*73e0*/  CS2R R14, SRZ ;  /* 0x00000000000e7805 */ /* 0x000fe4000001ff00 */
[----:B------:R-:W-:Y:S01]  /*73f0*/  CS2R R8, SRZ ;  /* 0x0000000000087805 */ /* 0x000fe2000001ff00 */
[----:B------:R0:W5:Y:S01]  /*7400*/  @!P2 LD.E.64 R12, desc[UR40][R34.64] ;  /* 0x00000028220ca980 */ /* 0x000162000c101b00 */
[-C--:B------:R-:W-:Y:S02]  /*7410*/  @!P3 IADD3 R4, P0, R0, R5.reuse, RZ ;  /* 0x000000050004b210 */ /* 0x080fe40007f1e0ff */
[----:B----4-:R-:W-:Y:S01]  /*7420*/  @!P3 IADD3 R6, P1, R32, R5, RZ ;  /* 0x000000052006b210 */ /* 0x010fe20007f3e0ff */
[----:B------:R-:W-:-:S04]  /*7430*/  @!P2 IMAD.WIDE R32, R204, 0x2, R32 ;  /* 0x00000002cc20a825 */ /* 0x000fc800078e0220 */
[--C-:B------:R-:W-:Y:S01]  /*7440*/  @!P3 IMAD.X R5, R3, 0x1, R10.reuse, P0 ;  /* 0x000000010305b824 */ /* 0x100fe200000e060a */
[----:B------:R0:W5:Y:S01]  /*7450*/  @!P2 LD.E.64 R14, desc[UR40][R32.64] ;  /* 0x00000028200ea980 */ /* 0x000162000c101b00 */
[----:B------:R-:W-:Y:S01]  /*7460*/  @!P3 IMAD.X R7, R7, 0x1, R10, P1 ;  /* 0x000000010707b824 */ /* 0x000fe200008e060a */
[----:B------:R-:W-:Y:S02]  /*7470*/  CS2R R10, SRZ ;  /* 0x00000000000a7805 */ /* 0x000fe4000001ff00 */
[----:B------:R0:W5:Y:S04]  /*7480*/  @!P3 LD.E.64 R8, desc[UR40][R4.64] ;  /* 0x000000280408b980 */ /* 0x000168000c101b00 */
[----:B------:R0:W5:Y:S02]  /*7490*/  @!P3 LD.E.64 R10, desc[UR40][R6.64] ;  /* 0x00000028060ab980 */ /* 0x000164000c101b00 */
.L_x_13798:
[----:B------:R-:W-:Y:S05]  /*74a0*/  BSYNC B1 ;  /* 0x0000000000017941 */ /* 0x000fea0003800000 */
.L_x_13797:
[----:B------:R-:W1:Y:S01]  /*74b0*/  SYNCS.PHASECHK.TRANS64.TRYWAIT P0, [R19+URZ+0x22800], R36 ;  /* 0x02280024130075a7 */ /* 0x000e62000800017f */
[----:B---3--:R-:W-:Y:S01]  /*74c0*/  IMAD.SHL.U32 R0, R38, 0x40, RZ ;  /* 0x0000004026007824 */ /* 0x008fe200078e00ff */
[----:B0---4-:R-:W-:Y:S01]  /*74d0*/  VIADDMNMX R32, R37, -R210, 0x80, PT ;  /* 0x0000008025207446 */ /* 0x011fe200038009d2 */
[----:B-----5:R-:W-:Y:S01]  /*74e0*/  IMAD.MOV.U32 R4, RZ, RZ, R8 ;  /* 0x000000ffff047224 */ /* 0x020fe200078e0008 */
[----:B------:R-:W-:Y:S01]  /*74f0*/  BSSY B1, `(.L_x_13799) ;  /* 0x0000019000017945 */ /* 0x000fe20003800000 */
[----:B------:R-:W-:Y:S01]  /*7500*/  IMAD.MOV.U32 R5, RZ, RZ, R13 ;  /* 0x000000ffff057224 */ /* 0x000fe200078e000d */
        /* <DEDUP_REMOVED lines=10> */
[----:B------:R-:W-:Y:S02]  /*75b0*/  LOP3.LUT P2, RZ, R38, 0x4, RZ, 0xc0, !PT ;  /* 0x0000000426ff7812 */ /* 0x000fe4000784c0ff */
[----:B------:R-:W-:Y:S01]  /*75c0*/  PRMT R48, R5, 0x7610, R48 ;  /* 0x0000761005307816 */ /* 0x000fe20000000030 */
[----:B------:R-:W-:Y:S01]  /*75d0*/  IMAD.MOV.U32 R5, RZ, RZ, R15 ;  /* 0x000000ffff057224 */ /* 0x000fe200078e000f */
[----:B------:R-:W-:Y:S01]  /*75e0*/  PRMT R31, R0, 0x5410, R4 ;  /* 0x00005410001f7816 */ /* 0x000fe20000000004 */
[----:B------:R-:W-:Y:S01]  /*75f0*/  IMAD R0, R216, 0x200, R3 ;  /* 0x00000200d8007824 */ /* 0x000fe200078e0203 */
[----:B------:R-:W-:Y:S01]  /*7600*/  PRMT R34, R6, 0x7610, R34 ;  /* 0x0000761006227816 */ /* 0x000fe20000000022 */
[----:B------:R-:W-:Y:S01]  /*7610*/  IMAD.MOV.U32 R4, RZ, RZ, R11 ;  /* 0x000000ffff047224 */ /* 0x000fe200078e000b */
[----:B------:R-:W-:Y:S01]  /*7620*/  ISETP.GE.AND P1, PT, R23, R32, PT ;  /* 0x000000201700720c */ /* 0x000fe20003f26270 */
[----:B------:R-:W-:-:S03]  /*7630*/  IMAD R3, R0, 0x2, R19 ;  /* 0x0000000200037824 */ /* 0x000fc600078e0213 */
[----:B------:R-:W-:Y:S01]  /*7640*/  PRMT R45, R45, 0x5410, R4 ;  /* 0x000054102d2d7816 */ /* 0x000fe20000000004 */
[C---:B------:R-:W-:Y:S02]  /*7650*/  VIADD R4, R3.reuse, 0x18400 ;  /* 0x0001840003047836 */ /* 0x040fe40000000000 */
[----:B------:R-:W-:Y:S01]  /*7660*/  VIADD R0, R3, 0x18440 ;  /* 0x0001844003007836 */ /* 0x000fe20000000000 */
[----:B-1----:R-:W-:Y:S06]  /*7670*/  @!P0 BRA `(.L_x_13800) ;  /* 0x0000016c008c8947 */ /* 0x002fec0003800000 */
.L_x_14062:
[----:B------:R-:W-:Y:S05]  /*7680*/  BSYNC B1 ;  /* 0x0000000000017941 */ /* 0x000fea0003800000 */
.L_x_13799:
        /* <DEDUP_REMOVED lines=12> */
[----:B------:R-:W-:Y:S02]  /*7750*/  PRMT R39, R42, 0x5410, R39 ;  /* 0x000054102a277816 */ /* 0x000fe40000000027 */
[----:B------:R-:W-:Y:S02]  /*7760*/  PRMT R36, R41, 0x5432, R36 ;  /* 0x0000543229247816 */ /* 0x000fe40000000024 */
[----:B------:R-:W-:Y:S01]  /*7770*/  SHF.R.U64 R35, R26, 0x10, R27 ;  /* 0x000000101a237819 */ /* 0x000fe2000000121b */
[----:B------:R-:W-:Y:S01]  /*7780*/  IMAD.U32 R40, R39, 0x10000, RZ ;  /* 0x0001000027287824 */ /* 0x000fe200078e00ff */
[----:B------:R-:W-:Y:S01]  /*7790*/  SHF.R.U64 R38, R28, 0x10, R29 ;  /* 0x000000101c267819 */ /* 0x000fe2000000121d */
[----:B------:R-:W-:Y:S01]  /*77a0*/  IMAD.U32 R37, R36, 0x10000, RZ ;  /* 0x0001000024257824 */ /* 0x000fe200078e00ff */
[----:B------:R-:W-:-:S02]  /*77b0*/  PRMT R35, R41, 0x5410, R35 ;  /* 0x0000541029237816 */ /* 0x000fc40000000023 */
[----:B------:R-:W-:Y:S02]  /*77c0*/  LOP3.LUT R39, R39, 0xffff0000, RZ, 0xc0, !PT ;  /* 0xffff000027277812 */ /* 0x000fe400078ec0ff */
        /* <DEDUP_REMOVED lines=35> */
.L_x_13804:
[----:B------:R-:W-:Y:S05]  /*7a00*/  BSYNC B2 ;  /* 0x0000000000027941 */ /* 0x000fea0003800000 */
.L_x_13803:
        /* <DEDUP_REMOVED lines=47> */
.L_x_13802:
[----:B------:R-:W-:Y:S05]  /*7d00*/  BSYNC B1 ;  /* 0x0000000000017941 */ /* 0x000fea0003800000 */
.L_x_13801:
        /* <DEDUP_REMOVED lines=53> */
.L_x_13807:
[----:B------:R-:W-:Y:S05]  /*8060*/  BSYNC B1 ;  /* 0x0000000000017941 */ /* 0x000fea0003800000 */
.L_x_13806:
[----:B------:R-:W-:Y:S05]  /*8070*/  @P1 BRA `(.L_x_13805) ;  /* 0x0000001400f01947 */ /* 0x000fea0003800000 */
[----:B-1----:R-:W1:Y:S01]  /*8080*/  LDS.128 R4, [R0+0x2000] ;  /* 0x0020000000047984 */ /* 0x002e620000000c00 */
[----:B------:R-:W-:Y:S02]  /*8090*/  SHF.R.U64 R14, R8, 0x10, R9 ;  /* 0x00000010080e7819 */ /* 0x000fe40000001209 */
[----:B------:R-:W-:Y:S02]  /*80a0*/  SHF.R.U32.HI R12, RZ, 0x10, R11 ;  /* 0x00000010ff0c7819 */ /* 0x000fe4000001160b */
[----:B------:R-:W-:Y:S02]  /*80b0*/  SHF.R.U32.HI R8, RZ, 0x10, R9 ;  /* 0x00000010ff087819 */ /* 0x000fe40000011609 */
[----:B------:R-:W-:Y:S02]  /*80c0*/  PRMT R12, R45, 0x5432, R12 ;  /* 0x000054322d0c7816 */ /* 0x000fe4000000000c */
[----:B------:R-:W-:Y:S02]  /*80d0*/  PRMT R31, R31, 0x5410, R8 ;  /* 0x000054101f1f7816 */ /* 0x000fe40000000008 */
[----:B------:R-:W-:Y:S01]  /*80e0*/  SHF.R.U64 R3, R10, 0x10, R11 ;  /* 0x000000100a037819 */ /* 0x000fe2000000120b */
[C---:B------:R-:W-:Y:S01]  /*80f0*/  IMAD.U32 R13, R12.reuse, 0x10000, RZ ;  /* 0x000100000c0d7824 */ /* 0x040fe200078e00ff */
[----:B------:R-:W-:Y:S01]  /*8100*/  PRMT R33, R33, 0x5410, R14 ;  /* 0x0000541021217816 */ /* 0x000fe2000000000e */
[----:B------:R-:W-:Y:S01]  /*8110*/  IMAD.U32 R11, R31, 0x10000, RZ ;  /* 0x000100001f0b7824 */ /* 0x000fe200078e00ff */
[----:B------:R-:W-:-:S02]  /*8120*/  LOP3.LUT R12, R12, 0xffff0000, RZ, 0xc0, !PT ;  /* 0xffff00000c0c7812 */ /* 0x000fc400078ec0ff */
[----:B------:R-:W-:Y:S02]  /*8130*/  LOP3.LUT R31, R31, 0xffff0000, RZ, 0xc0, !PT ;  /* 0xffff00001f1f7812 */ /* 0x000fe400078ec0ff */
        /* <DEDUP_REMOVED lines=35> */
.L_x_13792:
        /* <DEDUP_REMOVED lines=71> */
[----:B------:R-:W-:Y:S02]  /*87e0*/  IMAD.MOV.U32 R6, RZ, RZ, R34 ;  /* 0x000000ffff067224 */ /* 0x000fe400078e0022 */
[----:B------:R-:W-:Y:S01]  /*87f0*/  IMAD.MOV.U32 R8, RZ, RZ, R28 ;  /* 0x000000ffff087224 */ /* 0x000fe200078e001c */
[----:B------:R-:W-:Y:S01]  /*8800*/  PRMT R37, R37, 0x5410, R5 ;  /* 0x0000541025257816 */ /* 0x000fe20000000005 */
[----:B------:R-:W-:Y:S01]  /*8810*/  IMAD.MOV.U32 R7, RZ, RZ, R35 ;  /* 0x000000ffff077224 */ /* 0x000fe200078e0023 */
[----:B------:R-:W-:Y:S02]  /*8820*/  PRMT R45, R4, 0x5410, R6 ;  /* 0x00005410042d7816 */ /* 0x000fe40000000006 */
[----:B------:R-:W-:Y:S02]  /*8830*/  CS2R R4, SRZ ;  /* 0x0000000000047805 */ /* 0x000fe4000001ff00 */
[----:B------:R-:W-:Y:S02]  /*8840*/  PRMT R36, R8, 0x7610, R36 ;  /* 0x0000761008247816 */ /* 0x000fe40000000024 */
[----:B012-4-:R-:W-:-:S07]  /*8850*/  PRMT R48, R7, 0x7610, R48 ;  /* 0x0000761007307816 */ /* 0x017fce0000000030 */
.L_x_14072:
        /* <DEDUP_REMOVED lines=23> */
.L_x_13810:
[----:B------:R-:W-:Y:S05]  /*89d0*/  BSYNC B1 ;  /* 0x0000000000017941 */ /* 0x000fea0003800000 */
.L_x_13809:
[----:B------:R-:W0:Y:S01]  /*89e0*/  SYNCS.PHASECHK.TRANS64.TRYWAIT P1, [R19+URZ+0x22800], R12 ;  /* 0x0228000c130075a7 */ /* 0x000e22000802017f */
[----:B------:R-:W-:Y:S01]  /*89f0*/  VIADDMNMX R0, R31, -R210, 0x80, PT ;  /* 0x000000801f007446 */ /* 0x000fe200038009d2 */
[----:B---3-5:R-:W-:Y:S01]  /*8a00*/  IMAD.MOV.U32 R3, RZ, RZ, R4 ;  /* 0x000000ffff037224 */ /* 0x028fe200078e0004 */
[----:B------:R-:W-:Y:S01]  /*8a10*/  BSSY B1, `(.L_x_13811) ;  /* 0x0000011000017945 */ /* 0x000fe20003800000 */
[----:B------:R-:W-:Y:S01]  /*8a20*/  IMAD.MOV.U32 R13, RZ, RZ, R5 ;  /* 0x000000ffff0d7224 */ /* 0x000fe200078e0005 */
[-C--:B------:R-:W-:Y:S01]  /*8a30*/  ISETP.GE.OR P2, PT, R23, R0.reuse, P0 ;  /* 0x000000001700720c */ /* 0x080fe20000746670 */
        /* <DEDUP_REMOVED lines=13> */
[----:B0-----:R-:W-:Y:S06]  /*8b10*/  @!P1 BRA `(.L_x_13812) ;  /* 0x0000015c00e49947 */ /* 0x001fec0003800000 */
.L_x_14073:
[----:B------:R-:W-:Y:S05]  /*8b20*/  BSYNC B1 ;  /* 0x0000000000017941 */ /* 0x000fea0003800000 */
.L_x_13811:
        /* <DEDUP_REMOVED lines=8> */
[----:B0-----:R-:W-:Y:S02]  /*8bb0*/  LOP3.LUT R12, R15, 0x38, R16, 0xf8, !PT ;  /* 0x000000380f0c7812 */ /* 0x001fe400078ef810 */
[----:B------:R-:W-:-:S02]  /*8bc0*/  SHF.R.U32.HI R25, RZ, 0x3, R15 ;  /* 0x00000003ff197819 */ /* 0x000fc4000001160f */
[----:B------:R-:W-:Y:S02]  /*8bd0*/  LOP3.LUT R14, R15, 0x38, R14, 0xf8, !PT ;  /* 0x000000380f0e7812 */ /* 0x000fe400078ef80e */
[-C--:B------:R-:W-:Y:S02]  /*8be0*/  LOP3.LUT R13, R12, R25.reuse, RZ, 0x3c, !PT ;  /* 0x000000190c0d7212 */ /* 0x080fe400078e3cff */
[----:B------:R-:W-:Y:S02]  /*8bf0*/  PRMT R43, R45, 0x5410, R43 ;  /* 0x000054102d2b7816 */ /* 0x000fe4000000002b */
[----:B------:R-:W-:Y:S01]  /*8c00*/  SHF.R.U32.HI R42, RZ, 0x10, R29 ;  /* 0x00000010ff2a7819 */ /* 0x000fe2000001161d */
[----:B------:R-:W-:Y:S01]  /*8c10*/  IMAD R12, R216, 0x200, R13 ;  /* 0x00000200d80c7824 */ /* 0x000fe200078e020d */
        /* <DEDUP_REMOVED lines=8> */
[----:B------:R-:W-:Y:S01]  /*8ca0*/  PRMT R46, R45, 0x5432, R46 ;  /* 0x000054322d2e7816 */ /* 0x000fe2000000002e */
[----:B------:R-:W-:Y:S01]  /*8cb0*/  IMAD.U32 R45, R43, 0x10000, RZ ;  /* 0x000100002b2d7824 */ /* 0x000fe200078e00ff */
[C---:B------:R-:W-:Y:S02]  /*8cc0*/  PRMT R42, R37.reuse, 0x5410, R42 ;  /* 0x00005410252a7816 */ /* 0x040fe4000000002a */
[----:B------:R-:W1:Y:S01]  /*8cd0*/  LDS.128 R24, [R38+0x18400] ;  /* 0x0184000026187984 */ /* 0x000e620000000c00 */
[----:B------:R-:W-:Y:S01]  /*8ce0*/  PRMT R44, R37, 0x5432, R44 ;  /* 0x00005432252c7816 */ /* 0x000fe2000000002c */
[----:B------:R-:W-:Y:S01]  /*8cf0*/  IMAD.U32 R37, R40, 0x10000, RZ ;  /* 0x0001000028257824 */ /* 0x000fe200078e00ff */
[----:B------:R-:W-:Y:S02]  /*8d00*/  PRMT R41, R49, 0x5410, R41 ;  /* 0x0000541031297816 */ /* 0x000fe40000000029 */
[----:B------:R-:W-:-:S02]  /*8d10*/  SHF.R.U64 R21, R28, 0x10, R29 ;  /* 0x000000101c157819 */ /* 0x000fc4000000121d */
[----:B------:R-:W-:Y:S02]  /*8d20*/  SHF.R.U32.HI R47, RZ, 0x10, R35 ;  /* 0x00000010ff2f7819 */ /* 0x000fe40000011623 */
[----:B------:R-:W-:Y:S02]  /*8d30*/  PRMT R36, R36, 0x5410, R21 ;  /* 0x0000541024247816 */ /* 0x000fe40000000015 */
        /* <DEDUP_REMOVED lines=23> */
[-C--:B------:R-:W-:Y:S01]  /*8eb0*/  FMUL.FTZ R33, R33, R20.reuse ;  /* 0x0000001421217220 */ /* 0x080fe20000410000 */
[----:B------:R-:W-:Y:S01]  /*8ec0*/  FFMA.FTZ R50, R21, R20, -R50 ;  /* 0x0000001415327223 */ /* 0x000fe20000010832 */
[----:B------:R-:W-:-:S02]  /*8ed0*/  IMAD.U32 R24, R47, 0x10000, RZ ;  /* 0x000100002f187824 */ /* 0x000fc400078e00ff */
[----:B------:R-:W-:Y:S01]  /*8ee0*/  FFMA.FTZ R40, R12, R37, -R53 ;  /* 0x000000250c287223 */ /* 0x000fe20000010835 */
[----:B------:R-:W-:Y:S02]  /*8ef0*/  IMAD.U32 R20, R42, 0x10000, RZ ;  /* 0x000100002a147824 */ /* 0x000fe400078e00ff */
[----:B------:R-:W-:Y:S01]  /*8f00*/  FFMA.FTZ R48, R12, R43, R45 ;  /* 0x0000002b0c307223 */ /* 0x000fe2000001002d */
[----:B------:R-:W-:Y:S01]  /*8f10*/  FFMA.FTZ R32, R21, R32, R33 ;  /* 0x0000002015207223 */ /* 0x000fe20000010021 */
[C---:B------:R-:W-:Y:S01]  /*8f20*/  FMUL.FTZ R52, R35.reuse, R24 ;  /* 0x0000001823347220 */ /* 0x040fe20000410000 */
[-C--:B------:R-:W-:Y:S01]  /*8f30*/  FMUL.FTZ R54, R35, R20.reuse ;  /* 0x0000001423367220 */ /* 0x080fe20000410000 */
[----:B------:R-:W-:Y:S01]  /*8f40*/  IMAD.U32 R34, R26, 0x10000, RZ ;  /* 0x000100001a227824 */ /* 0x000fe200078e00ff */
[----:B------:R-:W-:Y:S01]  /*8f50*/  LOP3.LUT R12, R41, 0xffff0000, RZ, 0xc0, !PT ;  /* 0xffff0000290c7812 */ /* 0x000fe200078ec0ff */
[----:B------:R-:W-:Y:S01]  /*8f60*/  IMAD.U32 R33, R46, 0x10000, RZ ;  /* 0x000100002e217824 */ /* 0x000fe200078e00ff */
[----:B------:R-:W-:Y:S01]  /*8f70*/  LOP3.LUT R44, R44, 0xffff0000, RZ, 0xc0, !PT ;  /* 0xffff00002c2c7812 */ /* 0x000fe200078ec0ff */
[C---:B------:R-:W-:Y:S01]  /*8f80*/  FFMA.FTZ R52, R29.reuse, R20, -R52 ;  /* 0x000000141d347223 */ /* 0x040fe20000010834 */
[----:B------:R-:W-:Y:S01]  /*8f90*/  FFMA.FTZ R54, R29, R24, R54 ;  /* 0x000000181d367223 */ /* 0x000fe20000010036 */
[----:B------:R-:W-:-:S02]  /*8fa0*/  IMAD.U32 R28, R14, 0x10000, RZ ;  /* 0x000100000e1c7824 */ /* 0x000fc400078e00ff */
[----:B------:R-:W-:Y:S01]  /*8fb0*/  FMUL.FTZ R29, R34, R33 ;  /* 0x00000021221d7220 */ /* 0x000fe20000410000 */
[----:B------:R-:W-:Y:S02]  /*8fc0*/  IMAD.U32 R21, R36, 0x10000, RZ ;  /* 0x0001000024157824 */ /* 0x000fe400078e00ff */
[C---:B------:R-:W-:Y:S01]  /*8fd0*/  FMUL.FTZ R20, R25.reuse, R44 ;  /* 0x0000002c19147220 */ /* 0x040fe20000410000 */
[-C--:B------:R-:W-:Y:S01]  /*8fe0*/  FMUL.FTZ R35, R25, R12.reuse ;  /* 0x0000000c19237220 */ /* 0x080fe20000410000 */
[----:B------:R-:W-:Y:S01]  /*8ff0*/  LOP3.LUT R26, R26, 0xffff0000, RZ, 0xc0, !PT ;  /* 0xffff00001a1a7812 */ /* 0x000fe200078ec0ff */
[-C--:B------:R-:W-:Y:S01]  /*9000*/  FMUL.FTZ R37, R34, R21.reuse ;  /* 0x0000001522257220 */ /* 0x080fe20000410000 */
[----:B------:R-:W-:Y:S01]  /*9010*/  FFMA.FTZ R29, R28, R21, -R29 ;  /* 0x000000151c1d7223 */ /* 0x000fe2000001081d */
[C---:B------:R-:W-:Y:S01]  /*9020*/  FFMA.FTZ R25, R13.reuse, R12, -R20 ;  /* 0x0000000c0d197223 */ /* 0x040fe20000010814 */
[----:B------:R-:W-:Y:S01]  /*9030*/  FFMA.FTZ R35, R13, R44, R35 ;  /* 0x0000002c0d237223 */ /* 0x000fe20000010023 */
[----:B------:R-:W-:Y:S01]  /*9040*/  LOP3.LUT R21, R46, 0xffff0000, RZ, 0xc0, !PT ;  /* 0xffff00002e157812 */ /* 0x000fe200078ec0ff */
[----:B------:R-:W-:Y:S01]  /*9050*/  FFMA.FTZ R37, R28, R33, R37 ;  /* 0x000000211c257223 */ /* 0x000fe20000010025 */
[----:B------:R-:W-:-:S02]  /*9060*/  LOP3.LUT R13, R36, 0xffff0000, RZ, 0xc0, !PT ;  /* 0xffff0000240d7812 */ /* 0x000fc400078ec0ff */
[----:B------:R-:W-:Y:S01]  /*9070*/  LOP3.LUT R27, R27, 0xffff0000, RZ, 0xc0, !PT ;  /* 0xffff00001b1b7812 */ /* 0x000fe200078ec0ff */
[C---:B------:R-:W-:Y:S01]  /*9080*/  FMUL.FTZ R33, R26.reuse, R21 ;  /* 0x000000151a217220 */ /* 0x040fe20000410000 */
[----:B------:R-:W-:Y:S01]  /*9090*/  LOP3.LUT R12, R47, 0xffff0000, RZ, 0xc0, !PT ;  /* 0xffff00002f0c7812 */ /* 0x000fe200078ec0ff */
[----:B------:R-:W-:Y:S01]  /*90a0*/  FMUL.FTZ R26, R26, R13 ;  /* 0x0000000d1a1a7220 */ /* 0x000fe20000410000 */
[----:B------:R-:W-:Y:S02]  /*90b0*/  LOP3.LUT R42, R42, 0xffff0000, RZ, 0xc0, !PT ;  /* 0xffff00002a2a7812 */ /* 0x000fe400078ec0ff */
[----:B------:R-:W-:Y:S01]  /*90c0*/  LOP3.LUT R14, R14, 0xffff0000, RZ, 0xc0, !PT ;  /* 0xffff00000e0e7812 */ /* 0x000fe200078ec0ff */
[C---:B------:R-:W-:Y:S02]  /*90d0*/  FMUL.FTZ R24, R27.reuse, R12 ;  /* 0x0000000c1b187220 */ /* 0x040fe40000410000 */
[-C--:B------:R-:W-:Y:S02]  /*90e0*/  FMUL.FTZ R27, R27, R42.reuse ;  /* 0x0000002a1b1b7220 */ /* 0x080fe40000410000 */
        /* <DEDUP_REMOVED lines=14> */
.L_x_13814:
[----:B------:R-:W-:Y:S05]  /*91d0*/  BSYNC B1 ;  /* 0x0000000000017941 */ /* 0x000fea0003800000 */
.L_x_13813:
[----:B------:R-:W-:Y:S02]  /*91e0*/  PRMT R20, R0, 0x7610, R20 ;  /* 0x0000761000147816 */ /* 0x000fe40000000014 */
        /* <DEDUP_REMOVED lines=11> */
[----:B------:R-:W-:Y:S02]  /*92a0*/  SHF.R.U64 R21, R8, 0x10, R9 ;  /* 0x0000001008157819 */ /* 0x000fe40000001209 */
[----:B------:R-:W-:Y:S02]  /*92b0*/  PRMT R33, R55, 0x5410, R33 ;  /* 0x0000541037217816 */ /* 0x000fe40000000021 */
[----:B------:R-:W-:Y:S02]  /*92c0*/  SHF.R.U32.HI R35, RZ, 0x10, R5 ;  /* 0x00000010ff237819 */ /* 0x000fe40000011605 */
[----:B------:R-:W-:Y:S01]  /*92d0*/  PRMT R21, R58, 0x5410, R21 ;  /* 0x000054103a157816 */ /* 0x000fe20000000015 */
[----:B------:R-:W-:Y:S01]  /*92e0*/  IMAD.U32 R34, R33, 0x10000, RZ ;  /* 0x0001000021227824 */ /* 0x000fe200078e00ff */
[----:B------:R-:W-:-:S02]  /*92f0*/  SHF.R.U32.HI R29, RZ, 0x10, R9 ;  /* 0x00000010ff1d7819 */ /* 0x000fc40000011609 */
[----:B------:R-:W-:Y:S01]  /*9300*/  SHF.R.U32.HI R32, RZ, 0x10, R11 ;  /* 0x00000010ff207819 */ /* 0x000fe2000001160b */
[----:B------:R-:W-:Y:S01]  /*9310*/  IMAD.U32 R28, R21, 0x10000, RZ ;  /* 0x00010000151c7824 */ /* 0x000fe200078e00ff */
[----:B------:R-:W-:Y:S02]  /*9320*/  PRMT R35, R56, 0x5410, R35 ;  /* 0x0000541038237816 */ /* 0x000fe40000000023 */
[----:B------:R-:W-:Y:S02]  /*9330*/  SHF.R.U32.HI R38, RZ, 0x10, R7 ;  /* 0x00000010ff267819 */ /* 0x000fe40000011607 */
[----:B------:R-:W-:Y:S01]  /*9340*/  PRMT R32, R3, 0x5432, R32 ;  /* 0x0000543203207816 */ /* 0x000fe20000000020 */
[----:B------:R-:W-:Y:S01]  /*9350*/  IMAD.U32 R36, R35, 0x10000, RZ ;  /* 0x0001000023247824 */ /* 0x000fe200078e00ff */
[----:B------:R-:W-:Y:S02]  /*9360*/  SHF.R.U64 R31, R10, 0x10, R11 ;  /* 0x000000100a1f7819 */ /* 0x000fe4000000120b */
[----:B------:R-:W-:-:S02]  /*9370*/  PRMT R29, R59, 0x5410, R29 ;  /* 0x000054103b1d7816 */ /* 0x000fc4000000001d */
[----:B------:R-:W-:Y:S02]  /*9380*/  PRMT R38, R55, 0x5432, R38 ;  /* 0x0000543237267816 */ /* 0x000fe40000000026 */
[----:B------:R-:W-:Y:S02]  /*9390*/  PRMT R31, R20, 0x5410, R31 ;  /* 0x00005410141f7816 */ /* 0x000fe4000000001f */
[----:B------:R-:W-:Y:S01]  /*93a0*/  SHF.R.U64 R37, R6, 0x10, R7 ;  /* 0x0000001006257819 */ /* 0x000fe20000001207 */
[----:B0-----:R-:W-:Y:S02]  /*93b0*/  IMAD.U32 R9, R24, 0x10000, RZ ;  /* 0x0001000018097824 */ /* 0x001fe400078e00ff */
[----:B------:R-:W-:Y:S02]  /*93c0*/  IMAD.U32 R11, R25, 0x10000, RZ ;  /* 0x00010000190b7824 */ /* 0x000fe400078e00ff */
[C---:B------:R-:W-:Y:S01]  /*93d0*/  FMUL.FTZ R40, R9.reuse, R34 ;  /* 0x0000002209287220 */ /* 0x040fe20000410000 */
[----:B------:R-:W-:Y:S01]  /*93e0*/  FMUL.FTZ R42, R9, R28 ;  /* 0x0000001c092a7220 */ /* 0x000fe20000410000 */
[----:B------:R-:W-:Y:S01]  /*93f0*/  FMUL.FTZ R44, R11, R36 ;  /* 0x000000240b2c7220 */ /* 0x000fe20000410000 */
[----:B------:R-:W-:-:S02]  /*9400*/  IMAD.U32 R20, R27, 0x10000, RZ ;  /* 0x000100001b147824 */ /* 0x000fc400078e00ff */
[----:B------:R-:W-:Y:S01]  /*9410*/  IMAD.U32 R9, R38, 0x10000, RZ ;  /* 0x0001000026097824 */ /* 0x000fe200078e00ff */
[----:B------:R-:W-:Y:S02]  /*9420*/  LOP3.LUT R10, R24, 0xffff0000, RZ, 0xc0, !PT ;  /* 0xffff0000180a7812 */ /* 0x000fe400078ec0ff */
[----:B------:R-:W-:Y:S02]  /*9430*/  LOP3.LUT R33, R33, 0xffff0000, RZ, 0xc0, !PT ;  /* 0xffff000021217812 */ /* 0x000fe400078ec0ff */
[----:B------:R-:W-:Y:S02]  /*9440*/  LOP3.LUT R21, R21, 0xffff0000, RZ, 0xc0, !PT ;  /* 0xffff000015157812 */ /* 0x000fe400078ec0ff */
[----:B------:R-:W-:Y:S02]  /*9450*/  PRMT R37, R57, 0x5410, R37 ;  /* 0x0000541039257816 */ /* 0x000fe40000000025 */
[----:B------:R-:W-:Y:S02]  /*9460*/  LOP3.LUT R24, R25, 0xffff0000, RZ, 0xc0, !PT ;  /* 0xffff000019187812 */ /* 0x000fe400078ec0ff */
[----:B------:R-:W-:Y:S01]  /*9470*/  LOP3.LUT R35, R35, 0xffff0000, RZ, 0xc0, !PT ;  /* 0xffff000023237812 */ /* 0x000fe200078ec0ff */
[----:B--2---:R-:W0:Y:S02]  /*9480*/  LDS.128 R12, [R41+0x18400] ;  /* 0x01840000290c7984 */ /* 0x004e240000000c00 */
[----:B0-----:R-:W-:-:S02]  /*9490*/  IMAD.U32 R3, R12, 0x10000, RZ ;  /* 0x000100000c037824 */ /* 0x001fc400078e00ff */
[----:B------:R-:W-:Y:S02]  /*94a0*/  IMAD.U32 R5, R13, 0x10000, RZ ;  /* 0x000100000d057824 */ /* 0x000fe400078e00ff */
[----:B------:R-:W-:Y:S01]  /*94b0*/  FFMA.FTZ R40, R3, R28, -R40 ;  /* 0x0000001c03287223 */ /* 0x000fe20000010828 */
[----:B------:R-:W-:Y:S02]  /*94c0*/  IMAD.U32 R28, R29, 0x10000, RZ ;  /* 0x000100001d1c7824 */ /* 0x000fe400078e00ff */
[----:B------:R-:W-:Y:S01]  /*94d0*/  FFMA.FTZ R42, R3, R34, R42 ;  /* 0x00000022032a7223 */ /* 0x000fe2000001002a */
[----:B------:R-:W-:Y:S02]  /*94e0*/  IMAD.U32 R3, R32, 0x10000, RZ ;  /* 0x0001000020037824 */ /* 0x000fe400078e00ff */
[-C--:B------:R-:W-:Y:S01]  /*94f0*/  FMUL.FTZ R34, R11, R28.reuse ;  /* 0x0000001c0b227220 */ /* 0x080fe20000410000 */
[----:B------:R-:W-:Y:S01]  /*9500*/  FFMA.FTZ R44, R5, R28, -R44 ;  /* 0x0000001c052c7223 */ /* 0x000fe2000001082c */
[----:B------:R-:W-:-:S02]  /*9510*/  IMAD.U32 R8, R15, 0x10000, RZ ;  /* 0x000100000f087824 */ /* 0x000fc400078e00ff */
        /* <DEDUP_REMOVED lines=9> */
[----:B------:R-:W-:Y:S02]  /*95b0*/  IMAD.U32 R13, R26, 0x10000, RZ ;  /* 0x000100001a0d7824 */ /* 0x000fe400078e00ff */
[----:B------:R-:W-:-:S02]  /*95c0*/  IMAD.U32 R5, R37, 0x10000, RZ ;  /* 0x0001000025057824 */ /* 0x000fc400078e00ff */
[C---:B------:R-:W-:Y:S01]  /*95d0*/  FFMA.FTZ R21, R4.reuse, R21, -R3 ;  /* 0x0000001504157223 */ /* 0x040fe20000010803 */
[----:B------:R-:W-:Y:S01]  /*95e0*/  FFMA.FTZ R33, R4, R33, R9 ;  /* 0x0000002104217223 */ /* 0x000fe20000010009 */
[C---:B------:R-:W-:Y:S02]  /*95f0*/  IMAD.U32 R6, R14.reuse, 0x10000, RZ ;  /* 0x000100000e067824 */ /* 0x040fe400078e00ff */
[----:B------:R-:W-:Y:S01]  /*9600*/  FMUL.FTZ R9, R13, R5 ;  /* 0x000000050d097220 */ /* 0x000fe20000410000 */
[----:B------:R-:W-:Y:S01]  /*9610*/  IMAD.U32 R3, R31, 0x10000, RZ ;  /* 0x000100001f037824 */ /* 0x000fe200078e00ff */
[----:B------:R-:W-:Y:S02]  /*9620*/  LOP3.LUT R7, R14, 0xffff0000, RZ, 0xc0, !PT ;  /* 0xffff00000e077812 */ /* 0x000fe400078ec0ff */
[----:B------:R-:W-:Y:S01]  /*9630*/  LOP3.LUT R14, R15, 0xffff0000, RZ, 0xc0, !PT ;  /* 0xffff00000f0e7812 */ /* 0x000fe200078ec0ff */
[-C--:B------:R-:W-:Y:S01]  /*9640*/  FMUL.FTZ R13, R13, R3.reuse ;  /* 0x000000030d0d7220 */ /* 0x080fe20000410000 */
[----:B------:R-:W-:Y:S01]  /*9650*/  LOP3.LUT R29, R29, 0xffff0000, RZ, 0xc0, !PT ;  /* 0xffff00001d1d7812 */ /* 0x000fe200078ec0ff */
[----:B------:R-:W-:Y:S01]  /*9660*/  FFMA.FTZ R10, R6, R3, -R9 ;  /* 0x00000003060a7223 */ /* 0x000fe20000010809 */
[----:B------:R-:W-:-:S02]  /*9670*/  LOP3.LUT R15, R26, 0xffff0000, RZ, 0xc0, !PT ;  /* 0xffff00001a0f7812 */ /* 0x000fc400078ec0ff */
[----:B------:R-:W-:Y:S02]  /*9680*/  LOP3.LUT R8, R37, 0xffff0000, RZ, 0xc0, !PT ;  /* 0xffff000025087812 */ /* 0x000fe400078ec0ff */
[----:B------:R-:W-:Y:S02]  /*9690*/  LOP3.LUT R4, R31, 0xffff0000, RZ, 0xc0, !PT ;  /* 0xffff00001f047812 */ /* 0x000fe400078ec0ff */
[----:B------:R-:W-:Y:S02]  /*96a0*/  LOP3.LUT R26, R27, 0xffff0000, RZ, 0xc0, !PT ;  /* 0xffff00001b1a7812 */ /* 0x000fe400078ec0ff */
[----:B------:R-:W-:Y:S01]  /*96b0*/  LOP3.LUT R9, R38, 0xffff0000, RZ, 0xc0, !PT ;  /* 0xffff000026097812 */ /* 0x000fe200078ec0ff */
[----:B------:R-:W-:Y:S01]  /*96c0*/  FMUL.FTZ R11, R24, R35 ;  /* 0x00000023180b7220 */ /* 0x000fe20000410000 */
[----:B------:R-:W-:Y:S01]  /*96d0*/  LOP3.LUT R3, R32, 0xffff0000, RZ, 0xc0, !PT ;  /* 0xffff000020037812 */ /* 0x000fe200078ec0ff */
[----:B------:R-:W-:Y:S01]  /*96e0*/  FMUL.FTZ R24, R24, R29 ;  /* 0x0000001d18187220 */ /* 0x000fe20000410000 */
        /* <DEDUP_REMOVED lines=21> */
.L_x_13805:
[----:B------:R-:W-:Y:S05]  /*9840*/  BSYNC B0 ;  /* 0x0000000000007941 */ /* 0x000fea0003800000 */
.L_x_13791:
        /* <DEDUP_REMOVED lines=8> */
.L_x_13788:
        /* <DEDUP_REMOVED lines=9> */
.L_x_13815:
[----:B------:R-:W-:Y:S01]  /*9960*/  IMAD R20, R22, 0x8, R19 ;  /* 0x0000000816147824 */ /* 0x000fe200078e0213 */
[----:B------:R-:W-:-:S04]  /*9970*/  SHF.L.U32 R21, R206, 0x1f, RZ ;  /* 0x0000001fce157819 */ /* 0x000fc800000006ff */
[----:B------:R1:W2:Y:S01]  /*9980*/  SYNCS.PHASECHK.TRANS64.TRYWAIT P2, [R20+URZ+0x22830], R21 ;  /* 0x02283015140075a7 */ /* 0x0002a2000804017f */
[----:B------:R-:W-:Y:S05]  /*9990*/  @!P0 BRA `(.L_x_13816) ;  /* 0x0000000000048947 */ /* 0x000fea0003800000 */
[----:B------:R-:W-:Y:S01]  /*99a0*/  BPT.TRAP 0x1 ;  /* 0x000000040000795c */ /* 0x000fe20000300000 */
.L_x_13816:
[----:B------:R-:W3:Y:S01]  /*99b0*/  S2R R3, SR_TID.X ;  /* 0x0000000000037919 */ /* 0x000ee20000002100 */
[----:B------:R-:W-:-:S05]  /*99c0*/  VIADD R0, R19, 0x1c400 ;  /* 0x0001c40013007836 */ /* 0x000fca0000000000 */
[----:B------:R-:W-:-:S04]  /*99d0*/  SHF.R.U32.HI R0, RZ, 0x4, R0 ;  /* 0x00000004ff007819 */ /* 0x000fc80000011600 */
[----:B------:R-:W-:Y:S02]  /*99e0*/  LOP3.LUT R0, R0, 0x3fff, RZ, 0xc0, !PT ;  /* 0x00003fff00007812 */ /* 0x000fe400078ec0ff */
[----:B---3--:R-:W-:-:S04]  /*99f0*/  LOP3.LUT R3, R3, 0x7f, RZ, 0xc0, !PT ;  /* 0x0000007f03037812 */ /* 0x008fc800078ec0ff */
[----:B------:R-:W-:Y:S01]  /*9a00*/  ISETP.NE.AND P1, PT, R3, RZ, PT ;  /* 0x000000ff0300720c */ /* 0x000fe20003f25270 */
[----:B--2---:R-:W-:-:S12]  /*9a10*/  @P2 BRA `(.L_x_13817) ;  /* 0x0000000000082947 */ /* 0x004fd80003800000 */
[----:B------:R-:W2:Y:S02]  /*9a20*/  SYNCS.PHASECHK.TRANS64.TRYWAIT P2, [R20+URZ+0x22830], R21 ;  /* 0x02283015140075a7 */ /* 0x000ea4000804017f */
[----:B--2---:R-:W-:Y:S05]  /*9a30*/  @!P2 BRA `(.L_x_13818) ;  /* 0x000001500030a947 */ /* 0x004fea0003800000 */
.L_x_13817:
        /* <DEDUP_REMOVED lines=16> */
[----:B------:R-:W-:Y:S01]  /*9b40*/  VIADD R12, R6, 0x4 ;  /* 0x00000004060c7836 */ /* 0x000fe20000000000 */
[----:B------:R-:W-:Y:S01]  /*9b50*/  LOP3.LUT R18, R18, 0xfff7ffff, RZ, 0xc0, !PT ;  /* 0xfff7ffff12127812 */ /* 0x000fe200078ec0ff */
[----:B------:R-:W-:Y:S01]  /*9b60*/  IMAD.MOV.U32 R13, RZ, RZ, 0x40000040 ;  /* 0x40000040ff0d7424 */ /* 0x000fe200078e00ff */
[----:B------:R-:W3:Y:S01]  /*9b70*/  S2R R74, SR_TID.X ;  /* 0x00000000004a7919 */ /* 0x000ee20000002100 */
[----:B------:R-:W-:-:S06]  /*9b80*/  IMAD.MOV.U32 R5, RZ, RZ, 0x40000040 ;  /* 0x40000040ff057424 */ /* 0x000fcc00078e00ff */
        /* <DEDUP_REMOVED lines=8> */
[----:B0-----:R-:W-:Y:S01]  /*9c10*/  ISETP.NE.AND P2, PT, R0, 0x1, PT ;  /* 0x000000010000780c */ /* 0x001fe20003f45270 */
[----:B------:R-:W-:Y:S01]  /*9c20*/  IMAD.IADD R0, R218, 0x1, R210 ;  /* 0x00000001da007824 */ /* 0x000fe200078e02d2 */
[----:B---3--:R-:W-:-:S11]  /*9c30*/  SHF.R.U32.HI R74, RZ, 0x7, R74 ;  /* 0x00000007ff4a7819 */ /* 0x008fd6000001164a */
[----:B------:R-:W0:Y:S01]  /*9c40*/  @P2 LDC R3, c[0x0][0x44c] ;  /* 0x00011300ff032b82 */ /* 0x000e220000000800 */
[----:B------:R-:W-:Y:S02]  /*9c50*/  @P2 LOP3.LUT R18, R18, 0x80000, RZ, 0xfc, !PT ;  /* 0x0008000012122812 */ /* 0x000fe400078efcff */
[----:B------:R-:W-:Y:S01]  /*9c60*/  IADD3 R176, -R74, 0xb, RZ ;  /* 0x0000000b4ab07810 */ /* 0x000fe20007ffe1ff */
[----:B0-----:R-:W-:Y:S01]  /*9c70*/  @P2 IMAD.HI.U32 R3, R0, R3, RZ ;  /* 0x0000000300032227 */ /* 0x001fe200078e00ff */
[----:B------:R-:W-:Y:S02]  /*9c80*/  WARPGROUP.DEPBAR.LE gsb0, 0x0 ;  /* 0x00008000000079c5 */ /* 0x000fe40000010000 */
[----:B------:R-:W-:-:S06]  /*9c90*/  WARPGROUP.ARRIVE ;  /* 0x00000000000079c5 */ /* 0x000fcc0000000000 */
[----:B------:R-:W-:Y:S01]  /*9ca0*/  HGMMA.64x96x16.F32.BF16 R24, gdesc[UR4], R24, gsb0 ;  /* 0x01600000041879f0 */ /* 0x000fe20008001818 */
[----:B------:R-:W-:Y:S01]  /*9cb0*/  R2UR UR6, R10 ;  /* 0x000000000a0672ca */ /* 0x000fe200000e0000 */
[----:B------:R-:W-:Y:S01]  /*9cc0*/  VIADD R10, R6, 0x6 ;  /* 0x00000006060a7836 */ /* 0x000fe20000000000 */
[----:B------:R-:W-:Y:S01]  /*9cd0*/  R2UR UR7, R11 ;  /* 0x000000000b0772ca */ /* 0x000fe200000e0000 */
[----:B------:R-:W-:Y:S01]  /*9ce0*/  IMAD.MOV.U32 R11, RZ, RZ, 0x40000040 ;  /* 0x40000040ff0b7424 */ /* 0x000fe200078e00ff */
[----:B------:R-:W-:Y:S02]  /*9cf0*/  R2UR UR4, R12 ;  /* 0x000000000c0472ca */ /* 0x000fe400000e0000 */
[----:B------:R-:W-:Y:S01]  /*9d00*/  R2UR UR5, R13 ;  /* 0x000000000d0572ca */ /* 0x000fe200000e0000 */
[----:B------:R-:W-:Y:S02]  /*9d10*/  WARPGROUP.DEPBAR.LE gsb0, 0x0 ;  /* 0x00008000000079c5 */ /* 0x000fe40000010000 */
[----:B------:R-:W-:-:S10]  /*9d20*/  WARPGROUP.ARRIVE ;  /* 0x00000000000079c5 */ /* 0x000fd40000000000 */
[----:B------:R-:W-:Y:S01]  /*9d30*/  HGMMA.64x96x16.F32.BF16 R24, gdesc[UR4], R24, gsb0 ;  /* 0x01600000041879f0 */ /* 0x000fe20008001818 */
[----:B------:R-:W-:Y:S02]  /*9d40*/  R2UR UR6, R4 ;  /* 0x00000000040672ca */ /* 0x000fe400000e0000 */
[----:B------:R-:W-:Y:S01]  /*9d50*/  R2UR UR7, R5 ;  /* 0x00000000050772ca */ /* 0x000fe200000e0000 */
[----:B------:R-:W0:Y:S01]  /*9d60*/  @P2 LDC R4, c[0x0][0x450] ;  /* 0x00011400ff042b82 */ /* 0x000e220000000800 */
[----:B------:R-:W-:Y:S02]  /*9d70*/  R2UR UR4, R10 ;  /* 0x000000000a0472ca */ /* 0x000fe400000e0000 */
[----:B------:R-:W-:Y:S02]  /*9d80*/  R2UR UR5, R11 ;  /* 0x000000000b0572ca */ /* 0x000fe400000e0000 */
[----:B0-----:R-:W-:Y:S01]  /*9d90*/  @P2 SHF.R.U32.HI R0, RZ, R4, R3 ;  /* 0x00000004ff002219 */ /* 0x001fe20000011603 */
[----:B------:R-:W-:-:S04]  /*9da0*/  IMAD R3, R172, -0x60, R213 ;  /* 0xffffffa0ac037824 */ /* 0x000fc800078e02d5 */
[----:B------:R-:W0:Y:S01]  /*9db0*/  SHFL.IDX PT, R5, R0, 0x1, 0x1c1f ;  /* 0x003c1f0000057f89 */ /* 0x000e2200000e0000 */
[C-C-:B------:R-:W-:Y:S02]  /*9dc0*/  IADD3 R8, -R214.reuse, 0x61, R3.reuse ;  /* 0x00000061d6087810 */ /* 0x140fe40007ffe103 */
[----:B------:R-:W-:Y:S01]  /*9dd0*/  IADD3 R4, -R214, 0x60, R3 ;  /* 0x00000060d6047810 */ /* 0x000fe20007ffe103 */
[----:B------:R-:W3:Y:S02]  /*9de0*/  SHFL.IDX PT, R0, R0, RZ, 0x1c1f ;  /* 0x001c1fff00007589 */ /* 0x000ee400000e0000 */
[----:B------:R-:W-:-:S05]  /*9df0*/  IMAD.IADD R85, R8, 0x1, -R211 ;  /* 0x0000000108557824 */ /* 0x000fca00078e0ad3 */
[----:B0-----:R-:W-:-:S04]  /*9e00*/  VIADDMNMX R8, R5, R85, R4, PT ;  /* 0x0000005505087246 */ /* 0x001fc80003800104 */
[C---:B------:R-:W-:Y:S02]  /*9e10*/  ISETP.GT.AND P3, PT, R8.reuse, RZ, PT ;  /* 0x000000ff0800720c */ /* 0x040fe40003f64270 */
[C---:B------:R-:W-:Y:S02]  /*9e20*/  ISETP.GT.AND P4, PT, R8.reuse, 0x1, PT ;  /* 0x000000010800780c */ /* 0x040fe40003f84270 */
[----:B------:R-:W-:Y:S01]  /*9e30*/  ISETP.GT.AND P2, PT, R8, 0x8, PT ;  /* 0x000000080800780c */ /* 0x000fe20003f44270 */
[----:B------:R-:W-:Y:S02]  /*9e40*/  WARPGROUP.DEPBAR.LE gsb0, 0x0 ;  /* 0x00008000000079c5 */ /* 0x000fe40000010000 */
[----:B------:R-:W-:-:S06]  /*9e50*/  WARPGROUP.ARRIVE ;  /* 0x00000000000079c5 */ /* 0x000fcc0000000000 */
[----:B------:R-:W-:Y:S01]  /*9e60*/  HGMMA.64x96x16.F32.BF16 R24, gdesc[UR4], R24, gsb0 ;  /* 0x01600000041879f0 */ /* 0x000fe20008001818 */
[----:B------:R-:W-:Y:S02]  /*9e70*/  ULDC UR4, c[0x0][0x988] ;  /* 0x0002620000047ab9 */ /* 0x000fe40000000800 */
[----:B------:R-:W-:Y:S02]  /*9e80*/  WARPGROUP.DEPBAR.LE gsb0, 0x0 ;  /* 0x00008000000079c5 */ /* 0x000fe40000010000 */
[----:B------:R-:W-:Y:S02]  /*9e90*/  FSEL R91, R26, -INF , P3 ;  /* 0xff8000001a5b7808 */ /* 0x000fe40001800000 */
[----:B------:R-:W-:Y:S01]  /*9ea0*/  FSEL R95, R27, -INF , P4 ;  /* 0xff8000001b5f7808 */ /* 0x000fe20002000000 */
[----:B------:R0:W-:Y:S06]  /*9eb0*/  BAR.ARV R176, 0x100 ;  /* 0x000400b00000751d */ /* 0x0001ec0000002000 */
        /* <DEDUP_REMOVED lines=65> */
[----:B---3--:R-:W-:Y:S01]  /*a2d0*/  VIADDMNMX R34, R0, R85, R4, PT ;  /* 0x0000005500227246 */ /* 0x008fe20003800104 */
[----:B------:R-:W-:Y:S01]  /*a2e0*/  IMAD.U32 R0, RZ, RZ, UR4 ;  /* 0x00000004ff007e24 */ /* 0x000fe2000f8e00ff */
[----:B------:R-:W-:-:S02]  /*a2f0*/  FMNMX.FTZ R26, R71, R26, !PT ;  /* 0x0000001a471a7209 */ /* 0x000fc40007810000 */
[C---:B------:R-:W-:Y:S02]  /*a300*/  ISETP.GT.AND P3, PT, R34.reuse, RZ, PT ;  /* 0x000000ff2200720c */ /* 0x040fe40003f64270 */
[----:B------:R-:W-:Y:S01]  /*a310*/  ISETP.GT.AND P4, PT, R34, 0x1, PT ;  /* 0x000000012200780c */ /* 0x000fe20003f84270 */
[----:B------:R-:W3:Y:S01]  /*a320*/  SHFL.BFLY PT, R87, R26, 0x2, 0x1f ;  /* 0x0c401f001a577f89 */ /* 0x000ee200000e0000 */
[----:B------:R-:W-:Y:S02]  /*a330*/  FSEL R85, R24, -INF , P3 ;  /* 0xff80000018557808 */ /* 0x000fe40001800000 */
[C---:B------:R-:W-:Y:S02]  /*a340*/  ISETP.GT.AND P2, PT, R34.reuse, 0x8, PT ;  /* 0x000000082200780c */ /* 0x040fe40003f44270 */
[----:B------:R-:W-:Y:S02]  /*a350*/  FSEL R24, R25, -INF , P4 ;  /* 0xff80000019187808 */ /* 0x000fe40002000000 */
[----:B------:R-:W-:-:S02]  /*a360*/  ISETP.GT.AND P3, PT, R34, 0x9, PT ;  /* 0x000000092200780c */ /* 0x000fc40003f64270 */
[----:B------:R-:W-:Y:S02]  /*a370*/  FSEL R25, R28, -INF , P2 ;  /* 0xff8000001c197808 */ /* 0x000fe40001000000 */
[----:B------:R-:W-:Y:S02]  /*a380*/  FMNMX.FTZ R4, R85, R24, !PT ;  /* 0x0000001855047209 */ /* 0x000fe40007810000 */
[C---:B------:R-:W-:Y:S02]  /*a390*/  ISETP.GT.AND P2, PT, R34.reuse, 0x10, PT ;  /* 0x000000102200780c */ /* 0x040fe40003f44270 */
[----:B------:R-:W-:Y:S02]  /*a3a0*/  FSEL R29, R29, -INF , P3 ;  /* 0xff8000001d1d7808 */ /* 0x000fe40001800000 */
[----:B------:R-:W-:Y:S02]  /*a3b0*/  FMNMX.FTZ R4, R25, R4, !PT ;  /* 0x0000000419047209 */ /* 0x000fe40007810000 */
[----:B------:R-:W-:-:S02]  /*a3c0*/  ISETP.GT.AND P3, PT, R34, 0x11, PT ;  /* 0x000000112200780c */ /* 0x000fc40003f64270 */
[----:B------:R-:W-:Y:S02]  /*a3d0*/  FMNMX.FTZ R4, R29, R4, !PT ;  /* 0x000000041d047209 */ /* 0x000fe40007810000 */
[----:B------:R-:W-:Y:S02]  /*a3e0*/  FSEL R33, R33, -INF , P3 ;  /* 0xff80000021217808 */ /* 0x000fe40001800000 */
[----:B---3--:R-:W-:Y:S02]  /*a3f0*/  FMNMX.FTZ R87, R26, R87, !PT ;  /* 0x000000571a577209 */ /* 0x008fe40007810000 */
[----:B------:R-:W-:-:S03]  /*a400*/  ISETP.GT.AND P3, PT, R34, 0x19, PT ;  /* 0x000000192200780c */ /* 0x000fc60003f64270 */
[----:B------:R-:W3:Y:S01]  /*a410*/  SHFL.BFLY PT, R8, R87, 0x1, 0x1f ;  /* 0x0c201f0057087f89 */ /* 0x000ee200000e0000 */
        /* <DEDUP_REMOVED lines=8> */
[----:B---3--:R-:W-:Y:S02]  /*a4a0*/  FMNMX.FTZ R8, R87, R8, !PT ;  /* 0x0000000857087209 */ /* 0x008fe40007810000 */
[----:B------:R-:W-:Y:S02]  /*a4b0*/  FSEL R87, R32, -INF , P2 ;  /* 0xff80000020577808 */ /* 0x000fe40001000000 */
[C---:B------:R-:W-:Y:S01]  /*a4c0*/  FSETP.NEU.FTZ.AND P4, PT, R8.reuse, -INF , PT ;  /* 0xff8000000800780b */ /* 0x040fe20003f9d000 */
[----:B------:R-:W-:Y:S01]  /*a4d0*/  FMUL.FTZ R26, R8, R0 ;  /* 0x00000000081a7220 */ /* 0x000fe20000410000 */
[----:B------:R-:W-:-:S02]  /*a4e0*/  ISETP.GT.AND P2, PT, R34, 0x18, PT ;  /* 0x000000182200780c */ /* 0x000fc40003f44270 */
[----:B------:R-:W-:Y:S02]  /*a4f0*/  FMNMX.FTZ R4, R87, R4, !PT ;  /* 0x0000000457047209 */ /* 0x000fe40007810000 */
[----:B------:R-:W-:Y:S02]  /*a500*/  FSEL R28, R26, RZ, P4 ;  /* 0x000000ff1a1c7208 */ /* 0x000fe40002000000 */
[----:B------:R-:W-:-:S03]  /*a510*/  FMNMX.FTZ R26, R33, R4, !PT ;  /* 0x00000004211a7209 */ /* 0x000fc60007810000 */
[-CC-:B------:R-:W-:Y:S01]  /*a520*/  FFMA.FTZ R201, R91, R0.reuse, -R28.reuse ;  /* 0x000000005bc97223 */ /* 0x180fe2000001081c */
[----:B------:R-:W-:Y:S01]  /*a530*/  FSEL R91, R36, -INF , P2 ;  /* 0xff800000245b7808 */ /* 0x000fe20001000000 */
[-CC-:B------:R-:W-:Y:S01]  /*a540*/  FFMA.FTZ R30, R95, R0.reuse, -R28.reuse ;  /* 0x000000005f1e7223 */ /* 0x180fe2000001081c */
[----:B------:R-:W-:Y:S01]  /*a550*/  ISETP.GT.AND P2, PT, R34, 0x20, PT ;  /* 0x000000202200780c */ /* 0x000fe20003f44270 */
[--C-:B------:R-:W-:Y:S01]  /*a560*/  FFMA.FTZ R203, R93, R0, -R28.reuse ;  /* 0x000000005dcb7223 */ /* 0x100fe2000001081c */
[----:B------:R-:W-:Y:S01]  /*a570*/  FMNMX.FTZ R26, R91, R26, !PT ;  /* 0x0000001a5b1a7209 */ /* 0x000fe20007810000 */
[----:B------:R3:W-:Y:S01]  /*a580*/  MUFU.EX2 R4, R30 ;  /* 0x0000001e00047308 */ /* 0x0007e20000000800 */
[----:B------:R-:W-:Y:S01]  /*a590*/  FSEL R95, R40, -INF , P2 ;  /* 0xff800000285f7808 */ /* 0x000fe20001000000 */
[--C-:B------:R-:W-:Y:S01]  /*a5a0*/  FFMA.FTZ R32, R89, R0, -R28.reuse ;  /* 0x0000000059207223 */ /* 0x100fe2000001081c */
[----:B------:R-:W-:Y:S01]  /*a5b0*/  FMNMX.FTZ R26, R37, R26, !PT ;  /* 0x0000001a251a7209 */ /* 0x000fe20007810000 */
[-CC-:B------:R-:W-:Y:S01]  /*a5c0*/  FFMA.FTZ R153, R83, R0.reuse, -R28.reuse ;  /* 0x0000000053997223 */ /* 0x180fe2000001081c */
[----:B------:R-:W-:Y:S01]  /*a5d0*/  ISETP.GT.AND P2, PT, R34, 0x28, PT ;  /* 0x000000282200780c */ /* 0x000fe20003f44270 */
[--C-:B------:R-:W-:Y:S01]  /*a5e0*/  FFMA.FTZ R36, R73, R0, -R28.reuse ;  /* 0x0000000049247223 */ /* 0x100fe2000001081c */
[----:B------:R-:W-:Y:S01]  /*a5f0*/  FMNMX.FTZ R26, R95, R26, !PT ;  /* 0x0000001a5f1a7209 */ /* 0x000fe20007810000 */
[-CC-:B------:R-:W-:Y:S01]  /*a600*/  FFMA.FTZ R155, R31, R0.reuse, -R28.reuse ;  /* 0x000000001f9b7223 */ /* 0x180fe2000001081c */
[----:B------:R-:W-:Y:S01]  /*a610*/  FSEL R93, R44, -INF , P2 ;  /* 0xff8000002c5d7808 */ /* 0x000fe20001000000 */
[--C-:B------:R-:W-:Y:S01]  /*a620*/  FFMA.FTZ R38, R39, R0, -R28.reuse ;  /* 0x0000000027267223 */ /* 0x100fe2000001081c */
[----:B---3--:R-:W-:Y:S01]  /*a630*/  FMNMX.FTZ R30, R41, R26, !PT ;  /* 0x0000001a291e7209 */ /* 0x008fe20007810000 */
[--C-:B------:R-:W-:Y:S01]  /*a640*/  FFMA.FTZ R159, R3, R0, -R28.reuse ;  /* 0x00000000039f7223 */ /* 0x100fe2000001081c */
[----:B------:R-:W-:Y:S01]  /*a650*/  ISETP.GT.AND P2, PT, R34, 0x30, PT ;  /* 0x000000302200780c */ /* 0x000fe20003f44270 */
[----:B------:R3:W-:Y:S01]  /*a660*/  MUFU.EX2 R26, R32 ;  /* 0x00000020001a7308 */ /* 0x0007e20000000800 */
[----:B------:R-:W-:Y:S01]  /*a670*/  FMNMX.FTZ R30, R93, R30, !PT ;  /* 0x0000001e5d1e7209 */ /* 0x000fe20007810000 */
[-CC-:B------:R-:W-:Y:S01]  /*a680*/  FFMA.FTZ R161, R27, R0.reuse, -R28.reuse ;  /* 0x000000001ba17223 */ /* 0x180fe2000001081c */
[----:B------:R-:W-:Y:S01]  /*a690*/  FSEL R89, R48, -INF , P2 ;  /* 0xff80000030597808 */ /* 0x000fe20001000000 */
[--C-:B------:R-:W-:Y:S01]  /*a6a0*/  FFMA.FTZ R157, R5, R0, -R28.reuse ;  /* 0x00000000059d7223 */ /* 0x100fe2000001081c */
[----:B------:R-:W-:Y:S01]  /*a6b0*/  FMNMX.FTZ R30, R45, R30, !PT ;  /* 0x0000001e2d1e7209 */ /* 0x000fe20007810000 */
[--C-:B------:R-:W-:Y:S01]  /*a6c0*/  FFMA.FTZ R163, R35, R0, -R28.reuse ;  /* 0x0000000023a37223 */ /* 0x100fe2000001081c */
[----:B------:R-:W-:Y:S01]  /*a6d0*/  ISETP.GT.AND P2, PT, R34, 0x38, PT ;  /* 0x000000382200780c */ /* 0x000fe20003f44270 */
[----:B------:R-:W4:Y:S01]  /*a6e0*/  MUFU.EX2 R201, R201 ;  /* 0x000000c900c97308 */ /* 0x000f220000000800 */
[----:B------:R-:W-:Y:S01]  /*a6f0*/  FMNMX.FTZ R30, R89, R30, !PT ;  /* 0x0000001e591e7209 */ /* 0x000fe20007810000 */
[-CC-:B------:R-:W-:Y:S01]  /*a700*/  FFMA.FTZ R40, R55, R0.reuse, -R28.reuse ;  /* 0x0000000037287223 */ /* 0x180fe2000001081c */
[----:B------:R-:W-:Y:S01]  /*a710*/  FSEL R83, R52, -INF , P2 ;  /* 0xff80000034537808 */ /* 0x000fe20001000000 */
[--C-:B------:R-:W-:Y:S01]  /*a720*/  FFMA.FTZ R165, R81, R0, -R28.reuse ;  /* 0x0000000051a57223 */ /* 0x100fe2000001081c */
[----:B---3--:R-:W-:Y:S01]  /*a730*/  FMNMX.FTZ R32, R49, R30, !PT ;  /* 0x0000001e31207209 */ /* 0x008fe20007810000 */
[-CC-:B------:R-:W-:Y:S01]  /*a740*/  FFMA.FTZ R167, R75, R0.reuse, -R28.reuse ;  /* 0x000000004ba77223 */ /* 0x180fe2000001081c */
[C---:B------:R-:W-:Y:S01]  /*a750*/  ISETP.GT.AND P2, PT, R34.reuse, 0x40, PT ;  /* 0x000000402200780c */ /* 0x040fe20003f44270 */
[----:B------:R3:W-:Y:S01]  /*a760*/  MUFU.EX2 R30, R36 ;  /* 0x00000024001e7308 */ /* 0x0007e20000000800 */
        /* <DEDUP_REMOVED lines=9> */
[----:B------:R-:W-:Y:S01]  /*a800*/  FFMA.FTZ R171, R67, R0, -R28 ;  /* 0x0000000043ab7223 */ /* 0x000fe2000001081c */
[----:B------:R-:W-:-:S02]  /*a810*/  ISETP.GT.AND P2, PT, R34, 0x48, PT ;  /* 0x000000482200780c */ /* 0x000fc40003f44270 */
[----:B------:R-:W-:Y:S02]  /*a820*/  FSEL R57, R57, -INF , P3 ;  /* 0xff80000039397808 */ /* 0x000fe40001800000 */
[----:B------:R-:W-:Y:S01]  /*a830*/  FMNMX.FTZ R32, R53, R32, !PT ;  /* 0x0000002035207209 */ /* 0x000fe20007810000 */
[----:B------:R-:W2:Y:S01]  /*a840*/  MUFU.EX2 R153, R153 ;  /* 0x0000009900997308 */ /* 0x000ea20000000800 */
[----:B------:R-:W-:Y:S02]  /*a850*/  ISETP.GT.AND P3, PT, R34, 0x49, PT ;  /* 0x000000492200780c */ /* 0x000fe40003f64270 */
[----:B------:R-:W-:Y:S02]  /*a860*/  FSEL R31, R60, -INF , P2 ;  /* 0xff8000003c1f7808 */ /* 0x000fe40001000000 */
[----:B---3--:R-:W-:Y:S02]  /*a870*/  FMNMX.FTZ R36, R57, R32, !PT ;  /* 0x0000002039247209 */ /* 0x008fe40007810000 */
[----:B------:R-:W-:Y:S01]  /*a880*/  ISETP.GT.AND P2, PT, R34, 0x50, PT ;  /* 0x000000502200780c */ /* 0x000fe20003f44270 */
[----:B------:R-:W-:Y:S01]  /*a890*/  MUFU.EX2 R155, R155 ;  /* 0x0000009b009b7308 */ /* 0x000fe20000000800 */
[----:B------:R-:W-:-:S02]  /*a8a0*/  FSEL R61, R61, -INF , P3 ;  /* 0xff8000003d3d7808 */ /* 0x000fc40001800000 */
[----:B------:R-:W-:Y:S02]  /*a8b0*/  FMNMX.FTZ R36, R31, R36, !PT ;  /* 0x000000241f247209 */ /* 0x000fe40007810000 */
[----:B------:R-:W-:Y:S02]  /*a8c0*/  ISETP.GT.AND P3, PT, R34, 0x51, PT ;  /* 0x000000512200780c */ /* 0x000fe40003f64270 */
[----:B------:R-:W-:Y:S01]  /*a8d0*/  FSEL R39, R64, -INF , P2 ;  /* 0xff80000040277808 */ /* 0x000fe20001000000 */
[----:B------:R3:W-:Y:S01]  /*a8e0*/  MUFU.EX2 R32, R38 ;  /* 0x0000002600207308 */ /* 0x0007e20000000800 */
[----:B------:R-:W-:Y:S02]  /*a8f0*/  FMNMX.FTZ R36, R61, R36, !PT ;  /* 0x000000243d247209 */ /* 0x000fe40007810000 */
[----:B------:R-:W-:Y:S02]  /*a900*/  ISETP.GT.AND P2, PT, R34, 0x58, PT ;  /* 0x000000582200780c */ /* 0x000fe40003f44270 */
[----:B------:R-:W-:-:S02]  /*a910*/  FSEL R65, R65, -INF , P3 ;  /* 0xff80000041417808 */ /* 0x000fc40001800000 */
[----:B------:R-:W-:Y:S01]  /*a920*/  FMNMX.FTZ R36, R39, R36, !PT ;  /* 0x0000002427247209 */ /* 0x000fe20007810000 */
[----:B------:R-:W-:Y:S01]  /*a930*/  MUFU.EX2 R157, R157 ;  /* 0x0000009d009d7308 */ /* 0x000fe20000000800 */
[----:B------:R-:W-:Y:S01]  /*a940*/  ISETP.GT.AND P3, PT, R34, 0x59, PT ;  /* 0x000000592200780c */ /* 0x000fe20003f64270 */
[-CC-:B------:R-:W-:Y:S01]  /*a950*/  FFMA.FTZ R34, R43, R0.reuse, -R28.reuse ;  /* 0x000000002b227223 */ /* 0x180fe2000001081c */
[----:B------:R-:W-:Y:S01]  /*a960*/  FSEL R97, R68, -INF , P2 ;  /* 0xff80000044617808 */ /* 0x000fe20001000000 */
[----:B---3--:R-:W-:Y:S01]  /*a970*/  FFMA.FTZ R38, R51, R0, -R28 ;  /* 0x0000000033267223 */ /* 0x008fe2000001081c */
[----:B------:R-:W-:Y:S02]  /*a980*/  FMNMX.FTZ R36, R65, R36, !PT ;  /* 0x0000002441247209 */ /* 0x000fe40007810000 */
[----:B------:R-:W-:Y:S01]  /*a990*/  FSEL R69, R69, -INF , P3 ;  /* 0xff80000045457808 */ /* 0x000fe20001800000 */
[----:B------:R-:W-:Y:S01]  /*a9a0*/  MUFU.EX2 R34, R34 ;  /* 0x0000002200227308 */ /* 0x000fe20000000800 */
[----:B------:R-:W-:-:S04]  /*a9b0*/  FMNMX.FTZ R36, R97, R36, !PT ;  /* 0x0000002461247209 */ /* 0x000fc80007810000 */
[----:B------:R-:W-:Y:S01]  /*a9c0*/  FMNMX.FTZ R3, R69, R36, !PT ;  /* 0x0000002445037209 */ /* 0x000fe20007810000 */
[--C-:B------:R-:W-:Y:S02]  /*a9d0*/  FFMA.FTZ R36, R47, R0, -R28.reuse ;  /* 0x000000002f247223 */ /* 0x100fe4000001081c */
[----:B------:R-:W-:Y:S02]  /*a9e0*/  MUFU.EX2 R159, R159 ;  /* 0x0000009f009f7308 */ /* 0x000fe40000000800 */
[----:B------:R-:W3:Y:S06]  /*a9f0*/  SHFL.BFLY PT, R42, R3, 0x2, 0x1f ;  /* 0x0c401f00032a7f89 */ /* 0x000eec00000e0000 */
[----:B------:R-:W-:Y:S08]  /*aa00*/  MUFU.EX2 R36, R36 ;  /* 0x0000002400247308 */ /* 0x000ff00000000800 */
[----:B------:R-:W-:Y:S08]  /*aa10*/  MUFU.EX2 R161, R161 ;  /* 0x000000a100a17308 */ /* 0x000ff00000000800 */
[----:B------:R-:W-:Y:S01]  /*aa20*/  MUFU.EX2 R38, R38 ;  /* 0x0000002600267308 */ /* 0x000fe20000000800 */
[----:B---3--:R-:W-:Y:S01]  /*aa30*/  FMNMX.FTZ R27, R3, R42, !PT ;  /* 0x0000002a031b7209 */ /* 0x008fe20007810000 */
[-CC-:B------:R-:W-:Y:S01]  /*aa40*/  FFMA.FTZ R42, R59, R0.reuse, -R28.reuse ;  /* 0x000000003b2a7223 */ /* 0x180fe2000001081c */
[----:B------:R-:W-:-:S03]  /*aa50*/  FFMA.FTZ R28, R71, R0, -R28 ;  /* 0x00000000471c7223 */ /* 0x000fc6000001081c */
[----:B------:R-:W3:Y:S02]  /*aa60*/  SHFL.BFLY PT, R46, R27, 0x1, 0x1f ;  /* 0x0c201f001b2e7f89 */ /* 0x000ee400000e0000 */
[----:B------:R-:W-:Y:S08]  /*aa70*/  MUFU.EX2 R163, R163 ;  /* 0x000000a300a37308 */ /* 0x000ff00000000800 */
[----:B------:R-:W-:Y:S08]  /*aa80*/  MUFU.EX2 R40, R40 ;  /* 0x0000002800287308 */ /* 0x000ff00000000800 */
[----:B------:R-:W-:Y:S01]  /*aa90*/  MUFU.EX2 R165, R165 ;  /* 0x000000a500a57308 */ /* 0x000fe20000000800 */
[----:B---3--:R-:W-:-:S07]  /*aaa0*/  FMNMX.FTZ R5, R27, R46, !PT ;  /* 0x0000002e1b057209 */ /* 0x008fce0007810000 */
        /* <DEDUP_REMOVED lines=8> */
[-C--:B------:R-:W-:Y:S01]  /*ab30*/  FFMA.FTZ R25, R29, R0.reuse, -R48 ;  /* 0x000000001d197223 */ /* 0x080fe20000010830 */
[----:B----4-:R-:W-:Y:S01]  /*ab40*/  FADD.FTZ R24, R201, R4 ;  /* 0x00000004c9187221 */ /* 0x010fe20000010000 */
[-CC-:B-----5:R-:W-:Y:S01]  /*ab50*/  FFMA.FTZ R152, R87, R0.reuse, -R48.reuse ;  /* 0x0000000057987223 */ /* 0x1a0fe20000010830 */
[----:B------:R-:W-:Y:S01]  /*ab60*/  MUFU.EX2 R200, R200 ;  /* 0x000000c800c87308 */ /* 0x000fe20000000800 */
[-C--:B------:R-:W-:Y:S01]  /*ab70*/  FFMA.FTZ R29, R33, R0.reuse, -R48 ;  /* 0x00000000211d7223 */ /* 0x080fe20000010830 */
[----:B-1----:R-:W-:Y:S01]  /*ab80*/  FADD.FTZ R3, R203, R24 ;  /* 0x00000018cb037221 */ /* 0x002fe20000010000 */
[-CC-:B------:R-:W-:Y:S01]  /*ab90*/  FFMA.FTZ R154, R91, R0.reuse, -R48.reuse ;  /* 0x000000005b9a7223 */ /* 0x180fe20000010830 */
[-CC-:B------:R-:W-:Y:S01]  /*aba0*/  FFMA.FTZ R33, R37, R0.reuse, -R48.reuse ;  /* 0x0000000025217223 */ /* 0x180fe20000010830 */
[-CC-:B------:R-:W-:Y:S01]  /*abb0*/  FFMA.FTZ R156, R95, R0.reuse, -R48.reuse ;  /* 0x000000005f9c7223 */ /* 0x180fe20000010830 */
[----:B------:R-:W-:Y:S01]  /*abc0*/  FADD.FTZ R24, R26, R3 ;  /* 0x000000031a187221 */ /* 0x000fe20000010000 */
[-CC-:B------:R-:W-:Y:S01]  /*abd0*/  FFMA.FTZ R37, R45, R0.reuse, -R48.reuse ;  /* 0x000000002d257223 */ /* 0x180fe20000010830 */
[----:B------:R-:W1:Y:S01]  /*abe0*/  MUFU.EX2 R27, R27 ;  /* 0x0000001b001b7308 */ /* 0x000e620000000800 */
[-C--:B------:R-:W-:Y:S01]  /*abf0*/  FFMA.FTZ R35, R41, R0.reuse, -R48 ;  /* 0x0000000029237223 */ /* 0x080fe20000010830 */
[----:B--2---:R-:W-:Y:S01]  /*ac00*/  FADD.FTZ R43, R153, R24 ;  /* 0x00000018992b7221 */ /* 0x004fe20000010000 */
[-CC-:B------:R-:W-:Y:S01]  /*ac10*/  FFMA.FTZ R158, R93, R0.reuse, -R48.reuse ;  /* 0x000000005d9e7223 */ /* 0x180fe20000010830 */
[-CC-:B------:R-:W-:Y:S01]  /*ac20*/  FFMA.FTZ R160, R89, R0.reuse, -R48.reuse ;  /* 0x0000000059a07223 */ /* 0x180fe20000010830 */
[-CC-:B------:R-:W-:Y:S01]  /*ac30*/  FFMA.FTZ R41, R49, R0.reuse, -R48.reuse ;  /* 0x0000000031297223 */ /* 0x180fe20000010830 */
[----:B------:R-:W-:Y:S01]  /*ac40*/  FADD.FTZ R50, R30, R43 ;  /* 0x0000002b1e327221 */ /* 0x000fe20000010000 */
[-CC-:B------:R-:W-:Y:S01]  /*ac50*/  FFMA.FTZ R162, R83, R0.reuse, -R48.reuse ;  /* 0x0000000053a27223 */ /* 0x180fe20000010830 */
[----:B------:R-:W2:Y:S01]  /*ac60*/  MUFU.EX2 R202, R202 ;  /* 0x000000ca00ca7308 */ /* 0x000ea20000000800 */
[-CC-:B------:R-:W-:Y:S01]  /*ac70*/  FFMA.FTZ R43, R73, R0.reuse, -R48.reuse ;  /* 0x00000000492b7223 */ /* 0x180fe20000010830 */
[-CC-:B------:R-:W-:Y:S01]  /*ac80*/  FFMA.FTZ R164, R53, R0.reuse, -R48.reuse ;  /* 0x0000000035a47223 */ /* 0x180fe20000010830 */
[-CC-:B------:R-:W-:Y:S01]  /*ac90*/  FFMA.FTZ R57, R57, R0.reuse, -R48.reuse ;  /* 0x0000000039397223 */ /* 0x180fe20000010830 */
[----:B------:R-:W-:Y:S01]  /*aca0*/  F2FP.BF16.F32.PACK_AB R201, R4, R201 ;  /* 0x000000c904c9723e */ /* 0x000fe200000010ff */
[-CC-:B------:R-:W-:Y:S01]  /*acb0*/  FFMA.FTZ R31, R31, R0.reuse, -R48.reuse ;  /* 0x000000001f1f7223 */ /* 0x180fe20000010830 */
[-CC-:B------:R-:W-:Y:S01]  /*acc0*/  FFMA.FTZ R61, R61, R0.reuse, -R48.reuse ;  /* 0x000000003d3d7223 */ /* 0x180fe20000010830 */
[-CC-:B------:R-:W-:Y:S01]  /*acd0*/  FFMA.FTZ R39, R39, R0.reuse, -R48.reuse ;  /* 0x0000000027277223 */ /* 0x180fe20000010830 */
[----:B------:R-:W3:Y:S01]  /*ace0*/  MUFU.EX2 R25, R25 ;  /* 0x0000001900197308 */ /* 0x000ee20000000800 */
[----:B-1----:R-:W-:Y:S01]  /*acf0*/  FADD.FTZ R3, R200, R27 ;  /* 0x0000001bc8037221 */ /* 0x002fe20000010000 */
[-CC-:B------:R-:W-:Y:S01]  /*ad00*/  FFMA.FTZ R65, R65, R0.reuse, -R48.reuse ;  /* 0x0000000041417223 */ /* 0x180fe20000010830 */
[-CC-:B------:R-:W-:Y:S01]  /*ad10*/  FFMA.FTZ R97, R97, R0.reuse, -R48.reuse ;  /* 0x0000000061617223 */ /* 0x180fe20000010830 */
[----:B------:R-:W-:Y:S01]  /*ad20*/  FFMA.FTZ R48, R69, R0, -R48 ;  /* 0x0000000045307223 */ /* 0x000fe20000010830 */
[----:B------:R-:W-:-:S02]  /*ad30*/  F2FP.BF16.F32.PACK_AB R203, R26, R203 ;  /* 0x000000cb1acb723e */ /* 0x000fc400000010ff */
[----:B------:R-:W-:Y:S01]  /*ad40*/  F2FP.BF16.F32.PACK_AB R153, R30, R153 ;  /* 0x000000991e99723e */ /* 0x000fe200000010ff */
[----:B------:R-:W1:Y:S01]  /*ad50*/  MUFU.EX2 R152, R152 ;  /* 0x0000009800987308 */ /* 0x000e620000000800 */
[----:B--2---:R-:W-:Y:S01]  /*ad60*/  FADD.FTZ R24, R202, R3 ;  /* 0x00000003ca187221 */ /* 0x004fe20000010000 */
[----:B------:R-:W-:Y:S01]  /*ad70*/  FADD.FTZ R3, R155, R50 ;  /* 0x000000329b037221 */ /* 0x000fe20000010000 */
[C---:B------:R-:W-:Y:S02]  /*ad80*/  F2FP.BF16.F32.PACK_AB R155, R32.reuse, R155 ;  /* 0x0000009b209b723e */ /* 0x040fe400000010ff */
[----:B------:R-:W-:Y:S01]  /*ad90*/  F2FP.BF16.F32.PACK_AB R200, R27, R200 ;  /* 0x000000c81bc8723e */ /* 0x000fe200000010ff */
[----:B------:R-:W-:Y:S01]  /*ada0*/  FADD.FTZ R50, R32, R3 ;  /* 0x0000000320327221 */ /* 0x000fe20000010000 */
[----:B------:R-:W-:Y:S01]  /*adb0*/  @!P1 VIADD R3, R20, 0x22840 ;  /* 0x0002284014039836 */ /* 0x000fe20000000000 */
[----:B------:R-:W2:Y:S01]  /*adc0*/  MUFU.EX2 R29, R29 ;  /* 0x0000001d001d7308 */ /* 0x000ea20000000800 */
[----:B---3--:R-:W-:Y:S01]  /*add0*/  FADD.FTZ R45, R25, R24 ;  /* 0x00000018192d7221 */ /* 0x008fe20000010000 */
[----:B------:R-:W-:Y:S01]  /*ade0*/  FADD.FTZ R47, R157, R50 ;  /* 0x000000329d2f7221 */ /* 0x000fe20000010000 */
[----:B------:R-:W-:-:S02]  /*adf0*/  F2FP.BF16.F32.PACK_AB R202, R25, R202 ;  /* 0x000000ca19ca723e */ /* 0x000fc400000010ff */
[----:B------:R-:W-:Y:S01]  /*ae00*/  @!P1 PRMT R3, RZ, 0x654, R3 ;  /* 0x00000654ff039816 */ /* 0x000fe20000000003 */
[C---:B------:R-:W-:Y:S01]  /*ae10*/  FADD.FTZ R50, R34.reuse, R47 ;  /* 0x0000002f22327221 */ /* 0x040fe20000010000 */
[----:B------:R-:W-:Y:S01]  /*ae20*/  F2FP.BF16.F32.PACK_AB R157, R34, R157 ;  /* 0x0000009d229d723e */ /* 0x000fe200000010ff */
[----:B------:R-:W3:Y:S01]  /*ae30*/  MUFU.EX2 R154, R154 ;  /* 0x0000009a009a7308 */ /* 0x000ee20000000800 */
[----:B-1----:R-:W-:Y:S01]  /*ae40*/  FADD.FTZ R24, R152, R45 ;  /* 0x0000002d98187221 */ /* 0x002fe20000010000 */
[----:B------:R-:W-:Y:S01]  /*ae50*/  FADD.FTZ R47, R159, R50 ;  /* 0x000000329f2f7221 */ /* 0x000fe20000010000 */
[----:B------:R1:W-:Y:S01]  /*ae60*/  @!P1 SYNCS.ARRIVE.TRANS64.RED.A1T0 RZ, [R3+URZ], RZ ;  /* 0x000000ff03ff99a7 */ /* 0x0003e2000810043f */
[C---:B------:R-:W-:Y:S02]  /*ae70*/  F2FP.BF16.F32.PACK_AB R159, R36.reuse, R159 ;  /* 0x0000009f249f723e */ /* 0x040fe400000010ff */
[----:B------:R-:W-:Y:S02]  /*ae80*/  FADD.FTZ R50, R36, R47 ;  /* 0x0000002f24327221 */ /* 0x000fe40000010000 */
[----:B------:R-:W4:Y:S01]  /*ae90*/  MUFU.EX2 R33, R33 ;  /* 0x0000002100217308 */ /* 0x000f220000000800 */
[C---:B--2---:R-:W-:Y:S01]  /*aea0*/  FADD.FTZ R45, R29.reuse, R24 ;  /* 0x000000181d2d7221 */ /* 0x044fe20000010000 */
[----:B------:R-:W-:-:S06]  /*aeb0*/  F2FP.BF16.F32.PACK_AB R152, R29, R152 ;  /* 0x000000981d98723e */ /* 0x000fcc00000010ff */
[----:B------:R-:W2:Y:S01]  /*aec0*/  MUFU.EX2 R156, R156 ;  /* 0x0000009c009c7308 */ /* 0x000ea20000000800 */
[----:B---3--:R-:W-:-:S07]  /*aed0*/  FADD.FTZ R24, R154, R45 ;  /* 0x0000002d9a187221 */ /* 0x008fce0000010000 */
[----:B------:R-:W1:Y:S01]  /*aee0*/  MUFU.EX2 R35, R35 ;  /* 0x0000002300237308 */ /* 0x000e620000000800 */
[C---:B----4-:R-:W-:Y:S01]  /*aef0*/  FADD.FTZ R45, R33.reuse, R24 ;  /* 0x00000018212d7221 */ /* 0x050fe20000010000 */
[----:B------:R-:W-:-:S06]  /*af00*/  F2FP.BF16.F32.PACK_AB R154, R33, R154 ;  /* 0x0000009a219a723e */ /* 0x000fcc00000010ff */
[----:B------:R-:W3:Y:S01]  /*af10*/  MUFU.EX2 R158, R158 ;  /* 0x0000009e009e7308 */ /* 0x000ee20000000800 */
[----:B--2---:R-:W-:Y:S01]  /*af20*/  FADD.FTZ R24, R156, R45 ;  /* 0x0000002d9c187221 */ /* 0x004fe20000010000 */
[----:B------:R-:W-:Y:S01]  /*af30*/  FADD.FTZ R45, R161, R50 ;  /* 0x00000032a12d7221 */ /* 0x000fe20000010000 */
[----:B------:R-:W-:-:S03]  /*af40*/  F2FP.BF16.F32.PACK_AB R161, R38, R161 ;  /* 0x000000a126a1723e */ /* 0x000fc600000010ff */
[----:B------:R-:W-:Y:S02]  /*af50*/  FADD.FTZ R50, R38, R45 ;  /* 0x0000002d26327221 */ /* 0x000fe40000010000 */
[----:B------:R-:W2:Y:S01]  /*af60*/  MUFU.EX2 R37, R37 ;  /* 0x0000002500257308 */ /* 0x000ea20000000800 */
[----:B-1----:R-:W-:Y:S01]  /*af70*/  FADD.FTZ R3, R35, R24 ;  /* 0x0000001823037221 */ /* 0x002fe20000010000 */
[----:B------:R-:W-:Y:S01]  /*af80*/  FADD.FTZ R45, R163, R50 ;  /* 0x00000032a32d7221 */ /* 0x000fe20000010000 */
[----:B------:R-:W-:Y:S02]  /*af90*/  F2FP.BF16.F32.PACK_AB R163, R40, R163 ;  /* 0x000000a328a3723e */ /* 0x000fe400000010ff */
[----:B------:R-:W-:-:S03]  /*afa0*/  F2FP.BF16.F32.PACK_AB R156, R35, R156 ;  /* 0x0000009c239c723e */ /* 0x000fc600000010ff */
[----:B------:R-:W1:Y:S01]  /*afb0*/  MUFU.EX2 R160, R160 ;  /* 0x000000a000a07308 */ /* 0x000e620000000800 */
[----:B---3--:R-:W-:-:S07]  /*afc0*/  FADD.FTZ R24, R158, R3 ;  /* 0x000000039e187221 */ /* 0x008fce0000010000 */
[----:B------:R-:W3:Y:S01]  /*afd0*/  MUFU.EX2 R41, R41 ;  /* 0x0000002900297308 */ /* 0x000ee20000000800 */
[C---:B--2---:R-:W-:Y:S01]  /*afe0*/  FADD.FTZ R3, R37.reuse, R24 ;  /* 0x0000001825037221 */ /* 0x044fe20000010000 */
[----:B------:R-:W-:Y:S01]  /*aff0*/  FADD.FTZ R24, R40, R45 ;  /* 0x0000002d28187221 */ /* 0x000fe20000010000 */
[----:B------:R-:W-:-:S03]  /*b000*/  F2FP.BF16.F32.PACK_AB R158, R37, R158 ;  /* 0x0000009e259e723e */ /* 0x000fc600000010ff */
[----:B------:R-:W-:Y:S01]  /*b010*/  FADD.FTZ R45, R165, R24 ;  /* 0x00000018a52d7221 */ /* 0x000fe20000010000 */
[----:B------:R-:W-:Y:S01]  /*b020*/  F2FP.BF16.F32.PACK_AB R165, R42, R165 ;  /* 0x000000a52aa5723e */ /* 0x000fe200000010ff */
[----:B------:R-:W2:Y:S01]  /*b030*/  MUFU.EX2 R162, R162 ;  /* 0x000000a200a27308 */ /* 0x000ea20000000800 */
[----:B-1----:R-:W-:Y:S01]  /*b040*/  FADD.FTZ R4, R160, R3 ;  /* 0x00000003a0047221 */ /* 0x002fe20000010000 */
[----:B------:R-:W-:-:S04]  /*b050*/  FADD.FTZ R24, R42, R45 ;  /* 0x0000002d2a187221 */ /* 0x000fc80000010000 */
[----:B------:R-:W-:Y:S02]  /*b060*/  FADD.FTZ R45, R167, R24 ;  /* 0x00000018a72d7221 */ /* 0x000fe40000010000 */
        /* <DEDUP_REMOVED lines=41> */
.L_x_13819:
[----:B------:R0:W1:Y:S01]  /*b300*/  SYNCS.PHASECHK.TRANS64.TRYWAIT P2, [R20+URZ+0x22850], R21 ;  /* 0x02285015140075a7 */ /* 0x000062000804017f */
[----:B------:R-:W-:Y:S05]  /*b310*/  @!P0 BRA `(.L_x_13820) ;  /* 0x0000000000048947 */ /* 0x000fea0003800000 */
[----:B------:R-:W-:Y:S01]  /*b320*/  BPT.TRAP 0x1 ;  /* 0x000000040000795c */ /* 0x000fe20000300000 */
.L_x_13820:
[----:B------:R-:W-:Y:S04]  /*b330*/  BSSY B0, `(.L_x_13821) ;  /* 0x0000004000007945 */ /* 0x000fe80003800000 */
[----:B-1----:R-:W-:Y:S05]  /*b340*/  @P2 BRA `(.L_x_13822) ;  /* 0x0000000000082947 */ /* 0x002fea0003800000 */
[----:B------:R-:W1:Y:S02]  /*b350*/  SYNCS.PHASECHK.TRANS64.TRYWAIT P2, [R20+URZ+0x22850], R21 ;  /* 0x02285015140075a7 */ /* 0x000e64000804017f */
[----:B-1----:R-:W-:Y:S05]  /*b360*/  @!P2 BRA `(.L_x_13823) ;  /* 0x0000013400f8a947 */ /* 0x002fea0003800000 */
.L_x_13822:
[----:B------:R-:W-:Y:S05]  /*b370*/  BSYNC B0 ;  /* 0x0000000000007941 */ /* 0x000fea0003800000 */
.L_x_13821:
[----:B------:R-:W-:Y:S05]  /*b380*/  WARPSYNC.ALL ;  /* 0x0000000000007948 */ /* 0x000fea0003800000 */
[----:B------:R-:W2:Y:S01]  /*b390*/  LDC R24, c[0x0][0x448] ;  /* 0x00011200ff187b82 */ /* 0x000ea20000000800 */
[----:B------:R-:W-:Y:S01]  /*b3a0*/  R2UR UR4, R19 ;  /* 0x00000000130472ca */ /* 0x000fe200000e0000 */
[----:B01----:R-:W-:Y:S01]  /*b3b0*/  IMAD.MOV.U32 R21, RZ, RZ, 0xc00 ;  /* 0x00000c00ff157424 */ /* 0x003fe200078e00ff */
[----:B------:R-:W-:Y:S01]  /*b3c0*/  ULDC UR46, c[0x0][0x988] ;  /* 0x00026200002e7ab9 */ /* 0x000fe20000000800 */
[----:B------:R-:W-:Y:S01]  /*b3d0*/  IMAD.MOV.U32 R29, RZ, RZ, 0x40000040 ;  /* 0x40000040ff1d7424 */ /* 0x000fe200078e00ff */
[----:B------:R-:W-:Y:S01]  /*b3e0*/  ULDC UR47, c[0x0][0x988] ;  /* 0x00026200002f7ab9 */ /* 0x000fe20000000800 */
[----:B------:R-:W-:-:S02]  /*b3f0*/  IMAD.MOV.U32 R27, RZ, RZ, 0x40000040 ;  /* 0x40000040ff1b7424 */ /* 0x000fc400078e00ff */
[----:B------:R-:W-:Y:S01]  /*b400*/  IMAD.MOV.U32 R31, RZ, RZ, 0x40000040 ;  /* 0x40000040ff1f7424 */ /* 0x000fe200078e00ff */
[----:B------:R-:W-:Y:S01]  /*b410*/  R2UR UR11, R29 ;  /* 0x000000001d0b72ca */ /* 0x000fe200000e0000 */
[----:B------:R-:W-:Y:S01]  /*b420*/  @!P1 VIADD R20, R20, 0x22860 ;  /* 0x0002286014149836 */ /* 0x000fe20000000000 */
[----:B------:R-:W-:Y:S02]  /*b430*/  R2UR UR15, R27 ;  /* 0x000000001b0f72ca */ /* 0x000fe400000e0000 */
        /* <DEDUP_REMOVED lines=10> */
[----:B------:R-:W-:Y:S02]  /*b4e0*/  IMAD.MOV.U32 R21, RZ, RZ, R210 ;  /* 0x000000ffff157224 */ /* 0x000fe400078e00d2 */
[C---:B------:R-:W-:Y:S01]  /*b4f0*/  VIADD R28, R24.reuse, 0x80 ;  /* 0x00000080181c7836 */ /* 0x040fe20000000000 */
[----:B------:R-:W1:Y:S01]  /*b500*/  @P2 LDC R25, c[0x0][0x44c] ;  /* 0x00011300ff192b82 */ /* 0x000e620000000800 */
[C---:B------:R-:W-:Y:S01]  /*b510*/  R2UR UR6, R24.reuse ;  /* 0x00000000180672ca */ /* 0x040fe200000e0000 */
[----:B------:R-:W-:Y:S02]  /*b520*/  VIADD R30, R24, 0x200 ;  /* 0x00000200181e7836 */ /* 0x000fe40000000000 */
[----:B------:R-:W-:Y:S01]  /*b530*/  R2UR UR10, R28 ;  /* 0x000000001c0a72ca */ /* 0x000fe200000e0000 */
[----:B------:R-:W-:-:S02]  /*b540*/  VIADD R28, R24, 0x180 ;  /* 0x00000180181c7836 */ /* 0x000fc40000000000 */
[----:B------:R-:W-:Y:S01]  /*b550*/  R2UR UR22, R30 ;  /* 0x000000001e1672ca */ /* 0x000fe200000e0000 */
[----:B------:R-:W2:Y:S02]  /*b560*/  @P2 LDC R26, c[0x0][0x450] ;  /* 0x00011400ff1a2b82 */ /* 0x000ea40000000800 */
[----:B------:R-:W-:Y:S01]  /*b570*/  R2UR UR18, R28 ;  /* 0x000000001c1272ca */ /* 0x000fe200000e0000 */
[----:B-1----:R-:W-:-:S05]  /*b580*/  @P2 IMAD.HI.U32 R25, R210, R25, RZ ;  /* 0x00000019d2192227 */ /* 0x002fca00078e00ff */
[----:B--2---:R-:W-:Y:S01]  /*b590*/  @P2 SHF.R.U32.HI R21, RZ, R26, R25 ;  /* 0x0000001aff152219 */ /* 0x004fe20000011619 */
[----:B------:R-:W-:Y:S02]  /*b5a0*/  IMAD.MOV.U32 R25, RZ, RZ, 0x40000040 ;  /* 0x40000040ff197424 */ /* 0x000fe400078e00ff */
[C---:B------:R-:W-:Y:S01]  /*b5b0*/  VIADD R26, R24.reuse, 0x100 ;  /* 0x00000100181a7836 */ /* 0x040fe20000000000 */
[----:B------:R-:W-:Y:S01]  /*b5c0*/  IADD3 R21, R21, R213, -R211 ;  /* 0x000000d515157210 */ /* 0x000fe20007ffe8d3 */
[----:B------:R-:W-:Y:S01]  /*b5d0*/  VIADD R24, R24, 0x280 ;  /* 0x0000028018187836 */ /* 0x000fe20000000000 */
[----:B------:R-:W-:Y:S02]  /*b5e0*/  R2UR UR7, R25 ;  /* 0x00000000190772ca */ /* 0x000fe400000e0000 */
[----:B------:R-:W-:Y:S01]  /*b5f0*/  R2UR UR14, R26 ;  /* 0x000000001a0e72ca */ /* 0x000fe200000e0000 */
[----:B------:R-:W-:Y:S01]  /*b600*/  IMAD.HI R21, R21, 0x2aaaaaab, RZ ;  /* 0x2aaaaaab15157827 */ /* 0x000fe200078e02ff */
[----:B------:R-:W-:-:S02]  /*b610*/  R2UR UR26, R24 ;  /* 0x00000000181a72ca */ /* 0x000fc400000e0000 */
[----:B------:R-:W-:Y:S02]  /*b620*/  R2UR UR27, R25 ;  /* 0x00000000191b72ca */ /* 0x000fe400000e0000 */
[----:B0-----:R-:W-:-:S06]  /*b630*/  WARPGROUP.ARRIVE ;  /* 0x00000000000079c5 */ /* 0x001fcc0000000000 */
        /* <DEDUP_REMOVED lines=23> */
[----:B0-----:R-:W-:-:S04]  /*b7b0*/  SHF.R.U32.HI R20, RZ, 0x1f, R21 ;  /* 0x0000001fff147819 */ /* 0x001fc80000011615 */
[----:B------:R-:W-:Y:S01]  /*b7c0*/  LEA.HI.SX32 R20, R21, R20, 0x1c ;  /* 0x0000001415147211 */ /* 0x000fe200078fe2ff */
[----:B------:R-:W-:-:S03]  /*b7d0*/  VIADD R21, R172, 0xfffffffe ;  /* 0xfffffffeac157836 */ /* 0x000fc60000000000 */
[----:B------:R-:W-:-:S04]  /*b7e0*/  VIMNMX R20, R215, R20, !PT ;  /* 0x00000014d7147248 */ /* 0x000fc80007fe0100 */
[----:B------:R-:W-:-:S13]  /*b7f0*/  ISETP.GE.AND P2, PT, R21, R20, PT ;  /* 0x000000141500720c */ /* 0x000fda0003f46270 */
[----:B------:R-:W-:Y:S05]  /*b800*/  @!P2 BRA `(.L_x_13824) ;  /* 0x0000002400c8a947 */ /* 0x000fea0003800000 */
[----:B------:R-:W-:Y:S02]  /*b810*/  IMAD.MOV.U32 R202, RZ, RZ, R8 ;  /* 0x000000ffffca7224 */ /* 0x000fe400078e0008 */
[----:B------:R-:W-:-:S07]  /*b820*/  IMAD.MOV.U32 R203, RZ, RZ, R5 ;  /* 0x000000ffffcb7224 */ /* 0x000fce00078e0005 */
.L_x_13834:
[----:B------:R-:W-:Y:S01]  /*b830*/  VIADD R22, R22, 0x1 ;  /* 0x0000000116167836 */ /* 0x000fe20000000000 */
[----:B------:R-:W-:Y:S05]  /*b840*/  YIELD ;  /* 0x0000000000007946 */ /* 0x000fea0003800000 */
[----:B------:R-:W-:-:S04]  /*b850*/  ISETP.NE.AND P2, PT, R22, 0x2, PT ;  /* 0x000000021600780c */ /* 0x000fc80003f45270 */
[----:B------:R-:W-:Y:S02]  /*b860*/  SEL R0, RZ, 0x1, P2 ;  /* 0x00000001ff007807 */ /* 0x000fe40001000000 */
[----:B------:R-:W-:Y:S02]  /*b870*/  SEL R22, R22, RZ, P2 ;  /* 0x000000ff16167207 */ /* 0x000fe40001000000 */
[----:B------:R-:W-:Y:S01]  /*b880*/  LOP3.LUT R206, R206, R0, RZ, 0x3c, !PT ;  /* 0x00000000cece7212 */ /* 0x000fe200078e3cff */
[----:B0-----:R-:W-:Y:S06]  /*b890*/  @!P0 BRA `(.L_x_13825) ;  /* 0x0000000000048947 */ /* 0x001fec0003800000 */
[----:B------:R-:W-:Y:S01]  /*b8a0*/  BPT.TRAP 0x1 ;  /* 0x000000040000795c */ /* 0x000fe20000300000 */
.L_x_13825:
[----:B------:R-:W-:Y:S01]  /*b8b0*/  IMAD R200, R22, 0x8, R19 ;  /* 0x0000000816c87824 */ /* 0x000fe200078e0213 */
[----:B------:R-:W-:-:S04]  /*b8c0*/  SHF.L.U32 R201, R206, 0x1f, RZ ;  /* 0x0000001fcec97819 */ /* 0x000fc800000006ff */
[----:B------:R0:W1:Y:S01]  /*b8d0*/  SYNCS.PHASECHK.TRANS64.TRYWAIT P2, [R200+URZ+0x22830], R201 ;  /* 0x022830c9c80075a7 */ /* 0x000062000804017f */
[----:B------:R-:W-:Y:S05]  /*b8e0*/  @!P0 BRA `(.L_x_13826) ;  /* 0x0000000000048947 */ /* 0x000fea0003800000 */
[----:B------:R-:W-:Y:S01]  /*b8f0*/  BPT.TRAP 0x1 ;  /* 0x000000040000795c */ /* 0x000fe20000300000 */
.L_x_13826:
[----:B------:R-:W2:Y:S01]  /*b900*/  LDC R0, c[0x0][0x448] ;  /* 0x00011200ff007b82 */ /* 0x000ea20000000800 */
[----:B------:R-:W-:Y:S01]  /*b910*/  IMAD.IADD R8, R218, 0x1, R210 ;  /* 0x00000001da087824 */ /* 0x000fe200078e02d2 */
[----:B--2---:R-:W-:-:S13]  /*b920*/  ISETP.NE.AND P3, PT, R0, 0x1, PT ;  /* 0x000000010000780c */ /* 0x004fda0003f65270 */
[----:B------:R-:W2:Y:S08]  /*b930*/  @P3 LDC R5, c[0x0][0x44c] ;  /* 0x00011300ff053b82 */ /* 0x000eb00000000800 */
[----:B------:R-:W3:Y:S01]  /*b940*/  @P3 LDC R0, c[0x0][0x450] ;  /* 0x00011400ff003b82 */ /* 0x000ee20000000800 */
[----:B--2---:R-:W-:-:S05]  /*b950*/  @P3 IMAD.HI.U32 R5, R8, R5, RZ ;  /* 0x0000000508053227 */ /* 0x004fca00078e00ff */
[----:B---3--:R-:W-:Y:S01]  /*b960*/  @P3 SHF.R.U32.HI R8, RZ, R0, R5 ;  /* 0x00000000ff083219 */ /* 0x008fe20000011605 */
[----:B-1----:R-:W-:Y:S06]  /*b970*/  @P2 BRA `(.L_x_13827) ;  /* 0x0000000000082947 */ /* 0x002fec0003800000 */
[----:B------:R-:W1:Y:S02]  /*b980*/  SYNCS.PHASECHK.TRANS64.TRYWAIT P2, [R200+URZ+0x22830], R201 ;  /* 0x022830c9c80075a7 */ /* 0x000e64000804017f */
[----:B-1----:R-:W-:Y:S05]  /*b990*/  @!P2 BRA `(.L_x_13828) ;  /* 0x000001300080a947 */ /* 0x002fea0003800000 */
.L_x_13827:
[----:B------:R-:W-:Y:S01]  /*b9a0*/  IMAD R156, R22, 0x300, R9 ;  /* 0x00000300169c7824 */ /* 0x000fe200078e0209 */
[----:B------:R-:W-:Y:S05]  /*b9b0*/  WARPSYNC.ALL ;  /* 0x0000000000007948 */ /* 0x000fea0003800000 */
[----:B------:R-:W-:Y:S01]  /*b9c0*/  IMAD.MOV.U32 R157, RZ, RZ, 0x40000040 ;  /* 0x40000040ff9d7424 */ /* 0x000fe200078e00ff */
[C---:B------:R-:W-:Y:S01]  /*b9d0*/  R2UR UR6, R156.reuse ;  /* 0x000000009c0672ca */ /* 0x040fe200000e0000 */
[----:B------:R-:W-:Y:S01]  /*b9e0*/  VIADD R154, R156, 0x2 ;  /* 0x000000029c9a7836 */ /* 0x000fe20000000000 */
[----:B------:R-:W-:Y:S01]  /*b9f0*/  R2UR UR4, R6 ;  /* 0x00000000060472ca */ /* 0x000fe200000e0000 */
[C---:B------:R-:W-:Y:S01]  /*ba00*/  VIADD R152, R156.reuse, 0x4 ;  /* 0x000000049c987836 */ /* 0x040fe20000000000 */
[----:B------:R-:W-:Y:S01]  /*ba10*/  R2UR UR7, R157 ;  /* 0x000000009d0772ca */ /* 0x000fe200000e0000 */
[----:B------:R-:W-:Y:S01]  /*ba20*/  VIADD R156, R156, 0x6 ;  /* 0x000000069c9c7836 */ /* 0x000fe20000000000 */
[----:B------:R-:W-:Y:S01]  /*ba30*/  R2UR UR5, R7 ;  /* 0x00000000070572ca */ /* 0x000fe200000e0000 */
[----:B------:R-:W-:Y:S01]  /*ba40*/  IMAD.MOV.U32 R155, RZ, RZ, 0x40000040 ;  /* 0x40000040ff9b7424 */ /* 0x000fe200078e00ff */
[----:B------:R-:W-:Y:S01]  /*ba50*/  R2UR UR10, R154 ;  /* 0x000000009a0a72ca */ /* 0x000fe200000e0000 */
[----:B------:R-:W-:Y:S01]  /*ba60*/  IMAD.MOV.U32 R153, RZ, RZ, 0x40000040 ;  /* 0x40000040ff997424 */ /* 0x000fe200078e00ff */
[----:B------:R-:W-:Y:S01]  /*ba70*/  R2UR UR14, R152 ;  /* 0x00000000980e72ca */ /* 0x000fe200000e0000 */
[----:B------:R-:W2:Y:S01]  /*ba80*/  SHFL.IDX PT, R0, R8, RZ, 0x1c1f ;  /* 0x001c1fff08007589 */ /* 0x000ea200000e0000 */
[----:B------:R-:W-:Y:S01]  /*ba90*/  R2UR UR11, R155 ;  /* 0x000000009b0b72ca */ /* 0x000fe200000e0000 */
[----:B------:R-:W-:Y:S01]  /*baa0*/  IMAD R5, R21, -0x60, RZ ;  /* 0xffffffa015057824 */ /* 0x000fe200078e02ff */
        /* <DEDUP_REMOVED lines=8> */
[----:B------:R-:W-:Y:S01]  /*bb30*/  HGMMA.64x96x16.F32.BF16 R152, gdesc[UR4], RZ, !UPT, gsb0 ;  /* 0x01600000049879f0 */ /* 0x000fe2000c0018ff */
[----:B------:R-:W-:Y:S02]  /*bb40*/  R2UR UR13, R13 ;  /* 0x000000000d0d72ca */ /* 0x000fe400000e0000 */
[----:B------:R-:W-:-:S02]  /*bb50*/  R2UR UR16, R10 ;  /* 0x000000000a1072ca */ /* 0x000fc400000e0000 */
[----:B------:R-:W-:Y:S02]  /*bb60*/  R2UR UR17, R11 ;  /* 0x000000000b1172ca */ /* 0x000fe400000e0000 */
[----:B------:R-:W-:Y:S02]  /*bb70*/  IADD3 R5, -R214, 0x1, R5 ;  /* 0x00000001d6057810 */ /* 0x000fe40007ffe105 */
[----:B------:R-:W-:Y:S02]  /*bb80*/  LOP3.LUT R18, R18, 0xffbfffff, RZ, 0xc0, !PT ;  /* 0xffbfffff12127812 */ /* 0x000fe400078ec0ff */
[----:B------:R-:W-:Y:S02]  /*bb90*/  IADD3 R5, -R211, R5, R213 ;  /* 0x00000005d3057210 */ /* 0x000fe40007ffe1d5 */
[----:B------:R-:W-:-:S03]  /*bba0*/  @P1 LOP3.LUT R18, R18, 0x400000, RZ, 0xfc, !PT ;  /* 0x0040000012121812 */ /* 0x000fc600078efcff */
[C---:B--2---:R-:W-:Y:S01]  /*bbb0*/  IMAD.IADD R0, R5.reuse, 0x1, R0 ;  /* 0x0000000105007824 */ /* 0x044fe200078e0200 */
[----:B------:R-:W-:Y:S01]  /*bbc0*/  LOP3.LUT R18, R18, 0xffdfffff, RZ, 0xc0, !PT ;  /* 0xffdfffff12127812 */ /* 0x000fe200078ec0ff */
[----:B---3--:R-:W-:-:S03]  /*bbd0*/  IMAD.IADD R8, R5, 0x1, R8 ;  /* 0x0000000105087824 */ /* 0x008fc600078e0208 */
[----:B------:R-:W-:Y:S02]  /*bbe0*/  ISETP.GT.AND P1, PT, R0, 0x41, PT ;  /* 0x000000410000780c */ /* 0x000fe40003f24270 */
[----:B------:R-:W-:Y:S02]  /*bbf0*/  @P0 LOP3.LUT R18, R18, 0x200000, RZ, 0xfc, !PT ;  /* 0x0020000012120812 */ /* 0x000fe400078efcff */
[----:B------:R-:W-:Y:S02]  /*bc00*/  ISETP.GT.AND P0, PT, R0, 0x48, PT ;  /* 0x000000480000780c */ /* 0x000fe40003f04270 */
[----:B------:R-:W-:Y:S02]  /*bc10*/  LOP3.LUT R18, R18, 0xff7fffff, RZ, 0xc0, !PT ;  /* 0xff7fffff12127812 */ /* 0x000fe400078ec0ff */
[C---:B------:R-:W-:Y:S02]  /*bc20*/  ISETP.GT.AND P2, PT, R0.reuse, 0x49, PT ;  /* 0x000000490000780c */ /* 0x040fe40003f44270 */
[----:B------:R-:W-:-:S02]  /*bc30*/  ISETP.GT.AND P3, PT, R0, 0x50, PT ;  /* 0x000000500000780c */ /* 0x000fc40003f64270 */
[----:B------:R-:W-:Y:S02]  /*bc40*/  ISETP.GT.AND P4, PT, R0, 0x51, PT ;  /* 0x000000510000780c */ /* 0x000fe40003f84270 */
[----:B------:R-:W-:Y:S02]  /*bc50*/  @P1 LOP3.LUT R18, R18, 0x800000, RZ, 0xfc, !PT ;  /* 0x0080000012121812 */ /* 0x000fe400078efcff */
[----:B------:R-:W-:Y:S02]  /*bc60*/  ISETP.GT.AND P1, PT, R0, RZ, PT ;  /* 0x000000ff0000720c */ /* 0x000fe40003f24270 */
[----:B------:R-:W-:Y:S02]  /*bc70*/  LOP3.LUT R18, R18, 0xfeffffff, RZ, 0xc0, !PT ;  /* 0xfeffffff12127812 */ /* 0x000fe400078ec0ff */
[----:B------:R-:W-:Y:S02]  /*bc80*/  ISETP.GT.AND P5, PT, R0, 0x58, PT ;  /* 0x000000580000780c */ /* 0x000fe40003fa4270 */
[----:B------:R-:W-:-:S02]  /*bc90*/  @P0 LOP3.LUT R18, R18, 0x1000000, RZ, 0xfc, !PT ;  /* 0x0100000012120812 */ /* 0x000fc400078efcff */
[----:B------:R-:W-:Y:S02]  /*bca0*/  ISETP.GT.AND P0, PT, R0, 0x9, PT ;  /* 0x000000090000780c */ /* 0x000fe40003f04270 */
[----:B------:R-:W-:Y:S02]  /*bcb0*/  LOP3.LUT R18, R18, 0xfdffffff, RZ, 0xc0, !PT ;  /* 0xfdffffff12127812 */ /* 0x000fe400078ec0ff */
[----:B------:R-:W-:Y:S02]  /*bcc0*/  ISETP.GT.AND P6, PT, R0, 0x59, PT ;  /* 0x000000590000780c */ /* 0x000fe40003fc4270 */
        /* <DEDUP_REMOVED lines=72> */
[----:B------:R-:W-:-:S02]  /*c150*/  ISETP.GT.AND P4, PT, R8, 0x1, PT ;  /* 0x000000010800780c */ /* 0x000fc40003f84270 */
[----:B------:R-:W-:Y:S02]  /*c160*/  FMNMX.FTZ R0, R184, R0, !PT ;  /* 0x00000000b8007209 */ /* 0x000fe40007810000 */
[----:B------:R-:W-:Y:S02]  /*c170*/  ISETP.GT.AND P3, PT, R8, 0x8, PT ;  /* 0x000000080800780c */ /* 0x000fe40003f64270 */
[----:B------:R-:W-:Y:S02]  /*c180*/  FMNMX.FTZ R0, R185, R0, !PT ;  /* 0x00000000b9007209 */ /* 0x000fe40007810000 */
[----:B------:R-:W-:Y:S02]  /*c190*/  FSEL R155, R155, -INF , P4 ;  /* 0xff8000009b9b7808 */ /* 0x000fe40002000000 */
[----:B------:R-:W-:Y:S02]  /*c1a0*/  FMNMX.FTZ R0, R188, R0, !PT ;  /* 0x00000000bc007209 */ /* 0x000fe40007810000 */
[----:B------:R-:W-:-:S02]  /*c1b0*/  FSEL R158, R158, -INF , P3 ;  /* 0xff8000009e9e7808 */ /* 0x000fc40001800000 */
[----:B------:R-:W-:Y:S02]  /*c1c0*/  FMNMX.FTZ R0, R189, R0, !PT ;  /* 0x00000000bd007209 */ /* 0x000fe40007810000 */
[----:B------:R-:W-:Y:S02]  /*c1d0*/  ISETP.GT.AND P4, PT, R8, 0x10, PT ;  /* 0x000000100800780c */ /* 0x000fe40003f84270 */
[----:B------:R-:W-:Y:S02]  /*c1e0*/  FMNMX.FTZ R0, R192, R0, !PT ;  /* 0x00000000c0007209 */ /* 0x000fe40007810000 */
[----:B------:R-:W-:Y:S02]  /*c1f0*/  ISETP.GT.AND P3, PT, R8, 0x11, PT ;  /* 0x000000110800780c */ /* 0x000fe40003f64270 */
[----:B------:R-:W-:Y:S02]  /*c200*/  FMNMX.FTZ R0, R193, R0, !PT ;  /* 0x00000000c1007209 */ /* 0x000fe40007810000 */
[----:B------:R-:W-:-:S02]  /*c210*/  FSEL R162, R162, -INF , P4 ;  /* 0xff800000a2a27808 */ /* 0x000fc40002000000 */
[----:B------:R-:W-:Y:S02]  /*c220*/  FMNMX.FTZ R0, R196, R0, !PT ;  /* 0x00000000c4007209 */ /* 0x000fe40007810000 */
[----:B------:R-:W-:Y:S02]  /*c230*/  FSEL R163, R163, -INF , P3 ;  /* 0xff800000a3a37808 */ /* 0x000fe40001800000 */
[----:B------:R-:W-:Y:S02]  /*c240*/  FMNMX.FTZ R0, R197, R0, !PT ;  /* 0x00000000c5007209 */ /* 0x000fe40007810000 */
[C---:B------:R-:W-:Y:S02]  /*c250*/  ISETP.GT.AND P4, PT, R8.reuse, 0x19, PT ;  /* 0x000000190800780c */ /* 0x040fe40003f84270 */
[----:B------:R-:W-:Y:S01]  /*c260*/  ISETP.GT.AND P3, PT, R8, 0x20, PT ;  /* 0x000000200800780c */ /* 0x000fe20003f64270 */
[----:B------:R-:W2:Y:S01]  /*c270*/  SHFL.BFLY PT, R5, R0, 0x2, 0x1f ;  /* 0x0c401f0000057f89 */ /* 0x000ea200000e0000 */
[----:B------:R-:W-:-:S02]  /*c280*/  FSEL R167, R167, -INF , P4 ;  /* 0xff800000a7a77808 */ /* 0x000fc40002000000 */
[----:B------:R-:W-:Y:S02]  /*c290*/  FSEL R170, R170, -INF , P3 ;  /* 0xff800000aaaa7808 */ /* 0x000fe40001800000 */
[C---:B------:R-:W-:Y:S02]  /*c2a0*/  ISETP.GT.AND P4, PT, R8.reuse, 0x28, PT ;  /* 0x000000280800780c */ /* 0x040fe40003f84270 */
[----:B------:R-:W-:Y:S02]  /*c2b0*/  ISETP.GT.AND P3, PT, R8, 0x29, PT ;  /* 0x000000290800780c */ /* 0x000fe40003f64270 */
[----:B------:R-:W-:Y:S02]  /*c2c0*/  FSEL R174, R174, -INF , P4 ;  /* 0xff800000aeae7808 */ /* 0x000fe40002000000 */
[----:B------:R-:W-:Y:S02]  /*c2d0*/  FSEL R175, R175, -INF , P3 ;  /* 0xff800000afaf7808 */ /* 0x000fe40001800000 */
[----:B------:R-:W-:-:S02]  /*c2e0*/  ISETP.GT.AND P4, PT, R8, 0x31, PT ;  /* 0x000000310800780c */ /* 0x000fc40003f84270 */
[----:B------:R-:W-:Y:S02]  /*c2f0*/  ISETP.GT.AND P3, PT, R8, 0x38, PT ;  /* 0x000000380800780c */ /* 0x000fe40003f64270 */
[----:B------:R-:W-:Y:S02]  /*c300*/  FSEL R179, R179, -INF , P4 ;  /* 0xff800000b3b37808 */ /* 0x000fe40002000000 */
[----:B------:R-:W-:Y:S02]  /*c310*/  FSEL R182, R182, -INF , P3 ;  /* 0xff800000b6b67808 */ /* 0x000fe40001800000 */
[C---:B------:R-:W-:Y:S02]  /*c320*/  ISETP.GT.AND P4, PT, R8.reuse, 0x40, PT ;  /* 0x000000400800780c */ /* 0x040fe40003f84270 */
[----:B------:R-:W-:Y:S02]  /*c330*/  ISETP.GT.AND P3, PT, R8, 0x41, PT ;  /* 0x000000410800780c */ /* 0x000fe40003f64270 */
[----:B--2---:R-:W-:-:S02]  /*c340*/  FMNMX.FTZ R5, R0, R5, !PT ;  /* 0x0000000500057209 */ /* 0x004fc40007810000 */
[----:B------:R-:W-:Y:S02]  /*c350*/  FSEL R186, R186, -INF , P4 ;  /* 0xff800000baba7808 */ /* 0x000fe40002000000 */
[----:B------:R-:W-:Y:S01]  /*c360*/  FSEL R187, R187, -INF , P3 ;  /* 0xff800000bbbb7808 */ /* 0x000fe20001800000 */
[----:B------:R-:W2:Y:S01]  /*c370*/  SHFL.BFLY PT, R0, R5, 0x1, 0x1f ;  /* 0x0c201f0005007f89 */ /* 0x000ea200000e0000 */
[C---:B------:R-:W-:Y:S02]  /*c380*/  ISETP.GT.AND P4, PT, R8.reuse, 0x49, PT ;  /* 0x000000490800780c */ /* 0x040fe40003f84270 */
[----:B------:R-:W-:Y:S02]  /*c390*/  ISETP.GT.AND P3, PT, R8, 0x50, PT ;  /* 0x000000500800780c */ /* 0x000fe40003f64270 */
[----:B------:R-:W-:Y:S02]  /*c3a0*/  FSEL R191, R191, -INF , P4 ;  /* 0xff800000bfbf7808 */ /* 0x000fe40002000000 */
[----:B------:R-:W-:-:S02]  /*c3b0*/  FSEL R194, R194, -INF , P3 ;  /* 0xff800000c2c27808 */ /* 0x000fc40001800000 */
[C---:B------:R-:W-:Y:S02]  /*c3c0*/  ISETP.GT.AND P4, PT, R8.reuse, 0x58, PT ;  /* 0x000000580800780c */ /* 0x040fe40003f84270 */
[----:B------:R-:W-:Y:S02]  /*c3d0*/  ISETP.GT.AND P3, PT, R8, 0x59, PT ;  /* 0x000000590800780c */ /* 0x000fe40003f64270 */
[----:B------:R-:W-:Y:S02]  /*c3e0*/  FSEL R198, R198, -INF , P4 ;  /* 0xff800000c6c67808 */ /* 0x000fe40002000000 */
[----:B------:R-:W-:Y:S02]  /*c3f0*/  FSEL R199, R199, -INF , P3 ;  /* 0xff800000c7c77808 */ /* 0x000fe40001800000 */
[C---:B------:R-:W-:Y:S02]  /*c400*/  LOP3.LUT P1, RZ, R18.reuse, 0x400000, RZ, 0xc0, !PT ;  /* 0x0040000012ff7812 */ /* 0x040fe4000782c0ff */
[----:B------:R-:W-:-:S02]  /*c410*/  LOP3.LUT P0, RZ, R18, 0x200000, RZ, 0xc0, !PT ;  /* 0x0020000012ff7812 */ /* 0x000fc4000780c0ff */
[----:B--2---:R-:W-:Y:S01]  /*c420*/  FMNMX.FTZ R5, R5, R0, !PT ;  /* 0x0000000005057209 */ /* 0x004fe20007810000 */
[----:B------:R-:W-:-:S03]  /*c430*/  IMAD.U32 R0, RZ, RZ, UR47 ;  /* 0x0000002fff007e24 */ /* 0x000fc6000f8e00ff */
[----:B------:R-:W-:-:S04]  /*c440*/  FSETP.NEU.FTZ.AND P2, PT, R5, -INF , PT ;  /* 0xff8000000500780b */ /* 0x000fc80003f5d000 */
[----:B------:R-:W-:-:S05]  /*c450*/  FSEL R221, R5, RZ, P2 ;  /* 0x000000ff05dd7208 */ /* 0x000fca0001000000 */
[----:B------:R-:W-:Y:S01]  /*c460*/  FADD.FTZ R221, -R221, R203 ;  /* 0x000000cbdddd7221 */ /* 0x000fe20000010100 */
[----:B------:R-:W-:-:S03]  /*c470*/  FMUL.FTZ R203, R5, R0 ;  /* 0x0000000005cb7220 */ /* 0x000fc60000410000 */
[-C--:B------:R-:W-:Y:S02]  /*c480*/  FMUL.FTZ R221, R221, R0.reuse ;  /* 0x00000000dddd7220 */ /* 0x080fe40000410000 */
[----:B------:R-:W-:Y:S02]  /*c490*/  FSEL R203, R203, RZ, P2 ;  /* 0x000000ffcbcb7208 */ /* 0x000fe40001000000 */
[----:B------:R-:W-:Y:S02]  /*c4a0*/  ISETP.GT.AND P2, PT, R8, RZ, PT ;  /* 0x000000ff0800720c */ /* 0x000fe40003f44270 */
[----:B------:R-:W2:Y:S01]  /*c4b0*/  MUFU.EX2 R221, R221 ;  /* 0x000000dd00dd7308 */ /* 0x000ea20000000800 */
[-CC-:B------:R-:W-:Y:S01]  /*c4c0*/  FFMA.FTZ R152, R152, R0.reuse, -R203.reuse ;  /* 0x0000000098987223 */ /* 0x180fe200000108cb */
[----:B------:R-:W-:Y:S01]  /*c4d0*/  FSEL R154, R154, -INF , P2 ;  /* 0xff8000009a9a7808 */ /* 0x000fe20001000000 */
[-CC-:B------:R-:W-:Y:S01]  /*c4e0*/  FFMA.FTZ R153, R153, R0.reuse, -R203.reuse ;  /* 0x0000000099997223 */ /* 0x180fe200000108cb */
[----:B------:R-:W-:Y:S01]  /*c4f0*/  ISETP.GT.AND P2, PT, R8, 0x9, PT ;  /* 0x000000090800780c */ /* 0x000fe20003f44270 */
[-CC-:B------:R-:W-:Y:S01]  /*c500*/  FFMA.FTZ R156, R156, R0.reuse, -R203.reuse ;  /* 0x000000009c9c7223 */ /* 0x180fe200000108cb */
[-CC-:B------:R-:W-:Y:S01]  /*c510*/  FFMA.FTZ R157, R157, R0.reuse, -R203.reuse ;  /* 0x000000009d9d7223 */ /* 0x180fe200000108cb */
        /* <DEDUP_REMOVED lines=29> */
[----:B------:R-:W-:Y:S01]  /*c6f0*/  FFMA.FTZ R197, R197, R0, -R203 ;  /* 0x00000000c5c57223 */ /* 0x000fe200000108cb */
[----:B------:R-:W3:Y:S01]  /*c700*/  MUFU.EX2 R152, R152 ;  /* 0x0000009800987308 */ /* 0x000ee20000000800 */
[----:B------:R-:W-:Y:S01]  /*c710*/  FSEL R190, R190, -INF , P2 ;  /* 0xff800000bebe7808 */ /* 0x000fe20001000000 */
[-C--:B--2---:R-:W-:Y:S01]  /*c720*/  FMUL.FTZ R24, R24, R221.reuse ;  /* 0x000000dd18187220 */ /* 0x084fe20000410000 */
[----:B------:R-:W-:Y:S01]  /*c730*/  ISETP.GT.AND P2, PT, R8, 0x51, PT ;  /* 0x000000510800780c */ /* 0x000fe20003f44270 */
[-C--:B------:R-:W-:Y:S01]  /*c740*/  FMUL.FTZ R25, R25, R221.reuse ;  /* 0x000000dd19197220 */ /* 0x080fe20000410000 */
[----:B------:R-:W-:Y:S01]  /*c750*/  FMNMX.FTZ R8, R154, R202, !PT ;  /* 0x000000ca9a087209 */ /* 0x000fe20007810000 */
[-C--:B------:R-:W-:Y:S01]  /*c760*/  FMUL.FTZ R28, R28, R221.reuse ;  /* 0x000000dd1c1c7220 */ /* 0x080fe20000410000 */
[----:B------:R-:W-:Y:S01]  /*c770*/  FSEL R195, R195, -INF , P2 ;  /* 0xff800000c3c37808 */ /* 0x000fe20001000000 */
[----:B------:R-:W2:Y:S01]  /*c780*/  MUFU.EX2 R153, R153 ;  /* 0x0000009900997308 */ /* 0x000ea20000000800 */
        /* <DEDUP_REMOVED lines=9> */
[----:B---3--:R-:W-:Y:S01]  /*c820*/  FFMA.FTZ R4, R221, R4, R152 ;  /* 0x00000004dd047223 */ /* 0x008fe20000010098 */
[-C--:B------:R-:W-:Y:S01]  /*c830*/  FMUL.FTZ R40, R40, R221.reuse ;  /* 0x000000dd28287220 */ /* 0x080fe20000410000 */
[-C--:B------:R-:W-:Y:S01]  /*c840*/  FMUL.FTZ R41, R41, R221.reuse ;  /* 0x000000dd29297220 */ /* 0x080fe20000410000 */
[----:B------:R-:W-:Y:S01]  /*c850*/  FMNMX.FTZ R8, R162, R8, !PT ;  /* 0x00000008a2087209 */ /* 0x000fe20007810000 */
[-C--:B------:R-:W-:Y:S01]  /*c860*/  FMUL.FTZ R44, R44, R221.reuse ;  /* 0x000000dd2c2c7220 */ /* 0x080fe20000410000 */
[-C--:B------:R-:W-:Y:S01]  /*c870*/  FMUL.FTZ R45, R45, R221.reuse ;  /* 0x000000dd2d2d7220 */ /* 0x080fe20000410000 */
[-C--:B------:R-:W-:Y:S01]  /*c880*/  FMUL.FTZ R48, R48, R221.reuse ;  /* 0x000000dd30307220 */ /* 0x080fe20000410000 */
[----:B------:R-:W-:Y:S01]  /*c890*/  FMNMX.FTZ R8, R163, R8, !PT ;  /* 0x00000008a3087209 */ /* 0x000fe20007810000 */
[C---:B--2---:R-:W-:Y:S01]  /*c8a0*/  FADD.FTZ R4, R153.reuse, R4 ;  /* 0x0000000499047221 */ /* 0x044fe20000010000 */
[----:B------:R-:W-:Y:S01]  /*c8b0*/  F2FP.BF16.F32.PACK_AB R152, R153, R152 ;  /* 0x000000989998723e */ /* 0x000fe200000010ff */
[-C--:B------:R-:W-:Y:S01]  /*c8c0*/  FMUL.FTZ R49, R49, R221.reuse ;  /* 0x000000dd31317220 */ /* 0x080fe20000410000 */
[----:B------:R-:W-:Y:S01]  /*c8d0*/  FMNMX.FTZ R8, R166, R8, !PT ;  /* 0x00000008a6087209 */ /* 0x000fe20007810000 */
[----:B------:R-:W2:Y:S01]  /*c8e0*/  MUFU.EX2 R153, R156 ;  /* 0x0000009c00997308 */ /* 0x000ea20000000800 */
[-C--:B------:R-:W-:Y:S01]  /*c8f0*/  FMUL.FTZ R52, R52, R221.reuse ;  /* 0x000000dd34347220 */ /* 0x080fe20000410000 */
        /* <DEDUP_REMOVED lines=14> */
[----:B------:R-:W-:Y:S01]  /*c9e0*/  MUFU.EX2 R160, R168 ;  /* 0x000000a800a07308 */ /* 0x000fe20000000800 */
[-C--:B------:R-:W-:Y:S01]  /*c9f0*/  FMUL.FTZ R72, R72, R221.reuse ;  /* 0x000000dd48487220 */ /* 0x080fe20000410000 */
[-C--:B------:R-:W-:Y:S01]  /*ca00*/  FMUL.FTZ R73, R73, R221.reuse ;  /* 0x000000dd49497220 */ /* 0x080fe20000410000 */
[----:B------:R-:W-:Y:S01]  /*ca10*/  FMNMX.FTZ R8, R175, R8, !PT ;  /* 0x00000008af087209 */ /* 0x000fe20007810000 */
[-C--:B------:R-:W-:Y:S01]  /*ca20*/  FMUL.FTZ R76, R76, R221.reuse ;  /* 0x000000dd4c4c7220 */ /* 0x080fe20000410000 */
[-C--:B------:R-:W-:Y:S01]  /*ca30*/  FMUL.FTZ R77, R77, R221.reuse ;  /* 0x000000dd4d4d7220 */ /* 0x080fe20000410000 */
[-C--:B------:R-:W-:Y:S01]  /*ca40*/  FMUL.FTZ R80, R80, R221.reuse ;  /* 0x000000dd50507220 */ /* 0x080fe20000410000 */
[----:B------:R-:W-:Y:S01]  /*ca50*/  FMNMX.FTZ R8, R178, R8, !PT ;  /* 0x00000008b2087209 */ /* 0x000fe20007810000 */
[----:B------:R4:W-:Y:S01]  /*ca60*/  MUFU.EX2 R168, R176 ;  /* 0x000000b000a87308 */ /* 0x0009e20000000800 */
        /* <DEDUP_REMOVED lines=8> */
[----:B----4-:R-:W4:Y:S01]  /*caf0*/  S2R R176, SR_TID.X ;  /* 0x0000000000b07919 */ /* 0x010f220000002100 */
        /* <DEDUP_REMOVED lines=37> */
[----:B------:R-:W-:Y:S01]  /*cd50*/  FMUL.FTZ R149, R149, R221 ;  /* 0x000000dd95957220 */ /* 0x000fe20000410000 */
[----:B------:R-:W5:Y:S01]  /*cd60*/  SHFL.BFLY PT, R203, R8, 0x2, 0x1f ;  /* 0x0c401f0008cb7f89 */ /* 0x000f6200000e0000 */
[----:B--2---:R-:W-:Y:S01]  /*cd70*/  FADD.FTZ R4, R153, R4 ;  /* 0x0000000499047221 */ /* 0x004fe20000010000 */
[----:B----4-:R-:W-:Y:S01]  /*cd80*/  SHF.R.U32.HI R176, RZ, 0x7, R176 ;  /* 0x00000007ffb07819 */ /* 0x010fe200000116b0 */
[----:B------:R-:W2:Y:S02]  /*cd90*/  MUFU.EX2 R161, R161 ;  /* 0x000000a100a17308 */ /* 0x000ea40000000800 */
[----:B------:R-:W-:Y:S01]  /*cda0*/  FADD.FTZ R4, R157, R4 ;  /* 0x000000049d047221 */ /* 0x000fe20000010000 */
[----:B------:R-:W-:-:S03]  /*cdb0*/  IADD3 R176, -R176, 0xb, RZ ;  /* 0x0000000bb0b07810 */ /* 0x000fc60007ffe1ff */
[----:B---3--:R-:W-:Y:S02]  /*cdc0*/  FADD.FTZ R4, R156, R4 ;  /* 0x000000049c047221 */ /* 0x008fe40000010000 */
[----:B------:R-:W3:Y:S08]  /*cdd0*/  MUFU.EX2 R164, R164 ;  /* 0x000000a400a47308 */ /* 0x000ef00000000800 */
[----:B------:R-:W4:Y:S01]  /*cde0*/  MUFU.EX2 R165, R165 ;  /* 0x000000a500a57308 */ /* 0x000f220000000800 */
[C---:B--2---:R-:W-:Y:S01]  /*cdf0*/  FADD.FTZ R4, R161.reuse, R4 ;  /* 0x00000004a1047221 */ /* 0x044fe20000010000 */
[----:B------:R-:W-:-:S02]  /*ce00*/  F2FP.BF16.F32.PACK_AB R156, R161, R156 ;  /* 0x0000009ca19c723e */ /* 0x000fc400000010ff */
[----:B-----5:R-:W-:-:S04]  /*ce10*/  FMNMX.FTZ R8, R8, R203, !PT ;  /* 0x000000cb08087209 */ /* 0x020fc80007810000 */
[----:B------:R-:W2:Y:S01]  /*ce20*/  MUFU.EX2 R169, R169 ;  /* 0x000000a900a97308 */ /* 0x000ea20000000800 */
[----:B---3--:R-:W-:Y:S01]  /*ce30*/  FADD.FTZ R4, R164, R4 ;  /* 0x00000004a4047221 */ /* 0x008fe20000010000 */
[----:B------:R-:W3:Y:S06]  /*ce40*/  SHFL.BFLY PT, R203, R8, 0x1, 0x1f ;  /* 0x0c201f0008cb7f89 */ /* 0x000eec00000e0000 */
[----:B------:R-:W5:Y:S01]  /*ce50*/  MUFU.EX2 R172, R172 ;  /* 0x000000ac00ac7308 */ /* 0x000f620000000800 */
[----:B----4-:R-:W-:-:S04]  /*ce60*/  FADD.FTZ R4, R165, R4 ;  /* 0x00000004a5047221 */ /* 0x010fc80000010000 */
[----:B------:R-:W-:-:S03]  /*ce70*/  FADD.FTZ R4, R160, R4 ;  /* 0x00000004a0047221 */ /* 0x000fc60000010000 */
[----:B------:R-:W4:Y:S01]  /*ce80*/  MUFU.EX2 R173, R173 ;  /* 0x000000ad00ad7308 */ /* 0x000f220000000800 */
[C---:B--2---:R-:W-:Y:S01]  /*ce90*/  FADD.FTZ R4, R169.reuse, R4 ;  /* 0x00000004a9047221 */ /* 0x044fe20000010000 */
[----:B------:R-:W-:-:S06]  /*cea0*/  F2FP.BF16.F32.PACK_AB R160, R169, R160 ;  /* 0x000000a0a9a0723e */ /* 0x000fcc00000010ff */
[----:B------:R-:W2:Y:S01]  /*ceb0*/  MUFU.EX2 R177, R177 ;  /* 0x000000b100b17308 */ /* 0x000ea20000000800 */
[----:B-----5:R-:W-:Y:S01]  /*cec0*/  FADD.FTZ R4, R172, R4 ;  /* 0x00000004ac047221 */ /* 0x020fe20000010000 */
[----:B---3--:R-:W-:-:S04]  /*ced0*/  FMNMX.FTZ R8, R8, R203, !PT ;  /* 0x000000cb08087209 */ /* 0x008fc80007810000 */
[C---:B------:R-:W-:Y:S01]  /*cee0*/  FSETP.NEU.FTZ.AND P2, PT, R8.reuse, -INF , PT ;  /* 0xff8000000800780b */ /* 0x040fe20003f5d000 */
[----:B------:R-:W-:Y:S01]  /*cef0*/  FMUL.FTZ R203, R8, R0 ;  /* 0x0000000008cb7220 */ /* 0x000fe20000410000 */
[----:B------:R-:W3:Y:S01]  /*cf00*/  MUFU.EX2 R180, R180 ;  /* 0x000000b400b47308 */ /* 0x000ee20000000800 */
[----:B----4-:R-:W-:-:S03]  /*cf10*/  FADD.FTZ R4, R173, R4 ;  /* 0x00000004ad047221 */ /* 0x010fc60000010000 */
[----:B------:R-:W-:Y:S01]  /*cf20*/  FSEL R203, R203, RZ, P2 ;  /* 0x000000ffcbcb7208 */ /* 0x000fe20001000000 */
[----:B------:R-:W-:-:S03]  /*cf30*/  FADD.FTZ R4, R168, R4 ;  /* 0x00000004a8047221 */ /* 0x000fc60000010000 */
[----:B------:R-:W4:Y:S01]  /*cf40*/  MUFU.EX2 R181, R181 ;  /* 0x000000b500b57308 */ /* 0x000f220000000800 */
        /* <DEDUP_REMOVED lines=24> */
[----:B-----5:R-:W-:Y:S01]  /*d0d0*/  F2FP.BF16.F32.PACK_AB R154, R157, R153 ;  /* 0x000000999d9a723e */ /* 0x020fe200000010ff */
[----:B------:R-:W-:-:S02]  /*d0e0*/  @!P1 VIADD R153, R200, 0x22840 ;  /* 0x00022840c8999836 */ /* 0x000fc40000000000 */
[-CC-:B------:R-:W-:Y:S01]  /*d0f0*/  FFMA.FTZ R195, R195, R0.reuse, -R203.reuse ;  /* 0x00000000c3c37223 */ /* 0x180fe200000108cb */
[-CC-:B------:R-:W-:Y:S01]  /*d100*/  FFMA.FTZ R198, R198, R0.reuse, -R203.reuse ;  /* 0x00000000c6c67223 */ /* 0x180fe200000108cb */
[----:B------:R-:W-:Y:S01]  /*d110*/  FFMA.FTZ R199, R199, R0, -R203 ;  /* 0x00000000c7c77223 */ /* 0x000fe200000108cb */
[----:B--2---:R-:W-:Y:S01]  /*d120*/  FADD.FTZ R4, R177, R4 ;  /* 0x00000004b1047221 */ /* 0x004fe20000010000 */
[----:B------:R-:W-:Y:S01]  /*d130*/  @!P1 PRMT R153, RZ, 0x654, R153 ;  /* 0x00000654ff999816 */ /* 0x000fe20000000099 */
[----:B------:R2:W-:Y:S06]  /*d140*/  BAR.ARV R176, 0x100 ;  /* 0x000400b00000751d */ /* 0x0005ec0000002000 */
[----:B------:R5:W-:Y:S01]  /*d150*/  @!P1 SYNCS.ARRIVE.TRANS64.RED.A1T0 RZ, [R153+URZ], RZ ;  /* 0x000000ff99ff99a7 */ /* 0x000be2000810043f */
[----:B------:R1:W-:Y:S01]  /*d160*/  MUFU.EX2 R203, R158 ;  /* 0x0000009e00cb7308 */ /* 0x0003e20000000800 */
[----:B---3--:R-:W-:-:S04]  /*d170*/  FADD.FTZ R4, R180, R4 ;  /* 0x00000004b4047221 */ /* 0x008fc80000010000 */
[----:B----4-:R-:W-:Y:S01]  /*d180*/  FADD.FTZ R4, R181, R4 ;  /* 0x00000004b5047221 */ /* 0x010fe20000010000 */
[----:B-----5:R-:W-:Y:S02]  /*d190*/  FSEL R153, R8, RZ, P2 ;  /* 0x000000ff08997208 */ /* 0x020fe40001000000 */
[----:B------:R-:W-:Y:S01]  /*d1a0*/  MUFU.EX2 R159, R159 ;  /* 0x0000009f009f7308 */ /* 0x000fe20000000800 */
[----:B-1----:R-:W-:Y:S02]  /*d1b0*/  F2FP.BF16.F32.PACK_AB R158, R165, R164 ;  /* 0x000000a4a59e723e */ /* 0x002fe400000010ff */
[----:B------:R-:W-:Y:S01]  /*d1c0*/  F2FP.BF16.F32.PACK_AB R164, R177, R168 ;  /* 0x000000a8b1a4723e */ /* 0x000fe200000010ff */
[----:B------:R-:W-:-:S04]  /*d1d0*/  FADD.FTZ R153, -R153, R202 ;  /* 0x000000ca99997221 */ /* 0x000fc80000010100 */
[----:B------:R-:W-:Y:S01]  /*d1e0*/  FMUL.FTZ R153, R153, R0 ;  /* 0x0000000099997220 */ /* 0x000fe20000410000 */
[----:B------:R1:W-:Y:S08]  /*d1f0*/  MUFU.EX2 R226, R162 ;  /* 0x000000a200e27308 */ /* 0x0003f00000000800 */
[----:B------:R0:W3:Y:S01]  /*d200*/  MUFU.EX2 R202, R153 ;  /* 0x0000009900ca7308 */ /* 0x0000e20000000800 */
[----:B-1----:R-:W-:-:S07]  /*d210*/  F2FP.BF16.F32.PACK_AB R162, R173, R172 ;  /* 0x000000acada2723e */ /* 0x002fce00000010ff */
[----:B------:R-:W1:Y:S01]  /*d220*/  MUFU.EX2 R163, R163 ;  /* 0x000000a300a37308 */ /* 0x000e620000000800 */
[----:B0-----:R-:W-:-:S07]  /*d230*/  F2FP.BF16.F32.PACK_AB R153, R155, R197 ;  /* 0x000000c59b99723e */ /* 0x001fce00000010ff */
[----:B------:R0:W4:Y:S01]  /*d240*/  MUFU.EX2 R228, R166 ;  /* 0x000000a600e47308 */ /* 0x0001220000000800 */
[----:B---3--:R-:W-:Y:S01]  /*d250*/  FFMA.FTZ R3, R202, R3, R197 ;  /* 0x00000003ca037223 */ /* 0x008fe200000100c5 */
[-C--:B------:R-:W-:Y:S01]  /*d260*/  FMUL.FTZ R26, R26, R202.reuse ;  /* 0x000000ca1a1a7220 */ /* 0x080fe20000410000 */
[-C--:B------:R-:W-:Y:S01]  /*d270*/  FMUL.FTZ R27, R27, R202.reuse ;  /* 0x000000ca1b1b7220 */ /* 0x080fe20000410000 */
[-C--:B------:R-:W-:Y:S01]  /*d280*/  FMUL.FTZ R30, R30, R202.reuse ;  /* 0x000000ca1e1e7220 */ /* 0x080fe20000410000 */
[----:B------:R-:W-:Y:S01]  /*d290*/  FADD.FTZ R3, R155, R3 ;  /* 0x000000039b037221 */ /* 0x000fe20000010000 */
[----:B------:R-:W-:Y:S01]  /*d2a0*/  F2FP.BF16.F32.PACK_AB R155, R159, R203 ;  /* 0x000000cb9f9b723e */ /* 0x000fe200000010ff */
[----:B------:R-:W-:Y:S01]  /*d2b0*/  FMUL.FTZ R31, R31, R202 ;  /* 0x000000ca1f1f7220 */ /* 0x000fe20000410000 */
[----:B------:R-:W3:Y:S01]  /*d2c0*/  MUFU.EX2 R167, R167 ;  /* 0x000000a700a77308 */ /* 0x000ee20000000800 */
[----:B------:R-:W-:Y:S01]  /*d2d0*/  FADD.FTZ R3, R203, R3 ;  /* 0x00000003cb037221 */ /* 0x000fe20000010000 */
[----:B-1----:R-:W-:Y:S01]  /*d2e0*/  F2FP.BF16.F32.PACK_AB R157, R163, R226 ;  /* 0x000000e2a39d723e */ /* 0x002fe200000010ff */
[----:B------:R-:W-:Y:S01]  /*d2f0*/  FMUL.FTZ R34, R34, R202 ;  /* 0x000000ca22227220 */ /* 0x000fe20000410000 */
[----:B0-----:R-:W-:Y:S01]  /*d300*/  F2FP.BF16.F32.PACK_AB R166, R181, R180 ;  /* 0x000000b4b5a6723e */ /* 0x001fe200000010ff */
[----:B------:R-:W-:Y:S01]  /*d310*/  FADD.FTZ R3, R159, R3 ;  /* 0x000000039f037221 */ /* 0x000fe20000010000 */
[-C--:B------:R-:W-:Y:S01]  /*d320*/  FMUL.FTZ R35, R35, R202.reuse ;  /* 0x000000ca23237220 */ /* 0x080fe20000410000 */
[-C--:B------:R-:W-:Y:S01]  /*d330*/  FMUL.FTZ R38, R38, R202.reuse ;  /* 0x000000ca26267220 */ /* 0x080fe20000410000 */
[----:B------:R-:W0:Y:S01]  /*d340*/  MUFU.EX2 R221, R221 ;  /* 0x000000dd00dd7308 */ /* 0x000e220000000800 */
[----:B------:R-:W-:Y:S01]  /*d350*/  FADD.FTZ R3, R226, R3 ;  /* 0x00000003e2037221 */ /* 0x000fe20000010000 */
[-C--:B------:R-:W-:Y:S01]  /*d360*/  FMUL.FTZ R39, R39, R202.reuse ;  /* 0x000000ca27277220 */ /* 0x080fe20000410000 */
[-C--:B------:R-:W-:Y:S01]  /*d370*/  FMUL.FTZ R42, R42, R202.reuse ;  /* 0x000000ca2a2a7220 */ /* 0x080fe20000410000 */
[-C--:B------:R-:W-:Y:S01]  /*d380*/  FMUL.FTZ R43, R43, R202.reuse ;  /* 0x000000ca2b2b7220 */ /* 0x080fe20000410000 */
[----:B------:R-:W-:Y:S01]  /*d390*/  FADD.FTZ R3, R163, R3 ;  /* 0x00000003a3037221 */ /* 0x000fe20000010000 */
[-C--:B------:R-:W-:Y:S01]  /*d3a0*/  FMUL.FTZ R46, R46, R202.reuse ;  /* 0x000000ca2e2e7220 */ /* 0x080fe20000410000 */
[----:B------:R-:W-:Y:S01]  /*d3b0*/  FMUL.FTZ R47, R47, R202 ;  /* 0x000000ca2f2f7220 */ /* 0x000fe20000410000 */
[----:B------:R-:W1:Y:S01]  /*d3c0*/  MUFU.EX2 R161, R171 ;  /* 0x000000ab00a17308 */ /* 0x000e620000000800 */
[----:B----4-:R-:W-:Y:S01]  /*d3d0*/  FADD.FTZ R3, R228, R3 ;  /* 0x00000003e4037221 */ /* 0x010fe20000010000 */
[----:B---3--:R-:W-:Y:S01]  /*d3e0*/  F2FP.BF16.F32.PACK_AB R159, R167, R228 ;  /* 0x000000e4a79f723e */ /* 0x008fe200000010ff */
[-C--:B------:R-:W-:Y:S01]  /*d3f0*/  FMUL.FTZ R50, R50, R202.reuse ;  /* 0x000000ca32327220 */ /* 0x080fe20000410000 */
        /* <DEDUP_REMOVED lines=80> */
[C---:B---3--:R-:W-:Y:S01]  /*d900*/  FADD.FTZ R3, R187.reuse, R3 ;  /* 0x00000003bb037221 */ /* 0x048fe20000010000 */
        /* <DEDUP_REMOVED lines=22> */
[----:B---3--:R-:W-:-:S04]  /*da70*/  FADD.FTZ R4, R196, R4 ;  /* 0x00000004c4047221 */ /* 0x008fc80000010000 */
[C---:B------:R-:W-:Y:S01]  /*da80*/  FADD.FTZ R4, R174.reuse, R4 ;  /* 0x00000004ae047221 */ /* 0x040fe20000010000 */
[----:B------:R-:W-:Y:S01]  /*da90*/  F2FP.BF16.F32.PACK_AB R174, R174, R196 ;  /* 0x000000c4aeae723e */ /* 0x000fe200000010ff */
[----:B0-----:R-:W-:-:S04]  /*daa0*/  FADD.FTZ R3, R198, R3 ;  /* 0x00000003c6037221 */ /* 0x001fc80000010000 */
[C---:B-1----:R-:W-:Y:S01]  /*dab0*/  FADD.FTZ R3, R175.reuse, R3 ;  /* 0x00000003af037221 */ /* 0x042fe20000010000 */
[----:B------:R-:W-:Y:S01]  /*dac0*/  F2FP.BF16.F32.PACK_AB R175, R175, R198 ;  /* 0x000000c6afaf723e */ /* 0x000fe200000010ff */
[----:B--2---:R-:W-:Y:S06]  /*dad0*/  @!P0 BRA `(.L_x_13829) ;  /* 0x0000000000048947 */ /* 0x004fec0003800000 */
[----:B------:R-:W-:Y:S01]  /*dae0*/  BPT.TRAP 0x1 ;  /* 0x000000040000795c */ /* 0x000fe20000300000 */
.L_x_13829:
[----:B------:R0:W1:Y:S01]  /*daf0*/  SYNCS.PHASECHK.TRANS64.TRYWAIT P2, [R200+URZ+0x22850], R201 ;  /* 0x022850c9c80075a7 */ /* 0x000062000804017f */
[----:B------:R-:W-:Y:S05]  /*db00*/  @!P0 BRA `(.L_x_13830) ;  /* 0x0000000000048947 */ /* 0x000fea0003800000 */
[----:B------:R-:W-:Y:S01]  /*db10*/  BPT.TRAP 0x1 ;  /* 0x000000040000795c */ /* 0x000fe20000300000 */
.L_x_13830:
[----:B------:R-:W-:Y:S04]  /*db20*/  BSSY B0, `(.L_x_13831) ;  /* 0x0000004000007945 */ /* 0x000fe80003800000 */
[----:B-1----:R-:W-:Y:S05]  /*db30*/  @P2 BRA `(.L_x_13832) ;  /* 0x0000000000082947 */ /* 0x002fea0003800000 */
[----:B------:R-:W1:Y:S02]  /*db40*/  SYNCS.PHASECHK.TRANS64.TRYWAIT P2, [R200+URZ+0x22850], R201 ;  /* 0x022850c9c80075a7 */ /* 0x000e64000804017f */
[----:B-1----:R-:W-:Y:S05]  /*db50*/  @!P2 BRA `(.L_x_13833) ;  /* 0x000001100024a947 */ /* 0x002fea0003800000 */
.L_x_13832:
[----:B------:R-:W-:Y:S05]  /*db60*/  BSYNC B0 ;  /* 0x0000000000007941 */ /* 0x000fea0003800000 */
.L_x_13831:
[----:B------:R-:W2:Y:S01]  /*db70*/  S2R R177, SR_TID.X ;  /* 0x0000000000b17919 */ /* 0x000ea20000002100 */
[----:B------:R-:W-:Y:S05]  /*db80*/  WARPSYNC.ALL ;  /* 0x0000000000007948 */ /* 0x000fea0003800000 */
[----:B------:R-:W-:Y:S01]  /*db90*/  IMAD.MOV.U32 R178, RZ, RZ, 0xc00 ;  /* 0x00000c00ffb27424 */ /* 0x000fe200078e00ff */
[----:B------:R-:W-:Y:S01]  /*dba0*/  ISETP.GT.AND P2, PT, R21, R20, PT ;  /* 0x000000141500720c */ /* 0x000fe20003f44270 */
[----:B------:R-:W-:Y:S02]  /*dbb0*/  IMAD.MOV.U32 R179, RZ, RZ, 0x40000040 ;  /* 0x40000040ffb37424 */ /* 0x000fe400078e00ff */
[----:B------:R-:W-:-:S02]  /*dbc0*/  IMAD R178, R22, R178, UR37 ;  /* 0x0000002516b27e24 */ /* 0x000fc4000f8e02b2 */
[----:B01----:R-:W-:Y:S01]  /*dbd0*/  @!P1 VIADD R200, R200, 0x22860 ;  /* 0x00022860c8c89836 */ /* 0x003fe20000000000 */
[----:B------:R-:W-:Y:S01]  /*dbe0*/  R2UR UR7, R179 ;  /* 0x00000000b30772ca */ /* 0x000fe200000e0000 */
[----:B------:R-:W-:Y:S01]  /*dbf0*/  IMAD.MOV.U32 R179, RZ, RZ, 0x40000040 ;  /* 0x40000040ffb37424 */ /* 0x000fe200078e00ff */
[----:B------:R-:W-:Y:S01]  /*dc00*/  R2UR UR6, R178 ;  /* 0x00000000b20672ca */ /* 0x000fe200000e0000 */
[----:B------:R-:W-:Y:S01]  /*dc10*/  VIADD R21, R21, 0xffffffff ;  /* 0xffffffff15157836 */ /* 0x000fe20000000000 */
[----:B------:R-:W-:Y:S01]  /*dc20*/  @!P1 PRMT R200, RZ, 0x654, R200 ;  /* 0x00000654ffc89816 */ /* 0x000fe200000000c8 */
[----:B------:R-:W-:Y:S02]  /*dc30*/  IMAD.MOV.U32 R202, RZ, RZ, R8 ;  /* 0x000000ffffca7224 */ /* 0x000fe400078e0008 */
[----:B------:R-:W-:Y:S01]  /*dc40*/  IMAD.MOV.U32 R203, RZ, RZ, R5 ;  /* 0x000000ffffcb7224 */ /* 0x000fe200078e0005 */
[----:B--2---:R-:W-:-:S05]  /*dc50*/  SHF.R.U32.HI R177, RZ, 0x7, R177 ;  /* 0x00000007ffb17819 */ /* 0x004fca00000116b1 */
[----:B------:R-:W-:-:S05]  /*dc60*/  VIADD R177, R177, 0x8 ;  /* 0x00000008b1b17836 */ /* 0x000fca0000000000 */
[----:B------:R0:W-:Y:S06]  /*dc70*/  BAR.SYNC.DEFER_BLOCKING R177, 0x100 ;  /* 0x000400b10000751d */ /* 0x0001ec0000010000 */
        /* <DEDUP_REMOVED lines=43> */
.L_x_13824:
[----:B------:R-:W-:-:S13]  /*df30*/  ISETP.GE.AND P2, PT, R21, R215, PT ;  /* 0x000000d71500720c */ /* 0x000fda0003f46270 */
[----:B------:R-:W-:Y:S05]  /*df40*/  @!P2 BRA `(.L_x_13835) ;  /* 0x0000001c00b4a947 */ /* 0x000fea0003800000 */
[----:B------:R-:W-:Y:S02]  /*df50*/  IMAD.MOV.U32 R201, RZ, RZ, R8 ;  /* 0x000000ffffc97224 */ /* 0x000fe400078e0008 */
[----:B0-----:R-:W-:-:S07]  /*df60*/  IMAD.MOV.U32 R200, RZ, RZ, R5 ;  /* 0x000000ffffc87224 */ /* 0x001fce00078e0005 */
.L_x_13845:
[----:B------:R-:W-:Y:S01]  /*df70*/  VIADD R22, R22, 0x1 ;  /* 0x0000000116167836 */ /* 0x000fe20000000000 */
[----:B------:R-:W-:Y:S05]  /*df80*/  YIELD ;  /* 0x0000000000007946 */ /* 0x000fea0003800000 */
[----:B------:R-:W-:-:S04]  /*df90*/  ISETP.NE.AND P2, PT, R22, 0x2, PT ;  /* 0x000000021600780c */ /* 0x000fc80003f45270 */
[----:B------:R-:W-:Y:S02]  /*dfa0*/  SEL R0, RZ, 0x1, P2 ;  /* 0x00000001ff007807 */ /* 0x000fe40001000000 */
[----:B------:R-:W-:Y:S02]  /*dfb0*/  SEL R22, R22, RZ, P2 ;  /* 0x000000ff16167207 */ /* 0x000fe40001000000 */
[----:B------:R-:W-:Y:S01]  /*dfc0*/  LOP3.LUT R206, R206, R0, RZ, 0x3c, !PT ;  /* 0x00000000cece7212 */ /* 0x000fe200078e3cff */
[----:B-1----:R-:W-:Y:S06]  /*dfd0*/  @!P0 BRA `(.L_x_13836) ;  /* 0x0000000000048947 */ /* 0x002fec0003800000 */
[----:B------:R-:W-:Y:S01]  /*dfe0*/  BPT.TRAP 0x1 ;  /* 0x000000040000795c */ /* 0x000fe20000300000 */
.L_x_13836:
[----:B------:R-:W-:Y:S01]  /*dff0*/  IMAD R20, R22, 0x8, R19 ;  /* 0x0000000816147824 */ /* 0x000fe200078e0213 */
[----:B------:R-:W-:-:S04]  /*e000*/  SHF.L.U32 R211, R206, 0x1f, RZ ;  /* 0x0000001fced37819 */ /* 0x000fc800000006ff */
[----:B------:R0:W1:Y:S01]  /*e010*/  SYNCS.PHASECHK.TRANS64.TRYWAIT P2, [R20+URZ+0x22830], R211 ;  /* 0x022830d3140075a7 */ /* 0x000062000804017f */
[----:B------:R-:W-:Y:S05]  /*e020*/  @!P0 BRA `(.L_x_13837) ;  /* 0x0000000000048947 */ /* 0x000fea0003800000 */
[----:B------:R-:W-:Y:S01]  /*e030*/  BPT.TRAP 0x1 ;  /* 0x000000040000795c */ /* 0x000fe20000300000 */
.L_x_13837:
[----:B------:R-:W-:Y:S02]  /*e040*/  IMAD R156, R22, 0x300, R9 ;  /* 0x00000300169c7824 */ /* 0x000fe400078e0209 */
[----:B------:R-:W-:Y:S01]  /*e050*/  IMAD.MOV.U32 R157, RZ, RZ, 0x40000040 ;  /* 0x40000040ff9d7424 */ /* 0x000fe200078e00ff */
[----:B-1----:R-:W-:Y:S06]  /*e060*/  @P2 BRA `(.L_x_13838) ;  /* 0x0000000000082947 */ /* 0x002fec0003800000 */
[----:B------:R-:W1:Y:S02]  /*e070*/  SYNCS.PHASECHK.TRANS64.TRYWAIT P2, [R20+URZ+0x22830], R211 ;  /* 0x022830d3140075a7 */ /* 0x000e64000804017f */
[----:B-1----:R-:W-:Y:S05]  /*e080*/  @!P2 BRA `(.L_x_13839) ;  /* 0x0000010800eca947 */ /* 0x002fea0003800000 */
.L_x_13838:
        /* <DEDUP_REMOVED lines=163> */
[----:B------:R-:W2:Y:S01]  /*eac0*/  MUFU.EX2 R157, R157 ;  /* 0x0000009d009d7308 */ /* 0x000ea20000000800 */
        /* <DEDUP_REMOVED lines=9> */
[C---:B--2---:R-:W-:Y:S01]  /*eb60*/  FADD.FTZ R4, R157.reuse, R4 ;  /* 0x000000049d047221 */ /* 0x044fe20000010000 */
[----:B------:R-:W-:Y:S02]  /*eb70*/  F2FP.BF16.F32.PACK_AB R202, R157, R156 ;  /* 0x0000009c9dca723e */ /* 0x000fe400000010ff */
[----:B------:R-:W-:-:S04]  /*eb80*/  FMNMX.FTZ R8, R163, R8, !PT ;  /* 0x00000008a3087209 */ /* 0x000fc80007810000 */
[----:B------:R-:W-:Y:S01]  /*eb90*/  FMNMX.FTZ R8, R166, R8, !PT ;  /* 0x00000008a6087209 */ /* 0x000fe20007810000 */
[----:B------:R-:W-:Y:S01]  /*eba0*/  MUFU.EX2 R156, R168 ;  /* 0x000000a8009c7308 */ /* 0x000fe20000000800 */
[----:B---3--:R-:W-:Y:S02]  /*ebb0*/  FADD.FTZ R4, R152, R4 ;  /* 0x0000000498047221 */ /* 0x008fe40000010000 */
[----:B------:R-:W-:-:S04]  /*ebc0*/  FMNMX.FTZ R8, R167, R8, !PT ;  /* 0x00000008a7087209 */ /* 0x000fc80007810000 */
[----:B------:R-:W-:Y:S01]  /*ebd0*/  FMNMX.FTZ R8, R170, R8, !PT ;  /* 0x00000008aa087209 */ /* 0x000fe20007810000 */
[----:B------:R-:W-:Y:S01]  /*ebe0*/  MUFU.EX2 R168, R192 ;  /* 0x000000c000a87308 */ /* 0x000fe20000000800 */
[C---:B----4-:R-:W-:Y:S01]  /*ebf0*/  FADD.FTZ R4, R161.reuse, R4 ;  /* 0x00000004a1047221 */ /* 0x050fe20000010000 */
[----:B------:R-:W-:Y:S02]  /*ec00*/  F2FP.BF16.F32.PACK_AB R152, R161, R152 ;  /* 0x00000098a198723e */ /* 0x000fe400000010ff */
[----:B------:R-:W-:-:S04]  /*ec10*/  FMNMX.FTZ R8, R171, R8, !PT ;  /* 0x00000008ab087209 */ /* 0x000fc80007810000 */
[----:B------:R-:W-:Y:S01]  /*ec20*/  FMNMX.FTZ R8, R174, R8, !PT ;  /* 0x00000008ae087209 */ /* 0x000fe20007810000 */
[----:B------:R-:W2:Y:S03]  /*ec30*/  MUFU.EX2 R164, R164 ;  /* 0x000000a400a47308 */ /* 0x000ea60000000800 */
[----:B------:R-:W-:-:S04]  /*ec40*/  FMNMX.FTZ R8, R175, R8, !PT ;  /* 0x00000008af087209 */ /* 0x000fc80007810000 */
[----:B------:R-:W-:Y:S01]  /*ec50*/  FMNMX.FTZ R8, R178, R8, !PT ;  /* 0x00000008b2087209 */ /* 0x000fe20007810000 */
[----:B------:R-:W3:Y:S03]  /*ec60*/  MUFU.EX2 R165, R165 ;  /* 0x000000a500a57308 */ /* 0x000ee60000000800 */
[----:B------:R-:W-:-:S04]  /*ec70*/  FMNMX.FTZ R8, R179, R8, !PT ;  /* 0x00000008b3087209 */ /* 0x000fc80007810000 */
[----:B------:R-:W-:Y:S01]  /*ec80*/  FMNMX.FTZ R8, R182, R8, !PT ;  /* 0x00000008b6087209 */ /* 0x000fe20007810000 */
[----:B------:R-:W4:Y:S01]  /*ec90*/  MUFU.EX2 R169, R169 ;  /* 0x000000a900a97308 */ /* 0x000f220000000800 */
[----:B--2---:R-:W-:Y:S02]  /*eca0*/  FADD.FTZ R4, R164, R4 ;  /* 0x00000004a4047221 */ /* 0x004fe40000010000 */
[----:B------:R-:W-:-:S04]  /*ecb0*/  FMNMX.FTZ R8, R183, R8, !PT ;  /* 0x00000008b7087209 */ /* 0x000fc80007810000 */
[----:B------:R-:W-:Y:S01]  /*ecc0*/  FMNMX.FTZ R8, R186, R8, !PT ;  /* 0x00000008ba087209 */ /* 0x000fe20007810000 */
[----:B------:R-:W2:Y:S01]  /*ecd0*/  MUFU.EX2 R172, R172 ;  /* 0x000000ac00ac7308 */ /* 0x000ea20000000800 */
[----:B---3--:R-:W-:Y:S02]  /*ece0*/  FADD.FTZ R4, R165, R4 ;  /* 0x00000004a5047221 */ /* 0x008fe40000010000 */
[----:B------:R-:W-:Y:S02]  /*ecf0*/  FMNMX.FTZ R8, R187, R8, !PT ;  /* 0x00000008bb087209 */ /* 0x000fe40007810000 */
[----:B------:R-:W-:Y:S02]  /*ed00*/  FADD.FTZ R4, R156, R4 ;  /* 0x000000049c047221 */ /* 0x000fe40000010000 */
[----:B------:R-:W-:Y:S01]  /*ed10*/  FMNMX.FTZ R8, R190, R8, !PT ;  /* 0x00000008be087209 */ /* 0x000fe20007810000 */
[----:B------:R-:W3:Y:S01]  /*ed20*/  MUFU.EX2 R173, R173 ;  /* 0x000000ad00ad7308 */ /* 0x000ee20000000800 */
[C---:B----4-:R-:W-:Y:S01]  /*ed30*/  FADD.FTZ R4, R169.reuse, R4 ;  /* 0x00000004a9047221 */ /* 0x050fe20000010000 */
[----:B------:R-:W-:-:S02]  /*ed40*/  F2FP.BF16.F32.PACK_AB R156, R169, R156 ;  /* 0x0000009ca99c723e */ /* 0x000fc400000010ff */
[----:B------:R-:W-:-:S04]  /*ed50*/  FMNMX.FTZ R8, R191, R8, !PT ;  /* 0x00000008bf087209 */ /* 0x000fc80007810000 */
[----:B------:R-:W-:Y:S01]  /*ed60*/  FMNMX.FTZ R8, R194, R8, !PT ;  /* 0x00000008c2087209 */ /* 0x000fe20007810000 */
[----:B------:R4:W5:Y:S01]  /*ed70*/  MUFU.EX2 R160, R176 ;  /* 0x000000b000a07308 */ /* 0x0009620000000800 */
[----:B--2---:R-:W-:Y:S02]  /*ed80*/  FADD.FTZ R4, R172, R4 ;  /* 0x00000004ac047221 */ /* 0x004fe40000010000 */
[----:B------:R-:W-:-:S04]  /*ed90*/  FMNMX.FTZ R8, R195, R8, !PT ;  /* 0x00000008c3087209 */ /* 0x000fc80007810000 */
[----:B------:R-:W-:Y:S01]  /*eda0*/  FMNMX.FTZ R8, R198, R8, !PT ;  /* 0x00000008c6087209 */ /* 0x000fe20007810000 */
[----:B------:R-:W2:Y:S01]  /*edb0*/  MUFU.EX2 R177, R177 ;  /* 0x000000b100b17308 */ /* 0x000ea20000000800 */
[----:B----4-:R-:W-:Y:S01]  /*edc0*/  IADD3 R176, -R213, 0xb, RZ ;  /* 0x0000000bd5b07810 */ /* 0x010fe20007ffe1ff */
[----:B---3--:R-:W-:Y:S01]  /*edd0*/  FADD.FTZ R4, R173, R4 ;  /* 0x00000004ad047221 */ /* 0x008fe20000010000 */
[----:B------:R-:W-:-:S05]  /*ede0*/  FMNMX.FTZ R8, R199, R8, !PT ;  /* 0x00000008c7087209 */ /* 0x000fca0007810000 */
[----:B------:R-:W3:Y:S01]  /*edf0*/  SHFL.BFLY PT, R153, R8, 0x2, 0x1f ;  /* 0x0c401f0008997f89 */ /* 0x000ee200000e0000 */
[----:B------:R-:W4:Y:S01]  /*ee00*/  MUFU.EX2 R180, R180 ;  /* 0x000000b400b47308 */ /* 0x000f220000000800 */
[----:B-----5:R-:W-:-:S07]  /*ee10*/  FADD.FTZ R4, R160, R4 ;  /* 0x00000004a0047221 */ /* 0x020fce0000010000 */
[----:B------:R-:W5:Y:S01]  /*ee20*/  MUFU.EX2 R181, R181 ;  /* 0x000000b500b57308 */ /* 0x000f620000000800 */
[C---:B--2---:R-:W-:Y:S01]  /*ee30*/  FADD.FTZ R4, R177.reuse, R4 ;  /* 0x00000004b1047221 */ /* 0x044fe20000010000 */
[----:B------:R-:W-:-:S06]  /*ee40*/  F2FP.BF16.F32.PACK_AB R160, R177, R160 ;  /* 0x000000a0b1a0723e */ /* 0x000fcc00000010ff */
[----:B------:R-:W2:Y:S01]  /*ee50*/  MUFU.EX2 R184, R184 ;  /* 0x000000b800b87308 */ /* 0x000ea20000000800 */
[----:B----4-:R-:W-:Y:S01]  /*ee60*/  FADD.FTZ R4, R180, R4 ;  /* 0x00000004b4047221 */ /* 0x010fe20000010000 */
[----:B---3--:R-:W-:-:S06]  /*ee70*/  FMNMX.FTZ R8, R8, R153, !PT ;  /* 0x0000009908087209 */ /* 0x008fcc0007810000 */
[----:B------:R-:W3:Y:S01]  /*ee80*/  MUFU.EX2 R185, R185 ;  /* 0x000000b900b97308 */ /* 0x000ee20000000800 */
[----:B-----5:R-:W-:Y:S01]  /*ee90*/  FADD.FTZ R4, R181, R4 ;  /* 0x00000004b5047221 */ /* 0x020fe20000010000 */
[----:B------:R-:W4:Y:S06]  /*eea0*/  SHFL.BFLY PT, R153, R8, 0x1, 0x1f ;  /* 0x0c201f0008997f89 */ /* 0x000f2c00000e0000 */
[----:B------:R-:W5:Y:S01]  /*eeb0*/  MUFU.EX2 R188, R188 ;  /* 0x000000bc00bc7308 */ /* 0x000f620000000800 */
[----:B--2---:R-:W-:-:S07]  /*eec0*/  FADD.FTZ R4, R184, R4 ;  /* 0x00000004b8047221 */ /* 0x004fce0000010000 */
[----:B------:R-:W2:Y:S01]  /*eed0*/  MUFU.EX2 R189, R189 ;  /* 0x000000bd00bd7308 */ /* 0x000ea20000000800 */
[----:B---3--:R-:W-:-:S07]  /*eee0*/  FADD.FTZ R4, R185, R4 ;  /* 0x00000004b9047221 */ /* 0x008fce0000010000 */
[----:B------:R-:W-:Y:S01]  /*eef0*/  MUFU.EX2 R193, R193 ;  /* 0x000000c100c17308 */ /* 0x000fe20000000800 */
[----:B-----5:R-:W-:Y:S01]  /*ef00*/  FADD.FTZ R4, R188, R4 ;  /* 0x00000004bc047221 */ /* 0x020fe20000010000 */
[----:B----4-:R-:W-:-:S06]  /*ef10*/  FMNMX.FTZ R8, R8, R153, !PT ;  /* 0x0000009908087209 */ /* 0x010fcc0007810000 */
[----:B------:R-:W-:Y:S01]  /*ef20*/  MUFU.EX2 R196, R196 ;  /* 0x000000c400c47308 */ /* 0x000fe20000000800 */
[C---:B------:R-:W-:Y:S01]  /*ef30*/  FADD.FTZ R157, -R8.reuse, R201 ;  /* 0x000000c9089d7221 */ /* 0x040fe20000010100 */
[-C--:B------:R-:W-:Y:S01]  /*ef40*/  FMUL.FTZ R153, R8, R0.reuse ;  /* 0x0000000008997220 */ /* 0x080fe20000410000 */
[----:B--2---:R-:W-:Y:S02]  /*ef50*/  FADD.FTZ R4, R189, R4 ;  /* 0x00000004bd047221 */ /* 0x004fe40000010000 */
        /* <DEDUP_REMOVED lines=27> */
[----:B------:R-:W-:Y:S01]  /*f110*/  FFMA.FTZ R199, R199, R0, -R153 ;  /* 0x00000000c7c77223 */ /* 0x000fe20000010899 */
[----:B--2---:R-:W-:Y:S01]  /*f120*/  @!P1 VIADD R154, R20, 0x22840 ;  /* 0x00022840149a9836 */ /* 0x004fe20000000000 */
[----:B------:R-:W2:Y:S01]  /*f130*/  MUFU.EX2 R203, R158 ;  /* 0x0000009e00cb7308 */ /* 0x000ea20000000800 */
[----:B---3--:R-:W-:Y:S01]  /*f140*/  FFMA.FTZ R3, R157, R3, R201 ;  /* 0x000000039d037223 */ /* 0x008fe200000100c9 */
[-C--:B------:R-:W-:Y:S01]  /*f150*/  FMUL.FTZ R26, R26, R157.reuse ;  /* 0x0000009d1a1a7220 */ /* 0x080fe20000410000 */
[-C--:B------:R-:W-:Y:S01]  /*f160*/  FMUL.FTZ R27, R27, R157.reuse ;  /* 0x0000009d1b1b7220 */ /* 0x080fe20000410000 */
[----:B------:R-:W-:Y:S01]  /*f170*/  @!P1 PRMT R154, RZ, 0x654, R154 ;  /* 0x00000654ff9a9816 */ /* 0x000fe2000000009a */
[----:B------:R3:W-:Y:S06]  /*f180*/  BAR.ARV R176, 0x100 ;  /* 0x000400b00000751d */ /* 0x0007ec0000002000 */
[----:B------:R-:W5:Y:S01]  /*f190*/  MUFU.EX2 R159, R159 ;  /* 0x0000009f009f7308 */ /* 0x000f620000000800 */
[----:B----4-:R-:W-:Y:S01]  /*f1a0*/  FADD.FTZ R3, R155, R3 ;  /* 0x000000039b037221 */ /* 0x010fe20000010000 */
[----:B------:R4:W-:Y:S01]  /*f1b0*/  @!P1 SYNCS.ARRIVE.TRANS64.RED.A1T0 RZ, [R154+URZ], RZ ;  /* 0x000000ff9aff99a7 */ /* 0x0009e2000810043f */
[-C--:B------:R-:W-:Y:S01]  /*f1c0*/  FMUL.FTZ R30, R30, R157.reuse ;  /* 0x0000009d1e1e7220 */ /* 0x080fe20000410000 */
[-C--:B------:R-:W-:Y:S01]  /*f1d0*/  FMUL.FTZ R31, R31, R157.reuse ;  /* 0x0000009d1f1f7220 */ /* 0x080fe20000410000 */
[-C--:B------:R-:W-:Y:S01]  /*f1e0*/  FMUL.FTZ R34, R34, R157.reuse ;  /* 0x0000009d22227220 */ /* 0x080fe20000410000 */
[----:B--2---:R-:W-:Y:S01]  /*f1f0*/  FADD.FTZ R3, R203, R3 ;  /* 0x00000003cb037221 */ /* 0x004fe20000010000 */
[-C--:B------:R-:W-:Y:S01]  /*f200*/  FMUL.FTZ R35, R35, R157.reuse ;  /* 0x0000009d23237220 */ /* 0x080fe20000410000 */
[----:B------:R-:W2:Y:S01]  /*f210*/  MUFU.EX2 R153, R162 ;  /* 0x000000a200997308 */ /* 0x000ea20000000800 */
[-C--:B------:R-:W-:Y:S01]  /*f220*/  FMUL.FTZ R38, R38, R157.reuse ;  /* 0x0000009d26267220 */ /* 0x080fe20000410000 */
[----:B----4-:R-:W-:Y:S01]  /*f230*/  F2FP.BF16.F32.PACK_AB R154, R165, R164 ;  /* 0x000000a4a59a723e */ /* 0x010fe200000010ff */
[-C--:B------:R-:W-:Y:S01]  /*f240*/  FMUL.FTZ R39, R39, R157.reuse ;  /* 0x0000009d27277220 */ /* 0x080fe20000410000 */
[-C--:B------:R-:W-:Y:S01]  /*f250*/  FMUL.FTZ R42, R42, R157.reuse ;  /* 0x0000009d2a2a7220 */ /* 0x080fe20000410000 */
[-C--:B------:R-:W-:Y:S01]  /*f260*/  FMUL.FTZ R43, R43, R157.reuse ;  /* 0x0000009d2b2b7220 */ /* 0x080fe20000410000 */
[-C--:B------:R-:W-:Y:S01]  /*f270*/  FMUL.FTZ R46, R46, R157.reuse ;  /* 0x0000009d2e2e7220 */ /* 0x080fe20000410000 */
[-C--:B------:R-:W-:Y:S01]  /*f280*/  FMUL.FTZ R47, R47, R157.reuse ;  /* 0x0000009d2f2f7220 */ /* 0x080fe20000410000 */
[----:B------:R-:W4:Y:S01]  /*f290*/  MUFU.EX2 R163, R163 ;  /* 0x000000a300a37308 */ /* 0x000f220000000800 */
[----:B-----5:R-:W-:Y:S01]  /*f2a0*/  FADD.FTZ R3, R159, R3 ;  /* 0x000000039f037221 */ /* 0x020fe20000010000 */
        /* <DEDUP_REMOVED lines=68> */
[----:B------:R-:W-:Y:S01]  /*f6f0*/  F2FP.BF16.F32.PACK_AB R157, R171, R192 ;  /* 0x000000c0ab9d723e */ /* 0x000fe200000010ff */
[----:B------:R-:W-:Y:S01]  /*f700*/  FADD.FTZ R4, R168, R4 ;  /* 0x00000004a8047221 */ /* 0x000fe20000010000 */
[----:B------:R-:W4:Y:S01]  /*f710*/  MUFU.EX2 R182, R182 ;  /* 0x000000b600b67308 */ /* 0x000f220000000800 */
[----:B-----5:R-:W-:Y:S01]  /*f720*/  FADD.FTZ R3, R178, R3 ;  /* 0x00000003b2037221 */ /* 0x020fe20000010000 */
[----:B------:R-:W-:Y:S01]  /*f730*/  F2FP.BF16.F32.PACK_AB R201, R155, R201 ;  /* 0x000000c99bc9723e */ /* 0x000fe200000010ff */
[----:B------:R-:W-:Y:S01]  /*f740*/  FADD.FTZ R4, R193, R4 ;  /* 0x00000004c1047221 */ /* 0x000fe20000010000 */
[----:B------:R-:W-:-:S02]  /*f750*/  F2FP.BF16.F32.PACK_AB R203, R159, R203 ;  /* 0x000000cb9fcb723e */ /* 0x000fc400000010ff */
[----:B------:R-:W-:Y:S01]  /*f760*/  F2FP.BF16.F32.PACK_AB R153, R163, R153 ;  /* 0x00000099a399723e */ /* 0x000fe200000010ff */
[----:B------:R-:W-:Y:S01]  /*f770*/  FADD.FTZ R4, R196, R4 ;  /* 0x00000004c4047221 */ /* 0x000fe20000010000 */
[----:B------:R-:W5:Y:S01]  /*f780*/  MUFU.EX2 R183, R183 ;  /* 0x000000b700b77308 */ /* 0x000f620000000800 */
        /* <DEDUP_REMOVED lines=10> */
[----:B-----5:R-:W-:Y:S01]  /*f830*/  FADD.FTZ R3, R183, R3 ;  /* 0x00000003b7037221 */ /* 0x020fe20000010000 */
[----:B------:R-:W-:Y:S02]  /*f840*/  F2FP.BF16.F32.PACK_AB R159, R175, R174 ;  /* 0x000000aeaf9f723e */ /* 0x000fe400000010ff */
[----:B------:R-:W-:Y:S02]  /*f850*/  F2FP.BF16.F32.PACK_AB R161, R179, R178 ;  /* 0x000000b2b3a1723e */ /* 0x000fe400000010ff */
[----:B------:R-:W-:-:S02]  /*f860*/  F2FP.BF16.F32.PACK_AB R163, R183, R182 ;  /* 0x000000b6b7a3723e */ /* 0x000fc400000010ff */
[----:B------:R-:W5:Y:S01]  /*f870*/  MUFU.EX2 R190, R190 ;  /* 0x000000be00be7308 */ /* 0x000f620000000800 */
[----:B--2---:R-:W-:-:S07]  /*f880*/  FADD.FTZ R3, R165, R3 ;  /* 0x00000003a5037221 */ /* 0x004fce0000010000 */
[----:B------:R-:W2:Y:S01]  /*f890*/  MUFU.EX2 R191, R191 ;  /* 0x000000bf00bf7308 */ /* 0x000ea20000000800 */
[C---:B----4-:R-:W-:Y:S01]  /*f8a0*/  FADD.FTZ R3, R187.reuse, R3 ;  /* 0x00000003bb037221 */ /* 0x050fe20000010000 */
[----:B------:R-:W-:-:S06]  /*f8b0*/  F2FP.BF16.F32.PACK_AB R165, R187, R165 ;  /* 0x000000a5bba5723e */ /* 0x000fcc00000010ff */
[----:B------:R-:W4:Y:S01]  /*f8c0*/  MUFU.EX2 R169, R194 ;  /* 0x000000c200a97308 */ /* 0x000f220000000800 */
[----:B-----5:R-:W-:-:S07]  /*f8d0*/  FADD.FTZ R3, R190, R3 ;  /* 0x00000003be037221 */ /* 0x020fce0000010000 */
[----:B------:R-:W5:Y:S01]  /*f8e0*/  MUFU.EX2 R195, R195 ;  /* 0x000000c300c37308 */ /* 0x000f620000000800 */
[C---:B--2---:R-:W-:Y:S01]  /*f8f0*/  FADD.FTZ R3, R191.reuse, R3 ;  /* 0x00000003bf037221 */ /* 0x044fe20000010000 */
[----:B------:R-:W-:-:S06]  /*f900*/  F2FP.BF16.F32.PACK_AB R167, R191, R190 ;  /* 0x000000bebfa7723e */ /* 0x000fcc00000010ff */
[----:B------:R-:W2:Y:S01]  /*f910*/  MUFU.EX2 R171, R198 ;  /* 0x000000c600ab7308 */ /* 0x000ea20000000800 */
[----:B----4-:R-:W-:-:S07]  /*f920*/  FADD.FTZ R3, R169, R3 ;  /* 0x00000003a9037221 */ /* 0x010fce0000010000 */
[----:B------:R-:W4:Y:S01]  /*f930*/  MUFU.EX2 R170, R197 ;  /* 0x000000c500aa7308 */ /* 0x000f220000000800 */
[C---:B-----5:R-:W-:Y:S01]  /*f940*/  FADD.FTZ R3, R195.reuse, R3 ;  /* 0x00000003c3037221 */ /* 0x060fe20000010000 */
[----:B------:R-:W-:-:S06]  /*f950*/  F2FP.BF16.F32.PACK_AB R169, R195, R169 ;  /* 0x000000a9c3a9723e */ /* 0x000fcc00000010ff */
[----:B------:R-:W5:Y:S01]  /*f960*/  MUFU.EX2 R199, R199 ;  /* 0x000000c700c77308 */ /* 0x000f620000000800 */
[----:B--2---:R-:W-:Y:S01]  /*f970*/  FADD.FTZ R3, R171, R3 ;  /* 0x00000003ab037221 */ /* 0x004fe20000010000 */
[C---:B----4-:R-:W-:Y:S01]  /*f980*/  FADD.FTZ R4, R170.reuse, R4 ;  /* 0x00000004aa047221 */ /* 0x050fe20000010000 */
[----:B------:R-:W-:Y:S02]  /*f990*/  F2FP.BF16.F32.PACK_AB R170, R170, R196 ;  /* 0x000000c4aaaa723e */ /* 0x000fe400000010ff */
[C---:B-----5:R-:W-:Y:S01]  /*f9a0*/  FADD.FTZ R3, R199.reuse, R3 ;  /* 0x00000003c7037221 */ /* 0x060fe20000010000 */
[----:B------:R-:W-:Y:S01]  /*f9b0*/  F2FP.BF16.F32.PACK_AB R171, R199, R171 ;  /* 0x000000abc7ab723e */ /* 0x000fe200000010ff */
[----:B---3--:R-:W-:Y:S06]  /*f9c0*/  @!P0 BRA `(.L_x_13840) ;  /* 0x0000000000048947 */ /* 0x008fec0003800000 */
[----:B------:R-:W-:Y:S01]  /*f9d0*/  BPT.TRAP 0x1 ;  /* 0x000000040000795c */ /* 0x000fe20000300000 */
.L_x_13840:
[----:B------:R2:W3:Y:S01]  /*f9e0*/  SYNCS.PHASECHK.TRANS64.TRYWAIT P2, [R20+URZ+0x22850], R211 ;  /* 0x022850d3140075a7 */ /* 0x0004e2000804017f */
[----:B------:R-:W-:Y:S05]  /*f9f0*/  @!P0 BRA `(.L_x_13841) ;  /* 0x0000000000048947 */ /* 0x000fea0003800000 */
[----:B------:R-:W-:Y:S01]  /*fa00*/  BPT.TRAP 0x1 ;  /* 0x000000040000795c */ /* 0x000fe20000300000 */
.L_x_13841:
[----:B------:R-:W-:Y:S04]  /*fa10*/  BSSY B0, `(.L_x_13842) ;  /* 0x0000004000007945 */ /* 0x000fe80003800000 */
[----:B---3--:R-:W-:Y:S05]  /*fa20*/  @P2 BRA `(.L_x_13843) ;  /* 0x0000000000082947 */ /* 0x008fea0003800000 */
[----:B------:R-:W3:Y:S02]  /*fa30*/  SYNCS.PHASECHK.TRANS64.TRYWAIT P2, [R20+URZ+0x22850], R211 ;  /* 0x022850d3140075a7 */ /* 0x000ee4000804017f */
[----:B---3--:R-:W-:Y:S05]  /*fa40*/  @!P2 BRA `(.L_x_13844) ;  /* 0x000000f00090a947 */ /* 0x008fea0003800000 */
.L_x_13843:
[----:B------:R-:W-:Y:S05]  /*fa50*/  BSYNC B0 ;  /* 0x0000000000007941 */ /* 0x000fea0003800000 */
.L_x_13842:
[----:B------:R-:W4:Y:S01]  /*fa60*/  S2R R174, SR_TID.X ;  /* 0x0000000000ae7919 */ /* 0x000f220000002100 */
[----:B------:R-:W-:Y:S01]  /*fa70*/  IMAD.MOV.U32 R173, RZ, RZ, 0x40000040 ;  /* 0x40000040ffad7424 */ /* 0x000fe200078e00ff */
[----:B------:R-:W-:Y:S05]  /*fa80*/  WARPSYNC.ALL ;  /* 0x0000000000007948 */ /* 0x000fea0003800000 */
[----:B------:R-:W-:Y:S01]  /*fa90*/  R2UR UR7, R173 ;  /* 0x00000000ad0772ca */ /* 0x000fe200000e0000 */
[----:B------:R-:W-:Y:S01]  /*faa0*/  IMAD.MOV.U32 R172, RZ, RZ, 0xc00 ;  /* 0x00000c00ffac7424 */ /* 0x000fe200078e00ff */
[----:B------:R-:W-:Y:S01]  /*fab0*/  ISETP.GT.AND P2, PT, R21, R215, PT ;  /* 0x000000d71500720c */ /* 0x000fe20003f44270 */
[----:B------:R-:W-:-:S02]  /*fac0*/  IMAD.MOV.U32 R175, RZ, RZ, 0x40000040 ;  /* 0x40000040ffaf7424 */ /* 0x000fc400078e00ff */
[----:B------:R-:W-:Y:S02]  /*fad0*/  IMAD R172, R22, R172, UR37 ;  /* 0x0000002516ac7e24 */ /* 0x000fe4000f8e02ac */
[----:B0123--:R-:W-:Y:S02]  /*fae0*/  @!P1 VIADD R20, R20, 0x22860 ;  /* 0x0002286014149836 */ /* 0x00ffe40000000000 */
[----:B------:R-:W-:Y:S01]  /*faf0*/  VIADD R21, R21, 0xffffffff ;  /* 0xffffffff15157836 */ /* 0x000fe20000000000 */
[----:B------:R-:W-:Y:S02]  /*fb00*/  R2UR UR6, R172 ;  /* 0x00000000ac0672ca */ /* 0x000fe400000e0000 */
[----:B------:R-:W-:Y:S02]  /*fb10*/  @!P1 PRMT R20, RZ, 0x654, R20 ;  /* 0x00000654ff149816 */ /* 0x000fe40000000014 */
[----:B----4-:R-:W-:-:S05]  /*fb20*/  SHF.R.U32.HI R174, RZ, 0x7, R174 ;  /* 0x00000007ffae7819 */ /* 0x010fca00000116ae */
        /* <DEDUP_REMOVED lines=47> */
.L_x_13835:
[----:B------:R-:W-:Y:S05]  /*fe20*/  WARPSYNC.ALL ;  /* 0x0000000000007948 */ /* 0x000fea0003800000 */
[----:B------:R-:W2:Y:S01]  /*fe30*/  SHFL.BFLY PT, R7, R4, 0x2, 0x1f ;  /* 0x0c401f0004077f89 */ /* 0x000ea200000e0000 */
[----:B------:R-:W-:Y:S02]  /*fe40*/  IMAD.MOV.U32 R154, RZ, RZ, -0x800000 ;  /* 0xff800000ff9a7424 */ /* 0x000fe400078e00ff */
[----:B------:R-:W-:Y:S01]  /*fe50*/  VIADD R22, R22, 0x1 ;  /* 0x0000000116167836 */ /* 0x000fe20000000000 */
[----:B------:R-:W3:Y:S01]  /*fe60*/  SHFL.BFLY PT, R10, R3, 0x2, 0x1f ;  /* 0x0c401f00030a7f89 */ /* 0x000ee200000e0000 */
[----:B------:R-:W-:Y:S01]  /*fe70*/  VIADD R230, R230, 0x1 ;  /* 0x00000001e6e67836 */ /* 0x000fe20000000000 */
[----:B------:R4:W-:Y:S08]  /*fe80*/  BAR.ARV R176, 0x100 ;  /* 0x000400b00000751d */ /* 0x0009f00000002000 */
[----:B------:R-:W-:Y:S06]  /*fe90*/  BAR.ARV 0x8, 0x180 ;  /* 0x0206000000007b1d */ /* 0x000fec0000002000 */
[----:B------:R-:W-:Y:S01]  /*fea0*/  ISETP.NE.AND P1, PT, R22, 0x2, PT ;  /* 0x000000021600780c */ /* 0x000fe20003f25270 */
[----:B--2---:R-:W-:Y:S01]  /*feb0*/  FADD.FTZ R9, R7, R4 ;  /* 0x0000000407097221 */ /* 0x004fe20000010000 */
[----:B------:R-:W-:-:S02]  /*fec0*/  IMAD.MOV.U32 R4, RZ, RZ, RZ ;  /* 0x000000ffff047224 */ /* 0x000fc400078e00ff */
[----:B------:R-:W-:Y:S01]  /*fed0*/  SEL R22, R22, RZ, P1 ;  /* 0x000000ff16167207 */ /* 0x000fe20000800000 */
[----:B---3--:R-:W-:Y:S01]  /*fee0*/  FADD.FTZ R10, R10, R3 ;  /* 0x000000030a0a7221 */ /* 0x008fe20000010000 */
[----:B------:R-:W2:Y:S01]  /*fef0*/  SHFL.BFLY PT, R6, R9, 0x1, 0x1f ;  /* 0x0c201f0009067f89 */ /* 0x000ea200000e0000 */
[----:B------:R-:W-:Y:S02]  /*ff00*/  IMAD.MOV.U32 R3, RZ, RZ, RZ ;  /* 0x000000ffff037224 */ /* 0x000fe400078e00ff */
[----:B--2---:R-:W-:-:S05]  /*ff10*/  FADD.FTZ R6, R9, R6 ;  /* 0x0000000609067221 */ /* 0x004fca0000010000 */
[----:B------:R-:W-:-:S13]  /*ff20*/  FSETP.NE.FTZ.AND P0, PT, R6, RZ, PT ;  /* 0x000000ff0600720b */ /* 0x000fda0003f15000 */
[----:B------:R-:W2:Y:S08]  /*ff30*/  @P0 MUFU.LG2 R7, R6 ;  /* 0x0000000600070308 */ /* 0x000eb00000000c00 */
[----:B------:R3:W5:Y:S01]  /*ff40*/  @P0 MUFU.RCP R4, R6 ;  /* 0x0000000600040308 */ /* 0x0007620000001000 */
[----:B--2---:R-:W-:Y:S01]  /*ff50*/  @P0 FMUL.FTZ R7, R7, 0.69314718246459960938 ;  /* 0x3f31721807070820 */ /* 0x004fe20000410000 */
[----:B---3--:R-:W-:-:S04]  /*ff60*/  @P0 FMUL.FTZ R6, R0, 0.69314718246459960938 ;  /* 0x3f31721800060820 */ /* 0x008fc80000410000 */
[----:B------:R-:W-:Y:S02]  /*ff70*/  @P0 FFMA.FTZ R154, R6, R5, R7 ;  /* 0x00000005069a0223 */ /* 0x000fe40000010007 */
[----:B------:R-:W2:Y:S01]  /*ff80*/  SHFL.BFLY PT, R5, R10, 0x1, 0x1f ;  /* 0x0c201f000a057f89 */ /* 0x000ea200000e0000 */
        /* <DEDUP_REMOVED lines=41> */
[----:B------:R-:W2:Y:S01]  /*10220*/  @P0 MUFU.LG2 R7, R9 ;  /* 0x0000000900070308 */ /* 0x000ea20000000c00 */
[----:B------:R-:W-:Y:S01]  /*10230*/  @P0 FMUL.FTZ R5, R0, 0.69314718246459960938 ;  /* 0x3f31721800050820 */ /* 0x000fe20000410000 */
[----:B------:R-:W-:-:S02]  /*10240*/  IMAD.MOV.U32 R0, RZ, RZ, -0x800000 ;  /* 0xff800000ff007424 */ /* 0x000fc400078e00ff */
        /* <DEDUP_REMOVED lines=17> */
[----:B------:R-:W-:Y:S01]  /*10360*/  FMUL.FTZ R132, R132, R4 ;  /* 0x0000000484847220 */ /* 0x000fe20000410000 */
[----:B------:R-:W-:Y:S01]  /*10370*/  @P0 FFMA.FTZ R0, R5, R8, R6 ;  /* 0x0000000805000223 */ /* 0x000fe20000010006 */
        /* <DEDUP_REMOVED lines=73> */
[----:B------:R-:W-:Y:S01]  /*10810*/  FMUL.FTZ R149, R149, R4 ;  /* 0x0000000495957220 */ /* 0x000fe20000410000 */
[----:B------:R-:W-:-:S02]  /*10820*/  PLOP3.LUT P0, PT, PT, PT, PT, 0x8, 0x0 ;  /* 0x000000000000781c */ /* 0x000fc40003f0e170 */
[----:B----4-:R-:W-:-:S11]  /*10830*/  LOP3.LUT R206, R206, R3, RZ, 0x3c, !PT ;  /* 0x00000003cece7212 */ /* 0x010fd600078e3cff */
.L_x_13780:
[----:B------:R-:W-:Y:S05]  /*10840*/  WARPSYNC.ALL ;  /* 0x0000000000007948 */ /* 0x000fea0003800000 */
[----:B------:R-:W2:Y:S08]  /*10850*/  S2UR UR5, SR_CgaCtaId ;  /* 0x00000000000579c3 */ /* 0x000eb00000008800 */
[----:B------:R-:W-:Y:S06]  /*10860*/  BAR.SYNC.DEFER_BLOCKING 0x5, 0x180 ;  /* 0x0146000000007b1d */ /* 0x000fec0000010000 */
[----:B------:R-:W-:Y:S01]  /*10870*/  UMOV UR4, 0x400 ;  /* 0x0000040000047882 */ /* 0x000fe20000000000 */
[----:B------:R-:W-:Y:S01]  /*10880*/  BSSY B0, `(.L_x_13846) ;  /* 0x00004fa000007945 */ /* 0x000fe20003800000 */
[----:B--2---:R-:W-:-:S06]  /*10890*/  ULEA UR4, UR5, UR4, 0x18 ;  /* 0x0000000405047291 */ /* 0x004fcc000f8ec03f */
[----:B------:R-:W-:-:S05]  /*108a0*/  IMAD.U32 R19, RZ, RZ, UR4 ;  /* 0x00000004ff137e24 */ /* 0x000fca000f8e00ff */
[----:B------:R2:W3:Y:S01]  /*108b0*/  LDS.128 R4, [R19+0x228d0] ;  /* 0x0228d00013047984 */ /* 0x0004e20000000c00 */
[----:B------:R-:W-:Y:S06]  /*108c0*/  BAR.ARV 0x4, 0x180 ;  /* 0x0106000000007b1d */ /* 0x000fec0000002000 */
[----:B------:R-:W-:Y:S05]  /*108d0*/  @P0 BRA `(.L_x_13847) ;  /* 0x0000004000000947 */ /* 0x000fea0003800000 */
[----:B------:R-:W4:Y:S01]  /*108e0*/  LDL R8, [R1+0x74] ;  /* 0x0000740001087983 */ /* 0x000f220000100800 */
[----:B------:R-:W-:Y:S01]  /*108f0*/  ISETP.NE.AND P0, PT, R223, RZ, PT ;  /* 0x000000ffdf00720c */ /* 0x000fe20003f05270 */
[----:B------:R-:W-:Y:S01]  /*10900*/  ULDC UR4, c[0x0][0xad4] ;  /* 0x0002b50000047ab9 */ /* 0x000fe20000000800 */
[----:B------:R-:W-:Y:S01]  /*10910*/  F2FP.BF16.F32.PACK_AB R10, R29, R28 ;  /* 0x0000001c1d0a723e */ /* 0x000fe200000010ff */
[----:B------:R-:W0:Y:S01]  /*10920*/  S2R R3, SR_SWINHI ;  /* 0x0000000000037919 */ /* 0x000e220000002f00 */
        /* <DEDUP_REMOVED lines=12> */
[----:B-1----:R-:W-:Y:S02]  /*109f0*/  MOV R20, R19 ;  /* 0x0000001300147202 */ /* 0x002fe40000000f00 */
[----:B0-----:R-:W-:-:S03]  /*10a00*/  MOV R21, R3 ;  /* 0x0000000300157202 */ /* 0x001fc60000000f00 */
        /* <DEDUP_REMOVED lines=163> */
[----:B0-----:R-:W-:-:S04]  /*11440*/  IADD3 R3, P0, R152, 0xc060, RZ ;  /* 0x0000c06098037810 */ /* 0x001fc80007f1e0ff */
[----:B---3--:R-:W-:Y:S01]  /*11450*/  LOP3.LUT R4, R3, 0x380, RZ, 0xc0, !PT ;  /* 0x0000038003047812 */ /* 0x008fe200078ec0ff */
[----:B------:R-:W-:Y:S01]  /*11460*/  IMAD.X R153, RZ, RZ, R153, P0 ;  /* 0x000000ffff997224 */ /* 0x000fe200000e0699 */
[----:B------:R-:W-:Y:S02]  /*11470*/  IADD3 R8, P0, R225, UR4, RZ ;  /* 0x00000004e1087c10 */ /* 0x000fe4000ff1e0ff */
[----:B------:R-:W-:Y:S02]  /*11480*/  SHF.R.U64 R4, R4, 0x3, RZ ;  /* 0x0000000304047819 */ /* 0x000fe400000012ff */
[----:B------:R-:W-:Y:S02]  /*11490*/  IADD3.X R9, R227, UR5, RZ, P0, !PT ;  /* 0x00000005e3097c10 */ /* 0x000fe400087fe4ff */
[----:B------:R-:W-:Y:S01]  /*114a0*/  LOP3.LUT R152, R4, R3, RZ, 0x3c, !PT ;  /* 0x0000000304987212 */ /* 0x000fe200078e3cff */
[----:B------:R-:W-:-:S03]  /*114b0*/  IMAD.MOV.U32 R4, RZ, RZ, RZ ;  /* 0x000000ffff047224 */ /* 0x000fc600078e00ff */
[----:B------:R-:W-:-:S05]  /*114c0*/  MOV R152, R152 ;  /* 0x0000009800987202 */ /* 0x000fca0000000f00 */
[----:B------:R0:W-:Y:S01]  /*114d0*/  STSM.16.M88.4 [R152], R12 ;  /* 0x0000000c98007844 */ /* 0x0001e20000000200 */
[----:B------:R-:W-:Y:S06]  /*114e0*/  BAR.SYNC.DEFER_BLOCKING 0x1, 0x100 ;  /* 0x0044000000007b1d */ /* 0x000fec0000010000 */
[----:B------:R-:W5:Y:S01]  /*114f0*/  @P1 LDG.E R4, desc[UR40][R8.64] ;  /* 0x0000002808041981 */ /* 0x000f62000c1e1900 */
[----:B------:R-:W-:-:S04]  /*11500*/  ISETP.NE.U32.AND P0, PT, RZ, UR6, PT ;  /* 0x00000006ff007c0c */ /* 0x000fc8000bf05070 */
[----:B------:R-:W-:Y:S01]  /*11510*/  ISETP.NE.AND.EX P0, PT, RZ, UR7, PT, P0 ;  /* 0x00000007ff007c0c */ /* 0x000fe2000bf05300 */
[----:B0-----:R-:W-:-:S12]  /*11520*/  IMAD.MOV.U32 R14, RZ, RZ, 0x9b8 ;  /* 0x000009b8ff0e7424 */ /* 0x001fd800078e00ff */
[----:B------:R-:W-:Y:S01]  /*11530*/  @P0 IADD3 R10, P2, R225, UR6, RZ ;  /* 0x00000006e10a0c10 */ /* 0x000fe2000ff5e0ff */
[----:B------:R-:W-:Y:S02]  /*11540*/  ULDC UR6, c[0x0][0xa88] ;  /* 0x0002a20000067ab9 */ /* 0x000fe40000000800 */
[----:B------:R-:W-:Y:S01]  /*11550*/  IMAD.U32 R3, RZ, RZ, UR6 ;  /* 0x00000006ff037e24 */ /* 0x000fe2000f8e00ff */
[----:B------:R-:W-:Y:S02]  /*11560*/  @P0 IADD3.X R11, R227, UR7, RZ, P2, !PT ;  /* 0x00000007e30b0c10 */ /* 0x000fe400097fe4ff */
[----:B------:R-:W-:-:S03]  /*11570*/  ISETP.GT.AND P2, PT, R223, 0x1, PT ;  /* 0x00000001df00780c */ /* 0x000fc60003f44270 */
[----:B------:R0:W5:Y:S01]  /*11580*/  @P0 LDG.E R3, desc[UR40][R10.64] ;  /* 0x000000280a030981 */ /* 0x000162000c1e1900 */
[----:B------:R-:W-:-:S04]  /*11590*/  SEL R14, R14, 0x978, P2 ;  /* 0x000009780e0e7807 */ /* 0x000fc80001000000 */
[----:B------:R1:W3:Y:S08]  /*115a0*/  LDC.64 R12, c[0x0][R14+0x220] ;  /* 0x000088000e0c7b82 */ /* 0x0002f00000000a00 */
[----:B0-----:R1:W0:Y:S01]  /*115b0*/  LDC.64 R10, c[0x0][R14+0x218] ;  /* 0x000086000e0a7b82 */ /* 0x0012220000000a00 */
[----:B------:R-:W-:Y:S05]  /*115c0*/  @P0 BRA `(.L_x_13848) ;  /* 0x0000000000100947 */ /* 0x000fea0003800000 */
[----:B------:R-:W-:Y:S05]  /*115d0*/  @!P1 BRA `(.L_x_13848) ;  /* 0x00000000000c9947 */ /* 0x000fea0003800000 */
[----:B-----5:R-:W4:Y:S04]  /*115e0*/  LDG.E R3, desc[UR40][R8.64] ;  /* 0x0000002808037981 */ /* 0x020f28000c1e1900 */
[----:B------:R-:W4:Y:S02]  /*115f0*/  LDG.E R8, desc[UR40][R8.64+0x4] ;  /* 0x0000042808087981 */ /* 0x000f24000c1e1900 */
[----:B----4-:R-:W-:-:S07]  /*11600*/  IMAD.IADD R3, R8, 0x1, -R3 ;  /* 0x0000000108037824 */ /* 0x010fce00078e0a03 */
.L_x_13848:
[----:B------:R-:W4:Y:S01]  /*11610*/  LDL.LU R15, [R1+0x64] ;  /* 0x00006400010f7983 */ /* 0x000f220000300800 */
[----:B------:R-:W2:Y:S01]  /*11620*/  LDC R156, c[0x0][0xbe8] ;  /* 0x0002fa00ff9c7b82 */ /* 0x000ea20000000800 */
[----:B------:R-:W-:Y:S02]  /*11630*/  ISETP.NE.U32.AND P0, PT, RZ, UR4, PT ;  /* 0x00000004ff007c0c */ /* 0x000fe4000bf05070 */
[----:B------:R-:W4:Y:S02]  /*11640*/  LDL R158, [R1+0x70] ;  /* 0x00007000019e7983 */ /* 0x000f240000100800 */
[----:B------:R-:W-:Y:S02]  /*11650*/  ISETP.NE.AND.EX P0, PT, RZ, UR5, PT, P0 ;  /* 0x00000005ff007c0c */ /* 0x000fe4000bf05300 */
[----:B------:R-:W4:Y:S01]  /*11660*/  LDL R157, [R1+0x68] ;  /* 0x00006800019d7983 */ /* 0x000f220000100800 */
[----:B------:R-:W1:Y:S01]  /*11670*/  LDC.64 R8, c[0x0][R14+0x228] ;  /* 0x00008a000e087b82 */ /* 0x000e620000000a00 */
[----:B------:R-:W-:Y:S01]  /*11680*/  SEL R224, R224, RZ, !P0 ;  /* 0x000000ffe0e07207 */ /* 0x000fe20004000000 */
[----:B0-----:R-:W-:-:S02]  /*11690*/  IMAD R153, R11, R222, RZ ;  /* 0x000000de0b997224 */ /* 0x001fc400078e02ff */
[----:B------:R-:W-:-:S04]  /*116a0*/  IMAD.WIDE.U32 R10, R10, R222, RZ ;  /* 0x000000de0a0a7225 */ /* 0x000fc800078e00ff */
[----:B---3--:R-:W-:Y:S01]  /*116b0*/  IMAD R13, R13, R224, RZ ;  /* 0x000000e00d0d7224 */ /* 0x008fe200078e02ff */
[----:B--2---:R-:W-:Y:S01]  /*116c0*/  ISETP.NE.AND P1, PT, R156, 0x1, PT ;  /* 0x000000019c00780c */ /* 0x004fe20003f25270 */
[----:B------:R-:W-:-:S12]  /*116d0*/  IMAD.IADD R153, R11, 0x1, R153 ;  /* 0x000000010b997824 */ /* 0x000fd800078e0299 */
[----:B------:R-:W0:Y:S01]  /*116e0*/  @P1 LDC R11, c[0x0][0xbec] ;  /* 0x0002fb00ff0b1b82 */ /* 0x000e220000000800 */
[----:B------:R-:W-:-:S04]  /*116f0*/  IMAD.IADD R155, R218, 0x1, R210 ;  /* 0x00000001da9b7824 */ /* 0x000fc800078e02d2 */
[----:B0-----:R-:W-:-:S04]  /*11700*/  @P1 IMAD.HI.U32 R11, R155, R11, RZ ;  /* 0x0000000b9b0b1227 */ /* 0x001fc800078e00ff */
[----:B-----5:R-:W-:Y:S01]  /*11710*/  IMAD R3, R3, R156, RZ ;  /* 0x0000009c03037224 */ /* 0x020fe200078e02ff */
[----:B----4-:R-:W-:-:S05]  /*11720*/  SEL R152, R15, RZ, !P0 ;  /* 0x000000ff0f987207 */ /* 0x010fca0004000000 */
[C---:B------:R-:W-:Y:S02]  /*11730*/  IMAD R152, R12.reuse, R152, R13 ;  /* 0x000000980c987224 */ /* 0x040fe400078e020d */
[----:B------:R-:W-:-:S03]  /*11740*/  IMAD.WIDE.U32 R12, R12, R224, RZ ;  /* 0x000000e00c0c7225 */ /* 0x000fc600078e00ff */
[----:B------:R-:W-:Y:S02]  /*11750*/  IADD3 R15, P0, P3, R12, R10, R4 ;  /* 0x0000000a0c0f7210 */ /* 0x000fe40007b1e004 */
[----:B------:R-:W0:Y:S01]  /*11760*/  @P1 LDC R10, c[0x0][0xbf0] ;  /* 0x0002fc00ff0a1b82 */ /* 0x000e220000000800 */
[----:B------:R-:W-:Y:S01]  /*11770*/  SEL R12, R231, RZ, P2 ;  /* 0x000000ffe70c7207 */ /* 0x000fe20001000000 */
[----:B------:R-:W-:-:S04]  /*11780*/  IMAD.IADD R152, R13, 0x1, R152 ;  /* 0x000000010d987824 */ /* 0x000fc800078e0298 */
[-C--:B-1----:R-:W-:Y:S02]  /*11790*/  IMAD R9, R9, R12.reuse, RZ ;  /* 0x0000000c09097224 */ /* 0x082fe400078e02ff */
[----:B------:R-:W-:Y:S01]  /*117a0*/  IMAD.WIDE.U32 R12, R8, R12, RZ ;  /* 0x0000000c080c7225 */ /* 0x000fe200078e00ff */
[----:B------:R-:W-:-:S04]  /*117b0*/  SHF.R.S32.HI R8, RZ, 0x1f, R4 ;  /* 0x0000001fff087819 */ /* 0x000fc80000011404 */
[----:B------:R-:W-:Y:S01]  /*117c0*/  IADD3.X R152, R152, R153, R8, P0, P3 ;  /* 0x0000009998987210 */ /* 0x000fe200007e6408 */
[----:B------:R-:W-:Y:S01]  /*117d0*/  IMAD.MOV.U32 R153, RZ, RZ, R155 ;  /* 0x000000ffff997224 */ /* 0x000fe200078e009b */
[----:B0-----:R-:W-:Y:S02]  /*117e0*/  @P1 SHF.R.U32.HI R153, RZ, R10, R11 ;  /* 0x0000000aff991219 */ /* 0x001fe4000001160b */
[----:B------:R0:W1:Y:S02]  /*117f0*/  LDC.64 R10, c[0x0][R14+0x210] ;  /* 0x000084000e0a7b82 */ /* 0x0000640000000a00 */
[----:B------:R-:W-:-:S06]  /*11800*/  IADD3 R12, P0, P3, R153, R15, R12 ;  /* 0x0000000f990c7210 */ /* 0x000fcc0007b1e00c */
[----:B0-----:R-:W0:Y:S01]  /*11810*/  LDC.64 R14, c[0x0][0xba8] ;  /* 0x0002ea00ff0e7b82 */ /* 0x001e220000000a00 */
[----:B------:R-:W-:Y:S01]  /*11820*/  IMAD.IADD R9, R13, 0x1, R9 ;  /* 0x000000010d097824 */ /* 0x000fe200078e0209 */
[----:B------:R-:W-:-:S04]  /*11830*/  SHF.R.S32.HI R13, RZ, 0x1f, R153 ;  /* 0x0000001fff0d7819 */ /* 0x000fc80000011499 */
[----:B------:R-:W-:Y:S01]  /*11840*/  IADD3.X R13, R13, R152, R9, P0, P3 ;  /* 0x000000980d0d7210 */ /* 0x000fe200007e6409 */
[----:B------:R-:W-:-:S04]  /*11850*/  IMAD.MOV R152, RZ, RZ, -R153 ;  /* 0x000000ffff987224 */ /* 0x000fc800078e0a99 */
[----:B------:R-:W-:Y:S01]  /*11860*/  IMAD R152, R156, R152, R155 ;  /* 0x000000989c987224 */ /* 0x000fe200078e029b */
[----:B0-----:R-:W0:Y:S08]  /*11870*/  @!P2 LDC R14, c[0x0][0xb50] ;  /* 0x0002d400ff0eab82 */ /* 0x001e300000000800 */
[----:B------:R-:W2:Y:S01]  /*11880*/  @!P2 LDC R15, c[0x0][0xb54] ;  /* 0x0002d500ff0fab82 */ /* 0x000ea20000000800 */
[----:B------:R-:W-:Y:S01]  /*11890*/  SHF.R.S32.HI R9, RZ, 0x1f, R152 ;  /* 0x0000001fff097819 */ /* 0x000fe20000011498 */
[----:B-1----:R-:W-:-:S02]  /*118a0*/  IMAD R11, R11, R152, RZ ;  /* 0x000000980b0b7224 */ /* 0x002fc400078e02ff */
[----:B------:R-:W-:-:S04]  /*118b0*/  IMAD.WIDE.U32 R12, R10, R152, R12 ;  /* 0x000000980a0c7225 */ /* 0x000fc800078e000c */
[----:B------:R-:W-:Y:S01]  /*118c0*/  IMAD R9, R10, R9, R11 ;  /* 0x000000090a097224 */ /* 0x000fe200078e020b */
[----:B0-----:R-:W-:-:S03]  /*118d0*/  LEA R14, P0, R12, R14, 0x2 ;  /* 0x0000000e0c0e7211 */ /* 0x001fc600078010ff */
[----:B------:R-:W-:-:S05]  /*118e0*/  IMAD.IADD R9, R13, 0x1, R9 ;  /* 0x000000010d097824 */ /* 0x000fca00078e0209 */
[----:B--2---:R-:W-:Y:S01]  /*118f0*/  LEA.HI.X R9, R12, R15, R9, 0x2, P0 ;  /* 0x0000000f0c097211 */ /* 0x004fe200000f1409 */
[----:B------:R-:W-:Y:S01]  /*11900*/  SHFL.IDX PT, R10, R14, RZ, 0x1c1f ;  /* 0x001c1fff0e0a7589 */ /* 0x000fe200000e0000 */
[----:B------:R-:W-:-:S03]  /*11910*/  IMAD.IADD R153, R158, 0x1, R210 ;  /* 0x000000019e997824 */ /* 0x000fc600078e02d2 */
[----:B------:R-:W0:Y:S04]  /*11920*/  SHFL.IDX PT, R11, R9, RZ, 0x1c1f ;  /* 0x001c1fff090b7589 */ /* 0x000e2800000e0000 */
[----:B------:R-:W-:Y:S04]  /*11930*/  SHFL.IDX PT, R12, R14, 0x1, 0x1c1f ;  /* 0x003c1f000e0c7f89 */ /* 0x000fe800000e0000 */
[----:B------:R-:W1:Y:S01]  /*11940*/  SHFL.IDX PT, R13, R9, 0x1, 0x1c1f ;  /* 0x003c1f00090d7f89 */ /* 0x000e6200000e0000 */
[----:B------:R-:W-:Y:S01]  /*11950*/  LOP3.LUT P0, RZ, R157, 0x3, RZ, 0xc0, !PT ;  /* 0x000000039dff7812 */ /* 0x000fe2000780c0ff */
[----:B------:R-:W-:-:S03]  /*11960*/  VIADD R152, R153, 0x8 ;  /* 0x0000000899987836 */ /* 0x000fc60000000000 */
[-C--:B------:R-:W-:Y:S02]  /*11970*/  ISETP.GE.OR P3, PT, R153, R3.reuse, P0 ;  /* 0x000000039900720c */ /* 0x080fe40000766670 */
[----:B------:R-:W-:-:S11]  /*11980*/  ISETP.GE.OR P0, PT, R152, R3, P0 ;  /* 0x000000039800720c */ /* 0x000fd60000706670 */
[----:B0-----:R0:W-:Y:S04]  /*11990*/  @!P3 ST.E desc[UR40][R10.64], R154 ;  /* 0x0000009a0a00b985 */ /* 0x0011e8000c101928 */
[----:B-1----:R0:W-:Y:S01]  /*119a0*/  @!P0 ST.E desc[UR40][R12.64], R0 ;  /* 0x000000000c008985 */ /* 0x0021e2000c101928 */
        /* <DEDUP_REMOVED lines=81> */
[----:B------:R-:W-:Y:S02]  /*11ec0*/  SHF.R.U64 R13, R13, 0x3, RZ ;  /* 0x000000030d0d7819 */ /* 0x000fe400000012ff */
[----:B------:R-:W-:Y:S02]  /*11ed0*/  LOP3.LUT R9, R12, 0x380, RZ, 0xc0, !PT ;  /* 0x000003800c097812 */ /* 0x000fe400078ec0ff */
[----:B------:R-:W-:Y:S02]  /*11ee0*/  SHF.R.U64 R68, R68, 0x3, RZ ;  /* 0x0000000344447819 */ /* 0x000fe400000012ff */
[----:B------:R-:W-:Y:S02]  /*11ef0*/  SHF.R.U64 R72, R72, 0x3, RZ ;  /* 0x0000000348487819 */ /* 0x000fe400000012ff */
[----:B------:R-:W-:Y:S02]  /*11f00*/  SHF.R.U64 R76, R76, 0x3, RZ ;  /* 0x000000034c4c7819 */ /* 0x000fe400000012ff */
[----:B------:R-:W-:-:S02]  /*11f10*/  SHF.R.U64 R80, R80, 0x3, RZ ;  /* 0x0000000350507819 */ /* 0x000fc400000012ff */
        /* <DEDUP_REMOVED lines=11> */
[----:B------:R0:W5:Y:S01]  /*11fd0*/  LD.E.128 R24, desc[UR40][R20.64] ;  /* 0x0000002814187980 */ /* 0x000162000c101d00 */
[----:B------:R-:W-:Y:S01]  /*11fe0*/  IMAD R9, R8, UR4, RZ ;  /* 0x0000000408097c24 */ /* 0x000fe2000f8e02ff */
[----:B------:R-:W-:-:S02]  /*11ff0*/  LOP3.LUT R11, R11, 0xfffffff8, RZ, 0xc0, !PT ;  /* 0xfffffff80b0b7812 */ /* 0x000fc400078ec0ff */
[----:B------:R-:W5:Y:S01]  /*12000*/  LD.E.128 R68, desc[UR40][R68.64] ;  /* 0x0000002844447980 */ /* 0x000f62000c101d00 */
[----:B------:R-:W-:-:S03]  /*12010*/  IMAD R13, R4, UR5, R9 ;  /* 0x00000005040d7c24 */ /* 0x000fc6000f8e0209 */
[----:B------:R-:W5:Y:S01]  /*12020*/  LD.E.128 R72, desc[UR40][R72.64] ;  /* 0x0000002848487980 */ /* 0x000f62000c101d00 */
[----:B0-----:R-:W0:Y:S01]  /*12030*/  @P1 LDC R21, c[0x0][0xbf0] ;  /* 0x0002fc00ff151b82 */ /* 0x001e220000000800 */
[----:B------:R-:W-:Y:S01]  /*12040*/  IMAD.WIDE.U32 R8, R4, UR4, RZ ;  /* 0x0000000404087c25 */ /* 0x000fe2000f8e00ff */
[----:B------:R-:W-:Y:S01]  /*12050*/  ULDC.64 UR4, c[0x0][0xae8] ;  /* 0x0002ba0000047ab9 */ /* 0x000fe20000000a00 */
[----:B------:R-:W5:Y:S02]  /*12060*/  LD.E.128 R76, desc[UR40][R76.64] ;  /* 0x000000284c4c7980 */ /* 0x000f64000c101d00 */
[----:B------:R-:W-:Y:S02]  /*12070*/  IMAD.IADD R11, R0, 0x1, -R11 ;  /* 0x00000001000b7824 */ /* 0x000fe400078e0a0b */
[----:B------:R-:W-:Y:S01]  /*12080*/  IMAD.IADD R9, R9, 0x1, R13 ;  /* 0x0000000109097824 */ /* 0x000fe200078e020d */
[----:B------:R-:W5:Y:S01]  /*12090*/  LD.E.128 R80, desc[UR40][R80.64] ;  /* 0x0000002850507980 */ /* 0x000f62000c101d00 */
[----:B------:R-:W-:-:S02]  /*120a0*/  IMAD R11, R11, 0x20, R10 ;  /* 0x000000200b0b7824 */ /* 0x000fc400078e020a */
[----:B------:R-:W-:Y:S01]  /*120b0*/  IMAD.WIDE.U32 R8, R222, UR4, R8 ;  /* 0x00000004de087c25 */ /* 0x000fe2000f8e0008 */
[----:B------:R-:W-:Y:S01]  /*120c0*/  SHF.R.S32.HI R13, RZ, 0x1f, R224 ;  /* 0x0000001fff0d7819 */ /* 0x000fe200000114e0 */
[----:B------:R-:W5:Y:S02]  /*120d0*/  LD.E.128 R84, desc[UR40][R84.64] ;  /* 0x0000002854547980 */ /* 0x000f64000c101d00 */
[----:B------:R-:W-:Y:S02]  /*120e0*/  IMAD.IADD R12, R210, 0x1, R11 ;  /* 0x00000001d20c7824 */ /* 0x000fe400078e020b */
[----:B------:R-:W-:Y:S01]  /*120f0*/  IMAD R9, R222, UR5, R9 ;  /* 0x00000005de097c24 */ /* 0x000fe2000f8e0209 */
[----:B------:R-:W-:Y:S01]  /*12100*/  ULDC.64 UR4, c[0x0][0xaf0] ;  /* 0x0002bc0000047ab9 */ /* 0x000fe20000000a00 */
[----:B-1----:R-:W-:Y:S01]  /*12110*/  @P1 IMAD.HI.U32 R0, R12, R15, RZ ;  /* 0x0000000f0c001227 */ /* 0x002fe200078e00ff */
[----:B------:R-:W-:Y:S01]  /*12120*/  @!PT LDS RZ, [RZ] ;  /* 0x00000000fffff984 */ /* 0x000fe20000000800 */
[----:B------:R-:W-:Y:S01]  /*12130*/  @!PT LDS RZ, [RZ] ;  /* 0x00000000fffff984 */ /* 0x000fe20000000800 */
[----:B------:R-:W-:Y:S01]  /*12140*/  @!PT LDS RZ, [RZ] ;  /* 0x00000000fffff984 */ /* 0x000fe20000000800 */
[----:B------:R-:W-:Y:S01]  /*12150*/  @!PT LDS RZ, [RZ] ;  /* 0x00000000fffff984 */ /* 0x000fe20000000800 */
[----:B------:R1:W-:Y:S06]  /*12160*/  MEMBAR.ALL.CTA ;  /* 0x0000000000007992 */ /* 0x0003ec0000008000 */
[----:B-1----:R-:W1:Y:S01]  /*12170*/  FENCE.VIEW.ASYNC.S ;  /* 0x00000000000073c6 */ /* 0x002e620000000000 */
[----:B------:R-:W-:-:S02]  /*12180*/  IMAD R13, R13, UR4, RZ ;  /* 0x000000040d0d7c24 */ /* 0x000fc4000f8e02ff */
[----:B------:R-:W-:Y:S01]  /*12190*/  IMAD.MOV.U32 R11, RZ, RZ, R12 ;  /* 0x000000ffff0b7224 */ /* 0x000fe200078e000c */
[----:B0-----:R-:W-:Y:S01]  /*121a0*/  @P1 SHF.R.U32.HI R11, RZ, R21, R0 ;  /* 0x00000015ff0b1219 */ /* 0x001fe20000011600 */
[C---:B------:R-:W-:Y:S02]  /*121b0*/  IMAD R13, R224.reuse, UR5, R13 ;  /* 0x00000005e00d7c24 */ /* 0x040fe4000f8e020d */
[----:B------:R-:W-:Y:S01]  /*121c0*/  IMAD.WIDE.U32 R8, R224, UR4, R8 ;  /* 0x00000004e0087c25 */ /* 0x000fe2000f8e0008 */
[----:B------:R-:W-:Y:S01]  /*121d0*/  SHF.R.S32.HI R0, RZ, 0x1f, R11 ;  /* 0x0000001fff007819 */ /* 0x000fe2000001140b */
[----:B------:R-:W-:Y:S02]  /*121e0*/  ULDC.64 UR4, c[0x0][0xae0] ;  /* 0x0002b80000047ab9 */ /* 0x000fe40000000a00 */
[----:B------:R-:W-:Y:S02]  /*121f0*/  IMAD.IADD R9, R9, 0x1, R13 ;  /* 0x0000000109097824 */ /* 0x000fe400078e020d */
[----:B------:R-:W-:-:S02]  /*12200*/  IMAD.MOV R13, RZ, RZ, -R11 ;  /* 0x000000ffff0d7224 */ /* 0x000fc400078e0a0b */
        /* <DEDUP_REMOVED lines=8> */
[----:B------:R-:W-:-:S04]  /*12290*/  IMAD.WIDE.U32 R8, R13, UR4, R8 ;  /* 0x000000040d087c25 */ /* 0x000fc8000f8e0008 */
[----:B------:R-:W-:Y:S02]  /*122a0*/  VIADD R0, R19, 0x22820 ;  /* 0x0002282013007836 */ /* 0x000fe40000000000 */
[----:B------:R-:W-:Y:S01]  /*122b0*/  IMAD R13, R13, UR5, R4 ;  /* 0x000000050d0d7c24 */ /* 0x000fe2000f8e0204 */
[----:B------:R-:W-:Y:S02]  /*122c0*/  ULDC.64 UR4, c[0x0][0xa80] ;  /* 0x0002a00000047ab9 */ /* 0x000fe40000000a00 */
[----:B------:R-:W-:Y:S01]  /*122d0*/  PRMT R0, RZ, 0x654, R0 ;  /* 0x00000654ff007816 */ /* 0x000fe20000000000 */
[----:B------:R-:W-:Y:S01]  /*122e0*/  IMAD.IADD R9, R9, 0x1, R13 ;  /* 0x0000000109097824 */ /* 0x000fe200078e020d */
[C---:B------:R-:W-:Y:S01]  /*122f0*/  LEA R4, P0, R8.reuse, UR4, 0x1 ;  /* 0x0000000408047c11 */ /* 0x040fe2000f8008ff */
[----:B------:R-:W-:Y:S01]  /*12300*/  UMOV UR4, 0xffffffff ;  /* 0xffffffff00047882 */ /* 0x000fe20000000000 */
[----:B-1----:R0:W-:Y:S02]  /*12310*/  SYNCS.ARRIVE.TRANS64.RED.A1T0 RZ, [R0+URZ], RZ ;  /* 0x000000ff00ff79a7 */ /* 0x0021e4000810043f */
[----:B------:R-:W-:Y:S01]  /*12320*/  LEA.HI.X R20, R8, UR5, R9, 0x1, P0 ;  /* 0x0000000508147c11 */ /* 0x000fe200080f0c09 */
[----:B------:R-:W-:Y:S08]  /*12330*/  BRA.DIV UR4, `(.L_x_13850) ;  /* 0x000000ca04687947 */ /* 0x000ff0000b800000 */
[----:B0-----:R0:W1:Y:S04]  /*12340*/  SHFL.IDX PT, R0, R20, RZ, 0x181f ;  /* 0x00181fff14007589 */ /* 0x00106800000e0000 */
[----:B------:R0:W2:Y:S02]  /*12350*/  SHFL.IDX PT, R14, R4, RZ, 0x181f ;  /* 0x00181fff040e7589 */ /* 0x0000a400000e0000 */
.L_x_14076:
        /* <DEDUP_REMOVED lines=27> */
.L_x_13852:
[----:B------:R-:W-:Y:S05]  /*12510*/  BSYNC B1 ;  /* 0x0000000000017941 */ /* 0x000fea0003800000 */
.L_x_13851:
[----:B------:R-:W-:Y:S01]  /*12520*/  UMOV UR4, 0xffffffff ;  /* 0xffffffff00047882 */ /* 0x000fe20000000000 */
[----:B------:R-:W-:Y:S02]  /*12530*/  SHF.R.S32.HI R21, RZ, 0x1f, R89 ;  /* 0x0000001fff157819 */ /* 0x000fe40000011459 */
[----:B------:R-:W-:Y:S05]  /*12540*/  BRA.DIV UR4, `(.L_x_13853) ;  /* 0x000000ca04187947 */ /* 0x000fea000b800000 */
[----:B-1----:R1:W4:Y:S04]  /*12550*/  SHFL.IDX PT, R0, R20, 0x1, 0x181f ;  /* 0x00381f0014007f89 */ /* 0x00232800000e0000 */
[----:B--23--:R1:W2:Y:S02]  /*12560*/  SHFL.IDX PT, R14, R4, 0x1, 0x181f ;  /* 0x00381f00040e7f89 */ /* 0x00c2a400000e0000 */
.L_x_14080:
        /* <DEDUP_REMOVED lines=11> */
[----:B-----5:R-:W-:-:S03]  /*12620*/  SHF.R.S32.HI R24, RZ, 0x1f, R219 ;  /* 0x0000001fff187819 */ /* 0x020fc600000114db */
[CC--:B--2---:R-:W-:Y:S02]  /*12630*/  @!P3 LEA R8, P5, R209.reuse, R14.reuse, 0x1 ;  /* 0x0000000ed108b211 */ /* 0x0c4fe400078a08ff */
[C---:B------:R-:W-:Y:S02]  /*12640*/  @!P2 LEA R10, P4, R220.reuse, R14, 0x1 ;  /* 0x0000000edc0aa211 */ /* 0x040fe400078808ff */
        /* <DEDUP_REMOVED lines=10> */
.L_x_13855:
[----:B------:R-:W-:Y:S05]  /*126f0*/  BSYNC B1 ;  /* 0x0000000000017941 */ /* 0x000fea0003800000 */
.L_x_13854:
[----:B------:R-:W-:-:S03]  /*12700*/  UMOV UR4, 0xffffffff ;  /* 0xffffffff00047882 */ /* 0x000fc60000000000 */
[----:B------:R-:W-:Y:S05]  /*12710*/  BRA.DIV UR4, `(.L_x_13856) ;  /* 0x000000c604ec7947 */ /* 0x000fea000b800000 */
[----:B----4-:R4:W0:Y:S04]  /*12720*/  SHFL.IDX PT, R0, R20, 0x2, 0x181f ;  /* 0x00581f0014007f89 */ /* 0x01082800000e0000 */
[----:B--23--:R4:W2:Y:S02]  /*12730*/  SHFL.IDX PT, R14, R4, 0x2, 0x181f ;  /* 0x00581f00040e7f89 */ /* 0x00c8a400000e0000 */
.L_x_14084:
        /* <DEDUP_REMOVED lines=24> */
.L_x_13858:
[----:B------:R-:W-:Y:S05]  /*128c0*/  BSYNC B1 ;  /* 0x0000000000017941 */ /* 0x000fea0003800000 */
.L_x_13857:
[----:B------:R-:W-:-:S03]  /*128d0*/  UMOV UR4, 0xffffffff ;  /* 0xffffffff00047882 */ /* 0x000fc60000000000 */
[----:B------:R-:W-:Y:S05]  /*128e0*/  BRA.DIV UR4, `(.L_x_13859) ;  /* 0x000000c604c07947 */ /* 0x000fea000b800000 */
[----:B0-----:R0:W0:Y:S04]  /*128f0*/  SHFL.IDX PT, R0, R20, 0x3, 0x181f ;  /* 0x00781f0014007f89 */ /* 0x00102800000e0000 */
[----:B--23--:R2:W3:Y:S02]  /*12900*/  SHFL.IDX PT, R14, R4, 0x3, 0x181f ;  /* 0x00781f00040e7f89 */ /* 0x00c4e400000e0000 */
.L_x_14088:
[----:B-12-4-:R-:W-:-:S05]  /*12910*/  VIADD R4, R210, 0x60 ;  /* 0x00000060d2047836 */ /* 0x016fca0000000000 */
[----:B------:R-:W-:-:S13]  /*12920*/  ISETP.GE.AND P0, PT, R4, R3, PT ;  /* 0x000000030400720c */ /* 0x000fda0003f06270 */
[----:B------:R-:W-:Y:S05]  /*12930*/  @P0 BRA `(.L_x_13860) ;  /* 0x0000002c00b80947 */ /* 0x000fea0003800000 */
[----:B------:R-:W-:Y:S01]  /*12940*/  ULDC UR4, c[0x0][0xac8] ;  /* 0x0002b20000047ab9 */ /* 0x000fe20000000800 */
[----:B-----5:R-:W-:Y:S02]  /*12950*/  SHF.R.S32.HI R24, RZ, 0x1f, R209 ;  /* 0x0000001fff187819 */ /* 0x020fe400000114d1 */
[----:B------:R-:W-:Y:S02]  /*12960*/  ISETP.GE.AND P3, PT, R209, UR4, PT ;  /* 0x00000004d1007c0c */ /* 0x000fe4000bf66270 */
[----:B------:R-:W-:Y:S02]  /*12970*/  ISETP.GE.AND P4, PT, R220, UR4, PT ;  /* 0x00000004dc007c0c */ /* 0x000fe4000bf86270 */
[----:B------:R-:W-:Y:S02]  /*12980*/  ISETP.GE.AND P5, PT, R219, UR4, PT ;  /* 0x00000004db007c0c */ /* 0x000fe4000bfa6270 */
[----:B0-----:R-:W-:Y:S02]  /*12990*/  SHF.R.S32.HI R20, RZ, 0x1f, R220 ;  /* 0x0000001fff147819 */ /* 0x001fe400000114dc */
[----:B------:R-:W-:-:S05]  /*129a0*/  SHF.R.S32.HI R15, RZ, 0x1f, R219 ;  /* 0x0000001fff0f7819 */ /* 0x000fca00000114db */
[-C--:B---3--:R-:W-:Y:S02]  /*129b0*/  @!P3 LEA R8, P0, R209, R14.reuse, 0x1 ;  /* 0x0000000ed108b211 */ /* 0x088fe400078008ff */
        /* <DEDUP_REMOVED lines=14> */
.L_x_13849:
[----:B0-----:R-:W0:Y:S01]  /*12aa0*/  @P1 LDC R10, c[0x0][0xbec] ;  /* 0x0002fb00ff0a1b82 */ /* 0x001e220000000800 */
[----:B------:R-:W-:Y:S01]  /*12ab0*/  IMAD.MOV.U32 R0, RZ, RZ, R155 ;  /* 0x000000ffff007224 */ /* 0x000fe200078e009b */
[----:B------:R-:W-:Y:S01]  /*12ac0*/  ULDC.64 UR4, c[0x0][0xb08] ;  /* 0x0002c20000047ab9 */ /* 0x000fe20000000a00 */
[----:B------:R-:W-:-:S05]  /*12ad0*/  SHF.R.S32.HI R11, RZ, 0x1f, R224 ;  /* 0x0000001fff0b7819 */ /* 0x000fca00000114e0 */
[----:B------:R-:W1:Y:S01]  /*12ae0*/  @P1 LDC R9, c[0x0][0xbf0] ;  /* 0x0002fc00ff091b82 */ /* 0x000e620000000800 */
[----:B0-----:R-:W-:-:S05]  /*12af0*/  @P1 IMAD.HI.U32 R10, R155, R10, RZ ;  /* 0x0000000a9b0a1227 */ /* 0x001fca00078e00ff */
[----:B-1----:R-:W-:Y:S01]  /*12b00*/  @P1 SHF.R.U32.HI R0, RZ, R9, R10 ;  /* 0x00000009ff001219 */ /* 0x002fe2000001160a */
[----:B------:R-:W-:-:S04]  /*12b10*/  IMAD R9, R8, UR4, RZ ;  /* 0x0000000408097c24 */ /* 0x000fc8000f8e02ff */
[C---:B------:R-:W-:Y:S02]  /*12b20*/  IMAD R10, R4.reuse, UR5, R9 ;  /* 0x00000005040a7c24 */ /* 0x040fe4000f8e0209 */
[----:B------:R-:W-:Y:S01]  /*12b30*/  IMAD.WIDE.U32 R8, R4, UR4, RZ ;  /* 0x0000000404087c25 */ /* 0x000fe2000f8e00ff */
[----:B------:R-:W-:-:S03]  /*12b40*/  ULDC.64 UR4, c[0x0][0xb38] ;  /* 0x0002ce0000047ab9 */ /* 0x000fc60000000a00 */
[----:B------:R-:W-:Y:S02]  /*12b50*/  IMAD.IADD R9, R9, 0x1, R10 ;  /* 0x0000000109097824 */ /* 0x000fe400078e020a */
[----:B------:R-:W-:Y:S02]  /*12b60*/  IMAD.MOV R4, RZ, RZ, -R0 ;  /* 0x000000ffff047224 */ /* 0x000fe400078e0a00 */
[----:B------:R-:W-:-:S04]  /*12b70*/  IMAD.WIDE.U32 R8, R222, UR4, R8 ;  /* 0x00000004de087c25 */ /* 0x000fc8000f8e0008 */
[----:B------:R-:W-:Y:S01]  /*12b80*/  IMAD R9, R222, UR5, R9 ;  /* 0x00000005de097c24 */ /* 0x000fe2000f8e0209 */
[----:B------:R-:W-:Y:S01]  /*12b90*/  ULDC.64 UR4, c[0x0][0xb40] ;  /* 0x0002d00000047ab9 */ /* 0x000fe20000000a00 */
[----:B------:R-:W-:Y:S02]  /*12ba0*/  IMAD R4, R156, R4, R155 ;  /* 0x000000049c047224 */ /* 0x000fe400078e029b */
[----:B------:R-:W-:Y:S02]  /*12bb0*/  IMAD R11, R11, UR4, RZ ;  /* 0x000000040b0b7c24 */ /* 0x000fe4000f8e02ff */
[----:B------:R-:W-:-:S04]  /*12bc0*/  IMAD.WIDE.U32 R8, R224, UR4, R8 ;  /* 0x00000004e0087c25 */ /* 0x000fc8000f8e0008 */
        /* <DEDUP_REMOVED lines=27> */
.L_x_14091:
        /* <DEDUP_REMOVED lines=17> */
[----:B------:R-:W-:-:S05]  /*12e90*/  @!P0 IMAD.WIDE R8, R214, 0x4, R8 ;  /* 0x00000004d6088825 */ /* 0x000fca00078e0208 */
        /* <DEDUP_REMOVED lines=13> */
[----:B-1----:R-:W-:Y:S01]  /*12f70*/  @!P0 LEA R8, P2, R11, R12, 0x2 ;  /* 0x0000000c0b088211 */ /* 0x002fe200078410ff */
[----:B------:R-:W-:-:S03]  /*12f80*/  VIADD R28, R214, 0xa0 ;  /* 0x000000a0d61c7836 */ /* 0x000fc60000000000 */
[----:B------:R-:W-:Y:S01]  /*12f90*/  @!P0 LEA.HI.X R9, R11, R20, R14, 0x2, P2 ;  /* 0x000000140b098211 */ /* 0x000fe200010f140e */
[C---:B------:R-:W-:Y:S01]  /*12fa0*/  VIADD R14, R214.reuse, 0x18 ;  /* 0x00000018d60e7836 */ /* 0x040fe20000000000 */
[----:B------:R-:W-:Y:S01]  /*12fb0*/  SHF.R.S32.HI R28, RZ, 0x1f, R28 ;  /* 0x0000001fff1c7819 */ /* 0x000fe2000001141c */
        /* <DEDUP_REMOVED lines=21> */
[----:B------:R-:W-:Y:S01]  /*13110*/  VIADD R11, R214, 0x30 ;  /* 0x00000030d60b7836 */ /* 0x000fe20000000000 */
[----:B------:R-:W-:Y:S01]  /*13120*/  ISETP.GE.AND P0, PT, R154, UR4, PT ;  /* 0x000000049a007c0c */ /* 0x000fe2000bf06270 */
[----:B------:R-:W-:Y:S02]  /*13130*/  VIADD R13, R214, 0x48 ;  /* 0x00000048d60d7836 */ /* 0x000fe40000000000 */
[----:B------:R1:W-:Y:S01]  /*13140*/  @!P2 ST.E.64 desc[UR40][R8.64], R44 ;  /* 0x0000002c0800a985 */ /* 0x0003e2000c101b28 */
[----:B------:R-:W-:Y:S02]  /*13150*/  SHF.R.S32.HI R11, RZ, 0x1f, R11 ;  /* 0x0000001fff0b7819 */ /* 0x000fe4000001140b */
[----:B-1----:R-:W-:-:S04]  /*13160*/  @!P3 LEA R8, P2, R10, R12, 0x2 ;  /* 0x0000000c0a08b211 */ /* 0x002fc800078410ff */
[----:B------:R-:W-:Y:S02]  /*13170*/  @!P3 LEA.HI.X R9, R10, R20, R11, 0x2, P2 ;  /* 0x000000140a09b211 */ /* 0x000fe400010f140b */
        /* <DEDUP_REMOVED lines=106> */
[----:B------:R-:W-:Y:S01]  /*13820*/  @!P4 LEA.HI.X R9, R25, R20, R28, 0x2, P3 ;  /* 0x000000141909c211 */ /* 0x000fe200018f141c */
        /* <DEDUP_REMOVED lines=13> */
[----:B------:R-:W-:Y:S02]  /*13900*/  @!P0 LEA.HI.X R9, R14, R20, R15, 0x2, P4 ;  /* 0x000000140e098211 */ /* 0x000fe400020f140f */
        /* <DEDUP_REMOVED lines=14> */
[----:B------:R-:W-:Y:S02]  /*139f0*/  @!P1 LEA.HI.X R9, R237, R20, R13, 0x2, P5 ;  /* 0x00000014ed099211 */ /* 0x000fe400028f140d */
[----:B------:R-:W-:Y:S02]  /*13a00*/  SHF.R.S32.HI R13, RZ, 0x1f, R236 ;  /* 0x0000001fff0d7819 */ /* 0x000fe400000114ec */
[C---:B--2---:R-:W-:Y:S01]  /*13a10*/  @!P0 LEA R10, P5, R236.reuse, R12, 0x2 ;  /* 0x0000000cec0a8211 */ /* 0x044fe200078a10ff */
[----:B------:R1:W-:Y:S01]  /*13a20*/  @!P1 ST.E.64 desc[UR40][R8.64], R132 ;  /* 0x0000008408009985 */ /* 0x0003e2000c101b28 */
[----:B------:R-:W-:Y:S02]  /*13a30*/  SHF.R.S32.HI R21, RZ, 0x1f, R233 ;  /* 0x0000001fff157819 */ /* 0x000fe400000114e9 */
[----:B------:R-:W-:Y:S02]  /*13a40*/  @!P0 LEA.HI.X R11, R236, R20, R13, 0x2, P5 ;  /* 0x00000014ec0b8211 */ /* 0x000fe400028f140d */
[----:B---3--:R-:W-:-:S02]  /*13a50*/  @!P4 LEA R14, P1, R235, R12, 0x2 ;  /* 0x0000000ceb0ec211 */ /* 0x008fc400078210ff */
[----:B------:R-:W-:Y:S01]  /*13a60*/  SHF.R.S32.HI R13, RZ, 0x1f, R235 ;  /* 0x0000001fff0d7819 */ /* 0x000fe200000114eb */
[----:B------:R3:W-:Y:S03]  /*13a70*/  @!P0 ST.E.64 desc[UR40][R10.64], R136 ;  /* 0x000000880a008985 */ /* 0x0007e6000c101b28 */
[----:B------:R-:W-:Y:S02]  /*13a80*/  @!P4 LEA.HI.X R15, R235, R20, R13, 0x2, P1 ;  /* 0x00000014eb0fc211 */ /* 0x000fe400008f140d */
[CC--:B-1----:R-:W-:Y:S02]  /*13a90*/  @!P2 LEA R8, P5, R234.reuse, R12.reuse, 0x2 ;  /* 0x0000000cea08a211 */ /* 0x0c2fe400078a10ff */
[----:B------:R-:W-:Y:S01]  /*13aa0*/  @!P3 LEA R12, P1, R233, R12, 0x2 ;  /* 0x0000000ce90cb211 */ /* 0x000fe200078210ff */
[----:B------:R3:W-:Y:S01]  /*13ab0*/  @!P4 ST.E.64 desc[UR40][R14.64], R140 ;  /* 0x0000008c0e00c985 */ /* 0x0007e2000c101b28 */
[----:B------:R-:W-:-:S02]  /*13ac0*/  @!P2 LEA.HI.X R9, R234, R20, R24, 0x2, P5 ;  /* 0x00000014ea09a211 */ /* 0x000fc400028f1418 */
[----:B------:R-:W-:-:S03]  /*13ad0*/  @!P3 LEA.HI.X R13, R233, R20, R21, 0x2, P1 ;  /* 0x00000014e90db211 */ /* 0x000fc600008f1415 */
[----:B------:R3:W-:Y:S04]  /*13ae0*/  @!P2 ST.E.64 desc[UR40][R8.64], R144 ;  /* 0x000000900800a985 */ /* 0x0007e8000c101b28 */
[----:B------:R3:W-:Y:S02]  /*13af0*/  @!P3 ST.E.64 desc[UR40][R12.64], R148 ;  /* 0x000000940c00b985 */ /* 0x0007e4000c101b28 */
.L_x_13863:
[----:B------:R-:W-:Y:S05]  /*13b00*/  BSYNC B1 ;  /* 0x0000000000017941 */ /* 0x000fea0003800000 */
.L_x_13862:
[----:B------:R-:W-:-:S03]  /*13b10*/  UMOV UR4, 0xffffffff ;  /* 0xffffffff00047882 */ /* 0x000fc60000000000 */
[----:B------:R-:W-:Y:S05]  /*13b20*/  BRA.DIV UR4, `(.L_x_13864) ;  /* 0x000000b604b07947 */ /* 0x000fea000b800000 */
[----:B0-----:R-:W0:Y:S04]  /*13b30*/  SHFL.IDX PT, R4, R4, 0x1, 0x1c1f ;  /* 0x003c1f0004047f89 */ /* 0x001e2800000e0000 */
[----:B------:R-:W4:Y:S02]  /*13b40*/  SHFL.IDX PT, R0, R0, 0x1, 0x1c1f ;  /* 0x003c1f0000007f89 */ /* 0x000f2400000e0000 */
.L_x_14095:
[----:B------:R-:W-:-:S13]  /*13b50*/  ISETP.GE.AND P0, PT, R152, R3, PT ;  /* 0x000000039800720c */ /* 0x000fda0003f06270 */
[----:B------:R-:W-:Y:S05]  /*13b60*/  @P0 BRA `(.L_x_13860) ;  /* 0x0000001c002c0947 */ /* 0x000fea0003800000 */
[----:B------:R-:W-:Y:S01]  /*13b70*/  ULDC UR4, c[0x0][0xac8] ;  /* 0x0002b20000047ab9 */ /* 0x000fe20000000800 */
[C---:B---3--:R-:W-:Y:S01]  /*13b80*/  VIADD R15, R214.reuse, 0x8 ;  /* 0x00000008d60f7836 */ /* 0x048fe20000000000 */
[C---:B------:R-:W-:Y:S01]  /*13b90*/  ISETP.GE.AND P2, PT, R214.reuse, UR4, PT ;  /* 0x00000004d6007c0c */ /* 0x040fe2000bf46270 */
[C---:B--2---:R-:W-:Y:S02]  /*13ba0*/  VIADD R12, R214.reuse, 0x10 ;  /* 0x00000010d60c7836 */ /* 0x044fe40000000000 */
[C---:B-1----:R-:W-:Y:S01]  /*13bb0*/  VIADD R20, R214.reuse, 0x18 ;  /* 0x00000018d6147836 */ /* 0x042fe20000000000 */
[----:B------:R-:W-:Y:S01]  /*13bc0*/  ISETP.GE.AND P3, PT, R15, UR4, PT ;  /* 0x000000040f007c0c */ /* 0x000fe2000bf66270 */
[----:B------:R-:W-:Y:S01]  /*13bd0*/  VIADD R21, R214, 0x8 ;  /* 0x00000008d6157836 */ /* 0x000fe20000000000 */
[----:B------:R-:W-:Y:S01]  /*13be0*/  ISETP.GE.AND P1, PT, R12, UR4, PT ;  /* 0x000000040c007c0c */ /* 0x000fe2000bf26270 */
[----:B------:R-:W-:Y:S01]  /*13bf0*/  VIADD R13, R214, 0x20 ;  /* 0x00000020d60d7836 */ /* 0x000fe20000000000 */
[----:B------:R-:W-:Y:S01]  /*13c00*/  ISETP.GE.AND P0, PT, R20, UR4, PT ;  /* 0x0000000414007c0c */ /* 0x000fe2000bf06270 */
[C---:B------:R-:W-:Y:S01]  /*13c10*/  VIADD R14, R214.reuse, 0x10 ;  /* 0x00000010d60e7836 */ /* 0x040fe20000000000 */
[----:B------:R-:W-:Y:S01]  /*13c20*/  SHF.R.S32.HI R21, RZ, 0x1f, R21 ;  /* 0x0000001fff157819 */ /* 0x000fe20000011415 */
[----:B------:R-:W-:-:S02]  /*13c30*/  VIADD R29, R214, 0x68 ;  /* 0x00000068d61d7836 */ /* 0x000fc40000000000 */
[----:B----4-:R-:W-:Y:S01]  /*13c40*/  @!P2 IMAD.MOV.U32 R8, RZ, RZ, R0 ;  /* 0x000000ffff08a224 */ /* 0x010fe200078e0000 */
[----:B------:R-:W-:Y:S01]  /*13c50*/  SHF.R.S32.HI R14, RZ, 0x1f, R14 ;  /* 0x0000001fff0e7819 */ /* 0x000fe2000001140e */
[----:B0-----:R-:W-:Y:S02]  /*13c60*/  @!P2 IMAD.MOV.U32 R9, RZ, RZ, R4 ;  /* 0x000000ffff09a224 */ /* 0x001fe400078e0004 */
[C---:B------:R-:W-:Y:S01]  /*13c70*/  @!P3 LEA R10, P4, R15.reuse, R0, 0x2 ;  /* 0x000000000f0ab211 */ /* 0x040fe200078810ff */
[C---:B------:R-:W-:Y:S02]  /*13c80*/  VIADD R24, R214.reuse, 0x70 ;  /* 0x00000070d6187836 */ /* 0x040fe40000000000 */
[----:B------:R-:W-:Y:S01]  /*13c90*/  @!P2 IMAD.WIDE R8, R214, 0x4, R8 ;  /* 0x00000004d608a825 */ /* 0x000fe200078e0208 */
[----:B------:R-:W-:-:S03]  /*13ca0*/  @!P3 LEA.HI.X R11, R15, R4, R21, 0x2, P4 ;  /* 0x000000040f0bb211 */ /* 0x000fc600020f1415 */
[C---:B------:R-:W-:Y:S01]  /*13cb0*/  VIADD R15, R214.reuse, 0x28 ;  /* 0x00000028d60f7836 */ /* 0x040fe20000000000 */
[----:B------:R0:W-:Y:S01]  /*13cc0*/  @!P2 ST.E.64 desc[UR40][R8.64], R26 ;  /* 0x0000001a0800a985 */ /* 0x0001e2000c101b28 */
[----:B------:R-:W-:Y:S01]  /*13cd0*/  ISETP.GE.AND P2, PT, R13, UR4, PT ;  /* 0x000000040d007c0c */ /* 0x000fe2000bf46270 */
[C---:B------:R-:W-:Y:S02]  /*13ce0*/  VIADD R21, R214.reuse, 0x18 ;  /* 0x00000018d6157836 */ /* 0x040fe40000000000 */
        /* <DEDUP_REMOVED lines=8> */
[----:B0-----:R-:W-:Y:S01]  /*13d70*/  @!P1 LEA R8, P5, R12, R0, 0x2 ;  /* 0x000000000c089211 */ /* 0x001fe200078a10ff */
[----:B------:R-:W-:-:S03]  /*13d80*/  VIADD R36, R214, 0x98 ;  /* 0x00000098d6247836 */ /* 0x000fc60000000000 */
[----:B------:R-:W-:Y:S02]  /*13d90*/  SHF.R.S32.HI R28, RZ, 0x1f, R28 ;  /* 0x0000001fff1c7819 */ /* 0x000fe4000001141c */
[----:B------:R-:W-:Y:S01]  /*13da0*/  @!P1 LEA.HI.X R9, R12, R4, R14, 0x2, P5 ;  /* 0x000000040c099211 */ /* 0x000fe200028f140e */
[----:B------:R-:W-:Y:S01]  /*13db0*/  VIADD R12, R214, 0x30 ;  /* 0x00000030d60c7836 */ /* 0x000fe20000000000 */
        /* <DEDUP_REMOVED lines=55> */
[----:B------:R-:W-:Y:S02]  /*14130*/  @!P1 LEA.HI.X R9, R12, R4, R13, 0x2, P5 ;  /* 0x000000040c099211 */ /* 0x000fe400028f140d */
[----:B------:R-:W-:Y:S02]  /*14140*/  SHF.R.S32.HI R15, RZ, 0x1f, R15 ;  /* 0x0000001fff0f7819 */ /* 0x000fe4000001140f */
[-C--:B------:R-:W-:Y:S01]  /*14150*/  @!P2 LEA R12, P5, R14, R0.reuse, 0x2 ;  /* 0x000000000e0ca211 */ /* 0x080fe200078a10ff */
[----:B------:R0:W-:Y:S01]  /*14160*/  @!P1 ST.E.64 desc[UR40][R8.64], R66 ;  /* 0x0000004208009985 */ /* 0x0001e2000c101b28 */
[----:B------:R-:W-:Y:S02]  /*14170*/  ISETP.GE.AND P1, PT, R24, UR4, PT ;  /* 0x0000000418007c0c */ /* 0x000fe4000bf26270 */
[----:B-1----:R-:W-:Y:S02]  /*14180*/  @!P0 LEA R10, P4, R20, R0, 0x2 ;  /* 0x00000000140a8211 */ /* 0x002fe400078810ff */
[----:B------:R-:W-:-:S02]  /*14190*/  @!P2 LEA.HI.X R13, R14, R4, R15, 0x2, P5 ;  /* 0x000000040e0da211 */ /* 0x000fc400028f140f */
[----:B------:R-:W-:Y:S02]  /*141a0*/  @!P0 LEA.HI.X R11, R20, R4, R21, 0x2, P4 ;  /* 0x00000004140b8211 */ /* 0x000fe400020f1415 */
[----:B------:R-:W-:-:S03]  /*141b0*/  @!P3 LEA R14, P4, R29, R0, 0x2 ;  /* 0x000000001d0eb211 */ /* 0x000fc600078810ff */
[----:B------:R1:W-:Y:S01]  /*141c0*/  @!P0 ST.E.64 desc[UR40][R10.64], R70 ;  /* 0x000000460a008985 */ /* 0x0003e2000c101b28 */
[----:B------:R-:W-:Y:S02]  /*141d0*/  ISETP.GE.AND P0, PT, R32, UR4, PT ;  /* 0x0000000420007c0c */ /* 0x000fe4000bf06270 */
[----:B------:R-:W-:Y:S01]  /*141e0*/  @!P1 LEA R20, P5, R24, R0, 0x2 ;  /* 0x0000000018149211 */ /* 0x000fe200078a10ff */
[----:B------:R2:W-:Y:S01]  /*141f0*/  @!P2 ST.E.64 desc[UR40][R12.64], R74 ;  /* 0x0000004a0c00a985 */ /* 0x0005e2000c101b28 */
[----:B------:R-:W-:Y:S02]  /*14200*/  ISETP.GE.AND P2, PT, R25, UR4, PT ;  /* 0x0000000419007c0c */ /* 0x000fe4000bf46270 */
[-C--:B------:R-:W-:Y:S01]  /*14210*/  @!P3 LEA.HI.X R15, R29, R4.reuse, R33, 0x2, P4 ;  /* 0x000000041d0fb211 */ /* 0x080fe200020f1421 */
[----:B------:R-:W-:Y:S01]  /*14220*/  VIADD R29, R214, 0x88 ;  /* 0x00000088d61d7836 */ /* 0x000fe20000000000 */
[----:B------:R-:W-:Y:S01]  /*14230*/  @!P1 LEA.HI.X R21, R24, R4, R28, 0x2, P5 ;  /* 0x0000000418159211 */ /* 0x000fe200028f141c */
[----:B------:R-:W-:-:S02]  /*14240*/  VIADD R24, R214, 0x90 ;  /* 0x00000090d6187836 */ /* 0x000fc40000000000 */
[----:B------:R3:W-:Y:S01]  /*14250*/  @!P3 ST.E.64 desc[UR40][R14.64], R78 ;  /* 0x0000004e0e00b985 */ /* 0x0007e2000c101b28 */
[C---:B------:R-:W-:Y:S01]  /*14260*/  VIADD R33, R214.reuse, 0x78 ;  /* 0x00000078d6217836 */ /* 0x040fe20000000000 */
[----:B------:R-:W-:Y:S01]  /*14270*/  ISETP.GE.AND P3, PT, R29, UR4, PT ;  /* 0x000000041d007c0c */ /* 0x000fe2000bf66270 */
[----:B------:R-:W-:Y:S01]  /*14280*/  VIADD R28, R214, 0x80 ;  /* 0x00000080d61c7836 */ /* 0x000fe20000000000 */
[----:B------:R4:W-:Y:S01]  /*14290*/  @!P1 ST.E.64 desc[UR40][R20.64], R82 ;  /* 0x0000005214009985 */ /* 0x0009e2000c101b28 */
[----:B------:R-:W-:Y:S02]  /*142a0*/  ISETP.GE.AND P1, PT, R24, UR4, PT ;  /* 0x0000000418007c0c */ /* 0x000fe4000bf26270 */
[----:B0-----:R-:W-:Y:S02]  /*142b0*/  @!P0 LEA R8, P4, R32, R0, 0x2 ;  /* 0x0000000020088211 */ /* 0x001fe400078810ff */
[----:B------:R-:W-:Y:S02]  /*142c0*/  SHF.R.S32.HI R33, RZ, 0x1f, R33 ;  /* 0x0000001fff217819 */ /* 0x000fe40000011421 */
[----:B------:R-:W-:-:S02]  /*142d0*/  SHF.R.S32.HI R28, RZ, 0x1f, R28 ;  /* 0x0000001fff1c7819 */ /* 0x000fc4000001141c */
[C---:B-1----:R-:W-:Y:S02]  /*142e0*/  @!P2 LEA R10, P5, R25.reuse, R0, 0x2 ;  /* 0x00000000190aa211 */ /* 0x042fe400078a10ff */
[-C--:B------:R-:W-:Y:S01]  /*142f0*/  @!P0 LEA.HI.X R9, R32, R4.reuse, R33, 0x2, P4 ;  /* 0x0000000420098211 */ /* 0x080fe200020f1421 */
[C---:B------:R-:W-:Y:S01]  /*14300*/  VIADD R32, R214.reuse, 0x98 ;  /* 0x00000098d6207836 */ /* 0x040fe20000000000 */
[----:B------:R-:W-:Y:S01]  /*14310*/  @!P2 LEA.HI.X R11, R25, R4, R28, 0x2, P5 ;  /* 0x00000004190ba211 */ /* 0x000fe200028f141c */
[C---:B------:R-:W-:Y:S01]  /*14320*/  VIADD R33, R214.reuse, 0x88 ;  /* 0x00000088d6217836 */ /* 0x040fe20000000000 */
[----:B--2---:R-:W-:Y:S01]  /*14330*/  @!P3 LEA R12, P4, R29, R0, 0x2 ;  /* 0x000000001d0cb211 */ /* 0x004fe200078810ff */
[C---:B------:R-:W-:Y:S01]  /*14340*/  VIADD R28, R214.reuse, 0x90 ;  /* 0x00000090d61c7836 */ /* 0x040fe20000000000 */
[----:B------:R0:W-:Y:S01]  /*14350*/  @!P0 ST.E.64 desc[UR40][R8.64], R86 ;  /* 0x0000005608008985 */ /* 0x0001e2000c101b28 */
[----:B------:R-:W-:Y:S01]  /*14360*/  VIADD R25, R214, 0xa0 ;  /* 0x000000a0d6197836 */ /* 0x000fe20000000000 */
[----:B------:R-:W-:-:S02]  /*14370*/  ISETP.GE.AND P0, PT, R32, UR4, PT ;  /* 0x0000000420007c0c */ /* 0x000fc4000bf06270 */
[----:B------:R-:W-:Y:S01]  /*14380*/  SHF.R.S32.HI R33, RZ, 0x1f, R33 ;  /* 0x0000001fff217819 */ /* 0x000fe20000011421 */
[----:B------:R1:W-:Y:S01]  /*14390*/  @!P2 ST.E.64 desc[UR40][R10.64], R90 ;  /* 0x0000005a0a00a985 */ /* 0x0003e2000c101b28 */
[----:B------:R-:W-:Y:S02]  /*143a0*/  SHF.R.S32.HI R28, RZ, 0x1f, R28 ;  /* 0x0000001fff1c7819 */ /* 0x000fe4000001141c */
[----:B---3--:R-:W-:Y:S02]  /*143b0*/  @!P1 LEA R14, P5, R24, R0, 0x2 ;  /* 0x00000000180e9211 */ /* 0x008fe400078a10ff */
[----:B------:R-:W-:Y:S02]  /*143c0*/  ISETP.GE.AND P2, PT, R25, UR4, PT ;  /* 0x0000000419007c0c */ /* 0x000fe4000bf46270 */
[-C--:B------:R-:W-:Y:S01]  /*143d0*/  @!P3 LEA.HI.X R13, R29, R4.reuse, R33, 0x2, P4 ;  /* 0x000000041d0db211 */ /* 0x080fe200020f1421 */
[----:B------:R-:W-:Y:S01]  /*143e0*/  VIADD R33, R214, 0xa8 ;  /* 0x000000a8d6217836 */ /* 0x000fe20000000000 */
[----:B------:R-:W-:Y:S01]  /*143f0*/  @!P1 LEA.HI.X R15, R24, R4, R28, 0x2, P5 ;  /* 0x00000004180f9211 */ /* 0x000fe200028f141c */
[----:B------:R-:W-:Y:S01]  /*14400*/  VIADD R24, R214, 0xb0 ;  /* 0x000000b0d6187836 */ /* 0x000fe20000000000 */
[-C--:B----4-:R-:W-:Y:S01]  /*14410*/  @!P0 LEA R20, P5, R32, R0.reuse, 0x2 ;  /* 0x0000000020148211 */ /* 0x090fe200078a10ff */
[----:B------:R2:W-:Y:S01]  /*14420*/  @!P3 ST.E.64 desc[UR40][R12.64], R94 ;  /* 0x0000005e0c00b985 */ /* 0x0005e2000c101b28 */
[----:B------:R-:W-:Y:S01]  /*14430*/  ISETP.GE.AND P4, PT, R33, UR4, PT ;  /* 0x0000000421007c0c */ /* 0x000fe2000bf86270 */
[----:B------:R-:W-:Y:S01]  /*14440*/  VIADD R29, R214, 0xa0 ;  /* 0x000000a0d61d7836 */ /* 0x000fe20000000000 */
[----:B------:R-:W-:Y:S01]  /*14450*/  ISETP.GE.AND P3, PT, R24, UR4, PT ;  /* 0x0000000418007c0c */ /* 0x000fe2000bf66270 */
[----:B------:R3:W-:Y:S01]  /*14460*/  @!P1 ST.E.64 desc[UR40][R14.64], R98 ;  /* 0x000000620e009985 */ /* 0x0007e2000c101b28 */
[----:B------:R-:W-:Y:S01]  /*14470*/  VIADD R28, R214, 0xb8 ;  /* 0x000000b8d61c7836 */ /* 0x000fe20000000000 */
[----:B0-----:R-:W-:-:S02]  /*14480*/  @!P2 LEA R8, P1, R25, R0, 0x2 ;  /* 0x000000001908a211 */ /* 0x001fc400078210ff */
[----:B------:R-:W-:Y:S02]  /*14490*/  SHF.R.S32.HI R29, RZ, 0x1f, R29 ;  /* 0x0000001fff1d7819 */ /* 0x000fe4000001141d */
[-C--:B------:R-:W-:Y:S01]  /*144a0*/  @!P0 LEA.HI.X R21, R32, R4.reuse, R36, 0x2, P5 ;  /* 0x0000000420158211 */ /* 0x080fe200028f1424 */
[C---:B------:R-:W-:Y:S01]  /*144b0*/  VIADD R36, R214.reuse, 0xa8 ;  /* 0x000000a8d6247836 */ /* 0x040fe20000000000 */
[----:B------:R-:W-:Y:S01]  /*144c0*/  @!P2 LEA.HI.X R9, R25, R4, R29, 0x2, P1 ;  /* 0x000000041909a211 */ /* 0x000fe200008f141d */
[----:B------:R-:W-:Y:S01]  /*144d0*/  VIADD R32, R214, 0xb0 ;  /* 0x000000b0d6207836 */ /* 0x000fe20000000000 */
[----:B------:R-:W-:Y:S01]  /*144e0*/  ISETP.GE.AND P1, PT, R28, UR4, PT ;  /* 0x000000041c007c0c */ /* 0x000fe2000bf26270 */
[----:B------:R-:W-:Y:S01]  /*144f0*/  @!P0 ST.E.64 desc[UR40][R20.64], R102 ;  /* 0x0000006614008985 */ /* 0x000fe2000c101b28 */
[-C--:B-1----:R-:W-:Y:S01]  /*14500*/  @!P4 LEA R10, P0, R33, R0.reuse, 0x2 ;  /* 0x00000000210ac211 */ /* 0x082fe200078010ff */
[C---:B------:R-:W-:Y:S01]  /*14510*/  VIADD R25, R214.reuse, 0xc8 ;  /* 0x000000c8d6197836 */ /* 0x040fe20000000000 */
[----:B------:R-:W-:Y:S01]  /*14520*/  SHF.R.S32.HI R36, RZ, 0x1f, R36 ;  /* 0x0000001fff247819 */ /* 0x000fe20000011424 */
[----:B------:R-:W-:Y:S01]  /*14530*/  VIADD R29, R214, 0xc0 ;  /* 0x000000c0d61d7836 */ /* 0x000fe20000000000 */
[----:B------:R-:W-:Y:S01]  /*14540*/  SHF.R.S32.HI R32, RZ, 0x1f, R32 ;  /* 0x0000001fff207819 */ /* 0x000fe20000011420 */
[----:B------:R0:W-:Y:S01]  /*14550*/  @!P2 ST.E.64 desc[UR40][R8.64], R106 ;  /* 0x0000006a0800a985 */ /* 0x0001e2000c101b28 */
[----:B--2---:R-:W-:-:S02]  /*14560*/  @!P3 LEA R12, P5, R24, R0, 0x2 ;  /* 0x00000000180cb211 */ /* 0x004fc400078a10ff */
[-C--:B------:R-:W-:Y:S02]  /*14570*/  @!P4 LEA.HI.X R11, R33, R4.reuse, R36, 0x2, P0 ;  /* 0x00000004210bc211 */ /* 0x080fe400000f1424 */
[----:B------:R-:W-:Y:S01]  /*14580*/  @!P3 LEA.HI.X R13, R24, R4, R32, 0x2, P5 ;  /* 0x00000004180db211 */ /* 0x000fe200028f1420 */
[C---:B------:R-:W-:Y:S01]  /*14590*/  VIADD R32, R214.reuse, 0xb8 ;  /* 0x000000b8d6207836 */ /* 0x040fe20000000000 */
[----:B------:R-:W-:Y:S01]  /*145a0*/  ISETP.GE.AND P0, PT, R25, UR4, PT ;  /* 0x0000000419007c0c */ /* 0x000fe2000bf06270 */
[----:B------:R1:W-:Y:S01]  /*145b0*/  @!P4 ST.E.64 desc[UR40][R10.64], R110 ;  /* 0x0000006e0a00c985 */ /* 0x0003e2000c101b28 */
[----:B------:R-:W-:Y:S01]  /*145c0*/  ISETP.GE.AND P2, PT, R29, UR4, PT ;  /* 0x000000041d007c0c */ /* 0x000fe2000bf46270 */
[----:B------:R-:W-:Y:S01]  /*145d0*/  VIADD R24, R214, 0xd0 ;  /* 0x000000d0d6187836 */ /* 0x000fe20000000000 */
[----:B---3--:R-:W-:Y:S01]  /*145e0*/  @!P1 LEA R14, P4, R28, R0, 0x2 ;  /* 0x000000001c0e9211 */ /* 0x008fe200078810ff */
[----:B------:R2:W-:Y:S01]  /*145f0*/  @!P3 ST.E.64 desc[UR40][R12.64], R114 ;  /* 0x000000720c00b985 */ /* 0x0005e2000c101b28 */
[----:B------:R-:W-:-:S02]  /*14600*/  SHF.R.S32.HI R32, RZ, 0x1f, R32 ;  /* 0x0000001fff207819 */ /* 0x000fc40000011420 */
[----:B------:R-:W-:Y:S02]  /*14610*/  ISETP.GE.AND P3, PT, R24, UR4, PT ;  /* 0x0000000418007c0c */ /* 0x000fe4000bf66270 */
[----:B------:R-:W-:Y:S01]  /*14620*/  @!P1 LEA.HI.X R15, R28, R4, R32, 0x2, P4 ;  /* 0x000000041c0f9211 */ /* 0x000fe200020f1420 */
[C---:B------:R-:W-:Y:S02]  /*14630*/  VIADD R28, R214.reuse, 0xc8 ;  /* 0x000000c8d61c7836 */ /* 0x040fe40000000000 */
[----:B------:R-:W-:Y:S01]  /*14640*/  VIADD R32, R214, 0xc0 ;  /* 0x000000c0d6207836 */ /* 0x000fe20000000000 */
[-C--:B0-----:R-:W-:Y:S01]  /*14650*/  @!P0 LEA R8, P4, R25, R0.reuse, 0x2 ;  /* 0x0000000019088211 */ /* 0x081fe200078810ff */
[----:B------:R0:W-:Y:S01]  /*14660*/  @!P1 ST.E.64 desc[UR40][R14.64], R118 ;  /* 0x000000760e009985 */ /* 0x0001e2000c101b28 */
[----:B------:R-:W-:Y:S02]  /*14670*/  SHF.R.S32.HI R28, RZ, 0x1f, R28 ;  /* 0x0000001fff1c7819 */ /* 0x000fe4000001141c */
[----:B------:R-:W-:-:S02]  /*14680*/  @!P2 LEA R20, P5, R29, R0, 0x2 ;  /* 0x000000001d14a211 */ /* 0x000fc400078a10ff */
[----:B------:R-:W-:Y:S02]  /*14690*/  SHF.R.S32.HI R32, RZ, 0x1f, R32 ;  /* 0x0000001fff207819 */ /* 0x000fe40000011420 */
[----:B------:R-:W-:Y:S02]  /*146a0*/  ISETP.GE.AND P1, PT, R237, UR4, PT ;  /* 0x00000004ed007c0c */ /* 0x000fe4000bf26270 */
[-C--:B------:R-:W-:Y:S01]  /*146b0*/  @!P0 LEA.HI.X R9, R25, R4.reuse, R28, 0x2, P4 ;  /* 0x0000000419098211 */ /* 0x080fe200020f141c */
[----:B------:R-:W-:Y:S01]  /*146c0*/  VIADD R25, R214, 0xd0 ;  /* 0x000000d0d6197836 */ /* 0x000fe20000000000 */
[----:B------:R-:W-:Y:S02]  /*146d0*/  @!P2 LEA.HI.X R21, R29, R4, R32, 0x2, P5 ;  /* 0x000000041d15a211 */ /* 0x000fe400028f1420 */
[----:B------:R-:W-:Y:S02]  /*146e0*/  ISETP.GE.AND P4, PT, R236, UR4, PT ;  /* 0x00000004ec007c0c */ /* 0x000fe4000bf86270 */
[----:B------:R-:W-:Y:S01]  /*146f0*/  SHF.R.S32.HI R25, RZ, 0x1f, R25 ;  /* 0x0000001fff197819 */ /* 0x000fe20000011419 */
[----:B------:R3:W-:Y:S01]  /*14700*/  @!P2 ST.E.64 desc[UR40][R20.64], R122 ;  /* 0x0000007a1400a985 */ /* 0x0007e2000c101b28 */
[----:B-1----:R-:W-:-:S02]  /*14710*/  @!P3 LEA R10, P5, R24, R0, 0x2 ;  /* 0x00000000180ab211 */ /* 0x002fc400078a10ff */
[----:B------:R-:W-:Y:S01]  /*14720*/  ISETP.GE.AND P2, PT, R235, UR4, PT ;  /* 0x00000004eb007c0c */ /* 0x000fe2000bf46270 */
[----:B------:R1:W-:Y:S01]  /*14730*/  @!P0 ST.E.64 desc[UR40][R8.64], R126 ;  /* 0x0000007e08008985 */ /* 0x0003e2000c101b28 */
[----:B------:R-:W-:Y:S02]  /*14740*/  ISETP.GE.AND P0, PT, R234, UR4, PT ;  /* 0x00000004ea007c0c */ /* 0x000fe4000bf06270 */
[----:B------:R-:W-:Y:S02]  /*14750*/  @!P3 LEA.HI.X R11, R24, R4, R25, 0x2, P5 ;  /* 0x00000004180bb211 */ /* 0x000fe400028f1419 */
[----:B------:R-:W-:Y:S02]  /*14760*/  SHF.R.S32.HI R24, RZ, 0x1f, R237 ;  /* 0x0000001fff187819 */ /* 0x000fe400000114ed */
[-C--:B--2---:R-:W-:Y:S01]  /*14770*/  @!P1 LEA R12, P5, R237, R0.reuse, 0x2 ;  /* 0x00000000ed0c9211 */ /* 0x084fe200078a10ff */
[----:B------:R1:W-:Y:S01]  /*14780*/  @!P3 ST.E.64 desc[UR40][R10.64], R130 ;  /* 0x000000820a00b985 */ /* 0x0003e2000c101b28 */
[----:B0-----:R-:W-:-:S02]  /*14790*/  @!P4 LEA R14, P3, R236, R0, 0x2 ;  /* 0x00000000ec0ec211 */ /* 0x001fc400078610ff */
[----:B------:R-:W-:Y:S02]  /*147a0*/  @!P1 LEA.HI.X R13, R237, R4, R24, 0x2, P5 ;  /* 0x00000004ed0d9211 */ /* 0x000fe400028f1418 */
[----:B------:R-:W-:Y:S02]  /*147b0*/  SHF.R.S32.HI R24, RZ, 0x1f, R236 ;  /* 0x0000001fff187819 */ /* 0x000fe400000114ec */
[----:B---3--:R-:W-:Y:S01]  /*147c0*/  @!P2 LEA R20, P5, R235, R0, 0x2 ;  /* 0x00000000eb14a211 */ /* 0x008fe200078a10ff */
[----:B------:R1:W-:Y:S01]  /*147d0*/  @!P1 ST.E.64 desc[UR40][R12.64], R134 ;  /* 0x000000860c009985 */ /* 0x0003e2000c101b28 */
[----:B------:R-:W-:Y:S02]  /*147e0*/  SHF.R.S32.HI R29, RZ, 0x1f, R235 ;  /* 0x0000001fff1d7819 */ /* 0x000fe400000114eb */
[----:B------:R-:W-:Y:S02]  /*147f0*/  @!P4 LEA.HI.X R15, R236, R4, R24, 0x2, P3 ;  /* 0x00000004ec0fc211 */ /* 0x000fe400018f1418 */
[----:B------:R-:W-:-:S02]  /*14800*/  SHF.R.S32.HI R28, RZ, 0x1f, R234 ;  /* 0x0000001fff1c7819 */ /* 0x000fc400000114ea */
[C---:B------:R-:W-:Y:S01]  /*14810*/  @!P0 LEA R24, P3, R234.reuse, R0, 0x2 ;  /* 0x00000000ea188211 */ /* 0x040fe200078610ff */
[----:B------:R1:W-:Y:S01]  /*14820*/  @!P4 ST.E.64 desc[UR40][R14.64], R138 ;  /* 0x0000008a0e00c985 */ /* 0x0003e2000c101b28 */
[-C--:B------:R-:W-:Y:S02]  /*14830*/  @!P2 LEA.HI.X R21, R235, R4.reuse, R29, 0x2, P5 ;  /* 0x00000004eb15a211 */ /* 0x080fe400028f141d */
        /* <DEDUP_REMOVED lines=10> */
.L_x_13847:
        /* <DEDUP_REMOVED lines=16> */
[----:B------:R-:W0:-:S12]  /*149e0*/  S2R R0, SR_TID.X ;  /* 0x0000000000007919 */ /* 0x000e180000002100 */
        /* <DEDUP_REMOVED lines=9> */
.L_x_13865:
[----:B------:R-:W4:Y:S01]  /*14a80*/  LDL.LU R0, [R1+0x64] ;  /* 0x0000640001007983 */ /* 0x000f220000300800 */
[----:B------:R-:W-:Y:S01]  /*14a90*/  BSSY B1, `(.L_x_13866) ;  /* 0x0000036000017945 */ /* 0x000fe20003800000 */
[----:B------:R-:W-:Y:S02]  /*14aa0*/  SEL R31, R224, RZ, !P0 ;  /* 0x000000ffe01f7207 */ /* 0x000fe40004000000 */
[----:B-----5:R-:W-:Y:S02]  /*14ab0*/  SHF.R.S32.HI R28, RZ, 0x1f, R3 ;  /* 0x0000001fff1c7819 */ /* 0x020fe40000011403 */
[----:B----4-:R-:W-:Y:S01]  /*14ac0*/  SEL R30, R0, RZ, !P0 ;  /* 0x000000ff001e7207 */ /* 0x010fe20004000000 */
[----:B------:R-:W-:Y:S06]  /*14ad0*/  @P3 BRA `(.L_x_13867) ;  /* 0x0000000000c43947 */ /* 0x000fec0003800000 */
[----:B------:R-:W0:Y:S01]  /*14ae0*/  S2R R33, SR_TID.X ;  /* 0x0000000000217919 */ /* 0x000e220000002100 */
[----:B------:R-:W1:Y:S02]  /*14af0*/  LDC R35, c[0x0][0xbe8] ;  /* 0x0002fa00ff237b82 */ /* 0x000e640000000800 */
[----:B-1----:R-:W-:Y:S01]  /*14b00*/  IMAD R0, R26, R35, RZ ;  /* 0x000000231a007224 */ /* 0x002fe200078e02ff */
[----:B0-----:R-:W-:-:S04]  /*14b10*/  IADD3 R33, R210, -0x80, R33 ;  /* 0xffffff80d2217810 */ /* 0x001fc80007ffe021 */
[----:B------:R-:W-:-:S13]  /*14b20*/  ISETP.GE.AND P0, PT, R33, R0, PT ;  /* 0x000000002100720c */ /* 0x000fda0003f06270 */
[----:B------:R-:W-:Y:S05]  /*14b30*/  @P0 BRA `(.L_x_13867) ;  /* 0x0000000000ac0947 */ /* 0x000fea0003800000 */
[----:B---3--:R-:W-:Y:S01]  /*14b40*/  IMAD.MOV.U32 R4, RZ, RZ, 0x9b8 ;  /* 0x000009b8ff047424 */ /* 0x008fe200078e00ff */
[----:B------:R-:W-:Y:S01]  /*14b50*/  ISETP.GT.AND P0, PT, R223, 0x1, PT ;  /* 0x00000001df00780c */ /* 0x000fe20003f04270 */
[----:B------:R-:W0:Y:S01]  /*14b60*/  LDC.64 R8, c[0x0][0xba8] ;  /* 0x0002ea00ff087b82 */ /* 0x000e220000000a00 */
[----:B------:R-:W-:Y:S01]  /*14b70*/  ISETP.NE.AND P1, PT, R35, 0x1, PT ;  /* 0x000000012300780c */ /* 0x000fe20003f25270 */
[----:B------:R-:W-:Y:S01]  /*14b80*/  IMAD.MOV.U32 R27, RZ, RZ, R33 ;  /* 0x000000ffff1b7224 */ /* 0x000fe200078e0021 */
[----:B------:R-:W-:Y:S02]  /*14b90*/  SEL R4, R4, 0x978, P0 ;  /* 0x0000097804047807 */ /* 0x000fe40000000000 */
[----:B------:R-:W-:-:S03]  /*14ba0*/  SEL R231, R231, RZ, P0 ;  /* 0x000000ffe7e77207 */ /* 0x000fc60000000000 */
[----:B------:R-:W1:Y:S08]  /*14bb0*/  LDC.64 R20, c[0x0][R4+0x220] ;  /* 0x0000880004147b82 */ /* 0x000e700000000a00 */
[----:B------:R-:W3:Y:S08]  /*14bc0*/  LDC.64 R24, c[0x0][R4+0x218] ;  /* 0x0000860004187b82 */ /* 0x000ef00000000a00 */
[----:B------:R-:W4:Y:S08]  /*14bd0*/  LDC.64 R12, c[0x0][R4+0x228] ;  /* 0x00008a00040c7b82 */ /* 0x000f300000000a00 */
[----:B------:R-:W5:Y:S08]  /*14be0*/  LDC.64 R10, c[0x0][R4+0x210] ;  /* 0x00008400040a7b82 */ /* 0x000f700000000a00 */
[----:B------:R-:W2:Y:S08]  /*14bf0*/  @P1 LDC R0, c[0x0][0xbec] ;  /* 0x0002fb00ff001b82 */ /* 0x000eb00000000800 */
[----:B------:R-:W4:Y:S01]  /*14c00*/  @P1 LDC R37, c[0x0][0xbf0] ;  /* 0x0002fc00ff251b82 */ /* 0x000f220000000800 */
[----:B-1----:R-:W-:-:S07]  /*14c10*/  IMAD R21, R21, R31, RZ ;  /* 0x0000001f15157224 */ /* 0x002fce00078e02ff */
[----:B0-----:R-:W0:Y:S01]  /*14c20*/  @!P0 LDC R8, c[0x0][0xb50] ;  /* 0x0002d400ff088b82 */ /* 0x001e220000000800 */
[----:B------:R-:W-:-:S04]  /*14c30*/  IMAD.WIDE.U32 R14, R20, R31, RZ ;  /* 0x0000001f140e7225 */ /* 0x000fc800078e00ff */
[----:B------:R-:W-:Y:S02]  /*14c40*/  IMAD R21, R20, R30, R21 ;  /* 0x0000001e14157224 */ /* 0x000fe400078e0215 */
[----:B--2---:R-:W-:Y:S01]  /*14c50*/  @P1 IMAD.HI.U32 R0, R33, R0, RZ ;  /* 0x0000000021001227 */ /* 0x004fe200078e00ff */
[----:B------:R-:W1:Y:S03]  /*14c60*/  @!P0 LDC R9, c[0x0][0xb54] ;  /* 0x0002d500ff098b82 */ /* 0x000e660000000800 */
[-C--:B---3--:R-:W-:Y:S02]  /*14c70*/  IMAD R29, R25, R222.reuse, RZ ;  /* 0x000000de191d7224 */ /* 0x088fe400078e02ff */
[----:B------:R-:W-:Y:S01]  /*14c80*/  IMAD.WIDE.U32 R24, R24, R222, RZ ;  /* 0x000000de18187225 */ /* 0x000fe200078e00ff */
[----:B----4-:R-:W-:-:S03]  /*14c90*/  @P1 SHF.R.U32.HI R27, RZ, R37, R0 ;  /* 0x00000025ff1b1219 */ /* 0x010fc60000011600 */
        /* <DEDUP_REMOVED lines=12> */
[----:B-----5:R-:W-:Y:S01]  /*14d60*/  IMAD R0, R11, R15, RZ ;  /* 0x0000000f0b007224 */ /* 0x020fe200078e02ff */
        /* <DEDUP_REMOVED lines=8> */
.L_x_13867:
[----:B------:R-:W-:Y:S05]  /*14df0*/  BSYNC B1 ;  /* 0x0000000000017941 */ /* 0x000fea0003800000 */
.L_x_13866:
[----:B------:R-:W-:Y:S05]  /*14e00*/  @P2 BRA `(.L_x_13860) ;  /* 0x0000000800842947 */ /* 0x000fea0003800000 */
[----:B------:R-:W1:Y:S01]  /*14e10*/  LDC R21, c[0x0][0xbe8] ;  /* 0x0002fa00ff157b82 */ /* 0x000e620000000800 */
[----:B0-----:R-:W-:Y:S01]  /*14e20*/  SHF.R.S32.HI R9, RZ, 0x1f, R32 ;  /* 0x0000001fff097819 */ /* 0x001fe20000011420 */
        /* <DEDUP_REMOVED lines=12> */
[----:B-1----:R-:W-:-:S03]  /*14ef0*/  ISETP.NE.AND P0, PT, R21, 0x1, PT ;  /* 0x000000011500780c */ /* 0x002fc60003f05270 */
[----:B------:R-:W-:Y:S02]  /*14f00*/  IMAD.IADD R13, R210, 0x1, R3 ;  /* 0x00000001d20d7824 */ /* 0x000fe400078e0203 */
[----:B------:R-:W-:Y:S01]  /*14f10*/  IMAD R9, R222, UR5, R9 ;  /* 0x00000005de097c24 */ /* 0x000fe2000f8e0209 */
[----:B------:R-:W-:Y:S01]  /*14f20*/  ULDC.64 UR4, c[0x0][0xaf0] ;  /* 0x0002bc0000047ab9 */ /* 0x000fe20000000a00 */
[----:B------:R-:W-:Y:S02]  /*14f30*/  IMAD.MOV.U32 R3, RZ, RZ, R13 ;  /* 0x000000ffff037224 */ /* 0x000fe400078e000d */
[----:B------:R-:W-:-:S04]  /*14f40*/  IMAD.WIDE.U32 R8, R31, UR4, R8 ;  /* 0x000000041f087c25 */ /* 0x000fc8000f8e0008 */
[----:B---3--:R-:W0:Y:S08]  /*14f50*/  @P0 LDC R4, c[0x0][0xbec] ;  /* 0x0002fb00ff040b82 */ /* 0x008e300000000800 */
        /* <DEDUP_REMOVED lines=24> */
[----:B------:R-:W-:-:S05]  /*150e0*/  VIADD R9, R209, 0xc0 ;  /* 0x000000c0d1097836 */ /* 0x000fca0000000000 */
[----:B------:R-:W-:Y:S01]  /*150f0*/  SHF.R.S32.HI R10, RZ, 0x1f, R9 ;  /* 0x0000001fff0a7819 */ /* 0x000fe20000011409 */
[----:B------:R-:W-:Y:S06]  /*15100*/  BRA.DIV UR4, `(.L_x_13868) ;  /* 0x000000a204847947 */ /* 0x000fec000b800000 */
[----:B------:R0:W1:Y:S04]  /*15110*/  SHFL.IDX PT, R0, R4, RZ, 0x181f ;  /* 0x00181fff04007589 */ /* 0x00006800000e0000 */
[----:B------:R0:W3:Y:S02]  /*15120*/  SHFL.IDX PT, R14, R3, RZ, 0x181f ;  /* 0x00181fff030e7589 */ /* 0x0000e400000e0000 */
.L_x_14098:
        /* <DEDUP_REMOVED lines=12> */
[CC--:B---3--:R-:W-:Y:S02]  /*151f0*/  @!P3 LEA R12, P5, R209.reuse, R14.reuse, 0x1 ;  /* 0x0000000ed10cb211 */ /* 0x0c8fe400078a08ff */
[C---:B------:R-:W-:Y:S02]  /*15200*/  @!P2 LEA R24, P4, R220.reuse, R14, 0x1 ;  /* 0x0000000edc18a211 */ /* 0x040fe400078808ff */
[----:B-1----:R-:W-:Y:S02]  /*15210*/  @!P3 LEA.HI.X R13, R209, R0, R8, 0x1, P5 ;  /* 0x00000000d10db211 */ /* 0x002fe400028f0c08 */
        /* <DEDUP_REMOVED lines=10> */
.L_x_13870:
[----:B------:R-:W-:Y:S05]  /*152c0*/  BSYNC B1 ;  /* 0x0000000000017941 */ /* 0x000fea0003800000 */
.L_x_13869:
[----:B------:R-:W-:-:S03]  /*152d0*/  UMOV UR4, 0xffffffff ;  /* 0xffffffff00047882 */ /* 0x000fc60000000000 */
[----:B------:R-:W-:Y:S05]  /*152e0*/  BRA.DIV UR4, `(.L_x_13871) ;  /* 0x000000a204407947 */ /* 0x000fea000b800000 */
[----:B-1----:R1:W0:Y:S04]  /*152f0*/  SHFL.IDX PT, R0, R4, 0x1, 0x181f ;  /* 0x00381f0004007f89 */ /* 0x00222800000e0000 */
[----:B---34-:R1:W3:Y:S02]  /*15300*/  SHFL.IDX PT, R14, R3, 0x1, 0x181f ;  /* 0x00381f00030e7f89 */ /* 0x0182e400000e0000 */
.L_x_14102:
        /* <DEDUP_REMOVED lines=24> */
.L_x_13873:
[----:B------:R-:W-:Y:S05]  /*15490*/  BSYNC B1 ;  /* 0x0000000000017941 */ /* 0x000fea0003800000 */
.L_x_13872:
[----:B------:R-:W-:-:S03]  /*154a0*/  UMOV UR4, 0xffffffff ;  /* 0xffffffff00047882 */ /* 0x000fc60000000000 */
[----:B------:R-:W-:Y:S05]  /*154b0*/  BRA.DIV UR4, `(.L_x_13874) ;  /* 0x000000a204147947 */ /* 0x000fea000b800000 */
[----:B0-----:R0:W0:Y:S04]  /*154c0*/  SHFL.IDX PT, R0, R4, 0x2, 0x181f ;  /* 0x00581f0004007f89 */ /* 0x00102800000e0000 */
[----:B---34-:R3:W4:Y:S02]  /*154d0*/  SHFL.IDX PT, R14, R3, 0x2, 0x181f ;  /* 0x00581f00030e7f89 */ /* 0x01872400000e0000 */
.L_x_14106:
        /* <DEDUP_REMOVED lines=24> */
.L_x_13876:
[----:B------:R-:W-:Y:S05]  /*15660*/  BSYNC B1 ;  /* 0x0000000000017941 */ /* 0x000fea0003800000 */
.L_x_13875:
[----:B------:R-:W-:-:S03]  /*15670*/  UMOV UR4, 0xffffffff ;  /* 0xffffffff00047882 */ /* 0x000fc60000000000 */
[----:B------:R-:W-:Y:S05]  /*15680*/  BRA.DIV UR4, `(.L_x_13877) ;  /* 0x0000009e04e87947 */ /* 0x000fea000b800000 */
[----:B0-----:R0:W0:Y:S04]  /*15690*/  SHFL.IDX PT, R0, R4, 0x3, 0x181f ;  /* 0x00781f0004007f89 */ /* 0x00102800000e0000 */
[----:B----4-:R4:W0:Y:S02]  /*156a0*/  SHFL.IDX PT, R14, R3, 0x3, 0x181f ;  /* 0x00781f00030e7f89 */ /* 0x01082400000e0000 */
.L_x_14110:
[----:B-1-34-:R-:W-:-:S05]  /*156b0*/  VIADD R3, R210, 0x60 ;  /* 0x00000060d2037836 */ /* 0x01afca0000000000 */
[----:B------:R-:W-:-:S13]  /*156c0*/  ISETP.GE.AND P0, PT, R3, R21, PT ;  /* 0x000000150300720c */ /* 0x000fda0003f06270 */
[----:B------:R-:W-:Y:S05]  /*156d0*/  @P0 BRA `(.L_x_13860) ;  /* 0x0000000000500947 */ /* 0x000fea0003800000 */
[----:B------:R-:W-:Y:S01]  /*156e0*/  ULDC UR4, c[0x0][0xac8] ;  /* 0x0002b20000047ab9 */ /* 0x000fe20000000800 */
[----:B0-----:R-:W-:Y:S02]  /*156f0*/  SHF.R.S32.HI R4, RZ, 0x1f, R209 ;  /* 0x0000001fff047819 */ /* 0x001fe400000114d1 */
        /* <DEDUP_REMOVED lines=18> */
.L_x_13860:
[----:B------:R-:W-:Y:S05]  /*15820*/  BSYNC B0 ;  /* 0x0000000000007941 */ /* 0x000fea0003800000 */
.L_x_13846:
[----:B------:R-:W-:Y:S02]  /*15830*/  ULDC UR4, c[0x0][0xc3c] ;  /* 0x00030f0000047ab9 */ /* 0x000fe40000000800 */
[----:B---3--:R-:W-:-:S13]  /*15840*/  ISETP.GE.AND P0, PT, R7, UR4, PT ;  /* 0x0000000407007c0c */ /* 0x008fda000bf06270 */
[----:B------:R-:W-:Y:S05]  /*15850*/  @!P0 BRA `(.L_x_13878) ;  /* 0xfffffeb800e48947 */ /* 0x000fea000383ffff */
[----:B------:R-:W-:Y:S05]  /*15860*/  BRA `(.L_x_13718) ;  /* 0x0000008400b07947 */ /* 0x000fea0003800000 */
.L_x_13716:
        /* <DEDUP_REMOVED lines=18> */
.L_x_13879:
        /* <DEDUP_REMOVED lines=43> */
.L_x_13883:
        /* <DEDUP_REMOVED lines=39> */
.L_x_13881:
        /* <DEDUP_REMOVED lines=12> */
.L_x_13884:
        /* <DEDUP_REMOVED lines=63> */
.L_x_13885:
        /* <DEDUP_REMOVED lines=61> */
.L_x_13886:
[----:B01----:R-:W-:-:S05]  /*16730*/  LOP3.LUT R3, RZ, R2, RZ, 0x33, !PT ;  /* 0x00000002ff037212 */ /* 0x003fca00078e33ff */
[----:B------:R-:W-:-:S05]  /*16740*/  IMAD.IADD R2, R4, 0x1, R3 ;  /* 0x0000000104027824 */ /* 0x000fca00078e0203 */
[----:B------:R1:W-:Y:S01]  /*16750*/  STL [R1+0x4], R2 ;  /* 0x0000040201007387 */ /* 0x0003e20000100800 */
[----:B------:R-:W-:Y:S05]  /*16760*/  BRA `(.L_x_13887) ;  /* 0x0000000000107947 */ /* 0x000fea0003800000 */
.L_x_13882:
[----:B------:R-:W-:Y:S01]  /*16770*/  IMAD.U32 R2, RZ, RZ, UR6 ;  /* 0x00000006ff027e24 */ /* 0x000fe2000f8e00ff */
[----:B------:R0:W-:Y:S04]  /*16780*/  STL [R1+0x4], RZ ;  /* 0x000004ff01007387 */ /* 0x0001e80000100800 */
[----:B------:R0:W-:Y:S04]  /*16790*/  STL [R1+0x8], RZ ;  /* 0x000008ff01007387 */ /* 0x0001e80000100800 */
[----:B------:R0:W-:Y:S02]  /*167a0*/  STL [R1], R2 ;  /* 0x0000000201007387 */ /* 0x0001e40000100800 */
.L_x_13887:
        /* <DEDUP_REMOVED lines=10> */
.L_x_13880:
        /* <DEDUP_REMOVED lines=32> */
.L_x_14032:
        /* <DEDUP_REMOVED lines=65> */
.L_x_13889:
        /* <DEDUP_REMOVED lines=17> */
.L_x_13890:
[----:B------:R-:W-:Y:S05]  /*16f70*/  @!P0 BRA `(.L_x_13891) ;  /* 0x00000000000c8947 */ /* 0x000fea0003800000 */
[----:B------:R-:W2:Y:S04]  /*16f80*/  LDG.E R9, desc[UR40][R6.64] ;  /* 0x0000002806097981 */ /* 0x000ea8000c1e1900 */
[----:B------:R-:W2:Y:S02]  /*16f90*/  LDG.E R6, desc[UR40][R6.64+0x4] ;  /* 0x0000042806067981 */ /* 0x000ea4000c1e1900 */
[----:B--2---:R-:W-:-:S07]  /*16fa0*/  IMAD.IADD R9, R6, 0x1, -R9 ;  /* 0x0000000106097824 */ /* 0x004fce00078e0a09 */
.L_x_13891:
[----:B------:R-:W2:Y:S01]  /*16fb0*/  LDL R7, [R1+0x4] ;  /* 0x0000040001077983 */ /* 0x000ea20000100800 */
[----:B-1----:R-:W1:Y:S03]  /*16fc0*/  LDC R3, c[0x0][0x448] ;  /* 0x00011200ff037b82 */ /* 0x002e660000000800 */
[----:B------:R-:W3:Y:S04]  /*16fd0*/  @P1 LDG.E R2, desc[UR40][R4.64] ;  /* 0x0000002804021981 */ /* 0x000ee8000c1e1900 */
[----:B------:R4:W3:Y:S01]  /*16fe0*/  @P1 LDG.E R4, desc[UR40][R4.64+0x4] ;  /* 0x0000042804041981 */ /* 0x0008e2000c1e1900 */
[----:B------:R-:W-:Y:S01]  /*16ff0*/  LOP3.LUT R12, R10, 0xff, RZ, 0xc0, !PT ;  /* 0x000000ff0a0c7812 */ /* 0x000fe200078ec0ff */
[----:B------:R-:W-:Y:S01]  /*17000*/  BSSY B0, `(.L_x_13892) ;  /* 0x0000037000007945 */ /* 0x000fe20003800000 */
[----:B------:R-:W-:-:S03]  /*17010*/  SHF.R.U32.HI R10, RZ, 0x10, R10 ;  /* 0x00000010ff0a7819 */ /* 0x000fc6000001160a */
[----:B------:R0:W-:Y:S01]  /*17020*/  STL [R1+0x60], R12 ;  /* 0x0000600c01007387 */ /* 0x0001e20000100800 */
[----:B-1----:R-:W-:-:S13]  /*17030*/  ISETP.NE.AND P0, PT, R3, 0x1, PT ;  /* 0x000000010300780c */ /* 0x002fda0003f05270 */
[----:B----4-:R-:W1:Y:S08]  /*17040*/  @P0 LDC R5, c[0x0][0x44c] ;  /* 0x00011300ff050b82 */ /* 0x010e700000000800 */
[----:B------:R-:W4:Y:S01]  /*17050*/  @P0 LDC R6, c[0x0][0x450] ;  /* 0x00011400ff060b82 */ /* 0x000f220000000800 */
[----:B--2---:R-:W-:Y:S02]  /*17060*/  IMAD.SHL.U32 R3, R7, 0x80, RZ ;  /* 0x0000008007037824 */ /* 0x004fe400078e00ff */
[----:B-----5:R-:W-:-:S02]  /*17070*/  IMAD.IADD R7, R9, 0x1, -R8 ;  /* 0x0000000109077824 */ /* 0x020fc400078e0a08 */
[----:B------:R-:W-:Y:S02]  /*17080*/  VIADD R3, R3, 0x7f ;  /* 0x0000007f03037836 */ /* 0x000fe40000000000 */
[----:B---3--:R-:W-:Y:S02]  /*17090*/  @P1 IMAD.IADD R11, R4, 0x1, -R2 ;  /* 0x00000001040b1824 */ /* 0x008fe400078e0a02 */
[----:B-1----:R-:W-:-:S05]  /*170a0*/  @P0 IMAD.HI.U32 R2, R3, R5, RZ ;  /* 0x0000000503020227 */ /* 0x002fca00078e00ff */
[----:B----4-:R-:W-:Y:S01]  /*170b0*/  @P0 SHF.R.U32.HI R3, RZ, R6, R2 ;  /* 0x00000006ff030219 */ /* 0x010fe20000011602 */
[----:B------:R-:W-:-:S04]  /*170c0*/  IMAD.IADD R2, R7, 0x1, R11 ;  /* 0x0000000107027824 */ /* 0x000fc800078e020b */
[C---:B------:R-:W-:Y:S01]  /*170d0*/  VIADD R4, R2.reuse, 0x5f ;  /* 0x0000005f02047836 */ /* 0x040fe20000000000 */
[----:B------:R-:W-:-:S03]  /*170e0*/  IADD3 R21, R2, 0x60, -R14 ;  /* 0x0000006002157810 */ /* 0x000fc60007ffe80e */
[----:B------:R-:W-:-:S04]  /*170f0*/  IMAD.HI R2, R4, 0x2aaaaaab, RZ ;  /* 0x2aaaaaab04027827 */ /* 0x000fc800078e02ff */
[----:B------:R-:W-:Y:S01]  /*17100*/  IMAD.IADD R3, R21, 0x1, R3 ;  /* 0x0000000115037824 */ /* 0x000fe200078e0203 */
[----:B------:R-:W-:Y:S01]  /*17110*/  SHF.R.U32.HI R20, RZ, 0x1f, R2 ;  /* 0x0000001fff147819 */ /* 0x000fe20000011602 */
[----:B------:R-:W-:Y:S02]  /*17120*/  IMAD.MOV.U32 R4, RZ, RZ, RZ ;  /* 0x000000ffff047224 */ /* 0x000fe400078e00ff */
[----:B------:R-:W-:Y:S01]  /*17130*/  IMAD.HI R3, R3, 0x2aaaaaab, RZ ;  /* 0x2aaaaaab03037827 */ /* 0x000fe200078e02ff */
[----:B------:R-:W-:-:S04]  /*17140*/  LEA.HI.SX32 R20, R2, R20, 0x1c ;  /* 0x0000001402147211 */ /* 0x000fc800078fe2ff */
[----:B------:R-:W-:-:S04]  /*17150*/  SHF.R.U32.HI R6, RZ, 0x1f, R3 ;  /* 0x0000001fff067819 */ /* 0x000fc80000011603 */
[----:B------:R-:W-:-:S04]  /*17160*/  LEA.HI.SX32 R6, R3, R6, 0x1c ;  /* 0x0000000603067211 */ /* 0x000fc800078fe2ff */
        /* <DEDUP_REMOVED lines=32> */
.L_x_13893:
[----:B------:R-:W-:Y:S05]  /*17370*/  BSYNC B0 ;  /* 0x0000000000007941 */ /* 0x000fea0003800000 */
.L_x_13892:
        /* <DEDUP_REMOVED lines=25> */
.L_x_14113:
[----:B-1----:R-:W-:Y:S02]  /*17510*/  ISETP.NE.AND P0, PT, R14, RZ, PT ;  /* 0x000000ff0e00720c */ /* 0x002fe40003f05270 */
[----:B------:R-:W-:-:S11]  /*17520*/  PLOP3.LUT P6, PT, PT, PT, PT, 0x8, 0x0 ;  /* 0x000000000000781c */ /* 0x000fd60003fce170 */
[----:B------:R-:W-:Y:S05]  /*17530*/  @P0 BRA `(.L_x_13897) ;  /* 0x00000000000c0947 */ /* 0x000fea0003800000 */
[----:B------:R-:W-:-:S03]  /*17540*/  UMOV UR4, 0xffffffff ;  /* 0xffffffff00047882 */ /* 0x000fc60000000000 */
[----:B------:R-:W-:Y:S05]  /*17550*/  BRA.DIV UR4, `(.L_x_13898) ;  /* 0x0000008204b07947 */ /* 0x000fea000b800000 */
[----:B------:R-:W-:-:S13]  /*17560*/  ELECT P6, URZ, PT ;  /* 0x00000000003f782f */ /* 0x000fda00038c0000 */
.L_x_13897:
        /* <DEDUP_REMOVED lines=9> */
.L_x_14116:
[----:B------:R-:W-:Y:S05]  /*17600*/  BSYNC B1 ;  /* 0x0000000000017941 */ /* 0x000fea0003800000 */
.L_x_13899:
        /* <DEDUP_REMOVED lines=12> */
.L_x_14117:
[----:B------:R-:W-:Y:S05]  /*176d0*/  BSYNC B2 ;  /* 0x0000000000027941 */ /* 0x000fea0003800000 */
.L_x_13903:
        /* <DEDUP_REMOVED lines=9> */
.L_x_13906:
[----:B------:R-:W-:Y:S05]  /*17770*/  BSYNC B2 ;  /* 0x0000000000027941 */ /* 0x000fea0003800000 */
.L_x_13905:
        /* <DEDUP_REMOVED lines=13> */
.L_x_13907:
        /* <DEDUP_REMOVED lines=13> */
.L_x_14118:
[----:B------:R-:W-:Y:S05]  /*17920*/  BSYNC B2 ;  /* 0x0000000000027941 */ /* 0x000fea0003800000 */
.L_x_13908:
        /* <DEDUP_REMOVED lines=11> */
.L_x_13911:
[----:B------:R-:W-:Y:S05]  /*179e0*/  BSYNC B2 ;  /* 0x0000000000027941 */ /* 0x000fea0003800000 */
.L_x_13910:
        /* <DEDUP_REMOVED lines=10> */
.L_x_13912:
        /* <DEDUP_REMOVED lines=15> */
.L_x_13913:
        /* <DEDUP_REMOVED lines=15> */
.L_x_13914:
        /* <DEDUP_REMOVED lines=15> */
.L_x_13915:
        /* <DEDUP_REMOVED lines=10> */
.L_x_13902:
[----:B------:R-:W-:Y:S05]  /*17e00*/  BSYNC B1 ;  /* 0x0000000000017941 */ /* 0x000fea0003800000 */
.L_x_13901:
        /* <DEDUP_REMOVED lines=13> */
.L_x_13931:
        /* <DEDUP_REMOVED lines=13> */
.L_x_14119:
[----:B------:R-:W-:Y:S05]  /*17fb0*/  BSYNC B2 ;  /* 0x0000000000027941 */ /* 0x000fea0003800000 */
.L_x_13918:
        /* <DEDUP_REMOVED lines=9> */
.L_x_13921:
[----:B------:R-:W-:Y:S05]  /*18050*/  BSYNC B2 ;  /* 0x0000000000027941 */ /* 0x000fea0003800000 */
.L_x_13920:
        /* <DEDUP_REMOVED lines=12> */
.L_x_13922:
        /* <DEDUP_REMOVED lines=13> */
.L_x_14120:
[----:B------:R-:W-:Y:S05]  /*181f0*/  BSYNC B2 ;  /* 0x0000000000027941 */ /* 0x000fea0003800000 */
.L_x_13923:
        /* <DEDUP_REMOVED lines=11> */
.L_x_13926:
[----:B------:R-:W-:Y:S05]  /*182b0*/  BSYNC B2 ;  /* 0x0000000000027941 */ /* 0x000fea0003800000 */
.L_x_13925:
        /* <DEDUP_REMOVED lines=10> */
.L_x_13927:
        /* <DEDUP_REMOVED lines=15> */
.L_x_13928:
        /* <DEDUP_REMOVED lines=15> */
.L_x_13929:
        /* <DEDUP_REMOVED lines=15> */
.L_x_13930:
        /* <DEDUP_REMOVED lines=10> */
.L_x_13917:
[----:B------:R-:W-:Y:S05]  /*186d0*/  BSYNC B1 ;  /* 0x0000000000017941 */ /* 0x000fea0003800000 */
.L_x_13916:
        /* <DEDUP_REMOVED lines=12> */
.L_x_13895:
[----:B------:R-:W-:Y:S05]  /*187a0*/  BSYNC B0 ;  /* 0x0000000000007941 */ /* 0x000fea0003800000 */
.L_x_13894:
        /* <DEDUP_REMOVED lines=13> */
[----:B------:R-:W-:-:S04]  /*18880*/  IMAD.IADD R0, R21, 0x1, R0 ;  /* 0x0000000115007824 */ /* 0x000fc800078e0200 */
[----:B------:R-:W-:-:S05]  /*18890*/  IMAD.HI R0, R0, 0x2aaaaaab, RZ ;  /* 0x2aaaaaab00007827 */ /* 0x000fca00078e02ff */
[----:B------:R-:W-:-:S04]  /*188a0*/  SHF.R.U32.HI R2, RZ, 0x1f, R0 ;  /* 0x0000001fff027819 */ /* 0x000fc80000011600 */
[----:B------:R-:W-:-:S04]  /*188b0*/  LEA.HI.SX32 R0, R0, R2, 0x1c ;  /* 0x0000000200007211 */ /* 0x000fc800078fe2ff */
        /* <DEDUP_REMOVED lines=32> */
.L_x_13933:
[----:B------:R-:W-:Y:S05]  /*18ac0*/  BSYNC B0 ;  /* 0x0000000000007941 */ /* 0x000fea0003800000 */
.L_x_13932:
        /* <DEDUP_REMOVED lines=27> */
.L_x_13935:
        /* <DEDUP_REMOVED lines=20> */
.L_x_13938:
[----:B------:R-:W-:Y:S05]  /*18dc0*/  BSYNC B6 ;  /* 0x0000000000067941 */ /* 0x000fea0003800000 */
.L_x_13937:
        /* <DEDUP_REMOVED lines=20> */
.L_x_13941:
        /* <DEDUP_REMOVED lines=16> */
.L_x_13940:
[----:B------:R-:W-:Y:S05]  /*19010*/  BSYNC B6 ;  /* 0x0000000000067941 */ /* 0x000fea0003800000 */
.L_x_13939:
        /* <DEDUP_REMOVED lines=24> */
.L_x_14123:
        /* <DEDUP_REMOVED lines=9> */
.L_x_14126:
        /* <DEDUP_REMOVED lines=24> */
.L_x_13945:
[----:B------:R-:W2:Y:S04]  /*193b0*/  LDL R0, [R1+0x10] ;  /* 0x0000100001007983 */ /* 0x000ea80000100800 */
[----:B-1----:R-:W3:Y:S01]  /*193c0*/  LDL R2, [R1+0x18] ;  /* 0x0000180001027983 */ /* 0x002ee20000100800 */
[----:B--2---:R-:W-:Y:S01]  /*193d0*/  IMAD R0, R0, 0x8, R19 ;  /* 0x0000000800007824 */ /* 0x004fe200078e0213 */
[----:B---3--:R-:W-:-:S04]  /*193e0*/  SHF.L.U32 R2, R2, 0x1f, RZ ;  /* 0x0000001f02027819 */ /* 0x008fc800000006ff */
[----:B------:R-:W1:Y:S02]  /*193f0*/  SYNCS.PHASECHK.TRANS64.TRYWAIT P0, [R0+URZ+0x22840], R2 ;  /* 0x02284002000075a7 */ /* 0x000e64000800017f */
[----:B-1----:R-:W-:Y:S05]  /*19400*/  @!P0 BRA `(.L_x_13946) ;  /* 0x0000006400dc8947 */ /* 0x002fea0003800000 */
.L_x_14127:
        /* <DEDUP_REMOVED lines=11> */
.L_x_13947:
[----:B0-----:R-:W2:Y:S04]  /*194c0*/  LDL R4, [R1+0x10] ;  /* 0x0000100001047983 */ /* 0x001ea80000100800 */
[----:B------:R-:W3:Y:S04]  /*194d0*/  LDL R3, [R1+0x30] ;  /* 0x0000300001037983 */ /* 0x000ee80000100800 */
[----:B-1----:R-:W4:Y:S01]  /*194e0*/  LDL R2, [R1+0x24] ;  /* 0x0000240001027983 */ /* 0x002f220000100800 */
        /* <DEDUP_REMOVED lines=11> */
[----:B--2---:R-:W-:Y:S01]  /*195a0*/  IMAD R0, R4, 0x3000, R19 ;  /* 0x0000300004007824 */ /* 0x004fe200078e0213 */
[----:B---3--:R-:W-:-:S04]  /*195b0*/  R2UR UR11, R3 ;  /* 0x00000000030b72ca */ /* 0x008fc800000e0000 */
[----:B------:R-:W-:Y:S02]  /*195c0*/  R2UR UR8, R0 ;  /* 0x00000000000872ca */ /* 0x000fe400000e0000 */
[----:B----4-:R-:W-:-:S11]  /*195d0*/  R2UR UR4, R2 ;  /* 0x00000000020472ca */ /* 0x010fd600000e0000 */
[----:B------:R-:W-:Y:S02]  /*195e0*/  UIADD3 UR8, UR8, 0x1c400, URZ ;  /* 0x0001c40008087890 */ /* 0x000fe4000fffe03f */
[----:B------:R-:W-:-:S03]  /*195f0*/  UIMAD UR11, UR11, 0x60, UR4 ;  /* 0x000000600b0b78a4 */ /* 0x000fc6000f8e0204 */
[----:B------:R-:W-:-:S06]  /*19600*/  UMOV UR4, 0x0 ;  /* 0x0000000000047882 */ /* 0x000fcc0000000000 */
[----:B------:R1:W-:Y:S02]  /*19610*/  UTMALDG.4D [UR8], [UR6], desc[UR4] ;  /* 0x00000408060075b4 */ /* 0x0003e40008019000 */
[----:B-1----:R-:W-:Y:S01]  /*19620*/  NOP ;  /* 0x0000000000007918 */ /* 0x002fe20000000000 */
.L_x_13943:
        /* <DEDUP_REMOVED lines=40> */
.L_x_13949:
[----:B------:R-:W-:Y:S05]  /*198b0*/  BSYNC B6 ;  /* 0x0000000000067941 */ /* 0x000fea0003800000 */
.L_x_13948:
        /* <DEDUP_REMOVED lines=125> */
.L_x_14144:
        /* <DEDUP_REMOVED lines=10> */
.L_x_13951:
        /* <DEDUP_REMOVED lines=18> */
.L_x_14145:
[----:B------:R-:W-:Y:S05]  /*1a250*/  BSYNC B0 ;  /* 0x0000000000007941 */ /* 0x000fea0003800000 */
.L_x_13952:
        /* <DEDUP_REMOVED lines=13> */
.L_x_14146:
[----:B------:R-:W-:Y:S05]  /*1a330*/  BSYNC B1 ;  /* 0x0000000000017941 */ /* 0x000fea0003800000 */
.L_x_13956:
        /* <DEDUP_REMOVED lines=9> */
.L_x_13959:
[----:B------:R-:W-:Y:S05]  /*1a3d0*/  BSYNC B1 ;  /* 0x0000000000017941 */ /* 0x000fea0003800000 */
.L_x_13958:
        /* <DEDUP_REMOVED lines=13> */
.L_x_13960:
        /* <DEDUP_REMOVED lines=15> */
.L_x_13961:
        /* <DEDUP_REMOVED lines=15> */
.L_x_13962:
        /* <DEDUP_REMOVED lines=15> */
.L_x_13963:
        /* <DEDUP_REMOVED lines=10> */
.L_x_13955:
[----:B------:R-:W-:Y:S05]  /*1a820*/  BSYNC B0 ;  /* 0x0000000000007941 */ /* 0x000fea0003800000 */
.L_x_13954:
        /* <DEDUP_REMOVED lines=55> */
.L_x_13970:
        /* <DEDUP_REMOVED lines=8> */
.L_x_14147:
[----:B------:R-:W-:Y:S05]  /*1ac20*/  BSYNC B3 ;  /* 0x0000000000037941 */ /* 0x000fea0003800000 */
.L_x_13971:
        /* <DEDUP_REMOVED lines=9> */
.L_x_13974:
[----:B------:R-:W-:Y:S05]  /*1acc0*/  BSYNC B3 ;  /* 0x0000000000037941 */ /* 0x000fea0003800000 */
.L_x_13973:
        /* <DEDUP_REMOVED lines=13> */
.L_x_13975:
        /* <DEDUP_REMOVED lines=13> */
.L_x_14148:
[----:B------:R-:W-:Y:S05]  /*1ae70*/  BSYNC B3 ;  /* 0x0000000000037941 */ /* 0x000fea0003800000 */
.L_x_13976:
        /* <DEDUP_REMOVED lines=11> */
.L_x_13979:
[----:B------:R-:W-:Y:S05]  /*1af30*/  BSYNC B3 ;  /* 0x0000000000037941 */ /* 0x000fea0003800000 */
.L_x_13978:
        /* <DEDUP_REMOVED lines=10> */
.L_x_13980:
        /* <DEDUP_REMOVED lines=15> */
.L_x_13981:
        /* <DEDUP_REMOVED lines=15> */
.L_x_13982:
        /* <DEDUP_REMOVED lines=15> */
.L_x_13983:
        /* <DEDUP_REMOVED lines=10> */
.L_x_13969:
[----:B------:R-:W-:Y:S05]  /*1b350*/  BSYNC B1 ;  /* 0x0000000000017941 */ /* 0x000fea0003800000 */
.L_x_13968:
[----:B------:R-:W2:Y:S02]  /*1b360*/  LDL.LU R5, [R1+0x40] ;  /* 0x0000400001057983 */ /* 0x000ea40000300800 */
[----:B--2---:R-:W-:-:S07]  /*1b370*/  VIADD R0, R5, 0xfffffffd ;  /* 0xfffffffd05007836 */ /* 0x004fce0000000000 */
.L_x_13967:
[----:B------:R-:W-:Y:S05]  /*1b380*/  BSYNC B2 ;  /* 0x0000000000027941 */ /* 0x000fea0003800000 */
.L_x_13966:
[----:B------:R-:W-:Y:S01]  /*1b390*/  VIADD R8, R8, 0xfffffffe ;  /* 0xfffffffe08087836 */ /* 0x000fe20000000000 */
[----:B------:R-:W-:-:S04]  /*1b3a0*/  LOP3.LUT R4, RZ, R4, RZ, 0x33, !PT ;  /* 0x00000004ff047212 */ /* 0x000fc800078e33ff */
[----:B------:R-:W-:-:S13]  /*1b3b0*/  ISETP.NE.AND P0, PT, R8, R4, PT ;  /* 0x000000040800720c */ /* 0x000fda0003f05270 */
[----:B------:R-:W-:Y:S05]  /*1b3c0*/  @!P0 BRA `(.L_x_13965) ;  /* 0x0000001400008947 */ /* 0x000fea0003800000 */
.L_x_14016:
        /* <DEDUP_REMOVED lines=35> */
.L_x_13986:
        /* <DEDUP_REMOVED lines=8> */
.L_x_14149:
[----:B------:R-:W-:Y:S05]  /*1b680*/  BSYNC B2 ;  /* 0x0000000000027941 */ /* 0x000fea0003800000 */
.L_x_13987:
        /* <DEDUP_REMOVED lines=9> */
.L_x_13990:
[----:B------:R-:W-:Y:S05]  /*1b720*/  BSYNC B2 ;  /* 0x0000000000027941 */ /* 0x000fea0003800000 */
.L_x_13989:
        /* <DEDUP_REMOVED lines=12> */
.L_x_13991:
        /* <DEDUP_REMOVED lines=13> */
.L_x_14150:
[----:B------:R-:W-:Y:S05]  /*1b8c0*/  BSYNC B2 ;  /* 0x0000000000027941 */ /* 0x000fea0003800000 */
.L_x_13992:
        /* <DEDUP_REMOVED lines=11> */
.L_x_13995:
[----:B------:R-:W-:Y:S05]  /*1b980*/  BSYNC B2 ;  /* 0x0000000000027941 */ /* 0x000fea0003800000 */
.L_x_13994:
        /* <DEDUP_REMOVED lines=9> */
.L_x_13996:
        /* <DEDUP_REMOVED lines=15> */
.L_x_13997:
        /* <DEDUP_REMOVED lines=15> */
.L_x_13998:
        /* <DEDUP_REMOVED lines=15> */
.L_x_13999:
        /* <DEDUP_REMOVED lines=10> */
.L_x_13985:
[----:B------:R-:W-:Y:S05]  /*1bd90*/  BSYNC B1 ;  /* 0x0000000000017941 */ /* 0x000fea0003800000 */
.L_x_13984:
        /* <DEDUP_REMOVED lines=35> */
.L_x_14002:
        /* <DEDUP_REMOVED lines=8> */
.L_x_14151:
[----:B------:R-:W-:Y:S05]  /*1c050*/  BSYNC B2 ;  /* 0x0000000000027941 */ /* 0x000fea0003800000 */
.L_x_14003:
        /* <DEDUP_REMOVED lines=9> */
.L_x_14006:
[----:B------:R-:W-:Y:S05]  /*1c0f0*/  BSYNC B2 ;  /* 0x0000000000027941 */ /* 0x000fea0003800000 */
.L_x_14005:
        /* <DEDUP_REMOVED lines=13> */
.L_x_14007:
        /* <DEDUP_REMOVED lines=13> */
.L_x_14152:
[----:B------:R-:W-:Y:S05]  /*1c2a0*/  BSYNC B2 ;  /* 0x0000000000027941 */ /* 0x000fea0003800000 */
.L_x_14008:
        /* <DEDUP_REMOVED lines=11> */
.L_x_14011:
[----:B------:R-:W-:Y:S05]  /*1c360*/  BSYNC B2 ;  /* 0x0000000000027941 */ /* 0x000fea0003800000 */
.L_x_14010:
        /* <DEDUP_REMOVED lines=10> */
.L_x_14012:
        /* <DEDUP_REMOVED lines=15> */
.L_x_14013:
        /* <DEDUP_REMOVED lines=15> */
.L_x_14014:
        /* <DEDUP_REMOVED lines=15> */
.L_x_14015:
        /* <DEDUP_REMOVED lines=10> */
.L_x_14001:
[----:B------:R-:W-:Y:S05]  /*1c780*/  BSYNC B1 ;  /* 0x0000000000017941 */ /* 0x000fea0003800000 */
.L_x_14000:
[----:B------:R-:W2:Y:S01]  /*1c790*/  LDL R5, [R1+0x28] ;  /* 0x0000280001057983 */ /* 0x000ea20000100800 */
[----:B------:R-:W-:Y:S01]  /*1c7a0*/  VIADD R0, R0, 0xfffffffe ;  /* 0xfffffffe00007836 */ /* 0x000fe20000000000 */
[----:B--2---:R-:W-:-:S13]  /*1c7b0*/  ISETP.GT.AND P0, PT, R6, R5, PT ;  /* 0x000000050600720c */ /* 0x004fda0003f04270 */
[----:B------:R-:W-:Y:S05]  /*1c7c0*/  @P0 BRA `(.L_x_14016) ;  /* 0xffffffec00000947 */ /* 0x000fea000383ffff */
.L_x_13965:
[----:B------:R-:W-:Y:S05]  /*1c7d0*/  BSYNC B0 ;  /* 0x0000000000007941 */ /* 0x000fea0003800000 */
.L_x_13964:
        /* <DEDUP_REMOVED lines=25> */
.L_x_14018:
[----:B------:R-:W-:Y:S05]  /*1c970*/  BSYNC B0 ;  /* 0x0000000000007941 */ /* 0x000fea0003800000 */
.L_x_14017:
[----:B------:R-:W-:-:S05]  /*1c980*/  SEL R0, R0, RZ, P0 ;  /* 0x000000ff00007207 */ /* 0x000fca0000000000 */
[----:B------:R3:W-:Y:S02]  /*1c990*/  STL [R1+0x10], R0 ;  /* 0x0000100001007387 */ /* 0x0007e40000100800 */
.L_x_13936:
[----:B------:R-:W-:Y:S05]  /*1c9a0*/  BSYNC B7 ;  /* 0x0000000000077941 */ /* 0x000fea0003800000 */
.L_x_13934:
        /* <DEDUP_REMOVED lines=13> */
.L_x_14019:
        /* <DEDUP_REMOVED lines=46> */
.L_x_14162:
[----:B------:R-:W-:Y:S02]  /*1cd60*/  ULDC UR4, c[0x0][0xc38] ;  /* 0x00030e0000047ab9 */ /* 0x000fe40000000800 */
[----:B------:R-:W-:-:S04]  /*1cd70*/  IMAD.U32 R2, RZ, RZ, UR4 ;  /* 0x00000004ff027e24 */ /* 0x000fc8000f8e00ff */
[----:B-1----:R-:W-:-:S04]  /*1cd80*/  IMAD R9, R9, R2, RZ ;  /* 0x0000000209097224 */ /* 0x002fc800078e02ff */
[----:B------:R-:W-:-:S05]  /*1cd90*/  IMAD.IADD R0, R0, 0x1, R9 ;  /* 0x0000000100007824 */ /* 0x000fca00078e0209 */
[----:B------:R-:W-:-:S13]  /*1cda0*/  ISETP.GT.AND P6, PT, R0, R5, PT ;  /* 0x000000050000720c */ /* 0x000fda0003fc4270 */
[----:B------:R-:W-:Y:S05]  /*1cdb0*/  @P6 BRA `(.L_x_14022) ;  /* 0x0000000000ac6947 */ /* 0x000fea0003800000 */
.L_x_14025:
        /* <DEDUP_REMOVED lines=37> */
.L_x_14170:
[----:B------:R-:W-:Y:S02]  /*1d010*/  ULDC UR4, c[0x0][0xc38] ;  /* 0x00030e0000047ab9 */ /* 0x000fe40000000800 */
[----:B------:R-:W-:-:S04]  /*1d020*/  IMAD.U32 R2, RZ, RZ, UR4 ;  /* 0x00000004ff027e24 */ /* 0x000fc8000f8e00ff */
[----:B-1----:R-:W-:-:S04]  /*1d030*/  IMAD R9, R9, R2, RZ ;  /* 0x0000000209097224 */ /* 0x002fc800078e02ff */
[----:B------:R-:W-:-:S05]  /*1d040*/  IMAD.IADD R0, R9, 0x1, R0 ;  /* 0x0000000109007824 */ /* 0x000fca00078e0200 */
[----:B------:R-:W-:-:S13]  /*1d050*/  ISETP.GT.AND P6, PT, R0, R5, PT ;  /* 0x000000050000720c */ /* 0x000fda0003fc4270 */
[----:B------:R-:W-:Y:S05]  /*1d060*/  @!P6 BRA `(.L_x_14025) ;  /* 0xfffffffc0054e947 */ /* 0x000fea000383ffff */
.L_x_14022:
        /* <DEDUP_REMOVED lines=12> */
.L_x_14175:
[----:B------:R-:W-:-:S13]  /*1d130*/  ISETP.NE.AND P0, PT, R0, RZ, PT ;  /* 0x000000ff0000720c */ /* 0x000fda0003f05270 */
[----:B------:R-:W-:Y:S05]  /*1d140*/  @!P0 BRA `(.L_x_14027) ;  /* 0x0000000000108947 */ /* 0x000fea0003800000 */
[----:B------:R-:W-:Y:S01]  /*1d150*/  UMOV UR4, 0xffffffff ;  /* 0xffffffff00047882 */ /* 0x000fe20000000000 */
[----:B-1----:R-:W-:Y:S02]  /*1d160*/  VIADD R3, R3, 0xffffffff ;  /* 0xffffffff03037836 */ /* 0x002fe40000000000 */
[----:B------:R-:W-:Y:S05]  /*1d170*/  BRA.DIV UR4, `(.L_x_14028) ;  /* 0x0000004204707947 */ /* 0x000fea000b800000 */
[----:B------:R2:W3:Y:S02]  /*1d180*/  SHFL.IDX PT, R8, R7, R3, 0x1f ;  /* 0x00001f0307087589 */ /* 0x0004e400000e0000 */
.L_x_14027:
[----:B------:R-:W-:Y:S01]  /*1d190*/  ISETP.NE.AND P0, PT, R6, 0x1, PT ;  /* 0x000000010600780c */ /* 0x000fe20003f05270 */
[----:B---3--:R-:W-:-:S05]  /*1d1a0*/  IMAD R0, R8, R2, R9 ;  /* 0x0000000208007224 */ /* 0x008fca00078e0209 */
[----:B------:R3:W-:Y:S02]  /*1d1b0*/  STL [R1], R0 ;  /* 0x0000000001007387 */ /* 0x0007e40000100800 */
[----:B---3--:R-:W-:-:S05]  /*1d1c0*/  IMAD.IADD R0, R5, 0x1, -R0 ;  /* 0x0000000105007824 */ /* 0x008fca00078e0a00 */
[----:B------:R-:W-:Y:S05]  /*1d1d0*/  @!P0 BRA `(.L_x_14029) ;  /* 0x0000000000e48947 */ /* 0x000fea0003800000 */
[----:B------:R-:W-:-:S04]  /*1d1e0*/  IABS R5, R4 ;  /* 0x0000000400057213 */ /* 0x000fc80000000000 */
[----:B0-2---:R-:W0:Y:S08]  /*1d1f0*/  I2F.RP R7, R5 ;  /* 0x0000000500077306 */ /* 0x005e300000209400 */
        /* <DEDUP_REMOVED lines=55> */
.L_x_14029:
[----:B-12---:R-:W2:Y:S01]  /*1d570*/  LDL R3, [R1+0xc] ;  /* 0x00000c0001037983 */ /* 0x006ea20000100800 */
        /* <DEDUP_REMOVED lines=62> */
.L_x_14030:
[----:B------:R-:W-:-:S05]  /*1d960*/  LOP3.LUT R3, RZ, R0, RZ, 0x33, !PT ;  /* 0x00000000ff037212 */ /* 0x000fca00078e33ff */
[----:B------:R-:W-:-:S05]  /*1d970*/  IMAD.IADD R0, R4, 0x1, R3 ;  /* 0x0000000104007824 */ /* 0x000fca00078e0203 */
[----:B------:R2:W-:Y:S01]  /*1d980*/  STL [R1+0x4], R0 ;  /* 0x0000040001007387 */ /* 0x0005e20000100800 */
[----:B------:R-:W-:Y:S05]  /*1d990*/  BRA `(.L_x_14031) ;  /* 0x0000000000287947 */ /* 0x000fea0003800000 */
.L_x_14023:
        /* <DEDUP_REMOVED lines=10> */
.L_x_14031:
        /* <DEDUP_REMOVED lines=16> */
.L_x_14020:
[----:B---34-:R-:W3:Y:S01]  /*1db40*/  LDL R0, [R1+0xc] ;  /* 0x00000c0001007983 */ /* 0x018ee20000100800 */
[----:B------:R-:W-:Y:S02]  /*1db50*/  ULDC UR4, c[0x0][0xc3c] ;  /* 0x00030f0000047ab9 */ /* 0x000fe40000000800 */
[----:B---3--:R-:W-:-:S13]  /*1db60*/  ISETP.GE.AND P0, PT, R0, UR4, PT ;  /* 0x0000000400007c0c */ /* 0x008fda000bf06270 */
[----:B------:R-:W-:Y:S05]  /*1db70*/  @!P0 BRA `(.L_x_14032) ;  /* 0xffffff8c00b48947 */ /* 0x000fea000383ffff */
[----:B------:R-:W-:Y:S05]  /*1db80*/  BSYNC B8 ;  /* 0x0000000000087941 */ /* 0x000fea0003800000 */
.L_x_13888:
        /* <DEDUP_REMOVED lines=12> */
.L_x_14178:
[----:B------:R-:W-:Y:S05]  /*1dc50*/  BSYNC B0 ;  /* 0x0000000000007941 */ /* 0x000fea0003800000 */
.L_x_14033:
[----:B------:R-:W-:-:S03]  /*1dc60*/  UMOV UR4, 0xffffffff ;  /* 0xffffffff00047882 */ /* 0x000fc60000000000 */
[----:B------:R-:W-:Y:S05]  /*1dc70*/  BRA.DIV UR4, `(.L_x_14035) ;  /* 0x0000003604f07947 */ /* 0x000fea000b800000 */
[----:B------:R-:W1:Y:S02]  /*1dc80*/  S2R R2, SR_TID.X ;  /* 0x0000000000027919 */ /* 0x000e640000002100 */
[----:B-1----:R-:W-:-:S04]  /*1dc90*/  SHF.R.U32.HI R2, RZ, 0x5, R2 ;  /* 0x00000005ff027819 */ /* 0x002fc80000011602 */
[----:B------:R-:W-:-:S05]  /*1dca0*/  LOP3.LUT R2, R2, 0x3, RZ, 0xc0, !PT ;  /* 0x0000000302027812 */ /* 0x000fca00078ec0ff */
[----:B------:R1:W2:Y:S02]  /*1dcb0*/  SHFL.IDX PT, R14, R2, RZ, 0x1f ;  /* 0x00001fff020e7589 */ /* 0x0002a400000e0000 */
.L_x_14181:
[----:B--2---:R-:W-:-:S13]  /*1dcc0*/  ISETP.NE.AND P0, PT, R14, RZ, PT ;  /* 0x000000ff0e00720c */ /* 0x004fda0003f05270 */
[----:B------:R-:W-:Y:S05]  /*1dcd0*/  @P0 BRA `(.L_x_13718) ;  /* 0x0000000000940947 */ /* 0x000fea0003800000 */
[----:B------:R-:W-:-:S03]  /*1dce0*/  UMOV UR4, 0xffffffff ;  /* 0xffffffff00047882 */ /* 0x000fc60000000000 */
[----:B------:R-:W-:Y:S05]  /*1dcf0*/  BRA.DIV UR4, `(.L_x_14036) ;  /* 0x0000003a04047947 */ /* 0x000fea000b800000 */
[----:B------:R-:W-:-:S13]  /*1dd00*/  ELECT P6, URZ, PT ;  /* 0x00000000003f782f */ /* 0x000fda00038c0000 */
.L_x_14184:
[----:B------:R-:W-:Y:S05]  /*1dd10*/  @!P6 BRA `(.L_x_13718) ;  /* 0x000000000084e947 */ /* 0x000fea0003800000 */
[----:B------:R-:W-:-:S06]  /*1dd20*/  ULOP3.LUT UR4, UR36, 0x2, URZ, 0xfc, !UPT ;  /* 0x0000000224047892 */ /* 0x000fcc000f8efc3f */
[----:B-1----:R-:W-:-:S05]  /*1dd30*/  IMAD.U32 R2, RZ, RZ, UR4 ;  /* 0x00000004ff027e24 */ /* 0x002fca000f8e00ff */
[----:B------:R-:W-:-:S13]  /*1dd40*/  ISETP.NE.AND P2, PT, R2, 0x3, PT ;  /* 0x000000030200780c */ /* 0x000fda0003f45270 */
[----:B------:R-:W-:Y:S05]  /*1dd50*/  @!P2 BRA `(.L_x_14037) ;  /* 0x000000000004a947 */ /* 0x000fea0003800000 */
[----:B------:R-:W-:Y:S01]  /*1dd60*/  BPT.TRAP 0x1 ;  /* 0x000000040000795c */ /* 0x000fe20000300000 */
.L_x_14037:
        /* <DEDUP_REMOVED lines=14> */
.L_x_14185:
[----:B------:R-:W1:Y:S02]  /*1de50*/  SYNCS.PHASECHK.TRANS64.TRYWAIT P0, [R7+URZ], R2 ;  /* 0x00000002070075a7 */ /* 0x000e64000800017f */
[----:B-1----:R-:W-:Y:S05]  /*1de60*/  @!P0 BRA `(.L_x_14039) ;  /* 0x0000003400dc8947 */ /* 0x002fea0003800000 */
.L_x_14186:
[----:B------:R-:W-:Y:S05]  /*1de70*/  @!P2 BRA `(.L_x_14040) ;  /* 0x000000000004a947 */ /* 0x000fea0003800000 */
[----:B------:R-:W-:Y:S01]  /*1de80*/  BPT.TRAP 0x1 ;  /* 0x000000040000795c */ /* 0x000fe20000300000 */
.L_x_14040:
[----:B------:R-:W2:Y:S01]  /*1de90*/  LDL.LU R4, [R1+0x10] ;  /* 0x0000100001047983 */ /* 0x000ea20000300800 */
[----:B------:R-:W-:-:S04]  /*1dea0*/  VIADD R0, R0, 0x22860 ;  /* 0x0002286000007836 */ /* 0x000fc80000000000 */
[----:B--2---:R-:W-:-:S04]  /*1deb0*/  IMAD R4, R4, 0x8, R0 ;  /* 0x0000000804047824 */ /* 0x004fc800078e0200 */
[----:B------:R-:W2:Y:S02]  /*1dec0*/  SYNCS.PHASECHK.TRANS64.TRYWAIT P0, [R4+URZ], R5 ;  /* 0x00000005040075a7 */ /* 0x000ea4000800017f */
[----:B--2---:R-:W-:Y:S05]  /*1ded0*/  @!P0 BRA `(.L_x_14041) ;  /* 0x0000003400d48947 */ /* 0x004fea0003800000 */
.L_x_14187:
[----:B------:R-:W-:-:S07]  /*1dee0*/  IMAD R3, R3, 0x8, R0 ;  /* 0x0000000803037824 */ /* 0x000fce00078e0200 */
.L_x_14042:
[----:B---3--:R3:W4:Y:S02]  /*1def0*/  SYNCS.PHASECHK.TRANS64.TRYWAIT P0, [R3+URZ], R2 ;  /* 0x00000002030075a7 */ /* 0x008724000800017f */
[----:B----4-:R-:W-:Y:S05]  /*1df00*/  @!P0 NANOSLEEP.SYNCS 0x989680 ;  /* 0x009896800000895d */ /* 0x010fea0003900000 */
[----:B------:R-:W4:Y:S02]  /*1df10*/  @!P0 SYNCS.PHASECHK.TRANS64 P0, [R3+URZ], R2 ;  /* 0x00000002030085a7 */ /* 0x000f24000800007f */
[----:B----4-:R-:W-:Y:S05]  /*1df20*/  @!P0 BRA `(.L_x_14042) ;  /* 0xfffffffc00f08947 */ /* 0x010fea000383ffff */
.L_x_13718:
[----:B------:R-:W-:Y:S05]  /*1df30*/  BSYNC B9 ;  /* 0x0000000000097941 */ /* 0x000fea0003800000 */
.L_x_13715:
[----:B------:R-:W-:Y:S05]  /*1df40*/  EXIT ;  /* 0x000000000000794d */ /* 0x000fea0003800000 */
.L_x_13738:
[----:B0-----:R0:W1:Y:S02]  /*1df50*/  SYNCS.PHASECHK.TRANS64.TRYWAIT P6, [R96+URZ+0x22890], R107 ;  /* 0x0228906b600075a7 */ /* 0x00106400080c017f */
[----:B-1----:R-:W-:Y:S05]  /*1df60*/  @!P6 NANOSLEEP.SYNCS 0x989680 ;  /* 0x009896800000e95d */ /* 0x002fea0003900000 */
[----:B------:R-:W1:Y:S02]  /*1df70*/  @!P6 SYNCS.PHASECHK.TRANS64 P6, [R96+URZ+0x22890], R107 ;  /* 0x0228906b6000e5a7 */ /* 0x000e6400080c007f */
[----:B-1----:R-:W-:Y:S05]  /*1df80*/  @!P6 BRA `(.L_x_13738) ;  /* 0xfffffffc00f0e947 */ /* 0x002fea000383ffff */
[----:B------:R-:W-:Y:S05]  /*1df90*/  BRA `(.L_x_14043) ;  /* 0xfffffe5000d87947 */ /* 0x000fea000383ffff */
.L_x_13756:
[----:B0-----:R0:W1:Y:S02]  /*1dfa0*/  SYNCS.PHASECHK.TRANS64.TRYWAIT P5, [R96+URZ+0x22890], R107 ;  /* 0x0228906b600075a7 */ /* 0x00106400080a017f */
[----:B-1----:R-:W-:Y:S05]  /*1dfb0*/  @!P5 NANOSLEEP.SYNCS 0x989680 ;  /* 0x009896800000d95d */ /* 0x002fea0003900000 */
[----:B------:R-:W1:Y:S02]  /*1dfc0*/  @!P5 SYNCS.PHASECHK.TRANS64 P5, [R96+URZ+0x22890], R107 ;  /* 0x0228906b6000d5a7 */ /* 0x000e6400080a007f */
[----:B-1----:R-:W-:Y:S05]  /*1dfd0*/  @!P5 BRA `(.L_x_13756) ;  /* 0xfffffffc00f0d947 */ /* 0x002fea000383ffff */
[----:B------:R-:W-:Y:S05]  /*1dfe0*/  BRA `(.L_x_14044) ;  /* 0xfffffe6400787947 */ /* 0x000fea000383ffff */
.L_x_13765:
[----:B0-----:R0:W1:Y:S02]  /*1dff0*/  SYNCS.PHASECHK.TRANS64.TRYWAIT P4, [R96+URZ+0x22890], R107 ;  /* 0x0228906b600075a7 */ /* 0x001064000808017f */
[----:B-1----:R-:W-:Y:S05]  /*1e000*/  @!P4 NANOSLEEP.SYNCS 0x989680 ;  /* 0x009896800000c95d */ /* 0x002fea0003900000 */
[----:B------:R-:W1:Y:S02]  /*1e010*/  @!P4 SYNCS.PHASECHK.TRANS64 P4, [R96+URZ+0x22890], R107 ;  /* 0x0228906b6000c5a7 */ /* 0x000e64000808007f */
[----:B-1----:R-:W-:Y:S05]  /*1e020*/  @!P4 BRA `(.L_x_13765) ;  /* 0xfffffffc00f0c947 */ /* 0x002fea000383ffff */
[----:B------:R-:W-:Y:S05]  /*1e030*/  BRA `(.L_x_14045) ;  /* 0xfffffe7400a07947 */ /* 0x000fea000383ffff */
.L_x_13771:
[----:B-1----:R1:W2:Y:S02]  /*1e040*/  SYNCS.PHASECHK.TRANS64.TRYWAIT P3, [R96+URZ+0x228b0], R107 ;  /* 0x0228b06b600075a7 */ /* 0x0022a4000806017f */
[----:B--2---:R-:W-:Y:S05]  /*1e050*/  @!P3 NANOSLEEP.SYNCS 0x989680 ;  /* 0x009896800000b95d */ /* 0x004fea0003900000 */
[----:B------:R-:W2:Y:S02]  /*1e060*/  @!P3 SYNCS.PHASECHK.TRANS64 P3, [R96+URZ+0x228b0], R107 ;  /* 0x0228b06b6000b5a7 */ /* 0x000ea4000806007f */
[----:B--2---:R-:W-:Y:S05]  /*1e070*/  @!P3 BRA `(.L_x_13771) ;  /* 0xfffffffc00f0b947 */ /* 0x004fea000383ffff */
[----:B------:R-:W-:Y:S05]  /*1e080*/  BRA `(.L_x_14046) ;  /* 0xfffffe7800307947 */ /* 0x000fea000383ffff */
.L_x_13781:
[----:B------:R-:W-:Y:S01]  /*1e090*/  BSSY B0, `(.L_x_14047) ;  /* 0x0000007000007945 */ /* 0x000fe20003800000 */
[----:B------:R-:W-:Y:S02]  /*1e0a0*/  IMAD.MOV.U32 R12, RZ, RZ, RZ ;  /* 0x000000ffff0c7224 */ /* 0x000fe400078e00ff */
[----:B------:R-:W-:Y:S02]  /*1e0b0*/  IMAD.MOV.U32 R11, RZ, RZ, 0x1f ;  /* 0x0000001fff0b7424 */ /* 0x000fe400078e00ff */
[----:B------:R-:W-:-:S07]  /*1e0c0*/  IMAD.MOV.U32 R15, RZ, RZ, -0x1 ;  /* 0xffffffffff0f7424 */ /* 0x000fce00078e00ff */
[----:B-----5:R-:W-:Y:S05]  /*1e0d0*/  WARPSYNC.COLLECTIVE R15, `(.L_x_14048) ;  /* 0x000000000f087348 */ /* 0x020fea0003c00000 */
[----:B------:R0:W1:Y:S02]  /*1e0e0*/  SHFL.IDX P6, R14, R13, R12, R11 ;  /* 0x0000000c0d0e7389 */ /* 0x00006400000c000b */
[----:B01---5:R-:W-:Y:S01]  /*1e0f0*/  ENDCOLLECTIVE ;  /* 0x000000000000791b */ /* 0x023fe20003800000 */
.L_x_14048:
[----:B------:R-:W-:Y:S05]  /*1e100*/  BSYNC B0 ;  /* 0x0000000000007941 */ /* 0x000fea0003800000 */
.L_x_14047:
[----:B------:R-:W-:Y:S05]  /*1e110*/  BRA `(.L_x_14049) ;  /* 0xfffffe8400a47947 */ /* 0x000fea000383ffff */
.L_x_13793:
        /* <DEDUP_REMOVED lines=8> */
.L_x_14051:
[----:B------:R-:W-:Y:S05]  /*1e1a0*/  BSYNC B1 ;  /* 0x0000000000017941 */ /* 0x000fea0003800000 */
.L_x_14050:
        /* <DEDUP_REMOVED lines=8> */
.L_x_14052:
[----:B------:R-:W-:Y:S02]  /*1e230*/  IMAD.MOV.U32 R13, RZ, RZ, R7 ;  /* 0x000000ffff0d7224 */ /* 0x000fe400078e0007 */
[----:B------:R-:W-:-:S07]  /*1e240*/  IMAD.MOV.U32 R0, RZ, RZ, R14 ;  /* 0x000000ffff007224 */ /* 0x000fce00078e000e */
[----:B------:R-:W-:Y:S05]  /*1e250*/  WARPSYNC.COLLECTIVE R15, `(.L_x_14053) ;  /* 0x000000000f087348 */ /* 0x000fea0003c00000 */
[----:B------:R0:W1:Y:S02]  /*1e260*/  SHFL.IDX P6, R14, R13, R12, R11 ;  /* 0x0000000c0d0e7389 */ /* 0x00006400000c000b */
[----:B01----:R-:W-:Y:S01]  /*1e270*/  ENDCOLLECTIVE ;  /* 0x000000000000791b */ /* 0x003fe20003800000 */
.L_x_14053:
[----:B------:R-:W-:Y:S02]  /*1e280*/  IMAD.MOV.U32 R13, RZ, RZ, R32 ;  /* 0x000000ffff0d7224 */ /* 0x000fe400078e0020 */
[----:B------:R-:W-:-:S07]  /*1e290*/  IMAD.MOV.U32 R5, RZ, RZ, R14 ;  /* 0x000000ffff057224 */ /* 0x000fce00078e000e */
[----:B------:R-:W-:Y:S05]  /*1e2a0*/  WARPSYNC.COLLECTIVE R15, `(.L_x_14054) ;  /* 0x000000000f087348 */ /* 0x000fea0003c00000 */
[----:B------:R0:W1:Y:S02]  /*1e2b0*/  SHFL.IDX P6, R14, R13, R12, R11 ;  /* 0x0000000c0d0e7389 */ /* 0x00006400000c000b */
[----:B01----:R-:W-:Y:S01]  /*1e2c0*/  ENDCOLLECTIVE ;  /* 0x000000000000791b */ /* 0x003fe20003800000 */
.L_x_14054:
[----:B------:R-:W-:Y:S05]  /*1e2d0*/  BRA `(.L_x_14055) ;  /* 0xfffffe8c00207947 */ /* 0x000fea000383ffff */
.L_x_13796:
        /* <DEDUP_REMOVED lines=8> */
.L_x_14057:
[----:B------:R-:W-:Y:S05]  /*1e360*/  BSYNC B1 ;  /* 0x0000000000017941 */ /* 0x000fea0003800000 */
.L_x_14056:
        /* <DEDUP_REMOVED lines=8> */
.L_x_14058:
[----:B------:R-:W-:Y:S02]  /*1e3f0*/  IMAD.MOV.U32 R13, RZ, RZ, R7 ;  /* 0x000000ffff0d7224 */ /* 0x000fe400078e0007 */
[----:B------:R-:W-:-:S07]  /*1e400*/  IMAD.MOV.U32 R0, RZ, RZ, R14 ;  /* 0x000000ffff007224 */ /* 0x000fce00078e000e */
[----:B------:R-:W-:Y:S05]  /*1e410*/  WARPSYNC.COLLECTIVE R15, `(.L_x_14059) ;  /* 0x000000000f087348 */ /* 0x000fea0003c00000 */
[----:B------:R0:W1:Y:S02]  /*1e420*/  SHFL.IDX P6, R14, R13, R12, R11 ;  /* 0x0000000c0d0e7389 */ /* 0x00006400000c000b */
[----:B01----:R-:W-:Y:S01]  /*1e430*/  ENDCOLLECTIVE ;  /* 0x000000000000791b */ /* 0x003fe20003800000 */
.L_x_14059:
[----:B------:R-:W-:Y:S02]  /*1e440*/  IMAD.MOV.U32 R13, RZ, RZ, R32 ;  /* 0x000000ffff0d7224 */ /* 0x000fe400078e0020 */
[----:B------:R-:W-:-:S07]  /*1e450*/  IMAD.MOV.U32 R7, RZ, RZ, R14 ;  /* 0x000000ffff077224 */ /* 0x000fce00078e000e */
[----:B------:R-:W-:Y:S05]  /*1e460*/  WARPSYNC.COLLECTIVE R15, `(.L_x_14060) ;  /* 0x000000000f087348 */ /* 0x000fea0003c00000 */
[----:B------:R0:W1:Y:S02]  /*1e470*/  SHFL.IDX P6, R14, R13, R12, R11 ;  /* 0x0000000c0d0e7389 */ /* 0x00006400000c000b */
[----:B01----:R-:W-:Y:S01]  /*1e480*/  ENDCOLLECTIVE ;  /* 0x000000000000791b */ /* 0x003fe20003800000 */
.L_x_14060:
[----:B------:R-:W-:Y:S01]  /*1e490*/  IMAD.MOV.U32 R32, RZ, RZ, R14 ;  /* 0x000000ffff207224 */ /* 0x000fe200078e000e */
[----:B------:R-:W-:Y:S06]  /*1e4a0*/  BRA `(.L_x_14061) ;  /* 0xfffffe8c00787947 */ /* 0x000fec000383ffff */
.L_x_13800:
[----:B0-----:R0:W1:Y:S02]  /*1e4b0*/  SYNCS.PHASECHK.TRANS64.TRYWAIT P0, [R19+URZ+0x22800], R36 ;  /* 0x02280024130075a7 */ /* 0x001064000800017f */
[----:B-1----:R-:W-:Y:S05]  /*1e4c0*/  @!P0 NANOSLEEP.SYNCS 0x989680 ;  /* 0x009896800000895d */ /* 0x002fea0003900000 */
[----:B------:R-:W1:Y:S02]  /*1e4d0*/  @!P0 SYNCS.PHASECHK.TRANS64 P0, [R19+URZ+0x22800], R36 ;  /* 0x02280024130085a7 */ /* 0x000e64000800007f */
[----:B-1----:R-:W-:Y:S05]  /*1e4e0*/  @!P0 BRA `(.L_x_13800) ;  /* 0xfffffffc00f08947 */ /* 0x002fea000383ffff */
[----:B------:R-:W-:Y:S05]  /*1e4f0*/  BRA `(.L_x_14062) ;  /* 0xfffffe9000607947 */ /* 0x000fea000383ffff */
.L_x_13808:
        /* <DEDUP_REMOVED lines=9> */
.L_x_14064:
[----:B------:R-:W-:Y:S05]  /*1e590*/  BSYNC B1 ;  /* 0x0000000000017941 */ /* 0x000fea0003800000 */
.L_x_14063:
        /* <DEDUP_REMOVED lines=10> */
.L_x_14065:
        /* <DEDUP_REMOVED lines=8> */
.L_x_14066:
[----:B------:R-:W-:-:S05]  /*1e6c0*/  @!P1 IADD3 R6, P2, R3, R5, RZ ;  /* 0x0000000503069210 */ /* 0x000fca0007f5e0ff */
[----:B------:R-:W-:Y:S02]  /*1e6d0*/  @!P1 IMAD.X R7, R0, 0x1, R21, P2 ;  /* 0x0000000100079824 */ /* 0x000fe400010e0615 */
[----:B------:R-:W-:Y:S02]  /*1e6e0*/  IMAD.MOV.U32 R13, RZ, RZ, R27 ;  /* 0x000000ffff0d7224 */ /* 0x000fe400078e001b */
[----:B------:R-:W-:-:S07]  /*1e6f0*/  IMAD.MOV.U32 R4, RZ, RZ, R14 ;  /* 0x000000ffff047224 */ /* 0x000fce00078e000e */
[----:B------:R-:W-:Y:S05]  /*1e700*/  WARPSYNC.COLLECTIVE R15, `(.L_x_14067) ;  /* 0x000000000f087348 */ /* 0x000fea0003c00000 */
[----:B------:R0:W1:Y:S02]  /*1e710*/  SHFL.IDX P6, R14, R13, R12, R11 ;  /* 0x0000000c0d0e7389 */ /* 0x00006400000c000b */
[----:B01----:R-:W-:Y:S01]  /*1e720*/  ENDCOLLECTIVE ;  /* 0x000000000000791b */ /* 0x003fe20003800000 */
.L_x_14067:
        /* <DEDUP_REMOVED lines=19> */
.L_x_14068:
[----:B------:R-:W-:Y:S02]  /*1e860*/  IMAD.MOV.U32 R0, RZ, RZ, R20 ;  /* 0x000000ffff007224 */ /* 0x000fe400078e0014 */
[----:B------:R-:W-:Y:S02]  /*1e870*/  IMAD.MOV.U32 R3, RZ, RZ, R21 ;  /* 0x000000ffff037224 */ /* 0x000fe400078e0015 */
[----:B------:R-:W-:Y:S01]  /*1e880*/  IMAD.MOV.U32 R9, RZ, RZ, R29 ;  /* 0x000000ffff097224 */ /* 0x000fe200078e001d */
[----:B------:R-:W-:Y:S01]  /*1e890*/  PRMT R36, R36, 0x5410, R0 ;  /* 0x0000541024247816 */ /* 0x000fe20000000000 */
[----:B------:R-:W-:Y:S01]  /*1e8a0*/  @!P1 IMAD.MOV.U32 R28, RZ, RZ, R10 ;  /* 0x000000ffff1c9224 */ /* 0x000fe200078e000a */
[----:B------:R-:W-:Y:S02]  /*1e8b0*/  PRMT R49, R3, 0x7610, R49 ;  /* 0x0000761003317816 */ /* 0x000fe40000000031 */
[----:B------:R-:W-:Y:S01]  /*1e8c0*/  PRMT R37, R9, 0x7610, R37 ;  /* 0x0000761009257816 */ /* 0x000fe20000000025 */
[----:B------:R-:W-:-:S02]  /*1e8d0*/  IMAD.MOV.U32 R8, RZ, RZ, R28 ;  /* 0x000000ffff087224 */ /* 0x000fc400078e001c */
[----:B------:R-:W-:-:S03]  /*1e8e0*/  IMAD.MOV.U32 R13, RZ, RZ, R25 ;  /* 0x000000ffff0d7224 */ /* 0x000fc600078e0019 */
        /* <DEDUP_REMOVED lines=9> */
.L_x_14069:
[----:B------:R-:W-:Y:S02]  /*1e980*/  IMAD.MOV.U32 R4, RZ, RZ, R32 ;  /* 0x000000ffff047224 */ /* 0x000fe400078e0020 */
[----:B------:R-:W-:Y:S02]  /*1e990*/  IMAD.MOV.U32 R5, RZ, RZ, R33 ;  /* 0x000000ffff057224 */ /* 0x000fe400078e0021 */
[----:B------:R-:W-:Y:S02]  /*1e9a0*/  IMAD.MOV.U32 R6, RZ, RZ, R34 ;  /* 0x000000ffff067224 */ /* 0x000fe400078e0022 */
[----:B------:R-:W-:Y:S01]  /*1e9b0*/  IMAD.MOV.U32 R7, RZ, RZ, R35 ;  /* 0x000000ffff077224 */ /* 0x000fe200078e0023 */
[----:B------:R-:W-:Y:S02]  /*1e9c0*/  PRMT R37, R37, 0x5410, R5 ;  /* 0x0000541025257816 */ /* 0x000fe40000000005 */
[----:B------:R-:W-:Y:S02]  /*1e9d0*/  PRMT R45, R4, 0x5410, R6 ;  /* 0x00005410042d7816 */ /* 0x000fe40000000006 */
[----:B------:R-:W-:-:S02]  /*1e9e0*/  CS2R R4, SRZ ;  /* 0x0000000000047805 */ /* 0x000fc4000001ff00 */
[----:B------:R-:W-:Y:S01]  /*1e9f0*/  PRMT R48, R7, 0x7610, R48 ;  /* 0x0000761007307816 */ /* 0x000fe20000000030 */
[----:B------:R-:W-:Y:S02]  /*1ea00*/  IMAD.MOV.U32 R13, RZ, RZ, R24 ;  /* 0x000000ffff0d7224 */ /* 0x000fe400078e0018 */
[----:B------:R-:W-:-:S07]  /*1ea10*/  IMAD.MOV.U32 R3, RZ, RZ, R14 ;  /* 0x000000ffff037224 */ /* 0x000fce00078e000e */
[----:B------:R-:W-:Y:S05]  /*1ea20*/  WARPSYNC.COLLECTIVE R15, `(.L_x_14070) ;  /* 0x000000000f087348 */ /* 0x000fea0003c00000 */
[----:B------:R0:W1:Y:S02]  /*1ea30*/  SHFL.IDX P6, R14, R13, R12, R11 ;  /* 0x0000000c0d0e7389 */ /* 0x00006400000c000b */
[----:B01----:R-:W-:Y:S01]  /*1ea40*/  ENDCOLLECTIVE ;  /* 0x000000000000791b */ /* 0x003fe20003800000 */
.L_x_14070:
[----:B------:R-:W-:Y:S02]  /*1ea50*/  IMAD.MOV.U32 R13, RZ, RZ, R27 ;  /* 0x000000ffff0d7224 */ /* 0x000fe400078e001b */
[----:B------:R-:W-:-:S07]  /*1ea60*/  IMAD.MOV.U32 R24, RZ, RZ, R14 ;  /* 0x000000ffff187224 */ /* 0x000fce00078e000e */
[----:B------:R-:W-:Y:S05]  /*1ea70*/  WARPSYNC.COLLECTIVE R15, `(.L_x_14071) ;  /* 0x000000000f087348 */ /* 0x000fea0003c00000 */
[----:B------:R0:W1:Y:S02]  /*1ea80*/  SHFL.IDX P6, R14, R13, R12, R11 ;  /* 0x0000000c0d0e7389 */ /* 0x00006400000c000b */
[----:B01----:R-:W-:Y:S01]  /*1ea90*/  ENDCOLLECTIVE ;  /* 0x000000000000791b */ /* 0x003fe20003800000 */
.L_x_14071:
[----:B------:R-:W-:Y:S05]  /*1eaa0*/  BRA `(.L_x_14072) ;  /* 0xfffffe9c006c7947 */ /* 0x000fea000383ffff */
.L_x_13812:
[----:B0-----:R0:W1:Y:S02]  /*1eab0*/  SYNCS.PHASECHK.TRANS64.TRYWAIT P1, [R19+URZ+0x22800], R12 ;  /* 0x0228000c130075a7 */ /* 0x001064000802017f */
[----:B-1----:R-:W-:Y:S05]  /*1eac0*/  @!P1 NANOSLEEP.SYNCS 0x989680 ;  /* 0x009896800000995d */ /* 0x002fea0003900000 */
[----:B------:R-:W1:Y:S02]  /*1ead0*/  @!P1 SYNCS.PHASECHK.TRANS64 P1, [R19+URZ+0x22800], R12 ;  /* 0x0228000c130095a7 */ /* 0x000e64000802007f */
[----:B-1----:R-:W-:Y:S05]  /*1eae0*/  @!P1 BRA `(.L_x_13812) ;  /* 0xfffffffc00f09947 */ /* 0x002fea000383ffff */
[----:B------:R-:W-:Y:S05]  /*1eaf0*/  BRA `(.L_x_14073) ;  /* 0xfffffea000087947 */ /* 0x000fea000383ffff */
.L_x_13818:
[----:B--2---:R2:W3:Y:S02]  /*1eb00*/  SYNCS.PHASECHK.TRANS64.TRYWAIT P2, [R20+URZ+0x22830], R21 ;  /* 0x02283015140075a7 */ /* 0x0044e4000804017f */
[----:B---3--:R-:W-:Y:S05]  /*1eb10*/  @!P2 NANOSLEEP.SYNCS 0x989680 ;  /* 0x009896800000a95d */ /* 0x008fea0003900000 */
[----:B------:R-:W3:Y:S02]  /*1eb20*/  @!P2 SYNCS.PHASECHK.TRANS64 P2, [R20+URZ+0x22830], R21 ;  /* 0x022830151400a5a7 */ /* 0x000ee4000804007f */
[----:B---3--:R-:W-:Y:S05]  /*1eb30*/  @!P2 BRA `(.L_x_13818) ;  /* 0xfffffffc00f0a947 */ /* 0x008fea000383ffff */
[----:B------:R-:W-:Y:S05]  /*1eb40*/  BRA `(.L_x_13817) ;  /* 0xfffffeac00bc7947 */ /* 0x000fea000383ffff */
.L_x_13823:
[----:B-1----:R1:W2:Y:S02]  /*1eb50*/  SYNCS.PHASECHK.TRANS64.TRYWAIT P2, [R20+URZ+0x22850], R21 ;  /* 0x02285015140075a7 */ /* 0x0022a4000804017f */
[----:B--2---:R-:W-:Y:S05]  /*1eb60*/  @!P2 NANOSLEEP.SYNCS 0x989680 ;  /* 0x009896800000a95d */ /* 0x004fea0003900000 */
[----:B------:R-:W2:Y:S02]  /*1eb70*/  @!P2 SYNCS.PHASECHK.TRANS64 P2, [R20+URZ+0x22850], R21 ;  /* 0x022850151400a5a7 */ /* 0x000ea4000804007f */
[----:B--2---:R-:W-:Y:S05]  /*1eb80*/  @!P2 BRA `(.L_x_13823) ;  /* 0xfffffffc00f0a947 */ /* 0x004fea000383ffff */
[----:B------:R-:W-:Y:S05]  /*1eb90*/  BRA `(.L_x_13822) ;  /* 0xfffffec400f47947 */ /* 0x000fea000383ffff */
.L_x_13828:
[----:B-1----:R1:W2:Y:S02]  /*1eba0*/  SYNCS.PHASECHK.TRANS64.TRYWAIT P2, [R200+URZ+0x22830], R201 ;  /* 0x022830c9c80075a7 */ /* 0x0022a4000804017f */
[----:B--2---:R-:W-:Y:S05]  /*1ebb0*/  @!P2 NANOSLEEP.SYNCS 0x989680 ;  /* 0x009896800000a95d */ /* 0x004fea0003900000 */
[----:B------:R-:W2:Y:S02]  /*1ebc0*/  @!P2 SYNCS.PHASECHK.TRANS64 P2, [R200+URZ+0x22830], R201 ;  /* 0x022830c9c800a5a7 */ /* 0x000ea4000804007f */
[----:B--2---:R-:W-:Y:S05]  /*1ebd0*/  @!P2 BRA `(.L_x_13828) ;  /* 0xfffffffc00f0a947 */ /* 0x004fea000383ffff */
[----:B------:R-:W-:Y:S05]  /*1ebe0*/  BRA `(.L_x_13827) ;  /* 0xfffffecc006c7947 */ /* 0x000fea000383ffff */
.L_x_13833:
[----:B-1----:R1:W2:Y:S02]  /*1ebf0*/  SYNCS.PHASECHK.TRANS64.TRYWAIT P2, [R200+URZ+0x22850], R201 ;  /* 0x022850c9c80075a7 */ /* 0x0022a4000804017f */
[----:B--2---:R-:W-:Y:S05]  /*1ec00*/  @!P2 NANOSLEEP.SYNCS 0x989680 ;  /* 0x009896800000a95d */ /* 0x004fea0003900000 */
[----:B------:R-:W2:Y:S02]  /*1ec10*/  @!P2 SYNCS.PHASECHK.TRANS64 P2, [R200+URZ+0x22850], R201 ;  /* 0x022850c9c800a5a7 */ /* 0x000ea4000804007f */
[----:B--2---:R-:W-:Y:S05]  /*1ec20*/  @!P2 BRA `(.L_x_13833) ;  /* 0xfffffffc00f0a947 */ /* 0x004fea000383ffff */
[----:B------:R-:W-:Y:S05]  /*1ec30*/  BRA `(.L_x_13832) ;  /* 0xfffffeec00c87947 */ /* 0x000fea000383ffff */
.L_x_13839:
[----:B-1----:R1:W2:Y:S02]  /*1ec40*/  SYNCS.PHASECHK.TRANS64.TRYWAIT P2, [R20+URZ+0x22830], R211 ;  /* 0x022830d3140075a7 */ /* 0x0022a4000804017f */
[----:B--2---:R-:W-:Y:S05]  /*1ec50*/  @!P2 NANOSLEEP.SYNCS 0x989680 ;  /* 0x009896800000a95d */ /* 0x004fea0003900000 */
[----:B------:R-:W2:Y:S02]  /*1ec60*/  @!P2 SYNCS.PHASECHK.TRANS64 P2, [R20+URZ+0x22830], R211 ;  /* 0x022830d31400a5a7 */ /* 0x000ea4000804007f */
[----:B--2---:R-:W-:Y:S05]  /*1ec70*/  @!P2 BRA `(.L_x_13839) ;  /* 0xfffffffc00f0a947 */ /* 0x004fea000383ffff */
[----:B------:R-:W-:Y:S05]  /*1ec80*/  BRA `(.L_x_13838) ;  /* 0xfffffef400007947 */ /* 0x000fea000383ffff */
.L_x_13844:
[----:B---3--:R3:W4:Y:S02]  /*1ec90*/  SYNCS.PHASECHK.TRANS64.TRYWAIT P2, [R20+URZ+0x22850], R211 ;  /* 0x022850d3140075a7 */ /* 0x008724000804017f */
[----:B----4-:R-:W-:Y:S05]  /*1eca0*/  @!P2 NANOSLEEP.SYNCS 0x989680 ;  /* 0x009896800000a95d */ /* 0x010fea0003900000 */
[----:B------:R-:W4:Y:S02]  /*1ecb0*/  @!P2 SYNCS.PHASECHK.TRANS64 P2, [R20+URZ+0x22850], R211 ;  /* 0x022850d31400a5a7 */ /* 0x000f24000804007f */
[----:B----4-:R-:W-:Y:S05]  /*1ecc0*/  @!P2 BRA `(.L_x_13844) ;  /* 0xfffffffc00f0a947 */ /* 0x010fea000383ffff */
[----:B------:R-:W-:Y:S05]  /*1ecd0*/  BRA `(.L_x_13843) ;  /* 0xffffff0c005c7947 */ /* 0x000fea000383ffff */
.L_x_13850:
[----:B------:R-:W-:Y:S02]  /*1ece0*/  IMAD.MOV.U32 R13, RZ, RZ, R20 ;  /* 0x000000ffff0d7224 */ /* 0x000fe400078e0014 */
[----:B------:R-:W-:Y:S02]  /*1ecf0*/  IMAD.MOV.U32 R12, RZ, RZ, RZ ;  /* 0x000000ffff0c7224 */ /* 0x000fe400078e00ff */
[----:B------:R-:W-:Y:S02]  /*1ed00*/  IMAD.MOV.U32 R11, RZ, RZ, 0x181f ;  /* 0x0000181fff0b7424 */ /* 0x000fe400078e00ff */
[----:B------:R-:W-:-:S07]  /*1ed10*/  IMAD.MOV.U32 R15, RZ, RZ, -0x1 ;  /* 0xffffffffff0f7424 */ /* 0x000fce00078e00ff */
[----:B0----5:R-:W-:Y:S05]  /*1ed20*/  WARPSYNC.COLLECTIVE R15, `(.L_x_14074) ;  /* 0x000000000f087348 */ /* 0x021fea0003c00000 */
[----:B------:R1:W2:Y:S02]  /*1ed30*/  SHFL.IDX P6, R14, R13, R12, R11 ;  /* 0x0000000c0d0e7389 */ /* 0x0002a400000c000b */
[----:B012--5:R-:W-:Y:S01]  /*1ed40*/  ENDCOLLECTIVE ;  /* 0x000000000000791b */ /* 0x027fe20003800000 */
.L_x_14074:
[----:B------:R-:W-:Y:S02]  /*1ed50*/  IMAD.MOV.U32 R13, RZ, RZ, R4 ;  /* 0x000000ffff0d7224 */ /* 0x000fe400078e0004 */
[----:B------:R-:W-:-:S07]  /*1ed60*/  IMAD.MOV.U32 R0, RZ, RZ, R14 ;  /* 0x000000ffff007224 */ /* 0x000fce00078e000e */
[----:B------:R-:W-:Y:S05]  /*1ed70*/  WARPSYNC.COLLECTIVE R15, `(.L_x_14075) ;  /* 0x000000000f087348 */ /* 0x000fea0003c00000 */
[----:B------:R0:W1:Y:S02]  /*1ed80*/  SHFL.IDX P6, R14, R13, R12, R11 ;  /* 0x0000000c0d0e7389 */ /* 0x00006400000c000b */
[----:B01----:R-:W-:Y:S01]  /*1ed90*/  ENDCOLLECTIVE ;  /* 0x000000000000791b */ /* 0x003fe20003800000 */
.L_x_14075:
[----:B------:R-:W-:Y:S05]  /*1eda0*/  BRA `(.L_x_14076) ;  /* 0xffffff34006c7947 */ /* 0x000fea000383ffff */
.L_x_13853:
        /* <DEDUP_REMOVED lines=8> */
.L_x_14078:
[----:B------:R-:W-:Y:S05]  /*1ee30*/  BSYNC B1 ;  /* 0x0000000000017941 */ /* 0x000fea0003800000 */
.L_x_14077:
        /* <DEDUP_REMOVED lines=8> */
.L_x_14079:
[----:B------:R-:W-:Y:S05]  /*1eec0*/  BRA `(.L_x_14080) ;  /* 0xffffff3400a87947 */ /* 0x000fea000383ffff */
.L_x_13856:
[----:B------:R-:W-:Y:S01]  /*1eed0*/  BSSY B1, `(.L_x_14081) ;  /* 0x0000008000017945 */ /* 0x000fe20003800000 */
[----:B---3--:R-:W-:Y:S02]  /*1eee0*/  IMAD.MOV.U32 R13, RZ, RZ, R20 ;  /* 0x000000ffff0d7224 */ /* 0x008fe400078e0014 */
[----:B------:R-:W-:Y:S02]  /*1eef0*/  IMAD.MOV.U32 R12, RZ, RZ, 0x2 ;  /* 0x00000002ff0c7424 */ /* 0x000fe400078e00ff */
[----:B------:R-:W-:Y:S02]  /*1ef00*/  IMAD.MOV.U32 R11, RZ, RZ, 0x181f ;  /* 0x0000181fff0b7424 */ /* 0x000fe400078e00ff */
[----:B------:R-:W-:-:S07]  /*1ef10*/  IMAD.MOV.U32 R15, RZ, RZ, -0x1 ;  /* 0xffffffffff0f7424 */ /* 0x000fce00078e00ff */
[----:B012-45:R-:W-:Y:S05]  /*1ef20*/  WARPSYNC.COLLECTIVE R15, `(.L_x_14082) ;  /* 0x000000000f087348 */ /* 0x037fea0003c00000 */
[----:B--2---:R2:W3:Y:S02]  /*1ef30*/  SHFL.IDX P6, R14, R13, R12, R11 ;  /* 0x0000000c0d0e7389 */ /* 0x0044e400000c000b */
[----:B012345:R-:W-:Y:S01]  /*1ef40*/  ENDCOLLECTIVE ;  /* 0x000000000000791b */ /* 0x03ffe20003800000 */
.L_x_14082:
[----:B------:R-:W-:Y:S05]  /*1ef50*/  BSYNC B1 ;  /* 0x0000000000017941 */ /* 0x000fea0003800000 */
.L_x_14081:
        /* <DEDUP_REMOVED lines=8> */
.L_x_14083:
[----:B------:R-:W-:Y:S05]  /*1efe0*/  BRA `(.L_x_14084) ;  /* 0xffffff3400d47947 */ /* 0x000fea000383ffff */
.L_x_13859:
        /* <DEDUP_REMOVED lines=8> */
.L_x_14086:
[----:B------:R-:W-:Y:S05]  /*1f070*/  BSYNC B1 ;  /* 0x0000000000017941 */ /* 0x000fea0003800000 */
.L_x_14085:
        /* <DEDUP_REMOVED lines=8> */
.L_x_14087:
[----:B------:R-:W-:Y:S05]  /*1f100*/  BRA `(.L_x_14088) ;  /* 0xffffff3800007947 */ /* 0x000fea000383ffff */
.L_x_13861:
[----:B------:R-:W-:Y:S02]  /*1f110*/  IMAD.MOV.U32 R13, RZ, RZ, R4 ;  /* 0x000000ffff0d7224 */ /* 0x000fe400078e0004 */
[----:B------:R-:W-:Y:S02]  /*1f120*/  IMAD.MOV.U32 R12, RZ, RZ, RZ ;  /* 0x000000ffff0c7224 */ /* 0x000fe400078e00ff */
[----:B------:R-:W-:Y:S02]  /*1f130*/  IMAD.MOV.U32 R11, RZ, RZ, 0x1c1f ;  /* 0x00001c1fff0b7424 */ /* 0x000fe400078e00ff */
[----:B------:R-:W-:-:S07]  /*1f140*/  IMAD.MOV.U32 R15, RZ, RZ, -0x1 ;  /* 0xffffffffff0f7424 */ /* 0x000fce00078e00ff */
[----:B------:R-:W-:Y:S05]  /*1f150*/  WARPSYNC.COLLECTIVE R15, `(.L_x_14089) ;  /* 0x000000000f087348 */ /* 0x000fea0003c00000 */
[----:B------:R0:W1:Y:S02]  /*1f160*/  SHFL.IDX P6, R14, R13, R12, R11 ;  /* 0x0000000c0d0e7389 */ /* 0x00006400000c000b */
[----:B01----:R-:W-:Y:S01]  /*1f170*/  ENDCOLLECTIVE ;  /* 0x000000000000791b */ /* 0x003fe20003800000 */
.L_x_14089:
[----:B------:R-:W-:Y:S02]  /*1f180*/  IMAD.MOV.U32 R13, RZ, RZ, R0 ;  /* 0x000000ffff0d7224 */ /* 0x000fe400078e0000 */
[----:B------:R-:W-:-:S07]  /*1f190*/  IMAD.MOV.U32 R20, RZ, RZ, R14 ;  /* 0x000000ffff147224 */ /* 0x000fce00078e000e */
[----:B------:R-:W-:Y:S05]  /*1f1a0*/  WARPSYNC.COLLECTIVE R15, `(.L_x_14090) ;  /* 0x000000000f087348 */ /* 0x000fea0003c00000 */
[----:B------:R0:W1:Y:S02]  /*1f1b0*/  SHFL.IDX P6, R14, R13, R12, R11 ;  /* 0x0000000c0d0e7389 */ /* 0x00006400000c000b */
[----:B01----:R-:W-:Y:S01]  /*1f1c0*/  ENDCOLLECTIVE ;  /* 0x000000000000791b */ /* 0x003fe20003800000 */
.L_x_14090:
[----:B------:R-:W-:Y:S01]  /*1f1d0*/  IMAD.MOV.U32 R12, RZ, RZ, R14 ;  /* 0x000000ffff0c7224 */ /* 0x000fe200078e000e */
[----:B------:R-:W-:Y:S06]  /*1f1e0*/  BRA `(.L_x_14091) ;  /* 0xffffff3800e47947 */ /* 0x000fec000383ffff */
.L_x_13864:
        /* <DEDUP_REMOVED lines=8> */
.L_x_14093:
[----:B------:R-:W-:Y:S05]  /*1f270*/  BSYNC B1 ;  /* 0x0000000000017941 */ /* 0x000fea0003800000 */
.L_x_14092:
        /* <DEDUP_REMOVED lines=8> */
.L_x_14094:
[----:B------:R-:W-:Y:S01]  /*1f300*/  IMAD.MOV.U32 R0, RZ, RZ, R14 ;  /* 0x000000ffff007224 */ /* 0x000fe200078e000e */
[----:B------:R-:W-:Y:S06]  /*1f310*/  BRA `(.L_x_14095) ;  /* 0xffffff48000c7947 */ /* 0x000fec000383ffff */
.L_x_13868:
[----:B------:R-:W-:Y:S02]  /*1f320*/  IMAD.MOV.U32 R13, RZ, RZ, R4 ;  /* 0x000000ffff0d7224 */ /* 0x000fe400078e0004 */
[----:B------:R-:W-:Y:S02]  /*1f330*/  IMAD.MOV.U32 R12, RZ, RZ, RZ ;  /* 0x000000ffff0c7224 */ /* 0x000fe400078e00ff */
[----:B------:R-:W-:Y:S02]  /*1f340*/  IMAD.MOV.U32 R11, RZ, RZ, 0x181f ;  /* 0x0000181fff0b7424 */ /* 0x000fe400078e00ff */
[----:B------:R-:W-:-:S07]  /*1f350*/  IMAD.MOV.U32 R15, RZ, RZ, -0x1 ;  /* 0xffffffffff0f7424 */ /* 0x000fce00078e00ff */
[----:B--2---:R-:W-:Y:S05]  /*1f360*/  WARPSYNC.COLLECTIVE R15, `(.L_x_14096) ;  /* 0x000000000f087348 */ /* 0x004fea0003c00000 */
[----:B------:R0:W1:Y:S02]  /*1f370*/  SHFL.IDX P6, R14, R13, R12, R11 ;  /* 0x0000000c0d0e7389 */ /* 0x00006400000c000b */
[----:B012---:R-:W-:Y:S01]  /*1f380*/  ENDCOLLECTIVE ;  /* 0x000000000000791b */ /* 0x007fe20003800000 */
.L_x_14096:
[----:B------:R-:W-:Y:S02]  /*1f390*/  IMAD.MOV.U32 R13, RZ, RZ, R3 ;  /* 0x000000ffff0d7224 */ /* 0x000fe400078e0003 */
[----:B------:R-:W-:-:S07]  /*1f3a0*/  IMAD.MOV.U32 R0, RZ, RZ, R14 ;  /* 0x000000ffff007224 */ /* 0x000fce00078e000e */
[----:B------:R-:W-:Y:S05]  /*1f3b0*/  WARPSYNC.COLLECTIVE R15, `(.L_x_14097) ;  /* 0x000000000f087348 */ /* 0x000fea0003c00000 */
[----:B------:R0:W1:Y:S02]  /*1f3c0*/  SHFL.IDX P6, R14, R13, R12, R11 ;  /* 0x0000000c0d0e7389 */ /* 0x00006400000c000b */
[----:B01----:R-:W-:Y:S01]  /*1f3d0*/  ENDCOLLECTIVE ;  /* 0x000000000000791b */ /* 0x003fe20003800000 */
.L_x_14097:
[----:B------:R-:W-:Y:S05]  /*1f3e0*/  BRA `(.L_x_14098) ;  /* 0xffffff5c00507947 */ /* 0x000fea000383ffff */
.L_x_13871:
[----:B------:R-:W-:Y:S01]  /*1f3f0*/  BSSY B1, `(.L_x_14099) ;  /* 0x0000008000017945 */ /* 0x000fe20003800000 */
[----:B----4-:R-:W-:Y:S02]  /*1f400*/  IMAD.MOV.U32 R13, RZ, RZ, R4 ;  /* 0x000000ffff0d7224 */ /* 0x010fe400078e0004 */
[----:B------:R-:W-:Y:S02]  /*1f410*/  IMAD.MOV.U32 R12, RZ, RZ, 0x1 ;  /* 0x00000001ff0c7424 */ /* 0x000fe400078e00ff */
[----:B------:R-:W-:Y:S02]  /*1f420*/  IMAD.MOV.U32 R11, RZ, RZ, 0x181f ;  /* 0x0000181fff0b7424 */ /* 0x000fe400078e00ff */
[----:B------:R-:W-:-:S07]  /*1f430*/  IMAD.MOV.U32 R15, RZ, RZ, -0x1 ;  /* 0xffffffffff0f7424 */ /* 0x000fce00078e00ff */
[----:B0123--:R-:W-:Y:S05]  /*1f440*/  WARPSYNC.COLLECTIVE R15, `(.L_x_14100) ;  /* 0x000000000f087348 */ /* 0x00ffea0003c00000 */
[----:B---3--:R3:W4:Y:S02]  /*1f450*/  SHFL.IDX P6, R14, R13, R12, R11 ;  /* 0x0000000c0d0e7389 */ /* 0x00872400000c000b */
[----:B01234-:R-:W-:Y:S01]  /*1f460*/  ENDCOLLECTIVE ;  /* 0x000000000000791b */ /* 0x01ffe20003800000 */
.L_x_14100:
[----:B------:R-:W-:Y:S05]  /*1f470*/  BSYNC B1 ;  /* 0x0000000000017941 */ /* 0x000fea0003800000 */
.L_x_14099:
        /* <DEDUP_REMOVED lines=8> */
.L_x_14101:
[----:B------:R-:W-:Y:S05]  /*1f500*/  BRA `(.L_x_14102) ;  /* 0xffffff5c00807947 */ /* 0x000fea000383ffff */
.L_x_13874:
        /* <DEDUP_REMOVED lines=8> */
.L_x_14104:
[----:B------:R-:W-:Y:S05]  /*1f590*/  BSYNC B1 ;  /* 0x0000000000017941 */ /* 0x000fea0003800000 */
.L_x_14103:
        /* <DEDUP_REMOVED lines=8> */
.L_x_14105:
[----:B------:R-:W-:Y:S05]  /*1f620*/  BRA `(.L_x_14106) ;  /* 0xffffff5c00ac7947 */ /* 0x000fea000383ffff */
.L_x_13877:
        /* <DEDUP_REMOVED lines=8> */
.L_x_14108:
[----:B------:R-:W-:Y:S05]  /*1f6b0*/  BSYNC B1 ;  /* 0x0000000000017941 */ /* 0x000fea0003800000 */
.L_x_14107:
        /* <DEDUP_REMOVED lines=8> */
.L_x_14109:
[----:B------:R-:W-:Y:S05]  /*1f740*/  BRA `(.L_x_14110) ;  /* 0xffffff5c00d87947 */ /* 0x000fea000383ffff */
.L_x_13896:
        /* <DEDUP_REMOVED lines=11> */
.L_x_14112:
[----:B------:R-:W-:Y:S05]  /*1f800*/  BSYNC B1 ;  /* 0x0000000000017941 */ /* 0x000fea0003800000 */
.L_x_14111:
[----:B------:R-:W-:Y:S05]  /*1f810*/  BRA `(.L_x_14113) ;  /* 0xffffff7c003c7947 */ /* 0x000fea000383ffff */
.L_x_13898:
[----:B------:R-:W-:Y:S01]  /*1f820*/  BSSY B1, `(.L_x_14114) ;  /* 0x0000006000017945 */ /* 0x000fe20003800000 */
[----:B------:R-:W-:-:S07]  /*1f830*/  IMAD.MOV.U32 R15, RZ, RZ, -0x1 ;  /* 0xffffffffff0f7424 */ /* 0x000fce00078e00ff */
[----:B0-----:R-:W-:Y:S05]  /*1f840*/  WARPSYNC.COLLECTIVE R15, `(.L_x_14115) ;  /* 0x000000000f0c7348 */ /* 0x001fea0003c00000 */
[----:B------:R-:W-:Y:S02]  /*1f850*/  ELECT P6, UR62, PT ;  /* 0x00000000003e782f */ /* 0x000fe400038c0000 */
[----:B------:R-:W-:Y:S01]  /*1f860*/  MOV R14, UR62 ;  /* 0x0000003e000e7c02 */ /* 0x000fe20008000f00 */
[----:B0-----:R-:W-:Y:S10]  /*1f870*/  ENDCOLLECTIVE ;  /* 0x000000000000791b */ /* 0x001ff40003800000 */
.L_x_14115:
[----:B------:R-:W-:Y:S05]  /*1f880*/  BSYNC B1 ;  /* 0x0000000000017941 */ /* 0x000fea0003800000 */
.L_x_14114:
[----:B------:R-:W-:Y:S05]  /*1f890*/  BRA `(.L_x_13897) ;  /* 0xffffff7c00347947 */ /* 0x000fea000383ffff */
.L_x_13900:
[----:B0-----:R0:W1:Y:S02]  /*1f8a0*/  SYNCS.PHASECHK.TRANS64.TRYWAIT P0, [R19+URZ+0x22820], R4 ;  /* 0x02282004130075a7 */ /* 0x001064000800017f */
[----:B-1----:R-:W-:Y:S05]  /*1f8b0*/  @!P0 NANOSLEEP.SYNCS 0x989680 ;  /* 0x009896800000895d */ /* 0x002fea0003900000 */
[----:B------:R-:W1:Y:S02]  /*1f8c0*/  @!P0 SYNCS.PHASECHK.TRANS64 P0, [R19+URZ+0x22820], R4 ;  /* 0x02282004130085a7 */ /* 0x000e64000800007f */
[----:B-1----:R-:W-:Y:S05]  /*1f8d0*/  @!P0 BRA `(.L_x_13900) ;  /* 0xfffffffc00f08947 */ /* 0x002fea000383ffff */
[----:B------:R-:W-:Y:S05]  /*1f8e0*/  BRA `(.L_x_14116) ;  /* 0xffffff7c00447947 */ /* 0x000fea000383ffff */
.L_x_13904:
[----:B0-----:R0:W1:Y:S02]  /*1f8f0*/  SYNCS.PHASECHK.TRANS64.TRYWAIT P0, [R4+URZ+0x228a0], R9 ;  /* 0x0228a009040075a7 */ /* 0x001064000800017f */
[----:B-1----:R-:W-:Y:S05]  /*1f900*/  @!P0 NANOSLEEP.SYNCS 0x989680 ;  /* 0x009896800000895d */ /* 0x002fea0003900000 */
[----:B------:R-:W1:Y:S02]  /*1f910*/  @!P0 SYNCS.PHASECHK.TRANS64 P0, [R4+URZ+0x228a0], R9 ;  /* 0x0228a009040085a7 */ /* 0x000e64000800007f */
[----:B-1----:R-:W-:Y:S05]  /*1f920*/  @!P0 BRA `(.L_x_13904) ;  /* 0xfffffffc00f08947 */ /* 0x002fea000383ffff */
[----:B------:R-:W-:Y:S05]  /*1f930*/  BRA `(.L_x_14117) ;  /* 0xffffff7c00647947 */ /* 0x000fea000383ffff */
.L_x_13909:
[----:B-1----:R1:W2:Y:S02]  /*1f940*/  SYNCS.PHASECHK.TRANS64.TRYWAIT P0, [R4+URZ+0x228c0], R9 ;  /* 0x0228c009040075a7 */ /* 0x0022a4000800017f */
[----:B--2---:R-:W-:Y:S05]  /*1f950*/  @!P0 NANOSLEEP.SYNCS 0x989680 ;  /* 0x009896800000895d */ /* 0x004fea0003900000 */
[----:B------:R-:W2:Y:S02]  /*1f960*/  @!P0 SYNCS.PHASECHK.TRANS64 P0, [R4+URZ+0x228c0], R9 ;  /* 0x0228c009040085a7 */ /* 0x000ea4000800007f */
[----:B--2---:R-:W-:Y:S05]  /*1f970*/  @!P0 BRA `(.L_x_13909) ;  /* 0xfffffffc00f08947 */ /* 0x004fea000383ffff */
[----:B------:R-:W-:Y:S05]  /*1f980*/  BRA `(.L_x_14118) ;  /* 0xffffff7c00e47947 */ /* 0x000fea000383ffff */
.L_x_13919:
[----:B0-----:R0:W1:Y:S02]  /*1f990*/  SYNCS.PHASECHK.TRANS64.TRYWAIT P1, [R5+URZ+0x228a0], R6 ;  /* 0x0228a006050075a7 */ /* 0x001064000802017f */
[----:B-1----:R-:W-:Y:S05]  /*1f9a0*/  @!P1 NANOSLEEP.SYNCS 0x989680 ;  /* 0x009896800000995d */ /* 0x002fea0003900000 */
[----:B------:R-:W1:Y:S02]  /*1f9b0*/  @!P1 SYNCS.PHASECHK.TRANS64 P1, [R5+URZ+0x228a0], R6 ;  /* 0x0228a006050095a7 */ /* 0x000e64000802007f */
[----:B-1----:R-:W-:Y:S05]  /*1f9c0*/  @!P1 BRA `(.L_x_13919) ;  /* 0xfffffffc00f09947 */ /* 0x002fea000383ffff */
[----:B------:R-:W-:Y:S05]  /*1f9d0*/  BRA `(.L_x_14119) ;  /* 0xffffff8400747947 */ /* 0x000fea000383ffff */
.L_x_13924:
[----:B-1----:R1:W2:Y:S02]  /*1f9e0*/  SYNCS.PHASECHK.TRANS64.TRYWAIT P1, [R5+URZ+0x228c0], R6 ;  /* 0x0228c006050075a7 */ /* 0x0022a4000802017f */
[----:B--2---:R-:W-:Y:S05]  /*1f9f0*/  @!P1 NANOSLEEP.SYNCS 0x989680 ;  /* 0x009896800000995d */ /* 0x004fea0003900000 */
[----:B------:R-:W2:Y:S02]  /*1fa00*/  @!P1 SYNCS.PHASECHK.TRANS64 P1, [R5+URZ+0x228c0], R6 ;  /* 0x0228c006050095a7 */ /* 0x000ea4000802007f */
[----:B--2---:R-:W-:Y:S05]  /*1fa10*/  @!P1 BRA `(.L_x_13924) ;  /* 0xfffffffc00f09947 */ /* 0x004fea000383ffff */
[----:B------:R-:W-:Y:S05]  /*1fa20*/  BRA `(.L_x_14120) ;  /* 0xffffff8400f07947 */ /* 0x000fea000383ffff */
.L_x_13942:
        /* <DEDUP_REMOVED lines=11> */
.L_x_14122:
[----:B------:R-:W-:Y:S05]  /*1fae0*/  BSYNC B0 ;  /* 0x0000000000007941 */ /* 0x000fea0003800000 */
.L_x_14121:
[----:B------:R-:W-:Y:S05]  /*1faf0*/  BRA `(.L_x_14123) ;  /* 0xffffff9400a87947 */ /* 0x000fea000383ffff */
.L_x_13944:
[----:B------:R-:W-:Y:S01]  /*1fb00*/  BSSY B0, `(.L_x_14124) ;  /* 0x0000006000007945 */ /* 0x000fe20003800000 */
[----:B------:R-:W-:-:S07]  /*1fb10*/  IMAD.MOV.U32 R15, RZ, RZ, -0x1 ;  /* 0xffffffffff0f7424 */ /* 0x000fce00078e00ff */
[----:B0-----:R-:W-:Y:S05]  /*1fb20*/  WARPSYNC.COLLECTIVE R15, `(.L_x_14125) ;  /* 0x000000000f0c7348 */ /* 0x001fea0003c00000 */
[----:B------:R-:W-:Y:S02]  /*1fb30*/  ELECT P6, UR62, PT ;  /* 0x00000000003e782f */ /* 0x000fe400038c0000 */
[----:B------:R-:W-:Y:S01]  /*1fb40*/  MOV R14, UR62 ;  /* 0x0000003e000e7c02 */ /* 0x000fe20008000f00 */
[----:B0-----:R-:W-:Y:S10]  /*1fb50*/  ENDCOLLECTIVE ;  /* 0x000000000000791b */ /* 0x001ff40003800000 */
.L_x_14125:
[----:B------:R-:W-:Y:S05]  /*1fb60*/  BSYNC B0 ;  /* 0x0000000000007941 */ /* 0x000fea0003800000 */
.L_x_14124:
[----:B------:R-:W-:Y:S05]  /*1fb70*/  BRA `(.L_x_14126) ;  /* 0xffffff9400ac7947 */ /* 0x000fea000383ffff */
.L_x_13946:
[----:B-1----:R1:W2:Y:S02]  /*1fb80*/  SYNCS.PHASECHK.TRANS64.TRYWAIT P0, [R0+URZ+0x22840], R2 ;  /* 0x02284002000075a7 */ /* 0x0022a4000800017f */
[----:B--2---:R-:W-:Y:S05]  /*1fb90*/  @!P0 NANOSLEEP.SYNCS 0x989680 ;  /* 0x009896800000895d */ /* 0x004fea0003900000 */
[----:B------:R-:W2:Y:S02]  /*1fba0*/  @!P0 SYNCS.PHASECHK.TRANS64 P0, [R0+URZ+0x22840], R2 ;  /* 0x02284002000085a7 */ /* 0x000ea4000800007f */
[----:B--2---:R-:W-:Y:S05]  /*1fbb0*/  @!P0 BRA `(.L_x_13946) ;  /* 0xfffffffc00f08947 */ /* 0x004fea000383ffff */
[----:B------:R-:W-:Y:S05]  /*1fbc0*/  BRA `(.L_x_14127) ;  /* 0xffffff9800107947 */ /* 0x000fea000383ffff */
.L_x_13950:
        /* <DEDUP_REMOVED lines=15> */
.L_x_14128:
[----:B------:R-:W-:Y:S02]  /*1fcc0*/  IMAD.MOV.U32 R13, RZ, RZ, R4 ;  /* 0x000000ffff0d7224 */ /* 0x000fe400078e0004 */
[----:B------:R-:W-:-:S07]  /*1fcd0*/  IMAD.MOV.U32 R6, RZ, RZ, R14 ;  /* 0x000000ffff067224 */ /* 0x000fce00078e000e */
[----:B------:R-:W-:Y:S05]  /*1fce0*/  WARPSYNC.COLLECTIVE R15, `(.L_x_14129) ;  /* 0x000000000f087348 */ /* 0x000fea0003c00000 */
[----:B------:R0:W1:Y:S02]  /*1fcf0*/  SHFL.IDX P6, R14, R13, R12, R11 ;  /* 0x0000000c0d0e7389 */ /* 0x00006400000c000b */
[----:B01----:R-:W-:Y:S01]  /*1fd00*/  ENDCOLLECTIVE ;  /* 0x000000000000791b */ /* 0x003fe20003800000 */
.L_x_14129:
[----:B------:R-:W-:Y:S02]  /*1fd10*/  IMAD.MOV.U32 R13, RZ, RZ, R3 ;  /* 0x000000ffff0d7224 */ /* 0x000fe400078e0003 */
[----:B------:R-:W-:Y:S02]  /*1fd20*/  IMAD.MOV.U32 R12, RZ, RZ, 0x1 ;  /* 0x00000001ff0c7424 */ /* 0x000fe400078e00ff */
[----:B------:R-:W-:-:S07]  /*1fd30*/  IMAD.MOV.U32 R7, RZ, RZ, R14 ;  /* 0x000000ffff077224 */ /* 0x000fce00078e000e */
[----:B------:R-:W-:Y:S05]  /*1fd40*/  WARPSYNC.COLLECTIVE R15, `(.L_x_14130) ;  /* 0x000000000f087348 */ /* 0x000fea0003c00000 */
[----:B------:R0:W1:Y:S02]  /*1fd50*/  SHFL.IDX P6, R14, R13, R12, R11 ;  /* 0x0000000c0d0e7389 */ /* 0x00006400000c000b */
[----:B01----:R-:W-:Y:S01]  /*1fd60*/  ENDCOLLECTIVE ;  /* 0x000000000000791b */ /* 0x003fe20003800000 */
.L_x_14130:
        /* <DEDUP_REMOVED lines=15> */
.L_x_14131:
[----:B------:R-:W-:Y:S02]  /*1fe60*/  IMAD.MOV.U32 R13, RZ, RZ, R3 ;  /* 0x000000ffff0d7224 */ /* 0x000fe400078e0003 */
[----:B------:R-:W-:Y:S02]  /*1fe70*/  IMAD.MOV.U32 R12, RZ, RZ, 0x2 ;  /* 0x00000002ff0c7424 */ /* 0x000fe400078e00ff */
[----:B------:R-:W-:-:S07]  /*1fe80*/  IMAD.MOV.U32 R5, RZ, RZ, R14 ;  /* 0x000000ffff057224 */ /* 0x000fce00078e000e */
[----:B------:R-:W-:Y:S05]  /*1fe90*/  WARPSYNC.COLLECTIVE R15, `(.L_x_14132) ;  /* 0x000000000f087348 */ /* 0x000fea0003c00000 */
[----:B------:R0:W1:Y:S02]  /*1fea0*/  SHFL.IDX P6, R14, R13, R12, R11 ;  /* 0x0000000c0d0e7389 */ /* 0x00006400000c000b */
[----:B01----:R-:W-:Y:S01]  /*1feb0*/  ENDCOLLECTIVE ;  /* 0x000000000000791b */ /* 0x003fe20003800000 */
.L_x_14132:
        /* <DEDUP_REMOVED lines=15> */
.L_x_14133:
[----:B------:R-:W-:Y:S02]  /*1ffb0*/  IMAD.MOV.U32 R13, RZ, RZ, R3 ;  /* 0x000000ffff0d7224 */ /* 0x000fe400078e0003 */
[----:B------:R-:W-:Y:S02]  /*1ffc0*/  IMAD.MOV.U32 R12, RZ, RZ, 0x3 ;  /* 0x00000003ff0c7424 */ /* 0x000fe400078e00ff */
[----:B------:R-:W-:-:S07]  /*1ffd0*/  IMAD.MOV.U32 R5, RZ, RZ, R14 ;  /* 0x000000ffff057224 */ /* 0x000fce00078e000e */
[----:B------:R-:W-:Y:S05]  /*1ffe0*/  WARPSYNC.COLLECTIVE R15, `(.L_x_14134) ;  /* 0x000000000f087348 */ /* 0x000fea0003c00000 */
[----:B------:R0:W1:Y:S02]  /*1fff0*/  SHFL.IDX P6, R14, R13, R12, R11 ;  /* 0x0000000c0d0e7389 */ /* 0x00006400000c000b */
[----:B01----:R-:W-:Y:S01]  /*20000*/  ENDCOLLECTIVE ;  /* 0x000000000000791b */ /* 0x003fe20003800000 */
.L_x_14134:
        /* <DEDUP_REMOVED lines=15> */
.L_x_14135:
[----:B------:R-:W-:Y:S02]  /*20100*/  IMAD.MOV.U32 R13, RZ, RZ, R3 ;  /* 0x000000ffff0d7224 */ /* 0x000fe400078e0003 */
[----:B------:R-:W-:Y:S02]  /*20110*/  IMAD.MOV.U32 R12, RZ, RZ, 0x4 ;  /* 0x00000004ff0c7424 */ /* 0x000fe400078e00ff */
[----:B------:R-:W-:-:S07]  /*20120*/  IMAD.MOV.U32 R5, RZ, RZ, R14 ;  /* 0x000000ffff057224 */ /* 0x000fce00078e000e */
[----:B------:R-:W-:Y:S05]  /*20130*/  WARPSYNC.COLLECTIVE R15, `(.L_x_14136) ;  /* 0x000000000f087348 */ /* 0x000fea0003c00000 */
[----:B------:R0:W1:Y:S02]  /*20140*/  SHFL.IDX P6, R14, R13, R12, R11 ;  /* 0x0000000c0d0e7389 */ /* 0x00006400000c000b */
[----:B01----:R-:W-:Y:S01]  /*20150*/  ENDCOLLECTIVE ;  /* 0x000000000000791b */ /* 0x003fe20003800000 */
.L_x_14136:
        /* <DEDUP_REMOVED lines=15> */
.L_x_14137:
[----:B------:R-:W-:Y:S02]  /*20250*/  IMAD.MOV.U32 R13, RZ, RZ, R3 ;  /* 0x000000ffff0d7224 */ /* 0x000fe400078e0003 */
[----:B------:R-:W-:Y:S02]  /*20260*/  IMAD.MOV.U32 R12, RZ, RZ, 0x5 ;  /* 0x00000005ff0c7424 */ /* 0x000fe400078e00ff */
[----:B------:R-:W-:-:S07]  /*20270*/  IMAD.MOV.U32 R5, RZ, RZ, R14 ;  /* 0x000000ffff057224 */ /* 0x000fce00078e000e */
[----:B------:R-:W-:Y:S05]  /*20280*/  WARPSYNC.COLLECTIVE R15, `(.L_x_14138) ;  /* 0x000000000f087348 */ /* 0x000fea0003c00000 */
[----:B------:R0:W1:Y:S02]  /*20290*/  SHFL.IDX P6, R14, R13, R12, R11 ;  /* 0x0000000c0d0e7389 */ /* 0x00006400000c000b */
[----:B01----:R-:W-:Y:S01]  /*202a0*/  ENDCOLLECTIVE ;  /* 0x000000000000791b */ /* 0x003fe20003800000 */
.L_x_14138:
        /* <DEDUP_REMOVED lines=15> */
.L_x_14139:
[----:B------:R-:W-:Y:S02]  /*203a0*/  IMAD.MOV.U32 R13, RZ, RZ, R3 ;  /* 0x000000ffff0d7224 */ /* 0x000fe400078e0003 */
[----:B------:R-:W-:Y:S02]  /*203b0*/  IMAD.MOV.U32 R12, RZ, RZ, 0x6 ;  /* 0x00000006ff0c7424 */ /* 0x000fe400078e00ff */
[----:B------:R-:W-:-:S07]  /*203c0*/  IMAD.MOV.U32 R5, RZ, RZ, R14 ;  /* 0x000000ffff057224 */ /* 0x000fce00078e000e */
[----:B------:R-:W-:Y:S05]  /*203d0*/  WARPSYNC.COLLECTIVE R15, `(.L_x_14140) ;  /* 0x000000000f087348 */ /* 0x000fea0003c00000 */
[----:B------:R0:W1:Y:S02]  /*203e0*/  SHFL.IDX P6, R14, R13, R12, R11 ;  /* 0x0000000c0d0e7389 */ /* 0x00006400000c000b */
[----:B01----:R-:W-:Y:S01]  /*203f0*/  ENDCOLLECTIVE ;  /* 0x000000000000791b */ /* 0x003fe20003800000 */
.L_x_14140:
        /* <DEDUP_REMOVED lines=13> */
.L_x_14141:
        /* <DEDUP_REMOVED lines=8> */
.L_x_14142:
        /* <DEDUP_REMOVED lines=13> */
.L_x_14143:
[----:B------:R-:W-:Y:S01]  /*20620*/  IMAD.MOV.U32 R3, RZ, RZ, R14 ;  /* 0x000000ffff037224 */ /* 0x000fe200078e000e */
[----:B------:R-:W-:Y:S06]  /*20630*/  BRA `(.L_x_14144) ;  /* 0xffffff9800947947 */ /* 0x000fec000383ffff */
.L_x_13953:
[----:B0-----:R0:W1:Y:S02]  /*20640*/  SYNCS.PHASECHK.TRANS64.TRYWAIT P0, [R19+URZ+0x22820], R0 ;  /* 0x02282000130075a7 */ /* 0x001064000800017f */
[----:B-1----:R-:W-:Y:S05]  /*20650*/  @!P0 NANOSLEEP.SYNCS 0x989680 ;  /* 0x009896800000895d */ /* 0x002fea0003900000 */
[----:B------:R-:W1:Y:S02]  /*20660*/  @!P0 SYNCS.PHASECHK.TRANS64 P0, [R19+URZ+0x22820], R0 ;  /* 0x02282000130085a7 */ /* 0x000e64000800007f */
[----:B-1----:R-:W-:Y:S05]  /*20670*/  @!P0 BRA `(.L_x_13953) ;  /* 0xfffffffc00f08947 */ /* 0x002fea000383ffff */
[----:B------:R-:W-:Y:S05]  /*20680*/  BRA `(.L_x_14145) ;  /* 0xffffff9800f07947 */ /* 0x000fea000383ffff */
.L_x_13957:
[----:B0-----:R0:W1:Y:S02]  /*20690*/  SYNCS.PHASECHK.TRANS64.TRYWAIT P0, [R2+URZ+0x22860], R0 ;  /* 0x02286000020075a7 */ /* 0x001064000800017f */
[----:B-1----:R-:W-:Y:S05]  /*206a0*/  @!P0 NANOSLEEP.SYNCS 0x989680 ;  /* 0x009896800000895d */ /* 0x002fea0003900000 */
[----:B------:R-:W1:Y:S02]  /*206b0*/  @!P0 SYNCS.PHASECHK.TRANS64 P0, [R2+URZ+0x22860], R0 ;  /* 0x02286000020085a7 */ /* 0x000e64000800007f */
[----:B-1----:R-:W-:Y:S05]  /*206c0*/  @!P0 BRA `(.L_x_13957) ;  /* 0xfffffffc00f08947 */ /* 0x002fea000383ffff */
[----:B------:R-:W-:Y:S05]  /*206d0*/  BRA `(.L_x_14146) ;  /* 0xffffff9c00147947 */ /* 0x000fea000383ffff */
.L_x_13972:
[----:B-1----:R1:W2:Y:S02]  /*206e0*/  SYNCS.PHASECHK.TRANS64.TRYWAIT P0, [R2+URZ+0x22840], R6 ;  /* 0x02284006020075a7 */ /* 0x0022a4000800017f */
[----:B--2---:R-:W-:Y:S05]  /*206f0*/  @!P0 NANOSLEEP.SYNCS 0x989680 ;  /* 0x009896800000895d */ /* 0x004fea0003900000 */
[----:B------:R-:W2:Y:S02]  /*20700*/  @!P0 SYNCS.PHASECHK.TRANS64 P0, [R2+URZ+0x22840], R6 ;  /* 0x02284006020085a7 */ /* 0x000ea4000800007f */
[----:B--2---:R-:W-:Y:S05]  /*20710*/  @!P0 BRA `(.L_x_13972) ;  /* 0xfffffffc00f08947 */ /* 0x004fea000383ffff */
[----:B------:R-:W-:Y:S05]  /*20720*/  BRA `(.L_x_14147) ;  /* 0xffffffa4003c7947 */ /* 0x000fea000383ffff */
.L_x_13977:
[----:B0-----:R0:W2:Y:S02]  /*20730*/  SYNCS.PHASECHK.TRANS64.TRYWAIT P0, [R2+URZ+0x22860], R6 ;  /* 0x02286006020075a7 */ /* 0x0010a4000800017f */
[----:B--2---:R-:W-:Y:S05]  /*20740*/  @!P0 NANOSLEEP.SYNCS 0x989680 ;  /* 0x009896800000895d */ /* 0x004fea0003900000 */
[----:B------:R-:W2:Y:S02]  /*20750*/  @!P0 SYNCS.PHASECHK.TRANS64 P0, [R2+URZ+0x22860], R6 ;  /* 0x02286006020085a7 */ /* 0x000ea4000800007f */
[----:B--2---:R-:W-:Y:S05]  /*20760*/  @!P0 BRA `(.L_x_13977) ;  /* 0xfffffffc00f08947 */ /* 0x004fea000383ffff */
[----:B------:R-:W-:Y:S05]  /*20770*/  BRA `(.L_x_14148) ;  /* 0xffffffa400bc7947 */ /* 0x000fea000383ffff */
.L_x_13988:
[----:B-1----:R1:W2:Y:S02]  /*20780*/  SYNCS.PHASECHK.TRANS64.TRYWAIT P0, [R3+URZ+0x22840], R2 ;  /* 0x02284002030075a7 */ /* 0x0022a4000800017f */
[----:B--2---:R-:W-:Y:S05]  /*20790*/  @!P0 NANOSLEEP.SYNCS 0x989680 ;  /* 0x009896800000895d */ /* 0x004fea0003900000 */
[----:B------:R-:W2:Y:S02]  /*207a0*/  @!P0 SYNCS.PHASECHK.TRANS64 P0, [R3+URZ+0x22840], R2 ;  /* 0x02284002030085a7 */ /* 0x000ea4000800007f */
[----:B--2---:R-:W-:Y:S05]  /*207b0*/  @!P0 BRA `(.L_x_13988) ;  /* 0xfffffffc00f08947 */ /* 0x004fea000383ffff */
[----:B------:R-:W-:Y:S05]  /*207c0*/  BRA `(.L_x_14149) ;  /* 0xffffffac00ac7947 */ /* 0x000fea000383ffff */
.L_x_13993:
[----:B0-----:R0:W2:Y:S02]  /*207d0*/  SYNCS.PHASECHK.TRANS64.TRYWAIT P0, [R3+URZ+0x22860], R2 ;  /* 0x02286002030075a7 */ /* 0x0010a4000800017f */
[----:B--2---:R-:W-:Y:S05]  /*207e0*/  @!P0 NANOSLEEP.SYNCS 0x989680 ;  /* 0x009896800000895d */ /* 0x004fea0003900000 */
[----:B------:R-:W2:Y:S02]  /*207f0*/  @!P0 SYNCS.PHASECHK.TRANS64 P0, [R3+URZ+0x22860], R2 ;  /* 0x02286002030085a7 */ /* 0x000ea4000800007f */
[----:B--2---:R-:W-:Y:S05]  /*20800*/  @!P0 BRA `(.L_x_13993) ;  /* 0xfffffffc00f08947 */ /* 0x004fea000383ffff */
[----:B------:R-:W-:Y:S05]  /*20810*/  BRA `(.L_x_14150) ;  /* 0xffffffb000287947 */ /* 0x000fea000383ffff */
.L_x_14004:
[----:B-1----:R1:W2:Y:S02]  /*20820*/  SYNCS.PHASECHK.TRANS64.TRYWAIT P0, [R3+URZ+0x22840], R2 ;  /* 0x02284002030075a7 */ /* 0x0022a4000800017f */
[----:B--2---:R-:W-:Y:S05]  /*20830*/  @!P0 NANOSLEEP.SYNCS 0x989680 ;  /* 0x009896800000895d */ /* 0x004fea0003900000 */
[----:B------:R-:W2:Y:S02]  /*20840*/  @!P0 SYNCS.PHASECHK.TRANS64 P0, [R3+URZ+0x22840], R2 ;  /* 0x02284002030085a7 */ /* 0x000ea4000800007f */
[----:B--2---:R-:W-:Y:S05]  /*20850*/  @!P0 BRA `(.L_x_14004) ;  /* 0xfffffffc00f08947 */ /* 0x004fea000383ffff */
[----:B------:R-:W-:Y:S05]  /*20860*/  BRA `(.L_x_14151) ;  /* 0xffffffb400f87947 */ /* 0x000fea000383ffff */
.L_x_14009:
[----:B--2---:R2:W3:Y:S02]  /*20870*/  SYNCS.PHASECHK.TRANS64.TRYWAIT P0, [R3+URZ+0x22860], R2 ;  /* 0x02286002030075a7 */ /* 0x0044e4000800017f */
[----:B---3--:R-:W-:Y:S05]  /*20880*/  @!P0 NANOSLEEP.SYNCS 0x989680 ;  /* 0x009896800000895d */ /* 0x008fea0003900000 */
[----:B------:R-:W3:Y:S02]  /*20890*/  @!P0 SYNCS.PHASECHK.TRANS64 P0, [R3+URZ+0x22860], R2 ;  /* 0x02286002030085a7 */ /* 0x000ee4000800007f */
[----:B---3--:R-:W-:Y:S05]  /*208a0*/  @!P0 BRA `(.L_x_14009) ;  /* 0xfffffffc00f08947 */ /* 0x008fea000383ffff */
[----:B------:R-:W-:Y:S05]  /*208b0*/  BRA `(.L_x_14152) ;  /* 0xffffffb800787947 */ /* 0x000fea000383ffff */
.L_x_14021:
        /* <DEDUP_REMOVED lines=9> */
.L_x_14154:
[----:B------:R-:W-:Y:S05]  /*20950*/  BSYNC B0 ;  /* 0x0000000000007941 */ /* 0x000fea0003800000 */
.L_x_14153:
        /* <DEDUP_REMOVED lines=9> */
.L_x_14155:
        /* <DEDUP_REMOVED lines=26> */
.L_x_14156:
        /* <DEDUP_REMOVED lines=8> */
.L_x_14157:
        /* <DEDUP_REMOVED lines=8> */
.L_x_14158:
        /* <DEDUP_REMOVED lines=8> */
.L_x_14159:
        /* <DEDUP_REMOVED lines=8> */
.L_x_14160:
        /* <DEDUP_REMOVED lines=9> */
.L_x_14161:
[----:B------:R-:W-:Y:S01]  /*20e20*/  IMAD.MOV.U32 R9, RZ, RZ, R14 ;  /* 0x000000ffff097224 */ /* 0x000fe200078e000e */
[----:B------:R-:W-:Y:S06]  /*20e30*/  BRA `(.L_x_14162) ;  /* 0xffffffbc00c87947 */ /* 0x000fec000383ffff */
.L_x_14024:
        /* <DEDUP_REMOVED lines=8> */
.L_x_14164:
[----:B------:R-:W-:Y:S05]  /*20ec0*/  BSYNC B0 ;  /* 0x0000000000007941 */ /* 0x000fea0003800000 */
.L_x_14163:
        /* <DEDUP_REMOVED lines=10> */
.L_x_14165:
        /* <DEDUP_REMOVED lines=8> */
.L_x_14166:
        /* <DEDUP_REMOVED lines=8> */
.L_x_14167:
        /* <DEDUP_REMOVED lines=8> */
.L_x_14168:
        /* <DEDUP_REMOVED lines=9> */
.L_x_14169:
[----:B------:R-:W-:Y:S01]  /*21180*/  IMAD.MOV.U32 R9, RZ, RZ, R14 ;  /* 0x000000ffff097224 */ /* 0x000fe200078e000e */
[----:B------:R-:W-:Y:S06]  /*21190*/  BRA `(.L_x_14170) ;  /* 0xffffffbc009c7947 */ /* 0x000fec000383ffff */
.L_x_14026:
[----:B------:R-:W-:Y:S01]  /*211a0*/  BSSY B0, `(.L_x_14171) ;  /* 0x0000006000007945 */ /* 0x000fe20003800000 */
[----:B------:R-:W-:Y:S01]  /*211b0*/  PLOP3.LUT P6, PT, P6, PT, PT, 0x8, 0x0 ;  /* 0x000000000000781c */ /* 0x000fe200037ce170 */
[----:B------:R-:W-:-:S12]  /*211c0*/  IMAD.MOV.U32 R15, RZ, RZ, -0x1 ;  /* 0xffffffffff0f7424 */ /* 0x000fd800078e00ff */
[----:B0-----:R-:W-:Y:S05]  /*211d0*/  WARPSYNC.COLLECTIVE R15, `(.L_x_14172) ;  /* 0x000000000f087348 */ /* 0x001fea0003c00000 */
[----:B------:R-:W-:Y:S01]  /*211e0*/  VOTE.ANY R14, PT, P6 ;  /* 0x00000000000e7806 */ /* 0x000fe200030e0100 */
[----:B0-----:R-:W-:Y:S06]  /*211f0*/  ENDCOLLECTIVE ;  /* 0x000000000000791b */ /* 0x001fec0003800000 */
.L_x_14172:
[----:B------:R-:W-:Y:S05]  /*21200*/  BSYNC B0 ;  /* 0x0000000000007941 */ /* 0x000fea0003800000 */
.L_x_14171:
        /* <DEDUP_REMOVED lines=10> */
.L_x_14173:
[----:B------:R-:W-:Y:S02]  /*212b0*/  IMAD.MOV.U32 R13, RZ, RZ, R6 ;  /* 0x000000ffff0d7224 */ /* 0x000fe400078e0006 */
[----:B------:R-:W-:-:S07]  /*212c0*/  IMAD.MOV.U32 R4, RZ, RZ, R14 ;  /* 0x000000ffff047224 */ /* 0x000fce00078e000e */
[----:B------:R-:W-:Y:S05]  /*212d0*/  WARPSYNC.COLLECTIVE R15, `(.L_x_14174) ;  /* 0x000000000f087348 */ /* 0x000fea0003c00000 */
[----:B------:R0:W1:Y:S02]  /*212e0*/  SHFL.IDX P6, R14, R13, R12, R11 ;  /* 0x0000000c0d0e7389 */ /* 0x00006400000c000b */
[----:B01----:R-:W-:Y:S01]  /*212f0*/  ENDCOLLECTIVE ;  /* 0x000000000000791b */ /* 0x003fe20003800000 */
.L_x_14174:
[----:B------:R-:W-:Y:S02]  /*21300*/  IMAD.MOV.U32 R6, RZ, RZ, R14 ;  /* 0x000000ffff067224 */ /* 0x000fe400078e000e */
[----:B------:R-:W-:-:S05]  /*21310*/  IMAD.IADD R10, R3, 0x1, R10 ;  /* 0x00000001030a7824 */ /* 0x000fca00078e020a */
[----:B------:R0:W-:Y:S01]  /*21320*/  STL [R1+0xc], R10 ;  /* 0x00000c0a01007387 */ /* 0x0001e20000100800 */
[----:B------:R-:W-:Y:S05]  /*21330*/  BRA `(.L_x_14175) ;  /* 0xffffffbc007c7947 */ /* 0x000fea000383ffff */
.L_x_14028:
        /* <DEDUP_REMOVED lines=8> */
.L_x_14177:
[----:B------:R-:W-:Y:S05]  /*213c0*/  BSYNC B0 ;  /* 0x0000000000007941 */ /* 0x000fea0003800000 */
.L_x_14176:
[----:B------:R-:W-:Y:S01]  /*213d0*/  IMAD.MOV.U32 R8, RZ, RZ, R14 ;  /* 0x000000ffff087224 */ /* 0x000fe200078e000e */
[----:B------:R-:W-:Y:S06]  /*213e0*/  BRA `(.L_x_14027) ;  /* 0xffffffbc00687947 */ /* 0x000fec000383ffff */
.L_x_14034:
[----:B0-----:R0:W1:Y:S02]  /*213f0*/  SYNCS.PHASECHK.TRANS64.TRYWAIT P0, [R0+URZ+0x22820], R3 ;  /* 0x02282003000075a7 */ /* 0x001064000800017f */
[----:B-1----:R-:W-:Y:S05]  /*21400*/  @!P0 NANOSLEEP.SYNCS 0x989680 ;  /* 0x009896800000895d */ /* 0x002fea0003900000 */
[----:B------:R-:W1:Y:S02]  /*21410*/  @!P0 SYNCS.PHASECHK.TRANS64 P0, [R0+URZ+0x22820], R3 ;  /* 0x02282003000085a7 */ /* 0x000e64000800007f */
[----:B-1----:R-:W-:Y:S05]  /*21420*/  @!P0 BRA `(.L_x_14034) ;  /* 0xfffffffc00f08947 */ /* 0x002fea000383ffff */
[----:B------:R-:W-:Y:S05]  /*21430*/  BRA `(.L_x_14178) ;  /* 0xffffffc800047947 */ /* 0x000fea000383ffff */
.L_x_14035:
        /* <DEDUP_REMOVED lines=11> */
.L_x_14180:
[----:B------:R-:W-:Y:S05]  /*214f0*/  BSYNC B0 ;  /* 0x0000000000007941 */ /* 0x000fea0003800000 */
.L_x_14179:
[----:B------:R-:W-:Y:S05]  /*21500*/  BRA `(.L_x_14181) ;  /* 0xffffffc400ec7947 */ /* 0x000fea000383ffff */
.L_x_14036:
[----:B------:R-:W-:Y:S01]  /*21510*/  BSSY B0, `(.L_x_14182) ;  /* 0x0000006000007945 */ /* 0x000fe20003800000 */
[----:B------:R-:W-:-:S07]  /*21520*/  IMAD.MOV.U32 R15, RZ, RZ, -0x1 ;  /* 0xffffffffff0f7424 */ /* 0x000fce00078e00ff */
[----:B01----:R-:W-:Y:S05]  /*21530*/  WARPSYNC.COLLECTIVE R15, `(.L_x_14183) ;  /* 0x000000000f0c7348 */ /* 0x003fea0003c00000 */
[----:B------:R-:W-:Y:S02]  /*21540*/  ELECT P6, UR62, PT ;  /* 0x00000000003e782f */ /* 0x000fe400038c0000 */
[----:B------:R-:W-:Y:S01]  /*21550*/  MOV R14, UR62 ;  /* 0x0000003e000e7c02 */ /* 0x000fe20008000f00 */
[----:B01----:R-:W-:Y:S10]  /*21560*/  ENDCOLLECTIVE ;  /* 0x000000000000791b */ /* 0x003ff40003800000 */
.L_x_14183:
[----:B------:R-:W-:Y:S05]  /*21570*/  BSYNC B0 ;  /* 0x0000000000007941 */ /* 0x000fea0003800000 */
.L_x_14182:
[----:B------:R-:W-:Y:S05]  /*21580*/  BRA `(.L_x_14184) ;  /* 0xffffffc400e07947 */ /* 0x000fea000383ffff */
.L_x_14038:
[----:B0-----:R0:W1:Y:S02]  /*21590*/  SYNCS.PHASECHK.TRANS64.TRYWAIT P0, [R6+URZ], R5 ;  /* 0x00000005060075a7 */ /* 0x001064000800017f */
[----:B-1----:R-:W-:Y:S05]  /*215a0*/  @!P0 NANOSLEEP.SYNCS 0x989680 ;  /* 0x009896800000895d */ /* 0x002fea0003900000 */
[----:B------:R-:W1:Y:S02]  /*215b0*/  @!P0 SYNCS.PHASECHK.TRANS64 P0, [R6+URZ], R5 ;  /* 0x00000005060085a7 */ /* 0x000e64000800007f */
[----:B-1----:R-:W-:Y:S05]  /*215c0*/  @!P0 BRA `(.L_x_14038) ;  /* 0xfffffffc00f08947 */ /* 0x002fea000383ffff */
[----:B------:R-:W-:Y:S05]  /*215d0*/  BRA `(.L_x_14185) ;  /* 0xffffffc8001c7947 */ /* 0x000fea000383ffff */
.L_x_14039:
[----:B-1----:R1:W2:Y:S02]  /*215e0*/  SYNCS.PHASECHK.TRANS64.TRYWAIT P0, [R7+URZ], R2 ;  /* 0x00000002070075a7 */ /* 0x0022a4000800017f */
[----:B--2---:R-:W-:Y:S05]  /*215f0*/  @!P0 NANOSLEEP.SYNCS 0x989680 ;  /* 0x009896800000895d */ /* 0x004fea0003900000 */
[----:B------:R-:W2:Y:S02]  /*21600*/  @!P0 SYNCS.PHASECHK.TRANS64 P0, [R7+URZ], R2 ;  /* 0x00000002070085a7 */ /* 0x000ea4000800007f */
[----:B--2---:R-:W-:Y:S05]  /*21610*/  @!P0 BRA `(.L_x_14039) ;  /* 0xfffffffc00f08947 */ /* 0x004fea000383ffff */
[----:B------:R-:W-:Y:S05]  /*21620*/  BRA `(.L_x_14186) ;  /* 0xffffffc800107947 */ /* 0x000fea000383ffff */
.L_x_14041:
[----:B--2---:R2:W3:Y:S02]  /*21630*/  SYNCS.PHASECHK.TRANS64.TRYWAIT P0, [R4+URZ], R5 ;  /* 0x00000005040075a7 */ /* 0x0044e4000800017f */
[----:B---3--:R-:W-:Y:S05]  /*21640*/  @!P0 NANOSLEEP.SYNCS 0x989680 ;  /* 0x009896800000895d */ /* 0x008fea0003900000 */
[----:B------:R-:W3:Y:S02]  /*21650*/  @!P0 SYNCS.PHASECHK.TRANS64 P0, [R4+URZ], R5 ;  /* 0x00000005040085a7 */ /* 0x000ee4000800007f */
[----:B---3--:R-:W-:Y:S05]  /*21660*/  @!P0 BRA `(.L_x_14041) ;  /* 0xfffffffc00f08947 */ /* 0x008fea000383ffff */
[----:B------:R-:W-:Y:S05]  /*21670*/  BRA `(.L_x_14187) ;  /* 0xffffffc800187947 */ /* 0x000fea000383ffff */
.L_x_14188:
        /* <DEDUP_REMOVED lines=16> */
.L_x_15032:


//--------------------- .text._ZN7cutlass13device_kernelIN5flash11enable_sm90INS1_16FlashAttnFwdSm90INS1_25CollectiveMainloopFwdSm90ILi2EN4cute5tupleIJNS5_1CILi1EEES8_S8_EEENS6_IJNS7_ILi128EEENS7_ILi96EEENS7_ILi64EEEEEELi256ENS_10bfloat16_tEfNS_4arch4Sm90ELb1ELb0ELb0ELb1ELb0ELb0ELb1ELb1ELb0ELb1ELb1ELb0EEENS1_21CollectiveEpilogueFwdINS6_IJSA_NS7_ILi256EEESB_EEES9_SE_SG_Li256ELb1ELb1ELb1ELb0EEENS1_36VarlenDynamicPersistentTileSchedulerILi128ELi96ELi256ELi128ELb1ELb1ELb1ELb1ELb1ELb1EEEEEEEEEvNT_6ParamsE --------------------------
	.section	.text._ZN7cutlass13device_kernelIN5flash11enable_sm90INS1_16FlashAttnFwdSm90INS1_25CollectiveMainloopFwdSm90ILi2EN4cute5tupleIJNS5_1CILi1EEES8_S8_EEENS6_IJNS7_ILi128EEENS7_ILi96EEENS7_ILi64EEEEEELi256ENS_10bfloat16_tEfNS_4arch4Sm90ELb1ELb0ELb0ELb1ELb0ELb0ELb1ELb1ELb0ELb1ELb1ELb0EEENS1_21CollectiveEpilogueFwdINS6_IJSA_NS7_ILi256EEESB_EEES9_SE_SG_Li256ELb1ELb1ELb1ELb0EEENS1_36VarlenDynamicPersistentTileSchedulerILi128ELi96ELi256ELi128ELb1ELb1ELb1ELb1ELb1ELb1EEEEEEEEEvNT_6ParamsE,"ax",@progbits
	.align	128
.text._ZN7cutlass13device_kernelIN5flash11enable_sm90INS1_16FlashAttnFwdSm90INS1_25CollectiveMainloopFwdSm90ILi2EN4cute5tupleIJNS5_1CILi1EEES8_S8_EEENS6_IJNS7_ILi128EEENS7_ILi96EEENS7_ILi64EEEEEELi256ENS_10bfloat16_tEfNS_4arch4Sm90ELb1ELb0ELb0ELb1ELb0ELb0ELb1ELb1ELb0ELb1ELb1ELb0EEENS1_21CollectiveEpilogueFwdINS6_IJSA_NS7_ILi256EEESB_EEES9_SE_SG_Li256ELb1ELb1ELb1ELb0EEENS1_36VarlenDynamicPersistentTileSchedulerILi128ELi96ELi256ELi128ELb1ELb1ELb1ELb1ELb1ELb1EEEEEEEEEvNT_6ParamsE:
        .type           _ZN7cutlass13device_kernelIN5flash11enable_sm90INS1_16FlashAttnFwdSm90INS1_25CollectiveMainloopFwdSm90ILi2EN4cute5tupleIJNS5_1CILi1EEES8_S8_EEENS6_IJNS7_ILi128EEENS7_ILi96EEENS7_ILi64EEEEEELi256ENS_10bfloat16_tEfNS_4arch4Sm90ELb1ELb0ELb0ELb1ELb0ELb0ELb1ELb1ELb0ELb1ELb1ELb0EEENS1_21CollectiveEpilogueFwdINS6_IJSA_NS7_ILi256EEESB_EEES9_SE_SG_Li256ELb1ELb1ELb1ELb0EEENS1_36VarlenDynamicPersistentTileSchedulerILi128ELi96ELi256ELi128ELb1ELb1ELb1ELb1ELb1ELb1EEEEEEEEEvNT_6ParamsE,@function
        .size           _ZN7cutlass13device_kernelIN5flash11enable_sm90INS1_16FlashAttnFwdSm90INS1_25CollectiveMainloopFwdSm90ILi2EN4cute5tupleIJNS5_1CILi1EEES8_S8_EEENS6_IJNS7_ILi128EEENS7_ILi96EEENS7_ILi64EEEEEELi256ENS_10bfloat16_tEfNS_4arch4Sm90ELb1ELb0ELb0ELb1ELb0ELb0ELb1ELb1ELb0ELb1ELb1ELb0EEENS1_21CollectiveEpilogueFwdINS6_IJSA_NS7_ILi256EEESB_EEES9_SE_SG_Li256ELb1ELb1ELb1ELb0EEENS1_36VarlenDynamicPersistentTileSchedulerILi128ELi96ELi256ELi128ELb1ELb1ELb1ELb1ELb1ELb1EEEEEEEEEvNT_6ParamsE,(.L_x_15033 - _ZN7cutlass13device_kernelIN5flash11enable_sm90INS1_16FlashAttnFwdSm90INS1_25CollectiveMainloopFwdSm90ILi2EN4cute5tupleIJNS5_1CILi1EEES8_S8_EEENS6_IJNS7_ILi128EEENS7_ILi96EEENS7_ILi64EEEEEELi256ENS_10bfloat16_tEfNS_4arch4Sm90ELb1ELb0ELb0ELb1ELb0ELb0ELb1ELb1ELb0ELb1ELb1ELb0EEENS1_21CollectiveEpilogueFwdINS6_IJSA_NS7_ILi256EEESB_EEES9_SE_SG_Li256ELb1ELb1ELb1ELb0EEENS1_36VarlenDynamicPersistentTileSchedulerILi128ELi96ELi256ELi128ELb1ELb1ELb1ELb1ELb1ELb1EEEEEEEEEvNT_6ParamsE)
        .other          _ZN7cutlass13device_kernelIN5flash11enable_sm90INS1_16FlashAttnFwdSm90INS1_25CollectiveMainloopFwdSm90ILi2EN4cute5tupleIJNS5_1CILi1EEES8_S8_EEENS6_IJNS7_ILi128EEENS7_ILi96EEENS7_ILi64EEEEEELi256ENS_10bfloat16_tEfNS_4arch4Sm90ELb1ELb0ELb0ELb1ELb0ELb0ELb1ELb1ELb0ELb1ELb1ELb0EEENS1_21CollectiveEpilogueFwdINS6_IJSA_NS7_ILi256EEESB_EEES9_SE_SG_Li256ELb1ELb1ELb1ELb0EEENS1_36VarlenDynamicPersistentTileSchedulerILi128ELi96ELi256ELi128ELb1ELb1ELb1ELb1ELb1ELb1EEEEEEEEEvNT_6ParamsE,@"STO_CUDA_ENTRY STV_DEFAULT"
_ZN7cutlass13device_kernelIN5flash11enable_sm90INS1_16FlashAttnFwdSm90INS1_25CollectiveMainloopFwdSm90ILi2EN4cute5tupleIJNS5_1CILi1EEES8_S8_EEENS6_IJNS7_ILi128EEENS7_ILi96EEENS7_ILi64EEEEEELi256ENS_10bfloat16_tEfNS_4arch4Sm90ELb1ELb0ELb0ELb1ELb0ELb0ELb1ELb1ELb0ELb1ELb1ELb0EEENS1_21CollectiveEpilogueFwdINS6_IJSA_NS7_ILi256EEESB_EEES9_SE_SG_Li256ELb1ELb1ELb1ELb0EEENS1_36VarlenDynamicPersistentTileSchedulerILi128ELi96ELi256ELi128ELb1ELb1ELb1ELb1ELb1ELb1EEEEEEEEEvNT_6ParamsE:
        /* <DEDUP_REMOVED lines=17> */
.L_x_14190:
[----:B------:R-:W-:Y:S05]  /*0110*/  BSYNC B0 ;  /* 0x0000000000007941 */ /* 0x000fea0003800000 */
.L_x_14189:
        /* <DEDUP_REMOVED lines=42> */
.L_x_14191:
        /* <DEDUP_REMOVED lines=22> */
.L_x_14192:
        /* <DEDUP_REMOVED lines=18> */
.L_x_14193:
        /* <DEDUP_REMOVED lines=22> */
.L_x_14194:
        /* <DEDUP_REMOVED lines=22> */
.L_x_14195:
        /* <DEDUP_REMOVED lines=8> */
.L_x_14197:
        /* <DEDUP_REMOVED lines=18> */
[----:B------:R-:W3:Y:S01]  /*0aa0*/  LDL R11, [R1+0x78] ;  /* 0x00007800010b7983 */ /* 0x000ee20000100800 */
        /* <DEDUP_REMOVED lines=24> */
[----:B------:R-:W-:Y:S02]  /*0c30*/  LEA.HI R7, R7, R12, RZ, 0x5 ;  /* 0x0000000c07077211 */ /* 0x000fe400078f28ff */
[----:B------:R-:W-:Y:S01]  /*0c40*/  LEA.HI R2, R2, R3, RZ, 0x1 ;  /* 0x0000000302027211 */ /* 0x000fe200078f08ff */
[----:B------:R-:W-:Y:S01]  /*0c50*/  IMAD.IADD R0, R0, 0x1, -R9 ;  /* 0x0000000100007824 */ /* 0x000fe200078e0a09 */
[----:B------:R-:W-:Y:S01]  /*0c60*/  SHF.R.S32.HI R7, RZ, 0x5, R7 ;  /* 0x00000005ff077819 */ /* 0x000fe20000011407 */
[----:B------:R-:W-:Y:S01]  /*0c70*/  IMAD.IADD R5, R6, 0x1, -R5 ;  /* 0x0000000106057824 */ /* 0x000fe200078e0a05 */
[----:B------:R-:W-:Y:S02]  /*0c80*/  LOP3.LUT R10, R10, 0xfffffffc, RZ, 0xc0, !PT ;  /* 0xfffffffc0a0a7812 */ /* 0x000fe400078ec0ff */
[----:B------:R-:W-:Y:S01]  /*0c90*/  LOP3.LUT R2, R2, 0x3fffffe, RZ, 0xc0, !PT ;  /* 0x03fffffe02027812 */ /* 0x000fe200078ec0ff */
[----:B------:R-:W-:Y:S01]  /*0ca0*/  IMAD R7, R7, 0x10, R0 ;  /* 0x0000001007077824 */ /* 0x000fe200078e0200 */
[----:B------:R-:W-:Y:S01]  /*0cb0*/  LOP3.LUT R8, R8, 0x7ffffffc, RZ, 0xc0, !PT ;  /* 0x7ffffffc08087812 */ /* 0x000fe200078ec0ff */
[----:B------:R-:W-:-:S02]  /*0cc0*/  IMAD R0, R5, 0x8, R4 ;  /* 0x0000000805007824 */ /* 0x000fc400078e0204 */
[----:B------:R-:W-:Y:S02]  /*0cd0*/  IMAD.IADD R10, R16, 0x1, -R10 ;  /* 0x00000001100a7824 */ /* 0x000fe400078e0a0a */
[----:B------:R-:W-:Y:S01]  /*0ce0*/  IMAD.IADD R2, R3, 0x1, -R2 ;  /* 0x0000000103027824 */ /* 0x000fe200078e0a02 */
[----:B------:R0:W-:Y:S01]  /*0cf0*/  STL [R1+0x80], R0 ;  /* 0x0000800001007387 */ /* 0x0001e20000100800 */
[----:B------:R-:W-:Y:S01]  /*0d00*/  IMAD.IADD R8, R12, 0x1, -R8 ;  /* 0x000000010c087824 */ /* 0x000fe200078e0a08 */
[----:B------:R-:W-:-:S03]  /*0d10*/  LEA.HI R6, R10, R10, RZ, 0x1 ;  /* 0x0000000a0a067211 */ /* 0x000fc600078f08ff */
[----:B------:R-:W-:Y:S01]  /*0d20*/  IMAD.SHL.U32 R204, R8, 0x2, RZ ;  /* 0x0000000208cc7824 */ /* 0x000fe200078e00ff */
[----:B------:R-:W-:Y:S01]  /*0d30*/  LOP3.LUT R3, R6, 0x1ffffffe, RZ, 0xc0, !PT ;  /* 0x1ffffffe06037812 */ /* 0x000fe200078ec0ff */
[----:B0-----:R-:W-:Y:S02]  /*0d40*/  IMAD R0, R2, 0x40, R7 ;  /* 0x0000004002007824 */ /* 0x001fe400078e0207 */
[----:B------:R-:W-:-:S03]  /*0d50*/  IMAD.MOV.U32 R5, RZ, RZ, R13 ;  /* 0x000000ffff057224 */ /* 0x000fc600078e000d */
[----:B------:R0:W-:Y:S01]  /*0d60*/  STL [R1+0x7c], R0 ;  /* 0x00007c0001007387 */ /* 0x0001e20000100800 */
[----:B------:R-:W-:-:S03]  /*0d70*/  VIADD R13, R204, 0x8 ;  /* 0x00000008cc0d7836 */ /* 0x000fc60000000000 */
[----:B------:R0:W-:Y:S01]  /*0d80*/  STL [R1+0x24], RZ ;  /* 0x000024ff01007387 */ /* 0x0001e20000100800 */
[----:B------:R-:W-:Y:S02]  /*0d90*/  VIADD R12, R204, 0x10 ;  /* 0x00000010cc0c7836 */ /* 0x000fe40000000000 */
[----:B------:R-:W-:Y:S02]  /*0da0*/  IMAD.IADD R3, R10, 0x1, -R3 ;  /* 0x000000010a037824 */ /* 0x000fe400078e0a03 */
[C---:B------:R-:W-:Y:S02]  /*0db0*/  VIADD R10, R204.reuse, 0x20 ;  /* 0x00000020cc0a7836 */ /* 0x040fe40000000000 */
[----:B------:R-:W-:Y:S01]  /*0dc0*/  IMAD.MOV.U32 R6, RZ, RZ, R14 ;  /* 0x000000ffff067224 */ /* 0x000fe200078e000e */
        /* <DEDUP_REMOVED lines=25> */
[----:B------:R-:W-:Y:S02]  /*0f60*/  IMAD.MOV.U32 R7, RZ, RZ, R15 ;  /* 0x000000ffff077224 */ /* 0x000fe400078e000f */
[C---:B------:R-:W-:Y:S02]  /*0f70*/  VIADD R214, R204.reuse, 0xe0 ;  /* 0x000000e0ccd67836 */ /* 0x040fe40000000000 */
[----:B------:R-:W-:Y:S01]  /*0f80*/  IMAD R210, R3, 0x8, R0 ;  /* 0x0000000803d27824 */ /* 0x000fe200078e0200 */
[----:B------:R-:W-:Y:S01]  /*0f90*/  UMOV UR37, URZ ;  /* 0x0000003f00257c82 */ /* 0x000fe20008000000 */
[----:B------:R-:W-:Y:S01]  /*0fa0*/  UMOV UR36, URZ ;  /* 0x0000003f00247c82 */ /* 0x000fe20008000000 */
[----:B---3--:R-:W-:Y:S01]  /*0fb0*/  LOP3.LUT R205, R11, 0x1, RZ, 0xfc, !PT ;  /* 0x000000010bcd7812 */ /* 0x008fe200078efcff */
[----:B------:R-:W-:-:S05]  /*0fc0*/  VIADD R11, R204, 0x18 ;  /* 0x00000018cc0b7836 */ /* 0x000fca0000000000 */
        /* <DEDUP_REMOVED lines=24> */
[----:B0-----:R-:W-:-:S07]  /*1150*/  SHF.R.S32.HI R2, RZ, 0x1f, R219 ;  /* 0x0000001fff027819 */ /* 0x001fce00000114db */
.L_x_14256:
[----:B012-4-:R-:W0:Y:S01]  /*1160*/  LDC.64 R2, c[0x0][0xd88] ;  /* 0x00036200ff027b82 */ /* 0x017e220000000a00 */
[----:B------:R-:W-:Y:S01]  /*1170*/  ULDC.64 UR4, c[0x0][0xb20] ;  /* 0x0002c80000047ab9 */ /* 0x000fe20000000a00 */
[----:B------:R-:W-:-:S06]  /*1180*/  ULDC.64 UR6, c[0x0][0xb10] ;  /* 0x0002c40000067ab9 */ /* 0x000fcc0000000a00 */
[----:B------:R-:W1:Y:S08]  /*1190*/  LDC R206, c[0x0][0x288] ;  /* 0x0000a200ffce7b82 */ /* 0x000e700000000800 */
[----:B------:R-:W2:Y:S01]  /*11a0*/  LDC.64 R12, c[0x0][0x418] ;  /* 0x00010600ff0c7b82 */ /* 0x000ea20000000a00 */
[----:B0-----:R-:W-:-:S07]  /*11b0*/  IMAD.WIDE R2, R7, 0x4, R2 ;  /* 0x0000000407027825 */ /* 0x001fce00078e0202 */
[----:B------:R-:W0:Y:S01]  /*11c0*/  LDC R11, c[0x0][0x424] ;  /* 0x00010900ff0b7b82 */ /* 0x000e220000000800 */
[----:B---3--:R-:W3:Y:S01]  /*11d0*/  LDG.E R211, desc[UR38][R2.64] ;  /* 0x0000002602d37981 */ /* 0x008ee2000c1e1900 */
        /* <DEDUP_REMOVED lines=9> */
[C---:B------:R-:W-:Y:S02]  /*1270*/  @P0 LEA R2, P2, R211.reuse, UR6, 0x2 ;  /* 0x00000006d3020c11 */ /* 0x040fe4000f8410ff */
        /* <DEDUP_REMOVED lines=8> */
[----:B------:R-:W-:Y:S02]  /*1300*/  SHF.R.U32.HI R7, RZ, 0x8, R4 ;  /* 0x00000008ff077819 */ /* 0x000fe40000011604 */
[----:B------:R-:W-:Y:S02]  /*1310*/  ISETP.NE.AND.EX P1, PT, R13, RZ, PT, P1 ;  /* 0x000000ff0d00720c */ /* 0x000fe40003f25310 */
[----:B------:R-:W-:-:S02]  /*1320*/  ISETP.NE.AND.EX P2, PT, RZ, UR7, PT, P2 ;  /* 0x00000007ff007c0c */ /* 0x000fc4000bf45320 */
[----:B------:R-:W-:Y:S02]  /*1330*/  LEA.HI R213, R0, R7, RZ, 0x10 ;  /* 0x0000000700d57211 */ /* 0x000fe400078f80ff */
[----:B0-----:R-:W-:Y:S01]  /*1340*/  SEL R0, R11, 0x1, P1 ;  /* 0x000000010b007807 */ /* 0x001fe20000800000 */
[----:B---34-:R-:W-:Y:S08]  /*1350*/  @P0 BRA `(.L_x_14198) ;  /* 0x0000000000240947 */ /* 0x018ff00003800000 */
        /* <DEDUP_REMOVED lines=9> */
.L_x_14198:
[----:B------:R-:W-:Y:S01]  /*13f0*/  IMAD R207, R0, R207, RZ ;  /* 0x000000cf00cf7224 */ /* 0x000fe200078e02ff */
[----:B------:R-:W-:Y:S01]  /*1400*/  LOP3.LUT R212, R6, 0xffff, RZ, 0xc0, !PT ;  /* 0x0000ffff06d47812 */ /* 0x000fe200078ec0ff */
[----:B------:R-:W-:Y:S06]  /*1410*/  @!P2 BRA `(.L_x_14199) ;  /* 0x000000000010a947 */ /* 0x000fec0003800000 */
[----:B------:R-:W-:-:S04]  /*1420*/  LEA R2, P0, R211, UR6, 0x2 ;  /* 0x00000006d3027c11 */ /* 0x000fc8000f8010ff */
[----:B------:R-:W-:-:S05]  /*1430*/  LEA.HI.X R3, R211, UR7, R216, 0x2, P0 ;  /* 0x00000007d3037c11 */ /* 0x000fca00080f14d8 */
[----:B------:R0:W5:Y:S01]  /*1440*/  LDG.E R207, desc[UR38][R2.64] ;  /* 0x0000002602cf7981 */ /* 0x000162000c1e1900 */
[----:B------:R-:W-:Y:S05]  /*1450*/  BRA `(.L_x_14200) ;  /* 0x0000000000247947 */ /* 0x000fea0003800000 */
.L_x_14199:
        /* <DEDUP_REMOVED lines=9> */
.L_x_14200:
[----:B------:R-:W1:Y:S01]  /*14f0*/  LDC R0, c[0x0][0x448] ;  /* 0x00011200ff007b82 */ /* 0x000e620000000800 */
[----:B------:R-:W-:Y:S01]  /*1500*/  IMAD.SHL.U32 R18, R5, 0x80, RZ ;  /* 0x0000008005127824 */ /* 0x000fe200078e00ff */
[----:B------:R-:W-:Y:S01]  /*1510*/  LOP3.LUT R11, R213, 0xff, RZ, 0xc0, !PT ;  /* 0x000000ffd50b7812 */ /* 0x000fe200078ec0ff */
[----:B-----5:R-:W-:Y:S01]  /*1520*/  IMAD.IADD R207, R207, 0x1, -R10 ;  /* 0x00000001cfcf7824 */ /* 0x020fe200078e0a0a */
[----:B------:R-:W-:Y:S01]  /*1530*/  SHF.R.U32.HI R213, RZ, 0x10, R213 ;  /* 0x00000010ffd57819 */ /* 0x000fe200000116d5 */
[----:B------:R-:W-:Y:S02]  /*1540*/  IMAD.MOV.U32 R215, RZ, RZ, RZ ;  /* 0x000000ffffd77224 */ /* 0x000fe400078e00ff */
[----:B------:R2:W-:Y:S01]  /*1550*/  STL [R1+0x20], R11 ;  /* 0x0000200b01007387 */ /* 0x0005e20000100800 */
        /* <DEDUP_REMOVED lines=8> */
[----:B------:R-:W-:Y:S02]  /*15e0*/  IMAD.IADD R0, R3, 0x1, R0 ;  /* 0x0000000103007824 */ /* 0x000fe400078e0200 */
[----:B------:R-:W-:-:S04]  /*15f0*/  IMAD.HI R2, R2, 0x2aaaaaab, RZ ;  /* 0x2aaaaaab02027827 */ /* 0x000fc800078e02ff */
[----:B------:R-:W-:Y:S01]  /*1600*/  IMAD.HI R0, R0, 0x2aaaaaab, RZ ;  /* 0x2aaaaaab00007827 */ /* 0x000fe200078e02ff */
[----:B------:R-:W-:-:S04]  /*1610*/  SHF.R.U32.HI R3, RZ, 0x1f, R2 ;  /* 0x0000001fff037819 */ /* 0x000fc80000011602 */
[----:B------:R-:W-:Y:S02]  /*1620*/  SHF.R.U32.HI R5, RZ, 0x1f, R0 ;  /* 0x0000001fff057819 */ /* 0x000fe40000011600 */
[----:B------:R-:W-:Y:S02]  /*1630*/  LEA.HI.SX32 R3, R2, R3, 0x1c ;  /* 0x0000000302037211 */ /* 0x000fe400078fe2ff */
[----:B------:R-:W-:-:S04]  /*1640*/  LEA.HI.SX32 R0, R0, R5, 0x1c ;  /* 0x0000000500007211 */ /* 0x000fc800078fe2ff */
[----:B------:R-:W-:-:S04]  /*1650*/  VIMNMX R6, R3, R0, PT ;  /* 0x0000000003067248 */ /* 0x000fc80003fe0100 */
[----:B------:R-:W-:-:S13]  /*1660*/  ISETP.GE.AND P0, PT, R6, 0x1, PT ;  /* 0x000000010600780c */ /* 0x000fda0003f06270 */
[----:B--2---:R-:W-:Y:S05]  /*1670*/  @!P0 BRA `(.L_x_14201) ;  /* 0x0000000000788947 */ /* 0x004fea0003800000 */
        /* <DEDUP_REMOVED lines=30> */
.L_x_14201:
        /* <DEDUP_REMOVED lines=114> */
.L_x_14203:
[----:B------:R-:W2:Y:S01]  /*1f80*/  LDL R17, [R1+0x24] ;  /* 0x0000240001117983 */ /* 0x000ea20000100800 */
[----:B------:R-:W-:Y:S01]  /*1f90*/  MOV R2, 0x400 ;  /* 0x0000040000027802 */ /* 0x000fe20000000f00 */
[----:B------:R-:W0:Y:S01]  /*1fa0*/  S2R R3, SR_CgaCtaId ;  /* 0x0000000000037919 */ /* 0x000e220000008800 */
[----:B------:R-:W1:Y:S02]  /*1fb0*/  S2R R16, SR_TID.X ;  /* 0x0000000000107919 */ /* 0x000e640000002100 */
[----:B0-----:R-:W-:Y:S02]  /*1fc0*/  LEA R5, R3, R2, 0x18 ;  /* 0x0000000203057211 */ /* 0x001fe400078ec0ff */
[----:B-1----:R-:W-:-:S05]  /*1fd0*/  SHF.R.U32.HI R16, RZ, 0x7, R16 ;  /* 0x00000007ff107819 */ /* 0x002fca0000011610 */
[----:B------:R-:W-:Y:S01]  /*1fe0*/  VIADD R12, R16, 0x8 ;  /* 0x00000008100c7836 */ /* 0x000fe20000000000 */
[----:B--2---:R-:W-:-:S04]  /*1ff0*/  LEA.HI R0, R17, R17, RZ, 0x1 ;  /* 0x0000001111007211 */ /* 0x004fc800078f08ff */
[----:B------:R-:W-:-:S05]  /*2000*/  LOP3.LUT R0, R0, 0xfffffffe, RZ, 0xc0, !PT ;  /* 0xfffffffe00007812 */ /* 0x000fca00078ec0ff */
[----:B------:R-:W-:-:S05]  /*2010*/  IMAD.IADD R0, R17, 0x1, -R0 ;  /* 0x0000000111007824 */ /* 0x000fca00078e0a00 */
[----:B------:R-:W-:-:S04]  /*2020*/  SHF.L.U32 R2, R0, 0x1f, RZ ;  /* 0x0000001f00027819 */ /* 0x000fc800000006ff */
[----:B------:R-:W0:Y:S02]  /*2030*/  SYNCS.PHASECHK.TRANS64.TRYWAIT P0, [R5+URZ+0x32400], R2 ;  /* 0x03240002050075a7 */ /* 0x000e24000800017f */
[----:B0-----:R-:W-:Y:S05]  /*2040*/  @!P0 BRA `(.L_x_14204) ;  /* 0x0000014000408947 */ /* 0x001fea0003800000 */
.L_x_14389:
[----:B------:R-:W-:Y:S01]  /*2050*/  ISETP.NE.AND P0, PT, R205, 0x3, PT ;  /* 0x00000003cd00780c */ /* 0x000fe20003f05270 */
[----:B------:R-:W-:Y:S05]  /*2060*/  WARPSYNC.ALL ;  /* 0x0000000000007948 */ /* 0x000fea0003800000 */
[----:B------:R1:W-:Y:S07]  /*2070*/  BAR.SYNC.DEFER_BLOCKING R12, 0x100 ;  /* 0x0004000c0000751d */ /* 0x0003ee0000010000 */
[----:B------:R-:W-:Y:S05]  /*2080*/  @!P0 BRA `(.L_x_14205) ;  /* 0x0000000000048947 */ /* 0x000fea0003800000 */
[----:B------:R-:W-:Y:S01]  /*2090*/  BPT.TRAP 0x1 ;  /* 0x000000040000795c */ /* 0x000fe20000300000 */
.L_x_14205:
[----:B------:R-:W-:Y:S02]  /*20a0*/  IMAD.U32 R3, RZ, RZ, UR37 ;  /* 0x00000025ff037e24 */ /* 0x000fe4000f8e00ff */
[----:B------:R-:W-:-:S03]  /*20b0*/  IMAD.U32 R0, RZ, RZ, UR36 ;  /* 0x00000024ff007e24 */ /* 0x000fc6000f8e00ff */
[----:B------:R-:W-:Y:S01]  /*20c0*/  SHF.L.U32 R3, R3, 0x1f, RZ ;  /* 0x0000001f03037819 */ /* 0x000fe200000006ff */
[----:B------:R-:W-:-:S04]  /*20d0*/  IMAD R0, R0, 0x8, R5 ;  /* 0x0000000800007824 */ /* 0x000fc800078e0205 */
[----:B------:R2:W3:Y:S01]  /*20e0*/  SYNCS.PHASECHK.TRANS64.TRYWAIT P1, [R0+URZ+0x32430], R3 ;  /* 0x03243003000075a7 */ /* 0x0004e2000802017f */
[----:B------:R-:W-:Y:S05]  /*20f0*/  @!P0 BRA `(.L_x_14206) ;  /* 0x0000000000048947 */ /* 0x000fea0003800000 */
[----:B------:R-:W-:Y:S01]  /*2100*/  BPT.TRAP 0x1 ;  /* 0x000000040000795c */ /* 0x000fe20000300000 */
.L_x_14206:
[----:B---3--:R-:W-:Y:S05]  /*2110*/  @P1 BRA `(.L_x_14207) ;  /* 0x0000000000081947 */ /* 0x008fea0003800000 */
[----:B------:R-:W3:Y:S02]  /*2120*/  SYNCS.PHASECHK.TRANS64.TRYWAIT P1, [R0+URZ+0x32430], R3 ;  /* 0x03243003000075a7 */ /* 0x000ee4000802017f */
[----:B---3--:R-:W-:Y:S05]  /*2130*/  @!P1 BRA `(.L_x_14208) ;  /* 0x0000014000189947 */ /* 0x008fea0003800000 */
.L_x_14207:
[----:B------:R-:W-:Y:S01]  /*2140*/  R2UR UR4, R5 ;  /* 0x00000000050472ca */ /* 0x000fe200000e0000 */
[----:B------:R-:W-:Y:S01]  /*2150*/  WARPGROUP.ARRIVE ;  /* 0x00000000000079c5 */ /* 0x000fe20000000000 */
[----:B------:R-:W-:Y:S01]  /*2160*/  UMOV UR8, UR41 ;  /* 0x0000002900087c82 */ /* 0x000fe20008000000 */
[----:B------:R-:W-:Y:S01]  /*2170*/  UMOV UR9, 0x40000040 ;  /* 0x4000004000097882 */ /* 0x000fe20000000000 */
[----:B------:R-:W-:Y:S01]  /*2180*/  UMOV UR11, 0x40000040 ;  /* 0x40000040000b7882 */ /* 0x000fe20000000000 */
[----:B------:R-:W-:-:S08]  /*2190*/  UIADD3 UR5, UR41, 0x2, URZ ;  /* 0x0000000229057890 */ /* 0x000fd0000fffe03f */
        /* <DEDUP_REMOVED lines=40> */
[----:B------:R-:W4:Y:S02]  /*2420*/  SYNCS.PHASECHK.TRANS64.TRYWAIT P1, [R5+URZ+0x32410], R2 ;  /* 0x03241002050075a7 */ /* 0x000f24000802017f */
[----:B----4-:R-:W-:Y:S05]  /*2430*/  @!P1 BRA `(.L_x_14209) ;  /* 0x0000013c006c9947 */ /* 0x010fea0003800000 */
.L_x_14390:
[----:B------:R-:W-:Y:S05]  /*2440*/  @!P0 BRA `(.L_x_14210) ;  /* 0x0000000000048947 */ /* 0x000fea0003800000 */
[----:B------:R-:W-:Y:S01]  /*2450*/  BPT.TRAP 0x1 ;  /* 0x000000040000795c */ /* 0x000fe20000300000 */
.L_x_14210:
[----:B------:R0:W0:Y:S01]  /*2460*/  SYNCS.PHASECHK.TRANS64.TRYWAIT P1, [R0+URZ+0x32450], R3 ;  /* 0x03245003000075a7 */ /* 0x000022000802017f */
[----:B------:R-:W-:Y:S05]  /*2470*/  @!P0 BRA `(.L_x_14211) ;  /* 0x0000000000048947 */ /* 0x000fea0003800000 */
[----:B------:R-:W-:Y:S01]  /*2480*/  BPT.TRAP 0x1 ;  /* 0x000000040000795c */ /* 0x000fe20000300000 */
.L_x_14211:
[----:B0-----:R-:W-:Y:S05]  /*2490*/  @P1 BRA `(.L_x_14212) ;  /* 0x0000000000081947 */ /* 0x001fea0003800000 */
[----:B------:R-:W0:Y:S02]  /*24a0*/  SYNCS.PHASECHK.TRANS64.TRYWAIT P1, [R0+URZ+0x32450], R3 ;  /* 0x03245003000075a7 */ /* 0x000e24000802017f */
[----:B0-----:R-:W-:Y:S05]  /*24b0*/  @!P1 BRA `(.L_x_14213) ;  /* 0x0000013c00609947 */ /* 0x001fea0003800000 */
.L_x_14212:
[----:B------:R-:W-:Y:S01]  /*24c0*/  R2UR UR4, R5 ;  /* 0x00000000050472ca */ /* 0x000fe200000e0000 */
[----:B------:R-:W-:Y:S01]  /*24d0*/  WARPGROUP.ARRIVE ;  /* 0x00000000000079c5 */ /* 0x000fe20000000000 */
[----:B------:R-:W-:Y:S01]  /*24e0*/  UMOV UR9, 0x40000040 ;  /* 0x4000004000097882 */ /* 0x000fe20000000000 */
[----:B------:R-:W-:Y:S01]  /*24f0*/  UMOV UR11, 0x40000040 ;  /* 0x40000040000b7882 */ /* 0x000fe20000000000 */
[----:B------:R-:W-:Y:S01]  /*2500*/  IMAD.U32 R11, RZ, RZ, UR9 ;  /* 0x00000009ff0b7e24 */ /* 0x000fe2000f8e00ff */
        /* <DEDUP_REMOVED lines=9> */
[----:B------:R-:W0:Y:S01]  /*25a0*/  LDC R13, c[0x0][0x448] ;  /* 0x00011200ff0d7b82 */ /* 0x000e220000000800 */
[----:B------:R-:W-:Y:S01]  /*25b0*/  UMOV UR27, 0x40000040 ;  /* 0x40000040001b7882 */ /* 0x000fe20000000000 */
[----:B------:R-:W-:Y:S01]  /*25c0*/  UMOV UR29, 0x40000040 ;  /* 0x40000040001d7882 */ /* 0x000fe20000000000 */
[----:B------:R-:W-:Y:S01]  /*25d0*/  USHF.R.U32.HI UR4, URZ, 0x4, UR4 ;  /* 0x000000043f047899 */ /* 0x000fe20008011604 */
[----:B------:R-:W5:Y:S01]  /*25e0*/  S2R R79, SR_TID.X ;  /* 0x00000000004f7919 */ /* 0x000f620000002100 */
[----:B------:R-:W-:Y:S01]  /*25f0*/  UMOV UR31, 0x40000040 ;  /* 0x40000040001f7882 */ /* 0x000fe20000000000 */
[----:B------:R-:W-:Y:S01]  /*2600*/  UMOV UR33, 0x40000040 ;  /* 0x4000004000217882 */ /* 0x000fe20000000000 */
[----:B------:R-:W-:Y:S01]  /*2610*/  ULOP3.LUT UR6, UR4, 0x3fff, URZ, 0xc0, !UPT ;  /* 0x00003fff04067892 */ /* 0x000fe2000f8ec03f */
[----:B------:R-:W-:Y:S01]  /*2620*/  LOP3.LUT R19, R19, 0xffffffef, RZ, 0xc0, !PT ;  /* 0xffffffef13137812 */ /* 0x000fe200078ec0ff */
[----:B------:R-:W-:-:S02]  /*2630*/  ULOP3.LUT UR4, UR40, 0x10000, URZ, 0xfc, !UPT ;  /* 0x0001000028047892 */ /* 0x000fc4000f8efc3f */
[----:B------:R-:W-:Y:S02]  /*2640*/  ULOP3.LUT UR7, UR6, 0x10000, URZ, 0xfc, !UPT ;  /* 0x0001000006077892 */ /* 0x000fe4000f8efc3f */
[----:B------:R-:W-:Y:S02]  /*2650*/  UIADD3 UR16, UR4, 0x404, URZ ;  /* 0x0000040404107890 */ /* 0x000fe4000fffe03f */
[----:B------:R-:W-:Y:S01]  /*2660*/  UIMAD UR5, UR36, 0xc00, UR7 ;  /* 0x00000c00240578a4 */ /* 0x000fe2000f8e0207 */
[----:B------:R-:W-:Y:S01]  /*2670*/  UMOV UR8, UR4 ;  /* 0x0000000400087c82 */ /* 0x000fe20008000000 */
[----:B------:R-:W-:Y:S01]  /*2680*/  UIADD3 UR20, UR4, 0x406, URZ ;  /* 0x0000040604147890 */ /* 0x000fe2000fffe03f */
[----:B------:R-:W-:Y:S01]  /*2690*/  IMAD.U32 R10, RZ, RZ, UR8 ;  /* 0x00000008ff0a7e24 */ /* 0x000fe2000f8e00ff */
[----:B------:R-:W-:-:S03]  /*26a0*/  UIADD3 UR18, UR5, 0x304, URZ ;  /* 0x0000030405127890 */ /* 0x000fc6000fffe03f */
[----:B------:R-:W-:Y:S01]  /*26b0*/  UMOV UR10, UR5 ;  /* 0x00000005000a7c82 */ /* 0x000fe20008000000 */
[----:B------:R-:W-:Y:S01]  /*26c0*/  UIADD3 UR22, UR5, 0x306, URZ ;  /* 0x0000030605167890 */ /* 0x000fe2000fffe03f */
[----:B------:R-:W-:Y:S01]  /*26d0*/  HGMMA.64x96x16.F32.BF16 R24, gdesc[UR8], R24, gsb0 ;  /* 0x01600000081879f0 */ /* 0x000fe20008001818 */
[----:B------:R-:W-:Y:S01]  /*26e0*/  UIADD3 UR8, UR4, 0x2, URZ ;  /* 0x0000000204087890 */ /* 0x000fe2000fffe03f */
[----:B0-----:R-:W-:Y:S01]  /*26f0*/  ISETP.NE.AND P6, PT, R13, 0x1, PT ;  /* 0x000000010d00780c */ /* 0x001fe20003fc5270 */
[----:B------:R-:W-:Y:S01]  /*2700*/  UIADD3 UR9, UR5, 0x2, URZ ;  /* 0x0000000205097890 */ /* 0x000fe2000fffe03f */
[----:B------:R-:W-:Y:S01]  /*2710*/  IMAD.IADD R13, R210, 0x1, R18 ;  /* 0x00000001d20d7824 */ /* 0x000fe200078e0212 */
[----:B------:R-:W-:Y:S01]  /*2720*/  UIADD3 UR10, UR5, 0x300, URZ ;  /* 0x00000300050a7890 */ /* 0x000fe2000fffe03f */
[----:B------:R-:W-:Y:S02]  /*2730*/  UMOV UR11, 0x40000040 ;  /* 0x40000040000b7882 */ /* 0x000fe40000000000 */
[----:B------:R-:W-:Y:S01]  /*2740*/  UMOV UR12, UR8 ;  /* 0x00000008000c7c82 */ /* 0x000fe20008000000 */
[----:B------:R-:W-:Y:S01]  /*2750*/  UIADD3 UR8, UR4, 0x4, URZ ;  /* 0x0000000404087890 */ /* 0x000fe2000fffe03f */
[----:B------:R-:W-:Y:S01]  /*2760*/  IMAD.U32 R8, RZ, RZ, UR12 ;  /* 0x0000000cff087e24 */ /* 0x000fe2000f8e00ff */
[----:B------:R-:W-:Y:S01]  /*2770*/  UMOV UR14, UR9 ;  /* 0x00000009000e7c82 */ /* 0x000fe20008000000 */
[----:B------:R-:W-:-:S02]  /*2780*/  UIADD3 UR9, UR5, 0x4, URZ ;  /* 0x0000000405097890 */ /* 0x000fc4000fffe03f */
[----:B------:R-:W-:Y:S01]  /*2790*/  UIADD3 UR24, UR4, 0x800, URZ ;  /* 0x0000080004187890 */ /* 0x000fe2000fffe03f */
[----:B------:R-:W0:Y:S01]  /*27a0*/  @P6 LDC R72, c[0x0][0x44c] ;  /* 0x00011300ff486b82 */ /* 0x000e220000000800 */
[----:B------:R-:W-:Y:S01]  /*27b0*/  UIADD3 UR26, UR5, 0x600, URZ ;  /* 0x00000600051a7890 */ /* 0x000fe2000fffe03f */
[----:B------:R-:W-:Y:S01]  /*27c0*/  @P6 LOP3.LUT R19, R19, 0x10, RZ, 0xfc, !PT ;  /* 0x0000001013136812 */ /* 0x000fe200078efcff */
[----:B------:R-:W-:Y:S02]  /*27d0*/  UIADD3 UR28, UR4, 0x802, URZ ;  /* 0x00000802041c7890 */ /* 0x000fe4000fffe03f */
[----:B------:R-:W-:Y:S02]  /*27e0*/  UIADD3 UR30, UR5, 0x602, URZ ;  /* 0x00000602051e7890 */ /* 0x000fe4000fffe03f */
[----:B------:R-:W-:Y:S01]  /*27f0*/  UIADD3 UR32, UR4, 0x804, URZ ;  /* 0x0000080404207890 */ /* 0x000fe2000fffe03f */
[----:B------:R-:W1:Y:S01]  /*2800*/  @P6 LDC R73, c[0x0][0x450] ;  /* 0x00011400ff496b82 */ /* 0x000e620000000800 */
[----:B------:R-:W-:Y:S01]  /*2810*/  UIADD3 UR34, UR5, 0x604, URZ ;  /* 0x0000060405227890 */ /* 0x000fe2000fffe03f */
        /* <DEDUP_REMOVED lines=9> */
[----:B------:R-:W-:Y:S01]  /*28b0*/  UIADD3 UR48, UR4, 0xc02, URZ ;  /* 0x00000c0204307890 */ /* 0x000fe2000fffe03f */
[----:B0-----:R-:W-:Y:S01]  /*28c0*/  @P6 IMAD.HI.U32 R72, R13, R72, RZ ;  /* 0x000000480d486227 */ /* 0x001fe200078e00ff */
[----:B------:R-:W-:Y:S01]  /*28d0*/  UIADD3 UR50, UR5, 0x902, URZ ;  /* 0x0000090205327890 */ /* 0x000fe2000fffe03f */
[----:B------:R-:W-:Y:S01]  /*28e0*/  UMOV UR49, 0x40000040 ;  /* 0x4000004000317882 */ /* 0x000fe20000000000 */
[----:B------:R-:W-:Y:S01]  /*28f0*/  UMOV UR51, 0x40000040 ;  /* 0x4000004000337882 */ /* 0x000fe20000000000 */
[----:B------:R-:W-:-:S02]  /*2900*/  UIADD3 UR52, UR4, 0xc04, URZ ;  /* 0x00000c0404347890 */ /* 0x000fc4000fffe03f */
[----:B------:R-:W-:Y:S01]  /*2910*/  UIADD3 UR54, UR5, 0x904, URZ ;  /* 0x0000090405367890 */ /* 0x000fe2000fffe03f */
[----:B-1----:R-:W-:Y:S01]  /*2920*/  @P6 SHF.R.U32.HI R13, RZ, R73, R72 ;  /* 0x00000049ff0d6219 */ /* 0x002fe20000011648 */
[----:B------:R-:W-:Y:S01]  /*2930*/  UMOV UR53, 0x40000040 ;  /* 0x4000004000357882 */ /* 0x000fe20000000000 */
[----:B------:R-:W-:Y:S01]  /*2940*/  UMOV UR55, 0x40000040 ;  /* 0x4000004000377882 */ /* 0x000fe20000000000 */
[----:B------:R-:W-:Y:S01]  /*2950*/  UMOV UR57, 0x40000040 ;  /* 0x4000004000397882 */ /* 0x000fe20000000000 */
[----:B------:R-:W-:Y:S01]  /*2960*/  UMOV UR59, 0x40000040 ;  /* 0x40000040003b7882 */ /* 0x000fe20000000000 */
[----:B------:R-:W0:Y:S01]  /*2970*/  SHFL.IDX PT, R72, R13, RZ, 0x1c1f ;  /* 0x001c1fff0d487589 */ /* 0x000e2200000e0000 */
[C---:B------:R-:W-:Y:S01]  /*2980*/  IMAD R73, R215.reuse, -0x60, R207 ;  /* 0xffffffa0d7497824 */ /* 0x040fe200078e02cf */
[----:B------:R-:W-:Y:S01]  /*2990*/  ULOP3.LUT UR6, UR6, 0x3000000, URZ, 0xfc, !UPT ;  /* 0x0300000006067892 */ /* 0x000fe2000f8efc3f */
[----:B------:R-:W-:Y:S01]  /*29a0*/  VIADD R215, R215, 0xfffffffe ;  /* 0xfffffffed7d77836 */ /* 0x000fe20000000000 */
[----:B------:R-:W1:Y:S01]  /*29b0*/  SHFL.IDX PT, R13, R13, 0x1, 0x1c1f ;  /* 0x003c1f000d0d7f89 */ /* 0x000e6200000e0000 */
[----:B--23--:R-:W-:Y:S01]  /*29c0*/  IMAD.U32 R3, RZ, RZ, UR57 ;  /* 0x00000039ff037e24 */ /* 0x00cfe2000f8e00ff */
[----:B------:R-:W-:-:S02]  /*29d0*/  IADD3 R75, -R204, 0x61, R73 ;  /* 0x00000061cc4b7810 */ /* 0x000fc40007ffe149 */
[----:B------:R-:W-:-:S03]  /*29e0*/  IADD3 R73, -R204, 0x60, R73 ;  /* 0x00000060cc497810 */ /* 0x000fc60007ffe149 */
[----:B------:R-:W-:-:S05]  /*29f0*/  IMAD.IADD R86, R75, 0x1, -R206 ;  /* 0x000000014b567824 */ /* 0x000fca00078e0ace */
        /* <DEDUP_REMOVED lines=28> */
[----:B----4-:R-:W-:Y:S01]  /*2bc0*/  IMAD.U32 R5, RZ, RZ, UR13 ;  /* 0x0000000dff057e24 */ /* 0x010fe2000f8e00ff */
        /* <DEDUP_REMOVED lines=13> */
[----:B------:R-:W-:Y:S01]  /*2ca0*/  UIMAD UR4, UR36, 0xc00, UR6 ;  /* 0x00000c00240478a4 */ /* 0x000fe2000f8e0206 */
[----:B------:R-:W-:Y:S01]  /*2cb0*/  IMAD.U32 R2, RZ, RZ, UR56 ;  /* 0x00000038ff027e24 */ /* 0x000fe2000f8e00ff */
[----:B------:R-:W-:Y:S02]  /*2cc0*/  WARPGROUP.DEPBAR.LE gsb0, 0x0 ;  /* 0x00008000000079c5 */ /* 0x000fe40000010000 */
[----:B------:R-:W-:-:S06]  /*2cd0*/  WARPGROUP.ARRIVE ;  /* 0x00000000000079c5 */ /* 0x000fcc0000000000 */
[----:B------:R-:W-:Y:S01]  /*2ce0*/  HGMMA.64x96x16.F32.BF16 R24, gdesc[UR8], R24, gsb0 ;  /* 0x01600000081879f0 */ /* 0x000fe20008001818 */
[----:B------:R-:W-:Y:S01]  /*2cf0*/  UIADD3 UR10, UR4, 0x80, URZ ;  /* 0x00000080040a7890 */ /* 0x000fe2000fffe03f */
        /* <DEDUP_REMOVED lines=62> */
[----:B------:R-:W-:Y:S01]  /*30e0*/  FMNMX.FTZ R77, R40, R77, !PT ;  /* 0x0000004d284d7209 */ /* 0x000fe20007810000 */
[----:B------:R-:W0:Y:S01]  /*30f0*/  @P6 LDC R41, c[0x0][0x44c] ;  /* 0x00011300ff296b82 */ /* 0x000e220000000800 */
        /* <DEDUP_REMOVED lines=26> */
[----:B------:R-:W-:Y:S02]  /*32a0*/  FSEL R64, R64, -INF , P5 ;  /* 0xff80000040407808 */ /* 0x000fe40002800000 */
[C---:B------:R-:W-:Y:S02]  /*32b0*/  ISETP.GT.AND P4, PT, R73.reuse, RZ, PT ;  /* 0x000000ff4900720c */ /* 0x040fe40003f84270 */
[----:B------:R-:W-:Y:S02]  /*32c0*/  ISETP.GT.AND P5, PT, R73, 0x1, PT ;  /* 0x000000014900780c */ /* 0x000fe40003fa4270 */
[----:B------:R-:W-:Y:S02]  /*32d0*/  FSEL R60, R60, -INF , P2 ;  /* 0xff8000003c3c7808 */ /* 0x000fe40001000000 */
[----:B------:R-:W-:Y:S02]  /*32e0*/  FMNMX.FTZ R77, R180, R77, !PT ;  /* 0x0000004db44d7209 */ /* 0x000fe40007810000 */
[----:B------:R-:W-:-:S02]  /*32f0*/  ISETP.GT.AND P2, PT, R75, 0x58, PT ;  /* 0x000000584b00780c */ /* 0x000fc40003f44270 */
[----:B------:R-:W-:Y:S02]  /*3300*/  FSEL R86, R65, -INF , P1 ;  /* 0xff80000041567808 */ /* 0x000fe40000800000 */
[----:B------:R-:W-:Y:S02]  /*3310*/  ISETP.GT.AND P1, PT, R73, 0x8, PT ;  /* 0x000000084900780c */ /* 0x000fe40003f24270 */
[----:B------:R-:W-:Y:S02]  /*3320*/  FSEL R88, R26, -INF , P4 ;  /* 0xff8000001a587808 */ /* 0x000fe40002000000 */
[----:B------:R-:W-:Y:S02]  /*3330*/  FSEL R90, R27, -INF , P5 ;  /* 0xff8000001b5a7808 */ /* 0x000fe40002800000 */
[----:B------:R-:W-:Y:S02]  /*3340*/  FMNMX.FTZ R77, R60, R77, !PT ;  /* 0x0000004d3c4d7209 */ /* 0x000fe40007810000 */
[----:B------:R-:W-:-:S02]  /*3350*/  FSEL R68, R68, -INF , P2 ;  /* 0xff80000044447808 */ /* 0x000fc40001000000 */
[C---:B------:R-:W-:Y:S02]  /*3360*/  ISETP.GT.AND P2, PT, R73.reuse, 0x9, PT ;  /* 0x000000094900780c */ /* 0x040fe40003f44270 */
        /* <DEDUP_REMOVED lines=20> */
[----:B------:R-:W-:Y:S02]  /*34b0*/  FMNMX.FTZ R77, R26, R77, !PT ;  /* 0x0000004d1a4d7209 */ /* 0x000fe40007810000 */
[----:B------:R-:W-:Y:S02]  /*34c0*/  ISETP.GT.AND P1, PT, R73, 0x20, PT ;  /* 0x000000204900780c */ /* 0x000fe40003f24270 */
[----:B------:R-:W-:Y:S01]  /*34d0*/  FSEL R98, R39, -INF , P2 ;  /* 0xff80000027627808 */ /* 0x000fe20001000000 */
[----:B------:R-:W1:Y:S01]  /*34e0*/  SHFL.BFLY PT, R104, R77, 0x2, 0x1f ;  /* 0x0c401f004d687f89 */ /* 0x000e6200000e0000 */
[----:B------:R-:W-:-:S02]  /*34f0*/  FMNMX.FTZ R13, R96, R13, !PT ;  /* 0x0000000d600d7209 */ /* 0x000fc40007810000 */
[C---:B------:R-:W-:Y:S02]  /*3500*/  ISETP.GT.AND P2, PT, R73.reuse, 0x21, PT ;  /* 0x000000214900780c */ /* 0x040fe40003f44270 */
[----:B------:R-:W-:Y:S02]  /*3510*/  FSEL R94, R42, -INF , P1 ;  /* 0xff8000002a5e7808 */ /* 0x000fe40000800000 */
[----:B------:R-:W-:Y:S02]  /*3520*/  FMNMX.FTZ R13, R98, R13, !PT ;  /* 0x0000000d620d7209 */ /* 0x000fe40007810000 */
[----:B------:R-:W-:Y:S02]  /*3530*/  ISETP.GT.AND P1, PT, R73, 0x28, PT ;  /* 0x000000284900780c */ /* 0x000fe40003f24270 */
[----:B------:R-:W-:Y:S02]  /*3540*/  FSEL R34, R43, -INF , P2 ;  /* 0xff8000002b227808 */ /* 0x000fe40001000000 */
[----:B------:R-:W-:Y:S01]  /*3550*/  FMNMX.FTZ R13, R94, R13, !PT ;  /* 0x0000000d5e0d7209 */ /* 0x000fe20007810000 */
[----:B------:R-:W2:Y:S01]  /*3560*/  @P6 LDC R43, c[0x0][0x450] ;  /* 0x00011400ff2b6b82 */ /* 0x000ea20000000800 */
        /* <DEDUP_REMOVED lines=12> */
[----:B-1----:R-:W-:-:S02]  /*3630*/  FMNMX.FTZ R104, R77, R104, !PT ;  /* 0x000000684d687209 */ /* 0x002fc40007810000 */
[C---:B------:R-:W-:Y:S02]  /*3640*/  ISETP.GT.AND P2, PT, R73.reuse, 0x39, PT ;  /* 0x000000394900780c */ /* 0x040fe40003f44270 */
[----:B------:R-:W-:Y:S01]  /*3650*/  FSEL R162, R54, -INF , P1 ;  /* 0xff80000036a27808 */ /* 0x000fe20000800000 */
[----:B------:R-:W1:Y:S01]  /*3660*/  SHFL.BFLY PT, R29, R104, 0x1, 0x1f ;  /* 0x0c201f00681d7f89 */ /* 0x000e6200000e0000 */
        /* <DEDUP_REMOVED lines=22> */
[----:B-1----:R-:W-:Y:S02]  /*37d0*/  FMNMX.FTZ R13, R104, R29, !PT ;  /* 0x0000001d680d7209 */ /* 0x002fe40007810000 */
[----:B------:R-:W-:Y:S02]  /*37e0*/  ISETP.GT.AND P2, PT, R73, 0x59, PT ;  /* 0x000000594900780c */ /* 0x000fe40003f44270 */
[----:B------:R-:W-:Y:S01]  /*37f0*/  FSEL R176, R70, -INF , P1 ;  /* 0xff80000046b07808 */ /* 0x000fe20000800000 */
[----:B------:R-:W-:Y:S01]  /*3800*/  FMUL.FTZ R29, R13, R209 ;  /* 0x000000d10d1d7220 */ /* 0x000fe20000410000 */
[----:B------:R-:W-:Y:S02]  /*3810*/  FMNMX.FTZ R27, R175, R54, !PT ;  /* 0x00000036af1b7209 */ /* 0x000fe40007810000 */
[----:B------:R-:W-:Y:S02]  /*3820*/  FSETP.NEU.FTZ.AND P1, PT, R13, -INF , PT ;  /* 0xff8000000d00780b */ /* 0x000fe40003f3d000 */
[----:B------:R-:W-:-:S02]  /*3830*/  FSEL R178, R71, -INF , P2 ;  /* 0xff80000047b27808 */ /* 0x000fc40001000000 */
[----:B------:R-:W-:Y:S02]  /*3840*/  FMNMX.FTZ R27, R176, R27, !PT ;  /* 0x0000001bb01b7209 */ /* 0x000fe40007810000 */
[----:B------:R-:W-:Y:S02]  /*3850*/  FSEL R29, R29, RZ, P1 ;  /* 0x000000ff1d1d7208 */ /* 0x000fe40000800000 */
[----:B------:R-:W-:-:S03]  /*3860*/  FMNMX.FTZ R27, R178, R27, !PT ;  /* 0x0000001bb21b7209 */ /* 0x000fc60007810000 */
[-CC-:B------:R-:W-:Y:S01]  /*3870*/  FFMA.FTZ R31, R24, R209.reuse, -R29.reuse ;  /* 0x000000d1181f7223 */ /* 0x180fe2000001081d */
[-CC-:B------:R-:W-:Y:S01]  /*3880*/  FFMA.FTZ R25, R25, R209.reuse, -R29.reuse ;  /* 0x000000d119197223 */ /* 0x180fe2000001081d */
[----:B------:R-:W1:Y:S01]  /*3890*/  SHFL.BFLY PT, R24, R27, 0x2, 0x1f ;  /* 0x0c401f001b187f89 */ /* 0x000e6200000e0000 */
        /* <DEDUP_REMOVED lines=23> */
[----:B-1----:R-:W-:Y:S01]  /*3a10*/  FMNMX.FTZ R24, R27, R24, !PT ;  /* 0x000000181b187209 */ /* 0x002fe20007810000 */
[-CC-:B------:R-:W-:Y:S01]  /*3a20*/  FFMA.FTZ R171, R86, R209.reuse, -R29.reuse ;  /* 0x000000d156ab7223 */ /* 0x180fe2000001081d */
[----:B------:R-:W-:Y:S01]  /*3a30*/  FFMA.FTZ R172, R68, R209, -R29 ;  /* 0x000000d144ac7223 */ /* 0x000fe2000001081d */
[----:B------:R-:W1:Y:S01]  /*3a40*/  MUFU.EX2 R33, R72 ;  /* 0x0000004800217308 */ /* 0x000e620000000800 */
[----:B0-----:R-:W-:Y:S01]  /*3a50*/  @P6 IMAD.HI.U32 R26, R18, R41, RZ ;  /* 0x00000029121a6227 */ /* 0x001fe200078e00ff */
[----:B---3--:R-:W0:Y:S03]  /*3a60*/  SHFL.BFLY PT, R25, R24, 0x1, 0x1f ;  /* 0x0c201f0018197f89 */ /* 0x008e2600000e0000 */
[----:B----4-:R-:W-:Y:S01]  /*3a70*/  FADD.FTZ R29, R31, R200 ;  /* 0x000000c81f1d7221 */ /* 0x010fe20000010000 */
[----:B------:R-:W-:-:S02]  /*3a80*/  F2FP.BF16.F32.PACK_AB R200, R200, R31 ;  /* 0x0000001fc8c8723e */ /* 0x000fc400000010ff */
[----:B------:R-:W-:Y:S08]  /*3a90*/  MUFU.EX2 R32, R32 ;  /* 0x0000002000207308 */ /* 0x000ff00000000800 */
[----:B------:R-:W3:Y:S01]  /*3aa0*/  MUFU.EX2 R27, R74 ;  /* 0x0000004a001b7308 */ /* 0x000ee20000000800 */
[----:B-1----:R-:W-:-:S07]  /*3ab0*/  F2FP.BF16.F32.PACK_AB R202, R33, R28 ;  /* 0x0000001c21ca723e */ /* 0x002fce00000010ff */
[----:B------:R-:W-:Y:S01]  /*3ac0*/  MUFU.EX2 R36, R36 ;  /* 0x0000002400247308 */ /* 0x000fe20000000800 */
[----:B0-----:R-:W-:-:S04]  /*3ad0*/  FMNMX.FTZ R164, R24, R25, !PT ;  /* 0x0000001918a47209 */ /* 0x001fc80007810000 */
[C---:B------:R-:W-:Y:S01]  /*3ae0*/  FSETP.NEU.FTZ.AND P1, PT, R164.reuse, -INF , PT ;  /* 0xff800000a400780b */ /* 0x040fe20003f3d000 */
[-C--:B------:R-:W-:Y:S02]  /*3af0*/  FMUL.FTZ R177, R164, R209.reuse ;  /* 0x000000d1a4b17220 */ /* 0x080fe40000410000 */
[----:B------:R-:W0:Y:S01]  /*3b00*/  MUFU.EX2 R35, R76 ;  /* 0x0000004c00237308 */ /* 0x000e220000000800 */
[----:B---3--:R-:W-:Y:S02]  /*3b10*/  F2FP.BF16.F32.PACK_AB R152, R27, R32 ;  /* 0x000000201b98723e */ /* 0x008fe400000010ff */
[----:B------:R-:W-:Y:S02]  /*3b20*/  FSEL R177, R177, RZ, P1 ;  /* 0x000000ffb1b17208 */ /* 0x000fe40000800000 */
[----:B-----5:R-:W-:Y:S02]  /*3b30*/  LOP3.LUT P1, RZ, R79, 0x7f, RZ, 0xc0, !PT ;  /* 0x0000007f4fff7812 */ /* 0x020fe4000782c0ff */
[----:B------:R-:W-:Y:S01]  /*3b40*/  SHF.R.U32.HI R79, RZ, 0x7, R79 ;  /* 0x00000007ff4f7819 */ /* 0x000fe2000001164f */
[-CC-:B------:R-:W-:Y:S01]  /*3b50*/  FFMA.FTZ R88, R88, R209.reuse, -R177.reuse ;  /* 0x000000d158587223 */ /* 0x180fe200000108b1 */
[-CC-:B------:R-:W-:Y:S01]  /*3b60*/  FFMA.FTZ R90, R90, R209.reuse, -R177.reuse ;  /* 0x000000d15a5a7223 */ /* 0x180fe200000108b1 */
[-CC-:B------:R-:W-:Y:S01]  /*3b70*/  FFMA.FTZ R30, R30, R209.reuse, -R177.reuse ;  /* 0x000000d11e1e7223 */ /* 0x180fe200000108b1 */
[-CC-:B------:R-:W-:Y:S01]  /*3b80*/  FFMA.FTZ R92, R92, R209.reuse, -R177.reuse ;  /* 0x000000d15c5c7223 */ /* 0x180fe200000108b1 */
[-CC-:B------:R-:W-:Y:S01]  /*3b90*/  FFMA.FTZ R100, R100, R209.reuse, -R177.reuse ;  /* 0x000000d164647223 */ /* 0x180fe200000108b1 */
[----:B------:R-:W-:Y:S01]  /*3ba0*/  MUFU.EX2 R201, R90 ;  /* 0x0000005a00c97308 */ /* 0x000fe20000000800 */
[----:B------:R-:W-:Y:S01]  /*3bb0*/  IADD3 R165, -R79, 0xb, RZ ;  /* 0x0000000b4fa57810 */ /* 0x000fe20007ffe1ff */
[-CC-:B------:R-:W-:Y:S01]  /*3bc0*/  FFMA.FTZ R102, R102, R209.reuse, -R177.reuse ;  /* 0x000000d166667223 */ /* 0x180fe200000108b1 */
[-CC-:B------:R-:W-:Y:S01]  /*3bd0*/  FFMA.FTZ R96, R96, R209.reuse, -R177.reuse ;  /* 0x000000d160607223 */ /* 0x180fe200000108b1 */
[----:B------:R-:W-:Y:S01]  /*3be0*/  FFMA.FTZ R98, R98, R209, -R177 ;  /* 0x000000d162627223 */ /* 0x000fe200000108b1 */
[----:B------:R-:W-:-:S02]  /*3bf0*/  @!P1 VIADD R24, R0, 0x32440 ;  /* 0x0003244000189836 */ /* 0x000fc40000000000 */
[-CC-:B------:R-:W-:Y:S01]  /*3c00*/  FFMA.FTZ R94, R94, R209.reuse, -R177.reuse ;  /* 0x000000d15e5e7223 */ /* 0x180fe200000108b1 */
[-CC-:B------:R-:W-:Y:S01]  /*3c10*/  FFMA.FTZ R34, R34, R209.reuse, -R177.reuse ;  /* 0x000000d122227223 */ /* 0x180fe200000108b1 */
[----:B------:R-:W1:Y:S01]  /*3c20*/  MUFU.EX2 R88, R88 ;  /* 0x0000005800587308 */ /* 0x000e620000000800 */
[-CC-:B------:R-:W-:Y:S01]  /*3c30*/  FFMA.FTZ R46, R46, R209.reuse, -R177.reuse ;  /* 0x000000d12e2e7223 */ /* 0x180fe200000108b1 */
[----:B------:R-:W-:Y:S01]  /*3c40*/  @!P1 PRMT R24, RZ, 0x654, R24 ;  /* 0x00000654ff189816 */ /* 0x000fe20000000018 */
[----:B------:R3:W-:Y:S06]  /*3c50*/  BAR.ARV R165, 0x100 ;  /* 0x000400a50000751d */ /* 0x0007ec0000002000 */
[----:B------:R-:W4:Y:S01]  /*3c60*/  MUFU.EX2 R30, R30 ;  /* 0x0000001e001e7308 */ /* 0x000f220000000800 */
[----:B------:R5:W-:Y:S01]  /*3c70*/  @!P1 SYNCS.ARRIVE.TRANS64.RED.A1T0 RZ, [R24+URZ], RZ ;  /* 0x000000ff18ff99a7 */ /* 0x000be2000810043f */
[----:B------:R2:W-:Y:S01]  /*3c80*/  BAR.SYNC.DEFER_BLOCKING R12, 0x100 ;  /* 0x0004000c0000751d */ /* 0x0005e20000010000 */
[-CC-:B------:R-:W-:Y:S01]  /*3c90*/  FFMA.FTZ R42, R42, R209.reuse, -R177.reuse ;  /* 0x000000d12a2a7223 */ /* 0x180fe200000108b1 */
[-CC-:B------:R-:W-:Y:S01]  /*3ca0*/  FFMA.FTZ R50, R50, R209.reuse, -R177.reuse ;  /* 0x000000d132327223 */ /* 0x180fe200000108b1 */
[-CC-:B------:R-:W-:Y:S01]  /*3cb0*/  FFMA.FTZ R38, R38, R209.reuse, -R177.reuse ;  /* 0x000000d126267223 */ /* 0x180fe200000108b1 */
[----:B0-----:R-:W-:Y:S01]  /*3cc0*/  F2FP.BF16.F32.PACK_AB R154, R35, R36 ;  /* 0x00000024239a723e */ /* 0x001fe200000010ff */
[----:B------:R-:W-:Y:S01]  /*3cd0*/  FFMA.FTZ R174, R174, R209, -R177 ;  /* 0x000000d1aeae7223 */ /* 0x000fe200000108b1 */
[----:B------:R-:W0:Y:S01]  /*3ce0*/  MUFU.EX2 R203, R92 ;  /* 0x0000005c00cb7308 */ /* 0x000e220000000800 */
[----:B-1----:R-:W-:Y:S01]  /*3cf0*/  FADD.FTZ R41, R88, R201 ;  /* 0x000000c958297221 */ /* 0x002fe20000010000 */
[----:B--2---:R-:W-:-:S02]  /*3d00*/  IMAD.MOV.U32 R12, RZ, RZ, R18 ;  /* 0x000000ffff0c7224 */ /* 0x004fc400078e0012 */
[----:B-----5:R-:W-:Y:S01]  /*3d10*/  FADD.FTZ R24, R28, R29 ;  /* 0x0000001d1c187221 */ /* 0x020fe20000010000 */
[----:B------:R-:W-:Y:S01]  /*3d20*/  @P6 SHF.R.U32.HI R12, RZ, R43, R26 ;  /* 0x0000002bff0c6219 */ /* 0x000fe2000001161a */
[-C--:B------:R-:W-:Y:S01]  /*3d30*/  FFMA.FTZ R175, R175, R209.reuse, -R177 ;  /* 0x000000d1afaf7223 */ /* 0x080fe200000108b1 */
[----:B------:R-:W-:Y:S01]  /*3d40*/  F2FP.BF16.F32.PACK_AB R201, R201, R88 ;  /* 0x00000058c9c9723e */ /* 0x000fe200000010ff */
[----:B------:R-:W-:Y:S01]  /*3d50*/  FADD.FTZ R29, R33, R24 ;  /* 0x00000018211d7221 */ /* 0x000fe20000010000 */
[----:B------:R-:W1:Y:S01]  /*3d60*/  MUFU.EX2 R100, R100 ;  /* 0x0000006400647308 */ /* 0x000e620000000800 */
[----:B----4-:R-:W-:Y:S01]  /*3d70*/  FADD.FTZ R26, R30, R41 ;  /* 0x000000291e1a7221 */ /* 0x010fe20000010000 */
[----:B------:R-:W-:Y:S01]  /*3d80*/  FFMA.FTZ R176, R176, R209, -R177 ;  /* 0x000000d1b0b07223 */ /* 0x000fe200000108b1 */
[----:B------:R-:W-:Y:S01]  /*3d90*/  FADD.FTZ R24, R32, R29 ;  /* 0x0000001d20187221 */ /* 0x000fe20000010000 */
[----:B------:R-:W-:Y:S01]  /*3da0*/  IADD3 R12, R12, R207, -R206 ;  /* 0x000000cf0c0c7210 */ /* 0x000fe20007ffe8ce */
[----:B------:R-:W-:-:S02]  /*3db0*/  @!P1 VIADD R0, R0, 0x32460 ;  /* 0x0003246000009836 */ /* 0x000fc40000000000 */
[----:B------:R-:W-:Y:S01]  /*3dc0*/  FADD.FTZ R29, R27, R24 ;  /* 0x000000181b1d7221 */ /* 0x000fe20000010000 */
[----:B------:R-:W2:Y:S01]  /*3dd0*/  MUFU.EX2 R153, R102 ;  /* 0x0000006600997308 */ /* 0x000ea20000000800 */
[C---:B0-----:R-:W-:Y:S01]  /*3de0*/  FADD.FTZ R31, R203.reuse, R26 ;  /* 0x0000001acb1f7221 */ /* 0x041fe20000010000 */
[----:B------:R-:W-:Y:S01]  /*3df0*/  F2FP.BF16.F32.PACK_AB R203, R203, R30 ;  /* 0x0000001ecbcb723e */ /* 0x000fe200000010ff */
[----:B------:R-:W-:Y:S01]  /*3e00*/  FADD.FTZ R24, R36, R29 ;  /* 0x0000001d24187221 */ /* 0x000fe20000010000 */
[----:B------:R-:W-:Y:S01]  /*3e10*/  IMAD.HI R12, R12, 0x2aaaaaab, RZ ;  /* 0x2aaaaaab0c0c7827 */ /* 0x000fe200078e02ff */
[----:B------:R-:W-:-:S03]  /*3e20*/  @!P1 PRMT R0, RZ, 0x654, R0 ;  /* 0x00000654ff009816 */ /* 0x000fc60000000000 */
[----:B------:R-:W0:Y:S01]  /*3e30*/  MUFU.EX2 R96, R96 ;  /* 0x0000006000607308 */ /* 0x000e220000000800 */
[----:B-1----:R-:W-:-:S07]  /*3e40*/  FADD.FTZ R26, R100, R31 ;  /* 0x0000001f641a7221 */ /* 0x002fce0000010000 */
[----:B------:R-:W1:Y:S01]  /*3e50*/  MUFU.EX2 R155, R98 ;  /* 0x00000062009b7308 */ /* 0x000e620000000800 */
[C---:B--2---:R-:W-:Y:S01]  /*3e60*/  FADD.FTZ R27, R153.reuse, R26 ;  /* 0x0000001a991b7221 */ /* 0x044fe20000010000 */
[----:B------:R-:W-:-:S06]  /*3e70*/  F2FP.BF16.F32.PACK_AB R153, R153, R100 ;  /* 0x000000649999723e */ /* 0x000fcc00000010ff */
[----:B------:R-:W2:Y:S01]  /*3e80*/  MUFU.EX2 R40, R40 ;  /* 0x0000002800287308 */ /* 0x000ea20000000800 */
[----:B0-----:R-:W-:Y:S01]  /*3e90*/  FADD.FTZ R26, R96, R27 ;  /* 0x0000001b601a7221 */ /* 0x001fe20000010000 */
[----:B------:R-:W-:-:S06]  /*3ea0*/  FADD.FTZ R27, R35, R24 ;  /* 0x00000018231b7221 */ /* 0x000fcc0000010000 */
        /* <DEDUP_REMOVED lines=32> */
[----:B------:R-:W-:Y:S02]  /*40b0*/  F2FP.BF16.F32.PACK_AB R160, R39, R48 ;  /* 0x0000003027a0723e */ /* 0x000fe400000010ff */
[----:B------:R-:W-:-:S04]  /*40c0*/  WARPGROUP.ARRIVE ;  /* 0x00000000000079c5 */ /* 0x000fc80000000000 */
[----:B------:R-:W-:Y:S01]  /*40d0*/  MUFU.EX2 R180, R180 ;  /* 0x000000b400b47308 */ /* 0x000fe20000000800 */
[----:B--2---:R-:W-:Y:S01]  /*40e0*/  FADD.FTZ R186, R184, R186 ;  /* 0x000000bab8ba7221 */ /* 0x004fe20000010000 */
[----:B------:R-:W-:Y:S06]  /*40f0*/  HGMMA.64x256x16.F32.BF16 R24, R200, gdesc[UR12].tnspB, RZ, !UPT, gsb0 ;  /* 0x43e0000cc8187df0 */ /* 0x000fec000c0018ff */
[----:B------:R-:W-:Y:S01]  /*4100*/  MUFU.EX2 R182, R182 ;  /* 0x000000b600b67308 */ /* 0x000fe20000000800 */
[----:B0-----:R-:W-:-:S07]  /*4110*/  FADD.FTZ R186, R185, R186 ;  /* 0x000000bab9ba7221 */ /* 0x001fce0000010000 */
[----:B------:R-:W-:Y:S08]  /*4120*/  MUFU.EX2 R171, R171 ;  /* 0x000000ab00ab7308 */ /* 0x000ff00000000800 */
[----:B------:R-:W-:Y:S08]  /*4130*/  MUFU.EX2 R173, R173 ;  /* 0x000000ad00ad7308 */ /* 0x000ff00000000800 */
[----:B------:R-:W-:Y:S08]  /*4140*/  MUFU.EX2 R175, R175 ;  /* 0x000000af00af7308 */ /* 0x000ff00000000800 */
[----:B------:R-:W-:Y:S01]  /*4150*/  MUFU.EX2 R176, R176 ;  /* 0x000000b000b07308 */ /* 0x000fe20000000800 */
[----:B------:R-:W-:-:S02]  /*4160*/  WARPGROUP.DEPBAR.LE gsb0, 0x0 ;  /* 0x00008000000079c5 */ /* 0x000fc40000010000 */
[----:B------:R-:W-:-:S06]  /*4170*/  WARPGROUP.ARRIVE ;  /* 0x00000000000079c5 */ /* 0x000fcc0000000000 */
[----:B------:R-:W-:Y:S01]  /*4180*/  HGMMA.64x256x16.F32.BF16 R24, R152, gdesc[UR8].tnspB, R24, gsb0 ;  /* 0x43e0000898187df0 */ /* 0x000fe20008001818 */
[----:B------:R-:W-:Y:S01]  /*4190*/  UIADD3 UR10, UR4, 0x100, URZ ;  /* 0x00000100040a7890 */ /* 0x000fe2000fffe03f */
[----:B------:R-:W-:Y:S01]  /*41a0*/  UMOV UR11, 0x40000040 ;  /* 0x40000040000b7882 */ /* 0x000fe20000000000 */
[----:B------:R-:W-:Y:S02]  /*41b0*/  WARPGROUP.DEPBAR.LE gsb0, 0x0 ;  /* 0x00008000000079c5 */ /* 0x000fe40000010000 */
[----:B------:R-:W-:Y:S01]  /*41c0*/  WARPGROUP.ARRIVE ;  /* 0x00000000000079c5 */ /* 0x000fe20000000000 */
[-CC-:B------:R-:W-:Y:S01]  /*41d0*/  FFMA.FTZ R152, R162, R209.reuse, -R177.reuse ;  /* 0x000000d1a2987223 */ /* 0x180fe200000108b1 */
[-CC-:B------:R-:W-:Y:S01]  /*41e0*/  FFMA.FTZ R153, R163, R209.reuse, -R177.reuse ;  /* 0x000000d1a3997223 */ /* 0x180fe200000108b1 */
[----:B------:R-:W-:Y:S01]  /*41f0*/  F2FP.BF16.F32.PACK_AB R162, R185, R184 ;  /* 0x000000b8b9a2723e */ /* 0x000fe200000010ff */
[----:B------:R-:W-:Y:S01]  /*4200*/  FFMA.FTZ R155, R166, R209, -R177 ;  /* 0x000000d1a69b7223 */ /* 0x000fe200000108b1 */
[----:B------:R-:W-:-:S15]  /*4210*/  MUFU.EX2 R154, R181 ;  /* 0x000000b5009a7308 */ /* 0x000fde0000000800 */
[----:B------:R-:W-:-:S03]  /*4220*/  NOP ;  /* 0x0000000000007918 */ /* 0x000fc60000000000 */
[----:B------:R-:W-:Y:S01]  /*4230*/  HGMMA.64x256x16.F32.BF16 R24, R156, gdesc[UR8].tnspB, R24, gsb0 ;  /* 0x43e000089c187df0 */ /* 0x000fe20008001818 */
[----:B------:R-:W-:Y:S01]  /*4240*/  UIADD3 UR10, UR4, 0x180, URZ ;  /* 0x00000180040a7890 */ /* 0x000fe2000fffe03f */
[----:B------:R-:W-:Y:S01]  /*4250*/  UMOV UR11, 0x40000040 ;  /* 0x40000040000b7882 */ /* 0x000fe20000000000 */
[----:B------:R-:W0:Y:S08]  /*4260*/  MUFU.EX2 R152, R152 ;  /* 0x0000009800987308 */ /* 0x000e300000000800 */
[----:B------:R-:W1:Y:S08]  /*4270*/  MUFU.EX2 R153, R153 ;  /* 0x0000009900997308 */ /* 0x000e700000000800 */
[----:B------:R-:W-:Y:S01]  /*4280*/  MUFU.EX2 R155, R155 ;  /* 0x0000009b009b7308 */ /* 0x000fe20000000800 */
[----:B0-----:R-:W-:Y:S01]  /*4290*/  FADD.FTZ R183, R152, R183 ;  /* 0x000000b798b77221 */ /* 0x001fe20000010000 */
[----:B-1----:R-:W-:-:S03]  /*42a0*/  F2FP.BF16.F32.PACK_AB R163, R153, R152 ;  /* 0x0000009899a3723e */ /* 0x002fc600000010ff */
[----:B------:R-:W-:-:S03]  /*42b0*/  FADD.FTZ R183, R153, R183 ;  /* 0x000000b799b77221 */ /* 0x000fc60000010000 */
[----:B------:R-:W0:Y:S01]  /*42c0*/  MUFU.EX2 R152, R179 ;  /* 0x000000b300987308 */ /* 0x000e220000000800 */
[----:B------:R-:W-:Y:S02]  /*42d0*/  WARPGROUP.DEPBAR.LE gsb0, 0x0 ;  /* 0x00008000000079c5 */ /* 0x000fe40000010000 */
[----:B------:R-:W-:Y:S01]  /*42e0*/  WARPGROUP.ARRIVE ;  /* 0x00000000000079c5 */ /* 0x000fe20000000000 */
[-CC-:B------:R-:W-:Y:S01]  /*42f0*/  FFMA.FTZ R157, R167, R209.reuse, -R177.reuse ;  /* 0x000000d1a79d7223 */ /* 0x180fe200000108b1 */
[-CC-:B------:R-:W-:Y:S01]  /*4300*/  FFMA.FTZ R156, R168, R209.reuse, -R177.reuse ;  /* 0x000000d1a89c7223 */ /* 0x180fe200000108b1 */
[-C--:B------:R-:W-:Y:S01]  /*4310*/  FFMA.FTZ R158, R169, R209.reuse, -R177 ;  /* 0x000000d1a99e7223 */ /* 0x080fe200000108b1 */
[----:B0-----:R-:W-:Y:S01]  /*4320*/  FADD.FTZ R159, R152, R186 ;  /* 0x000000ba989f7221 */ /* 0x001fe20000010000 */
[C---:B------:R-:W-:Y:S01]  /*4330*/  F2FP.BF16.F32.PACK_AB R152, R180.reuse, R152 ;  /* 0x00000098b498723e */ /* 0x040fe200000010ff */
[----:B------:R-:W-:Y:S01]  /*4340*/  HGMMA.64x256x16.F32.BF16 R24, R160, gdesc[UR8].tnspB, R24, gsb0 ;  /* 0x43e00008a0187df0 */ /* 0x000fe20008001818 */
[----:B------:R-:W0:Y:S01]  /*4350*/  MUFU.EX2 R157, R157 ;  /* 0x0000009d009d7308 */ /* 0x000e220000000800 */
[----:B------:R-:W-:Y:S01]  /*4360*/  FADD.FTZ R159, R180, R159 ;  /* 0x0000009fb49f7221 */ /* 0x000fe20000010000 */
[----:B------:R-:W-:Y:S01]  /*4370*/  UIADD3 UR10, UR4, 0x200, URZ ;  /* 0x00000200040a7890 */ /* 0x000fe2000fffe03f */
[----:B------:R-:W-:Y:S01]  /*4380*/  FFMA.FTZ R177, R178, R209, -R177 ;  /* 0x000000d1b2b17223 */ /* 0x000fe200000108b1 */
[----:B------:R-:W-:Y:S01]  /*4390*/  UMOV UR11, 0x40000040 ;  /* 0x40000040000b7882 */ /* 0x000fe20000000000 */
[----:B------:R-:W-:Y:S01]  /*43a0*/  FADD.FTZ R159, R154, R159 ;  /* 0x0000009f9a9f7221 */ /* 0x000fe20000010000 */
[C---:B------:R-:W-:Y:S01]  /*43b0*/  F2FP.BF16.F32.PACK_AB R154, R182.reuse, R154 ;  /* 0x0000009ab69a723e */ /* 0x040fe200000010ff */
[----:B------:R-:W-:Y:S01]  /*43c0*/  UIADD3 UR4, UR4, 0x280, URZ ;  /* 0x0000028004047890 */ /* 0x000fe2000fffe03f */
[----:B------:R-:W-:Y:S01]  /*43d0*/  MUFU.EX2 R156, R156 ;  /* 0x0000009c009c7308 */ /* 0x000fe20000000800 */
[----:B------:R-:W-:-:S07]  /*43e0*/  FADD.FTZ R159, R182, R159 ;  /* 0x0000009fb69f7221 */ /* 0x000fce0000010000 */
[----:B------:R-:W1:Y:S01]  /*43f0*/  MUFU.EX2 R158, R158 ;  /* 0x0000009e009e7308 */ /* 0x000e620000000800 */
[----:B0-----:R-:W-:-:S07]  /*4400*/  F2FP.BF16.F32.PACK_AB R153, R157, R155 ;  /* 0x0000009b9d99723e */ /* 0x001fce00000010ff */
[----:B------:R-:W-:Y:S01]  /*4410*/  MUFU.EX2 R177, R177 ;  /* 0x000000b100b17308 */ /* 0x000fe20000000800 */
[----:B------:R-:W-:Y:S02]  /*4420*/  WARPGROUP.DEPBAR.LE gsb0, 0x0 ;  /* 0x00008000000079c5 */ /* 0x000fe40000010000 */
[----:B------:R-:W-:Y:S01]  /*4430*/  FADD.FTZ R160, R155, R183 ;  /* 0x000000b79ba07221 */ /* 0x000fe20000010000 */
[----:B-1----:R-:W-:-:S03]  /*4440*/  F2FP.BF16.F32.PACK_AB R155, R158, R156 ;  /* 0x0000009c9e9b723e */ /* 0x002fc600000010ff */
[----:B------:R-:W-:Y:S01]  /*4450*/  FADD.FTZ R160, R157, R160 ;  /* 0x000000a09da07221 */ /* 0x000fe20000010000 */
[----:B------:R-:W-:-:S03]  /*4460*/  WARPGROUP.ARRIVE ;  /* 0x00000000000079c5 */ /* 0x000fc60000000000 */
[----:B------:R-:W-:-:S03]  /*4470*/  FADD.FTZ R160, R156, R160 ;  /* 0x000000a09ca07221 */ /* 0x000fc60000010000 */
[----:B------:R-:W-:Y:S01]  /*4480*/  HGMMA.64x256x16.F32.BF16 R24, R152, gdesc[UR8].tnspB, R24, gsb0 ;  /* 0x43e0000898187df0 */ /* 0x000fe20008001818 */
[----:B------:R-:W-:Y:S01]  /*4490*/  FADD.FTZ R156, R158, R160 ;  /* 0x000000a09e9c7221 */ /* 0x000fe20000010000 */
[----:B------:R-:W-:Y:S01]  /*44a0*/  UMOV UR10, UR4 ;  /* 0x00000004000a7c82 */ /* 0x000fe20008000000 */
[----:B------:R-:W-:Y:S01]  /*44b0*/  UMOV UR11, 0x40000040 ;  /* 0x40000040000b7882 */ /* 0x000fe20000000000 */
[----:B------:R-:W-:Y:S02]  /*44c0*/  WARPGROUP.DEPBAR.LE gsb0, 0x0 ;  /* 0x00008000000079c5 */ /* 0x000fe40000010000 */
[----:B------:R-:W0:Y:S08]  /*44d0*/  MUFU.EX2 R152, R170 ;  /* 0x000000aa00987308 */ /* 0x000e300000000800 */
[----:B------:R-:W1:Y:S08]  /*44e0*/  MUFU.EX2 R154, R172 ;  /* 0x000000ac009a7308 */ /* 0x000e700000000800 */
[----:B------:R-:W2:Y:S01]  /*44f0*/  MUFU.EX2 R153, R174 ;  /* 0x000000ae00997308 */ /* 0x000ea20000000800 */
[----:B0-----:R-:W-:Y:S01]  /*4500*/  FADD.FTZ R155, R152, R159 ;  /* 0x0000009f989b7221 */ /* 0x001fe20000010000 */
[----:B------:R-:W-:-:S03]  /*4510*/  F2FP.BF16.F32.PACK_AB R152, R171, R152 ;  /* 0x00000098ab98723e */ /* 0x000fc600000010ff */
[----:B------:R-:W-:-:S04]  /*4520*/  FADD.FTZ R155, R171, R155 ;  /* 0x0000009bab9b7221 */ /* 0x000fc80000010000 */
[----:B-1----:R-:W-:Y:S01]  /*4530*/  FADD.FTZ R157, R154, R155 ;  /* 0x0000009b9a9d7221 */ /* 0x002fe20000010000 */
[----:B------:R-:W-:Y:S02]  /*4540*/  F2FP.BF16.F32.PACK_AB R154, R173, R154 ;  /* 0x0000009aad9a723e */ /* 0x000fe400000010ff */
[----:B------:R-:W-:Y:S01]  /*4550*/  F2FP.BF16.F32.PACK_AB R155, R177, R176 ;  /* 0x000000b0b19b723e */ /* 0x000fe200000010ff */
[----:B--2---:R-:W-:Y:S01]  /*4560*/  FADD.FTZ R156, R153, R156 ;  /* 0x0000009c999c7221 */ /* 0x004fe20000010000 */
[----:B------:R-:W-:-:S03]  /*4570*/  F2FP.BF16.F32.PACK_AB R153, R175, R153 ;  /* 0x00000099af99723e */ /* 0x000fc600000010ff */
[----:B------:R-:W-:Y:S01]  /*4580*/  FADD.FTZ R156, R175, R156 ;  /* 0x0000009caf9c7221 */ /* 0x000fe20000010000 */
[----:B------:R-:W-:-:S03]  /*4590*/  WARPGROUP.ARRIVE ;  /* 0x00000000000079c5 */ /* 0x000fc60000000000 */
[----:B------:R-:W-:-:S03]  /*45a0*/  FADD.FTZ R156, R176, R156 ;  /* 0x0000009cb09c7221 */ /* 0x000fc60000010000 */
[----:B------:R-:W-:Y:S03]  /*45b0*/  HGMMA.64x256x16.F32.BF16 R24, R152, gdesc[UR8].tnspB, R24, gsb0 ;  /* 0x43e0000898187df0 */ /* 0x000fe60008001818 */
[----:B------:R-:W-:Y:S02]  /*45c0*/  WARPGROUP.DEPBAR.LE gsb0, 0x0 ;  /* 0x00008000000079c5 */ /* 0x000fe40000010000 */
[----:B------:R-:W-:Y:S01]  /*45d0*/  SHF.R.U32.HI R153, RZ, 0x1f, R12 ;  /* 0x0000001fff997819 */ /* 0x000fe2000001160c */
[----:B------:R0:W-:Y:S03]  /*45e0*/  @!P1 SYNCS.ARRIVE.TRANS64.RED.A1T0 RZ, [R0+URZ], RZ ;  /* 0x000000ff00ff99a7 */ /* 0x0001e6000810043f */
[----:B------:R-:W-:Y:S01]  /*45f0*/  LEA.HI.SX32 R153, R12, R153, 0x1c ;  /* 0x000000990c997211 */ /* 0x000fe200078fe2ff */
[----:B------:R-:W-:-:S03]  /*4600*/  FADD.FTZ R12, R173, R157 ;  /* 0x0000009dad0c7221 */ /* 0x000fc60000010000 */
[----:B------:R-:W-:Y:S01]  /*4610*/  VIMNMX R200, R208, R153, !PT ;  /* 0x00000099d0c87248 */ /* 0x000fe20007fe0100 */
[----:B0-----:R-:W-:-:S03]  /*4620*/  FADD.FTZ R0, R177, R156 ;  /* 0x0000009cb1007221 */ /* 0x001fc60000010000 */
[----:B------:R-:W-:-:S13]  /*4630*/  ISETP.GE.AND P2, PT, R215, R200, PT ;  /* 0x000000c8d700720c */ /* 0x000fda0003f46270 */
[----:B---3--:R-:W-:Y:S05]  /*4640*/  @!P2 BRA `(.L_x_14214) ;  /* 0x0000002800b4a947 */ /* 0x008fea0003800000 */
[----:B------:R-:W-:Y:S02]  /*4650*/  IMAD.MOV.U32 R201, RZ, RZ, R164 ;  /* 0x000000ffffc97224 */ /* 0x000fe400078e00a4 */
[----:B------:R-:W-:-:S07]  /*4660*/  IMAD.MOV.U32 R202, RZ, RZ, R13 ;  /* 0x000000ffffca7224 */ /* 0x000fce00078e000d */
.L_x_14223:
[----:B------:R-:W-:-:S04]  /*4670*/  UIADD3 UR36, UR36, 0x1, URZ ;  /* 0x0000000124247890 */ /* 0x000fc8000fffe03f */
[----:B------:R-:W-:-:S04]  /*4680*/  UISETP.NE.AND UP0, UPT, UR36, 0x2, UPT ;  /* 0x000000022400788c */ /* 0x000fc8000bf05270 */
[----:B------:R-:W-:Y:S02]  /*4690*/  USEL UR4, URZ, 0x1, UP0 ;  /* 0x000000013f047887 */ /* 0x000fe40008000000 */
[----:B------:R-:W-:Y:S02]  /*46a0*/  USEL UR36, UR36, URZ, UP0 ;  /* 0x0000003f24247287 */ /* 0x000fe40008000000 */
[----:B------:R-:W-:Y:S01]  /*46b0*/  ULOP3.LUT UR37, UR37, UR4, URZ, 0x3c, !UPT ;  /* 0x0000000425257292 */ /* 0x000fe2000f8e3c3f */
[----:B------:R-:W-:Y:S11]  /*46c0*/  @!P0 BRA `(.L_x_14215) ;  /* 0x0000000000048947 */ /* 0x000ff60003800000 */
[----:B------:R-:W-:Y:S01]  /*46d0*/  BPT.TRAP 0x1 ;  /* 0x000000040000795c */ /* 0x000fe20000300000 */
.L_x_14215:
        /* <DEDUP_REMOVED lines=9> */
.L_x_14216:
[----:B-1----:R-:W-:Y:S05]  /*4770*/  @P2 BRA `(.L_x_14217) ;  /* 0x0000000000082947 */ /* 0x002fea0003800000 */
[----:B------:R-:W1:Y:S02]  /*4780*/  SYNCS.PHASECHK.TRANS64.TRYWAIT P2, [UR4+0x32430], R13 ;  /* 0x0324300dff0075a7 */ /* 0x000e640008040144 */
[----:B-1----:R-:W-:Y:S05]  /*4790*/  @!P2 BRA `(.L_x_14218) ;  /* 0x0000011800bca947 */ /* 0x002fea0003800000 */
.L_x_14217:
        /* <DEDUP_REMOVED lines=31> */
.L_x_14219:
[----:B------:R1:W2:Y:S01]  /*4990*/  SYNCS.PHASECHK.TRANS64.TRYWAIT P2, [UR4+0x32450], R13 ;  /* 0x0324500dff0075a7 */ /* 0x0002a20008040144 */
[----:B------:R-:W-:Y:S05]  /*49a0*/  @!P0 BRA `(.L_x_14220) ;  /* 0x0000000000048947 */ /* 0x000fea0003800000 */
[----:B------:R-:W-:Y:S01]  /*49b0*/  BPT.TRAP 0x1 ;  /* 0x000000040000795c */ /* 0x000fe20000300000 */
.L_x_14220:
[----:B--2---:R-:W-:Y:S05]  /*49c0*/  @P2 BRA `(.L_x_14221) ;  /* 0x0000000000082947 */ /* 0x004fea0003800000 */
[----:B------:R-:W2:Y:S02]  /*49d0*/  SYNCS.PHASECHK.TRANS64.TRYWAIT P2, [UR4+0x32450], R13 ;  /* 0x0324500dff0075a7 */ /* 0x000ea40008040144 */
[----:B--2---:R-:W-:Y:S05]  /*49e0*/  @!P2 BRA `(.L_x_14222) ;  /* 0x000001180040a947 */ /* 0x004fea0003800000 */
.L_x_14221:
[----:B------:R-:W-:Y:S01]  /*49f0*/  R2UR UR56, R10 ;  /* 0x000000000a3872ca */ /* 0x000fe200000e0000 */
[----:B------:R-:W-:Y:S01]  /*4a00*/  UIMAD UR5, UR36, 0xc00, UR7 ;  /* 0x00000c00240578a4 */ /* 0x000fe2000f8e0207 */
[----:B------:R-:W-:Y:S01]  /*4a10*/  R2UR UR57, R11 ;  /* 0x000000000b3972ca */ /* 0x000fe200000e0000 */
[----:B------:R-:W-:Y:S01]  /*4a20*/  WARPGROUP.ARRIVE ;  /* 0x00000000000079c5 */ /* 0x000fe20000000000 */
[----:B------:R-:W-:Y:S01]  /*4a30*/  UMOV UR59, 0x40000040 ;  /* 0x40000040003b7882 */ /* 0x000fe20000000000 */
[----:B------:R-:W-:Y:S01]  /*4a40*/  UIADD3 UR10, UR5, 0x300, URZ ;  /* 0x00000300050a7890 */ /* 0x000fe2000fffe03f */
[----:B--2---:R-:W2:Y:S01]  /*4a50*/  LDC R203, c[0x0][0x448] ;  /* 0x00011200ffcb7b82 */ /* 0x004ea20000000800 */
[----:B------:R-:W-:Y:S01]  /*4a60*/  UMOV UR11, 0x40000040 ;  /* 0x40000040000b7882 */ /* 0x000fe20000000000 */
[----:B------:R-:W-:Y:S01]  /*4a70*/  UMOV UR58, UR5 ;  /* 0x00000005003a7c82 */ /* 0x000fe20008000000 */
[----:B------:R-:W-:Y:S01]  /*4a80*/  UIADD3 UR14, UR5, 0x302, URZ ;  /* 0x00000302050e7890 */ /* 0x000fe2000fffe03f */
[----:B------:R-:W-:Y:S01]  /*4a90*/  IMAD.IADD R209, R210, 0x1, R18 ;  /* 0x00000001d2d17824 */ /* 0x000fe200078e0212 */
[----:B------:R-:W-:Y:S01]  /*4aa0*/  UMOV UR15, 0x40000040 ;  /* 0x40000040000f7882 */ /* 0x000fe20000000000 */
[----:B------:R-:W-:Y:S01]  /*4ab0*/  UIADD3 UR18, UR5, 0x304, URZ ;  /* 0x0000030405127890 */ /* 0x000fe2000fffe03f */
[----:B------:R-:W-:Y:S01]  /*4ac0*/  LOP3.LUT R19, R19, 0xfffffeff, RZ, 0xc0, !PT ;  /* 0xfffffeff13137812 */ /* 0x000fe200078ec0ff */
[----:B------:R-:W-:Y:S01]  /*4ad0*/  UMOV UR19, 0x40000040 ;  /* 0x4000004000137882 */ /* 0x000fe20000000000 */
[----:B------:R-:W-:Y:S01]  /*4ae0*/  HGMMA.64x96x16.F32.BF16 R152, gdesc[UR56], R152, gsb0 ;  /* 0x01600000389879f0 */ /* 0x000fe20008001898 */
[----:B------:R-:W-:Y:S01]  /*4af0*/  R2UR UR56, R8 ;  /* 0x00000000083872ca */ /* 0x000fe200000e0000 */
[----:B------:R-:W-:Y:S01]  /*4b00*/  UIADD3 UR58, UR5, 0x2, URZ ;  /* 0x00000002053a7890 */ /* 0x000fe2000fffe03f */
[----:B------:R-:W-:Y:S01]  /*4b10*/  R2UR UR57, R9 ;  /* 0x00000000093972ca */ /* 0x000fe200000e0000 */
[----:B------:R-:W-:Y:S01]  /*4b20*/  UMOV UR59, 0x40000040 ;  /* 0x40000040003b7882 */ /* 0x000fe20000000000 */
[----:B------:R-:W-:Y:S01]  /*4b30*/  UIADD3 UR22, UR5, 0x306, URZ ;  /* 0x0000030605167890 */ /* 0x000fe2000fffe03f */
[----:B------:R-:W-:Y:S01]  /*4b40*/  @P1 LOP3.LUT R19, R19, 0x100, RZ, 0xfc, !PT ;  /* 0x0000010013131812 */ /* 0x000fe200078efcff */
[----:B------:R-:W-:Y:S01]  /*4b50*/  UMOV UR23, 0x40000040 ;  /* 0x4000004000177882 */ /* 0x000fe20000000000 */
[----:B------:R-:W-:Y:S01]  /*4b60*/  UIADD3 UR26, UR5, 0x600, URZ ;  /* 0x00000600051a7890 */ /* 0x000fe2000fffe03f */
[----:B------:R-:W-:Y:S01]  /*4b70*/  UMOV UR27, 0x40000040 ;  /* 0x40000040001b7882 */ /* 0x000fe20000000000 */
[----:B------:R-:W-:Y:S01]  /*4b80*/  UIADD3 UR30, UR5, 0x602, URZ ;  /* 0x00000602051e7890 */ /* 0x000fe2000fffe03f */
[----:B------:R-:W-:Y:S01]  /*4b90*/  LOP3.LUT R19, R19, 0xffffff7f, RZ, 0xc0, !PT ;  /* 0xffffff7f13137812 */ /* 0x000fe200078ec0ff */
[----:B------:R-:W-:Y:S01]  /*4ba0*/  UMOV UR31, 0x40000040 ;  /* 0x40000040001f7882 */ /* 0x000fe20000000000 */
[----:B------:R-:W-:Y:S01]  /*4bb0*/  UIADD3 UR34, UR5, 0x604, URZ ;  /* 0x0000060405227890 */ /* 0x000fe2000fffe03f */
[----:B--2---:R-:W-:Y:S01]  /*4bc0*/  ISETP.NE.AND P2, PT, R203, 0x1, PT ;  /* 0x00000001cb00780c */ /* 0x004fe20003f45270 */
        /* <DEDUP_REMOVED lines=10> */
[----:B------:R-:W-:-:S02]  /*4c70*/  UMOV UR55, 0x40000040 ;  /* 0x4000004000377882 */ /* 0x000fc40000000000 */
[----:B------:R-:W2:Y:S08]  /*4c80*/  @P2 LDC R203, c[0x0][0x44c] ;  /* 0x00011300ffcb2b82 */ /* 0x000eb00000000800 */
[----:B01----:R-:W0:Y:S01]  /*4c90*/  @P2 LDC R13, c[0x0][0x450] ;  /* 0x00011400ff0d2b82 */ /* 0x003e220000000800 */
[----:B--2---:R-:W-:-:S05]  /*4ca0*/  @P2 IMAD.HI.U32 R203, R209, R203, RZ ;  /* 0x000000cbd1cb2227 */ /* 0x004fca00078e00ff */
[----:B0-----:R-:W-:Y:S01]  /*4cb0*/  @P2 SHF.R.U32.HI R209, RZ, R13, R203 ;  /* 0x0000000dffd12219 */ /* 0x001fe200000116cb */
[----:B------:R-:W-:-:S04]  /*4cc0*/  IMAD R203, R215, -0x60, RZ ;  /* 0xffffffa0d7cb7824 */ /* 0x000fc800078e02ff */
[----:B------:R-:W0:Y:S01]  /*4cd0*/  SHFL.IDX PT, R13, R209, RZ, 0x1c1f ;  /* 0x001c1fffd10d7589 */ /* 0x000e2200000e0000 */
[----:B------:R-:W-:-:S03]  /*4ce0*/  IADD3 R203, -R204, 0x1, R203 ;  /* 0x00000001cccb7810 */ /* 0x000fc60007ffe1cb */
[----:B------:R-:W1:Y:S01]  /*4cf0*/  SHFL.IDX PT, R209, R209, 0x1, 0x1c1f ;  /* 0x003c1f00d1d17f89 */ /* 0x000e6200000e0000 */
[----:B------:R-:W-:-:S05]  /*4d00*/  IADD3 R203, -R206, R203, R207 ;  /* 0x000000cbcecb7210 */ /* 0x000fca0007ffe1cf */
[C---:B0-----:R-:W-:Y:S02]  /*4d10*/  IMAD.IADD R13, R203.reuse, 0x1, R13 ;  /* 0x00000001cb0d7824 */ /* 0x041fe400078e020d */
[----:B-1----:R-:W-:-:S03]  /*4d20*/  IMAD.IADD R203, R203, 0x1, R209 ;  /* 0x00000001cbcb7824 */ /* 0x002fc600078e02d1 */
[C---:B------:R-:W-:Y:S01]  /*4d30*/  ISETP.GT.AND P5, PT, R13.reuse, RZ, PT ;  /* 0x000000ff0d00720c */ /* 0x040fe20003fa4270 */
[----:B------:R-:W0:Y:S01]  /*4d40*/  LDC R209, c[0x0][0xa80] ;  /* 0x0002a000ffd17b82 */ /* 0x000e220000000800 */
[C---:B------:R-:W-:Y:S02]  /*4d50*/  ISETP.GT.AND P4, PT, R13.reuse, 0x1, PT ;  /* 0x000000010d00780c */ /* 0x040fe40003f84270 */
[C---:B------:R-:W-:Y:S02]  /*4d60*/  ISETP.GT.AND P3, PT, R13.reuse, 0x8, PT ;  /* 0x000000080d00780c */ /* 0x040fe40003f64270 */
[----:B------:R-:W-:Y:S01]  /*4d70*/  ISETP.GT.AND P2, PT, R13, 0x9, PT ;  /* 0x000000090d00780c */ /* 0x000fe20003f44270 */
[----:B------:R-:W-:Y:S02]  /*4d80*/  WARPGROUP.DEPBAR.LE gsb0, 0x0 ;  /* 0x00008000000079c5 */ /* 0x000fe40000010000 */
[----:B------:R-:W-:Y:S01]  /*4d90*/  WARPGROUP.ARRIVE ;  /* 0x00000000000079c5 */ /* 0x000fe20000000000 */
[----:B------:R-:W-:-:S02]  /*4da0*/  ISETP.GT.AND P1, PT, R203, 0x41, PT ;  /* 0x00000041cb00780c */ /* 0x000fc40003f24270 */
[----:B------:R-:W-:-:S03]  /*4db0*/  ISETP.GT.AND P0, PT, R203, 0x48, PT ;  /* 0x00000048cb00780c */ /* 0x000fc60003f04270 */
[----:B------:R-:W-:Y:S01]  /*4dc0*/  HGMMA.64x96x16.F32.BF16 R152, gdesc[UR56], R152, gsb0 ;  /* 0x01600000389879f0 */ /* 0x000fe20008001898 */
[----:B------:R-:W-:Y:S01]  /*4dd0*/  R2UR UR56, R6 ;  /* 0x00000000063872ca */ /* 0x000fe200000e0000 */
[----:B------:R-:W-:Y:S01]  /*4de0*/  UIADD3 UR58, UR5, 0x4, URZ ;  /* 0x00000004053a7890 */ /* 0x000fe2000fffe03f */
[----:B------:R-:W-:Y:S01]  /*4df0*/  R2UR UR57, R7 ;  /* 0x00000000073972ca */ /* 0x000fe200000e0000 */
[----:B------:R-:W-:-:S04]  /*4e00*/  UMOV UR59, 0x40000040 ;  /* 0x40000040003b7882 */ /* 0x000fc80000000000 */
[----:B------:R-:W-:Y:S02]  /*4e10*/  @P1 LOP3.LUT R19, R19, 0x200, RZ, 0xfc, !PT ;  /* 0x0000020013131812 */ /* 0x000fe400078efcff */
[----:B------:R-:W-:Y:S01]  /*4e20*/  ISETP.GT.AND P1, PT, R203, 0x40, PT ;  /* 0x00000040cb00780c */ /* 0x000fe20003f24270 */
[----:B------:R-:W-:Y:S02]  /*4e30*/  WARPGROUP.DEPBAR.LE gsb0, 0x0 ;  /* 0x00008000000079c5 */ /* 0x000fe40000010000 */
        /* <DEDUP_REMOVED lines=100> */
[----:B------:R-:W-:Y:S02]  /*5480*/  ISETP.GT.AND P5, PT, R203, RZ, PT ;  /* 0x000000ffcb00720c */ /* 0x000fe40003fa4270 */
[----:B------:R-:W-:Y:S02]  /*5490*/  FMNMX.FTZ R13, R161, R13, !PT ;  /* 0x0000000da10d7209 */ /* 0x000fe40007810000 */
[----:B------:R-:W-:-:S02]  /*54a0*/  FSEL R193, R154, -INF , P5 ;  /* 0xff8000009ac17808 */ /* 0x000fc40002800000 */
[----:B------:R-:W-:Y:S02]  /*54b0*/  FMNMX.FTZ R13, R164, R13, !PT ;  /* 0x0000000da40d7209 */ /* 0x000fe40007810000 */
[----:B------:R-:W-:Y:S02]  /*54c0*/  ISETP.GT.AND P4, PT, R203, 0x1, PT ;  /* 0x00000001cb00780c */ /* 0x000fe40003f84270 */
[----:B------:R-:W-:Y:S02]  /*54d0*/  FMNMX.FTZ R13, R165, R13, !PT ;  /* 0x0000000da50d7209 */ /* 0x000fe40007810000 */
[C---:B------:R-:W-:Y:S02]  /*54e0*/  ISETP.GT.AND P3, PT, R203.reuse, 0x8, PT ;  /* 0x00000008cb00780c */ /* 0x040fe40003f64270 */
[----:B------:R-:W-:Y:S02]  /*54f0*/  FMNMX.FTZ R13, R168, R13, !PT ;  /* 0x0000000da80d7209 */ /* 0x000fe40007810000 */
        /* <DEDUP_REMOVED lines=26> */
[C---:B------:R-:W-:Y:S02]  /*56a0*/  ISETP.GT.AND P4, PT, R203.reuse, 0x21, PT ;  /* 0x00000021cb00780c */ /* 0x040fe40003f84270 */
[----:B------:R-:W-:Y:S02]  /*56b0*/  FMNMX.FTZ R13, R196, R13, !PT ;  /* 0x0000000dc40d7209 */ /* 0x000fe40007810000 */
[----:B------:R-:W-:Y:S02]  /*56c0*/  ISETP.GT.AND P3, PT, R203, 0x28, PT ;  /* 0x00000028cb00780c */ /* 0x000fe40003f64270 */
[----:B------:R-:W-:Y:S02]  /*56d0*/  FMNMX.FTZ R13, R197, R13, !PT ;  /* 0x0000000dc50d7209 */ /* 0x000fe40007810000 */
[----:B------:R-:W-:-:S02]  /*56e0*/  ISETP.GT.AND P2, PT, R203, 0x29, PT ;  /* 0x00000029cb00780c */ /* 0x000fc40003f44270 */
[----:B------:R-:W-:Y:S01]  /*56f0*/  FSEL R170, R170, -INF , P5 ;  /* 0xff800000aaaa7808 */ /* 0x000fe20002800000 */
[----:B------:R-:W1:Y:S01]  /*5700*/  SHFL.BFLY PT, R154, R13, 0x2, 0x1f ;  /* 0x0c401f000d9a7f89 */ /* 0x000e6200000e0000 */
        /* <DEDUP_REMOVED lines=11> */
[----:B------:R-:W-:Y:S02]  /*57c0*/  ISETP.GT.AND P2, PT, R203, 0x50, PT ;  /* 0x00000050cb00780c */ /* 0x000fe40003f44270 */
[----:B-1----:R-:W-:Y:S02]  /*57d0*/  FMNMX.FTZ R13, R13, R154, !PT ;  /* 0x0000009a0d0d7209 */ /* 0x002fe40007810000 */
[C---:B------:R-:W-:Y:S02]  /*57e0*/  ISETP.GT.AND P3, PT, R203.reuse, 0x51, PT ;  /* 0x00000051cb00780c */ /* 0x040fe40003f64270 */
[C---:B------:R-:W-:Y:S01]  /*57f0*/  ISETP.GT.AND P4, PT, R203.reuse, 0x58, PT ;  /* 0x00000058cb00780c */ /* 0x040fe20003f84270 */
[----:B------:R-:W1:Y:S01]  /*5800*/  SHFL.BFLY PT, R154, R13, 0x1, 0x1f ;  /* 0x0c201f000d9a7f89 */ /* 0x000e6200000e0000 */
[----:B------:R-:W-:Y:S02]  /*5810*/  ISETP.GT.AND P5, PT, R203, 0x59, PT ;  /* 0x00000059cb00780c */ /* 0x000fe40003fa4270 */
[----:B------:R-:W-:-:S02]  /*5820*/  FSEL R186, R186, -INF , P1 ;  /* 0xff800000baba7808 */ /* 0x000fc40000800000 */
[----:B------:R-:W-:Y:S02]  /*5830*/  LOP3.LUT P1, RZ, R19, 0x200, RZ, 0xc0, !PT ;  /* 0x0000020013ff7812 */ /* 0x000fe4000782c0ff */
[----:B------:R-:W-:Y:S02]  /*5840*/  FSEL R190, R190, -INF , P0 ;  /* 0xff800000bebe7808 */ /* 0x000fe40000000000 */
[----:B------:R-:W-:Y:S02]  /*5850*/  FSEL R187, R187, -INF , P1 ;  /* 0xff800000bbbb7808 */ /* 0x000fe40000800000 */
[----:B------:R-:W-:Y:S02]  /*5860*/  FSEL R194, R194, -INF , P2 ;  /* 0xff800000c2c27808 */ /* 0x000fe40001000000 */
[----:B------:R-:W-:Y:S02]  /*5870*/  FSEL R195, R195, -INF , P3 ;  /* 0xff800000c3c37808 */ /* 0x000fe40001800000 */
[----:B------:R-:W-:-:S02]  /*5880*/  FSEL R198, R198, -INF , P4 ;  /* 0xff800000c6c67808 */ /* 0x000fc40002000000 */
[----:B------:R-:W-:Y:S02]  /*5890*/  FSEL R199, R199, -INF , P5 ;  /* 0xff800000c7c77808 */ /* 0x000fe40002800000 */
[C---:B------:R-:W-:Y:S02]  /*58a0*/  LOP3.LUT P1, RZ, R19.reuse, 0x100, RZ, 0xc0, !PT ;  /* 0x0000010013ff7812 */ /* 0x040fe4000782c0ff */
[----:B------:R-:W-:Y:S02]  /*58b0*/  LOP3.LUT P0, RZ, R19, 0x80, RZ, 0xc0, !PT ;  /* 0x0000008013ff7812 */ /* 0x000fe4000780c0ff */
[----:B-1----:R-:W-:-:S04]  /*58c0*/  FMNMX.FTZ R13, R13, R154, !PT ;  /* 0x0000009a0d0d7209 */ /* 0x002fc80007810000 */
[----:B------:R-:W-:-:S04]  /*58d0*/  FSETP.NEU.FTZ.AND P6, PT, R13, -INF , PT ;  /* 0xff8000000d00780b */ /* 0x000fc80003fdd000 */
[----:B------:R-:W-:-:S05]  /*58e0*/  FSEL R154, R13, RZ, P6 ;  /* 0x000000ff0d9a7208 */ /* 0x000fca0003000000 */
[----:B------:R-:W-:Y:S01]  /*58f0*/  FADD.FTZ R202, -R154, R202 ;  /* 0x000000ca9aca7221 */ /* 0x000fe20000010100 */
[----:B0-----:R-:W-:-:S05]  /*5900*/  FMUL.FTZ R154, R13, R209 ;  /* 0x000000d10d9a7220 */ /* 0x001fca0000410000 */
[----:B------:R-:W-:Y:S02]  /*5910*/  FSEL R154, R154, RZ, P6 ;  /* 0x000000ff9a9a7208 */ /* 0x000fe40003000000 */
[----:B------:R-:W-:-:S03]  /*5920*/  ISETP.GT.AND P6, PT, R203, 0x49, PT ;  /* 0x00000049cb00780c */ /* 0x000fc60003fc4270 */
[-CC-:B------:R-:W-:Y:S01]  /*5930*/  FFMA.FTZ R218, R157, R209.reuse, -R154.reuse ;  /* 0x000000d19dda7223 */ /* 0x180fe2000001089a */
[-CC-:B------:R-:W-:Y:S01]  /*5940*/  FFMA.FTZ R157, R165, R209.reuse, -R154.reuse ;  /* 0x000000d1a59d7223 */ /* 0x180fe2000001089a */
        /* <DEDUP_REMOVED lines=25> */
[----:B------:R-:W-:Y:S01]  /*5ae0*/  FFMA.FTZ R197, R197, R209, -R154 ;  /* 0x000000d1c5c57223 */ /* 0x000fe2000001089a */
[----:B------:R-:W-:-:S04]  /*5af0*/  FSEL R191, R191, -INF , P6 ;  /* 0xff800000bfbf7808 */ /* 0x000fc80003000000 */
[----:B------:R-:W2:Y:S01]  /*5b00*/  MUFU.EX2 R153, R153 ;  /* 0x0000009900997308 */ /* 0x000ea20000000800 */
        /* <DEDUP_REMOVED lines=11> */
[----:B------:R-:W1:Y:S01]  /*5bc0*/  S2R R203, SR_TID.X ;  /* 0x0000000000cb7919 */ /* 0x000e620000002100 */
        /* <DEDUP_REMOVED lines=33> */
[----:B-1----:R-:W-:Y:S01]  /*5de0*/  SHF.R.U32.HI R203, RZ, 0x7, R203 ;  /* 0x00000007ffcb7819 */ /* 0x002fe200000116cb */
        /* <DEDUP_REMOVED lines=42> */
[----:B------:R-:W-:Y:S01]  /*6090*/  FMUL.FTZ R149, R149, R165 ;  /* 0x000000a595957220 */ /* 0x000fe20000410000 */
[----:B------:R-:W-:Y:S01]  /*60a0*/  IADD3 R165, -R203, 0xb, RZ ;  /* 0x0000000bcba57810 */ /* 0x000fe20007ffe1ff */
        /* <DEDUP_REMOVED lines=20> */
[----:B------:R-:W-:Y:S01]  /*61f0*/  MUFU.EX2 R197, R197 ;  /* 0x000000c500c57308 */ /* 0x000fe20000000800 */
[----:B0-----:R-:W-:Y:S01]  /*6200*/  FMNMX.FTZ R164, R164, R153, !PT ;  /* 0x00000099a4a47209 */ /* 0x001fe20007810000 */
[----:B------:R0:W-:Y:S06]  /*6210*/  BAR.ARV R165, 0x100 ;  /* 0x000400a50000751d */ /* 0x0001ec0000002000 */
[C---:B------:R-:W-:Y:S01]  /*6220*/  FSETP.NEU.FTZ.AND P2, PT, R164.reuse, -INF , PT ;  /* 0xff800000a400780b */ /* 0x040fe20003f5d000 */
[----:B------:R-:W-:-:S03]  /*6230*/  FMUL.FTZ R202, R164, R209 ;  /* 0x000000d1a4ca7220 */ /* 0x000fc60000410000 */
[----:B------:R-:W-:Y:S02]  /*6240*/  FSEL R153, R164, RZ, P2 ;  /* 0x000000ffa4997208 */ /* 0x000fe40001000000 */
[----:B------:R-:W-:Y:S02]  /*6250*/  FSEL R202, R202, RZ, P2 ;  /* 0x000000ffcaca7208 */ /* 0x000fe40001000000 */
[----:B------:R-:W-:Y:S01]  /*6260*/  ISETP.GT.AND P2, PT, R215, R200, PT ;  /* 0x000000c8d700720c */ /* 0x000fe20003f44270 */
[----:B------:R-:W-:Y:S01]  /*6270*/  FADD.FTZ R153, -R153, R201 ;  /* 0x000000c999997221 */ /* 0x000fe20000010100 */
[----:B------:R-:W-:Y:S02]  /*6280*/  VIADD R215, R215, 0xffffffff ;  /* 0xffffffffd7d77836 */ /* 0x000fe40000000000 */
[-CC-:B------:R-:W-:Y:S01]  /*6290*/  FFMA.FTZ R193, R193, R209.reuse, -R202.reuse ;  /* 0x000000d1c1c17223 */ /* 0x180fe200000108ca */
[-CC-:B------:R-:W-:Y:S01]  /*62a0*/  FFMA.FTZ R155, R155, R209.reuse, -R202.reuse ;  /* 0x000000d19b9b7223 */ /* 0x180fe200000108ca */
[-C--:B------:R-:W-:Y:S01]  /*62b0*/  FMUL.FTZ R153, R153, R209.reuse ;  /* 0x000000d199997220 */ /* 0x080fe20000410000 */
        /* <DEDUP_REMOVED lines=26> */
[----:B-1----:R-:W-:Y:S01]  /*6460*/  FFMA.FTZ R155, R193, R0, R201 ;  /* 0x00000000c19b7223 */ /* 0x002fe200000100c9 */
[----:B------:R-:W-:-:S02]  /*6470*/  IMAD.U32 R0, RZ, RZ, UR4 ;  /* 0x00000004ff007e24 */ /* 0x000fc4000f8e00ff */
[-C--:B------:R-:W-:Y:S01]  /*6480*/  FMUL.FTZ R26, R26, R193.reuse ;  /* 0x000000c11a1a7220 */ /* 0x080fe20000410000 */
[-C--:B------:R-:W-:Y:S01]  /*6490*/  FMUL.FTZ R27, R27, R193.reuse ;  /* 0x000000c11b1b7220 */ /* 0x080fe20000410000 */
[-C--:B------:R-:W-:Y:S01]  /*64a0*/  FMUL.FTZ R30, R30, R193.reuse ;  /* 0x000000c11e1e7220 */ /* 0x080fe20000410000 */
[----:B------:R-:W-:Y:S02]  /*64b0*/  @!P1 VIADD R202, R0, 0x32440 ;  /* 0x0003244000ca9836 */ /* 0x000fe40000000000 */
[-C--:B------:R-:W-:Y:S01]  /*64c0*/  FMUL.FTZ R31, R31, R193.reuse ;  /* 0x000000c11f1f7220 */ /* 0x080fe20000410000 */
[----:B------:R-:W-:Y:S01]  /*64d0*/  FMUL.FTZ R34, R34, R193 ;  /* 0x000000c122227220 */ /* 0x000fe20000410000 */
[C---:B--2---:R-:W-:Y:S01]  /*64e0*/  FADD.FTZ R155, R153.reuse, R155 ;  /* 0x0000009b999b7221 */ /* 0x044fe20000010000 */
[----:B------:R-:W-:Y:S01]  /*64f0*/  F2FP.BF16.F32.PACK_AB R153, R153, R201 ;  /* 0x000000c99999723e */ /* 0x000fe200000010ff */
[-C--:B------:R-:W-:Y:S01]  /*6500*/  FMUL.FTZ R35, R35, R193.reuse ;  /* 0x000000c123237220 */ /* 0x080fe20000410000 */
[----:B------:R1:W2:Y:S01]  /*6510*/  MUFU.EX2 R201, R158 ;  /* 0x0000009e00c97308 */ /* 0x0002a20000000800 */
[----:B------:R-:W-:Y:S01]  /*6520*/  @!P1 PRMT R202, RZ, 0x654, R202 ;  /* 0x00000654ffca9816 */ /* 0x000fe200000000ca */
[-C--:B------:R-:W-:Y:S01]  /*6530*/  FMUL.FTZ R38, R38, R193.reuse ;  /* 0x000000c126267220 */ /* 0x080fe20000410000 */
[-C--:B------:R-:W-:Y:S01]  /*6540*/  FMUL.FTZ R39, R39, R193.reuse ;  /* 0x000000c127277220 */ /* 0x080fe20000410000 */
[-C--:B------:R-:W-:Y:S01]  /*6550*/  FMUL.FTZ R42, R42, R193.reuse ;  /* 0x000000c12a2a7220 */ /* 0x080fe20000410000 */
[----:B------:R3:W-:Y:S01]  /*6560*/  @!P1 SYNCS.ARRIVE.TRANS64.RED.A1T0 RZ, [R202+URZ], RZ ;  /* 0x000000ffcaff99a7 */ /* 0x0007e2000810043f */
[-C--:B------:R-:W-:Y:S01]  /*6570*/  FMUL.FTZ R43, R43, R193.reuse ;  /* 0x000000c12b2b7220 */ /* 0x080fe20000410000 */
[-C--:B------:R-:W-:Y:S01]  /*6580*/  FMUL.FTZ R46, R46, R193.reuse ;  /* 0x000000c12e2e7220 */ /* 0x080fe20000410000 */
[----:B------:R-:W-:Y:S01]  /*6590*/  FMUL.FTZ R47, R47, R193 ;  /* 0x000000c12f2f7220 */ /* 0x000fe20000410000 */
[----:B-1----:R-:W-:-:S02]  /*65a0*/  VIADD R158, R203, 0x8 ;  /* 0x00000008cb9e7836 */ /* 0x002fc40000000000 */
[-C--:B------:R-:W-:Y:S01]  /*65b0*/  FMUL.FTZ R50, R50, R193.reuse ;  /* 0x000000c132327220 */ /* 0x080fe20000410000 */
[-C--:B------:R-:W-:Y:S01]  /*65c0*/  FMUL.FTZ R51, R51, R193.reuse ;  /* 0x000000c133337220 */ /* 0x080fe20000410000 */
[-C--:B------:R-:W-:Y:S01]  /*65d0*/  FMUL.FTZ R54, R54, R193.reuse ;  /* 0x000000c136367220 */ /* 0x080fe20000410000 */
[-C--:B------:R-:W-:Y:S01]  /*65e0*/  FMUL.FTZ R55, R55, R193.reuse ;  /* 0x000000c137377220 */ /* 0x080fe20000410000 */
[----:B------:R2:W-:Y:S01]  /*65f0*/  BAR.SYNC.DEFER_BLOCKING R158, 0x100 ;  /* 0x0004009e0000751d */ /* 0x0005e20000010000 */
        /* <DEDUP_REMOVED lines=49> */
[C---:B------:R-:W-:Y:S01]  /*6910*/  F2FP.BF16.F32.PACK_AB R155, R159.reuse, R201 ;  /* 0x000000c99f9b723e */ /* 0x040fe200000010ff */
[----:B------:R-:W-:Y:S01]  /*6920*/  UIMAD UR4, UR36, 0xc00, UR6 ;  /* 0x00000c00240478a4 */ /* 0x000fe2000f8e0206 */
[----:B------:R-:W1:Y:S01]  /*6930*/  MUFU.EX2 R162, R162 ;  /* 0x000000a200a27308 */ /* 0x000e620000000800 */
[----:B------:R-:W-:Y:S01]  /*6940*/  FADD.FTZ R158, R159, R158 ;  /* 0x0000009e9f9e7221 */ /* 0x000fe20000010000 */
[----:B------:R-:W-:Y:S01]  /*6950*/  WARPGROUP.ARRIVE ;  /* 0x00000000000079c5 */ /* 0x000fe20000000000 */
[----:B------:R-:W-:-:S02]  /*6960*/  @!P1 VIADD R0, R0, 0x32460 ;  /* 0x0003246000009836 */ /* 0x000fc40000000000 */
[----:B------:R-:W-:Y:S01]  /*6970*/  IMAD.MOV.U32 R201, RZ, RZ, R164 ;  /* 0x000000ffffc97224 */ /* 0x000fe200078e00a4 */
[----:B------:R-:W-:Y:S01]  /*6980*/  UMOV UR10, UR4 ;  /* 0x00000004000a7c82 */ /* 0x000fe20008000000 */
[----:B---3--:R-:W-:Y:S01]  /*6990*/  IMAD.MOV.U32 R202, RZ, RZ, R13 ;  /* 0x000000ffffca7224 */ /* 0x008fe200078e000d */
[----:B------:R-:W-:Y:S01]  /*69a0*/  HGMMA.64x256x16.F32.BF16 R24, R152, gdesc[UR8].tnspB, R24, gsb0 ;  /* 0x43e0000898187df0 */ /* 0x000fe20008001818 */
[----:B------:R-:W2:Y:S01]  /*69b0*/  MUFU.EX2 R163, R163 ;  /* 0x000000a300a37308 */ /* 0x000ea20000000800 */
[----:B------:R-:W-:Y:S01]  /*69c0*/  UIADD3 UR10, UR4, 0x80, URZ ;  /* 0x00000080040a7890 */ /* 0x000fe2000fffe03f */
[----:B------:R-:W-:Y:S01]  /*69d0*/  @!P1 PRMT R0, RZ, 0x654, R0 ;  /* 0x00000654ff009816 */ /* 0x000fe20000000000 */
[----:B------:R-:W-:-:S05]  /*69e0*/  UMOV UR11, 0x40000040 ;  /* 0x40000040000b7882 */ /* 0x000fca0000000000 */
[----:B------:R-:W3:Y:S01]  /*69f0*/  MUFU.EX2 R166, R166 ;  /* 0x000000a600a67308 */ /* 0x000ee20000000800 */
[----:B-1----:R-:W-:-:S07]  /*6a00*/  FADD.FTZ R158, R162, R158 ;  /* 0x0000009ea29e7221 */ /* 0x002fce0000010000 */
[----:B------:R-:W1:Y:S01]  /*6a10*/  MUFU.EX2 R167, R167 ;  /* 0x000000a700a77308 */ /* 0x000e620000000800 */
[----:B--2---:R-:W-:-:S07]  /*6a20*/  FADD.FTZ R158, R163, R158 ;  /* 0x0000009ea39e7221 */ /* 0x004fce0000010000 */
[----:B------:R-:W2:Y:S01]  /*6a30*/  MUFU.EX2 R170, R170 ;  /* 0x000000aa00aa7308 */ /* 0x000ea20000000800 */
[----:B---3--:R-:W-:-:S07]  /*6a40*/  FADD.FTZ R158, R166, R158 ;  /* 0x0000009ea69e7221 */ /* 0x008fce0000010000 */
        /* <DEDUP_REMOVED lines=16> */
[----:B------:R-:W-:Y:S01]  /*6b50*/  MUFU.EX2 R187, R187 ;  /* 0x000000bb00bb7308 */ /* 0x000fe20000000800 */
[----:B---3--:R-:W-:-:S07]  /*6b60*/  FADD.FTZ R158, R183, R158 ;  /* 0x0000009eb79e7221 */ /* 0x008fce0000010000 */
[----:B------:R-:W-:Y:S01]  /*6b70*/  MUFU.EX2 R190, R190 ;  /* 0x000000be00be7308 */ /* 0x000fe20000000800 */
[----:B-1----:R-:W-:-:S07]  /*6b80*/  FADD.FTZ R158, R186, R158 ;  /* 0x0000009eba9e7221 */ /* 0x002fce0000010000 */
[----:B------:R-:W-:Y:S08]  /*6b90*/  MUFU.EX2 R191, R191 ;  /* 0x000000bf00bf7308 */ /* 0x000ff00000000800 */
[----:B------:R-:W-:Y:S08]  /*6ba0*/  MUFU.EX2 R194, R194 ;  /* 0x000000c200c27308 */ /* 0x000ff00000000800 */
[----:B------:R-:W-:Y:S08]  /*6bb0*/  MUFU.EX2 R195, R195 ;  /* 0x000000c300c37308 */ /* 0x000ff00000000800 */
[----:B------:R-:W-:Y:S08]  /*6bc0*/  MUFU.EX2 R198, R198 ;  /* 0x000000c600c67308 */ /* 0x000ff00000000800 */
[----:B------:R-:W-:Y:S01]  /*6bd0*/  MUFU.EX2 R199, R199 ;  /* 0x000000c700c77308 */ /* 0x000fe20000000800 */
[----:B------:R-:W-:-:S07]  /*6be0*/  WARPGROUP.DEPBAR.LE gsb0, 0x0 ;  /* 0x00008000000079c5 */ /* 0x000fce0000010000 */
[----:B------:R-:W1:Y:S01]  /*6bf0*/  MUFU.EX2 R152, R160 ;  /* 0x000000a000987308 */ /* 0x000e620000000800 */
[----:B------:R-:W-:Y:S02]  /*6c00*/  F2FP.BF16.F32.PACK_AB R153, R163, R162 ;  /* 0x000000a2a399723e */ /* 0x000fe400000010ff */
[----:B------:R-:W-:-:S05]  /*6c10*/  F2FP.BF16.F32.PACK_AB R155, R167, R166 ;  /* 0x000000a6a79b723e */ /* 0x000fca00000010ff */
[----:B------:R-:W2:Y:S01]  /*6c20*/  MUFU.EX2 R154, R156 ;  /* 0x0000009c009a7308 */ /* 0x000ea20000000800 */
[----:B-1----:R-:W-:Y:S01]  /*6c30*/  FADD.FTZ R12, R152, R12 ;  /* 0x0000000c980c7221 */ /* 0x002fe20000010000 */
[----:B------:R-:W-:-:S03]  /*6c40*/  F2FP.BF16.F32.PACK_AB R152, R161, R152 ;  /* 0x00000098a198723e */ /* 0x000fc600000010ff */
[----:B------:R-:W-:-:S04]  /*6c50*/  FADD.FTZ R12, R161, R12 ;  /* 0x0000000ca10c7221 */ /* 0x000fc80000010000 */
[----:B--2---:R-:W-:Y:S01]  /*6c60*/  FADD.FTZ R12, R154, R12 ;  /* 0x0000000c9a0c7221 */ /* 0x004fe20000010000 */
[----:B------:R-:W-:-:S03]  /*6c70*/  F2FP.BF16.F32.PACK_AB R154, R157, R154 ;  /* 0x0000009a9d9a723e */ /* 0x000fc600000010ff */
[----:B------:R-:W-:Y:S01]  /*6c80*/  FADD.FTZ R12, R157, R12 ;  /* 0x0000000c9d0c7221 */ /* 0x000fe20000010000 */
[----:B------:R-:W-:-:S06]  /*6c90*/  WARPGROUP.ARRIVE ;  /* 0x00000000000079c5 */ /* 0x000fcc0000000000 */
[----:B------:R-:W-:Y:S01]  /*6ca0*/  HGMMA.64x256x16.F32.BF16 R24, R152, gdesc[UR8].tnspB, R24, gsb0 ;  /* 0x43e0000898187df0 */ /* 0x000fe20008001818 */
[----:B------:R-:W-:Y:S01]  /*6cb0*/  UIADD3 UR10, UR4, 0x100, URZ ;  /* 0x00000100040a7890 */ /* 0x000fe2000fffe03f */
[----:B------:R-:W-:Y:S01]  /*6cc0*/  UMOV UR11, 0x40000040 ;  /* 0x40000040000b7882 */ /* 0x000fe20000000000 */
[----:B------:R-:W-:Y:S02]  /*6cd0*/  WARPGROUP.DEPBAR.LE gsb0, 0x0 ;  /* 0x00008000000079c5 */ /* 0x000fe40000010000 */
        /* <DEDUP_REMOVED lines=29> */
[----:B------:R-:W-:Y:S01]  /*6eb0*/  UIADD3 UR4, UR4, 0x280, URZ ;  /* 0x0000028004047890 */ /* 0x000fe2000fffe03f */
[----:B------:R-:W-:Y:S02]  /*6ec0*/  WARPGROUP.DEPBAR.LE gsb0, 0x0 ;  /* 0x00008000000079c5 */ /* 0x000fe40000010000 */
[----:B------:R-:W1:Y:S01]  /*6ed0*/  MUFU.EX2 R152, R184 ;  /* 0x000000b800987308 */ /* 0x000e620000000800 */
[C---:B------:R-:W-:Y:S01]  /*6ee0*/  F2FP.BF16.F32.PACK_AB R153, R187.reuse, R186 ;  /* 0x000000babb99723e */ /* 0x040fe200000010ff */
[----:B------:R-:W-:Y:S01]  /*6ef0*/  FADD.FTZ R187, R187, R158 ;  /* 0x0000009ebbbb7221 */ /* 0x000fe20000010000 */
[----:B------:R-:W-:-:S03]  /*6f00*/  F2FP.BF16.F32.PACK_AB R155, R191, R190 ;  /* 0x000000bebf9b723e */ /* 0x000fc600000010ff */
[----:B------:R-:W-:Y:S02]  /*6f10*/  FADD.FTZ R190, R190, R187 ;  /* 0x000000bbbebe7221 */ /* 0x000fe40000010000 */
[----:B------:R-:W2:Y:S02]  /*6f20*/  MUFU.EX2 R154, R188 ;  /* 0x000000bc009a7308 */ /* 0x000ea40000000800 */
[----:B------:R-:W-:Y:S01]  /*6f30*/  FADD.FTZ R191, R191, R190 ;  /* 0x000000bebfbf7221 */ /* 0x000fe20000010000 */
        /* <DEDUP_REMOVED lines=8> */
[----:B------:R-:W-:Y:S01]  /*6fc0*/  UMOV UR10, UR4 ;  /* 0x00000004000a7c82 */ /* 0x000fe20008000000 */
[----:B------:R-:W-:Y:S01]  /*6fd0*/  UMOV UR11, 0x40000040 ;  /* 0x40000040000b7882 */ /* 0x000fe20000000000 */
[----:B------:R-:W-:Y:S02]  /*6fe0*/  WARPGROUP.DEPBAR.LE gsb0, 0x0 ;  /* 0x00008000000079c5 */ /* 0x000fe40000010000 */
[----:B------:R-:W1:Y:S01]  /*6ff0*/  MUFU.EX2 R152, R192 ;  /* 0x000000c000987308 */ /* 0x000e620000000800 */
[----:B------:R-:W-:Y:S01]  /*7000*/  F2FP.BF16.F32.PACK_AB R153, R195, R194 ;  /* 0x000000c2c399723e */ /* 0x000fe200000010ff */
[----:B------:R-:W-:Y:S01]  /*7010*/  FADD.FTZ R194, R194, R191 ;  /* 0x000000bfc2c27221 */ /* 0x000fe20000010000 */
[----:B------:R-:W-:-:S03]  /*7020*/  F2FP.BF16.F32.PACK_AB R155, R199, R198 ;  /* 0x000000c6c79b723e */ /* 0x000fc600000010ff */
[----:B------:R-:W-:Y:S02]  /*7030*/  FADD.FTZ R195, R195, R194 ;  /* 0x000000c2c3c37221 */ /* 0x000fe40000010000 */
        /* <DEDUP_REMOVED lines=8> */
[----:B------:R-:W-:Y:S03]  /*70c0*/  HGMMA.64x256x16.F32.BF16 R24, R152, gdesc[UR8].tnspB, R24, gsb0 ;  /* 0x43e0000898187df0 */ /* 0x000fe60008001818 */
[----:B------:R-:W-:Y:S02]  /*70d0*/  WARPGROUP.DEPBAR.LE gsb0, 0x0 ;  /* 0x00008000000079c5 */ /* 0x000fe40000010000 */
[----:B------:R1:W-:Y:S02]  /*70e0*/  @!P1 SYNCS.ARRIVE.TRANS64.RED.A1T0 RZ, [R0+URZ], RZ ;  /* 0x000000ff00ff99a7 */ /* 0x0003e4000810043f */
[----:B-1----:R-:W-:-:S04]  /*70f0*/  FADD.FTZ R0, R198, R195 ;  /* 0x000000c3c6007221 */ /* 0x002fc80000010000 */
[----:B------:R-:W-:Y:S01]  /*7100*/  FADD.FTZ R0, R199, R0 ;  /* 0x00000000c7007221 */ /* 0x000fe20000010000 */
[----:B0-----:R-:W-:Y:S06]  /*7110*/  @P2 BRA `(.L_x_14223) ;  /* 0xffffffd400542947 */ /* 0x001fec000383ffff */
.L_x_14214:
[----:B------:R-:W-:-:S13]  /*7120*/  ISETP.GE.AND P2, PT, R215, R208, PT ;  /* 0x000000d0d700720c */ /* 0x000fda0003f46270 */
[----:B------:R-:W-:Y:S05]  /*7130*/  @!P2 BRA `(.L_x_14224) ;  /* 0x0000002000c0a947 */ /* 0x000fea0003800000 */
[----:B------:R-:W-:Y:S02]  /*7140*/  IMAD.MOV.U32 R201, RZ, RZ, R164 ;  /* 0x000000ffffc97224 */ /* 0x000fe400078e00a4 */
[----:B------:R-:W-:-:S07]  /*7150*/  IMAD.MOV.U32 R202, RZ, RZ, R13 ;  /* 0x000000ffffca7224 */ /* 0x000fce00078e000d */
.L_x_14233:
[----:B------:R-:W-:-:S04]  /*7160*/  UIADD3 UR36, UR36, 0x1, URZ ;  /* 0x0000000124247890 */ /* 0x000fc8000fffe03f */
[----:B------:R-:W-:-:S04]  /*7170*/  UISETP.NE.AND UP0, UPT, UR36, 0x2, UPT ;  /* 0x000000022400788c */ /* 0x000fc8000bf05270 */
[----:B------:R-:W-:Y:S02]  /*7180*/  USEL UR4, URZ, 0x1, UP0 ;  /* 0x000000013f047887 */ /* 0x000fe40008000000 */
[----:B------:R-:W-:Y:S02]  /*7190*/  USEL UR36, UR36, URZ, UP0 ;  /* 0x0000003f24247287 */ /* 0x000fe40008000000 */
[----:B------:R-:W-:Y:S01]  /*71a0*/  ULOP3.LUT UR37, UR37, UR4, URZ, 0x3c, !UPT ;  /* 0x0000000425257292 */ /* 0x000fe2000f8e3c3f */
[----:B------:R-:W-:Y:S11]  /*71b0*/  @!P0 BRA `(.L_x_14225) ;  /* 0x0000000000048947 */ /* 0x000ff60003800000 */
[----:B------:R-:W-:Y:S01]  /*71c0*/  BPT.TRAP 0x1 ;  /* 0x000000040000795c */ /* 0x000fe20000300000 */
.L_x_14225:
        /* <DEDUP_REMOVED lines=9> */
.L_x_14226:
[----:B-1----:R-:W-:Y:S05]  /*7260*/  @P2 BRA `(.L_x_14227) ;  /* 0x0000000000082947 */ /* 0x002fea0003800000 */
[----:B------:R-:W1:Y:S02]  /*7270*/  SYNCS.PHASECHK.TRANS64.TRYWAIT P2, [UR4+0x32430], R13 ;  /* 0x0324300dff0075a7 */ /* 0x000e640008040144 */
[----:B-1----:R-:W-:Y:S05]  /*7280*/  @!P2 BRA `(.L_x_14228) ;  /* 0x000000f00030a947 */ /* 0x002fea0003800000 */
.L_x_14227:
        /* <DEDUP_REMOVED lines=31> */
.L_x_14229:
[----:B------:R1:W2:Y:S01]  /*7480*/  SYNCS.PHASECHK.TRANS64.TRYWAIT P2, [UR4+0x32450], R13 ;  /* 0x0324500dff0075a7 */ /* 0x0002a20008040144 */
[----:B------:R-:W-:Y:S05]  /*7490*/  @!P0 BRA `(.L_x_14230) ;  /* 0x0000000000048947 */ /* 0x000fea0003800000 */
[----:B------:R-:W-:Y:S01]  /*74a0*/  BPT.TRAP 0x1 ;  /* 0x000000040000795c */ /* 0x000fe20000300000 */
.L_x_14230:
[----:B--2---:R-:W-:Y:S05]  /*74b0*/  @P2 BRA `(.L_x_14231) ;  /* 0x0000000000082947 */ /* 0x004fea0003800000 */
[----:B------:R-:W2:Y:S02]  /*74c0*/  SYNCS.PHASECHK.TRANS64.TRYWAIT P2, [UR4+0x32450], R13 ;  /* 0x0324500dff0075a7 */ /* 0x000ea40008040144 */
[----:B--2---:R-:W-:Y:S05]  /*74d0*/  @!P2 BRA `(.L_x_14232) ;  /* 0x000000ec00b4a947 */ /* 0x004fea0003800000 */
.L_x_14231:
[----:B------:R-:W-:Y:S01]  /*74e0*/  R2UR UR56, R10 ;  /* 0x000000000a3872ca */ /* 0x000fe200000e0000 */
[----:B------:R-:W-:Y:S01]  /*74f0*/  UIMAD UR5, UR36, 0xc00, UR7 ;  /* 0x00000c00240578a4 */ /* 0x000fe2000f8e0207 */
[----:B------:R-:W-:Y:S01]  /*7500*/  R2UR UR57, R11 ;  /* 0x000000000b3972ca */ /* 0x000fe200000e0000 */
[----:B------:R-:W-:Y:S01]  /*7510*/  WARPGROUP.ARRIVE ;  /* 0x00000000000079c5 */ /* 0x000fe20000000000 */
[----:B------:R-:W-:Y:S01]  /*7520*/  UMOV UR59, 0x40000040 ;  /* 0x40000040003b7882 */ /* 0x000fe20000000000 */
[----:B------:R-:W-:Y:S01]  /*7530*/  UIADD3 UR10, UR5, 0x300, URZ ;  /* 0x00000300050a7890 */ /* 0x000fe2000fffe03f */
[----:B------:R-:W3:Y:S01]  /*7540*/  LDC R209, c[0x0][0xa80] ;  /* 0x0002a000ffd17b82 */ /* 0x000ee20000000800 */
[----:B------:R-:W-:Y:S01]  /*7550*/  UMOV UR11, 0x40000040 ;  /* 0x40000040000b7882 */ /* 0x000fe20000000000 */
[----:B------:R-:W-:Y:S01]  /*7560*/  UMOV UR58, UR5 ;  /* 0x00000005003a7c82 */ /* 0x000fe20008000000 */
[----:B------:R-:W-:Y:S01]  /*7570*/  UIADD3 UR14, UR5, 0x302, URZ ;  /* 0x00000302050e7890 */ /* 0x000fe2000fffe03f */
[----:B------:R-:W4:Y:S01]  /*7580*/  S2R R217, SR_TID.X ;  /* 0x0000000000d97919 */ /* 0x000f220000002100 */
[----:B------:R-:W-:Y:S01]  /*7590*/  UMOV UR15, 0x40000040 ;  /* 0x40000040000f7882 */ /* 0x000fe20000000000 */
[----:B------:R-:W-:Y:S01]  /*75a0*/  UIADD3 UR18, UR5, 0x304, URZ ;  /* 0x0000030405127890 */ /* 0x000fe2000fffe03f */
[----:B------:R-:W-:Y:S01]  /*75b0*/  ISETP.GT.AND P2, PT, R215, R208, PT ;  /* 0x000000d0d700720c */ /* 0x000fe20003f44270 */
[----:B------:R-:W-:Y:S01]  /*75c0*/  UMOV UR19, 0x40000040 ;  /* 0x4000004000137882 */ /* 0x000fe20000000000 */
[----:B------:R-:W-:Y:S01]  /*75d0*/  HGMMA.64x96x16.F32.BF16 R152, gdesc[UR56], R152, gsb0 ;  /* 0x01600000389879f0 */ /* 0x000fe20008001898 */
[----:B------:R-:W-:Y:S01]  /*75e0*/  R2UR UR56, R8 ;  /* 0x00000000083872ca */ /* 0x000fe200000e0000 */
[----:B------:R-:W-:Y:S01]  /*75f0*/  UIADD3 UR58, UR5, 0x2, URZ ;  /* 0x00000002053a7890 */ /* 0x000fe2000fffe03f */
[----:B------:R-:W-:Y:S01]  /*7600*/  R2UR UR57, R9 ;  /* 0x00000000093972ca */ /* 0x000fe200000e0000 */
[----:B------:R-:W-:Y:S01]  /*7610*/  UMOV UR59, 0x40000040 ;  /* 0x40000040003b7882 */ /* 0x000fe20000000000 */
[----:B------:R-:W-:Y:S01]  /*7620*/  UIADD3 UR22, UR5, 0x306, URZ ;  /* 0x0000030605167890 */ /* 0x000fe2000fffe03f */
[----:B------:R-:W-:Y:S01]  /*7630*/  VIADD R215, R215, 0xffffffff ;  /* 0xffffffffd7d77836 */ /* 0x000fe20000000000 */
        /* <DEDUP_REMOVED lines=14> */
[----:B----4-:R-:W-:Y:S01]  /*7720*/  SHF.R.U32.HI R217, RZ, 0x7, R217 ;  /* 0x00000007ffd97819 */ /* 0x010fe200000116d9 */
        /* <DEDUP_REMOVED lines=88> */
[C---:B---3--:R-:W-:Y:S01]  /*7cb0*/  FMUL.FTZ R200, R13.reuse, R209 ;  /* 0x000000d10dc87220 */ /* 0x048fe20000410000 */
[----:B------:R-:W-:-:S03]  /*7cc0*/  FADD.FTZ R206, -R13, R202 ;  /* 0x000000ca0dce7221 */ /* 0x000fc60000010100 */
        /* <DEDUP_REMOVED lines=29> */
[----:B------:R-:W-:-:S06]  /*7ea0*/  FMUL.FTZ R24, R24, R165 ;  /* 0x000000a518187220 */ /* 0x000fcc0000410000 */
        /* <DEDUP_REMOVED lines=17> */
[C---:B0-----:R-:W-:Y:S01]  /*7fc0*/  FADD.FTZ R12, R200.reuse, R12 ;  /* 0x0000000cc80c7221 */ /* 0x041fe20000010000 */
[----:B------:R-:W-:Y:S01]  /*7fd0*/  F2FP.BF16.F32.PACK_AB R200, R200, R152 ;  /* 0x00000098c8c8723e */ /* 0x000fe200000010ff */
[-C--:B------:R-:W-:Y:S01]  /*7fe0*/  FMUL.FTZ R56, R56, R165.reuse ;  /* 0x000000a538387220 */ /* 0x080fe20000410000 */
[-C--:B------:R-:W-:Y:S01]  /*7ff0*/  FMUL.FTZ R57, R57, R165.reuse ;  /* 0x000000a539397220 */ /* 0x080fe20000410000 */
[----:B------:R-:W-:Y:S01]  /*8000*/  FADD.FTZ R12, R202, R12 ;  /* 0x0000000cca0c7221 */ /* 0x000fe20000010000 */
[-C--:B------:R-:W-:Y:S01]  /*8010*/  FMUL.FTZ R60, R60, R165.reuse ;  /* 0x000000a53c3c7220 */ /* 0x080fe20000410000 */
[-C--:B------:R-:W-:Y:S01]  /*8020*/  FMUL.FTZ R61, R61, R165.reuse ;  /* 0x000000a53d3d7220 */ /* 0x080fe20000410000 */
[----:B------:R-:W-:Y:S01]  /*8030*/  FMUL.FTZ R64, R64, R165 ;  /* 0x000000a540407220 */ /* 0x000fe20000410000 */
[----:B-1----:R-:W-:Y:S01]  /*8040*/  FADD.FTZ R152, R157, R12 ;  /* 0x0000000c9d987221 */ /* 0x002fe20000010000 */
[----:B------:R-:W-:Y:S01]  /*8050*/  FMNMX.FTZ R12, R154, R201, !PT ;  /* 0x000000c99a0c7209 */ /* 0x000fe20007810000 */
[-C--:B------:R-:W-:Y:S01]  /*8060*/  FMUL.FTZ R65, R65, R165.reuse ;  /* 0x000000a541417220 */ /* 0x080fe20000410000 */
        /* <DEDUP_REMOVED lines=82> */
[----:B0-----:R-:W-:-:S05]  /*8590*/  FMNMX.FTZ R164, R157, R164, !PT ;  /* 0x000000a49da47209 */ /* 0x001fca0007810000 */
[C---:B------:R-:W-:Y:S01]  /*85a0*/  FADD.FTZ R12, -R164.reuse, R201 ;  /* 0x000000c9a40c7221 */ /* 0x040fe20000010100 */
[-C--:B------:R-:W-:Y:S01]  /*85b0*/  FMUL.FTZ R206, R164, R209.reuse ;  /* 0x000000d1a4ce7220 */ /* 0x080fe20000410000 */
[----:B------:R-:W-:Y:S02]  /*85c0*/  MUFU.EX2 R189, R189 ;  /* 0x000000bd00bd7308 */ /* 0x000fe40000000800 */
[-C--:B------:R-:W-:Y:S01]  /*85d0*/  FMUL.FTZ R12, R12, R209.reuse ;  /* 0x000000d10c0c7220 */ /* 0x080fe20000410000 */
[-CC-:B------:R-:W-:Y:S01]  /*85e0*/  FFMA.FTZ R155, R155, R209.reuse, -R206.reuse ;  /* 0x000000d19b9b7223 */ /* 0x180fe200000108ce */
        /* <DEDUP_REMOVED lines=8> */
[----:B------:R-:W-:-:S04]  /*8670*/  FFMA.FTZ R199, R199, R209, -R206 ;  /* 0x000000d1c7c77223 */ /* 0x000fc800000108ce */
[----:B------:R-:W-:Y:S01]  /*8680*/  MUFU.EX2 R154, R154 ;  /* 0x0000009a009a7308 */ /* 0x000fe20000000800 */
[----:B0-----:R-:W-:Y:S01]  /*8690*/  IMAD.U32 R12, RZ, RZ, UR4 ;  /* 0x00000004ff0c7e24 */ /* 0x001fe2000f8e00ff */
[----:B------:R-:W-:-:S03]  /*86a0*/  UIMAD UR4, UR36, 0xc00, UR6 ;  /* 0x00000c00240478a4 */ /* 0x000fc6000f8e0206 */
[C---:B------:R-:W-:Y:S02]  /*86b0*/  @!P1 VIADD R157, R12.reuse, 0x32440 ;  /* 0x000324400c9d9836 */ /* 0x040fe40000000000 */
[----:B------:R-:W-:Y:S01]  /*86c0*/  @!P1 VIADD R12, R12, 0x32460 ;  /* 0x000324600c0c9836 */ /* 0x000fe20000000000 */
[----:B------:R-:W-:Y:S01]  /*86d0*/  MUFU.EX2 R158, R158 ;  /* 0x0000009e009e7308 */ /* 0x000fe20000000800 */
[-C--:B-1----:R-:W-:Y:S01]  /*86e0*/  FMUL.FTZ R26, R26, R207.reuse ;  /* 0x000000cf1a1a7220 */ /* 0x082fe20000410000 */
[----:B------:R-:W-:Y:S01]  /*86f0*/  @!P1 PRMT R157, RZ, 0x654, R157 ;  /* 0x00000654ff9d9816 */ /* 0x000fe2000000009d */
[----:B------:R0:W-:Y:S06]  /*8700*/  BAR.ARV R165, 0x100 ;  /* 0x000400a50000751d */ /* 0x0001ec0000002000 */
[----:B------:R1:W-:Y:S01]  /*8710*/  @!P1 SYNCS.ARRIVE.TRANS64.RED.A1T0 RZ, [R157+URZ], RZ ;  /* 0x000000ff9dff99a7 */ /* 0x0003e2000810043f */
        /* <DEDUP_REMOVED lines=8> */
[----:B-1----:R1:W2:Y:S01]  /*87a0*/  MUFU.EX2 R157, R155 ;  /* 0x0000009b009d7308 */ /* 0x0022a20000000800 */
        /* <DEDUP_REMOVED lines=59> */
[----:B------:R-:W-:Y:S01]  /*8b60*/  UMOV UR10, UR4 ;  /* 0x00000004000a7c82 */ /* 0x000fe20008000000 */
[----:B------:R-:W-:Y:S01]  /*8b70*/  F2FP.BF16.F32.PACK_AB R203, R159, R158 ;  /* 0x0000009e9fcb723e */ /* 0x000fe200000010ff */
[----:B-1----:R1:W2:Y:S01]  /*8b80*/  MUFU.EX2 R155, R160 ;  /* 0x000000a0009b7308 */ /* 0x0022a20000000800 */
[----:B------:R-:W-:Y:S01]  /*8b90*/  FFMA.FTZ R0, R207, R0, R154 ;  /* 0x00000000cf007223 */ /* 0x000fe2000001009a */
[----:B------:R-:W-:Y:S01]  /*8ba0*/  @!P1 PRMT R12, RZ, 0x654, R12 ;  /* 0x00000654ff0c9816 */ /* 0x000fe2000000000c */
[----:B------:R-:W-:-:S02]  /*8bb0*/  WARPGROUP.ARRIVE ;  /* 0x00000000000079c5 */ /* 0x000fc40000000000 */
[----:B------:R-:W-:-:S03]  /*8bc0*/  FADD.FTZ R0, R157, R0 ;  /* 0x000000009d007221 */ /* 0x000fc60000010000 */
[----:B------:R-:W-:Y:S01]  /*8bd0*/  MUFU.EX2 R192, R192 ;  /* 0x000000c000c07308 */ /* 0x000fe20000000800 */
[----:B------:R-:W-:Y:S01]  /*8be0*/  HGMMA.64x256x16.F32.BF16 R24, R200, gdesc[UR8].tnspB, R24, gsb0 ;  /* 0x43e00008c8187df0 */ /* 0x000fe20008001818 */
[-CC-:B-1----:R-:W-:Y:S01]  /*8bf0*/  FFMA.FTZ R160, R163, R209.reuse, -R206.reuse ;  /* 0x000000d1a3a07223 */ /* 0x182fe200000108ce */
[-CC-:B------:R-:W-:Y:S01]  /*8c00*/  FFMA.FTZ R163, R167, R209.reuse, -R206.reuse ;  /* 0x000000d1a7a37223 */ /* 0x180fe200000108ce */
[----:B------:R-:W-:Y:S01]  /*8c10*/  UIADD3 UR10, UR4, 0x80, URZ ;  /* 0x00000080040a7890 */ /* 0x000fe2000fffe03f */
[----:B------:R-:W-:Y:S01]  /*8c20*/  FFMA.FTZ R167, R174, R209, -R206 ;  /* 0x000000d1aea77223 */ /* 0x000fe200000108ce */
[----:B------:R-:W-:Y:S01]  /*8c30*/  UMOV UR11, 0x40000040 ;  /* 0x40000040000b7882 */ /* 0x000fe20000000000 */
[----:B------:R-:W-:Y:S01]  /*8c40*/  FADD.FTZ R158, R158, R0 ;  /* 0x000000009e9e7221 */ /* 0x000fe20000010000 */
[----:B------:R-:W-:Y:S01]  /*8c50*/  MUFU.EX2 R160, R160 ;  /* 0x000000a000a07308 */ /* 0x000fe20000000800 */
[----:B--2---:R-:W-:Y:S02]  /*8c60*/  FADD.FTZ R152, R155, R152 ;  /* 0x000000989b987221 */ /* 0x004fe40000010000 */
[----:B------:R-:W-:-:S05]  /*8c70*/  FADD.FTZ R158, R159, R158 ;  /* 0x0000009e9f9e7221 */ /* 0x000fca0000010000 */
[----:B------:R-:W-:Y:S08]  /*8c80*/  MUFU.EX2 R163, R163 ;  /* 0x000000a300a37308 */ /* 0x000ff00000000800 */
[----:B------:R-:W-:Y:S08]  /*8c90*/  MUFU.EX2 R167, R167 ;  /* 0x000000a700a77308 */ /* 0x000ff00000000800 */
[----:B------:R-:W1:Y:S08]  /*8ca0*/  MUFU.EX2 R0, R175 ;  /* 0x000000af00007308 */ /* 0x000e700000000800 */
[----:B------:R-:W-:Y:S08]  /*8cb0*/  MUFU.EX2 R193, R193 ;  /* 0x000000c100c17308 */ /* 0x000ff00000000800 */
[----:B------:R-:W-:Y:S01]  /*8cc0*/  MUFU.EX2 R196, R196 ;  /* 0x000000c400c47308 */ /* 0x000fe20000000800 */
[----:B-1----:R-:W-:-:S07]  /*8cd0*/  F2FP.BF16.F32.PACK_AB R159, R0, R167 ;  /* 0x000000a7009f723e */ /* 0x002fce00000010ff */
[----:B------:R-:W-:Y:S08]  /*8ce0*/  MUFU.EX2 R197, R197 ;  /* 0x000000c500c57308 */ /* 0x000ff00000000800 */
[----:B------:R-:W-:Y:S08]  /*8cf0*/  MUFU.EX2 R194, R194 ;  /* 0x000000c200c27308 */ /* 0x000ff00000000800 */
[----:B------:R-:W-:Y:S08]  /*8d00*/  MUFU.EX2 R195, R195 ;  /* 0x000000c300c37308 */ /* 0x000ff00000000800 */
[----:B------:R-:W-:Y:S08]  /*8d10*/  MUFU.EX2 R198, R198 ;  /* 0x000000c600c67308 */ /* 0x000ff00000000800 */
[----:B------:R-:W-:Y:S01]  /*8d20*/  MUFU.EX2 R199, R199 ;  /* 0x000000c700c77308 */ /* 0x000fe20000000800 */
[----:B------:R-:W-:-:S02]  /*8d30*/  WARPGROUP.DEPBAR.LE gsb0, 0x0 ;  /* 0x00008000000079c5 */ /* 0x000fc40000010000 */
[-CC-:B------:R-:W-:Y:S01]  /*8d40*/  FFMA.FTZ R200, R162, R209.reuse, -R206.reuse ;  /* 0x000000d1a2c87223 */ /* 0x180fe200000108ce */
[----:B------:R-:W-:-:S04]  /*8d50*/  FFMA.FTZ R162, R166, R209, -R206 ;  /* 0x000000d1a6a27223 */ /* 0x000fc800000108ce */
[----:B------:R-:W1:Y:S01]  /*8d60*/  MUFU.EX2 R201, R161 ;  /* 0x000000a100c97308 */ /* 0x000e620000000800 */
[----:B------:R-:W-:-:S07]  /*8d70*/  IMAD.MOV.U32 R202, RZ, RZ, R13 ;  /* 0x000000ffffca7224 */ /* 0x000fce00078e000d */
[----:B------:R-:W2:Y:S08]  /*8d80*/  MUFU.EX2 R161, R153 ;  /* 0x0000009900a17308 */ /* 0x000eb00000000800 */
[----:B------:R-:W3:Y:S01]  /*8d90*/  MUFU.EX2 R200, R200 ;  /* 0x000000c800c87308 */ /* 0x000ee20000000800 */
[C---:B-1----:R-:W-:Y:S01]  /*8da0*/  FADD.FTZ R166, R201.reuse, R152 ;  /* 0x00000098c9a67221 */ /* 0x042fe20000010000 */
[----:B------:R-:W-:Y:S01]  /*8db0*/  F2FP.BF16.F32.PACK_AB R152, R201, R155 ;  /* 0x0000009bc998723e */ /* 0x000fe200000010ff */
[----:B------:R-:W-:-:S05]  /*8dc0*/  IMAD.MOV.U32 R201, RZ, RZ, R164 ;  /* 0x000000ffffc97224 */ /* 0x000fca00078e00a4 */
[----:B------:R-:W1:Y:S01]  /*8dd0*/  MUFU.EX2 R162, R162 ;  /* 0x000000a200a27308 */ /* 0x000e620000000800 */
[----:B--2---:R-:W-:Y:S02]  /*8de0*/  F2FP.BF16.F32.PACK_AB R154, R156, R161 ;  /* 0x000000a19c9a723e */ /* 0x004fe400000010ff */
[----:B---3--:R-:W-:Y:S01]  /*8df0*/  F2FP.BF16.F32.PACK_AB R153, R160, R200 ;  /* 0x000000c8a099723e */ /* 0x008fe200000010ff */
[----:B------:R-:W-:Y:S01]  /*8e00*/  FADD.FTZ R200, R200, R158 ;  /* 0x0000009ec8c87221 */ /* 0x000fe20000010000 */
[----:B------:R-:W-:-:S03]  /*8e10*/  F2FP.BF16.F32.PACK_AB R158, R173, R172 ;  /* 0x000000acad9e723e */ /* 0x000fc600000010ff */
[----:B------:R-:W-:Y:S01]  /*8e20*/  FADD.FTZ R200, R160, R200 ;  /* 0x000000c8a0c87221 */ /* 0x000fe20000010000 */
[----:B------:R-:W-:Y:S02]  /*8e30*/  F2FP.BF16.F32.PACK_AB R160, R177, R176 ;  /* 0x000000b0b1a0723e */ /* 0x000fe400000010ff */
[----:B-1----:R-:W-:Y:S01]  /*8e40*/  F2FP.BF16.F32.PACK_AB R155, R163, R162 ;  /* 0x000000a2a39b723e */ /* 0x002fe200000010ff */
[----:B------:R-:W-:Y:S01]  /*8e50*/  FADD.FTZ R200, R162, R200 ;  /* 0x000000c8a2c87221 */ /* 0x000fe20000010000 */
[----:B------:R-:W-:Y:S02]  /*8e60*/  F2FP.BF16.F32.PACK_AB R162, R181, R180 ;  /* 0x000000b4b5a2723e */ /* 0x000fe400000010ff */
[----:B------:R-:W-:-:S06]  /*8e70*/  WARPGROUP.ARRIVE ;  /* 0x00000000000079c5 */ /* 0x000fcc0000000000 */
[----:B------:R-:W-:Y:S01]  /*8e80*/  HGMMA.64x256x16.F32.BF16 R24, R152, gdesc[UR8].tnspB, R24, gsb0 ;  /* 0x43e0000898187df0 */ /* 0x000fe20008001818 */
[----:B------:R-:W-:Y:S01]  /*8e90*/  UIADD3 UR10, UR4, 0x100, URZ ;  /* 0x00000100040a7890 */ /* 0x000fe2000fffe03f */
[----:B------:R-:W-:Y:S01]  /*8ea0*/  UMOV UR11, 0x40000040 ;  /* 0x40000040000b7882 */ /* 0x000fe20000000000 */
[----:B------:R-:W-:Y:S02]  /*8eb0*/  WARPGROUP.DEPBAR.LE gsb0, 0x0 ;  /* 0x00008000000079c5 */ /* 0x000fe40000010000 */
[-CC-:B------:R-:W-:Y:S01]  /*8ec0*/  FFMA.FTZ R152, R170, R209.reuse, -R206.reuse ;  /* 0x000000d1aa987223 */ /* 0x180fe200000108ce */
[----:B------:R-:W-:Y:S01]  /*8ed0*/  FFMA.FTZ R153, R171, R209, -R206 ;  /* 0x000000d1ab997223 */ /* 0x000fe200000108ce */
[----:B------:R-:W-:-:S04]  /*8ee0*/  FADD.FTZ R154, R161, R166 ;  /* 0x000000a6a19a7221 */ /* 0x000fc80000010000 */
[----:B------:R-:W1:Y:S01]  /*8ef0*/  MUFU.EX2 R152, R152 ;  /* 0x0000009800987308 */ /* 0x000e620000000800 */
[----:B------:R-:W-:Y:S01]  /*8f00*/  FADD.FTZ R154, R156, R154 ;  /* 0x0000009a9c9a7221 */ /* 0x000fe20000010000 */
[----:B------:R-:W-:-:S03]  /*8f10*/  F2FP.BF16.F32.PACK_AB R156, R169, R168 ;  /* 0x000000a8a99c723e */ /* 0x000fc600000010ff */
[----:B------:R-:W-:-:S03]  /*8f20*/  FADD.FTZ R154, R168, R154 ;  /* 0x0000009aa89a7221 */ /* 0x000fc60000010000 */
[----:B------:R-:W2:Y:S01]  /*8f30*/  MUFU.EX2 R153, R153 ;  /* 0x0000009900997308 */ /* 0x000ea20000000800 */
[----:B------:R-:W-:Y:S01]  /*8f40*/  FADD.FTZ R169, R169, R154 ;  /* 0x0000009aa9a97221 */ /* 0x000fe20000010000 */
[----:B------:R-:W-:-:S03]  /*8f50*/  FADD.FTZ R154, R163, R200 ;  /* 0x000000c8a39a7221 */ /* 0x000fc60000010000 */
[----:B------:R-:W-:Y:S01]  /*8f60*/  FADD.FTZ R172, R172, R169 ;  /* 0x000000a9acac7221 */ /* 0x000fe20000010000 */
[----:B-1----:R-:W-:-:S03]  /*8f70*/  FADD.FTZ R154, R152, R154 ;  /* 0x0000009a989a7221 */ /* 0x002fc60000010000 */
[----:B------:R-:W-:-:S04]  /*8f80*/  FADD.FTZ R172, R173, R172 ;  /* 0x000000acadac7221 */ /* 0x000fc80000010000 */
[----:B------:R-:W-:Y:S01]  /*8f90*/  FADD.FTZ R172, R176, R172 ;  /* 0x000000acb0ac7221 */ /* 0x000fe20000010000 */
[C---:B--2---:R-:W-:Y:S01]  /*8fa0*/  F2FP.BF16.F32.PACK_AB R157, R153.reuse, R152 ;  /* 0x00000098999d723e */ /* 0x044fe200000010ff */
[----:B------:R-:W-:Y:S01]  /*8fb0*/  FADD.FTZ R166, R153, R154 ;  /* 0x0000009a99a67221 */ /* 0x000fe20000010000 */
[----:B------:R-:W-:Y:S01]  /*8fc0*/  F2FP.BF16.F32.PACK_AB R152, R185, R184 ;  /* 0x000000b8b998723e */ /* 0x000fe200000010ff */
[----:B------:R-:W-:Y:S01]  /*8fd0*/  FADD.FTZ R172, R177, R172 ;  /* 0x000000acb1ac7221 */ /* 0x000fe20000010000 */
[----:B------:R-:W-:Y:S01]  /*8fe0*/  WARPGROUP.ARRIVE ;  /* 0x00000000000079c5 */ /* 0x000fe20000000000 */
[----:B------:R-:W-:Y:S01]  /*8ff0*/  F2FP.BF16.F32.PACK_AB R154, R189, R188 ;  /* 0x000000bcbd9a723e */ /* 0x000fe200000010ff */
[----:B------:R-:W-:Y:S01]  /*9000*/  FADD.FTZ R166, R167, R166 ;  /* 0x000000a6a7a67221 */ /* 0x000fe20000010000 */
[----:B------:R-:W-:-:S03]  /*9010*/  FADD.FTZ R172, R180, R172 ;  /* 0x000000acb4ac7221 */ /* 0x000fc60000010000 */
[----:B------:R-:W-:Y:S01]  /*9020*/  HGMMA.64x256x16.F32.BF16 R24, R156, gdesc[UR8].tnspB, R24, gsb0 ;  /* 0x43e000089c187df0 */ /* 0x000fe20008001818 */
[----:B------:R-:W-:Y:S01]  /*9030*/  UIADD3 UR10, UR4, 0x180, URZ ;  /* 0x00000180040a7890 */ /* 0x000fe2000fffe03f */
[----:B------:R-:W-:Y:S01]  /*9040*/  FADD.FTZ R166, R0, R166 ;  /* 0x000000a600a67221 */ /* 0x000fe20000010000 */
[----:B------:R-:W-:Y:S01]  /*9050*/  UMOV UR11, 0x40000040 ;  /* 0x40000040000b7882 */ /* 0x000fe20000000000 */
[----:B------:R-:W-:-:S04]  /*9060*/  FADD.FTZ R172, R181, R172 ;  /* 0x000000acb5ac7221 */ /* 0x000fc80000010000 */
[----:B------:R-:W-:-:S04]  /*9070*/  FADD.FTZ R172, R184, R172 ;  /* 0x000000acb8ac7221 */ /* 0x000fc80000010000 */
[----:B------:R-:W-:-:S04]  /*9080*/  FADD.FTZ R172, R185, R172 ;  /* 0x000000acb9ac7221 */ /* 0x000fc80000010000 */
        /* <DEDUP_REMOVED lines=17> */
[----:B------:R-:W-:-:S06]  /*91a0*/  WARPGROUP.ARRIVE ;  /* 0x00000000000079c5 */ /* 0x000fcc0000000000 */
[----:B------:R-:W-:Y:S01]  /*91b0*/  HGMMA.64x256x16.F32.BF16 R24, R160, gdesc[UR8].tnspB, R24, gsb0 ;  /* 0x43e00008a0187df0 */ /* 0x000fe20008001818 */
[----:B------:R-:W-:Y:S01]  /*91c0*/  UIADD3 UR10, UR4, 0x200, URZ ;  /* 0x00000200040a7890 */ /* 0x000fe2000fffe03f */
[----:B------:R-:W-:Y:S01]  /*91d0*/  UMOV UR11, 0x40000040 ;  /* 0x40000040000b7882 */ /* 0x000fe20000000000 */
[----:B------:R-:W-:Y:S01]  /*91e0*/  UIADD3 UR4, UR4, 0x280, URZ ;  /* 0x0000028004047890 */ /* 0x000fe2000fffe03f */
[----:B------:R-:W-:Y:S02]  /*91f0*/  WARPGROUP.DEPBAR.LE gsb0, 0x0 ;  /* 0x00008000000079c5 */ /* 0x000fe40000010000 */
[-CC-:B------:R-:W-:Y:S01]  /*9200*/  FFMA.FTZ R160, R186, R209.reuse, -R206.reuse ;  /* 0x000000d1baa07223 */ /* 0x180fe200000108ce */
[-CC-:B------:R-:W-:Y:S01]  /*9210*/  FFMA.FTZ R161, R187, R209.reuse, -R206.reuse ;  /* 0x000000d1bba17223 */ /* 0x180fe200000108ce */
[-CC-:B------:R-:W-:Y:S01]  /*9220*/  FFMA.FTZ R162, R190, R209.reuse, -R206.reuse ;  /* 0x000000d1bea27223 */ /* 0x180fe200000108ce */
[----:B------:R-:W-:-:S03]  /*9230*/  FFMA.FTZ R163, R191, R209, -R206 ;  /* 0x000000d1bfa37223 */ /* 0x000fc600000108ce */
[----:B------:R-:W1:Y:S08]  /*9240*/  MUFU.EX2 R160, R160 ;  /* 0x000000a000a07308 */ /* 0x000e700000000800 */
[----:B------:R-:W2:Y:S08]  /*9250*/  MUFU.EX2 R161, R161 ;  /* 0x000000a100a17308 */ /* 0x000eb00000000800 */
[----:B------:R-:W3:Y:S01]  /*9260*/  MUFU.EX2 R162, R162 ;  /* 0x000000a200a27308 */ /* 0x000ee20000000800 */
[----:B-1----:R-:W-:-:S07]  /*9270*/  FADD.FTZ R158, R160, R158 ;  /* 0x0000009ea09e7221 */ /* 0x002fce0000010000 */
[----:B------:R-:W1:Y:S01]  /*9280*/  MUFU.EX2 R163, R163 ;  /* 0x000000a300a37308 */ /* 0x000e620000000800 */
[C---:B--2---:R-:W-:Y:S01]  /*9290*/  F2FP.BF16.F32.PACK_AB R153, R161.reuse, R160 ;  /* 0x000000a0a199723e */ /* 0x044fe200000010ff */
[----:B------:R-:W-:-:S04]  /*92a0*/  FADD.FTZ R158, R161, R158 ;  /* 0x0000009ea19e7221 */ /* 0x000fc80000010000 */
[----:B---3--:R-:W-:Y:S01]  /*92b0*/  FADD.FTZ R158, R162, R158 ;  /* 0x0000009ea29e7221 */ /* 0x008fe20000010000 */
[----:B-1----:R-:W-:-:S03]  /*92c0*/  F2FP.BF16.F32.PACK_AB R155, R163, R162 ;  /* 0x000000a2a39b723e */ /* 0x002fc600000010ff */
[----:B------:R-:W-:Y:S01]  /*92d0*/  FADD.FTZ R163, R163, R158 ;  /* 0x0000009ea3a37221 */ /* 0x000fe20000010000 */
[----:B------:R-:W-:-:S06]  /*92e0*/  WARPGROUP.ARRIVE ;  /* 0x00000000000079c5 */ /* 0x000fcc0000000000 */
        /* <DEDUP_REMOVED lines=11> */
[----:B------:R-:W-:-:S03]  /*93a0*/  FADD.FTZ R195, R195, R194 ;  /* 0x000000c2c3c37221 */ /* 0x000fc60000010000 */
[----:B------:R-:W-:Y:S01]  /*93b0*/  WARPGROUP.ARRIVE ;  /* 0x00000000000079c5 */ /* 0x000fe20000000000 */
[----:B------:R-:W-:-:S04]  /*93c0*/  FADD.FTZ R0, R198, R195 ;  /* 0x000000c3c6007221 */ /* 0x000fc80000010000 */
[----:B------:R-:W-:-:S08]  /*93d0*/  FADD.FTZ R0, R199, R0 ;  /* 0x00000000c7007221 */ /* 0x000fd00000010000 */
[----:B------:R-:W-:Y:S03]  /*93e0*/  HGMMA.64x256x16.F32.BF16 R24, R152, gdesc[UR8].tnspB, R24, gsb0 ;  /* 0x43e0000898187df0 */ /* 0x000fe60008001818 */
[----:B------:R-:W-:Y:S02]  /*93f0*/  WARPGROUP.DEPBAR.LE gsb0, 0x0 ;  /* 0x00008000000079c5 */ /* 0x000fe40000010000 */
[----:B------:R1:W-:Y:S02]  /*9400*/  @!P1 SYNCS.ARRIVE.TRANS64.RED.A1T0 RZ, [R12+URZ], RZ ;  /* 0x000000ff0cff99a7 */ /* 0x0003e4000810043f */
[----:B-1----:R-:W-:-:S04]  /*9410*/  FADD.FTZ R12, R196, R193 ;  /* 0x000000c1c40c7221 */ /* 0x002fc80000010000 */
[----:B------:R-:W-:Y:S01]  /*9420*/  FADD.FTZ R12, R197, R12 ;  /* 0x0000000cc50c7221 */ /* 0x000fe20000010000 */
[----:B0-----:R-:W-:Y:S06]  /*9430*/  @P2 BRA `(.L_x_14233) ;  /* 0xffffffdc00482947 */ /* 0x001fec000383ffff */
.L_x_14224:
[----:B------:R-:W2:Y:S01]  /*9440*/  LDL.LU R152, [R1+0x24] ;  /* 0x0000240001987983 */ /* 0x000ea20000300800 */
[----:B------:R-:W-:Y:S01]  /*9450*/  UIADD3 UR36, UR36, 0x1, URZ ;  /* 0x0000000124247890 */ /* 0x000fe2000fffe03f */
[----:B------:R0:W-:Y:S06]  /*9460*/  BAR.ARV R165, 0x100 ;  /* 0x000400a50000751d */ /* 0x0001ec0000002000 */
[----:B------:R-:W-:Y:S02]  /*9470*/  UISETP.NE.AND UP0, UPT, UR36, 0x2, UPT ;  /* 0x000000022400788c */ /* 0x000fe4000bf05270 */
[----:B------:R-:W-:Y:S06]  /*9480*/  BAR.ARV 0x8, 0x180 ;  /* 0x0206000000007b1d */ /* 0x000fec0000002000 */
[----:B------:R-:W-:Y:S01]  /*9490*/  USEL UR4, URZ, 0x1, UP0 ;  /* 0x000000013f047887 */ /* 0x000fe20008000000 */
[----:B------:R-:W-:Y:S01]  /*94a0*/  PLOP3.LUT P0, PT, PT, PT, PT, 0x8, 0x0 ;  /* 0x000000000000781c */ /* 0x000fe20003f0e170 */
[----:B------:R-:W1:Y:S01]  /*94b0*/  SHFL.BFLY PT, R3, R12, 0x2, 0x1f ;  /* 0x0c401f000c037f89 */ /* 0x000e6200000e0000 */
[----:B------:R-:W-:-:S02]  /*94c0*/  USEL UR36, UR36, URZ, UP0 ;  /* 0x0000003f24247287 */ /* 0x000fc40008000000 */
[----:B------:R-:W-:Y:S01]  /*94d0*/  ULOP3.LUT UR37, UR37, UR4, URZ, 0x3c, !UPT ;  /* 0x0000000425257292 */ /* 0x000fe2000f8e3c3f */
[----:B------:R-:W3:Y:S01]  /*94e0*/  SHFL.BFLY PT, R5, R0, 0x2, 0x1f ;  /* 0x0c401f0000057f89 */ /* 0x000ee200000e0000 */
[----:B-1----:R-:W-:Y:S01]  /*94f0*/  FADD.FTZ R3, R3, R12 ;  /* 0x0000000c03037221 */ /* 0x002fe20000010000 */
[----:B---3--:R-:W-:-:S04]  /*9500*/  FADD.FTZ R5, R5, R0 ;  /* 0x0000000005057221 */ /* 0x008fc80000010000 */
[----:B------:R-:W1:Y:S01]  /*9510*/  SHFL.BFLY PT, R2, R3, 0x1, 0x1f ;  /* 0x0c201f0003027f89 */ /* 0x000e6200000e0000 */
[----:B------:R-:W-:-:S03]  /*9520*/  IMAD.MOV.U32 R0, RZ, RZ, RZ ;  /* 0x000000ffff007224 */ /* 0x000fc600078e00ff */
[----:B------:R-:W3:Y:S01]  /*9530*/  SHFL.BFLY PT, R4, R5, 0x1, 0x1f ;  /* 0x0c201f0005047f89 */ /* 0x000ee200000e0000 */
[----:B-1----:R-:W-:Y:S01]  /*9540*/  FADD.FTZ R6, R3, R2 ;  /* 0x0000000203067221 */ /* 0x002fe20000010000 */
[----:B------:R-:W-:Y:S02]  /*9550*/  IMAD.MOV.U32 R2, RZ, RZ, RZ ;  /* 0x000000ffff027224 */ /* 0x000fe400078e00ff */
[----:B------:R-:W-:Y:S02]  /*9560*/  IMAD.MOV.U32 R3, RZ, RZ, -0x800000 ;  /* 0xff800000ff037424 */ /* 0x000fe400078e00ff */
[----:B---3--:R-:W-:Y:S01]  /*9570*/  FADD.FTZ R7, R5, R4 ;  /* 0x0000000405077221 */ /* 0x008fe20000010000 */
[----:B------:R-:W-:-:S04]  /*9580*/  FSETP.NE.FTZ.AND P1, PT, R6, RZ, PT ;  /* 0x000000ff0600720b */ /* 0x000fc80003f35000 */
[----:B------:R-:W-:-:S09]  /*9590*/  FSETP.NE.FTZ.AND P2, PT, R7, RZ, PT ;  /* 0x000000ff0700720b */ /* 0x000fd20003f55000 */
[----:B------:R-:W1:Y:S08]  /*95a0*/  @P1 MUFU.LG2 R4, R6 ;  /* 0x0000000600041308 */ /* 0x000e700000000c00 */
[----:B------:R-:W3:Y:S08]  /*95b0*/  @P2 MUFU.LG2 R5, R7 ;  /* 0x0000000700052308 */ /* 0x000ef00000000c00 */
[----:B------:R4:W5:Y:S01]  /*95c0*/  @P1 MUFU.RCP R2, R6 ;  /* 0x0000000600021308 */ /* 0x0009620000001000 */
[----:B-1----:R-:W-:-:S07]  /*95d0*/  @P1 FMUL.FTZ R4, R4, 0.69314718246459960938 ;  /* 0x3f31721804041820 */ /* 0x002fce0000410000 */
[----:B------:R-:W1:Y:S01]  /*95e0*/  @P2 MUFU.RCP R0, R7 ;  /* 0x0000000700002308 */ /* 0x000e620000001000 */
[C---:B----4-:R-:W-:Y:S01]  /*95f0*/  @P1 FMUL.FTZ R6, R209.reuse, 0.69314718246459960938 ;  /* 0x3f317218d1061820 */ /* 0x050fe20000410000 */
[----:B------:R-:W-:Y:S01]  /*9600*/  @P2 FMUL.FTZ R209, R209, 0.69314718246459960938 ;  /* 0x3f317218d1d12820 */ /* 0x000fe20000410000 */
[----:B---3--:R-:W-:Y:S02]  /*9610*/  @P2 FMUL.FTZ R5, R5, 0.69314718246459960938 ;  /* 0x3f31721805052820 */ /* 0x008fe40000410000 */
[----:B------:R-:W-:Y:S01]  /*9620*/  @P1 FFMA.FTZ R3, R6, R13, R4 ;  /* 0x0000000d06031223 */ /* 0x000fe20000010004 */
        /* <DEDUP_REMOVED lines=132> */
.L_x_14202:
[----:B------:R-:W1:Y:S01]  /*9e70*/  S2R R5, SR_CgaCtaId ;  /* 0x0000000000057919 */ /* 0x000e620000008800 */
[----:B------:R-:W-:Y:S01]  /*9e80*/  MOV R0, 0x400 ;  /* 0x0000040000007802 */ /* 0x000fe20000000f00 */
[----:B------:R-:W-:Y:S01]  /*9e90*/  BSSY B0, `(.L_x_14234) ;  /* 0x000046a000007945 */ /* 0x000fe20003800000 */
[----:B------:R-:W-:Y:S02]  /*9ea0*/  BAR.SYNC.DEFER_BLOCKING 0x5, 0x180 ;  /* 0x0146000000007b1d */ /* 0x000fe40000010000 */
[----:B-1----:R-:W-:-:S05]  /*9eb0*/  LEA R0, R5, R0, 0x18 ;  /* 0x0000000005007211 */ /* 0x002fca00078ec0ff */
[----:B------:R1:W2:Y:S01]  /*9ec0*/  LDS.128 R4, [R0+0x324d0] ;  /* 0x0324d00000047984 */ /* 0x0002a20000000c00 */
[----:B------:R-:W-:Y:S06]  /*9ed0*/  BAR.ARV 0x4, 0x180 ;  /* 0x0106000000007b1d */ /* 0x000fec0000002000 */
[----:B------:R-:W-:Y:S05]  /*9ee0*/  @P0 BRA `(.L_x_14235) ;  /* 0x0000003400fc0947 */ /* 0x000fea0003800000 */
[----:B------:R-:W0:Y:S01]  /*9ef0*/  LDL R8, [R1+0x80] ;  /* 0x0000800001087983 */ /* 0x000e220000100800 */
[----:B------:R-:W3:Y:S01]  /*9f00*/  S2R R9, SR_SWINHI ;  /* 0x0000000000097919 */ /* 0x000ee20000002f00 */
[----:B------:R-:W-:Y:S01]  /*9f10*/  F2FP.BF16.F32.PACK_AB R10, R29, R28 ;  /* 0x0000001c1d0a723e */ /* 0x000fe200000010ff */
[----:B------:R-:W-:Y:S01]  /*9f20*/  ULDC.64 UR4, c[0x0][0xd08] ;  /* 0x0003420000047ab9 */ /* 0x000fe20000000a00 */
[----:B------:R-:W-:Y:S01]  /*9f30*/  F2FP.BF16.F32.PACK_AB R11, R31, R30 ;  /* 0x0000001e1f0b723e */ /* 0x000fe200000010ff */
[----:B------:R-:W4:Y:S01]  /*9f40*/  LDL R163, [R1+0x20] ;  /* 0x0000200001a37983 */ /* 0x000f220000100800 */
[----:B------:R-:W-:Y:S02]  /*9f50*/  MOV R16, R0 ;  /* 0x0000000000107202 */ /* 0x000fe40000000f00 */
[----:B---3--:R-:W-:Y:S02]  /*9f60*/  MOV R17, R9 ;  /* 0x0000000900117202 */ /* 0x008fe40000000f00 */
[----:B------:R-:W-:-:S02]  /*9f70*/  F2FP.BF16.F32.PACK_AB R14, R37, R36 ;  /* 0x00000024250e723e */ /* 0x000fc400000010ff */
[----:B------:R-:W-:Y:S01]  /*9f80*/  F2FP.BF16.F32.PACK_AB R15, R39, R38 ;  /* 0x00000026270f723e */ /* 0x000fe200000010ff */
[----:B------:R-:W-:Y:S01]  /*9f90*/  BAR.SYNC.DEFER_BLOCKING 0x1, 0x100 ;  /* 0x0044000000007b1d */ /* 0x000fe20000010000 */
[----:B0-----:R-:W-:-:S03]  /*9fa0*/  IMAD.WIDE R152, R8, 0x2, R16 ;  /* 0x0000000208987825 */ /* 0x001fc600078e0210 */
[C---:B------:R-:W-:Y:S02]  /*9fb0*/  LOP3.LUT R9, R152.reuse, 0x380, RZ, 0xc0, !PT ;  /* 0x0000038098097812 */ /* 0x040fe400078ec0ff */
[----:B------:R-:W-:Y:S02]  /*9fc0*/  IADD3 R23, P0, R152, 0x40, RZ ;  /* 0x0000004098177810 */ /* 0x000fe40007f1e0ff */
[----:B------:R-:W-:Y:S02]  /*9fd0*/  SHF.R.U64 R9, R9, 0x3, RZ ;  /* 0x0000000309097819 */ /* 0x000fe400000012ff */
[----:B------:R-:W-:Y:S02]  /*9fe0*/  LOP3.LUT R22, R23, 0x380, RZ, 0xc0, !PT ;  /* 0x0000038017167812 */ /* 0x000fe400078ec0ff */
[----:B------:R-:W-:Y:S01]  /*9ff0*/  LOP3.LUT R8, R9, R152, RZ, 0x3c, !PT ;  /* 0x0000009809087212 */ /* 0x000fe200078e3cff */
[----:B------:R-:W-:Y:S01]  /*a000*/  IMAD.MOV.U32 R9, RZ, RZ, R153 ;  /* 0x000000ffff097224 */ /* 0x000fe200078e0099 */
[----:B------:R-:W-:-:S02]  /*a010*/  SHF.R.U64 R22, R22, 0x3, RZ ;  /* 0x0000000316167819 */ /* 0x000fc400000012ff */
[----:B------:R-:W-:Y:S02]  /*a020*/  IADD3 R21, P1, R152, 0x60, RZ ;  /* 0x0000006098157810 */ /* 0x000fe40007f3e0ff */
[----:B--2---:R-:W-:Y:S02]  /*a030*/  MOV R4, R8 ;  /* 0x0000000800047202 */ /* 0x004fe40000000f00 */
[----:B------:R-:W-:Y:S02]  /*a040*/  F2FP.BF16.F32.PACK_AB R8, R25, R24 ;  /* 0x000000181908723e */ /* 0x000fe400000010ff */
[----:B------:R-:W-:Y:S02]  /*a050*/  F2FP.BF16.F32.PACK_AB R9, R27, R26 ;  /* 0x0000001a1b09723e */ /* 0x000fe400000010ff */
[----:B------:R-:W-:Y:S01]  /*a060*/  LOP3.LUT R22, R22, R23, RZ, 0x3c, !PT ;  /* 0x0000001716167212 */ /* 0x000fe200078e3cff */
[----:B------:R-:W-:Y:S01]  /*a070*/  IMAD.X R23, RZ, RZ, R153, P0 ;  /* 0x000000ffff177224 */ /* 0x000fe200000e0699 */
[----:B------:R-:W-:-:S02]  /*a080*/  LOP3.LUT R20, R21, 0x380, RZ, 0xc0, !PT ;  /* 0x0000038015147812 */ /* 0x000fc400078ec0ff */
[C---:B------:R-:W-:Y:S01]  /*a090*/  IADD3 R155, P0, R152.reuse, 0x4000, RZ ;  /* 0x00004000989b7810 */ /* 0x040fe20007f1e0ff */
[----:B------:R0:W-:Y:S01]  /*a0a0*/  STSM.16.M88.4 [R4], R8 ;  /* 0x0000000804007844 */ /* 0x0001e20000000200 */
[----:B------:R-:W-:Y:S02]  /*a0b0*/  IADD3 R13, P2, R152, 0x20, RZ ;  /* 0x00000020980d7810 */ /* 0x000fe40007f5e0ff */
[----:B------:R-:W-:Y:S02]  /*a0c0*/  SHF.R.U64 R20, R20, 0x3, RZ ;  /* 0x0000000314147819 */ /* 0x000fe400000012ff */
[----:B------:R-:W-:Y:S02]  /*a0d0*/  LOP3.LUT R12, R13, 0x380, RZ, 0xc0, !PT ;  /* 0x000003800d0c7812 */ /* 0x000fe400078ec0ff */
[----:B------:R-:W-:Y:S01]  /*a0e0*/  LOP3.LUT R20, R20, R21, RZ, 0x3c, !PT ;  /* 0x0000001514147212 */ /* 0x000fe200078e3cff */
[----:B------:R-:W-:Y:S01]  /*a0f0*/  IMAD.X R21, RZ, RZ, R153, P1 ;  /* 0x000000ffff157224 */ /* 0x000fe200008e0699 */
[----:B------:R-:W-:-:S02]  /*a100*/  SHF.R.U64 R12, R12, 0x3, RZ ;  /* 0x000000030c0c7819 */ /* 0x000fc400000012ff */
[----:B0-----:R-:W-:Y:S02]  /*a110*/  MOV R4, R22 ;  /* 0x0000001600047202 */ /* 0x001fe40000000f00 */
[----:B------:R-:W-:Y:S02]  /*a120*/  LOP3.LUT R22, R155, 0x380, RZ, 0xc0, !PT ;  /* 0x000003809b167812 */ /* 0x000fe400078ec0ff */
[----:B------:R-:W-:Y:S02]  /*a130*/  IADD3 R157, P1, R152, 0x4020, RZ ;  /* 0x00004020989d7810 */ /* 0x000fe40007f3e0ff */
[----:B------:R-:W-:Y:S02]  /*a140*/  SHF.R.U64 R22, R22, 0x3, RZ ;  /* 0x0000000316167819 */ /* 0x000fe400000012ff */
[----:B------:R-:W-:Y:S02]  /*a150*/  LOP3.LUT R12, R12, R13, RZ, 0x3c, !PT ;  /* 0x0000000d0c0c7212 */ /* 0x000fe400078e3cff */
[----:B------:R-:W-:Y:S01]  /*a160*/  LOP3.LUT R22, R22, R155, RZ, 0x3c, !PT ;  /* 0x0000009b16167212 */ /* 0x000fe200078e3cff */
[----:B------:R-:W-:Y:S01]  /*a170*/  IMAD.X R13, RZ, RZ, R153, P2 ;  /* 0x000000ffff0d7224 */ /* 0x000fe200010e0699 */
[----:B------:R-:W-:-:S02]  /*a180*/  MOV R155, R20 ;  /* 0x00000014009b7202 */ /* 0x000fc40000000f00 */
[----:B------:R-:W-:Y:S02]  /*a190*/  LOP3.LUT R20, R157, 0x380, RZ, 0xc0, !PT ;  /* 0x000003809d147812 */ /* 0x000fe400078ec0ff */
[----:B------:R-:W-:Y:S02]  /*a1a0*/  MOV R154, R12 ;  /* 0x0000000c009a7202 */ /* 0x000fe40000000f00 */
[----:B------:R-:W-:Y:S01]  /*a1b0*/  SHF.R.U64 R20, R20, 0x3, RZ ;  /* 0x0000000314147819 */ /* 0x000fe200000012ff */
[--C-:B------:R-:W-:Y:S01]  /*a1c0*/  IMAD.X R23, RZ, RZ, R153.reuse, P0 ;  /* 0x000000ffff177224 */ /* 0x100fe200000e0699 */
[----:B------:R-:W-:Y:S02]  /*a1d0*/  F2FP.BF16.F32.PACK_AB R12, R33, R32 ;  /* 0x00000020210c723e */ /* 0x000fe400000010ff */
[----:B------:R-:W-:Y:S02]  /*a1e0*/  F2FP.BF16.F32.PACK_AB R13, R35, R34 ;  /* 0x00000022230d723e */ /* 0x000fe400000010ff */
[----:B------:R-:W-:Y:S01]  /*a1f0*/  LOP3.LUT R20, R20, R157, RZ, 0x3c, !PT ;  /* 0x0000009d14147212 */ /* 0x000fe200078e3cff */
[----:B------:R-:W-:Y:S01]  /*a200*/  IMAD.X R21, RZ, RZ, R153, P1 ;  /* 0x000000ffff157224 */ /* 0x000fe200008e0699 */
[----:B------:R-:W-:-:S02]  /*a210*/  F2FP.BF16.F32.PACK_AB R8, R41, R40 ;  /* 0x000000282908723e */ /* 0x000fc400000010ff */
[----:B------:R-:W-:Y:S02]  /*a220*/  F2FP.BF16.F32.PACK_AB R9, R43, R42 ;  /* 0x0000002a2b09723e */ /* 0x000fe400000010ff */
[----:B------:R-:W-:Y:S02]  /*a230*/  F2FP.BF16.F32.PACK_AB R10, R45, R44 ;  /* 0x0000002c2d0a723e */ /* 0x000fe400000010ff */
[----:B------:R-:W-:Y:S02]  /*a240*/  F2FP.BF16.F32.PACK_AB R11, R47, R46 ;  /* 0x0000002e2f0b723e */ /* 0x000fe400000010ff */
[C---:B------:R-:W-:Y:S01]  /*a250*/  IADD3 R157, P0, R152.reuse, 0x4040, RZ ;  /* 0x00004040989d7810 */ /* 0x040fe20007f1e0ff */
[----:B------:R0:W-:Y:S01]  /*a260*/  STSM.16.M88.4 [R154], R12 ;  /* 0x0000000c9a007844 */ /* 0x0001e20000000200 */
[----:B------:R-:W-:-:S03]  /*a270*/  IADD3 R159, P1, R152, 0x4060, RZ ;  /* 0x00004060989f7810 */ /* 0x000fc60007f3e0ff */
[----:B------:R2:W-:Y:S01]  /*a280*/  STSM.16.M88.4 [R4], R8 ;  /* 0x0000000804007844 */ /* 0x0005e20000000200 */
[----:B0-----:R-:W-:Y:S02]  /*a290*/  MOV R154, R22 ;  /* 0x00000016009a7202 */ /* 0x001fe40000000f00 */
[----:B------:R-:W-:Y:S02]  /*a2a0*/  LOP3.LUT R22, R157, 0x380, RZ, 0xc0, !PT ;  /* 0x000003809d167812 */ /* 0x000fe400078ec0ff */
[----:B--2---:R-:W-:Y:S02]  /*a2b0*/  MOV R4, R20 ;  /* 0x0000001400047202 */ /* 0x004fe40000000f00 */
[----:B------:R-:W-:Y:S02]  /*a2c0*/  F2FP.BF16.F32.PACK_AB R12, R49, R48 ;  /* 0x00000030310c723e */ /* 0x000fe400000010ff */
[----:B------:R-:W-:Y:S02]  /*a2d0*/  F2FP.BF16.F32.PACK_AB R13, R51, R50 ;  /* 0x00000032330d723e */ /* 0x000fe400000010ff */
[----:B------:R-:W-:-:S02]  /*a2e0*/  F2FP.BF16.F32.PACK_AB R14, R53, R52 ;  /* 0x00000034350e723e */ /* 0x000fc400000010ff */
[----:B------:R-:W-:Y:S02]  /*a2f0*/  F2FP.BF16.F32.PACK_AB R15, R55, R54 ;  /* 0x00000036370f723e */ /* 0x000fe400000010ff */
[----:B------:R-:W-:Y:S02]  /*a300*/  LOP3.LUT R20, R159, 0x380, RZ, 0xc0, !PT ;  /* 0x000003809f147812 */ /* 0x000fe400078ec0ff */
[----:B------:R-:W-:Y:S01]  /*a310*/  SHF.R.U64 R22, R22, 0x3, RZ ;  /* 0x0000000316167819 */ /* 0x000fe200000012ff */
[----:B------:R-:W-:Y:S01]  /*a320*/  IMAD.X R23, RZ, RZ, R153, P0 ;  /* 0x000000ffff177224 */ /* 0x000fe200000e0699 */
[----:B------:R-:W-:Y:S02]  /*a330*/  F2FP.BF16.F32.PACK_AB R8, R57, R56 ;  /* 0x000000383908723e */ /* 0x000fe400000010ff */
[----:B------:R-:W-:Y:S02]  /*a340*/  F2FP.BF16.F32.PACK_AB R9, R59, R58 ;  /* 0x0000003a3b09723e */ /* 0x000fe400000010ff */
[----:B------:R-:W-:-:S02]  /*a350*/  F2FP.BF16.F32.PACK_AB R10, R61, R60 ;  /* 0x0000003c3d0a723e */ /* 0x000fc400000010ff */
[----:B------:R-:W-:Y:S01]  /*a360*/  F2FP.BF16.F32.PACK_AB R11, R63, R62 ;  /* 0x0000003e3f0b723e */ /* 0x000fe200000010ff */
[----:B------:R0:W-:Y:S01]  /*a370*/  STSM.16.M88.4 [R155], R12 ;  /* 0x0000000c9b007844 */ /* 0x0001e20000000200 */
[----:B------:R-:W-:Y:S02]  /*a380*/  SHF.R.U64 R20, R20, 0x3, RZ ;  /* 0x0000000314147819 */ /* 0x000fe400000012ff */
[----:B------:R-:W-:Y:S01]  /*a390*/  LOP3.LUT R22, R22, R157, RZ, 0x3c, !PT ;  /* 0x0000009d16167212 */ /* 0x000fe200078e3cff */
[----:B------:R-:W-:Y:S01]  /*a3a0*/  IMAD.X R21, RZ, RZ, R153, P1 ;  /* 0x000000ffff157224 */ /* 0x000fe200008e0699 */
[----:B------:R-:W-:Y:S01]  /*a3b0*/  IADD3 R157, P0, R152, 0x8000, RZ ;  /* 0x00008000989d7810 */ /* 0x000fe20007f1e0ff */
[----:B------:R2:W-:Y:S01]  /*a3c0*/  STSM.16.M88.4 [R154], R8 ;  /* 0x000000089a007844 */ /* 0x0005e20000000200 */
[----:B------:R-:W-:Y:S02]  /*a3d0*/  LOP3.LUT R20, R20, R159, RZ, 0x3c, !PT ;  /* 0x0000009f14147212 */ /* 0x000fe400078e3cff */
[----:B0-----:R-:W-:-:S02]  /*a3e0*/  F2FP.BF16.F32.PACK_AB R12, R65, R64 ;  /* 0x00000040410c723e */ /* 0x001fc400000010ff */
[----:B------:R-:W-:Y:S02]  /*a3f0*/  F2FP.BF16.F32.PACK_AB R13, R67, R66 ;  /* 0x00000042430d723e */ /* 0x000fe400000010ff */
[----:B------:R-:W-:Y:S02]  /*a400*/  F2FP.BF16.F32.PACK_AB R14, R69, R68 ;  /* 0x00000044450e723e */ /* 0x000fe400000010ff */
[----:B------:R-:W-:Y:S02]  /*a410*/  F2FP.BF16.F32.PACK_AB R15, R71, R70 ;  /* 0x00000046470f723e */ /* 0x000fe400000010ff */
[----:B------:R-:W-:Y:S02]  /*a420*/  MOV R155, R22 ;  /* 0x00000016009b7202 */ /* 0x000fe40000000f00 */
[----:B--2---:R-:W-:Y:S02]  /*a430*/  F2FP.BF16.F32.PACK_AB R8, R73, R72 ;  /* 0x000000484908723e */ /* 0x004fe400000010ff */
[----:B------:R-:W-:-:S02]  /*a440*/  F2FP.BF16.F32.PACK_AB R9, R75, R74 ;  /* 0x0000004a4b09723e */ /* 0x000fc400000010ff */
[----:B------:R-:W-:Y:S02]  /*a450*/  F2FP.BF16.F32.PACK_AB R10, R77, R76 ;  /* 0x0000004c4d0a723e */ /* 0x000fe400000010ff */
[----:B------:R-:W-:Y:S01]  /*a460*/  F2FP.BF16.F32.PACK_AB R11, R79, R78 ;  /* 0x0000004e4f0b723e */ /* 0x000fe200000010ff */
[----:B------:R0:W-:Y:S01]  /*a470*/  STSM.16.M88.4 [R4], R12 ;  /* 0x0000000c04007844 */ /* 0x0001e20000000200 */
[----:B------:R-:W-:Y:S02]  /*a480*/  LOP3.LUT R22, R157, 0x380, RZ, 0xc0, !PT ;  /* 0x000003809d167812 */ /* 0x000fe400078ec0ff */
[----:B------:R-:W-:Y:S01]  /*a490*/  MOV R154, R20 ;  /* 0x00000014009a7202 */ /* 0x000fe20000000f00 */
[----:B------:R2:W-:Y:S01]  /*a4a0*/  STSM.16.M88.4 [R155], R8 ;  /* 0x000000089b007844 */ /* 0x0005e20000000200 */
[----:B------:R-:W-:Y:S01]  /*a4b0*/  SHF.R.U64 R22, R22, 0x3, RZ ;  /* 0x0000000316167819 */ /* 0x000fe200000012ff */
[----:B------:R-:W-:Y:S01]  /*a4c0*/  IMAD.X R23, RZ, RZ, R153, P0 ;  /* 0x000000ffff177224 */ /* 0x000fe200000e0699 */
[----:B------:R-:W-:-:S02]  /*a4d0*/  IADD3 R158, P0, R152, 0xc060, RZ ;  /* 0x0000c060989e7810 */ /* 0x000fc40007f1e0ff */
[----:B------:R-:W-:Y:S02]  /*a4e0*/  LOP3.LUT R22, R22, R157, RZ, 0x3c, !PT ;  /* 0x0000009d16167212 */ /* 0x000fe400078e3cff */
[----:B0-----:R-:W-:Y:S02]  /*a4f0*/  F2FP.BF16.F32.PACK_AB R12, R81, R80 ;  /* 0x00000050510c723e */ /* 0x001fe400000010ff */
[----:B------:R-:W-:Y:S02]  /*a500*/  F2FP.BF16.F32.PACK_AB R13, R83, R82 ;  /* 0x00000052530d723e */ /* 0x000fe400000010ff */
[----:B------:R-:W-:Y:S02]  /*a510*/  F2FP.BF16.F32.PACK_AB R14, R85, R84 ;  /* 0x00000054550e723e */ /* 0x000fe400000010ff */
[----:B------:R-:W-:Y:S02]  /*a520*/  F2FP.BF16.F32.PACK_AB R15, R87, R86 ;  /* 0x00000056570f723e */ /* 0x000fe400000010ff */
[----:B--2---:R-:W-:-:S03]  /*a530*/  IADD3 R9, P5, R152, 0x8020, RZ ;  /* 0x0000802098097810 */ /* 0x004fc60007fbe0ff */
[----:B------:R0:W-:Y:S01]  /*a540*/  STSM.16.M88.4 [R154], R12 ;  /* 0x0000000c9a007844 */ /* 0x0001e20000000200 */
[----:B------:R-:W-:Y:S02]  /*a550*/  LOP3.LUT R8, R9, 0x380, RZ, 0xc0, !PT ;  /* 0x0000038009087812 */ /* 0x000fe400078ec0ff */
[----:B------:R-:W-:Y:S02]  /*a560*/  IADD3 R11, P2, R152, 0x8060, RZ ;  /* 0x00008060980b7810 */ /* 0x000fe40007f5e0ff */
[----:B------:R-:W-:Y:S02]  /*a570*/  MOV R4, R22 ;  /* 0x0000001600047202 */ /* 0x000fe40000000f00 */
[----:B------:R-:W-:Y:S02]  /*a580*/  F2FP.BF16.F32.PACK_AB R20, R89, R88 ;  /* 0x000000585914723e */ /* 0x000fe400000010ff */
[----:B------:R-:W-:Y:S02]  /*a590*/  LOP3.LUT R155, R158, 0x380, RZ, 0xc0, !PT ;  /* 0x000003809e9b7812 */ /* 0x000fe400078ec0ff */
[----:B------:R-:W-:-:S02]  /*a5a0*/  F2FP.BF16.F32.PACK_AB R21, R91, R90 ;  /* 0x0000005a5b15723e */ /* 0x000fc400000010ff */
[----:B0-----:R-:W-:Y:S02]  /*a5b0*/  IADD3 R13, P4, R152, 0x8040, RZ ;  /* 0x00008040980d7810 */ /* 0x001fe40007f9e0ff */
[----:B------:R-:W-:Y:S02]  /*a5c0*/  F2FP.BF16.F32.PACK_AB R22, R93, R92 ;  /* 0x0000005c5d16723e */ /* 0x000fe400000010ff */
[----:B------:R-:W-:Y:S02]  /*a5d0*/  LOP3.LUT R12, R13, 0x380, RZ, 0xc0, !PT ;  /* 0x000003800d0c7812 */ /* 0x000fe400078ec0ff */
[----:B------:R-:W-:Y:S02]  /*a5e0*/  F2FP.BF16.F32.PACK_AB R23, R95, R94 ;  /* 0x0000005e5f17723e */ /* 0x000fe400000010ff */
[----:B------:R-:W-:Y:S02]  /*a5f0*/  SHF.R.U64 R8, R8, 0x3, RZ ;  /* 0x0000000308087819 */ /* 0x000fe400000012ff */
[----:B------:R-:W-:-:S02]  /*a600*/  LOP3.LUT R10, R11, 0x380, RZ, 0xc0, !PT ;  /* 0x000003800b0a7812 */ /* 0x000fc400078ec0ff */
[----:B------:R-:W-:Y:S01]  /*a610*/  SHF.R.U64 R12, R12, 0x3, RZ ;  /* 0x000000030c0c7819 */ /* 0x000fe200000012ff */
[----:B------:R0:W-:Y:S01]  /*a620*/  STSM.16.M88.4 [R4], R20 ;  /* 0x0000001404007844 */ /* 0x0001e20000000200 */
[----:B------:R-:W-:Y:S02]  /*a630*/  SHF.R.U64 R155, R155, 0x3, RZ ;  /* 0x000000039b9b7819 */ /* 0x000fe400000012ff */
[----:B------:R-:W-:Y:S02]  /*a640*/  IADD3 R161, P3, R152, 0xc000, RZ ;  /* 0x0000c00098a17810 */ /* 0x000fe40007f7e0ff */
[----:B------:R-:W-:Y:S01]  /*a650*/  LOP3.LUT R8, R8, R9, RZ, 0x3c, !PT ;  /* 0x0000000908087212 */ /* 0x000fe200078e3cff */
[--C-:B------:R-:W-:Y:S01]  /*a660*/  IMAD.X R9, RZ, RZ, R153.reuse, P5 ;  /* 0x000000ffff097224 */ /* 0x100fe200028e0699 */
[----:B------:R-:W-:Y:S01]  /*a670*/  LOP3.LUT R12, R12, R13, RZ, 0x3c, !PT ;  /* 0x0000000d0c0c7212 */ /* 0x000fe200078e3cff */
[----:B------:R-:W-:Y:S01]  /*a680*/  IMAD.X R13, RZ, RZ, R153, P4 ;  /* 0x000000ffff0d7224 */ /* 0x000fe200020e0699 */
[----:B------:R-:W-:-:S02]  /*a690*/  LOP3.LUT R154, R155, R158, RZ, 0x3c, !PT ;  /* 0x0000009e9b9a7212 */ /* 0x000fc400078e3cff */
[----:B------:R-:W-:Y:S01]  /*a6a0*/  LOP3.LUT R160, R161, 0x380, RZ, 0xc0, !PT ;  /* 0x00000380a1a07812 */ /* 0x000fe200078ec0ff */
[----:B------:R-:W2:Y:S01]  /*a6b0*/  LDC.64 R158, c[0x0][0xd00] ;  /* 0x00034000ff9e7b82 */ /* 0x000ea20000000a00 */
[----:B------:R-:W-:Y:S02]  /*a6c0*/  IADD3 R157, P1, R152, 0xc040, RZ ;  /* 0x0000c040989d7810 */ /* 0x000fe40007f3e0ff */
[----:B0-----:R-:W-:Y:S01]  /*a6d0*/  SHF.R.U64 R20, R10, 0x3, RZ ;  /* 0x000000030a147819 */ /* 0x001fe200000012ff */
[----:B------:R-:W-:Y:S01]  /*a6e0*/  IMAD.X R21, RZ, RZ, R153, P2 ;  /* 0x000000ffff157224 */ /* 0x000fe200010e0699 */
[----:B------:R-:W-:Y:S02]  /*a6f0*/  IADD3 R155, P2, R152, 0xc020, RZ ;  /* 0x0000c020989b7810 */ /* 0x000fe40007f5e0ff */
[----:B------:R-:W-:Y:S02]  /*a700*/  LOP3.LUT R20, R20, R11, RZ, 0x3c, !PT ;  /* 0x0000000b14147212 */ /* 0x000fe400078e3cff */
[----:B------:R-:W-:-:S02]  /*a710*/  MOV R22, R8 ;  /* 0x0000000800167202 */ /* 0x000fc40000000f00 */
[----:B------:R-:W-:Y:S02]  /*a720*/  F2FP.BF16.F32.PACK_AB R8, R97, R96 ;  /* 0x000000606108723e */ /* 0x000fe400000010ff */
[----:B------:R-:W-:Y:S02]  /*a730*/  F2FP.BF16.F32.PACK_AB R9, R99, R98 ;  /* 0x000000626309723e */ /* 0x000fe400000010ff */
[----:B------:R-:W-:Y:S02]  /*a740*/  F2FP.BF16.F32.PACK_AB R10, R101, R100 ;  /* 0x00000064650a723e */ /* 0x000fe400000010ff */
[----:B------:R-:W-:Y:S02]  /*a750*/  F2FP.BF16.F32.PACK_AB R11, R103, R102 ;  /* 0x00000066670b723e */ /* 0x000fe400000010ff */
[----:B------:R-:W-:Y:S02]  /*a760*/  SHF.R.U64 R160, R160, 0x3, RZ ;  /* 0x00000003a0a07819 */ /* 0x000fe400000012ff */
[----:B------:R-:W-:-:S02]  /*a770*/  LOP3.LUT R156, R157, 0x380, RZ, 0xc0, !PT ;  /* 0x000003809d9c7812 */ /* 0x000fc400078ec0ff */
[----:B------:R-:W-:Y:S02]  /*a780*/  MOV R4, R12 ;  /* 0x0000000c00047202 */ /* 0x000fe40000000f00 */
[----:B------:R-:W-:Y:S02]  /*a790*/  LOP3.LUT R152, R155, 0x380, RZ, 0xc0, !PT ;  /* 0x000003809b987812 */ /* 0x000fe400078ec0ff */
[----:B------:R-:W-:Y:S02]  /*a7a0*/  F2FP.BF16.F32.PACK_AB R12, R105, R104 ;  /* 0x00000068690c723e */ /* 0x000fe400000010ff */
[----:B------:R-:W-:Y:S02]  /*a7b0*/  F2FP.BF16.F32.PACK_AB R13, R107, R106 ;  /* 0x0000006a6b0d723e */ /* 0x000fe400000010ff */
[----:B------:R-:W-:Y:S02]  /*a7c0*/  F2FP.BF16.F32.PACK_AB R14, R109, R108 ;  /* 0x0000006c6d0e723e */ /* 0x000fe400000010ff */
[----:B------:R-:W-:Y:S01]  /*a7d0*/  F2FP.BF16.F32.PACK_AB R15, R111, R110 ;  /* 0x0000006e6f0f723e */ /* 0x000fe200000010ff */
[----:B------:R0:W-:Y:S01]  /*a7e0*/  STSM.16.M88.4 [R22], R8 ;  /* 0x0000000816007844 */ /* 0x0001e20000000200 */
[----:B------:R-:W-:Y:S01]  /*a7f0*/  LOP3.LUT R160, R160, R161, RZ, 0x3c, !PT ;  /* 0x000000a1a0a07212 */ /* 0x000fe200078e3cff */
[----:B------:R-:W-:Y:S01]  /*a800*/  IMAD.X R161, RZ, RZ, R153, P3 ;  /* 0x000000ffffa17224 */ /* 0x000fe200018e0699 */
[----:B------:R-:W-:Y:S01]  /*a810*/  SHF.R.U64 R156, R156, 0x3, RZ ;  /* 0x000000039c9c7819 */ /* 0x000fe200000012ff */
[----:B------:R3:W-:Y:S01]  /*a820*/  STSM.16.M88.4 [R4], R12 ;  /* 0x0000000c04007844 */ /* 0x0007e20000000200 */
[----:B------:R-:W-:-:S02]  /*a830*/  MOV R162, R20 ;  /* 0x0000001400a27202 */ /* 0x000fc40000000f00 */
[----:B------:R-:W-:Y:S01]  /*a840*/  LOP3.LUT R156, R156, R157, RZ, 0x3c, !PT ;  /* 0x0000009d9c9c7212 */ /* 0x000fe200078e3cff */
[--C-:B------:R-:W-:Y:S01]  /*a850*/  IMAD.X R157, RZ, RZ, R153.reuse, P1 ;  /* 0x000000ffff9d7224 */ /* 0x100fe200008e0699 */
[----:B------:R-:W-:Y:S02]  /*a860*/  F2FP.BF16.F32.PACK_AB R20, R113, R112 ;  /* 0x000000707114723e */ /* 0x000fe400000010ff */
[----:B------:R-:W-:Y:S02]  /*a870*/  F2FP.BF16.F32.PACK_AB R21, R115, R114 ;  /* 0x000000727315723e */ /* 0x000fe400000010ff */
[----:B0-----:R-:W-:Y:S02]  /*a880*/  SHF.R.U64 R8, R152, 0x3, RZ ;  /* 0x0000000398087819 */ /* 0x001fe400000012ff */
[----:B------:R-:W-:Y:S01]  /*a890*/  F2FP.BF16.F32.PACK_AB R22, R117, R116 ;  /* 0x000000747516723e */ /* 0x000fe200000010ff */
[----:B---3--:R-:W-:Y:S01]  /*a8a0*/  IMAD.X R13, RZ, RZ, R153, P2 ;  /* 0x000000ffff0d7224 */ /* 0x008fe200010e0699 */
[----:B------:R-:W-:-:S02]  /*a8b0*/  F2FP.BF16.F32.PACK_AB R23, R119, R118 ;  /* 0x000000767717723e */ /* 0x000fc400000010ff */
[----:B------:R-:W-:Y:S01]  /*a8c0*/  LOP3.LUT R12, R8, R155, RZ, 0x3c, !PT ;  /* 0x0000009b080c7212 */ /* 0x000fe200078e3cff */
[----:B------:R-:W-:Y:S01]  /*a8d0*/  IMAD.X R155, RZ, RZ, R153, P0 ;  /* 0x000000ffff9b7224 */ /* 0x000fe200000e0699 */
[----:B------:R-:W-:Y:S02]  /*a8e0*/  MOV R160, R160 ;  /* 0x000000a000a07202 */ /* 0x000fe40000000f00 */
[----:B------:R-:W-:Y:S02]  /*a8f0*/  F2FP.BF16.F32.PACK_AB R9, R123, R122 ;  /* 0x0000007a7b09723e */ /* 0x000fe400000010ff */
[----:B------:R-:W-:Y:S02]  /*a900*/  F2FP.BF16.F32.PACK_AB R10, R125, R124 ;  /* 0x0000007c7d0a723e */ /* 0x000fe400000010ff */
[----:B------:R-:W-:Y:S01]  /*a910*/  F2FP.BF16.F32.PACK_AB R11, R127, R126 ;  /* 0x0000007e7f0b723e */ /* 0x000fe200000010ff */
[----:B------:R0:W-:Y:S01]  /*a920*/  STSM.16.M88.4 [R162], R20 ;  /* 0x00000014a2007844 */ /* 0x0001e20000000200 */
[----:B------:R-:W-:Y:S01]  /*a930*/  F2FP.BF16.F32.PACK_AB R8, R121, R120 ;  /* 0x000000787908723e */ /* 0x000fe200000010ff */
[----:B------:R-:W3:Y:S01]  /*a940*/  LDC.64 R152, c[0x0][0xd00] ;  /* 0x00034000ff987b82 */ /* 0x000ee20000000a00 */
[----:B------:R-:W-:-:S02]  /*a950*/  MOV R4, R12 ;  /* 0x0000000c00047202 */ /* 0x000fc40000000f00 */
[----:B------:R-:W-:Y:S01]  /*a960*/  F2FP.BF16.F32.PACK_AB R12, R129, R128 ;  /* 0x00000080810c723e */ /* 0x000fe200000010ff */
[----:B------:R1:W-:Y:S01]  /*a970*/  STSM.16.M88.4 [R160], R8 ;  /* 0x00000008a0007844 */ /* 0x0003e20000000200 */
[----:B------:R-:W-:Y:S02]  /*a980*/  F2FP.BF16.F32.PACK_AB R13, R131, R130 ;  /* 0x00000082830d723e */ /* 0x000fe400000010ff */
[----:B------:R-:W-:Y:S02]  /*a990*/  F2FP.BF16.F32.PACK_AB R14, R133, R132 ;  /* 0x00000084850e723e */ /* 0x000fe400000010ff */
[----:B------:R-:W-:Y:S02]  /*a9a0*/  F2FP.BF16.F32.PACK_AB R15, R135, R134 ;  /* 0x00000086870f723e */ /* 0x000fe400000010ff */
[----:B------:R-:W-:Y:S02]  /*a9b0*/  MOV R156, R156 ;  /* 0x0000009c009c7202 */ /* 0x000fe40000000f00 */
[----:B------:R-:W-:-:S02]  /*a9c0*/  MOV R154, R154 ;  /* 0x0000009a009a7202 */ /* 0x000fc40000000f00 */
[----:B0-----:R-:W-:Y:S02]  /*a9d0*/  F2FP.BF16.F32.PACK_AB R20, R137, R136 ;  /* 0x000000888914723e */ /* 0x001fe400000010ff */
[----:B------:R-:W-:Y:S02]  /*a9e0*/  F2FP.BF16.F32.PACK_AB R21, R139, R138 ;  /* 0x0000008a8b15723e */ /* 0x000fe400000010ff */
[----:B------:R-:W-:Y:S02]  /*a9f0*/  F2FP.BF16.F32.PACK_AB R22, R141, R140 ;  /* 0x0000008c8d16723e */ /* 0x000fe400000010ff */
[----:B------:R-:W-:Y:S02]  /*aa00*/  F2FP.BF16.F32.PACK_AB R23, R143, R142 ;  /* 0x0000008e8f17723e */ /* 0x000fe400000010ff */
[----:B-1----:R-:W-:Y:S02]  /*aa10*/  F2FP.BF16.F32.PACK_AB R8, R145, R144 ;  /* 0x000000909108723e */ /* 0x002fe400000010ff */
[----:B------:R-:W-:-:S02]  /*aa20*/  F2FP.BF16.F32.PACK_AB R9, R147, R146 ;  /* 0x000000929309723e */ /* 0x000fc400000010ff */
[----:B------:R-:W-:Y:S02]  /*aa30*/  F2FP.BF16.F32.PACK_AB R10, R149, R148 ;  /* 0x00000094950a723e */ /* 0x000fe400000010ff */
[----:B------:R-:W-:Y:S01]  /*aa40*/  F2FP.BF16.F32.PACK_AB R11, R151, R150 ;  /* 0x00000096970b723e */ /* 0x000fe200000010ff */
[----:B------:R0:W-:Y:S04]  /*aa50*/  STSM.16.M88.4 [R4], R12 ;  /* 0x0000000c04007844 */ /* 0x0001e80000000200 */
[----:B------:R-:W-:Y:S04]  /*aa60*/  STSM.16.M88.4 [R156], R20 ;  /* 0x000000149c007844 */ /* 0x000fe80000000200 */
[----:B------:R1:W-:Y:S01]  /*aa70*/  STSM.16.M88.4 [R154], R8 ;  /* 0x000000089a007844 */ /* 0x0003e20000000200 */
[----:B------:R-:W-:Y:S01]  /*aa80*/  BAR.SYNC.DEFER_BLOCKING 0x1, 0x100 ;  /* 0x0044000000007b1d */ /* 0x000fe20000010000 */
[----:B--2---:R-:W-:-:S04]  /*aa90*/  ISETP.NE.U32.AND P0, PT, R158, RZ, PT ;  /* 0x000000ff9e00720c */ /* 0x004fc80003f05070 */
[----:B------:R-:W-:Y:S01]  /*aaa0*/  ISETP.NE.AND.EX P0, PT, R159, RZ, PT, P0 ;  /* 0x000000ff9f00720c */ /* 0x000fe20003f05300 */
[----:B0-----:R-:W-:Y:S02]  /*aab0*/  IMAD.MOV.U32 R4, RZ, RZ, RZ ;  /* 0x000000ffff047224 */ /* 0x001fe400078e00ff */
[----:B---3--:R-:W-:Y:S01]  /*aac0*/  IMAD.WIDE R12, R211, 0x4, R152 ;  /* 0x00000004d30c7825 */ /* 0x008fe200078e0298 */
[----:B------:R-:W-:Y:S01]  /*aad0*/  ISETP.NE.U32.AND P1, PT, RZ, UR4, PT ;  /* 0x00000004ff007c0c */ /* 0x000fe2000bf25070 */
[----:B------:R-:W0:Y:S08]  /*aae0*/  LDC R152, c[0x0][0xce8] ;  /* 0x00033a00ff987b82 */ /* 0x000e300000000800 */
[----:B-1----:R-:W1:Y:S01]  /*aaf0*/  LDC R10, c[0x0][0xbd4] ;  /* 0x0002f500ff0a7b82 */ /* 0x002e620000000800 */
[----:B------:R-:W2:Y:S01]  /*ab00*/  @P0 LDG.E R4, desc[UR38][R12.64] ;  /* 0x000000260c040981 */ /* 0x000ea2000c1e1900 */
[----:B------:R-:W-:Y:S01]  /*ab10*/  ISETP.NE.AND.EX P1, PT, RZ, UR5, PT, P1 ;  /* 0x00000005ff007c0c */ /* 0x000fe2000bf25310 */
[----:B------:R-:W-:-:S12]  /*ab20*/  IMAD.MOV.U32 R153, RZ, RZ, 0xab8 ;  /* 0x00000ab8ff997424 */ /* 0x000fd800078e00ff */
[----:B------:R-:W-:-:S04]  /*ab30*/  @P1 LEA R8, P2, R211, UR4, 0x2 ;  /* 0x00000004d3081c11 */ /* 0x000fc8000f8410ff */
[----:B------:R-:W-:Y:S02]  /*ab40*/  @P1 LEA.HI.X R9, R211, UR5, R216, 0x2, P2 ;  /* 0x00000005d3091c11 */ /* 0x000fe400090f14d8 */
[----:B------:R-:W-:Y:S01]  /*ab50*/  ISETP.NE.AND P2, PT, R213, RZ, PT ;  /* 0x000000ffd500720c */ /* 0x000fe20003f45270 */
[----:B------:R-:W-:-:S03]  /*ab60*/  ULDC UR4, c[0x0][0xb88] ;  /* 0x0002e20000047ab9 */ /* 0x000fc60000000800 */
[----:B-1----:R-:W-:Y:S01]  /*ab70*/  SEL R10, R213, R10, P2 ;  /* 0x0000000ad50a7207 */ /* 0x002fe20001000000 */
[----:B------:R-:W-:-:S03]  /*ab80*/  IMAD.U32 R23, RZ, RZ, UR4 ;  /* 0x00000004ff177e24 */ /* 0x000fc6000f8e00ff */
[----:B------:R-:W-:-:S03]  /*ab90*/  ISETP.GT.AND P3, PT, R10, 0x1, PT ;  /* 0x000000010a00780c */ /* 0x000fc60003f64270 */
[----:B------:R1:W5:Y:S01]  /*aba0*/  @P1 LDG.E R23, desc[UR38][R8.64] ;  /* 0x0000002608171981 */ /* 0x000362000c1e1900 */
[----:B------:R-:W-:-:S04]  /*abb0*/  SEL R153, R153, 0xa78, P3 ;  /* 0x00000a7899997807 */ /* 0x000fc80001800000 */
[----:B------:R-:W3:Y:S08]  /*abc0*/  LDC.64 R10, c[0x0][R153+0x218] ;  /* 0x00008600990a7b82 */ /* 0x000ef00000000a00 */
[----:B-1----:R-:W1:Y:S01]  /*abd0*/  LDC.64 R8, c[0x0][R153+0x220] ;  /* 0x0000880099087b82 */ /* 0x002e620000000a00 */
[----:B------:R-:W-:Y:S02]  /*abe0*/  ISETP.NE.U32.AND P2, PT, R158, RZ, PT ;  /* 0x000000ff9e00720c */ /* 0x000fe40003f45070 */
[----:B0-----:R-:W-:-:S02]  /*abf0*/  ISETP.NE.AND P4, PT, R152, 0x1, PT ;  /* 0x000000019800780c */ /* 0x001fc40003f85270 */
[----:B------:R-:W-:-:S04]  /*ac00*/  ISETP.NE.AND.EX P2, PT, R159, RZ, PT, P2 ;  /* 0x000000ff9f00720c */ /* 0x000fc80003f45320 */
[----:B------:R-:W-:Y:S02]  /*ac10*/  SEL R211, R211, RZ, !P2 ;  /* 0x000000ffd3d37207 */ /* 0x000fe40005000000 */
[----:B------:R-:W-:Y:S01]  /*ac20*/  SEL R15, R216, RZ, !P2 ;  /* 0x000000ffd80f7207 */ /* 0x000fe20005000000 */
[----:B---3--:R-:W-:-:S04]  /*ac30*/  IMAD R11, R11, R212, RZ ;  /* 0x000000d40b0b7224 */ /* 0x008fc800078e02ff */
[----:B------:R-:W0:Y:S01]  /*ac40*/  @P4 LDC R155, c[0x0][0xcec] ;  /* 0x00033b00ff9b4b82 */ /* 0x000e220000000800 */
[----:B-1----:R-:W-:-:S07]  /*ac50*/  IMAD R9, R9, R211, RZ ;  /* 0x000000d309097224 */ /* 0x002fce00078e02ff */
[----:B------:R-:W1:Y:S01]  /*ac60*/  @P4 LDC R157, c[0x0][0xcf0] ;  /* 0x00033c00ff9d4b82 */ /* 0x000e620000000800 */
[C---:B------:R-:W-:Y:S02]  /*ac70*/  IMAD R21, R8.reuse, R15, R9 ;  /* 0x0000000f08157224 */ /* 0x040fe400078e0209 */
[----:B------:R-:W-:-:S04]  /*ac80*/  IMAD.WIDE.U32 R14, R8, R211, RZ ;  /* 0x000000d3080e7225 */ /* 0x000fc800078e00ff */
[----:B------:R-:W-:-:S04]  /*ac90*/  IMAD.WIDE.U32 R8, R10, R212, RZ ;  /* 0x000000d40a087225 */ /* 0x000fc800078e00ff */
[----:B------:R-:W-:Y:S02]  /*aca0*/  IMAD.IADD R158, R15, 0x1, R21 ;  /* 0x000000010f9e7824 */ /* 0x000fe400078e0215 */
[----:B------:R-:W3:Y:S01]  /*acb0*/  LDC.64 R20, c[0x0][R153+0x228] ;  /* 0x00008a0099147b82 */ /* 0x000ee20000000a00 */
[----:B------:R-:W-:-:S07]  /*acc0*/  IMAD.IADD R156, R9, 0x1, R11 ;  /* 0x00000001099c7824 */ /* 0x000fce00078e020b */
[----:B------:R-:W0:Y:S01]  /*acd0*/  LDC.64 R10, c[0x0][0xca8] ;  /* 0x00032a00ff0a7b82 */ /* 0x000e220000000a00 */
[----:B------:R-:W-:Y:S01]  /*ace0*/  IMAD.IADD R22, R210, 0x1, R18 ;  /* 0x00000001d2167824 */ /* 0x000fe200078e0212 */
[----:B----4-:R-:W-:-:S05]  /*acf0*/  SEL R9, R163, RZ, P3 ;  /* 0x000000ffa3097207 */ /* 0x010fca0001800000 */
[-C--:B---3--:R-:W-:Y:S02]  /*ad00*/  IMAD R159, R21, R9.reuse, RZ ;  /* 0x00000009159f7224 */ /* 0x088fe400078e02ff */
[----:B------:R-:W-:Y:S01]  /*ad10*/  IMAD.WIDE.U32 R20, R20, R9, RZ ;  /* 0x0000000914147225 */ /* 0x000fe200078e00ff */
[----:B0-----:R-:W0:Y:S03]  /*ad20*/  @!P3 LDC R10, c[0x0][0xc50] ;  /* 0x00031400ff0abb82 */ /* 0x001e260000000800 */
[----:B------:R-:W-:-:S05]  /*ad30*/  IMAD.IADD R159, R21, 0x1, R159 ;  /* 0x00000001159f7824 */ /* 0x000fca00078e029f */
[----:B------:R-:W3:Y:S01]  /*ad40*/  @!P3 LDC R11, c[0x0][0xc54] ;  /* 0x00031500ff0bbb82 */ /* 0x000ee20000000800 */
[----:B--2---:R-:W-:-:S07]  /*ad50*/  IADD3 R154, P2, P5, R14, R8, R4 ;  /* 0x000000080e9a7210 */ /* 0x004fce0007d5e004 */
[----:B------:R2:W4:Y:S01]  /*ad60*/  LDC.64 R14, c[0x0][R153+0x210] ;  /* 0x00008400990e7b82 */ /* 0x0005220000000a00 */
[----:B------:R-:W-:-:S04]  /*ad70*/  @P4 IMAD.HI.U32 R8, R22, R155, RZ ;  /* 0x0000009b16084227 */ /* 0x000fc800078e00ff */
[----:B------:R-:W-:Y:S01]  /*ad80*/  IMAD.MOV.U32 R155, RZ, RZ, R22 ;  /* 0x000000ffff9b7224 */ /* 0x000fe200078e0016 */
[----:B-1----:R-:W-:Y:S02]  /*ad90*/  @P4 SHF.R.U32.HI R155, RZ, R157, R8 ;  /* 0x0000009dff9b4219 */ /* 0x002fe40000011608 */
[----:B------:R-:W-:-:S03]  /*ada0*/  SHF.R.S32.HI R9, RZ, 0x1f, R4 ;  /* 0x0000001fff097819 */ /* 0x000fc60000011404 */
[----:B------:R-:W-:Y:S01]  /*adb0*/  IMAD.MOV R21, RZ, RZ, -R155 ;  /* 0x000000ffff157224 */ /* 0x000fe200078e0a9b */
[----:B------:R-:W-:Y:S02]  /*adc0*/  IADD3.X R157, R158, R156, R9, P2, P5 ;  /* 0x0000009c9e9d7210 */ /* 0x000fe400017ea409 */
[----:B------:R-:W-:Y:S02]  /*add0*/  IADD3 R20, P2, P5, R155, R154, R20 ;  /* 0x0000009a9b147210 */ /* 0x000fe40007d5e014 */
[----:B------:R-:W-:Y:S01]  /*ade0*/  SHF.R.S32.HI R8, RZ, 0x1f, R155 ;  /* 0x0000001fff087819 */ /* 0x000fe2000001149b */
[----:B------:R-:W-:-:S03]  /*adf0*/  IMAD R155, R152, R21, R22 ;  /* 0x00000015989b7224 */ /* 0x000fc600078e0216 */
[----:B------:R-:W-:Y:S02]  /*ae00*/  IADD3.X R21, R8, R157, R159, P2, P5 ;  /* 0x0000009d08157210 */ /* 0x000fe400017ea49f */
[----:B--2---:R-:W-:Y:S01]  /*ae10*/  SHF.R.S32.HI R153, RZ, 0x1f, R155 ;  /* 0x0000001fff997819 */ /* 0x004fe2000001149b */
[-C--:B----4-:R-:W-:Y:S02]  /*ae20*/  IMAD R8, R15, R155.reuse, RZ ;  /* 0x0000009b0f087224 */ /* 0x090fe400078e02ff */
        /* <DEDUP_REMOVED lines=10> */
.L_x_14236:
[----:B------:R-:W2:Y:S01]  /*aed0*/  LDL R8, [R1+0x7c] ;  /* 0x00007c0001087983 */ /* 0x000ea20000100800 */
[----:B------:R-:W0:Y:S03]  /*aee0*/  S2R R10, SR_TID.X ;  /* 0x00000000000a7919 */ /* 0x000e260000002100 */
[----:B------:R-:W-:Y:S04]  /*aef0*/  SHFL.IDX PT, R11, R21, RZ, 0x1c1f ;  /* 0x001c1fff150b7589 */ /* 0x000fe800000e0000 */
[----:B------:R-:W-:Y:S04]  /*af00*/  SHFL.IDX PT, R12, R15, 0x1, 0x1c1f ;  /* 0x003c1f000f0c7f89 */ /* 0x000fe800000e0000 */
[----:B------:R-:W-:Y:S01]  /*af10*/  SHFL.IDX PT, R13, R21, 0x1, 0x1c1f ;  /* 0x003c1f00150d7f89 */ /* 0x000fe200000e0000 */
[----:B0-----:R-:W-:-:S05]  /*af20*/  VIADD R14, R10, 0xffffff80 ;  /* 0xffffff800a0e7836 */ /* 0x001fca0000000000 */
[----:B------:R-:W-:-:S04]  /*af30*/  SHF.R.S32.HI R20, RZ, 0x1f, R14 ;  /* 0x0000001fff147819 */ /* 0x000fc8000001140e */
[----:B------:R-:W-:-:S04]  /*af40*/  LEA.HI R20, R20, R14, RZ, 0x7 ;  /* 0x0000000e14147211 */ /* 0x000fc800078f38ff */
[----:B------:R-:W-:Y:S01]  /*af50*/  LOP3.LUT R20, R20, 0xffffff80, RZ, 0xc0, !PT ;  /* 0xffffff8014147812 */ /* 0x000fe200078ec0ff */
[----:B------:R-:W0:Y:S04]  /*af60*/  SHFL.IDX PT, R10, R15, RZ, 0x1c1f ;  /* 0x001c1fff0f0a7589 */ /* 0x000e2800000e0000 */
[----:B------:R-:W-:-:S05]  /*af70*/  IMAD.IADD R20, R14, 0x1, -R20 ;  /* 0x000000010e147824 */ /* 0x000fca00078e0a14 */
[----:B------:R-:W-:Y:S01]  /*af80*/  LOP3.LUT P0, RZ, R20, 0x3, RZ, 0xc0, !PT ;  /* 0x0000000314ff7812 */ /* 0x000fe2000780c0ff */
[----:B--2---:R-:W-:Y:S02]  /*af90*/  IMAD.IADD R14, R8, 0x1, R18 ;  /* 0x00000001080e7824 */ /* 0x004fe400078e0212 */
[----:B-----5:R-:W-:Y:S02]  /*afa0*/  IMAD R8, R23, R152, RZ ;  /* 0x0000009817087224 */ /* 0x020fe400078e02ff */
[----:B------:R-:W-:-:S03]  /*afb0*/  VIADD R20, R14, 0x8 ;  /* 0x000000080e147836 */ /* 0x000fc60000000000 */
[-C--:B------:R-:W-:Y:S02]  /*afc0*/  ISETP.GE.OR P1, PT, R14, R8.reuse, P0 ;  /* 0x000000080e00720c */ /* 0x080fe40000726670 */
[----:B------:R-:W-:-:S11]  /*afd0*/  ISETP.GE.OR P0, PT, R20, R8, P0 ;  /* 0x000000081400720c */ /* 0x000fd60000706670 */
[----:B0-----:R0:W-:Y:S04]  /*afe0*/  @!P1 ST.E desc[UR38][R10.64], R3 ;  /* 0x000000030a009985 */ /* 0x0011e8000c101926 */
[----:B------:R0:W-:Y:S01]  /*aff0*/  @!P0 ST.E desc[UR38][R12.64], R2 ;  /* 0x000000020c008985 */ /* 0x0001e2000c101926 */
[----:B------:R-:W-:Y:S05]  /*b000*/  @P3 BRA `(.L_x_14237) ;  /* 0x0000000c00f83947 */ /* 0x000fea0003800000 */
[----:B------:R-:W1:Y:S01]  /*b010*/  S2R R153, SR_TID.X ;  /* 0x0000000000997919 */ /* 0x000e620000002100 */
[----:B------:R-:W-:Y:S01]  /*b020*/  ULDC.64 UR4, c[0x0][0xba0] ;  /* 0x0002e80000047ab9 */ /* 0x000fe20000000a00 */
[----:B------:R-:W2:Y:S01]  /*b030*/  @P4 LDC R81, c[0x0][0xcf0] ;  /* 0x00033c00ff514b82 */ /* 0x000ea20000000800 */
[----:B-1----:R-:W-:-:S05]  /*b040*/  VIADD R153, R153, 0xffffff80 ;  /* 0xffffff8099997836 */ /* 0x002fca0000000000 */
[----:B0-----:R-:W-:-:S04]  /*b050*/  SHF.R.S32.HI R2, RZ, 0x1f, R153 ;  /* 0x0000001fff027819 */ /* 0x001fc80000011499 */
        /* <DEDUP_REMOVED lines=18> */
[----:B------:R-:W-:Y:S01]  /*b180*/  IMAD.X R25, RZ, RZ, R17, P2 ;  /* 0x000000ffff197224 */ /* 0x000fe200010e0611 */
[C---:B------:R-:W-:Y:S02]  /*b190*/  IADD3 R33, P0, R16.reuse, 0x4000, RZ ;  /* 0x0000400010217810 */ /* 0x040fe40007f1e0ff */
        /* <DEDUP_REMOVED lines=8> */
[----:B------:R-:W-:Y:S02]  /*b220*/  LOP3.LUT R32, R33, 0x380, RZ, 0xc0, !PT ;  /* 0x0000038021207812 */ /* 0x000fe400078ec0ff */
[----:B------:R-:W-:Y:S02]  /*b230*/  LOP3.LUT R36, R37, 0x380, RZ, 0xc0, !PT ;  /* 0x0000038025247812 */ /* 0x000fe400078ec0ff */
[----:B------:R-:W-:Y:S02]  /*b240*/  LOP3.LUT R40, R41, 0x380, RZ, 0xc0, !PT ;  /* 0x0000038029287812 */ /* 0x000fe400078ec0ff */
[----:B------:R-:W-:-:S02]  /*b250*/  LOP3.LUT R44, R45, 0x380, RZ, 0xc0, !PT ;  /* 0x000003802d2c7812 */ /* 0x000fc400078ec0ff */
[----:B------:R-:W-:Y:S02]  /*b260*/  LOP3.LUT R48, R49, 0x380, RZ, 0xc0, !PT ;  /* 0x0000038031307812 */ /* 0x000fe400078ec0ff */
[----:B------:R-:W-:Y:S01]  /*b270*/  LOP3.LUT R28, R28, R29, RZ, 0x3c, !PT ;  /* 0x0000001d1c1c7212 */ /* 0x000fe200078e3cff */
[----:B------:R-:W-:Y:S01]  /*b280*/  IMAD.X R29, RZ, RZ, R17, P1 ;  /* 0x000000ffff1d7224 */ /* 0x000fe200008e0611 */
[----:B------:R-:W-:Y:S02]  /*b290*/  IADD3 R53, P1, R16, 0x9000, RZ ;  /* 0x0000900010357810 */ /* 0x000fe40007f3e0ff */
[----:B------:R-:W-:Y:S02]  /*b2a0*/  SHF.R.U64 R32, R32, 0x3, RZ ;  /* 0x0000000320207819 */ /* 0x000fe400000012ff */
[----:B------:R-:W-:Y:S02]  /*b2b0*/  SHF.R.U64 R36, R36, 0x3, RZ ;  /* 0x0000000324247819 */ /* 0x000fe400000012ff */
[----:B------:R-:W-:Y:S01]  /*b2c0*/  LOP3.LUT R13, R16, 0x380, RZ, 0xc0, !PT ;  /* 0x00000380100d7812 */ /* 0x000fe200078ec0ff */
[----:B------:R-:W-:Y:S01]  /*b2d0*/  IMAD R9, R4, UR5, R9 ;  /* 0x0000000504097c24 */ /* 0x000fe2000f8e0209 */
[----:B------:R-:W-:Y:S01]  /*b2e0*/  SHF.R.U64 R40, R40, 0x3, RZ ;  /* 0x0000000328287819 */ /* 0x000fe200000012ff */
[----:B------:R-:W5:Y:S01]  /*b2f0*/  LD.E.128 R28, desc[UR38][R28.64] ;  /* 0x000000261c1c7980 */ /* 0x000f62000c101d00 */
        /* <DEDUP_REMOVED lines=25> */
[----:B------:R-:W-:Y:S01]  /*b490*/  LOP3.LUT R64, R65, 0x380, RZ, 0xc0, !PT ;  /* 0x0000038041407812 */ /* 0x000fe200078ec0ff */
[----:B------:R-:W5:Y:S01]  /*b4a0*/  LD.E.128 R48, desc[UR38][R48.64] ;  /* 0x0000002630307980 */ /* 0x000f62000c101d00 */
[----:B------:R-:W-:Y:S02]  /*b4b0*/  LOP3.LUT R68, R69, 0x380, RZ, 0xc0, !PT ;  /* 0x0000038045447812 */ /* 0x000fe400078ec0ff */
[----:B------:R-:W-:Y:S02]  /*b4c0*/  LOP3.LUT R72, R73, 0x380, RZ, 0xc0, !PT ;  /* 0x0000038049487812 */ /* 0x000fe400078ec0ff */
[----:B------:R-:W-:Y:S02]  /*b4d0*/  SHF.R.U64 R13, R13, 0x3, RZ ;  /* 0x000000030d0d7819 */ /* 0x000fe400000012ff */
[----:B------:R-:W-:Y:S01]  /*b4e0*/  LOP3.LUT R52, R52, R53, RZ, 0x3c, !PT ;  /* 0x0000003534347212 */ /* 0x000fe200078e3cff */
[----:B------:R-:W-:Y:S01]  /*b4f0*/  IMAD.X R53, RZ, RZ, R17, P1 ;  /* 0x000000ffff357224 */ /* 0x000fe200008e0611 */
[----:B------:R-:W-:-:S02]  /*b500*/  IADD3 R11, P1, R16, 0xf000, RZ ;  /* 0x0000f000100b7810 */ /* 0x000fc40007f3e0ff */
[----:B------:R-:W-:Y:S02]  /*b510*/  SHF.R.U64 R56, R56, 0x3, RZ ;  /* 0x0000000338387819 */ /* 0x000fe400000012ff */
[----:B------:R-:W-:Y:S01]  /*b520*/  SHF.R.U64 R60, R60, 0x3, RZ ;  /* 0x000000033c3c7819 */ /* 0x000fe200000012ff */
[----:B------:R-:W-:Y:S01]  /*b530*/  IMAD.X R77, RZ, RZ, R17, P1 ;  /* 0x000000ffff4d7224 */ /* 0x000fe200008e0611 */
[----:B------:R-:W-:Y:S01]  /*b540*/  SHF.R.U64 R64, R64, 0x3, RZ ;  /* 0x0000000340407819 */ /* 0x000fe200000012ff */
[----:B------:R-:W5:Y:S01]  /*b550*/  LD.E.128 R52, desc[UR38][R52.64] ;  /* 0x0000002634347980 */ /* 0x000f62000c101d00 */
[----:B------:R-:W-:Y:S02]  /*b560*/  SHF.R.U64 R68, R68, 0x3, RZ ;  /* 0x0000000344447819 */ /* 0x000fe400000012ff */
[----:B------:R-:W-:Y:S02]  /*b570*/  SHF.R.U64 R72, R72, 0x3, RZ ;  /* 0x0000000348487819 */ /* 0x000fe400000012ff */
[----:B------:R-:W-:-:S02]  /*b580*/  LOP3.LUT R16, R13, R16, RZ, 0x3c, !PT ;  /* 0x000000100d107212 */ /* 0x000fc400078e3cff */
        /* <DEDUP_REMOVED lines=11> */
[----:B------:R-:W-:Y:S01]  /*b640*/  LOP3.LUT R10, R11, 0x380, RZ, 0xc0, !PT ;  /* 0x000003800b0a7812 */ /* 0x000fe200078ec0ff */
[----:B------:R-:W-:-:S02]  /*b650*/  IMAD.IADD R85, R3, 0x1, R18 ;  /* 0x0000000103557824 */ /* 0x000fc400078e0212 */
[----:B------:R-:W5:Y:S01]  /*b660*/  LD.E.128 R56, desc[UR38][R56.64] ;  /* 0x0000002638387980 */ /* 0x000f62000c101d00 */
[----:B------:R-:W-:-:S03]  /*b670*/  SHF.R.U64 R10, R10, 0x3, RZ ;  /* 0x000000030a0a7819 */ /* 0x000fc600000012ff */
[----:B------:R-:W5:Y:S01]  /*b680*/  LD.E.128 R60, desc[UR38][R60.64] ;  /* 0x000000263c3c7980 */ /* 0x000f62000c101d00 */
[----:B------:R-:W-:Y:S01]  /*b690*/  LOP3.LUT R76, R10, R11, RZ, 0x3c, !PT ;  /* 0x0000000b0a4c7212 */ /* 0x000fe200078e3cff */
[----:B0-----:R-:W0:Y:S01]  /*b6a0*/  @P4 LDC R17, c[0x0][0xcec] ;  /* 0x00033b00ff114b82 */ /* 0x001e220000000800 */
[----:B------:R-:W-:Y:S01]  /*b6b0*/  IMAD.WIDE.U32 R10, R4, UR4, RZ ;  /* 0x00000004040a7c25 */ /* 0x000fe2000f8e00ff */
[----:B------:R-:W-:Y:S01]  /*b6c0*/  ULDC.64 UR4, c[0x0][0xbe8] ;  /* 0x0002fa0000047ab9 */ /* 0x000fe20000000a00 */
[----:B------:R-:W5:Y:S02]  /*b6d0*/  LD.E.128 R64, desc[UR38][R64.64] ;  /* 0x0000002640407980 */ /* 0x000f64000c101d00 */
[----:B------:R-:W-:Y:S02]  /*b6e0*/  IMAD.IADD R11, R11, 0x1, R9 ;  /* 0x000000010b0b7824 */ /* 0x000fe400078e0209 */
[----:B------:R-:W-:Y:S01]  /*b6f0*/  IMAD R9, R80, 0x20, R3 ;  /* 0x0000002050097824 */ /* 0x000fe200078e0203 */
[----:B------:R-:W-:Y:S01]  /*b700*/  SHF.R.S32.HI R16, RZ, 0x1f, R211 ;  /* 0x0000001fff107819 */ /* 0x000fe200000114d3 */
[----:B------:R-:W-:Y:S01]  /*b710*/  IMAD.WIDE.U32 R10, R212, UR4, R10 ;  /* 0x00000004d40a7c25 */ /* 0x000fe2000f8e000a */
[----:B------:R-:W5:Y:S03]  /*b720*/  LD.E.128 R68, desc[UR38][R68.64] ;  /* 0x0000002644447980 */ /* 0x000f66000c101d00 */
[----:B------:R-:W-:Y:S01]  /*b730*/  IMAD.IADD R80, R18, 0x1, R9 ;  /* 0x0000000112507824 */ /* 0x000fe200078e0209 */
[----:B------:R-:W5:Y:S01]  /*b740*/  LD.E.128 R72, desc[UR38][R72.64] ;  /* 0x0000002648487980 */ /* 0x000f62000c101d00 */
[----:B------:R-:W-:Y:S01]  /*b750*/  IMAD R11, R212, UR5, R11 ;  /* 0x00000005d40b7c24 */ /* 0x000fe2000f8e020b */
[----:B------:R-:W-:Y:S01]  /*b760*/  ULDC.64 UR4, c[0x0][0xbf0] ;  /* 0x0002fc0000047ab9 */ /* 0x000fe20000000a00 */
[----:B------:R-:W-:Y:S01]  /*b770*/  IMAD.MOV.U32 R9, RZ, RZ, R80 ;  /* 0x000000ffff097224 */ /* 0x000fe200078e0050 */
[----:B------:R-:W5:Y:S01]  /*b780*/  LD.E.128 R76, desc[UR38][R76.64] ;  /* 0x000000264c4c7980 */ /* 0x000f62000c101d00 */
[----:B------:R-:W-:-:S02]  /*b790*/  IMAD R16, R16, UR4, RZ ;  /* 0x0000000410107c24 */ /* 0x000fc4000f8e02ff */
[----:B0-----:R-:W-:Y:S01]  /*b7a0*/  @P4 IMAD.HI.U32 R4, R80, R17, RZ ;  /* 0x0000001150044227 */ /* 0x001fe200078e00ff */
[----:B------:R-:W-:Y:S01]  /*b7b0*/  @!PT LDS RZ, [RZ] ;  /* 0x00000000fffff984 */ /* 0x000fe20000000800 */
[----:B------:R-:W-:Y:S01]  /*b7c0*/  @!PT LDS RZ, [RZ] ;  /* 0x00000000fffff984 */ /* 0x000fe20000000800 */
[----:B------:R-:W-:Y:S01]  /*b7d0*/  @!PT LDS RZ, [RZ] ;  /* 0x00000000fffff984 */ /* 0x000fe20000000800 */
[----:B------:R-:W-:Y:S01]  /*b7e0*/  @!PT LDS RZ, [RZ] ;  /* 0x00000000fffff984 */ /* 0x000fe20000000800 */
[----:B------:R0:W-:Y:S06]  /*b7f0*/  MEMBAR.ALL.CTA ;  /* 0x0000000000007992 */ /* 0x0001ec0000008000 */
[----:B0-----:R-:W0:Y:S01]  /*b800*/  FENCE.VIEW.ASYNC.S ;  /* 0x00000000000073c6 */ /* 0x001e220000000000 */
[----:B--2---:R-:W-:Y:S01]  /*b810*/  @P4 SHF.R.U32.HI R9, RZ, R81, R4 ;  /* 0x00000051ff094219 */ /* 0x004fe20000011604 */
[C---:B------:R-:W-:Y:S02]  /*b820*/  IMAD R17, R211.reuse, UR5, R16 ;  /* 0x00000005d3117c24 */ /* 0x040fe4000f8e0210 */
[----:B------:R-:W-:Y:S01]  /*b830*/  IMAD.WIDE.U32 R10, R211, UR4, R10 ;  /* 0x00000004d30a7c25 */ /* 0x000fe2000f8e000a */
[----:B------:R-:W-:Y:S01]  /*b840*/  SHF.R.S32.HI R4, RZ, 0x1f, R9 ;  /* 0x0000001fff047819 */ /* 0x000fe20000011409 */
[----:B------:R-:W-:-:S02]  /*b850*/  ULDC.64 UR4, c[0x0][0xbe0] ;  /* 0x0002f80000047ab9 */ /* 0x000fc40000000a00 */
        /* <DEDUP_REMOVED lines=13> */
[----:B------:R-:W-:Y:S01]  /*b930*/  VIADD R9, R85, 0x40 ;  /* 0x0000004055097836 */ /* 0x000fe20000000000 */
[----:B------:R-:W-:Y:S01]  /*b940*/  LEA R4, P2, R10, UR4, 0x1 ;  /* 0x000000040a047c11 */ /* 0x000fe2000f8408ff */
[----:B------:R-:W-:-:S03]  /*b950*/  IMAD.IADD R11, R11, 0x1, R81 ;  /* 0x000000010b0b7824 */ /* 0x000fc600078e0251 */
[-C--:B------:R-:W-:Y:S02]  /*b960*/  ISETP.GE.AND P0, PT, R9, R8.reuse, PT ;  /* 0x000000080900720c */ /* 0x080fe40003f06270 */
[----:B------:R-:W-:Y:S02]  /*b970*/  LEA.HI.X R9, R10, UR5, R11, 0x1, P2 ;  /* 0x000000050a097c11 */ /* 0x000fe400090f0c0b */
[C---:B------:R-:W-:Y:S01]  /*b980*/  ISETP.GE.AND P2, PT, R85.reuse, R8, PT ;  /* 0x000000085500720c */ /* 0x040fe20003f46270 */
[----:B------:R-:W-:Y:S02]  /*b990*/  VIADD R0, R0, 0x32420 ;  /* 0x0003242000007836 */ /* 0x000fe40000000000 */
[----:B------:R-:W-:-:S03]  /*b9a0*/  VIADD R3, R85, 0x20 ;  /* 0x0000002055037836 */ /* 0x000fc60000000000 */
[----:B------:R-:W-:Y:S01]  /*b9b0*/  PRMT R0, RZ, 0x654, R0 ;  /* 0x00000654ff007816 */ /* 0x000fe20000000000 */
[C---:B------:R-:W-:Y:S01]  /*b9c0*/  VIADD R18, R2.reuse, 0x40 ;  /* 0x0000004002127836 */ /* 0x040fe20000000000 */
[----:B------:R-:W-:Y:S01]  /*b9d0*/  ISETP.GE.AND P1, PT, R3, R8, PT ;  /* 0x000000080300720c */ /* 0x000fe20003f26270 */
[C---:B------:R-:W-:Y:S01]  /*b9e0*/  VIADD R86, R2.reuse, 0x80 ;  /* 0x0000008002567836 */ /* 0x040fe20000000000 */
[----:B0-----:R0:W-:Y:S01]  /*b9f0*/  SYNCS.ARRIVE.TRANS64.RED.A1T0 RZ, [R0+URZ], RZ ;  /* 0x000000ff00ff79a7 */ /* 0x0011e2000810043f */
[----:B------:R-:W-:Y:S01]  /*ba00*/  VIADD R88, R2, 0xc0 ;  /* 0x000000c002587836 */ /* 0x000fe20000000000 */
[----:B------:R1:W2:Y:S01]  /*ba10*/  SHFL.IDX PT, R83, R4, RZ, 0x181f ;  /* 0x00181fff04537589 */ /* 0x0002a200000e0000 */
[----:B------:R-:W-:Y:S03]  /*ba20*/  BSSY B1, `(.L_x_14238) ;  /* 0x0000018000017945 */ /* 0x000fe60003800000 */
[----:B------:R1:W3:Y:S01]  /*ba30*/  SHFL.IDX PT, R3, R9, RZ, 0x181f ;  /* 0x00181fff09037589 */ /* 0x0002e200000e0000 */
[----:B------:R-:W-:-:S02]  /*ba40*/  SHF.R.S32.HI R84, RZ, 0x1f, R18 ;  /* 0x0000001fff547819 */ /* 0x000fc40000011412 */
[----:B0-----:R-:W-:Y:S02]  /*ba50*/  SHF.R.S32.HI R0, RZ, 0x1f, R2 ;  /* 0x0000001fff007819 */ /* 0x001fe40000011402 */
[----:B------:R-:W-:Y:S02]  /*ba60*/  SHF.R.S32.HI R87, RZ, 0x1f, R86 ;  /* 0x0000001fff577819 */ /* 0x000fe40000011456 */
[----:B------:R-:W-:Y:S01]  /*ba70*/  SHF.R.S32.HI R89, RZ, 0x1f, R88 ;  /* 0x0000001fff597819 */ /* 0x000fe20000011458 */
[----:B-1----:R-:W-:Y:S06]  /*ba80*/  @P2 BRA `(.L_x_14239) ;  /* 0x0000000000442947 */ /* 0x002fec0003800000 */
        /* <DEDUP_REMOVED lines=17> */
.L_x_14239:
[----:B------:R-:W-:Y:S05]  /*bba0*/  BSYNC B1 ;  /* 0x0000000000017941 */ /* 0x000fea0003800000 */
.L_x_14238:
[----:B---3--:R1:W3:Y:S01]  /*bbb0*/  SHFL.IDX PT, R3, R9, 0x1, 0x181f ;  /* 0x00381f0009037f89 */ /* 0x0082e200000e0000 */
        /* <DEDUP_REMOVED lines=20> */
.L_x_14241:
[----:B------:R-:W-:Y:S05]  /*bd00*/  BSYNC B1 ;  /* 0x0000000000017941 */ /* 0x000fea0003800000 */
.L_x_14240:
[----:B---3--:R3:W1:Y:S01]  /*bd10*/  SHFL.IDX PT, R3, R9, 0x2, 0x181f ;  /* 0x00581f0009037f89 */ /* 0x00866200000e0000 */
[----:B------:R-:W-:Y:S03]  /*bd20*/  BSSY B1, `(.L_x_14242) ;  /* 0x0000014000017945 */ /* 0x000fe60003800000 */
[----:B0---4-:R3:W0:Y:S01]  /*bd30*/  SHFL.IDX PT, R17, R4, 0x2, 0x181f ;  /* 0x00581f0004117f89 */ /* 0x01162200000e0000 */
[----:B------:R-:W-:Y:S05]  /*bd40*/  @P0 BRA `(.L_x_14243) ;  /* 0x0000000000440947 */ /* 0x000fea0003800000 */
[----:B------:R-:W-:Y:S02]  /*bd50*/  ULDC UR4, c[0x0][0xbc8] ;  /* 0x0002f20000047ab9 */ /* 0x000fe40000000800 */
[----:B------:R-:W-:Y:S02]  /*bd60*/  ISETP.GE.AND P3, PT, R2, UR4, PT ;  /* 0x0000000402007c0c */ /* 0x000fe4000bf66270 */
[----:B------:R-:W-:Y:S02]  /*bd70*/  ISETP.GE.AND P2, PT, R18, UR4, PT ;  /* 0x0000000412007c0c */ /* 0x000fe4000bf46270 */
[----:B------:R-:W-:Y:S02]  /*bd80*/  ISETP.GE.AND P1, PT, R86, UR4, PT ;  /* 0x0000000456007c0c */ /* 0x000fe4000bf26270 */
[----:B------:R-:W-:-:S07]  /*bd90*/  ISETP.GE.AND P0, PT, R88, UR4, PT ;  /* 0x0000000458007c0c */ /* 0x000fce000bf06270 */
[-C--:B0-----:R-:W-:Y:S02]  /*bda0*/  @!P3 LEA R10, P6, R2, R17.reuse, 0x1 ;  /* 0x00000011020ab211 */ /* 0x081fe400078c08ff */
[-C--:B-----5:R-:W-:Y:S02]  /*bdb0*/  @!P2 LEA R12, P5, R18, R17.reuse, 0x1 ;  /* 0x00000011120ca211 */ /* 0x0a0fe400078a08ff */
[----:B------:R-:W-:Y:S02]  /*bdc0*/  @!P1 LEA R14, P4, R86, R17, 0x1 ;  /* 0x00000011560e9211 */ /* 0x000fe400078808ff */
[----:B-1----:R-:W-:Y:S02]  /*bdd0*/  @!P3 LEA.HI.X R11, R2, R3, R0, 0x1, P6 ;  /* 0x00000003020bb211 */ /* 0x002fe400030f0c00 */
        /* <DEDUP_REMOVED lines=8> */
.L_x_14243:
[----:B------:R-:W-:Y:S05]  /*be60*/  BSYNC B1 ;  /* 0x0000000000017941 */ /* 0x000fea0003800000 */
.L_x_14242:
[----:B-1----:R-:W-:Y:S01]  /*be70*/  VIADD R3, R85, 0x60 ;  /* 0x0000006055037836 */ /* 0x002fe20000000000 */
[----:B----45:R1:W4:Y:S04]  /*be80*/  SHFL.IDX PT, R15, R9, 0x3, 0x181f ;  /* 0x00781f00090f7f89 */ /* 0x03032800000e0000 */
[----:B------:R-:W-:Y:S01]  /*be90*/  ISETP.GE.AND P0, PT, R3, R8, PT ;  /* 0x000000080300720c */ /* 0x000fe20003f06270 */
[----:B0-----:R1:W0:-:S12]  /*bea0*/  SHFL.IDX PT, R17, R4, 0x3, 0x181f ;  /* 0x00781f0004117f89 */ /* 0x00121800000e0000 */
[----:B-1----:R-:W-:Y:S05]  /*beb0*/  @P0 BRA `(.L_x_14244) ;  /* 0x00000024009c0947 */ /* 0x002fea0003800000 */
[----:B------:R-:W-:Y:S02]  /*bec0*/  ULDC UR4, c[0x0][0xbc8] ;  /* 0x0002f20000047ab9 */ /* 0x000fe40000000800 */
[----:B------:R-:W-:Y:S02]  /*bed0*/  ISETP.GE.AND P3, PT, R2, UR4, PT ;  /* 0x0000000402007c0c */ /* 0x000fe4000bf66270 */
[----:B------:R-:W-:Y:S02]  /*bee0*/  ISETP.GE.AND P4, PT, R18, UR4, PT ;  /* 0x0000000412007c0c */ /* 0x000fe4000bf86270 */
[----:B------:R-:W-:-:S09]  /*bef0*/  ISETP.GE.AND P5, PT, R86, UR4, PT ;  /* 0x0000000456007c0c */ /* 0x000fd2000bfa6270 */
[-C--:B0-----:R-:W-:Y:S02]  /*bf00*/  @!P3 LEA R8, P0, R2, R17.reuse, 0x1 ;  /* 0x000000110208b211 */ /* 0x081fe400078008ff */
[-C--:B------:R-:W-:Y:S02]  /*bf10*/  @!P4 LEA R10, P1, R18, R17.reuse, 0x1 ;  /* 0x00000011120ac211 */ /* 0x080fe400078208ff */
[----:B------:R-:W-:Y:S02]  /*bf20*/  @!P5 LEA R12, P2, R86, R17, 0x1 ;  /* 0x00000011560cd211 */ /* 0x000fe400078408ff */
[-C--:B---34-:R-:W-:Y:S02]  /*bf30*/  @!P3 LEA.HI.X R9, R2, R15.reuse, R0, 0x1, P0 ;  /* 0x0000000f0209b211 */ /* 0x098fe400000f0c00 */
        /* <DEDUP_REMOVED lines=11> */
.L_x_14237:
[----:B0-----:R-:W0:Y:S01]  /*bff0*/  @P4 LDC R13, c[0x0][0xcec] ;  /* 0x00033b00ff0d4b82 */ /* 0x001e220000000800 */
[----:B------:R-:W-:Y:S01]  /*c000*/  ULDC.64 UR4, c[0x0][0xc08] ;  /* 0x0003020000047ab9 */ /* 0x000fe20000000a00 */
[----:B------:R-:W-:Y:S01]  /*c010*/  ULDC.64 UR6, c[0x0][0xc30] ;  /* 0x00030c0000067ab9 */ /* 0x000fe20000000a00 */
[----:B------:R-:W-:Y:S01]  /*c020*/  IMAD R9, R9, UR4, RZ ;  /* 0x0000000409097c24 */ /* 0x000fe2000f8e02ff */
[----:B------:R-:W-:Y:S01]  /*c030*/  ISETP.GE.AND P0, PT, R14, R8, PT ;  /* 0x000000080e00720c */ /* 0x000fe20003f06270 */
[C---:B------:R-:W-:Y:S01]  /*c040*/  IMAD.WIDE.U32 R2, R4.reuse, UR4, RZ ;  /* 0x0000000404027c25 */ /* 0x040fe2000f8e00ff */
[----:B------:R-:W-:Y:S01]  /*c050*/  BSSY B1, `(.L_x_14245) ;  /* 0x00000db000017945 */ /* 0x000fe20003800000 */
[----:B------:R-:W-:Y:S01]  /*c060*/  SHF.R.S32.HI R18, RZ, 0x1f, R219 ;  /* 0x0000001fff127819 */ /* 0x000fe200000114db */
[----:B------:R-:W1:Y:S01]  /*c070*/  @P4 LDC R10, c[0x0][0xcf0] ;  /* 0x00033c00ff0a4b82 */ /* 0x000e620000000800 */
[----:B------:R-:W-:Y:S01]  /*c080*/  IMAD R9, R4, UR5, R9 ;  /* 0x0000000504097c24 */ /* 0x000fe2000f8e0209 */
[----:B------:R-:W-:Y:S01]  /*c090*/  ULDC.64 UR4, c[0x0][0xc38] ;  /* 0x00030e0000047ab9 */ /* 0x000fe20000000a00 */
[----:B------:R-:W-:Y:S01]  /*c0a0*/  SHF.R.S32.HI R4, RZ, 0x1f, R211 ;  /* 0x0000001fff047819 */ /* 0x000fe200000114d3 */
[----:B------:R-:W-:Y:S01]  /*c0b0*/  VIADD R171, R204, 0x40 ;  /* 0x00000040ccab7836 */ /* 0x000fe20000000000 */
        /* <DEDUP_REMOVED lines=10> */
[----:B0-----:R-:W-:Y:S01]  /*c160*/  @P4 IMAD.HI.U32 R13, R22, R13, RZ ;  /* 0x0000000d160d4227 */ /* 0x001fe200078e00ff */
[----:B------:R-:W-:Y:S02]  /*c170*/  SHF.R.S32.HI R158, RZ, 0x1f, R226 ;  /* 0x0000001fff9e7819 */ /* 0x000fe400000114e2 */
[----:B------:R-:W-:Y:S01]  /*c180*/  SHF.R.S32.HI R159, RZ, 0x1f, R227 ;  /* 0x0000001fff9f7819 */ /* 0x000fe200000114e3 */
[----:B------:R-:W-:Y:S01]  /*c190*/  IMAD R4, R4, UR4, RZ ;  /* 0x0000000404047c24 */ /* 0x000fe2000f8e02ff */
[----:B------:R-:W-:Y:S01]  /*c1a0*/  SHF.R.S32.HI R160, RZ, 0x1f, R228 ;  /* 0x0000001fffa07819 */ /* 0x000fe200000114e4 */
[----:B------:R-:W-:Y:S01]  /*c1b0*/  IMAD.WIDE.U32 R2, R211, UR4, R2 ;  /* 0x00000004d3027c25 */ /* 0x000fe2000f8e0002 */
[----:B------:R-:W-:-:S02]  /*c1c0*/  SHF.R.S32.HI R161, RZ, 0x1f, R229 ;  /* 0x0000001fffa17819 */ /* 0x000fc400000114e5 */
        /* <DEDUP_REMOVED lines=30> */
[----:B------:R-:W-:-:S03]  /*c3b0*/  ULDC.64 UR4, c[0x0][0xc00] ;  /* 0x0003000000047ab9 */ /* 0x000fc60000000a00 */
[----:B------:R-:W-:Y:S01]  /*c3c0*/  VIADD R4, R0, 0x32420 ;  /* 0x0003242000047836 */ /* 0x000fe20000000000 */
[----:B------:R-:W-:Y:S01]  /*c3d0*/  LEA R0, P1, R2, UR4, 0x2 ;  /* 0x0000000402007c11 */ /* 0x000fe2000f8210ff */
[----:B------:R-:W-:Y:S02]  /*c3e0*/  IMAD.IADD R3, R3, 0x1, R9 ;  /* 0x0000000103037824 */ /* 0x000fe400078e0209 */
[C---:B------:R-:W-:Y:S01]  /*c3f0*/  VIADD R175, R204.reuse, 0x30 ;  /* 0x00000030ccaf7836 */ /* 0x040fe20000000000 */
[----:B------:R-:W-:Y:S01]  /*c400*/  PRMT R9, RZ, 0x654, R4 ;  /* 0x00000654ff097816 */ /* 0x000fe20000000004 */
[----:B------:R-:W-:Y:S01]  /*c410*/  VIADD R177, R204, 0x28 ;  /* 0x00000028ccb17836 */ /* 0x000fe20000000000 */
[----:B------:R-:W-:Y:S01]  /*c420*/  LEA.HI.X R4, R2, UR5, R3, 0x2, P1 ;  /* 0x0000000502047c11 */ /* 0x000fe200088f1403 */
[C---:B------:R-:W-:Y:S01]  /*c430*/  VIADD R179, R204.reuse, 0x20 ;  /* 0x00000020ccb37836 */ /* 0x040fe20000000000 */
[----:B------:R0:W-:Y:S01]  /*c440*/  SYNCS.ARRIVE.TRANS64.RED.A1T0 RZ, [R9+URZ], RZ ;  /* 0x000000ff09ff79a7 */ /* 0x0001e2000810043f */
[C---:B------:R-:W-:Y:S01]  /*c450*/  VIADD R181, R204.reuse, 0x18 ;  /* 0x00000018ccb57836 */ /* 0x040fe20000000000 */
[----:B------:R0:W1:Y:S01]  /*c460*/  SHFL.IDX PT, R2, R0, RZ, 0x1c1f ;  /* 0x001c1fff00027589 */ /* 0x00006200000e0000 */
[C---:B------:R-:W-:Y:S01]  /*c470*/  VIADD R183, R204.reuse, 0x10 ;  /* 0x00000010ccb77836 */ /* 0x040fe20000000000 */
[----:B------:R-:W-:Y:S01]  /*c480*/  SHF.R.S32.HI R175, RZ, 0x1f, R175 ;  /* 0x0000001fffaf7819 */ /* 0x000fe200000114af */
[C---:B------:R-:W-:Y:S01]  /*c490*/  VIADD R185, R204.reuse, 0x8 ;  /* 0x00000008ccb97836 */ /* 0x040fe20000000000 */
[----:B------:R0:W2:Y:S01]  /*c4a0*/  SHFL.IDX PT, R3, R4, RZ, 0x1c1f ;  /* 0x001c1fff04037589 */ /* 0x0000a200000e0000 */
        /* <DEDUP_REMOVED lines=12> */
[----:B------:R-:W-:Y:S01]  /*c570*/  VIADD R184, R204, 0x8 ;  /* 0x00000008ccb87836 */ /* 0x000fe20000000000 */
[----:B0-----:R-:W-:Y:S06]  /*c580*/  @P0 BRA `(.L_x_14246) ;  /* 0x00000008001c0947 */ /* 0x001fec0003800000 */
[----:B------:R-:W-:Y:S01]  /*c590*/  ULDC UR4, c[0x0][0xbc8] ;  /* 0x0002f20000047ab9 */ /* 0x000fe20000000800 */
[----:B------:R-:W-:Y:S01]  /*c5a0*/  VIADD R21, R204, 0xe8 ;  /* 0x000000e8cc157836 */ /* 0x000fe20000000000 */
[----:B------:R-:W-:Y:S02]  /*c5b0*/  ISETP.GE.AND P4, PT, R184, UR4, PT ;  /* 0x00000004b8007c0c */ /* 0x000fe4000bf86270 */
[----:B------:R-:W-:Y:S02]  /*c5c0*/  ISETP.GE.AND P3, PT, R182, UR4, PT ;  /* 0x00000004b6007c0c */ /* 0x000fe4000bf66270 */
[----:B------:R-:W-:Y:S02]  /*c5d0*/  ISETP.GE.AND P5, PT, R204, UR4, PT ;  /* 0x00000004cc007c0c */ /* 0x000fe4000bfa6270 */
[----:B------:R-:W-:Y:S02]  /*c5e0*/  ISETP.GE.AND P1, PT, R178, UR4, PT ;  /* 0x00000004b2007c0c */ /* 0x000fe4000bf26270 */
[----:B------:R-:W-:-:S02]  /*c5f0*/  ISETP.GE.AND P0, PT, R180, UR4, PT ;  /* 0x00000004b4007c0c */ /* 0x000fc4000bf06270 */
[----:B------:R-:W-:-:S03]  /*c600*/  SHF.R.S32.HI R9, RZ, 0x1f, R214 ;  /* 0x0000001fff097819 */ /* 0x000fc600000114d6 */
[-C--:B-1----:R-:W-:Y:S02]  /*c610*/  @!P4 LEA R10, P2, R184, R2.reuse, 0x2 ;  /* 0x00000002b80ac211 */ /* 0x082fe400078410ff */
[----:B------:R-:W-:Y:S02]  /*c620*/  @!P3 LEA R12, P6, R182, R2, 0x2 ;  /* 0x00000002b60cb211 */ /* 0x000fe400078c10ff */
[----:B--2---:R-:W-:Y:S01]  /*c630*/  @!P5 IMAD.WIDE R14, R204, 0x4, R2 ;  /* 0x00000004cc0ed825 */ /* 0x004fe200078e0202 */
[-C--:B------:R-:W-:Y:S02]  /*c640*/  @!P4 LEA.HI.X R11, R184, R3.reuse, R185, 0x2, P2 ;  /* 0x00000003b80bc211 */ /* 0x080fe400010f14b9 */
[----:B------:R-:W-:Y:S02]  /*c650*/  ISETP.GE.AND P2, PT, R176, UR4, PT ;  /* 0x00000004b0007c0c */ /* 0x000fe4000bf46270 */
[----:B------:R-:W-:Y:S01]  /*c660*/  @!P3 LEA.HI.X R13, R182, R3, R183, 0x2, P6 ;  /* 0x00000003b60db211 */ /* 0x000fe200030f14b7 */
[----:B------:R0:W-:Y:S04]  /*c670*/  @!P5 ST.E.64 desc[UR38][R14.64], R24 ;  /* 0x000000180e00d985 */ /* 0x0001e8000c101b26 */
[----:B------:R1:W-:Y:S01]  /*c680*/  @!P4 ST.E.64 desc[UR38][R10.64], R28 ;  /* 0x0000001c0a00c985 */ /* 0x0003e2000c101b26 */
[----:B------:R-:W-:-:S03]  /*c690*/  ISETP.GE.AND P4, PT, R172, UR4, PT ;  /* 0x00000004ac007c0c */ /* 0x000fc6000bf86270 */
[----:B------:R2:W-:Y:S01]  /*c6a0*/  @!P3 ST.E.64 desc[UR38][R12.64], R32 ;  /* 0x000000200c00b985 */ /* 0x0005e2000c101b26 */
[----:B------:R-:W-:Y:S01]  /*c6b0*/  ISETP.GE.AND P3, PT, R174, UR4, PT ;  /* 0x00000004ae007c0c */ /* 0x000fe2000bf66270 */
[----:B0-----:R-:W-:Y:S01]  /*c6c0*/  VIADD R25, R204, 0xf8 ;  /* 0x000000f8cc197836 */ /* 0x001fe20000000000 */
[-C--:B-1----:R-:W-:Y:S01]  /*c6d0*/  @!P0 LEA R10, P6, R180, R2.reuse, 0x2 ;  /* 0x00000002b40a8211 */ /* 0x082fe200078c10ff */
[----:B------:R-:W-:Y:S01]  /*c6e0*/  VIADD R29, R204, 0xf0 ;  /* 0x000000f0cc1d7836 */ /* 0x000fe20000000000 */
        /* <DEDUP_REMOVED lines=11> */
[-C--:B0-----:R-:W-:Y:S02]  /*c7a0*/  @!P3 LEA R10, P6, R174, R2.reuse, 0x2 ;  /* 0x00000002ae0ab211 */ /* 0x081fe400078c10ff */
[-C--:B-1----:R-:W-:Y:S02]  /*c7b0*/  @!P4 LEA R12, P2, R172, R2.reuse, 0x2 ;  /* 0x00000002ac0cc211 */ /* 0x082fe400078410ff */
        /* <DEDUP_REMOVED lines=63> */
[-C--:B--2---:R-:W-:Y:S02]  /*cbb0*/  @!P0 LEA R14, P6, R223, R2.reuse, 0x2 ;  /* 0x00000002df0e8211 */ /* 0x084fe400078c10ff */
[-C--:B------:R-:W-:Y:S01]  /*cbc0*/  @!P4 LEA R22, P5, R221, R2.reuse, 0x2 ;  /* 0x00000002dd16c211 */ /* 0x080fe200078a10ff */
[----:B------:R1:W-:Y:S01]  /*cbd0*/  @!P1 ST.E.64 desc[UR38][R12.64], R112 ;  /* 0x000000700c009985 */ /* 0x0003e2000c101b26 */
[----:B------:R-:W-:Y:S02]  /*cbe0*/  @!P3 LEA R16, P1, R222, R2, 0x2 ;  /* 0x00000002de10b211 */ /* 0x000fe400078210ff */
[----:B------:R-:W-:Y:S02]  /*cbf0*/  @!P0 LEA.HI.X R15, R223, R3, R155, 0x2, P6 ;  /* 0x00000003df0f8211 */ /* 0x000fe400030f149b */
[----:B------:R-:W-:-:S02]  /*cc00*/  ISETP.GE.AND P2, PT, R220, UR4, PT ;  /* 0x00000004dc007c0c */ /* 0x000fc4000bf46270 */
[-C--:B------:R-:W-:Y:S01]  /*cc10*/  @!P3 LEA.HI.X R17, R222, R3.reuse, R154, 0x2, P1 ;  /* 0x00000003de11b211 */ /* 0x080fe200008f149a */
[----:B------:R2:W-:Y:S01]  /*cc20*/  @!P0 ST.E.64 desc[UR38][R14.64], R116 ;  /* 0x000000740e008985 */ /* 0x0005e2000c101b26 */
[----:B------:R-:W-:Y:S02]  /*cc30*/  ISETP.GE.AND P1, PT, R219, UR4, PT ;  /* 0x00000004db007c0c */ /* 0x000fe4000bf26270 */
[----:B------:R-:W-:Y:S01]  /*cc40*/  @!P4 LEA.HI.X R23, R221, R3, R153, 0x2, P5 ;  /* 0x00000003dd17c211 */ /* 0x000fe200028f1499 */
[----:B------:R3:W-:Y:S01]  /*cc50*/  @!P3 ST.E.64 desc[UR38][R16.64], R120 ;  /* 0x000000781000b985 */ /* 0x0007e2000c101b26 */
[----:B------:R-:W-:Y:S02]  /*cc60*/  ISETP.GE.AND P0, PT, R214, UR4, PT ;  /* 0x00000004d6007c0c */ /* 0x000fe4000bf06270 */
[----:B------:R-:W-:Y:S01]  /*cc70*/  ISETP.GE.AND P3, PT, R29, UR4, PT ;  /* 0x000000041d007c0c */ /* 0x000fe2000bf66270 */
[----:B------:R4:W-:Y:S01]  /*cc80*/  @!P4 ST.E.64 desc[UR38][R22.64], R124 ;  /* 0x0000007c1600c985 */ /* 0x0009e2000c101b26 */
[----:B------:R-:W-:-:S02]  /*cc90*/  ISETP.GE.AND P4, PT, R21, UR4, PT ;  /* 0x0000000415007c0c */ /* 0x000fc4000bf86270 */
[----:B0-----:R-:W-:-:S03]  /*cca0*/  @!P2 LEA R10, P5, R220, R2, 0x2 ;  /* 0x00000002dc0aa211 */ /* 0x001fc600078a10ff */
[CC--:B-1----:R-:W-:Y:S02]  /*ccb0*/  @!P1 LEA R12, P6, R219.reuse, R2.reuse, 0x2 ;  /* 0x00000002db0c9211 */ /* 0x0c2fe400078c10ff */
[-C--:B------:R-:W-:Y:S02]  /*ccc0*/  @!P2 LEA.HI.X R11, R220, R3.reuse, R152, 0x2, P5 ;  /* 0x00000003dc0ba211 */ /* 0x080fe400028f1498 */
[C---:B--2---:R-:W-:Y:S02]  /*ccd0*/  @!P0 LEA R14, P5, R214.reuse, R2, 0x2 ;  /* 0x00000002d60e8211 */ /* 0x044fe400078a10ff */
[-C--:B------:R-:W-:Y:S01]  /*cce0*/  @!P1 LEA.HI.X R13, R219, R3.reuse, R18, 0x2, P6 ;  /* 0x00000003db0d9211 */ /* 0x080fe200030f1412 */
[----:B------:R0:W-:Y:S01]  /*ccf0*/  @!P2 ST.E.64 desc[UR38][R10.64], R128 ;  /* 0x000000800a00a985 */ /* 0x0001e2000c101b26 */
[----:B------:R-:W-:Y:S02]  /*cd00*/  ISETP.GE.AND P6, PT, R25, UR4, PT ;  /* 0x0000000419007c0c */ /* 0x000fe4000bfc6270 */
[----:B------:R-:W-:Y:S01]  /*cd10*/  @!P0 LEA.HI.X R15, R214, R3, R9, 0x2, P5 ;  /* 0x00000003d60f8211 */ /* 0x000fe200028f1409 */
[----:B------:R0:W-:Y:S01]  /*cd20*/  @!P1 ST.E.64 desc[UR38][R12.64], R132 ;  /* 0x000000840c009985 */ /* 0x0001e2000c101b26 */
[----:B---3--:R-:W-:-:S02]  /*cd30*/  SHF.R.S32.HI R17, RZ, 0x1f, R21 ;  /* 0x0000001fff117819 */ /* 0x008fc40000011415 */
[CC--:B------:R-:W-:Y:S01]  /*cd40*/  @!P4 LEA R16, P5, R21.reuse, R2.reuse, 0x2 ;  /* 0x000000021510c211 */ /* 0x0c0fe200078a10ff */
[----:B------:R0:W-:Y:S01]  /*cd50*/  @!P0 ST.E.64 desc[UR38][R14.64], R136 ;  /* 0x000000880e008985 */ /* 0x0001e2000c101b26 */
[----:B------:R-:W-:Y:S02]  /*cd60*/  SHF.R.S32.HI R9, RZ, 0x1f, R29 ;  /* 0x0000001fff097819 */ /* 0x000fe4000001141d */
[----:B------:R-:W-:Y:S02]  /*cd70*/  @!P4 LEA.HI.X R17, R21, R3, R17, 0x2, P5 ;  /* 0x000000031511c211 */ /* 0x000fe400028f1411 */
[----:B----4-:R-:W-:-:S03]  /*cd80*/  @!P3 LEA R22, P5, R29, R2, 0x2 ;  /* 0x000000021d16b211 */ /* 0x010fc600078a10ff */
[----:B------:R0:W-:Y:S01]  /*cd90*/  @!P4 ST.E.64 desc[UR38][R16.64], R140 ;  /* 0x0000008c1000c985 */ /* 0x0001e2000c101b26 */
[-C--:B------:R-:W-:Y:S02]  /*cda0*/  @!P3 LEA.HI.X R23, R29, R3.reuse, R9, 0x2, P5 ;  /* 0x000000031d17b211 */ /* 0x080fe400028f1409 */
[----:B------:R-:W-:Y:S02]  /*cdb0*/  SHF.R.S32.HI R9, RZ, 0x1f, R25 ;  /* 0x0000001fff097819 */ /* 0x000fe40000011419 */
[C---:B------:R-:W-:Y:S01]  /*cdc0*/  @!P6 LEA R2, P5, R25.reuse, R2, 0x2 ;  /* 0x000000021902e211 */ /* 0x040fe200078a10ff */
[----:B------:R0:W-:Y:S03]  /*cdd0*/  @!P3 ST.E.64 desc[UR38][R22.64], R144 ;  /* 0x000000901600b985 */ /* 0x0001e6000c101b26 */
[----:B------:R-:W-:-:S05]  /*cde0*/  @!P6 LEA.HI.X R3, R25, R3, R9, 0x2, P5 ;  /* 0x000000031903e211 */ /* 0x000fca00028f1409 */
[----:B------:R0:W-:Y:S04]  /*cdf0*/  @!P6 ST.E.64 desc[UR38][R2.64], R148 ;  /* 0x000000940200e985 */ /* 0x0001e8000c101b26 */
.L_x_14246:
[----:B------:R-:W-:Y:S05]  /*ce00*/  BSYNC B1 ;  /* 0x0000000000017941 */ /* 0x000fea0003800000 */
.L_x_14245:
[----:B------:R-:W-:Y:S01]  /*ce10*/  ISETP.GE.AND P0, PT, R20, R8, PT ;  /* 0x000000081400720c */ /* 0x000fe20003f06270 */
[----:B0-2---:R0:W2:Y:S04]  /*ce20*/  SHFL.IDX PT, R3, R4, 0x1, 0x1c1f ;  /* 0x003c1f0004037f89 */ /* 0x0050a800000e0000 */
        /* <DEDUP_REMOVED lines=14> */
[-C--:B------:R-:W-:Y:S01]  /*cf10*/  @!P2 LEA R12, P6, R182, R2.reuse, 0x2 ;  /* 0x00000002b60ca211 */ /* 0x080fe200078c10ff */
[----:B------:R0:W-:Y:S01]  /*cf20*/  @!P4 ST.E.64 desc[UR38][R8.64], R26 ;  /* 0x0000001a0800c985 */ /* 0x0001e2000c101b26 */
[----:B------:R-:W-:Y:S02]  /*cf30*/  ISETP.GE.AND P3, PT, R176, UR4, PT ;  /* 0x00000004b0007c0c */ /* 0x000fe4000bf66270 */
[----:B------:R-:W-:Y:S01]  /*cf40*/  @!P2 LEA.HI.X R13, R182, R3, R183, 0x2, P6 ;  /* 0x00000003b60da211 */ /* 0x000fe200030f14b7 */
[----:B------:R1:W-:Y:S01]  /*cf50*/  @!P5 ST.E.64 desc[UR38][R10.64], R30 ;  /* 0x0000001e0a00d985 */ /* 0x0003e2000c101b26 */
[----:B------:R-:W-:-:S02]  /*cf60*/  @!P1 LEA R14, P5, R180, R2, 0x2 ;  /* 0x00000002b40e9211 */ /* 0x000fc400078a10ff */
[----:B------:R-:W-:Y:S01]  /*cf70*/  ISETP.GE.AND P4, PT, R174, UR4, PT ;  /* 0x00000004ae007c0c */ /* 0x000fe2000bf86270 */
[----:B------:R2:W-:Y:S01]  /*cf80*/  @!P2 ST.E.64 desc[UR38][R12.64], R34 ;  /* 0x000000220c00a985 */ /* 0x0005e2000c101b26 */
[-C--:B------:R-:W-:Y:S02]  /*cf90*/  @!P0 LEA R16, P6, R178, R2.reuse, 0x2 ;  /* 0x00000002b2108211 */ /* 0x080fe400078c10ff */
        /* <DEDUP_REMOVED lines=8> */
[-C--:B-1----:R-:W-:Y:S02]  /*d020*/  @!P4 LEA R10, P2, R174, R2.reuse, 0x2 ;  /* 0x00000002ae0ac211 */ /* 0x082fe400078410ff */
        /* <DEDUP_REMOVED lines=89> */
[-C--:B-1----:R-:W-:Y:S02]  /*d5c0*/  @!P5 LEA R10, P3, R214, R2.reuse, 0x2 ;  /* 0x00000002d60ad211 */ /* 0x082fe400078610ff */
[-C--:B------:R-:W-:Y:S01]  /*d5d0*/  @!P4 LEA.HI.X R9, R219, R3.reuse, R18, 0x2, P6 ;  /* 0x00000003db09c211 */ /* 0x080fe200030f1412 */
[----:B---3--:R-:W-:Y:S01]  /*d5e0*/  VIADD R21, R204, 0xf8 ;  /* 0x000000f8cc157836 */ /* 0x008fe20000000000 */
[----:B------:R-:W-:Y:S02]  /*d5f0*/  SHF.R.S32.HI R0, RZ, 0x1f, R25 ;  /* 0x0000001fff007819 */ /* 0x000fe40000011419 */
[C---:B------:R-:W-:Y:S01]  /*d600*/  @!P2 LEA R16, P6, R25.reuse, R2, 0x2 ;  /* 0x000000021910a211 */ /* 0x040fe200078c10ff */
[----:B------:R0:W-:Y:S01]  /*d610*/  @!P4 ST.E.64 desc[UR38][R8.64], R134 ;  /* 0x000000860800c985 */ /* 0x0001e2000c101b26 */
[-C--:B------:R-:W-:Y:S02]  /*d620*/  @!P5 LEA.HI.X R11, R214, R3.reuse, R23, 0x2, P3 ;  /* 0x00000003d60bd211 */ /* 0x080fe400018f1417 */
[----:B------:R-:W-:-:S02]  /*d630*/  @!P2 LEA.HI.X R17, R25, R3, R0, 0x2, P6 ;  /* 0x000000031911a211 */ /* 0x000fc400030f1400 */
        /* <DEDUP_REMOVED lines=10> */
.L_x_14235:
[----:B------:R-:W3:Y:S01]  /*d6e0*/  LDC.64 R8, c[0x0][0xd00] ;  /* 0x00034000ff087b82 */ /* 0x000ee20000000a00 */
[----:B------:R-:W-:Y:S01]  /*d6f0*/  ULDC.64 UR4, c[0x0][0xd08] ;  /* 0x0003420000047ab9 */ /* 0x000fe20000000a00 */
[----:B------:R-:W-:Y:S01]  /*d700*/  IMAD.MOV.U32 R17, RZ, RZ, RZ ;  /* 0x000000ffff117224 */ /* 0x000fe200078e00ff */
[----:B------:R-:W-:-:S04]  /*d710*/  ISETP.NE.U32.AND P1, PT, RZ, UR4, PT ;  /* 0x00000004ff007c0c */ /* 0x000fc8000bf25070 */
[----:B------:R-:W-:Y:S01]  /*d720*/  ISETP.NE.AND.EX P1, PT, RZ, UR5, PT, P1 ;  /* 0x00000005ff007c0c */ /* 0x000fe2000bf25310 */
[----:B------:R-:W4:Y:S01]  /*d730*/  LDC.64 R2, c[0x0][0xd00] ;  /* 0x00034000ff027b82 */ /* 0x000f220000000a00 */
[----:B---3--:R-:W-:-:S04]  /*d740*/  ISETP.NE.U32.AND P0, PT, R8, RZ, PT ;  /* 0x000000ff0800720c */ /* 0x008fc80003f05070 */
[----:B------:R-:W-:-:S07]  /*d750*/  ISETP.NE.AND.EX P0, PT, R9, RZ, PT, P0 ;  /* 0x000000ff0900720c */ /* 0x000fce0003f05300 */
[C---:B------:R-:W-:Y:S01]  /*d760*/  @P1 LEA R8, P2, R211.reuse, UR4, 0x2 ;  /* 0x00000004d3081c11 */ /* 0x040fe2000f8410ff */
[----:B------:R-:W-:Y:S01]  /*d770*/  ULDC UR4, c[0x0][0xb88] ;  /* 0x0002e20000047ab9 */ /* 0x000fe20000000800 */
[C---:B----4-:R-:W-:Y:S02]  /*d780*/  IMAD.WIDE R2, R211.reuse, 0x4, R2 ;  /* 0x00000004d3027825 */ /* 0x050fe400078e0202 */
[----:B------:R-:W-:Y:S02]  /*d790*/  @P1 LEA.HI.X R9, R211, UR5, R216, 0x2, P2 ;  /* 0x00000005d3091c11 */ /* 0x000fe400090f14d8 */
[----:B-1----:R-:W-:Y:S01]  /*d7a0*/  IMAD.U32 R0, RZ, RZ, UR4 ;  /* 0x00000004ff007e24 */ /* 0x002fe2000f8e00ff */
[----:B------:R1:W5:Y:S05]  /*d7b0*/  @P0 LDG.E R17, desc[UR38][R2.64] ;  /* 0x0000002602110981 */ /* 0x00036a000c1e1900 */
[----:B------:R1:W5:Y:S01]  /*d7c0*/  @P1 LDG.E R0, desc[UR38][R8.64] ;  /* 0x0000002608001981 */ /* 0x000362000c1e1900 */
[----:B------:R-:W-:Y:S01]  /*d7d0*/  ISETP.NE.AND P2, PT, R213, RZ, PT ;  /* 0x000000ffd500720c */ /* 0x000fe20003f45270 */
[----:B--2---:R-:W2:-:S12]  /*d7e0*/  S2R R4, SR_TID.X ;  /* 0x0000000000047919 */ /* 0x004e980000002100 */
[----:B------:R-:W3:Y:S01]  /*d7f0*/  @!P2 LDC R213, c[0x0][0xbd4] ;  /* 0x0002f500ffd5ab82 */ /* 0x000ee20000000800 */
[----:B--2---:R-:W-:Y:S01]  /*d800*/  VIADD R22, R4, 0xffffff80 ;  /* 0xffffff8004167836 */ /* 0x004fe20000000000 */
[----:B---3--:R-:W-:-:S04]  /*d810*/  ISETP.GT.AND P2, PT, R213, 0x1, PT ;  /* 0x00000001d500780c */ /* 0x008fc80003f44270 */
[----:B------:R-:W-:Y:S01]  /*d820*/  ISETP.GT.AND P3, PT, R22, 0x7f, PT ;  /* 0x0000007f1600780c */ /* 0x000fe20003f64270 */
[----:B-1----:R-:W-:-:S12]  /*d830*/  @P1 BRA `(.L_x_14247) ;  /* 0x0000000000101947 */ /* 0x002fd80003800000 */
[----:B------:R-:W-:Y:S05]  /*d840*/  @!P0 BRA `(.L_x_14247) ;  /* 0x00000000000c8947 */ /* 0x000fea0003800000 */
[----:B------:R-:W2:Y:S04]  /*d850*/  LDG.E R9, desc[UR38][R2.64] ;  /* 0x0000002602097981 */ /* 0x000ea8000c1e1900 */
[----:B-----5:R-:W2:Y:S02]  /*d860*/  LDG.E R0, desc[UR38][R2.64+0x4] ;  /* 0x0000042602007981 */ /* 0x020ea4000c1e1900 */
[----:B--2---:R-:W-:-:S07]  /*d870*/  IMAD.IADD R0, R0, 0x1, -R9 ;  /* 0x0000000100007824 */ /* 0x004fce00078e0a09 */
.L_x_14247:
        /* <DEDUP_REMOVED lines=10> */
[----:B------:R-:W2:Y:S01]  /*d920*/  LDL.LU R24, [R1+0x20] ;  /* 0x0000200001187983 */ /* 0x000ea20000300800 */
[----:B------:R-:W-:Y:S01]  /*d930*/  ISETP.NE.AND P1, PT, R31, 0x1, PT ;  /* 0x000000011f00780c */ /* 0x000fe20003f25270 */
[----:B------:R-:W-:Y:S01]  /*d940*/  IMAD.MOV.U32 R16, RZ, RZ, 0xab8 ;  /* 0x00000ab8ff107424 */ /* 0x000fe200078e00ff */
[----:B------:R-:W-:Y:S01]  /*d950*/  ISETP.GT.AND P0, PT, R213, 0x1, PT ;  /* 0x00000001d500780c */ /* 0x000fe20003f04270 */
[----:B------:R-:W1:Y:S01]  /*d960*/  LDC.64 R28, c[0x0][0xca8] ;  /* 0x00032a00ff1c7b82 */ /* 0x000e620000000a00 */
[----:B------:R-:W-:Y:S02]  /*d970*/  IMAD.MOV.U32 R21, RZ, RZ, R27 ;  /* 0x000000ffff157224 */ /* 0x000fe400078e001b */
[----:B------:R-:W-:-:S05]  /*d980*/  SEL R16, R16, 0xa78, P0 ;  /* 0x00000a7810107807 */ /* 0x000fca0000000000 */
[----:B------:R-:W3:Y:S08]  /*d990*/  LDC.64 R8, c[0x0][R16+0x220] ;  /* 0x0000880010087b82 */ /* 0x000ef00000000a00 */
[----:B------:R-:W4:Y:S08]  /*d9a0*/  @P1 LDC R4, c[0x0][0xcec] ;  /* 0x00033b00ff041b82 */ /* 0x000f300000000800 */
[----:B------:R-:W5:Y:S08]  /*d9b0*/  LDC.64 R2, c[0x0][R16+0x218] ;  /* 0x0000860010027b82 */ /* 0x000f700000000a00 */
[----:B------:R-:W0:Y:S01]  /*d9c0*/  @P1 LDC R25, c[0x0][0xcf0] ;  /* 0x00033c00ff191b82 */ /* 0x000e220000000800 */
[----:B---3--:R-:W-:-:S02]  /*d9d0*/  IMAD R9, R9, R211, RZ ;  /* 0x000000d309097224 */ /* 0x008fc400078e02ff */
[----:B------:R-:W-:-:S05]  /*d9e0*/  IMAD.WIDE.U32 R14, R8, R211, RZ ;  /* 0x000000d3080e7225 */ /* 0x000fca00078e00ff */
[----:B------:R-:W3:Y:S01]  /*d9f0*/  LDC.64 R10, c[0x0][R16+0x228] ;  /* 0x00008a00100a7b82 */ /* 0x000ee20000000a00 */
[----:B----4-:R-:W-:-:S07]  /*da00*/  @P1 IMAD.HI.U32 R4, R27, R4, RZ ;  /* 0x000000041b041227 */ /* 0x010fce00078e00ff */
[----:B------:R-:W4:Y:S01]  /*da10*/  LDC.64 R12, c[0x0][R16+0x210] ;  /* 0x00008400100c7b82 */ /* 0x000f220000000a00 */
[-C--:B-----5:R-:W-:Y:S02]  /*da20*/  IMAD R23, R3, R212.reuse, RZ ;  /* 0x000000d403177224 */ /* 0x0a0fe400078e02ff */
[----:B------:R-:W-:-:S04]  /*da30*/  IMAD.WIDE.U32 R2, R2, R212, RZ ;  /* 0x000000d402027225 */ /* 0x000fc800078e00ff */
[----:B------:R-:W-:Y:S01]  /*da40*/  IMAD.IADD R23, R3, 0x1, R23 ;  /* 0x0000000103177824 */ /* 0x000fe200078e0217 */
[----:B0-----:R-:W-:Y:S01]  /*da50*/  @P1 SHF.R.U32.HI R21, RZ, R25, R4 ;  /* 0x00000019ff151219 */ /* 0x001fe20000011604 */
[----:B------:R-:W-:Y:S01]  /*da60*/  IMAD R25, R8, R216, R9 ;  /* 0x000000d808197224 */ /* 0x000fe200078e0209 */
[----:B-1----:R-:W0:Y:S01]  /*da70*/  @!P0 LDC R28, c[0x0][0xc50] ;  /* 0x00031400ff1c8b82 */ /* 0x002e220000000800 */
[----:B------:R-:W-:Y:S02]  /*da80*/  IADD3 R4, P1, P3, R14, R2, R17 ;  /* 0x000000020e047210 */ /* 0x000fe40007b3e011 */
[----:B------:R-:W-:Y:S02]  /*da90*/  IMAD.MOV R8, RZ, RZ, -R21 ;  /* 0x000000ffff087224 */ /* 0x000fe400078e0a15 */
[----:B------:R-:W-:-:S03]  /*daa0*/  IMAD.IADD R25, R15, 0x1, R25 ;  /* 0x000000010f197824 */ /* 0x000fc600078e0219 */
[----:B------:R-:W1:Y:S01]  /*dab0*/  @!P0 LDC R29, c[0x0][0xc54] ;  /* 0x00031500ff1d8b82 */ /* 0x000e620000000800 */
[----:B--2---:R-:W-:-:S05]  /*dac0*/  SEL R9, R24, RZ, P0 ;  /* 0x000000ff18097207 */ /* 0x004fca0000000000 */
[----:B---3--:R-:W-:-:S04]  /*dad0*/  IMAD.WIDE.U32 R2, R10, R9, RZ ;  /* 0x000000090a027225 */ /* 0x008fc800078e00ff */
[----:B------:R-:W-:Y:S02]  /*dae0*/  IMAD R11, R11, R9, RZ ;  /* 0x000000090b0b7224 */ /* 0x000fe400078e02ff */
        /* <DEDUP_REMOVED lines=15> */
.L_x_14249:
[----:B------:R-:W-:Y:S05]  /*dbe0*/  BSYNC B1 ;  /* 0x0000000000017941 */ /* 0x000fea0003800000 */
.L_x_14248:
[----:B------:R-:W-:Y:S05]  /*dbf0*/  @P2 BRA `(.L_x_14244) ;  /* 0x00000008004c2947 */ /* 0x000fea0003800000 */
[----:B------:R-:W2:Y:S01]  /*dc00*/  LDC R15, c[0x0][0xce8] ;  /* 0x00033a00ff0f7b82 */ /* 0x000ea20000000800 */
[----:B-1----:R-:W-:Y:S01]  /*dc10*/  SHF.R.S32.HI R3, RZ, 0x1f, R22 ;  /* 0x0000001fff037819 */ /* 0x002fe20000011416 */
        /* <DEDUP_REMOVED lines=14> */
[----:B------:R-:W-:Y:S02]  /*dd00*/  IMAD.IADD R13, R18, 0x1, R9 ;  /* 0x00000001120d7824 */ /* 0x000fe400078e0209 */
[----:B------:R-:W-:Y:S01]  /*dd10*/  IMAD R3, R212, UR5, R3 ;  /* 0x00000005d4037c24 */ /* 0x000fe2000f8e0203 */
[----:B------:R-:W-:Y:S01]  /*dd20*/  ULDC.64 UR4, c[0x0][0xbf0] ;  /* 0x0002fc0000047ab9 */ /* 0x000fe20000000a00 */
[----:B------:R-:W-:Y:S02]  /*dd30*/  IMAD.MOV.U32 R9, RZ, RZ, R13 ;  /* 0x000000ffff097224 */ /* 0x000fe400078e000d */
[----:B------:R-:W-:Y:S02]  /*dd40*/  IMAD R8, R216, UR4, RZ ;  /* 0x00000004d8087c24 */ /* 0x000fe4000f8e02ff */
[----:B------:R-:W-:Y:S02]  /*dd50*/  IMAD.WIDE.U32 R2, R211, UR4, R2 ;  /* 0x00000004d3027c25 */ /* 0x000fe4000f8e0002 */
[----:B------:R-:W1:Y:S02]  /*dd60*/  @P0 LDC R4, c[0x0][0xcec] ;  /* 0x00033b00ff040b82 */ /* 0x000e640000000800 */
[----:B------:R-:W-:-:S06]  /*dd70*/  IMAD.IADD R18, R17, 0x1, R18 ;  /* 0x0000000111127824 */ /* 0x000fcc00078e0212 */
[----:B------:R-:W2:Y:S01]  /*dd80*/  @P0 LDC R11, c[0x0][0xcf0] ;  /* 0x00033c00ff0b0b82 */ /* 0x000ea20000000800 */
[----:B-1----:R-:W-:-:S05]  /*dd90*/  @P0 IMAD.HI.U32 R4, R13, R4, RZ ;  /* 0x000000040d040227 */ /* 0x002fca00078e00ff */
        /* <DEDUP_REMOVED lines=12> */
[----:B------:R-:W-:Y:S02]  /*de60*/  IMAD R15, R0, R15, RZ ;  /* 0x0000000f000f7224 */ /* 0x000fe400078e02ff */
        /* <DEDUP_REMOVED lines=16> */
[----:B------:R1:W2:Y:S01]  /*df70*/  SHFL.IDX PT, R2, R8, RZ, 0x181f ;  /* 0x00181fff08027589 */ /* 0x0002a200000e0000 */
[----:B------:R-:W-:Y:S01]  /*df80*/  VIADD R11, R9, 0x40 ;  /* 0x00000040090b7836 */ /* 0x000fe20000000000 */
[----:B------:R-:W-:-:S02]  /*df90*/  SHF.R.S32.HI R10, RZ, 0x1f, R9 ;  /* 0x0000001fff0a7819 */ /* 0x000fc40000011409 */
[----:B------:R1:W3:Y:S01]  /*dfa0*/  SHFL.IDX PT, R0, R4, RZ, 0x181f ;  /* 0x00181fff04007589 */ /* 0x0002e200000e0000 */
        /* <DEDUP_REMOVED lines=21> */
.L_x_14251:
[----:B------:R-:W-:Y:S05]  /*e100*/  BSYNC B1 ;  /* 0x0000000000017941 */ /* 0x000fea0003800000 */
.L_x_14250:
        /* <DEDUP_REMOVED lines=21> */
.L_x_14253:
[----:B------:R-:W-:Y:S05]  /*e260*/  BSYNC B1 ;  /* 0x0000000000017941 */ /* 0x000fea0003800000 */
.L_x_14252:
        /* <DEDUP_REMOVED lines=21> */
.L_x_14255:
[----:B------:R-:W-:Y:S05]  /*e3c0*/  BSYNC B1 ;  /* 0x0000000000017941 */ /* 0x000fea0003800000 */
.L_x_14254:
[----:B0-----:R-:W-:Y:S01]  /*e3d0*/  VIADD R0, R18, 0x60 ;  /* 0x0000006012007836 */ /* 0x001fe20000000000 */
[----:B-1-3--:R-:W3:Y:S04]  /*e3e0*/  SHFL.IDX PT, R4, R4, 0x3, 0x181f ;  /* 0x00781f0004047f89 */ /* 0x00aee800000e0000 */
[----:B------:R-:W-:Y:S01]  /*e3f0*/  ISETP.GE.AND P0, PT, R0, R15, PT ;  /* 0x0000000f0000720c */ /* 0x000fe20003f06270 */
[----:B----4-:R4:W0:-:S12]  /*e400*/  SHFL.IDX PT, R2, R8, 0x3, 0x181f ;  /* 0x00781f0008027f89 */ /* 0x01081800000e0000 */
[----:B----4-:R-:W-:Y:S05]  /*e410*/  @P0 BRA `(.L_x_14244) ;  /* 0x0000000000440947 */ /* 0x010fea0003800000 */
[----:B------:R-:W-:Y:S02]  /*e420*/  ULDC UR4, c[0x0][0xbc8] ;  /* 0x0002f20000047ab9 */ /* 0x000fe40000000800 */
[----:B------:R-:W-:Y:S02]  /*e430*/  ISETP.GE.AND P3, PT, R9, UR4, PT ;  /* 0x0000000409007c0c */ /* 0x000fe4000bf66270 */
[----:B------:R-:W-:Y:S02]  /*e440*/  ISETP.GE.AND P2, PT, R11, UR4, PT ;  /* 0x000000040b007c0c */ /* 0x000fe4000bf46270 */
[----:B------:R-:W-:Y:S02]  /*e450*/  ISETP.GE.AND P1, PT, R13, UR4, PT ;  /* 0x000000040d007c0c */ /* 0x000fe4000bf26270 */
[----:B------:R-:W-:-:S07]  /*e460*/  ISETP.GE.AND P0, PT, R17, UR4, PT ;  /* 0x0000000411007c0c */ /* 0x000fce000bf06270 */
[----:B0-2---:R-:W-:-:S04]  /*e470*/  @!P3 LEA R8, P4, R9, R2, 0x1 ;  /* 0x000000020908b211 */ /* 0x005fc800078808ff */
[----:B---3--:R-:W-:Y:S02]  /*e480*/  @!P3 LEA.HI.X R9, R9, R4, R10, 0x1, P4 ;  /* 0x000000040909b211 */ /* 0x008fe400020f0c0a */
        /* <DEDUP_REMOVED lines=10> */
.L_x_14244:
[----:B------:R-:W-:Y:S05]  /*e530*/  BSYNC B0 ;  /* 0x0000000000007941 */ /* 0x000fea0003800000 */
.L_x_14234:
[----:B------:R-:W-:Y:S02]  /*e540*/  ULDC UR4, c[0x0][0xd3c] ;  /* 0x00034f0000047ab9 */ /* 0x000fe40000000800 */
[----:B------:R-:W-:-:S13]  /*e550*/  ISETP.GE.AND P0, PT, R7, UR4, PT ;  /* 0x0000000407007c0c */ /* 0x000fda000bf06270 */
[----:B------:R-:W-:Y:S05]  /*e560*/  @!P0 BRA `(.L_x_14256) ;  /* 0xffffff2800fc8947 */ /* 0x000fea000383ffff */
[----:B------:R-:W-:Y:S05]  /*e570*/  EXIT ;  /* 0x000000000000794d */ /* 0x000fea0003800000 */
.L_x_14196:
[----:B------:R-:W-:-:S08]  /*e580*/  NOP ;  /* 0x0000000000007918 */ /* 0x000fd00000000000 */
[----:B--2---:R-:W0:-:S00]  /*e590*/  USETMAXREG.DEALLOC.CTAPOOL 0x18 ;  /* 0x00000018000079c8 */ /* 0x004e0000080e0500 */
        /* <DEDUP_REMOVED lines=16> */
.L_x_14257:
[----:B------:R-:W0:Y:S01]  /*e6a0*/  S2R R0, SR_TID.X ;  /* 0x0000000000007919 */ /* 0x000e220000002100 */
[----:B------:R-:W-:Y:S01]  /*e6b0*/  ULDC UR4, c[0x0][0xd3c] ;  /* 0x00034f0000047ab9 */ /* 0x000fe20000000800 */
[----:B------:R-:W-:Y:S01]  /*e6c0*/  IMAD.MOV.U32 R7, RZ, RZ, RZ ;  /* 0x000000ffff077224 */ /* 0x000fe200078e00ff */
        /* <DEDUP_REMOVED lines=41> */
.L_x_14261:
        /* <DEDUP_REMOVED lines=39> */
.L_x_14259:
        /* <DEDUP_REMOVED lines=12> */
.L_x_14262:
[----:B---34-:R-:W-:Y:S01]  /*ec90*/  IMAD R3, R4, UR5, R8 ;  /* 0x0000000504037c24 */ /* 0x018fe2000f8e0208 */
[----:B-1----:R-:W-:Y:S01]  /*eca0*/  ISETP.NE.AND P0, PT, R7, 0x1, PT ;  /* 0x000000010700780c */ /* 0x002fe20003f05270 */
[----:B------:R-:W-:-:S03]  /*ecb0*/  VIADD R13, R9, UR4 ;  /* 0x00000004090d7c36 */ /* 0x000fc60008000000 */
[----:B------:R1:W-:Y:S01]  /*ecc0*/  STL [R1], R3 ;  /* 0x0000000301007387 */ /* 0x0003e20000100800 */
[----:B------:R-:W-:-:S03]  /*ecd0*/  IADD3 R4, -R3, UR6, RZ ;  /* 0x0000000603047c10 */ /* 0x000fc6000fffe1ff */
[----:B------:R1:W-:Y:S05]  /*ece0*/  STL [R1+0xc], R13 ;  /* 0x00000c0d01007387 */ /* 0x0003ea0000100800 */
[----:B------:R-:W-:Y:S05]  /*ecf0*/  @!P0 BRA `(.L_x_14263) ;  /* 0x0000000000e08947 */ /* 0x000fea0003800000 */
[----:B0-2---:R-:W-:Y:S01]  /*ed00*/  IABS R6, R5 ;  /* 0x0000000500067213 */ /* 0x005fe20000000000 */
        /* <DEDUP_REMOVED lines=43> */
[----:B------:R-:W-:Y:S01]  /*efc0*/  ISETP.GE.U32.AND P0, PT, R3, R8, PT ;  /* 0x000000080300720c */ /* 0x000fe20003f06070 */
[----:B------:R-:W-:-:S04]  /*efd0*/  IMAD.MOV R3, RZ, RZ, -R9 ;  /* 0x000000ffff037224 */ /* 0x000fc800078e0a09 */
[----:B------:R-:W-:-:S08]  /*efe0*/  IMAD R3, R5, R3, R4 ;  /* 0x0000000305037224 */ /* 0x000fd000078e0204 */
[----:B------:R-:W-:-:S04]  /*eff0*/  @P0 VIADD R6, R6, 0x1 ;  /* 0x0000000106060836 */ /* 0x000fc80000000000 */
        /* <DEDUP_REMOVED lines=8> */
.L_x_14263:
        /* <DEDUP_REMOVED lines=15> */
[----:B------:R-:W-:Y:S02]  /*f170*/  IMAD.MOV R12, RZ, RZ, -R11 ;  /* 0x000000ffff0c7224 */ /* 0x000fe400078e0a0b */
[----:B------:R-:W-:Y:S01]  /*f180*/  IMAD.HI.U32 R11, R2, R3, RZ ;  /* 0x00000003020b7227 */ /* 0x000fe200078e00ff */
[----:B------:R-:W-:-:S03]  /*f190*/  LOP3.LUT R2, R4, R7, RZ, 0x3c, !PT ;  /* 0x0000000704027212 */ /* 0x000fc600078e3cff */
[----:B------:R-:W-:Y:S01]  /*f1a0*/  IMAD R3, R11, R12, R3 ;  /* 0x0000000c0b037224 */ /* 0x000fe200078e0203 */
[----:B------:R-:W-:-:S04]  /*f1b0*/  ISETP.GE.AND P2, PT, R2, RZ, PT ;  /* 0x000000ff0200720c */ /* 0x000fc80003f46270 */
        /* <DEDUP_REMOVED lines=11> */
[----:B------:R-:W-:-:S03]  /*f270*/  IMAD R7, R7, R11, R4 ;  /* 0x0000000b07077224 */ /* 0x000fc600078e0204 */
[----:B------:R-:W-:Y:S02]  /*f280*/  VIADDMNMX R6, R3, UR5, R6, PT ;  /* 0x0000000503067c46 */ /* 0x000fe4000b800106 */
[----:B------:R-:W-:Y:S02]  /*f290*/  IADD3 R8, R8, 0x1000000, R7 ;  /* 0x0100000008087810 */ /* 0x000fe40007ffe007 */
[----:B------:R-:W-:-:S04]  /*f2a0*/  IABS R9, R6 ;  /* 0x0000000600097213 */ /* 0x000fc80000000000 */
[----:B------:R-:W0:Y:S08]  /*f2b0*/  I2F.RP R10, R9 ;  /* 0x00000009000a7306 */ /* 0x000e300000209400 */
[----:B0-----:R-:W0:Y:S02]  /*f2c0*/  MUFU.RCP R10, R10 ;  /* 0x0000000a000a7308 */ /* 0x001e240000001000 */
[----:B0-----:R-:W-:Y:S01]  /*f2d0*/  VIADD R2, R10, 0xffffffe ;  /* 0x0ffffffe0a027836 */ /* 0x001fe20000000000 */
[----:B------:R-:W-:-:S05]  /*f2e0*/  IABS R10, R6 ;  /* 0x00000006000a7213 */ /* 0x000fca0000000000 */
[----:B------:R0:W1:Y:S02]  /*f2f0*/  F2I.FTZ.U32.TRUNC.NTZ R3, R2 ;  /* 0x0000000200037305 */ /* 0x000064000021f000 */
[----:B0-----:R-:W-:Y:S02]  /*f300*/  IMAD.MOV.U32 R2, RZ, RZ, RZ ;  /* 0x000000ffff027224 */ /* 0x001fe400078e00ff */
[----:B-1----:R-:W-:-:S04]  /*f310*/  IMAD.MOV R4, RZ, RZ, -R3 ;  /* 0x000000ffff047224 */ /* 0x002fc800078e0a03 */
[----:B------:R-:W-:Y:S01]  /*f320*/  IMAD R11, R4, R9, RZ ;  /* 0x00000009040b7224 */ /* 0x000fe200078e02ff */
[----:B------:R-:W-:-:S03]  /*f330*/  IABS R4, R7 ;  /* 0x0000000700047213 */ /* 0x000fc60000000000 */
[----:B------:R-:W-:-:S04]  /*f340*/  IMAD.HI.U32 R3, R3, R11, R2 ;  /* 0x0000000b03037227 */ /* 0x000fc800078e0002 */
        /* <DEDUP_REMOVED lines=16> */
.L_x_14264:
[----:B01----:R-:W-:-:S05]  /*f450*/  LOP3.LUT R2, RZ, R3, RZ, 0x33, !PT ;  /* 0x00000003ff027212 */ /* 0x003fca00078e33ff */
[----:B------:R-:W-:-:S05]  /*f460*/  IMAD.IADD R2, R5, 0x1, R2 ;  /* 0x0000000105027824 */ /* 0x000fca00078e0202 */
[----:B------:R1:W-:Y:S01]  /*f470*/  STL [R1+0x4], R2 ;  /* 0x0000040201007387 */ /* 0x0003e20000100800 */
[----:B------:R-:W-:Y:S05]  /*f480*/  BRA `(.L_x_14265) ;  /* 0x0000000000107947 */ /* 0x000fea0003800000 */
.L_x_14260:
[----:B------:R-:W-:Y:S01]  /*f490*/  IMAD.U32 R2, RZ, RZ, UR6 ;  /* 0x00000006ff027e24 */ /* 0x000fe2000f8e00ff */
[----:B------:R0:W-:Y:S04]  /*f4a0*/  STL [R1+0x4], RZ ;  /* 0x000004ff01007387 */ /* 0x0001e80000100800 */
[----:B------:R0:W-:Y:S04]  /*f4b0*/  STL [R1+0x8], RZ ;  /* 0x000008ff01007387 */ /* 0x0001e80000100800 */
[----:B------:R0:W-:Y:S02]  /*f4c0*/  STL [R1], R2 ;  /* 0x0000000201007387 */ /* 0x0001e40000100800 */
.L_x_14265:
        /* <DEDUP_REMOVED lines=10> */
.L_x_14258:
        /* <DEDUP_REMOVED lines=8> */
[----:B0-----:R-:W0:Y:S01]  /*f5f0*/  S2R R5, SR_TID.X ;  /* 0x0000000000057919 */ /* 0x001e220000002100 */
[----:B------:R-:W2:Y:S01]  /*f600*/  S2UR UR5, SR_CgaCtaId ;  /* 0x00000000000579c3 */ /* 0x000ea20000008800 */
[----:B------:R-:W-:Y:S01]  /*f610*/  UMOV UR4, 0x400 ;  /* 0x0000040000047882 */ /* 0x000fe20000000000 */
[----:B------:R-:W-:Y:S01]  /*f620*/  BSSY B8, `(.L_x_14266) ;  /* 0x0000675000087945 */ /* 0x000fe20003800000 */
[----:B------:R-:W-:Y:S01]  /*f630*/  ULDC UR40, c[0x0][0xc] ;  /* 0x0000030000287ab9 */ /* 0x000fe20000000800 */
[----:B------:R-:W-:Y:S01]  /*f640*/  ULDC.64 UR36, c[0x0][0x198] ;  /* 0x0000660000247ab9 */ /* 0x000fe20000000a00 */
[----:B--2---:R-:W-:-:S06]  /*f650*/  ULEA UR4, UR5, UR4, 0x18 ;  /* 0x0000000405047291 */ /* 0x004fcc000f8ec03f */
[----:B------:R-:W-:Y:S01]  /*f660*/  IMAD.U32 R18, RZ, RZ, UR4 ;  /* 0x00000004ff127e24 */ /* 0x000fe2000f8e00ff */
[C---:B0-----:R-:W-:Y:S01]  /*f670*/  LOP3.LUT R4, R5.reuse, 0x7f, RZ, 0xc0, !PT ;  /* 0x0000007f05047812 */ /* 0x041fe200078ec0ff */
[----:B---3--:R-:W-:-:S05]  /*f680*/  IMAD.SHL.U32 R0, R5, 0x8, RZ ;  /* 0x0000000805007824 */ /* 0x008fca00078e00ff */
        /* <DEDUP_REMOVED lines=13> */
[----:B0-----:R-:W-:-:S03]  /*f760*/  LOP3.LUT R3, R0, 0x40, RZ, 0xfc, !PT ;  /* 0x0000004000037812 */ /* 0x001fc600078efcff */
[----:B------:R0:W-:Y:S01]  /*f770*/  STL [R1+0x10], RZ ;  /* 0x000010ff01007387 */ /* 0x0001e20000100800 */
[C---:B-1----:R-:W-:Y:S02]  /*f780*/  LOP3.LUT R2, R0.reuse, 0x80, RZ, 0xfc, !PT ;  /* 0x0000008000027812 */ /* 0x042fe400078efcff */
[----:B------:R-:W-:-:S07]  /*f790*/  LOP3.LUT R0, R0, 0xc0, RZ, 0xfc, !PT ;  /* 0x000000c000007812 */ /* 0x000fce00078efcff */
.L_x_14376:
[----:B--2---:R-:W2:Y:S01]  /*f7a0*/  LDL R0, [R1+0xc] ;  /* 0x00000c0001007983 */ /* 0x004ea20000100800 */
[----:B-1-3--:R-:W2:Y:S01]  /*f7b0*/  LDC.64 R2, c[0x0][0xd88] ;  /* 0x00036200ff027b82 */ /* 0x00aea20000000a00 */
[----:B------:R-:W-:Y:S05]  /*f7c0*/  YIELD ;  /* 0x0000000000007946 */ /* 0x000fea0003800000 */
[----:B------:R-:W-:Y:S01]  /*f7d0*/  ULDC.64 UR4, c[0x0][0xb20] ;  /* 0x0002c80000047ab9 */ /* 0x000fe20000000a00 */
[----:B0-----:R-:W-:Y:S01]  /*f7e0*/  IMAD.MOV.U32 R6, RZ, RZ, RZ ;  /* 0x000000ffff067224 */ /* 0x001fe200078e00ff */
        /* <DEDUP_REMOVED lines=22> */
[C---:B-1----:R-:W-:Y:S02]  /*f950*/  IADD3 R4, P4, R16.reuse, UR6, RZ ;  /* 0x0000000610047c10 */ /* 0x042fe4000ff9e0ff */
[----:B--2---:R-:W-:Y:S02]  /*f960*/  IADD3 R2, P3, R16, UR4, RZ ;  /* 0x0000000410027c10 */ /* 0x004fe4000ff7e0ff */
        /* <DEDUP_REMOVED lines=10> */
[----:B-1----:R-:W-:-:S04]  /*fa10*/  @P2 IADD3 R6, P3, R16, UR8, RZ ;  /* 0x0000000810062c10 */ /* 0x002fc8000ff7e0ff */
        /* <DEDUP_REMOVED lines=8> */
[----:B-1----:R-:W-:Y:S01]  /*faa0*/  IMAD.U32 R6, RZ, RZ, UR4 ;  /* 0x00000004ff067e24 */ /* 0x002fe2000f8e00ff */
[----:B--2---:R1:W-:Y:S01]  /*fab0*/  STL [R1+0x34], R9 ;  /* 0x0000340901007387 */ /* 0x0043e20000100800 */
[----:B------:R-:W-:Y:S05]  /*fac0*/  @P2 BRA `(.L_x_14267) ;  /* 0x0000000000142947 */ /* 0x000fea0003800000 */
[----:B------:R-:W-:Y:S05]  /*fad0*/  @!P1 BRA `(.L_x_14267) ;  /* 0x0000000000109947 */ /* 0x000fea0003800000 */
[----:B------:R-:W1:Y:S04]  /*fae0*/  LDG.E R7, desc[UR38][R2.64] ;  /* 0x0000002602077981 */ /* 0x000e68000c1e1900 */
[----:B------:R-:W1:Y:S02]  /*faf0*/  LDG.E R2, desc[UR38][R2.64+0x4] ;  /* 0x0000042602027981 */ /* 0x000e64000c1e1900 */
[----:B-1----:R-:W-:-:S05]  /*fb00*/  IMAD.IADD R9, R2, 0x1, -R7 ;  /* 0x0000000102097824 */ /* 0x002fca00078e0a07 */
[----:B------:R2:W-:Y:S02]  /*fb10*/  STL [R1+0x34], R9 ;  /* 0x0000340901007387 */ /* 0x0005e40000100800 */
.L_x_14267:
[----:B------:R-:W3:Y:S01]  /*fb20*/  LDL.LU R7, [R1+0x8] ;  /* 0x0000080001077983 */ /* 0x000ee20000300800 */
[----:B------:R-:W-:Y:S02]  /*fb30*/  ULDC.64 UR4, c[0x0][0xb18] ;  /* 0x0002c60000047ab9 */ /* 0x000fe40000000a00 */
[----:B------:R-:W-:-:S04]  /*fb40*/  ISETP.NE.U32.AND P1, PT, RZ, UR4, PT ;  /* 0x00000004ff007c0c */ /* 0x000fc8000bf25070 */
[----:B------:R-:W-:Y:S02]  /*fb50*/  ISETP.NE.AND.EX P1, PT, RZ, UR5, PT, P1 ;  /* 0x00000005ff007c0c */ /* 0x000fe4000bf25310 */
[C---:B---3--:R-:W-:Y:S02]  /*fb60*/  LOP3.LUT R3, R7.reuse, 0xff000000, RZ, 0xc0, !PT ;  /* 0xff00000007037812 */ /* 0x048fe400078ec0ff */
        /* <DEDUP_REMOVED lines=10> */
[----:B---3--:R-:W-:-:S05]  /*fc10*/  IADD3.X R7, R10, UR5, RZ, P0, !PT ;  /* 0x000000050a077c10 */ /* 0x008fca00087fe4ff */
[----:B------:R3:W5:Y:S01]  /*fc20*/  LDG.E R6, desc[UR38][R6.64] ;  /* 0x0000002606067981 */ /* 0x000762000c1e1900 */
[----:B------:R-:W-:Y:S05]  /*fc30*/  BRA `(.L_x_14269) ;  /* 0x0000000000107947 */ /* 0x000fea0003800000 */
.L_x_14268:
[----:B------:R-:W-:Y:S05]  /*fc40*/  @!P0 BRA `(.L_x_14269) ;  /* 0x00000000000c8947 */ /* 0x000fea0003800000 */
[----:B------:R-:W4:Y:S04]  /*fc50*/  LDG.E R6, desc[UR38][R4.64] ;  /* 0x0000002604067981 */ /* 0x000f28000c1e1900 */
[----:B------:R-:W4:Y:S02]  /*fc60*/  LDG.E R4, desc[UR38][R4.64+0x4] ;  /* 0x0000042604047981 */ /* 0x000f24000c1e1900 */
[----:B----4-:R-:W-:-:S07]  /*fc70*/  IMAD.IADD R6, R4, 0x1, -R6 ;  /* 0x0000000104067824 */ /* 0x010fce00078e0a06 */
.L_x_14269:
[----:B------:R-:W4:Y:S01]  /*fc80*/  LDL R5, [R1+0x4] ;  /* 0x0000040001057983 */ /* 0x000f220000100800 */
[----:B-----5:R-:W-:Y:S01]  /*fc90*/  IMAD.IADD R6, R6, 0x1, -R0 ;  /* 0x0000000106067824 */ /* 0x020fe200078e0a00 */
[----:B------:R-:W-:Y:S01]  /*fca0*/  BSSY B0, `(.L_x_14270) ;  /* 0x000003a000007945 */ /* 0x000fe20003800000 */
[----:B------:R-:W0:Y:S02]  /*fcb0*/  LDC R0, c[0x0][0x448] ;  /* 0x00011200ff007b82 */ /* 0x000e240000000800 */
[----:B0-----:R-:W-:-:S13]  /*fcc0*/  ISETP.NE.AND P0, PT, R0, 0x1, PT ;  /* 0x000000010000780c */ /* 0x001fda0003f05270 */
[----:B---3--:R-:W0:Y:S08]  /*fcd0*/  @P0 LDC R2, c[0x0][0x44c] ;  /* 0x00011300ff020b82 */ /* 0x008e300000000800 */
[----:B------:R-:W3:Y:S01]  /*fce0*/  @P0 LDC R4, c[0x0][0x450] ;  /* 0x00011400ff040b82 */ /* 0x000ee20000000800 */
[----:B----4-:R-:W-:Y:S02]  /*fcf0*/  IMAD.SHL.U32 R0, R5, 0x80, RZ ;  /* 0x0000008005007824 */ /* 0x010fe400078e00ff */
[----:B------:R-:W-:-:S02]  /*fd00*/  IMAD.MOV.U32 R5, RZ, RZ, RZ ;  /* 0x000000ffff057224 */ /* 0x000fc400078e00ff */
[----:B------:R-:W-:Y:S02]  /*fd10*/  VIADD R0, R0, 0x7f ;  /* 0x0000007f00007836 */ /* 0x000fe40000000000 */
[----:B------:R-:W-:Y:S02]  /*fd20*/  IMAD.MOV.U32 R10, RZ, RZ, R5 ;  /* 0x000000ffff0a7224 */ /* 0x000fe400078e0005 */
[----:B0-----:R-:W-:-:S05]  /*fd30*/  @P0 IMAD.HI.U32 R2, R0, R2, RZ ;  /* 0x0000000200020227 */ /* 0x001fca00078e00ff */
[----:B---3--:R-:W-:Y:S01]  /*fd40*/  @P0 SHF.R.U32.HI R0, RZ, R4, R2 ;  /* 0x00000004ff000219 */ /* 0x008fe20000011602 */
[C---:B------:R-:W-:Y:S01]  /*fd50*/  VIADD R4, R6.reuse, 0x5f ;  /* 0x0000005f06047836 */ /* 0x040fe20000000000 */
[----:B------:R-:W-:Y:S02]  /*fd60*/  IADD3 R2, R6, 0x60, -R9 ;  /* 0x0000006006027810 */ /* 0x000fe40007ffe809 */
[----:B-12---:R-:W-:-:S03]  /*fd70*/  LOP3.LUT R9, R3, 0xff, RZ, 0xc0, !PT ;  /* 0x000000ff03097812 */ /* 0x006fc600078ec0ff */
[----:B------:R-:W-:Y:S02]  /*fd80*/  IMAD.IADD R2, R2, 0x1, R0 ;  /* 0x0000000102027824 */ /* 0x000fe400078e0200 */
[----:B------:R-:W-:-:S04]  /*fd90*/  IMAD.HI R0, R4, 0x2aaaaaab, RZ ;  /* 0x2aaaaaab04007827 */ /* 0x000fc800078e02ff */
[----:B------:R-:W-:Y:S01]  /*fda0*/  IMAD.HI R2, R2, 0x2aaaaaab, RZ ;  /* 0x2aaaaaab02027827 */ /* 0x000fe200078e02ff */
[----:B------:R-:W-:-:S04]  /*fdb0*/  SHF.R.U32.HI R4, RZ, 0x1f, R0 ;  /* 0x0000001fff047819 */ /* 0x000fc80000011600 */
[----:B------:R-:W-:Y:S02]  /*fdc0*/  LEA.HI.SX32 R4, R0, R4, 0x1c ;  /* 0x0000000400047211 */ /* 0x000fe400078fe2ff */
[----:B------:R-:W-:-:S04]  /*fdd0*/  SHF.R.U32.HI R0, RZ, 0x1f, R2 ;  /* 0x0000001fff007819 */ /* 0x000fc80000011602 */
[----:B------:R-:W-:-:S04]  /*fde0*/  LEA.HI.SX32 R0, R2, R0, 0x1c ;  /* 0x0000000002007211 */ /* 0x000fc800078fe2ff */
[----:B------:R-:W-:Y:S02]  /*fdf0*/  VIMNMX R8, R4, R0, PT ;  /* 0x0000000004087248 */ /* 0x000fe40003fe0100 */
[----:B------:R-:W-:Y:S02]  /*fe00*/  SHF.R.U32.HI R0, RZ, 0x10, R3 ;  /* 0x00000010ff007819 */ /* 0x000fe40000011603 */
[----:B------:R-:W-:Y:S01]  /*fe10*/  ISETP.GE.AND P1, PT, R8, 0x1, PT ;  /* 0x000000010800780c */ /* 0x000fe20003f26270 */
[----:B------:R0:W-:Y:S01]  /*fe20*/  STL [R1+0x3c], R8 ;  /* 0x00003c0801007387 */ /* 0x0001e20000100800 */
[----:B------:R-:W-:-:S03]  /*fe30*/  ISETP.NE.AND P0, PT, R0, RZ, PT ;  /* 0x000000ff0000720c */ /* 0x000fc60003f05270 */
[----:B------:R0:W-:Y:S04]  /*fe40*/  STL [R1+0x44], R5 ;  /* 0x0000440501007387 */ /* 0x0001e80000100800 */
[----:B------:R0:W-:Y:S06]  /*fe50*/  STL [R1+0x74], R9 ;  /* 0x0000740901007387 */ /* 0x0001ec0000100800 */
[----:B------:R-:W1:Y:S01]  /*fe60*/  @!P0 LDC R0, c[0x0][0xae8] ;  /* 0x0002ba00ff008b82 */ /* 0x000e620000000800 */
        /* <DEDUP_REMOVED lines=29> */
.L_x_14271:
[----:B------:R-:W-:Y:S05]  /*10040*/  BSYNC B0 ;  /* 0x0000000000007941 */ /* 0x000fea0003800000 */
.L_x_14270:
        /* <DEDUP_REMOVED lines=18> */
[----:B0-----:R-:W3:Y:S01]  /*10170*/  @P0 ATOMG.E.ADD.STRONG.GPU PT, R3, desc[UR38][R2.64], R5 ;  /* 0x00000005020309a8 */ /* 0x001ee200081ee1e6 */
[----:B------:R-:W0:Y:S02]  /*10180*/  S2R R4, SR_LTMASK ;  /* 0x0000000000047919 */ /* 0x000e240000003900 */
[----:B0-----:R-:W-:-:S04]  /*10190*/  LOP3.LUT R4, R4, UR4, RZ, 0xc0, !PT ;  /* 0x0000000404047c12 */ /* 0x001fc8000f8ec0ff */
[----:B------:R-:W0:Y:S01]  /*101a0*/  POPC R7, R4 ;  /* 0x0000000400077309 */ /* 0x000e220000000000 */
[----:B---3--:R-:W0:Y:S02]  /*101b0*/  SHFL.IDX PT, R0, R3, R0, 0x1f ;  /* 0x00001f0003007589 */ /* 0x008e2400000e0000 */
[----:B0-----:R-:W-:-:S05]  /*101c0*/  IADD3 R0, R0, UR40, R7 ;  /* 0x0000002800007c10 */ /* 0x001fca000fffe007 */
[----:B------:R0:W-:Y:S01]  /*101d0*/  STL [R1], R0 ;  /* 0x0000000001007387 */ /* 0x0001e20000100800 */
[----:B------:R-:W-:Y:S05]  /*101e0*/  BRA `(.L_x_14274) ;  /* 0x0000004800647947 */ /* 0x000fea0003800000 */
.L_x_14273:
        /* <DEDUP_REMOVED lines=20> */
.L_x_14276:
[----:B------:R-:W-:Y:S05]  /*10330*/  BSYNC B6 ;  /* 0x0000000000067941 */ /* 0x000fea0003800000 */
.L_x_14275:
        /* <DEDUP_REMOVED lines=20> */
.L_x_14279:
        /* <DEDUP_REMOVED lines=16> */
.L_x_14278:
[----:B------:R-:W-:Y:S05]  /*10580*/  BSYNC B6 ;  /* 0x0000000000067941 */ /* 0x000fea0003800000 */
.L_x_14277:
        /* <DEDUP_REMOVED lines=24> */
.L_x_14393:
        /* <DEDUP_REMOVED lines=9> */
.L_x_14396:
        /* <DEDUP_REMOVED lines=24> */
.L_x_14283:
[----:B------:R-:W3:Y:S04]  /*10920*/  LDL R0, [R1+0x10] ;  /* 0x0000100001007983 */ /* 0x000ee80000100800 */
[----:B-1----:R-:W4:Y:S01]  /*10930*/  LDL R2, [R1+0x18] ;  /* 0x0000180001027983 */ /* 0x002f220000100800 */
[----:B---3--:R-:W-:Y:S01]  /*10940*/  IMAD R0, R0, 0x8, R18 ;  /* 0x0000000800007824 */ /* 0x008fe200078e0212 */
[----:B----4-:R-:W-:-:S04]  /*10950*/  SHF.L.U32 R2, R2, 0x1f, RZ ;  /* 0x0000001f02027819 */ /* 0x010fc800000006ff */
[----:B------:R-:W1:Y:S02]  /*10960*/  SYNCS.PHASECHK.TRANS64.TRYWAIT P0, [R0+URZ+0x32440], R2 ;  /* 0x03244002000075a7 */ /* 0x000e64000800017f */
[----:B-1----:R-:W-:Y:S05]  /*10970*/  @!P0 BRA `(.L_x_14284) ;  /* 0x0000005800f88947 */ /* 0x002fea0003800000 */
.L_x_14397:
        /* <DEDUP_REMOVED lines=11> */
.L_x_14285:
[----:B0-----:R-:W3:Y:S04]  /*10a30*/  LDL R4, [R1+0x10] ;  /* 0x0000100001047983 */ /* 0x001ee80000100800 */
[----:B------:R-:W4:Y:S04]  /*10a40*/  LDL R3, [R1+0x30] ;  /* 0x0000300001037983 */ /* 0x000f280000100800 */
[----:B-1----:R-:W2:Y:S01]  /*10a50*/  LDL R2, [R1+0x20] ;  /* 0x0000200001027983 */ /* 0x002ea20000100800 */
        /* <DEDUP_REMOVED lines=11> */
[----:B---3--:R-:W-:Y:S01]  /*10b10*/  IMAD R0, R4, 0x3000, R18 ;  /* 0x0000300004007824 */ /* 0x008fe200078e0212 */
[----:B----4-:R-:W-:-:S04]  /*10b20*/  R2UR UR11, R3 ;  /* 0x00000000030b72ca */ /* 0x010fc800000e0000 */
[----:B------:R-:W-:Y:S02]  /*10b30*/  R2UR UR8, R0 ;  /* 0x00000000000872ca */ /* 0x000fe400000e0000 */
[----:B--2---:R-:W-:-:S11]  /*10b40*/  R2UR UR4, R2 ;  /* 0x00000000020472ca */ /* 0x004fd600000e0000 */
[----:B------:R-:W-:Y:S02]  /*10b50*/  UIADD3 UR8, UR8, 0x1c400, URZ ;  /* 0x0001c40008087890 */ /* 0x000fe4000fffe03f */
[----:B------:R-:W-:-:S03]  /*10b60*/  UIMAD UR11, UR11, 0x60, UR4 ;  /* 0x000000600b0b78a4 */ /* 0x000fc6000f8e0204 */
[----:B------:R-:W-:-:S06]  /*10b70*/  UMOV UR4, 0x0 ;  /* 0x0000000000047882 */ /* 0x000fcc0000000000 */
[----:B------:R1:W-:Y:S02]  /*10b80*/  UTMALDG.4D [UR8], [UR6], desc[UR4] ;  /* 0x00000408060075b4 */ /* 0x0003e40008019000 */
[----:B-1----:R-:W-:Y:S01]  /*10b90*/  NOP ;  /* 0x0000000000007918 */ /* 0x002fe20000000000 */
.L_x_14281:
        /* <DEDUP_REMOVED lines=13> */
[----:B------:R5:W-:Y:S02]  /*10c70*/  STL [R1+0x38], R0 ;  /* 0x0000380001007387 */ /* 0x000be40000100800 */
        /* <DEDUP_REMOVED lines=20> */
.L_x_14287:
[----:B------:R-:W-:Y:S05]  /*10dc0*/  BSYNC B6 ;  /* 0x0000000000067941 */ /* 0x000fea0003800000 */
.L_x_14286:
[----:B--2---:R-:W2:Y:S01]  /*10dd0*/  LDL R10, [R1+0x4] ;  /* 0x00000400010a7983 */ /* 0x004ea20000100800 */
        /* <DEDUP_REMOVED lines=64> */
[----:B------:R-:W1:Y:S04]  /*111e0*/  SHFL.IDX PT, R6, R3, 0x1, 0x181f ;  /* 0x00381f0003067f89 */ /* 0x000e6800000e0000 */
[----:B------:R-:W-:Y:S01]  /*111f0*/  STL [R1+0x4], R10 ;  /* 0x0000040a01007387 */ /* 0x000fe20000100800 */
[----:B--2---:R-:W-:-:S05]  /*11200*/  IMAD R0, R11, R7, RZ ;  /* 0x000000070b007224 */ /* 0x004fca00078e02ff */
[C---:B------:R-:W-:Y:S01]  /*11210*/  ISETP.GE.AND P1, PT, R10.reuse, R0, PT ;  /* 0x000000000a00720c */ /* 0x040fe20003f26270 */
[----:B------:R-:W2:Y:S01]  /*11220*/  SHFL.IDX PT, R7, R2, 0x1, 0x181f ;  /* 0x00381f0002077f89 */ /* 0x000ea200000e0000 */
[----:B------:R-:W-:-:S11]  /*11230*/  VIADD R11, R10, 0x10 ;  /* 0x000000100a0b7836 */ /* 0x000fd60000000000 */
        /* <DEDUP_REMOVED lines=71> */
.L_x_14414:
        /* <DEDUP_REMOVED lines=12> */
.L_x_14289:
        /* <DEDUP_REMOVED lines=37> */
.L_x_14291:
[----:B------:R-:W-:Y:S05]  /*119c0*/  BSYNC B6 ;  /* 0x0000000000067941 */ /* 0x000fea0003800000 */
.L_x_14290:
        /* <DEDUP_REMOVED lines=10> */
[----:B--2---:R-:W-:-:S12]  /*11a70*/  IMAD.MOV.U32 R3, RZ, RZ, R5 ;  /* 0x000000ffff037224 */ /* 0x004fd800078e0005 */
        /* <DEDUP_REMOVED lines=12> */
[----:B0-----:R-:W-:-:S04]  /*11b40*/  @P0 SHF.R.U32.HI R0, RZ, R5, R4 ;  /* 0x00000005ff000219 */ /* 0x001fc80000011604 */
[--C-:B------:R-:W-:Y:S01]  /*11b50*/  SHF.R.S32.HI R4, RZ, 0x1f, R0.reuse ;  /* 0x0000001fff047819 */ /* 0x100fe20000011400 */
[----:B------:R-:W-:Y:S02]  /*11b60*/  IMAD.MOV R6, RZ, RZ, -R0 ;  /* 0x000000ffff067224 */ /* 0x000fe400078e0a00 */
[----:B------:R-:W-:-:S04]  /*11b70*/  IMAD.WIDE.U32 R2, R0, UR4, R2 ;  /* 0x0000000400027c25 */ /* 0x000fc8000f8e0002 */
[----:B------:R-:W-:Y:S02]  /*11b80*/  IMAD R4, R4, UR4, RZ ;  /* 0x0000000404047c24 */ /* 0x000fe4000f8e02ff */
[----:B------:R-:W-:Y:S02]  /*11b90*/  IMAD R6, R7, R6, R8 ;  /* 0x0000000607067224 */ /* 0x000fe400078e0208 */
[----:B------:R-:W-:Y:S01]  /*11ba0*/  IMAD R0, R0, UR5, R4 ;  /* 0x0000000500007c24 */ /* 0x000fe2000f8e0204 */
[----:B------:R-:W-:Y:S01]  /*11bb0*/  ULDC.64 UR4, c[0x0][0x3c8] ;  /* 0x0000f20000047ab9 */ /* 0x000fe20000000a00 */
[----:B-1----:R-:W-:Y:S02]  /*11bc0*/  IMAD.SHL.U32 R8, R9, 0x8, RZ ;  /* 0x0000000809087824 */ /* 0x002fe400078e00ff */
        /* <DEDUP_REMOVED lines=99> */
.L_x_14432:
        /* <DEDUP_REMOVED lines=14> */
.L_x_14294:
[----:B------:R-:W-:Y:S05]  /*122e0*/  BSYNC B0 ;  /* 0x0000000000007941 */ /* 0x000fea0003800000 */
.L_x_14293:
[----:B------:R-:W-:Y:S01]  /*122f0*/  NOP ;  /* 0x0000000000007918 */ /* 0x000fe20000000000 */
[----:B------:R-:W-:-:S13]  /*12300*/  PLOP3.LUT P0, PT, PT, PT, PT, 0x80, 0x0 ;  /* 0x000000000000781c */ /* 0x000fda0003f0f070 */
.L_x_14295:
        /* <DEDUP_REMOVED lines=18> */
.L_x_14433:
[----:B------:R-:W-:Y:S05]  /*12430*/  BSYNC B0 ;  /* 0x0000000000007941 */ /* 0x000fea0003800000 */
.L_x_14296:
[----:B------:R-:W-:Y:S01]  /*12440*/  LOP3.LUT P0, RZ, R19, 0x1, RZ, 0xc0, !PT ;  /* 0x0000000113ff7812 */ /* 0x000fe2000780c0ff */
[----:B------:R-:W-:-:S12]  /*12450*/  BSSY B0, `(.L_x_14298) ;  /* 0x000005b000007945 */ /* 0x000fd80003800000 */
[----:B------:R-:W-:Y:S05]  /*12460*/  @!P0 BRA `(.L_x_14299) ;  /* 0x0000000400648947 */ /* 0x000fea0003800000 */
[----:B------:R-:W3:Y:S04]  /*12470*/  LDL R2, [R1+0x10] ;  /* 0x0000100001027983 */ /* 0x000ee80000100800 */
[----:B------:R-:W0:Y:S01]  /*12480*/  LDL R4, [R1+0x18] ;  /* 0x0000180001047983 */ /* 0x000e220000100800 */
[----:B------:R-:W1:Y:S01]  /*12490*/  S2R R3, SR_TID.X ;  /* 0x0000000000037919 */ /* 0x000e620000002100 */
[----:B------:R-:W-:Y:S01]  /*124a0*/  BSSY B1, `(.L_x_14300) ;  /* 0x0000007000017945 */ /* 0x000fe20003800000 */
[----:B-1----:R-:W-:-:S04]  /*124b0*/  LOP3.LUT R3, R3, 0x7f, RZ, 0xc0, !PT ;  /* 0x0000007f03037812 */ /* 0x002fc800078ec0ff */
[----:B------:R-:W-:Y:S01]  /*124c0*/  ISETP.NE.AND P1, PT, R3, RZ, PT ;  /* 0x000000ff0300720c */ /* 0x000fe20003f25270 */
[----:B---3--:R-:W-:Y:S01]  /*124d0*/  IMAD R2, R2, 0x8, R18 ;  /* 0x0000000802027824 */ /* 0x008fe200078e0212 */
[----:B0-----:R-:W-:-:S04]  /*124e0*/  SHF.L.U32 R0, R4, 0x1f, RZ ;  /* 0x0000001f04007819 */ /* 0x001fc800000006ff */
[----:B------:R-:W0:Y:S02]  /*124f0*/  SYNCS.PHASECHK.TRANS64.TRYWAIT P0, [R2+URZ+0x32460], R0 ;  /* 0x03246000020075a7 */ /* 0x000e24000800017f */
[----:B0-----:R-:W-:Y:S05]  /*12500*/  @!P0 BRA `(.L_x_14301) ;  /* 0x0000005800508947 */ /* 0x001fea0003800000 */
.L_x_14434:
[----:B------:R-:W-:Y:S05]  /*12510*/  BSYNC B1 ;  /* 0x0000000000017941 */ /* 0x000fea0003800000 */
.L_x_14300:
        /* <DEDUP_REMOVED lines=9> */
.L_x_14303:
[----:B------:R-:W-:Y:S05]  /*125b0*/  BSYNC B1 ;  /* 0x0000000000017941 */ /* 0x000fea0003800000 */
.L_x_14302:
[----:B0-----:R-:W3:Y:S04]  /*125c0*/  LDL R0, [R1+0x10] ;  /* 0x0000100001007983 */ /* 0x001ee80000100800 */
[----:B------:R-:W4:Y:S04]  /*125d0*/  LDL R4, [R1+0x20] ;  /* 0x0000200001047983 */ /* 0x000f280000100800 */
[----:B------:R-:W4:Y:S01]  /*125e0*/  LDL.LU R3, [R1+0x30] ;  /* 0x0000300001037983 */ /* 0x000f220000300800 */
        /* <DEDUP_REMOVED lines=8> */
[----:B----4-:R-:W-:Y:S02]  /*12670*/  IMAD R3, R3, 0x60, R4 ;  /* 0x0000006003037824 */ /* 0x010fe400078e0204 */
[----:B------:R-:W-:-:S07]  /*12680*/  VIADD R4, R0, 0x400 ;  /* 0x0000040000047836 */ /* 0x000fce0000000000 */
.L_x_14304:
        /* <DEDUP_REMOVED lines=15> */
.L_x_14305:
        /* <DEDUP_REMOVED lines=15> */
.L_x_14306:
        /* <DEDUP_REMOVED lines=15> */
.L_x_14307:
        /* <DEDUP_REMOVED lines=10> */
.L_x_14299:
[----:B------:R-:W-:Y:S05]  /*12a00*/  BSYNC B0 ;  /* 0x0000000000007941 */ /* 0x000fea0003800000 */
.L_x_14298:
        /* <DEDUP_REMOVED lines=55> */
.L_x_14314:
        /* <DEDUP_REMOVED lines=8> */
.L_x_14435:
[----:B------:R-:W-:Y:S05]  /*12e00*/  BSYNC B3 ;  /* 0x0000000000037941 */ /* 0x000fea0003800000 */
.L_x_14315:
        /* <DEDUP_REMOVED lines=9> */
.L_x_14318:
[----:B------:R-:W-:Y:S05]  /*12ea0*/  BSYNC B3 ;  /* 0x0000000000037941 */ /* 0x000fea0003800000 */
.L_x_14317:
        /* <DEDUP_REMOVED lines=13> */
.L_x_14319:
        /* <DEDUP_REMOVED lines=13> */
.L_x_14436:
[----:B------:R-:W-:Y:S05]  /*13050*/  BSYNC B3 ;  /* 0x0000000000037941 */ /* 0x000fea0003800000 */
.L_x_14320:
        /* <DEDUP_REMOVED lines=11> */
.L_x_14323:
[----:B------:R-:W-:Y:S05]  /*13110*/  BSYNC B3 ;  /* 0x0000000000037941 */ /* 0x000fea0003800000 */
.L_x_14322:
        /* <DEDUP_REMOVED lines=10> */
.L_x_14324:
        /* <DEDUP_REMOVED lines=15> */
.L_x_14325:
        /* <DEDUP_REMOVED lines=15> */
.L_x_14326:
        /* <DEDUP_REMOVED lines=15> */
.L_x_14327:
        /* <DEDUP_REMOVED lines=10> */
.L_x_14313:
[----:B------:R-:W-:Y:S05]  /*13530*/  BSYNC B1 ;  /* 0x0000000000017941 */ /* 0x000fea0003800000 */
.L_x_14312:
[----:B------:R-:W2:Y:S02]  /*13540*/  LDL.LU R5, [R1+0x40] ;  /* 0x0000400001057983 */ /* 0x000ea40000300800 */
[----:B--2---:R-:W-:-:S07]  /*13550*/  VIADD R0, R5, 0xfffffffd ;  /* 0xfffffffd05007836 */ /* 0x004fce0000000000 */
.L_x_14311:
[----:B------:R-:W-:Y:S05]  /*13560*/  BSYNC B2 ;  /* 0x0000000000027941 */ /* 0x000fea0003800000 */
.L_x_14310:
[----:B------:R-:W-:Y:S01]  /*13570*/  VIADD R8, R8, 0xfffffffe ;  /* 0xfffffffe08087836 */ /* 0x000fe20000000000 */
[----:B------:R-:W-:-:S04]  /*13580*/  LOP3.LUT R4, RZ, R4, RZ, 0x33, !PT ;  /* 0x00000004ff047212 */ /* 0x000fc800078e33ff */
[----:B------:R-:W-:-:S13]  /*13590*/  ISETP.NE.AND P0, PT, R8, R4, PT ;  /* 0x000000040800720c */ /* 0x000fda0003f05270 */
[----:B------:R-:W-:Y:S05]  /*135a0*/  @!P0 BRA `(.L_x_14309) ;  /* 0x0000001400008947 */ /* 0x000fea0003800000 */
.L_x_14360:
        /* <DEDUP_REMOVED lines=35> */
.L_x_14330:
        /* <DEDUP_REMOVED lines=8> */
.L_x_14437:
[----:B------:R-:W-:Y:S05]  /*13860*/  BSYNC B2 ;  /* 0x0000000000027941 */ /* 0x000fea0003800000 */
.L_x_14331:
        /* <DEDUP_REMOVED lines=9> */
.L_x_14334:
[----:B------:R-:W-:Y:S05]  /*13900*/  BSYNC B2 ;  /* 0x0000000000027941 */ /* 0x000fea0003800000 */
.L_x_14333:
        /* <DEDUP_REMOVED lines=12> */
.L_x_14335:
        /* <DEDUP_REMOVED lines=13> */
.L_x_14438:
[----:B------:R-:W-:Y:S05]  /*13aa0*/  BSYNC B2 ;  /* 0x0000000000027941 */ /* 0x000fea0003800000 */
.L_x_14336:
        /* <DEDUP_REMOVED lines=11> */
.L_x_14339:
[----:B------:R-:W-:Y:S05]  /*13b60*/  BSYNC B2 ;  /* 0x0000000000027941 */ /* 0x000fea0003800000 */
.L_x_14338:
        /* <DEDUP_REMOVED lines=9> */
.L_x_14340:
        /* <DEDUP_REMOVED lines=15> */
.L_x_14341:
        /* <DEDUP_REMOVED lines=15> */
.L_x_14342:
        /* <DEDUP_REMOVED lines=15> */
.L_x_14343:
        /* <DEDUP_REMOVED lines=10> */
.L_x_14329:
[----:B------:R-:W-:Y:S05]  /*13f70*/  BSYNC B1 ;  /* 0x0000000000017941 */ /* 0x000fea0003800000 */
.L_x_14328:
        /* <DEDUP_REMOVED lines=35> */
.L_x_14346:
        /* <DEDUP_REMOVED lines=8> */
.L_x_14439:
[----:B------:R-:W-:Y:S05]  /*14230*/  BSYNC B2 ;  /* 0x0000000000027941 */ /* 0x000fea0003800000 */
.L_x_14347:
        /* <DEDUP_REMOVED lines=9> */
.L_x_14350:
[----:B------:R-:W-:Y:S05]  /*142d0*/  BSYNC B2 ;  /* 0x0000000000027941 */ /* 0x000fea0003800000 */
.L_x_14349:
        /* <DEDUP_REMOVED lines=13> */
.L_x_14351:
        /* <DEDUP_REMOVED lines=13> */
.L_x_14440:
[----:B------:R-:W-:Y:S05]  /*14480*/  BSYNC B2 ;  /* 0x0000000000027941 */ /* 0x000fea0003800000 */
.L_x_14352:
        /* <DEDUP_REMOVED lines=11> */
.L_x_14355:
[----:B------:R-:W-:Y:S05]  /*14540*/  BSYNC B2 ;  /* 0x0000000000027941 */ /* 0x000fea0003800000 */
.L_x_14354:
        /* <DEDUP_REMOVED lines=10> */
.L_x_14356:
        /* <DEDUP_REMOVED lines=15> */
.L_x_14357:
        /* <DEDUP_REMOVED lines=15> */
.L_x_14358:
        /* <DEDUP_REMOVED lines=15> */
.L_x_14359:
        /* <DEDUP_REMOVED lines=10> */
.L_x_14345:
[----:B------:R-:W-:Y:S05]  /*14960*/  BSYNC B1 ;  /* 0x0000000000017941 */ /* 0x000fea0003800000 */
.L_x_14344:
[----:B------:R-:W2:Y:S01]  /*14970*/  LDL R5, [R1+0x24] ;  /* 0x0000240001057983 */ /* 0x000ea20000100800 */
[----:B------:R-:W-:Y:S01]  /*14980*/  VIADD R0, R0, 0xfffffffe ;  /* 0xfffffffe00007836 */ /* 0x000fe20000000000 */
[----:B--2---:R-:W-:-:S13]  /*14990*/  ISETP.GT.AND P0, PT, R6, R5, PT ;  /* 0x000000050600720c */ /* 0x004fda0003f04270 */
[----:B------:R-:W-:Y:S05]  /*149a0*/  @P0 BRA `(.L_x_14360) ;  /* 0xffffffec00000947 */ /* 0x000fea000383ffff */
.L_x_14309:
[----:B------:R-:W-:Y:S05]  /*149b0*/  BSYNC B0 ;  /* 0x0000000000007941 */ /* 0x000fea0003800000 */
.L_x_14308:
[----:B------:R-:W3:Y:S04]  /*149c0*/  LDL.LU R4, [R1+0x10] ;  /* 0x0000100001047983 */ /* 0x000ee80000300800 */
[----:B------:R-:W4:Y:S01]  /*149d0*/  LDL.LU R3, [R1+0x18] ;  /* 0x0000180001037983 */ /* 0x000f220000300800 */
[----:B------:R-:W1:Y:S01]  /*149e0*/  S2R R2, SR_TID.X ;  /* 0x0000000000027919 */ /* 0x000e620000002100 */
[----:B------:R-:W-:Y:S01]  /*149f0*/  BSSY B0, `(.L_x_14361) ;  /* 0x0000016000007945 */ /* 0x000fe20003800000 */
[----:B-1----:R-:W-:-:S04]  /*14a00*/  LOP3.LUT R2, R2, 0x7f, RZ, 0xc0, !PT ;  /* 0x0000007f02027812 */ /* 0x002fc800078ec0ff */
[----:B------:R-:W-:Y:S01]  /*14a10*/  ISETP.NE.AND P1, PT, R2, RZ, PT ;  /* 0x000000ff0200720c */ /* 0x000fe20003f25270 */
[----:B---3--:R-:W-:-:S05]  /*14a20*/  VIADD R0, R4, 0x1 ;  /* 0x0000000104007836 */ /* 0x008fca0000000000 */
[----:B------:R-:W-:-:S04]  /*14a30*/  ISETP.NE.AND P0, PT, R0, 0x2, PT ;  /* 0x000000020000780c */ /* 0x000fc80003f05270 */
[----:B------:R-:W-:-:S04]  /*14a40*/  SEL R2, RZ, 0x1, P0 ;  /* 0x00000001ff027807 */ /* 0x000fc80000000000 */
[----:B----4-:R-:W-:-:S05]  /*14a50*/  LOP3.LUT R3, R3, R2, RZ, 0x3c, !PT ;  /* 0x0000000203037212 */ /* 0x010fca00078e3cff */
[----:B------:R1:W-:Y:S01]  /*14a60*/  STL [R1+0x18], R3 ;  /* 0x0000180301007387 */ /* 0x0003e20000100800 */
[----:B------:R-:W-:Y:S05]  /*14a70*/  @P1 BRA `(.L_x_14362) ;  /* 0x0000000000341947 */ /* 0x000fea0003800000 */
[----:B-1----:R-:W1:Y:S01]  /*14a80*/  S2R R3, SR_LANEID ;  /* 0x0000000000037919 */ /* 0x002e620000000000 */
[----:B------:R-:W-:Y:S02]  /*14a90*/  VOTEU.ANY UR4, UPT, PT ;  /* 0x0000000000047886 */ /* 0x000fe400038e0100 */
[----:B------:R-:W1:Y:S08]  /*14aa0*/  FLO.U32 R4, UR4 ;  /* 0x0000000400047d00 */ /* 0x000e7000080e0000 */
[----:B------:R-:W3:Y:S01]  /*14ab0*/  POPC R5, UR4 ;  /* 0x0000000400057d09 */ /* 0x000ee20008000000 */
[----:B-1----:R-:W-:-:S02]  /*14ac0*/  ISETP.EQ.U32.AND P1, PT, R4, R3, PT ;  /* 0x000000030400720c */ /* 0x002fc40003f22070 */
[----:B------:R-:W3:Y:S11]  /*14ad0*/  LDC.64 R2, c[0x0][0xd60] ;  /* 0x00035800ff027b82 */ /* 0x000ef60000000a00 */
[----:B---3--:R-:W3:Y:S01]  /*14ae0*/  @P1 ATOMG.E.ADD.STRONG.GPU PT, R3, desc[UR38][R2.64], R5 ;  /* 0x00000005020319a8 */ /* 0x008ee200081ee1e6 */
[----:B--2---:R-:W1:Y:S02]  /*14af0*/  S2R R6, SR_LTMASK ;  /* 0x0000000000067919 */ /* 0x004e640000003900 */
[----:B-1----:R-:W-:-:S04]  /*14b00*/  LOP3.LUT R6, R6, UR4, RZ, 0xc0, !PT ;  /* 0x0000000406067c12 */ /* 0x002fc8000f8ec0ff */
[----:B------:R-:W1:Y:S01]  /*14b10*/  POPC R7, R6 ;  /* 0x0000000600077309 */ /* 0x000e620000000000 */
[----:B---3--:R-:W1:Y:S02]  /*14b20*/  SHFL.IDX PT, R4, R3, R4, 0x1f ;  /* 0x00001f0403047589 */ /* 0x008e6400000e0000 */
[----:B-1----:R-:W-:-:S05]  /*14b30*/  IADD3 R2, R4, UR40, R7 ;  /* 0x0000002804027c10 */ /* 0x002fca000fffe007 */
[----:B------:R3:W-:Y:S02]  /*14b40*/  STL [R1], R2 ;  /* 0x0000000201007387 */ /* 0x0007e40000100800 */
.L_x_14362:
[----:B------:R-:W-:Y:S05]  /*14b50*/  BSYNC B0 ;  /* 0x0000000000007941 */ /* 0x000fea0003800000 */
.L_x_14361:
[----:B------:R-:W-:-:S05]  /*14b60*/  SEL R0, R0, RZ, P0 ;  /* 0x000000ff00007207 */ /* 0x000fca0000000000 */
[----:B------:R4:W-:Y:S02]  /*14b70*/  STL [R1+0x10], R0 ;  /* 0x0000100001007387 */ /* 0x0009e40000100800 */
.L_x_14274:
[----:B------:R-:W-:Y:S05]  /*14b80*/  BSYNC B7 ;  /* 0x0000000000077941 */ /* 0x000fea0003800000 */
.L_x_14272:
        /* <DEDUP_REMOVED lines=8> */
[----:B0-2---:R-:W0:Y:S04]  /*14c10*/  LDS.128 R4, [R18+0x324d0] ;  /* 0x0324d00012047984 */ /* 0x005e280000000c00 */
[----:B0-----:R2:W-:Y:S04]  /*14c20*/  STL.64 [R1], R4 ;  /* 0x0000000401007387 */ /* 0x0015e80000100a00 */
[----:B------:R2:W-:Y:S01]  /*14c30*/  STL.64 [R1+0x8], R6 ;  /* 0x0000080601007387 */ /* 0x0005e20000100a00 */
[----:B------:R-:W-:Y:S06]  /*14c40*/  BAR.ARV 0x4, 0x180 ;  /* 0x0106000000007b1d */ /* 0x000fec0000002000 */
[----:B------:R-:W-:Y:S05]  /*14c50*/  BRA `(.L_x_14364) ;  /* 0x0000001000347947 */ /* 0x000fea0003800000 */
.L_x_14363:
[----:B0---4-:R-:W0:Y:S01]  /*14c60*/  S2R R0, SR_TID.X ;  /* 0x0000000000007919 */ /* 0x011e220000002100 */
[----:B------:R-:W-:Y:S01]  /*14c70*/  UMOV UR4, 0xffffffff ;  /* 0xffffffff00047882 */ /* 0x000fe20000000000 */
[----:B0-----:R-:W-:-:S04]  /*14c80*/  LOP3.LUT R16, R0, 0x1f, RZ, 0xc0, !PT ;  /* 0x0000001f00107812 */ /* 0x001fc800078ec0ff */
[----:B------:R-:W-:Y:S01]  /*14c90*/  ISETP.NE.AND P0, PT, R16, 0x1f, PT ;  /* 0x0000001f1000780c */ /* 0x000fe20003f05270 */
[----:B------:R-:W-:-:S12]  /*14ca0*/  BRA.DIV UR4, `(.L_x_14365) ;  /* 0x0000003204f47947 */ /* 0x000fd8000b800000 */
[----:B-1----:R-:W4:Y:S01]  /*14cb0*/  LDL.LU R3, [R1] ;  /* 0x0000000001037983 */ /* 0x002f220000300800 */
[----:B------:R-:W-:-:S03]  /*14cc0*/  ULDC UR4, c[0x0][0xd3c] ;  /* 0x00034f0000047ab9 */ /* 0x000fc60000000800 */
[----:B------:R-:W5:Y:S01]  /*14cd0*/  LDL R4, [R1+0xc] ;  /* 0x00000c0001047983 */ /* 0x000f620000100800 */
[----:B----4-:R-:W-:Y:S02]  /*14ce0*/  IMAD.MOV.U32 R7, RZ, RZ, R3 ;  /* 0x000000ffff077224 */ /* 0x010fe400078e0003 */
[----:B-----5:R-:W-:-:S05]  /*14cf0*/  IMAD.IADD R0, R4, 0x1, R16 ;  /* 0x0000000104007824 */ /* 0x020fca00078e0210 */
[----:B------:R-:W-:-:S13]  /*14d00*/  ISETP.GE.OR P1, PT, R0, UR4, !P0 ;  /* 0x0000000400007c0c */ /* 0x000fda000c726670 */
[----:B---3--:R-:W0:Y:S08]  /*14d10*/  @!P1 LDC.64 R2, c[0x0][0xd80] ;  /* 0x00036000ff029b82 */ /* 0x008e300000000a00 */
[----:B------:R-:W1:Y:S01]  /*14d20*/  @!P1 LDC.64 R4, c[0x0][0xd78] ;  /* 0x00035e00ff049b82 */ /* 0x000e620000000a00 */
[----:B0-----:R-:W-:-:S05]  /*14d30*/  @!P1 IMAD.WIDE R2, R0, 0x4, R2 ;  /* 0x0000000400029825 */ /* 0x001fca00078e0202 */
[----:B--2---:R1:W2:Y:S02]  /*14d40*/  @!P1 LDG.E R6, desc[UR38][R2.64] ;  /* 0x0000002602069981 */ /* 0x0042a4000c1e1900 */
        /* <DEDUP_REMOVED lines=31> */
.L_x_14450:
[----:B------:R-:W-:Y:S02]  /*14f40*/  ULDC UR4, c[0x0][0xd38] ;  /* 0x00034e0000047ab9 */ /* 0x000fe40000000800 */
[----:B------:R-:W-:-:S04]  /*14f50*/  IMAD.U32 R7, RZ, RZ, UR4 ;  /* 0x00000004ff077e24 */ /* 0x000fc8000f8e00ff */
[----:B-1----:R-:W-:-:S04]  /*14f60*/  IMAD R10, R10, R7, RZ ;  /* 0x000000070a0a7224 */ /* 0x002fc800078e02ff */
[----:B------:R-:W-:-:S05]  /*14f70*/  IMAD.IADD R4, R9, 0x1, R10 ;  /* 0x0000000109047824 */ /* 0x000fca00078e020a */
[----:B------:R-:W-:-:S13]  /*14f80*/  ISETP.GT.AND P6, PT, R4, R0, PT ;  /* 0x000000000400720c */ /* 0x000fda0003fc4270 */
[----:B------:R-:W-:Y:S05]  /*14f90*/  @P6 BRA `(.L_x_14366) ;  /* 0x0000000000ac6947 */ /* 0x000fea0003800000 */
.L_x_14369:
        /* <DEDUP_REMOVED lines=37> */
.L_x_14458:
[----:B------:R-:W-:Y:S02]  /*151f0*/  ULDC UR4, c[0x0][0xd38] ;  /* 0x00034e0000047ab9 */ /* 0x000fe40000000800 */
[----:B------:R-:W-:-:S04]  /*15200*/  IMAD.U32 R7, RZ, RZ, UR4 ;  /* 0x00000004ff077e24 */ /* 0x000fc8000f8e00ff */
[----:B-1----:R-:W-:-:S04]  /*15210*/  IMAD R10, R10, R7, RZ ;  /* 0x000000070a0a7224 */ /* 0x002fc800078e02ff */
[----:B------:R-:W-:-:S05]  /*15220*/  IMAD.IADD R4, R10, 0x1, R4 ;  /* 0x000000010a047824 */ /* 0x000fca00078e0204 */
[----:B------:R-:W-:-:S13]  /*15230*/  ISETP.GT.AND P6, PT, R4, R0, PT ;  /* 0x000000000400720c */ /* 0x000fda0003fc4270 */
[----:B------:R-:W-:Y:S05]  /*15240*/  @!P6 BRA `(.L_x_14369) ;  /* 0xfffffffc0054e947 */ /* 0x000fea000383ffff */
.L_x_14366:
        /* <DEDUP_REMOVED lines=12> */
.L_x_14463:
[----:B------:R-:W-:-:S13]  /*15310*/  ISETP.NE.AND P0, PT, R3, RZ, PT ;  /* 0x000000ff0300720c */ /* 0x000fda0003f05270 */
[----:B------:R-:W-:Y:S05]  /*15320*/  @!P0 BRA `(.L_x_14371) ;  /* 0x0000000000148947 */ /* 0x000fea0003800000 */
[----:B------:R-:W-:Y:S01]  /*15330*/  UMOV UR4, 0xffffffff ;  /* 0xffffffff00047882 */ /* 0x000fe20000000000 */
[----:B---3--:R-:W-:Y:S02]  /*15340*/  VIADD R9, R9, 0xffffffff ;  /* 0xffffffff09097836 */ /* 0x008fe40000000000 */
[----:B------:R-:W-:Y:S05]  /*15350*/  BRA.DIV UR4, `(.L_x_14372) ;  /* 0x0000003604e87947 */ /* 0x000fea000b800000 */
[----:B0-----:R0:W2:Y:S02]  /*15360*/  SHFL.IDX PT, R2, R2, R9, 0x1f ;  /* 0x00001f0902027589 */ /* 0x0010a400000e0000 */
.L_x_14466:
[----:B--2---:R-:W-:-:S07]  /*15370*/  IMAD.MOV.U32 R8, RZ, RZ, R2 ;  /* 0x000000ffff087224 */ /* 0x004fce00078e0002 */
.L_x_14371:
        /* <DEDUP_REMOVED lines=62> */
.L_x_14373:
        /* <DEDUP_REMOVED lines=63> */
.L_x_14374:
[----:B-1----:R-:W-:-:S05]  /*15b50*/  LOP3.LUT R3, RZ, R0, RZ, 0x33, !PT ;  /* 0x00000000ff037212 */ /* 0x002fca00078e33ff */
[----:B------:R-:W-:-:S05]  /*15b60*/  IMAD.IADD R0, R4, 0x1, R3 ;  /* 0x0000000104007824 */ /* 0x000fca00078e0203 */
[----:B------:R2:W-:Y:S01]  /*15b70*/  STL [R1+0x4], R0 ;  /* 0x0000040001007387 */ /* 0x0005e20000100800 */
[----:B------:R-:W-:Y:S05]  /*15b80*/  BRA `(.L_x_14375) ;  /* 0x0000000000287947 */ /* 0x000fea0003800000 */
.L_x_14367:
        /* <DEDUP_REMOVED lines=10> */
.L_x_14375:
[----:B01----:R-:W3:Y:S04]  /*15c30*/  LDL R2, [R1+0xc] ;  /* 0x00000c0001027983 */ /* 0x003ee80000100800 */
[----:B------:R-:W4:Y:S04]  /*15c40*/  LDL R3, [R1+0x8] ;  /* 0x0000080001037983 */ /* 0x000f280000100800 */
[----:B------:R-:W5:Y:S04]  /*15c50*/  LDL R4, [R1] ;  /* 0x0000000001047983 */ /* 0x000f680000100800 */
[----:B------:R-:W5:Y:S01]  /*15c60*/  LDL R5, [R1+0x4] ;  /* 0x0000040001057983 */ /* 0x000f620000100800 */
        /* <DEDUP_REMOVED lines=12> */
.L_x_14364:
[----:B----4-:R-:W4:Y:S01]  /*15d30*/  LDL R0, [R1+0xc] ;  /* 0x00000c0001007983 */ /* 0x010f220000100800 */
[----:B------:R-:W-:Y:S02]  /*15d40*/  ULDC UR4, c[0x0][0xd3c] ;  /* 0x00034f0000047ab9 */ /* 0x000fe40000000800 */
[----:B----4-:R-:W-:-:S13]  /*15d50*/  ISETP.GE.AND P0, PT, R0, UR4, PT ;  /* 0x0000000400007c0c */ /* 0x010fda000bf06270 */
[----:B------:R-:W-:Y:S05]  /*15d60*/  @!P0 BRA `(.L_x_14376) ;  /* 0xffffff98008c8947 */ /* 0x000fea000383ffff */
[----:B------:R-:W-:Y:S05]  /*15d70*/  BSYNC B8 ;  /* 0x0000000000087941 */ /* 0x000fea0003800000 */
.L_x_14266:
[----:B---3--:R-:W3:Y:S01]  /*15d80*/  LDL.LU R0, [R1+0x70] ;  /* 0x0000700001007983 */ /* 0x008ee20000300800 */
[----:B------:R-:W-:Y:S01]  /*15d90*/  BSSY B0, `(.L_x_14377) ;  /* 0x000000b000007945 */ /* 0x000fe20003800000 */
[----:B0-2---:R-:W0:Y:S01]  /*15da0*/  S2R R5, SR_CgaCtaId ;  /* 0x0000000000057919 */ /* 0x005e220000008800 */
[----:B---3--:R-:W-:-:S05]  /*15db0*/  VIADD R0, R0, 0x1 ;  /* 0x0000000100007836 */ /* 0x008fca0000000000 */
        /* <DEDUP_REMOVED lines=8> */
.L_x_14467:
[----:B------:R-:W-:Y:S05]  /*15e40*/  BSYNC B0 ;  /* 0x0000000000007941 */ /* 0x000fea0003800000 */
.L_x_14377:
[----:B------:R-:W-:-:S03]  /*15e50*/  UMOV UR4, 0xffffffff ;  /* 0xffffffff00047882 */ /* 0x000fc60000000000 */
[----:B------:R-:W-:Y:S05]  /*15e60*/  BRA.DIV UR4, `(.L_x_14379) ;  /* 0x0000002e04647947 */ /* 0x000fea000b800000 */
[----:B------:R-:W1:Y:S02]  /*15e70*/  S2R R2, SR_TID.X ;  /* 0x0000000000027919 */ /* 0x000e640000002100 */
[----:B-1----:R-:W-:-:S04]  /*15e80*/  SHF.R.U32.HI R2, RZ, 0x5, R2 ;  /* 0x00000005ff027819 */ /* 0x002fc80000011602 */
[----:B------:R-:W-:-:S05]  /*15e90*/  LOP3.LUT R2, R2, 0x3, RZ, 0xc0, !PT ;  /* 0x0000000302027812 */ /* 0x000fca00078ec0ff */
[----:B------:R1:W2:Y:S02]  /*15ea0*/  SHFL.IDX PT, R14, R2, RZ, 0x1f ;  /* 0x00001fff020e7589 */ /* 0x0002a400000e0000 */
.L_x_14470:
[----:B--2---:R-:W-:Y:S01]  /*15eb0*/  ISETP.NE.AND P0, PT, R14, RZ, PT ;  /* 0x000000ff0e00720c */ /* 0x004fe20003f05270 */
[----:B------:R-:W-:-:S12]  /*15ec0*/  BSSY B0, `(.L_x_14380) ;  /* 0x0000027000007945 */ /* 0x000fd80003800000 */
[----:B------:R-:W-:Y:S05]  /*15ed0*/  @P0 BRA `(.L_x_14381) ;  /* 0x0000000000940947 */ /* 0x000fea0003800000 */
[----:B------:R-:W-:-:S03]  /*15ee0*/  UMOV UR4, 0xffffffff ;  /* 0xffffffff00047882 */ /* 0x000fc60000000000 */
[----:B------:R-:W-:Y:S05]  /*15ef0*/  BRA.DIV UR4, `(.L_x_14382) ;  /* 0x0000002e04747947 */ /* 0x000fea000b800000 */
[----:B------:R-:W-:-:S13]  /*15f00*/  ELECT P6, URZ, PT ;  /* 0x00000000003f782f */ /* 0x000fda00038c0000 */
.L_x_14473:
[----:B------:R-:W-:Y:S05]  /*15f10*/  @!P6 BRA `(.L_x_14381) ;  /* 0x000000000084e947 */ /* 0x000fea0003800000 */
[----:B-1----:R-:W2:Y:S02]  /*15f20*/  LDL.LU R2, [R1+0x78] ;  /* 0x0000780001027983 */ /* 0x002ea40000300800 */
[----:B--2---:R-:W-:-:S04]  /*15f30*/  LOP3.LUT R2, R2, 0x2, RZ, 0xfc, !PT ;  /* 0x0000000202027812 */ /* 0x004fc800078efcff */
[----:B------:R-:W-:-:S13]  /*15f40*/  ISETP.NE.AND P2, PT, R2, 0x3, PT ;  /* 0x000000030200780c */ /* 0x000fda0003f45270 */
[----:B------:R-:W-:Y:S05]  /*15f50*/  @!P2 BRA `(.L_x_14383) ;  /* 0x000000000004a947 */ /* 0x000fea0003800000 */
[----:B------:R-:W-:Y:S01]  /*15f60*/  BPT.TRAP 0x1 ;  /* 0x000000040000795c */ /* 0x000fe20000300000 */
.L_x_14383:
        /* <DEDUP_REMOVED lines=14> */
.L_x_14474:
[----:B------:R-:W1:Y:S02]  /*16050*/  SYNCS.PHASECHK.TRANS64.TRYWAIT P0, [R7+URZ], R2 ;  /* 0x00000002070075a7 */ /* 0x000e64000800017f */
[----:B-1----:R-:W-:Y:S05]  /*16060*/  @!P0 BRA `(.L_x_14385) ;  /* 0x0000002c004c8947 */ /* 0x002fea0003800000 */
.L_x_14475:
[----:B------:R-:W-:Y:S05]  /*16070*/  @!P2 BRA `(.L_x_14386) ;  /* 0x000000000004a947 */ /* 0x000fea0003800000 */
[----:B------:R-:W-:Y:S01]  /*16080*/  BPT.TRAP 0x1 ;  /* 0x000000040000795c */ /* 0x000fe20000300000 */
.L_x_14386:
[----:B------:R-:W2:Y:S01]  /*16090*/  LDL.LU R4, [R1+0x10] ;  /* 0x0000100001047983 */ /* 0x000ea20000300800 */
[----:B------:R-:W-:-:S04]  /*160a0*/  VIADD R0, R0, 0x32460 ;  /* 0x0003246000007836 */ /* 0x000fc80000000000 */
[----:B--2---:R-:W-:-:S04]  /*160b0*/  IMAD R4, R4, 0x8, R0 ;  /* 0x0000000804047824 */ /* 0x004fc800078e0200 */
[----:B------:R-:W2:Y:S02]  /*160c0*/  SYNCS.PHASECHK.TRANS64.TRYWAIT P0, [R4+URZ], R5 ;  /* 0x00000005040075a7 */ /* 0x000ea4000800017f */
[----:B--2---:R-:W-:Y:S05]  /*160d0*/  @!P0 BRA `(.L_x_14387) ;  /* 0x0000002c00448947 */ /* 0x004fea0003800000 */
.L_x_14476:
[----:B------:R-:W-:-:S07]  /*160e0*/  IMAD R3, R3, 0x8, R0 ;  /* 0x0000000803037824 */ /* 0x000fce00078e0200 */
.L_x_14388:
[----:B---3--:R3:W4:Y:S02]  /*160f0*/  SYNCS.PHASECHK.TRANS64.TRYWAIT P0, [R3+URZ], R2 ;  /* 0x00000002030075a7 */ /* 0x008724000800017f */
[----:B----4-:R-:W-:Y:S05]  /*16100*/  @!P0 NANOSLEEP.SYNCS 0x989680 ;  /* 0x009896800000895d */ /* 0x010fea0003900000 */
[----:B------:R-:W4:Y:S02]  /*16110*/  @!P0 SYNCS.PHASECHK.TRANS64 P0, [R3+URZ], R2 ;  /* 0x00000002030085a7 */ /* 0x000f24000800007f */
[----:B----4-:R-:W-:Y:S05]  /*16120*/  @!P0 BRA `(.L_x_14388) ;  /* 0xfffffffc00f08947 */ /* 0x010fea000383ffff */
.L_x_14381:
[----:B------:R-:W-:Y:S05]  /*16130*/  BSYNC B0 ;  /* 0x0000000000007941 */ /* 0x000fea0003800000 */
.L_x_14380:
[----:B------:R-:W-:Y:S05]  /*16140*/  EXIT ;  /* 0x000000000000794d */ /* 0x000fea0003800000 */
.L_x_14204:
[----:B0-----:R0:W1:Y:S02]  /*16150*/  SYNCS.PHASECHK.TRANS64.TRYWAIT P0, [R5+URZ+0x32400], R2 ;  /* 0x03240002050075a7 */ /* 0x001064000800017f */
[----:B-1----:R-:W-:Y:S05]  /*16160*/  @!P0 NANOSLEEP.SYNCS 0x989680 ;  /* 0x009896800000895d */ /* 0x002fea0003900000 */
[----:B------:R-:W1:Y:S02]  /*16170*/  @!P0 SYNCS.PHASECHK.TRANS64 P0, [R5+URZ+0x32400], R2 ;  /* 0x03240002050085a7 */ /* 0x000e64000800007f */
[----:B-1----:R-:W-:Y:S05]  /*16180*/  @!P0 BRA `(.L_x_14204) ;  /* 0xfffffffc00f08947 */ /* 0x002fea000383ffff */
[----:B------:R-:W-:Y:S05]  /*16190*/  BRA `(.L_x_14389) ;  /* 0xfffffebc00ac7947 */ /* 0x000fea000383ffff */
.L_x_14208:
[----:B---3--:R3:W4:Y:S02]  /*161a0*/  SYNCS.PHASECHK.TRANS64.TRYWAIT P1, [R0+URZ+0x32430], R3 ;  /* 0x03243003000075a7 */ /* 0x008724000802017f */
[----:B----4-:R-:W-:Y:S05]  /*161b0*/  @!P1 NANOSLEEP.SYNCS 0x989680 ;  /* 0x009896800000995d */ /* 0x010fea0003900000 */
[----:B------:R-:W4:Y:S02]  /*161c0*/  @!P1 SYNCS.PHASECHK.TRANS64 P1, [R0+URZ+0x32430], R3 ;  /* 0x03243003000095a7 */ /* 0x000f24000802007f */
[----:B----4-:R-:W-:Y:S05]  /*161d0*/  @!P1 BRA `(.L_x_14208) ;  /* 0xfffffffc00f09947 */ /* 0x010fea000383ffff */
[----:B------:R-:W-:Y:S05]  /*161e0*/  BRA `(.L_x_14207) ;  /* 0xfffffebc00d47947 */ /* 0x000fea000383ffff */
.L_x_14209:
[----:B----4-:R4:W0:Y:S02]  /*161f0*/  SYNCS.PHASECHK.TRANS64.TRYWAIT P1, [R5+URZ+0x32410], R2 ;  /* 0x03241002050075a7 */ /* 0x010824000802017f */
[----:B0-----:R-:W-:Y:S05]  /*16200*/  @!P1 NANOSLEEP.SYNCS 0x989680 ;  /* 0x009896800000995d */ /* 0x001fea0003900000 */
[----:B------:R-:W0:Y:S02]  /*16210*/  @!P1 SYNCS.PHASECHK.TRANS64 P1, [R5+URZ+0x32410], R2 ;  /* 0x03241002050095a7 */ /* 0x000e24000802007f */
[----:B0-----:R-:W-:Y:S05]  /*16220*/  @!P1 BRA `(.L_x_14209) ;  /* 0xfffffffc00f09947 */ /* 0x001fea000383ffff */
[----:B------:R-:W-:Y:S05]  /*16230*/  BRA `(.L_x_14390) ;  /* 0xfffffec000807947 */ /* 0x000fea000383ffff */
.L_x_14213:
[----:B------:R0:W0:Y:S02]  /*16240*/  SYNCS.PHASECHK.TRANS64.TRYWAIT P1, [R0+URZ+0x32450], R3 ;  /* 0x03245003000075a7 */ /* 0x000024000802017f */
[----:B0-----:R-:W-:Y:S05]  /*16250*/  @!P1 NANOSLEEP.SYNCS 0x989680 ;  /* 0x009896800000995d */ /* 0x001fea0003900000 */
[----:B------:R-:W0:Y:S02]  /*16260*/  @!P1 SYNCS.PHASECHK.TRANS64 P1, [R0+URZ+0x32450], R3 ;  /* 0x03245003000095a7 */ /* 0x000e24000802007f */
[----:B0-----:R-:W-:Y:S05]  /*16270*/  @!P1 BRA `(.L_x_14213) ;  /* 0xfffffffc00f09947 */ /* 0x001fea000383ffff */
[----:B------:R-:W-:Y:S05]  /*16280*/  BRA `(.L_x_14212) ;  /* 0xfffffec0008c7947 */ /* 0x000fea000383ffff */
.L_x_14218:
[----:B-1----:R-:W-:-:S04]  /*16290*/  IMAD.U32 R152, RZ, RZ, UR4 ;  /* 0x00000004ff987e24 */ /* 0x002fc8000f8e00ff */
[----:B------:R1:W2:Y:S03]  /*162a0*/  SYNCS.PHASECHK.TRANS64.TRYWAIT P2, [R152+URZ+0x32430], R13 ;  /* 0x0324300d980075a7 */ /* 0x0002a6000804017f */
[----:B--2---:R-:W-:Y:S05]  /*162b0*/  @!P2 NANOSLEEP.SYNCS 0x989680 ;  /* 0x009896800000a95d */ /* 0x004fea0003900000 */
[----:B------:R-:W2:Y:S02]  /*162c0*/  @!P2 SYNCS.PHASECHK.TRANS64 P2, [R152+URZ+0x32430], R13 ;  /* 0x0324300d9800a5a7 */ /* 0x000ea4000804007f */
[----:B--2---:R-:W-:Y:S05]  /*162d0*/  @!P2 BRA `(.L_x_14218) ;  /* 0xfffffffc00eca947 */ /* 0x004fea000383ffff */
[----:B------:R-:W-:Y:S05]  /*162e0*/  BRA `(.L_x_14217) ;  /* 0xfffffee4002c7947 */ /* 0x000fea000383ffff */
.L_x_14222:
[----:B--2---:R-:W-:-:S04]  /*162f0*/  IMAD.U32 R203, RZ, RZ, UR4 ;  /* 0x00000004ffcb7e24 */ /* 0x004fc8000f8e00ff */
[----:B------:R2:W3:Y:S03]  /*16300*/  SYNCS.PHASECHK.TRANS64.TRYWAIT P2, [R203+URZ+0x32450], R13 ;  /* 0x0324500dcb0075a7 */ /* 0x0004e6000804017f */
[----:B---3--:R-:W-:Y:S05]  /*16310*/  @!P2 NANOSLEEP.SYNCS 0x989680 ;  /* 0x009896800000a95d */ /* 0x008fea0003900000 */
[----:B------:R-:W3:Y:S02]  /*16320*/  @!P2 SYNCS.PHASECHK.TRANS64 P2, [R203+URZ+0x32450], R13 ;  /* 0x0324500dcb00a5a7 */ /* 0x000ee4000804007f */
[----:B---3--:R-:W-:Y:S05]  /*16330*/  @!P2 BRA `(.L_x_14222) ;  /* 0xfffffffc00eca947 */ /* 0x008fea000383ffff */
[----:B------:R-:W-:Y:S05]  /*16340*/  BRA `(.L_x_14221) ;  /* 0xfffffee400a87947 */ /* 0x000fea000383ffff */
.L_x_14228:
[----:B-1----:R-:W-:-:S04]  /*16350*/  IMAD.U32 R152, RZ, RZ, UR4 ;  /* 0x00000004ff987e24 */ /* 0x002fc8000f8e00ff */
[----:B------:R1:W2:Y:S03]  /*16360*/  SYNCS.PHASECHK.TRANS64.TRYWAIT P2, [R152+URZ+0x32430], R13 ;  /* 0x0324300d980075a7 */ /* 0x0002a6000804017f */
[----:B--2---:R-:W-:Y:S05]  /*16370*/  @!P2 NANOSLEEP.SYNCS 0x989680 ;  /* 0x009896800000a95d */ /* 0x004fea0003900000 */
[----:B------:R-:W2:Y:S02]  /*16380*/  @!P2 SYNCS.PHASECHK.TRANS64 P2, [R152+URZ+0x32430], R13 ;  /* 0x0324300d9800a5a7 */ /* 0x000ea4000804007f */
[----:B--2---:R-:W-:Y:S05]  /*16390*/  @!P2 BRA `(.L_x_14228) ;  /* 0xfffffffc00eca947 */ /* 0x004fea000383ffff */
[----:B------:R-:W-:Y:S05]  /*163a0*/  BRA `(.L_x_14227) ;  /* 0xffffff0c00b87947 */ /* 0x000fea000383ffff */
.L_x_14232:
[----:B--2---:R-:W-:-:S04]  /*163b0*/  IMAD.U32 R200, RZ, RZ, UR4 ;  /* 0x00000004ffc87e24 */ /* 0x004fc8000f8e00ff */
[----:B------:R2:W3:Y:S03]  /*163c0*/  SYNCS.PHASECHK.TRANS64.TRYWAIT P2, [R200+URZ+0x32450], R13 ;  /* 0x0324500dc80075a7 */ /* 0x0004e6000804017f */
[----:B---3--:R-:W-:Y:S05]  /*163d0*/  @!P2 NANOSLEEP.SYNCS 0x989680 ;  /* 0x009896800000a95d */ /* 0x008fea0003900000 */
[----:B------:R-:W3:Y:S02]  /*163e0*/  @!P2 SYNCS.PHASECHK.TRANS64 P2, [R200+URZ+0x32450], R13 ;  /* 0x0324500dc800a5a7 */ /* 0x000ee4000804007f */
[----:B---3--:R-:W-:Y:S05]  /*163f0*/  @!P2 BRA `(.L_x_14232) ;  /* 0xfffffffc00eca947 */ /* 0x008fea000383ffff */
[----:B------:R-:W-:Y:S05]  /*16400*/  BRA `(.L_x_14231) ;  /* 0xffffff1000347947 */ /* 0x000fea000383ffff */
.L_x_14280:
        /* <DEDUP_REMOVED lines=11> */
.L_x_14392:
[----:B------:R-:W-:Y:S05]  /*164c0*/  BSYNC B0 ;  /* 0x0000000000007941 */ /* 0x000fea0003800000 */
.L_x_14391:
[----:B------:R-:W-:Y:S05]  /*164d0*/  BRA `(.L_x_14393) ;  /* 0xffffffa0008c7947 */ /* 0x000fea000383ffff */
.L_x_14282:
[----:B------:R-:W-:Y:S01]  /*164e0*/  BSSY B0, `(.L_x_14394) ;  /* 0x0000006000007945 */ /* 0x000fe20003800000 */
[----:B------:R-:W-:-:S07]  /*164f0*/  IMAD.MOV.U32 R15, RZ, RZ, -0x1 ;  /* 0xffffffffff0f7424 */ /* 0x000fce00078e00ff */
[----:B0-2---:R-:W-:Y:S05]  /*16500*/  WARPSYNC.COLLECTIVE R15, `(.L_x_14395) ;  /* 0x000000000f0c7348 */ /* 0x005fea0003c00000 */
[----:B------:R-:W-:Y:S02]  /*16510*/  ELECT P6, UR62, PT ;  /* 0x00000000003e782f */ /* 0x000fe400038c0000 */
[----:B------:R-:W-:Y:S01]  /*16520*/  MOV R14, UR62 ;  /* 0x0000003e000e7c02 */ /* 0x000fe20008000f00 */
[----:B0-2---:R-:W-:Y:S10]  /*16530*/  ENDCOLLECTIVE ;  /* 0x000000000000791b */ /* 0x005ff40003800000 */
.L_x_14395:
[----:B------:R-:W-:Y:S05]  /*16540*/  BSYNC B0 ;  /* 0x0000000000007941 */ /* 0x000fea0003800000 */
.L_x_14394:
[----:B------:R-:W-:Y:S05]  /*16550*/  BRA `(.L_x_14396) ;  /* 0xffffffa000907947 */ /* 0x000fea000383ffff */
.L_x_14284:
[----:B-1----:R1:W3:Y:S02]  /*16560*/  SYNCS.PHASECHK.TRANS64.TRYWAIT P0, [R0+URZ+0x32440], R2 ;  /* 0x03244002000075a7 */ /* 0x0022e4000800017f */
[----:B---3--:R-:W-:Y:S05]  /*16570*/  @!P0 NANOSLEEP.SYNCS 0x989680 ;  /* 0x009896800000895d */ /* 0x008fea0003900000 */
[----:B------:R-:W3:Y:S02]  /*16580*/  @!P0 SYNCS.PHASECHK.TRANS64 P0, [R0+URZ+0x32440], R2 ;  /* 0x03244002000085a7 */ /* 0x000ee4000800007f */
[----:B---3--:R-:W-:Y:S05]  /*16590*/  @!P0 BRA `(.L_x_14284) ;  /* 0xfffffffc00f08947 */ /* 0x008fea000383ffff */
[----:B------:R-:W-:Y:S05]  /*165a0*/  BRA `(.L_x_14397) ;  /* 0xffffffa000f47947 */ /* 0x000fea000383ffff */
.L_x_14288:
        /* <DEDUP_REMOVED lines=9> */
.L_x_14398:
[----:B------:R-:W-:Y:S02]  /*16640*/  IMAD.MOV.U32 R13, RZ, RZ, R3 ;  /* 0x000000ffff0d7224 */ /* 0x000fe400078e0003 */
[----:B------:R-:W-:Y:S01]  /*16650*/  IMAD.MOV.U32 R4, RZ, RZ, R14 ;  /* 0x000000ffff047224 */ /* 0x000fe200078e000e */
[----:B------:R-:W-:-:S07]  /*16660*/  LOP3.LUT R6, R6, 0x7f, RZ, 0xc0, !PT ;  /* 0x0000007f06067812 */ /* 0x000fce00078ec0ff */
[----:B------:R-:W-:Y:S05]  /*16670*/  WARPSYNC.COLLECTIVE R15, `(.L_x_14399) ;  /* 0x000000000f087348 */ /* 0x000fea0003c00000 */
[----:B------:R0:W1:Y:S02]  /*16680*/  SHFL.IDX P6, R14, R13, R12, R11 ;  /* 0x0000000c0d0e7389 */ /* 0x00006400000c000b */
[----:B01----:R-:W-:Y:S01]  /*16690*/  ENDCOLLECTIVE ;  /* 0x000000000000791b */ /* 0x003fe20003800000 */
.L_x_14399:
        /* <DEDUP_REMOVED lines=9> */
.L_x_14400:
[----:B------:R-:W-:Y:S02]  /*16730*/  IMAD.MOV.U32 R13, RZ, RZ, R3 ;  /* 0x000000ffff0d7224 */ /* 0x000fe400078e0003 */
[----:B------:R-:W-:Y:S02]  /*16740*/  IMAD R0, R0, R7, RZ ;  /* 0x0000000700007224 */ /* 0x000fe400078e02ff */
[----:B------:R-:W-:-:S07]  /*16750*/  IMAD.MOV.U32 R7, RZ, RZ, R14 ;  /* 0x000000ffff077224 */ /* 0x000fce00078e000e */
[----:B------:R-:W-:Y:S05]  /*16760*/  WARPSYNC.COLLECTIVE R15, `(.L_x_14401) ;  /* 0x000000000f087348 */ /* 0x000fea0003c00000 */
[----:B------:R0:W1:Y:S02]  /*16770*/  SHFL.IDX P6, R14, R13, R12, R11 ;  /* 0x0000000c0d0e7389 */ /* 0x00006400000c000b */
[----:B01----:R-:W-:Y:S01]  /*16780*/  ENDCOLLECTIVE ;  /* 0x000000000000791b */ /* 0x003fe20003800000 */
.L_x_14401:
        /* <DEDUP_REMOVED lines=10> */
.L_x_14402:
        /* <DEDUP_REMOVED lines=15> */
.L_x_14403:
        /* <DEDUP_REMOVED lines=19> */
.L_x_14404:
        /* <DEDUP_REMOVED lines=10> */
.L_x_14405:
        /* <DEDUP_REMOVED lines=13> */
.L_x_14406:
        /* <DEDUP_REMOVED lines=10> */
.L_x_14407:
        /* <DEDUP_REMOVED lines=13> */
.L_x_14408:
        /* <DEDUP_REMOVED lines=10> */
.L_x_14409:
        /* <DEDUP_REMOVED lines=13> */
.L_x_14410:
        /* <DEDUP_REMOVED lines=10> */
.L_x_14411:
        /* <DEDUP_REMOVED lines=11> */
.L_x_14412:
        /* <DEDUP_REMOVED lines=14> */
.L_x_14413:
[----:B------:R-:W-:Y:S01]  /*170d0*/  IMAD.MOV.U32 R3, RZ, RZ, R14 ;  /* 0x000000ffff037224 */ /* 0x000fe200078e000e */
[----:B------:R-:W-:Y:S06]  /*170e0*/  BRA `(.L_x_14414) ;  /* 0xffffffa400707947 */ /* 0x000fec000383ffff */
.L_x_14292:
[----:B------:R-:W2:Y:S04]  /*170f0*/  LDL.LU R3, [R1+0x34] ;  /* 0x0000340001037983 */ /* 0x000ea80000300800 */
[----:B------:R-:W3:Y:S04]  /*17100*/  LDL.LU R15, [R1+0x4] ;  /* 0x00000400010f7983 */ /* 0x000ee80000300800 */
[----:B------:R-:W4:Y:S04]  /*17110*/  LDL.LU R14, [R1+0x50] ;  /* 0x00005000010e7983 */ /* 0x000f280000300800 */
[----:B------:R-:W5:Y:S04]  /*17120*/  LDL.LU R13, [R1+0x54] ;  /* 0x00005400010d7983 */ /* 0x000f680000300800 */
[----:B------:R-:W5:Y:S04]  /*17130*/  LDL.LU R12, [R1+0x5c] ;  /* 0x00005c00010c7983 */ /* 0x000f680000300800 */
[----:B------:R-:W5:Y:S04]  /*17140*/  LDL.LU R11, [R1+0x60] ;  /* 0x00006000010b7983 */ /* 0x000f680000300800 */
[----:B------:R-:W5:Y:S04]  /*17150*/  LDL.LU R10, [R1+0x64] ;  /* 0x00006400010a7983 */ /* 0x000f680000300800 */
[----:B------:R-:W5:Y:S01]  /*17160*/  LDL.LU R9, [R1+0x68] ;  /* 0x0000680001097983 */ /* 0x000f620000300800 */
[----:B------:R-:W-:Y:S01]  /*17170*/  LOP3.LUT R19, R19, 0xffffffef, RZ, 0xc0, !PT ;  /* 0xffffffef13137812 */ /* 0x000fe200078ec0ff */
[----:B------:R-:W-:Y:S01]  /*17180*/  BSSY B0, `(.L_x_14415) ;  /* 0x0000019000007945 */ /* 0x000fe20003800000 */
[----:B--2---:R-:W-:-:S05]  /*17190*/  IMAD R3, R3, R7, RZ ;  /* 0x0000000703037224 */ /* 0x004fca00078e02ff */
[-C--:B---3--:R-:W-:Y:S01]  /*171a0*/  ISETP.GE.AND P4, PT, R15, R3.reuse, PT ;  /* 0x000000030f00720c */ /* 0x088fe20003f86270 */
[----:B------:R-:W-:Y:S01]  /*171b0*/  IMAD.MOV.U32 R15, RZ, RZ, -0x1 ;  /* 0xffffffffff0f7424 */ /* 0x000fe200078e00ff */
[-C--:B----4-:R-:W-:Y:S02]  /*171c0*/  ISETP.GE.AND P5, PT, R14, R3.reuse, PT ;  /* 0x000000030e00720c */ /* 0x090fe40003fa6270 */
[----:B-----5:R-:W-:Y:S01]  /*171d0*/  ISETP.GE.AND P6, PT, R13, R3, PT ;  /* 0x000000030d00720c */ /* 0x020fe20003fc6270 */
[----:B------:R-:W-:-:S08]  /*171e0*/  IMAD.MOV.U32 R13, RZ, RZ, R0 ;  /* 0x000000ffff0d7224 */ /* 0x000fd000078e0000 */
        /* <DEDUP_REMOVED lines=14> */
[----:B------:R-:W-:-:S07]  /*172d0*/  @P6 LOP3.LUT R19, R19, 0x20, RZ, 0xfc, !PT ;  /* 0x0000002013136812 */ /* 0x000fce00078efcff */
[----:B------:R-:W-:Y:S05]  /*172e0*/  WARPSYNC.COLLECTIVE R15, `(.L_x_14416) ;  /* 0x000000000f087348 */ /* 0x000fea0003c00000 */
[----:B------:R0:W1:Y:S02]  /*172f0*/  SHFL.IDX P6, R14, R13, R12, R11 ;  /* 0x0000000c0d0e7389 */ /* 0x00006400000c000b */
[----:B01----:R-:W-:Y:S01]  /*17300*/  ENDCOLLECTIVE ;  /* 0x000000000000791b */ /* 0x003fe20003800000 */
.L_x_14416:
[----:B------:R-:W-:Y:S05]  /*17310*/  BSYNC B0 ;  /* 0x0000000000007941 */ /* 0x000fea0003800000 */
.L_x_14415:
[----:B------:R0:W5:Y:S01]  /*17320*/  LDL R7, [R1+0x14] ;  /* 0x0000140001077983 */ /* 0x0001620000100800 */
[----:B------:R-:W-:Y:S01]  /*17330*/  IMAD.MOV.U32 R13, RZ, RZ, R2 ;  /* 0x000000ffff0d7224 */ /* 0x000fe200078e0002 */
[----:B------:R-:W-:Y:S01]  /*17340*/  LOP3.LUT R19, R19, 0xfffffeff, RZ, 0xc0, !PT ;  /* 0xfffffeff13137812 */ /* 0x000fe200078ec0ff */
[----:B------:R-:W-:Y:S02]  /*17350*/  IMAD.MOV.U32 R12, RZ, RZ, RZ ;  /* 0x000000ffff0c7224 */ /* 0x000fe400078e00ff */
[----:B------:R-:W-:Y:S01]  /*17360*/  IMAD.MOV.U32 R11, RZ, RZ, 0x181f ;  /* 0x0000181fff0b7424 */ /* 0x000fe200078e00ff */
[----:B------:R-:W-:Y:S01]  /*17370*/  @P5 LOP3.LUT R19, R19, 0x100, RZ, 0xfc, !PT ;  /* 0x0000010013135812 */ /* 0x000fe200078efcff */
[----:B------:R-:W-:Y:S02]  /*17380*/  IMAD.MOV.U32 R15, RZ, RZ, -0x1 ;  /* 0xffffffffff0f7424 */ /* 0x000fe400078e00ff */
[----:B------:R-:W-:Y:S01]  /*17390*/  IMAD.MOV.U32 R4, RZ, RZ, R14 ;  /* 0x000000ffff047224 */ /* 0x000fe200078e000e */
[----:B0-----:R-:W-:-:S13]  /*173a0*/  LOP3.LUT P5, RZ, R19, 0x10, RZ, 0xc0, !PT ;  /* 0x0000001013ff7812 */ /* 0x001fda00078ac0ff */
[----:B-----5:R-:W-:Y:S05]  /*173b0*/  WARPSYNC.COLLECTIVE R15, `(.L_x_14417) ;  /* 0x000000000f087348 */ /* 0x020fea0003c00000 */
[----:B------:R0:W1:Y:S02]  /*173c0*/  SHFL.IDX P6, R14, R13, R12, R11 ;  /* 0x0000000c0d0e7389 */ /* 0x00006400000c000b */
[----:B01---5:R-:W-:Y:S01]  /*173d0*/  ENDCOLLECTIVE ;  /* 0x000000000000791b */ /* 0x023fe20003800000 */
.L_x_14417:
[----:B------:R-:W-:-:S04]  /*173e0*/  LOP3.LUT R19, R19, 0xffffff7f, RZ, 0xc0, !PT ;  /* 0xffffff7f13137812 */ /* 0x000fc800078ec0ff */
[----:B------:R-:W-:-:S04]  /*173f0*/  @P4 LOP3.LUT R19, R19, 0x80, RZ, 0xfc, !PT ;  /* 0x0000008013134812 */ /* 0x000fc800078efcff */
[----:B------:R-:W-:Y:S01]  /*17400*/  LOP3.LUT P4, RZ, R19, 0x8, RZ, 0xc0, !PT ;  /* 0x0000000813ff7812 */ /* 0x000fe2000788c0ff */
        /* <DEDUP_REMOVED lines=9> */
.L_x_14418:
[----:B------:R-:W-:-:S04]  /*174a0*/  @!P5 LOP3.LUT R4, R5, R4, RZ, 0x3c, !PT ;  /* 0x000000040504d212 */ /* 0x000fc800078e3cff */
[----:B------:R-:W-:Y:S01]  /*174b0*/  @!P5 LOP3.LUT R5, R5, R4, RZ, 0x3c, !PT ;  /* 0x000000040505d212 */ /* 0x000fe200078e3cff */
[----:B------:R-:W-:Y:S02]  /*174c0*/  IMAD.MOV.U32 R13, RZ, RZ, R2 ;  /* 0x000000ffff0d7224 */ /* 0x000fe400078e0002 */
[----:B------:R-:W-:-:S07]  /*174d0*/  IMAD.MOV.U32 R6, RZ, RZ, R14 ;  /* 0x000000ffff067224 */ /* 0x000fce00078e000e */
[----:B------:R-:W-:Y:S05]  /*174e0*/  WARPSYNC.COLLECTIVE R15, `(.L_x_14419) ;  /* 0x000000000f087348 */ /* 0x000fea0003c00000 */
[----:B------:R0:W1:Y:S02]  /*174f0*/  SHFL.IDX P6, R14, R13, R12, R11 ;  /* 0x0000000c0d0e7389 */ /* 0x00006400000c000b */
[----:B01----:R-:W-:Y:S01]  /*17500*/  ENDCOLLECTIVE ;  /* 0x000000000000791b */ /* 0x003fe20003800000 */
.L_x_14419:
[----:B------:R-:W-:Y:S02]  /*17510*/  IMAD.MOV.U32 R13, RZ, RZ, R0 ;  /* 0x000000ffff0d7224 */ /* 0x000fe400078e0000 */
[----:B------:R-:W-:Y:S01]  /*17520*/  IMAD.MOV.U32 R12, RZ, RZ, 0x2 ;  /* 0x00000002ff0c7424 */ /* 0x000fe200078e00ff */
        /* <DEDUP_REMOVED lines=8> */
[----:B0-----:R-:W-:-:S05]  /*175b0*/  IMAD.MOV.U32 R4, RZ, RZ, R14 ;  /* 0x000000ffff047224 */ /* 0x001fca00078e000e */
[----:B------:R-:W-:-:S05]  /*175c0*/  @!P4 LEA R4, P6, R8, R4, 0x1 ;  /* 0x000000040804c211 */ /* 0x000fca00078c08ff */
[----:B------:R-:W-:-:S05]  /*175d0*/  @!P4 IMAD.X R5, RZ, RZ, R6, P6 ;  /* 0x000000ffff05c224 */ /* 0x000fca00030e0606 */
[----:B------:R0:W-:Y:S03]  /*175e0*/  @!P4 LDGSTS.E.BYPASS.LTC128B.128 [R7+0x22c00], desc[UR38][R4.64], !P3 ;  /* 0x22c000000407cfae */ /* 0x0001e6000d901d66 */
[----:B0-----:R-:W-:Y:S05]  /*175f0*/  WARPSYNC.COLLECTIVE R15, `(.L_x_14420) ;  /* 0x000000000f087348 */ /* 0x001fea0003c00000 */
[----:B------:R1:W2:Y:S02]  /*17600*/  SHFL.IDX P6, R14, R13, R12, R11 ;  /* 0x0000000c0d0e7389 */ /* 0x0002a400000c000b */
[----:B012---:R-:W-:Y:S01]  /*17610*/  ENDCOLLECTIVE ;  /* 0x000000000000791b */ /* 0x007fe20003800000 */
.L_x_14420:
        /* <DEDUP_REMOVED lines=12> */
.L_x_14421:
        /* <DEDUP_REMOVED lines=12> */
.L_x_14422:
        /* <DEDUP_REMOVED lines=12> */
.L_x_14423:
        /* <DEDUP_REMOVED lines=12> */
.L_x_14424:
        /* <DEDUP_REMOVED lines=12> */
.L_x_14425:
        /* <DEDUP_REMOVED lines=12> */
.L_x_14426:
        /* <DEDUP_REMOVED lines=11> */
.L_x_14427:
        /* <DEDUP_REMOVED lines=16> */
.L_x_14428:
[----:B------:R-:W-:Y:S02]  /*17c50*/  IMAD.MOV.U32 R13, RZ, RZ, R2 ;  /* 0x000000ffff0d7224 */ /* 0x000fe400078e0002 */
[----:B------:R-:W-:-:S07]  /*17c60*/  IMAD.MOV.U32 R6, RZ, RZ, R14 ;  /* 0x000000ffff067224 */ /* 0x000fce00078e000e */
[----:B------:R-:W-:Y:S05]  /*17c70*/  WARPSYNC.COLLECTIVE R15, `(.L_x_14429) ;  /* 0x000000000f087348 */ /* 0x000fea0003c00000 */
[----:B------:R0:W1:Y:S02]  /*17c80*/  SHFL.IDX P6, R14, R13, R12, R11 ;  /* 0x0000000c0d0e7389 */ /* 0x00006400000c000b */
[----:B01----:R-:W-:Y:S01]  /*17c90*/  ENDCOLLECTIVE ;  /* 0x000000000000791b */ /* 0x003fe20003800000 */
.L_x_14429:
[----:B------:R-:W-:Y:S02]  /*17ca0*/  IMAD.MOV.U32 R13, RZ, RZ, R0 ;  /* 0x000000ffff0d7224 */ /* 0x000fe400078e0000 */
[----:B------:R-:W-:Y:S02]  /*17cb0*/  IMAD.MOV.U32 R12, RZ, RZ, 0x7 ;  /* 0x00000007ff0c7424 */ /* 0x000fe400078e00ff */
[----:B------:R-:W-:-:S07]  /*17cc0*/  IMAD.MOV.U32 R4, RZ, RZ, R14 ;  /* 0x000000ffff047224 */ /* 0x000fce00078e000e */
[----:B------:R-:W-:Y:S05]  /*17cd0*/  WARPSYNC.COLLECTIVE R15, `(.L_x_14430) ;  /* 0x000000000f087348 */ /* 0x000fea0003c00000 */
[----:B------:R0:W1:Y:S02]  /*17ce0*/  SHFL.IDX P6, R14, R13, R12, R11 ;  /* 0x0000000c0d0e7389 */ /* 0x00006400000c000b */
[----:B01----:R-:W-:Y:S01]  /*17cf0*/  ENDCOLLECTIVE ;  /* 0x000000000000791b */ /* 0x003fe20003800000 */
.L_x_14430:
        /* <DEDUP_REMOVED lines=14> */
.L_x_14431:
[----:B------:R-:W-:Y:S01]  /*17de0*/  IMAD.MOV.U32 R2, RZ, RZ, R14 ;  /* 0x000000ffff027224 */ /* 0x000fe200078e000e */
[----:B------:R-:W-:Y:S06]  /*17df0*/  BRA `(.L_x_14432) ;  /* 0xffffffa400007947 */ /* 0x000fec000383ffff */
.L_x_14297:
[----:B0-----:R0:W1:Y:S02]  /*17e00*/  SYNCS.PHASECHK.TRANS64.TRYWAIT P0, [R18+URZ+0x32420], R0 ;  /* 0x03242000120075a7 */ /* 0x001064000800017f */
[----:B-1----:R-:W-:Y:S05]  /*17e10*/  @!P0 NANOSLEEP.SYNCS 0x989680 ;  /* 0x009896800000895d */ /* 0x002fea0003900000 */
[----:B------:R-:W1:Y:S02]  /*17e20*/  @!P0 SYNCS.PHASECHK.TRANS64 P0, [R18+URZ+0x32420], R0 ;  /* 0x03242000120085a7 */ /* 0x000e64000800007f */
[----:B-1----:R-:W-:Y:S05]  /*17e30*/  @!P0 BRA `(.L_x_14297) ;  /* 0xfffffffc00f08947 */ /* 0x002fea000383ffff */
[----:B------:R-:W-:Y:S05]  /*17e40*/  BRA `(.L_x_14433) ;  /* 0xffffffa400787947 */ /* 0x000fea000383ffff */
.L_x_14301:
[----:B0-----:R0:W1:Y:S02]  /*17e50*/  SYNCS.PHASECHK.TRANS64.TRYWAIT P0, [R2+URZ+0x32460], R0 ;  /* 0x03246000020075a7 */ /* 0x001064000800017f */
[----:B-1----:R-:W-:Y:S05]  /*17e60*/  @!P0 NANOSLEEP.SYNCS 0x989680 ;  /* 0x009896800000895d */ /* 0x002fea0003900000 */
[----:B------:R-:W1:Y:S02]  /*17e70*/  @!P0 SYNCS.PHASECHK.TRANS64 P0, [R2+URZ+0x32460], R0 ;  /* 0x03246000020085a7 */ /* 0x000e64000800007f */
[----:B-1----:R-:W-:Y:S05]  /*17e80*/  @!P0 BRA `(.L_x_14301) ;  /* 0xfffffffc00f08947 */ /* 0x002fea000383ffff */
[----:B------:R-:W-:Y:S05]  /*17e90*/  BRA `(.L_x_14434) ;  /* 0xffffffa4009c7947 */ /* 0x000fea000383ffff */
.L_x_14316:
[----:B-1----:R1:W2:Y:S02]  /*17ea0*/  SYNCS.PHASECHK.TRANS64.TRYWAIT P0, [R2+URZ+0x32440], R6 ;  /* 0x03244006020075a7 */ /* 0x0022a4000800017f */
[----:B--2---:R-:W-:Y:S05]  /*17eb0*/  @!P0 NANOSLEEP.SYNCS 0x989680 ;  /* 0x009896800000895d */ /* 0x004fea0003900000 */
[----:B------:R-:W2:Y:S02]  /*17ec0*/  @!P0 SYNCS.PHASECHK.TRANS64 P0, [R2+URZ+0x32440], R6 ;  /* 0x03244006020085a7 */ /* 0x000ea4000800007f */
[----:B--2---:R-:W-:Y:S05]  /*17ed0*/  @!P0 BRA `(.L_x_14316) ;  /* 0xfffffffc00f08947 */ /* 0x004fea000383ffff */
[----:B------:R-:W-:Y:S05]  /*17ee0*/  BRA `(.L_x_14435) ;  /* 0xffffffac00c47947 */ /* 0x000fea000383ffff */
.L_x_14321:
[----:B0-----:R0:W2:Y:S02]  /*17ef0*/  SYNCS.PHASECHK.TRANS64.TRYWAIT P0, [R2+URZ+0x32460], R6 ;  /* 0x03246006020075a7 */ /* 0x0010a4000800017f */
[----:B--2---:R-:W-:Y:S05]  /*17f00*/  @!P0 NANOSLEEP.SYNCS 0x989680 ;  /* 0x009896800000895d */ /* 0x004fea0003900000 */
[----:B------:R-:W2:Y:S02]  /*17f10*/  @!P0 SYNCS.PHASECHK.TRANS64 P0, [R2+URZ+0x32460], R6 ;  /* 0x03246006020085a7 */ /* 0x000ea4000800007f */
[----:B--2---:R-:W-:Y:S05]  /*17f20*/  @!P0 BRA `(.L_x_14321) ;  /* 0xfffffffc00f08947 */ /* 0x004fea000383ffff */
[----:B------:R-:W-:Y:S05]  /*17f30*/  BRA `(.L_x_14436) ;  /* 0xffffffb000447947 */ /* 0x000fea000383ffff */
.L_x_14332:
[----:B-1----:R1:W2:Y:S02]  /*17f40*/  SYNCS.PHASECHK.TRANS64.TRYWAIT P0, [R2+URZ+0x32440], R3 ;  /* 0x03244003020075a7 */ /* 0x0022a4000800017f */
[----:B--2---:R-:W-:Y:S05]  /*17f50*/  @!P0 NANOSLEEP.SYNCS 0x989680 ;  /* 0x009896800000895d */ /* 0x004fea0003900000 */
[----:B------:R-:W2:Y:S02]  /*17f60*/  @!P0 SYNCS.PHASECHK.TRANS64 P0, [R2+URZ+0x32440], R3 ;  /* 0x03244003020085a7 */ /* 0x000ea4000800007f */
[----:B--2---:R-:W-:Y:S05]  /*17f70*/  @!P0 BRA `(.L_x_14332) ;  /* 0xfffffffc00f08947 */ /* 0x004fea000383ffff */
[----:B------:R-:W-:Y:S05]  /*17f80*/  BRA `(.L_x_14437) ;  /* 0xffffffb800347947 */ /* 0x000fea000383ffff */
.L_x_14337:
[----:B0-----:R0:W2:Y:S02]  /*17f90*/  SYNCS.PHASECHK.TRANS64.TRYWAIT P0, [R2+URZ+0x32460], R3 ;  /* 0x03246003020075a7 */ /* 0x0010a4000800017f */
[----:B--2---:R-:W-:Y:S05]  /*17fa0*/  @!P0 NANOSLEEP.SYNCS 0x989680 ;  /* 0x009896800000895d */ /* 0x004fea0003900000 */
[----:B------:R-:W2:Y:S02]  /*17fb0*/  @!P0 SYNCS.PHASECHK.TRANS64 P0, [R2+URZ+0x32460], R3 ;  /* 0x03246003020085a7 */ /* 0x000ea4000800007f */
[----:B--2---:R-:W-:Y:S05]  /*17fc0*/  @!P0 BRA `(.L_x_14337) ;  /* 0xfffffffc00f08947 */ /* 0x004fea000383ffff */
[----:B------:R-:W-:Y:S05]  /*17fd0*/  BRA `(.L_x_14438) ;  /* 0xffffffb800b07947 */ /* 0x000fea000383ffff */
.L_x_14348:
[----:B-1----:R1:W2:Y:S02]  /*17fe0*/  SYNCS.PHASECHK.TRANS64.TRYWAIT P0, [R3+URZ+0x32440], R2 ;  /* 0x03244002030075a7 */ /* 0x0022a4000800017f */
[----:B--2---:R-:W-:Y:S05]  /*17ff0*/  @!P0 NANOSLEEP.SYNCS 0x989680 ;  /* 0x009896800000895d */ /* 0x004fea0003900000 */
[----:B------:R-:W2:Y:S02]  /*18000*/  @!P0 SYNCS.PHASECHK.TRANS64 P0, [R3+URZ+0x32440], R2 ;  /* 0x03244002030085a7 */ /* 0x000ea4000800007f */
[----:B--2---:R-:W-:Y:S05]  /*18010*/  @!P0 BRA `(.L_x_14348) ;  /* 0xfffffffc00f08947 */ /* 0x004fea000383ffff */
[----:B------:R-:W-:Y:S05]  /*18020*/  BRA `(.L_x_14439) ;  /* 0xffffffc000807947 */ /* 0x000fea000383ffff */
.L_x_14353:
[----:B--2---:R2:W3:Y:S02]  /*18030*/  SYNCS.PHASECHK.TRANS64.TRYWAIT P0, [R3+URZ+0x32460], R2 ;  /* 0x03246002030075a7 */ /* 0x0044e4000800017f */
[----:B---3--:R-:W-:Y:S05]  /*18040*/  @!P0 NANOSLEEP.SYNCS 0x989680 ;  /* 0x009896800000895d */ /* 0x008fea0003900000 */
[----:B------:R-:W3:Y:S02]  /*18050*/  @!P0 SYNCS.PHASECHK.TRANS64 P0, [R3+URZ+0x32460], R2 ;  /* 0x03246002030085a7 */ /* 0x000ee4000800007f */
[----:B---3--:R-:W-:Y:S05]  /*18060*/  @!P0 BRA `(.L_x_14353) ;  /* 0xfffffffc00f08947 */ /* 0x008fea000383ffff */
[----:B------:R-:W-:Y:S05]  /*18070*/  BRA `(.L_x_14440) ;  /* 0xffffffc400007947 */ /* 0x000fea000383ffff */
.L_x_14365:
[----:B-1----:R-:W4:Y:S01]  /*18080*/  LDL R3, [R1] ;  /* 0x0000000001037983 */ /* 0x002f220000100800 */
[----:B------:R-:W-:Y:S01]  /*18090*/  BSSY B0, `(.L_x_14441) ;  /* 0x0000008000007945 */ /* 0x000fe20003800000 */
[----:B------:R-:W-:Y:S02]  /*180a0*/  IMAD.MOV.U32 R12, RZ, RZ, RZ ;  /* 0x000000ffff0c7224 */ /* 0x000fe400078e00ff */
[----:B------:R-:W-:Y:S02]  /*180b0*/  IMAD.MOV.U32 R11, RZ, RZ, 0x1f ;  /* 0x0000001fff0b7424 */ /* 0x000fe400078e00ff */
[----:B------:R-:W-:Y:S02]  /*180c0*/  IMAD.MOV.U32 R15, RZ, RZ, -0x1 ;  /* 0xffffffffff0f7424 */ /* 0x000fe400078e00ff */
[----:B----4-:R-:W-:-:S07]  /*180d0*/  IMAD.MOV.U32 R13, RZ, RZ, R3 ;  /* 0x000000ffff0d7224 */ /* 0x010fce00078e0003 */
[----:B--23--:R-:W-:Y:S05]  /*180e0*/  WARPSYNC.COLLECTIVE R15, `(.L_x_14442) ;  /* 0x000000000f087348 */ /* 0x00cfea0003c00000 */
[----:B------:R0:W1:Y:S02]  /*180f0*/  SHFL.IDX P6, R14, R13, R12, R11 ;  /* 0x0000000c0d0e7389 */ /* 0x00006400000c000b */
[----:B0123--:R-:W-:Y:S01]  /*18100*/  ENDCOLLECTIVE ;  /* 0x000000000000791b */ /* 0x00ffe20003800000 */
.L_x_14442:
[----:B------:R-:W-:Y:S05]  /*18110*/  BSYNC B0 ;  /* 0x0000000000007941 */ /* 0x000fea0003800000 */
.L_x_14441:
        /* <DEDUP_REMOVED lines=9> */
.L_x_14443:
        /* <DEDUP_REMOVED lines=26> */
.L_x_14444:
        /* <DEDUP_REMOVED lines=8> */
.L_x_14445:
        /* <DEDUP_REMOVED lines=8> */
.L_x_14446:
        /* <DEDUP_REMOVED lines=8> */
.L_x_14447:
        /* <DEDUP_REMOVED lines=8> */
.L_x_14448:
        /* <DEDUP_REMOVED lines=9> */
.L_x_14449:
[----:B------:R-:W-:Y:S01]  /*185e0*/  IMAD.MOV.U32 R10, RZ, RZ, R14 ;  /* 0x000000ffff0a7224 */ /* 0x000fe200078e000e */
[----:B------:R-:W-:Y:S06]  /*185f0*/  BRA `(.L_x_14450) ;  /* 0xffffffc800507947 */ /* 0x000fec000383ffff */
.L_x_14368:
        /* <DEDUP_REMOVED lines=8> */
.L_x_14452:
[----:B------:R-:W-:Y:S05]  /*18680*/  BSYNC B0 ;  /* 0x0000000000007941 */ /* 0x000fea0003800000 */
.L_x_14451:
        /* <DEDUP_REMOVED lines=10> */
.L_x_14453:
        /* <DEDUP_REMOVED lines=8> */
.L_x_14454:
        /* <DEDUP_REMOVED lines=8> */
.L_x_14455:
        /* <DEDUP_REMOVED lines=8> */
.L_x_14456:
        /* <DEDUP_REMOVED lines=9> */
.L_x_14457:
[----:B------:R-:W-:Y:S01]  /*18940*/  IMAD.MOV.U32 R10, RZ, RZ, R14 ;  /* 0x000000ffff0a7224 */ /* 0x000fe200078e000e */
[----:B------:R-:W-:Y:S06]  /*18950*/  BRA `(.L_x_14458) ;  /* 0xffffffc800247947 */ /* 0x000fec000383ffff */
.L_x_14370:
[----:B------:R-:W-:Y:S01]  /*18960*/  BSSY B0, `(.L_x_14459) ;  /* 0x0000006000007945 */ /* 0x000fe20003800000 */
[----:B------:R-:W-:Y:S01]  /*18970*/  PLOP3.LUT P6, PT, P6, PT, PT, 0x8, 0x0 ;  /* 0x000000000000781c */ /* 0x000fe200037ce170 */
[----:B------:R-:W-:-:S12]  /*18980*/  IMAD.MOV.U32 R15, RZ, RZ, -0x1 ;  /* 0xffffffffff0f7424 */ /* 0x000fd800078e00ff */
[----:B0-----:R-:W-:Y:S05]  /*18990*/  WARPSYNC.COLLECTIVE R15, `(.L_x_14460) ;  /* 0x000000000f087348 */ /* 0x001fea0003c00000 */
[----:B------:R-:W-:Y:S01]  /*189a0*/  VOTE.ANY R14, PT, P6 ;  /* 0x00000000000e7806 */ /* 0x000fe200030e0100 */
[----:B0-----:R-:W-:Y:S06]  /*189b0*/  ENDCOLLECTIVE ;  /* 0x000000000000791b */ /* 0x001fec0003800000 */
.L_x_14460:
[----:B------:R-:W-:Y:S05]  /*189c0*/  BSYNC B0 ;  /* 0x0000000000007941 */ /* 0x000fea0003800000 */
.L_x_14459:
        /* <DEDUP_REMOVED lines=10> */
.L_x_14461:
[----:B------:R-:W-:Y:S02]  /*18a70*/  IMAD.MOV.U32 R13, RZ, RZ, R6 ;  /* 0x000000ffff0d7224 */ /* 0x000fe400078e0006 */
[----:B------:R-:W-:-:S07]  /*18a80*/  IMAD.MOV.U32 R4, RZ, RZ, R14 ;  /* 0x000000ffff047224 */ /* 0x000fce00078e000e */
[----:B------:R-:W-:Y:S05]  /*18a90*/  WARPSYNC.COLLECTIVE R15, `(.L_x_14462) ;  /* 0x000000000f087348 */ /* 0x000fea0003c00000 */
[----:B------:R0:W1:Y:S02]  /*18aa0*/  SHFL.IDX P6, R14, R13, R12, R11 ;  /* 0x0000000c0d0e7389 */ /* 0x00006400000c000b */
[----:B01----:R-:W-:Y:S01]  /*18ab0*/  ENDCOLLECTIVE ;  /* 0x000000000000791b */ /* 0x003fe20003800000 */
.L_x_14462:
[----:B------:R-:W-:Y:S02]  /*18ac0*/  IMAD.MOV.U32 R6, RZ, RZ, R14 ;  /* 0x000000ffff067224 */ /* 0x000fe400078e000e */
[----:B------:R-:W-:-:S05]  /*18ad0*/  IMAD.IADD R5, R9, 0x1, R16 ;  /* 0x0000000109057824 */ /* 0x000fca00078e0210 */
[----:B------:R1:W-:Y:S01]  /*18ae0*/  STL [R1+0xc], R5 ;  /* 0x00000c0501007387 */ /* 0x0003e20000100800 */
[----:B------:R-:W-:Y:S05]  /*18af0*/  BRA `(.L_x_14463) ;  /* 0xffffffc800047947 */ /* 0x000fea000383ffff */
.L_x_14372:
        /* <DEDUP_REMOVED lines=8> */
.L_x_14465:
[----:B------:R-:W-:Y:S05]  /*18b80*/  BSYNC B0 ;  /* 0x0000000000007941 */ /* 0x000fea0003800000 */
.L_x_14464:
[----:B------:R-:W-:Y:S01]  /*18b90*/  IMAD.MOV.U32 R2, RZ, RZ, R14 ;  /* 0x000000ffff027224 */ /* 0x000fe200078e000e */
[----:B------:R-:W-:Y:S06]  /*18ba0*/  BRA `(.L_x_14466) ;  /* 0xffffffc400f07947 */ /* 0x000fec000383ffff */
.L_x_14378:
[----:B0-----:R0:W1:Y:S02]  /*18bb0*/  SYNCS.PHASECHK.TRANS64.TRYWAIT P0, [R0+URZ+0x32420], R3 ;  /* 0x03242003000075a7 */ /* 0x001064000800017f */
[----:B-1----:R-:W-:Y:S05]  /*18bc0*/  @!P0 NANOSLEEP.SYNCS 0x989680 ;  /* 0x009896800000895d */ /* 0x002fea0003900000 */
[----:B------:R-:W1:Y:S02]  /*18bd0*/  @!P0 SYNCS.PHASECHK.TRANS64 P0, [R0+URZ+0x32420], R3 ;  /* 0x03242003000085a7 */ /* 0x000e64000800007f */
[----:B-1----:R-:W-:Y:S05]  /*18be0*/  @!P0 BRA `(.L_x_14378) ;  /* 0xfffffffc00f08947 */ /* 0x002fea000383ffff */
[----:B------:R-:W-:Y:S05]  /*18bf0*/  BRA `(.L_x_14467) ;  /* 0xffffffd000907947 */ /* 0x000fea000383ffff */
.L_x_14379:
        /* <DEDUP_REMOVED lines=11> */
.L_x_14469:
[----:B------:R-:W-:Y:S05]  /*18cb0*/  BSYNC B0 ;  /* 0x0000000000007941 */ /* 0x000fea0003800000 */
.L_x_14468:
[----:B------:R-:W-:Y:S05]  /*18cc0*/  BRA `(.L_x_14470) ;  /* 0xffffffd000787947 */ /* 0x000fea000383ffff */
.L_x_14382:
[----:B------:R-:W-:Y:S01]  /*18cd0*/  BSSY B1, `(.L_x_14471) ;  /* 0x0000006000017945 */ /* 0x000fe20003800000 */
[----:B------:R-:W-:-:S07]  /*18ce0*/  IMAD.MOV.U32 R15, RZ, RZ, -0x1 ;  /* 0xffffffffff0f7424 */ /* 0x000fce00078e00ff */
[----:B01----:R-:W-:Y:S05]  /*18cf0*/  WARPSYNC.COLLECTIVE R15, `(.L_x_14472) ;  /* 0x000000000f0c7348 */ /* 0x003fea0003c00000 */
[----:B------:R-:W-:Y:S02]  /*18d00*/  ELECT P6, UR62, PT ;  /* 0x00000000003e782f */ /* 0x000fe400038c0000 */
[----:B------:R-:W-:Y:S01]  /*18d10*/  MOV R14, UR62 ;  /* 0x0000003e000e7c02 */ /* 0x000fe20008000f00 */
[----:B01----:R-:W-:Y:S10]  /*18d20*/  ENDCOLLECTIVE ;  /* 0x000000000000791b */ /* 0x003ff40003800000 */
.L_x_14472:
[----:B------:R-:W-:Y:S05]  /*18d30*/  BSYNC B1 ;  /* 0x0000000000017941 */ /* 0x000fea0003800000 */
.L_x_14471:
[----:B------:R-:W-:Y:S05]  /*18d40*/  BRA `(.L_x_14473) ;  /* 0xffffffd000707947 */ /* 0x000fea000383ffff */
.L_x_14384:
[----:B0-----:R0:W1:Y:S02]  /*18d50*/  SYNCS.PHASECHK.TRANS64.TRYWAIT P0, [R6+URZ], R5 ;  /* 0x00000005060075a7 */ /* 0x001064000800017f */
[----:B-1----:R-:W-:Y:S05]  /*18d60*/  @!P0 NANOSLEEP.SYNCS 0x989680 ;  /* 0x009896800000895d */ /* 0x002fea0003900000 */
[----:B------:R-:W1:Y:S02]  /*18d70*/  @!P0 SYNCS.PHASECHK.TRANS64 P0, [R6+URZ], R5 ;  /* 0x00000005060085a7 */ /* 0x000e64000800007f */
[----:B-1----:R-:W-:Y:S05]  /*18d80*/  @!P0 BRA `(.L_x_14384) ;  /* 0xfffffffc00f08947 */ /* 0x002fea000383ffff */
[----:B------:R-:W-:Y:S05]  /*18d90*/  BRA `(.L_x_14474) ;  /* 0xffffffd000ac7947 */ /* 0x000fea000383ffff */
.L_x_14385:
[----:B-1----:R1:W2:Y:S02]  /*18da0*/  SYNCS.PHASECHK.TRANS64.TRYWAIT P0, [R7+URZ], R2 ;  /* 0x00000002070075a7 */ /* 0x0022a4000800017f */
[----:B--2---:R-:W-:Y:S05]  /*18db0*/  @!P0 NANOSLEEP.SYNCS 0x989680 ;  /* 0x009896800000895d */ /* 0x004fea0003900000 */
[----:B------:R-:W2:Y:S02]  /*18dc0*/  @!P0 SYNCS.PHASECHK.TRANS64 P0, [R7+URZ], R2 ;  /* 0x00000002070085a7 */ /* 0x000ea4000800007f */
[----:B--2---:R-:W-:Y:S05]  /*18dd0*/  @!P0 BRA `(.L_x_14385) ;  /* 0xfffffffc00f08947 */ /* 0x004fea000383ffff */
[----:B------:R-:W-:Y:S05]  /*18de0*/  BRA `(.L_x_14475) ;  /* 0xffffffd000a07947 */ /* 0x000fea000383ffff */
.L_x_14387:
[----:B--2---:R2:W3:Y:S02]  /*18df0*/  SYNCS.PHASECHK.TRANS64.TRYWAIT P0, [R4+URZ], R5 ;  /* 0x00000005040075a7 */ /* 0x0044e4000800017f */
[----:B---3--:R-:W-:Y:S05]  /*18e00*/  @!P0 NANOSLEEP.SYNCS 0x989680 ;  /* 0x009896800000895d */ /* 0x008fea0003900000 */
[----:B------:R-:W3:Y:S02]  /*18e10*/  @!P0 SYNCS.PHASECHK.TRANS64 P0, [R4+URZ], R5 ;  /* 0x00000005040085a7 */ /* 0x000ee4000800007f */
[----:B---3--:R-:W-:Y:S05]  /*18e20*/  @!P0 BRA `(.L_x_14387) ;  /* 0xfffffffc00f08947 */ /* 0x008fea000383ffff */
[----:B------:R-:W-:Y:S05]  /*18e30*/  BRA `(.L_x_14476) ;  /* 0xffffffd000a87947 */ /* 0x000fea000383ffff */
.L_x_14477:
        /* <DEDUP_REMOVED lines=12> */
.L_x_15033:


//--------------------- .text._ZN7cutlass13device_kernelIN5flash11enable_sm90INS1_16FlashAttnFwdSm90INS1_25CollectiveMainloopFwdSm90ILi2EN4cute5tupleIJNS5_1CILi1EEES8_S8_EEENS6_IJNS7_ILi128EEENS7_ILi96EEENS7_ILi64EEEEEELi256ENS_10bfloat16_tEfNS_4arch4Sm90ELb1ELb0ELb0ELb1ELb0ELb1ELb1ELb1ELb0ELb1ELb1ELb0EEENS1_21CollectiveEpilogueFwdINS6_IJSA_NS7_ILi256EEESB_EEES9_SE_SG_Li256ELb1ELb1ELb1ELb0EEENS1_36VarlenDynamicPersistentTileSchedulerILi128ELi96ELi256ELi128ELb1ELb1ELb1ELb1ELb1ELb1EEEEEEEEEvNT_6ParamsE --------------------------
	.section	.text._ZN7cutlass13device_kernelIN5flash11enable_sm90INS1_16FlashAttnFwdSm90INS1_25CollectiveMainloopFwdSm90ILi2EN4cute5tupleIJNS5_1CILi1EEES8_S8_EEENS6_IJNS7_ILi128EEENS7_ILi96EEENS7_ILi64EEEEEELi256ENS_10bfloat16_tEfNS_4arch4Sm90ELb1ELb0ELb0ELb1ELb0ELb1ELb1ELb1ELb0ELb1ELb1ELb0EEENS1_21CollectiveEpilogueFwdINS6_IJSA_NS7_ILi256EEESB_EEES9_SE_SG_Li256ELb1ELb1ELb1ELb0EEENS1_36VarlenDynamicPersistentTileSchedulerILi128ELi96ELi256ELi128ELb1ELb1ELb1ELb1ELb1ELb1EEEEEEEEEvNT_6ParamsE,"ax",@progbits
	.align	128
.text._ZN7cutlass13device_kernelIN5flash11enable_sm90INS1_16FlashAttnFwdSm90INS1_25CollectiveMainloopFwdSm90ILi2EN4cute5tupleIJNS5_1CILi1EEES8_S8_EEENS6_IJNS7_ILi128EEENS7_ILi96EEENS7_ILi64EEEEEELi256ENS_10bfloat16_tEfNS_4arch4Sm90ELb1ELb0ELb0ELb1ELb0ELb1ELb1ELb1ELb0ELb1ELb1ELb0EEENS1_21CollectiveEpilogueFwdINS6_IJSA_NS7_ILi256EEESB_EEES9_SE_SG_Li256ELb1ELb1ELb1ELb0EEENS1_36VarlenDynamicPersistentTileSchedulerILi128ELi96ELi256ELi128ELb1ELb1ELb1ELb1ELb1ELb1EEEEEEEEEvNT_6ParamsE:
        .type           _ZN7cutlass13device_kernelIN5flash11enable_sm90INS1_16FlashAttnFwdSm90INS1_25CollectiveMainloopFwdSm90ILi2EN4cute5tupleIJNS5_1CILi1EEES8_S8_EEENS6_IJNS7_ILi128EEENS7_ILi96EEENS7_ILi64EEEEEELi256ENS_10bfloat16_tEfNS_4arch4Sm90ELb1ELb0ELb0ELb1ELb0ELb1ELb1ELb1ELb0ELb1ELb1ELb0EEENS1_21CollectiveEpilogueFwdINS6_IJSA_NS7_ILi256EEESB_EEES9_SE_SG_Li256ELb1ELb1ELb1ELb0EEENS1_36VarlenDynamicPersistentTileSchedulerILi128ELi96ELi256ELi128ELb1ELb1ELb1ELb1ELb1ELb1EEEEEEEEEvNT_6ParamsE,@function
        .size           _ZN7cutlass13device_kernelIN5flash11enable_sm90INS1_16FlashAttnFwdSm90INS1_25CollectiveMainloopFwdSm90ILi2EN4cute5tupleIJNS5_1CILi1EEES8_S8_EEENS6_IJNS7_ILi128EEENS7_ILi96EEENS7_ILi64EEEEEELi256ENS_10bfloat16_tEfNS_4arch4Sm90ELb1ELb0ELb0ELb1ELb0ELb1ELb1ELb1ELb0ELb1ELb1ELb0EEENS1_21CollectiveEpilogueFwdINS6_IJSA_NS7_ILi256EEESB_EEES9_SE_SG_Li256ELb1ELb1ELb1ELb0EEENS1_36VarlenDynamicPersistentTileSchedulerILi128ELi96ELi256ELi128ELb1ELb1ELb1ELb1ELb1ELb1EEEEEEEEEvNT_6ParamsE,(.L_x_15034 - _ZN7cutlass13device_kernelIN5flash11enable_sm90INS1_16FlashAttnFwdSm90INS1_25CollectiveMainloopFwdSm90ILi2EN4cute5tupleIJNS5_1CILi1EEES8_S8_EEENS6_IJNS7_ILi128EEENS7_ILi96EEENS7_ILi64EEEEEELi256ENS_10bfloat16_tEfNS_4arch4Sm90ELb1ELb0ELb0ELb1ELb0ELb1ELb1ELb1ELb0ELb1ELb1ELb0EEENS1_21CollectiveEpilogueFwdINS6_IJSA_NS7_ILi256EEESB_EEES9_SE_SG_Li256ELb1ELb1ELb1ELb0EEENS1_36VarlenDynamicPersistentTileSchedulerILi128ELi96ELi256ELi128ELb1ELb1ELb1ELb1ELb1ELb1EEEEEEEEEvNT_6ParamsE)
        .other          _ZN7cutlass13device_kernelIN5flash11enable_sm90INS1_16FlashAttnFwdSm90INS1_25CollectiveMainloopFwdSm90ILi2EN4cute5tupleIJNS5_1CILi1EEES8_S8_EEENS6_IJNS7_ILi128EEENS7_ILi96EEENS7_ILi64EEEEEELi256ENS_10bfloat16_tEfNS_4arch4Sm90ELb1ELb0ELb0ELb1ELb0ELb1ELb1ELb1ELb0ELb1ELb1ELb0EEENS1_21CollectiveEpilogueFwdINS6_IJSA_NS7_ILi256EEESB_EEES9_SE_SG_Li256ELb1ELb1ELb1ELb0EEENS1_36VarlenDynamicPersistentTileSchedulerILi128ELi96ELi256ELi128ELb1ELb1ELb1ELb1ELb1ELb1EEEEEEEEEvNT_6ParamsE,@"STO_CUDA_ENTRY STV_DEFAULT"
_ZN7cutlass13device_kernelIN5flash11enable_sm90INS1_16FlashAttnFwdSm90INS1_25CollectiveMainloopFwdSm90ILi2EN4cute5tupleIJNS5_1CILi1EEES8_S8_EEENS6_IJNS7_ILi128EEENS7_ILi96EEENS7_ILi64EEEEEELi256ENS_10bfloat16_tEfNS_4arch4Sm90ELb1ELb0ELb0ELb1ELb0ELb1ELb1ELb1ELb0ELb1ELb1ELb0EEENS1_21CollectiveEpilogueFwdINS6_IJSA_NS7_ILi256EEESB_EEES9_SE_SG_Li256ELb1ELb1ELb1ELb0EEENS1_36VarlenDynamicPersistentTileSchedulerILi128ELi96ELi256ELi128ELb1ELb1ELb1ELb1ELb1ELb1EEEEEEEEEvNT_6ParamsE:
        /* <DEDUP_REMOVED lines=24> */
.L_x_14479:
[----:B------:R-:W-:Y:S05]  /*0180*/  BSYNC B0 ;  /* 0x0000000000007941 */ /* 0x000fea0003800000 */
.L_x_14478:
        /* <DEDUP_REMOVED lines=43> */
.L_x_14480:
        /* <DEDUP_REMOVED lines=22> */
.L_x_14481:
        /* <DEDUP_REMOVED lines=18> */
.L_x_14482:
        /* <DEDUP_REMOVED lines=22> */
.L_x_14483:
        /* <DEDUP_REMOVED lines=22> */
.L_x_14484:
        /* <DEDUP_REMOVED lines=8> */
.L_x_14487:
[----:B------:R-:W-:-:S08]  /*0a00*/  NOP ;  /* 0x0000000000007918 */ /* 0x000fd00000000000 */
[----:B------:R-:W0:Y:S02]  /*0a10*/  USETMAXREG.TRY_ALLOC.CTAPOOL UP0, 0xf0 ;  /* 0x000000f0000079c8 */ /* 0x000e240008000600 */
[----:B0-----:R-:W-:-:S13]  /*0a20*/  PLOP3.LUT P0, PT, PT, PT, UP0, 0x80, 0x0 ;  /* 0x000000000000781c */ /* 0x001fda0003f0f008 */
[----:B------:R-:W-:Y:S05]  /*0a30*/  @!P0 BRA `(.L_x_14487) ;  /* 0xfffffffc00f08947 */ /* 0x000fea000383ffff */
[----:B------:R-:W2:Y:S01]  /*0a40*/  LDL.LU R0, [R1+0x10] ;  /* 0x0000100001007983 */ /* 0x000ea20000300800 */
[----:B------:R-:W-:Y:S01]  /*0a50*/  SHF.R.U32.HI R2, RZ, 0x7, R6 ;  /* 0x00000007ff027819 */ /* 0x000fe20000011606 */
[----:B------:R-:W0:Y:S01]  /*0a60*/  S2UR UR5, SR_CgaCtaId ;  /* 0x00000000000579c3 */ /* 0x000e220000008800 */
[----:B------:R-:W-:-:S07]  /*0a70*/  UMOV UR4, 0x400 ;  /* 0x0000040000047882 */ /* 0x000fce0000000000 */
[----:B------:R-:W-:Y:S06]  /*0a80*/  BAR.ARV 0x8, 0x180 ;  /* 0x0206000000007b1d */ /* 0x000fec0000002000 */
[----:B------:R-:W-:-:S13]  /*0a90*/  ISETP.NE.AND P0, PT, R2, 0x1, PT ;  /* 0x000000010200780c */ /* 0x000fda0003f05270 */
[----:B------:R-:W-:Y:S06]  /*0aa0*/  @!P0 BAR.ARV 0x9, 0x100 ;  /* 0x0244000000008b1d */ /* 0x000fec0000002000 */
[----:B0-----:R-:W-:Y:S02]  /*0ab0*/  ULEA UR4, UR5, UR4, 0x18 ;  /* 0x0000000405047291 */ /* 0x001fe4000f8ec03f */
[----:B------:R-:W-:Y:S04]  /*0ac0*/  BAR.SYNC.DEFER_BLOCKING 0x5, 0x180 ;  /* 0x0146000000007b1d */ /* 0x000fe80000010000 */
[----:B------:R-:W-:-:S02]  /*0ad0*/  IMAD.U32 R19, RZ, RZ, UR4 ;  /* 0x00000004ff137e24 */ /* 0x000fc4000f8e00ff */
[----:B------:R-:W-:-:S03]  /*0ae0*/  ULDC UR4, c[0x0][0xd3c] ;  /* 0x00034f0000047ab9 */ /* 0x000fc60000000800 */
[----:B------:R-:W0:Y:S01]  /*0af0*/  LDS.128 R12, [R19+0x324d0] ;  /* 0x0324d000130c7984 */ /* 0x000e220000000c00 */
[----:B------:R-:W-:Y:S06]  /*0b00*/  BAR.ARV 0x4, 0x180 ;  /* 0x0106000000007b1d */ /* 0x000fec0000002000 */
[----:B--2---:R-:W-:-:S04]  /*0b10*/  LOP3.LUT R0, R0, 0xffffffef, RZ, 0xc0, !PT ;  /* 0xffffffef00007812 */ /* 0x004fc800078ec0ff */
[----:B------:R-:W-:Y:S02]  /*0b20*/  @P0 LOP3.LUT R0, R0, 0x10, RZ, 0xfc, !PT ;  /* 0x0000001000000812 */ /* 0x000fe400078efcff */
[----:B0-----:R-:W-:-:S03]  /*0b30*/  ISETP.GE.AND P0, PT, R15, UR4, PT ;  /* 0x000000040f007c0c */ /* 0x001fc6000bf06270 */
[----:B------:R0:W-:Y:S10]  /*0b40*/  STL [R1+0x10], R0 ;  /* 0x0000100001007387 */ /* 0x0001f40000100800 */
[----:B0-----:R-:W-:Y:S05]  /*0b50*/  @P0 BRA `(.L_x_14488) ;  /* 0x0000021400740947 */ /* 0x001fea0003800000 */
[----:B------:R-:W-:Y:S01]  /*0b60*/  VIADD R6, R6, 0xffffff80 ;  /* 0xffffff8006067836 */ /* 0x000fe20000000000 */
[----:B------:R-:W-:Y:S01]  /*0b70*/  ULOP3.LUT UR37, UR36, 0x1, URZ, 0xfc, !UPT ;  /* 0x0000000124257892 */ /* 0x000fe2000f8efc3f */
[----:B------:R-:W-:Y:S02]  /*0b80*/  IMAD.MOV.U32 R18, RZ, RZ, RZ ;  /* 0x000000ffff127224 */ /* 0x000fe400078e00ff */
[----:B------:R-:W-:Y:S01]  /*0b90*/  IMAD.MOV.U32 R202, RZ, RZ, RZ ;  /* 0x000000ffffca7224 */ /* 0x000fe200078e00ff */
[----:B------:R-:W-:Y:S01]  /*0ba0*/  SHF.R.S32.HI R3, RZ, 0x1f, R6 ;  /* 0x0000001fff037819 */ /* 0x000fe20000011406 */
[----:B------:R-:W-:-:S03]  /*0bb0*/  IMAD.MOV.U32 R23, RZ, RZ, RZ ;  /* 0x000000ffff177224 */ /* 0x000fc600078e00ff */
        /* <DEDUP_REMOVED lines=14> */
[----:B------:R-:W-:Y:S02]  /*0ca0*/  SHF.R.S32.HI R8, RZ, 0x1f, R10 ;  /* 0x0000001fff087819 */ /* 0x000fe4000001140a */
[----:B------:R-:W-:Y:S02]  /*0cb0*/  LEA.HI R9, R9, R21, RZ, 0x5 ;  /* 0x0000001509097211 */ /* 0x000fe400078f28ff */
[----:B------:R-:W-:Y:S02]  /*0cc0*/  LEA.HI R8, R8, R11, RZ, 0x3 ;  /* 0x0000000b08087211 */ /* 0x000fe400078f18ff */
[----:B------:R-:W-:Y:S02]  /*0cd0*/  LOP3.LUT R4, R4, 0x1ffffffe, RZ, 0xc0, !PT ;  /* 0x1ffffffe04047812 */ /* 0x000fe400078ec0ff */
[----:B------:R-:W-:Y:S01]  /*0ce0*/  LOP3.LUT R12, R8, 0xfffffff8, RZ, 0xc0, !PT ;  /* 0xfffffff8080c7812 */ /* 0x000fe200078ec0ff */
[----:B------:R-:W-:Y:S01]  /*0cf0*/  IMAD.IADD R8, R5, 0x1, -R0 ;  /* 0x0000000105087824 */ /* 0x000fe200078e0a00 */
[-C--:B------:R-:W-:Y:S01]  /*0d00*/  LEA.HI R0, R3, R6.reuse, RZ, 0x5 ;  /* 0x0000000603007211 */ /* 0x080fe200078f28ff */
[----:B------:R-:W-:Y:S01]  /*0d10*/  IMAD.IADD R4, R7, 0x1, -R4 ;  /* 0x0000000107047824 */ /* 0x000fe200078e0a04 */
[----:B------:R-:W-:Y:S01]  /*0d20*/  LEA.HI R3, R3, R6, RZ, 0x3 ;  /* 0x0000000603037211 */ /* 0x000fe200078f18ff */
[----:B------:R-:W-:Y:S01]  /*0d30*/  IMAD.IADD R12, R11, 0x1, -R12 ;  /* 0x000000010b0c7824 */ /* 0x000fe200078e0a0c */
[----:B------:R-:W-:-:S02]  /*0d40*/  SHF.R.S32.HI R9, RZ, 0x5, R9 ;  /* 0x00000005ff097819 */ /* 0x000fc40000011409 */
[----:B------:R-:W-:Y:S02]  /*0d50*/  LOP3.LUT R7, R3, 0xfffffff8, RZ, 0xc0, !PT ;  /* 0xfffffff803077812 */ /* 0x000fe400078ec0ff */
[----:B------:R-:W-:Y:S01]  /*0d60*/  LOP3.LUT R3, R22, 0xfffffffc, RZ, 0xc0, !PT ;  /* 0xfffffffc16037812 */ /* 0x000fe200078ec0ff */
[----:B------:R-:W-:Y:S01]  /*0d70*/  IMAD R9, R9, 0x10, R12 ;  /* 0x0000001009097824 */ /* 0x000fe200078e020c */
[----:B------:R-:W-:Y:S01]  /*0d80*/  SHF.R.S32.HI R22, RZ, 0x2, R22 ;  /* 0x00000002ff167819 */ /* 0x000fe20000011416 */
[----:B------:R-:W-:Y:S01]  /*0d90*/  IMAD.IADD R214, R6, 0x1, -R7 ;  /* 0x0000000106d67824 */ /* 0x000fe200078e0a07 */
[----:B------:R-:W-:Y:S01]  /*0da0*/  LOP3.LUT R5, R2, 0x3fffff0, RZ, 0xc0, !PT ;  /* 0x03fffff002057812 */ /* 0x000fe200078ec0ff */
[----:B------:R-:W-:Y:S01]  /*0db0*/  IMAD R20, R8, 0x40, R9 ;  /* 0x0000004008147824 */ /* 0x000fe200078e0209 */
[----:B------:R-:W-:Y:S01]  /*0dc0*/  SHF.R.S32.HI R16, RZ, 0x5, R0 ;  /* 0x00000005ff107819 */ /* 0x000fe20000011400 */
[----:B------:R-:W-:Y:S01]  /*0dd0*/  VIADD R9, R22, 0x40 ;  /* 0x0000004016097836 */ /* 0x000fe20000000000 */
[----:B------:R-:W-:Y:S01]  /*0de0*/  LOP3.LUT R10, R10, 0x7ffffffc, RZ, 0xc0, !PT ;  /* 0x7ffffffc0a0a7812 */ /* 0x000fe200078ec0ff */
[----:B------:R-:W-:-:S02]  /*0df0*/  IMAD.IADD R5, R6, 0x1, -R5 ;  /* 0x0000000106057824 */ /* 0x000fc400078e0a05 */
[----:B------:R-:W-:Y:S01]  /*0e00*/  IMAD.IADD R3, R6, 0x1, -R3 ;  /* 0x0000000106037824 */ /* 0x000fe200078e0a03 */
[----:B------:R-:W-:Y:S01]  /*0e10*/  SHF.R.S32.HI R8, RZ, 0x1f, R9 ;  /* 0x0000001fff087819 */ /* 0x000fe20000011409 */
[----:B------:R-:W-:Y:S01]  /*0e20*/  IMAD R5, R16, 0x10, R5 ;  /* 0x0000001010057824 */ /* 0x000fe200078e0205 */
[----:B------:R0:W-:Y:S01]  /*0e30*/  STL [R1+0x34], R16 ;  /* 0x0000341001007387 */ /* 0x0001e20000100800 */
[----:B------:R-:W-:Y:S01]  /*0e40*/  IMAD.SHL.U32 R214, R214, 0x8, RZ ;  /* 0x00000008d6d67824 */ /* 0x000fe200078e00ff */
[----:B------:R-:W-:Y:S01]  /*0e50*/  LEA.HI R0, R3, R3, RZ, 0x1 ;  /* 0x0000000303007211 */ /* 0x000fe200078f08ff */
[----:B------:R-:W-:Y:S01]  /*0e60*/  IMAD R11, R5, 0x8, R4 ;  /* 0x00000008050b7824 */ /* 0x000fe200078e0204 */
[----:B------:R-:W-:Y:S01]  /*0e70*/  LEA.HI R8, R8, R9, RZ, 0x3 ;  /* 0x0000000908087211 */ /* 0x000fe200078f18ff */
[----:B------:R-:W-:Y:S01]  /*0e80*/  IMAD.SHL.U32 R200, R3, 0x4, RZ ;  /* 0x0000000403c87824 */ /* 0x000fe200078e00ff */
[----:B------:R-:W-:Y:S01]  /*0e90*/  SHF.R.S32.HI R4, RZ, 0x1f, R22 ;  /* 0x0000001fff047819 */ /* 0x000fe20000011416 */
[----:B------:R-:W-:Y:S01]  /*0ea0*/  IMAD.SHL.U32 R4, R9, 0x40, RZ ;  /* 0x0000004009047824 */ /* 0x000fe200078e00ff */
[----:B------:R-:W-:Y:S01]  /*0eb0*/  LOP3.LUT R0, R0, 0x1ffffffe, RZ, 0xc0, !PT ;  /* 0x1ffffffe00007812 */ /* 0x000fe200078ec0ff */
[----:B------:R-:W-:Y:S01]  /*0ec0*/  IMAD.SHL.U32 R8, R8, 0x40, RZ ;  /* 0x0000004008087824 */ /* 0x000fe200078e00ff */
[----:B------:R-:W-:Y:S01]  /*0ed0*/  STL [R1+0x170], R20 ;  /* 0x0001701401007387 */ /* 0x000fe20000100800 */
[----:B0-----:R-:W-:-:S02]  /*0ee0*/  IMAD.SHL.U32 R16, R3, 0x8, RZ ;  /* 0x0000000803107824 */ /* 0x001fc400078e00ff */
[----:B------:R-:W-:Y:S01]  /*0ef0*/  IMAD.IADD R0, R3, 0x1, -R0 ;  /* 0x0000000103007824 */ /* 0x000fe200078e0a00 */
[----:B------:R-:W-:Y:S01]  /*0f00*/  LOP3.LUT R3, R4, 0x1c0, RZ, 0xc0, !PT ;  /* 0x000001c004037812 */ /* 0x000fe200078ec0ff */
[----:B------:R-:W-:Y:S01]  /*0f10*/  STL [R1+0x60], RZ ;  /* 0x000060ff01007387 */ /* 0x000fe20000100800 */
[----:B------:R-:W-:Y:S01]  /*0f20*/  SHF.R.S32.HI R4, RZ, 0x1f, R214 ;  /* 0x0000001fff047819 */ /* 0x000fe200000114d6 */
[----:B------:R-:W-:Y:S01]  /*0f30*/  IMAD.IADD R10, R21, 0x1, -R10 ;  /* 0x00000001150a7824 */ /* 0x000fe200078e0a0a */
[----:B------:R-:W-:Y:S01]  /*0f40*/  LOP3.LUT R4, R8, 0xfffffe00, RZ, 0xc0, !PT ;  /* 0xfffffe0008047812 */ /* 0x000fe200078ec0ff */
[----:B------:R-:W-:Y:S01]  /*0f50*/  VIADD R8, R214, 0x80 ;  /* 0x00000080d6087836 */ /* 0x000fe20000000000 */
[----:B------:R-:W-:Y:S01]  /*0f60*/  SHF.R.U32.HI R9, RZ, 0x3, R3 ;  /* 0x00000003ff097819 */ /* 0x000fe20000011603 */
[----:B------:R-:W-:Y:S01]  /*0f70*/  IMAD.SHL.U32 R45, R10, 0x2, RZ ;  /* 0x000000020a2d7824 */ /* 0x000fe200078e00ff */
[----:B------:R-:W-:Y:S01]  /*0f80*/  LOP3.LUT R3, R3, 0x38, R16, 0xf8, !PT ;  /* 0x0000003803037812 */ /* 0x000fe200078ef810 */
[----:B------:R0:W-:Y:S01]  /*0f90*/  STL [R1+0x38], R4 ;  /* 0x0000380401007387 */ /* 0x0001e20000100800 */
[----:B------:R-:W-:-:S02]  /*0fa0*/  VIADD R12, R214, 0x40 ;  /* 0x00000040d60c7836 */ /* 0x000fc40000000000 */
[C---:B------:R-:W-:Y:S01]  /*0fb0*/  VIADD R44, R45.reuse, 0x8 ;  /* 0x000000082d2c7836 */ /* 0x040fe20000000000 */
[----:B------:R-:W-:Y:S01]  /*0fc0*/  STL [R1+0x2c], R45 ;  /* 0x00002c2d01007387 */ /* 0x000fe20000100800 */
[C---:B------:R-:W-:Y:S01]  /*0fd0*/  VIADD R43, R45.reuse, 0x10 ;  /* 0x000000102d2b7836 */ /* 0x040fe20000000000 */
[----:B------:R-:W-:Y:S01]  /*0fe0*/  SHF.R.S32.HI R12, RZ, 0x1f, R12 ;  /* 0x0000001fff0c7819 */ /* 0x000fe2000001140c */
[C---:B------:R-:W-:Y:S02]  /*0ff0*/  VIADD R42, R45.reuse, 0x18 ;  /* 0x000000182d2a7836 */ /* 0x040fe40000000000 */
[C---:B------:R-:W-:Y:S01]  /*1000*/  VIADD R41, R45.reuse, 0x20 ;  /* 0x000000202d297836 */ /* 0x040fe20000000000 */
[----:B0-----:R-:W-:Y:S01]  /*1010*/  LOP3.LUT R4, R4, R3, R9, 0xf6, !PT ;  /* 0x0000000304047212 */ /* 0x001fe200078ef609 */
[----:B------:R-:W-:Y:S01]  /*1020*/  VIADD R40, R45, 0x28 ;  /* 0x000000282d287836 */ /* 0x000fe20000000000 */
[----:B------:R-:W-:Y:S01]  /*1030*/  SHF.R.S32.HI R9, RZ, 0x1f, R8 ;  /* 0x0000001fff097819 */ /* 0x000fe20000011408 */
[----:B------:R-:W-:-:S02]  /*1040*/  IMAD.SHL.U32 R8, R11, 0x8, RZ ;  /* 0x000000080b087824 */ /* 0x000fc400078e00ff */
[----:B------:R-:W-:Y:S01]  /*1050*/  IMAD R3, R4, 0x2, R19 ;  /* 0x0000000204037824 */ /* 0x000fe200078e0213 */
[----:B------:R-:W-:Y:S01]  /*1060*/  SHF.R.S32.HI R4, RZ, 0x1f, R44 ;  /* 0x0000001fff047819 */ /* 0x000fe2000001142c */
[C---:B------:R-:W-:Y:S01]  /*1070*/  VIADD R39, R45.reuse, 0x30 ;  /* 0x000000302d277836 */ /* 0x040fe20000000000 */
[----:B------:R-:W-:Y:S01]  /*1080*/  STL [R1+0x174], R8 ;  /* 0x0001740801007387 */ /* 0x000fe20000100800 */
[C---:B------:R-:W-:Y:S02]  /*1090*/  VIADD R38, R45.reuse, 0x38 ;  /* 0x000000382d267836 */ /* 0x040fe40000000000 */
[C---:B------:R-:W-:Y:S01]  /*10a0*/  VIADD R37, R45.reuse, 0x40 ;  /* 0x000000402d257836 */ /* 0x040fe20000000000 */
[----:B------:R-:W-:Y:S01]  /*10b0*/  STL [R1+0x16c], R3 ;  /* 0x00016c0301007387 */ /* 0x000fe20000100800 */
[C---:B------:R-:W-:Y:S02]  /*10c0*/  VIADD R36, R45.reuse, 0x48 ;  /* 0x000000482d247836 */ /* 0x040fe40000000000 */
[C---:B------:R-:W-:Y:S01]  /*10d0*/  VIADD R35, R45.reuse, 0x50 ;  /* 0x000000502d237836 */ /* 0x040fe20000000000 */
[----:B------:R-:W-:Y:S01]  /*10e0*/  STL [R1+0xe4], R44 ;  /* 0x0000e42c01007387 */ /* 0x000fe20000100800 */
[----:B------:R-:W-:-:S02]  /*10f0*/  VIADD R34, R45, 0x58 ;  /* 0x000000582d227836 */ /* 0x000fc40000000000 */
[C---:B------:R-:W-:Y:S01]  /*1100*/  VIADD R33, R45.reuse, 0x60 ;  /* 0x000000602d217836 */ /* 0x040fe20000000000 */
[----:B------:R0:W-:Y:S01]  /*1110*/  STL [R1+0xe0], R43 ;  /* 0x0000e02b01007387 */ /* 0x0001e20000100800 */
[C---:B------:R-:W-:Y:S02]  /*1120*/  VIADD R32, R45.reuse, 0x68 ;  /* 0x000000682d207836 */ /* 0x040fe40000000000 */
[C---:B------:R-:W-:Y:S01]  /*1130*/  VIADD R31, R45.reuse, 0x70 ;  /* 0x000000702d1f7836 */ /* 0x040fe20000000000 */
[----:B------:R-:W-:Y:S01]  /*1140*/  STL [R1+0xdc], R42 ;  /* 0x0000dc2a01007387 */ /* 0x000fe20000100800 */
[C---:B------:R-:W-:Y:S02]  /*1150*/  VIADD R30, R45.reuse, 0x78 ;  /* 0x000000782d1e7836 */ /* 0x040fe40000000000 */
[C---:B------:R-:W-:Y:S01]  /*1160*/  VIADD R29, R45.reuse, 0x80 ;  /* 0x000000802d1d7836 */ /* 0x040fe20000000000 */
[----:B------:R1:W-:Y:S01]  /*1170*/  STL [R1+0xd8], R41 ;  /* 0x0000d82901007387 */ /* 0x0003e20000100800 */
[C---:B------:R-:W-:Y:S01]  /*1180*/  VIADD R28, R45.reuse, 0x88 ;  /* 0x000000882d1c7836 */ /* 0x040fe20000000000 */
[----:B0-----:R-:W-:Y:S01]  /*1190*/  SHF.R.S32.HI R43, RZ, 0x1f, R43 ;  /* 0x0000001fff2b7819 */ /* 0x001fe2000001142b */
[C---:B------:R-:W-:Y:S01]  /*11a0*/  VIADD R27, R45.reuse, 0x90 ;  /* 0x000000902d1b7836 */ /* 0x040fe20000000000 */
[----:B------:R0:W-:Y:S01]  /*11b0*/  STL [R1+0xd4], R40 ;  /* 0x0000d42801007387 */ /* 0x0001e20000100800 */
[----:B------:R-:W-:-:S02]  /*11c0*/  VIADD R26, R45, 0x98 ;  /* 0x000000982d1a7836 */ /* 0x000fc40000000000 */
[C---:B------:R-:W-:Y:S01]  /*11d0*/  VIADD R25, R45.reuse, 0xa0 ;  /* 0x000000a02d197836 */ /* 0x040fe20000000000 */
[----:B------:R-:W-:Y:S01]  /*11e0*/  STL [R1+0xd0], R39 ;  /* 0x0000d02701007387 */ /* 0x000fe20000100800 */
[C---:B------:R-:W-:Y:S01]  /*11f0*/  VIADD R24, R45.reuse, 0xa8 ;  /* 0x000000a82d187836 */ /* 0x040fe20000000000 */
[----:B-1----:R-:W-:Y:S01]  /*1200*/  SHF.R.S32.HI R41, RZ, 0x1f, R41 ;  /* 0x0000001fff297819 */ /* 0x002fe20000011429 */
[----:B------:R-:W-:Y:S01]  /*1210*/  IMAD.MOV.U32 R7, RZ, RZ, R15 ;  /* 0x000000ffff077224 */ /* 0x000fe200078e000f */
[----:B------:R1:W-:Y:S01]  /*1220*/  STL [R1+0xcc], R38 ;  /* 0x0000cc2601007387 */ /* 0x0003e20000100800 */
[C---:B------:R-:W-:Y:S01]  /*1230*/  VIADD R21, R45.reuse, 0xb0 ;  /* 0x000000b02d157836 */ /* 0x040fe20000000000 */
[----:B0-----:R-:W-:Y:S01]  /*1240*/  SHF.R.S32.HI R40, RZ, 0x1f, R40 ;  /* 0x0000001fff287819 */ /* 0x001fe20000011428 */
[----:B------:R-:W-:Y:S01]  /*1250*/  IMAD.MOV.U32 R6, RZ, RZ, R14 ;  /* 0x000000ffff067224 */ /* 0x000fe200078e000e */
[----:B------:R0:W-:Y:S01]  /*1260*/  STL [R1+0xc8], R37 ;  /* 0x0000c82501007387 */ /* 0x0001e20000100800 */
[----:B------:R-:W-:-:S02]  /*1270*/  VIADD R15, R45, 0xb8 ;  /* 0x000000b82d0f7836 */ /* 0x000fc40000000000 */
[----:B------:R-:W-:Y:S01]  /*1280*/  IMAD.MOV.U32 R5, RZ, RZ, R13 ;  /* 0x000000ffff057224 */ /* 0x000fe200078e000d */
[----:B------:R-:W-:Y:S01]  /*1290*/  STL [R1+0xc4], R36 ;  /* 0x0000c42401007387 */ /* 0x000fe20000100800 */
[C---:B------:R-:W-:Y:S01]  /*12a0*/  VIADD R14, R45.reuse, 0xc0 ;  /* 0x000000c02d0e7836 */ /* 0x040fe20000000000 */
[----:B-1----:R-:W-:Y:S01]  /*12b0*/  SHF.R.S32.HI R38, RZ, 0x1f, R38 ;  /* 0x0000001fff267819 */ /* 0x002fe20000011426 */
        /* <DEDUP_REMOVED lines=11> */
[----:B------:R-:W-:Y:S01]  /*1370*/  VIADD R3, R45, 0xf8 ;  /* 0x000000f82d037836 */ /* 0x000fe20000000000 */
[----:B------:R1:W-:Y:S01]  /*1380*/  STL [R1+0xb4], R32 ;  /* 0x0000b42001007387 */ /* 0x0003e20000100800 */
[----:B------:R-:W-:Y:S01]  /*1390*/  IMAD R0, R0, 0x8, R20 ;  /* 0x0000000800007824 */ /* 0x000fe200078e0214 */
[----:B0-----:R-:W-:Y:S01]  /*13a0*/  SHF.R.S32.HI R34, RZ, 0x1f, R34 ;  /* 0x0000001fff227819 */ /* 0x001fe20000011422 */
[----:B------:R-:W-:Y:S01]  /*13b0*/  IMAD.MOV.U32 R2, RZ, RZ, RZ ;  /* 0x000000ffff027224 */ /* 0x000fe200078e00ff */
[----:B------:R0:W-:Y:S01]  /*13c0*/  STL [R1+0xb0], R31 ;  /* 0x0000b01f01007387 */ /* 0x0001e20000100800 */
[----:B------:R-:W-:-:S03]  /*13d0*/  VIADD R203, R200, 0x10 ;  /* 0x00000010c8cb7836 */ /* 0x000fc60000000000 */
[----:B------:R-:W-:Y:S01]  /*13e0*/  STL [R1+0xac], R30 ;  /* 0x0000ac1e01007387 */ /* 0x000fe20000100800 */
[----:B-1----:R-:W-:-:S03]  /*13f0*/  SHF.R.S32.HI R32, RZ, 0x1f, R32 ;  /* 0x0000001fff207819 */ /* 0x002fc60000011420 */
[----:B------:R1:W-:Y:S01]  /*1400*/  STL [R1+0xa8], R29 ;  /* 0x0000a81d01007387 */ /* 0x0003e20000100800 */
[----:B0-----:R-:W-:-:S03]  /*1410*/  SHF.R.S32.HI R31, RZ, 0x1f, R31 ;  /* 0x0000001fff1f7819 */ /* 0x001fc6000001141f */
[----:B------:R0:W-:Y:S04]  /*1420*/  STL [R1+0xa4], R28 ;  /* 0x0000a41c01007387 */ /* 0x0001e80000100800 */
        /* <DEDUP_REMOVED lines=20> */
[----:B------:R2:W-:Y:S01]  /*1570*/  STL [R1+0x168], R4 ;  /* 0x0001680401007387 */ /* 0x0005e20000100800 */
[----:B-1----:R-:W-:-:S03]  /*1580*/  SHF.R.S32.HI R10, RZ, 0x1f, R10 ;  /* 0x0000001fff0a7819 */ /* 0x002fc6000001140a */
[----:B------:R-:W-:Y:S01]  /*1590*/  STL [R1+0x70], R8 ;  /* 0x0000700801007387 */ /* 0x000fe20000100800 */
[----:B0-----:R-:W-:-:S03]  /*15a0*/  SHF.R.S32.HI R9, RZ, 0x1f, R9 ;  /* 0x0000001fff097819 */ /* 0x001fc60000011409 */
[----:B------:R-:W-:Y:S01]  /*15b0*/  STL [R1+0x164], R43 ;  /* 0x0001642b01007387 */ /* 0x000fe20000100800 */
[----:B--2---:R-:W-:-:S03]  /*15c0*/  SHF.R.S32.HI R4, RZ, 0x1f, R42 ;  /* 0x0000001fff047819 */ /* 0x004fc6000001142a */
[----:B------:R0:W-:Y:S04]  /*15d0*/  STL [R1+0x6c], R3 ;  /* 0x00006c0301007387 */ /* 0x0001e80000100800 */
[----:B------:R1:W-:Y:S04]  /*15e0*/  STL [R1+0x160], R4 ;  /* 0x0001600401007387 */ /* 0x0003e80000100800 */
[----:B------:R-:W-:Y:S01]  /*15f0*/  STL [R1+0x15c], R41 ;  /* 0x00015c2901007387 */ /* 0x000fe20000100800 */
[----:B0-----:R-:W-:-:S03]  /*1600*/  SHF.R.S32.HI R3, RZ, 0x1f, R3 ;  /* 0x0000001fff037819 */ /* 0x001fc60000011403 */
[----:B------:R-:W-:Y:S01]  /*1610*/  STL [R1+0x158], R40 ;  /* 0x0001582801007387 */ /* 0x000fe20000100800 */
[----:B-1----:R-:W-:-:S05]  /*1620*/  SHF.R.S32.HI R4, RZ, 0x1f, R39 ;  /* 0x0000001fff047819 */ /* 0x002fca0000011427 */
[----:B------:R0:W-:Y:S04]  /*1630*/  STL [R1+0x154], R4 ;  /* 0x0001540401007387 */ /* 0x0001e80000100800 */
[----:B------:R-:W-:Y:S04]  /*1640*/  STL [R1+0x150], R38 ;  /* 0x0001502601007387 */ /* 0x000fe80000100800 */
[----:B------:R-:W-:Y:S01]  /*1650*/  STL [R1+0x14c], R37 ;  /* 0x00014c2501007387 */ /* 0x000fe20000100800 */
[----:B0-----:R-:W-:-:S05]  /*1660*/  SHF.R.S32.HI R4, RZ, 0x1f, R36 ;  /* 0x0000001fff047819 */ /* 0x001fca0000011424 */
        /* <DEDUP_REMOVED lines=25> */
[----:B------:R1:W-:Y:S04]  /*1800*/  STL [R1+0xfc], R10 ;  /* 0x0000fc0a01007387 */ /* 0x0003e80000100800 */
[----:B------:R1:W-:Y:S01]  /*1810*/  STL [R1+0xf8], R9 ;  /* 0x0000f80901007387 */ /* 0x0003e20000100800 */
[----:B0-----:R-:W-:-:S05]  /*1820*/  SHF.R.S32.HI R4, RZ, 0x1f, R8 ;  /* 0x0000001fff047819 */ /* 0x001fca0000011408 */
[----:B------:R1:W-:Y:S04]  /*1830*/  STL [R1+0xf4], R4 ;  /* 0x0000f40401007387 */ /* 0x0003e80000100800 */
[----:B------:R1:W-:Y:S04]  /*1840*/  STL [R1+0x3c], R0 ;  /* 0x00003c0001007387 */ /* 0x0003e80000100800 */
[----:B------:R1:W-:Y:S02]  /*1850*/  STL [R1+0xf0], R3 ;  /* 0x0000f00301007387 */ /* 0x0003e40000100800 */
.L_x_14650:
[----:B0123--:R-:W0:Y:S02]  /*1860*/  LDC.64 R8, c[0x0][0xd88] ;  /* 0x00036200ff087b82 */ /* 0x00fe240000000a00 */
[----:B0-----:R-:W-:-:S05]  /*1870*/  IMAD.WIDE R8, R7, 0x4, R8 ;  /* 0x0000000407087825 */ /* 0x001fca00078e0208 */
[----:B------:R-:W2:Y:S01]  /*1880*/  LDG.E R33, desc[UR40][R8.64] ;  /* 0x0000002808217981 */ /* 0x000ea2000c1e1900 */
[----:B------:R-:W-:Y:S05]  /*1890*/  YIELD ;  /* 0x0000000000007946 */ /* 0x000fea0003800000 */
[----:B------:R-:W-:Y:S01]  /*18a0*/  ULDC.64 UR4, c[0x0][0xb20] ;  /* 0x0002c80000047ab9 */ /* 0x000fe20000000a00 */
[----:B------:R-:W-:Y:S01]  /*18b0*/  ULDC.64 UR8, c[0x0][0xb10] ;  /* 0x0002c40000087ab9 */ /* 0x000fe20000000a00 */
[----:B------:R-:W-:Y:S01]  /*18c0*/  ISETP.NE.U32.AND P1, PT, RZ, UR4, PT ;  /* 0x00000004ff007c0c */ /* 0x000fe2000bf25070 */
[----:B------:R-:W-:Y:S01]  /*18d0*/  IMAD.MOV.U32 R15, RZ, RZ, RZ ;  /* 0x000000ffff0f7224 */ /* 0x000fe200078e00ff */
[----:B------:R-:W-:Y:S01]  /*18e0*/  ULDC.64 UR6, c[0x0][0xb00] ;  /* 0x0002c00000067ab9 */ /* 0x000fe20000000a00 */
[----:B------:R-:W-:Y:S01]  /*18f0*/  IMAD.MOV.U32 R31, RZ, RZ, RZ ;  /* 0x000000ffff1f7224 */ /* 0x000fe200078e00ff */
[----:B------:R-:W-:-:S02]  /*1900*/  ISETP.NE.AND.EX P1, PT, RZ, UR5, PT, P1 ;  /* 0x00000005ff007c0c */ /* 0x000fc4000bf25310 */
[----:B------:R-:W-:-:S04]  /*1910*/  ISETP.NE.U32.AND P0, PT, RZ, UR6, PT ;  /* 0x00000006ff007c0c */ /* 0x000fc8000bf05070 */
[----:B------:R-:W-:Y:S02]  /*1920*/  ISETP.NE.AND.EX P0, PT, RZ, UR7, PT, P0 ;  /* 0x00000007ff007c0c */ /* 0x000fe4000bf05300 */
[----:B--2---:R-:W-:Y:S01]  /*1930*/  SHF.R.S32.HI R0, RZ, 0x1f, R33 ;  /* 0x0000001fff007819 */ /* 0x004fe20000011421 */
[----:B------:R-:W-:-:S04]  /*1940*/  IMAD.SHL.U32 R35, R33, 0x4, RZ ;  /* 0x0000000421237824 */ /* 0x000fc800078e00ff */
[C---:B------:R-:W-:Y:S01]  /*1950*/  @P1 LEA R10, P2, R33.reuse, UR4, 0x2 ;  /* 0x00000004210a1c11 */ /* 0x040fe2000f8410ff */
[----:B------:R-:W-:Y:S01]  /*1960*/  STL [R1+0x50], R33 ;  /* 0x0000502101007387 */ /* 0x000fe20000100800 */
[C-C-:B------:R-:W-:Y:S02]  /*1970*/  SHF.L.U64.HI R34, R33.reuse, 0x2, R0.reuse ;  /* 0x0000000221227819 */ /* 0x140fe40000010200 */
[----:B------:R-:W-:Y:S01]  /*1980*/  @P1 LEA.HI.X R11, R33, UR5, R0, 0x2, P2 ;  /* 0x00000005210b1c11 */ /* 0x000fe200090f1400 */
[----:B------:R-:W-:Y:S01]  /*1990*/  ULDC UR4, c[0x0][0x288] ;  /* 0x0000a20000047ab9 */ /* 0x000fe20000000800 */
[----:B------:R-:W-:Y:S01]  /*19a0*/  ISETP.NE.U32.AND P2, PT, RZ, UR8, PT ;  /* 0x00000008ff007c0c */ /* 0x000fe2000bf45070 */
[----:B------:R0:W-:Y:S01]  /*19b0*/  STL [R1+0xe8], R0 ;  /* 0x0000e80001007387 */ /* 0x0001e20000100800 */
[----:B------:R-:W-:Y:S02]  /*19c0*/  IADD3 R12, P3, R35, UR6, RZ ;  /* 0x00000006230c7c10 */ /* 0x000fe4000ff7e0ff */
[----:B------:R-:W-:Y:S01]  /*19d0*/  ISETP.NE.AND.EX P2, PT, RZ, UR9, PT, P2 ;  /* 0x00000009ff007c0c */ /* 0x000fe2000bf45320 */
[----:B------:R1:W5:Y:S01]  /*19e0*/  @P1 LDG.E R15, desc[UR40][R10.64] ;  /* 0x000000280a0f1981 */ /* 0x000362000c1e1900 */
[----:B------:R-:W-:-:S03]  /*19f0*/  IADD3.X R13, R34, UR7, RZ, P3, !PT ;  /* 0x00000007220d7c10 */ /* 0x000fc60009ffe4ff */
[----:B------:R1:W-:Y:S01]  /*1a00*/  STL [R1+0x54], R35 ;  /* 0x0000542301007387 */ /* 0x0003e20000100800 */
[----:B0-----:R-:W-:Y:S01]  /*1a10*/  IMAD.U32 R0, RZ, RZ, UR4 ;  /* 0x00000004ff007e24 */ /* 0x001fe2000f8e00ff */
[----:B------:R-:W-:Y:S02]  /*1a20*/  ULDC.64 UR4, c[0x0][0x418] ;  /* 0x0001060000047ab9 */ /* 0x000fe40000000a00 */
[----:B------:R1:W5:Y:S04]  /*1a30*/  @P0 LDG.E R31, desc[UR40][R12.64] ;  /* 0x000000280c1f0981 */ /* 0x000368000c1e1900 */
[----:B------:R-:W-:Y:S01]  /*1a40*/  @P2 IADD3 R8, P1, R35, UR8, RZ ;  /* 0x0000000823082c10 */ /* 0x000fe2000ff3e0ff */
[----:B------:R1:W-:Y:S03]  /*1a50*/  STL [R1+0x58], R34 ;  /* 0x0000582201007387 */ /* 0x0003e60000100800 */
[----:B------:R-:W-:-:S05]  /*1a60*/  @P2 IADD3.X R9, R34, UR9, RZ, P1, !PT ;  /* 0x0000000922092c10 */ /* 0x000fca0008ffe4ff */
[----:B------:R-:W2:Y:S01]  /*1a70*/  @P2 LDG.E R0, desc[UR40][R8.64] ;  /* 0x0000002808002981 */ /* 0x000ea2000c1e1900 */
        /* <DEDUP_REMOVED lines=9> */
[----:B--2---:R1:W-:Y:S01]  /*1b10*/  STL [R1+0x18], R0 ;  /* 0x0000180001007387 */ /* 0x0043e20000100800 */
[----:B----4-:R-:W-:Y:S01]  /*1b20*/  IMAD.MOV.U32 R14, RZ, RZ, R0 ;  /* 0x000000ffff0e7224 */ /* 0x010fe200078e0000 */
[----:B------:R-:W-:Y:S06]  /*1b30*/  @P2 BRA `(.L_x_14489) ;  /* 0x0000000000282947 */ /* 0x000fec0003800000 */
[----:B------:R-:W-:Y:S02]  /*1b40*/  ULDC.64 UR4, c[0x0][0xaf8] ;  /* 0x0002be0000047ab9 */ /* 0x000fe40000000a00 */
[----:B------:R-:W-:-:S04]  /*1b50*/  ISETP.NE.U32.AND P1, PT, RZ, UR4, PT ;  /* 0x00000004ff007c0c */ /* 0x000fc8000bf25070 */
[----:B------:R-:W-:-:S13]  /*1b60*/  ISETP.NE.AND.EX P1, PT, RZ, UR5, PT, P1 ;  /* 0x00000005ff007c0c */ /* 0x000fda000bf25310 */
[----:B------:R-:W-:Y:S05]  /*1b70*/  @!P1 BRA `(.L_x_14489) ;  /* 0x0000000000189947 */ /* 0x000fea0003800000 */
[----:B------:R-:W0:Y:S02]  /*1b80*/  LDC.64 R8, c[0x0][0xaf8] ;  /* 0x0002be00ff087b82 */ /* 0x000e240000000a00 */
[----:B0-----:R-:W-:-:S05]  /*1b90*/  IMAD.WIDE R8, R33, 0x4, R8 ;  /* 0x0000000421087825 */ /* 0x001fca00078e0208 */
[----:B-1----:R-:W2:Y:S04]  /*1ba0*/  LDG.E R0, desc[UR40][R8.64] ;  /* 0x0000002808007981 */ /* 0x002ea8000c1e1900 */
[----:B------:R-:W2:Y:S02]  /*1bb0*/  LDG.E R3, desc[UR40][R8.64+0x4] ;  /* 0x0000042808037981 */ /* 0x000ea4000c1e1900 */
[----:B--2---:R-:W-:-:S05]  /*1bc0*/  IMAD.IADD R14, R3, 0x1, -R0 ;  /* 0x00000001030e7824 */ /* 0x004fca00078e0a00 */
[----:B------:R0:W-:Y:S02]  /*1bd0*/  STL [R1+0x18], R14 ;  /* 0x0000180e01007387 */ /* 0x0001e40000100800 */
.L_x_14489:
[C---:B------:R-:W-:Y:S01]  /*1be0*/  LOP3.LUT R32, R6.reuse, 0xffff, RZ, 0xc0, !PT ;  /* 0x0000ffff06207812 */ /* 0x040fe200078ec0ff */
[----:B------:R-:W-:Y:S01]  /*1bf0*/  ULDC.64 UR4, c[0x0][0xb18] ;  /* 0x0002c60000047ab9 */ /* 0x000fe20000000a00 */
[C---:B------:R-:W-:Y:S02]  /*1c00*/  LOP3.LUT R3, R6.reuse, 0xff000000, RZ, 0xc0, !PT ;  /* 0xff00000006037812 */ /* 0x040fe400078ec0ff */
[----:B------:R-:W-:Y:S01]  /*1c10*/  ISETP.NE.U32.AND P1, PT, RZ, UR4, PT ;  /* 0x00000004ff007c0c */ /* 0x000fe2000bf25070 */
[----:B------:R2:W-:Y:S01]  /*1c20*/  STL [R1+0x48], R32 ;  /* 0x0000482001007387 */ /* 0x0005e20000100800 */
[----:B-1----:R-:W-:Y:S02]  /*1c30*/  LOP3.LUT R0, R6, 0xff0000, RZ, 0xc0, !PT ;  /* 0x00ff000006007812 */ /* 0x002fe400078ec0ff */
[----:B------:R-:W-:Y:S02]  /*1c40*/  ISETP.NE.AND.EX P1, PT, RZ, UR5, PT, P1 ;  /* 0x00000005ff007c0c */ /* 0x000fe4000bf25310 */
[----:B------:R-:W-:-:S04]  /*1c50*/  SHF.R.U32.HI R3, RZ, 0x8, R3 ;  /* 0x00000008ff037819 */ /* 0x000fc80000011603 */
[----:B------:R-:W-:-:S07]  /*1c60*/  LEA.HI R10, R0, R3, RZ, 0x10 ;  /* 0x00000003000a7211 */ /* 0x000fce00078f80ff */
[----:B--2---:R-:W-:Y:S05]  /*1c70*/  @!P1 BRA `(.L_x_14490) ;  /* 0x0000000000109947 */ /* 0x004fea0003800000 */
[----:B------:R-:W-:-:S04]  /*1c80*/  IADD3 R6, P0, R35, UR4, RZ ;  /* 0x0000000423067c10 */ /* 0x000fc8000ff1e0ff */
[----:B------:R-:W-:-:S05]  /*1c90*/  IADD3.X R7, R34, UR5, RZ, P0, !PT ;  /* 0x0000000522077c10 */ /* 0x000fca00087fe4ff */
[----:B------:R1:W5:Y:S01]  /*1ca0*/  LDG.E R30, desc[UR40][R6.64] ;  /* 0x00000028061e7981 */ /* 0x000362000c1e1900 */
[----:B------:R-:W-:Y:S05]  /*1cb0*/  BRA `(.L_x_14491) ;  /* 0x0000000000107947 */ /* 0x000fea0003800000 */
.L_x_14490:
[----:B------:R-:W-:Y:S05]  /*1cc0*/  @!P0 BRA `(.L_x_14491) ;  /* 0x00000000000c8947 */ /* 0x000fea0003800000 */
[----:B------:R-:W2:Y:S04]  /*1cd0*/  LDG.E R3, desc[UR40][R12.64] ;  /* 0x000000280c037981 */ /* 0x000ea8000c1e1900 */
[----:B------:R-:W2:Y:S02]  /*1ce0*/  LDG.E R30, desc[UR40][R12.64+0x4] ;  /* 0x000004280c1e7981 */ /* 0x000ea4000c1e1900 */
[----:B--2---:R-:W-:-:S07]  /*1cf0*/  IMAD.IADD R30, R30, 0x1, -R3 ;  /* 0x000000011e1e7824 */ /* 0x004fce00078e0a03 */
.L_x_14491:
[----:B------:R-:W-:Y:S01]  /*1d00*/  ULDC.64 UR4, c[0x0][0xb08] ;  /* 0x0002c20000047ab9 */ /* 0x000fe20000000a00 */
[----:B------:R-:W2:Y:S01]  /*1d10*/  LDC R4, c[0x0][0x448] ;  /* 0x00011200ff047b82 */ /* 0x000ea20000000800 */
[----:B------:R-:W-:-:S04]  /*1d20*/  ISETP.NE.U32.AND P0, PT, RZ, UR4, PT ;  /* 0x00000004ff007c0c */ /* 0x000fc8000bf05070 */
[----:B------:R-:W-:Y:S01]  /*1d30*/  ISETP.NE.AND.EX P0, PT, RZ, UR5, PT, P0 ;  /* 0x00000005ff007c0c */ /* 0x000fe2000bf05300 */
[----:B------:R-:W-:-:S12]  /*1d40*/  ULDC.64 UR4, c[0x0][0xb28] ;  /* 0x0002ca0000047ab9 */ /* 0x000fd80000000a00 */
[----:B-1----:R-:W1:Y:S02]  /*1d50*/  @P0 LDC.64 R6, c[0x0][0xb08] ;  /* 0x0002c200ff060b82 */ /* 0x002e640000000a00 */
[----:B-1----:R-:W-:-:S05]  /*1d60*/  @P0 IMAD.WIDE R6, R33, 0x4, R6 ;  /* 0x0000000421060825 */ /* 0x002fca00078e0206 */
[----:B------:R-:W3:Y:S04]  /*1d70*/  @P0 LDG.E R0, desc[UR40][R6.64] ;  /* 0x0000002806000981 */ /* 0x000ee8000c1e1900 */
[----:B------:R1:W3:Y:S01]  /*1d80*/  @P0 LDG.E R3, desc[UR40][R6.64+0x4] ;  /* 0x0000042806030981 */ /* 0x0002e2000c1e1900 */
[----:B------:R-:W-:Y:S01]  /*1d90*/  ISETP.NE.U32.AND P1, PT, RZ, UR4, PT ;  /* 0x00000004ff007c0c */ /* 0x000fe2000bf25070 */
[----:B-----5:R-:W-:-:S03]  /*1da0*/  IMAD.MOV.U32 R152, RZ, RZ, R30 ;  /* 0x000000ffff987224 */ /* 0x020fc600078e001e */
[----:B------:R-:W-:-:S13]  /*1db0*/  ISETP.NE.AND.EX P1, PT, RZ, UR5, PT, P1 ;  /* 0x00000005ff007c0c */ /* 0x000fda000bf25310 */
[----:B------:R-:W-:-:S04]  /*1dc0*/  @P1 IADD3 R8, P2, R35, UR4, RZ ;  /* 0x0000000423081c10 */ /* 0x000fc8000ff5e0ff */
[----:B------:R-:W-:-:S05]  /*1dd0*/  @P1 IADD3.X R9, R34, UR5, RZ, P2, !PT ;  /* 0x0000000522091c10 */ /* 0x000fca00097fe4ff */
[----:B------:R4:W5:Y:S01]  /*1de0*/  @P1 LDG.E R152, desc[UR40][R8.64] ;  /* 0x0000002808981981 */ /* 0x000962000c1e1900 */
[----:B--2---:R-:W-:Y:S01]  /*1df0*/  ISETP.NE.AND P1, PT, R4, 0x1, PT ;  /* 0x000000010400780c */ /* 0x004fe20003f25270 */
[----:B------:R-:W-:Y:S01]  /*1e00*/  IMAD.SHL.U32 R5, R5, 0x80, RZ ;  /* 0x0000008005057824 */ /* 0x000fe200078e00ff */
[----:B------:R-:W-:Y:S01]  /*1e10*/  LOP3.LUT R12, R10, 0xff, RZ, 0xc0, !PT ;  /* 0x000000ff0a0c7812 */ /* 0x000fe200078ec0ff */
[----:B------:R-:W-:Y:S01]  /*1e20*/  IMAD.IADD R15, R30, 0x1, -R15 ;  /* 0x000000011e0f7824 */ /* 0x000fe200078e0a0f */
[----:B------:R-:W-:Y:S01]  /*1e30*/  BSSY B0, `(.L_x_14492) ;  /* 0x0000037000007945 */ /* 0x000fe20003800000 */
[----:B------:R-:W-:Y:S01]  /*1e40*/  VIADD R4, R5, 0x7f ;  /* 0x0000007f05047836 */ /* 0x000fe20000000000 */
[----:B------:R2:W-:Y:S07]  /*1e50*/  STL [R1+0x1c], R5 ;  /* 0x00001c0501007387 */ /* 0x0005ee0000100800 */
[----:B------:R-:W0:Y:S08]  /*1e60*/  @P1 LDC R11, c[0x0][0x44c] ;  /* 0x00011300ff0b1b82 */ /* 0x000e300000000800 */
[----:B-1----:R-:W1:Y:S01]  /*1e70*/  @P1 LDC R7, c[0x0][0x450] ;  /* 0x00011400ff071b82 */ /* 0x002e620000000800 */
[----:B---3--:R-:W-:-:S02]  /*1e80*/  @P0 IMAD.IADD R24, R3, 0x1, -R0 ;  /* 0x0000000103180824 */ /* 0x008fc400078e0a00 */
[----:B0-----:R-:W-:-:S04]  /*1e90*/  @P1 IMAD.HI.U32 R0, R4, R11, RZ ;  /* 0x0000000b04001227 */ /* 0x001fc800078e00ff */
[----:B--2---:R-:W-:Y:S01]  /*1ea0*/  IMAD.IADD R5, R15, 0x1, R24 ;  /* 0x000000010f057824 */ /* 0x004fe200078e0218 */
[----:B-1----:R-:W-:-:S03]  /*1eb0*/  @P1 SHF.R.U32.HI R4, RZ, R7, R0 ;  /* 0x00000007ff041219 */ /* 0x002fc60000011600 */
[C---:B------:R-:W-:Y:S01]  /*1ec0*/  VIADD R0, R5.reuse, 0x5f ;  /* 0x0000005f05007836 */ /* 0x040fe20000000000 */
[----:B------:R-:W-:Y:S01]  /*1ed0*/  IADD3 R60, R5, 0x60, -R14 ;  /* 0x00000060053c7810 */ /* 0x000fe20007ffe80e */
[----:B------:R0:W-:Y:S02]  /*1ee0*/  STL [R1+0x24], R5 ;  /* 0x0000240501007387 */ /* 0x0001e40000100800 */
[----:B------:R-:W-:Y:S02]  /*1ef0*/  IMAD.HI R0, R0, 0x2aaaaaab, RZ ;  /* 0x2aaaaaab00007827 */ /* 0x000fe400078e02ff */
[----:B------:R1:W-:Y:S02]  /*1f00*/  STL [R1+0x64], R12 ;  /* 0x0000640c01007387 */ /* 0x0003e40000100800 */
[----:B------:R-:W-:Y:S01]  /*1f10*/  IMAD.IADD R4, R60, 0x1, R4 ;  /* 0x000000013c047824 */ /* 0x000fe200078e0204 */
[----:B------:R-:W-:-:S03]  /*1f20*/  SHF.R.U32.HI R29, RZ, 0x1f, R0 ;  /* 0x0000001fff1d7819 */ /* 0x000fc60000011600 */
[----:B------:R-:W-:Y:S01]  /*1f30*/  IMAD.HI R4, R4, 0x2aaaaaab, RZ ;  /* 0x2aaaaaab04047827 */ /* 0x000fe200078e02ff */
[----:B0-----:R-:W-:Y:S02]  /*1f40*/  SHF.R.U32.HI R5, RZ, 0x10, R10 ;  /* 0x00000010ff057819 */ /* 0x001fe4000001160a */
[----:B------:R-:W-:Y:S01]  /*1f50*/  LEA.HI.SX32 R29, R0, R29, 0x1c ;  /* 0x0000001d001d7211 */ /* 0x000fe200078fe2ff */
[----:B------:R-:W-:Y:S01]  /*1f60*/  IMAD.MOV.U32 R0, RZ, RZ, RZ ;  /* 0x000000ffff007224 */ /* 0x000fe200078e00ff */
[----:B------:R-:W-:Y:S01]  /*1f70*/  SHF.R.U32.HI R3, RZ, 0x1f, R4 ;  /* 0x0000001fff037819 */ /* 0x000fe20000011604 */
[----:B------:R1:W-:Y:S03]  /*1f80*/  STL [R1+0x4c], R5 ;  /* 0x00004c0501007387 */ /* 0x0003e60000100800 */
[----:B------:R-:W-:-:S04]  /*1f90*/  LEA.HI.SX32 R4, R4, R3, 0x1c ;  /* 0x0000000304047211 */ /* 0x000fc800078fe2ff */
[----:B----4-:R-:W-:-:S04]  /*1fa0*/  VIMNMX R9, R29, R4, PT ;  /* 0x000000041d097248 */ /* 0x010fc80003fe0100 */
[----:B------:R-:W-:-:S13]  /*1fb0*/  ISETP.GE.AND P0, PT, R9, 0x1, PT ;  /* 0x000000010900780c */ /* 0x000fda0003f06270 */
[----:B-1----:R-:W-:Y:S05]  /*1fc0*/  @!P0 BRA `(.L_x_14493) ;  /* 0x0000000000748947 */ /* 0x002fea0003800000 */
        /* <DEDUP_REMOVED lines=29> */
.L_x_14493:
[----:B------:R-:W-:Y:S05]  /*21a0*/  BSYNC B0 ;  /* 0x0000000000007941 */ /* 0x000fea0003800000 */
.L_x_14492:
        /* <DEDUP_REMOVED lines=37> */
.L_x_14496:
[----:B------:R-:W-:Y:S05]  /*2400*/  BSYNC B6 ;  /* 0x0000000000067941 */ /* 0x000fea0003800000 */
.L_x_14495:
        /* <DEDUP_REMOVED lines=20> */
.L_x_14498:
[----:B------:R-:W-:Y:S05]  /*2550*/  BSYNC B6 ;  /* 0x0000000000067941 */ /* 0x000fea0003800000 */
.L_x_14497:
[----:B------:R-:W-:Y:S01]  /*2560*/  ULDC.64 UR4, c[0x0][0xaf0] ;  /* 0x0002bc0000047ab9 */ /* 0x000fe20000000a00 */
[----:B------:R-:W-:Y:S01]  /*2570*/  IMAD.MOV.U32 R0, RZ, RZ, R33 ;  /* 0x000000ffff007224 */ /* 0x000fe200078e0021 */
[----:B------:R-:W-:Y:S01]  /*2580*/  ISETP.NE.U32.AND P0, PT, RZ, UR4, PT ;  /* 0x00000004ff007c0c */ /* 0x000fe2000bf05070 */
[----:B------:R-:W0:Y:S01]  /*2590*/  LDC.64 R8, c[0x0][0x300] ;  /* 0x0000c000ff087b82 */ /* 0x000e220000000a00 */
[----:B------:R-:W1:Y:S02]  /*25a0*/  S2R R42, SR_TID.X ;  /* 0x00000000002a7919 */ /* 0x000e640000002100 */
[----:B------:R-:W-:Y:S01]  /*25b0*/  ISETP.NE.AND.EX P0, PT, RZ, UR5, PT, P0 ;  /* 0x00000005ff007c0c */ /* 0x000fe2000bf05300 */
[----:B------:R-:W-:Y:S01]  /*25c0*/  IMAD.IADD R59, R31, 0x1, R30 ;  /* 0x000000011f3b7824 */ /* 0x000fe200078e021e */
[----:B------:R-:W2:Y:S01]  /*25d0*/  S2R R11, SR_TID.X ;  /* 0x00000000000b7919 */ /* 0x000ea20000002100 */
[----:B------:R-:W-:Y:S02]  /*25e0*/  SHF.R.S32.HI R17, RZ, 0x1f, R16 ;  /* 0x0000001fff117819 */ /* 0x000fe40000011410 */
[----:B------:R-:W-:Y:S01]  /*25f0*/  SHF.R.S32.HI R40, RZ, 0x1f, R22 ;  /* 0x0000001fff287819 */ /* 0x000fe20000011416 */
[C---:B------:R-:W-:Y:S01]  /*2600*/  VIADD R64, R16.reuse, 0x60 ;  /* 0x0000006010407836 */ /* 0x040fe20000000000 */
[----:B------:R-:W3:Y:S01]  /*2610*/  LDC.64 R14, c[0x0][0x3f8] ;  /* 0x0000fe00ff0e7b82 */ /* 0x000ee20000000a00 */
[C---:B------:R-:W-:Y:S01]  /*2620*/  VIADD R12, R16.reuse, 0xe0 ;  /* 0x000000e0100c7836 */ /* 0x040fe20000000000 */
[----:B------:R-:W4:Y:S04]  /*2630*/  LDL R38, [R1+0x38] ;  /* 0x0000380001267983 */ /* 0x000f280000100800 */
[----:B------:R-:W-:Y:S01]  /*2640*/  @P0 IADD3 R6, P1, R35, UR4, RZ ;  /* 0x0000000423060c10 */ /* 0x000fe2000ff3e0ff */
[----:B------:R-:W-:Y:S01]  /*2650*/  VIADD R65, R16, 0x80 ;  /* 0x0000008010417836 */ /* 0x000fe20000000000 */
[----:B------:R-:W3:Y:S02]  /*2660*/  LDC.64 R56, c[0x0][0x408] ;  /* 0x00010200ff387b82 */ /* 0x000ee40000000a00 */
[----:B------:R-:W-:Y:S01]  /*2670*/  @P0 IADD3.X R7, R34, UR5, RZ, P1, !PT ;  /* 0x0000000522070c10 */ /* 0x000fe20008ffe4ff */
[----:B------:R-:W-:-:S04]  /*2680*/  ULDC.64 UR4, c[0x0][0xb00] ;  /* 0x0002c00000047ab9 */ /* 0x000fc80000000a00 */
[----:B------:R2:W4:Y:S01]  /*2690*/  @P0 LDG.E R0, desc[UR40][R6.64] ;  /* 0x0000002806000981 */ /* 0x000522000c1e1900 */
[----:B------:R-:W-:Y:S01]  /*26a0*/  SHF.R.S32.HI R33, RZ, 0x1f, R59 ;  /* 0x0000001fff217819 */ /* 0x000fe2000001143b */
[-C--:B0-----:R-:W-:Y:S01]  /*26b0*/  IMAD.WIDE.U32 R4, R59, R8.reuse, RZ ;  /* 0x000000083b047225 */ /* 0x081fe200078e00ff */
[----:B------:R-:W-:Y:S01]  /*26c0*/  ISETP.NE.U32.AND P0, PT, RZ, UR4, PT ;  /* 0x00000004ff007c0c */ /* 0x000fe2000bf05070 */
[----:B------:R-:W0:Y:S02]  /*26d0*/  LDC R75, c[0x0][0x3f4] ;  /* 0x0000fd00ff4b7b82 */ /* 0x000e240000000800 */
[----:B------:R-:W-:Y:S01]  /*26e0*/  IMAD R10, R33, R8, RZ ;  /* 0x00000008210a7224 */ /* 0x000fe200078e02ff */
[----:B------:R-:W-:Y:S01]  /*26f0*/  ISETP.NE.AND.EX P0, PT, RZ, UR5, PT, P0 ;  /* 0x00000005ff007c0c */ /* 0x000fe2000bf05300 */
[----:B------:R-:W-:Y:S01]  /*2700*/  ULDC.64 UR4, c[0x0][0x308] ;  /* 0x0000c20000047ab9 */ /* 0x000fe20000000a00 */
[----:B-1----:R-:W-:Y:S01]  /*2710*/  SHF.R.U32.HI R42, RZ, 0x7, R42 ;  /* 0x00000007ff2a7819 */ /* 0x002fe2000001162a */
[----:B------:R-:W-:-:S02]  /*2720*/  IMAD R3, R59, R9, R10 ;  /* 0x000000093b037224 */ /* 0x000fc400078e020a */
[----:B------:R-:W-:Y:S01]  /*2730*/  IMAD.WIDE.U32 R62, R22, R8, R16 ;  /* 0x00000008163e7225 */ /* 0x000fe200078e0010 */
[----:B------:R-:W-:-:S03]  /*2740*/  ISETP.NE.AND P6, PT, R42, 0x1, PT ;  /* 0x000000012a00780c */ /* 0x000fc60003fc5270 */
[----:B------:R-:W-:Y:S02]  /*2750*/  IMAD.IADD R5, R5, 0x1, R3 ;  /* 0x0000000105057824 */ /* 0x000fe400078e0203 */
[----:B--2---:R-:W-:Y:S02]  /*2760*/  VIADD R11, R11, 0xffffff80 ;  /* 0xffffff800b0b7836 */ /* 0x004fe40000000000 */
[----:B------:R-:W-:-:S03]  /*2770*/  IMAD.WIDE.U32 R4, R32, UR4, R4 ;  /* 0x0000000420047c25 */ /* 0x000fc6000f8e0004 */
[----:B------:R-:W-:Y:S01]  /*2780*/  SHF.R.S32.HI R6, RZ, 0x1f, R11 ;  /* 0x0000001fff067819 */ /* 0x000fe2000001140b */
[----:B------:R-:W-:Y:S01]  /*2790*/  IMAD R5, R32, UR5, R5 ;  /* 0x0000000520057c24 */ /* 0x000fe2000f8e0205 */
[----:B------:R-:W-:Y:S01]  /*27a0*/  ULDC.64 UR4, c[0x0][0x310] ;  /* 0x0000c40000047ab9 */ /* 0x000fe20000000a00 */
[----:B------:R-:W-:Y:S01]  /*27b0*/  VIADD R66, R16, 0xa0 ;  /* 0x000000a010427836 */ /* 0x000fe20000000000 */
[----:B------:R-:W-:Y:S01]  /*27c0*/  LEA.HI R36, R6, R11, RZ, 0x2 ;  /* 0x0000000b06247211 */ /* 0x000fe200078f10ff */
[----:B------:R-:W-:Y:S01]  /*27d0*/  VIADD R11, R16, 0xc0 ;  /* 0x000000c0100b7836 */ /* 0x000fe20000000000 */
[----:B------:R-:W-:Y:S01]  /*27e0*/  SHF.R.S32.HI R201, RZ, 0x1f, R200 ;  /* 0x0000001fffc97819 */ /* 0x000fe200000114c8 */
[----:B---3--:R-:W-:-:S04]  /*27f0*/  IMAD R30, R40, R56, RZ ;  /* 0x00000038281e7224 */ /* 0x008fc800078e02ff */
[C---:B------:R-:W-:Y:S02]  /*2800*/  IMAD R39, R22.reuse, R57, R30 ;  /* 0x0000003916277224 */ /* 0x040fe400078e021e */
[----:B------:R-:W-:-:S04]  /*2810*/  IMAD.WIDE.U32 R30, R22, R56, R16 ;  /* 0x00000038161e7225 */ /* 0x000fc800078e0010 */
[----:B------:R-:W-:Y:S01]  /*2820*/  IMAD.IADD R31, R39, 0x1, R31 ;  /* 0x00000001271f7824 */ /* 0x000fe200078e021f */
[----:B----4-:R-:W-:Y:S02]  /*2830*/  SHF.R.S32.HI R3, RZ, 0x1f, R0 ;  /* 0x0000001fff037819 */ /* 0x010fe40000011400 */
        /* <DEDUP_REMOVED lines=12> */
[----:B------:R-:W-:Y:S01]  /*2900*/  ISETP.GE.AND P0, PT, R16, UR4, PT ;  /* 0x0000000410007c0c */ /* 0x000fe2000bf06270 */
[----:B------:R-:W-:Y:S01]  /*2910*/  ULDC.64 UR6, c[0x0][0x330] ;  /* 0x0000cc0000067ab9 */ /* 0x000fe20000000a00 */
[----:B------:R-:W-:-:S02]  /*2920*/  ISETP.GE.AND P1, PT, R0, UR4, PT ;  /* 0x0000000400007c0c */ /* 0x000fc4000bf26270 */
[----:B------:R-:W-:Y:S01]  /*2930*/  IADD3.X R62, R61, R63, R10, P2, !PT ;  /* 0x0000003f3d3e7210 */ /* 0x000fe200017fe40a */
[----:B------:R-:W-:Y:S01]  /*2940*/  VIADD R63, R16, 0x40 ;  /* 0x00000040103f7836 */ /* 0x000fe20000000000 */
[----:B------:R-:W-:Y:S02]  /*2950*/  SEL R7, RZ, 0xffffffff, P1 ;  /* 0xffffffffff077807 */ /* 0x000fe40000800000 */
[----:B------:R-:W-:Y:S02]  /*2960*/  SEL R6, RZ, 0x1, P0 ;  /* 0x00000001ff067807 */ /* 0x000fe40000000000 */
[----:B------:R-:W-:Y:S01]  /*2970*/  ISETP.GE.AND P0, PT, R63, UR4, PT ;  /* 0x000000043f007c0c */ /* 0x000fe2000bf06270 */
[----:B------:R-:W-:Y:S01]  /*2980*/  IMAD.SHL.U32 R7, R7, 0x2, RZ ;  /* 0x0000000207077824 */ /* 0x000fe200078e00ff */
        /* <DEDUP_REMOVED lines=11> */
[----:B------:R-:W-:-:S02]  /*2a40*/  LOP3.LUT R10, R12, R10, R11, 0xfe, !PT ;  /* 0x0000000a0c0a7212 */ /* 0x000fc400078efe0b */
[----:B------:R-:W-:Y:S02]  /*2a50*/  SEL R11, RZ, 0x10, P0 ;  /* 0x00000010ff0b7807 */ /* 0x000fe40000000000 */
[----:B------:R-:W-:-:S04]  /*2a60*/  SEL R12, RZ, 0x20, P1 ;  /* 0x00000020ff0c7807 */ /* 0x000fc80000800000 */
[----:B------:R-:W-:Y:S02]  /*2a70*/  LOP3.LUT R11, R12, R10, R11, 0xfe, !PT ;  /* 0x0000000a0c0b7212 */ /* 0x000fe400078efe0b */
[----:B------:R-:W-:Y:S01]  /*2a80*/  SEL R10, RZ, 0x40, P2 ;  /* 0x00000040ff0a7807 */ /* 0x000fe20001000000 */
[----:B------:R-:W-:-:S03]  /*2a90*/  IMAD R13, R13, UR4, RZ ;  /* 0x000000040d0d7c24 */ /* 0x000fc6000f8e02ff */
[----:B------:R-:W-:Y:S01]  /*2aa0*/  LOP3.LUT R95, R11, R10, RZ, 0xfc, !PT ;  /* 0x0000000a0b5f7212 */ /* 0x000fe200078efcff */
[-C--:B------:R-:W-:Y:S02]  /*2ab0*/  IMAD R10, R40, R14.reuse, RZ ;  /* 0x0000000e280a7224 */ /* 0x080fe400078e02ff */
[----:B------:R-:W-:Y:S02]  /*2ac0*/  IMAD R93, R21, UR5, R13 ;  /* 0x00000005155d7c24 */ /* 0x000fe4000f8e020d */
[C---:B------:R-:W-:Y:S02]  /*2ad0*/  IMAD R37, R22.reuse, R15, R10 ;  /* 0x0000000f16257224 */ /* 0x040fe400078e020a */
[----:B------:R-:W-:-:S04]  /*2ae0*/  IMAD.WIDE.U32 R10, R22, R14, R200 ;  /* 0x0000000e160a7225 */ /* 0x000fc800078e00c8 */
[----:B------:R-:W-:-:S04]  /*2af0*/  IMAD.WIDE.U32 R12, R22, R14, R16 ;  /* 0x0000000e160c7225 */ /* 0x000fc800078e0010 */
[----:B------:R-:W-:Y:S02]  /*2b00*/  IMAD.IADD R11, R11, 0x1, R37 ;  /* 0x000000010b0b7824 */ /* 0x000fe400078e0225 */
[----:B------:R-:W-:Y:S01]  /*2b10*/  IMAD.IADD R13, R37, 0x1, R13 ;  /* 0x00000001250d7824 */ /* 0x000fe200078e020d */
[----:B-----5:R-:W-:Y:S01]  /*2b20*/  SHF.R.S32.HI R37, RZ, 0x1f, R152 ;  /* 0x0000001fff257819 */ /* 0x020fe20000011498 */
[----:B------:R-:W-:Y:S01]  /*2b30*/  IMAD.WIDE.U32 R6, R21, UR4, R6 ;  /* 0x0000000415067c25 */ /* 0x000fe2000f8e0006 */
[----:B0-----:R-:W-:Y:S01]  /*2b40*/  ISETP.GE.AND P0, PT, R16, R75, PT ;  /* 0x0000004b1000720c */ /* 0x001fe20003f06270 */
[----:B------:R-:W-:Y:S02]  /*2b50*/  ULDC UR4, c[0x0][0x2f4] ;  /* 0x0000bd0000047ab9 */ /* 0x000fe40000000800 */
[----:B------:R-:W-:-:S04]  /*2b60*/  IMAD.WIDE.U32 R20, R22, R56, R200 ;  /* 0x0000003816147225 */ /* 0x000fc800078e00c8 */
[----:B------:R-:W-:Y:S02]  /*2b70*/  IMAD R34, R37, R14, RZ ;  /* 0x0000000e25227224 */ /* 0x000fe400078e02ff */
[----:B------:R-:W-:Y:S02]  /*2b80*/  IMAD.IADD R21, R21, 0x1, R39 ;  /* 0x0000000115157824 */ /* 0x000fe400078e0227 */
[----:B------:R-:W-:Y:S02]  /*2b90*/  IMAD R39, R152, R15, R34 ;  /* 0x0000000f98277224 */ /* 0x000fe400078e0222 */
[----:B------:R-:W2:Y:S01]  /*2ba0*/  LDL R34, [R1+0x34] ;  /* 0x0000340001227983 */ /* 0x000ea20000100800 */
[----:B------:R-:W-:Y:S02]  /*2bb0*/  IADD3 R58, P1, R22, R59, RZ ;  /* 0x0000003b163a7210 */ /* 0x000fe40007f3e0ff */
[----:B------:R-:W-:-:S03]  /*2bc0*/  SEL R35, R75, RZ, P0 ;  /* 0x000000ff4b237207 */ /* 0x000fc60000000000 */
[----:B------:R-:W-:Y:S02]  /*2bd0*/  IMAD.X R59, R40, 0x1, R33, P1 ;  /* 0x00000001283b7824 */ /* 0x000fe400008e0621 */
[----:B------:R-:W-:Y:S02]  /*2be0*/  IMAD.IADD R35, R16, 0x1, R35 ;  /* 0x0000000110237824 */ /* 0x000fe400078e0223 */
[----:B------:R-:W-:Y:S01]  /*2bf0*/  VIADD R40, R22, 0x40 ;  /* 0x0000004016287836 */ /* 0x000fe20000000000 */
[----:B------:R-:W-:Y:S02]  /*2c00*/  SHF.R.S32.HI R43, RZ, 0x1f, R36 ;  /* 0x0000001fff2b7819 */ /* 0x000fe40000011424 */
[----:B------:R-:W-:Y:S01]  /*2c10*/  SHF.R.S32.HI R32, RZ, 0x1f, R35 ;  /* 0x0000001fff207819 */ /* 0x000fe20000011423 */
[----:B------:R-:W-:Y:S01]  /*2c20*/  IMAD.SHL.U32 R40, R40, 0x40, RZ ;  /* 0x0000004028287824 */ /* 0x000fe200078e00ff */
[----:B------:R-:W-:Y:S02]  /*2c30*/  LEA.HI R43, R43, R22, RZ, 0x3 ;  /* 0x000000162b2b7211 */ /* 0x000fe400078f18ff */
[----:B------:R-:W-:-:S02]  /*2c40*/  LEA.HI R32, R32, R35, RZ, 0x3 ;  /* 0x0000002320207211 */ /* 0x000fc400078f18ff */
[----:B------:R-:W-:Y:S02]  /*2c50*/  LOP3.LUT R40, R40, 0x1c0, RZ, 0xc0, !PT ;  /* 0x000001c028287812 */ /* 0x000fe400078ec0ff */
[----:B------:R-:W-:Y:S02]  /*2c60*/  LOP3.LUT R43, R43, 0xfffffff8, RZ, 0xc0, !PT ;  /* 0xfffffff82b2b7812 */ /* 0x000fe400078ec0ff */
[----:B------:R-:W-:Y:S01]  /*2c70*/  LOP3.LUT R33, R40, 0x38, R32, 0xf8, !PT ;  /* 0x0000003828217812 */ /* 0x000fe200078ef820 */
[C---:B------:R-:W-:Y:S02]  /*2c80*/  VIADD R40, R22.reuse, 0x40 ;  /* 0x0000004016287836 */ /* 0x040fe40000000000 */
[----:B------:R-:W-:Y:S02]  /*2c90*/  IMAD.IADD R43, R22, 0x1, -R43 ;  /* 0x00000001162b7824 */ /* 0x000fe400078e0a2b */
[----:B------:R-:W-:Y:S02]  /*2ca0*/  IMAD.SHL.U32 R40, R40, 0x40, RZ ;  /* 0x0000004028287824 */ /* 0x000fe400078e00ff */
[----:B------:R-:W-:Y:S01]  /*2cb0*/  IMAD.SHL.U32 R83, R43, 0x40, RZ ;  /* 0x000000402b537824 */ /* 0x000fe200078e00ff */
[----:B------:R-:W-:Y:S01]  /*2cc0*/  SHF.L.U64.HI R67, R8, 0x6, R9 ;  /* 0x0000000608437819 */ /* 0x000fe20000010209 */
[----:B------:R-:W-:Y:S01]  /*2cd0*/  IMAD R35, R9, 0x60, RZ ;  /* 0x0000006009237824 */ /* 0x000fe200078e02ff */
[----:B------:R-:W-:Y:S01]  /*2ce0*/  LOP3.LUT R40, R40, 0x1c0, RZ, 0xc0, !PT ;  /* 0x000001c028287812 */ /* 0x000fe200078ec0ff */
[C---:B------:R-:W-:Y:S01]  /*2cf0*/  IMAD.SHL.U32 R68, R8.reuse, 0x40, RZ ;  /* 0x0000004008447824 */ /* 0x040fe200078e00ff */
[----:B------:R-:W-:Y:S01]  /*2d00*/  LOP3.LUT R83, R83, 0x1c0, RZ, 0xc0, !PT ;  /* 0x000001c053537812 */ /* 0x000fe200078ec0ff */
[----:B------:R-:W-:Y:S01]  /*2d10*/  IMAD.WIDE.U32 R8, R8, 0x60, RZ ;  /* 0x0000006008087825 */ /* 0x000fe200078e00ff */
[----:B------:R-:W-:-:S02]  /*2d20*/  SHF.R.U32.HI R40, RZ, 0x3, R40 ;  /* 0x00000003ff287819 */ /* 0x000fc40000011628 */
[----:B------:R-:W-:Y:S01]  /*2d30*/  SHF.R.U32.HI R86, RZ, 0x3, R83 ;  /* 0x00000003ff567819 */ /* 0x000fe20000011653 */
[----:B------:R-:W-:Y:S01]  /*2d40*/  IMAD.IADD R76, R9, 0x1, R35 ;  /* 0x00000001094c7824 */ /* 0x000fe200078e0223 */
[----:B------:R-:W-:Y:S01]  /*2d50*/  LOP3.LUT R35, R83, 0x18, R16, 0xf8, !PT ;  /* 0x0000001853237812 */ /* 0x000fe200078ef810 */
[----:B------:R-:W-:Y:S01]  /*2d60*/  IMAD.MOV.U32 R89, RZ, RZ, 0x20 ;  /* 0x00000020ff597424 */ /* 0x000fe200078e00ff */
[----:B------:R-:W-:Y:S01]  /*2d70*/  LOP3.LUT R88, R33, R40, RZ, 0x3c, !PT ;  /* 0x0000002821587212 */ /* 0x000fe200078e3cff */
[----:B------:R-:W-:Y:S01]  /*2d80*/  IMAD R37, R37, R56, RZ ;  /* 0x0000003825257224 */ /* 0x000fe200078e02ff */
[----:B------:R-:W-:Y:S02]  /*2d90*/  LOP3.LUT P1, RZ, R43, 0x4, RZ, 0xc0, !PT ;  /* 0x000000042bff7812 */ /* 0x000fe4000782c0ff */
[----:B------:R-:W-:Y:S02]  /*2da0*/  LOP3.LUT R33, R83, 0x38, R32, 0xf8, !PT ;  /* 0x0000003853217812 */ /* 0x000fe400078ef820 */
[----:B------:R-:W-:Y:S01]  /*2db0*/  LOP3.LUT R35, R35, R86, RZ, 0x3c, !PT ;  /* 0x0000005623237212 */ /* 0x000fe200078e3cff */
[----:B------:R-:W-:Y:S01]  /*2dc0*/  IMAD R77, R15, 0x60, RZ ;  /* 0x000000600f4d7824 */ /* 0x000fe200078e02ff */
[C---:B------:R-:W-:Y:S01]  /*2dd0*/  SHF.L.U64.HI R69, R14.reuse, 0x6, R15 ;  /* 0x000000060e457819 */ /* 0x040fe2000001020f */
[----:B------:R-:W-:Y:S01]  /*2de0*/  IMAD.SHL.U32 R70, R14, 0x40, RZ ;  /* 0x000000400e467824 */ /* 0x000fe200078e00ff */
[----:B------:R-:W-:Y:S01]  /*2df0*/  SHF.L.U64.HI R71, R56, 0x6, R57 ;  /* 0x0000000638477819 */ /* 0x000fe20000010239 */
[----:B------:R-:W-:Y:S01]  /*2e00*/  IMAD.WIDE.U32 R10, R152, R14, R10 ;  /* 0x0000000e980a7225 */ /* 0x000fe200078e000a */
[----:B------:R-:W-:-:S02]  /*2e10*/  SEL R89, R89, 0xffffffe0, !P1 ;  /* 0xffffffe059597807 */ /* 0x000fc40004800000 */
[----:B------:R-:W-:Y:S01]  /*2e20*/  LOP3.LUT R33, R33, R86, RZ, 0x3c, !PT ;  /* 0x0000005621217212 */ /* 0x000fe200078e3cff */
[----:B------:R-:W-:Y:S01]  /*2e30*/  IMAD.WIDE.U32 R12, R152, R14, R12 ;  /* 0x0000000e980c7225 */ /* 0x000fe200078e000c */
[----:B------:R-:W-:Y:S02]  /*2e40*/  SEL R94, RZ, 0xffffff80, P3 ;  /* 0xffffff80ff5e7807 */ /* 0x000fe40001800000 */
[----:B------:R-:W-:Y:S01]  /*2e50*/  LOP3.LUT R85, R32, 0xfffffff8, RZ, 0xc0, !PT ;  /* 0xfffffff820557812 */ /* 0x000fe200078ec0ff */
[----:B------:R-:W-:Y:S02]  /*2e60*/  IMAD R37, R152, R57, R37 ;  /* 0x0000003998257224 */ /* 0x000fe400078e0225 */
[----:B------:R-:W-:Y:S02]  /*2e70*/  IMAD R41, R57, 0x60, RZ ;  /* 0x0000006039297824 */ /* 0x000fe400078e02ff */
[----:B------:R-:W-:Y:S02]  /*2e80*/  IMAD.SHL.U32 R72, R56, 0x40, RZ ;  /* 0x0000004038487824 */ /* 0x000fe400078e00ff */
[----:B------:R-:W-:-:S04]  /*2e90*/  IMAD.WIDE.U32 R20, R152, R56, R20 ;  /* 0x0000003898147225 */ /* 0x000fc800078e0014 */
[----:B------:R-:W-:Y:S02]  /*2ea0*/  VIADD R44, R22, 0x40 ;  /* 0x00000040162c7836 */ /* 0x000fe40000000000 */
[----:B------:R-:W-:Y:S01]  /*2eb0*/  IMAD.WIDE.U32 R30, R152, R56, R30 ;  /* 0x00000038981e7225 */ /* 0x000fe200078e001e */
[----:B------:R-:W-:-:S03]  /*2ec0*/  LOP3.LUT R94, R95, 0x80, R94, 0xc8, !PT ;  /* 0x000000805f5e7812 */ /* 0x000fc600078ec85e */
[----:B------:R-:W-:-:S04]  /*2ed0*/  IMAD.WIDE.U32 R14, R14, 0x60, RZ ;  /* 0x000000600e0e7825 */ /* 0x000fc800078e00ff */
[----:B------:R-:W-:Y:S01]  /*2ee0*/  IMAD.WIDE.U32 R56, R56, 0x60, RZ ;  /* 0x0000006038387825 */ /* 0x000fe200078e00ff */
[----:B------:R-:W-:Y:S02]  /*2ef0*/  SHF.R.S32.HI R73, RZ, 0x1f, R44 ;  /* 0x0000001fff497819 */ /* 0x000fe4000001142c */
[----:B------:R-:W-:Y:S01]  /*2f00*/  SHF.R.S32.HI R84, RZ, 0x3, R32 ;  /* 0x00000003ff547819 */ /* 0x000fe20000011420 */
[----:B------:R-:W-:Y:S01]  /*2f10*/  VIADD R74, R42, 0x8 ;  /* 0x000000082a4a7836 */ /* 0x000fe20000000000 */
[----:B------:R-:W-:Y:S01]  /*2f20*/  SHF.R.S32.HI R87, RZ, 0x1f, R85 ;  /* 0x0000001fff577819 */ /* 0x000fe20000011455 */
[----:B------:R-:W-:Y:S01]  /*2f30*/  IMAD.SHL.U32 R75, R75, 0x2, RZ ;  /* 0x000000024b4b7824 */ /* 0x000fe200078e00ff */
[----:B------:R-:W-:Y:S01]  /*2f40*/  ISETP.GE.AND P1, PT, R16, UR4, PT ;  /* 0x0000000410007c0c */ /* 0x000fe2000bf26270 */
[----:B------:R-:W-:Y:S01]  /*2f50*/  IMAD.IADD R77, R15, 0x1, R77 ;  /* 0x000000010f4d7824 */ /* 0x000fe200078e024d */
[----:B------:R-:W-:Y:S01]  /*2f60*/  ISETP.GE.AND P2, PT, R0, UR4, PT ;  /* 0x0000000400007c0c */ /* 0x000fe2000bf46270 */
[----:B------:R-:W-:Y:S01]  /*2f70*/  IMAD.IADD R78, R57, 0x1, R41 ;  /* 0x00000001394e7824 */ /* 0x000fe200078e0229 */
[----:B------:R-:W-:Y:S01]  /*2f80*/  LOP3.LUT R95, R95, 0x40, RZ, 0xc0, !PT ;  /* 0x000000405f5f7812 */ /* 0x000fe200078ec0ff */
[----:B------:R-:W-:-:S02]  /*2f90*/  IMAD.IADD R79, R11, 0x1, R39 ;  /* 0x000000010b4f7824 */ /* 0x000fc400078e0227 */
[----:B------:R-:W-:Y:S02]  /*2fa0*/  IMAD.IADD R80, R39, 0x1, R13 ;  /* 0x0000000127507824 */ /* 0x000fe400078e020d */
[----:B------:R-:W-:Y:S02]  /*2fb0*/  IMAD.IADD R81, R21, 0x1, R37 ;  /* 0x0000000115517824 */ /* 0x000fe400078e0225 */
[----:B------:R-:W-:Y:S02]  /*2fc0*/  IMAD.IADD R82, R37, 0x1, R31 ;  /* 0x0000000125527824 */ /* 0x000fe400078e021f */
[----:B------:R-:W-:Y:S02]  /*2fd0*/  IMAD.IADD R88, R38, 0x1, R88 ;  /* 0x0000000126587824 */ /* 0x000fe400078e0258 */
[----:B------:R-:W-:Y:S01]  /*2fe0*/  IMAD.IADD R93, R7, 0x1, R93 ;  /* 0x00000001075d7824 */ /* 0x000fe200078e025d */
[----:B------:R-:W-:Y:S01]  /*2ff0*/  @!P6 BAR.SYNC.DEFER_BLOCKING 0x9, 0x100 ;  /* 0x024400000000eb1d */ /* 0x000fe20000010000 */
[----:B--2---:R-:W-:-:S02]  /*3000*/  IMAD R90, R34, 0x200, R35 ;  /* 0x00000200225a7824 */ /* 0x004fc400078e0223 */
[----:B------:R-:W-:Y:S02]  /*3010*/  IMAD R91, R34, 0x200, R33 ;  /* 0x00000200225b7824 */ /* 0x000fe400078e0221 */
[----:B------:R-:W-:-:S07]  /*3020*/  IMAD.IADD R92, R89, 0x1, R90 ;  /* 0x00000001595c7824 */ /* 0x000fce00078e025a */
.L_x_14546:
        /* <DEDUP_REMOVED lines=26> */
[----:B---3--:R-:W-:Y:S05]  /*31d0*/  @!P3 BRA `(.L_x_14500) ;  /* 0x0000002800b4b947 */ /* 0x008fea0003800000 */
        /* <DEDUP_REMOVED lines=41> */
.L_x_14503:
[----:B------:R-:W-:Y:S05]  /*3470*/  BSYNC B1 ;  /* 0x0000000000017941 */ /* 0x000fea0003800000 */
.L_x_14502:
[----:B0-----:R-:W-:Y:S01]  /*3480*/  VIADD R36, R22, 0x40 ;  /* 0x0000004016247836 */ /* 0x001fe20000000000 */
[----:B------:R-:W-:Y:S01]  /*3490*/  BSSY B1, `(.L_x_14504) ;  /* 0x000001c000017945 */ /* 0x000fe20003800000 */
[----:B------:R-:W-:Y:S01]  /*34a0*/  CS2R R44, SRZ ;  /* 0x00000000002c7805 */ /* 0x000fe2000001ff00 */
[----:B-----5:R-:W-:Y:S01]  /*34b0*/  IMAD.MOV.U32 R98, RZ, RZ, R50 ;  /* 0x000000ffff627224 */ /* 0x020fe200078e0032 */
[----:B------:R-:W-:Y:S02]  /*34c0*/  CS2R R46, SRZ ;  /* 0x00000000002e7805 */ /* 0x000fe4000001ff00 */
[----:B------:R-:W-:Y:S02]  /*34d0*/  ISETP.GE.AND P5, PT, R36, R106, PT ;  /* 0x0000006a2400720c */ /* 0x000fe40003fa6270 */
[----:B------:R-:W-:Y:S01]  /*34e0*/  CS2R R36, SRZ ;  /* 0x0000000000247805 */ /* 0x000fe2000001ff00 */
[----:B------:R-:W-:-:S10]  /*34f0*/  IMAD.MOV.U32 R99, RZ, RZ, R51 ;  /* 0x000000ffff637224 */ /* 0x000fd400078e0033 */
        /* <DEDUP_REMOVED lines=21> */
.L_x_14505:
[----:B------:R-:W-:Y:S05]  /*3650*/  BSYNC B1 ;  /* 0x0000000000017941 */ /* 0x000fea0003800000 */
.L_x_14504:
        /* <DEDUP_REMOVED lines=25> */
[----:B------:R-:W-:Y:S02]  /*37f0*/  IMAD.MOV.U32 R34, RZ, RZ, R46 ;  /* 0x000000ffff227224 */ /* 0x000fe400078e002e */
[----:B------:R-:W-:-:S03]  /*3800*/  IMAD.MOV.U32 R35, RZ, RZ, R47 ;  /* 0x000000ffff237224 */ /* 0x000fc600078e002f */
[----:B------:R-:W-:Y:S02]  /*3810*/  PRMT R100, R32, 0x5410, R34 ;  /* 0x0000541020647816 */ /* 0x000fe40000000022 */
[----:B------:R-:W-:Y:S01]  /*3820*/  PRMT R101, R33, 0x5410, R35 ;  /* 0x0000541021657816 */ /* 0x000fe20000000023 */
[----:B------:R-:W-:Y:S06]  /*3830*/  @!P3 BRA `(.L_x_14506) ;  /* 0x000000000004b947 */ /* 0x000fec0003800000 */
[----:B------:R-:W-:Y:S01]  /*3840*/  BPT.TRAP 0x1 ;  /* 0x000000040000795c */ /* 0x000fe20000300000 */
.L_x_14506:
[----:B------:R-:W-:Y:S01]  /*3850*/  IMAD R96, R18, 0x8, R19 ;  /* 0x0000000812607824 */ /* 0x000fe200078e0213 */
[----:B------:R-:W-:Y:S01]  /*3860*/  SHF.L.U32 R107, R202, 0x1f, RZ ;  /* 0x0000001fca6b7819 */ /* 0x000fe200000006ff */
[----:B------:R-:W-:Y:S03]  /*3870*/  BSSY B1, `(.L_x_14507) ;  /* 0x0000003000017945 */ /* 0x000fe60003800000 */
[----:B------:R-:W0:Y:S02]  /*3880*/  SYNCS.PHASECHK.TRANS64.TRYWAIT P6, [R96+URZ+0x32490], R107 ;  /* 0x0324906b600075a7 */ /* 0x000e2400080c017f */
[----:B0-----:R-:W-:Y:S05]  /*3890*/  @!P6 BRA `(.L_x_14508) ;  /* 0x000001e8002ce947 */ /* 0x001fea0003800000 */
.L_x_14821:
[----:B------:R-:W-:Y:S05]  /*38a0*/  BSYNC B1 ;  /* 0x0000000000017941 */ /* 0x000fea0003800000 */
.L_x_14507:
        /* <DEDUP_REMOVED lines=52> */
.L_x_14514:
[----:B------:R-:W-:Y:S05]  /*3bf0*/  BSYNC B3 ;  /* 0x0000000000037941 */ /* 0x000fea0003800000 */
.L_x_14513:
[----:B--2---:R1:W-:Y:S02]  /*3c00*/  STG.E.128 desc[UR40][R42.64], R32 ;  /* 0x000000202a007986 */ /* 0x0043e4000c101d28 */
.L_x_14512:
[----:B------:R-:W-:Y:S05]  /*3c10*/  BSYNC B2 ;  /* 0x0000000000027941 */ /* 0x000fea0003800000 */
.L_x_14511:
        /* <DEDUP_REMOVED lines=50> */
.L_x_14516:
[----:B------:R-:W-:Y:S05]  /*3f40*/  BSYNC B2 ;  /* 0x0000000000027941 */ /* 0x000fea0003800000 */
.L_x_14515:
[----:B--2---:R2:W-:Y:S02]  /*3f50*/  STG.E.128 desc[UR40][R42.64+0x40], R32 ;  /* 0x000040202a007986 */ /* 0x0045e4000c101d28 */
.L_x_14510:
[----:B------:R-:W-:Y:S05]  /*3f60*/  BSYNC B1 ;  /* 0x0000000000017941 */ /* 0x000fea0003800000 */
.L_x_14509:
        /* <DEDUP_REMOVED lines=53> */
.L_x_14521:
[----:B------:R-:W-:Y:S05]  /*42c0*/  BSYNC B2 ;  /* 0x0000000000027941 */ /* 0x000fea0003800000 */
.L_x_14520:
[----:B--2---:R3:W-:Y:S02]  /*42d0*/  STG.E.128 desc[UR40][R40.64], R32 ;  /* 0x0000002028007986 */ /* 0x0047e4000c101d28 */
.L_x_14519:
[----:B------:R-:W-:Y:S05]  /*42e0*/  BSYNC B1 ;  /* 0x0000000000017941 */ /* 0x000fea0003800000 */
.L_x_14518:
        /* <DEDUP_REMOVED lines=51> */
.L_x_14523:
[----:B------:R-:W-:Y:S05]  /*4620*/  BSYNC B1 ;  /* 0x0000000000017941 */ /* 0x000fea0003800000 */
.L_x_14522:
[----:B--2---:R4:W-:Y:S01]  /*4630*/  STG.E.128 desc[UR40][R40.64+0x40], R32 ;  /* 0x0000402028007986 */ /* 0x0049e2000c101d28 */
[----:B------:R-:W-:Y:S05]  /*4640*/  BRA `(.L_x_14517) ;  /* 0x0000001800047947 */ /* 0x000fea0003800000 */
.L_x_14501:
[----:B------:R-:W-:-:S05]  /*4650*/  VIADD R36, R22, 0x40 ;  /* 0x0000004016247836 */ /* 0x000fca0000000000 */
        /* <DEDUP_REMOVED lines=73> */
.L_x_14524:
        /* <DEDUP_REMOVED lines=9> */
.L_x_14822:
[----:B------:R-:W-:Y:S05]  /*4b80*/  BSYNC B1 ;  /* 0x0000000000017941 */ /* 0x000fea0003800000 */
.L_x_14525:
[----:B------:R-:W-:Y:S01]  /*4b90*/  ISETP.GE.OR P5, PT, R22, R106, P1 ;  /* 0x0000006a1600720c */ /* 0x000fe20000fa6670 */
[----:B------:R-:W-:-:S12]  /*4ba0*/  BSSY B1, `(.L_x_14527) ;  /* 0x0000084000017945 */ /* 0x000fd80003800000 */
[----:B------:R-:W-:Y:S05]  /*4bb0*/  @P5 BRA `(.L_x_14528) ;  /* 0x0000000800085947 */ /* 0x000fea0003800000 */
[----:B------:R-:W3:Y:S01]  /*4bc0*/  LDL R50, [R1+0x34] ;  /* 0x0000340001327983 */ /* 0x000ee20000100800 */
[----:B------:R-:W-:Y:S01]  /*4bd0*/  SHF.R.S32.HI R48, RZ, 0x1f, R22 ;  /* 0x0000001fff307819 */ /* 0x000fe20000011416 */
[----:B--2---:R-:W-:-:S04]  /*4be0*/  IMAD.WIDE.U32 R104, R22, R102, R100 ;  /* 0x0000006616687225 */ /* 0x004fc800078e0064 */
[----:B------:R-:W-:-:S04]  /*4bf0*/  IMAD R48, R48, R102, RZ ;  /* 0x0000006630307224 */ /* 0x000fc800078e02ff */
[----:B------:R-:W-:Y:S01]  /*4c00*/  IMAD R49, R22, R103, R48 ;  /* 0x0000006716317224 */ /* 0x000fe200078e0230 */
[----:B------:R-:W-:-:S03]  /*4c10*/  SEL R48, R75, R110, !P0 ;  /* 0x0000006e4b307207 */ /* 0x000fc60004000000 */
[----:B------:R-:W-:Y:S01]  /*4c20*/  IMAD.IADD R114, R49, 0x1, R105 ;  /* 0x0000000131727824 */ /* 0x000fe200078e0269 */
[----:B------:R-:W-:-:S04]  /*4c30*/  SHF.R.S32.HI R49, RZ, 0x1f, R48 ;  /* 0x0000001fff317819 */ /* 0x000fc80000011430 */
[----:B------:R-:W-:-:S04]  /*4c40*/  LEA.HI R49, R49, R48, RZ, 0x4 ;  /* 0x0000003031317211 */ /* 0x000fc800078f20ff */
[----:B------:R-:W-:-:S05]  /*4c50*/  LEA.HI.SX32 R49, R49, R84, 0x1c ;  /* 0x0000005431317211 */ /* 0x000fca00078fe2ff */
[----:B------:R-:W-:-:S05]  /*4c60*/  IMAD.SHL.U32 R111, R49, 0x8, RZ ;  /* 0x00000008316f7824 */ /* 0x000fca00078e00ff */
[----:B------:R-:W-:-:S04]  /*4c70*/  LOP3.LUT R49, R83, 0x38, R111, 0xf8, !PT ;  /* 0x0000003853317812 */ /* 0x000fc800078ef86f */
[----:B------:R-:W-:Y:S01]  /*4c80*/  LOP3.LUT R49, R49, R86, RZ, 0x3c, !PT ;  /* 0x0000005631317212 */ /* 0x000fe200078e3cff */
[----:B------:R-:W-:-:S04]  /*4c90*/  IMAD R48, R18, 0x1800, R91 ;  /* 0x0000180012307824 */ /* 0x000fc800078e025b */
[----:B------:R-:W-:Y:S01]  /*4ca0*/  IMAD R48, R48, 0x2, R19 ;  /* 0x0000000230307824 */ /* 0x000fe200078e0213 */
[----:B------:R-:W-:Y:S01]  /*4cb0*/  IADD3 R109, P5, P6, R4, R104, R85 ;  /* 0x00000068046d7210 */ /* 0x000fe20007ebe055 */
[----:B------:R-:W-:Y:S03]  /*4cc0*/  BSSY B2, `(.L_x_14529) ;  /* 0x0000065000027945 */ /* 0x000fe60003800000 */
[----:B------:R-:W-:Y:S01]  /*4cd0*/  IADD3.X R112, R61, R114, R87, P5, P6 ;  /* 0x000000723d707210 */ /* 0x000fe20002fec457 */
[----:B---3--:R-:W-:-:S04]  /*4ce0*/  IMAD R49, R50, 0x200, R49 ;  /* 0x0000020032317824 */ /* 0x008fc800078e0231 */
        /* <DEDUP_REMOVED lines=8> */
[----:B------:R-:W-:Y:S02]  /*4d70*/  PRMT R117, R118, 0x5410, R117 ;  /* 0x0000541076757816 */ /* 0x000fe40000000075 */
[----:B------:R-:W-:Y:S01]  /*4d80*/  PRMT R113, R116, 0x5410, R113 ;  /* 0x0000541074717816 */ /* 0x000fe20000000071 */
[----:B-1----:R-:W-:Y:S01]  /*4d90*/  IMAD.U32 R116, R49, 0x10000, RZ ;  /* 0x0001000031747824 */ /* 0x002fe200078e00ff */
[C---:B------:R-:W-:Y:S01]  /*4da0*/  LOP3.LUT R130, R117.reuse, 0xffff0000, RZ, 0xc0, !PT ;  /* 0xffff000075827812 */ /* 0x040fe200078ec0ff */
[----:B------:R-:W-:Y:S01]  /*4db0*/  IMAD.U32 R119, R117, 0x10000, RZ ;  /* 0x0001000075777824 */ /* 0x000fe200078e00ff */
[----:B------:R-:W-:Y:S01]  /*4dc0*/  LOP3.LUT R53, R53, 0xffff0000, RZ, 0xc0, !PT ;  /* 0xffff000035357812 */ /* 0x000fe200078ec0ff */
[----:B------:R-:W-:Y:S01]  /*4dd0*/  IMAD.U32 R118, R113, 0x10000, RZ ;  /* 0x0001000071767824 */ /* 0x000fe200078e00ff */
[----:B------:R-:W-:Y:S01]  /*4de0*/  LOP3.LUT R49, R49, 0xffff0000, RZ, 0xc0, !PT ;  /* 0xffff000031317812 */ /* 0x000fe200078ec0ff */
[CC--:B------:R-:W-:Y:S01]  /*4df0*/  FMUL.FTZ R129, R115.reuse, R119.reuse ;  /* 0x0000007773817220 */ /* 0x0c0fe20000410000 */
[----:B------:R-:W-:Y:S01]  /*4e00*/  SHF.R.U32.HI R117, RZ, 0x10, R35 ;  /* 0x00000010ff757819 */ /* 0x000fe20000011623 */
[----:B------:R-:W-:Y:S01]  /*4e10*/  FMUL.FTZ R120, R115, R118 ;  /* 0x0000007673787220 */ /* 0x000fe20000410000 */
[----:B------:R-:W-:Y:S01]  /*4e20*/  FMUL.FTZ R132, R53, R130 ;  /* 0x0000008235847220 */ /* 0x000fe20000410000 */
[C---:B------:R-:W-:Y:S01]  /*4e30*/  FFMA.FTZ R118, R116.reuse, R118, -R129 ;  /* 0x0000007674767223 */ /* 0x040fe20000010881 */
[----:B------:R-:W-:Y:S01]  /*4e40*/  PRMT R117, R131, 0x5410, R117 ;  /* 0x0000541083757816 */ /* 0x000fe20000000075 */
[----:B------:R-:W-:Y:S01]  /*4e50*/  FFMA.FTZ R116, R116, R119, R120 ;  /* 0x0000007774747223 */ /* 0x000fe20000010078 */
[----:B------:R-:W-:Y:S01]  /*4e60*/  LOP3.LUT R120, R113, 0xffff0000, RZ, 0xc0, !PT ;  /* 0xffff000071787812 */ /* 0x000fe200078ec0ff */
[----:B------:R-:W-:Y:S01]  /*4e70*/  IMAD.U32 R115, R55, 0x10000, RZ ;  /* 0x0001000037737824 */ /* 0x000fe200078e00ff */
[----:B------:R-:W-:-:S02]  /*4e80*/  SHF.R.U32.HI R119, RZ, 0x10, R39 ;  /* 0x00000010ff777819 */ /* 0x000fc40000011627 */
[----:B------:R-:W-:Y:S01]  /*4e90*/  SHF.R.U64 R32, R32, 0x10, R33 ;  /* 0x0000001020207819 */ /* 0x000fe20000001221 */
[-C--:B------:R-:W-:Y:S01]  /*4ea0*/  FMUL.FTZ R113, R53, R120.reuse ;  /* 0x0000007835717220 */ /* 0x080fe20000410000 */
[----:B------:R-:W-:Y:S01]  /*4eb0*/  PRMT R119, R134, 0x5410, R119 ;  /* 0x0000541086777816 */ /* 0x000fe20000000077 */
[----:B------:R-:W-:Y:S01]  /*4ec0*/  FFMA.FTZ R53, R49, R120, -R132 ;  /* 0x0000007831357223 */ /* 0x000fe20000010884 */
[----:B------:R-:W-:Y:S02]  /*4ed0*/  IMAD.U32 R120, R117, 0x10000, RZ ;  /* 0x0001000075787824 */ /* 0x000fe400078e00ff */
[----:B------:R-:W-:Y:S01]  /*4ee0*/  FFMA.FTZ R49, R49, R130, R113 ;  /* 0x0000008231317223 */ /* 0x000fe20000010071 */
[----:B------:R-:W-:Y:S01]  /*4ef0*/  IMAD.U32 R113, R51, 0x10000, RZ ;  /* 0x0001000033717824 */ /* 0x000fe200078e00ff */
[----:B------:R-:W-:Y:S01]  /*4f00*/  SHF.R.U64 R37, R36, 0x10, R37 ;  /* 0x0000001024257819 */ /* 0x000fe20000001225 */
[----:B------:R-:W-:Y:S02]  /*4f10*/  IMAD.U32 R130, R119, 0x10000, RZ ;  /* 0x0001000077827824 */ /* 0x000fe400078e00ff */
[----:B------:R-:W-:Y:S01]  /*4f20*/  FMUL.FTZ R129, R115, R120 ;  /* 0x0000007873817220 */ /* 0x000fe20000410000 */
[----:B------:R-:W-:Y:S01]  /*4f30*/  LOP3.LUT R119, R119, 0xffff0000, RZ, 0xc0, !PT ;  /* 0xffff000077777812 */ /* 0x000fe200078ec0ff */
[----:B------:R-:W-:-:S02]  /*4f40*/  IMAD.U32 R36, R52, 0x10000, RZ ;  /* 0x0001000034247824 */ /* 0x000fc400078e00ff */
[----:B------:R-:W-:Y:S01]  /*4f50*/  FMUL.FTZ R132, R115, R130 ;  /* 0x0000008273847220 */ /* 0x000fe20000410000 */
[----:B------:R-:W-:Y:S01]  /*4f60*/  PRMT R37, R135, 0x5410, R37 ;  /* 0x0000541087257816 */ /* 0x000fe20000000025 */
[----:B------:R-:W-:Y:S01]  /*4f70*/  IMAD.U32 R33, R48, 0x10000, RZ ;  /* 0x0001000030217824 */ /* 0x000fe200078e00ff */
[----:B------:R-:W-:Y:S01]  /*4f80*/  LOP3.LUT R51, R51, 0xffff0000, RZ, 0xc0, !PT ;  /* 0xffff000033337812 */ /* 0x000fe200078ec0ff */
[----:B------:R-:W-:Y:S01]  /*4f90*/  FFMA.FTZ R115, R113, R120, -R132 ;  /* 0x0000007871737223 */ /* 0x000fe20000010884 */
[----:B------:R-:W-:Y:S01]  /*4fa0*/  LOP3.LUT R120, R55, 0xffff0000, RZ, 0xc0, !PT ;  /* 0xffff000037787812 */ /* 0x000fe200078ec0ff */
[----:B------:R-:W-:Y:S01]  /*4fb0*/  FFMA.FTZ R113, R113, R130, R129 ;  /* 0x0000008271717223 */ /* 0x000fe20000010081 */
[----:B------:R-:W-:Y:S02]  /*4fc0*/  PRMT R55, R122, 0x5432, R32 ;  /* 0x000054327a377816 */ /* 0x000fe40000000020 */
[----:B------:R-:W-:Y:S01]  /*4fd0*/  LOP3.LUT R32, R117, 0xffff0000, RZ, 0xc0, !PT ;  /* 0xffff000075207812 */ /* 0x000fe200078ec0ff */
[----:B------:R-:W-:Y:S01]  /*4fe0*/  FMUL.FTZ R130, R120, R119 ;  /* 0x0000007778827220 */ /* 0x000fe20000410000 */
[----:B------:R-:W-:Y:S01]  /*4ff0*/  IMAD.U32 R117, R37, 0x10000, RZ ;  /* 0x0001000025757824 */ /* 0x000fe200078e00ff */
[----:B------:R-:W-:-:S02]  /*5000*/  LOP3.LUT R52, R52, 0xffff0000, RZ, 0xc0, !PT ;  /* 0xffff000034347812 */ /* 0x000fc400078ec0ff */
[-C--:B------:R-:W-:Y:S01]  /*5010*/  FMUL.FTZ R120, R120, R32.reuse ;  /* 0x0000002078787220 */ /* 0x080fe20000410000 */
[----:B------:R-:W-:Y:S01]  /*5020*/  FFMA.FTZ R32, R51, R32, -R130 ;  /* 0x0000002033207223 */ /* 0x000fe20000010882 */
[----:B------:R-:W-:Y:S01]  /*5030*/  LOP3.LUT R37, R37, 0xffff0000, RZ, 0xc0, !PT ;  /* 0xffff000025257812 */ /* 0x000fe200078ec0ff */
[----:B------:R-:W-:Y:S01]  /*5040*/  FMUL.FTZ R130, R36, R117 ;  /* 0x0000007524827220 */ /* 0x000fe20000410000 */
[----:B------:R-:W-:Y:S01]  /*5050*/  FFMA.FTZ R120, R51, R119, R120 ;  /* 0x0000007733787223 */ /* 0x000fe20000010078 */
[----:B------:R-:W-:Y:S01]  /*5060*/  IMAD.U32 R51, R55, 0x10000, RZ ;  /* 0x0001000037337824 */ /* 0x000fe200078e00ff */
[----:B------:R-:W-:Y:S01]  /*5070*/  SHF.R.U64 R39, R38, 0x10, R39 ;  /* 0x0000001026277819 */ /* 0x000fe20000001227 */
[----:B------:R-:W-:Y:S01]  /*5080*/  IMAD.U32 R38, R54, 0x10000, RZ ;  /* 0x0001000036267824 */ /* 0x000fe200078e00ff */
[----:B------:R-:W-:Y:S01]  /*5090*/  SHF.R.U64 R34, R34, 0x10, R35 ;  /* 0x0000001022227819 */ /* 0x000fe20000001223 */
[-C--:B------:R-:W-:Y:S01]  /*50a0*/  FMUL.FTZ R132, R36, R51.reuse ;  /* 0x0000003324847220 */ /* 0x080fe20000410000 */
[----:B------:R-:W-:Y:S01]  /*50b0*/  LOP3.LUT R48, R48, 0xffff0000, RZ, 0xc0, !PT ;  /* 0xffff000030307812 */ /* 0x000fe200078ec0ff */
[----:B------:R-:W-:Y:S01]  /*50c0*/  FFMA.FTZ R36, R33, R51, -R130 ;  /* 0x0000003321247223 */ /* 0x000fe20000010882 */
[----:B------:R-:W-:Y:S01]  /*50d0*/  LOP3.LUT R55, R55, 0xffff0000, RZ, 0xc0, !PT ;  /* 0xffff000037377812 */ /* 0x000fe200078ec0ff */
[C---:B------:R-:W-:Y:S01]  /*50e0*/  FMUL.FTZ R51, R52.reuse, R37 ;  /* 0x0000002534337220 */ /* 0x040fe20000410000 */
[----:B------:R-:W-:Y:S01]  /*50f0*/  PRMT R39, R133, 0x5410, R39 ;  /* 0x0000541085277816 */ /* 0x000fe20000000027 */
[----:B------:R-:W-:Y:S01]  /*5100*/  FFMA.FTZ R33, R33, R117, R132 ;  /* 0x0000007521217223 */ /* 0x000fe20000010084 */
[----:B------:R-:W-:Y:S01]  /*5110*/  PRMT R34, R121, 0x5432, R34 ;  /* 0x0000543279227816 */ /* 0x000fe20000000022 */
[-C--:B------:R-:W-:Y:S01]  /*5120*/  FMUL.FTZ R119, R52, R55.reuse ;  /* 0x0000003734777220 */ /* 0x080fe20000410000 */
[----:B------:R-:W-:Y:S01]  /*5130*/  FFMA.FTZ R51, R48, R55, -R51 ;  /* 0x0000003730337223 */ /* 0x000fe20000010833 */
[----:B------:R-:W-:Y:S01]  /*5140*/  LOP3.LUT R54, R54, 0xffff0000, RZ, 0xc0, !PT ;  /* 0xffff000036367812 */ /* 0x000fe200078ec0ff */
[C---:B------:R-:W-:Y:S01]  /*5150*/  IMAD.U32 R55, R39.reuse, 0x10000, RZ ;  /* 0x0001000027377824 */ /* 0x040fe200078e00ff */
[----:B------:R-:W-:Y:S01]  /*5160*/  LOP3.LUT R117, R39, 0xffff0000, RZ, 0xc0, !PT ;  /* 0xffff000027757812 */ /* 0x000fe200078ec0ff */
[C---:B------:R-:W-:Y:S01]  /*5170*/  IMAD.U32 R52, R34.reuse, 0x10000, RZ ;  /* 0x0001000022347824 */ /* 0x040fe200078e00ff */
[----:B------:R-:W-:Y:S01]  /*5180*/  LOP3.LUT R39, R34, 0xffff0000, RZ, 0xc0, !PT ;  /* 0xffff000022277812 */ /* 0x000fe200078ec0ff */
[----:B------:R-:W-:-:S02]  /*5190*/  IMAD.U32 R35, R50, 0x10000, RZ ;  /* 0x0001000032237824 */ /* 0x000fc400078e00ff */
[----:B------:R-:W-:Y:S01]  /*51a0*/  FFMA.FTZ R48, R48, R37, R119 ;  /* 0x0000002530307223 */ /* 0x000fe20000010077 */
[----:B------:R-:W-:Y:S01]  /*51b0*/  FMUL.FTZ R34, R38, R55 ;  /* 0x0000003726227220 */ /* 0x000fe20000410000 */
[----:B------:R-:W-:Y:S01]  /*51c0*/  LOP3.LUT R50, R50, 0xffff0000, RZ, 0xc0, !PT ;  /* 0xffff000032327812 */ /* 0x000fe200078ec0ff */
[----:B------:R-:W-:Y:S01]  /*51d0*/  FMUL.FTZ R37, R54, R117 ;  /* 0x0000007536257220 */ /* 0x000fe20000410000 */
[-C--:B------:R-:W-:Y:S01]  /*51e0*/  FMUL.FTZ R38, R38, R52.reuse ;  /* 0x0000003426267220 */ /* 0x080fe20000410000 */
[----:B------:R-:W-:Y:S01]  /*51f0*/  FMUL.FTZ R54, R54, R39 ;  /* 0x0000002736367220 */ /* 0x000fe20000410000 */
[----:B------:R-:W-:Y:S01]  /*5200*/  FFMA.FTZ R34, R35, R52, -R34 ;  /* 0x0000003423227223 */ /* 0x000fe20000010822 */
[----:B------:R-:W-:Y:S01]  /*5210*/  F2FP.BF16.F32.PACK_AB R53, R53, R118 ;  /* 0x000000763535723e */ /* 0x000fe200000010ff */
[----:B------:R-:W-:Y:S01]  /*5220*/  FFMA.FTZ R38, R35, R55, R38 ;  /* 0x0000003723267223 */ /* 0x000fe20000010026 */
[----:B------:R-:W-:Y:S01]  /*5230*/  F2FP.BF16.F32.PACK_AB R52, R51, R36 ;  /* 0x000000243334723e */ /* 0x000fe200000010ff */
[C---:B------:R-:W-:Y:S01]  /*5240*/  FFMA.FTZ R37, R50.reuse, R39, -R37 ;  /* 0x0000002732257223 */ /* 0x040fe20000010825 */
[----:B------:R-:W-:Y:S01]  /*5250*/  FFMA.FTZ R117, R50, R117, R54 ;  /* 0x0000007532757223 */ /* 0x000fe20000010036 */
[----:B------:R-:W-:-:S02]  /*5260*/  F2FP.BF16.F32.PACK_AB R32, R32, R115 ;  /* 0x000000732020723e */ /* 0x000fc400000010ff */
        /* <DEDUP_REMOVED lines=10> */
.L_x_14530:
[----:B------:R-:W-:Y:S05]  /*5310*/  BSYNC B2 ;  /* 0x0000000000027941 */ /* 0x000fea0003800000 */
.L_x_14529:
        /* <DEDUP_REMOVED lines=12> */
.L_x_14528:
[----:B------:R-:W-:Y:S05]  /*53e0*/  BSYNC B1 ;  /* 0x0000000000017941 */ /* 0x000fea0003800000 */
.L_x_14527:
[----:B-1----:R-:W-:Y:S02]  /*53f0*/  VIADD R33, R22, 0x40 ;  /* 0x0000004016217836 */ /* 0x002fe40000000000 */
[-C--:B--2---:R-:W-:Y:S02]  /*5400*/  IMAD R32, R73, R102.reuse, RZ ;  /* 0x0000006649207224 */ /* 0x084fe400078e02ff */
[C---:B------:R-:W-:Y:S01]  /*5410*/  IMAD.WIDE.U32 R100, R33.reuse, R102, R100 ;  /* 0x0000006621647225 */ /* 0x040fe200078e0064 */
[----:B------:R-:W-:-:S03]  /*5420*/  ISETP.GE.OR P5, PT, R33, R106, P1 ;  /* 0x0000006a2100720c */ /* 0x000fc60000fa6670 */
[----:B------:R-:W-:-:S10]  /*5430*/  IMAD R103, R33, R103, R32 ;  /* 0x0000006721677224 */ /* 0x000fd400078e0220 */
[----:B------:R-:W-:Y:S05]  /*5440*/  @P5 BRA `(.L_x_14517) ;  /* 0x0000000800845947 */ /* 0x000fea0003800000 */
[----:B------:R-:W2:Y:S01]  /*5450*/  LDL R34, [R1+0x38] ;  /* 0x0000380001227983 */ /* 0x000ea20000100800 */
[----:B------:R-:W-:Y:S01]  /*5460*/  IMAD.IADD R50, R101, 0x1, R103 ;  /* 0x0000000165327824 */ /* 0x000fe200078e0267 */
[----:B------:R-:W-:Y:S01]  /*5470*/  IADD3 R32, P5, P6, R4, R100, R85 ;  /* 0x0000006404207210 */ /* 0x000fe20007ebe055 */
[C---:B------:R-:W-:Y:S01]  /*5480*/  VIADD R35, R22.reuse, 0x40 ;  /* 0x0000004016237836 */ /* 0x040fe20000000000 */
[----:B------:R-:W-:Y:S01]  /*5490*/  SEL R110, R75, R110, !P0 ;  /* 0x0000006e4b6e7207 */ /* 0x000fe20004000000 */
[----:B------:R-:W-:Y:S01]  /*54a0*/  VIADD R36, R22, 0x40 ;  /* 0x0000004016247836 */ /* 0x000fe20000000000 */
[----:B------:R-:W-:Y:S01]  /*54b0*/  IADD3.X R33, R61, R50, R87, P5, P6 ;  /* 0x000000323d217210 */ /* 0x000fe20002fec457 */
[----:B------:R-:W-:Y:S01]  /*54c0*/  IMAD.SHL.U32 R35, R35, 0x40, RZ ;  /* 0x0000004023237824 */ /* 0x000fe200078e00ff */
[----:B------:R-:W-:Y:S01]  /*54d0*/  LEA R48, P5, R32, R98, 0x1 ;  /* 0x0000006220307211 */ /* 0x000fe200078a08ff */
[----:B------:R-:W-:Y:S01]  /*54e0*/  IMAD.SHL.U32 R36, R36, 0x40, RZ ;  /* 0x0000004024247824 */ /* 0x000fe200078e00ff */
[----:B------:R-:W-:Y:S02]  /*54f0*/  BSSY B1, `(.L_x_14531) ;  /* 0x0000071000017945 */ /* 0x000fe40003800000 */
[----:B------:R-:W-:-:S02]  /*5500*/  LEA.HI.X R49, R32, R99, R33, 0x1, P5 ;  /* 0x0000006320317211 */ /* 0x000fc400028f0c21 */
[----:B------:R-:W-:Y:S02]  /*5510*/  SHF.R.S32.HI R33, RZ, 0x1f, R110 ;  /* 0x0000001fff217819 */ /* 0x000fe4000001146e */
[----:B------:R-:W-:Y:S02]  /*5520*/  LOP3.LUT R35, R35, 0x1c0, RZ, 0xc0, !PT ;  /* 0x000001c023237812 */ /* 0x000fe400078ec0ff */
[----:B------:R-:W-:Y:S02]  /*5530*/  LEA.HI R33, R33, R110, RZ, 0x4 ;  /* 0x0000006e21217211 */ /* 0x000fe400078f20ff */
[----:B------:R-:W-:Y:S02]  /*5540*/  LOP3.LUT R36, R36, 0x1c0, RZ, 0xc0, !PT ;  /* 0x000001c024247812 */ /* 0x000fe400078ec0ff */
[----:B------:R-:W-:Y:S02]  /*5550*/  LEA.HI.SX32 R33, R33, R84, 0x1c ;  /* 0x0000005421217211 */ /* 0x000fe400078fe2ff */
[----:B------:R-:W-:-:S03]  /*5560*/  SHF.R.U32.HI R35, RZ, 0x3, R35 ;  /* 0x00000003ff237819 */ /* 0x000fc60000011623 */
[----:B------:R-:W-:-:S05]  /*5570*/  IMAD.SHL.U32 R51, R33, 0x8, RZ ;  /* 0x0000000821337824 */ /* 0x000fca00078e00ff */
[----:B------:R-:W-:-:S04]  /*5580*/  LOP3.LUT R32, R36, 0x38, R51, 0xf8, !PT ;  /* 0x0000003824207812 */ /* 0x000fc800078ef833 */
[----:B------:R-:W-:-:S05]  /*5590*/  LOP3.LUT R32, R32, R35, RZ, 0x3c, !PT ;  /* 0x0000002320207212 */ /* 0x000fca00078e3cff */
[----:B--2---:R-:W-:Y:S02]  /*55a0*/  IMAD.IADD R33, R34, 0x1, R32 ;  /* 0x0000000122217824 */ /* 0x004fe400078e0220 */
        /* <DEDUP_REMOVED lines=101> */
.L_x_14532:
[----:B------:R-:W-:Y:S05]  /*5c00*/  BSYNC B1 ;  /* 0x0000000000017941 */ /* 0x000fea0003800000 */
.L_x_14531:
        /* <DEDUP_REMOVED lines=10> */
.L_x_14500:
[----:B------:R-:W-:-:S06]  /*5cb0*/  UISETP.NE.AND UP0, UPT, UR37, 0x3, UPT ;  /* 0x000000032500788c */ /* 0x000fcc000bf05270 */
[----:B------:R-:W-:-:S13]  /*5cc0*/  PLOP3.LUT P3, PT, PT, PT, UP0, 0x80, 0x0 ;  /* 0x000000000000781c */ /* 0x000fda0003f6f008 */
[----:B------:R-:W-:Y:S05]  /*5cd0*/  @!P3 BRA `(.L_x_14533) ;  /* 0x000000000004b947 */ /* 0x000fea0003800000 */
[----:B------:R-:W-:Y:S01]  /*5ce0*/  BPT.TRAP 0x1 ;  /* 0x000000040000795c */ /* 0x000fe20000300000 */
.L_x_14533:
[----:B------:R-:W-:Y:S01]  /*5cf0*/  IMAD R96, R18, 0x8, R19 ;  /* 0x0000000812607824 */ /* 0x000fe200078e0213 */
[----:B------:R-:W-:Y:S01]  /*5d00*/  SHF.L.U32 R107, R202, 0x1f, RZ ;  /* 0x0000001fca6b7819 */ /* 0x000fe200000006ff */
[----:B------:R-:W-:Y:S01]  /*5d10*/  IMAD R106, R27, -0x60, R24 ;  /* 0xffffffa01b6a7824 */ /* 0x000fe200078e0218 */
[----:B------:R-:W-:Y:S02]  /*5d20*/  BSSY B1, `(.L_x_14534) ;  /* 0x0000004000017945 */ /* 0x000fe40003800000 */
[----:B------:R-:W0:Y:S02]  /*5d30*/  SYNCS.PHASECHK.TRANS64.TRYWAIT P4, [R96+URZ+0x32490], R107 ;  /* 0x0324906b600075a7 */ /* 0x000e24000808017f */
[----:B------:R-:W-:Y:S01]  /*5d40*/  VIMNMX R106, R106, 0x60, PT ;  /* 0x000000606a6a7848 */ /* 0x000fe20003fe0100 */
[----:B0-----:R-:W-:Y:S06]  /*5d50*/  @!P4 BRA `(.L_x_14535) ;  /* 0x000001c40024c947 */ /* 0x001fec0003800000 */
.L_x_14823:
[----:B------:R-:W-:Y:S05]  /*5d60*/  BSYNC B1 ;  /* 0x0000000000017941 */ /* 0x000fea0003800000 */
.L_x_14534:
[CC--:B------:R-:W-:Y:S01]  /*5d70*/  ISETP.GE.AND P5, PT, R22.reuse, R106.reuse, PT ;  /* 0x0000006a1600720c */ /* 0x0c0fe20003fa6270 */
[----:B------:R-:W-:Y:S01]  /*5d80*/  VIADD R32, R22, 0x40 ;  /* 0x0000004016207836 */ /* 0x000fe20000000000 */
[----:B------:R-:W-:Y:S04]  /*5d90*/  BSSY B1, `(.L_x_14536) ;  /* 0x0000007000017945 */ /* 0x000fe80003800000 */
[----:B------:R-:W-:-:S07]  /*5da0*/  ISETP.GE.AND P4, PT, R32, R106, PT ;  /* 0x0000006a2000720c */ /* 0x000fce0003f86270 */
[----:B------:R-:W-:Y:S06]  /*5db0*/  @P5 BRA `(.L_x_14537) ;  /* 0x0000000000105947 */ /* 0x000fec0003800000 */
[----:B------:R-:W1:Y:S04]  /*5dc0*/  @!P1 LDS.128 R32, [R104] ;  /* 0x0000000068209984 */ /* 0x000e680000000c00 */
[----:B------:R-:W2:Y:S04]  /*5dd0*/  @!P2 LDS.128 R36, [R103] ;  /* 0x000000006724a984 */ /* 0x000ea80000000c00 */
[----:B-1----:R1:W-:Y:S04]  /*5de0*/  @!P1 STG.E.128 desc[UR40][R42.64], R32 ;  /* 0x000000202a009986 */ /* 0x0023e8000c101d28 */
[----:B--2---:R1:W-:Y:S02]  /*5df0*/  @!P2 STG.E.128 desc[UR40][R42.64+0x40], R36 ;  /* 0x000040242a00a986 */ /* 0x0043e4000c101d28 */
.L_x_14537:
[----:B------:R-:W-:Y:S05]  /*5e00*/  BSYNC B1 ;  /* 0x0000000000017941 */ /* 0x000fea0003800000 */
.L_x_14536:
[----:B------:R-:W-:Y:S05]  /*5e10*/  @P4 BRA `(.L_x_14517) ;  /* 0x0000000000104947 */ /* 0x000fea0003800000 */
[----:B-1----:R-:W1:Y:S04]  /*5e20*/  @!P1 LDS.128 R32, [R104+0x2000] ;  /* 0x0020000068209984 */ /* 0x002e680000000c00 */
[----:B------:R-:W2:Y:S04]  /*5e30*/  @!P2 LDS.128 R36, [R103+0x2000] ;  /* 0x002000006724a984 */ /* 0x000ea80000000c00 */
[----:B-1----:R1:W-:Y:S04]  /*5e40*/  @!P1 STG.E.128 desc[UR40][R40.64], R32 ;  /* 0x0000002028009986 */ /* 0x0023e8000c101d28 */
[----:B--2---:R1:W-:Y:S02]  /*5e50*/  @!P2 STG.E.128 desc[UR40][R40.64+0x40], R36 ;  /* 0x000040242800a986 */ /* 0x0043e4000c101d28 */
.L_x_14517:
[----:B------:R-:W-:Y:S05]  /*5e60*/  BSYNC B0 ;  /* 0x0000000000007941 */ /* 0x000fea0003800000 */
.L_x_14499:
        /* <DEDUP_REMOVED lines=17> */
.L_x_14539:
[----:B------:R-:W-:Y:S05]  /*5f80*/  BSYNC B0 ;  /* 0x0000000000007941 */ /* 0x000fea0003800000 */
.L_x_14538:
[----:B------:R-:W2:Y:S01]  /*5f90*/  SYNCS.PHASECHK.TRANS64.TRYWAIT P3, [R96+URZ+0x324b0], R107 ;  /* 0x0324b06b600075a7 */ /* 0x000ea2000806017f */
[----:B------:R-:W-:Y:S01]  /*5fa0*/  ULDC UR38, c[0x0][0x320] ;  /* 0x0000c80000267ab9 */ /* 0x000fe20000000800 */
[----:B------:R-:W-:Y:S01]  /*5fb0*/  ULDC.64 UR46, c[0x0][0x328] ;  /* 0x0000ca00002e7ab9 */ /* 0x000fe20000000a00 */
[----:B------:R-:W-:Y:S01]  /*5fc0*/  ULDC.64 UR44, c[0x0][0x318] ;  /* 0x0000c600002c7ab9 */ /* 0x000fe20000000a00 */
[----:B------:R-:W-:Y:S01]  /*5fd0*/  BSSY B0, `(.L_x_14540) ;  /* 0x0000003000007945 */ /* 0x000fe20003800000 */
[----:B-1----:R-:W-:-:S03]  /*5fe0*/  IMAD R32, R18, 0x6000, R90 ;  /* 0x0000600012207824 */ /* 0x002fc600078e025a */
[----:B--2---:R-:W-:Y:S05]  /*5ff0*/  @!P3 BRA `(.L_x_14541) ;  /* 0x000001c00090b947 */ /* 0x004fea0003800000 */
.L_x_14824:
[----:B------:R-:W-:Y:S05]  /*6000*/  BSYNC B0 ;  /* 0x0000000000007941 */ /* 0x000fea0003800000 */
.L_x_14540:
        /* <DEDUP_REMOVED lines=39> */
.L_x_14543:
[----:B------:R-:W-:Y:S05]  /*6280*/  BSYNC B0 ;  /* 0x0000000000007941 */ /* 0x000fea0003800000 */
.L_x_14542:
[----:B--2---:R-:W-:Y:S01]  /*6290*/  VIADD R32, R22, 0x40 ;  /* 0x0000004016207836 */ /* 0x004fe20000000000 */
[----:B------:R-:W-:Y:S04]  /*62a0*/  BSSY B0, `(.L_x_14544) ;  /* 0x0000025000007945 */ /* 0x000fe80003800000 */
[----:B------:R-:W-:-:S13]  /*62b0*/  ISETP.GE.AND P3, PT, R32, R106, PT ;  /* 0x0000006a2000720c */ /* 0x000fda0003f66270 */
[----:B------:R-:W-:Y:S05]  /*62c0*/  @P3 BRA `(.L_x_14545) ;  /* 0x0000000000883947 */ /* 0x000fea0003800000 */
[----:B------:R-:W-:Y:S01]  /*62d0*/  IADD3 R35, P3, R36, 0x40, RZ ;  /* 0x0000004024237810 */ /* 0x000fe20007f7e0ff */
        /* <DEDUP_REMOVED lines=33> */
.L_x_14545:
[----:B------:R-:W-:Y:S05]  /*64f0*/  BSYNC B0 ;  /* 0x0000000000007941 */ /* 0x000fea0003800000 */
.L_x_14544:
[----:B------:R-:W-:Y:S01]  /*6500*/  @!PT LDS RZ, [RZ] ;  /* 0x00000000fffff984 */ /* 0x000fe20000000800 */
[----:B------:R-:W-:Y:S01]  /*6510*/  @!PT LDS RZ, [RZ] ;  /* 0x00000000fffff984 */ /* 0x000fe20000000800 */
[----:B------:R-:W-:Y:S01]  /*6520*/  @!PT LDS RZ, [RZ] ;  /* 0x00000000fffff984 */ /* 0x000fe20000000800 */
[----:B------:R-:W-:Y:S01]  /*6530*/  @!PT LDS RZ, [RZ] ;  /* 0x00000000fffff984 */ /* 0x000fe20000000800 */
[----:B------:R3:W-:Y:S06]  /*6540*/  MEMBAR.ALL.CTA ;  /* 0x0000000000007992 */ /* 0x0007ec0000008000 */
[----:B---3--:R-:W3:Y:S02]  /*6550*/  FENCE.VIEW.ASYNC.S ;  /* 0x00000000000073c6 */ /* 0x008ee40000000000 */
[----:B---3--:R3:W-:Y:S01]  /*6560*/  BAR.SYNC.DEFER_BLOCKING R74, 0x80 ;  /* 0x0002004a0000751d */ /* 0x0087e20000010000 */
[----:B------:R-:W-:Y:S01]  /*6570*/  ISETP.NE.AND P5, PT, R97, RZ, PT ;  /* 0x000000ff6100720c */ /* 0x000fe20003fa5270 */
[----:B------:R-:W-:-:S02]  /*6580*/  VIADD R18, R18, 0x1 ;  /* 0x0000000112127836 */ /* 0x000fc40000000000 */
[----:B01----:R-:W-:-:S03]  /*6590*/  @!P4 VIADD R96, R96, 0x324c0 ;  /* 0x000324c06060c836 */ /* 0x003fc60000000000 */
[C---:B------:R-:W-:Y:S02]  /*65a0*/  ISETP.NE.AND P3, PT, R18.reuse, 0x2, PT ;  /* 0x000000021200780c */ /* 0x040fe40003f65270 */
[----:B------:R-:W-:Y:S02]  /*65b0*/  @!P4 PRMT R96, RZ, 0x654, R96 ;  /* 0x00000654ff60c816 */ /* 0x000fe40000000060 */
[----:B--2---:R-:W-:Y:S02]  /*65c0*/  SEL R33, RZ, 0x1, P3 ;  /* 0x00000001ff217807 */ /* 0x004fe40001800000 */
        /* <DEDUP_REMOVED lines=9> */
.L_x_14494:
[----:B------:R-:W2:Y:S01]  /*6660*/  LDL R3, [R1+0x1c] ;  /* 0x00001c0001037983 */ /* 0x000ea20000100800 */
[----:B------:R-:W0:Y:S01]  /*6670*/  LDC R0, c[0x0][0x448] ;  /* 0x00011200ff007b82 */ /* 0x000e220000000800 */
[----:B------:R-:W-:Y:S01]  /*6680*/  IMAD.MOV.U32 R215, RZ, RZ, RZ ;  /* 0x000000ffffd77224 */ /* 0x000fe200078e00ff */
[----:B0-----:R-:W-:-:S13]  /*6690*/  ISETP.NE.AND P1, PT, R0, 0x1, PT ;  /* 0x000000010000780c */ /* 0x001fda0003f25270 */
[----:B------:R-:W0:Y:S08]  /*66a0*/  @P1 LDC R0, c[0x0][0x44c] ;  /* 0x00011300ff001b82 */ /* 0x000e300000000800 */
[----:B------:R-:W1:Y:S01]  /*66b0*/  @P1 LDC R5, c[0x0][0x450] ;  /* 0x00011400ff051b82 */ /* 0x000e620000000800 */
[----:B--2---:R-:W-:-:S04]  /*66c0*/  VIADD R3, R3, 0x7f ;  /* 0x0000007f03037836 */ /* 0x004fc80000000000 */
        /* <DEDUP_REMOVED lines=12> */
.L_x_14547:
[----:B------:R-:W-:Y:S04]  /*6790*/  BSSY B0, `(.L_x_14548) ;  /* 0x0000020000007945 */ /* 0x000fe80003800000 */
[----:B------:R-:W-:Y:S05]  /*67a0*/  @!P1 BRA `(.L_x_14549) ;  /* 0x0000000000789947 */ /* 0x000fea0003800000 */
[----:B------:R-:W2:Y:S01]  /*67b0*/  LDL R0, [R1+0x4c] ;  /* 0x00004c0001007983 */ /* 0x000ea20000100800 */
[----:B------:R-:W-:Y:S01]  /*67c0*/  ULDC UR4, c[0x0][0xae8] ;  /* 0x0002ba0000047ab9 */ /* 0x000fe20000000800 */
[----:B--2---:R-:W-:-:S04]  /*67d0*/  ISETP.NE.AND P0, PT, R0, RZ, PT ;  /* 0x000000ff0000720c */ /* 0x004fc80003f05270 */
        /* <DEDUP_REMOVED lines=27> */
.L_x_14549:
[----:B------:R-:W-:Y:S05]  /*6990*/  BSYNC B0 ;  /* 0x0000000000007941 */ /* 0x000fea0003800000 */
.L_x_14548:
[----:B------:R-:W2:Y:S01]  /*69a0*/  LDL R0, [R1+0x64] ;  /* 0x0000640001007983 */ /* 0x000ea20000100800 */
[----:B------:R-:W-:Y:S01]  /*69b0*/  PLOP3.LUT P0, PT, PT, PT, PT, 0x80, 0x0 ;  /* 0x000000000000781c */ /* 0x000fe20003f0f070 */
[----:B------:R-:W-:Y:S01]  /*69c0*/  IMAD.MOV.U32 R3, RZ, RZ, RZ ;  /* 0x000000ffff037224 */ /* 0x000fe200078e00ff */
[----:B------:R-:W-:Y:S01]  /*69d0*/  CS2R R150, SRZ ;  /* 0x0000000000967805 */ /* 0x000fe2000001ff00 */
        /* <DEDUP_REMOVED lines=27> */
[----:B---3--:R-:W-:Y:S02]  /*6b90*/  CS2R R96, SRZ ;  /* 0x0000000000607805 */ /* 0x008fe4000001ff00 */
        /* <DEDUP_REMOVED lines=36> */
[----:B--2---:R-:W-:-:S05]  /*6de0*/  IMAD R0, R0, R215, RZ ;  /* 0x000000d700007224 */ /* 0x004fca00078e02ff */
[----:B------:R0:W-:Y:S01]  /*6df0*/  STL [R1+0x30], R0 ;  /* 0x0000300001007387 */ /* 0x0001e20000100800 */
[----:B------:R-:W-:-:S04]  /*6e00*/  VIADDMNMX R215, R0, R215, R10, PT ;  /* 0x000000d700d77246 */ /* 0x000fc8000380010a */
[----:B------:R-:W-:-:S13]  /*6e10*/  ISETP.GT.AND P1, PT, R215, R0, PT ;  /* 0x00000000d700720c */ /* 0x000fda0003f24270 */
[----:B0-----:R-:W-:Y:S05]  /*6e20*/  @!P1 BRA `(.L_x_14550) ;  /* 0x000000c000249947 */ /* 0x001fea0003800000 */
        /* <DEDUP_REMOVED lines=8> */
.L_x_14827:
[----:B-1----:R-:W-:Y:S01]  /*6eb0*/  LEA.HI R0, R14, R14, RZ, 0x1 ;  /* 0x0000000e0e007211 */ /* 0x002fe200078f08ff */
[----:B------:R-:W-:Y:S01]  /*6ec0*/  VIADD R24, R19, 0x18400 ;  /* 0x0001840013187836 */ /* 0x000fe20000000000 */
[----:B------:R-:W-:Y:S01]  /*6ed0*/  BSSY B6, `(.L_x_14552) ;  /* 0x000001d000067945 */ /* 0x000fe20003800000 */
[----:B------:R-:W-:Y:S01]  /*6ee0*/  IMAD.MOV.U32 R213, RZ, RZ, 0x40000040 ;  /* 0x40000040ffd57424 */ /* 0x000fe200078e00ff */
[----:B------:R-:W-:Y:S02]  /*6ef0*/  LOP3.LUT R3, R0, 0x7fffe, RZ, 0xc0, !PT ;  /* 0x0007fffe00037812 */ /* 0x000fe400078ec0ff */
[----:B------:R-:W-:-:S03]  /*6f00*/  LOP3.LUT P0, RZ, R24, 0x1bf, RZ, 0xc0, !PT ;  /* 0x000001bf18ff7812 */ /* 0x000fc6000780c0ff */
[----:B------:R-:W-:-:S04]  /*6f10*/  IMAD.IADD R3, R14, 0x1, -R3 ;  /* 0x000000010e037824 */ /* 0x000fc800078e0a03 */
[----:B------:R-:W-:-:S05]  /*6f20*/  IMAD R3, R3, 0x2000, R24 ;  /* 0x0000200003037824 */ /* 0x000fca00078e0218 */
[----:B------:R-:W-:Y:S01]  /*6f30*/  SHF.R.U32.HI R0, RZ, 0x4, R3 ;  /* 0x00000004ff007819 */ /* 0x000fe20000011603 */
[----:B------:R-:W-:-:S03]  /*6f40*/  VIADD R3, R3, 0xa000 ;  /* 0x0000a00003037836 */ /* 0x000fc60000000000 */
[----:B------:R-:W-:Y:S02]  /*6f50*/  LOP3.LUT R0, R0, 0x3fff, RZ, 0xc0, !PT ;  /* 0x00003fff00007812 */ /* 0x000fe400078ec0ff */
[----:B------:R-:W-:Y:S02]  /*6f60*/  SHF.R.U32.HI R3, RZ, 0x4, R3 ;  /* 0x00000004ff037819 */ /* 0x000fe40000011603 */
[----:B------:R-:W-:Y:S02]  /*6f70*/  LOP3.LUT R212, R0, 0x10000, RZ, 0xfc, !PT ;  /* 0x0001000000d47812 */ /* 0x000fe400078efcff */
        /* <DEDUP_REMOVED lines=18> */
.L_x_14553:
[----:B------:R-:W-:Y:S05]  /*70a0*/  BSYNC B6 ;  /* 0x0000000000067941 */ /* 0x000fea0003800000 */
.L_x_14552:
[----:B------:R-:W-:Y:S02]  /*70b0*/  ULDC UR4, c[0x0][0x3f4] ;  /* 0x0000fd0000047ab9 */ /* 0x000fe40000000800 */
[----:B------:R-:W-:-:S13]  /*70c0*/  ISETP.LT.AND P0, PT, RZ, UR4, PT ;  /* 0x00000004ff007c0c */ /* 0x000fda000bf01270 */
[----:B------:R-:W-:Y:S05]  /*70d0*/  @P0 BRA `(.L_x_14554) ;  /* 0x0000000000400947 */ /* 0x000fea0003800000 */
[----:B------:R-:W2:Y:S02]  /*70e0*/  LDL R20, [R1+0x60] ;  /* 0x0000600001147983 */ /* 0x000ea40000100800 */
[----:B--2---:R-:W-:-:S04]  /*70f0*/  LEA.HI R0, R20, R20, RZ, 0x1 ;  /* 0x0000001414007211 */ /* 0x004fc800078f08ff */
        /* <DEDUP_REMOVED lines=8> */
.L_x_14557:
[----:B--2---:R2:W3:Y:S02]  /*7180*/  SYNCS.PHASECHK.TRANS64.TRYWAIT P0, [R19+URZ+0x32400], R4 ;  /* 0x03240004130075a7 */ /* 0x0044e4000800017f */
[----:B---3--:R-:W-:Y:S05]  /*7190*/  @!P0 NANOSLEEP.SYNCS 0x989680 ;  /* 0x009896800000895d */ /* 0x008fea0003900000 */
[----:B------:R-:W3:Y:S02]  /*71a0*/  @!P0 SYNCS.PHASECHK.TRANS64 P0, [R19+URZ+0x32400], R4 ;  /* 0x03240004130085a7 */ /* 0x000ee4000800007f */
[----:B---3--:R-:W-:Y:S05]  /*71b0*/  @!P0 BRA `(.L_x_14557) ;  /* 0xfffffffc00f08947 */ /* 0x008fea000383ffff */
.L_x_14556:
[----:B------:R-:W-:Y:S05]  /*71c0*/  BSYNC B0 ;  /* 0x0000000000007941 */ /* 0x000fea0003800000 */
.L_x_14555:
[----:B------:R-:W-:Y:S05]  /*71d0*/  BRA `(.L_x_14558) ;  /* 0x0000002c00d07947 */ /* 0x000fea0003800000 */
.L_x_14554:
        /* <DEDUP_REMOVED lines=30> */
.L_x_14560:
[----:B------:R-:W-:Y:S05]  /*73c0*/  BSYNC B6 ;  /* 0x0000000000067941 */ /* 0x000fea0003800000 */
.L_x_14559:
[----:B------:R-:W2:Y:S01]  /*73d0*/  LDL R35, [R1+0x1c] ;  /* 0x00001c0001237983 */ /* 0x000ea20000100800 */
[----:B------:R-:W-:Y:S01]  /*73e0*/  LEA.HI R31, R31, R26, RZ, 0x2 ;  /* 0x0000001a1f1f7211 */ /* 0x000fe200078f10ff */
[----:B------:R-:W-:Y:S01]  /*73f0*/  ULDC.U8 UR4, c[0x0][0x410] ;  /* 0x0001040000047ab9 */ /* 0x000fe20000000000 */
[----:B------:R-:W-:Y:S01]  /*7400*/  BSSY B0, `(.L_x_14561) ;  /* 0x00002c9000007945 */ /* 0x000fe20003800000 */
[----:B------:R-:W-:Y:S02]  /*7410*/  ISETP.NE.AND P0, PT, RZ, UR4, PT ;  /* 0x00000004ff007c0c */ /* 0x000fe4000bf05270 */
[----:B------:R-:W-:Y:S02]  /*7420*/  SHF.R.S32.HI R3, RZ, 0x1f, R31 ;  /* 0x0000001fff037819 */ /* 0x000fe4000001141f */
[----:B------:R-:W-:Y:S02]  /*7430*/  LOP3.LUT R31, R31, 0xfffffffc, RZ, 0xc0, !PT ;  /* 0xfffffffc1f1f7812 */ /* 0x000fe400078ec0ff */
[----:B------:R-:W-:-:S03]  /*7440*/  LEA.HI R3, R3, R22, RZ, 0x3 ;  /* 0x0000001603037211 */ /* 0x000fc600078f18ff */
[----:B------:R-:W-:Y:S01]  /*7450*/  IMAD.IADD R26, R26, 0x1, -R31 ;  /* 0x000000011a1a7824 */ /* 0x000fe200078e0a1f */
[----:B------:R-:W-:-:S05]  /*7460*/  LOP3.LUT R3, R3, 0xfffffff8, RZ, 0xc0, !PT ;  /* 0xfffffff803037812 */ /* 0x000fca00078ec0ff */
[C---:B------:R-:W-:Y:S02]  /*7470*/  IMAD.IADD R37, R22.reuse, 0x1, -R3 ;  /* 0x0000000116257824 */ /* 0x040fe400078e0a03 */
[----:B--2---:R-:W-:Y:S01]  /*7480*/  IMAD.IADD R41, R22, 0x1, R35 ;  /* 0x0000000116297824 */ /* 0x004fe200078e0223 */
        /* <DEDUP_REMOVED lines=36> */
.L_x_14833:
[----:B------:R-:W5:Y:S01]  /*76d0*/  LDL R8, [R1+0x18] ;  /* 0x0000180001087983 */ /* 0x000f620000100800 */
[----:B------:R-:W-:Y:S01]  /*76e0*/  BSSY B1, `(.L_x_14564) ;  /* 0x000001e000017945 */ /* 0x000fe20003800000 */
[----:B------:R-:W-:Y:S02]  /*76f0*/  CS2R R24, SRZ ;  /* 0x0000000000187805 */ /* 0x000fe4000001ff00 */
[----:B------:R-:W-:Y:S02]  /*7700*/  CS2R R26, SRZ ;  /* 0x00000000001a7805 */ /* 0x000fe4000001ff00 */
[----:B------:R-:W-:Y:S02]  /*7710*/  CS2R R20, SRZ ;  /* 0x0000000000147805 */ /* 0x000fe4000001ff00 */
[----:B------:R-:W-:Y:S01]  /*7720*/  CS2R R28, SRZ ;  /* 0x00000000001c7805 */ /* 0x000fe2000001ff00 */
[----:B-----5:R-:W-:-:S05]  /*7730*/  IMAD R36, R8, R36, RZ ;  /* 0x0000002408247224 */ /* 0x020fca00078e02ff */
[----:B------:R-:W-:-:S13]  /*7740*/  ISETP.GE.AND P0, PT, R41, R36, PT ;  /* 0x000000242900720c */ /* 0x000fda0003f06270 */
        /* <DEDUP_REMOVED lines=8> */
[C---:B------:R-:W-:Y:S02]  /*77d0*/  @!P2 IMAD.WIDE R32, R200.reuse, 0x2, R8 ;  /* 0x00000002c820a825 */ /* 0x040fe400078e0208 */
        /* <DEDUP_REMOVED lines=14> */
.L_x_14565:
[----:B------:R-:W-:Y:S05]  /*78c0*/  BSYNC B1 ;  /* 0x0000000000017941 */ /* 0x000fea0003800000 */
.L_x_14564:
        /* <DEDUP_REMOVED lines=13> */
[----:B------:R-:W-:Y:S01]  /*79a0*/  PRMT R42, R0, 0x5410, R3 ;  /* 0x00005410002a7816 */ /* 0x000fe20000000003 */
[----:B------:R-:W-:Y:S06]  /*79b0*/  BRA.DIV UR4, `(.L_x_14566) ;  /* 0x000001aa04c87947 */ /* 0x000fec000b800000 */
[----:B------:R0:W2:Y:S04]  /*79c0*/  SHFL.IDX PT, R3, R6, 0x1, 0x1c1f ;  /* 0x003c1f0006037f89 */ /* 0x0000a800000e0000 */
[----:B-1----:R-:W1:Y:S04]  /*79d0*/  SHFL.IDX PT, R4, R4, 0x1, 0x1c1f ;  /* 0x003c1f0004047f89 */ /* 0x002e6800000e0000 */
[----:B------:R-:W3:Y:S04]  /*79e0*/  SHFL.IDX PT, R7, R7, 0x1, 0x1c1f ;  /* 0x003c1f0007077f89 */ /* 0x000ee800000e0000 */
[----:B0-----:R-:W4:Y:S02]  /*79f0*/  SHFL.IDX PT, R30, R30, 0x1, 0x1c1f ;  /* 0x003c1f001e1e7f89 */ /* 0x001f2400000e0000 */
.L_x_14839:
[----:B------:R-:W5:Y:S01]  /*7a00*/  LDL R5, [R1+0x60] ;  /* 0x0000600001057983 */ /* 0x000f620000100800 */
[----:B------:R-:W-:Y:S01]  /*7a10*/  VIADD R41, R41, 0x40 ;  /* 0x0000004029297836 */ /* 0x000fe20000000000 */
[----:B------:R-:W-:Y:S01]  /*7a20*/  BSSY B1, `(.L_x_14567) ;  /* 0x0000020000017945 */ /* 0x000fe20003800000 */
[----:B------:R-:W-:Y:S02]  /*7a30*/  CS2R R12, SRZ ;  /* 0x00000000000c7805 */ /* 0x000fe4000001ff00 */
[----:B------:R-:W-:Y:S02]  /*7a40*/  CS2R R10, SRZ ;  /* 0x00000000000a7805 */ /* 0x000fe4000001ff00 */
[----:B------:R-:W-:Y:S02]  /*7a50*/  CS2R R14, SRZ ;  /* 0x00000000000e7805 */ /* 0x000fe4000001ff00 */
[----:B------:R-:W-:Y:S02]  /*7a60*/  ISETP.GE.AND P0, PT, R41, R36, PT ;  /* 0x000000242900720c */ /* 0x000fe40003f06270 */
[----:B-----5:R-:W-:-:S04]  /*7a70*/  LEA.HI R0, R5, R5, RZ, 0x1 ;  /* 0x0000000505007211 */ /* 0x020fc800078f08ff */
[----:B------:R-:W-:-:S05]  /*7a80*/  LOP3.LUT R0, R0, 0xfffffffe, RZ, 0xc0, !PT ;  /* 0xfffffffe00007812 */ /* 0x000fca00078ec0ff */
        /* <DEDUP_REMOVED lines=8> */
[----:B----4-:R-:W-:Y:S02]  /*7b10*/  IMAD.MOV.U32 R8, RZ, RZ, R30 ;  /* 0x000000ffff087224 */ /* 0x010fe400078e001e */
[----:B---3--:R-:W-:-:S06]  /*7b20*/  IMAD.MOV.U32 R9, RZ, RZ, R7 ;  /* 0x000000ffff097224 */ /* 0x008fcc00078e0007 */
[----:B-1----:R-:W-:-:S04]  /*7b30*/  @!P2 IMAD.WIDE R32, R200, 0x2, R4 ;  /* 0x00000002c820a825 */ /* 0x002fc800078e0204 */
[C---:B------:R-:W-:Y:S01]  /*7b40*/  @!P3 SHF.L.U64.HI R10, R203.reuse, 0x1, R38 ;  /* 0x00000001cb0ab819 */ /* 0x040fe20000010226 */
[----:B------:R-:W-:Y:S01]  /*7b50*/  @!P3 IMAD.SHL.U32 R5, R203, 0x2, RZ ;  /* 0x00000002cb05b824 */ /* 0x000fe200078e00ff */
[----:B------:R-:W-:Y:S01]  /*7b60*/  CS2R R14, SRZ ;  /* 0x00000000000e7805 */ /* 0x000fe2000001ff00 */
[----:B------:R0:W5:Y:S03]  /*7b70*/  @!P2 LD.E.64 R12, desc[UR40][R32.64] ;  /* 0x00000028200ca980 */ /* 0x000166000c101b00 */
[-C--:B------:R-:W-:Y:S02]  /*7b80*/  @!P3 IADD3 R4, P0, R4, R5.reuse, RZ ;  /* 0x000000050404b210 */ /* 0x080fe40007f1e0ff */
        /* <DEDUP_REMOVED lines=9> */
.L_x_14568:
[----:B------:R-:W-:Y:S05]  /*7c20*/  BSYNC B1 ;  /* 0x0000000000017941 */ /* 0x000fea0003800000 */
.L_x_14567:
[----:B0---4-:R-:W4:Y:S01]  /*7c30*/  LDL R30, [R1+0x34] ;  /* 0x00003400011e7983 */ /* 0x011f220000100800 */
[----:B------:R-:W0:Y:S01]  /*7c40*/  SYNCS.PHASECHK.TRANS64.TRYWAIT P0, [R19+URZ+0x32400], R34 ;  /* 0x03240022130075a7 */ /* 0x000e22000800017f */
[----:B--2---:R-:W-:Y:S01]  /*7c50*/  IMAD.SHL.U32 R3, R37, 0x40, RZ ;  /* 0x0000004025037824 */ /* 0x004fe200078e00ff */
[----:B------:R-:W-:Y:S01]  /*7c60*/  VIADDMNMX R31, R36, -R35, 0x80, PT ;  /* 0x00000080241f7446 */ /* 0x000fe20003800923 */
[----:B-----5:R-:W-:Y:S01]  /*7c70*/  IMAD.MOV.U32 R5, RZ, RZ, R8 ;  /* 0x000000ffff057224 */ /* 0x020fe200078e0008 */
[----:B------:R-:W-:Y:S01]  /*7c80*/  BSSY B1, `(.L_x_14569) ;  /* 0x0000019000017945 */ /* 0x000fe20003800000 */
[----:B---3--:R-:W-:Y:S01]  /*7c90*/  IMAD.MOV.U32 R7, RZ, RZ, R10 ;  /* 0x000000ffff077224 */ /* 0x008fe200078e000a */
[----:B------:R-:W-:Y:S01]  /*7ca0*/  LOP3.LUT R3, R3, 0x1c0, RZ, 0xc0, !PT ;  /* 0x000001c003037812 */ /* 0x000fe200078ec0ff */
[----:B------:R-:W-:Y:S01]  /*7cb0*/  IMAD.MOV.U32 R6, RZ, RZ, R13 ;  /* 0x000000ffff067224 */ /* 0x000fe200078e000d */
[----:B------:R-:W-:Y:S01]  /*7cc0*/  PRMT R44, R44, 0x5410, R5 ;  /* 0x000054102c2c7816 */ /* 0x000fe20000000005 */
[----:B------:R-:W-:Y:S01]  /*7cd0*/  IMAD.MOV.U32 R5, RZ, RZ, R12 ;  /* 0x000000ffff057224 */ /* 0x000fe200078e000c */
[----:B-1----:R-:W-:-:S02]  /*7ce0*/  LOP3.LUT R4, R3, 0x18, R16, 0xf8, !PT ;  /* 0x0000001803047812 */ /* 0x002fc400078ef810 */
[----:B------:R-:W-:Y:S02]  /*7cf0*/  SHF.R.U32.HI R3, RZ, 0x3, R3 ;  /* 0x00000003ff037819 */ /* 0x000fe40000011603 */
[----:B------:R-:W-:Y:S02]  /*7d00*/  PRMT R46, R7, 0x7610, R46 ;  /* 0x00007610072e7816 */ /* 0x000fe4000000002e */
[----:B------:R-:W-:Y:S01]  /*7d10*/  LOP3.LUT R3, R4, R3, RZ, 0x3c, !PT ;  /* 0x0000000304037212 */ /* 0x000fe200078e3cff */
[----:B------:R-:W-:Y:S01]  /*7d20*/  IMAD.MOV.U32 R4, RZ, RZ, R9 ;  /* 0x000000ffff047224 */ /* 0x000fe200078e0009 */
[----:B------:R-:W-:Y:S01]  /*7d30*/  PRMT R45, R6, 0x5410, R5 ;  /* 0x00005410062d7816 */ /* 0x000fe20000000005 */
[----:B------:R-:W-:Y:S01]  /*7d40*/  IMAD.MOV.U32 R5, RZ, RZ, R15 ;  /* 0x000000ffff057224 */ /* 0x000fe200078e000f */
[----:B------:R-:W-:Y:S02]  /*7d50*/  LOP3.LUT P2, RZ, R37, 0x4, RZ, 0xc0, !PT ;  /* 0x0000000425ff7812 */ /* 0x000fe4000784c0ff */
[----:B------:R-:W-:Y:S01]  /*7d60*/  PRMT R44, R4, 0x7610, R44 ;  /* 0x00007610042c7816 */ /* 0x000fe2000000002c */
[----:B------:R-:W-:Y:S01]  /*7d70*/  IMAD.MOV.U32 R4, RZ, RZ, R14 ;  /* 0x000000ffff047224 */ /* 0x000fe200078e000e */
[----:B------:R-:W-:-:S04]  /*7d80*/  ISETP.GE.AND P1, PT, R22, R31, PT ;  /* 0x0000001f1600720c */ /* 0x000fc80003f26270 */
[----:B------:R-:W-:Y:S01]  /*7d90*/  PRMT R47, R4, 0x7610, R47 ;  /* 0x00007610042f7816 */ /* 0x000fe2000000002f */
[----:B----4-:R-:W-:Y:S02]  /*7da0*/  IMAD R30, R30, 0x200, R3 ;  /* 0x000002001e1e7824 */ /* 0x010fe400078e0203 */
[----:B------:R-:W-:Y:S02]  /*7db0*/  IMAD.MOV.U32 R3, RZ, RZ, R11 ;  /* 0x000000ffff037224 */ /* 0x000fe400078e000b */
[----:B------:R-:W-:-:S03]  /*7dc0*/  IMAD R30, R30, 0x2, R19 ;  /* 0x000000021e1e7824 */ /* 0x000fc600078e0213 */
[----:B------:R-:W-:Y:S01]  /*7dd0*/  PRMT R46, R46, 0x5410, R3 ;  /* 0x000054102e2e7816 */ /* 0x000fe20000000003 */
[C---:B------:R-:W-:Y:S02]  /*7de0*/  VIADD R4, R30.reuse, 0x18400 ;  /* 0x000184001e047836 */ /* 0x040fe40000000000 */
[----:B------:R-:W-:Y:S01]  /*7df0*/  VIADD R3, R30, 0x18440 ;  /* 0x000184401e037836 */ /* 0x000fe20000000000 */
[----:B0-----:R-:W-:Y:S06]  /*7e00*/  @!P0 BRA `(.L_x_14570) ;  /* 0x000001a800288947 */ /* 0x001fec0003800000 */
.L_x_14840:
[----:B------:R-:W-:Y:S05]  /*7e10*/  BSYNC B1 ;  /* 0x0000000000017941 */ /* 0x000fea0003800000 */
.L_x_14569:
        /* <DEDUP_REMOVED lines=17> */
[----:B0-----:R-:W-:Y:S01]  /*7f30*/  IMAD.U32 R34, R33, 0x10000, RZ ;  /* 0x0001000021227824 */ /* 0x001fe200078e00ff */
        /* <DEDUP_REMOVED lines=37> */
.L_x_14574:
[----:B------:R-:W-:Y:S05]  /*8190*/  BSYNC B2 ;  /* 0x0000000000027941 */ /* 0x000fea0003800000 */
.L_x_14573:
        /* <DEDUP_REMOVED lines=19> */
[----:B0-----:R-:W-:Y:S01]  /*82d0*/  FMUL.FTZ R34, R21, R28 ;  /* 0x0000001c15227220 */ /* 0x001fe20000410000 */
        /* <DEDUP_REMOVED lines=27> */
.L_x_14572:
[----:B------:R-:W-:Y:S05]  /*8490*/  BSYNC B1 ;  /* 0x0000000000017941 */ /* 0x000fea0003800000 */
.L_x_14571:
        /* <DEDUP_REMOVED lines=54> */
.L_x_14577:
[----:B------:R-:W-:Y:S05]  /*8800*/  BSYNC B1 ;  /* 0x0000000000017941 */ /* 0x000fea0003800000 */
.L_x_14576:
[----:B------:R-:W-:Y:S05]  /*8810*/  @P1 BRA `(.L_x_14575) ;  /* 0x00000018001c1947 */ /* 0x000fea0003800000 */
[----:B-1----:R-:W1:Y:S01]  /*8820*/  LDS.128 R4, [R3+0x2000] ;  /* 0x0020000003047984 */ /* 0x002e620000000c00 */
        /* <DEDUP_REMOVED lines=46> */
.L_x_14562:
        /* <DEDUP_REMOVED lines=30> */
[----:B------:R-:W2:Y:S01]  /*8cf0*/  LDL R0, [R1+0x18] ;  /* 0x0000180001007983 */ /* 0x000ea20000100800 */
[----:B------:R-:W1:Y:S03]  /*8d00*/  LDC R39, c[0x0][0x3f4] ;  /* 0x0000fd00ff277b82 */ /* 0x000e660000000800 */
[----:B------:R-:W3:Y:S04]  /*8d10*/  SHFL.IDX PT, R3, R24, RZ, 0x1c1f ;  /* 0x001c1fff18037589 */ /* 0x000ee800000e0000 */
[----:B------:R-:W-:Y:S04]  /*8d20*/  SHFL.IDX PT, R14, R27, RZ, 0x1c1f ;  /* 0x001c1fff1b0e7589 */ /* 0x000fe800000e0000 */
[----:B------:R-:W-:Y:S01]  /*8d30*/  SHFL.IDX PT, R4, R25, RZ, 0x1c1f ;  /* 0x001c1fff19047589 */ /* 0x000fe200000e0000 */
[----:B-1----:R-:W-:Y:S01]  /*8d40*/  ISETP.GE.AND P0, PT, R16, R39, PT ;  /* 0x000000271000720c */ /* 0x002fe20003f06270 */
[----:B--2---:R-:W-:-:S02]  /*8d50*/  IMAD R34, R0, R34, RZ ;  /* 0x0000002200227224 */ /* 0x004fc400078e02ff */
[----:B------:R-:W1:Y:S03]  /*8d60*/  SHFL.IDX PT, R0, R26, RZ, 0x1c1f ;  /* 0x001c1fff1a007589 */ /* 0x000e6600000e0000 */
[----:B------:R-:W-:-:S13]  /*8d70*/  ISETP.GE.OR P1, PT, R41, R34, P0 ;  /* 0x000000222900720c */ /* 0x000fda0000726670 */
[C---:B------:R-:W-:Y:S01]  /*8d80*/  @!P1 IMAD.SHL.U32 R5, R16.reuse, 0x2, RZ ;  /* 0x0000000210059824 */ /* 0x040fe200078e00ff */
[----:B------:R-:W-:-:S04]  /*8d90*/  @!P1 SHF.L.U64.HI R21, R16, 0x1, R43 ;  /* 0x0000000110159819 */ /* 0x000fc8000001022b */
[----:B---3--:R-:W-:-:S05]  /*8da0*/  @!P1 IADD3 R6, P2, R3, R5, RZ ;  /* 0x0000000503069210 */ /* 0x008fca0007f5e0ff */
[----:B-1----:R-:W-:-:S05]  /*8db0*/  @!P1 IMAD.X R7, R0, 0x1, R21, P2 ;  /* 0x0000000100079824 */ /* 0x002fca00010e0615 */
[----:B------:R-:W2:Y:S01]  /*8dc0*/  @!P1 LD.E.128 R8, desc[UR40][R6.64] ;  /* 0x0000002806089980 */ /* 0x000ea2000c101d00 */
[----:B------:R-:W-:-:S05]  /*8dd0*/  @!P1 IADD3 R14, P2, R14, R5, RZ ;  /* 0x000000050e0e9210 */ /* 0x000fca0007f5e0ff */
[----:B------:R-:W-:Y:S02]  /*8de0*/  @!P1 IMAD.X R5, R4, 0x1, R21, P2 ;  /* 0x0000000104059824 */ /* 0x000fe400010e0615 */
[----:B------:R-:W-:-:S06]  /*8df0*/  @!P1 IMAD.MOV.U32 R4, RZ, RZ, R14 ;  /* 0x000000ffff049224 */ /* 0x000fcc00078e000e */
[----:B------:R-:W3:Y:S01]  /*8e00*/  @!P1 LD.E.128 R4, desc[UR40][R4.64] ;  /* 0x0000002804049980 */ /* 0x000ee2000c101d00 */
[----:B------:R-:W-:Y:S02]  /*8e10*/  CS2R R20, SRZ ;  /* 0x0000000000147805 */ /* 0x000fe4000001ff00 */
[----:B------:R-:W-:Y:S02]  /*8e20*/  CS2R R28, SRZ ;  /* 0x00000000001c7805 */ /* 0x000fe4000001ff00 */
[----:B------:R-:W-:Y:S01]  /*8e30*/  CS2R R30, SRZ ;  /* 0x00000000001e7805 */ /* 0x000fe2000001ff00 */
[----:B------:R-:W1:Y:S01]  /*8e40*/  SHFL.IDX PT, R24, R24, 0x1, 0x1c1f ;  /* 0x003c1f0018187f89 */ /* 0x000e6200000e0000 */
[----:B------:R-:W-:-:S03]  /*8e50*/  CS2R R32, SRZ ;  /* 0x0000000000207805 */ /* 0x000fc6000001ff00 */
[----:B------:R4:W0:Y:S04]  /*8e60*/  SHFL.IDX PT, R14, R27, 0x1, 0x1c1f ;  /* 0x003c1f001b0e7f89 */ /* 0x00082800000e0000 */
[----:B------:R-:W0:Y:S01]  /*8e70*/  SHFL.IDX PT, R25, R25, 0x1, 0x1c1f ;  /* 0x003c1f0019197f89 */ /* 0x000e2200000e0000 */
[----:B--2---:R-:W-:Y:S02]  /*8e80*/  @!P1 IMAD.MOV.U32 R21, RZ, RZ, R9 ;  /* 0x000000ffff159224 */ /* 0x004fe400078e0009 */
[----:B------:R-:W-:Y:S02]  /*8e90*/  @!P1 IMAD.MOV.U32 R20, RZ, RZ, R8 ;  /* 0x000000ffff149224 */ /* 0x000fe400078e0008 */
[----:B------:R-:W-:Y:S02]  /*8ea0*/  IMAD.MOV.U32 R3, RZ, RZ, R21 ;  /* 0x000000ffff037224 */ /* 0x000fe400078e0015 */
[----:B------:R-:W-:-:S02]  /*8eb0*/  IMAD.MOV.U32 R0, RZ, RZ, R20 ;  /* 0x000000ffff007224 */ /* 0x000fc400078e0014 */
[----:B------:R-:W-:Y:S01]  /*8ec0*/  @!P1 IMAD.MOV.U32 R28, RZ, RZ, R10 ;  /* 0x000000ffff1c9224 */ /* 0x000fe200078e000a */
[----:B------:R-:W-:Y:S01]  /*8ed0*/  PRMT R49, R3, 0x7610, R49 ;  /* 0x0000761003317816 */ /* 0x000fe20000000031 */
[----:B------:R-:W-:Y:S01]  /*8ee0*/  @!P1 IMAD.MOV.U32 R29, RZ, RZ, R11 ;  /* 0x000000ffff1d9224 */ /* 0x000fe200078e000b */
[----:B------:R4:W2:Y:S01]  /*8ef0*/  SHFL.IDX PT, R3, R26, 0x1, 0x1c1f ;  /* 0x003c1f001a037f89 */ /* 0x0008a200000e0000 */
[----:B------:R-:W-:Y:S01]  /*8f00*/  PRMT R36, R36, 0x5410, R0 ;  /* 0x0000541024247816 */ /* 0x000fe20000000000 */
[----:B------:R-:W-:Y:S02]  /*8f10*/  IMAD.MOV.U32 R0, RZ, RZ, R28 ;  /* 0x000000ffff007224 */ /* 0x000fe400078e001c */
[----:B---3--:R-:W-:Y:S02]  /*8f20*/  @!P1 IMAD.MOV.U32 R30, RZ, RZ, R4 ;  /* 0x000000ffff1e9224 */ /* 0x008fe400078e0004 */
[----:B------:R-:W-:Y:S01]  /*8f30*/  @!P1 IMAD.MOV.U32 R31, RZ, RZ, R5 ;  /* 0x000000ffff1f9224 */ /* 0x000fe200078e0005 */
[----:B------:R-:W-:Y:S01]  /*8f40*/  PRMT R35, R0, 0x7610, R35 ;  /* 0x0000761000237816 */ /* 0x000fe20000000023 */
[----:B------:R-:W-:-:S02]  /*8f50*/  @!P1 IMAD.MOV.U32 R32, RZ, RZ, R6 ;  /* 0x000000ffff209224 */ /* 0x000fc400078e0006 */
[----:B------:R-:W-:Y:S02]  /*8f60*/  @!P1 IMAD.MOV.U32 R33, RZ, RZ, R7 ;  /* 0x000000ffff219224 */ /* 0x000fe400078e0007 */
[----:B------:R-:W-:Y:S02]  /*8f70*/  IMAD.MOV.U32 R0, RZ, RZ, R30 ;  /* 0x000000ffff007224 */ /* 0x000fe400078e001e */
[----:B------:R-:W-:Y:S02]  /*8f80*/  IMAD.MOV.U32 R4, RZ, RZ, R31 ;  /* 0x000000ffff047224 */ /* 0x000fe400078e001f */
[----:B------:R-:W-:Y:S02]  /*8f90*/  IMAD.MOV.U32 R5, RZ, RZ, R32 ;  /* 0x000000ffff057224 */ /* 0x000fe400078e0020 */
[----:B------:R-:W-:Y:S01]  /*8fa0*/  IMAD.MOV.U32 R8, RZ, RZ, R29 ;  /* 0x000000ffff087224 */ /* 0x000fe200078e001d */
[----:B------:R-:W-:Y:S01]  /*8fb0*/  PRMT R35, R35, 0x5410, R4 ;  /* 0x0000541023237816 */ /* 0x000fe20000000004 */
[----:B------:R-:W-:Y:S01]  /*8fc0*/  IMAD.MOV.U32 R6, RZ, RZ, R33 ;  /* 0x000000ffff067224 */ /* 0x000fe200078e0021 */
[----:B------:R-:W-:-:S02]  /*8fd0*/  PRMT R45, R0, 0x5410, R5 ;  /* 0x00005410002d7816 */ /* 0x000fc40000000005 */
[----:B------:R-:W-:Y:S02]  /*8fe0*/  CS2R R4, SRZ ;  /* 0x0000000000047805 */ /* 0x000fe4000001ff00 */
[----:B------:R-:W-:Y:S02]  /*8ff0*/  PRMT R36, R8, 0x7610, R36 ;  /* 0x0000761008247816 */ /* 0x000fe40000000024 */
[----:B012-4-:R-:W-:-:S07]  /*9000*/  PRMT R48, R6, 0x7610, R48 ;  /* 0x0000761006307816 */ /* 0x017fce0000000030 */
.L_x_14850:
        /* <DEDUP_REMOVED lines=24> */
.L_x_14580:
[----:B------:R-:W-:Y:S05]  /*9190*/  BSYNC B1 ;  /* 0x0000000000017941 */ /* 0x000fea0003800000 */
.L_x_14579:
[----:B------:R-:W2:Y:S01]  /*91a0*/  LDL R3, [R1+0x1c] ;  /* 0x00001c0001037983 */ /* 0x000ea20000100800 */
[----:B------:R-:W0:Y:S01]  /*91b0*/  SYNCS.PHASECHK.TRANS64.TRYWAIT P1, [R19+URZ+0x32400], R12 ;  /* 0x0324000c130075a7 */ /* 0x000e22000802017f */
[----:B------:R-:W-:Y:S01]  /*91c0*/  VIADD R15, R22, 0x40 ;  /* 0x00000040160f7836 */ /* 0x000fe20000000000 */
[----:B------:R-:W-:Y:S01]  /*91d0*/  BSSY B1, `(.L_x_14581) ;  /* 0x0000013000017945 */ /* 0x000fe20003800000 */
[----:B-----5:R-:W-:Y:S02]  /*91e0*/  IMAD.MOV.U32 R13, RZ, RZ, R4 ;  /* 0x000000ffff0d7224 */ /* 0x020fe400078e0004 */
[----:B------:R-:W-:-:S03]  /*91f0*/  IMAD.MOV.U32 R14, RZ, RZ, R5 ;  /* 0x000000ffff0e7224 */ /* 0x000fc600078e0005 */
[----:B------:R-:W-:Y:S01]  /*9200*/  PRMT R55, R13, 0x7610, R55 ;  /* 0x000076100d377816 */ /* 0x000fe20000000037 */
[----:B------:R-:W-:Y:S01]  /*9210*/  IMAD.MOV.U32 R13, RZ, RZ, R7 ;  /* 0x000000ffff0d7224 */ /* 0x000fe200078e0007 */
[----:B------:R-:W-:Y:S01]  /*9220*/  PRMT R56, R14, 0x7610, R56 ;  /* 0x000076100e387816 */ /* 0x000fe20000000038 */
[----:B------:R-:W-:-:S03]  /*9230*/  IMAD.MOV.U32 R14, RZ, RZ, R8 ;  /* 0x000000ffff0e7224 */ /* 0x000fc600078e0008 */
[----:B------:R-:W-:Y:S02]  /*9240*/  PRMT R55, R55, 0x5410, R13 ;  /* 0x0000541037377816 */ /* 0x000fe4000000000d */
[----:B------:R-:W-:Y:S02]  /*9250*/  PRMT R56, R56, 0x5410, R14 ;  /* 0x0000541038387816 */ /* 0x000fe4000000000e */
[----:B--2---:R-:W-:Y:S01]  /*9260*/  VIADDMNMX R3, R34, -R3, 0x80, PT ;  /* 0x0000008022037446 */ /* 0x004fe20003800903 */
[----:B------:R-:W-:-:S03]  /*9270*/  IMAD.MOV.U32 R34, RZ, RZ, R11 ;  /* 0x000000ffff227224 */ /* 0x000fc600078e000b */
[-C--:B------:R-:W-:Y:S02]  /*9280*/  ISETP.GE.OR P2, PT, R22, R3.reuse, P0 ;  /* 0x000000031600720c */ /* 0x080fe40000746670 */
[----:B------:R-:W-:Y:S01]  /*9290*/  ISETP.GE.OR P0, PT, R15, R3, P0 ;  /* 0x000000030f00720c */ /* 0x000fe20000706670 */
[----:B------:R-:W-:Y:S02]  /*92a0*/  IMAD.MOV.U32 R3, RZ, RZ, R6 ;  /* 0x000000ffff037224 */ /* 0x000fe400078e0006 */
[----:B------:R-:W-:-:S03]  /*92b0*/  IMAD.MOV.U32 R15, RZ, RZ, R9 ;  /* 0x000000ffff0f7224 */ /* 0x000fc600078e0009 */
[----:B------:R-:W-:Y:S01]  /*92c0*/  PRMT R57, R3, 0x7610, R57 ;  /* 0x0000761003397816 */ /* 0x000fe20000000039 */
[----:B------:R-:W-:Y:S01]  /*92d0*/  IMAD.MOV.U32 R3, RZ, RZ, R10 ;  /* 0x000000ffff037224 */ /* 0x000fe200078e000a */
[----:B------:R-:W-:Y:S01]  /*92e0*/  PRMT R58, R15, 0x7610, R58 ;  /* 0x000076100f3a7816 */ /* 0x000fe2000000003a */
[----:B0-----:R-:W-:Y:S06]  /*92f0*/  @!P1 BRA `(.L_x_14582) ;  /* 0x00000198006c9947 */ /* 0x001fec0003800000 */
.L_x_14851:
[----:B------:R-:W-:Y:S05]  /*9300*/  BSYNC B1 ;  /* 0x0000000000017941 */ /* 0x000fea0003800000 */
.L_x_14581:
[----:B------:R-:W-:Y:S04]  /*9310*/  BSSY B1, `(.L_x_14583) ;  /* 0x000006b000017945 */ /* 0x000fe80003800000 */
[----:B------:R-:W-:Y:S05]  /*9320*/  @P2 BRA `(.L_x_14584) ;  /* 0x0000000400a42947 */ /* 0x000fea0003800000 */
[----:B------:R-:W2:Y:S01]  /*9330*/  LDL R15, [R1+0x34] ;  /* 0x00003400010f7983 */ /* 0x000ea20000100800 */
[----:B------:R-:W-:Y:S01]  /*9340*/  IMAD.SHL.U32 R37, R37, 0x40, RZ ;  /* 0x0000004025257824 */ /* 0x000fe200078e00ff */
[----:B------:R-:W-:Y:S01]  /*9350*/  SHF.R.U64 R43, R30, 0x10, R31 ;  /* 0x000000101e2b7819 */ /* 0x000fe2000000121f */
[----:B------:R-:W-:Y:S01]  /*9360*/  IMAD.IADD R13, R16, 0x1, R39 ;  /* 0x00000001100d7824 */ /* 0x000fe200078e0227 */
[----:B------:R-:W-:Y:S02]  /*9370*/  SHF.R.U64 R40, R20, 0x10, R21 ;  /* 0x0000001014287819 */ /* 0x000fe40000001215 */
[----:B------:R-:W-:Y:S02]  /*9380*/  LOP3.LUT R37, R37, 0x1c0, RZ, 0xc0, !PT ;  /* 0x000001c025257812 */ /* 0x000fe400078ec0ff */
[----:B------:R-:W-:Y:S02]  /*9390*/  SHF.R.U64 R46, R32, 0x10, R33 ;  /* 0x00000010202e7819 */ /* 0x000fe40000001221 */
[----:B------:R-:W-:-:S02]  /*93a0*/  SHF.R.U32.HI R14, RZ, 0x3, R37 ;  /* 0x00000003ff0e7819 */ /* 0x000fc40000011625 */
[C---:B------:R-:W-:Y:S02]  /*93b0*/  LOP3.LUT R13, R37.reuse, 0x38, R13, 0xf8, !PT ;  /* 0x00000038250d7812 */ /* 0x040fe400078ef80d */
[----:B0-----:R-:W-:Y:S02]  /*93c0*/  LOP3.LUT R12, R37, 0x38, R16, 0xf8, !PT ;  /* 0x00000038250c7812 */ /* 0x001fe400078ef810 */
[-C--:B------:R-:W-:Y:S02]  /*93d0*/  LOP3.LUT R13, R13, R14.reuse, RZ, 0x3c, !PT ;  /* 0x0000000e0d0d7212 */ /* 0x080fe400078e3cff */
[----:B------:R-:W-:Y:S02]  /*93e0*/  LOP3.LUT R12, R12, R14, RZ, 0x3c, !PT ;  /* 0x0000000e0c0c7212 */ /* 0x000fe400078e3cff */
[----:B------:R-:W-:Y:S02]  /*93f0*/  PRMT R43, R45, 0x5410, R43 ;  /* 0x000054102d2b7816 */ /* 0x000fe4000000002b */
[----:B------:R-:W-:-:S02]  /*9400*/  SHF.R.U64 R42, R28, 0x10, R29 ;  /* 0x000000101c2a7819 */ /* 0x000fc4000000121d */
[----:B------:R-:W-:Y:S02]  /*9410*/  SHF.R.U32.HI R44, RZ, 0x10, R31 ;  /* 0x00000010ff2c7819 */ /* 0x000fe4000001161f */
[----:B------:R-:W-:Y:S02]  /*9420*/  PRMT R40, R36, 0x5432, R40 ;  /* 0x0000543224287816 */ /* 0x000fe40000000028 */
[----:B------:R-:W-:Y:S02]  /*9430*/  SHF.R.U32.HI R41, RZ, 0x10, R21 ;  /* 0x00000010ff297819 */ /* 0x000fe40000011615 */
[----:B------:R-:W-:Y:S01]  /*9440*/  PRMT R46, R45, 0x5432, R46 ;  /* 0x000054322d2e7816 */ /* 0x000fe2000000002e */
[----:B------:R-:W-:Y:S01]  /*9450*/  IMAD.U32 R45, R43, 0x10000, RZ ;  /* 0x000100002b2d7824 */ /* 0x000fe200078e00ff */
[C---:B------:R-:W-:Y:S02]  /*9460*/  PRMT R42, R35.reuse, 0x5410, R42 ;  /* 0x00005410232a7816 */ /* 0x040fe4000000002a */
[----:B------:R-:W-:Y:S01]  /*9470*/  PRMT R44, R35, 0x5432, R44 ;  /* 0x00005432232c7816 */ /* 0x000fe2000000002c */
[----:B------:R-:W-:Y:S01]  /*9480*/  IMAD.U32 R35, R40, 0x10000, RZ ;  /* 0x0001000028237824 */ /* 0x000fe200078e00ff */
[----:B------:R-:W-:-:S02]  /*9490*/  PRMT R41, R49, 0x5410, R41 ;  /* 0x0000541031297816 */ /* 0x000fc40000000029 */
[----:B------:R-:W-:Y:S02]  /*94a0*/  SHF.R.U32.HI R29, RZ, 0x10, R29 ;  /* 0x00000010ff1d7819 */ /* 0x000fe4000001161d */
[----:B------:R-:W-:Y:S02]  /*94b0*/  SHF.R.U32.HI R47, RZ, 0x10, R33 ;  /* 0x00000010ff2f7819 */ /* 0x000fe40000011621 */
[----:B------:R-:W-:Y:S02]  /*94c0*/  LOP3.LUT R43, R43, 0xffff0000, RZ, 0xc0, !PT ;  /* 0xffff00002b2b7812 */ /* 0x000fe400078ec0ff */
[----:B------:R-:W-:Y:S02]  /*94d0*/  PRMT R36, R36, 0x5410, R29 ;  /* 0x0000541024247816 */ /* 0x000fe4000000001d */
[----:B------:R-:W-:Y:S01]  /*94e0*/  PRMT R47, R48, 0x5410, R47 ;  /* 0x00005410302f7816 */ /* 0x000fe2000000002f */
[C---:B--2---:R-:W-:Y:S02]  /*94f0*/  IMAD R38, R15.reuse, 0x200, R13 ;  /* 0x000002000f267824 */ /* 0x044fe400078e020d */
[----:B------:R-:W-:-:S02]  /*9500*/  IMAD R12, R15, 0x200, R12 ;  /* 0x000002000f0c7824 */ /* 0x000fc400078e020c */
        /* <DEDUP_REMOVED lines=8> */
[----:B-1----:R-:W-:Y:S02]  /*9590*/  IMAD.U32 R20, R12, 0x10000, RZ ;  /* 0x000100000c147824 */ /* 0x002fe400078e00ff */
[C---:B------:R-:W-:Y:S01]  /*95a0*/  FMUL.FTZ R49, R30.reuse, R45 ;  /* 0x0000002d1e317220 */ /* 0x040fe20000410000 */
[-C--:B------:R-:W-:Y:S01]  /*95b0*/  FMUL.FTZ R51, R30, R35.reuse ;  /* 0x000000231e337220 */ /* 0x080fe20000410000 */
[----:B------:R-:W-:Y:S01]  /*95c0*/  IMAD.U32 R30, R44, 0x10000, RZ ;  /* 0x000100002c1e7824 */ /* 0x000fe200078e00ff */
[----:B------:R-:W-:Y:S01]  /*95d0*/  LOP3.LUT R12, R12, 0xffff0000, RZ, 0xc0, !PT ;  /* 0xffff00000c0c7812 */ /* 0x000fe200078ec0ff */
[----:B------:R-:W-:Y:S01]  /*95e0*/  FFMA.FTZ R49, R20, R35, -R49 ;  /* 0x0000002314317223 */ /* 0x000fe20000010831 */
[----:B------:R-:W-:Y:S01]  /*95f0*/  LOP3.LUT R35, R40, 0xffff0000, RZ, 0xc0, !PT ;  /* 0xffff000028237812 */ /* 0x000fe200078ec0ff */
[----:B------:R-:W-:Y:S01]  /*9600*/  FFMA.FTZ R51, R20, R45, R51 ;  /* 0x0000002d14337223 */ /* 0x000fe20000010033 */
[----:B------:R-:W-:-:S02]  /*9610*/  IMAD.U32 R21, R13, 0x10000, RZ ;  /* 0x000100000d157824 */ /* 0x000fc400078e00ff */
[----:B------:R-:W-:Y:S01]  /*9620*/  FMUL.FTZ R50, R31, R30 ;  /* 0x0000001e1f327220 */ /* 0x000fe20000410000 */
[----:B------:R-:W-:Y:S02]  /*9630*/  IMAD.U32 R20, R41, 0x10000, RZ ;  /* 0x0001000029147824 */ /* 0x000fe400078e00ff */
[C---:B------:R-:W-:Y:S01]  /*9640*/  FMUL.FTZ R53, R24.reuse, R43 ;  /* 0x0000002b18357220 */ /* 0x040fe20000410000 */
[-C--:B------:R-:W-:Y:S01]  /*9650*/  FMUL.FTZ R45, R24, R35.reuse ;  /* 0x00000023182d7220 */ /* 0x080fe20000410000 */
[----:B------:R-:W-:Y:S02]  /*9660*/  IMAD.U32 R33, R27, 0x10000, RZ ;  /* 0x000100001b217824 */ /* 0x000fe400078e00ff */
[-C--:B------:R-:W-:Y:S01]  /*9670*/  FMUL.FTZ R31, R31, R20.reuse ;  /* 0x000000141f1f7220 */ /* 0x080fe20000410000 */
[----:B------:R-:W-:Y:S01]  /*9680*/  FFMA.FTZ R50, R21, R20, -R50 ;  /* 0x0000001415327223 */ /* 0x000fe20000010832 */
[----:B------:R-:W-:Y:S02]  /*9690*/  IMAD.U32 R24, R47, 0x10000, RZ ;  /* 0x000100002f187824 */ /* 0x000fe400078e00ff */
[----:B------:R-:W-:Y:S01]  /*96a0*/  FFMA.FTZ R40, R12, R35, -R53 ;  /* 0x000000230c287223 */ /* 0x000fe20000010835 */
[----:B------:R-:W-:-:S02]  /*96b0*/  IMAD.U32 R20, R36, 0x10000, RZ ;  /* 0x0001000024147824 */ /* 0x000fc400078e00ff */
[----:B------:R-:W-:Y:S01]  /*96c0*/  FFMA.FTZ R48, R12, R43, R45 ;  /* 0x0000002b0c307223 */ /* 0x000fe2000001002d */
[----:B------:R-:W-:Y:S02]  /*96d0*/  IMAD.U32 R29, R15, 0x10000, RZ ;  /* 0x000100000f1d7824 */ /* 0x000fe400078e00ff */
        /* <DEDUP_REMOVED lines=9> */
[----:B------:R-:W-:Y:S01]  /*9770*/  LOP3.LUT R13, R13, 0xffff0000, RZ, 0xc0, !PT ;  /* 0xffff00000d0d7812 */ /* 0x000fe200078ec0ff */
        /* <DEDUP_REMOVED lines=19> */
[----:B------:R-:W-:Y:S01]  /*98b0*/  FMUL.FTZ R24, R27, R12 ;  /* 0x0000000c1b187220 */ /* 0x000fe20000410000 */
[----:B------:R-:W-:Y:S01]  /*98c0*/  LOP3.LUT R15, R15, 0xffff0000, RZ, 0xc0, !PT ;  /* 0xffff00000f0f7812 */ /* 0x000fe200078ec0ff */
        /* <DEDUP_REMOVED lines=15> */
.L_x_14584:
[----:B------:R-:W-:Y:S05]  /*99c0*/  BSYNC B1 ;  /* 0x0000000000017941 */ /* 0x000fea0003800000 */
.L_x_14583:
[----:B------:R-:W-:Y:S01]  /*99d0*/  PRMT R21, R3, 0x5410, R34 ;  /* 0x0000541003157816 */ /* 0x000fe20000000022 */
[----:B------:R-:W-:Y:S06]  /*99e0*/  @P0 BRA `(.L_x_14575) ;  /* 0x0000000400a80947 */ /* 0x000fec0003800000 */
[----:B01----:R-:W2:Y:S01]  /*99f0*/  LDL R12, [R1+0x38] ;  /* 0x00003800010c7983 */ /* 0x003ea20000100800 */
[C---:B------:R-:W-:Y:S02]  /*9a00*/  VIADD R13, R22.reuse, 0x40 ;  /* 0x00000040160d7836 */ /* 0x040fe40000000000 */
[----:B------:R-:W-:Y:S01]  /*9a10*/  VIADD R14, R22, 0x40 ;  /* 0x00000040160e7836 */ /* 0x000fe20000000000 */
[----:B------:R-:W3:Y:S01]  /*9a20*/  LDL R41, [R1+0x16c] ;  /* 0x00016c0001297983 */ /* 0x000ee20000100800 */
[----:B------:R-:W-:Y:S02]  /*9a30*/  IMAD.SHL.U32 R13, R13, 0x40, RZ ;  /* 0x000000400d0d7824 */ /* 0x000fe400078e00ff */
[----:B------:R-:W-:Y:S02]  /*9a40*/  IMAD.SHL.U32 R14, R14, 0x40, RZ ;  /* 0x000000400e0e7824 */ /* 0x000fe400078e00ff */
[----:B------:R-:W-:Y:S01]  /*9a50*/  IMAD.IADD R3, R16, 0x1, R39 ;  /* 0x0000000110037824 */ /* 0x000fe200078e0227 */
[----:B------:R-:W-:-:S02]  /*9a60*/  LOP3.LUT R13, R13, 0x1c0, RZ, 0xc0, !PT ;  /* 0x000001c00d0d7812 */ /* 0x000fc400078ec0ff */
[----:B------:R-:W-:Y:S02]  /*9a70*/  LOP3.LUT R14, R14, 0x1c0, RZ, 0xc0, !PT ;  /* 0x000001c00e0e7812 */ /* 0x000fe400078ec0ff */
[----:B------:R-:W-:Y:S02]  /*9a80*/  SHF.R.U32.HI R13, RZ, 0x3, R13 ;  /* 0x00000003ff0d7819 */ /* 0x000fe4000001160d */
[----:B------:R-:W-:-:S04]  /*9a90*/  LOP3.LUT R3, R14, 0x38, R3, 0xf8, !PT ;  /* 0x000000380e037812 */ /* 0x000fc800078ef803 */
[----:B------:R-:W-:Y:S02]  /*9aa0*/  LOP3.LUT R3, R3, R13, RZ, 0x3c, !PT ;  /* 0x0000000d03037212 */ /* 0x000fe400078e3cff */
        /* <DEDUP_REMOVED lines=10> */
[----:B------:R-:W-:Y:S02]  /*9b50*/  PRMT R35, R56, 0x5410, R35 ;  /* 0x0000541038237816 */ /* 0x000fe40000000023 */
[--C-:B------:R-:W-:Y:S02]  /*9b60*/  SHF.R.U64 R31, R10, 0x10, R11.reuse ;  /* 0x000000100a1f7819 */ /* 0x100fe4000000120b */
[----:B------:R-:W-:Y:S02]  /*9b70*/  SHF.R.U32.HI R32, RZ, 0x10, R11 ;  /* 0x00000010ff207819 */ /* 0x000fe4000001160b */
[----:B------:R-:W-:Y:S01]  /*9b80*/  PRMT R38, R55, 0x5432, R38 ;  /* 0x0000543237267816 */ /* 0x000fe20000000026 */
[----:B------:R-:W-:Y:S01]  /*9b90*/  IMAD.U32 R36, R35, 0x10000, RZ ;  /* 0x0001000023247824 */ /* 0x000fe200078e00ff */
[----:B------:R-:W-:-:S02]  /*9ba0*/  PRMT R31, R21, 0x5410, R31 ;  /* 0x00005410151f7816 */ /* 0x000fc4000000001f */
[----:B------:R-:W-:Y:S02]  /*9bb0*/  PRMT R32, R21, 0x5432, R32 ;  /* 0x0000543215207816 */ /* 0x000fe40000000020 */
[----:B------:R-:W-:Y:S02]  /*9bc0*/  LOP3.LUT R33, R33, 0xffff0000, RZ, 0xc0, !PT ;  /* 0xffff000021217812 */ /* 0x000fe400078ec0ff */
[----:B------:R-:W-:-:S04]  /*9bd0*/  SHF.R.U64 R37, R6, 0x10, R7 ;  /* 0x0000001006257819 */ /* 0x000fc80000001207 */
[----:B------:R-:W-:Y:S02]  /*9be0*/  PRMT R37, R57, 0x5410, R37 ;  /* 0x0000541039257816 */ /* 0x000fe40000000025 */
[----:B------:R-:W-:Y:S01]  /*9bf0*/  LOP3.LUT R35, R35, 0xffff0000, RZ, 0xc0, !PT ;  /* 0xffff000023237812 */ /* 0x000fe200078ec0ff */
[----:B--2---:R-:W-:-:S04]  /*9c00*/  IMAD.IADD R20, R12, 0x1, R3 ;  /* 0x000000010c147824 */ /* 0x004fc800078e0203 */
[----:B------:R-:W-:Y:S01]  /*9c10*/  IMAD R20, R20, 0x2, R19 ;  /* 0x0000000214147824 */ /* 0x000fe200078e0213 */
[----:B---3--:R-:W0:Y:S04]  /*9c20*/  LDS.128 R12, [R41+0x18400] ;  /* 0x01840000290c7984 */ /* 0x008e280000000c00 */
[----:B------:R-:W1:Y:S01]  /*9c30*/  LDS.128 R24, [R20+0x18400] ;  /* 0x0184000014187984 */ /* 0x000e620000000c00 */
[----:B0-----:R-:W-:Y:S02]  /*9c40*/  IMAD.U32 R3, R12, 0x10000, RZ ;  /* 0x000100000c037824 */ /* 0x001fe400078e00ff */
[----:B-1----:R-:W-:-:S04]  /*9c50*/  IMAD.U32 R9, R24, 0x10000, RZ ;  /* 0x0001000018097824 */ /* 0x002fc800078e00ff */
[C---:B------:R-:W-:Y:S01]  /*9c60*/  FMUL.FTZ R40, R9.reuse, R34 ;  /* 0x0000002209287220 */ /* 0x040fe20000410000 */
[-C--:B------:R-:W-:Y:S01]  /*9c70*/  FMUL.FTZ R42, R9, R30.reuse ;  /* 0x0000001e092a7220 */ /* 0x080fe20000410000 */
[----:B------:R-:W-:Y:S02]  /*9c80*/  IMAD.U32 R11, R25, 0x10000, RZ ;  /* 0x00010000190b7824 */ /* 0x000fe400078e00ff */
[----:B------:R-:W-:Y:S01]  /*9c90*/  FFMA.FTZ R40, R3, R30, -R40 ;  /* 0x0000001e03287223 */ /* 0x000fe20000010828 */
[----:B------:R-:W-:Y:S02]  /*9ca0*/  IMAD.U32 R30, R29, 0x10000, RZ ;  /* 0x000100001d1e7824 */ /* 0x000fe400078e00ff */
[----:B------:R-:W-:Y:S02]  /*9cb0*/  IMAD.U32 R21, R27, 0x10000, RZ ;  /* 0x000100001b157824 */ /* 0x000fe400078e00ff */
[----:B------:R-:W-:Y:S02]  /*9cc0*/  IMAD.U32 R9, R38, 0x10000, RZ ;  /* 0x0001000026097824 */ /* 0x000fe400078e00ff */
[----:B------:R-:W-:Y:S01]  /*9cd0*/  FFMA.FTZ R42, R3, R34, R42 ;  /* 0x00000022032a7223 */ /* 0x000fe2000001002a */
[----:B------:R-:W-:-:S02]  /*9ce0*/  IMAD.U32 R5, R13, 0x10000, RZ ;  /* 0x000100000d057824 */ /* 0x000fc400078e00ff */
[C---:B------:R-:W-:Y:S01]  /*9cf0*/  FMUL.FTZ R44, R11.reuse, R36 ;  /* 0x000000240b2c7220 */ /* 0x040fe20000410000 */
[-C--:B------:R-:W-:Y:S01]  /*9d00*/  FMUL.FTZ R34, R11, R30.reuse ;  /* 0x0000001e0b227220 */ /* 0x080fe20000410000 */
[----:B------:R-:W-:Y:S02]  /*9d10*/  IMAD.U32 R8, R15, 0x10000, RZ ;  /* 0x000100000f087824 */ /* 0x000fe400078e00ff */
[----:B------:R-:W-:Y:S01]  /*9d20*/  FMUL.FTZ R11, R21, R9 ;  /* 0x00000009150b7220 */ /* 0x000fe20000410000 */
[----:B------:R-:W-:Y:S01]  /*9d30*/  IMAD.U32 R3, R32, 0x10000, RZ ;  /* 0x0001000020037824 */ /* 0x000fe200078e00ff */
[----:B------:R-:W-:Y:S01]  /*9d40*/  LOP3.LUT R10, R24, 0xffff0000, RZ, 0xc0, !PT ;  /* 0xffff0000180a7812 */ /* 0x000fe200078ec0ff */
[----:B------:R-:W-:Y:S01]  /*9d50*/  FFMA.FTZ R44, R5, R30, -R44 ;  /* 0x0000001e052c7223 */ /* 0x000fe2000001082c */
[----:B------:R-:W-:Y:S01]  /*9d60*/  LOP3.LUT R24, R25, 0xffff0000, RZ, 0xc0, !PT ;  /* 0xffff000019187812 */ /* 0x000fe200078ec0ff */
[-C--:B------:R-:W-:Y:S01]  /*9d70*/  FMUL.FTZ R30, R21, R3.reuse ;  /* 0x00000003151e7220 */ /* 0x080fe20000410000 */
[----:B------:R-:W-:Y:S01]  /*9d80*/  FFMA.FTZ R25, R8, R3, -R11 ;  /* 0x0000000308197223 */ /* 0x000fe2000001080b */
[----:B------:R-:W-:Y:S01]  /*9d90*/  LOP3.LUT R4, R12, 0xffff0000, RZ, 0xc0, !PT ;  /* 0xffff00000c047812 */ /* 0x000fe200078ec0ff */
[----:B------:R-:W-:Y:S01]  /*9da0*/  FFMA.FTZ R34, R5, R36, R34 ;  /* 0x0000002405227223 */ /* 0x000fe20000010022 */
[----:B------:R-:W-:Y:S01]  /*9db0*/  LOP3.LUT R3, R28, 0xffff0000, RZ, 0xc0, !PT ;  /* 0xffff00001c037812 */ /* 0x000fe200078ec0ff */
[----:B------:R-:W-:Y:S01]  /*9dc0*/  FMUL.FTZ R5, R10, R33 ;  /* 0x000000210a057220 */ /* 0x000fe20000410000 */
[----:B------:R-:W-:Y:S01]  /*9dd0*/  FFMA.FTZ R30, R8, R9, R30 ;  /* 0x00000009081e7223 */ /* 0x000fe2000001001e */
[----:B------:R-:W-:Y:S01]  /*9de0*/  LOP3.LUT R12, R13, 0xffff0000, RZ, 0xc0, !PT ;  /* 0xffff00000d0c7812 */ /* 0x000fe200078ec0ff */
[----:B------:R-:W-:-:S02]  /*9df0*/  IMAD.U32 R13, R26, 0x10000, RZ ;  /* 0x000100001a0d7824 */ /* 0x000fc400078e00ff */
[-C--:B------:R-:W-:Y:S01]  /*9e00*/  FMUL.FTZ R9, R10, R3.reuse ;  /* 0x000000030a097220 */ /* 0x080fe20000410000 */
[C---:B------:R-:W-:Y:S01]  /*9e10*/  FFMA.FTZ R11, R4.reuse, R3, -R5 ;  /* 0x00000003040b7223 */ /* 0x040fe20000010805 */
[----:B------:R-:W-:Y:S02]  /*9e20*/  IMAD.U32 R5, R37, 0x10000, RZ ;  /* 0x0001000025057824 */ /* 0x000fe400078e00ff */
[----:B------:R-:W-:Y:S01]  /*9e30*/  FFMA.FTZ R33, R4, R33, R9 ;  /* 0x0000002104217223 */ /* 0x000fe20000010009 */
[C---:B------:R-:W-:Y:S02]  /*9e40*/  IMAD.U32 R6, R14.reuse, 0x10000, RZ ;  /* 0x000100000e067824 */ /* 0x040fe400078e00ff */
[----:B------:R-:W-:Y:S01]  /*9e50*/  FMUL.FTZ R9, R13, R5 ;  /* 0x000000050d097220 */ /* 0x000fe20000410000 */
[----:B------:R-:W-:Y:S01]  /*9e60*/  IMAD.U32 R3, R31, 0x10000, RZ ;  /* 0x000100001f037824 */ /* 0x000fe200078e00ff */
[----:B------:R-:W-:Y:S02]  /*9e70*/  LOP3.LUT R7, R14, 0xffff0000, RZ, 0xc0, !PT ;  /* 0xffff00000e077812 */ /* 0x000fe400078ec0ff */
[----:B------:R-:W-:Y:S01]  /*9e80*/  LOP3.LUT R14, R15, 0xffff0000, RZ, 0xc0, !PT ;  /* 0xffff00000f0e7812 */ /* 0x000fe200078ec0ff */
[-C--:B------:R-:W-:Y:S01]  /*9e90*/  FFMA.FTZ R10, R6, R3.reuse, -R9 ;  /* 0x00000003060a7223 */ /* 0x080fe20000010809 */
[----:B------:R-:W-:Y:S01]  /*9ea0*/  LOP3.LUT R15, R26, 0xffff0000, RZ, 0xc0, !PT ;  /* 0xffff00001a0f7812 */ /* 0x000fe200078ec0ff */
[----:B------:R-:W-:Y:S01]  /*9eb0*/  FMUL.FTZ R13, R13, R3 ;  /* 0x000000030d0d7220 */ /* 0x000fe20000410000 */
[----:B------:R-:W-:-:S02]  /*9ec0*/  LOP3.LUT R29, R29, 0xffff0000, RZ, 0xc0, !PT ;  /* 0xffff00001d1d7812 */ /* 0x000fc400078ec0ff */
[----:B------:R-:W-:Y:S02]  /*9ed0*/  LOP3.LUT R26, R27, 0xffff0000, RZ, 0xc0, !PT ;  /* 0xffff00001b1a7812 */ /* 0x000fe400078ec0ff */
[----:B------:R-:W-:Y:S02]  /*9ee0*/  LOP3.LUT R8, R37, 0xffff0000, RZ, 0xc0, !PT ;  /* 0xffff000025087812 */ /* 0x000fe400078ec0ff */
[----:B------:R-:W-:Y:S02]  /*9ef0*/  LOP3.LUT R9, R38, 0xffff0000, RZ, 0xc0, !PT ;  /* 0xffff000026097812 */ /* 0x000fe400078ec0ff */
[----:B------:R-:W-:Y:S02]  /*9f00*/  LOP3.LUT R4, R31, 0xffff0000, RZ, 0xc0, !PT ;  /* 0xffff00001f047812 */ /* 0x000fe400078ec0ff */
[----:B------:R-:W-:Y:S01]  /*9f10*/  LOP3.LUT R3, R32, 0xffff0000, RZ, 0xc0, !PT ;  /* 0xffff000020037812 */ /* 0x000fe200078ec0ff */
[C---:B------:R-:W-:Y:S01]  /*9f20*/  FMUL.FTZ R21, R24.reuse, R35 ;  /* 0x0000002318157220 */ /* 0x040fe20000410000 */
[----:B------:R-:W-:Y:S01]  /*9f30*/  FMUL.FTZ R24, R24, R29 ;  /* 0x0000001d18187220 */ /* 0x000fe20000410000 */
[----:B------:R-:W-:Y:S01]  /*9f40*/  FFMA.FTZ R13, R6, R5, R13 ;  /* 0x00000005060d7223 */ /* 0x000fe2000001000d */
[C---:B------:R-:W-:Y:S01]  /*9f50*/  FMUL.FTZ R6, R15.reuse, R8 ;  /* 0x000000080f067220 */ /* 0x040fe20000410000 */
[C---:B------:R-:W-:Y:S01]  /*9f60*/  FMUL.FTZ R27, R26.reuse, R9 ;  /* 0x000000091a1b7220 */ /* 0x040fe20000410000 */
[-C--:B------:R-:W-:Y:S01]  /*9f70*/  FMUL.FTZ R5, R15, R4.reuse ;  /* 0x000000040f057220 */ /* 0x080fe20000410000 */
[----:B------:R-:W-:Y:S01]  /*9f80*/  FMUL.FTZ R26, R26, R3 ;  /* 0x000000031a1a7220 */ /* 0x000fe20000410000 */
[C---:B------:R-:W-:Y:S01]  /*9f90*/  FFMA.FTZ R35, R12.reuse, R35, R24 ;  /* 0x000000230c237223 */ /* 0x040fe20000010018 */
[----:B------:R-:W-:Y:S01]  /*9fa0*/  FFMA.FTZ R21, R12, R29, -R21 ;  /* 0x0000001d0c157223 */ /* 0x000fe20000010815 */
        /* <DEDUP_REMOVED lines=14> */
.L_x_14575:
[----:B------:R-:W-:Y:S05]  /*a090*/  BSYNC B0 ;  /* 0x0000000000007941 */ /* 0x000fea0003800000 */
.L_x_14561:
        /* <DEDUP_REMOVED lines=8> */
.L_x_14558:
[----:B---3--:R-:W3:Y:S01]  /*a120*/  S2R R3, SR_TID.X ;  /* 0x0000000000037919 */ /* 0x008ee20000002100 */
[----:B-12---:R-:W-:Y:S01]  /*a130*/  IMAD.U32 R4, RZ, RZ, UR37 ;  /* 0x00000025ff047e24 */ /* 0x006fe2000f8e00ff */
[----:B------:R-:W-:Y:S05]  /*a140*/  WARPSYNC.ALL ;  /* 0x0000000000007948 */ /* 0x000fea0003800000 */
[----:B------:R-:W-:Y:S02]  /*a150*/  ISETP.NE.AND P0, PT, R4, 0x3, PT ;  /* 0x000000030400780c */ /* 0x000fe40003f05270 */
[----:B---3--:R-:W-:-:S05]  /*a160*/  SHF.R.U32.HI R3, RZ, 0x7, R3 ;  /* 0x00000007ff037819 */ /* 0x008fca0000011603 */
[----:B------:R-:W-:-:S05]  /*a170*/  VIADD R3, R3, 0x8 ;  /* 0x0000000803037836 */ /* 0x000fca0000000000 */
[----:B------:R1:W-:Y:S06]  /*a180*/  BAR.SYNC.DEFER_BLOCKING R3, 0x100 ;  /* 0x000400030000751d */ /* 0x0003ec0000010000 */
[----:B------:R-:W-:Y:S05]  /*a190*/  @!P0 BRA `(.L_x_14585) ;  /* 0x0000000000048947 */ /* 0x000fea0003800000 */
[----:B------:R-:W-:Y:S01]  /*a1a0*/  BPT.TRAP 0x1 ;  /* 0x000000040000795c */ /* 0x000fe20000300000 */
.L_x_14585:
[----:B------:R-:W-:Y:S01]  /*a1b0*/  IMAD R173, R2, 0x8, R19 ;  /* 0x0000000802ad7824 */ /* 0x000fe200078e0213 */
[----:B------:R-:W-:-:S04]  /*a1c0*/  SHF.L.U32 R8, R23, 0x1f, RZ ;  /* 0x0000001f17087819 */ /* 0x000fc800000006ff */
[----:B------:R2:W3:Y:S01]  /*a1d0*/  SYNCS.PHASECHK.TRANS64.TRYWAIT P1, [R173+URZ+0x32430], R8 ;  /* 0x03243008ad0075a7 */ /* 0x0004e2000802017f */
[----:B------:R-:W-:Y:S05]  /*a1e0*/  @!P0 BRA `(.L_x_14586) ;  /* 0x0000000000048947 */ /* 0x000fea0003800000 */
[----:B------:R-:W-:Y:S01]  /*a1f0*/  BPT.TRAP 0x1 ;  /* 0x000000040000795c */ /* 0x000fe20000300000 */
.L_x_14586:
[----:B------:R-:W-:-:S05]  /*a200*/  VIADD R4, R19, 0x1c400 ;  /* 0x0001c40013047836 */ /* 0x000fca0000000000 */
[----:B------:R-:W-:-:S04]  /*a210*/  SHF.R.U32.HI R4, RZ, 0x4, R4 ;  /* 0x00000004ff047819 */ /* 0x000fc80000011604 */
[----:B------:R-:W-:-:S04]  /*a220*/  LOP3.LUT R4, R4, 0x3fff, RZ, 0xc0, !PT ;  /* 0x00003fff04047812 */ /* 0x000fc800078ec0ff */
[----:B------:R-:W-:-:S05]  /*a230*/  LOP3.LUT R4, R4, 0x10000, RZ, 0xfc, !PT ;  /* 0x0001000004047812 */ /* 0x000fca00078efcff */
[----:B------:R4:W-:Y:S01]  /*a240*/  STL [R1+0x14], R4 ;  /* 0x0000140401007387 */ /* 0x0009e20000100800 */
[----:B---3--:R-:W-:Y:S05]  /*a250*/  @P1 BRA `(.L_x_14587) ;  /* 0x0000000000081947 */ /* 0x008fea0003800000 */
[----:B------:R-:W3:Y:S02]  /*a260*/  SYNCS.PHASECHK.TRANS64.TRYWAIT P1, [R173+URZ+0x32430], R8 ;  /* 0x03243008ad0075a7 */ /* 0x000ee4000802017f */
[----:B---3--:R-:W-:Y:S05]  /*a270*/  @!P1 BRA `(.L_x_14588) ;  /* 0x0000018800a09947 */ /* 0x008fea0003800000 */
.L_x_14587:
[----:B----4-:R-:W4:Y:S01]  /*a280*/  LDL R4, [R1+0x14] ;  /* 0x0000140001047983 */ /* 0x010f220000100800 */
[----:B------:R-:W-:Y:S01]  /*a290*/  IMAD.MOV.U32 R5, RZ, RZ, 0x40000040 ;  /* 0x40000040ff057424 */ /* 0x000fe200078e00ff */
[----:B------:R-:W-:Y:S05]  /*a2a0*/  WARPSYNC.ALL ;  /* 0x0000000000007948 */ /* 0x000fea0003800000 */
[C---:B------:R-:W-:Y:S01]  /*a2b0*/  R2UR UR4, R212.reuse ;  /* 0x00000000d40472ca */ /* 0x040fe200000e0000 */
[----:B0-----:R-:W-:Y:S01]  /*a2c0*/  WARPGROUP.ARRIVE ;  /* 0x00000000000079c5 */ /* 0x001fe20000000000 */
[----:B------:R-:W-:Y:S01]  /*a2d0*/  R2UR UR5, R213 ;  /* 0x00000000d50572ca */ /* 0x000fe200000e0000 */
[----:B------:R-:W-:Y:S01]  /*a2e0*/  VIADD R12, R212, 0x2 ;  /* 0x00000002d40c7836 */ /* 0x000fe20000000000 */
[----:B------:R-:W-:Y:S01]  /*a2f0*/  R2UR UR7, R5 ;  /* 0x00000000050772ca */ /* 0x000fe200000e0000 */
[----:B------:R-:W-:Y:S01]  /*a300*/  IMAD.MOV.U32 R13, RZ, RZ, 0x40000040 ;  /* 0x40000040ff0d7424 */ /* 0x000fe200078e00ff */
[----:B------:R-:W-:Y:S01]  /*a310*/  SHF.L.U32 R0, R0, 0x1f, RZ ;  /* 0x0000001f00007819 */ /* 0x000fe200000006ff */
[----:B------:R-:W-:Y:S01]  /*a320*/  IMAD.MOV.U32 R7, RZ, RZ, 0x40000040 ;  /* 0x40000040ff077424 */ /* 0x000fe200078e00ff */
[----:B------:R-:W-:Y:S01]  /*a330*/  BSSY B0, `(.L_x_14589) ;  /* 0x0000027000007945 */ /* 0x000fe20003800000 */
[----:B------:R-:W-:Y:S01]  /*a340*/  VIADD R10, R212, 0x4 ;  /* 0x00000004d40a7836 */ /* 0x000fe20000000000 */
[----:B------:R0:W-:Y:S01]  /*a350*/  STL.64 [R1+0x8], R12 ;  /* 0x0000080c01007387 */ /* 0x0001e20000100a00 */
[----:B------:R-:W-:-:S02]  /*a360*/  IMAD.MOV.U32 R11, RZ, RZ, 0x40000040 ;  /* 0x40000040ff0b7424 */ /* 0x000fc400078e00ff */
[----:B------:R-:W-:Y:S02]  /*a370*/  VIADD R236, R212, 0x6 ;  /* 0x00000006d4ec7836 */ /* 0x000fe40000000000 */
[----:B------:R-:W-:Y:S01]  /*a380*/  IMAD.MOV.U32 R237, RZ, RZ, 0x40000040 ;  /* 0x40000040ffed7424 */ /* 0x000fe200078e00ff */
[----:B------:R0:W-:Y:S01]  /*a390*/  STL.64 [R1], R10 ;  /* 0x0000000a01007387 */ /* 0x0001e20000100a00 */
[----:B------:R-:W-:Y:S02]  /*a3a0*/  IMAD.MOV.U32 R5, RZ, RZ, 0x40000040 ;  /* 0x40000040ff057424 */ /* 0x000fe400078e00ff */
[----:B----4-:R-:W-:-:S04]  /*a3b0*/  IMAD R4, R2, 0x300, R4 ;  /* 0x0000030002047824 */ /* 0x010fc800078e0204 */
[C---:B------:R-:W-:Y:S01]  /*a3c0*/  VIADD R6, R4.reuse, 0x2 ;  /* 0x0000000204067836 */ /* 0x040fe20000000000 */
[----:B------:R-:W-:-:S13]  /*a3d0*/  R2UR UR6, R4 ;  /* 0x00000000040672ca */ /* 0x000fda00000e0000 */
[----:B------:R-:W-:Y:S01]  /*a3e0*/  HGMMA.64x96x16.F32.BF16 R24, gdesc[UR4], RZ, !UPT, gsb0 ;  /* 0x01600000041879f0 */ /* 0x000fe2000c0018ff */
        /* <DEDUP_REMOVED lines=20> */
[----:B------:R-:W-:Y:S01]  /*a530*/  R2UR UR7, R5 ;  /* 0x00000000050772ca */ /* 0x000fe200000e0000 */
[----:B------:R-:W-:Y:S02]  /*a540*/  WARPGROUP.DEPBAR.LE gsb0, 0x0 ;  /* 0x00008000000079c5 */ /* 0x000fe40000010000 */
[----:B------:R-:W-:-:S10]  /*a550*/  WARPGROUP.ARRIVE ;  /* 0x00000000000079c5 */ /* 0x000fd40000000000 */
[----:B------:R-:W-:Y:S03]  /*a560*/  HGMMA.64x96x16.F32.BF16 R24, gdesc[UR4], R24, gsb0 ;  /* 0x01600000041879f0 */ /* 0x000fe60008001818 */
[----:B------:R-:W-:Y:S02]  /*a570*/  WARPGROUP.DEPBAR.LE gsb0, 0x0 ;  /* 0x00008000000079c5 */ /* 0x000fe40000010000 */
[----:B------:R-:W4:Y:S02]  /*a580*/  SYNCS.PHASECHK.TRANS64.TRYWAIT P1, [R19+URZ+0x32410], R0 ;  /* 0x03241000130075a7 */ /* 0x000f24000802017f */
[----:B0---4-:R-:W-:Y:S05]  /*a590*/  @!P1 BRA `(.L_x_14590) ;  /* 0x0000018400ec9947 */ /* 0x011fea0003800000 */
.L_x_14852:
[----:B------:R-:W-:Y:S05]  /*a5a0*/  BSYNC B0 ;  /* 0x0000000000007941 */ /* 0x000fea0003800000 */
.L_x_14589:
[----:B------:R-:W-:Y:S05]  /*a5b0*/  @!P0 BRA `(.L_x_14591) ;  /* 0x0000000000048947 */ /* 0x000fea0003800000 */
[----:B------:R-:W-:Y:S01]  /*a5c0*/  BPT.TRAP 0x1 ;  /* 0x000000040000795c */ /* 0x000fe20000300000 */
.L_x_14591:
[----:B------:R4:W0:Y:S01]  /*a5d0*/  SYNCS.PHASECHK.TRANS64.TRYWAIT P2, [R173+URZ+0x32450], R8 ;  /* 0x03245008ad0075a7 */ /* 0x000822000804017f */
[----:B------:R-:W-:Y:S05]  /*a5e0*/  @!P0 BRA `(.L_x_14592) ;  /* 0x0000000000048947 */ /* 0x000fea0003800000 */
[----:B------:R-:W-:Y:S01]  /*a5f0*/  BPT.TRAP 0x1 ;  /* 0x000000040000795c */ /* 0x000fe20000300000 */
.L_x_14592:
[----:B0-----:R-:W0:Y:S01]  /*a600*/  S2R R0, SR_TID.X ;  /* 0x0000000000007919 */ /* 0x001e220000002100 */
[----:B------:R-:W-:Y:S01]  /*a610*/  BSSY B0, `(.L_x_14593) ;  /* 0x0000006000007945 */ /* 0x000fe20003800000 */
[----:B0-----:R-:W-:-:S04]  /*a620*/  LOP3.LUT R0, R0, 0x7f, RZ, 0xc0, !PT ;  /* 0x0000007f00007812 */ /* 0x001fc800078ec0ff */
[----:B------:R-:W-:Y:S01]  /*a630*/  ISETP.NE.AND P1, PT, R0, RZ, PT ;  /* 0x000000ff0000720c */ /* 0x000fe20003f25270 */
[----:B------:R-:W-:-:S12]  /*a640*/  @P2 BRA `(.L_x_14594) ;  /* 0x0000000000082947 */ /* 0x000fd80003800000 */
[----:B------:R-:W0:Y:S02]  /*a650*/  SYNCS.PHASECHK.TRANS64.TRYWAIT P2, [R173+URZ+0x32450], R8 ;  /* 0x03245008ad0075a7 */ /* 0x000e24000804017f */
[----:B0-----:R-:W-:Y:S05]  /*a660*/  @!P2 BRA `(.L_x_14595) ;  /* 0x0000018400cca947 */ /* 0x001fea0003800000 */
.L_x_14594:
[----:B------:R-:W-:Y:S05]  /*a670*/  BSYNC B0 ;  /* 0x0000000000007941 */ /* 0x000fea0003800000 */
.L_x_14593:
[----:B------:R-:W-:Y:S05]  /*a680*/  WARPSYNC.ALL ;  /* 0x0000000000007948 */ /* 0x000fea0003800000 */
[----:B------:R-:W-:Y:S01]  /*a690*/  R2UR UR42, R19 ;  /* 0x00000000132a72ca */ /* 0x000fe200000e0000 */
[----:B------:R-:W-:Y:S01]  /*a6a0*/  IMAD.MOV.U32 R7, RZ, RZ, 0xc00 ;  /* 0x00000c00ff077424 */ /* 0x000fe200078e00ff */
[----:B------:R-:W-:Y:S01]  /*a6b0*/  LOP3.LUT R4, R72, 0x10000, RZ, 0xfc, !PT ;  /* 0x0001000048047812 */ /* 0x000fe200078efcff */
[----:B------:R-:W-:Y:S01]  /*a6c0*/  IMAD.MOV.U32 R5, RZ, RZ, 0x40000040 ;  /* 0x40000040ff057424 */ /* 0x000fe200078e00ff */
[----:B------:R-:W-:Y:S01]  /*a6d0*/  WARPGROUP.ARRIVE ;  /* 0x00000000000079c5 */ /* 0x000fe20000000000 */
[----:B------:R-:W-:Y:S01]  /*a6e0*/  IMAD.MOV.U32 R235, RZ, RZ, 0x40000040 ;  /* 0x40000040ffeb7424 */ /* 0x000fe200078e00ff */
[----:B------:R-:W2:Y:S01]  /*a6f0*/  LDL.LU R73, [R1+0x10] ;  /* 0x0000100001497983 */ /* 0x000ea20000300800 */
[----:B------:R-:W-:Y:S01]  /*a700*/  IMAD.MOV.U32 R9, RZ, RZ, 0x40000040 ;  /* 0x40000040ff097424 */ /* 0x000fe200078e00ff */
[----:B------:R-:W0:Y:S01]  /*a710*/  LDC R74, c[0x0][0x448] ;  /* 0x00011200ff4a7b82 */ /* 0x000e220000000800 */
[----:B------:R-:W-:Y:S01]  /*a720*/  IMAD.MOV.U32 R233, RZ, RZ, 0x40000040 ;  /* 0x40000040ffe97424 */ /* 0x000fe200078e00ff */
[----:B------:R-:W-:Y:S01]  /*a730*/  ULDC UR43, c[0x0][0xa80] ;  /* 0x0002a000002b7ab9 */ /* 0x000fe20000000800 */
[----:B------:R-:W-:-:S02]  /*a740*/  IMAD.MOV.U32 R231, RZ, RZ, 0x40000040 ;  /* 0x40000040ffe77424 */ /* 0x000fc400078e00ff */
[----:B------:R-:W-:Y:S01]  /*a750*/  IMAD.MOV.U32 R229, RZ, RZ, 0x40000040 ;  /* 0x40000040ffe57424 */ /* 0x000fe200078e00ff */
[----:B------:R-:W-:Y:S01]  /*a760*/  UIADD3 UR42, UR42, 0x400, URZ ;  /* 0x000004002a2a7890 */ /* 0x000fe2000fffe03f */
[C---:B------:R-:W-:Y:S01]  /*a770*/  R2UR UR4, R4.reuse ;  /* 0x00000000040472ca */ /* 0x040fe200000e0000 */
[C---:B------:R-:W-:Y:S01]  /*a780*/  VIADD R234, R4.reuse, 0x2 ;  /* 0x0000000204ea7836 */ /* 0x040fe20000000000 */
[----:B------:R-:W-:Y:S01]  /*a790*/  R2UR UR5, R5 ;  /* 0x00000000050572ca */ /* 0x000fe200000e0000 */
[----:B------:R-:W-:Y:S01]  /*a7a0*/  USHF.R.U32.HI UR42, URZ, 0x4, UR42 ;  /* 0x000000043f2a7899 */ /* 0x000fe2000801162a */
[C---:B------:R-:W-:Y:S01]  /*a7b0*/  VIADD R232, R4.reuse, 0x4 ;  /* 0x0000000404e87836 */ /* 0x040fe20000000000 */
[----:B------:R-:W2:Y:S01]  /*a7c0*/  LDL R0, [R1+0x3c] ;  /* 0x00003c0001007983 */ /* 0x000ea20000100800 */
[----:B------:R-:W-:Y:S01]  /*a7d0*/  IMAD.MOV.U32 R227, RZ, RZ, 0x40000040 ;  /* 0x40000040ffe37424 */ /* 0x000fe200078e00ff */
[----:B------:R-:W-:Y:S01]  /*a7e0*/  ULOP3.LUT UR42, UR42, 0x3fff, URZ, 0xc0, !UPT ;  /* 0x00003fff2a2a7892 */ /* 0x000fe2000f8ec03f */
[C---:B------:R-:W-:Y:S01]  /*a7f0*/  VIADD R230, R4.reuse, 0x6 ;  /* 0x0000000604e67836 */ /* 0x040fe20000000000 */
[----:B------:R-:W2:Y:S01]  /*a800*/  LDL R78, [R1+0x1c] ;  /* 0x00001c00014e7983 */ /* 0x000ea20000100800 */
[----:B------:R-:W-:Y:S01]  /*a810*/  IMAD.MOV.U32 R225, RZ, RZ, 0x40000040 ;  /* 0x40000040ffe17424 */ /* 0x000fe200078e00ff */
[----:B------:R-:W-:Y:S01]  /*a820*/  ULOP3.LUT UR39, UR42, 0x10000, URZ, 0xfc, !UPT ;  /* 0x000100002a277892 */ /* 0x000fe2000f8efc3f */
[----:B------:R-:W-:Y:S01]  /*a830*/  VIADD R228, R4, 0x400 ;  /* 0x0000040004e47836 */ /* 0x000fe20000000000 */
[----:B------:R-:W2:Y:S01]  /*a840*/  LDL R176, [R1+0x24] ;  /* 0x0000240001b07983 */ /* 0x000ea20000100800 */
[----:B------:R-:W-:Y:S01]  /*a850*/  IMAD.MOV.U32 R223, RZ, RZ, 0x40000040 ;  /* 0x40000040ffdf7424 */ /* 0x000fe200078e00ff */
[----:B------:R-:W-:Y:S01]  /*a860*/  ULDC UR48, c[0x0][0xa80] ;  /* 0x0002a00000307ab9 */ /* 0x000fe20000000800 */
[----:B------:R-:W-:Y:S01]  /*a870*/  IMAD.MOV.U32 R219, RZ, RZ, 0x40000040 ;  /* 0x40000040ffdb7424 */ /* 0x000fe200078e00ff */
[----:B------:R-:W2:Y:S01]  /*a880*/  LDL R75, [R1+0x2c] ;  /* 0x00002c00014b7983 */ /* 0x000ea20000100800 */
[----:B------:R-:W-:Y:S01]  /*a890*/  IMAD R6, R2, R7, UR39 ;  /* 0x0000002702067e24 */ /* 0x000fe2000f8e0207 */
[----:B------:R-:W-:Y:S01]  /*a8a0*/  ULDC UR49, c[0x0][0xa80] ;  /* 0x0002a00000317ab9 */ /* 0x000fe20000000800 */
[----:B------:R-:W-:Y:S01]  /*a8b0*/  IMAD.MOV.U32 R7, RZ, RZ, 0x40000040 ;  /* 0x40000040ff077424 */ /* 0x000fe200078e00ff */
[----:B------:R-:W2:Y:S02]  /*a8c0*/  LDL R177, [R1+0x18] ;  /* 0x0000180001b17983 */ /* 0x000ea40000100800 */
[----:B------:R-:W-:-:S02]  /*a8d0*/  R2UR UR6, R6 ;  /* 0x00000000060672ca */ /* 0x000fc400000e0000 */
[----:B------:R-:W-:-:S13]  /*a8e0*/  R2UR UR7, R7 ;  /* 0x00000000070772ca */ /* 0x000fda00000e0000 */
[----:B------:R-:W-:Y:S01]  /*a8f0*/  HGMMA.64x96x16.F32.BF16 R24, gdesc[UR4], R24, gsb0 ;  /* 0x01600000041879f0 */ /* 0x000fe20008001818 */
[----:B--234-:R-:W-:Y:S01]  /*a900*/  VIADD R8, R6, 0x2 ;  /* 0x0000000206087836 */ /* 0x01cfe20000000000 */
[----:B------:R-:W-:Y:S02]  /*a910*/  R2UR UR4, R234 ;  /* 0x00000000ea0472ca */ /* 0x000fe400000e0000 */
[----:B------:R-:W-:Y:S02]  /*a920*/  R2UR UR5, R235 ;  /* 0x00000000eb0572ca */ /* 0x000fe400000e0000 */
        /* <DEDUP_REMOVED lines=30> */
[----:B------:R-:W-:-:S02]  /*ab10*/  VIADD R8, R6, 0x302 ;  /* 0x0000030206087836 */ /* 0x000fc40000000000 */
[----:B------:R-:W-:Y:S01]  /*ab20*/  IMAD.MOV.U32 R9, RZ, RZ, 0x40000040 ;  /* 0x40000040ff097424 */ /* 0x000fe200078e00ff */
[----:B------:R-:W-:Y:S02]  /*ab30*/  WARPGROUP.DEPBAR.LE gsb0, 0x0 ;  /* 0x00008000000079c5 */ /* 0x000fe40000010000 */
[----:B------:R-:W-:-:S06]  /*ab40*/  WARPGROUP.ARRIVE ;  /* 0x00000000000079c5 */ /* 0x000fcc0000000000 */
        /* <DEDUP_REMOVED lines=37> */
[----:B------:R-:W-:Y:S02]  /*ada0*/  IMAD.MOV.U32 R211, RZ, RZ, 0x40000040 ;  /* 0x40000040ffd37424 */ /* 0x000fe400078e00ff */
        /* <DEDUP_REMOVED lines=73> */
[----:B------:R-:W-:Y:S02]  /*b240*/  R2UR UR7, R7 ;  /* 0x00000000070772ca */ /* 0x000fe400000e0000 */
[----:B0-----:R-:W-:Y:S02]  /*b250*/  ISETP.NE.AND P5, PT, R74, 0x1, PT ;  /* 0x000000014a00780c */ /* 0x001fe40003fa5270 */
[----:B------:R-:W-:-:S11]  /*b260*/  LOP3.LUT R73, R73, 0xfffffff7, RZ, 0xc0, !PT ;  /* 0xfffffff749497812 */ /* 0x000fd600078ec0ff */
[----:B------:R-:W-:Y:S01]  /*b270*/  @P5 LOP3.LUT R73, R73, 0x8, RZ, 0xfc, !PT ;  /* 0x0000000849495812 */ /* 0x000fe200078efcff */
[----:B------:R-:W0:Y:S04]  /*b280*/  @P5 LDC R7, c[0x0][0x44c] ;  /* 0x00011300ff075b82 */ /* 0x000e280000000800 */
[----:B------:R2:W-:Y:S01]  /*b290*/  STL [R1+0x10], R73 ;  /* 0x0000104901007387 */ /* 0x0005e20000100800 */
[----:B------:R-:W-:Y:S01]  /*b2a0*/  IMAD.IADD R6, R0, 0x1, R78 ;  /* 0x0000000100067824 */ /* 0x000fe200078e024e */
[----:B------:R-:W-:Y:S02]  /*b2b0*/  WARPGROUP.DEPBAR.LE gsb0, 0x0 ;  /* 0x00008000000079c5 */ /* 0x000fe40000010000 */
[----:B------:R-:W-:Y:S01]  /*b2c0*/  WARPGROUP.ARRIVE ;  /* 0x00000000000079c5 */ /* 0x000fe20000000000 */
[----:B--2---:R-:W2:Y:S01]  /*b2d0*/  @P5 LDC R73, c[0x0][0x450] ;  /* 0x00011400ff495b82 */ /* 0x004ea20000000800 */
[----:B------:R-:W-:-:S04]  /*b2e0*/  IMAD R74, R215, -0x60, R176 ;  /* 0xffffffa0d74a7824 */ /* 0x000fc800078e02b0 */
[----:B------:R-:W3:Y:S01]  /*b2f0*/  S2R R80, SR_TID.X ;  /* 0x0000000000507919 */ /* 0x000ee20000002100 */
[----:B------:R-:W-:Y:S01]  /*b300*/  HGMMA.64x96x16.F32.BF16 R24, gdesc[UR4], R24, gsb0 ;  /* 0x01600000041879f0 */ /* 0x000fe20008001818 */
[----:B0-----:R-:W-:Y:S01]  /*b310*/  @P5 IMAD.HI.U32 R0, R6, R7, RZ ;  /* 0x0000000706005227 */ /* 0x001fe200078e00ff */
[----:B------:R-:W-:Y:S01]  /*b320*/  ULOP3.LUT UR42, UR42, 0x3000000, URZ, 0xfc, !UPT ;  /* 0x030000002a2a7892 */ /* 0x000fe2000f8efc3f */
[----:B------:R-:W4:Y:S03]  /*b330*/  LDL R175, [R1+0x30] ;  /* 0x0000300001af7983 */ /* 0x000f260000100800 */
[----:B--2---:R-:W-:-:S05]  /*b340*/  @P5 SHF.R.U32.HI R6, RZ, R73, R0 ;  /* 0x00000049ff065219 */ /* 0x004fca0000011600 */
[----:B------:R-:W0:Y:S01]  /*b350*/  SHFL.IDX PT, R0, R6, RZ, 0x1c1f ;  /* 0x001c1fff06007589 */ /* 0x000e2200000e0000 */
[C-C-:B------:R-:W-:Y:S02]  /*b360*/  IADD3 R83, -R75.reuse, 0x61, R74.reuse ;  /* 0x000000614b537810 */ /* 0x140fe40007ffe14a */
[----:B------:R-:W-:-:S03]  /*b370*/  IADD3 R74, -R75, 0x60, R74 ;  /* 0x000000604b4a7810 */ /* 0x000fc60007ffe14a */
[----:B------:R-:W-:-:S05]  /*b380*/  IMAD.IADD R83, R83, 0x1, -R177 ;  /* 0x0000000153537824 */ /* 0x000fca00078e0ab1 */
[----:B0-----:R-:W-:-:S04]  /*b390*/  VIADDMNMX R0, R0, R83, R74, PT ;  /* 0x0000005300007246 */ /* 0x001fc8000380014a */
[C---:B------:R-:W-:Y:S02]  /*b3a0*/  ISETP.GT.AND P3, PT, R0.reuse, RZ, PT ;  /* 0x000000ff0000720c */ /* 0x040fe40003f64270 */
[C---:B------:R-:W-:Y:S02]  /*b3b0*/  ISETP.GT.AND P4, PT, R0.reuse, 0x1, PT ;  /* 0x000000010000780c */ /* 0x040fe40003f84270 */
[----:B------:R-:W-:Y:S01]  /*b3c0*/  ISETP.GT.AND P2, PT, R0, 0x8, PT ;  /* 0x000000080000780c */ /* 0x000fe20003f44270 */
[----:B------:R-:W-:Y:S02]  /*b3d0*/  WARPGROUP.DEPBAR.LE gsb0, 0x0 ;  /* 0x00008000000079c5 */ /* 0x000fe40000010000 */
[----:B------:R-:W-:Y:S02]  /*b3e0*/  FSEL R81, R24, -INF , P3 ;  /* 0xff80000018517808 */ /* 0x000fe40001800000 */
        /* <DEDUP_REMOVED lines=67> */
[----:B------:R-:W0:Y:S04]  /*b820*/  SHFL.BFLY PT, R25, R24, 0x2, 0x1f ;  /* 0x0c401f0018197f89 */ /* 0x000e2800000e0000 */
[----:B------:R-:W2:Y:S01]  /*b830*/  SHFL.IDX PT, R6, R6, 0x1, 0x1c1f ;  /* 0x003c1f0006067f89 */ /* 0x000ea200000e0000 */
[----:B0-----:R-:W-:-:S05]  /*b840*/  FMNMX.FTZ R25, R24, R25, !PT ;  /* 0x0000001918197209 */ /* 0x001fca0007810000 */
[----:B------:R-:W0:Y:S01]  /*b850*/  SHFL.BFLY PT, R0, R25, 0x1, 0x1f ;  /* 0x0c201f0019007f89 */ /* 0x000e2200000e0000 */
[----:B--2---:R-:W-:-:S04]  /*b860*/  VIADDMNMX R74, R6, R83, R74, PT ;  /* 0x00000053064a7246 */ /* 0x004fc8000380014a */
[C---:B------:R-:W-:Y:S02]  /*b870*/  ISETP.GT.AND P3, PT, R74.reuse, RZ, PT ;  /* 0x000000ff4a00720c */ /* 0x040fe40003f64270 */
[C---:B------:R-:W-:Y:S02]  /*b880*/  ISETP.GT.AND P4, PT, R74.reuse, 0x1, PT ;  /* 0x000000014a00780c */ /* 0x040fe40003f84270 */
[----:B------:R-:W-:Y:S02]  /*b890*/  ISETP.GT.AND P2, PT, R74, 0x8, PT ;  /* 0x000000084a00780c */ /* 0x000fe40003f44270 */
[----:B------:R-:W-:Y:S02]  /*b8a0*/  FSEL R26, R26, -INF , P3 ;  /* 0xff8000001a1a7808 */ /* 0x000fe40001800000 */
[----:B------:R-:W-:Y:S02]  /*b8b0*/  FSEL R27, R27, -INF , P4 ;  /* 0xff8000001b1b7808 */ /* 0x000fe40002000000 */
[----:B------:R-:W-:-:S02]  /*b8c0*/  ISETP.GT.AND P3, PT, R74, 0x9, PT ;  /* 0x000000094a00780c */ /* 0x000fc40003f64270 */
[----:B------:R-:W-:Y:S02]  /*b8d0*/  FSEL R30, R30, -INF , P2 ;  /* 0xff8000001e1e7808 */ /* 0x000fe40001000000 */
[----:B------:R-:W-:Y:S02]  /*b8e0*/  ISETP.GT.AND P2, PT, R74, 0x10, PT ;  /* 0x000000104a00780c */ /* 0x000fe40003f44270 */
[----:B0-----:R-:W-:Y:S02]  /*b8f0*/  FMNMX.FTZ R0, R25, R0, !PT ;  /* 0x0000000019007209 */ /* 0x001fe40007810000 */
        /* <DEDUP_REMOVED lines=14> */
[----:B------:R-:W-:Y:S01]  /*b9e0*/  FMNMX.FTZ R28, R38, R33, !PT ;  /* 0x00000021261c7209 */ /* 0x000fe20007810000 */
[----:B------:R-:W-:Y:S01]  /*b9f0*/  FMUL.FTZ R6, R0, UR43 ;  /* 0x0000002b00067c20 */ /* 0x000fe20008410000 */
        /* <DEDUP_REMOVED lines=9> */
[----:B------:R-:W-:Y:S02]  /*ba90*/  FSEL R46, R46, -INF , P2 ;  /* 0xff8000002e2e7808 */ /* 0x000fe40001000000 */
[----:B------:R-:W-:Y:S01]  /*baa0*/  FMNMX.FTZ R35, R28, R33, !PT ;  /* 0x000000211c237209 */ /* 0x000fe20007810000 */
[----:B------:R-:W-:Y:S01]  /*bab0*/  FFMA.FTZ R36, R29, UR43, -R6 ;  /* 0x0000002b1d247c23 */ /* 0x000fe20008010806 */
        /* <DEDUP_REMOVED lines=12> */
[----:B------:R0:W-:Y:S01]  /*bb80*/  MUFU.EX2 R33, R36 ;  /* 0x0000002400217308 */ /* 0x0001e20000000800 */
[----:B------:R-:W-:Y:S02]  /*bb90*/  ISETP.GT.AND P2, PT, R74, 0x40, PT ;  /* 0x000000404a00780c */ /* 0x000fe40003f44270 */
[----:B------:R-:W-:-:S02]  /*bba0*/  FMNMX.FTZ R43, R54, R43, !PT ;  /* 0x0000002b362b7209 */ /* 0x000fc40007810000 */
[----:B------:R-:W-:Y:S02]  /*bbb0*/  FSEL R58, R58, -INF , P2 ;  /* 0xff8000003a3a7808 */ /* 0x000fe40001000000 */
[----:B0-----:R-:W-:Y:S02]  /*bbc0*/  FSEL R36, R55, -INF , P3 ;  /* 0xff80000037247808 */ /* 0x001fe40001800000 */
[----:B------:R-:W-:Y:S02]  /*bbd0*/  ISETP.GT.AND P3, PT, R74, 0x41, PT ;  /* 0x000000414a00780c */ /* 0x000fe40003f64270 */
        /* <DEDUP_REMOVED lines=10> */
[--C-:B------:R-:W-:Y:S01]  /*bc80*/  FFMA.FTZ R154, R7, UR43, -R6.reuse ;  /* 0x0000002b079a7c23 */ /* 0x100fe20008010806 */
        /* <DEDUP_REMOVED lines=12> */
[----:B------:R-:W-:-:S05]  /*bd50*/  FMNMX.FTZ R40, R71, R40, !PT ;  /* 0x0000002847287209 */ /* 0x000fca0007810000 */
[----:B------:R-:W0:Y:S01]  /*bd60*/  SHFL.BFLY PT, R7, R40, 0x2, 0x1f ;  /* 0x0c401f0028077f89 */ /* 0x000e2200000e0000 */
[----:B------:R-:W-:Y:S01]  /*bd70*/  FFMA.FTZ R47, R41, UR43, -R6 ;  /* 0x0000002b292f7c23 */ /* 0x000fe20008010806 */
[----:B0-----:R-:W-:-:S05]  /*bd80*/  FMNMX.FTZ R41, R40, R7, !PT ;  /* 0x0000000728297209 */ /* 0x001fca0007810000 */
[----:B------:R-:W0:Y:S01]  /*bd90*/  SHFL.BFLY PT, R40, R41, 0x1, 0x1f ;  /* 0x0c201f0029287f89 */ /* 0x000e2200000e0000 */
[--C-:B------:R-:W-:Y:S01]  /*bda0*/  FFMA.FTZ R43, R53, UR43, -R6.reuse ;  /* 0x0000002b352b7c23 */ /* 0x100fe20008010806 */
[--C-:B------:R-:W-:Y:S01]  /*bdb0*/  FFMA.FTZ R204, R81, UR43, -R6.reuse ;  /* 0x0000002b51cc7c23 */ /* 0x100fe20008010806 */
[----:B------:R-:W-:Y:S01]  /*bdc0*/  FFMA.FTZ R31, R79, UR43, -R6 ;  /* 0x0000002b4f1f7c23 */ /* 0x000fe20008010806 */
[----:B0-----:R-:W-:-:S04]  /*bdd0*/  FMNMX.FTZ R7, R41, R40, !PT ;  /* 0x0000002829077209 */ /* 0x001fc80007810000 */
[C---:B------:R-:W-:Y:S01]  /*bde0*/  FSETP.NEU.FTZ.AND P2, PT, R7.reuse, -INF , PT ;  /* 0xff8000000700780b */ /* 0x040fe20003f5d000 */
[----:B------:R-:W-:-:S05]  /*bdf0*/  FMUL.FTZ R53, R7, UR43 ;  /* 0x0000002b07357c20 */ /* 0x000fca0008410000 */
[----:B------:R-:W-:-:S05]  /*be00*/  FSEL R53, R53, RZ, P2 ;  /* 0x000000ff35357208 */ /* 0x000fca0001000000 */
[--C-:B------:R-:W-:Y:S02]  /*be10*/  FFMA.FTZ R40, R25, UR43, -R53.reuse ;  /* 0x0000002b19287c23 */ /* 0x100fe40008010835 */
[----:B------:R-:W0:Y:S01]  /*be20*/  @P5 LDC R25, c[0x0][0x44c] ;  /* 0x00011300ff195b82 */ /* 0x000e220000000800 */
[----:B------:R-:W-:Y:S01]  /*be30*/  FFMA.FTZ R205, R26, UR43, -R53 ;  /* 0x0000002b1acd7c23 */ /* 0x000fe20008010835 */
[--C-:B------:R-:W-:Y:S01]  /*be40*/  FFMA.FTZ R59, R45, UR43, -R6.reuse ;  /* 0x0000002b2d3b7c23 */ /* 0x100fe20008010806 */
[--C-:B------:R-:W-:Y:S01]  /*be50*/  FFMA.FTZ R55, R49, UR43, -R6.reuse ;  /* 0x0000002b31377c23 */ /* 0x100fe20008010806 */
[--C-:B------:R-:W-:Y:S01]  /*be60*/  FFMA.FTZ R206, R77, UR43, -R6.reuse ;  /* 0x0000002b4dce7c23 */ /* 0x100fe20008010806 */
[----:B-----5:R-:W-:-:S03]  /*be70*/  FFMA.FTZ R152, R75, UR43, -R6 ;  /* 0x0000002b4b987c23 */ /* 0x020fc60008010806 */
[----:B------:R-:W2:Y:S01]  /*be80*/  @P5 LDC R26, c[0x0][0x450] ;  /* 0x00011400ff1a5b82 */ /* 0x000ea20000000800 */
        /* <DEDUP_REMOVED lines=13> */
[--C-:B------:R-:W-:Y:S01]  /*bf60*/  FFMA.FTZ R6, R27, UR43, -R53.reuse ;  /* 0x0000002b1b067c23 */ /* 0x100fe20008010835 */
[----:B------:R-:W-:Y:S01]  /*bf70*/  MUFU.EX2 R204, R204 ;  /* 0x000000cc00cc7308 */ /* 0x000fe20000000800 */
[--C-:B------:R-:W-:Y:S01]  /*bf80*/  FFMA.FTZ R207, R30, UR43, -R53.reuse ;  /* 0x0000002b1ecf7c23 */ /* 0x100fe20008010835 */
[----:B------:R-:W-:Y:S01]  /*bf90*/  FFMA.FTZ R30, R24, UR43, -R53 ;  /* 0x0000002b181e7c23 */ /* 0x000fe20008010835 */
[----:B---3--:R-:W-:-:S05]  /*bfa0*/  SHF.R.U32.HI R80, RZ, 0x7, R80 ;  /* 0x00000007ff507819 */ /* 0x008fca0000011650 */
[----:B------:R-:W1:Y:S01]  /*bfb0*/  MUFU.EX2 R31, R31 ;  /* 0x0000001f001f7308 */ /* 0x000e620000000800 */
[----:B------:R-:W-:Y:S01]  /*bfc0*/  @!P1 VIADD R24, R173, 0x32440 ;  /* 0x00032440ad189836 */ /* 0x000fe20000000000 */
[----:B------:R-:W-:-:S06]  /*bfd0*/  IADD3 R172, -R80, 0xb, RZ ;  /* 0x0000000b50ac7810 */ /* 0x000fcc0007ffe1ff */
[----:B------:R-:W-:Y:S01]  /*bfe0*/  MUFU.EX2 R206, R206 ;  /* 0x000000ce00ce7308 */ /* 0x000fe20000000800 */
[----:B------:R-:W-:-:S07]  /*bff0*/  FFMA.FTZ R153, R34, UR43, -R53 ;  /* 0x0000002b22997c23 */ /* 0x000fce0008010835 */
[----:B------:R-:W-:Y:S01]  /*c000*/  MUFU.EX2 R205, R205 ;  /* 0x000000cd00cd7308 */ /* 0x000fe20000000800 */
[----:B------:R-:W-:Y:S01]  /*c010*/  @!P1 PRMT R24, RZ, 0x654, R24 ;  /* 0x00000654ff189816 */ /* 0x000fe20000000018 */
[----:B0-----:R-:W-:Y:S01]  /*c020*/  @P5 IMAD.HI.U32 R25, R78, R25, RZ ;  /* 0x000000194e195227 */ /* 0x001fe200078e00ff */
[----:B------:R0:W-:Y:S06]  /*c030*/  BAR.ARV R172, 0x100 ;  /* 0x000400ac0000751d */ /* 0x0001ec0000002000 */
[----:B------:R-:W3:Y:S01]  /*c040*/  MUFU.EX2 R6, R6 ;  /* 0x0000000600067308 */ /* 0x000ee20000000800 */
[----:B------:R4:W-:Y:S01]  /*c050*/  @!P1 SYNCS.ARRIVE.TRANS64.RED.A1T0 RZ, [R24+URZ], RZ ;  /* 0x000000ff18ff99a7 */ /* 0x0009e2000810043f */
[----:B------:R1:W-:Y:S06]  /*c060*/  BAR.SYNC.DEFER_BLOCKING R3, 0x100 ;  /* 0x000400030000751d */ /* 0x0003ec0000010000 */
[----:B------:R-:W0:Y:S01]  /*c070*/  MUFU.EX2 R207, R207 ;  /* 0x000000cf00cf7308 */ /* 0x000e220000000800 */
[----:B------:R-:W-:-:S02]  /*c080*/  IMAD.MOV.U32 R27, RZ, RZ, 0xc00 ;  /* 0x00000c00ff1b7424 */ /* 0x000fc400078e00ff */
[----:B-1----:R-:W-:Y:S01]  /*c090*/  FADD.FTZ R3, R204, R31 ;  /* 0x0000001fcc037221 */ /* 0x002fe20000010000 */
[----:B------:R-:W-:-:S04]  /*c0a0*/  IMAD.MOV.U32 R174, RZ, RZ, R78 ;  /* 0x000000ffffae7224 */ /* 0x000fc800078e004e */
[----:B------:R-:W-:Y:S01]  /*c0b0*/  MUFU.EX2 R152, R152 ;  /* 0x0000009800987308 */ /* 0x000fe20000000800 */
[----:B------:R-:W-:Y:S01]  /*c0c0*/  FFMA.FTZ R155, R38, UR43, -R53 ;  /* 0x0000002b269b7c23 */ /* 0x000fe20008010835 */
[----:B--2---:R-:W-:-:S06]  /*c0d0*/  @P5 SHF.R.U32.HI R174, RZ, R26, R25 ;  /* 0x0000001affae5219 */ /* 0x004fcc0000011619 */
[----:B------:R-:W1:Y:S01]  /*c0e0*/  MUFU.EX2 R30, R30 ;  /* 0x0000001e001e7308 */ /* 0x000e620000000800 */
[----:B------:R-:W-:Y:S02]  /*c0f0*/  IMAD.MOV.U32 R25, RZ, RZ, 0x40000040 ;  /* 0x40000040ff197424 */ /* 0x000fe400078e00ff */
[----:B------:R-:W-:Y:S01]  /*c100*/  FFMA.FTZ R159, R46, UR43, -R53 ;  /* 0x0000002b2e9f7c23 */ /* 0x000fe20008010835 */
[----:B----4-:R-:W-:-:S04]  /*c110*/  IMAD R24, R2, R27, UR42 ;  /* 0x0000002a02187e24 */ /* 0x010fc8000f8e021b */
[----:B------:R-:W-:Y:S01]  /*c120*/  MUFU.EX2 R35, R73 ;  /* 0x0000004900237308 */ /* 0x000fe20000000800 */
[----:B---3--:R-:W-:Y:S01]  /*c130*/  FADD.FTZ R44, R205, R6 ;  /* 0x00000006cd2c7221 */ /* 0x008fe20000010000 */
[----:B------:R-:W-:-:S06]  /*c140*/  FADD.FTZ R46, R206, R3 ;  /* 0x00000003ce2e7221 */ /* 0x000fcc0000010000 */
[----:B------:R-:W2:Y:S01]  /*c150*/  MUFU.EX2 R153, R153 ;  /* 0x0000009900997308 */ /* 0x000ea20000000800 */
[--C-:B------:R-:W-:Y:S01]  /*c160*/  FFMA.FTZ R34, R39, UR43, -R53.reuse ;  /* 0x0000002b27227c23 */ /* 0x100fe20008010835 */
[----:B------:R-:W-:Y:S01]  /*c170*/  FFMA.FTZ R38, R28, UR43, -R53 ;  /* 0x0000002b1c267c23 */ /* 0x000fe20008010835 */
[----:B------:R-:W-:-:S05]  /*c180*/  R2UR UR7, R25 ;  /* 0x00000000190772ca */ /* 0x000fca00000e0000 */
[----:B------:R-:W-:Y:S01]  /*c190*/  MUFU.EX2 R154, R154 ;  /* 0x0000009a009a7308 */ /* 0x000fe20000000800 */
[----:B------:R-:W-:Y:S02]  /*c1a0*/  VIADD R28, R24, 0x80 ;  /* 0x00000080181c7836 */ /* 0x000fe40000000000 */
[----:B0-----:R-:W-:Y:S01]  /*c1b0*/  FADD.FTZ R3, R207, R44 ;  /* 0x0000002ccf037221 */ /* 0x001fe20000010000 */
[----:B------:R-:W-:-:S04]  /*c1c0*/  FADD.FTZ R25, R33, R46 ;  /* 0x0000002e21197221 */ /* 0x000fc80000010000 */
[----:B------:R-:W0:Y:S01]  /*c1d0*/  MUFU.EX2 R40, R40 ;  /* 0x0000002800287308 */ /* 0x000e220000000800 */
[----:B------:R-:W-:Y:S01]  /*c1e0*/  FFMA.FTZ R157, R42, UR43, -R53 ;  /* 0x0000002b2a9d7c23 */ /* 0x000fe20008010835 */
[----:B-1----:R-:W-:Y:S01]  /*c1f0*/  FADD.FTZ R44, R30, R3 ;  /* 0x000000031e2c7221 */ /* 0x002fe20000010000 */
[----:B------:R-:W-:-:S05]  /*c200*/  FADD.FTZ R46, R152, R25 ;  /* 0x00000019982e7221 */ /* 0x000fca0000010000 */
[----:B------:R-:W-:Y:S01]  /*c210*/  MUFU.EX2 R37, R37 ;  /* 0x0000002500257308 */ /* 0x000fe20000000800 */
[----:B------:R-:W-:-:S07]  /*c220*/  R2UR UR10, R28 ;  /* 0x000000001c0a72ca */ /* 0x000fce00000e0000 */
[----:B------:R-:W1:Y:S01]  /*c230*/  MUFU.EX2 R155, R155 ;  /* 0x0000009b009b7308 */ /* 0x000e620000000800 */
[C---:B------:R-:W-:Y:S02]  /*c240*/  VIADD R28, R24.reuse, 0x180 ;  /* 0x00000180181c7836 */ /* 0x040fe40000000000 */
[----:B--2---:R-:W-:Y:S01]  /*c250*/  FADD.FTZ R3, R153, R44 ;  /* 0x0000002c99037221 */ /* 0x004fe20000010000 */
[----:B------:R-:W-:-:S04]  /*c260*/  VIADD R26, R24, 0x100 ;  /* 0x00000100181a7836 */ /* 0x000fc80000000000 */
[----:B------:R-:W-:Y:S01]  /*c270*/  MUFU.EX2 R156, R156 ;  /* 0x0000009c009c7308 */ /* 0x000fe20000000800 */
[----:B------:R-:W-:-:S07]  /*c280*/  FADD.FTZ R25, R35, R46 ;  /* 0x0000002e23197221 */ /* 0x000fce0000010000 */
[----:B------:R-:W2:Y:S01]  /*c290*/  MUFU.EX2 R34, R34 ;  /* 0x0000002200227308 */ /* 0x000ea20000000800 */
[----:B------:R-:W-:Y:S01]  /*c2a0*/  R2UR UR18, R28 ;  /* 0x000000001c1272ca */ /* 0x000fe200000e0000 */
[----:B0-----:R-:W-:Y:S01]  /*c2b0*/  FADD.FTZ R44, R40, R3 ;  /* 0x00000003282c7221 */ /* 0x001fe20000010000 */
[----:B------:R-:W-:-:S05]  /*c2c0*/  FADD.FTZ R28, R154, R25 ;  /* 0x000000199a1c7221 */ /* 0x000fca0000010000 */
[----:B------:R-:W0:Y:S01]  /*c2d0*/  MUFU.EX2 R157, R157 ;  /* 0x0000009d009d7308 */ /* 0x000e220000000800 */
[----:B------:R-:W-:Y:S01]  /*c2e0*/  FFMA.FTZ R42, R29, UR43, -R53 ;  /* 0x0000002b1d2a7c23 */ /* 0x000fe20008010835 */
[----:B------:R-:W-:Y:S01]  /*c2f0*/  R2UR UR14, R26 ;  /* 0x000000001a0e72ca */ /* 0x000fe200000e0000 */
[----:B------:R-:W-:-:S05]  /*c300*/  VIADD R26, R24, 0x200 ;  /* 0x00000200181a7836 */ /* 0x000fca0000000000 */
[----:B------:R-:W3:Y:S01]  /*c310*/  MUFU.EX2 R47, R47 ;  /* 0x0000002f002f7308 */ /* 0x000ee20000000800 */
[----:B-1----:R-:W-:Y:S01]  /*c320*/  FADD.FTZ R3, R155, R44 ;  /* 0x0000002c9b037221 */ /* 0x002fe20000010000 */
[----:B------:R-:W-:-:S06]  /*c330*/  FADD.FTZ R25, R37, R28 ;  /* 0x0000001c25197221 */ /* 0x000fcc0000010000 */
[----:B------:R-:W1:Y:S01]  /*c340*/  MUFU.EX2 R38, R38 ;  /* 0x0000002600267308 */ /* 0x000e620000000800 */
[----:B------:R-:W-:Y:S01]  /*c350*/  FFMA.FTZ R161, R50, UR43, -R53 ;  /* 0x0000002b32a17c23 */ /* 0x000fe20008010835 */
[----:B------:R-:W-:-:S06]  /*c360*/  R2UR UR22, R26 ;  /* 0x000000001a1672ca */ /* 0x000fcc00000e0000 */
[----:B------:R-:W4:Y:S01]  /*c370*/  MUFU.EX2 R158, R158 ;  /* 0x0000009e009e7308 */ /* 0x000f220000000800 */
[----:B--2---:R-:W-:Y:S01]  /*c380*/  FADD.FTZ R28, R34, R3 ;  /* 0x00000003221c7221 */ /* 0x004fe20000010000 */
[----:B------:R-:W-:-:S06]  /*c390*/  FADD.FTZ R26, R156, R25 ;  /* 0x000000199c1a7221 */ /* 0x000fcc0000010000 */
[----:B------:R-:W2:Y:S01]  /*c3a0*/  MUFU.EX2 R159, R159 ;  /* 0x0000009f009f7308 */ /* 0x000ea20000000800 */
[----:B------:R-:W-:Y:S01]  /*c3b0*/  FFMA.FTZ R32, R32, UR43, -R53 ;  /* 0x0000002b20207c23 */ /* 0x000fe20008010835 */
[----:B------:R-:W-:Y:S01]  /*c3c0*/  R2UR UR6, R24 ;  /* 0x00000000180672ca */ /* 0x000fe200000e0000 */
[----:B------:R-:W-:-:S05]  /*c3d0*/  IMAD.MOV.U32 R25, RZ, RZ, 0x40000040 ;  /* 0x40000040ff197424 */ /* 0x000fca00078e00ff */
[----:B------:R-:W2:Y:S01]  /*c3e0*/  MUFU.EX2 R59, R59 ;  /* 0x0000003b003b7308 */ /* 0x000ea20000000800 */
[----:B------:R-:W-:Y:S02]  /*c3f0*/  VIADD R24, R24, 0x280 ;  /* 0x0000028018187836 */ /* 0x000fe40000000000 */
[----:B0-----:R-:W-:-:S05]  /*c400*/  FADD.FTZ R3, R157, R28 ;  /* 0x0000001c9d037221 */ /* 0x001fca0000010000 */
[----:B------:R-:W0:Y:S01]  /*c410*/  MUFU.EX2 R42, R42 ;  /* 0x0000002a002a7308 */ /* 0x000e220000000800 */
[----:B------:R-:W-:Y:S01]  /*c420*/  FFMA.FTZ R163, R54, UR43, -R53 ;  /* 0x0000002b36a37c23 */ /* 0x000fe20008010835 */
[----:B------:R-:W-:Y:S01]  /*c430*/  R2UR UR27, R25 ;  /* 0x00000000191b72ca */ /* 0x000fe200000e0000 */
[----:B---3--:R-:W-:-:S05]  /*c440*/  FADD.FTZ R25, R47, R26 ;  /* 0x0000001a2f197221 */ /* 0x008fca0000010000 */
[----:B------:R-:W3:Y:S01]  /*c450*/  MUFU.EX2 R160, R160 ;  /* 0x000000a000a07308 */ /* 0x000ee20000000800 */
[----:B------:R-:W-:Y:S01]  /*c460*/  R2UR UR26, R24 ;  /* 0x00000000181a72ca */ /* 0x000fe200000e0000 */
[----:B-1----:R-:W-:-:S06]  /*c470*/  FADD.FTZ R24, R38, R3 ;  /* 0x0000000326187221 */ /* 0x002fcc0000010000 */
[----:B------:R-:W1:Y:S01]  /*c480*/  MUFU.EX2 R161, R161 ;  /* 0x000000a100a17308 */ /* 0x000e620000000800 */
[----:B------:R-:W-:Y:S01]  /*c490*/  FFMA.FTZ R36, R36, UR43, -R53 ;  /* 0x0000002b24247c23 */ /* 0x000fe20008010835 */
[----:B----4-:R-:W-:-:S06]  /*c4a0*/  FADD.FTZ R26, R158, R25 ;  /* 0x000000199e1a7221 */ /* 0x010fcc0000010000 */
[----:B------:R-:W4:Y:S01]  /*c4b0*/  MUFU.EX2 R55, R55 ;  /* 0x0000003700377308 */ /* 0x000f220000000800 */
[----:B--2---:R-:W-:Y:S01]  /*c4c0*/  FADD.FTZ R3, R159, R24 ;  /* 0x000000189f037221 */ /* 0x004fe20000010000 */
[----:B------:R-:W-:-:S06]  /*c4d0*/  FFMA.FTZ R165, R58, UR43, -R53 ;  /* 0x0000002b3aa57c23 */ /* 0x000fcc0008010835 */
[----:B------:R-:W2:Y:S01]  /*c4e0*/  MUFU.EX2 R32, R32 ;  /* 0x0000002000207308 */ /* 0x000ea20000000800 */
[----:B------:R-:W-:Y:S01]  /*c4f0*/  FADD.FTZ R25, R59, R26 ;  /* 0x0000001a3b197221 */ /* 0x000fe20000010000 */
[----:B0-----:R-:W-:-:S06]  /*c500*/  FADD.FTZ R24, R42, R3 ;  /* 0x000000032a187221 */ /* 0x001fcc0000010000 */
[----:B------:R-:W0:Y:S01]  /*c510*/  MUFU.EX2 R163, R163 ;  /* 0x000000a300a37308 */ /* 0x000e220000000800 */
[----:B------:R-:W-:Y:S01]  /*c520*/  FFMA.FTZ R72, R72, UR43, -R53 ;  /* 0x0000002b48487c23 */ /* 0x000fe20008010835 */
[----:B------:R-:W-:-:S06]  /*c530*/  F2FP.BF16.F32.PACK_AB R205, R6, R205 ;  /* 0x000000cd06cd723e */ /* 0x000fcc00000010ff */
[----:B------:R-:W0:Y:S01]  /*c540*/  MUFU.EX2 R162, R162 ;  /* 0x000000a200a27308 */ /* 0x000e220000000800 */
[----:B---3--:R-:W-:Y:S01]  /*c550*/  FADD.FTZ R6, R160, R25 ;  /* 0x00000019a0067221 */ /* 0x008fe20000010000 */
[----:B-1----:R-:W-:-:S06]  /*c560*/  FADD.FTZ R3, R161, R24 ;  /* 0x00000018a1037221 */ /* 0x002fcc0000010000 */
[----:B------:R-:W1:Y:S01]  /*c570*/  MUFU.EX2 R36, R36 ;  /* 0x0000002400247308 */ /* 0x000e620000000800 */
[----:B------:R-:W-:-:S07]  /*c580*/  FFMA.FTZ R62, R62, UR43, -R53 ;  /* 0x0000002b3e3e7c23 */ /* 0x000fce0008010835 */
[----:B------:R-:W3:Y:S01]  /*c590*/  MUFU.EX2 R43, R43 ;  /* 0x0000002b002b7308 */ /* 0x000ee20000000800 */
[----:B----4-:R-:W-:Y:S01]  /*c5a0*/  FADD.FTZ R25, R55, R6 ;  /* 0x0000000637197221 */ /* 0x010fe20000010000 */
[----:B--2---:R-:W-:-:S06]  /*c5b0*/  FADD.FTZ R6, R32, R3 ;  /* 0x0000000320067221 */ /* 0x004fcc0000010000 */
[----:B------:R-:W2:Y:S01]  /*c5c0*/  MUFU.EX2 R165, R165 ;  /* 0x000000a500a57308 */ /* 0x000ea20000000800 */
[----:B------:R-:W-:-:S07]  /*c5d0*/  FFMA.FTZ R63, R63, UR43, -R53 ;  /* 0x0000002b3f3f7c23 */ /* 0x000fce0008010835 */
[----:B------:R-:W4:Y:S01]  /*c5e0*/  MUFU.EX2 R164, R164 ;  /* 0x000000a400a47308 */ /* 0x000f220000000800 */
[----:B0-----:R-:W-:Y:S01]  /*c5f0*/  FADD.FTZ R3, R163, R6 ;  /* 0x00000006a3037221 */ /* 0x001fe20000010000 */
[----:B------:R-:W-:-:S06]  /*c600*/  FFMA.FTZ R66, R66, UR43, -R53 ;  /* 0x0000002b42427c23 */ /* 0x000fcc0008010835 */
[----:B------:R-:W0:Y:S01]  /*c610*/  MUFU.EX2 R72, R72 ;  /* 0x0000004800487308 */ /* 0x000e220000000800 */
[----:B------:R-:W-:-:S07]  /*c620*/  FADD.FTZ R24, R162, R25 ;  /* 0x00000019a2187221 */ /* 0x000fce0000010000 */
[----:B------:R-:W0:Y:S01]  /*c630*/  MUFU.EX2 R49, R49 ;  /* 0x0000003100317308 */ /* 0x000e220000000800 */
[----:B-1----:R-:W-:Y:S01]  /*c640*/  FADD.FTZ R6, R36, R3 ;  /* 0x0000000324067221 */ /* 0x002fe20000010000 */
[----:B------:R-:W-:-:S06]  /*c650*/  FFMA.FTZ R67, R67, UR43, -R53 ;  /* 0x0000002b43437c23 */ /* 0x000fcc0008010835 */
[----:B------:R-:W1:Y:S01]  /*c660*/  MUFU.EX2 R62, R62 ;  /* 0x0000003e003e7308 */ /* 0x000e620000000800 */
[----:B---3--:R-:W-:-:S07]  /*c670*/  FADD.FTZ R25, R43, R24 ;  /* 0x000000182b197221 */ /* 0x008fce0000010000 */
[----:B------:R-:W3:Y:S01]  /*c680*/  MUFU.EX2 R166, R166 ;  /* 0x000000a600a67308 */ /* 0x000ee20000000800 */
[----:B--2---:R-:W-:Y:S01]  /*c690*/  FADD.FTZ R3, R165, R6 ;  /* 0x00000006a5037221 */ /* 0x004fe20000010000 */
[----:B------:R-:W-:-:S06]  /*c6a0*/  FFMA.FTZ R70, R70, UR43, -R53 ;  /* 0x0000002b46467c23 */ /* 0x000fcc0008010835 */
[----:B------:R-:W2:Y:S01]  /*c6b0*/  MUFU.EX2 R63, R63 ;  /* 0x0000003f003f7308 */ /* 0x000ea20000000800 */
[----:B----4-:R-:W-:-:S07]  /*c6c0*/  FADD.FTZ R24, R164, R25 ;  /* 0x00000019a4187221 */ /* 0x010fce0000010000 */
[----:B------:R-:W4:Y:S01]  /*c6d0*/  MUFU.EX2 R51, R51 ;  /* 0x0000003300337308 */ /* 0x000f220000000800 */
[----:B0-----:R-:W-:Y:S01]  /*c6e0*/  FADD.FTZ R3, R72, R3 ;  /* 0x0000000348037221 */ /* 0x001fe20000010000 */
[----:B------:R-:W-:-:S06]  /*c6f0*/  FADD.FTZ R25, R49, R24 ;  /* 0x0000001831197221 */ /* 0x000fcc0000010000 */
[----:B------:R-:W0:Y:S01]  /*c700*/  MUFU.EX2 R66, R66 ;  /* 0x0000004200427308 */ /* 0x000e220000000800 */
[----:B------:R-:W-:-:S07]  /*c710*/  FFMA.FTZ R53, R71, UR43, -R53 ;  /* 0x0000002b47357c23 */ /* 0x000fce0008010835 */
[----:B------:R-:W0:Y:S01]  /*c720*/  MUFU.EX2 R168, R168 ;  /* 0x000000a800a87308 */ /* 0x000e220000000800 */
        /* <DEDUP_REMOVED lines=9> */
[----:B------:R-:W-:-:S06]  /*c7c0*/  FADD.FTZ R6, R168, R3 ;  /* 0x00000003a8067221 */ /* 0x000fcc0000010000 */
[----:B------:R-:W0:Y:S01]  /*c7d0*/  MUFU.EX2 R41, R41 ;  /* 0x0000002900297308 */ /* 0x000e220000000800 */
[----:B------:R-:W-:-:S07]  /*c7e0*/  IMAD.MOV.U32 R29, RZ, RZ, 0x40000040 ;  /* 0x40000040ff1d7424 */ /* 0x000fce00078e00ff */
[----:B------:R-:W0:Y:S01]  /*c7f0*/  MUFU.EX2 R53, R53 ;  /* 0x0000003500357308 */ /* 0x000e220000000800 */
[----:B------:R-:W-:Y:S02]  /*c800*/  IMAD.MOV.U32 R27, RZ, RZ, 0x40000040 ;  /* 0x40000040ff1b7424 */ /* 0x000fe400078e00ff */
[----:B-1----:R-:W-:Y:S01]  /*c810*/  FADD.FTZ R25, R67, R24 ;  /* 0x0000001843197221 */ /* 0x002fe20000010000 */
[----:B---3--:R-:W-:Y:S01]  /*c820*/  FADD.FTZ R3, R45, R6 ;  /* 0x000000062d037221 */ /* 0x008fe20000010000 */
[----:B------:R-:W-:Y:S01]  /*c830*/  R2UR UR11, R29 ;  /* 0x000000001d0b72ca */ /* 0x000fe200000e0000 */
[----:B------:R-:W-:Y:S01]  /*c840*/  IMAD.MOV.U32 R29, RZ, RZ, 0x40000040 ;  /* 0x40000040ff1d7424 */ /* 0x000fe200078e00ff */
[----:B------:R-:W-:Y:S01]  /*c850*/  R2UR UR15, R27 ;  /* 0x000000001b0f72ca */ /* 0x000fe200000e0000 */
[----:B------:R-:W-:Y:S02]  /*c860*/  IMAD.MOV.U32 R27, RZ, RZ, 0x40000040 ;  /* 0x40000040ff1b7424 */ /* 0x000fe400078e00ff */
[----:B--2---:R-:W-:Y:S01]  /*c870*/  FADD.FTZ R24, R70, R25 ;  /* 0x0000001946187221 */ /* 0x004fe20000010000 */
[----:B----4-:R-:W-:Y:S01]  /*c880*/  FADD.FTZ R6, R170, R3 ;  /* 0x00000003aa067221 */ /* 0x010fe20000010000 */
[----:B------:R-:W-:-:S02]  /*c890*/  F2FP.BF16.F32.PACK_AB R204, R31, R204 ;  /* 0x000000cc1fcc723e */ /* 0x000fc400000010ff */
[----:B------:R-:W-:Y:S02]  /*c8a0*/  F2FP.BF16.F32.PACK_AB R206, R33, R206 ;  /* 0x000000ce21ce723e */ /* 0x000fe400000010ff */
[----:B------:R-:W-:Y:S01]  /*c8b0*/  F2FP.BF16.F32.PACK_AB R207, R30, R207 ;  /* 0x000000cf1ecf723e */ /* 0x000fe200000010ff */
[----:B0-----:R-:W-:Y:S01]  /*c8c0*/  FADD.FTZ R6, R41, R6 ;  /* 0x0000000629067221 */ /* 0x001fe20000010000 */
[----:B------:R-:W-:Y:S01]  /*c8d0*/  R2UR UR19, R29 ;  /* 0x000000001d1372ca */ /* 0x000fe200000e0000 */
[----:B------:R-:W-:Y:S01]  /*c8e0*/  FADD.FTZ R3, R53, R24 ;  /* 0x0000001835037221 */ /* 0x000fe20000010000 */
[----:B------:R-:W-:Y:S02]  /*c8f0*/  R2UR UR23, R27 ;  /* 0x000000001b1772ca */ /* 0x000fe400000e0000 */
        /* <DEDUP_REMOVED lines=38> */
[----:B------:R-:W-:-:S05]  /*cb60*/  IADD3 R152, R174, R176, -R177 ;  /* 0x000000b0ae987210 */ /* 0x000fca0007ffe8b1 */
[----:B------:R-:W-:-:S05]  /*cb70*/  IMAD.HI R152, R152, 0x2aaaaaab, RZ ;  /* 0x2aaaaaab98987827 */ /* 0x000fca00078e02ff */
[----:B------:R-:W-:-:S04]  /*cb80*/  SHF.R.U32.HI R153, RZ, 0x1f, R152 ;  /* 0x0000001fff997819 */ /* 0x000fc80000011698 */
[----:B------:R-:W-:-:S04]  /*cb90*/  LEA.HI.SX32 R153, R152, R153, 0x1c ;  /* 0x0000009998997211 */ /* 0x000fc800078fe2ff */
[----:B------:R-:W-:Y:S01]  /*cba0*/  VIMNMX R154, R175, R153, !PT ;  /* 0x00000099af9a7248 */ /* 0x000fe20007fe0100 */
[----:B------:R-:W-:-:S04]  /*cbb0*/  VIADD R215, R215, 0xfffffffe ;  /* 0xfffffffed7d77836 */ /* 0x000fc80000000000 */
[----:B------:R0:W-:Y:S01]  /*cbc0*/  STL [R1+0x20], R154 ;  /* 0x0000209a01007387 */ /* 0x0001e20000100800 */
[----:B------:R-:W-:Y:S01]  /*cbd0*/  ISETP.GE.AND P2, PT, R215, R154, PT ;  /* 0x0000009ad700720c */ /* 0x000fe20003f46270 */
[----:B------:R-:W-:-:S05]  /*cbe0*/  @!P1 VIADD R173, R173, 0x32460 ;  /* 0x00032460adad9836 */ /* 0x000fca0000000000 */
[----:B------:R-:W-:Y:S01]  /*cbf0*/  @!P1 PRMT R173, RZ, 0x654, R173 ;  /* 0x00000654ffad9816 */ /* 0x000fe200000000ad */
[----:B------:R-:W-:Y:S02]  /*cc00*/  WARPGROUP.DEPBAR.LE gsb0, 0x0 ;  /* 0x00008000000079c5 */ /* 0x000fe40000010000 */
[----:B------:R-:W-:-:S06]  /*cc10*/  WARPGROUP.ARRIVE ;  /* 0x00000000000079c5 */ /* 0x000fcc0000000000 */
[----:B------:R-:W-:Y:S03]  /*cc20*/  HGMMA.64x256x16.F32.BF16 R24, R168, gdesc[UR24].tnspB, R24, gsb0 ;  /* 0x43e00018a8187df0 */ /* 0x000fe60008001818 */
[----:B------:R-:W-:Y:S02]  /*cc30*/  WARPGROUP.DEPBAR.LE gsb0, 0x0 ;  /* 0x00008000000079c5 */ /* 0x000fe40000010000 */
[----:B------:R0:W-:Y:S01]  /*cc40*/  @!P1 SYNCS.ARRIVE.TRANS64.RED.A1T0 RZ, [R173+URZ], RZ ;  /* 0x000000ffadff99a7 */ /* 0x0001e2000810043f */
[----:B------:R-:W-:Y:S05]  /*cc50*/  @!P2 BRA `(.L_x_14596) ;  /* 0x000000300004a947 */ /* 0x000fea0003800000 */
[----:B------:R-:W-:Y:S02]  /*cc60*/  IMAD.MOV.U32 R206, RZ, RZ, R7 ;  /* 0x000000ffffce7224 */ /* 0x000fe400078e0007 */
[----:B------:R-:W-:Y:S02]  /*cc70*/  IMAD.MOV.U32 R207, RZ, RZ, R0 ;  /* 0x000000ffffcf7224 */ /* 0x000fe400078e0000 */
[----:B------:R-:W-:-:S07]  /*cc80*/  IMAD.MOV.U32 R204, RZ, RZ, R215 ;  /* 0x000000ffffcc7224 */ /* 0x000fce00078e00d7 */
.L_x_14606:
[----:B------:R-:W-:Y:S01]  /*cc90*/  VIADD R2, R2, 0x1 ;  /* 0x0000000102027836 */ /* 0x000fe20000000000 */
[----:B------:R-:W-:Y:S05]  /*cca0*/  YIELD ;  /* 0x0000000000007946 */ /* 0x000fea0003800000 */
[----:B------:R-:W-:-:S04]  /*ccb0*/  ISETP.NE.AND P2, PT, R2, 0x2, PT ;  /* 0x000000020200780c */ /* 0x000fc80003f45270 */
[----:B------:R-:W-:Y:S02]  /*ccc0*/  SEL R0, RZ, 0x1, P2 ;  /* 0x00000001ff007807 */ /* 0x000fe40001000000 */
[----:B------:R-:W-:Y:S02]  /*ccd0*/  SEL R2, R2, RZ, P2 ;  /* 0x000000ff02027207 */ /* 0x000fe40001000000 */
[----:B------:R-:W-:Y:S01]  /*cce0*/  LOP3.LUT R23, R23, R0, RZ, 0x3c, !PT ;  /* 0x0000000017177212 */ /* 0x000fe200078e3cff */
[----:B-1---5:R-:W-:Y:S06]  /*ccf0*/  @!P0 BRA `(.L_x_14597) ;  /* 0x0000000000048947 */ /* 0x022fec0003800000 */
[----:B------:R-:W-:Y:S01]  /*cd00*/  BPT.TRAP 0x1 ;  /* 0x000000040000795c */ /* 0x000fe20000300000 */
.L_x_14597:
[----:B------:R-:W-:Y:S01]  /*cd10*/  IMAD R205, R2, 0x8, R19 ;  /* 0x0000000802cd7824 */ /* 0x000fe200078e0213 */
[----:B------:R-:W-:-:S04]  /*cd20*/  SHF.L.U32 R0, R23, 0x1f, RZ ;  /* 0x0000001f17007819 */ /* 0x000fc800000006ff */
[----:B------:R1:W2:Y:S01]  /*cd30*/  SYNCS.PHASECHK.TRANS64.TRYWAIT P2, [R205+URZ+0x32430], R0 ;  /* 0x03243000cd0075a7 */ /* 0x0002a2000804017f */
[----:B------:R-:W-:Y:S05]  /*cd40*/  @!P0 BRA `(.L_x_14598) ;  /* 0x0000000000048947 */ /* 0x000fea0003800000 */
[----:B------:R-:W-:Y:S01]  /*cd50*/  BPT.TRAP 0x1 ;  /* 0x000000040000795c */ /* 0x000fe20000300000 */
.L_x_14598:
[----:B------:R-:W3:Y:S01]  /*cd60*/  LDL R7, [R1+0x14] ;  /* 0x0000140001077983 */ /* 0x000ee20000100800 */
[----:B------:R-:W-:Y:S02]  /*cd70*/  IMAD.MOV.U32 R157, RZ, RZ, 0x40000040 ;  /* 0x40000040ff9d7424 */ /* 0x000fe400078e00ff */
[----:B---3--:R-:W-:Y:S01]  /*cd80*/  IMAD R156, R2, 0x300, R7 ;  /* 0x00000300029c7824 */ /* 0x008fe200078e0207 */
[----:B--2---:R-:W-:Y:S06]  /*cd90*/  @P2 BRA `(.L_x_14599) ;  /* 0x0000000000082947 */ /* 0x004fec0003800000 */
[----:B------:R-:W2:Y:S02]  /*cda0*/  SYNCS.PHASECHK.TRANS64.TRYWAIT P2, [R205+URZ+0x32430], R0 ;  /* 0x03243000cd0075a7 */ /* 0x000ea4000804017f */
[----:B--2---:R-:W-:Y:S05]  /*cdb0*/  @!P2 BRA `(.L_x_14600) ;  /* 0x00000160000ca947 */ /* 0x004fea0003800000 */
.L_x_14599:
[----:B------:R-:W3:Y:S04]  /*cdc0*/  LDL.64 R220, [R1+0x8] ;  /* 0x0000080001dc7983 */ /* 0x000ee80000100a00 */
[----:B------:R-:W4:Y:S01]  /*cdd0*/  LDL.64 R216, [R1] ;  /* 0x0000000001d87983 */ /* 0x000f220000100a00 */
[----:B------:R-:W-:Y:S05]  /*cde0*/  WARPSYNC.ALL ;  /* 0x0000000000007948 */ /* 0x000fea0003800000 */
[C---:B------:R-:W-:Y:S01]  /*cdf0*/  R2UR UR6, R156.reuse ;  /* 0x000000009c0672ca */ /* 0x040fe200000e0000 */
[C---:B0-----:R-:W-:Y:S01]  /*ce00*/  VIADD R154, R156.reuse, 0x2 ;  /* 0x000000029c9a7836 */ /* 0x041fe20000000000 */
        /* <DEDUP_REMOVED lines=16> */
[----:B------:R-:W-:-:S03]  /*cf10*/  R2UR UR17, R237 ;  /* 0x00000000ed1172ca */ /* 0x000fc600000e0000 */
[----:B------:R-:W-:Y:S03]  /*cf20*/  HGMMA.64x96x16.F32.BF16 R152, gdesc[UR4], RZ, !UPT, gsb0 ;  /* 0x01600000049879f0 */ /* 0x000fe6000c0018ff */
[----:B------:R-:W-:Y:S02]  /*cf30*/  WARPGROUP.DEPBAR.LE gsb0, 0x0 ;  /* 0x00008000000079c5 */ /* 0x000fe40000010000 */
[----:B------:R-:W-:Y:S01]  /*cf40*/  WARPGROUP.ARRIVE ;  /* 0x00000000000079c5 */ /* 0x000fe20000000000 */
[----:B---3--:R-:W-:Y:S02]  /*cf50*/  R2UR UR8, R220 ;  /* 0x00000000dc0872ca */ /* 0x008fe400000e0000 */
[----:B------:R-:W-:Y:S02]  /*cf60*/  R2UR UR9, R221 ;  /* 0x00000000dd0972ca */ /* 0x000fe400000e0000 */
[----:B----4-:R-:W-:-:S02]  /*cf70*/  R2UR UR12, R216 ;  /* 0x00000000d80c72ca */ /* 0x010fc400000e0000 */
[----:B------:R-:W-:-:S09]  /*cf80*/  R2UR UR13, R217 ;  /* 0x00000000d90d72ca */ /* 0x000fd200000e0000 */
        /* <DEDUP_REMOVED lines=10> */
.L_x_14601:
[----:B------:R0:W3:Y:S01]  /*d030*/  SYNCS.PHASECHK.TRANS64.TRYWAIT P2, [R205+URZ+0x32450], R0 ;  /* 0x03245000cd0075a7 */ /* 0x0000e2000804017f */
[----:B------:R-:W-:Y:S05]  /*d040*/  @!P0 BRA `(.L_x_14602) ;  /* 0x0000000000048947 */ /* 0x000fea0003800000 */
[----:B------:R-:W-:Y:S01]  /*d050*/  BPT.TRAP 0x1 ;  /* 0x000000040000795c */ /* 0x000fe20000300000 */
.L_x_14602:
[----:B------:R-:W-:Y:S04]  /*d060*/  BSSY B0, `(.L_x_14603) ;  /* 0x0000004000007945 */ /* 0x000fe80003800000 */
[----:B---3--:R-:W-:Y:S05]  /*d070*/  @P2 BRA `(.L_x_14604) ;  /* 0x0000000000082947 */ /* 0x008fea0003800000 */
[----:B------:R-:W3:Y:S02]  /*d080*/  SYNCS.PHASECHK.TRANS64.TRYWAIT P2, [R205+URZ+0x32450], R0 ;  /* 0x03245000cd0075a7 */ /* 0x000ee4000804017f */
[----:B---3--:R-:W-:Y:S05]  /*d090*/  @!P2 BRA `(.L_x_14605) ;  /* 0x0000015c0068a947 */ /* 0x008fea0003800000 */
.L_x_14604:
[----:B------:R-:W-:Y:S05]  /*d0a0*/  BSYNC B0 ;  /* 0x0000000000007941 */ /* 0x000fea0003800000 */
.L_x_14603:
[----:B------:R-:W-:Y:S05]  /*d0b0*/  WARPSYNC.ALL ;  /* 0x0000000000007948 */ /* 0x000fea0003800000 */
[----:B------:R-:W0:Y:S04]  /*d0c0*/  LDL R220, [R1+0x1c] ;  /* 0x00001c0001dc7983 */ /* 0x000e280000100800 */
[----:B------:R-:W0:Y:S01]  /*d0d0*/  LDL R216, [R1+0x3c] ;  /* 0x00003c0001d87983 */ /* 0x000e220000100800 */
[----:B------:R-:W-:Y:S01]  /*d0e0*/  IMAD.MOV.U32 R217, RZ, RZ, 0x40000040 ;  /* 0x40000040ffd97424 */ /* 0x000fe200078e00ff */
[----:B------:R-:W-:Y:S01]  /*d0f0*/  R2UR UR4, R4 ;  /* 0x00000000040472ca */ /* 0x000fe200000e0000 */
[----:B------:R-:W4:Y:S01]  /*d100*/  LDC R7, c[0x0][0x448] ;  /* 0x00011200ff077b82 */ /* 0x000f220000000800 */
[----:B------:R-:W-:Y:S01]  /*d110*/  R2UR UR5, R5 ;  /* 0x00000000050572ca */ /* 0x000fe200000e0000 */
[----:B------:R-:W-:Y:S01]  /*d120*/  WARPGROUP.ARRIVE ;  /* 0x00000000000079c5 */ /* 0x000fe20000000000 */
[----:B------:R-:W-:Y:S01]  /*d130*/  R2UR UR7, R217 ;  /* 0x00000000d90772ca */ /* 0x000fe200000e0000 */
[----:B------:R-:W-:Y:S01]  /*d140*/  IMAD.MOV.U32 R221, RZ, RZ, 0x40000040 ;  /* 0x40000040ffdd7424 */ /* 0x000fe200078e00ff */
[----:B------:R1:W-:Y:S04]  /*d150*/  STL [R1+0x178], R16 ;  /* 0x0001781001007387 */ /* 0x0003e80000100800 */
[----:B-1----:R-:W4:Y:S01]  /*d160*/  LDL.LU R16, [R1+0x10] ;  /* 0x0000100001107983 */ /* 0x002f220000300800 */
[----:B0-23--:R-:W-:Y:S01]  /*d170*/  IMAD.IADD R0, R216, 0x1, R220 ;  /* 0x00000001d8007824 */ /* 0x00dfe200078e02dc */
[----:B----4-:R-:W-:Y:S01]  /*d180*/  ISETP.NE.AND P2, PT, R7, 0x1, PT ;  /* 0x000000010700780c */ /* 0x010fe20003f45270 */
[----:B------:R-:W-:-:S04]  /*d190*/  IMAD.MOV.U32 R216, RZ, RZ, 0xc00 ;  /* 0x00000c00ffd87424 */ /* 0x000fc800078e00ff */
[----:B------:R-:W-:-:S04]  /*d1a0*/  IMAD R216, R2, R216, UR39 ;  /* 0x0000002702d87e24 */ /* 0x000fc8000f8e02d8 */
[C---:B------:R-:W-:Y:S01]  /*d1b0*/  VIADD R220, R216.reuse, 0x2 ;  /* 0x00000002d8dc7836 */ /* 0x040fe20000000000 */
[----:B------:R-:W-:Y:S01]  /*d1c0*/  R2UR UR6, R216 ;  /* 0x00000000d80672ca */ /* 0x000fe200000e0000 */
[----:B------:R-:W-:Y:S02]  /*d1d0*/  IMAD.MOV.U32 R217, RZ, RZ, 0x40000040 ;  /* 0x40000040ffd97424 */ /* 0x000fe400078e00ff */
[----:B------:R-:W0:Y:S01]  /*d1e0*/  @P2 LDC R215, c[0x0][0x44c] ;  /* 0x00011300ffd72b82 */ /* 0x000e220000000800 */
[----:B------:R-:W-:-:S04]  /*d1f0*/  LOP3.LUT R16, R16, 0xfffffeff, RZ, 0xc0, !PT ;  /* 0xfffffeff10107812 */ /* 0x000fc800078ec0ff */
[----:B------:R-:W-:-:S03]  /*d200*/  @P1 LOP3.LUT R16, R16, 0x100, RZ, 0xfc, !PT ;  /* 0x0000010010101812 */ /* 0x000fc600078efcff */
[----:B------:R-:W1:Y:S02]  /*d210*/  @P2 LDC R7, c[0x0][0x450] ;  /* 0x00011400ff072b82 */ /* 0x000e640000000800 */
[----:B------:R-:W-:Y:S01]  /*d220*/  HGMMA.64x96x16.F32.BF16 R152, gdesc[UR4], R152, gsb0 ;  /* 0x01600000049879f0 */ /* 0x000fe20008001898 */
[----:B------:R-:W-:Y:S01]  /*d230*/  R2UR UR6, R220 ;  /* 0x00000000dc0672ca */ /* 0x000fe200000e0000 */
[----:B------:R-:W-:Y:S01]  /*d240*/  VIADD R220, R216, 0x4 ;  /* 0x00000004d8dc7836 */ /* 0x000fe20000000000 */
[----:B------:R-:W-:Y:S01]  /*d250*/  R2UR UR7, R221 ;  /* 0x00000000dd0772ca */ /* 0x000fe200000e0000 */
[----:B------:R-:W-:Y:S01]  /*d260*/  IMAD.MOV.U32 R221, RZ, RZ, 0x40000040 ;  /* 0x40000040ffdd7424 */ /* 0x000fe200078e00ff */
[----:B------:R-:W-:Y:S02]  /*d270*/  R2UR UR4, R234 ;  /* 0x00000000ea0472ca */ /* 0x000fe400000e0000 */
[----:B------:R-:W-:Y:S02]  /*d280*/  R2UR UR5, R235 ;  /* 0x00000000eb0572ca */ /* 0x000fe400000e0000 */
[----:B------:R-:W-:-:S04]  /*d290*/  LOP3.LUT R16, R16, 0xffffff7f, RZ, 0xc0, !PT ;  /* 0xffffff7f10107812 */ /* 0x000fc800078ec0ff */
[----:B------:R-:W-:Y:S01]  /*d2a0*/  @P0 LOP3.LUT R16, R16, 0x80, RZ, 0xfc, !PT ;  /* 0x0000008010100812 */ /* 0x000fe200078efcff */
[----:B0-----:R-:W-:-:S04]  /*d2b0*/  @P2 IMAD.HI.U32 R215, R0, R215, RZ ;  /* 0x000000d700d72227 */ /* 0x001fc800078e00ff */
[----:B------:R-:W-:Y:S01]  /*d2c0*/  STL [R1+0x10], R16 ;  /* 0x0000101001007387 */ /* 0x000fe20000100800 */
[----:B-1----:R-:W-:Y:S01]  /*d2d0*/  @P2 SHF.R.U32.HI R0, RZ, R7, R215 ;  /* 0x00000007ff002219 */ /* 0x002fe200000116d7 */
        /* <DEDUP_REMOVED lines=113> */
[----:B------:R-:W2:Y:S01]  /*d9f0*/  LDL R220, [R1+0x24] ;  /* 0x0000240001dc7983 */ /* 0x000ea20000100800 */
[----:B------:R-:W-:Y:S02]  /*da00*/  R2UR UR4, R10 ;  /* 0x000000000a0472ca */ /* 0x000fe400000e0000 */
[----:B------:R-:W-:Y:S01]  /*da10*/  R2UR UR5, R11 ;  /* 0x000000000b0572ca */ /* 0x000fe200000e0000 */
[----:B------:R-:W2:Y:S01]  /*da20*/  LDL R221, [R1+0x18] ;  /* 0x0000180001dd7983 */ /* 0x000ea20000100800 */
[----:B------:R-:W-:Y:S02]  /*da30*/  WARPGROUP.DEPBAR.LE gsb0, 0x0 ;  /* 0x00008000000079c5 */ /* 0x000fe40000010000 */
[----:B------:R-:W-:-:S09]  /*da40*/  WARPGROUP.ARRIVE ;  /* 0x00000000000079c5 */ /* 0x000fd20000000000 */
[----:B------:R-:W-:Y:S01]  /*da50*/  HGMMA.64x96x16.F32.BF16 R152, gdesc[UR4], R152, gsb0 ;  /* 0x01600000049879f0 */ /* 0x000fe20008001898 */
[----:B------:R-:W-:Y:S02]  /*da60*/  R2UR UR7, R217 ;  /* 0x00000000d90772ca */ /* 0x000fe400000e0000 */
[----:B------:R-:W3:Y:S01]  /*da70*/  LDL R217, [R1+0x2c] ;  /* 0x00002c0001d97983 */ /* 0x000ee20000100800 */
[----:B------:R-:W-:Y:S01]  /*da80*/  VIADD R216, R216, 0x906 ;  /* 0x00000906d8d87836 */ /* 0x000fe20000000000 */
[----:B------:R-:W-:Y:S02]  /*da90*/  R2UR UR4, R8 ;  /* 0x00000000080472ca */ /* 0x000fe400000e0000 */
[----:B------:R-:W-:Y:S02]  /*daa0*/  R2UR UR5, R9 ;  /* 0x00000000090572ca */ /* 0x000fe400000e0000 */
[----:B------:R-:W-:Y:S01]  /*dab0*/  R2UR UR6, R216 ;  /* 0x00000000d80672ca */ /* 0x000fe200000e0000 */
[----:B------:R-:W0:Y:S04]  /*dac0*/  SHFL.IDX PT, R215, R0, RZ, 0x1c1f ;  /* 0x001c1fff00d77589 */ /* 0x000e2800000e0000 */
[----:B------:R1:W-:Y:S02]  /*dad0*/  SHFL.IDX PT, R7, R0, 0x1, 0x1c1f ;  /* 0x003c1f0000077f89 */ /* 0x0003e400000e0000 */
[----:B-1----:R-:W-:Y:S01]  /*dae0*/  IMAD R0, R204, -0x60, RZ ;  /* 0xffffffa0cc007824 */ /* 0x002fe200078e02ff */
[----:B------:R-:W-:-:S02]  /*daf0*/  WARPGROUP.DEPBAR.LE gsb0, 0x0 ;  /* 0x00008000000079c5 */ /* 0x000fc40000010000 */
[----:B------:R-:W-:-:S06]  /*db00*/  WARPGROUP.ARRIVE ;  /* 0x00000000000079c5 */ /* 0x000fcc0000000000 */
[----:B------:R-:W-:Y:S03]  /*db10*/  HGMMA.64x96x16.F32.BF16 R152, gdesc[UR4], R152, gsb0 ;  /* 0x01600000049879f0 */ /* 0x000fe60008001898 */
[----:B------:R-:W-:Y:S02]  /*db20*/  WARPGROUP.DEPBAR.LE gsb0, 0x0 ;  /* 0x00008000000079c5 */ /* 0x000fe40000010000 */
[----:B---3--:R-:W-:-:S04]  /*db30*/  IADD3 R0, -R217, 0x1, R0 ;  /* 0x00000001d9007810 */ /* 0x008fc80007ffe100 */
[----:B--2---:R-:W-:-:S05]  /*db40*/  IADD3 R216, -R221, R0, R220 ;  /* 0x00000000ddd87210 */ /* 0x004fca0007ffe1dc */
[----:B0-----:R-:W-:-:S05]  /*db50*/  IMAD.IADD R0, R216, 0x1, R215 ;  /* 0x00000001d8007824 */ /* 0x001fca00078e02d7 */
[C---:B------:R-:W-:Y:S02]  /*db60*/  ISETP.GT.AND P4, PT, R0.reuse, 0x1, PT ;  /* 0x000000010000780c */ /* 0x040fe40003f84270 */
[C---:B------:R-:W-:Y:S02]  /*db70*/  ISETP.GT.AND P2, PT, R0.reuse, RZ, PT ;  /* 0x000000ff0000720c */ /* 0x040fe40003f44270 */
[----:B------:R-:W-:Y:S02]  /*db80*/  ISETP.GT.AND P3, PT, R0, 0x8, PT ;  /* 0x000000080000780c */ /* 0x000fe40003f64270 */
[----:B------:R-:W-:Y:S02]  /*db90*/  FSEL R215, R153, -INF , P4 ;  /* 0xff80000099d77808 */ /* 0x000fe40002000000 */
[----:B------:R-:W-:Y:S02]  /*dba0*/  FSEL R152, R152, -INF , P2 ;  /* 0xff80000098987808 */ /* 0x000fe40001000000 */
[----:B------:R-:W-:-:S02]  /*dbb0*/  FSEL R153, R156, -INF , P3 ;  /* 0xff8000009c997808 */ /* 0x000fc40001800000 */
[C---:B------:R-:W-:Y:S02]  /*dbc0*/  ISETP.GT.AND P2, PT, R0.reuse, 0x9, PT ;  /* 0x000000090000780c */ /* 0x040fe40003f44270 */
[C---:B------:R-:W-:Y:S02]  /*dbd0*/  ISETP.GT.AND P4, PT, R0.reuse, 0x10, PT ;  /* 0x000000100000780c */ /* 0x040fe40003f84270 */
        /* <DEDUP_REMOVED lines=57> */
[----:B------:R-:W-:Y:S02]  /*df70*/  FSEL R193, R193, -INF , P2 ;  /* 0xff800000c1c17808 */ /* 0x000fe40001000000 */
[----:B------:R-:W-:Y:S02]  /*df80*/  FMNMX.FTZ R0, R192, R0, !PT ;  /* 0x00000000c0007209 */ /* 0x000fe40007810000 */
[----:B------:R-:W-:Y:S02]  /*df90*/  FSEL R196, R196, -INF , P4 ;  /* 0xff800000c4c47808 */ /* 0x000fe40002000000 */
[----:B------:R-:W-:Y:S02]  /*dfa0*/  FMNMX.FTZ R0, R193, R0, !PT ;  /* 0x00000000c1007209 */ /* 0x000fe40007810000 */
[----:B------:R-:W-:-:S02]  /*dfb0*/  FSEL R197, R197, -INF , P3 ;  /* 0xff800000c5c57808 */ /* 0x000fc40001800000 */
[----:B------:R-:W-:-:S04]  /*dfc0*/  FMNMX.FTZ R0, R196, R0, !PT ;  /* 0x00000000c4007209 */ /* 0x000fc80007810000 */
[----:B------:R-:W-:-:S05]  /*dfd0*/  FMNMX.FTZ R0, R197, R0, !PT ;  /* 0x00000000c5007209 */ /* 0x000fca0007810000 */
[----:B------:R-:W0:Y:S02]  /*dfe0*/  SHFL.BFLY PT, R172, R0, 0x2, 0x1f ;  /* 0x0c401f0000ac7f89 */ /* 0x000e2400000e0000 */
[----:B0-----:R-:W-:-:S05]  /*dff0*/  FMNMX.FTZ R0, R0, R172, !PT ;  /* 0x000000ac00007209 */ /* 0x001fca0007810000 */
[----:B------:R-:W0:Y:S01]  /*e000*/  SHFL.BFLY PT, R172, R0, 0x1, 0x1f ;  /* 0x0c201f0000ac7f89 */ /* 0x000e2200000e0000 */
[----:B------:R-:W-:-:S05]  /*e010*/  IMAD.IADD R7, R216, 0x1, R7 ;  /* 0x00000001d8077824 */ /* 0x000fca00078e0207 */
[C---:B------:R-:W-:Y:S02]  /*e020*/  ISETP.GT.AND P3, PT, R7.reuse, RZ, PT ;  /* 0x000000ff0700720c */ /* 0x040fe40003f64270 */
[----:B------:R-:W-:Y:S02]  /*e030*/  ISETP.GT.AND P4, PT, R7, 0x1, PT ;  /* 0x000000010700780c */ /* 0x000fe40003f84270 */
[----:B0-----:R-:W-:-:S04]  /*e040*/  FMNMX.FTZ R0, R0, R172, !PT ;  /* 0x000000ac00007209 */ /* 0x001fc80007810000 */
[----:B------:R-:W-:-:S04]  /*e050*/  FSETP.NEU.FTZ.AND P2, PT, R0, -INF , PT ;  /* 0xff8000000000780b */ /* 0x000fc80003f5d000 */
[----:B------:R-:W-:-:S05]  /*e060*/  FSEL R220, R0, RZ, P2 ;  /* 0x000000ff00dc7208 */ /* 0x000fca0001000000 */
[----:B------:R-:W-:Y:S01]  /*e070*/  FADD.FTZ R220, -R220, R207 ;  /* 0x000000cfdcdc7221 */ /* 0x000fe20000010100 */
[----:B------:R-:W-:Y:S02]  /*e080*/  FSEL R207, R154, -INF , P3 ;  /* 0xff8000009acf7808 */ /* 0x000fe40001800000 */
[----:B------:R-:W-:Y:S02]  /*e090*/  ISETP.GT.AND P3, PT, R7, 0x8, PT ;  /* 0x000000080700780c */ /* 0x000fe40003f64270 */
[----:B------:R-:W-:Y:S02]  /*e0a0*/  FSEL R216, R155, -INF , P4 ;  /* 0xff8000009bd87808 */ /* 0x000fe40002000000 */
[----:B------:R-:W-:Y:S02]  /*e0b0*/  FSEL R155, R158, -INF , P3 ;  /* 0xff8000009e9b7808 */ /* 0x000fe40001800000 */
[C---:B------:R-:W-:Y:S02]  /*e0c0*/  ISETP.GT.AND P4, PT, R7.reuse, 0x9, PT ;  /* 0x000000090700780c */ /* 0x040fe40003f84270 */
[----:B------:R-:W-:-:S02]  /*e0d0*/  ISETP.GT.AND P3, PT, R7, 0x10, PT ;  /* 0x000000100700780c */ /* 0x000fc40003f64270 */
[----:B------:R-:W-:Y:S02]  /*e0e0*/  FSEL R172, R159, -INF , P4 ;  /* 0xff8000009fac7808 */ /* 0x000fe40002000000 */
[----:B------:R-:W-:Y:S02]  /*e0f0*/  FSEL R162, R162, -INF , P3 ;  /* 0xff800000a2a27808 */ /* 0x000fe40001800000 */
        /* <DEDUP_REMOVED lines=8> */
[C---:B------:R-:W-:Y:S02]  /*e180*/  ISETP.GT.AND P4, PT, R7.reuse, 0x21, PT ;  /* 0x000000210700780c */ /* 0x040fe40003f84270 */
[----:B------:R-:W-:Y:S01]  /*e190*/  ISETP.GT.AND P3, PT, R7, 0x28, PT ;  /* 0x000000280700780c */ /* 0x000fe20003f64270 */
[----:B------:R-:W-:Y:S01]  /*e1a0*/  UMOV UR43, UR49 ;  /* 0x00000031002b7c82 */ /* 0x000fe20008000000 */
[----:B------:R-:W-:-:S02]  /*e1b0*/  FSEL R171, R171, -INF , P4 ;  /* 0xff800000abab7808 */ /* 0x000fc40002000000 */
[----:B------:R-:W-:Y:S02]  /*e1c0*/  FSEL R174, R174, -INF , P3 ;  /* 0xff800000aeae7808 */ /* 0x000fe40001800000 */
[C---:B------:R-:W-:Y:S02]  /*e1d0*/  ISETP.GT.AND P4, PT, R7.reuse, 0x29, PT ;  /* 0x000000290700780c */ /* 0x040fe40003f84270 */
[----:B------:R-:W-:Y:S01]  /*e1e0*/  ISETP.GT.AND P3, PT, R7, 0x30, PT ;  /* 0x000000300700780c */ /* 0x000fe20003f64270 */
[----:B------:R-:W-:Y:S01]  /*e1f0*/  FMUL.FTZ R167, R0, UR43 ;  /* 0x0000002b00a77c20 */ /* 0x000fe20008410000 */
[----:B------:R-:W-:Y:S02]  /*e200*/  FSEL R175, R175, -INF , P4 ;  /* 0xff800000afaf7808 */ /* 0x000fe40002000000 */
[----:B------:R-:W-:Y:S02]  /*e210*/  FSEL R178, R178, -INF , P3 ;  /* 0xff800000b2b27808 */ /* 0x000fe40001800000 */
[----:B------:R-:W-:-:S02]  /*e220*/  ISETP.GT.AND P4, PT, R7, 0x31, PT ;  /* 0x000000310700780c */ /* 0x000fc40003f84270 */
[----:B------:R-:W-:Y:S02]  /*e230*/  ISETP.GT.AND P3, PT, R7, 0x38, PT ;  /* 0x000000380700780c */ /* 0x000fe40003f64270 */
[----:B------:R-:W-:Y:S02]  /*e240*/  FSEL R167, R167, RZ, P2 ;  /* 0x000000ffa7a77208 */ /* 0x000fe40001000000 */
[----:B------:R-:W-:Y:S02]  /*e250*/  FSEL R179, R179, -INF , P4 ;  /* 0xff800000b3b37808 */ /* 0x000fe40002000000 */
[----:B------:R-:W-:Y:S02]  /*e260*/  FSEL R182, R182, -INF , P3 ;  /* 0xff800000b6b67808 */ /* 0x000fe40001800000 */
[C---:B------:R-:W-:Y:S02]  /*e270*/  ISETP.GT.AND P4, PT, R7.reuse, 0x39, PT ;  /* 0x000000390700780c */ /* 0x040fe40003f84270 */
[----:B------:R-:W-:Y:S01]  /*e280*/  ISETP.GT.AND P3, PT, R7, 0x40, PT ;  /* 0x000000400700780c */ /* 0x000fe20003f64270 */
[----:B------:R-:W-:Y:S01]  /*e290*/  FFMA.FTZ R152, R152, UR43, -R167 ;  /* 0x0000002b98987c23 */ /* 0x000fe200080108a7 */
[----:B------:R-:W-:Y:S01]  /*e2a0*/  FMUL.FTZ R220, R220, UR43 ;  /* 0x0000002bdcdc7c20 */ /* 0x000fe20008410000 */
[----:B------:R-:W-:-:S02]  /*e2b0*/  FSEL R183, R183, -INF , P4 ;  /* 0xff800000b7b77808 */ /* 0x000fc40002000000 */
[----:B------:R-:W-:Y:S02]  /*e2c0*/  FSEL R186, R186, -INF , P3 ;  /* 0xff800000baba7808 */ /* 0x000fe40001800000 */
[C---:B------:R-:W-:Y:S02]  /*e2d0*/  ISETP.GT.AND P1, PT, R7.reuse, 0x41, PT ;  /* 0x000000410700780c */ /* 0x040fe40003f24270 */
[C---:B------:R-:W-:Y:S02]  /*e2e0*/  ISETP.GT.AND P0, PT, R7.reuse, 0x48, PT ;  /* 0x000000480700780c */ /* 0x040fe40003f04270 */
[C---:B------:R-:W-:Y:S02]  /*e2f0*/  ISETP.GT.AND P3, PT, R7.reuse, 0x50, PT ;  /* 0x000000500700780c */ /* 0x040fe40003f64270 */
[C---:B------:R-:W-:Y:S02]  /*e300*/  ISETP.GT.AND P4, PT, R7.reuse, 0x51, PT ;  /* 0x000000510700780c */ /* 0x040fe40003f84270 */
[----:B------:R-:W-:-:S02]  /*e310*/  ISETP.GT.AND P5, PT, R7, 0x58, PT ;  /* 0x000000580700780c */ /* 0x000fc40003fa4270 */
[C---:B------:R-:W-:Y:S02]  /*e320*/  ISETP.GT.AND P6, PT, R7.reuse, 0x59, PT ;  /* 0x000000590700780c */ /* 0x040fe40003fc4270 */
[----:B------:R-:W-:Y:S01]  /*e330*/  ISETP.GT.AND P2, PT, R7, 0x49, PT ;  /* 0x000000490700780c */ /* 0x000fe20003f44270 */
[----:B------:R-:W-:Y:S01]  /*e340*/  FFMA.FTZ R7, R215, UR43, -R167 ;  /* 0x0000002bd7077c23 */ /* 0x000fe200080108a7 */
[----:B------:R-:W-:Y:S08]  /*e350*/  MUFU.EX2 R152, R152 ;  /* 0x0000009800987308 */ /* 0x000ff00000000800 */
[----:B------:R-:W0:Y:S08]  /*e360*/  MUFU.EX2 R220, R220 ;  /* 0x000000dc00dc7308 */ /* 0x000e300000000800 */
[----:B------:R-:W1:Y:S01]  /*e370*/  MUFU.EX2 R7, R7 ;  /* 0x0000000700077308 */ /* 0x000e620000000800 */
[----:B0-----:R-:W-:-:S04]  /*e380*/  FFMA.FTZ R6, R220, R6, R152 ;  /* 0x00000006dc067223 */ /* 0x001fc80000010098 */
[C---:B-1----:R-:W-:Y:S01]  /*e390*/  FADD.FTZ R6, R7.reuse, R6 ;  /* 0x0000000607067221 */ /* 0x042fe20000010000 */
[----:B------:R-:W-:Y:S02]  /*e3a0*/  F2FP.BF16.F32.PACK_AB R152, R7, R152 ;  /* 0x000000980798723e */ /* 0x000fe400000010ff */
        /* <DEDUP_REMOVED lines=29> */
[----:B------:R-:W-:-:S04]  /*e580*/  FMNMX.FTZ R7, R198, R7, !PT ;  /* 0x00000007c6077209 */ /* 0x000fc80007810000 */
[----:B------:R-:W-:-:S05]  /*e590*/  FMNMX.FTZ R7, R199, R7, !PT ;  /* 0x00000007c7077209 */ /* 0x000fca0007810000 */
[----:B------:R-:W0:Y:S02]  /*e5a0*/  SHFL.BFLY PT, R154, R7, 0x2, 0x1f ;  /* 0x0c401f00079a7f89 */ /* 0x000e2400000e0000 */
[----:B0-----:R-:W-:-:S05]  /*e5b0*/  FMNMX.FTZ R7, R7, R154, !PT ;  /* 0x0000009a07077209 */ /* 0x001fca0007810000 */
[----:B------:R-:W0:Y:S01]  /*e5c0*/  SHFL.BFLY PT, R158, R7, 0x1, 0x1f ;  /* 0x0c201f00079e7f89 */ /* 0x000e2200000e0000 */
[--C-:B------:R-:W-:Y:S01]  /*e5d0*/  FFMA.FTZ R154, R153, UR43, -R167.reuse ;  /* 0x0000002b999a7c23 */ /* 0x100fe200080108a7 */
[----:B------:R-:W-:-:S05]  /*e5e0*/  FFMA.FTZ R153, R157, UR43, -R167 ;  /* 0x0000002b9d997c23 */ /* 0x000fca00080108a7 */
[----:B------:R-:W1:Y:S08]  /*e5f0*/  MUFU.EX2 R154, R154 ;  /* 0x0000009a009a7308 */ /* 0x000e700000000800 */
[----:B------:R-:W2:Y:S01]  /*e600*/  MUFU.EX2 R153, R153 ;  /* 0x0000009900997308 */ /* 0x000ea20000000800 */
[----:B0-----:R-:W-:Y:S01]  /*e610*/  FMNMX.FTZ R7, R7, R158, !PT ;  /* 0x0000009e07077209 */ /* 0x001fe20007810000 */
[----:B-1----:R-:W-:-:S03]  /*e620*/  FADD.FTZ R6, R154, R6 ;  /* 0x000000069a067221 */ /* 0x002fc60000010000 */
[----:B------:R-:W-:-:S04]  /*e630*/  FSETP.NEU.FTZ.AND P2, PT, R7, -INF , PT ;  /* 0xff8000000700780b */ /* 0x000fc80003f5d000 */
[----:B------:R-:W-:Y:S01]  /*e640*/  FSEL R158, R7, RZ, P2 ;  /* 0x000000ff079e7208 */ /* 0x000fe20001000000 */
[----:B--2---:R-:W-:Y:S01]  /*e650*/  FADD.FTZ R157, R153, R6 ;  /* 0x00000006999d7221 */ /* 0x004fe20000010000 */
[----:B------:R-:W-:-:S03]  /*e660*/  FMUL.FTZ R6, R7, UR43 ;  /* 0x0000002b07067c20 */ /* 0x000fc60008410000 */
[----:B------:R-:W-:Y:S02]  /*e670*/  FADD.FTZ R158, -R158, R206 ;  /* 0x000000ce9e9e7221 */ /* 0x000fe40000010100 */
[----:B------:R-:W-:Y:S02]  /*e680*/  FSEL R6, R6, RZ, P2 ;  /* 0x000000ff06067208 */ /* 0x000fe40001000000 */
[----:B------:R-:W-:-:S04]  /*e690*/  FMUL.FTZ R158, R158, UR43 ;  /* 0x0000002b9e9e7c20 */ /* 0x000fc80008410000 */
[----:B------:R0:W-:Y:S02]  /*e6a0*/  MUFU.EX2 R221, R158 ;  /* 0x0000009e00dd7308 */ /* 0x0001e40000000800 */
[--C-:B0-----:R-:W-:Y:S02]  /*e6b0*/  FFMA.FTZ R158, R216, UR43, -R6.reuse ;  /* 0x0000002bd89e7c23 */ /* 0x101fe40008010806 */
[----:B------:R-:W0:Y:S01]  /*e6c0*/  S2R R216, SR_TID.X ;  /* 0x0000000000d87919 */ /* 0x000e220000002100 */
[----:B------:R-:W-:Y:S01]  /*e6d0*/  F2FP.BF16.F32.PACK_AB R154, R153, R154 ;  /* 0x0000009a999a723e */ /* 0x000fe200000010ff */
[----:B------:R-:W-:Y:S01]  /*e6e0*/  FFMA.FTZ R153, R207, UR43, -R6 ;  /* 0x0000002bcf997c23 */ /* 0x000fe20008010806 */
[----:B------:R-:W-:-:S05]  /*e6f0*/  LOP3.LUT P1, RZ, R16, 0x100, RZ, 0xc0, !PT ;  /* 0x0000010010ff7812 */ /* 0x000fca000782c0ff */
[----:B------:R-:W1:Y:S01]  /*e700*/  MUFU.EX2 R153, R153 ;  /* 0x0000009900997308 */ /* 0x000e620000000800 */
[----:B------:R-:W-:-:S07]  /*e710*/  FFMA.FTZ R207, R172, UR43, -R6 ;  /* 0x0000002baccf7c23 */ /* 0x000fce0008010806 */
[----:B------:R-:W2:Y:S01]  /*e720*/  MUFU.EX2 R158, R158 ;  /* 0x0000009e009e7308 */ /* 0x000ea20000000800 */
[----:B-1----:R-:W-:Y:S01]  /*e730*/  FFMA.FTZ R206, R221, R3, R153 ;  /* 0x00000003ddce7223 */ /* 0x002fe20000010099 */
[----:B------:R-:W-:Y:S01]  /*e740*/  @!P1 VIADD R3, R205, 0x32440 ;  /* 0x00032440cd039836 */ /* 0x000fe20000000000 */
[----:B0-----:R-:W-:-:S04]  /*e750*/  SHF.R.U32.HI R216, RZ, 0x7, R216 ;  /* 0x00000007ffd87819 */ /* 0x001fc800000116d8 */
[----:B------:R-:W-:Y:S02]  /*e760*/  @!P1 PRMT R3, RZ, 0x654, R3 ;  /* 0x00000654ff039816 */ /* 0x000fe40000000003 */
[----:B------:R-:W-:Y:S01]  /*e770*/  IADD3 R172, -R216, 0xb, RZ ;  /* 0x0000000bd8ac7810 */ /* 0x000fe20007ffe1ff */
[----:B------:R-:W-:-:S04]  /*e780*/  FFMA.FTZ R215, R155, UR43, -R6 ;  /* 0x0000002b9bd77c23 */ /* 0x000fc80008010806 */
[----:B------:R1:W-:Y:S06]  /*e790*/  BAR.ARV R172, 0x100 ;  /* 0x000400ac0000751d */ /* 0x0003ec0000002000 */
[----:B------:R0:W-:Y:S02]  /*e7a0*/  @!P1 SYNCS.ARRIVE.TRANS64.RED.A1T0 RZ, [R3+URZ], RZ ;  /* 0x000000ff03ff99a7 */ /* 0x0001e4000810043f */
[----:B0-----:R-:W-:Y:S01]  /*e7b0*/  VIADD R3, R216, 0x8 ;  /* 0x00000008d8037836 */ /* 0x001fe20000000000 */
[----:B------:R-:W-:Y:S04]  /*e7c0*/  MUFU.EX2 R215, R215 ;  /* 0x000000d700d77308 */ /* 0x000fe80000000800 */
[----:B------:R0:W-:Y:S01]  /*e7d0*/  BAR.SYNC.DEFER_BLOCKING R3, 0x100 ;  /* 0x000400030000751d */ /* 0x0001e20000010000 */
[C---:B--2---:R-:W-:Y:S01]  /*e7e0*/  FADD.FTZ R206, R158.reuse, R206 ;  /* 0x000000ce9ece7221 */ /* 0x044fe20000010000 */
[----:B------:R-:W-:-:S04]  /*e7f0*/  F2FP.BF16.F32.PACK_AB R153, R158, R153 ;  /* 0x000000999e99723e */ /* 0x000fc800000010ff */
[----:B------:R-:W2:Y:S01]  /*e800*/  MUFU.EX2 R207, R207 ;  /* 0x000000cf00cf7308 */ /* 0x000ea20000000800 */
[----:B------:R-:W-:Y:S02]  /*e810*/  IMAD.MOV.U32 R158, RZ, RZ, 0xc00 ;  /* 0x00000c00ff9e7424 */ /* 0x000fe400078e00ff */
[----:B------:R-:W-:Y:S02]  /*e820*/  IMAD.MOV.U32 R159, RZ, RZ, 0x40000040 ;  /* 0x40000040ff9f7424 */ /* 0x000fe400078e00ff */
[----:B------:R-:W-:Y:S02]  /*e830*/  IMAD R158, R2, R158, UR42 ;  /* 0x0000002a029e7e24 */ /* 0x000fe4000f8e029e */
[-C--:B------:R-:W-:Y:S01]  /*e840*/  FMUL.FTZ R24, R24, R220.reuse ;  /* 0x000000dc18187220 */ /* 0x080fe20000410000 */
[-C--:B------:R-:W-:Y:S01]  /*e850*/  FMUL.FTZ R25, R25, R220.reuse ;  /* 0x000000dc19197220 */ /* 0x080fe20000410000 */
[----:B------:R-:W-:Y:S01]  /*e860*/  R2UR UR7, R159 ;  /* 0x000000009f0772ca */ /* 0x000fe200000e0000 */
        /* <DEDUP_REMOVED lines=127> */
[----:B--2---:R-:W-:-:S05]  /*f060*/  F2FP.BF16.F32.PACK_AB R155, R207, R215 ;  /* 0x000000d7cf9b723e */ /* 0x004fca00000010ff */
[----:B------:R-:W-:-:S06]  /*f070*/  WARPGROUP.ARRIVE ;  /* 0x00000000000079c5 */ /* 0x000fcc0000000000 */
[----:B------:R-:W-:Y:S01]  /*f080*/  HGMMA.64x256x16.F32.BF16 R24, R152, gdesc[UR4].tnspB, R24, gsb0 ;  /* 0x43e0000498187df0 */ /* 0x000fe20008001818 */
[----:B0-----:R-:W-:Y:S01]  /*f090*/  FFMA.FTZ R3, R165, UR43, -R167 ;  /* 0x0000002ba5037c23 */ /* 0x001fe200080108a7 */
[----:B------:R-:W-:-:S05]  /*f0a0*/  FFMA.FTZ R159, R217, UR43, -R6 ;  /* 0x0000002bd99f7c23 */ /* 0x000fca0008010806 */
[----:B------:R-:W-:Y:S08]  /*f0b0*/  MUFU.EX2 R3, R3 ;  /* 0x0000000300037308 */ /* 0x000ff00000000800 */
[----:B------:R-:W-:Y:S01]  /*f0c0*/  MUFU.EX2 R159, R159 ;  /* 0x0000009f009f7308 */ /* 0x000fe20000000800 */
[----:B------:R-:W-:-:S04]  /*f0d0*/  FADD.FTZ R206, R215, R206 ;  /* 0x000000ced7ce7221 */ /* 0x000fc80000010000 */
[----:B------:R-:W-:Y:S01]  /*f0e0*/  FADD.FTZ R207, R207, R206 ;  /* 0x000000cecfcf7221 */ /* 0x000fe20000010000 */
[--C-:B------:R-:W-:Y:S01]  /*f0f0*/  FFMA.FTZ R168, R168, UR43, -R167.reuse ;  /* 0x0000002ba8a87c23 */ /* 0x100fe200080108a7 */
[----:B------:R-:W-:Y:S01]  /*f100*/  FFMA.FTZ R156, R156, UR43, -R167 ;  /* 0x0000002b9c9c7c23 */ /* 0x000fe200080108a7 */
[----:B------:R-:W-:-:S04]  /*f110*/  FFMA.FTZ R165, R174, UR43, -R6 ;  /* 0x0000002baea57c23 */ /* 0x000fc80008010806 */
[----:B------:R-:W-:Y:S08]  /*f120*/  MUFU.EX2 R168, R168 ;  /* 0x000000a800a87308 */ /* 0x000ff00000000800 */
[----:B------:R-:W-:Y:S08]  /*f130*/  MUFU.EX2 R156, R156 ;  /* 0x0000009c009c7308 */ /* 0x000ff00000000800 */
[----:B------:R-:W-:Y:S01]  /*f140*/  MUFU.EX2 R165, R165 ;  /* 0x000000a500a57308 */ /* 0x000fe20000000800 */
[----:B------:R-:W-:-:S02]  /*f150*/  WARPGROUP.DEPBAR.LE gsb0, 0x0 ;  /* 0x00008000000079c5 */ /* 0x000fc40000010000 */
[--C-:B------:R-:W-:Y:S01]  /*f160*/  FFMA.FTZ R154, R160, UR43, -R167.reuse ;  /* 0x0000002ba09a7c23 */ /* 0x100fe200080108a7 */
[--C-:B------:R-:W-:Y:S01]  /*f170*/  FFMA.FTZ R155, R162, UR43, -R6.reuse ;  /* 0x0000002ba29b7c23 */ /* 0x100fe20008010806 */
[--C-:B------:R-:W-:Y:S01]  /*f180*/  FFMA.FTZ R160, R161, UR43, -R167.reuse ;  /* 0x0000002ba1a07c23 */ /* 0x100fe200080108a7 */
[--C-:B------:R-:W-:Y:S01]  /*f190*/  FFMA.FTZ R162, R163, UR43, -R6.reuse ;  /* 0x0000002ba3a27c23 */ /* 0x100fe20008010806 */
[----:B------:R-:W-:Y:S01]  /*f1a0*/  FFMA.FTZ R161, R164, UR43, -R167 ;  /* 0x0000002ba4a17c23 */ /* 0x000fe200080108a7 */
[----:B------:R-:W-:Y:S01]  /*f1b0*/  FFMA.FTZ R163, R166, UR43, -R6 ;  /* 0x0000002ba6a37c23 */ /* 0x000fe20008010806 */
[----:B------:R-:W0:Y:S08]  /*f1c0*/  MUFU.EX2 R154, R154 ;  /* 0x0000009a009a7308 */ /* 0x000e300000000800 */
[----:B------:R-:W-:Y:S08]  /*f1d0*/  MUFU.EX2 R160, R160 ;  /* 0x000000a000a07308 */ /* 0x000ff00000000800 */
[----:B------:R-:W2:Y:S08]  /*f1e0*/  MUFU.EX2 R155, R155 ;  /* 0x0000009b009b7308 */ /* 0x000eb00000000800 */
[----:B------:R-:W3:Y:S08]  /*f1f0*/  MUFU.EX2 R162, R162 ;  /* 0x000000a200a27308 */ /* 0x000ef00000000800 */
[----:B------:R-:W4:Y:S08]  /*f200*/  MUFU.EX2 R161, R161 ;  /* 0x000000a100a17308 */ /* 0x000f300000000800 */
[----:B------:R-:W1:Y:S01]  /*f210*/  MUFU.EX2 R163, R163 ;  /* 0x000000a300a37308 */ /* 0x000e620000000800 */
[----:B------:R-:W-:-:S02]  /*f220*/  VIADD R152, R158, 0x80 ;  /* 0x000000809e987836 */ /* 0x000fc40000000000 */
[----:B------:R-:W-:Y:S02]  /*f230*/  IMAD.MOV.U32 R153, RZ, RZ, 0x40000040 ;  /* 0x40000040ff997424 */ /* 0x000fe400078e00ff */
[----:B0-----:R-:W-:Y:S01]  /*f240*/  FADD.FTZ R206, R154, R157 ;  /* 0x0000009d9ace7221 */ /* 0x001fe20000010000 */
[----:B------:R-:W-:Y:S02]  /*f250*/  R2UR UR6, R152 ;  /* 0x00000000980672ca */ /* 0x000fe400000e0000 */
[----:B------:R-:W-:Y:S01]  /*f260*/  R2UR UR7, R153 ;  /* 0x00000000990772ca */ /* 0x000fe200000e0000 */
[----:B--2---:R-:W-:Y:S01]  /*f270*/  FADD.FTZ R207, R155, R207 ;  /* 0x000000cf9bcf7221 */ /* 0x004fe20000010000 */
[----:B------:R-:W-:Y:S02]  /*f280*/  F2FP.BF16.F32.PACK_AB R152, R160, R154 ;  /* 0x0000009aa098723e */ /* 0x000fe400000010ff */
[----:B---3--:R-:W-:Y:S02]  /*f290*/  F2FP.BF16.F32.PACK_AB R153, R162, R155 ;  /* 0x0000009ba299723e */ /* 0x008fe400000010ff */
[----:B----4-:R-:W-:-:S02]  /*f2a0*/  F2FP.BF16.F32.PACK_AB R154, R3, R161 ;  /* 0x000000a1039a723e */ /* 0x010fc400000010ff */
[----:B-1----:R-:W-:-:S04]  /*f2b0*/  F2FP.BF16.F32.PACK_AB R155, R159, R163 ;  /* 0x000000a39f9b723e */ /* 0x002fc800000010ff */
[----:B------:R-:W-:-:S06]  /*f2c0*/  WARPGROUP.ARRIVE ;  /* 0x00000000000079c5 */ /* 0x000fcc0000000000 */
[----:B------:R-:W-:Y:S01]  /*f2d0*/  HGMMA.64x256x16.F32.BF16 R24, R152, gdesc[UR4].tnspB, R24, gsb0 ;  /* 0x43e0000498187df0 */ /* 0x000fe20008001818 */
[--C-:B------:R-:W-:Y:S01]  /*f2e0*/  FFMA.FTZ R164, R169, UR43, -R167.reuse ;  /* 0x0000002ba9a47c23 */ /* 0x100fe200080108a7 */
[--C-:B------:R-:W-:Y:S01]  /*f2f0*/  FFMA.FTZ R169, R170, UR43, -R6.reuse ;  /* 0x0000002baaa97c23 */ /* 0x100fe20008010806 */
[----:B------:R-:W-:Y:S01]  /*f300*/  FFMA.FTZ R157, R173, UR43, -R167 ;  /* 0x0000002bad9d7c23 */ /* 0x000fe200080108a7 */
[--C-:B------:R-:W-:Y:S01]  /*f310*/  FFMA.FTZ R170, R171, UR43, -R6.reuse ;  /* 0x0000002babaa7c23 */ /* 0x100fe20008010806 */
[----:B------:R-:W-:Y:S02]  /*f320*/  FFMA.FTZ R166, R175, UR43, -R6 ;  /* 0x0000002bafa67c23 */ /* 0x000fe40008010806 */
[----:B------:R-:W0:Y:S08]  /*f330*/  MUFU.EX2 R164, R164 ;  /* 0x000000a400a47308 */ /* 0x000e300000000800 */
[----:B------:R-:W-:Y:S08]  /*f340*/  MUFU.EX2 R157, R157 ;  /* 0x0000009d009d7308 */ /* 0x000ff00000000800 */
[----:B------:R-:W-:Y:S08]  /*f350*/  MUFU.EX2 R169, R169 ;  /* 0x000000a900a97308 */ /* 0x000ff00000000800 */
[----:B------:R-:W1:Y:S08]  /*f360*/  MUFU.EX2 R170, R170 ;  /* 0x000000aa00aa7308 */ /* 0x000e700000000800 */
[----:B------:R-:W2:Y:S01]  /*f370*/  MUFU.EX2 R166, R166 ;  /* 0x000000a600a67308 */ /* 0x000ea20000000800 */
[----:B------:R-:W-:Y:S01]  /*f380*/  FADD.FTZ R173, R160, R206 ;  /* 0x000000cea0ad7221 */ /* 0x000fe20000010000 */
[----:B------:R-:W-:Y:S01]  /*f390*/  FADD.FTZ R206, R162, R207 ;  /* 0x000000cfa2ce7221 */ /* 0x000fe20000010000 */
[--C-:B------:R-:W-:Y:S01]  /*f3a0*/  FFMA.FTZ R160, R177, UR43, -R167.reuse ;  /* 0x0000002bb1a07c23 */ /* 0x100fe200080108a7 */
[----:B------:R-:W-:Y:S01]  /*f3b0*/  FFMA.FTZ R162, R181, UR43, -R167 ;  /* 0x0000002bb5a27c23 */ /* 0x000fe200080108a7 */
[----:B------:R-:W-:Y:S01]  /*f3c0*/  FADD.FTZ R173, R161, R173 ;  /* 0x000000ada1ad7221 */ /* 0x000fe20000010000 */
[----:B------:R-:W-:Y:S01]  /*f3d0*/  FADD.FTZ R206, R163, R206 ;  /* 0x000000cea3ce7221 */ /* 0x000fe20000010000 */
[--C-:B------:R-:W-:Y:S01]  /*f3e0*/  FFMA.FTZ R163, R176, UR43, -R167.reuse ;  /* 0x0000002bb0a37c23 */ /* 0x100fe200080108a7 */
[----:B------:R-:W-:Y:S01]  /*f3f0*/  FFMA.FTZ R161, R180, UR43, -R167 ;  /* 0x0000002bb4a17c23 */ /* 0x000fe200080108a7 */
[--C-:B------:R-:W-:Y:S01]  /*f400*/  FFMA.FTZ R171, R178, UR43, -R6.reuse ;  /* 0x0000002bb2ab7c23 */ /* 0x100fe20008010806 */
[--C-:B------:R-:W-:Y:S01]  /*f410*/  FFMA.FTZ R174, R179, UR43, -R6.reuse ;  /* 0x0000002bb3ae7c23 */ /* 0x100fe20008010806 */
[--C-:B------:R-:W-:Y:S01]  /*f420*/  FFMA.FTZ R175, R182, UR43, -R6.reuse ;  /* 0x0000002bb6af7c23 */ /* 0x100fe20008010806 */
[----:B------:R-:W-:Y:S01]  /*f430*/  FFMA.FTZ R176, R183, UR43, -R6 ;  /* 0x0000002bb7b07c23 */ /* 0x000fe20008010806 */
[----:B------:R-:W-:Y:S08]  /*f440*/  MUFU.EX2 R163, R163 ;  /* 0x000000a300a37308 */ /* 0x000ff00000000800 */
[----:B------:R-:W3:Y:S08]  /*f450*/  MUFU.EX2 R160, R160 ;  /* 0x000000a000a07308 */ /* 0x000ef00000000800 */
[----:B------:R-:W-:Y:S08]  /*f460*/  MUFU.EX2 R161, R161 ;  /* 0x000000a100a17308 */ /* 0x000ff00000000800 */
[----:B------:R-:W-:Y:S08]  /*f470*/  MUFU.EX2 R162, R162 ;  /* 0x000000a200a27308 */ /* 0x000ff00000000800 */
[----:B------:R-:W-:Y:S08]  /*f480*/  MUFU.EX2 R171, R171 ;  /* 0x000000ab00ab7308 */ /* 0x000ff00000000800 */
[----:B------:R-:W4:Y:S01]  /*f490*/  MUFU.EX2 R174, R174 ;  /* 0x000000ae00ae7308 */ /* 0x000f220000000800 */
[----:B------:R-:W-:-:S02]  /*f4a0*/  WARPGROUP.DEPBAR.LE gsb0, 0x0 ;  /* 0x00008000000079c5 */ /* 0x000fc40000010000 */
[----:B------:R-:W-:Y:S02]  /*f4b0*/  VIADD R152, R158, 0x100 ;  /* 0x000001009e987836 */ /* 0x000fe40000000000 */
[----:B------:R-:W-:-:S03]  /*f4c0*/  IMAD.MOV.U32 R153, RZ, RZ, 0x40000040 ;  /* 0x40000040ff997424 */ /* 0x000fc600078e00ff */
[----:B------:R-:W-:Y:S02]  /*f4d0*/  R2UR UR6, R152 ;  /* 0x00000000980672ca */ /* 0x000fe400000e0000 */
[----:B------:R-:W-:Y:S02]  /*f4e0*/  R2UR UR7, R153 ;  /* 0x00000000990772ca */ /* 0x000fe400000e0000 */
[----:B0-----:R-:W-:Y:S02]  /*f4f0*/  F2FP.BF16.F32.PACK_AB R152, R164, R168 ;  /* 0x000000a8a498723e */ /* 0x001fe400000010ff */
[----:B-1----:R-:W-:Y:S02]  /*f500*/  F2FP.BF16.F32.PACK_AB R153, R170, R169 ;  /* 0x000000a9aa99723e */ /* 0x002fe400000010ff */
[----:B------:R-:W-:Y:S02]  /*f510*/  F2FP.BF16.F32.PACK_AB R154, R157, R156 ;  /* 0x0000009c9d9a723e */ /* 0x000fe400000010ff */
[----:B--2---:R-:W-:-:S04]  /*f520*/  F2FP.BF16.F32.PACK_AB R155, R166, R165 ;  /* 0x000000a5a69b723e */ /* 0x004fc800000010ff */
[----:B------:R-:W-:-:S06]  /*f530*/  WARPGROUP.ARRIVE ;  /* 0x00000000000079c5 */ /* 0x000fcc0000000000 */
[----:B------:R-:W-:Y:S01]  /*f540*/  HGMMA.64x256x16.F32.BF16 R24, R152, gdesc[UR4].tnspB, R24, gsb0 ;  /* 0x43e0000498187df0 */ /* 0x000fe20008001818 */
[----:B------:R-:W-:Y:S08]  /*f550*/  MUFU.EX2 R175, R175 ;  /* 0x000000af00af7308 */ /* 0x000ff00000000800 */
[----:B------:R-:W0:Y:S01]  /*f560*/  MUFU.EX2 R176, R176 ;  /* 0x000000b000b07308 */ /* 0x000e220000000800 */
[----:B------:R-:W-:Y:S01]  /*f570*/  FADD.FTZ R173, R3, R173 ;  /* 0x000000ad03ad7221 */ /* 0x000fe20000010000 */
[----:B------:R-:W-:Y:S01]  /*f580*/  FADD.FTZ R206, R159, R206 ;  /* 0x000000ce9fce7221 */ /* 0x000fe20000010000 */
[--C-:B------:R-:W-:Y:S01]  /*f590*/  FFMA.FTZ R184, R184, UR43, -R167.reuse ;  /* 0x0000002bb8b87c23 */ /* 0x100fe200080108a7 */
[----:B------:R-:W-:Y:S01]  /*f5a0*/  FFMA.FTZ R185, R185, UR43, -R167 ;  /* 0x0000002bb9b97c23 */ /* 0x000fe200080108a7 */
        /* <DEDUP_REMOVED lines=8> */
[----:B------:R-:W1:Y:S08]  /*f630*/  MUFU.EX2 R185, R185 ;  /* 0x000000b900b97308 */ /* 0x000e700000000800 */
[----:B------:R-:W-:Y:S08]  /*f640*/  MUFU.EX2 R188, R188 ;  /* 0x000000bc00bc7308 */ /* 0x000ff00000000800 */
[----:B------:R-:W-:Y:S08]  /*f650*/  MUFU.EX2 R189, R189 ;  /* 0x000000bd00bd7308 */ /* 0x000ff00000000800 */
[----:B------:R-:W-:Y:S08]  /*f660*/  MUFU.EX2 R3, R3 ;  /* 0x0000000300037308 */ /* 0x000ff00000000800 */
[----:B------:R-:W2:Y:S08]  /*f670*/  MUFU.EX2 R168, R168 ;  /* 0x000000a800a87308 */ /* 0x000eb00000000800 */
[----:B------:R-:W-:Y:S08]  /*f680*/  MUFU.EX2 R173, R173 ;  /* 0x000000ad00ad7308 */ /* 0x000ff00000000800 */
[----:B------:R-:W2:Y:S01]  /*f690*/  MUFU.EX2 R177, R177 ;  /* 0x000000b100b17308 */ /* 0x000ea20000000800 */
[----:B------:R-:W-:-:S02]  /*f6a0*/  WARPGROUP.DEPBAR.LE gsb0, 0x0 ;  /* 0x00008000000079c5 */ /* 0x000fc40000010000 */
[----:B------:R-:W-:Y:S02]  /*f6b0*/  VIADD R152, R158, 0x180 ;  /* 0x000001809e987836 */ /* 0x000fe40000000000 */
[----:B------:R-:W-:-:S03]  /*f6c0*/  IMAD.MOV.U32 R153, RZ, RZ, 0x40000040 ;  /* 0x40000040ff997424 */ /* 0x000fc600078e00ff */
[----:B------:R-:W-:Y:S02]  /*f6d0*/  R2UR UR6, R152 ;  /* 0x00000000980672ca */ /* 0x000fe400000e0000 */
[----:B------:R-:W-:Y:S02]  /*f6e0*/  R2UR UR7, R153 ;  /* 0x00000000990772ca */ /* 0x000fe400000e0000 */
[----:B---3--:R-:W-:Y:S02]  /*f6f0*/  F2FP.BF16.F32.PACK_AB R152, R160, R163 ;  /* 0x000000a3a098723e */ /* 0x008fe400000010ff */
[----:B----4-:R-:W-:Y:S02]  /*f700*/  F2FP.BF16.F32.PACK_AB R153, R174, R171 ;  /* 0x000000abae99723e */ /* 0x010fe400000010ff */
[----:B------:R-:W-:Y:S02]  /*f710*/  F2FP.BF16.F32.PACK_AB R154, R162, R161 ;  /* 0x000000a1a29a723e */ /* 0x000fe400000010ff */
[----:B0-----:R-:W-:-:S04]  /*f720*/  F2FP.BF16.F32.PACK_AB R155, R176, R175 ;  /* 0x000000afb09b723e */ /* 0x001fc800000010ff */
[----:B------:R-:W-:-:S06]  /*f730*/  WARPGROUP.ARRIVE ;  /* 0x00000000000079c5 */ /* 0x000fcc0000000000 */
[----:B------:R-:W-:Y:S01]  /*f740*/  HGMMA.64x256x16.F32.BF16 R24, R152, gdesc[UR4].tnspB, R24, gsb0 ;  /* 0x43e0000498187df0 */ /* 0x000fe20008001818 */
[----:B------:R-:W-:Y:S02]  /*f750*/  LOP3.LUT P0, RZ, R16, 0x80, RZ, 0xc0, !PT ;  /* 0x0000008010ff7812 */ /* 0x000fe4000780c0ff */
[----:B------:R3:W5:Y:S04]  /*f760*/  LDL.LU R16, [R1+0x178] ;  /* 0x0001780001107983 */ /* 0x0007680000300800 */
[----:B------:R-:W4:Y:S01]  /*f770*/  LDL R216, [R1+0x20] ;  /* 0x0000200001d87983 */ /* 0x000f220000100800 */
[--C-:B------:R-:W-:Y:S01]  /*f780*/  FFMA.FTZ R192, R192, UR43, -R167.reuse ;  /* 0x0000002bc0c07c23 */ /* 0x100fe200080108a7 */
[--C-:B------:R-:W-:Y:S01]  /*f790*/  FFMA.FTZ R193, R193, UR43, -R167.reuse ;  /* 0x0000002bc1c17c23 */ /* 0x100fe200080108a7 */
[--C-:B------:R-:W-:Y:S01]  /*f7a0*/  FFMA.FTZ R196, R196, UR43, -R167.reuse ;  /* 0x0000002bc4c47c23 */ /* 0x100fe200080108a7 */
[----:B------:R-:W-:Y:S01]  /*f7b0*/  FFMA.FTZ R167, R197, UR43, -R167 ;  /* 0x0000002bc5a77c23 */ /* 0x000fe200080108a7 */
[--C-:B------:R-:W-:Y:S01]  /*f7c0*/  FFMA.FTZ R194, R194, UR43, -R6.reuse ;  /* 0x0000002bc2c27c23 */ /* 0x100fe20008010806 */
[--C-:B------:R-:W-:Y:S01]  /*f7d0*/  FFMA.FTZ R195, R195, UR43, -R6.reuse ;  /* 0x0000002bc3c37c23 */ /* 0x100fe20008010806 */
[--C-:B------:R-:W-:Y:S01]  /*f7e0*/  FFMA.FTZ R198, R198, UR43, -R6.reuse ;  /* 0x0000002bc6c67c23 */ /* 0x100fe20008010806 */
[----:B------:R-:W-:Y:S01]  /*f7f0*/  FFMA.FTZ R6, R199, UR43, -R6 ;  /* 0x0000002bc7067c23 */ /* 0x000fe20008010806 */
[----:B------:R-:W-:Y:S01]  /*f800*/  FADD.FTZ R206, R169, R206 ;  /* 0x000000cea9ce7221 */ /* 0x000fe20000010000 */
[----:B------:R-:W0:Y:S08]  /*f810*/  MUFU.EX2 R192, R192 ;  /* 0x000000c000c07308 */ /* 0x000e300000000800 */
[----:B------:R-:W-:Y:S08]  /*f820*/  MUFU.EX2 R193, R193 ;  /* 0x000000c100c17308 */ /* 0x000ff00000000800 */
[----:B------:R-:W-:Y:S08]  /*f830*/  MUFU.EX2 R196, R196 ;  /* 0x000000c400c47308 */ /* 0x000ff00000000800 */
[----:B------:R-:W-:Y:S08]  /*f840*/  MUFU.EX2 R167, R167 ;  /* 0x000000a700a77308 */ /* 0x000ff00000000800 */
[----:B------:R-:W3:Y:S08]  /*f850*/  MUFU.EX2 R194, R194 ;  /* 0x000000c200c27308 */ /* 0x000ef00000000800 */
[----:B------:R-:W3:Y:S08]  /*f860*/  MUFU.EX2 R195, R195 ;  /* 0x000000c300c37308 */ /* 0x000ef00000000800 */
[----:B------:R-:W3:Y:S08]  /*f870*/  MUFU.EX2 R198, R198 ;  /* 0x000000c600c67308 */ /* 0x000ef00000000800 */
[----:B------:R3:W3:Y:S01]  /*f880*/  MUFU.EX2 R169, R6 ;  /* 0x0000000600a97308 */ /* 0x0006e20000000800 */
[----:B------:R-:W-:Y:S01]  /*f890*/  FADD.FTZ R164, R164, R159 ;  /* 0x0000009fa4a47221 */ /* 0x000fe20000010000 */
[----:B------:R-:W-:Y:S01]  /*f8a0*/  IMAD.MOV.U32 R159, RZ, RZ, 0x40000040 ;  /* 0x40000040ff9f7424 */ /* 0x000fe200078e00ff */
[----:B------:R-:W-:-:S02]  /*f8b0*/  WARPGROUP.DEPBAR.LE gsb0, 0x0 ;  /* 0x00008000000079c5 */ /* 0x000fc40000010000 */
[----:B------:R-:W-:Y:S02]  /*f8c0*/  VIADD R152, R158, 0x200 ;  /* 0x000002009e987836 */ /* 0x000fe40000000000 */
[----:B------:R-:W-:-:S03]  /*f8d0*/  IMAD.MOV.U32 R153, RZ, RZ, 0x40000040 ;  /* 0x40000040ff997424 */ /* 0x000fc600078e00ff */
[----:B------:R-:W-:Y:S02]  /*f8e0*/  R2UR UR6, R152 ;  /* 0x00000000980672ca */ /* 0x000fe400000e0000 */
[----:B------:R-:W-:Y:S02]  /*f8f0*/  R2UR UR7, R153 ;  /* 0x00000000990772ca */ /* 0x000fe400000e0000 */
[----:B-1----:R-:W-:Y:S02]  /*f900*/  F2FP.BF16.F32.PACK_AB R152, R185, R184 ;  /* 0x000000b8b998723e */ /* 0x002fe400000010ff */
[----:B--2---:R-:W-:Y:S02]  /*f910*/  F2FP.BF16.F32.PACK_AB R153, R168, R3 ;  /* 0x00000003a899723e */ /* 0x004fe400000010ff */
[----:B------:R-:W-:Y:S02]  /*f920*/  F2FP.BF16.F32.PACK_AB R154, R189, R188 ;  /* 0x000000bcbd9a723e */ /* 0x000fe400000010ff */
[----:B------:R-:W-:-:S04]  /*f930*/  F2FP.BF16.F32.PACK_AB R155, R177, R173 ;  /* 0x000000adb19b723e */ /* 0x000fc800000010ff */
[----:B------:R-:W-:-:S06]  /*f940*/  WARPGROUP.ARRIVE ;  /* 0x00000000000079c5 */ /* 0x000fcc0000000000 */
[----:B------:R-:W-:Y:S01]  /*f950*/  HGMMA.64x256x16.F32.BF16 R24, R152, gdesc[UR4].tnspB, R24, gsb0 ;  /* 0x43e0000498187df0 */ /* 0x000fe20008001818 */
[----:B------:R-:W-:Y:S01]  /*f960*/  VIADD R158, R158, 0x280 ;  /* 0x000002809e9e7836 */ /* 0x000fe20000000000 */
[----:B------:R-:W-:-:S04]  /*f970*/  R2UR UR7, R159 ;  /* 0x000000009f0772ca */ /* 0x000fc800000e0000 */
[----:B------:R-:W-:Y:S01]  /*f980*/  R2UR UR6, R158 ;  /* 0x000000009e0672ca */ /* 0x000fe200000e0000 */
        /* <DEDUP_REMOVED lines=20> */
[----:B----4-:R-:W-:Y:S02]  /*fad0*/  ISETP.GT.AND P2, PT, R204, R216, PT ;  /* 0x000000d8cc00720c */ /* 0x010fe40003f44270 */
[----:B------:R-:W-:Y:S01]  /*fae0*/  FADD.FTZ R166, R177, R166 ;  /* 0x000000a6b1a67221 */ /* 0x000fe20000010000 */
[----:B------:R-:W-:Y:S02]  /*faf0*/  @!P1 VIADD R205, R205, 0x32460 ;  /* 0x00032460cdcd9836 */ /* 0x000fe40000000000 */
[----:B0-----:R-:W-:Y:S01]  /*fb00*/  FADD.FTZ R163, R192, R163 ;  /* 0x000000a3c0a37221 */ /* 0x001fe20000010000 */
[----:B---3--:R-:W-:-:S03]  /*fb10*/  FADD.FTZ R166, R194, R166 ;  /* 0x000000a6c2a67221 */ /* 0x008fc60000010000 */
[----:B------:R-:W-:Y:S01]  /*fb20*/  FADD.FTZ R163, R193, R163 ;  /* 0x000000a3c1a37221 */ /* 0x000fe20000010000 */
[----:B------:R-:W-:Y:S01]  /*fb30*/  @!P1 PRMT R205, RZ, 0x654, R205 ;  /* 0x00000654ffcd9816 */ /* 0x000fe200000000cd */
[----:B------:R-:W-:Y:S02]  /*fb40*/  FADD.FTZ R166, R195, R166 ;  /* 0x000000a6c3a67221 */ /* 0x000fe40000010000 */
[----:B------:R-:W-:Y:S02]  /*fb50*/  FADD.FTZ R163, R196, R163 ;  /* 0x000000a3c4a37221 */ /* 0x000fe40000010000 */
[----:B------:R-:W-:Y:S01]  /*fb60*/  FADD.FTZ R166, R198, R166 ;  /* 0x000000a6c6a67221 */ /* 0x000fe20000010000 */
[----:B------:R-:W-:Y:S02]  /*fb70*/  VIADD R204, R204, 0xffffffff ;  /* 0xffffffffcccc7836 */ /* 0x000fe40000000000 */
[----:B------:R-:W-:Y:S01]  /*fb80*/  FADD.FTZ R6, R167, R163 ;  /* 0x000000a3a7067221 */ /* 0x000fe20000010000 */
[----:B------:R-:W-:-:S02]  /*fb90*/  IMAD.MOV.U32 R206, RZ, RZ, R7 ;  /* 0x000000ffffce7224 */ /* 0x000fc400078e0007 */
[----:B------:R-:W-:Y:S01]  /*fba0*/  FADD.FTZ R3, R169, R166 ;  /* 0x000000a6a9037221 */ /* 0x000fe20000010000 */
[----:B------:R-:W-:Y:S01]  /*fbb0*/  IMAD.MOV.U32 R207, RZ, RZ, R0 ;  /* 0x000000ffffcf7224 */ /* 0x000fe200078e0000 */
[----:B------:R-:W-:Y:S02]  /*fbc0*/  WARPGROUP.DEPBAR.LE gsb0, 0x0 ;  /* 0x00008000000079c5 */ /* 0x000fe40000010000 */
[----:B------:R-:W-:Y:S02]  /*fbd0*/  F2FP.BF16.F32.PACK_AB R152, R193, R192 ;  /* 0x000000c0c198723e */ /* 0x000fe400000010ff */
[----:B------:R-:W-:Y:S02]  /*fbe0*/  F2FP.BF16.F32.PACK_AB R153, R195, R194 ;  /* 0x000000c2c399723e */ /* 0x000fe400000010ff */
[----:B------:R-:W-:Y:S02]  /*fbf0*/  F2FP.BF16.F32.PACK_AB R154, R167, R196 ;  /* 0x000000c4a79a723e */ /* 0x000fe400000010ff */
[----:B------:R-:W-:-:S04]  /*fc00*/  F2FP.BF16.F32.PACK_AB R155, R169, R198 ;  /* 0x000000c6a99b723e */ /* 0x000fc800000010ff */
[----:B------:R-:W-:-:S06]  /*fc10*/  WARPGROUP.ARRIVE ;  /* 0x00000000000079c5 */ /* 0x000fcc0000000000 */
[----:B------:R-:W-:Y:S03]  /*fc20*/  HGMMA.64x256x16.F32.BF16 R24, R152, gdesc[UR4].tnspB, R24, gsb0 ;  /* 0x43e0000498187df0 */ /* 0x000fe60008001818 */
[----:B------:R-:W-:Y:S02]  /*fc30*/  WARPGROUP.DEPBAR.LE gsb0, 0x0 ;  /* 0x00008000000079c5 */ /* 0x000fe40000010000 */
[----:B------:R1:W-:Y:S01]  /*fc40*/  @!P1 SYNCS.ARRIVE.TRANS64.RED.A1T0 RZ, [R205+URZ], RZ ;  /* 0x000000ffcdff99a7 */ /* 0x0003e2000810043f */
[----:B------:R-:W-:Y:S05]  /*fc50*/  @P2 BRA `(.L_x_14606) ;  /* 0xffffffd0000c2947 */ /* 0x000fea000383ffff */
[----:B------:R-:W-:-:S07]  /*fc60*/  IMAD.MOV.U32 R215, RZ, RZ, R204 ;  /* 0x000000ffffd77224 */ /* 0x000fce00078e00cc */
.L_x_14596:
[----:B------:R-:W2:Y:S02]  /*fc70*/  LDL R152, [R1+0x30] ;  /* 0x0000300001987983 */ /* 0x000ea40000100800 */
[----:B--2---:R-:W-:-:S13]  /*fc80*/  ISETP.GE.AND P2, PT, R215, R152, PT ;  /* 0x00000098d700720c */ /* 0x004fda0003f46270 */
[----:B------:R-:W-:Y:S05]  /*fc90*/  @!P2 BRA `(.L_x_14607) ;  /* 0x0000002400f0a947 */ /* 0x000fea0003800000 */
[----:B-1----:R-:W-:Y:S02]  /*fca0*/  IMAD.MOV.U32 R205, RZ, RZ, R7 ;  /* 0x000000ffffcd7224 */ /* 0x002fe400078e0007 */
[----:B------:R-:W-:-:S07]  /*fcb0*/  IMAD.MOV.U32 R204, RZ, RZ, R0 ;  /* 0x000000ffffcc7224 */ /* 0x000fce00078e0000 */
.L_x_14617:
[----:B------:R-:W-:Y:S01]  /*fcc0*/  VIADD R2, R2, 0x1 ;  /* 0x0000000102027836 */ /* 0x000fe20000000000 */
[----:B------:R-:W-:Y:S05]  /*fcd0*/  YIELD ;  /* 0x0000000000007946 */ /* 0x000fea0003800000 */
[----:B------:R-:W-:-:S04]  /*fce0*/  ISETP.NE.AND P2, PT, R2, 0x2, PT ;  /* 0x000000020200780c */ /* 0x000fc80003f45270 */
[----:B------:R-:W-:Y:S02]  /*fcf0*/  SEL R0, RZ, 0x1, P2 ;  /* 0x00000001ff007807 */ /* 0x000fe40001000000 */
[----:B------:R-:W-:Y:S02]  /*fd00*/  SEL R2, R2, RZ, P2 ;  /* 0x000000ff02027207 */ /* 0x000fe40001000000 */
[----:B------:R-:W-:Y:S01]  /*fd10*/  LOP3.LUT R23, R23, R0, RZ, 0x3c, !PT ;  /* 0x0000000017177212 */ /* 0x000fe200078e3cff */
[----:B--2---:R-:W-:Y:S06]  /*fd20*/  @!P0 BRA `(.L_x_14608) ;  /* 0x0000000000048947 */ /* 0x004fec0003800000 */
[----:B------:R-:W-:Y:S01]  /*fd30*/  BPT.TRAP 0x1 ;  /* 0x000000040000795c */ /* 0x000fe20000300000 */
.L_x_14608:
[----:B------:R-:W-:Y:S01]  /*fd40*/  IMAD R216, R2, 0x8, R19 ;  /* 0x0000000802d87824 */ /* 0x000fe200078e0213 */
[----:B------:R-:W-:-:S04]  /*fd50*/  SHF.L.U32 R0, R23, 0x1f, RZ ;  /* 0x0000001f17007819 */ /* 0x000fc800000006ff */
[----:B------:R1:W2:Y:S01]  /*fd60*/  SYNCS.PHASECHK.TRANS64.TRYWAIT P2, [R216+URZ+0x32430], R0 ;  /* 0x03243000d80075a7 */ /* 0x0002a2000804017f */
[----:B------:R-:W-:Y:S05]  /*fd70*/  @!P0 BRA `(.L_x_14609) ;  /* 0x0000000000048947 */ /* 0x000fea0003800000 */
[----:B------:R-:W-:Y:S01]  /*fd80*/  BPT.TRAP 0x1 ;  /* 0x000000040000795c */ /* 0x000fe20000300000 */
.L_x_14609:
[----:B------:R-:W3:Y:S01]  /*fd90*/  LDL R7, [R1+0x14] ;  /* 0x0000140001077983 */ /* 0x000ee20000100800 */
[----:B------:R-:W-:Y:S02]  /*fda0*/  IMAD.MOV.U32 R157, RZ, RZ, 0x40000040 ;  /* 0x40000040ff9d7424 */ /* 0x000fe400078e00ff */
[----:B---3--:R-:W-:Y:S01]  /*fdb0*/  IMAD R156, R2, 0x300, R7 ;  /* 0x00000300029c7824 */ /* 0x008fe200078e0207 */
[----:B--2---:R-:W-:Y:S06]  /*fdc0*/  @P2 BRA `(.L_x_14610) ;  /* 0x0000000000082947 */ /* 0x004fec0003800000 */
[----:B------:R-:W2:Y:S02]  /*fdd0*/  SYNCS.PHASECHK.TRANS64.TRYWAIT P2, [R216+URZ+0x32430], R0 ;  /* 0x03243000d80075a7 */ /* 0x000ea4000804017f */
[----:B--2---:R-:W-:Y:S05]  /*fde0*/  @!P2 BRA `(.L_x_14611) ;  /* 0x000001300028a947 */ /* 0x004fea0003800000 */
.L_x_14610:
        /* <DEDUP_REMOVED lines=39> */
.L_x_14612:
[----:B------:R0:W3:Y:S01]  /*10060*/  SYNCS.PHASECHK.TRANS64.TRYWAIT P2, [R216+URZ+0x32450], R0 ;  /* 0x03245000d80075a7 */ /* 0x0000e2000804017f */
[----:B------:R-:W-:Y:S05]  /*10070*/  @!P0 BRA `(.L_x_14613) ;  /* 0x0000000000048947 */ /* 0x000fea0003800000 */
[----:B------:R-:W-:Y:S01]  /*10080*/  BPT.TRAP 0x1 ;  /* 0x000000040000795c */ /* 0x000fe20000300000 */
.L_x_14613:
[----:B------:R-:W-:Y:S04]  /*10090*/  BSSY B0, `(.L_x_14614) ;  /* 0x0000004000007945 */ /* 0x000fe80003800000 */
[----:B---3--:R-:W-:Y:S05]  /*100a0*/  @P2 BRA `(.L_x_14615) ;  /* 0x0000000000082947 */ /* 0x008fea0003800000 */
[----:B------:R-:W3:Y:S02]  /*100b0*/  SYNCS.PHASECHK.TRANS64.TRYWAIT P2, [R216+URZ+0x32450], R0 ;  /* 0x03245000d80075a7 */ /* 0x000ee4000804017f */
[----:B---3--:R-:W-:Y:S05]  /*100c0*/  @!P2 BRA `(.L_x_14616) ;  /* 0x0000012c0084a947 */ /* 0x008fea0003800000 */
.L_x_14615:
[----:B------:R-:W-:Y:S05]  /*100d0*/  BSYNC B0 ;  /* 0x0000000000007941 */ /* 0x000fea0003800000 */
.L_x_14614:
[----:B------:R-:W-:Y:S05]  /*100e0*/  WARPSYNC.ALL ;  /* 0x0000000000007948 */ /* 0x000fea0003800000 */
[----:B------:R-:W-:Y:S01]  /*100f0*/  IMAD.MOV.U32 R206, RZ, RZ, 0xc00 ;  /* 0x00000c00ffce7424 */ /* 0x000fe200078e00ff */
[----:B------:R-:W-:Y:S01]  /*10100*/  R2UR UR4, R4 ;  /* 0x00000000040472ca */ /* 0x000fe200000e0000 */
[----:B------:R-:W-:Y:S01]  /*10110*/  IMAD.MOV.U32 R207, RZ, RZ, 0x40000040 ;  /* 0x40000040ffcf7424 */ /* 0x000fe200078e00ff */
[----:B------:R-:W-:Y:S01]  /*10120*/  R2UR UR5, R5 ;  /* 0x00000000050572ca */ /* 0x000fe200000e0000 */
[----:B------:R-:W-:Y:S01]  /*10130*/  IMAD R206, R2, R206, UR39 ;  /* 0x0000002702ce7e24 */ /* 0x000fe2000f8e02ce */
[----:B------:R-:W-:Y:S01]  /*10140*/  WARPGROUP.ARRIVE ;  /* 0x00000000000079c5 */ /* 0x000fe20000000000 */
[----:B------:R-:W-:Y:S01]  /*10150*/  IMAD.MOV.U32 R221, RZ, RZ, 0x40000040 ;  /* 0x40000040ffdd7424 */ /* 0x000fe200078e00ff */
[----:B------:R-:W-:Y:S01]  /*10160*/  R2UR UR7, R207 ;  /* 0x00000000cf0772ca */ /* 0x000fe200000e0000 */
[C---:B------:R-:W-:Y:S01]  /*10170*/  VIADD R220, R206.reuse, 0x2 ;  /* 0x00000002cedc7836 */ /* 0x040fe20000000000 */
[----:B------:R-:W-:Y:S01]  /*10180*/  R2UR UR6, R206 ;  /* 0x00000000ce0672ca */ /* 0x000fe200000e0000 */
[----:B------:R-:W-:Y:S01]  /*10190*/  IMAD.MOV.U32 R207, RZ, RZ, 0x40000040 ;  /* 0x40000040ffcf7424 */ /* 0x000fe200078e00ff */
[----:B------:R-:W-:-:S11]  /*101a0*/  UMOV UR43, UR48 ;  /* 0x00000030002b7c82 */ /* 0x000fd60008000000 */
        /* <DEDUP_REMOVED lines=118> */
[----:B------:R-:W-:Y:S01]  /*10910*/  HGMMA.64x96x16.F32.BF16 R152, gdesc[UR4], R152, gsb0 ;  /* 0x01600000049879f0 */ /* 0x000fe20008001898 */
[----:B------:R-:W-:Y:S02]  /*10920*/  R2UR UR6, R220 ;  /* 0x00000000dc0672ca */ /* 0x000fe400000e0000 */
[----:B------:R-:W-:Y:S01]  /*10930*/  R2UR UR7, R221 ;  /* 0x00000000dd0772ca */ /* 0x000fe200000e0000 */
[----:B------:R-:W4:Y:S01]  /*10940*/  LDL R220, [R1+0x30] ;  /* 0x0000300001dc7983 */ /* 0x000f220000100800 */
[----:B------:R-:W-:Y:S02]  /*10950*/  R2UR UR4, R10 ;  /* 0x000000000a0472ca */ /* 0x000fe400000e0000 */
[----:B------:R-:W-:Y:S01]  /*10960*/  R2UR UR5, R11 ;  /* 0x000000000b0572ca */ /* 0x000fe200000e0000 */
[----:B------:R-:W0:Y:S02]  /*10970*/  S2R R221, SR_TID.X ;  /* 0x0000000000dd7919 */ /* 0x000e240000002100 */
[----:B0-----:R-:W-:Y:S01]  /*10980*/  SHF.R.U32.HI R221, RZ, 0x7, R221 ;  /* 0x00000007ffdd7819 */ /* 0x001fe200000116dd */
        /* <DEDUP_REMOVED lines=11> */
[----:B-123--:R-:W-:-:S04]  /*10a40*/  FMNMX.FTZ R0, R152, R204, !PT ;  /* 0x000000cc98007209 */ /* 0x00efc80007810000 */
        /* <DEDUP_REMOVED lines=55> */
[----:B------:R-:W-:Y:S01]  /*10dc0*/  MUFU.EX2 R204, R204 ;  /* 0x000000cc00cc7308 */ /* 0x000fe20000000800 */
[----:B------:R-:W-:Y:S01]  /*10dd0*/  IMAD.MOV.U32 R181, RZ, RZ, 0x40000040 ;  /* 0x40000040ffb57424 */ /* 0x000fe200078e00ff */
[----:B------:R-:W-:-:S04]  /*10de0*/  FMNMX.FTZ R7, R155, R7, !PT ;  /* 0x000000079b077209 */ /* 0x000fc80007810000 */
[----:B------:R-:W-:Y:S02]  /*10df0*/  FMNMX.FTZ R7, R158, R7, !PT ;  /* 0x000000079e077209 */ /* 0x000fe40007810000 */
[----:B------:R-:W0:Y:S01]  /*10e00*/  MUFU.EX2 R172, R172 ;  /* 0x000000ac00ac7308 */ /* 0x000e220000000800 */
[----:B------:R-:W-:Y:S02]  /*10e10*/  R2UR UR7, R181 ;  /* 0x00000000b50772ca */ /* 0x000fe400000e0000 */
[----:B------:R-:W-:-:S04]  /*10e20*/  FMNMX.FTZ R7, R159, R7, !PT ;  /* 0x000000079f077209 */ /* 0x000fc80007810000 */
[----:B------:R-:W-:Y:S01]  /*10e30*/  FMNMX.FTZ R7, R162, R7, !PT ;  /* 0x00000007a2077209 */ /* 0x000fe20007810000 */
[----:B------:R-:W1:Y:S03]  /*10e40*/  MUFU.EX2 R206, R206 ;  /* 0x000000ce00ce7308 */ /* 0x000e660000000800 */
[----:B------:R-:W-:-:S04]  /*10e50*/  FMNMX.FTZ R7, R163, R7, !PT ;  /* 0x00000007a3077209 */ /* 0x000fc80007810000 */
[----:B------:R-:W-:Y:S01]  /*10e60*/  FMNMX.FTZ R7, R166, R7, !PT ;  /* 0x00000007a6077209 */ /* 0x000fe20007810000 */
[----:B------:R-:W2:Y:S01]  /*10e70*/  MUFU.EX2 R153, R153 ;  /* 0x0000009900997308 */ /* 0x000ea20000000800 */
[----:B0-----:R-:W-:Y:S01]  /*10e80*/  FFMA.FTZ R6, R172, R6, R204 ;  /* 0x00000006ac067223 */ /* 0x001fe200000100cc */
[-C--:B------:R-:W-:Y:S01]  /*10e90*/  FMUL.FTZ R24, R24, R172.reuse ;  /* 0x000000ac18187220 */ /* 0x080fe20000410000 */
[----:B------:R-:W-:Y:S01]  /*10ea0*/  FMNMX.FTZ R7, R167, R7, !PT ;  /* 0x00000007a7077209 */ /* 0x000fe20007810000 */
[-C--:B------:R-:W-:Y:S01]  /*10eb0*/  FMUL.FTZ R25, R25, R172.reuse ;  /* 0x000000ac19197220 */ /* 0x080fe20000410000 */
[-C--:B------:R-:W-:Y:S01]  /*10ec0*/  FMUL.FTZ R28, R28, R172.reuse ;  /* 0x000000ac1c1c7220 */ /* 0x080fe20000410000 */
[-C--:B------:R-:W-:Y:S01]  /*10ed0*/  FMUL.FTZ R29, R29, R172.reuse ;  /* 0x000000ac1d1d7220 */ /* 0x080fe20000410000 */
[----:B------:R-:W-:Y:S01]  /*10ee0*/  FMNMX.FTZ R7, R170, R7, !PT ;  /* 0x00000007aa077209 */ /* 0x000fe20007810000 */
[----:B------:R-:W-:Y:S01]  /*10ef0*/  FMUL.FTZ R32, R32, R172 ;  /* 0x000000ac20207220 */ /* 0x000fe20000410000 */
[C---:B-1----:R-:W-:Y:S01]  /*10f00*/  FADD.FTZ R6, R206.reuse, R6 ;  /* 0x00000006ce067221 */ /* 0x042fe20000010000 */
[----:B------:R-:W-:Y:S01]  /*10f10*/  F2FP.BF16.F32.PACK_AB R204, R206, R204 ;  /* 0x000000cccecc723e */ /* 0x000fe200000010ff */
[-C--:B------:R-:W-:Y:S01]  /*10f20*/  FMUL.FTZ R33, R33, R172.reuse ;  /* 0x000000ac21217220 */ /* 0x080fe20000410000 */
[----:B------:R-:W-:Y:S01]  /*10f30*/  FMNMX.FTZ R7, R171, R7, !PT ;  /* 0x00000007ab077209 */ /* 0x000fe20007810000 */
[----:B------:R0:W1:Y:S01]  /*10f40*/  MUFU.EX2 R206, R157 ;  /* 0x0000009d00ce7308 */ /* 0x0000620000000800 */
        /* <DEDUP_REMOVED lines=74> */
[----:B---3--:R-:W-:-:S05]  /*113f0*/  FMNMX.FTZ R7, R7, R180, !PT ;  /* 0x000000b407077209 */ /* 0x008fca0007810000 */
[----:B------:R-:W3:Y:S02]  /*11400*/  SHFL.BFLY PT, R180, R7, 0x1, 0x1f ;  /* 0x0c201f0007b47f89 */ /* 0x000ee400000e0000 */
[----:B---3--:R-:W-:Y:S01]  /*11410*/  FMNMX.FTZ R7, R7, R180, !PT ;  /* 0x000000b407077209 */ /* 0x008fe20007810000 */
[----:B--2---:R-:W-:-:S04]  /*11420*/  FADD.FTZ R180, R153, R6 ;  /* 0x0000000699b47221 */ /* 0x004fc80000010000 */
[----:B0-----:R-:W-:-:S04]  /*11430*/  FADD.FTZ R157, -R7, R205 ;  /* 0x000000cd079d7221 */ /* 0x001fc80000010100 */
[----:B------:R-:W-:Y:S01]  /*11440*/  FMUL.FTZ R6, R157, UR43 ;  /* 0x0000002b9d067c20 */ /* 0x000fe20008410000 */
[C---:B-1----:R-:W-:Y:S01]  /*11450*/  FADD.FTZ R157, R206.reuse, R180 ;  /* 0x000000b4ce9d7221 */ /* 0x042fe20000010000 */
[----:B------:R-:W-:Y:S01]  /*11460*/  F2FP.BF16.F32.PACK_AB R206, R206, R153 ;  /* 0x00000099cece723e */ /* 0x000fe200000010ff */
[----:B------:R-:W-:Y:S01]  /*11470*/  IMAD.MOV.U32 R180, RZ, RZ, 0xc00 ;  /* 0x00000c00ffb47424 */ /* 0x000fe200078e00ff */
[----:B------:R0:W1:Y:S03]  /*11480*/  MUFU.EX2 R153, R6 ;  /* 0x0000000600997308 */ /* 0x0000660000000800 */
[----:B------:R-:W-:-:S05]  /*11490*/  IMAD R180, R2, R180, UR42 ;  /* 0x0000002a02b47e24 */ /* 0x000fca000f8e02b4 */
[----:B------:R-:W-:Y:S01]  /*114a0*/  R2UR UR6, R180 ;  /* 0x00000000b40672ca */ /* 0x000fe200000e0000 */
[----:B0-----:R-:W-:-:S04]  /*114b0*/  FMUL.FTZ R6, R7, UR43 ;  /* 0x0000002b07067c20 */ /* 0x001fc80008410000 */
[--C-:B------:R-:W-:Y:S01]  /*114c0*/  FFMA.FTZ R205, R154, UR43, -R6.reuse ;  /* 0x0000002b9acd7c23 */ /* 0x100fe20008010806 */
[--C-:B------:R-:W-:Y:S01]  /*114d0*/  FFMA.FTZ R154, R155, UR43, -R6.reuse ;  /* 0x0000002b9b9a7c23 */ /* 0x100fe20008010806 */
[--C-:B------:R-:W-:Y:S01]  /*114e0*/  FFMA.FTZ R158, R158, UR43, -R6.reuse ;  /* 0x0000002b9e9e7c23 */ /* 0x100fe20008010806 */
[----:B------:R-:W-:Y:S01]  /*114f0*/  FFMA.FTZ R159, R159, UR43, -R6 ;  /* 0x0000002b9f9f7c23 */ /* 0x000fe20008010806 */
[-C--:B-1----:R-:W-:Y:S01]  /*11500*/  FMUL.FTZ R26, R26, R153.reuse ;  /* 0x000000991a1a7220 */ /* 0x082fe20000410000 */
        /* <DEDUP_REMOVED lines=18> */
[----:B0-----:R-:W-:Y:S01]  /*11630*/  FFMA.FTZ R3, R153, R3, R205 ;  /* 0x0000000399037223 */ /* 0x001fe200000100cd */
[-C--:B------:R-:W-:Y:S01]  /*11640*/  FMUL.FTZ R59, R59, R153.reuse ;  /* 0x000000993b3b7220 */ /* 0x080fe20000410000 */
[-C--:B------:R-:W-:Y:S01]  /*11650*/  FMUL.FTZ R62, R62, R153.reuse ;  /* 0x000000993e3e7220 */ /* 0x080fe20000410000 */
[-C--:B------:R-:W-:Y:S01]  /*11660*/  FMUL.FTZ R63, R63, R153.reuse ;  /* 0x000000993f3f7220 */ /* 0x080fe20000410000 */
[-C--:B------:R-:W-:Y:S01]  /*11670*/  FMUL.FTZ R66, R66, R153.reuse ;  /* 0x0000009942427220 */ /* 0x080fe20000410000 */
[-C--:B------:R-:W-:Y:S01]  /*11680*/  FMUL.FTZ R67, R67, R153.reuse ;  /* 0x0000009943437220 */ /* 0x080fe20000410000 */
[-C--:B------:R-:W-:Y:S01]  /*11690*/  FMUL.FTZ R70, R70, R153.reuse ;  /* 0x0000009946467220 */ /* 0x080fe20000410000 */
[----:B------:R-:W-:Y:S01]  /*116a0*/  FMUL.FTZ R71, R71, R153 ;  /* 0x0000009947477220 */ /* 0x000fe20000410000 */
[C---:B-1----:R-:W-:Y:S01]  /*116b0*/  FADD.FTZ R3, R154.reuse, R3 ;  /* 0x000000039a037221 */ /* 0x042fe20000010000 */
[----:B------:R-:W-:Y:S01]  /*116c0*/  F2FP.BF16.F32.PACK_AB R205, R154, R205 ;  /* 0x000000cd9acd723e */ /* 0x000fe200000010ff */
[----:B------:R-:W-:-:S02]  /*116d0*/  @!P1 VIADD R154, R216, 0x32440 ;  /* 0x00032440d89a9836 */ /* 0x000fc40000000000 */
        /* <DEDUP_REMOVED lines=40> */
[----:B------:R-:W-:Y:S01]  /*11960*/  @!P1 PRMT R154, RZ, 0x654, R154 ;  /* 0x00000654ff9a9816 */ /* 0x000fe2000000009a */
[----:B------:R-:W-:Y:S01]  /*11970*/  VIADD R153, R221, 0x8 ;  /* 0x00000008dd997836 */ /* 0x000fe20000000000 */
[----:B------:R2:W-:Y:S06]  /*11980*/  BAR.ARV R172, 0x100 ;  /* 0x000400ac0000751d */ /* 0x0005ec0000002000 */
[----:B------:R0:W-:Y:S01]  /*11990*/  @!P1 SYNCS.ARRIVE.TRANS64.RED.A1T0 RZ, [R154+URZ], RZ ;  /* 0x000000ff9aff99a7 */ /* 0x0001e2000810043f */
[----:B------:R-:W-:Y:S01]  /*119a0*/  MUFU.EX2 R158, R158 ;  /* 0x0000009e009e7308 */ /* 0x000fe20000000800 */
[----:B------:R1:W-:Y:S07]  /*119b0*/  BAR.SYNC.DEFER_BLOCKING R153, 0x100 ;  /* 0x000400990000751d */ /* 0x0003ee0000010000 */
[----:B------:R-:W3:Y:S02]  /*119c0*/  MUFU.EX2 R159, R159 ;  /* 0x0000009f009f7308 */ /* 0x000ee40000000800 */
[----:B---3--:R-:W-:-:S04]  /*119d0*/  F2FP.BF16.F32.PACK_AB R207, R159, R158 ;  /* 0x0000009e9fcf723e */ /* 0x008fc800000010ff */
[----:B------:R-:W-:-:S06]  /*119e0*/  WARPGROUP.ARRIVE ;  /* 0x00000000000079c5 */ /* 0x000fcc0000000000 */
[----:B------:R-:W-:Y:S01]  /*119f0*/  HGMMA.64x256x16.F32.BF16 R24, R204, gdesc[UR4].tnspB, R24, gsb0 ;  /* 0x43e00004cc187df0 */ /* 0x000fe20008001818 */
[----:B0-----:R0:W3:Y:S01]  /*11a00*/  MUFU.EX2 R154, R160 ;  /* 0x000000a0009a7308 */ /* 0x0010e20000000800 */
[--C-:B------:R-:W-:Y:S01]  /*11a10*/  FFMA.FTZ R155, R162, UR43, -R6.reuse ;  /* 0x0000002ba29b7c23 */ /* 0x100fe20008010806 */
[----:B0-----:R-:W-:-:S06]  /*11a20*/  FFMA.FTZ R160, R166, UR43, -R6 ;  /* 0x0000002ba6a07c23 */ /* 0x001fcc0008010806 */
[----:B------:R-:W0:Y:S08]  /*11a30*/  MUFU.EX2 R155, R155 ;  /* 0x0000009b009b7308 */ /* 0x000e300000000800 */
[----:B------:R4:W-:Y:S08]  /*11a40*/  MUFU.EX2 R181, R152 ;  /* 0x0000009800b57308 */ /* 0x0009f00000000800 */
[----:B------:R-:W-:Y:S01]  /*11a50*/  MUFU.EX2 R160, R160 ;  /* 0x000000a000a07308 */ /* 0x000fe20000000800 */
[----:B------:R-:W-:Y:S01]  /*11a60*/  FADD.FTZ R158, R158, R3 ;  /* 0x000000039e9e7221 */ /* 0x000fe20000010000 */
[----:B----4-:R-:W-:-:S02]  /*11a70*/  VIADD R152, R180, 0x80 ;  /* 0x00000080b4987836 */ /* 0x010fc40000000000 */
[----:B-1----:R-:W-:Y:S02]  /*11a80*/  IMAD.MOV.U32 R153, RZ, RZ, 0x40000040 ;  /* 0x40000040ff997424 */ /* 0x002fe400078e00ff */
[----:B------:R-:W-:Y:S01]  /*11a90*/  FADD.FTZ R158, R159, R158 ;  /* 0x0000009e9f9e7221 */ /* 0x000fe20000010000 */
[----:B------:R-:W-:Y:S02]  /*11aa0*/  R2UR UR6, R152 ;  /* 0x00000000980672ca */ /* 0x000fe400000e0000 */
[----:B------:R-:W-:Y:S01]  /*11ab0*/  R2UR UR7, R153 ;  /* 0x00000000990772ca */ /* 0x000fe200000e0000 */
[----:B---3--:R-:W-:Y:S01]  /*11ac0*/  FADD.FTZ R157, R154, R157 ;  /* 0x0000009d9a9d7221 */ /* 0x008fe20000010000 */
[----:B0-----:R-:W-:Y:S01]  /*11ad0*/  FADD.FTZ R158, R155, R158 ;  /* 0x0000009e9b9e7221 */ /* 0x001fe20000010000 */
[----:B------:R-:W-:Y:S01]  /*11ae0*/  FFMA.FTZ R162, R170, UR43, -R6 ;  /* 0x0000002baaa27c23 */ /* 0x000fe20008010806 */
[----:B------:R-:W-:Y:S08]  /*11af0*/  MUFU.EX2 R168, R168 ;  /* 0x000000a800a87308 */ /* 0x000ff00000000800 */
[----:B------:R-:W-:Y:S08]  /*11b00*/  MUFU.EX2 R169, R169 ;  /* 0x000000a900a97308 */ /* 0x000ff00000000800 */
[----:B------:R-:W-:Y:S08]  /*11b10*/  MUFU.EX2 R3, R156 ;  /* 0x0000009c00037308 */ /* 0x000ff00000000800 */
[----:B------:R-:W-:Y:S01]  /*11b20*/  MUFU.EX2 R173, R173 ;  /* 0x000000ad00ad7308 */ /* 0x000fe20000000800 */
[----:B------:R-:W-:-:S07]  /*11b30*/  WARPGROUP.DEPBAR.LE gsb0, 0x0 ;  /* 0x00008000000079c5 */ /* 0x000fce0000010000 */
[----:B------:R0:W1:Y:S02]  /*11b40*/  MUFU.EX2 R204, R161 ;  /* 0x000000a100cc7308 */ /* 0x0000640000000800 */
[--C-:B0-----:R-:W-:Y:S01]  /*11b50*/  FFMA.FTZ R161, R163, UR43, -R6.reuse ;  /* 0x0000002ba3a17c23 */ /* 0x101fe20008010806 */
[----:B------:R-:W-:-:S05]  /*11b60*/  FFMA.FTZ R163, R167, UR43, -R6 ;  /* 0x0000002ba7a37c23 */ /* 0x000fca0008010806 */
[----:B------:R-:W0:Y:S08]  /*11b70*/  MUFU.EX2 R205, R165 ;  /* 0x000000a500cd7308 */ /* 0x000e300000000800 */
[----:B------:R-:W3:Y:S08]  /*11b80*/  MUFU.EX2 R161, R161 ;  /* 0x000000a100a17308 */ /* 0x000ef00000000800 */
[----:B------:R-:W4:Y:S01]  /*11b90*/  MUFU.EX2 R163, R163 ;  /* 0x000000a300a37308 */ /* 0x000f220000000800 */
[----:B-1----:R-:W-:-:S02]  /*11ba0*/  F2FP.BF16.F32.PACK_AB R152, R204, R154 ;  /* 0x0000009acc98723e */ /* 0x002fc400000010ff */
[----:B0-----:R-:W-:Y:S02]  /*11bb0*/  F2FP.BF16.F32.PACK_AB R154, R205, R181 ;  /* 0x000000b5cd9a723e */ /* 0x001fe400000010ff */
[----:B---3--:R-:W-:Y:S02]  /*11bc0*/  F2FP.BF16.F32.PACK_AB R153, R161, R155 ;  /* 0x0000009ba199723e */ /* 0x008fe400000010ff */
[----:B----4-:R-:W-:-:S04]  /*11bd0*/  F2FP.BF16.F32.PACK_AB R155, R163, R160 ;  /* 0x000000a0a39b723e */ /* 0x010fc800000010ff */
[----:B------:R-:W-:-:S06]  /*11be0*/  WARPGROUP.ARRIVE ;  /* 0x00000000000079c5 */ /* 0x000fcc0000000000 */
[----:B------:R-:W-:Y:S01]  /*11bf0*/  HGMMA.64x256x16.F32.BF16 R24, R152, gdesc[UR4].tnspB, R24, gsb0 ;  /* 0x43e0000498187df0 */ /* 0x000fe20008001818 */
[----:B------:R-:W-:Y:S01]  /*11c00*/  FFMA.FTZ R165, R171, UR43, -R6 ;  /* 0x0000002baba57c23 */ /* 0x000fe20008010806 */
[----:B------:R-:W-:Y:S08]  /*11c10*/  MUFU.EX2 R162, R162 ;  /* 0x000000a200a27308 */ /* 0x000ff00000000800 */
[----:B------:R-:W0:Y:S01]  /*11c20*/  MUFU.EX2 R165, R165 ;  /* 0x000000a500a57308 */ /* 0x000e220000000800 */
[----:B------:R-:W-:Y:S01]  /*11c30*/  FADD.FTZ R157, R204, R157 ;  /* 0x0000009dcc9d7221 */ /* 0x000fe20000010000 */
[----:B------:R-:W-:Y:S01]  /*11c40*/  FADD.FTZ R158, R161, R158 ;  /* 0x0000009ea19e7221 */ /* 0x000fe20000010000 */
[----:B------:R-:W-:-:S02]  /*11c50*/  F2FP.BF16.F32.PACK_AB R156, R169, R168 ;  /* 0x000000a8a99c723e */ /* 0x000fc400000010ff */
[----:B------:R-:W-:Y:S01]  /*11c60*/  FADD.FTZ R181, R181, R157 ;  /* 0x0000009db5b57221 */ /* 0x000fe20000010000 */
[----:B------:R-:W-:Y:S01]  /*11c70*/  FADD.FTZ R160, R160, R158 ;  /* 0x0000009ea0a07221 */ /* 0x000fe20000010000 */
[----:B------:R-:W-:Y:S02]  /*11c80*/  F2FP.BF16.F32.PACK_AB R158, R173, R3 ;  /* 0x00000003ad9e723e */ /* 0x000fe400000010ff */
[----:B0-----:R-:W-:Y:S01]  /*11c90*/  F2FP.BF16.F32.PACK_AB R157, R165, R162 ;  /* 0x000000a2a59d723e */ /* 0x001fe200000010ff */
[----:B------:R-:W-:Y:S01]  /*11ca0*/  FFMA.FTZ R170, R178, UR43, -R6 ;  /* 0x0000002bb2aa7c23 */ /* 0x000fe20008010806 */
[----:B------:R-:W-:Y:S08]  /*11cb0*/  MUFU.EX2 R176, R176 ;  /* 0x000000b000b07308 */ /* 0x000ff00000000800 */
[----:B------:R-:W-:Y:S08]  /*11cc0*/  MUFU.EX2 R177, R177 ;  /* 0x000000b100b17308 */ /* 0x000ff00000000800 */
[----:B------:R-:W-:Y:S08]  /*11cd0*/  MUFU.EX2 R217, R217 ;  /* 0x000000d900d97308 */ /* 0x000ff00000000800 */
[----:B------:R-:W-:Y:S01]  /*11ce0*/  MUFU.EX2 R170, R170 ;  /* 0x000000aa00aa7308 */ /* 0x000fe20000000800 */
[----:B------:R-:W-:Y:S01]  /*11cf0*/  FADD.FTZ R160, R163, R160 ;  /* 0x000000a0a3a07221 */ /* 0x000fe20000010000 */
[----:B------:R-:W-:-:S02]  /*11d00*/  WARPGROUP.DEPBAR.LE gsb0, 0x0 ;  /* 0x00008000000079c5 */ /* 0x000fc40000010000 */
[--C-:B------:R-:W-:Y:S01]  /*11d10*/  FFMA.FTZ R154, R174, UR43, -R6.reuse ;  /* 0x0000002bae9a7c23 */ /* 0x100fe20008010806 */
[----:B------:R-:W-:-:S05]  /*11d20*/  FFMA.FTZ R155, R175, UR43, -R6 ;  /* 0x0000002baf9b7c23 */ /* 0x000fca0008010806 */
[----:B------:R-:W-:Y:S08]  /*11d30*/  MUFU.EX2 R154, R154 ;  /* 0x0000009a009a7308 */ /* 0x000ff00000000800 */
[----:B------:R-:W0:Y:S01]  /*11d40*/  MUFU.EX2 R155, R155 ;  /* 0x0000009b009b7308 */ /* 0x000e220000000800 */
[----:B------:R-:W-:Y:S02]  /*11d50*/  VIADD R152, R180, 0x100 ;  /* 0x00000100b4987836 */ /* 0x000fe40000000000 */
[----:B------:R-:W-:-:S03]  /*11d60*/  IMAD.MOV.U32 R153, RZ, RZ, 0x40000040 ;  /* 0x40000040ff997424 */ /* 0x000fc600078e00ff */
[----:B------:R-:W-:Y:S02]  /*11d70*/  R2UR UR6, R152 ;  /* 0x00000000980672ca */ /* 0x000fe400000e0000 */
[----:B------:R-:W-:Y:S02]  /*11d80*/  R2UR UR7, R153 ;  /* 0x00000000990772ca */ /* 0x000fe400000e0000 */
[----:B0-----:R-:W-:-:S04]  /*11d90*/  F2FP.BF16.F32.PACK_AB R159, R155, R154 ;  /* 0x0000009a9b9f723e */ /* 0x001fc800000010ff */
[----:B------:R-:W-:-:S07]  /*11da0*/  WARPGROUP.ARRIVE ;  /* 0x00000000000079c5 */ /* 0x000fce0000000000 */
[----:B------:R-:W-:Y:S01]  /*11db0*/  HGMMA.64x256x16.F32.BF16 R24, R156, gdesc[UR4].tnspB, R24, gsb0 ;  /* 0x43e000049c187df0 */ /* 0x000fe20008001818 */
[----:B------:R-:W-:Y:S02]  /*11dc0*/  VIADD R152, R180, 0x180 ;  /* 0x00000180b4987836 */ /* 0x000fe40000000000 */
[----:B------:R-:W-:-:S03]  /*11dd0*/  IMAD.MOV.U32 R153, RZ, RZ, 0x40000040 ;  /* 0x40000040ff997424 */ /* 0x000fc600078e00ff */
[----:B------:R-:W-:Y:S02]  /*11de0*/  R2UR UR6, R152 ;  /* 0x00000000980672ca */ /* 0x000fe400000e0000 */
[----:B------:R-:W-:Y:S01]  /*11df0*/  R2UR UR7, R153 ;  /* 0x00000000990772ca */ /* 0x000fe200000e0000 */
[----:B------:R-:W-:Y:S08]  /*11e00*/  MUFU.EX2 R184, R184 ;  /* 0x000000b800b87308 */ /* 0x000ff00000000800 */
[----:B------:R-:W-:Y:S08]  /*11e10*/  MUFU.EX2 R185, R185 ;  /* 0x000000b900b97308 */ /* 0x000ff00000000800 */
[----:B------:R-:W-:Y:S08]  /*11e20*/  MUFU.EX2 R188, R188 ;  /* 0x000000bc00bc7308 */ /* 0x000ff00000000800 */
[----:B------:R-:W0:Y:S01]  /*11e30*/  MUFU.EX2 R189, R189 ;  /* 0x000000bd00bd7308 */ /* 0x000e220000000800 */
[----:B------:R-:W-:-:S02]  /*11e40*/  VIADD R152, R180, 0x200 ;  /* 0x00000200b4987836 */ /* 0x000fc40000000000 */
[----:B------:R-:W-:Y:S01]  /*11e50*/  IMAD.MOV.U32 R153, RZ, RZ, 0x40000040 ;  /* 0x40000040ff997424 */ /* 0x000fe200078e00ff */
[----:B0-----:R-:W-:Y:S01]  /*11e60*/  F2FP.BF16.F32.PACK_AB R166, R189, R188 ;  /* 0x000000bcbda6723e */ /* 0x001fe200000010ff */
[----:B------:R-:W-:Y:S02]  /*11e70*/  WARPGROUP.DEPBAR.LE gsb0, 0x0 ;  /* 0x00008000000079c5 */ /* 0x000fe40000010000 */
[--C-:B------:R-:W-:Y:S01]  /*11e80*/  FFMA.FTZ R157, R179, UR43, -R6.reuse ;  /* 0x0000002bb39d7c23 */ /* 0x100fe20008010806 */
[--C-:B------:R-:W-:Y:S01]  /*11e90*/  FFMA.FTZ R158, R182, UR43, -R6.reuse ;  /* 0x0000002bb69e7c23 */ /* 0x100fe20008010806 */
[----:B------:R-:W-:Y:S01]  /*11ea0*/  FFMA.FTZ R159, R183, UR43, -R6 ;  /* 0x0000002bb79f7c23 */ /* 0x000fe20008010806 */
[----:B------:R0:W-:Y:S08]  /*11eb0*/  MUFU.EX2 R156, R164 ;  /* 0x000000a4009c7308 */ /* 0x0001f00000000800 */
[----:B------:R-:W1:Y:S08]  /*11ec0*/  MUFU.EX2 R157, R157 ;  /* 0x0000009d009d7308 */ /* 0x000e700000000800 */
[----:B------:R-:W-:Y:S08]  /*11ed0*/  MUFU.EX2 R158, R158 ;  /* 0x0000009e009e7308 */ /* 0x000ff00000000800 */
[----:B------:R-:W3:Y:S01]  /*11ee0*/  MUFU.EX2 R159, R159 ;  /* 0x0000009f009f7308 */ /* 0x000ee20000000800 */
[----:B0-----:R-:W-:Y:S01]  /*11ef0*/  FADD.FTZ R164, R162, R160 ;  /* 0x000000a0a2a47221 */ /* 0x001fe20000010000 */
[----:B------:R-:W-:-:S02]  /*11f00*/  F2FP.BF16.F32.PACK_AB R160, R177, R176 ;  /* 0x000000b0b1a0723e */ /* 0x000fc400000010ff */
[----:B-1----:R-:W-:Y:S02]  /*11f10*/  F2FP.BF16.F32.PACK_AB R161, R157, R170 ;  /* 0x000000aa9da1723e */ /* 0x002fe400000010ff */
[----:B------:R-:W-:Y:S02]  /*11f20*/  F2FP.BF16.F32.PACK_AB R162, R217, R156 ;  /* 0x0000009cd9a2723e */ /* 0x000fe400000010ff */
[----:B---3--:R-:W-:-:S04]  /*11f30*/  F2FP.BF16.F32.PACK_AB R163, R159, R158 ;  /* 0x0000009e9fa3723e */ /* 0x008fc800000010ff */
[----:B------:R-:W-:-:S06]  /*11f40*/  WARPGROUP.ARRIVE ;  /* 0x00000000000079c5 */ /* 0x000fcc0000000000 */
[----:B------:R-:W-:Y:S01]  /*11f50*/  HGMMA.64x256x16.F32.BF16 R24, R160, gdesc[UR4].tnspB, R24, gsb0 ;  /* 0x43e00004a0187df0 */ /* 0x000fe20008001818 */
[----:B------:R-:W-:Y:S02]  /*11f60*/  R2UR UR6, R152 ;  /* 0x00000000980672ca */ /* 0x000fe400000e0000 */
[----:B------:R-:W-:Y:S01]  /*11f70*/  R2UR UR7, R153 ;  /* 0x00000000990772ca */ /* 0x000fe200000e0000 */
[----:B------:R-:W-:Y:S01]  /*11f80*/  FADD.FTZ R152, R165, R164 ;  /* 0x000000a4a5987221 */ /* 0x000fe20000010000 */
[----:B------:R-:W-:Y:S01]  /*11f90*/  F2FP.BF16.F32.PACK_AB R164, R185, R184 ;  /* 0x000000b8b9a4723e */ /* 0x000fe200000010ff */
[----:B------:R-:W-:Y:S01]  /*11fa0*/  FADD.FTZ R181, R205, R181 ;  /* 0x000000b5cdb57221 */ /* 0x000fe20000010000 */
[----:B------:R-:W-:-:S03]  /*11fb0*/  FFMA.FTZ R194, R194, UR43, -R6 ;  /* 0x0000002bc2c27c23 */ /* 0x000fc60008010806 */
[----:B------:R-:W-:Y:S01]  /*11fc0*/  FADD.FTZ R168, R168, R181 ;  /* 0x000000b5a8a87221 */ /* 0x000fe20000010000 */
[--C-:B------:R-:W-:Y:S01]  /*11fd0*/  FFMA.FTZ R195, R195, UR43, -R6.reuse ;  /* 0x0000002bc3c37c23 */ /* 0x100fe20008010806 */
[----:B------:R-:W-:Y:S02]  /*11fe0*/  FFMA.FTZ R198, R198, UR43, -R6 ;  /* 0x0000002bc6c67c23 */ /* 0x000fe40008010806 */
[----:B------:R-:W-:Y:S01]  /*11ff0*/  FADD.FTZ R168, R169, R168 ;  /* 0x000000a8a9a87221 */ /* 0x000fe20000010000 */
[----:B------:R-:W-:Y:S03]  /*12000*/  MUFU.EX2 R192, R192 ;  /* 0x000000c000c07308 */ /* 0x000fe60000000800 */
[----:B------:R-:W-:-:S05]  /*12010*/  FADD.FTZ R168, R3, R168 ;  /* 0x000000a803a87221 */ /* 0x000fca0000010000 */
[----:B------:R-:W0:Y:S08]  /*12020*/  MUFU.EX2 R193, R193 ;  /* 0x000000c100c17308 */ /* 0x000e300000000800 */
[----:B------:R-:W-:Y:S08]  /*12030*/  MUFU.EX2 R196, R196 ;  /* 0x000000c400c47308 */ /* 0x000ff00000000800 */
[----:B------:R-:W-:Y:S08]  /*12040*/  MUFU.EX2 R197, R197 ;  /* 0x000000c500c57308 */ /* 0x000ff00000000800 */
[----:B------:R-:W-:Y:S08]  /*12050*/  MUFU.EX2 R194, R194 ;  /* 0x000000c200c27308 */ /* 0x000ff00000000800 */
[----:B------:R-:W1:Y:S08]  /*12060*/  MUFU.EX2 R195, R195 ;  /* 0x000000c300c37308 */ /* 0x000e700000000800 */
[----:B------:R-:W-:Y:S01]  /*12070*/  MUFU.EX2 R198, R198 ;  /* 0x000000c600c67308 */ /* 0x000fe20000000800 */
[----:B------:R-:W-:Y:S01]  /*12080*/  FADD.FTZ R152, R154, R152 ;  /* 0x000000989a987221 */ /* 0x000fe20000010000 */
[----:B------:R-:W-:-:S02]  /*12090*/  VIADD R180, R180, 0x280 ;  /* 0x00000280b4b47836 */ /* 0x000fc40000000000 */
[----:B------:R-:W-:Y:S02]  /*120a0*/  IMAD.MOV.U32 R181, RZ, RZ, 0x40000040 ;  /* 0x40000040ffb57424 */ /* 0x000fe400078e00ff */
[----:B------:R-:W-:-:S04]  /*120b0*/  FADD.FTZ R168, R173, R168 ;  /* 0x000000a8ada87221 */ /* 0x000fc80000010000 */
[----:B------:R-:W-:Y:S01]  /*120c0*/  FADD.FTZ R176, R176, R168 ;  /* 0x000000a8b0b07221 */ /* 0x000fe20000010000 */
[----:B0-----:R-:W-:Y:S02]  /*120d0*/  F2FP.BF16.F32.PACK_AB R168, R193, R192 ;  /* 0x000000c0c1a8723e */ /* 0x001fe400000010ff */
[----:B-1----:R-:W-:Y:S01]  /*120e0*/  F2FP.BF16.F32.PACK_AB R169, R195, R194 ;  /* 0x000000c2c3a9723e */ /* 0x002fe200000010ff */
[----:B------:R-:W-:Y:S02]  /*120f0*/  WARPGROUP.DEPBAR.LE gsb0, 0x0 ;  /* 0x00008000000079c5 */ /* 0x000fe40000010000 */
[--C-:B------:R-:W-:Y:S01]  /*12100*/  FFMA.FTZ R160, R186, UR43, -R6.reuse ;  /* 0x0000002bbaa07c23 */ /* 0x100fe20008010806 */
[--C-:B------:R-:W-:Y:S01]  /*12110*/  FFMA.FTZ R161, R187, UR43, -R6.reuse ;  /* 0x0000002bbba17c23 */ /* 0x100fe20008010806 */
[--C-:B------:R-:W-:Y:S01]  /*12120*/  FFMA.FTZ R162, R190, UR43, -R6.reuse ;  /* 0x0000002bbea27c23 */ /* 0x100fe20008010806 */
[----:B------:R-:W-:-:S03]  /*12130*/  FFMA.FTZ R163, R191, UR43, -R6 ;  /* 0x0000002bbfa37c23 */ /* 0x000fc60008010806 */
[----:B------:R-:W-:Y:S08]  /*12140*/  MUFU.EX2 R160, R160 ;  /* 0x000000a000a07308 */ /* 0x000ff00000000800 */
[----:B------:R-:W0:Y:S08]  /*12150*/  MUFU.EX2 R161, R161 ;  /* 0x000000a100a17308 */ /* 0x000e300000000800 */
[----:B------:R-:W-:Y:S08]  /*12160*/  MUFU.EX2 R162, R162 ;  /* 0x000000a200a27308 */ /* 0x000ff00000000800 */
[----:B------:R-:W1:Y:S01]  /*12170*/  MUFU.EX2 R163, R163 ;  /* 0x000000a300a37308 */ /* 0x000e620000000800 */
[----:B0-----:R-:W-:-:S02]  /*12180*/  F2FP.BF16.F32.PACK_AB R165, R161, R160 ;  /* 0x000000a0a1a5723e */ /* 0x001fc400000010ff */
[----:B-1----:R-:W-:-:S04]  /*12190*/  F2FP.BF16.F32.PACK_AB R167, R163, R162 ;  /* 0x000000a2a3a7723e */ /* 0x002fc800000010ff */
[----:B------:R-:W-:-:S06]  /*121a0*/  WARPGROUP.ARRIVE ;  /* 0x00000000000079c5 */ /* 0x000fcc0000000000 */
[----:B------:R-:W-:Y:S01]  /*121b0*/  HGMMA.64x256x16.F32.BF16 R24, R164, gdesc[UR4].tnspB, R24, gsb0 ;  /* 0x43e00004a4187df0 */ /* 0x000fe20008001818 */
[----:B------:R-:W-:-:S04]  /*121c0*/  FFMA.FTZ R6, R199, UR43, -R6 ;  /* 0x0000002bc7067c23 */ /* 0x000fc80008010806 */
[----:B------:R0:W1:Y:S01]  /*121d0*/  MUFU.EX2 R3, R6 ;  /* 0x0000000600037308 */ /* 0x0000620000000800 */
[----:B------:R-:W-:Y:S02]  /*121e0*/  R2UR UR6, R180 ;  /* 0x00000000b40672ca */ /* 0x000fe400000e0000 */
[----:B------:R-:W-:Y:S01]  /*121f0*/  R2UR UR7, R181 ;  /* 0x00000000b50772ca */ /* 0x000fe200000e0000 */
[----:B0-----:R-:W-:-:S04]  /*12200*/  FADD.FTZ R6, R155, R152 ;  /* 0x000000989b067221 */ /* 0x001fc80000010000 */
[----:B------:R-:W-:Y:S01]  /*12210*/  FADD.FTZ R6, R170, R6 ;  /* 0x00000006aa067221 */ /* 0x000fe20000010000 */
[----:B------:R-:W-:Y:S02]  /*12220*/  F2FP.BF16.F32.PACK_AB R170, R197, R196 ;  /* 0x000000c4c5aa723e */ /* 0x000fe400000010ff */
        /* <DEDUP_REMOVED lines=13> */
[----:B------:R-:W-:Y:S02]  /*12300*/  ISETP.GT.AND P2, PT, R215, R220, PT ;  /* 0x000000dcd700720c */ /* 0x000fe40003f44270 */
[----:B------:R-:W-:Y:S01]  /*12310*/  FADD.FTZ R176, R189, R176 ;  /* 0x000000b0bdb07221 */ /* 0x000fe20000010000 */
[----:B------:R-:W-:Y:S01]  /*12320*/  FADD.FTZ R6, R163, R6 ;  /* 0x00000006a3067221 */ /* 0x000fe20000010000 */
[----:B------:R-:W-:Y:S02]  /*12330*/  @!P1 VIADD R216, R216, 0x32460 ;  /* 0x00032460d8d89836 */ /* 0x000fe40000000000 */
[----:B------:R-:W-:Y:S01]  /*12340*/  FADD.FTZ R176, R192, R176 ;  /* 0x000000b0c0b07221 */ /* 0x000fe20000010000 */
[----:B------:R-:W-:Y:S02]  /*12350*/  FADD.FTZ R6, R194, R6 ;  /* 0x00000006c2067221 */ /* 0x000fe40000010000 */
[----:B------:R-:W-:Y:S01]  /*12360*/  @!P1 PRMT R216, RZ, 0x654, R216 ;  /* 0x00000654ffd89816 */ /* 0x000fe200000000d8 */
[----:B------:R-:W-:Y:S01]  /*12370*/  FADD.FTZ R176, R193, R176 ;  /* 0x000000b0c1b07221 */ /* 0x000fe20000010000 */
[----:B------:R-:W-:-:S03]  /*12380*/  FADD.FTZ R6, R195, R6 ;  /* 0x00000006c3067221 */ /* 0x000fc60000010000 */
[----:B------:R-:W-:Y:S01]  /*12390*/  FADD.FTZ R176, R196, R176 ;  /* 0x000000b0c4b07221 */ /* 0x000fe20000010000 */
[----:B------:R-:W-:Y:S01]  /*123a0*/  FADD.FTZ R198, R198, R6 ;  /* 0x00000006c6c67221 */ /* 0x000fe20000010000 */
[----:B------:R-:W-:Y:S02]  /*123b0*/  VIADD R215, R215, 0xffffffff ;  /* 0xffffffffd7d77836 */ /* 0x000fe40000000000 */
[----:B------:R-:W-:Y:S01]  /*123c0*/  FADD.FTZ R6, R197, R176 ;  /* 0x000000b0c5067221 */ /* 0x000fe20000010000 */
[----:B------:R-:W-:Y:S01]  /*123d0*/  FADD.FTZ R3, R3, R198 ;  /* 0x000000c603037221 */ /* 0x000fe20000010000 */
[----:B------:R-:W-:Y:S02]  /*123e0*/  IMAD.MOV.U32 R205, RZ, RZ, R7 ;  /* 0x000000ffffcd7224 */ /* 0x000fe400078e0007 */
[----:B------:R-:W-:Y:S01]  /*123f0*/  IMAD.MOV.U32 R204, RZ, RZ, R0 ;  /* 0x000000ffffcc7224 */ /* 0x000fe200078e0000 */
[----:B------:R-:W-:Y:S02]  /*12400*/  WARPGROUP.DEPBAR.LE gsb0, 0x0 ;  /* 0x00008000000079c5 */ /* 0x000fe40000010000 */
[----:B------:R-:W-:-:S06]  /*12410*/  WARPGROUP.ARRIVE ;  /* 0x00000000000079c5 */ /* 0x000fcc0000000000 */
[----:B------:R-:W-:Y:S03]  /*12420*/  HGMMA.64x256x16.F32.BF16 R24, R168, gdesc[UR4].tnspB, R24, gsb0 ;  /* 0x43e00004a8187df0 */ /* 0x000fe60008001818 */
[----:B------:R-:W-:Y:S02]  /*12430*/  WARPGROUP.DEPBAR.LE gsb0, 0x0 ;  /* 0x00008000000079c5 */ /* 0x000fe40000010000 */
[----:B------:R2:W-:Y:S01]  /*12440*/  @!P1 SYNCS.ARRIVE.TRANS64.RED.A1T0 RZ, [R216+URZ], RZ ;  /* 0x000000ffd8ff99a7 */ /* 0x0005e2000810043f */
[----:B------:R-:W-:Y:S05]  /*12450*/  @P2 BRA `(.L_x_14617) ;  /* 0xffffffd800182947 */ /* 0x000fea000383ffff */
.L_x_14607:
[----:B------:R-:W3:Y:S01]  /*12460*/  LDL.LU R152, [R1+0x60] ;  /* 0x0000600001987983 */ /* 0x000ee20000300800 */
[----:B------:R-:W-:Y:S05]  /*12470*/  WARPSYNC.ALL ;  /* 0x0000000000007948 */ /* 0x000fea0003800000 */
[----:B------:R-:W4:Y:S01]  /*12480*/  SHFL.BFLY PT, R5, R6, 0x2, 0x1f ;  /* 0x0c401f0006057f89 */ /* 0x000f2200000e0000 */
[----:B0-----:R-:W-:Y:S02]  /*12490*/  IMAD.MOV.U32 R154, RZ, RZ, -0x800000 ;  /* 0xff800000ff9a7424 */ /* 0x001fe400078e00ff */
[----:B------:R-:W-:Y:S01]  /*124a0*/  VIADD R2, R2, 0x1 ;  /* 0x0000000102027836 */ /* 0x000fe20000000000 */
[----:B------:R0:W-:Y:S08]  /*124b0*/  BAR.ARV R172, 0x100 ;  /* 0x000400ac0000751d */ /* 0x0001f00000002000 */
[----:B------:R-:W-:Y:S06]  /*124c0*/  BAR.ARV 0x8, 0x180 ;  /* 0x0206000000007b1d */ /* 0x000fec0000002000 */
[----:B------:R-:W-:-:S04]  /*124d0*/  ISETP.NE.AND P1, PT, R2, 0x2, PT ;  /* 0x000000020200780c */ /* 0x000fc80003f25270 */
[----:B------:R-:W-:Y:S01]  /*124e0*/  SEL R2, R2, RZ, P1 ;  /* 0x000000ff02027207 */ /* 0x000fe20000800000 */
[----:B----4-:R-:W-:Y:S01]  /*124f0*/  FADD.FTZ R9, R5, R6 ;  /* 0x0000000605097221 */ /* 0x010fe20000010000 */
[----:B------:R-:W-:Y:S02]  /*12500*/  IMAD.U32 R5, RZ, RZ, UR43 ;  /* 0x0000002bff057e24 */ /* 0x000fe4000f8e00ff */
[----:B------:R-:W-:Y:S02]  /*12510*/  IMAD.U32 R6, RZ, RZ, UR43 ;  /* 0x0000002bff067e24 */ /* 0x000fe4000f8e00ff */
[----:B------:R-:W4:Y:S02]  /*12520*/  SHFL.BFLY PT, R4, R9, 0x1, 0x1f ;  /* 0x0c201f0009047f89 */ /* 0x000f2400000e0000 */
[----:B----4-:R-:W-:Y:S01]  /*12530*/  FADD.FTZ R10, R9, R4 ;  /* 0x00000004090a7221 */ /* 0x010fe20000010000 */
[----:B------:R-:W-:-:S04]  /*12540*/  IMAD.MOV.U32 R4, RZ, RZ, RZ ;  /* 0x000000ffff047224 */ /* 0x000fc800078e00ff */
[----:B------:R-:W-:-:S13]  /*12550*/  FSETP.NE.FTZ.AND P0, PT, R10, RZ, PT ;  /* 0x000000ff0a00720b */ /* 0x000fda0003f15000 */
[----:B------:R-:W4:Y:S01]  /*12560*/  @P0 MUFU.LG2 R8, R10 ;  /* 0x0000000a00080308 */ /* 0x000f220000000c00 */
[----:B------:R-:W-:-:S07]  /*12570*/  @P0 FMUL.FTZ R5, R5, 0.69314718246459960938 ;  /* 0x3f31721805050820 */ /* 0x000fce0000410000 */
[----:B------:R-:W1:Y:S01]  /*12580*/  @P0 MUFU.RCP R4, R10 ;  /* 0x0000000a00040308 */ /* 0x000e620000001000 */
[----:B----4-:R-:W-:-:S04]  /*12590*/  @P0 FMUL.FTZ R8, R8, 0.69314718246459960938 ;  /* 0x3f31721808080820 */ /* 0x010fc80000410000 */
        /* <DEDUP_REMOVED lines=24> */
[----:B----4-:R-:W-:Y:S01]  /*12720*/  FADD.FTZ R8, R0, R3 ;  /* 0x0000000300087221 */ /* 0x010fe20000010000 */
[----:B------:R-:W-:-:S02]  /*12730*/  IMAD.MOV.U32 R0, RZ, RZ, RZ ;  /* 0x000000ffff007224 */ /* 0x000fc400078e00ff */
[-C--:B------:R-:W-:Y:S01]  /*12740*/  FMUL.FTZ R68, R68, R4.reuse ;  /* 0x0000000444447220 */ /* 0x080fe20000410000 */
[----:B------:R-:W-:Y:S02]  /*12750*/  IMAD.MOV.U32 R3, RZ, RZ, -0x800000 ;  /* 0xff800000ff037424 */ /* 0x000fe400078e00ff */
        /* <DEDUP_REMOVED lines=43> */
[----:B------:R-:W1:Y:S01]  /*12a10*/  @P0 MUFU.LG2 R5, R9 ;  /* 0x0000000900050308 */ /* 0x000e620000000c00 */
[----:B------:R-:W-:Y:S01]  /*12a20*/  @P0 FMUL.FTZ R6, R6, 0.69314718246459960938 ;  /* 0x3f31721806060820 */ /* 0x000fe20000410000 */
[----:B------:R-:W-:-:S06]  /*12a30*/  FMUL.FTZ R149, R149, R4 ;  /* 0x0000000495957220 */ /* 0x000fcc0000410000 */
[----:B------:R-:W4:Y:S01]  /*12a40*/  @P0 MUFU.RCP R0, R9 ;  /* 0x0000000900000308 */ /* 0x000f220000001000 */
[----:B-1----:R-:W-:-:S04]  /*12a50*/  @P0 FMUL.FTZ R5, R5, 0.69314718246459960938 ;  /* 0x3f31721805050820 */ /* 0x002fc80000410000 */
[----:B------:R-:W-:Y:S01]  /*12a60*/  @P0 FFMA.FTZ R3, R6, R7, R5 ;  /* 0x0000000706030223 */ /* 0x000fe20000010005 */
[----:B------:R-:W-:Y:S01]  /*12a70*/  PLOP3.LUT P0, PT, PT, PT, PT, 0x8, 0x0 ;  /* 0x000000000000781c */ /* 0x000fe20003f0e170 */
        /* <DEDUP_REMOVED lines=64> */
[----:B------:R-:W-:-:S04]  /*12e80*/  SEL R0, RZ, 0x1, P1 ;  /* 0x00000001ff007807 */ /* 0x000fc80000800000 */
[----:B------:R-:W-:Y:S01]  /*12e90*/  LOP3.LUT R23, R23, R0, RZ, 0x3c, !PT ;  /* 0x0000000017177212 */ /* 0x000fe200078e3cff */
[----:B---3--:R-:W-:-:S05]  /*12ea0*/  VIADD R152, R152, 0x1 ;  /* 0x0000000198987836 */ /* 0x008fca0000000000 */
[----:B------:R0:W-:Y:S02]  /*12eb0*/  STL [R1+0x60], R152 ;  /* 0x0000609801007387 */ /* 0x0001e40000100800 */
.L_x_14550:
[----:B------:R-:W-:Y:S05]  /*12ec0*/  WARPSYNC.ALL ;  /* 0x0000000000007948 */ /* 0x000fea0003800000 */
[----:B------:R-:W1:Y:S08]  /*12ed0*/  S2UR UR5, SR_CgaCtaId ;  /* 0x00000000000579c3 */ /* 0x000e700000008800 */
[----:B------:R-:W-:Y:S06]  /*12ee0*/  BAR.SYNC.DEFER_BLOCKING 0x5, 0x180 ;  /* 0x0146000000007b1d */ /* 0x000fec0000010000 */
[----:B------:R-:W-:Y:S01]  /*12ef0*/  UMOV UR4, 0x400 ;  /* 0x0000040000047882 */ /* 0x000fe20000000000 */
[----:B------:R-:W-:Y:S01]  /*12f00*/  BSSY B0, `(.L_x_14618) ;  /* 0x00005d6000007945 */ /* 0x000fe20003800000 */
[----:B-1----:R-:W-:-:S06]  /*12f10*/  ULEA UR4, UR5, UR4, 0x18 ;  /* 0x0000000405047291 */ /* 0x002fcc000f8ec03f */
[----:B------:R-:W-:-:S05]  /*12f20*/  IMAD.U32 R19, RZ, RZ, UR4 ;  /* 0x00000004ff137e24 */ /* 0x000fca000f8e00ff */
[----:B------:R1:W3:Y:S01]  /*12f30*/  LDS.128 R4, [R19+0x324d0] ;  /* 0x0324d00013047984 */ /* 0x0002e20000000c00 */
[----:B------:R-:W-:Y:S06]  /*12f40*/  BAR.ARV 0x4, 0x180 ;  /* 0x0106000000007b1d */ /* 0x000fec0000002000 */
[----:B------:R-:W-:Y:S05]  /*12f50*/  @P0 BRA `(.L_x_14619) ;  /* 0x0000004c00080947 */ /* 0x000fea0003800000 */
[----:B------:R-:W0:Y:S01]  /*12f60*/  LDL R8, [R1+0x174] ;  /* 0x0001740001087983 */ /* 0x000e220000100800 */
[----:B------:R-:W-:-:S03]  /*12f70*/  ULDC UR4, c[0x0][0xbd4] ;  /* 0x0002f50000047ab9 */ /* 0x000fc60000000800 */
[----:B------:R-:W4:Y:S01]  /*12f80*/  LDL.LU R10, [R1+0x4c] ;  /* 0x00004c00010a7983 */ /* 0x000f220000300800 */
[----:B------:R-:W2:Y:S01]  /*12f90*/  S2R R0, SR_SWINHI ;  /* 0x0000000000007919 */ /* 0x000ea20000002f00 */
[----:B------:R-:W-:Y:S02]  /*12fa0*/  F2FP.BF16.F32.PACK_AB R11, R31, R30 ;  /* 0x0000001e1f0b723e */ /* 0x000fe400000010ff */
[----:B------:R-:W-:Y:S01]  /*12fb0*/  F2FP.BF16.F32.PACK_AB R12, R33, R32 ;  /* 0x00000020210c723e */ /* 0x000fe200000010ff */
[----:B------:R-:W3:Y:S01]  /*12fc0*/  LDL.LU R156, [R1+0x54] ;  /* 0x00005400019c7983 */ /* 0x000ee20000300800 */
[----:B------:R-:W-:Y:S02]  /*12fd0*/  F2FP.BF16.F32.PACK_AB R13, R35, R34 ;  /* 0x00000022230d723e */ /* 0x000fe400000010ff */
[----:B------:R-:W-:Y:S01]  /*12fe0*/  F2FP.BF16.F32.PACK_AB R14, R37, R36 ;  /* 0x00000024250e723e */ /* 0x000fe200000010ff */
[----:B------:R-:W3:Y:S01]  /*12ff0*/  LDL.LU R155, [R1+0x58] ;  /* 0x00005800019b7983 */ /* 0x000ee20000300800 */
[----:B------:R-:W-:-:S02]  /*13000*/  MOV R20, R19 ;  /* 0x0000001300147202 */ /* 0x000fc40000000f00 */
[----:B--2---:R-:W-:Y:S02]  /*13010*/  MOV R21, R0 ;  /* 0x0000000000157202 */ /* 0x004fe40000000f00 */
[----:B------:R-:W-:Y:S01]  /*13020*/  F2FP.BF16.F32.PACK_AB R15, R39, R38 ;  /* 0x00000026270f723e */ /* 0x000fe200000010ff */
[----:B0----5:R-:W-:Y:S01]  /*13030*/  IMAD.WIDE R152, R8, 0x2, R20 ;  /* 0x0000000208987825 */ /* 0x021fe200078e0214 */
[----:B----4-:R-:W-:-:S03]  /*13040*/  ISETP.NE.AND P0, PT, R10, RZ, PT ;  /* 0x000000ff0a00720c */ /* 0x010fc60003f05270 */
[----:B------:R-:W-:Y:S01]  /*13050*/  IMAD.MOV.U32 R9, RZ, RZ, R153 ;  /* 0x000000ffff097224 */ /* 0x000fe200078e0099 */
[----:B------:R-:W-:-:S04]  /*13060*/  LOP3.LUT R0, R152, 0x380, RZ, 0xc0, !PT ;  /* 0x0000038098007812 */ /* 0x000fc800078ec0ff */
[----:B------:R-:W-:-:S04]  /*13070*/  SHF.R.U64 R0, R0, 0x3, RZ ;  /* 0x0000000300007819 */ /* 0x000fc800000012ff */
[----:B------:R-:W-:Y:S02]  /*13080*/  LOP3.LUT R8, R0, R152, RZ, 0x3c, !PT ;  /* 0x0000009800087212 */ /* 0x000fe400078e3cff */
[----:B------:R-:W-:Y:S01]  /*13090*/  SEL R0, R10, UR4, P0 ;  /* 0x000000040a007c07 */ /* 0x000fe20008000000 */
[----:B------:R-:W-:Y:S05]  /*130a0*/  WARPSYNC.ALL ;  /* 0x0000000000007948 */ /* 0x000fea0003800000 */
[----:B---3--:R-:W-:Y:S01]  /*130b0*/  MOV R4, R8 ;  /* 0x0000000800047202 */ /* 0x008fe20000000f00 */
[----:B------:R-:W-:Y:S01]  /*130c0*/  ULDC.64 UR4, c[0x0][0xd00] ;  /* 0x0003400000047ab9 */ /* 0x000fe20000000a00 */
[----:B------:R-:W-:Y:S01]  /*130d0*/  F2FP.BF16.F32.PACK_AB R8, R25, R24 ;  /* 0x000000181908723e */ /* 0x000fe200000010ff */
[----:B------:R-:W-:Y:S01]  /*130e0*/  ULDC.64 UR6, c[0x0][0xd08] ;  /* 0x0003420000067ab9 */ /* 0x000fe20000000a00 */
[----:B------:R-:W-:-:S02]  /*130f0*/  F2FP.BF16.F32.PACK_AB R9, R27, R26 ;  /* 0x0000001a1b09723e */ /* 0x000fc400000010ff */
[----:B------:R-:W-:Y:S01]  /*13100*/  F2FP.BF16.F32.PACK_AB R10, R29, R28 ;  /* 0x0000001c1d0a723e */ /* 0x000fe200000010ff */
[----:B------:R-:W-:Y:S06]  /*13110*/  BAR.SYNC.DEFER_BLOCKING 0x1, 0x100 ;  /* 0x0044000000007b1d */ /* 0x000fec0000010000 */
[----:B------:R0:W-:Y:S02]  /*13120*/  STSM.16.M88.4 [R4], R8 ;  /* 0x0000000804007844 */ /* 0x0001e40000000200 */
[----:B0-----:R-:W-:-:S04]  /*13130*/  IADD3 R8, P0, R152, 0x20, RZ ;  /* 0x0000002098087810 */ /* 0x001fc80007f1e0ff */
[----:B------:R-:W-:Y:S01]  /*13140*/  LOP3.LUT R4, R8, 0x380, RZ, 0xc0, !PT ;  /* 0x0000038008047812 */ /* 0x000fe200078ec0ff */
[----:B------:R-:W-:-:S03]  /*13150*/  IMAD.X R9, RZ, RZ, R153, P0 ;  /* 0x000000ffff097224 */ /* 0x000fc600000e0699 */
[----:B------:R-:W-:-:S04]  /*13160*/  SHF.R.U64 R4, R4, 0x3, RZ ;  /* 0x0000000304047819 */ /* 0x000fc800000012ff */
[----:B------:R-:W-:-:S04]  /*13170*/  LOP3.LUT R8, R4, R8, RZ, 0x3c, !PT ;  /* 0x0000000804087212 */ /* 0x000fc800078e3cff */
[----:B------:R-:W-:-:S05]  /*13180*/  MOV R8, R8 ;  /* 0x0000000800087202 */ /* 0x000fca0000000f00 */
[----:B------:R0:W-:Y:S02]  /*13190*/  STSM.16.M88.4 [R8], R12 ;  /* 0x0000000c08007844 */ /* 0x0001e40000000200 */
[----:B0-----:R-:W-:-:S04]  /*131a0*/  IADD3 R8, P0, R152, 0x40, RZ ;  /* 0x0000004098087810 */ /* 0x001fc80007f1e0ff */
[----:B------:R-:W-:Y:S01]  /*131b0*/  LOP3.LUT R4, R8, 0x380, RZ, 0xc0, !PT ;  /* 0x0000038008047812 */ /* 0x000fe200078ec0ff */
[----:B------:R-:W-:-:S03]  /*131c0*/  IMAD.X R9, RZ, RZ, R153, P0 ;  /* 0x000000ffff097224 */ /* 0x000fc600000e0699 */
[----:B------:R-:W-:-:S04]  /*131d0*/  SHF.R.U64 R4, R4, 0x3, RZ ;  /* 0x0000000304047819 */ /* 0x000fc800000012ff */
[----:B------:R-:W-:Y:S02]  /*131e0*/  LOP3.LUT R8, R4, R8, RZ, 0x3c, !PT ;  /* 0x0000000804087212 */ /* 0x000fe400078e3cff */
[----:B------:R-:W-:Y:S02]  /*131f0*/  F2FP.BF16.F32.PACK_AB R10, R45, R44 ;  /* 0x0000002c2d0a723e */ /* 0x000fe400000010ff */
[----:B------:R-:W-:Y:S02]  /*13200*/  MOV R4, R8 ;  /* 0x0000000800047202 */ /* 0x000fe40000000f00 */
[----:B------:R-:W-:Y:S02]  /*13210*/  F2FP.BF16.F32.PACK_AB R8, R41, R40 ;  /* 0x000000282908723e */ /* 0x000fe400000010ff */
[----:B------:R-:W-:Y:S02]  /*13220*/  F2FP.BF16.F32.PACK_AB R9, R43, R42 ;  /* 0x0000002a2b09723e */ /* 0x000fe400000010ff */
[----:B------:R-:W-:-:S05]  /*13230*/  F2FP.BF16.F32.PACK_AB R11, R47, R46 ;  /* 0x0000002e2f0b723e */ /* 0x000fca00000010ff */
        /* <DEDUP_REMOVED lines=143> */
[----:B------:R0:W-:Y:S01]  /*13b30*/  STSM.16.M88.4 [R152], R12 ;  /* 0x0000000c98007844 */ /* 0x0001e20000000200 */
[----:B------:R-:W-:Y:S01]  /*13b40*/  BAR.SYNC.DEFER_BLOCKING 0x1, 0x100 ;  /* 0x0044000000007b1d */ /* 0x000fe20000010000 */
[----:B------:R-:W-:-:S04]  /*13b50*/  ISETP.NE.U32.AND P1, PT, RZ, UR4, PT ;  /* 0x00000004ff007c0c */ /* 0x000fc8000bf25070 */
[----:B------:R-:W-:Y:S02]  /*13b60*/  ISETP.NE.AND.EX P1, PT, RZ, UR5, PT, P1 ;  /* 0x00000005ff007c0c */ /* 0x000fe4000bf25310 */
[----:B------:R-:W-:Y:S01]  /*13b70*/  IADD3 R8, P0, R156, UR4, RZ ;  /* 0x000000049c087c10 */ /* 0x000fe2000ff1e0ff */
[----:B------:R-:W-:-:S03]  /*13b80*/  IMAD.MOV.U32 R4, RZ, RZ, RZ ;  /* 0x000000ffff047224 */ /* 0x000fc600078e00ff */
[----:B------:R-:W-:-:S07]  /*13b90*/  IADD3.X R9, R155, UR5, RZ, P0, !PT ;  /* 0x000000059b097c10 */ /* 0x000fce00087fe4ff */
[----:B------:R-:W5:Y:S01]  /*13ba0*/  @P1 LDG.E R4, desc[UR40][R8.64] ;  /* 0x0000002808041981 */ /* 0x000f62000c1e1900 */
[----:B------:R-:W-:-:S04]  /*13bb0*/  ISETP.NE.U32.AND P0, PT, RZ, UR6, PT ;  /* 0x00000006ff007c0c */ /* 0x000fc8000bf05070 */
[----:B------:R-:W-:-:S13]  /*13bc0*/  ISETP.NE.AND.EX P0, PT, RZ, UR7, PT, P0 ;  /* 0x00000007ff007c0c */ /* 0x000fda000bf05300 */
[----:B------:R-:W-:Y:S01]  /*13bd0*/  @P0 IADD3 R10, P2, R156, UR6, RZ ;  /* 0x000000069c0a0c10 */ /* 0x000fe2000ff5e0ff */
[----:B------:R-:W-:-:S03]  /*13be0*/  ULDC UR6, c[0x0][0xb88] ;  /* 0x0002e20000067ab9 */ /* 0x000fc60000000800 */
[----:B------:R-:W-:Y:S02]  /*13bf0*/  @P0 IADD3.X R11, R155, UR7, RZ, P2, !PT ;  /* 0x000000079b0b0c10 */ /* 0x000fe400097fe4ff */
[----:B------:R-:W-:Y:S01]  /*13c00*/  ISETP.GT.AND P2, PT, R0, 0x1, PT ;  /* 0x000000010000780c */ /* 0x000fe20003f44270 */
[----:B------:R-:W-:Y:S02]  /*13c10*/  IMAD.MOV.U32 R0, RZ, RZ, 0xab8 ;  /* 0x00000ab8ff007424 */ /* 0x000fe400078e00ff */
[----:B0-----:R-:W-:-:S03]  /*13c20*/  IMAD.U32 R152, RZ, RZ, UR6 ;  /* 0x00000006ff987e24 */ /* 0x001fc6000f8e00ff */
[----:B------:R-:W-:-:S03]  /*13c30*/  SEL R0, R0, 0xa78, P2 ;  /* 0x00000a7800007807 */ /* 0x000fc60001000000 */
[----:B------:R0:W5:Y:S01]  /*13c40*/  @P0 LDG.E R152, desc[UR40][R10.64] ;  /* 0x000000280a980981 */ /* 0x000162000c1e1900 */
[----:B------:R2:W3:Y:S08]  /*13c50*/  LDC.64 R12, c[0x0][R0+0x220] ;  /* 0x00008800000c7b82 */ /* 0x0004f00000000a00 */
[----:B0-----:R2:W0:Y:S01]  /*13c60*/  LDC.64 R10, c[0x0][R0+0x218] ;  /* 0x00008600000a7b82 */ /* 0x0014220000000a00 */
[----:B------:R-:W-:Y:S05]  /*13c70*/  @P0 BRA `(.L_x_14620) ;  /* 0x0000000000100947 */ /* 0x000fea0003800000 */
[----:B------:R-:W-:Y:S05]  /*13c80*/  @!P1 BRA `(.L_x_14620) ;  /* 0x00000000000c9947 */ /* 0x000fea0003800000 */
[----:B-----5:R-:W4:Y:S04]  /*13c90*/  LDG.E R152, desc[UR40][R8.64] ;  /* 0x0000002808987981 */ /* 0x020f28000c1e1900 */
[----:B------:R-:W4:Y:S02]  /*13ca0*/  LDG.E R8, desc[UR40][R8.64+0x4] ;  /* 0x0000042808087981 */ /* 0x000f24000c1e1900 */
[----:B----4-:R-:W-:-:S07]  /*13cb0*/  IMAD.IADD R152, R8, 0x1, -R152 ;  /* 0x0000000108987824 */ /* 0x010fce00078e0a98 */
.L_x_14620:
[----:B------:R-:W4:Y:S01]  /*13cc0*/  LDL.LU R9, [R1+0x50] ;  /* 0x0000500001097983 */ /* 0x000f220000300800 */
[----:B------:R-:W1:Y:S03]  /*13cd0*/  LDC R157, c[0x0][0xce8] ;  /* 0x00033a00ff9d7b82 */ /* 0x000e660000000800 */
[----:B------:R-:W2:Y:S04]  /*13ce0*/  LDL.LU R8, [R1+0xe8] ;  /* 0x0000e80001087983 */ /* 0x000ea80000300800 */
[----:B------:R-:W0:Y:S04]  /*13cf0*/  LDL R159, [R1+0x48] ;  /* 0x00004800019f7983 */ /* 0x000e280000100800 */
[----:B------:R-:W3:Y:S04]  /*13d00*/  LDL R158, [R1+0x64] ;  /* 0x00006400019e7983 */ /* 0x000ee80000100800 */
[----:B------:R-:W3:Y:S04]  /*13d10*/  LDL R163, [R1+0x3c] ;  /* 0x00003c0001a37983 */ /* 0x000ee80000100800 */
[----:B------:R-:W3:Y:S04]  /*13d20*/  LDL R160, [R1+0x1c] ;  /* 0x00001c0001a07983 */ /* 0x000ee80000100800 */
[----:B------:R-:W3:Y:S04]  /*13d30*/  LDL R162, [R1+0x170] ;  /* 0x0001700001a27983 */ /* 0x000ee80000100800 */
[----:B------:R-:W3:Y:S01]  /*13d40*/  LDL R161, [R1+0xec] ;  /* 0x0000ec0001a17983 */ /* 0x000ee20000100800 */
[----:B------:R-:W0:Y:S01]  /*13d50*/  LDC.64 R14, c[0x0][R0+0x228] ;  /* 0x00008a00000e7b82 */ /* 0x000e220000000a00 */
[----:B------:R-:W-:-:S04]  /*13d60*/  ISETP.NE.U32.AND P0, PT, RZ, UR4, PT ;  /* 0x00000004ff007c0c */ /* 0x000fc8000bf05070 */
[----:B------:R-:W-:Y:S02]  /*13d70*/  ISETP.NE.AND.EX P0, PT, RZ, UR5, PT, P0 ;  /* 0x00000005ff007c0c */ /* 0x000fe4000bf05300 */
[----:B-1----:R-:W-:Y:S02]  /*13d80*/  ISETP.NE.AND P1, PT, R157, 0x1, PT ;  /* 0x000000019d00780c */ /* 0x002fe40003f25270 */
[----:B----4-:R-:W-:Y:S02]  /*13d90*/  SEL R9, R9, RZ, !P0 ;  /* 0x000000ff09097207 */ /* 0x010fe40004000000 */
[----:B--2---:R-:W-:-:S03]  /*13da0*/  SEL R155, R8, RZ, !P0 ;  /* 0x000000ff089b7207 */ /* 0x004fc60004000000 */
[----:B---3--:R-:W-:-:S04]  /*13db0*/  IMAD R8, R13, R9, RZ ;  /* 0x000000090d087224 */ /* 0x008fc800078e02ff */
[----:B------:R-:W-:Y:S02]  /*13dc0*/  IMAD R155, R12, R155, R8 ;  /* 0x0000009b0c9b7224 */ /* 0x000fe400078e0208 */
[-C--:B0-----:R-:W-:Y:S02]  /*13dd0*/  IMAD R8, R11, R159.reuse, RZ ;  /* 0x0000009f0b087224 */ /* 0x081fe400078e02ff */
[----:B------:R-:W-:-:S04]  /*13de0*/  IMAD.WIDE.U32 R10, R10, R159, RZ ;  /* 0x0000009f0a0a7225 */ /* 0x000fc800078e00ff */
[----:B------:R-:W-:-:S04]  /*13df0*/  IMAD.WIDE.U32 R12, R12, R9, RZ ;  /* 0x000000090c0c7225 */ /* 0x000fc800078e00ff */
[----:B------:R-:W-:Y:S02]  /*13e00*/  IMAD.IADD R156, R11, 0x1, R8 ;  /* 0x000000010b9c7824 */ /* 0x000fe400078e0208 */
[----:B------:R-:W0:Y:S01]  /*13e10*/  @P1 LDC R11, c[0x0][0xcec] ;  /* 0x00033b00ff0b1b82 */ /* 0x000e220000000800 */
[----:B-----5:R-:W-:-:S07]  /*13e20*/  IADD3 R153, P0, P3, R12, R10, R4 ;  /* 0x0000000a0c997210 */ /* 0x020fce0007b1e004 */
[----:B------:R-:W1:Y:S01]  /*13e30*/  @P1 LDC R10, c[0x0][0xcf0] ;  /* 0x00033c00ff0a1b82 */ /* 0x000e620000000800 */
[----:B------:R-:W-:Y:S01]  /*13e40*/  SEL R12, R158, RZ, P2 ;  /* 0x000000ff9e0c7207 */ /* 0x000fe20001000000 */
[----:B------:R-:W-:Y:S01]  /*13e50*/  IMAD.IADD R155, R13, 0x1, R155 ;  /* 0x000000010d9b7824 */ /* 0x000fe200078e029b */
[----:B------:R-:W-:-:S03]  /*13e60*/  SHF.R.S32.HI R8, RZ, 0x1f, R4 ;  /* 0x0000001fff087819 */ /* 0x000fc60000011404 */
[-C--:B------:R-:W-:Y:S02]  /*13e70*/  IMAD R15, R15, R12.reuse, RZ ;  /* 0x0000000c0f0f7224 */ /* 0x080fe400078e02ff */
[----:B------:R-:W-:Y:S01]  /*13e80*/  IMAD.WIDE.U32 R12, R14, R12, RZ ;  /* 0x0000000c0e0c7225 */ /* 0x000fe200078e00ff */
[----:B------:R-:W-:-:S03]  /*13e90*/  IADD3.X R14, R155, R156, R8, P0, P3 ;  /* 0x0000009c9b0e7210 */ /* 0x000fc600007e6408 */
[----:B------:R-:W-:-:S04]  /*13ea0*/  IMAD.IADD R155, R163, 0x1, R160 ;  /* 0x00000001a39b7824 */ /* 0x000fc800078e02a0 */
[----:B0-----:R-:W-:-:S04]  /*13eb0*/  @P1 IMAD.HI.U32 R11, R155, R11, RZ ;  /* 0x0000000b9b0b1227 */ /* 0x001fc800078e00ff */
[----:B------:R-:W-:Y:S01]  /*13ec0*/  IMAD.MOV.U32 R156, RZ, RZ, R155 ;  /* 0x000000ffff9c7224 */ /* 0x000fe200078e009b */
[----:B-1----:R-:W-:Y:S02]  /*13ed0*/  @P1 SHF.R.U32.HI R156, RZ, R10, R11 ;  /* 0x0000000aff9c1219 */ /* 0x002fe4000001160b */
[----:B------:R0:W1:Y:S01]  /*13ee0*/  LDC.64 R10, c[0x0][R0+0x210] ;  /* 0x00008400000a7b82 */ /* 0x0000620000000a00 */
[----:B------:R-:W-:Y:S01]  /*13ef0*/  IMAD.IADD R15, R13, 0x1, R15 ;  /* 0x000000010d0f7824 */ /* 0x000fe200078e020f */
[----:B------:R-:W-:Y:S02]  /*13f00*/  IADD3 R12, P0, P3, R156, R153, R12 ;  /* 0x000000999c0c7210 */ /* 0x000fe40007b1e00c */
[----:B0-----:R-:W-:-:S04]  /*13f10*/  SHF.R.S32.HI R0, RZ, 0x1f, R156 ;  /* 0x0000001fff007819 */ /* 0x001fc8000001149c */
[----:B------:R-:W-:Y:S02]  /*13f20*/  IADD3.X R13, R0, R14, R15, P0, P3 ;  /* 0x0000000e000d7210 */ /* 0x000fe400007e640f */
[----:B------:R-:W0:Y:S01]  /*13f30*/  LDC.64 R14, c[0x0][0xca8] ;  /* 0x00032a00ff0e7b82 */ /* 0x000e220000000a00 */
[----:B------:R-:W-:-:S04]  /*13f40*/  IMAD.MOV R153, RZ, RZ, -R156 ;  /* 0x000000ffff997224 */ /* 0x000fc800078e0a9c */
[----:B------:R-:W-:-:S05]  /*13f50*/  IMAD R153, R157, R153, R155 ;  /* 0x000000999d997224 */ /* 0x000fca00078e029b */
[----:B------:R-:W-:Y:S01]  /*13f60*/  SHF.R.S32.HI R0, RZ, 0x1f, R153 ;  /* 0x0000001fff007819 */ /* 0x000fe20000011499 */
[----:B0-----:R-:W0:Y:S08]  /*13f70*/  @!P2 LDC R14, c[0x0][0xc50] ;  /* 0x00031400ff0eab82 */ /* 0x001e300000000800 */
        /* <DEDUP_REMOVED lines=8> */
[----:B------:R-:W-:-:S03]  /*14000*/  IMAD.IADD R153, R162, 0x1, R160 ;  /* 0x00000001a2997824 */ /* 0x000fc600078e02a0 */
[----:B------:R-:W0:Y:S04]  /*14010*/  SHFL.IDX PT, R11, R0, RZ, 0x1c1f ;  /* 0x001c1fff000b7589 */ /* 0x000e2800000e0000 */
[----:B------:R-:W-:Y:S04]  /*14020*/  SHFL.IDX PT, R12, R14, 0x1, 0x1c1f ;  /* 0x003c1f000e0c7f89 */ /* 0x000fe800000e0000 */
[----:B------:R1:W2:Y:S01]  /*14030*/  SHFL.IDX PT, R13, R0, 0x1, 0x1c1f ;  /* 0x003c1f00000d7f89 */ /* 0x0002a200000e0000 */
[----:B------:R-:W-:Y:S01]  /*14040*/  LOP3.LUT P0, RZ, R161, 0x3, RZ, 0xc0, !PT ;  /* 0x00000003a1ff7812 */ /* 0x000fe2000780c0ff */
[----:B-1----:R-:W-:-:S02]  /*14050*/  IMAD R0, R152, R157, RZ ;  /* 0x0000009d98007224 */ /* 0x002fc400078e02ff */
[----:B------:R-:W-:-:S03]  /*14060*/  VIADD R152, R153, 0x8 ;  /* 0x0000000899987836 */ /* 0x000fc60000000000 */
        /* <DEDUP_REMOVED lines=23> */
[----:B------:R-:W-:Y:S02]  /*141e0*/  IADD3 R41, P4, R20, 0x4000, RZ ;  /* 0x0000400014297810 */ /* 0x000fe40007f9e0ff */
[----:B------:R-:W-:Y:S01]  /*141f0*/  LOP3.LUT R64, R65, 0x380, RZ, 0xc0, !PT ;  /* 0x0000038041407812 */ /* 0x000fe200078ec0ff */
[----:B------:R-:W5:Y:S01]  /*14200*/  LD.E.128 R44, desc[UR40][R44.64] ;  /* 0x000000282c2c7980 */ /* 0x000f62000c101d00 */
        /* <DEDUP_REMOVED lines=23> */
[----:B------:R-:W-:Y:S01]  /*14380*/  IMAD.X R85, RZ, RZ, R21, P5 ;  /* 0x000000ffff557224 */ /* 0x000fe200028e0615 */
        /* <DEDUP_REMOVED lines=17> */
[----:B------:R-:W-:Y:S01]  /*144a0*/  IMAD R11, R8, UR4, RZ ;  /* 0x00000004080b7c24 */ /* 0x000fe2000f8e02ff */
[----:B------:R-:W-:Y:S01]  /*144b0*/  LOP3.LUT R13, R20, 0x380, RZ, 0xc0, !PT ;  /* 0x00000380140d7812 */ /* 0x000fe200078ec0ff */
[----:B------:R-:W0:Y:S01]  /*144c0*/  @P1 LDC R8, c[0x0][0xcf0] ;  /* 0x00033c00ff081b82 */ /* 0x000e220000000800 */
        /* <DEDUP_REMOVED lines=16> */
[----:B------:R-:W-:Y:S02]  /*145d0*/  SHF.R.U64 R13, R13, 0x3, RZ ;  /* 0x000000030d0d7819 */ /* 0x000fe400000012ff */
[----:B------:R-:W-:Y:S01]  /*145e0*/  LOP3.LUT R68, R69, 0x380, RZ, 0xc0, !PT ;  /* 0x0000038045447812 */ /* 0x000fe200078ec0ff */
[----:B------:R-:W-:Y:S01]  /*145f0*/  IMAD.IADD R12, R3, 0x1, -R12 ;  /* 0x00000001030c7824 */ /* 0x000fe200078e0a0c */
[----:B------:R-:W-:Y:S01]  /*14600*/  LOP3.LUT R72, R73, 0x380, RZ, 0xc0, !PT ;  /* 0x0000038049487812 */ /* 0x000fe200078ec0ff */
[----:B------:R-:W5:Y:S01]  /*14610*/  LD.E.128 R60, desc[UR40][R60.64] ;  /* 0x000000283c3c7980 */ /* 0x000f62000c101d00 */
[----:B------:R-:W-:-:S02]  /*14620*/  LOP3.LUT R76, R77, 0x380, RZ, 0xc0, !PT ;  /* 0x000003804d4c7812 */ /* 0x000fc400078ec0ff */
[----:B------:R-:W-:Y:S01]  /*14630*/  LOP3.LUT R80, R81, 0x380, RZ, 0xc0, !PT ;  /* 0x0000038051507812 */ /* 0x000fe200078ec0ff */
[----:B------:R-:W5:Y:S01]  /*14640*/  LD.E.128 R84, desc[UR40][R84.64] ;  /* 0x0000002854547980 */ /* 0x000f62000c101d00 */
[----:B------:R-:W-:Y:S01]  /*14650*/  LOP3.LUT R20, R13, R20, RZ, 0x3c, !PT ;  /* 0x000000140d147212 */ /* 0x000fe200078e3cff */
[----:B------:R-:W-:Y:S01]  /*14660*/  IMAD R13, R4, UR5, R11 ;  /* 0x00000005040d7c24 */ /* 0x000fe2000f8e020b */
[----:B------:R-:W-:Y:S01]  /*14670*/  SHF.R.U64 R68, R68, 0x3, RZ ;  /* 0x0000000344447819 */ /* 0x000fe200000012ff */
[----:B------:R-:W-:Y:S01]  /*14680*/  IMAD.WIDE.U32 R10, R4, UR4, RZ ;  /* 0x00000004040a7c25 */ /* 0x000fe2000f8e00ff */
[----:B------:R-:W-:Y:S01]  /*14690*/  SHF.R.U64 R72, R72, 0x3, RZ ;  /* 0x0000000348487819 */ /* 0x000fe200000012ff */
[----:B------:R-:W-:Y:S01]  /*146a0*/  ULDC.64 UR4, c[0x0][0xbe8] ;  /* 0x0002fa0000047ab9 */ /* 0x000fe20000000a00 */
[----:B------:R-:W-:Y:S01]  /*146b0*/  SHF.R.U64 R76, R76, 0x3, RZ ;  /* 0x000000034c4c7819 */ /* 0x000fe200000012ff */
[----:B------:R-:W-:Y:S01]  /*146c0*/  IMAD R3, R12, 0x20, R89 ;  /* 0x000000200c037824 */ /* 0x000fe200078e0259 */
[----:B------:R-:W-:Y:S01]  /*146d0*/  SHF.R.U64 R80, R80, 0x3, RZ ;  /* 0x0000000350507819 */ /* 0x000fe200000012ff */
[----:B------:R-:W-:Y:S01]  /*146e0*/  IMAD.IADD R11, R11, 0x1, R13 ;  /* 0x000000010b0b7824 */ /* 0x000fe200078e020d */
        /* <DEDUP_REMOVED lines=9> */
[----:B------:R-:W-:Y:S01]  /*14780*/  IMAD.IADD R12, R160, 0x1, R3 ;  /* 0x00000001a00c7824 */ /* 0x000fe200078e0203 */
[----:B------:R2:W5:Y:S01]  /*14790*/  LD.E.128 R24, desc[UR40][R20.64] ;  /* 0x0000002814187980 */ /* 0x000562000c101d00 */
[----:B------:R-:W-:-:S03]  /*147a0*/  IMAD.WIDE.U32 R10, R159, UR4, R10 ;  /* 0x000000049f0a7c25 */ /* 0x000fc6000f8e000a */
[----:B------:R-:W5:Y:S01]  /*147b0*/  LD.E.128 R68, desc[UR40][R68.64] ;  /* 0x0000002844447980 */ /* 0x000f62000c101d00 */
[----:B-1----:R-:W-:-:S03]  /*147c0*/  @P1 IMAD.HI.U32 R3, R12, R15, RZ ;  /* 0x0000000f0c031227 */ /* 0x002fc600078e00ff */
[----:B------:R-:W5:Y:S01]  /*147d0*/  LD.E.128 R72, desc[UR40][R72.64] ;  /* 0x0000002848487980 */ /* 0x000f62000c101d00 */
[----:B------:R-:W-:Y:S01]  /*147e0*/  IMAD R11, R159, UR5, R11 ;  /* 0x000000059f0b7c24 */ /* 0x000fe2000f8e020b */
[----:B------:R-:W-:Y:S02]  /*147f0*/  ULDC.64 UR4, c[0x0][0xbf0] ;  /* 0x0002fc0000047ab9 */ /* 0x000fe40000000a00 */
[----:B------:R-:W5:Y:S01]  /*14800*/  LD.E.128 R76, desc[UR40][R76.64] ;  /* 0x000000284c4c7980 */ /* 0x000f62000c101d00 */
[----:B------:R-:W-:-:S03]  /*14810*/  IMAD.MOV.U32 R13, RZ, RZ, R12 ;  /* 0x000000ffff0d7224 */ /* 0x000fc600078e000c */
[----:B------:R-:W5:Y:S01]  /*14820*/  LD.E.128 R80, desc[UR40][R80.64] ;  /* 0x0000002850507980 */ /* 0x000f62000c101d00 */
[----:B------:R-:W-:Y:S01]  /*14830*/  IMAD R4, R4, UR4, RZ ;  /* 0x0000000404047c24 */ /* 0x000fe2000f8e02ff */
[----:B0-----:R-:W-:Y:S01]  /*14840*/  @P1 SHF.R.U32.HI R13, RZ, R8, R3 ;  /* 0x00000008ff0d1219 */ /* 0x001fe20000011603 */
[----:B------:R-:W-:Y:S01]  /*14850*/  @!PT LDS RZ, [RZ] ;  /* 0x00000000fffff984 */ /* 0x000fe20000000800 */
[----:B------:R-:W-:Y:S01]  /*14860*/  @!PT LDS RZ, [RZ] ;  /* 0x00000000fffff984 */ /* 0x000fe20000000800 */
[----:B------:R-:W-:Y:S01]  /*14870*/  @!PT LDS RZ, [RZ] ;  /* 0x00000000fffff984 */ /* 0x000fe20000000800 */
[----:B------:R-:W-:Y:S01]  /*14880*/  @!PT LDS RZ, [RZ] ;  /* 0x00000000fffff984 */ /* 0x000fe20000000800 */
[----:B------:R0:W-:Y:S06]  /*14890*/  MEMBAR.ALL.CTA ;  /* 0x0000000000007992 */ /* 0x0001ec0000008000 */
[----:B0-----:R-:W0:Y:S01]  /*148a0*/  FENCE.VIEW.ASYNC.S ;  /* 0x00000000000073c6 */ /* 0x001e220000000000 */
[C---:B------:R-:W-:Y:S01]  /*148b0*/  IMAD R15, R9.reuse, UR5, R4 ;  /* 0x00000005090f7c24 */ /* 0x040fe2000f8e0204 */
[----:B------:R-:W-:Y:S01]  /*148c0*/  SHF.R.S32.HI R3, RZ, 0x1f, R13 ;  /* 0x0000001fff037819 */ /* 0x000fe2000001140d */
[----:B------:R-:W-:Y:S01]  /*148d0*/  IMAD.WIDE.U32 R10, R9, UR4, R10 ;  /* 0x00000004090a7c25 */ /* 0x000fe2000f8e000a */
[----:B------:R-:W-:-:S03]  /*148e0*/  ULDC.64 UR4, c[0x0][0xbe0] ;  /* 0x0002f80000047ab9 */ /* 0x000fc60000000a00 */
[----:B------:R-:W-:Y:S02]  /*148f0*/  IMAD.MOV R8, RZ, RZ, -R13 ;  /* 0x000000ffff087224 */ /* 0x000fe400078e0a0d */
[----:B------:R-:W-:Y:S02]  /*14900*/  IMAD.IADD R11, R11, 0x1, R15 ;  /* 0x000000010b0b7824 */ /* 0x000fe400078e020f */
[----:B------:R-:W-:Y:S02]  /*14910*/  IMAD R4, R3, UR4, RZ ;  /* 0x0000000403047c24 */ /* 0x000fe4000f8e02ff */
[----:B------:R-:W-:Y:S02]  /*14920*/  IMAD R157, R157, R8, R12 ;  /* 0x000000089d9d7224 */ /* 0x000fe400078e020c */
[----:B------:R-:W-:-:S04]  /*14930*/  IMAD.WIDE.U32 R10, R13, UR4, R10 ;  /* 0x000000040d0a7c25 */ /* 0x000fc8000f8e000a */
[----:B------:R-:W-:Y:S02]  /*14940*/  VIADD R3, R19, 0x32420 ;  /* 0x0003242013037836 */ /* 0x000fe40000000000 */
[----:B------:R-:W-:Y:S01]  /*14950*/  IMAD R13, R13, UR5, R4 ;  /* 0x000000050d0d7c24 */ /* 0x000fe2000f8e0204 */
[----:B------:R-:W-:Y:S01]  /*14960*/  SHF.R.S32.HI R4, RZ, 0x1f, R157 ;  /* 0x0000001fff047819 */ /* 0x000fe2000001149d */
[----:B------:R-:W-:Y:S01]  /*14970*/  ULDC.64 UR4, c[0x0][0xbd8] ;  /* 0x0002f60000047ab9 */ /* 0x000fe20000000a00 */
[----:B------:R-:W-:Y:S01]  /*14980*/  PRMT R3, RZ, 0x654, R3 ;  /* 0x00000654ff037816 */ /* 0x000fe20000000003 */
[----:B------:R-:W-:Y:S02]  /*14990*/  IMAD.IADD R11, R11, 0x1, R13 ;  /* 0x000000010b0b7824 */ /* 0x000fe400078e020d */
[----:B------:R-:W-:Y:S01]  /*149a0*/  IMAD R4, R4, UR4, RZ ;  /* 0x0000000404047c24 */ /* 0x000fe2000f8e02ff */
[----:B0-----:R0:W-:Y:S01]  /*149b0*/  SYNCS.ARRIVE.TRANS64.RED.A1T0 RZ, [R3+URZ], RZ ;  /* 0x000000ff03ff79a7 */ /* 0x0011e2000810043f */
[----:B------:R-:W-:-:S04]  /*149c0*/  IMAD.WIDE.U32 R10, R157, UR4, R10 ;  /* 0x000000049d0a7c25 */ /* 0x000fc8000f8e000a */
[----:B0-----:R-:W-:Y:S01]  /*149d0*/  IMAD R3, R157, UR5, R4 ;  /* 0x000000059d037c24 */ /* 0x001fe2000f8e0204 */
[----:B------:R-:W-:Y:S02]  /*149e0*/  ULDC.64 UR4, c[0x0][0xb80] ;  /* 0x0002e00000047ab9 */ /* 0x000fe40000000a00 */
[----:B------:R-:W-:Y:S01]  /*149f0*/  LEA R4, P0, R10, UR4, 0x1 ;  /* 0x000000040a047c11 */ /* 0x000fe2000f8008ff */
[----:B------:R-:W-:Y:S01]  /*14a00*/  IMAD.IADD R3, R11, 0x1, R3 ;  /* 0x000000010b037824 */ /* 0x000fe200078e0203 */
[----:B------:R-:W-:-:S04]  /*14a10*/  UMOV UR4, 0xffffffff ;  /* 0xffffffff00047882 */ /* 0x000fc80000000000 */
[----:B--2---:R-:W-:Y:S01]  /*14a20*/  LEA.HI.X R20, R10, UR5, R3, 0x1, P0 ;  /* 0x000000050a147c11 */ /* 0x004fe200080f0c03 */
[----:B------:R-:W-:Y:S06]  /*14a30*/  BRA.DIV UR4, `(.L_x_14622) ;  /* 0x000000e6043c7947 */ /* 0x000fec000b800000 */
[----:B------:R0:W1:Y:S04]  /*14a40*/  SHFL.IDX PT, R3, R20, RZ, 0x181f ;  /* 0x00181fff14037589 */ /* 0x00006800000e0000 */
[----:B------:R0:W2:Y:S02]  /*14a50*/  SHFL.IDX PT, R14, R4, RZ, 0x181f ;  /* 0x00181fff040e7589 */ /* 0x0000a400000e0000 */
.L_x_14855:
[----:B------:R-:W-:Y:S01]  /*14a60*/  IMAD.IADD R89, R89, 0x1, R160 ;  /* 0x0000000159597824 */ /* 0x000fe200078e02a0 */
[----:B------:R-:W-:Y:S01]  /*14a70*/  BSSY B1, `(.L_x_14623) ;  /* 0x000001e000017945 */ /* 0x000fe20003800000 */
[----:B------:R-:W-:-:S03]  /*14a80*/  VIADD R21, R214, 0xc0 ;  /* 0x000000c0d6157836 */ /* 0x000fc60000000000 */
[----:B------:R-:W-:-:S13]  /*14a90*/  ISETP.GE.AND P0, PT, R89, R0, PT ;  /* 0x000000005900720c */ /* 0x000fda0003f06270 */
[----:B------:R-:W-:Y:S05]  /*14aa0*/  @P0 BRA `(.L_x_14624) ;  /* 0x0000000000680947 */ /* 0x000fea0003800000 */
[C---:B------:R-:W-:Y:S01]  /*14ab0*/  VIADD R92, R214.reuse, 0x40 ;  /* 0x00000040d65c7836 */ /* 0x040fe20000000000 */
[----:B------:R-:W-:Y:S01]  /*14ac0*/  ULDC UR4, c[0x0][0xbc8] ;  /* 0x0002f20000047ab9 */ /* 0x000fe20000000800 */
[C---:B------:R-:W-:Y:S01]  /*14ad0*/  VIADD R90, R214.reuse, 0x80 ;  /* 0x00000080d65a7836 */ /* 0x040fe20000000000 */
[C---:B------:R-:W-:Y:S01]  /*14ae0*/  ISETP.GE.AND P3, PT, R214.reuse, UR4, PT ;  /* 0x00000004d6007c0c */ /* 0x040fe2000bf66270 */
[----:B------:R-:W-:Y:S01]  /*14af0*/  VIADD R15, R214, 0xc0 ;  /* 0x000000c0d60f7836 */ /* 0x000fe20000000000 */
[----:B------:R-:W-:Y:S01]  /*14b00*/  ISETP.GE.AND P2, PT, R92, UR4, PT ;  /* 0x000000045c007c0c */ /* 0x000fe2000bf46270 */
[----:B------:R-:W-:Y:S01]  /*14b10*/  VIADD R93, R214, 0x40 ;  /* 0x00000040d65d7836 */ /* 0x000fe20000000000 */
[----:B------:R-:W-:Y:S01]  /*14b20*/  ISETP.GE.AND P1, PT, R90, UR4, PT ;  /* 0x000000045a007c0c */ /* 0x000fe2000bf26270 */
[----:B------:R-:W-:Y:S01]  /*14b30*/  VIADD R91, R214, 0x80 ;  /* 0x00000080d65b7836 */ /* 0x000fe20000000000 */
[----:B------:R-:W-:Y:S02]  /*14b40*/  ISETP.GE.AND P0, PT, R15, UR4, PT ;  /* 0x000000040f007c0c */ /* 0x000fe4000bf06270 */
[----:B------:R-:W-:-:S02]  /*14b50*/  SHF.R.S32.HI R12, RZ, 0x1f, R214 ;  /* 0x0000001fff0c7819 */ /* 0x000fc400000114d6 */
[----:B------:R-:W-:Y:S02]  /*14b60*/  SHF.R.S32.HI R93, RZ, 0x1f, R93 ;  /* 0x0000001fff5d7819 */ /* 0x000fe4000001145d */
[----:B------:R-:W-:Y:S02]  /*14b70*/  SHF.R.S32.HI R91, RZ, 0x1f, R91 ;  /* 0x0000001fff5b7819 */ /* 0x000fe4000001145b */
[-C--:B--2---:R-:W-:Y:S02]  /*14b80*/  @!P3 LEA R8, P5, R214, R14.reuse, 0x1 ;  /* 0x0000000ed608b211 */ /* 0x084fe400078a08ff */
        /* <DEDUP_REMOVED lines=12> */
.L_x_14624:
[----:B------:R-:W-:Y:S05]  /*14c50*/  BSYNC B1 ;  /* 0x0000000000017941 */ /* 0x000fea0003800000 */
.L_x_14623:
[----:B------:R-:W-:Y:S01]  /*14c60*/  UMOV UR4, 0xffffffff ;  /* 0xffffffff00047882 */ /* 0x000fe20000000000 */
[----:B---3-5:R-:W-:Y:S02]  /*14c70*/  SHF.R.S32.HI R24, RZ, 0x1f, R21 ;  /* 0x0000001fff187819 */ /* 0x028fe40000011415 */
[----:B------:R-:W-:Y:S05]  /*14c80*/  BRA.DIV UR4, `(.L_x_14625) ;  /* 0x000000e204dc7947 */ /* 0x000fea000b800000 */
[----:B-1----:R1:W3:Y:S04]  /*14c90*/  SHFL.IDX PT, R3, R20, 0x1, 0x181f ;  /* 0x00381f0014037f89 */ /* 0x0022e800000e0000 */
[----:B--2---:R1:W2:Y:S02]  /*14ca0*/  SHFL.IDX PT, R14, R4, 0x1, 0x181f ;  /* 0x00381f00040e7f89 */ /* 0x0042a400000e0000 */
.L_x_14859:
[----:B------:R-:W-:Y:S01]  /*14cb0*/  VIADD R9, R89, 0x20 ;  /* 0x0000002059097836 */ /* 0x000fe20000000000 */
[----:B------:R-:W-:Y:S04]  /*14cc0*/  BSSY B1, `(.L_x_14626) ;  /* 0x000001b000017945 */ /* 0x000fe80003800000 */
[----:B------:R-:W-:-:S13]  /*14cd0*/  ISETP.GE.AND P0, PT, R9, R0, PT ;  /* 0x000000000900720c */ /* 0x000fda0003f06270 */
[----:B------:R-:W-:Y:S05]  /*14ce0*/  @P0 BRA `(.L_x_14627) ;  /* 0x0000000000600947 */ /* 0x000fea0003800000 */
[C---:B------:R-:W-:Y:S01]  /*14cf0*/  VIADD R15, R214.reuse, 0x40 ;  /* 0x00000040d60f7836 */ /* 0x040fe20000000000 */
[----:B------:R-:W-:Y:S01]  /*14d00*/  ULDC UR4, c[0x0][0xbc8] ;  /* 0x0002f20000047ab9 */ /* 0x000fe20000000800 */
[C---:B------:R-:W-:Y:S01]  /*14d10*/  VIADD R25, R214.reuse, 0x80 ;  /* 0x00000080d6197836 */ /* 0x040fe20000000000 */
[C---:B------:R-:W-:Y:S01]  /*14d20*/  ISETP.GE.AND P3, PT, R214.reuse, UR4, PT ;  /* 0x00000004d6007c0c */ /* 0x040fe2000bf66270 */
[C---:B------:R-:W-:Y:S01]  /*14d30*/  VIADD R27, R214.reuse, 0x40 ;  /* 0x00000040d61b7836 */ /* 0x040fe20000000000 */
[----:B------:R-:W-:Y:S01]  /*14d40*/  ISETP.GE.AND P2, PT, R15, UR4, PT ;  /* 0x000000040f007c0c */ /* 0x000fe2000bf46270 */
[----:B------:R-:W-:Y:S01]  /*14d50*/  VIADD R26, R214, 0x80 ;  /* 0x00000080d61a7836 */ /* 0x000fe20000000000 */
[----:B------:R-:W-:Y:S02]  /*14d60*/  ISETP.GE.AND P1, PT, R25, UR4, PT ;  /* 0x0000000419007c0c */ /* 0x000fe4000bf26270 */
[----:B------:R-:W-:Y:S02]  /*14d70*/  ISETP.GE.AND P0, PT, R21, UR4, PT ;  /* 0x0000000415007c0c */ /* 0x000fe4000bf06270 */
[----:B------:R-:W-:-:S02]  /*14d80*/  SHF.R.S32.HI R12, RZ, 0x1f, R214 ;  /* 0x0000001fff0c7819 */ /* 0x000fc400000114d6 */
[----:B------:R-:W-:Y:S02]  /*14d90*/  SHF.R.S32.HI R27, RZ, 0x1f, R27 ;  /* 0x0000001fff1b7819 */ /* 0x000fe4000001141b */
[----:B------:R-:W-:Y:S02]  /*14da0*/  SHF.R.S32.HI R26, RZ, 0x1f, R26 ;  /* 0x0000001fff1a7819 */ /* 0x000fe4000001141a */
[CC--:B--2---:R-:W-:Y:S02]  /*14db0*/  @!P3 LEA R8, P5, R214.reuse, R14.reuse, 0x1 ;  /* 0x0000000ed608b211 */ /* 0x0c4fe400078a08ff */
[-C--:B------:R-:W-:Y:S02]  /*14dc0*/  @!P2 LEA R10, P4, R15, R14.reuse, 0x1 ;  /* 0x0000000e0f0aa211 */ /* 0x080fe400078808ff */
[----:B---3--:R-:W-:Y:S02]  /*14dd0*/  @!P3 LEA.HI.X R9, R214, R3, R12, 0x1, P5 ;  /* 0x00000003d609b211 */ /* 0x008fe400028f0c0c */
[----:B------:R-:W-:-:S02]  /*14de0*/  @!P1 LEA R12, P5, R25, R14, 0x1 ;  /* 0x0000000e190c9211 */ /* 0x000fc400078a08ff */
[-C--:B------:R-:W-:Y:S01]  /*14df0*/  @!P2 LEA.HI.X R11, R15, R3.reuse, R27, 0x1, P4 ;  /* 0x000000030f0ba211 */ /* 0x080fe200020f0c1b */
[----:B------:R4:W-:Y:S01]  /*14e00*/  @!P3 ST.E.128 desc[UR40][R8.64], R28 ;  /* 0x0000001c0800b985 */ /* 0x0009e2000c101d28 */
[----:B------:R-:W-:Y:S02]  /*14e10*/  @!P0 LEA R14, P4, R21, R14, 0x1 ;  /* 0x0000000e150e8211 */ /* 0x000fe400078808ff */
[-C--:B------:R-:W-:Y:S01]  /*14e20*/  @!P1 LEA.HI.X R13, R25, R3.reuse, R26, 0x1, P5 ;  /* 0x00000003190d9211 */ /* 0x080fe200028f0c1a */
[----:B------:R4:W-:Y:S01]  /*14e30*/  @!P2 ST.E.128 desc[UR40][R10.64], R44 ;  /* 0x0000002c0a00a985 */ /* 0x0009e2000c101d28 */
[----:B------:R-:W-:-:S03]  /*14e40*/  @!P0 LEA.HI.X R15, R21, R3, R24, 0x1, P4 ;  /* 0x00000003150f8211 */ /* 0x000fc600020f0c18 */
[----:B------:R4:W-:Y:S04]  /*14e50*/  @!P1 ST.E.128 desc[UR40][R12.64], R60 ;  /* 0x0000003c0c009985 */ /* 0x0009e8000c101d28 */
[----:B------:R4:W-:Y:S02]  /*14e60*/  @!P0 ST.E.128 desc[UR40][R14.64], R76 ;  /* 0x0000004c0e008985 */ /* 0x0009e4000c101d28 */
.L_x_14627:
[----:B------:R-:W-:Y:S05]  /*14e70*/  BSYNC B1 ;  /* 0x0000000000017941 */ /* 0x000fea0003800000 */
.L_x_14626:
[----:B------:R-:W-:-:S03]  /*14e80*/  UMOV UR4, 0xffffffff ;  /* 0xffffffff00047882 */ /* 0x000fc60000000000 */
[----:B------:R-:W-:Y:S05]  /*14e90*/  BRA.DIV UR4, `(.L_x_14628) ;  /* 0x000000e204a07947 */ /* 0x000fea000b800000 */
[----:B---3--:R3:W0:Y:S04]  /*14ea0*/  SHFL.IDX PT, R3, R20, 0x2, 0x181f ;  /* 0x00581f0014037f89 */ /* 0x00862800000e0000 */
[----:B--2-4-:R3:W2:Y:S02]  /*14eb0*/  SHFL.IDX PT, R14, R4, 0x2, 0x181f ;  /* 0x00581f00040e7f89 */ /* 0x0146a400000e0000 */
.L_x_14863:
        /* <DEDUP_REMOVED lines=18> */
[----:B0-----:R-:W-:Y:S02]  /*14fe0*/  @!P3 LEA.HI.X R13, R214, R3, R8, 0x1, P5 ;  /* 0x00000003d60db211 */ /* 0x001fe400028f0c08 */
        /* <DEDUP_REMOVED lines=9> */
.L_x_14630:
[----:B------:R-:W-:Y:S05]  /*15080*/  BSYNC B1 ;  /* 0x0000000000017941 */ /* 0x000fea0003800000 */
.L_x_14629:
[----:B------:R-:W-:-:S03]  /*15090*/  UMOV UR4, 0xffffffff ;  /* 0xffffffff00047882 */ /* 0x000fc60000000000 */
[----:B------:R-:W-:Y:S05]  /*150a0*/  BRA.DIV UR4, `(.L_x_14631) ;  /* 0x000000e204647947 */ /* 0x000fea000b800000 */
[----:B0-----:R0:W0:Y:S04]  /*150b0*/  SHFL.IDX PT, R3, R20, 0x3, 0x181f ;  /* 0x00781f0014037f89 */ /* 0x00102800000e0000 */
[----:B--2-4-:R2:W4:Y:S02]  /*150c0*/  SHFL.IDX PT, R14, R4, 0x3, 0x181f ;  /* 0x00781f00040e7f89 */ /* 0x01452400000e0000 */
.L_x_14867:
[----:B------:R-:W-:-:S05]  /*150d0*/  VIADD R9, R89, 0x60 ;  /* 0x0000006059097836 */ /* 0x000fca0000000000 */
[----:B------:R-:W-:-:S13]  /*150e0*/  ISETP.GE.AND P0, PT, R9, R0, PT ;  /* 0x000000000900720c */ /* 0x000fda0003f06270 */
[----:B------:R-:W-:Y:S05]  /*150f0*/  @P0 BRA `(.L_x_14632) ;  /* 0x0000003800d80947 */ /* 0x000fea0003800000 */
[C---:B01-3--:R-:W-:Y:S01]  /*15100*/  VIADD R20, R214.reuse, 0x40 ;  /* 0x00000040d6147836 */ /* 0x04bfe20000000000 */
[----:B------:R-:W-:Y:S01]  /*15110*/  ULDC UR4, c[0x0][0xbc8] ;  /* 0x0002f20000047ab9 */ /* 0x000fe20000000800 */
[C---:B--2---:R-:W-:Y:S01]  /*15120*/  VIADD R4, R214.reuse, 0x80 ;  /* 0x00000080d6047836 */ /* 0x044fe20000000000 */
[C---:B------:R-:W-:Y:S01]  /*15130*/  ISETP.GE.AND P3, PT, R214.reuse, UR4, PT ;  /* 0x00000004d6007c0c */ /* 0x040fe2000bf66270 */
[----:B------:R-:W-:Y:S01]  /*15140*/  VIADD R25, R214, 0x40 ;  /* 0x00000040d6197836 */ /* 0x000fe20000000000 */
[----:B------:R-:W-:Y:S01]  /*15150*/  ISETP.GE.AND P4, PT, R20, UR4, PT ;  /* 0x0000000414007c0c */ /* 0x000fe2000bf86270 */
[----:B------:R-:W-:Y:S01]  /*15160*/  VIADD R15, R214, 0x80 ;  /* 0x00000080d60f7836 */ /* 0x000fe20000000000 */
[----:B------:R-:W-:Y:S02]  /*15170*/  ISETP.GE.AND P5, PT, R4, UR4, PT ;  /* 0x0000000404007c0c */ /* 0x000fe4000bfa6270 */
[----:B------:R-:W-:Y:S02]  /*15180*/  SHF.R.S32.HI R26, RZ, 0x1f, R214 ;  /* 0x0000001fff1a7819 */ /* 0x000fe400000114d6 */
[----:B------:R-:W-:-:S02]  /*15190*/  SHF.R.S32.HI R25, RZ, 0x1f, R25 ;  /* 0x0000001fff197819 */ /* 0x000fc40000011419 */
[----:B------:R-:W-:-:S03]  /*151a0*/  SHF.R.S32.HI R15, RZ, 0x1f, R15 ;  /* 0x0000001fff0f7819 */ /* 0x000fc6000001140f */
[-C--:B----4-:R-:W-:Y:S02]  /*151b0*/  @!P3 LEA R8, P0, R214, R14.reuse, 0x1 ;  /* 0x0000000ed608b211 */ /* 0x090fe400078008ff */
        /* <DEDUP_REMOVED lines=14> */
.L_x_14621:
[----:B0-----:R-:W0:Y:S01]  /*152a0*/  @P1 LDC R11, c[0x0][0xcec] ;  /* 0x00033b00ff0b1b82 */ /* 0x001e220000000800 */
[----:B------:R-:W-:Y:S01]  /*152b0*/  IMAD.MOV.U32 R3, RZ, RZ, R155 ;  /* 0x000000ffff037224 */ /* 0x000fe200078e009b */
[----:B------:R-:W-:-:S06]  /*152c0*/  ULDC.64 UR4, c[0x0][0xc08] ;  /* 0x0003020000047ab9 */ /* 0x000fcc0000000a00 */
[----:B------:R-:W1:Y:S01]  /*152d0*/  @P1 LDC R10, c[0x0][0xcf0] ;  /* 0x00033c00ff0a1b82 */ /* 0x000e620000000800 */
[----:B0-----:R-:W-:-:S05]  /*152e0*/  @P1 IMAD.HI.U32 R11, R155, R11, RZ ;  /* 0x0000000b9b0b1227 */ /* 0x001fca00078e00ff */
[----:B-1----:R-:W-:Y:S01]  /*152f0*/  @P1 SHF.R.U32.HI R3, RZ, R10, R11 ;  /* 0x0000000aff031219 */ /* 0x002fe2000001160b */
[----:B------:R-:W-:-:S04]  /*15300*/  IMAD R11, R8, UR4, RZ ;  /* 0x00000004080b7c24 */ /* 0x000fc8000f8e02ff */
[C---:B------:R-:W-:Y:S02]  /*15310*/  IMAD R8, R4.reuse, UR5, R11 ;  /* 0x0000000504087c24 */ /* 0x040fe4000f8e020b */
[----:B------:R-:W-:Y:S01]  /*15320*/  IMAD.WIDE.U32 R10, R4, UR4, RZ ;  /* 0x00000004040a7c25 */ /* 0x000fe2000f8e00ff */
[----:B------:R-:W-:-:S03]  /*15330*/  ULDC.64 UR4, c[0x0][0xc38] ;  /* 0x00030e0000047ab9 */ /* 0x000fc60000000a00 */
[----:B------:R-:W-:Y:S01]  /*15340*/  IMAD.IADD R11, R11, 0x1, R8 ;  /* 0x000000010b0b7824 */ /* 0x000fe200078e0208 */
[----:B------:R-:W-:Y:S01]  /*15350*/  SHF.R.S32.HI R8, RZ, 0x1f, R9 ;  /* 0x0000001fff087819 */ /* 0x000fe20000011409 */
        /* <DEDUP_REMOVED lines=34> */
.L_x_14870:
[----:B------:R-:W-:Y:S01]  /*15580*/  ISETP.GE.AND P0, PT, R153, R0, PT ;  /* 0x000000009900720c */ /* 0x000fe20003f06270 */
[----:B------:R-:W-:-:S12]  /*15590*/  BSSY B1, `(.L_x_14634) ;  /* 0x00000c3000017945 */ /* 0x000fd80003800000 */
[----:B------:R-:W-:Y:S05]  /*155a0*/  @P0 BRA `(.L_x_14635) ;  /* 0x0000000c00040947 */ /* 0x000fea0003800000 */
[----:B------:R-:W3:Y:S01]  /*155b0*/  LDL R155, [R1+0x2c] ;  /* 0x00002c00019b7983 */ /* 0x000ee20000100800 */
[----:B------:R-:W-:-:S03]  /*155c0*/  ULDC UR4, c[0x0][0xbc8] ;  /* 0x0002f20000047ab9 */ /* 0x000fc60000000800 */
[----:B------:R-:W4:Y:S04]  /*155d0*/  LDL R11, [R1+0xe4] ;  /* 0x0000e400010b7983 */ /* 0x000f280000100800 */
        /* <DEDUP_REMOVED lines=12> */
[----:B---3--:R-:W-:-:S02]  /*156a0*/  ISETP.GE.AND P0, PT, R155, UR4, PT ;  /* 0x000000049b007c0c */ /* 0x008fc4000bf06270 */
[----:B----4-:R-:W-:-:S11]  /*156b0*/  ISETP.GE.AND P1, PT, R11, UR4, PT ;  /* 0x000000040b007c0c */ /* 0x010fd6000bf26270 */
[----:B--2---:R-:W-:Y:S02]  /*156c0*/  @!P0 IMAD.MOV.U32 R8, RZ, RZ, R12 ;  /* 0x000000ffff088224 */ /* 0x004fe400078e000c */
[----:B-1----:R-:W-:Y:S02]  /*156d0*/  @!P0 IMAD.MOV.U32 R9, RZ, RZ, R20 ;  /* 0x000000ffff098224 */ /* 0x002fe400078e0014 */
[----:B------:R-:W-:Y:S02]  /*156e0*/  @!P0 IMAD.WIDE R8, R155, 0x4, R8 ;  /* 0x000000049b088825 */ /* 0x000fe400078e0208 */
[----:B------:R-:W2:Y:S04]  /*156f0*/  LDL R155, [R1+0xc8] ;  /* 0x0000c800019b7983 */ /* 0x000ea80000100800 */
[----:B------:R1:W-:Y:S01]  /*15700*/  @!P0 ST.E.64 desc[UR40][R8.64], R24 ;  /* 0x0000001808008985 */ /* 0x0003e2000c101b28 */
[----:B-----5:R-:W-:-:S02]  /*15710*/  ISETP.GE.AND P0, PT, R154, UR4, PT ;  /* 0x000000049a007c0c */ /* 0x020fc4000bf06270 */
[C---:B-1----:R-:W-:Y:S01]  /*15720*/  @!P1 LEA R8, P2, R11.reuse, R12, 0x2 ;  /* 0x0000000c0b089211 */ /* 0x042fe200078410ff */
[----:B------:R-:W3:Y:S03]  /*15730*/  LDL R25, [R1+0x150] ;  /* 0x0001500001197983 */ /* 0x000ee60000100800 */
[----:B------:R-:W-:Y:S01]  /*15740*/  @!P1 LEA.HI.X R9, R11, R20, R13, 0x2, P2 ;  /* 0x000000140b099211 */ /* 0x000fe200010f140d */
[----:B------:R-:W4:Y:S04]  /*15750*/  LDL R24, [R1+0xbc] ;  /* 0x0000bc0001187983 */ /* 0x000f280000100800 */
[----:B------:R-:W5:Y:S04]  /*15760*/  LDL R11, [R1+0x154] ;  /* 0x00015400010b7983 */ /* 0x000f680000100800 */
[----:B------:R1:W-:Y:S04]  /*15770*/  @!P1 ST.E.64 desc[UR40][R8.64], R28 ;  /* 0x0000001c08009985 */ /* 0x0003e8000c101b28 */
[----:B------:R-:W4:Y:S01]  /*15780*/  LDL R13, [R1+0xc4] ;  /* 0x0000c400010d7983 */ /* 0x000f220000100800 */
[----:B-1----:R-:W-:-:S03]  /*15790*/  @!P0 LEA R8, P2, R154, R12, 0x2 ;  /* 0x0000000c9a088211 */ /* 0x002fc600078410ff */
[----:B------:R-:W4:Y:S01]  /*157a0*/  LDL R29, [R1+0x140] ;  /* 0x00014000011d7983 */ /* 0x000f220000100800 */
[----:B------:R-:W-:-:S03]  /*157b0*/  @!P0 LEA.HI.X R9, R154, R20, R160, 0x2, P2 ;  /* 0x000000149a098211 */ /* 0x000fc600010f14a0 */
[----:B------:R-:W4:Y:S04]  /*157c0*/  LDL R28, [R1+0xac] ;  /* 0x0000ac00011c7983 */ /* 0x000f280000100800 */
[----:B------:R1:W-:Y:S01]  /*157d0*/  @!P0 ST.E.64 desc[UR40][R8.64], R32 ;  /* 0x0000002008008985 */ /* 0x0003e2000c101b28 */
[----:B------:R-:W-:-:S03]  /*157e0*/  ISETP.GE.AND P1, PT, R21, UR4, PT ;  /* 0x0000000415007c0c */ /* 0x000fc6000bf26270 */
[----:B------:R-:W4:Y:S04]  /*157f0*/  LDL R154, [R1+0xc0] ;  /* 0x0000c000019a7983 */ /* 0x000f280000100800 */
[----:B-1----:R-:W4:Y:S01]  /*15800*/  LDL R33, [R1+0x14c] ;  /* 0x00014c0001217983 */ /* 0x002f220000100800 */
[----:B------:R-:W-:-:S05]  /*15810*/  ISETP.GE.AND P0, PT, R15, UR4, PT ;  /* 0x000000040f007c0c */ /* 0x000fca000bf06270 */
[C---:B------:R-:W-:Y:S01]  /*15820*/  @!P1 LEA R8, P2, R21.reuse, R12, 0x2 ;  /* 0x0000000c15089211 */ /* 0x040fe200078410ff */
[----:B------:R-:W4:Y:S03]  /*15830*/  LDL R32, [R1+0x144] ;  /* 0x0001440001207983 */ /* 0x000f260000100800 */
[----:B------:R-:W-:Y:S02]  /*15840*/  @!P1 LEA.HI.X R9, R21, R20, R159, 0x2, P2 ;  /* 0x0000001415099211 */ /* 0x000fe400010f149f */
[----:B------:R-:W-:Y:S01]  /*15850*/  ISETP.GE.AND P2, PT, R156, UR4, PT ;  /* 0x000000049c007c0c */ /* 0x000fe2000bf46270 */
[----:B------:R-:W4:Y:S04]  /*15860*/  LDL R21, [R1+0x148] ;  /* 0x0001480001157983 */ /* 0x000f280000100800 */
[----:B------:R1:W-:Y:S01]  /*15870*/  @!P1 ST.E.64 desc[UR40][R8.64], R36 ;  /* 0x0000002408009985 */ /* 0x0003e2000c101b28 */
[----:B------:R-:W-:-:S02]  /*15880*/  ISETP.GE.AND P3, PT, R10, UR4, PT ;  /* 0x000000040a007c0c */ /* 0x000fc4000bf66270 */
[C---:B-1----:R-:W-:Y:S01]  /*15890*/  @!P0 LEA R8, P1, R15.reuse, R12, 0x2 ;  /* 0x0000000c0f088211 */ /* 0x042fe200078210ff */
[----:B------:R-:W4:Y:S03]  /*158a0*/  LDL R36, [R1+0xa8] ;  /* 0x0000a80001247983 */ /* 0x000f260000100800 */
[----:B------:R-:W-:Y:S01]  /*158b0*/  @!P0 LEA.HI.X R9, R15, R20, R158, 0x2, P1 ;  /* 0x000000140f098211 */ /* 0x000fe200008f149e */
[----:B------:R-:W4:Y:S01]  /*158c0*/  LDL R37, [R1+0x12c] ;  /* 0x00012c0001257983 */ /* 0x000f220000100800 */
[----:B------:R-:W-:-:S03]  /*158d0*/  ISETP.GE.AND P1, PT, R14, UR4, PT ;  /* 0x000000040e007c0c */ /* 0x000fc6000bf26270 */
[----:B------:R1:W-:Y:S04]  /*158e0*/  @!P0 ST.E.64 desc[UR40][R8.64], R40 ;  /* 0x0000002808008985 */ /* 0x0003e8000c101b28 */
[----:B------:R-:W4:Y:S01]  /*158f0*/  LDL R15, [R1+0xb4] ;  /* 0x0000b400010f7983 */ /* 0x000f220000100800 */
[----:B-1----:R-:W-:-:S03]  /*15900*/  @!P2 LEA R8, P0, R156, R12, 0x2 ;  /* 0x0000000c9c08a211 */ /* 0x002fc600078010ff */
[----:B------:R-:W4:Y:S01]  /*15910*/  LDL R40, [R1+0xb0] ;  /* 0x0000b00001287983 */ /* 0x000f220000100800 */
[----:B------:R-:W-:-:S03]  /*15920*/  @!P2 LEA.HI.X R9, R156, R20, R157, 0x2, P0 ;  /* 0x000000149c09a211 */ /* 0x000fc600000f149d */
[----:B------:R-:W4:Y:S04]  /*15930*/  LDL R41, [R1+0x134] ;  /* 0x0001340001297983 */ /* 0x000f280000100800 */
[----:B------:R1:W-:Y:S02]  /*15940*/  @!P2 ST.E.64 desc[UR40][R8.64], R44 ;  /* 0x0000002c0800a985 */ /* 0x0003e4000c101b28 */
[----:B-1----:R-:W-:Y:S02]  /*15950*/  @!P3 LEA R8, P2, R10, R12, 0x2 ;  /* 0x0000000c0a08b211 */ /* 0x002fe400078410ff */
[----:B------:R-:W4:Y:S04]  /*15960*/  LDL R44, [R1+0x13c] ;  /* 0x00013c00012c7983 */ /* 0x000f280000100800 */
[----:B------:R-:W4:Y:S01]  /*15970*/  LDL R45, [R1+0x108] ;  /* 0x00010800012d7983 */ /* 0x000f220000100800 */
[----:B--2---:R-:W-:-:S02]  /*15980*/  ISETP.GE.AND P0, PT, R155, UR4, PT ;  /* 0x000000049b007c0c */ /* 0x004fc4000bf06270 */
[----:B-----5:R-:W-:Y:S02]  /*15990*/  @!P3 LEA.HI.X R9, R10, R20, R11, 0x2, P2 ;  /* 0x000000140a09b211 */ /* 0x020fe400010f140b */
[----:B------:R-:W-:-:S04]  /*159a0*/  @!P1 LEA R10, P4, R14, R12, 0x2 ;  /* 0x0000000c0e0a9211 */ /* 0x000fc800078810ff */
[----:B---3--:R-:W-:Y:S02]  /*159b0*/  @!P1 LEA.HI.X R11, R14, R20, R25, 0x2, P4 ;  /* 0x000000140e0b9211 */ /* 0x008fe400020f1419 */
[----:B------:R-:W2:Y:S04]  /*159c0*/  LDL R25, [R1+0x138] ;  /* 0x0001380001197983 */ /* 0x000ea80000100800 */
[----:B------:R1:W-:Y:S01]  /*159d0*/  @!P3 ST.E.64 desc[UR40][R8.64], R48 ;  /* 0x000000300800b985 */ /* 0x0003e2000c101b28 */
[----:B----4-:R-:W-:-:S03]  /*159e0*/  ISETP.GE.AND P2, PT, R13, UR4, PT ;  /* 0x000000040d007c0c */ /* 0x010fc6000bf46270 */
[----:B------:R-:W3:Y:S01]  /*159f0*/  LDL R14, [R1+0xa4] ;  /* 0x0000a400010e7983 */ /* 0x000ee20000100800 */
[----:B-1----:R-:W-:-:S03]  /*15a00*/  @!P0 LEA R8, P4, R155, R12, 0x2 ;  /* 0x0000000c9b088211 */ /* 0x002fc600078810ff */
[----:B------:R-:W4:Y:S04]  /*15a10*/  LDL R48, [R1+0x8c] ;  /* 0x00008c0001307983 */ /* 0x000f280000100800 */
[----:B------:R-:W5:Y:S01]  /*15a20*/  LDL R49, [R1+0x110] ;  /* 0x0001100001317983 */ /* 0x000f620000100800 */
[----:B------:R-:W-:-:S03]  /*15a30*/  @!P0 LEA.HI.X R9, R155, R20, R33, 0x2, P4 ;  /* 0x000000149b098211 */ /* 0x000fc600020f1421 */
[----:B------:R-:W3:Y:S01]  /*15a40*/  LDL R33, [R1+0x130] ;  /* 0x0001300001217983 */ /* 0x000ee20000100800 */
[----:B------:R-:W-:-:S03]  /*15a50*/  ISETP.GE.AND P3, PT, R154, UR4, PT ;  /* 0x000000049a007c0c */ /* 0x000fc6000bf66270 */
[----:B------:R1:W-:Y:S01]  /*15a60*/  @!P1 ST.E.64 desc[UR40][R10.64], R52 ;  /* 0x000000340a009985 */ /* 0x0003e2000c101b28 */
[----:B------:R-:W-:-:S03]  /*15a70*/  ISETP.GE.AND P1, PT, R24, UR4, PT ;  /* 0x0000000418007c0c */ /* 0x000fc6000bf26270 */
[----:B------:R0:W-:Y:S01]  /*15a80*/  @!P0 ST.E.64 desc[UR40][R8.64], R56 ;  /* 0x0000003808008985 */ /* 0x0001e2000c101b28 */
[----:B-1----:R-:W-:-:S03]  /*15a90*/  @!P2 LEA R10, P5, R13, R12, 0x2 ;  /* 0x0000000c0d0aa211 */ /* 0x002fc600078a10ff */
[----:B------:R-:W4:Y:S01]  /*15aa0*/  LDL R52, [R1+0x90] ;  /* 0x0000900001347983 */ /* 0x000f220000100800 */
[----:B------:R-:W-:-:S03]  /*15ab0*/  @!P2 LEA.HI.X R11, R13, R20, R21, 0x2, P5 ;  /* 0x000000140d0ba211 */ /* 0x000fc600028f1415 */
[----:B------:R-:W5:Y:S01]  /*15ac0*/  LDL R53, [R1+0x114] ;  /* 0x0001140001357983 */ /* 0x000f620000100800 */
[----:B0-----:R-:W-:-:S03]  /*15ad0*/  @!P3 LEA R8, P4, R154, R12, 0x2 ;  /* 0x0000000c9a08b211 */ /* 0x001fc600078810ff */
[----:B------:R0:W-:Y:S01]  /*15ae0*/  @!P2 ST.E.64 desc[UR40][R10.64], R60 ;  /* 0x0000003c0a00a985 */ /* 0x0001e2000c101b28 */
[----:B------:R-:W-:-:S03]  /*15af0*/  @!P3 LEA.HI.X R9, R154, R20, R32, 0x2, P4 ;  /* 0x000000149a09b211 */ /* 0x000fc600020f1420 */
[----:B------:R-:W4:Y:S04]  /*15b00*/  LDL R13, [R1+0x9c] ;  /* 0x00009c00010d7983 */ /* 0x000f280000100800 */
[----:B------:R-:W5:Y:S01]  /*15b10*/  LDL R32, [R1+0x128] ;  /* 0x0001280001207983 */ /* 0x000f620000100800 */
[----:B------:R-:W-:-:S03]  /*15b20*/  ISETP.GE.AND P2, PT, R15, UR4, PT ;  /* 0x000000040f007c0c */ /* 0x000fc6000bf46270 */
[----:B------:R-:W5:Y:S01]  /*15b30*/  LDL R21, [R1+0xa0] ;  /* 0x0000a00001157983 */ /* 0x000f620000100800 */
[----:B0-----:R-:W-:-:S04]  /*15b40*/  @!P1 LEA R10, P5, R24, R12, 0x2 ;  /* 0x0000000c180a9211 */ /* 0x001fc800078a10ff */
[----:B------:R-:W-:Y:S01]  /*15b50*/  @!P1 LEA.HI.X R11, R24, R20, R29, 0x2, P5 ;  /* 0x00000014180b9211 */ /* 0x000fe200028f141d */
[----:B------:R-:W-:Y:S01]  /*15b60*/  @!P3 ST.E.64 desc[UR40][R8.64], R64 ;  /* 0x000000400800b985 */ /* 0x000fe2000c101b28 */
[----:B------:R-:W-:-:S03]  /*15b70*/  ISETP.GE.AND P0, PT, R153, UR4, PT ;  /* 0x0000000499007c0c */ /* 0x000fc6000bf06270 */
[----:B------:R0:W-:Y:S01]  /*15b80*/  @!P1 ST.E.64 desc[UR40][R10.64], R68 ;  /* 0x000000440a009985 */ /* 0x0001e2000c101b28 */
[----:B------:R-:W-:-:S03]  /*15b90*/  ISETP.GE.AND P1, PT, R28, UR4, PT ;  /* 0x000000041c007c0c */ /* 0x000fc6000bf26270 */
[----:B------:R-:W5:Y:S04]  /*15ba0*/  LDL R29, [R1+0x98] ;  /* 0x00009800011d7983 */ /* 0x000f680000100800 */
[----:B------:R-:W5:Y:S01]  /*15bb0*/  LDL R24, [R1+0x94] ;  /* 0x0000940001187983 */ /* 0x000f620000100800 */
[-C--:B0-----:R-:W-:Y:S02]  /*15bc0*/  @!P2 LEA R10, P5, R15, R12.reuse, 0x2 ;  /* 0x0000000c0f0aa211 */ /* 0x081fe400078a10ff */
[----:B------:R-:W-:-:S04]  /*15bd0*/  @!P0 LEA R8, P4, R153, R12, 0x2 ;  /* 0x0000000c99088211 */ /* 0x000fc800078810ff */
[-C--:B------:R-:W-:Y:S02]  /*15be0*/  @!P0 LEA.HI.X R9, R153, R20.reuse, R44, 0x2, P4 ;  /* 0x0000001499098211 */ /* 0x080fe400020f142c */
[----:B------:R-:W-:Y:S01]  /*15bf0*/  ISETP.GE.AND P3, PT, R40, UR4, PT ;  /* 0x0000000428007c0c */ /* 0x000fe2000bf66270 */
[----:B------:R-:W5:Y:S04]  /*15c00*/  LDL R44, [R1+0x84] ;  /* 0x00008400012c7983 */ /* 0x000f680000100800 */
[----:B------:R-:W-:Y:S01]  /*15c10*/  @!P0 ST.E.64 desc[UR40][R8.64], R72 ;  /* 0x0000004808008985 */ /* 0x000fe2000c101b28 */
[----:B--2---:R-:W-:-:S03]  /*15c20*/  @!P2 LEA.HI.X R11, R15, R20, R25, 0x2, P5 ;  /* 0x000000140f0ba211 */ /* 0x004fc600028f1419 */
[----:B------:R-:W2:Y:S04]  /*15c30*/  LDL R15, [R1+0x120] ;  /* 0x00012000010f7983 */ /* 0x000ea80000100800 */
[----:B------:R-:W2:Y:S04]  /*15c40*/  LDL R25, [R1+0x124] ;  /* 0x0001240001197983 */ /* 0x000ea80000100800 */
[----:B------:R0:W-:Y:S02]  /*15c50*/  @!P2 ST.E.64 desc[UR40][R10.64], R76 ;  /* 0x0000004c0a00a985 */ /* 0x0001e4000c101b28 */
[----:B0-----:R-:W-:-:S04]  /*15c60*/  @!P1 LEA R10, P5, R28, R12, 0x2 ;  /* 0x0000000c1c0a9211 */ /* 0x001fc800078a10ff */
[----:B---3--:R-:W-:Y:S02]  /*15c70*/  @!P1 LEA.HI.X R11, R28, R20, R33, 0x2, P5 ;  /* 0x000000141c0b9211 */ /* 0x008fe400028f1421 */
[----:B------:R-:W3:Y:S04]  /*15c80*/  LDL R33, [R1+0x11c] ;  /* 0x00011c0001217983 */ /* 0x000ee80000100800 */
[----:B------:R-:W3:Y:S01]  /*15c90*/  LDL R28, [R1+0x118] ;  /* 0x00011800011c7983 */ /* 0x000ee20000100800 */
[----:B------:R-:W-:Y:S02]  /*15ca0*/  ISETP.GE.AND P2, PT, R14, UR4, PT ;  /* 0x000000040e007c0c */ /* 0x000fe4000bf46270 */
[----:B------:R-:W-:Y:S02]  /*15cb0*/  @!P3 LEA R8, P4, R40, R12, 0x2 ;  /* 0x0000000c2808b211 */ /* 0x000fe400078810ff */
[----:B------:R-:W-:-:S02]  /*15cc0*/  ISETP.GE.AND P0, PT, R36, UR4, PT ;  /* 0x0000000424007c0c */ /* 0x000fc4000bf06270 */
[----:B------:R-:W-:Y:S02]  /*15cd0*/  @!P3 LEA.HI.X R9, R40, R20, R41, 0x2, P4 ;  /* 0x000000142809b211 */ /* 0x000fe400020f1429 */
[----:B------:R-:W3:Y:S04]  /*15ce0*/  LDL R40, [R1+0x80] ;  /* 0x0000800001287983 */ /* 0x000ee80000100800 */
[----:B------:R-:W-:Y:S04]  /*15cf0*/  @!P3 ST.E.64 desc[UR40][R8.64], R80 ;  /* 0x000000500800b985 */ /* 0x000fe8000c101b28 */
[----:B------:R0:W-:Y:S04]  /*15d00*/  @!P1 ST.E.64 desc[UR40][R10.64], R84 ;  /* 0x000000540a009985 */ /* 0x0001e8000c101b28 */
[----:B------:R-:W3:Y:S01]  /*15d10*/  LDL R41, [R1+0x104] ;  /* 0x0001040001297983 */ /* 0x000ee20000100800 */
[----:B----4-:R-:W-:-:S02]  /*15d20*/  ISETP.GE.AND P1, PT, R13, UR4, PT ;  /* 0x000000040d007c0c */ /* 0x010fc4000bf26270 */
[-C--:B0-----:R-:W-:Y:S02]  /*15d30*/  @!P2 LEA R10, P5, R14, R12.reuse, 0x2 ;  /* 0x0000000c0e0aa211 */ /* 0x081fe400078a10ff */
[----:B------:R-:W-:Y:S02]  /*15d40*/  @!P0 LEA R8, P4, R36, R12, 0x2 ;  /* 0x0000000c24088211 */ /* 0x000fe400078810ff */
[-C--:B-----5:R-:W-:Y:S02]  /*15d50*/  @!P2 LEA.HI.X R11, R14, R20.reuse, R32, 0x2, P5 ;  /* 0x000000140e0ba211 */ /* 0x0a0fe400028f1420 */
[----:B------:R-:W4:Y:S01]  /*15d60*/  LDL R14, [R1+0x88] ;  /* 0x00008800010e7983 */ /* 0x000f220000100800 */
[----:B------:R-:W-:Y:S02]  /*15d70*/  @!P0 LEA.HI.X R9, R36, R20, R37, 0x2, P4 ;  /* 0x0000001424098211 */ /* 0x000fe400020f1425 */
[----:B------:R-:W-:Y:S01]  /*15d80*/  ISETP.GE.AND P3, PT, R21, UR4, PT ;  /* 0x0000000415007c0c */ /* 0x000fe2000bf66270 */
[----:B------:R-:W5:Y:S04]  /*15d90*/  LDL R36, [R1+0x7c] ;  /* 0x00007c0001247983 */ /* 0x000f680000100800 */
[----:B------:R-:W-:Y:S04]  /*15da0*/  @!P0 ST.E.64 desc[UR40][R8.64], R88 ;  /* 0x0000005808008985 */ /* 0x000fe8000c101b28 */
[----:B------:R0:W-:Y:S01]  /*15db0*/  @!P2 ST.E.64 desc[UR40][R10.64], R92 ;  /* 0x0000005c0a00a985 */ /* 0x0001e2000c101b28 */
[----:B------:R-:W-:-:S03]  /*15dc0*/  ISETP.GE.AND P0, PT, R29, UR4, PT ;  /* 0x000000041d007c0c */ /* 0x000fc6000bf06270 */
[----:B------:R-:W5:Y:S04]  /*15dd0*/  LDL R32, [R1+0x78] ;  /* 0x0000780001207983 */ /* 0x000f680000100800 */
[----:B------:R-:W5:Y:S01]  /*15de0*/  LDL R37, [R1+0x100] ;  /* 0x0001000001257983 */ /* 0x000f620000100800 */
[-C--:B0-----:R-:W-:Y:S02]  /*15df0*/  @!P1 LEA R10, P5, R13, R12.reuse, 0x2 ;  /* 0x0000000c0d0a9211 */ /* 0x081fe400078a10ff */
[----:B------:R-:W-:Y:S02]  /*15e00*/  @!P3 LEA R8, P4, R21, R12, 0x2 ;  /* 0x0000000c1508b211 */ /* 0x000fe400078810ff */
[----:B------:R-:W-:Y:S02]  /*15e10*/  ISETP.GE.AND P2, PT, R24, UR4, PT ;  /* 0x0000000418007c0c */ /* 0x000fe4000bf46270 */
[----:B--2---:R-:W-:-:S02]  /*15e20*/  @!P1 LEA.HI.X R11, R13, R20, R15, 0x2, P5 ;  /* 0x000000140d0b9211 */ /* 0x004fc400028f140f */
[----:B------:R-:W2:Y:S04]  /*15e30*/  LDL R15, [R1+0x10c] ;  /* 0x00010c00010f7983 */ /* 0x000ea80000100800 */
[----:B------:R-:W2:Y:S01]  /*15e40*/  LDL R13, [R1+0x74] ;  /* 0x00007400010d7983 */ /* 0x000ea20000100800 */
[----:B------:R-:W-:-:S03]  /*15e50*/  @!P3 LEA.HI.X R9, R21, R20, R25, 0x2, P4 ;  /* 0x000000141509b211 */ /* 0x000fc600020f1419 */
[----:B------:R-:W2:Y:S04]  /*15e60*/  LDL R25, [R1+0x70] ;  /* 0x0000700001197983 */ /* 0x000ea80000100800 */
[----:B------:R-:W2:Y:S04]  /*15e70*/  LDL R21, [R1+0x6c] ;  /* 0x00006c0001157983 */ /* 0x000ea80000100800 */
[----:B------:R0:W-:Y:S04]  /*15e80*/  @!P3 ST.E.64 desc[UR40][R8.64], R96 ;  /* 0x000000600800b985 */ /* 0x0001e8000c101b28 */
[----:B------:R1:W-:Y:S01]  /*15e90*/  @!P1 ST.E.64 desc[UR40][R10.64], R100 ;  /* 0x000000640a009985 */ /* 0x0003e2000c101b28 */
[----:B0-----:R-:W-:-:S04]  /*15ea0*/  @!P0 LEA R8, P3, R29, R12, 0x2 ;  /* 0x0000000c1d088211 */ /* 0x001fc800078610ff */
[----:B---3--:R-:W-:Y:S02]  /*15eb0*/  @!P0 LEA.HI.X R9, R29, R20, R33, 0x2, P3 ;  /* 0x000000141d098211 */ /* 0x008fe400018f1421 */
[C---:B-1----:R-:W-:Y:S01]  /*15ec0*/  @!P2 LEA R10, P5, R24.reuse, R12, 0x2 ;  /* 0x0000000c180aa211 */ /* 0x042fe200078a10ff */
[----:B------:R-:W3:Y:S04]  /*15ed0*/  LDL R33, [R1+0xfc] ;  /* 0x0000fc0001217983 */ /* 0x000ee80000100800 */
[----:B------:R-:W3:Y:S01]  /*15ee0*/  LDL R29, [R1+0xf8] ;  /* 0x0000f800011d7983 */ /* 0x000ee20000100800 */
[----:B------:R-:W-:-:S03]  /*15ef0*/  @!P2 LEA.HI.X R11, R24, R20, R28, 0x2, P5 ;  /* 0x00000014180ba211 */ /* 0x000fc600028f141c */
[----:B------:R-:W3:Y:S04]  /*15f00*/  LDL R28, [R1+0xf4] ;  /* 0x0000f400011c7983 */ /* 0x000ee80000100800 */
[----:B------:R-:W3:Y:S01]  /*15f10*/  LDL R24, [R1+0xf0] ;  /* 0x0000f00001187983 */ /* 0x000ee20000100800 */
[----:B------:R-:W-:Y:S02]  /*15f20*/  ISETP.GE.AND P4, PT, R52, UR4, PT ;  /* 0x0000000434007c0c */ /* 0x000fe4000bf86270 */
[----:B------:R-:W-:Y:S01]  /*15f30*/  ISETP.GE.AND P1, PT, R48, UR4, PT ;  /* 0x0000000430007c0c */ /* 0x000fe2000bf26270 */
[----:B------:R0:W-:Y:S04]  /*15f40*/  @!P0 ST.E.64 desc[UR40][R8.64], R104 ;  /* 0x0000006808008985 */ /* 0x0001e8000c101b28 */
[----:B------:R1:W-:Y:S01]  /*15f50*/  @!P2 ST.E.64 desc[UR40][R10.64], R108 ;  /* 0x0000006c0a00a985 */ /* 0x0003e2000c101b28 */
[----:B------:R-:W-:-:S05]  /*15f60*/  ISETP.GE.AND P2, PT, R44, UR4, PT ;  /* 0x000000042c007c0c */ /* 0x000fca000bf46270 */
[-C--:B0-----:R-:W-:Y:S02]  /*15f70*/  @!P4 LEA R8, P3, R52, R12.reuse, 0x2 ;  /* 0x0000000c3408c211 */ /* 0x081fe400078610ff */
[----:B----4-:R-:W-:Y:S02]  /*15f80*/  ISETP.GE.AND P0, PT, R14, UR4, PT ;  /* 0x000000040e007c0c */ /* 0x010fe4000bf06270 */
[----:B-1----:R-:W-:Y:S02]  /*15f90*/  @!P1 LEA R10, P5, R48, R12, 0x2 ;  /* 0x0000000c300a9211 */ /* 0x002fe400078a10ff */
[-C--:B------:R-:W-:Y:S02]  /*15fa0*/  @!P4 LEA.HI.X R9, R52, R20.reuse, R53, 0x2, P3 ;  /* 0x000000143409c211 */ /* 0x080fe400018f1435 */
[----:B------:R-:W-:Y:S02]  /*15fb0*/  ISETP.GE.AND P3, PT, R40, UR4, PT ;  /* 0x0000000428007c0c */ /* 0x000fe4000bf66270 */
[----:B------:R-:W-:Y:S01]  /*15fc0*/  @!P1 LEA.HI.X R11, R48, R20, R49, 0x2, P5 ;  /* 0x00000014300b9211 */ /* 0x000fe200028f1431 */
[----:B------:R0:W-:Y:S04]  /*15fd0*/  @!P4 ST.E.64 desc[UR40][R8.64], R112 ;  /* 0x000000700800c985 */ /* 0x0001e8000c101b28 */
[----:B------:R1:W-:Y:S01]  /*15fe0*/  @!P1 ST.E.64 desc[UR40][R10.64], R116 ;  /* 0x000000740a009985 */ /* 0x0003e2000c101b28 */
[----:B-----5:R-:W-:-:S02]  /*15ff0*/  ISETP.GE.AND P1, PT, R36, UR4, PT ;  /* 0x0000000424007c0c */ /* 0x020fc4000bf26270 */
[-C--:B0-----:R-:W-:Y:S02]  /*16000*/  @!P0 LEA R8, P4, R14, R12.reuse, 0x2 ;  /* 0x0000000c0e088211 */ /* 0x081fe400078810ff */
[----:B-1----:R-:W-:-:S04]  /*16010*/  @!P2 LEA R10, P5, R44, R12, 0x2 ;  /* 0x0000000c2c0aa211 */ /* 0x002fc800078a10ff */
[-C--:B------:R-:W-:Y:S02]  /*16020*/  @!P2 LEA.HI.X R11, R44, R20.reuse, R45, 0x2, P5 ;  /* 0x000000142c0ba211 */ /* 0x080fe400028f142d */
[----:B--2---:R-:W-:Y:S02]  /*16030*/  @!P0 LEA.HI.X R9, R14, R20, R15, 0x2, P4 ;  /* 0x000000140e098211 */ /* 0x004fe400020f140f */
[----:B------:R-:W-:-:S03]  /*16040*/  @!P3 LEA R14, P4, R40, R12, 0x2 ;  /* 0x0000000c280eb211 */ /* 0x000fc600078810ff */
[----:B------:R0:W-:Y:S01]  /*16050*/  @!P0 ST.E.64 desc[UR40][R8.64], R120 ;  /* 0x0000007808008985 */ /* 0x0001e2000c101b28 */
[----:B------:R-:W-:Y:S02]  /*16060*/  ISETP.GE.AND P0, PT, R32, UR4, PT ;  /* 0x0000000420007c0c */ /* 0x000fe4000bf06270 */
        /* <DEDUP_REMOVED lines=10> */
[C---:B--2---:R-:W-:Y:S02]  /*16110*/  @!P4 LEA R14, P1, R13.reuse, R12, 0x2 ;  /* 0x0000000c0d0ec211 */ /* 0x044fe400078210ff */
[-C--:B---3--:R-:W-:Y:S02]  /*16120*/  @!P0 LEA.HI.X R11, R32, R20.reuse, R33, 0x2, P5 ;  /* 0x00000014200b8211 */ /* 0x088fe400028f1421 */
[----:B------:R-:W-:Y:S02]  /*16130*/  @!P4 LEA.HI.X R15, R13, R20, R29, 0x2, P1 ;  /* 0x000000140d0fc211 */ /* 0x000fe400008f141d */
[-C--:B0-----:R-:W-:Y:S02]  /*16140*/  @!P2 LEA R8, P5, R25, R12.reuse, 0x2 ;  /* 0x0000000c1908a211 */ /* 0x081fe400078a10ff */
[----:B------:R-:W-:Y:S02]  /*16150*/  @!P3 LEA R12, P1, R21, R12, 0x2 ;  /* 0x0000000c150cb211 */ /* 0x000fe400078210ff */
[----:B------:R-:W-:-:S02]  /*16160*/  @!P2 LEA.HI.X R9, R25, R20, R28, 0x2, P5 ;  /* 0x000000141909a211 */ /* 0x000fc400028f141c */
[----:B------:R-:W-:Y:S01]  /*16170*/  @!P3 LEA.HI.X R13, R21, R20, R24, 0x2, P1 ;  /* 0x00000014150db211 */ /* 0x000fe200008f1418 */
[----:B------:R3:W-:Y:S04]  /*16180*/  @!P0 ST.E.64 desc[UR40][R10.64], R136 ;  /* 0x000000880a008985 */ /* 0x0007e8000c101b28 */
[----:B------:R3:W-:Y:S04]  /*16190*/  @!P4 ST.E.64 desc[UR40][R14.64], R140 ;  /* 0x0000008c0e00c985 */ /* 0x0007e8000c101b28 */
[----:B------:R3:W-:Y:S04]  /*161a0*/  @!P2 ST.E.64 desc[UR40][R8.64], R144 ;  /* 0x000000900800a985 */ /* 0x0007e8000c101b28 */
[----:B------:R3:W-:Y:S02]  /*161b0*/  @!P3 ST.E.64 desc[UR40][R12.64], R148 ;  /* 0x000000940c00b985 */ /* 0x0007e4000c101b28 */
.L_x_14635:
[----:B------:R-:W-:Y:S05]  /*161c0*/  BSYNC B1 ;  /* 0x0000000000017941 */ /* 0x000fea0003800000 */
.L_x_14634:
[----:B------:R-:W-:-:S03]  /*161d0*/  UMOV UR4, 0xffffffff ;  /* 0xffffffff00047882 */ /* 0x000fc60000000000 */
[----:B------:R-:W-:Y:S05]  /*161e0*/  BRA.DIV UR4, `(.L_x_14636) ;  /* 0x000000d204947947 */ /* 0x000fea000b800000 */
[----:B0-----:R-:W0:Y:S04]  /*161f0*/  SHFL.IDX PT, R4, R4, 0x1, 0x1c1f ;  /* 0x003c1f0004047f89 */ /* 0x001e2800000e0000 */
[----:B------:R-:W4:Y:S02]  /*16200*/  SHFL.IDX PT, R3, R3, 0x1, 0x1c1f ;  /* 0x003c1f0003037f89 */ /* 0x000f2400000e0000 */
.L_x_14874:
[----:B------:R-:W-:-:S13]  /*16210*/  ISETP.GE.AND P0, PT, R152, R0, PT ;  /* 0x000000009800720c */ /* 0x000fda0003f06270 */
[----:B------:R-:W-:Y:S05]  /*16220*/  @P0 BRA `(.L_x_14632) ;  /* 0x00000028008c0947 */ /* 0x000fea0003800000 */
[----:B------:R-:W5:Y:S01]  /*16230*/  LDL R61, [R1+0xc8] ;  /* 0x0000c800013d7983 */ /* 0x000f620000100800 */
[----:B------:R-:W-:-:S03]  /*16240*/  ULDC UR4, c[0x0][0xbc8] ;  /* 0x0002f20000047ab9 */ /* 0x000fc60000000800 */
        /* <DEDUP_REMOVED lines=17> */
[----:B---3--:R-:W3:Y:S04]  /*16360*/  LDL R15, [R1+0x8c] ;  /* 0x00008c00010f7983 */ /* 0x008ee80000100800 */
        /* <DEDUP_REMOVED lines=14> */
[----:B------:R-:W3:Y:S04]  /*16450*/  LDL R44, [R1+0x90] ;  /* 0x00009000012c7983 */ /* 0x000ee80000100800 */
[----:B------:R-:W3:Y:S04]  /*16460*/  LDL R41, [R1+0x94] ;  /* 0x0000940001297983 */ /* 0x000ee80000100800 */
[----:B------:R-:W3:Y:S04]  /*16470*/  LDL R40, [R1+0x130] ;  /* 0x0001300001287983 */ /* 0x000ee80000100800 */
[----:B------:R-:W3:Y:S04]  /*16480*/  LDL R25, [R1+0x120] ;  /* 0x0001200001197983 */ /* 0x000ee80000100800 */
[----:B------:R-:W3:Y:S04]  /*16490*/  LDL R13, [R1+0x11c] ;  /* 0x00011c00010d7983 */ /* 0x000ee80000100800 */
[----:B--2---:R-:W2:Y:S01]  /*164a0*/  LDL R12, [R1+0xf4] ;  /* 0x0000f400010c7983 */ /* 0x004ea20000100800 */
[----:B-----5:R-:W-:-:S02]  /*164b0*/  IMAD.MOV.U32 R76, RZ, RZ, R61 ;  /* 0x000000ffff4c7224 */ /* 0x020fc400078e003d */
[----:B----4-:R-:W-:Y:S02]  /*164c0*/  IMAD.MOV.U32 R61, RZ, RZ, R60 ;  /* 0x000000ffff3d7224 */ /* 0x010fe400078e003c */
        /* <DEDUP_REMOVED lines=11> */
[----:B------:R-:W-:Y:S01]  /*16580*/  ISETP.GE.AND P2, PT, R68, UR4, PT ;  /* 0x0000000444007c0c */ /* 0x000fe2000bf46270 */
        /* <DEDUP_REMOVED lines=14> */
[----:B---3--:R-:W-:Y:S01]  /*16670*/  ISETP.GE.AND P3, PT, R84, UR4, PT ;  /* 0x0000000454007c0c */ /* 0x008fe2000bf66270 */
[----:B------:R-:W-:Y:S02]  /*16680*/  IMAD.MOV.U32 R24, RZ, RZ, R15 ;  /* 0x000000ffff187224 */ /* 0x000fe400078e000f */
[----:B------:R-:W-:Y:S01]  /*16690*/  IMAD.MOV.U32 R37, RZ, RZ, R33 ;  /* 0x000000ffff257224 */ /* 0x000fe200078e0021 */
[----:B------:R-:W3:Y:S01]  /*166a0*/  LDL R15, [R1+0x9c] ;  /* 0x00009c00010f7983 */ /* 0x000ee20000100800 */
        /* <DEDUP_REMOVED lines=18> */
[----:B------:R-:W-:Y:S02]  /*167d0*/  @!P2 IMAD.MOV.U32 R8, RZ, RZ, R3 ;  /* 0x000000ffff08a224 */ /* 0x000fe400078e0003 */
[----:B0-----:R-:W-:Y:S02]  /*167e0*/  @!P2 IMAD.MOV.U32 R9, RZ, RZ, R4 ;  /* 0x000000ffff09a224 */ /* 0x001fe400078e0004 */
[----:B------:R-:W-:-:S02]  /*167f0*/  IMAD.MOV.U32 R33, RZ, RZ, R28 ;  /* 0x000000ffff217224 */ /* 0x000fc400078e001c */
[----:B------:R-:W-:Y:S02]  /*16800*/  IMAD.MOV.U32 R69, RZ, RZ, R65 ;  /* 0x000000ffff457224 */ /* 0x000fe400078e0041 */
[----:B------:R-:W-:Y:S02]  /*16810*/  IMAD.MOV.U32 R65, RZ, RZ, R61 ;  /* 0x000000ffff417224 */ /* 0x000fe400078e003d */
[----:B------:R-:W-:Y:S02]  /*16820*/  IMAD.MOV.U32 R61, RZ, RZ, R57 ;  /* 0x000000ffff3d7224 */ /* 0x000fe400078e0039 */
[----:B------:R-:W-:Y:S02]  /*16830*/  IMAD.MOV.U32 R57, RZ, RZ, R53 ;  /* 0x000000ffff397224 */ /* 0x000fe400078e0035 */
[----:B------:R-:W-:-:S04]  /*16840*/  @!P2 IMAD.WIDE R8, R68, 0x4, R8 ;  /* 0x000000044408a825 */ /* 0x000fc800078e0208 */
[----:B------:R-:W-:Y:S02]  /*16850*/  IMAD.MOV.U32 R37, RZ, RZ, R29 ;  /* 0x000000ffff257224 */ /* 0x000fe400078e001d */
[----:B------:R-:W-:Y:S02]  /*16860*/  IMAD.MOV.U32 R53, RZ, RZ, R33 ;  /* 0x000000ffff357224 */ /* 0x000fe400078e0021 */
[----:B------:R-:W-:Y:S02]  /*16870*/  IMAD.MOV.U32 R29, RZ, RZ, R24 ;  /* 0x000000ffff1d7224 */ /* 0x000fe400078e0018 */
[----:B------:R-:W-:Y:S01]  /*16880*/  IMAD.MOV.U32 R68, RZ, RZ, R64 ;  /* 0x000000ffff447224 */ /* 0x000fe200078e0040 */
[----:B------:R-:W-:Y:S01]  /*16890*/  ISETP.GE.AND P0, PT, R89, UR4, PT ;  /* 0x0000000459007c0c */ /* 0x000fe2000bf06270 */
[----:B------:R-:W-:Y:S01]  /*168a0*/  IMAD.MOV.U32 R33, RZ, RZ, R14 ;  /* 0x000000ffff217224 */ /* 0x000fe200078e000e */
[----:B------:R-:W-:Y:S01]  /*168b0*/  @!P2 ST.E.64 desc[UR40][R8.64], R26 ;  /* 0x0000001a0800a985 */ /* 0x000fe2000c101b28 */
[----:B------:R-:W-:-:S02]  /*168c0*/  IMAD.MOV.U32 R64, RZ, RZ, R60 ;  /* 0x000000ffff407224 */ /* 0x000fc400078e003c */
[----:B------:R-:W-:Y:S01]  /*168d0*/  IMAD.MOV.U32 R14, RZ, RZ, R10 ;  /* 0x000000ffff0e7224 */ /* 0x000fe200078e000a */
[-C--:B------:R-:W-:Y:S01]  /*168e0*/  @!P3 LEA R10, P4, R84, R3.reuse, 0x2 ;  /* 0x00000003540ab211 */ /* 0x080fe200078810ff */
[----:B------:R-:W-:Y:S01]  /*168f0*/  IMAD.MOV.U32 R60, RZ, RZ, R56 ;  /* 0x000000ffff3c7224 */ /* 0x000fe200078e0038 */
[----:B------:R-:W-:Y:S01]  /*16900*/  ISETP.GE.AND P1, PT, R80, UR4, PT ;  /* 0x0000000450007c0c */ /* 0x000fe2000bf26270 */
[----:B------:R-:W-:Y:S01]  /*16910*/  IMAD.MOV.U32 R56, RZ, RZ, R52 ;  /* 0x000000ffff387224 */ /* 0x000fe200078e0034 */
[----:B------:R-:W4:Y:S01]  /*16920*/  LDL R24, [R1+0x140] ;  /* 0x0001400001187983 */ /* 0x000f220000100800 */
[----:B------:R-:W-:Y:S02]  /*16930*/  IMAD.MOV.U32 R52, RZ, RZ, R29 ;  /* 0x000000ffff347224 */ /* 0x000fe400078e001d */
[----:B------:R-:W-:Y:S01]  /*16940*/  IMAD.MOV.U32 R29, RZ, RZ, R11 ;  /* 0x000000ffff1d7224 */ /* 0x000fe200078e000b */
[----:B------:R-:W-:Y:S02]  /*16950*/  @!P3 LEA.HI.X R11, R84, R4, R92, 0x2, P4 ;  /* 0x00000004540bb211 */ /* 0x000fe400020f145c */
[----:B------:R-:W5:Y:S04]  /*16960*/  LDL R92, [R1+0x160] ;  /* 0x00016000015c7983 */ /* 0x000f680000100800 */
[----:B------:R-:W2:Y:S04]  /*16970*/  LDL R84, [R1+0x164] ;  /* 0x0001640001547983 */ /* 0x000ea80000100800 */
[----:B------:R0:W-:Y:S02]  /*16980*/  @!P3 ST.E.64 desc[UR40][R10.64], R30 ;  /* 0x0000001e0a00b985 */ /* 0x0001e4000c101b28 */
[----:B0-----:R-:W-:-:S04]  /*16990*/  @!P0 LEA R10, P4, R89, R3, 0x2 ;  /* 0x00000003590a8211 */ /* 0x001fc800078810ff */
[----:B-----5:R-:W-:Y:S02]  /*169a0*/  @!P0 LEA.HI.X R11, R89, R4, R92, 0x2, P4 ;  /* 0x00000004590b8211 */ /* 0x020fe400020f145c */
[----:B------:R-:W5:Y:S01]  /*169b0*/  LDL R89, [R1+0x15c] ;  /* 0x00015c0001597983 */ /* 0x000f620000100800 */
[----:B------:R-:W-:Y:S02]  /*169c0*/  ISETP.GE.AND P2, PT, R88, UR4, PT ;  /* 0x0000000458007c0c */ /* 0x000fe4000bf46270 */
[----:B------:R-:W-:-:S04]  /*169d0*/  @!P1 LEA R8, P5, R80, R3, 0x2 ;  /* 0x0000000350089211 */ /* 0x000fc800078a10ff */
[----:B--2---:R-:W-:-:S05]  /*169e0*/  @!P1 LEA.HI.X R9, R80, R4, R84, 0x2, P5 ;  /* 0x0000000450099211 */ /* 0x004fca00028f1454 */
[----:B------:R0:W-:Y:S02]  /*169f0*/  @!P1 ST.E.64 desc[UR40][R8.64], R34 ;  /* 0x0000002208009985 */ /* 0x0001e4000c101b28 */
[----:B0-----:R-:W-:-:S04]  /*16a00*/  @!P2 LEA R8, P5, R88, R3, 0x2 ;  /* 0x000000035808a211 */ /* 0x001fc800078a10ff */
[----:B-----5:R-:W-:Y:S02]  /*16a10*/  @!P2 LEA.HI.X R9, R88, R4, R89, 0x2, P5 ;  /* 0x000000045809a211 */ /* 0x020fe400028f1459 */
[----:B------:R-:W2:Y:S01]  /*16a20*/  LDL R88, [R1+0x158] ;  /* 0x0001580001587983 */ /* 0x000ea20000100800 */
[----:B------:R-:W-:-:S03]  /*16a30*/  ISETP.GE.AND P3, PT, R85, UR4, PT ;  /* 0x0000000455007c0c */ /* 0x000fc6000bf66270 */
[----:B------:R0:W-:Y:S10]  /*16a40*/  @!P0 ST.E.64 desc[UR40][R10.64], R38 ;  /* 0x000000260a008985 */ /* 0x0001f4000c101b28 */
[----:B0-----:R-:W-:-:S04]  /*16a50*/  @!P3 LEA R10, P4, R85, R3, 0x2 ;  /* 0x00000003550ab211 */ /* 0x001fc800078810ff */
[----:B--2---:R-:W-:Y:S02]  /*16a60*/  @!P3 LEA.HI.X R11, R85, R4, R88, 0x2, P4 ;  /* 0x00000004550bb211 */ /* 0x004fe400020f1458 */
[----:B------:R-:W2:Y:S01]  /*16a70*/  LDL R85, [R1+0x154] ;  /* 0x0001540001557983 */ /* 0x000ea20000100800 */
[----:B------:R-:W-:Y:S01]  /*16a80*/  ISETP.GE.AND P1, PT, R81, UR4, PT ;  /* 0x0000000451007c0c */ /* 0x000fe2000bf26270 */
[----:B------:R-:W-:Y:S02]  /*16a90*/  IMAD.MOV.U32 R80, RZ, RZ, R69 ;  /* 0x000000ffff507224 */ /* 0x000fe400078e0045 */
[----:B------:R-:W-:Y:S02]  /*16aa0*/  IMAD.MOV.U32 R84, RZ, RZ, R68 ;  /* 0x000000ffff547224 */ /* 0x000fe400078e0044 */
[----:B------:R-:W-:Y:S02]  /*16ab0*/  IMAD.MOV.U32 R69, RZ, RZ, R65 ;  /* 0x000000ffff457224 */ /* 0x000fe400078e0041 */
[----:B------:R-:W-:-:S02]  /*16ac0*/  IMAD.MOV.U32 R68, RZ, RZ, R64 ;  /* 0x000000ffff447224 */ /* 0x000fc400078e0040 */
[----:B---3--:R-:W-:Y:S02]  /*16ad0*/  IMAD.MOV.U32 R28, RZ, RZ, R15 ;  /* 0x000000ffff1c7224 */ /* 0x008fe400078e000f */
[----:B------:R-:W-:Y:S01]  /*16ae0*/  IMAD.MOV.U32 R65, RZ, RZ, R61 ;  /* 0x000000ffff417224 */ /* 0x000fe200078e003d */
[----:B------:R0:W-:Y:S01]  /*16af0*/  @!P2 ST.E.64 desc[UR40][R8.64], R42 ;  /* 0x0000002a0800a985 */ /* 0x0001e2000c101b28 */
[----:B------:R-:W-:Y:S02]  /*16b00*/  IMAD.MOV.U32 R64, RZ, RZ, R60 ;  /* 0x000000ffff407224 */ /* 0x000fe400078e003c */
[----:B------:R-:W-:Y:S01]  /*16b10*/  IMAD.MOV.U32 R61, RZ, RZ, R57 ;  /* 0x000000ffff3d7224 */ /* 0x000fe200078e0039 */
[----:B------:R-:W-:Y:S01]  /*16b20*/  ISETP.GE.AND P0, PT, R77, UR4, PT ;  /* 0x000000044d007c0c */ /* 0x000fe2000bf06270 */
[----:B------:R-:W-:Y:S01]  /*16b30*/  IMAD.MOV.U32 R60, RZ, RZ, R56 ;  /* 0x000000ffff3c7224 */ /* 0x000fe200078e0038 */
[----:B------:R-:W3:Y:S01]  /*16b40*/  LDL R15, [R1+0x74] ;  /* 0x00007400010f7983 */ /* 0x000ee20000100800 */
[----:B------:R-:W-:-:S02]  /*16b50*/  IMAD.MOV.U32 R57, RZ, RZ, R53 ;  /* 0x000000ffff397224 */ /* 0x000fc400078e0035 */
[----:B------:R-:W-:Y:S02]  /*16b60*/  IMAD.MOV.U32 R56, RZ, RZ, R52 ;  /* 0x000000ffff387224 */ /* 0x000fe400078e0034 */
[----:B------:R-:W-:Y:S02]  /*16b70*/  IMAD.MOV.U32 R53, RZ, RZ, R33 ;  /* 0x000000ffff357224 */ /* 0x000fe400078e0021 */
[----:B------:R-:W-:Y:S02]  /*16b80*/  IMAD.MOV.U32 R52, RZ, RZ, R29 ;  /* 0x000000ffff347224 */ /* 0x000fe400078e001d */
[----:B------:R-:W-:Y:S01]  /*16b90*/  IMAD.MOV.U32 R89, RZ, RZ, R68 ;  /* 0x000000ffff597224 */ /* 0x000fe200078e0044 */
[----:B0-----:R-:W-:Y:S01]  /*16ba0*/  @!P1 LEA R8, P5, R81, R3, 0x2 ;  /* 0x0000000351089211 */ /* 0x001fe200078a10ff */
        /* <DEDUP_REMOVED lines=11> */
[----:B--2---:R-:W-:Y:S01]  /*16c60*/  @!P1 LEA.HI.X R9, R81, R4, R85, 0x2, P5 ;  /* 0x0000000451099211 */ /* 0x004fe200028f1455 */
[----:B------:R-:W-:Y:S01]  /*16c70*/  IMAD.MOV.U32 R85, RZ, RZ, R69 ;  /* 0x000000ffff557224 */ /* 0x000fe200078e0045 */
[----:B------:R0:W-:Y:S01]  /*16c80*/  @!P3 ST.E.64 desc[UR40][R10.64], R46 ;  /* 0x0000002e0a00b985 */ /* 0x0001e2000c101b28 */
[----:B------:R-:W-:Y:S02]  /*16c90*/  IMAD.MOV.U32 R69, RZ, RZ, R64 ;  /* 0x000000ffff457224 */ /* 0x000fe400078e0040 */
[----:B------:R-:W-:Y:S01]  /*16ca0*/  IMAD.MOV.U32 R64, RZ, RZ, R57 ;  /* 0x000000ffff407224 */ /* 0x000fe200078e0039 */
[----:B------:R-:W-:Y:S01]  /*16cb0*/  ISETP.GE.AND P2, PT, R76, UR4, PT ;  /* 0x000000044c007c0c */ /* 0x000fe2000bf46270 */
[----:B------:R-:W-:Y:S01]  /*16cc0*/  IMAD.MOV.U32 R57, RZ, RZ, R52 ;  /* 0x000000ffff397224 */ /* 0x000fe200078e0034 */
[----:B------:R-:W2:Y:S04]  /*16cd0*/  LDL R33, [R1+0x108] ;  /* 0x0001080001217983 */ /* 0x000ea80000100800 */
[----:B------:R-:W5:Y:S01]  /*16ce0*/  LDL R52, [R1+0x124] ;  /* 0x0001240001347983 */ /* 0x000f620000100800 */
[----:B------:R-:W-:-:S02]  /*16cf0*/  IMAD.MOV.U32 R88, RZ, RZ, R65 ;  /* 0x000000ffff587224 */ /* 0x000fc400078e0041 */
[----:B------:R-:W-:Y:S01]  /*16d00*/  IMAD.MOV.U32 R81, RZ, RZ, R68 ;  /* 0x000000ffff517224 */ /* 0x000fe200078e0044 */
[C---:B0-----:R-:W-:Y:S01]  /*16d10*/  @!P0 LEA R10, P4, R77.reuse, R3, 0x2 ;  /* 0x000000034d0a8211 */ /* 0x041fe200078810ff */
[----:B----4-:R-:W-:Y:S02]  /*16d20*/  IMAD.MOV.U32 R53, RZ, RZ, R24 ;  /* 0x000000ffff357224 */ /* 0x010fe400078e0018 */
[----:B------:R-:W-:Y:S01]  /*16d30*/  IMAD.MOV.U32 R68, RZ, RZ, R61 ;  /* 0x000000ffff447224 */ /* 0x000fe200078e003d */
[----:B------:R-:W-:Y:S01]  /*16d40*/  @!P0 LEA.HI.X R11, R77, R4, R88, 0x2, P4 ;  /* 0x000000044d0b8211 */ /* 0x000fe200020f1458 */
[----:B------:R-:W-:Y:S02]  /*16d50*/  IMAD.MOV.U32 R65, RZ, RZ, R60 ;  /* 0x000000ffff417224 */ /* 0x000fe400078e003c */
[----:B------:R-:W-:Y:S02]  /*16d60*/  IMAD.MOV.U32 R29, RZ, RZ, R21 ;  /* 0x000000ffff1d7224 */ /* 0x000fe400078e0015 */
[----:B------:R-:W-:Y:S01]  /*16d70*/  IMAD.MOV.U32 R28, RZ, RZ, R20 ;  /* 0x000000ffff1c7224 */ /* 0x000fe200078e0014 */
[----:B------:R0:W-:Y:S01]  /*16d80*/  @!P1 ST.E.64 desc[UR40][R8.64], R50 ;  /* 0x0000003208009985 */ /* 0x0001e2000c101b28 */
[----:B------:R-:W-:-:S02]  /*16d90*/  IMAD.MOV.U32 R61, RZ, RZ, R56 ;  /* 0x000000ffff3d7224 */ /* 0x000fc400078e0038 */
[----:B------:R-:W-:Y:S01]  /*16da0*/  IMAD.MOV.U32 R77, RZ, RZ, R69 ;  /* 0x000000ffff4d7224 */ /* 0x000fe200078e0045 */
[----:B------:R-:W-:Y:S01]  /*16db0*/  ISETP.GE.AND P3, PT, R73, UR4, PT ;  /* 0x0000000449007c0c */ /* 0x000fe2000bf66270 */
[----:B------:R-:W-:Y:S01]  /*16dc0*/  IMAD.MOV.U32 R60, RZ, RZ, R53 ;  /* 0x000000ffff3c7224 */ /* 0x000fe200078e0035 */
[----:B------:R-:W4:Y:S01]  /*16dd0*/  LDL R24, [R1+0x110] ;  /* 0x0001100001187983 */ /* 0x000f220000100800 */
[----:B------:R-:W-:Y:S02]  /*16de0*/  IMAD.MOV.U32 R69, RZ, RZ, R68 ;  /* 0x000000ffff457224 */ /* 0x000fe400078e0044 */
[----:B------:R-:W-:Y:S01]  /*16df0*/  IMAD.MOV.U32 R68, RZ, RZ, R65 ;  /* 0x000000ffff447224 */ /* 0x000fe200078e0041 */
[----:B------:R-:W3:Y:S01]  /*16e00*/  LDL R20, [R1+0x78] ;  /* 0x0000780001147983 */ /* 0x000ee20000100800 */
[----:B------:R-:W-:Y:S02]  /*16e10*/  IMAD.MOV.U32 R56, RZ, RZ, R29 ;  /* 0x000000ffff387224 */ /* 0x000fe400078e001d */
[----:B------:R-:W-:Y:S01]  /*16e20*/  IMAD.MOV.U32 R65, RZ, RZ, R64 ;  /* 0x000000ffff417224 */ /* 0x000fe200078e0040 */
[----:B0-----:R-:W-:Y:S01]  /*16e30*/  @!P2 LEA R8, P5, R76, R3, 0x2 ;  /* 0x000000034c08a211 */ /* 0x001fe200078a10ff */
[----:B------:R-:W-:Y:S01]  /*16e40*/  IMAD.MOV.U32 R53, RZ, RZ, R28 ;  /* 0x000000ffff357224 */ /* 0x000fe200078e001c */
[----:B------:R0:W-:Y:S01]  /*16e50*/  @!P0 ST.E.64 desc[UR40][R10.64], R54 ;  /* 0x000000360a008985 */ /* 0x0001e2000c101b28 */
[----:B------:R-:W-:-:S02]  /*16e60*/  IMAD.MOV.U32 R64, RZ, RZ, R61 ;  /* 0x000000ffff407224 */ /* 0x000fc400078e003d */
[----:B------:R-:W-:Y:S01]  /*16e70*/  IMAD.MOV.U32 R61, RZ, RZ, R60 ;  /* 0x000000ffff3d7224 */ /* 0x000fe200078e003c */
[----:B------:R-:W-:Y:S01]  /*16e80*/  @!P2 LEA.HI.X R9, R76, R4, R77, 0x2, P5 ;  /* 0x000000044c09a211 */ /* 0x000fe200028f144d */
[----:B------:R-:W-:Y:S01]  /*16e90*/  IMAD.MOV.U32 R60, RZ, RZ, R57 ;  /* 0x000000ffff3c7224 */ /* 0x000fe200078e0039 */
[----:B------:R-:W-:Y:S01]  /*16ea0*/  ISETP.GE.AND P1, PT, R72, UR4, PT ;  /* 0x0000000448007c0c */ /* 0x000fe2000bf26270 */
[----:B------:R-:W-:Y:S01]  /*16eb0*/  IMAD.MOV.U32 R57, RZ, RZ, R56 ;  /* 0x000000ffff397224 */ /* 0x000fe200078e0038 */
[----:B------:R-:W2:Y:S01]  /*16ec0*/  LDL R21, [R1+0x7c] ;  /* 0x00007c0001157983 */ /* 0x000ea20000100800 */
[----:B------:R-:W-:-:S03]  /*16ed0*/  IMAD.MOV.U32 R56, RZ, RZ, R53 ;  /* 0x000000ffff387224 */ /* 0x000fc600078e0035 */
[----:B------:R-:W2:Y:S04]  /*16ee0*/  LDL R29, [R1+0x70] ;  /* 0x00007000011d7983 */ /* 0x000ea80000100800 */
[----:B------:R-:W2:Y:S01]  /*16ef0*/  LDL R28, [R1+0x6c] ;  /* 0x00006c00011c7983 */ /* 0x000ea20000100800 */
[----:B-----5:R-:W-:Y:S02]  /*16f00*/  IMAD.MOV.U32 R53, RZ, RZ, R52 ;  /* 0x000000ffff357224 */ /* 0x020fe400078e0034 */
[----:B------:R-:W-:Y:S02]  /*16f10*/  IMAD.MOV.U32 R52, RZ, RZ, R49 ;  /* 0x000000ffff347224 */ /* 0x000fe400078e0031 */
[----:B------:R-:W-:Y:S02]  /*16f20*/  IMAD.MOV.U32 R49, RZ, RZ, R48 ;  /* 0x000000ffff317224 */ /* 0x000fe400078e0030 */
[----:B------:R-:W-:-:S02]  /*16f30*/  IMAD.MOV.U32 R48, RZ, RZ, R45 ;  /* 0x000000ffff307224 */ /* 0x000fc400078e002d */
[----:B------:R-:W-:Y:S02]  /*16f40*/  IMAD.MOV.U32 R45, RZ, RZ, R44 ;  /* 0x000000ffff2d7224 */ /* 0x000fe400078e002c */
[----:B------:R-:W-:Y:S02]  /*16f50*/  IMAD.MOV.U32 R44, RZ, RZ, R41 ;  /* 0x000000ffff2c7224 */ /* 0x000fe400078e0029 */
[----:B------:R-:W-:Y:S02]  /*16f60*/  IMAD.MOV.U32 R41, RZ, RZ, R40 ;  /* 0x000000ffff297224 */ /* 0x000fe400078e0028 */
[----:B------:R-:W5:Y:S01]  /*16f70*/  LDL R40, [R1+0x12c] ;  /* 0x00012c0001287983 */ /* 0x000f620000100800 */
        /* <DEDUP_REMOVED lines=15> */
[----:B-----5:R-:W-:Y:S02]  /*17070*/  IMAD.MOV.U32 R41, RZ, RZ, R40 ;  /* 0x000000ffff297224 */ /* 0x020fe400078e0028 */
[----:B------:R-:W5:Y:S01]  /*17080*/  LDL R40, [R1+0x84] ;  /* 0x0000840001287983 */ /* 0x000f620000100800 */
[----:B0-----:R-:W-:-:S04]  /*17090*/  @!P3 LEA R10, P4, R73, R3, 0x2 ;  /* 0x00000003490ab211 */ /* 0x001fc800078810ff */
[----:B------:R-:W-:Y:S01]  /*170a0*/  @!P3 LEA.HI.X R11, R73, R4, R76, 0x2, P4 ;  /* 0x00000004490bb211 */ /* 0x000fe200020f144c */
        /* <DEDUP_REMOVED lines=13> */
[----:B------:R0:W-:Y:S01]  /*17180*/  @!P2 ST.E.64 desc[UR40][R8.64], R58 ;  /* 0x0000003a0800a985 */ /* 0x0001e2000c101b28 */
[----:B------:R-:W-:Y:S02]  /*17190*/  IMAD.MOV.U32 R45, RZ, RZ, R44 ;  /* 0x000000ffff2d7224 */ /* 0x000fe400078e002c */
[----:B------:R-:W-:Y:S01]  /*171a0*/  IMAD.MOV.U32 R44, RZ, RZ, R41 ;  /* 0x000000ffff2c7224 */ /* 0x000fe200078e0029 */
[----:B0-----:R-:W-:-:S04]  /*171b0*/  @!P1 LEA R8, P5, R72, R3, 0x2 ;  /* 0x0000000348089211 */ /* 0x001fc800078a10ff */
[----:B------:R-:W-:Y:S01]  /*171c0*/  @!P1 LEA.HI.X R9, R72, R4, R73, 0x2, P5 ;  /* 0x0000000448099211 */ /* 0x000fe200028f1449 */
[----:B------:R-:W-:Y:S02]  /*171d0*/  IMAD.MOV.U32 R72, RZ, RZ, R57 ;  /* 0x000000ffff487224 */ /* 0x000fe400078e0039 */
[----:B------:R-:W-:Y:S02]  /*171e0*/  IMAD.MOV.U32 R57, RZ, RZ, R49 ;  /* 0x000000ffff397224 */ /* 0x000fe400078e0031 */
[----:B-----5:R-:W-:Y:S02]  /*171f0*/  IMAD.MOV.U32 R41, RZ, RZ, R40 ;  /* 0x000000ffff297224 */ /* 0x020fe400078e0028 */
[----:B------:R-:W-:Y:S02]  /*17200*/  IMAD.MOV.U32 R40, RZ, RZ, R37 ;  /* 0x000000ffff287224 */ /* 0x000fe400078e0025 */
[----:B------:R-:W-:Y:S02]  /*17210*/  IMAD.MOV.U32 R37, RZ, RZ, R36 ;  /* 0x000000ffff257224 */ /* 0x000fe400078e0024 */
[----:B------:R-:W-:-:S02]  /*17220*/  IMAD.MOV.U32 R36, RZ, RZ, R32 ;  /* 0x000000ffff247224 */ /* 0x000fc400078e0020 */
[----:B------:R-:W-:Y:S02]  /*17230*/  IMAD.MOV.U32 R32, RZ, RZ, R25 ;  /* 0x000000ffff207224 */ /* 0x000fe400078e0019 */
[----:B------:R-:W-:Y:S02]  /*17240*/  IMAD.MOV.U32 R25, RZ, RZ, R13 ;  /* 0x000000ffff197224 */ /* 0x000fe400078e000d */
[----:B------:R-:W-:Y:S02]  /*17250*/  IMAD.MOV.U32 R13, RZ, RZ, R12 ;  /* 0x000000ffff0d7224 */ /* 0x000fe400078e000c */
[----:B------:R-:W-:Y:S01]  /*17260*/  IMAD.MOV.U32 R49, RZ, RZ, R37 ;  /* 0x000000ffff317224 */ /* 0x000fe200078e0025 */
[----:B------:R-:W5:Y:S04]  /*17270*/  LDL R12, [R1+0x104] ;  /* 0x00010400010c7983 */ /* 0x000f680000100800 */
[----:B------:R-:W4:Y:S01]  /*17280*/  LDL R37, [R1+0x10c] ;  /* 0x00010c0001257983 */ /* 0x000f220000100800 */
[----:B------:R-:W-:Y:S01]  /*17290*/  ISETP.GE.AND P0, PT, R80, UR4, PT ;  /* 0x0000000450007c0c */ /* 0x000fe2000bf06270 */
[----:B------:R-:W-:-:S02]  /*172a0*/  IMAD.MOV.U32 R88, RZ, RZ, R65 ;  /* 0x000000ffff587224 */ /* 0x000fc400078e0041 */
[----:B------:R0:W-:Y:S01]  /*172b0*/  @!P3 ST.E.64 desc[UR40][R10.64], R62 ;  /* 0x0000003e0a00b985 */ /* 0x0001e2000c101b28 */
[----:B------:R-:W-:Y:S02]  /*172c0*/  IMAD.MOV.U32 R77, RZ, RZ, R68 ;  /* 0x000000ffff4d7224 */ /* 0x000fe400078e0044 */
[----:B------:R-:W-:Y:S02]  /*172d0*/  IMAD.MOV.U32 R65, RZ, RZ, R60 ;  /* 0x000000ffff417224 */ /* 0x000fe400078e003c */
[----:B------:R-:W-:Y:S02]  /*172e0*/  IMAD.MOV.U32 R76, RZ, RZ, R61 ;  /* 0x000000ffff4c7224 */ /* 0x000fe400078e003d */
[----:B------:R-:W-:Y:S02]  /*172f0*/  IMAD.MOV.U32 R60, RZ, RZ, R56 ;  /* 0x000000ffff3c7224 */ /* 0x000fe400078e0038 */
[----:B------:R-:W-:Y:S02]  /*17300*/  IMAD.MOV.U32 R68, RZ, RZ, R53 ;  /* 0x000000ffff447224 */ /* 0x000fe400078e0035 */
[----:B------:R-:W-:Y:S01]  /*17310*/  IMAD.MOV.U32 R73, RZ, RZ, R69 ;  /* 0x000000ffff497224 */ /* 0x000fe200078e0045 */
[----:B0-----:R-:W-:Y:S01]  /*17320*/  @!P0 LEA R10, P4, R80, R3, 0x2 ;  /* 0x00000003500a8211 */ /* 0x001fe200078810ff */
[----:B------:R-:W-:-:S02]  /*17330*/  IMAD.MOV.U32 R61, RZ, RZ, R48 ;  /* 0x000000ffff3d7224 */ /* 0x000fc400078e0030 */
[----:B------:R-:W-:Y:S01]  /*17340*/  IMAD.MOV.U32 R56, RZ, RZ, R45 ;  /* 0x000000ffff387224 */ /* 0x000fe200078e002d */
[----:B------:R-:W-:Y:S01]  /*17350*/  @!P0 LEA.HI.X R11, R80, R4, R88, 0x2, P4 ;  /* 0x00000004500b8211 */ /* 0x000fe200020f1458 */
        /* <DEDUP_REMOVED lines=11> */
[----:B------:R-:W2:Y:S01]  /*17410*/  LDL R25, [R1+0xfc] ;  /* 0x0000fc0001197983 */ /* 0x000ea20000100800 */
[----:B------:R-:W-:-:S02]  /*17420*/  IMAD.MOV.U32 R56, RZ, RZ, R48 ;  /* 0x000000ffff387224 */ /* 0x000fc400078e0030 */
[----:B------:R-:W-:Y:S02]  /*17430*/  IMAD.MOV.U32 R72, RZ, RZ, R64 ;  /* 0x000000ffff487224 */ /* 0x000fe400078e0040 */
[----:B------:R-:W-:Y:S02]  /*17440*/  IMAD.MOV.U32 R64, RZ, RZ, R53 ;  /* 0x000000ffff407224 */ /* 0x000fe400078e0035 */
[----:B------:R-:W-:Y:S02]  /*17450*/  IMAD.MOV.U32 R53, RZ, RZ, R52 ;  /* 0x000000ffff357224 */ /* 0x000fe400078e0034 */
[----:B------:R-:W-:Y:S02]  /*17460*/  IMAD.MOV.U32 R52, RZ, RZ, R44 ;  /* 0x000000ffff347224 */ /* 0x000fe400078e002c */
[----:B------:R-:W-:Y:S02]  /*17470*/  IMAD.MOV.U32 R40, RZ, RZ, R36 ;  /* 0x000000ffff287224 */ /* 0x000fe400078e0024 */
[----:B------:R-:W2:Y:S01]  /*17480*/  LDL R36, [R1+0xf8] ;  /* 0x0000f80001247983 */ /* 0x000ea20000100800 */
[----:B-----5:R-:W-:-:S02]  /*17490*/  IMAD.MOV.U32 R41, RZ, RZ, R12 ;  /* 0x000000ffff297224 */ /* 0x020fc400078e000c */
[----:B----4-:R-:W-:Y:S02]  /*174a0*/  IMAD.MOV.U32 R48, RZ, RZ, R37 ;  /* 0x000000ffff307224 */ /* 0x010fe400078e0025 */
[----:B------:R-:W-:Y:S02]  /*174b0*/  IMAD.MOV.U32 R37, RZ, RZ, R24 ;  /* 0x000000ffff257224 */ /* 0x000fe400078e0018 */
[----:B---3--:R-:W-:Y:S02]  /*174c0*/  IMAD.MOV.U32 R24, RZ, RZ, R20 ;  /* 0x000000ffff187224 */ /* 0x008fe400078e0014 */
[----:B------:R-:W-:Y:S02]  /*174d0*/  IMAD.MOV.U32 R20, RZ, RZ, R14 ;  /* 0x000000ffff147224 */ /* 0x000fe400078e000e */
[----:B------:R-:W-:Y:S01]  /*174e0*/  IMAD.MOV.U32 R44, RZ, RZ, R41 ;  /* 0x000000ffff2c7224 */ /* 0x000fe200078e0029 */
[----:B------:R-:W3:Y:S01]  /*174f0*/  LDL R14, [R1+0x80] ;  /* 0x00008000010e7983 */ /* 0x000ee20000100800 */
[----:B--2---:R-:W-:-:S02]  /*17500*/  IMAD.MOV.U32 R41, RZ, RZ, R33 ;  /* 0x000000ffff297224 */ /* 0x004fc400078e0021 */
[----:B------:R-:W-:Y:S02]  /*17510*/  IMAD.MOV.U32 R33, RZ, RZ, R21 ;  /* 0x000000ffff217224 */ /* 0x000fe400078e0015 */
[----:B------:R-:W-:Y:S02]  /*17520*/  IMAD.MOV.U32 R21, RZ, RZ, R15 ;  /* 0x000000ffff157224 */ /* 0x000fe400078e000f */
[----:B------:R-:W2:Y:S01]  /*17530*/  LDL R15, [R1+0x118] ;  /* 0x00011800010f7983 */ /* 0x000ea20000100800 */
[----:B------:R-:W-:Y:S02]  /*17540*/  ISETP.GE.AND P2, PT, R84, UR4, PT ;  /* 0x0000000454007c0c */ /* 0x000fe4000bf46270 */
[----:B------:R-:W-:Y:S01]  /*17550*/  ISETP.GE.AND P3, PT, R93, UR4, PT ;  /* 0x000000045d007c0c */ /* 0x000fe2000bf66270 */
[----:B------:R-:W-:Y:S01]  /*17560*/  @!P1 ST.E.64 desc[UR40][R8.64], R66 ;  /* 0x0000004208009985 */ /* 0x000fe2000c101b28 */
[----:B------:R-:W-:Y:S01]  /*17570*/  ISETP.GE.AND P1, PT, R89, UR4, PT ;  /* 0x0000000459007c0c */ /* 0x000fe2000bf26270 */
[----:B------:R-:W-:-:S02]  /*17580*/  IMAD.MOV.U32 R32, RZ, RZ, R13 ;  /* 0x000000ffff207224 */ /* 0x000fc400078e000d */
[----:B------:R0:W-:Y:S06]  /*17590*/  @!P0 ST.E.64 desc[UR40][R10.64], R70 ;  /* 0x000000460a008985 */ /* 0x0001ec000c101b28 */
[----:B------:R-:W-:-:S04]  /*175a0*/  @!P2 LEA R12, P5, R84, R3, 0x2 ;  /* 0x00000003540ca211 */ /* 0x000fc800078a10ff */
[----:B------:R-:W-:Y:S01]  /*175b0*/  @!P2 LEA.HI.X R13, R84, R4, R88, 0x2, P5 ;  /* 0x00000004540da211 */ /* 0x000fe200028f1458 */
[----:B------:R-:W-:Y:S01]  /*175c0*/  IMAD.MOV.U32 R88, RZ, RZ, R68 ;  /* 0x000000ffff587224 */ /* 0x000fe200078e0044 */
[----:B------:R-:W-:Y:S01]  /*175d0*/  ISETP.GE.AND P0, PT, R85, UR4, PT ;  /* 0x0000000455007c0c */ /* 0x000fe2000bf06270 */
[----:B------:R-:W-:Y:S02]  /*175e0*/  IMAD.MOV.U32 R68, RZ, RZ, R52 ;  /* 0x000000ffff447224 */ /* 0x000fe400078e0034 */
[----:B------:R-:W-:Y:S02]  /*175f0*/  IMAD.MOV.U32 R52, RZ, RZ, R48 ;  /* 0x000000ffff347224 */ /* 0x000fe400078e0030 */
[----:B------:R-:W-:Y:S01]  /*17600*/  IMAD.MOV.U32 R48, RZ, RZ, R41 ;  /* 0x000000ffff307224 */ /* 0x000fe200078e0029 */
[----:B------:R1:W-:Y:S01]  /*17610*/  @!P2 ST.E.64 desc[UR40][R12.64], R74 ;  /* 0x0000004a0c00a985 */ /* 0x0003e2000c101b28 */
[----:B------:R-:W-:Y:S01]  /*17620*/  IMAD.MOV.U32 R96, RZ, RZ, R80 ;  /* 0x000000ffff607224 */ /* 0x000fe200078e0050 */
[----:B------:R-:W-:Y:S01]  /*17630*/  ISETP.GE.AND P2, PT, R81, UR4, PT ;  /* 0x0000000451007c0c */ /* 0x000fe2000bf46270 */
[----:B------:R-:W-:-:S02]  /*17640*/  IMAD.MOV.U32 R84, RZ, RZ, R64 ;  /* 0x000000ffff547224 */ /* 0x000fc400078e0040 */
[----:B------:R-:W-:Y:S02]  /*17650*/  IMAD.MOV.U32 R92, RZ, RZ, R72 ;  /* 0x000000ffff5c7224 */ /* 0x000fe400078e0048 */
[----:B------:R-:W-:Y:S01]  /*17660*/  IMAD.MOV.U32 R80, RZ, RZ, R20 ;  /* 0x000000ffff507224 */ /* 0x000fe200078e0014 */
[C---:B------:R-:W-:Y:S01]  /*17670*/  @!P1 LEA R20, P5, R89.reuse, R3, 0x2 ;  /* 0x0000000359149211 */ /* 0x040fe200078a10ff */
[----:B------:R-:W-:Y:S02]  /*17680*/  IMAD.MOV.U32 R72, RZ, RZ, R56 ;  /* 0x000000ffff487224 */ /* 0x000fe400078e0038 */
[----:B------:R-:W-:Y:S02]  /*17690*/  IMAD.MOV.U32 R56, RZ, RZ, R37 ;  /* 0x000000ffff387224 */ /* 0x000fe400078e0025 */
[----:B------:R-:W-:Y:S02]  /*176a0*/  IMAD.MOV.U32 R37, RZ, RZ, R33 ;  /* 0x000000ffff257224 */ /* 0x000fe400078e0021 */
[----:B------:R-:W-:Y:S01]  /*176b0*/  IMAD.MOV.U32 R33, RZ, RZ, R21 ;  /* 0x000000ffff217224 */ /* 0x000fe200078e0015 */
[----:B------:R-:W-:-:S02]  /*176c0*/  @!P1 LEA.HI.X R21, R89, R4, R92, 0x2, P5 ;  /* 0x0000000459159211 */ /* 0x000fc400028f145c */
[----:B0-----:R-:W-:-:S04]  /*176d0*/  @!P2 LEA R10, P5, R81, R3, 0x2 ;  /* 0x00000003510aa211 */ /* 0x001fc800078a10ff */
[----:B------:R-:W-:Y:S01]  /*176e0*/  @!P2 LEA.HI.X R11, R81, R4, R84, 0x2, P5 ;  /* 0x00000004510ba211 */ /* 0x000fe200028f1454 */
[----:B---3--:R-:W-:Y:S01]  /*176f0*/  IMAD.MOV.U32 R41, RZ, RZ, R14 ;  /* 0x000000ffff297224 */ /* 0x008fe200078e000e */
[----:B------:R-:W-:Y:S01]  /*17700*/  @!P3 LEA R14, P4, R93, R3, 0x2 ;  /* 0x000000035d0eb211 */ /* 0x000fe200078810ff */
[----:B--2---:R-:W-:-:S03]  /*17710*/  IMAD.MOV.U32 R64, RZ, RZ, R15 ;  /* 0x000000ffff407224 */ /* 0x004fc600078e000f */
[----:B------:R-:W-:Y:S02]  /*17720*/  @!P3 LEA.HI.X R15, R93, R4, R96, 0x2, P4 ;  /* 0x000000045d0fb211 */ /* 0x000fe400020f1460 */
[----:B------:R-:W-:-:S03]  /*17730*/  @!P0 LEA R8, P4, R85, R3, 0x2 ;  /* 0x0000000355088211 */ /* 0x000fc600078810ff */
[----:B------:R0:W-:Y:S01]  /*17740*/  @!P3 ST.E.64 desc[UR40][R14.64], R78 ;  /* 0x0000004e0e00b985 */ /* 0x0001e2000c101b28 */
[----:B------:R-:W-:Y:S02]  /*17750*/  ISETP.GE.AND P3, PT, R77, UR4, PT ;  /* 0x000000044d007c0c */ /* 0x000fe4000bf66270 */
[----:B------:R-:W-:Y:S01]  /*17760*/  @!P0 LEA.HI.X R9, R85, R4, R88, 0x2, P4 ;  /* 0x0000000455098211 */ /* 0x000fe200020f1458 */
[----:B------:R2:W-:Y:S01]  /*17770*/  @!P1 ST.E.64 desc[UR40][R20.64], R82 ;  /* 0x0000005214009985 */ /* 0x0005e2000c101b28 */
[----:B------:R-:W-:-:S03]  /*17780*/  ISETP.GE.AND P1, PT, R73, UR4, PT ;  /* 0x0000000449007c0c */ /* 0x000fc6000bf26270 */
[----:B------:R3:W-:Y:S01]  /*17790*/  @!P0 ST.E.64 desc[UR40][R8.64], R86 ;  /* 0x0000005608008985 */ /* 0x0007e2000c101b28 */
[----:B------:R-:W-:-:S03]  /*177a0*/  ISETP.GE.AND P0, PT, R69, UR4, PT ;  /* 0x0000000445007c0c */ /* 0x000fc6000bf06270 */
[----:B------:R4:W-:Y:S01]  /*177b0*/  @!P2 ST.E.64 desc[UR40][R10.64], R90 ;  /* 0x0000005a0a00a985 */ /* 0x0009e2000c101b28 */
[----:B------:R-:W-:Y:S02]  /*177c0*/  ISETP.GE.AND P2, PT, R65, UR4, PT ;  /* 0x0000000441007c0c */ /* 0x000fe4000bf46270 */
[----:B-1----:R-:W-:-:S03]  /*177d0*/  @!P3 LEA R12, P4, R77, R3, 0x2 ;  /* 0x000000034d0cb211 */ /* 0x002fc600078810ff */
[-C--:B0-----:R-:W-:Y:S02]  /*177e0*/  @!P1 LEA R14, P5, R73, R3.reuse, 0x2 ;  /* 0x00000003490e9211 */ /* 0x081fe400078a10ff */
[-C--:B------:R-:W-:Y:S02]  /*177f0*/  @!P3 LEA.HI.X R13, R77, R4.reuse, R80, 0x2, P4 ;  /* 0x000000044d0db211 */ /* 0x080fe400020f1450 */
        /* <DEDUP_REMOVED lines=8> */
[----:B------:R-:W-:Y:S02]  /*17880*/  @!P2 LEA.HI.X R9, R65, R4, R68, 0x2, P1 ;  /* 0x000000044109a211 */ /* 0x000fe400008f1444 */
[----:B------:R-:W-:Y:S01]  /*17890*/  ISETP.GE.AND P1, PT, R53, UR4, PT ;  /* 0x0000000435007c0c */ /* 0x000fe2000bf26270 */
[----:B------:R2:W-:Y:S01]  /*178a0*/  @!P0 ST.E.64 desc[UR40][R20.64], R102 ;  /* 0x0000006614008985 */ /* 0x0005e2000c101b28 */
[----:B----4-:R-:W-:-:S03]  /*178b0*/  @!P4 LEA R10, P0, R61, R3, 0x2 ;  /* 0x000000033d0ac211 */ /* 0x010fc600078010ff */
[----:B------:R3:W-:Y:S01]  /*178c0*/  @!P2 ST.E.64 desc[UR40][R8.64], R106 ;  /* 0x0000006a0800a985 */ /* 0x0007e2000c101b28 */
[-C--:B0-----:R-:W-:Y:S02]  /*178d0*/  @!P3 LEA R12, P5, R57, R3.reuse, 0x2 ;  /* 0x00000003390cb211 */ /* 0x081fe400078a10ff */
[----:B------:R-:W-:Y:S02]  /*178e0*/  ISETP.GE.AND P2, PT, R49, UR4, PT ;  /* 0x0000000431007c0c */ /* 0x000fe4000bf46270 */
[-C--:B------:R-:W-:Y:S02]  /*178f0*/  @!P4 LEA.HI.X R11, R61, R4.reuse, R64, 0x2, P0 ;  /* 0x000000043d0bc211 */ /* 0x080fe400000f1440 */
[----:B------:R-:W-:Y:S02]  /*17900*/  ISETP.GE.AND P0, PT, R45, UR4, PT ;  /* 0x000000042d007c0c */ /* 0x000fe4000bf06270 */
[----:B------:R-:W-:Y:S01]  /*17910*/  @!P3 LEA.HI.X R13, R57, R4, R60, 0x2, P5 ;  /* 0x00000004390db211 */ /* 0x000fe200028f143c */
[----:B------:R0:W-:Y:S01]  /*17920*/  @!P4 ST.E.64 desc[UR40][R10.64], R110 ;  /* 0x0000006e0a00c985 */ /* 0x0001e2000c101b28 */
[----:B-1----:R-:W-:-:S03]  /*17930*/  @!P1 LEA R14, P4, R53, R3, 0x2 ;  /* 0x00000003350e9211 */ /* 0x002fc600078810ff */
[----:B------:R1:W-:Y:S01]  /*17940*/  @!P3 ST.E.64 desc[UR40][R12.64], R114 ;  /* 0x000000720c00b985 */ /* 0x0003e2000c101b28 */
[----:B------:R-:W-:Y:S02]  /*17950*/  ISETP.GE.AND P3, PT, R41, UR4, PT ;  /* 0x0000000429007c0c */ /* 0x000fe4000bf66270 */
[-C--:B------:R-:W-:Y:S02]  /*17960*/  @!P1 LEA.HI.X R15, R53, R4.reuse, R56, 0x2, P4 ;  /* 0x00000004350f9211 */ /* 0x080fe400020f1438 */
[-C--:B--2---:R-:W-:Y:S02]  /*17970*/  @!P2 LEA R20, P5, R49, R3.reuse, 0x2 ;  /* 0x000000033114a211 */ /* 0x084fe400078a10ff */
[----:B---3--:R-:W-:Y:S01]  /*17980*/  @!P0 LEA R8, P4, R45, R3, 0x2 ;  /* 0x000000032d088211 */ /* 0x008fe200078810ff */
[----:B------:R2:W-:Y:S01]  /*17990*/  @!P1 ST.E.64 desc[UR40][R14.64], R118 ;  /* 0x000000760e009985 */ /* 0x0005e2000c101b28 */
[----:B------:R-:W-:Y:S02]  /*179a0*/  @!P2 LEA.HI.X R21, R49, R4, R52, 0x2, P5 ;  /* 0x000000043115a211 */ /* 0x000fe400028f1434 */
[----:B------:R-:W-:-:S02]  /*179b0*/  ISETP.GE.AND P1, PT, R37, UR4, PT ;  /* 0x0000000425007c0c */ /* 0x000fc4000bf26270 */
[-C--:B------:R-:W-:Y:S02]  /*179c0*/  @!P0 LEA.HI.X R9, R45, R4.reuse, R48, 0x2, P4 ;  /* 0x000000042d098211 */ /* 0x080fe400020f1430 */
[----:B------:R-:W-:Y:S01]  /*179d0*/  ISETP.GE.AND P4, PT, R24, UR4, PT ;  /* 0x0000000418007c0c */ /* 0x000fe2000bf86270 */
[----:B------:R3:W-:Y:S01]  /*179e0*/  @!P2 ST.E.64 desc[UR40][R20.64], R122 ;  /* 0x0000007a1400a985 */ /* 0x0007e2000c101b28 */
[----:B0-----:R-:W-:Y:S02]  /*179f0*/  @!P3 LEA R10, P5, R41, R3, 0x2 ;  /* 0x00000003290ab211 */ /* 0x001fe400078a10ff */
[----:B------:R-:W-:Y:S01]  /*17a00*/  ISETP.GE.AND P2, PT, R33, UR4, PT ;  /* 0x0000000421007c0c */ /* 0x000fe2000bf46270 */
[----:B------:R0:W-:Y:S01]  /*17a10*/  @!P0 ST.E.64 desc[UR40][R8.64], R126 ;  /* 0x0000007e08008985 */ /* 0x0001e2000c101b28 */
[----:B------:R-:W-:Y:S02]  /*17a20*/  ISETP.GE.AND P0, PT, R29, UR4, PT ;  /* 0x000000041d007c0c */ /* 0x000fe4000bf06270 */
[----:B------:R-:W-:-:S02]  /*17a30*/  @!P3 LEA.HI.X R11, R41, R4, R44, 0x2, P5 ;  /* 0x00000004290bb211 */ /* 0x000fc400028f142c */
[----:B-1----:R-:W-:-:S03]  /*17a40*/  @!P1 LEA R12, P5, R37, R3, 0x2 ;  /* 0x00000003250c9211 */ /* 0x002fc600078a10ff */
[----:B------:R0:W-:Y:S01]  /*17a50*/  @!P3 ST.E.64 desc[UR40][R10.64], R130 ;  /* 0x000000820a00b985 */ /* 0x0001e2000c101b28 */
[CC--:B--2---:R-:W-:Y:S02]  /*17a60*/  @!P4 LEA R14, P3, R24.reuse, R3.reuse, 0x2 ;  /* 0x00000003180ec211 */ /* 0x0c4fe400078610ff */
[-C--:B------:R-:W-:Y:S02]  /*17a70*/  @!P1 LEA.HI.X R13, R37, R4.reuse, R40, 0x2, P5 ;  /* 0x00000004250d9211 */ /* 0x080fe400028f1428 */
[-C--:B---3--:R-:W-:Y:S02]  /*17a80*/  @!P2 LEA R20, P5, R33, R3.reuse, 0x2 ;  /* 0x000000032114a211 */ /* 0x088fe400078a10ff */
[-C--:B------:R-:W-:Y:S02]  /*17a90*/  @!P4 LEA.HI.X R15, R24, R4.reuse, R25, 0x2, P3 ;  /* 0x00000004180fc211 */ /* 0x080fe400018f1419 */
[----:B------:R-:W-:Y:S02]  /*17aa0*/  @!P0 LEA R24, P3, R29, R3, 0x2 ;  /* 0x000000031d188211 */ /* 0x000fe400078610ff */
[----:B------:R-:W-:-:S02]  /*17ab0*/  @!P2 LEA.HI.X R21, R33, R4, R36, 0x2, P5 ;  /* 0x000000042115a211 */ /* 0x000fc400028f1424 */
[----:B------:R-:W-:Y:S01]  /*17ac0*/  @!P0 LEA.HI.X R25, R29, R4, R32, 0x2, P3 ;  /* 0x000000041d198211 */ /* 0x000fe200018f1420 */
[----:B------:R0:W-:Y:S04]  /*17ad0*/  @!P1 ST.E.64 desc[UR40][R12.64], R134 ;  /* 0x000000860c009985 */ /* 0x0001e8000c101b28 */
[----:B------:R0:W-:Y:S04]  /*17ae0*/  @!P4 ST.E.64 desc[UR40][R14.64], R138 ;  /* 0x0000008a0e00c985 */ /* 0x0001e8000c101b28 */
[----:B------:R0:W-:Y:S04]  /*17af0*/  @!P2 ST.E.64 desc[UR40][R20.64], R142 ;  /* 0x0000008e1400a985 */ /* 0x0001e8000c101b28 */
[----:B------:R0:W-:Y:S01]  /*17b00*/  @!P0 ST.E.64 desc[UR40][R24.64], R146 ;  /* 0x0000009218008985 */ /* 0x0001e2000c101b28 */
[----:B------:R-:W-:-:S13]  /*17b10*/  ISETP.GE.AND P0, PT, R28, UR4, PT ;  /* 0x000000041c007c0c */ /* 0x000fda000bf06270 */
[----:B0-----:R-:W-:Y:S05]  /*17b20*/  @P0 BRA `(.L_x_14632) ;  /* 0x00000010004c0947 */ /* 0x001fea0003800000 */
[----:B------:R-:W2:Y:S01]  /*17b30*/  LDL R29, [R1+0xf0] ;  /* 0x0000f000011d7983 */ /* 0x000ea20000100800 */
[----:B------:R-:W-:-:S04]  /*17b40*/  LEA R8, P0, R28, R3, 0x2 ;  /* 0x000000031c087211 */ /* 0x000fc800078010ff */
[----:B--2---:R-:W-:-:S05]  /*17b50*/  LEA.HI.X R9, R28, R4, R29, 0x2, P0 ;  /* 0x000000041c097211 */ /* 0x004fca00000f141d */
[----:B------:R0:W-:Y:S01]  /*17b60*/  ST.E.64 desc[UR40][R8.64], R150 ;  /* 0x0000009608007985 */ /* 0x0001e2000c101b28 */
[----:B------:R-:W-:Y:S05]  /*17b70*/  BRA `(.L_x_14632) ;  /* 0x0000001000387947 */ /* 0x000fea0003800000 */
.L_x_14619:
[----:B------:R-:W4:Y:S01]  /*17b80*/  LDL.LU R10, [R1+0x54] ;  /* 0x00005400010a7983 */ /* 0x000f220000300800 */
[----:B------:R-:W-:Y:S01]  /*17b90*/  ULDC.64 UR6, c[0x0][0xd08] ;  /* 0x0003420000067ab9 */ /* 0x000fe20000000a00 */
[----:B------:R-:W-:Y:S02]  /*17ba0*/  ULDC.64 UR4, c[0x0][0xd00] ;  /* 0x0003400000047ab9 */ /* 0x000fe40000000a00 */
[----:B------:R-:W2:Y:S04]  /*17bb0*/  LDL.LU R0, [R1+0x58] ;  /* 0x0000580001007983 */ /* 0x000ea80000300800 */
[----:B---3--:R-:W3:Y:S01]  /*17bc0*/  LDL R4, [R1+0x4c] ;  /* 0x00004c0001047983 */ /* 0x008ee20000100800 */
[----:B------:R-:W-:Y:S01]  /*17bd0*/  ISETP.NE.U32.AND P1, PT, RZ, UR6, PT ;  /* 0x00000006ff007c0c */ /* 0x000fe2000bf25070 */
[----:B------:R-:W-:Y:S01]  /*17be0*/  IMAD.MOV.U32 R3, RZ, RZ, RZ ;  /* 0x000000ffff037224 */ /* 0x000fe200078e00ff */
[----:B------:R-:W-:-:S02]  /*17bf0*/  ISETP.NE.U32.AND P0, PT, RZ, UR4, PT ;  /* 0x00000004ff007c0c */ /* 0x000fc4000bf05070 */
[----:B------:R-:W-:Y:S02]  /*17c00*/  ISETP.NE.AND.EX P1, PT, RZ, UR7, PT, P1 ;  /* 0x00000007ff007c0c */ /* 0x000fe4000bf25310 */
[----:B------:R-:W-:Y:S02]  /*17c10*/  ISETP.NE.AND.EX P0, PT, RZ, UR5, PT, P0 ;  /* 0x00000005ff007c0c */ /* 0x000fe4000bf05300 */
[----:B----4-:R-:W-:Y:S01]  /*17c20*/  IADD3 R8, P2, R10, UR4, RZ ;  /* 0x000000040a087c10 */ /* 0x010fe2000ff5e0ff */
[----:B------:R-:W-:-:S03]  /*17c30*/  ULDC UR4, c[0x0][0xb88] ;  /* 0x0002e20000047ab9 */ /* 0x000fc60000000800 */
[----:B--2---:R-:W-:-:S05]  /*17c40*/  IADD3.X R9, R0, UR5, RZ, P2, !PT ;  /* 0x0000000500097c10 */ /* 0x004fca00097fe4ff */
[----:B------:R-:W-:Y:S01]  /*17c50*/  @P1 IADD3 R10, P2, R10, UR6, RZ ;  /* 0x000000060a0a1c10 */ /* 0x000fe2000ff5e0ff */
[----:B------:R-:W-:Y:S01]  /*17c60*/  IMAD.U32 R26, RZ, RZ, UR4 ;  /* 0x00000004ff1a7e24 */ /* 0x000fe2000f8e00ff */
[----:B------:R2:W5:Y:S02]  /*17c70*/  @P0 LDG.E R3, desc[UR40][R8.64] ;  /* 0x0000002808030981 */ /* 0x000564000c1e1900 */
[----:B------:R-:W-:-:S05]  /*17c80*/  @P1 IADD3.X R11, R0, UR7, RZ, P2, !PT ;  /* 0x00000007000b1c10 */ /* 0x000fca00097fe4ff */
[----:B------:R2:W5:Y:S01]  /*17c90*/  @P1 LDG.E R26, desc[UR40][R10.64] ;  /* 0x000000280a1a1981 */ /* 0x000562000c1e1900 */
[----:B---3--:R-:W-:Y:S01]  /*17ca0*/  ISETP.NE.AND P2, PT, R4, RZ, PT ;  /* 0x000000ff0400720c */ /* 0x008fe20003f45270 */
[----:B------:R-:W3:-:S12]  /*17cb0*/  S2R R0, SR_TID.X ;  /* 0x0000000000007919 */ /* 0x000ed80000002100 */
[----:B------:R-:W4:Y:S01]  /*17cc0*/  @!P2 LDC R4, c[0x0][0xbd4] ;  /* 0x0002f500ff04ab82 */ /* 0x000f220000000800 */
[----:B---3--:R-:W-:Y:S01]  /*17cd0*/  VIADD R32, R0, 0xffffff80 ;  /* 0xffffff8000207836 */ /* 0x008fe20000000000 */
[----:B----4-:R2:W-:Y:S01]  /*17ce0*/  @!P2 STL [R1+0x4c], R4 ;  /* 0x00004c040100a387 */ /* 0x0105e20000100800 */
[----:B------:R-:W-:-:S03]  /*17cf0*/  ISETP.GT.AND P2, PT, R4, 0x1, PT ;  /* 0x000000010400780c */ /* 0x000fc60003f44270 */
[----:B------:R-:W-:Y:S01]  /*17d00*/  ISETP.GT.AND P3, PT, R32, 0x7f, PT ;  /* 0x0000007f2000780c */ /* 0x000fe20003f64270 */
[----:B------:R-:W-:-:S12]  /*17d10*/  @P1 BRA `(.L_x_14637) ;  /* 0x0000000000101947 */ /* 0x000fd80003800000 */
[----:B------:R-:W-:Y:S05]  /*17d20*/  @!P0 BRA `(.L_x_14637) ;  /* 0x00000000000c8947 */ /* 0x000fea0003800000 */
[----:B--2---:R-:W2:Y:S04]  /*17d30*/  LDG.E R11, desc[UR40][R8.64] ;  /* 0x00000028080b7981 */ /* 0x004ea8000c1e1900 */
[----:B-----5:R-:W2:Y:S02]  /*17d40*/  LDG.E R26, desc[UR40][R8.64+0x4] ;  /* 0x00000428081a7981 */ /* 0x020ea4000c1e1900 */
[----:B--2---:R-:W-:-:S07]  /*17d50*/  IMAD.IADD R26, R26, 0x1, -R11 ;  /* 0x000000011a1a7824 */ /* 0x004fce00078e0a0b */
.L_x_14637:
[----:B--2---:R-:W2:Y:S04]  /*17d60*/  LDL.LU R8, [R1+0x50] ;  /* 0x0000500001087983 */ /* 0x004ea80000300800 */
[----:B------:R-:W3:Y:S01]  /*17d70*/  LDL.LU R0, [R1+0xe8] ;  /* 0x0000e80001007983 */ /* 0x000ee20000300800 */
[----:B------:R-:W-:Y:S01]  /*17d80*/  BSSY B1, `(.L_x_14638) ;  /* 0x0000039000017945 */ /* 0x000fe20003800000 */
[----:B-----5:R-:W-:Y:S02]  /*17d90*/  SHF.R.S32.HI R28, RZ, 0x1f, R3 ;  /* 0x0000001fff1c7819 */ /* 0x020fe40000011403 */
[----:B--2---:R-:W-:Y:S02]  /*17da0*/  SEL R33, R8, RZ, !P0 ;  /* 0x000000ff08217207 */ /* 0x004fe40004000000 */
[----:B---3--:R-:W-:Y:S01]  /*17db0*/  SEL R30, R0, RZ, !P0 ;  /* 0x000000ff001e7207 */ /* 0x008fe20004000000 */
[----:B------:R-:W-:Y:S06]  /*17dc0*/  @P3 BRA `(.L_x_14639) ;  /* 0x0000000000d03947 */ /* 0x000fec0003800000 */
[----:B------:R-:W2:Y:S01]  /*17dd0*/  LDL R8, [R1+0x1c] ;  /* 0x00001c0001087983 */ /* 0x000ea20000100800 */
[----:B------:R-:W3:Y:S01]  /*17de0*/  LDC R37, c[0x0][0xce8] ;  /* 0x00033a00ff257b82 */ /* 0x000ee20000000800 */
[----:B------:R-:W2:Y:S01]  /*17df0*/  S2R R35, SR_TID.X ;  /* 0x0000000000237919 */ /* 0x000ea20000002100 */
[----:B---3--:R-:W-:Y:S01]  /*17e00*/  IMAD R0, R26, R37, RZ ;  /* 0x000000251a007224 */ /* 0x008fe200078e02ff */
[----:B--2---:R-:W-:-:S04]  /*17e10*/  IADD3 R35, R8, -0x80, R35 ;  /* 0xffffff8008237810 */ /* 0x004fc80007ffe023 */
[----:B------:R-:W-:-:S13]  /*17e20*/  ISETP.GE.AND P0, PT, R35, R0, PT ;  /* 0x000000002300720c */ /* 0x000fda0003f06270 */
[----:B------:R-:W-:Y:S05]  /*17e30*/  @P0 BRA `(.L_x_14639) ;  /* 0x0000000000b40947 */ /* 0x000fea0003800000 */
[----:B------:R-:W2:Y:S01]  /*17e40*/  LDL R14, [R1+0x48] ;  /* 0x00004800010e7983 */ /* 0x000ea20000100800 */
[----:B------:R-:W-:Y:S01]  /*17e50*/  ISETP.GT.AND P0, PT, R4, 0x1, PT ;  /* 0x000000010400780c */ /* 0x000fe20003f04270 */
[----:B------:R-:W3:Y:S02]  /*17e60*/  LDC.64 R8, c[0x0][0xca8] ;  /* 0x00032a00ff087b82 */ /* 0x000ee40000000a00 */
[----:B------:R-:W4:Y:S01]  /*17e70*/  LDL.LU R34, [R1+0x64] ;  /* 0x0000640001227983 */ /* 0x000f220000300800 */
[----:B------:R-:W-:Y:S01]  /*17e80*/  IMAD.MOV.U32 R4, RZ, RZ, 0xab8 ;  /* 0x00000ab8ff047424 */ /* 0x000fe200078e00ff */
[----:B------:R-:W-:Y:S01]  /*17e90*/  ISETP.NE.AND P1, PT, R37, 0x1, PT ;  /* 0x000000012500780c */ /* 0x000fe20003f25270 */
[----:B------:R-:W-:-:S03]  /*17ea0*/  IMAD.MOV.U32 R27, RZ, RZ, R35 ;  /* 0x000000ffff1b7224 */ /* 0x000fc600078e0023 */
[----:B------:R-:W-:-:S04]  /*17eb0*/  SEL R4, R4, 0xa78, P0 ;  /* 0x00000a7804047807 */ /* 0x000fc80000000000 */
[----:B------:R-:W5:Y:S08]  /*17ec0*/  LDC.64 R20, c[0x0][R4+0x220] ;  /* 0x0000880004147b82 */ /* 0x000f700000000a00 */
[----:B------:R-:W2:Y:S08]  /*17ed0*/  LDC.64 R24, c[0x0][R4+0x218] ;  /* 0x0000860004187b82 */ /* 0x000eb00000000a00 */
[----:B------:R-:W0:Y:S08]  /*17ee0*/  LDC.64 R12, c[0x0][R4+0x228] ;  /* 0x00008a00040c7b82 */ /* 0x000e300000000a00 */
[----:B------:R-:W1:Y:S08]  /*17ef0*/  @P1 LDC R0, c[0x0][0xcec] ;  /* 0x00033b00ff001b82 */ /* 0x000e700000000800 */
[----:B------:R-:W0:Y:S08]  /*17f00*/  LDC.64 R10, c[0x0][R4+0x210] ;  /* 0x00008400040a7b82 */ /* 0x000e300000000a00 */
[----:B------:R-:W0:Y:S01]  /*17f10*/  @P1 LDC R31, c[0x0][0xcf0] ;  /* 0x00033c00ff1f1b82 */ /* 0x000e220000000800 */
[----:B-1----:R-:W-:-:S07]  /*17f20*/  @P1 IMAD.HI.U32 R0, R35, R0, RZ ;  /* 0x0000000023001227 */ /* 0x002fce00078e00ff */
[----:B---3--:R-:W1:Y:S01]  /*17f30*/  @!P0 LDC R8, c[0x0][0xc50] ;  /* 0x00031400ff088b82 */ /* 0x008e620000000800 */
[----:B-----5:R-:W-:-:S07]  /*17f40*/  IMAD R21, R21, R33, RZ ;  /* 0x0000002115157224 */ /* 0x020fce00078e02ff */
[----:B------:R-:W3:Y:S01]  /*17f50*/  @!P0 LDC R9, c[0x0][0xc54] ;  /* 0x00031500ff098b82 */ /* 0x000ee20000000800 */
[----:B0-----:R-:W-:Y:S01]  /*17f60*/  @P1 SHF.R.U32.HI R27, RZ, R31, R0 ;  /* 0x0000001fff1b1219 */ /* 0x001fe20000011600 */
[----:B------:R-:W-:-:S04]  /*17f70*/  IMAD R31, R20, R30, R21 ;  /* 0x0000001e141f7224 */ /* 0x000fc800078e0215 */
[----:B------:R-:W-:Y:S02]  /*17f80*/  IMAD.MOV R0, RZ, RZ, -R27 ;  /* 0x000000ffff007224 */ /* 0x000fe400078e0a1b */
[-C--:B--2---:R-:W-:Y:S02]  /*17f90*/  IMAD R29, R25, R14.reuse, RZ ;  /* 0x0000000e191d7224 */ /* 0x084fe400078e02ff */
[----:B------:R-:W-:Y:S01]  /*17fa0*/  IMAD.WIDE.U32 R24, R24, R14, RZ ;  /* 0x0000000e18187225 */ /* 0x000fe200078e00ff */
[----:B----4-:R-:W-:-:S03]  /*17fb0*/  SEL R21, R34, RZ, P0 ;  /* 0x000000ff22157207 */ /* 0x010fc60000000000 */
[----:B------:R-:W-:-:S04]  /*17fc0*/  IMAD.WIDE.U32 R14, R20, R33, RZ ;  /* 0x00000021140e7225 */ /* 0x000fc800078e00ff */
[----:B------:R-:W-:Y:S01]  /*17fd0*/  IMAD.IADD R29, R25, 0x1, R29 ;  /* 0x00000001191d7824 */ /* 0x000fe200078e021d */
[----:B------:R-:W-:Y:S01]  /*17fe0*/  IADD3 R24, P1, P3, R14, R24, R3 ;  /* 0x000000180e187210 */ /* 0x000fe20007b3e003 */
[----:B------:R-:W-:Y:S02]  /*17ff0*/  IMAD.IADD R31, R15, 0x1, R31 ;  /* 0x000000010f1f7824 */ /* 0x000fe400078e021f */
[-C--:B------:R-:W-:Y:S02]  /*18000*/  IMAD R25, R13, R21.reuse, RZ ;  /* 0x000000150d197224 */ /* 0x080fe400078e02ff */
[----:B------:R-:W-:-:S04]  /*18010*/  IMAD.WIDE.U32 R12, R12, R21, RZ ;  /* 0x000000150c0c7225 */ /* 0x000fc800078e00ff */
[----:B------:R-:W-:Y:S01]  /*18020*/  IMAD R15, R37, R0, R35 ;  /* 0x00000000250f7224 */ /* 0x000fe200078e0223 */
[----:B------:R-:W-:Y:S01]  /*18030*/  IADD3.X R0, R31, R29, R28, P1, P3 ;  /* 0x0000001d1f007210 */ /* 0x000fe20000fe641c */
[----:B------:R-:W-:Y:S01]  /*18040*/  IMAD.IADD R25, R13, 0x1, R25 ;  /* 0x000000010d197824 */ /* 0x000fe200078e0219 */
[----:B------:R-:W-:Y:S02]  /*18050*/  IADD3 R12, P0, P1, R27, R24, R12 ;  /* 0x000000181b0c7210 */ /* 0x000fe4000791e00c */
[----:B------:R-:W-:Y:S02]  /*18060*/  SHF.R.S32.HI R27, RZ, 0x1f, R27 ;  /* 0x0000001fff1b7819 */ /* 0x000fe4000001141b */
[----:B------:R-:W-:Y:S02]  /*18070*/  SHF.R.S32.HI R21, RZ, 0x1f, R15 ;  /* 0x0000001fff157819 */ /* 0x000fe4000001140f */
[----:B------:R-:W-:Y:S01]  /*18080*/  IADD3.X R13, R27, R0, R25, P0, P1 ;  /* 0x000000001b0d7210 */ /* 0x000fe200007e2419 */
[----:B------:R-:W-:-:S04]  /*18090*/  IMAD R0, R11, R15, RZ ;  /* 0x0000000f0b007224 */ /* 0x000fc800078e02ff */
[C---:B------:R-:W-:Y:S02]  /*180a0*/  IMAD R21, R10.reuse, R21, R0 ;  /* 0x000000150a157224 */ /* 0x040fe400078e0200 */
[----:B------:R-:W-:-:S04]  /*180b0*/  IMAD.WIDE.U32 R10, R10, R15, R12 ;  /* 0x0000000f0a0a7225 */ /* 0x000fc800078e000c */
[----:B------:R-:W-:Y:S01]  /*180c0*/  IMAD.IADD R0, R11, 0x1, R21 ;  /* 0x000000010b007824 */ /* 0x000fe200078e0215 */
[----:B-1----:R-:W-:Y:S01]  /*180d0*/  LEA R8, P0, R10, R8, 0x2 ;  /* 0x000000080a087211 */ /* 0x002fe200078010ff */
[----:B------:R-:W-:-:S03]  /*180e0*/  IMAD.MOV.U32 R11, RZ, RZ, -0x800000 ;  /* 0xff800000ff0b7424 */ /* 0x000fc600078e00ff */
[----:B---3--:R-:W-:-:S05]  /*180f0*/  LEA.HI.X R9, R10, R9, R0, 0x2, P0 ;  /* 0x000000090a097211 */ /* 0x008fca00000f1400 */
[----:B------:R2:W-:Y:S04]  /*18100*/  STG.E desc[UR40][R8.64], R11 ;  /* 0x0000000b08007986 */ /* 0x0005e8000c101928 */
.L_x_14639:
[----:B------:R-:W-:Y:S05]  /*18110*/  BSYNC B1 ;  /* 0x0000000000017941 */ /* 0x000fea0003800000 */
.L_x_14638:
[----:B------:R-:W-:Y:S05]  /*18120*/  @P2 BRA `(.L_x_14632) ;  /* 0x0000000800cc2947 */ /* 0x000fea0003800000 */
[----:B------:R-:W3:Y:S01]  /*18130*/  LDL.LU R12, [R1+0x48] ;  /* 0x00004800010c7983 */ /* 0x000ee20000300800 */
[----:B------:R-:W4:Y:S01]  /*18140*/  LDC R21, c[0x0][0xce8] ;  /* 0x00033a00ff157b82 */ /* 0x000f220000000800 */
[----:B------:R-:W-:Y:S02]  /*18150*/  ULDC.64 UR4, c[0x0][0xba0] ;  /* 0x0002e80000047ab9 */ /* 0x000fe40000000a00 */
[----:B------:R-:W5:Y:S01]  /*18160*/  LDL R24, [R1+0x1c] ;  /* 0x00001c0001187983 */ /* 0x000f620000100800 */
[----:B--2---:R-:W-:Y:S01]  /*18170*/  SHF.R.S32.HI R9, RZ, 0x1f, R32 ;  /* 0x0000001fff097819 */ /* 0x004fe20000011420 */
[----:B------:R-:W-:-:S03]  /*18180*/  IMAD R0, R28, UR4, RZ ;  /* 0x000000041c007c24 */ /* 0x000fc6000f8e02ff */
[----:B------:R-:W-:Y:S01]  /*18190*/  LEA.HI R10, R9, R32, RZ, 0x3 ;  /* 0x00000020090a7211 */ /* 0x000fe200078f18ff */
[C---:B------:R-:W-:Y:S02]  /*181a0*/  IMAD R11, R3.reuse, UR5, R0 ;  /* 0x00000005030b7c24 */ /* 0x040fe4000f8e0200 */
[----:B------:R-:W-:Y:S01]  /*181b0*/  IMAD.WIDE.U32 R8, R3, UR4, RZ ;  /* 0x0000000403087c25 */ /* 0x000fe2000f8e00ff */
[----:B------:R-:W-:Y:S01]  /*181c0*/  LOP3.LUT R13, R10, 0xfffffff8, RZ, 0xc0, !PT ;  /* 0xfffffff80a0d7812 */ /* 0x000fe200078ec0ff */
[----:B------:R-:W-:Y:S01]  /*181d0*/  ULDC.64 UR4, c[0x0][0xbe8] ;  /* 0x0002fa0000047ab9 */ /* 0x000fe20000000a00 */
[----:B------:R-:W-:Y:S01]  /*181e0*/  SHF.R.S32.HI R10, RZ, 0x3, R10 ;  /* 0x00000003ff0a7819 */ /* 0x000fe2000001140a */
[----:B------:R-:W-:Y:S02]  /*181f0*/  IMAD.IADD R9, R9, 0x1, R11 ;  /* 0x0000000109097824 */ /* 0x000fe400078e020b */
[----:B------:R-:W-:-:S04]  /*18200*/  IMAD.IADD R13, R32, 0x1, -R13 ;  /* 0x00000001200d7824 */ /* 0x000fc800078e0a0d */
[----:B------:R-:W-:Y:S01]  /*18210*/  IMAD R0, R13, 0x20, R10 ;  /* 0x000000200d007824 */ /* 0x000fe200078e020a */
[----:B----4-:R-:W-:-:S13]  /*18220*/  ISETP.NE.AND P0, PT, R21, 0x1, PT ;  /* 0x000000011500780c */ /* 0x010fda0003f05270 */
[----:B------:R-:W2:Y:S08]  /*18230*/  @P0 LDC R4, c[0x0][0xcec] ;  /* 0x00033b00ff040b82 */ /* 0x000eb00000000800 */
[----:B------:R-:W4:Y:S01]  /*18240*/  @P0 LDC R15, c[0x0][0xcf0] ;  /* 0x00033c00ff0f0b82 */ /* 0x000f220000000800 */
[----:B---3--:R-:W-:-:S04]  /*18250*/  IMAD.WIDE.U32 R8, R12, UR4, R8 ;  /* 0x000000040c087c25 */ /* 0x008fc8000f8e0008 */
[----:B-----5:R-:W-:Y:S02]  /*18260*/  IMAD.IADD R13, R24, 0x1, R0 ;  /* 0x00000001180d7824 */ /* 0x020fe400078e0200 */
[----:B------:R-:W-:Y:S01]  /*18270*/  IMAD R9, R12, UR5, R9 ;  /* 0x000000050c097c24 */ /* 0x000fe2000f8e0209 */
[----:B------:R-:W-:Y:S01]  /*18280*/  ULDC.64 UR4, c[0x0][0xbf0] ;  /* 0x0002fc0000047ab9 */ /* 0x000fe20000000a00 */
[----:B--2---:R-:W-:-:S04]  /*18290*/  @P0 IMAD.HI.U32 R0, R13, R4, RZ ;  /* 0x000000040d000227 */ /* 0x004fc800078e00ff */
[----:B------:R-:W-:Y:S01]  /*182a0*/  IMAD.MOV.U32 R3, RZ, RZ, R13 ;  /* 0x000000ffff037224 */ /* 0x000fe200078e000d */
[----:B----4-:R-:W-:Y:S01]  /*182b0*/  @P0 SHF.R.U32.HI R3, RZ, R15, R0 ;  /* 0x0000000fff030219 */ /* 0x010fe20000011600 */
[----:B------:R-:W-:Y:S02]  /*182c0*/  IMAD R4, R30, UR4, RZ ;  /* 0x000000041e047c24 */ /* 0x000fe4000f8e02ff */
[----:B------:R-:W-:Y:S01]  /*182d0*/  IMAD.WIDE.U32 R8, R33, UR4, R8 ;  /* 0x0000000421087c25 */ /* 0x000fe2000f8e0008 */
[----:B------:R-:W-:-:S03]  /*182e0*/  SHF.R.S32.HI R0, RZ, 0x1f, R3 ;  /* 0x0000001fff007819 */ /* 0x000fc60000011403 */
[----:B------:R-:W-:Y:S01]  /*182f0*/  IMAD R11, R33, UR5, R4 ;  /* 0x00000005210b7c24 */ /* 0x000fe2000f8e0204 */
[----:B------:R-:W-:Y:S01]  /*18300*/  ULDC.64 UR4, c[0x0][0xbe0] ;  /* 0x0002f80000047ab9 */ /* 0x000fe20000000a00 */
        /* <DEDUP_REMOVED lines=15> */
[----:B------:R-:W-:Y:S01]  /*18400*/  UMOV UR4, 0xffffffff ;  /* 0xffffffff00047882 */ /* 0x000fe20000000000 */
[----:B------:R-:W-:-:S03]  /*18410*/  VIADD R9, R214, 0xc0 ;  /* 0x000000c0d6097836 */ /* 0x000fc60000000000 */
[----:B------:R-:W-:Y:S02]  /*18420*/  LEA.HI.X R4, R8, UR5, R3, 0x1, P0 ;  /* 0x0000000508047c11 */ /* 0x000fe400080f0c03 */
[----:B------:R-:W-:Y:S01]  /*18430*/  SHF.R.S32.HI R20, RZ, 0x1f, R9 ;  /* 0x0000001fff147819 */ /* 0x000fe20000011409 */
[----:B------:R-:W-:Y:S06]  /*18440*/  BRA.DIV UR4, `(.L_x_14640) ;  /* 0x000000b204487947 */ /* 0x000fec000b800000 */
[----:B------:R2:W3:Y:S04]  /*18450*/  SHFL.IDX PT, R3, R4, RZ, 0x181f ;  /* 0x00181fff04037589 */ /* 0x0004e800000e0000 */
[----:B------:R2:W4:Y:S02]  /*18460*/  SHFL.IDX PT, R14, R0, RZ, 0x181f ;  /* 0x00181fff000e7589 */ /* 0x00052400000e0000 */
.L_x_14877:
[----:B------:R-:W-:Y:S01]  /*18470*/  IMAD R21, R26, R21, RZ ;  /* 0x000000151a157224 */ /* 0x000fe200078e02ff */
[----:B------:R-:W-:Y:S01]  /*18480*/  BSSY B1, `(.L_x_14641) ;  /* 0x000001c000017945 */ /* 0x000fe20003800000 */
[----:B------:R-:W-:-:S05]  /*18490*/  IMAD.IADD R10, R10, 0x1, R24 ;  /* 0x000000010a0a7824 */ /* 0x000fca00078e0218 */
[----:B------:R-:W-:-:S13]  /*184a0*/  ISETP.GE.AND P0, PT, R10, R21, PT ;  /* 0x000000150a00720c */ /* 0x000fda0003f06270 */
[----:B------:R-:W-:Y:S05]  /*184b0*/  @P0 BRA `(.L_x_14642) ;  /* 0x0000000000600947 */ /* 0x000fea0003800000 */
        /* <DEDUP_REMOVED lines=9> */
[----:B------:R-:W-:-:S03]  /*18550*/  SHF.R.S32.HI R28, RZ, 0x1f, R28 ;  /* 0x0000001fff1c7819 */ /* 0x000fc6000001141c */
[----:B----4-:R-:W-:-:S04]  /*18560*/  @!P3 LEA R12, P5, R214, R14, 0x1 ;  /* 0x0000000ed60cb211 */ /* 0x010fc800078a08ff */
[CC--:B---3--:R-:W-:Y:S01]  /*18570*/  @!P3 LEA.HI.X R13, R214.reuse, R3.reuse, R11, 0x1, P5 ;  /* 0x00000003d60db211 */ /* 0x0c8fe200028f0c0b */
[----:B------:R-:W-:Y:S01]  /*18580*/  VIADD R11, R214, 0x80 ;  /* 0x00000080d60b7836 */ /* 0x000fe20000000000 */
[CC--:B------:R-:W-:Y:S02]  /*18590*/  @!P2 LEA R24, P4, R15.reuse, R14.reuse, 0x1 ;  /* 0x0000000e0f18a211 */ /* 0x0c0fe400078808ff */
[-C--:B------:R-:W-:Y:S01]  /*185a0*/  @!P1 LEA R26, P5, R8, R14.reuse, 0x1 ;  /* 0x0000000e081a9211 */ /* 0x080fe200078a08ff */
[----:B------:R3:W-:Y:S01]  /*185b0*/  @!P3 ST.E.128 desc[UR40][R12.64], RZ ;  /* 0x000000ff0c00b985 */ /* 0x0007e2000c101d28 */
[----:B------:R-:W-:Y:S02]  /*185c0*/  SHF.R.S32.HI R11, RZ, 0x1f, R11 ;  /* 0x0000001fff0b7819 */ /* 0x000fe4000001140b */
[----:B------:R-:W-:Y:S02]  /*185d0*/  @!P2 LEA.HI.X R25, R15, R3, R28, 0x1, P4 ;  /* 0x000000030f19a211 */ /* 0x000fe400020f0c1c */
[----:B------:R-:W-:-:S02]  /*185e0*/  @!P0 LEA R14, P4, R9, R14, 0x1 ;  /* 0x0000000e090e8211 */ /* 0x000fc400078808ff */
[-C--:B------:R-:W-:Y:S01]  /*185f0*/  @!P1 LEA.HI.X R27, R8, R3.reuse, R11, 0x1, P5 ;  /* 0x00000003081b9211 */ /* 0x080fe200028f0c0b */
[----:B------:R3:W-:Y:S01]  /*18600*/  @!P2 ST.E.128 desc[UR40][R24.64], RZ ;  /* 0x000000ff1800a985 */ /* 0x0007e2000c101d28 */
[----:B------:R-:W-:-:S03]  /*18610*/  @!P0 LEA.HI.X R15, R9, R3, R20, 0x1, P4 ;  /* 0x00000003090f8211 */ /* 0x000fc600020f0c14 */
[----:B------:R3:W-:Y:S04]  /*18620*/  @!P1 ST.E.128 desc[UR40][R26.64], RZ ;  /* 0x000000ff1a009985 */ /* 0x0007e8000c101d28 */
[----:B------:R3:W-:Y:S02]  /*18630*/  @!P0 ST.E.128 desc[UR40][R14.64], RZ ;  /* 0x000000ff0e008985 */ /* 0x0007e4000c101d28 */
.L_x_14642:
[----:B------:R-:W-:Y:S05]  /*18640*/  BSYNC B1 ;  /* 0x0000000000017941 */ /* 0x000fea0003800000 */
.L_x_14641:
[----:B------:R-:W-:-:S03]  /*18650*/  UMOV UR4, 0xffffffff ;  /* 0xffffffff00047882 */ /* 0x000fc60000000000 */
[----:B------:R-:W-:Y:S05]  /*18660*/  BRA.DIV UR4, `(.L_x_14643) ;  /* 0x000000ae04f47947 */ /* 0x000fea000b800000 */
[----:B---3--:R3:W0:Y:S04]  /*18670*/  SHFL.IDX PT, R3, R4, 0x1, 0x181f ;  /* 0x00381f0004037f89 */ /* 0x00862800000e0000 */
[----:B----4-:R3:W4:Y:S02]  /*18680*/  SHFL.IDX PT, R14, R0, 0x1, 0x181f ;  /* 0x00381f00000e7f89 */ /* 0x01072400000e0000 */
.L_x_14881:
        /* <DEDUP_REMOVED lines=16> */
[CC--:B----4-:R-:W-:Y:S02]  /*18790*/  @!P3 LEA R12, P5, R214.reuse, R14.reuse, 0x1 ;  /* 0x0000000ed60cb211 */ /* 0x0d0fe400078a08ff */
[-C--:B------:R-:W-:Y:S02]  /*187a0*/  @!P2 LEA R24, P4, R15, R14.reuse, 0x1 ;  /* 0x0000000e0f18a211 */ /* 0x080fe400078808ff */
[----:B0-----:R-:W-:Y:S02]  /*187b0*/  @!P3 LEA.HI.X R13, R214, R3, R26, 0x1, P5 ;  /* 0x00000003d60db211 */ /* 0x001fe400028f0c1a */
[----:B------:R-:W-:-:S02]  /*187c0*/  @!P1 LEA R26, P5, R11, R14, 0x1 ;  /* 0x0000000e0b1a9211 */ /* 0x000fc400078a08ff */
[-C--:B------:R-:W-:Y:S01]  /*187d0*/  @!P2 LEA.HI.X R25, R15, R3.reuse, R29, 0x1, P4 ;  /* 0x000000030f19a211 */ /* 0x080fe200020f0c1d */
[----:B------:R0:W-:Y:S01]  /*187e0*/  @!P3 ST.E.128 desc[UR40][R12.64], RZ ;  /* 0x000000ff0c00b985 */ /* 0x0001e2000c101d28 */
[----:B------:R-:W-:Y:S02]  /*187f0*/  @!P0 LEA R14, P4, R9, R14, 0x1 ;  /* 0x0000000e090e8211 */ /* 0x000fe400078808ff */
[-C--:B------:R-:W-:Y:S01]  /*18800*/  @!P1 LEA.HI.X R27, R11, R3.reuse, R28, 0x1, P5 ;  /* 0x000000030b1b9211 */ /* 0x080fe200028f0c1c */
[----:B------:R0:W-:Y:S01]  /*18810*/  @!P2 ST.E.128 desc[UR40][R24.64], RZ ;  /* 0x000000ff1800a985 */ /* 0x0001e2000c101d28 */
[----:B------:R-:W-:-:S03]  /*18820*/  @!P0 LEA.HI.X R15, R9, R3, R20, 0x1, P4 ;  /* 0x00000003090f8211 */ /* 0x000fc600020f0c14 */
[----:B------:R0:W-:Y:S04]  /*18830*/  @!P1 ST.E.128 desc[UR40][R26.64], RZ ;  /* 0x000000ff1a009985 */ /* 0x0001e8000c101d28 */
[----:B------:R0:W-:Y:S02]  /*18840*/  @!P0 ST.E.128 desc[UR40][R14.64], RZ ;  /* 0x000000ff0e008985 */ /* 0x0001e4000c101d28 */
.L_x_14645:
[----:B------:R-:W-:Y:S05]  /*18850*/  BSYNC B1 ;  /* 0x0000000000017941 */ /* 0x000fea0003800000 */
.L_x_14644:
[----:B------:R-:W-:-:S03]  /*18860*/  UMOV UR4, 0xffffffff ;  /* 0xffffffff00047882 */ /* 0x000fc60000000000 */
[----:B------:R-:W-:Y:S05]  /*18870*/  BRA.DIV UR4, `(.L_x_14646) ;  /* 0x000000ae04b87947 */ /* 0x000fea000b800000 */
[----:B0-----:R0:W0:Y:S04]  /*18880*/  SHFL.IDX PT, R3, R4, 0x2, 0x181f ;  /* 0x00581f0004037f89 */ /* 0x00102800000e0000 */
[----:B----4-:R4:W0:Y:S02]  /*18890*/  SHFL.IDX PT, R14, R0, 0x2, 0x181f ;  /* 0x00581f00000e7f89 */ /* 0x01082400000e0000 */
.L_x_14885:
        /* <DEDUP_REMOVED lines=16> */
[CC--:B0-----:R-:W-:Y:S02]  /*189a0*/  @!P3 LEA R12, P5, R214.reuse, R14.reuse, 0x1 ;  /* 0x0000000ed60cb211 */ /* 0x0c1fe400078a08ff */
[-C--:B------:R-:W-:Y:S02]  /*189b0*/  @!P2 LEA R24, P4, R15, R14.reuse, 0x1 ;  /* 0x0000000e0f18a211 */ /* 0x080fe400078808ff */
[----:B------:R-:W-:Y:S02]  /*189c0*/  @!P3 LEA.HI.X R13, R214, R3, R26, 0x1, P5 ;  /* 0x00000003d60db211 */ /* 0x000fe400028f0c1a */
        /* <DEDUP_REMOVED lines=9> */
.L_x_14648:
[----:B------:R-:W-:Y:S05]  /*18a60*/  BSYNC B1 ;  /* 0x0000000000017941 */ /* 0x000fea0003800000 */
.L_x_14647:
[----:B------:R-:W-:-:S03]  /*18a70*/  UMOV UR4, 0xffffffff ;  /* 0xffffffff00047882 */ /* 0x000fc60000000000 */
[----:B------:R-:W-:Y:S05]  /*18a80*/  BRA.DIV UR4, `(.L_x_14649) ;  /* 0x000000ae047c7947 */ /* 0x000fea000b800000 */
[----:B0-----:R0:W0:Y:S04]  /*18a90*/  SHFL.IDX PT, R3, R4, 0x3, 0x181f ;  /* 0x00781f0004037f89 */ /* 0x00102800000e0000 */
[----:B------:R0:W0:Y:S02]  /*18aa0*/  SHFL.IDX PT, R14, R0, 0x3, 0x181f ;  /* 0x00781f00000e7f89 */ /* 0x00002400000e0000 */
.L_x_14889:
[----:B0-234-:R-:W-:-:S05]  /*18ab0*/  VIADD R0, R10, 0x60 ;  /* 0x000000600a007836 */ /* 0x01dfca0000000000 */
        /* <DEDUP_REMOVED lines=12> */
[----:B------:R-:W-:-:S04]  /*18b80*/  @!P3 LEA R10, P5, R214, R14, 0x1 ;  /* 0x0000000ed60ab211 */ /* 0x000fc800078a08ff */
[CC--:B------:R-:W-:Y:S01]  /*18b90*/  @!P3 LEA.HI.X R11, R214.reuse, R3.reuse, R8, 0x1, P5 ;  /* 0x00000003d60bb211 */ /* 0x0c0fe200028f0c08 */
        /* <DEDUP_REMOVED lines=12> */
.L_x_14632:
[----:B------:R-:W-:Y:S05]  /*18c60*/  BSYNC B0 ;  /* 0x0000000000007941 */ /* 0x000fea0003800000 */
.L_x_14618:
[----:B------:R-:W-:Y:S02]  /*18c70*/  ULDC UR4, c[0x0][0xd3c] ;  /* 0x00034f0000047ab9 */ /* 0x000fe40000000800 */
[----:B------:R-:W-:-:S13]  /*18c80*/  ISETP.GE.AND P0, PT, R7, UR4, PT ;  /* 0x0000000407007c0c */ /* 0x000fda000bf06270 */
[----:B------:R-:W-:Y:S05]  /*18c90*/  @!P0 BRA `(.L_x_14650) ;  /* 0xfffffe8800f08947 */ /* 0x000fea000383ffff */
[----:B------:R-:W-:Y:S05]  /*18ca0*/  BRA `(.L_x_14488) ;  /* 0x0000009400207947 */ /* 0x000fea0003800000 */
.L_x_14486:
        /* <DEDUP_REMOVED lines=20> */
.L_x_14651:
        /* <DEDUP_REMOVED lines=43> */
.L_x_14655:
        /* <DEDUP_REMOVED lines=39> */
.L_x_14653:
        /* <DEDUP_REMOVED lines=12> */
.L_x_14656:
        /* <DEDUP_REMOVED lines=63> */
.L_x_14657:
        /* <DEDUP_REMOVED lines=61> */
.L_x_14658:
[----:B01----:R-:W-:-:S05]  /*19b90*/  LOP3.LUT R3, RZ, R2, RZ, 0x33, !PT ;  /* 0x00000002ff037212 */ /* 0x003fca00078e33ff */
[----:B------:R-:W-:-:S05]  /*19ba0*/  IMAD.IADD R2, R4, 0x1, R3 ;  /* 0x0000000104027824 */ /* 0x000fca00078e0203 */
[----:B------:R1:W-:Y:S01]  /*19bb0*/  STL [R1+0x4], R2 ;  /* 0x0000040201007387 */ /* 0x0003e20000100800 */
[----:B------:R-:W-:Y:S05]  /*19bc0*/  BRA `(.L_x_14659) ;  /* 0x0000000000107947 */ /* 0x000fea0003800000 */
.L_x_14654:
[----:B------:R-:W-:Y:S01]  /*19bd0*/  IMAD.U32 R2, RZ, RZ, UR6 ;  /* 0x00000006ff027e24 */ /* 0x000fe2000f8e00ff */
[----:B------:R0:W-:Y:S04]  /*19be0*/  STL [R1+0x4], RZ ;  /* 0x000004ff01007387 */ /* 0x0001e80000100800 */
[----:B------:R0:W-:Y:S04]  /*19bf0*/  STL [R1+0x8], RZ ;  /* 0x000008ff01007387 */ /* 0x0001e80000100800 */
[----:B------:R0:W-:Y:S02]  /*19c00*/  STL [R1], R2 ;  /* 0x0000000201007387 */ /* 0x0001e40000100800 */
.L_x_14659:
        /* <DEDUP_REMOVED lines=10> */
.L_x_14652:
        /* <DEDUP_REMOVED lines=26> */
[----:B----4-:R-:W-:-:S06]  /*19e50*/  ULEA UR4, UR5, UR4, 0x18 ;  /* 0x0000000405047291 */ /* 0x010fcc000f8ec03f */
        /* <DEDUP_REMOVED lines=8> */
[C---:B-1----:R-:W-:Y:S02]  /*19ee0*/  LOP3.LUT R2, R0.reuse, 0x80, RZ, 0xfc, !PT ;  /* 0x0000008000027812 */ /* 0x042fe400078efcff */
[----:B------:R-:W-:-:S07]  /*19ef0*/  LOP3.LUT R0, R0, 0xc0, RZ, 0xfc, !PT ;  /* 0x000000c000007812 */ /* 0x000fce00078efcff */
.L_x_14810:
[----:B--2---:R-:W2:Y:S01]  /*19f00*/  LDL R0, [R1+0xc] ;  /* 0x00000c0001007983 */ /* 0x004ea20000100800 */
[----:B-1----:R-:W2:Y:S01]  /*19f10*/  LDC.64 R2, c[0x0][0xd88] ;  /* 0x00036200ff027b82 */ /* 0x002ea20000000a00 */
[----:B------:R-:W-:Y:S05]  /*19f20*/  YIELD ;  /* 0x0000000000007946 */ /* 0x000fea0003800000 */
[----:B------:R-:W-:Y:S01]  /*19f30*/  ULDC.64 UR4, c[0x0][0xb20] ;  /* 0x0002c80000047ab9 */ /* 0x000fe20000000a00 */
[----:B---3--:R-:W-:Y:S02]  /*19f40*/  CS2R R8, SRZ ;  /* 0x0000000000087805 */ /* 0x008fe4000001ff00 */
[----:B------:R-:W-:Y:S01]  /*19f50*/  ISETP.NE.U32.AND P0, PT, RZ, UR4, PT ;  /* 0x00000004ff007c0c */ /* 0x000fe2000bf05070 */
[----:B------:R-:W-:Y:S01]  /*19f60*/  ULDC.64 UR10, c[0x0][0xb10] ;  /* 0x0002c400000a7ab9 */ /* 0x000fe20000000a00 */
[----:B------:R-:W-:Y:S01]  /*19f70*/  ULDC.64 UR8, c[0x0][0xb08] ;  /* 0x0002c20000087ab9 */ /* 0x000fe20000000a00 */
[----:B------:R-:W-:Y:S01]  /*19f80*/  ULDC.64 UR6, c[0x0][0xb00] ;  /* 0x0002c00000067ab9 */ /* 0x000fe20000000a00 */
[----:B--2---:R-:W-:-:S05]  /*19f90*/  IMAD.WIDE R2, R0, 0x4, R2 ;  /* 0x0000000400027825 */ /* 0x004fca00078e0202 */
[----:B0-----:R-:W0:Y:S01]  /*19fa0*/  LDG.E R13, desc[UR40][R2.64] ;  /* 0x00000028020d7981 */ /* 0x001e22000c1e1900 */
        /* <DEDUP_REMOVED lines=54> */
.L_x_14661:
        /* <DEDUP_REMOVED lines=17> */
.L_x_14662:
[----:B------:R-:W-:Y:S05]  /*1a420*/  @!P0 BRA `(.L_x_14663) ;  /* 0x00000000000c8947 */ /* 0x000fea0003800000 */
[----:B------:R-:W2:Y:S04]  /*1a430*/  LDG.E R8, desc[UR40][R6.64] ;  /* 0x0000002806087981 */ /* 0x000ea8000c1e1900 */
[----:B------:R-:W2:Y:S02]  /*1a440*/  LDG.E R6, desc[UR40][R6.64+0x4] ;  /* 0x0000042806067981 */ /* 0x000ea4000c1e1900 */
[----:B--2---:R-:W-:-:S07]  /*1a450*/  IMAD.IADD R8, R6, 0x1, -R8 ;  /* 0x0000000106087824 */ /* 0x004fce00078e0a08 */
.L_x_14663:
[----:B-1----:R-:W2:Y:S01]  /*1a460*/  @P1 LDG.E R2, desc[UR40][R4.64] ;  /* 0x0000002804021981 */ /* 0x002ea2000c1e1900 */
        /* <DEDUP_REMOVED lines=59> */
.L_x_14665:
[----:B------:R-:W-:Y:S05]  /*1a820*/  BSYNC B0 ;  /* 0x0000000000007941 */ /* 0x000fea0003800000 */
.L_x_14664:
[-C--:B------:R-:W-:Y:S01]  /*1a830*/  IMAD R2, R12, R0.reuse, RZ ;  /* 0x000000000c027224 */ /* 0x080fe200078e02ff */
[----:B------:R-:W-:Y:S04]  /*1a840*/  BSSY B0, `(.L_x_14666) ;  /* 0x0000141000007945 */ /* 0x000fe80003800000 */
[----:B------:R-:W-:-:S05]  /*1a850*/  VIADDMNMX R0, R2, R0, R6, PT ;  /* 0x0000000002007246 */ /* 0x000fca0003800106 */
[--C-:B------:R-:W-:Y:S02]  /*1a860*/  IMAD R3, R0, 0x60, -R7.reuse ;  /* 0x0000006000037824 */ /* 0x100fe400078e0a07 */
[----:B------:R-:W-:-:S03]  /*1a870*/  IMAD R0, R2, 0x60, -R7 ;  /* 0x0000006002007824 */ /* 0x000fc600078e0a07 */
[----:B------:R-:W-:Y:S02]  /*1a880*/  VIMNMX R11, R3, R11, PT ;  /* 0x0000000b030b7248 */ /* 0x000fe40003fe0100 */
[----:B------:R-:W-:-:S04]  /*1a890*/  VIMNMX R0, RZ, R0, !PT ;  /* 0x00000000ff007248 */ /* 0x000fc80007fe0100 */
        /* <DEDUP_REMOVED lines=18> */
.L_x_14892:
[----:B-1----:R-:W-:Y:S02]  /*1a9c0*/  ISETP.NE.AND P0, PT, R14, RZ, PT ;  /* 0x000000ff0e00720c */ /* 0x002fe40003f05270 */
[----:B------:R-:W-:-:S11]  /*1a9d0*/  PLOP3.LUT P6, PT, PT, PT, PT, 0x8, 0x0 ;  /* 0x000000000000781c */ /* 0x000fd60003fce170 */
[----:B------:R-:W-:Y:S05]  /*1a9e0*/  @P0 BRA `(.L_x_14669) ;  /* 0x00000000000c0947 */ /* 0x000fea0003800000 */
[----:B------:R-:W-:-:S03]  /*1a9f0*/  UMOV UR4, 0xffffffff ;  /* 0xffffffff00047882 */ /* 0x000fc60000000000 */
[----:B------:R-:W-:Y:S05]  /*1aa00*/  BRA.DIV UR4, `(.L_x_14670) ;  /* 0x0000009204187947 */ /* 0x000fea000b800000 */
[----:B------:R-:W-:-:S13]  /*1aa10*/  ELECT P6, URZ, PT ;  /* 0x00000000003f782f */ /* 0x000fda00038c0000 */
.L_x_14669:
        /* <DEDUP_REMOVED lines=9> */
.L_x_14895:
[----:B------:R-:W-:Y:S05]  /*1aab0*/  BSYNC B1 ;  /* 0x0000000000017941 */ /* 0x000fea0003800000 */
.L_x_14671:
        /* <DEDUP_REMOVED lines=12> */
.L_x_14896:
[----:B------:R-:W-:Y:S05]  /*1ab80*/  BSYNC B2 ;  /* 0x0000000000027941 */ /* 0x000fea0003800000 */
.L_x_14675:
        /* <DEDUP_REMOVED lines=9> */
.L_x_14678:
[----:B------:R-:W-:Y:S05]  /*1ac20*/  BSYNC B2 ;  /* 0x0000000000027941 */ /* 0x000fea0003800000 */
.L_x_14677:
        /* <DEDUP_REMOVED lines=13> */
.L_x_14679:
        /* <DEDUP_REMOVED lines=13> */
.L_x_14897:
[----:B------:R-:W-:Y:S05]  /*1add0*/  BSYNC B2 ;  /* 0x0000000000027941 */ /* 0x000fea0003800000 */
.L_x_14680:
        /* <DEDUP_REMOVED lines=11> */
.L_x_14683:
[----:B------:R-:W-:Y:S05]  /*1ae90*/  BSYNC B2 ;  /* 0x0000000000027941 */ /* 0x000fea0003800000 */
.L_x_14682:
        /* <DEDUP_REMOVED lines=10> */
.L_x_14684:
        /* <DEDUP_REMOVED lines=15> */
.L_x_14685:
        /* <DEDUP_REMOVED lines=15> */
.L_x_14686:
        /* <DEDUP_REMOVED lines=15> */
.L_x_14687:
        /* <DEDUP_REMOVED lines=10> */
.L_x_14674:
[----:B------:R-:W-:Y:S05]  /*1b2b0*/  BSYNC B1 ;  /* 0x0000000000017941 */ /* 0x000fea0003800000 */
.L_x_14673:
        /* <DEDUP_REMOVED lines=13> */
.L_x_14703:
        /* <DEDUP_REMOVED lines=13> */
.L_x_14898:
[----:B------:R-:W-:Y:S05]  /*1b460*/  BSYNC B2 ;  /* 0x0000000000027941 */ /* 0x000fea0003800000 */
.L_x_14690:
        /* <DEDUP_REMOVED lines=9> */
.L_x_14693:
[----:B------:R-:W-:Y:S05]  /*1b500*/  BSYNC B2 ;  /* 0x0000000000027941 */ /* 0x000fea0003800000 */
.L_x_14692:
        /* <DEDUP_REMOVED lines=12> */
.L_x_14694:
        /* <DEDUP_REMOVED lines=13> */
.L_x_14899:
[----:B------:R-:W-:Y:S05]  /*1b6a0*/  BSYNC B2 ;  /* 0x0000000000027941 */ /* 0x000fea0003800000 */
.L_x_14695:
        /* <DEDUP_REMOVED lines=11> */
.L_x_14698:
[----:B------:R-:W-:Y:S05]  /*1b760*/  BSYNC B2 ;  /* 0x0000000000027941 */ /* 0x000fea0003800000 */
.L_x_14697:
        /* <DEDUP_REMOVED lines=10> */
.L_x_14699:
        /* <DEDUP_REMOVED lines=15> */
.L_x_14700:
        /* <DEDUP_REMOVED lines=15> */
.L_x_14701:
        /* <DEDUP_REMOVED lines=15> */
.L_x_14702:
        /* <DEDUP_REMOVED lines=10> */
.L_x_14689:
[----:B------:R-:W-:Y:S05]  /*1bb80*/  BSYNC B1 ;  /* 0x0000000000017941 */ /* 0x000fea0003800000 */
.L_x_14688:
        /* <DEDUP_REMOVED lines=12> */
.L_x_14667:
[----:B------:R-:W-:Y:S05]  /*1bc50*/  BSYNC B0 ;  /* 0x0000000000007941 */ /* 0x000fea0003800000 */
.L_x_14666:
        /* <DEDUP_REMOVED lines=49> */
.L_x_14705:
[----:B------:R-:W-:Y:S05]  /*1bf70*/  BSYNC B0 ;  /* 0x0000000000007941 */ /* 0x000fea0003800000 */
.L_x_14704:
        /* <DEDUP_REMOVED lines=16> */
[----:B------:R-:W0:Y:S08]  /*1c080*/  FLO.U32 R0, UR4 ;  /* 0x0000000400007d00 */ /* 0x000e3000080e0000 */
[----:B------:R-:W1:Y:S01]  /*1c090*/  POPC R2, UR4 ;  /* 0x0000000400027d09 */ /* 0x000e620008000000 */
[----:B0-----:R-:W-:-:S13]  /*1c0a0*/  ISETP.EQ.U32.AND P0, PT, R0, R3, PT ;  /* 0x000000030000720c */ /* 0x001fda0003f02070 */
        /* <DEDUP_REMOVED lines=8> */
.L_x_14707:
        /* <DEDUP_REMOVED lines=20> */
.L_x_14710:
[----:B------:R-:W-:Y:S05]  /*1c270*/  BSYNC B6 ;  /* 0x0000000000067941 */ /* 0x000fea0003800000 */
.L_x_14709:
        /* <DEDUP_REMOVED lines=20> */
.L_x_14713:
        /* <DEDUP_REMOVED lines=16> */
.L_x_14712:
[----:B------:R-:W-:Y:S05]  /*1c4c0*/  BSYNC B6 ;  /* 0x0000000000067941 */ /* 0x000fea0003800000 */
.L_x_14711:
        /* <DEDUP_REMOVED lines=24> */
.L_x_14902:
        /* <DEDUP_REMOVED lines=11> */
.L_x_14905:
        /* <DEDUP_REMOVED lines=24> */
.L_x_14717:
[----:B-1----:R-:W2:Y:S01]  /*1c880*/  LDL R2, [R1+0x1c] ;  /* 0x00001c0001027983 */ /* 0x002ea20000100800 */
[----:B0-----:R-:W-:Y:S01]  /*1c890*/  IMAD R0, R19, 0x8, R18 ;  /* 0x0000000813007824 */ /* 0x001fe200078e0212 */
[----:B--2---:R-:W-:-:S04]  /*1c8a0*/  SHF.L.U32 R2, R2, 0x1f, RZ ;  /* 0x0000001f02027819 */ /* 0x004fc800000006ff */
[----:B------:R-:W0:Y:S02]  /*1c8b0*/  SYNCS.PHASECHK.TRANS64.TRYWAIT P0, [R0+URZ+0x32440], R2 ;  /* 0x03244002000075a7 */ /* 0x000e24000800017f */
[----:B0-----:R-:W-:Y:S05]  /*1c8c0*/  @!P0 BRA `(.L_x_14718) ;  /* 0x0000007400408947 */ /* 0x001fea0003800000 */
.L_x_14906:
        /* <DEDUP_REMOVED lines=11> */
.L_x_14719:
        /* <DEDUP_REMOVED lines=24> */
.L_x_14715:
        /* <DEDUP_REMOVED lines=34> */
.L_x_14721:
[----:B------:R-:W-:Y:S05]  /*1cd20*/  BSYNC B6 ;  /* 0x0000000000067941 */ /* 0x000fea0003800000 */
.L_x_14720:
        /* <DEDUP_REMOVED lines=142> */
.L_x_14923:
        /* <DEDUP_REMOVED lines=12> */
.L_x_14723:
        /* <DEDUP_REMOVED lines=37> */
.L_x_14725:
[----:B------:R-:W-:Y:S05]  /*1d920*/  BSYNC B6 ;  /* 0x0000000000067941 */ /* 0x000fea0003800000 */
.L_x_14724:
        /* <DEDUP_REMOVED lines=151> */
.L_x_14941:
[----:B--2---:R-:W2:Y:S01]  /*1e2a0*/  LDL.LU R2, [R1+0x7c] ;  /* 0x00007c0001027983 */ /* 0x004ea20000300800 */
[----:B------:R-:W-:Y:S01]  /*1e2b0*/  BSSY B0, `(.L_x_14727) ;  /* 0x000000d000007945 */ /* 0x000fe20003800000 */
[----:B--2---:R-:W-:-:S13]  /*1e2c0*/  ISETP.GE.AND P4, PT, R2, R3, PT ;  /* 0x000000030200720c */ /* 0x004fda0003f86270 */
[----:B------:R-:W-:Y:S05]  /*1e2d0*/  @P4 BRA `(.L_x_14728) ;  /* 0x0000000000284947 */ /* 0x000fea0003800000 */
[----:B0-----:R-:W2:Y:S01]  /*1e2e0*/  LDL R4, [R1+0x18] ;  /* 0x0000180001047983 */ /* 0x001ea20000100800 */
        /* <DEDUP_REMOVED lines=9> */
.L_x_14728:
[----:B------:R-:W-:Y:S05]  /*1e380*/  BSYNC B0 ;  /* 0x0000000000007941 */ /* 0x000fea0003800000 */
.L_x_14727:
[----:B------:R-:W-:Y:S01]  /*1e390*/  NOP ;  /* 0x0000000000007918 */ /* 0x000fe20000000000 */
[----:B------:R-:W-:-:S13]  /*1e3a0*/  PLOP3.LUT P0, PT, PT, PT, PT, 0x80, 0x0 ;  /* 0x000000000000781c */ /* 0x000fda0003f0f070 */
.L_x_14729:
        /* <DEDUP_REMOVED lines=18> */
.L_x_14942:
[----:B------:R-:W-:Y:S05]  /*1e4d0*/  BSYNC B0 ;  /* 0x0000000000007941 */ /* 0x000fea0003800000 */
.L_x_14730:
[----:B------:R-:W2:Y:S01]  /*1e4e0*/  LDL R2, [R1+0x10] ;  /* 0x0000100001027983 */ /* 0x000ea20000100800 */
[----:B------:R-:W-:Y:S01]  /*1e4f0*/  BSSY B0, `(.L_x_14732) ;  /* 0x000005a000007945 */ /* 0x000fe20003800000 */
[----:B--2---:R-:W-:-:S13]  /*1e500*/  LOP3.LUT P0, RZ, R2, 0x1, RZ, 0xc0, !PT ;  /* 0x0000000102ff7812 */ /* 0x004fda000780c0ff */
[----:B------:R-:W-:Y:S05]  /*1e510*/  @!P0 BRA `(.L_x_14733) ;  /* 0x00000004005c8947 */ /* 0x000fea0003800000 */
[----:B0-----:R-:W1:Y:S01]  /*1e520*/  LDL R4, [R1+0x1c] ;  /* 0x00001c0001047983 */ /* 0x001e620000100800 */
[----:B------:R-:W-:Y:S01]  /*1e530*/  IMAD R2, R19, 0x8, R18 ;  /* 0x0000000813027824 */ /* 0x000fe200078e0212 */
[----:B------:R-:W-:Y:S01]  /*1e540*/  BSSY B1, `(.L_x_14734) ;  /* 0x0000007000017945 */ /* 0x000fe20003800000 */
[----:B------:R-:W0:Y:S02]  /*1e550*/  S2R R3, SR_TID.X ;  /* 0x0000000000037919 */ /* 0x000e240000002100 */
[----:B0-----:R-:W-:-:S04]  /*1e560*/  LOP3.LUT R3, R3, 0x7f, RZ, 0xc0, !PT ;  /* 0x0000007f03037812 */ /* 0x001fc800078ec0ff */
[----:B------:R-:W-:Y:S02]  /*1e570*/  ISETP.NE.AND P1, PT, R3, RZ, PT ;  /* 0x000000ff0300720c */ /* 0x000fe40003f25270 */
[----:B-1----:R-:W-:-:S04]  /*1e580*/  SHF.L.U32 R0, R4, 0x1f, RZ ;  /* 0x0000001f04007819 */ /* 0x002fc800000006ff */
[----:B------:R-:W0:Y:S02]  /*1e590*/  SYNCS.PHASECHK.TRANS64.TRYWAIT P0, [R2+URZ+0x32460], R0 ;  /* 0x03246000020075a7 */ /* 0x000e24000800017f */
[----:B0-----:R-:W-:Y:S05]  /*1e5a0*/  @!P0 BRA `(.L_x_14735) ;  /* 0x0000007000788947 */ /* 0x001fea0003800000 */
.L_x_14943:
[----:B------:R-:W-:Y:S05]  /*1e5b0*/  BSYNC B1 ;  /* 0x0000000000017941 */ /* 0x000fea0003800000 */
.L_x_14734:
        /* <DEDUP_REMOVED lines=9> */
.L_x_14737:
[----:B------:R-:W-:Y:S05]  /*1e650*/  BSYNC B1 ;  /* 0x0000000000017941 */ /* 0x000fea0003800000 */
.L_x_14736:
        /* <DEDUP_REMOVED lines=12> */
.L_x_14738:
        /* <DEDUP_REMOVED lines=15> */
.L_x_14739:
        /* <DEDUP_REMOVED lines=15> */
.L_x_14740:
        /* <DEDUP_REMOVED lines=15> */
.L_x_14741:
        /* <DEDUP_REMOVED lines=10> */
.L_x_14733:
[----:B------:R-:W-:Y:S05]  /*1ea90*/  BSYNC B0 ;  /* 0x0000000000007941 */ /* 0x000fea0003800000 */
.L_x_14732:
[----:B0-----:R-:W1:Y:S04]  /*1eaa0*/  LDL R4, [R1+0x50] ;  /* 0x0000500001047983 */ /* 0x001e680000100800 */
[----:B------:R-:W2:Y:S01]  /*1eab0*/  LDL R5, [R1+0x2c] ;  /* 0x00002c0001057983 */ /* 0x000ea20000100800 */
[----:B------:R-:W-:Y:S01]  /*1eac0*/  BSSY B0, `(.L_x_14742) ;  /* 0x00001f3000007945 */ /* 0x000fe20003800000 */
[----:B-1----:R-:W-:-:S05]  /*1ead0*/  VIADD R0, R4, 0xfffffffe ;  /* 0xfffffffe04007836 */ /* 0x002fca0000000000 */
[----:B--2---:R-:W-:-:S13]  /*1eae0*/  ISETP.GE.AND P0, PT, R0, R5, PT ;  /* 0x000000050000720c */ /* 0x004fda0003f06270 */
[----:B------:R-:W-:Y:S05]  /*1eaf0*/  @!P0 BRA `(.L_x_14743) ;  /* 0x0000001c00bc8947 */ /* 0x000fea0003800000 */
[----:B------:R-:W2:Y:S04]  /*1eb00*/  LDL.LU R7, [R1+0x84] ;  /* 0x0000840001077983 */ /* 0x000ea80000300800 */
[----:B---3--:R-:W3:Y:S04]  /*1eb10*/  LDL.LU R6, [R1+0x4c] ;  /* 0x00004c0001067983 */ /* 0x008ee80000300800 */
        /* <DEDUP_REMOVED lines=46> */
.L_x_14748:
        /* <DEDUP_REMOVED lines=8> */
.L_x_14944:
[----:B------:R-:W-:Y:S05]  /*1ee80*/  BSYNC B3 ;  /* 0x0000000000037941 */ /* 0x000fea0003800000 */
.L_x_14749:
        /* <DEDUP_REMOVED lines=9> */
.L_x_14752:
[----:B------:R-:W-:Y:S05]  /*1ef20*/  BSYNC B3 ;  /* 0x0000000000037941 */ /* 0x000fea0003800000 */
.L_x_14751:
        /* <DEDUP_REMOVED lines=12> */
.L_x_14753:
        /* <DEDUP_REMOVED lines=13> */
.L_x_14945:
[----:B------:R-:W-:Y:S05]  /*1f0c0*/  BSYNC B3 ;  /* 0x0000000000037941 */ /* 0x000fea0003800000 */
.L_x_14754:
        /* <DEDUP_REMOVED lines=11> */
.L_x_14757:
[----:B------:R-:W-:Y:S05]  /*1f180*/  BSYNC B3 ;  /* 0x0000000000037941 */ /* 0x000fea0003800000 */
.L_x_14756:
        /* <DEDUP_REMOVED lines=9> */
.L_x_14758:
        /* <DEDUP_REMOVED lines=15> */
.L_x_14759:
        /* <DEDUP_REMOVED lines=15> */
.L_x_14760:
        /* <DEDUP_REMOVED lines=15> */
.L_x_14761:
        /* <DEDUP_REMOVED lines=10> */
.L_x_14747:
[----:B------:R-:W-:Y:S05]  /*1f590*/  BSYNC B1 ;  /* 0x0000000000017941 */ /* 0x000fea0003800000 */
.L_x_14746:
[----:B------:R-:W2:Y:S02]  /*1f5a0*/  LDL.LU R5, [R1+0x50] ;  /* 0x0000500001057983 */ /* 0x000ea40000300800 */
[----:B--2---:R-:W-:-:S07]  /*1f5b0*/  VIADD R0, R5, 0xfffffffd ;  /* 0xfffffffd05007836 */ /* 0x004fce0000000000 */
.L_x_14745:
[----:B------:R-:W-:Y:S05]  /*1f5c0*/  BSYNC B2 ;  /* 0x0000000000027941 */ /* 0x000fea0003800000 */
.L_x_14744:
[----:B------:R-:W-:Y:S01]  /*1f5d0*/  VIADD R8, R8, 0xfffffffe ;  /* 0xfffffffe08087836 */ /* 0x000fe20000000000 */
[----:B------:R-:W-:-:S04]  /*1f5e0*/  LOP3.LUT R4, RZ, R4, RZ, 0x33, !PT ;  /* 0x00000004ff047212 */ /* 0x000fc800078e33ff */
[----:B------:R-:W-:-:S13]  /*1f5f0*/  ISETP.NE.AND P0, PT, R8, R4, PT ;  /* 0x000000040800720c */ /* 0x000fda0003f05270 */
[----:B------:R-:W-:Y:S05]  /*1f600*/  @!P0 BRA `(.L_x_14743) ;  /* 0x0000001000f88947 */ /* 0x000fea0003800000 */
.L_x_14794:
        /* <DEDUP_REMOVED lines=35> */
.L_x_14764:
        /* <DEDUP_REMOVED lines=8> */
.L_x_14946:
[----:B------:R-:W-:Y:S05]  /*1f8c0*/  BSYNC B2 ;  /* 0x0000000000027941 */ /* 0x000fea0003800000 */
.L_x_14765:
        /* <DEDUP_REMOVED lines=9> */
.L_x_14768:
[----:B------:R-:W-:Y:S05]  /*1f960*/  BSYNC B2 ;  /* 0x0000000000027941 */ /* 0x000fea0003800000 */
.L_x_14767:
        /* <DEDUP_REMOVED lines=12> */
.L_x_14769:
        /* <DEDUP_REMOVED lines=13> */
.L_x_14947:
[----:B------:R-:W-:Y:S05]  /*1fb00*/  BSYNC B2 ;  /* 0x0000000000027941 */ /* 0x000fea0003800000 */
.L_x_14770:
        /* <DEDUP_REMOVED lines=11> */
.L_x_14773:
[----:B------:R-:W-:Y:S05]  /*1fbc0*/  BSYNC B2 ;  /* 0x0000000000027941 */ /* 0x000fea0003800000 */
.L_x_14772:
        /* <DEDUP_REMOVED lines=9> */
.L_x_14774:
        /* <DEDUP_REMOVED lines=15> */
.L_x_14775:
        /* <DEDUP_REMOVED lines=15> */
.L_x_14776:
        /* <DEDUP_REMOVED lines=15> */
.L_x_14777:
        /* <DEDUP_REMOVED lines=10> */
.L_x_14763:
[----:B------:R-:W-:Y:S05]  /*1ffd0*/  BSYNC B1 ;  /* 0x0000000000017941 */ /* 0x000fea0003800000 */
.L_x_14762:
        /* <DEDUP_REMOVED lines=35> */
.L_x_14780:
        /* <DEDUP_REMOVED lines=8> */
.L_x_14948:
[----:B------:R-:W-:Y:S05]  /*20290*/  BSYNC B2 ;  /* 0x0000000000027941 */ /* 0x000fea0003800000 */
.L_x_14781:
        /* <DEDUP_REMOVED lines=9> */
.L_x_14784:
[----:B------:R-:W-:Y:S05]  /*20330*/  BSYNC B2 ;  /* 0x0000000000027941 */ /* 0x000fea0003800000 */
.L_x_14783:
        /* <DEDUP_REMOVED lines=12> */
.L_x_14785:
        /* <DEDUP_REMOVED lines=13> */
.L_x_14949:
[----:B------:R-:W-:Y:S05]  /*204d0*/  BSYNC B2 ;  /* 0x0000000000027941 */ /* 0x000fea0003800000 */
.L_x_14786:
        /* <DEDUP_REMOVED lines=11> */
.L_x_14789:
[----:B------:R-:W-:Y:S05]  /*20590*/  BSYNC B2 ;  /* 0x0000000000027941 */ /* 0x000fea0003800000 */
.L_x_14788:
        /* <DEDUP_REMOVED lines=9> */
.L_x_14790:
        /* <DEDUP_REMOVED lines=15> */
.L_x_14791:
        /* <DEDUP_REMOVED lines=15> */
.L_x_14792:
        /* <DEDUP_REMOVED lines=15> */
.L_x_14793:
        /* <DEDUP_REMOVED lines=10> */
.L_x_14779:
[----:B------:R-:W-:Y:S05]  /*209a0*/  BSYNC B1 ;  /* 0x0000000000017941 */ /* 0x000fea0003800000 */
.L_x_14778:
[----:B------:R-:W2:Y:S01]  /*209b0*/  LDL R5, [R1+0x2c] ;  /* 0x00002c0001057983 */ /* 0x000ea20000100800 */
[----:B------:R-:W-:Y:S01]  /*209c0*/  VIADD R0, R0, 0xfffffffe ;  /* 0xfffffffe00007836 */ /* 0x000fe20000000000 */
[----:B--2---:R-:W-:-:S13]  /*209d0*/  ISETP.GT.AND P0, PT, R6, R5, PT ;  /* 0x000000050600720c */ /* 0x004fda0003f04270 */
[----:B------:R-:W-:Y:S05]  /*209e0*/  @P0 BRA `(.L_x_14794) ;  /* 0xffffffec00080947 */ /* 0x000fea000383ffff */
.L_x_14743:
[----:B------:R-:W-:Y:S05]  /*209f0*/  BSYNC B0 ;  /* 0x0000000000007941 */ /* 0x000fea0003800000 */
.L_x_14742:
        /* <DEDUP_REMOVED lines=13> */
[----:B------:R-:W4:Y:S01]  /*20ad0*/  LDC.64 R4, c[0x0][0xd60] ;  /* 0x00035800ff047b82 */ /* 0x000f220000000a00 */
[----:B------:R-:W2:Y:S08]  /*20ae0*/  FLO.U32 R0, UR4 ;  /* 0x0000000400007d00 */ /* 0x000eb000080e0000 */
[----:B-1----:R-:W4:Y:S01]  /*20af0*/  POPC R2, UR4 ;  /* 0x0000000400027d09 */ /* 0x002f220008000000 */
[----:B--2---:R-:W-:-:S13]  /*20b00*/  ISETP.EQ.U32.AND P1, PT, R0, R3, PT ;  /* 0x000000030000720c */ /* 0x004fda0003f22070 */
[----:B----4-:R-:W2:Y:S01]  /*20b10*/  @P1 ATOMG.E.ADD.STRONG.GPU PT, R5, desc[UR40][R4.64], R2 ;  /* 0x00000002040519a8 */ /* 0x010ea200081ee1e8 */
[----:B------:R-:W1:Y:S02]  /*20b20*/  S2R R3, SR_LTMASK ;  /* 0x0000000000037919 */ /* 0x000e640000003900 */
[----:B-1----:R-:W-:-:S06]  /*20b30*/  LOP3.LUT R3, R3, UR4, RZ, 0xc0, !PT ;  /* 0x0000000403037c12 */ /* 0x002fcc000f8ec0ff */
[----:B------:R-:W1:Y:S01]  /*20b40*/  POPC R3, R3 ;  /* 0x0000000300037309 */ /* 0x000e620000000000 */
[----:B--2---:R-:W1:Y:S02]  /*20b50*/  SHFL.IDX PT, R0, R5, R0, 0x1f ;  /* 0x00001f0005007589 */ /* 0x004e6400000e0000 */
[----:B-1----:R-:W-:-:S05]  /*20b60*/  IADD3 R0, R0, UR37, R3 ;  /* 0x0000002500007c10 */ /* 0x002fca000fffe003 */
[----:B------:R2:W-:Y:S02]  /*20b70*/  STL [R1], R0 ;  /* 0x0000000001007387 */ /* 0x0005e40000100800 */
.L_x_14796:
[----:B------:R-:W-:Y:S05]  /*20b80*/  BSYNC B0 ;  /* 0x0000000000007941 */ /* 0x000fea0003800000 */
.L_x_14795:
[----:B------:R-:W-:-:S07]  /*20b90*/  SEL R19, R19, RZ, P0 ;  /* 0x000000ff13137207 */ /* 0x000fce0000000000 */
.L_x_14708:
[----:B------:R-:W-:Y:S05]  /*20ba0*/  BSYNC B7 ;  /* 0x0000000000077941 */ /* 0x000fea0003800000 */
.L_x_14706:
[----:B0-2---:R-:W2:Y:S02]  /*20bb0*/  LDL R0, [R1+0x10] ;  /* 0x0000100001007983 */ /* 0x005ea40000100800 */
[----:B--2---:R-:W-:-:S13]  /*20bc0*/  LOP3.LUT P0, RZ, R0, 0x40, RZ, 0xc0, !PT ;  /* 0x0000004000ff7812 */ /* 0x004fda000780c0ff */
[----:B------:R-:W-:Y:S05]  /*20bd0*/  @!P0 BRA `(.L_x_14797) ;  /* 0x00000000002c8947 */ /* 0x000fea0003800000 */
[----:B------:R-:W-:Y:S05]  /*20be0*/  WARPSYNC.ALL ;  /* 0x0000000000007948 */ /* 0x000fea0003800000 */
[----:B------:R-:W0:Y:S08]  /*20bf0*/  S2UR UR5, SR_CgaCtaId ;  /* 0x00000000000579c3 */ /* 0x000e300000008800 */
[----:B------:R-:W-:Y:S06]  /*20c00*/  BAR.SYNC.DEFER_BLOCKING 0x5, 0x180 ;  /* 0x0146000000007b1d */ /* 0x000fec0000010000 */
[----:B------:R-:W-:-:S02]  /*20c10*/  UMOV UR4, 0x400 ;  /* 0x0000040000047882 */ /* 0x000fc40000000000 */
[----:B0-----:R-:W-:-:S06]  /*20c20*/  ULEA UR4, UR5, UR4, 0x18 ;  /* 0x0000000405047291 */ /* 0x001fcc000f8ec03f */
[----:B------:R-:W-:-:S05]  /*20c30*/  IMAD.U32 R18, RZ, RZ, UR4 ;  /* 0x00000004ff127e24 */ /* 0x000fca000f8e00ff */
[----:B---3--:R-:W0:Y:S04]  /*20c40*/  LDS.128 R4, [R18+0x324d0] ;  /* 0x0324d00012047984 */ /* 0x008e280000000c00 */
[----:B0-----:R2:W-:Y:S04]  /*20c50*/  STL.64 [R1], R4 ;  /* 0x0000000401007387 */ /* 0x0015e80000100a00 */
[----:B------:R2:W-:Y:S01]  /*20c60*/  STL.64 [R1+0x8], R6 ;  /* 0x0000080601007387 */ /* 0x0005e20000100a00 */
[----:B------:R-:W-:Y:S06]  /*20c70*/  BAR.ARV 0x4, 0x180 ;  /* 0x0106000000007b1d */ /* 0x000fec0000002000 */
[----:B------:R-:W-:Y:S05]  /*20c80*/  BRA `(.L_x_14798) ;  /* 0x0000001000347947 */ /* 0x000fea0003800000 */
.L_x_14797:
[----:B------:R-:W0:Y:S01]  /*20c90*/  S2R R16, SR_TID.X ;  /* 0x0000000000107919 */ /* 0x000e220000002100 */
[----:B------:R-:W-:Y:S01]  /*20ca0*/  UMOV UR4, 0xffffffff ;  /* 0xffffffff00047882 */ /* 0x000fe20000000000 */
[----:B0-----:R-:W-:-:S04]  /*20cb0*/  LOP3.LUT R16, R16, 0x1f, RZ, 0xc0, !PT ;  /* 0x0000001f10107812 */ /* 0x001fc800078ec0ff */
        /* <DEDUP_REMOVED lines=8> */
[----:B------:R-:W0:Y:S08]  /*20d40*/  @!P1 LDC.64 R2, c[0x0][0xd80] ;  /* 0x00036000ff029b82 */ /* 0x000e300000000a00 */
[----:B---3--:R-:W1:Y:S01]  /*20d50*/  @!P1 LDC.64 R6, c[0x0][0xd78] ;  /* 0x00035e00ff069b82 */ /* 0x008e620000000a00 */
        /* <DEDUP_REMOVED lines=33> */
.L_x_14959:
[----:B------:R-:W-:Y:S02]  /*20f70*/  ULDC UR4, c[0x0][0xd38] ;  /* 0x00034e0000047ab9 */ /* 0x000fe40000000800 */
[----:B------:R-:W-:-:S04]  /*20f80*/  IMAD.U32 R2, RZ, RZ, UR4 ;  /* 0x00000004ff027e24 */ /* 0x000fc8000f8e00ff */
[----:B-1----:R-:W-:-:S04]  /*20f90*/  IMAD R9, R9, R2, RZ ;  /* 0x0000000209097224 */ /* 0x002fc800078e02ff */
[----:B------:R-:W-:-:S05]  /*20fa0*/  IMAD.IADD R4, R4, 0x1, R9 ;  /* 0x0000000104047824 */ /* 0x000fca00078e0209 */
[----:B------:R-:W-:-:S13]  /*20fb0*/  ISETP.GT.AND P6, PT, R4, R5, PT ;  /* 0x000000050400720c */ /* 0x000fda0003fc4270 */
[----:B------:R-:W-:Y:S05]  /*20fc0*/  @P6 BRA `(.L_x_14800) ;  /* 0x0000000000ac6947 */ /* 0x000fea0003800000 */
.L_x_14803:
        /* <DEDUP_REMOVED lines=37> */
.L_x_14967:
[----:B------:R-:W-:Y:S02]  /*21220*/  ULDC UR4, c[0x0][0xd38] ;  /* 0x00034e0000047ab9 */ /* 0x000fe40000000800 */
[----:B------:R-:W-:-:S04]  /*21230*/  IMAD.U32 R2, RZ, RZ, UR4 ;  /* 0x00000004ff027e24 */ /* 0x000fc8000f8e00ff */
[----:B-1----:R-:W-:-:S04]  /*21240*/  IMAD R9, R9, R2, RZ ;  /* 0x0000000209097224 */ /* 0x002fc800078e02ff */
[----:B------:R-:W-:-:S05]  /*21250*/  IMAD.IADD R4, R9, 0x1, R4 ;  /* 0x0000000109047824 */ /* 0x000fca00078e0204 */
[----:B------:R-:W-:-:S13]  /*21260*/  ISETP.GT.AND P6, PT, R4, R5, PT ;  /* 0x000000050400720c */ /* 0x000fda0003fc4270 */
[----:B------:R-:W-:Y:S05]  /*21270*/  @!P6 BRA `(.L_x_14803) ;  /* 0xfffffffc0054e947 */ /* 0x000fea000383ffff */
.L_x_14800:
        /* <DEDUP_REMOVED lines=12> */
.L_x_14972:
[----:B------:R-:W-:-:S13]  /*21340*/  ISETP.NE.AND P0, PT, R3, RZ, PT ;  /* 0x000000ff0300720c */ /* 0x000fda0003f05270 */
[----:B------:R-:W-:Y:S05]  /*21350*/  @!P0 BRA `(.L_x_14805) ;  /* 0x0000000000148947 */ /* 0x000fea0003800000 */
[----:B------:R-:W-:Y:S01]  /*21360*/  UMOV UR4, 0xffffffff ;  /* 0xffffffff00047882 */ /* 0x000fe20000000000 */
[----:B-1----:R-:W-:Y:S02]  /*21370*/  VIADD R4, R4, 0xffffffff ;  /* 0xffffffff04047836 */ /* 0x002fe40000000000 */
[----:B------:R-:W-:Y:S05]  /*21380*/  BRA.DIV UR4, `(.L_x_14806) ;  /* 0x00000052042c7947 */ /* 0x000fea000b800000 */
[----:B------:R1:W3:Y:S02]  /*21390*/  SHFL.IDX PT, R4, R7, R4, 0x1f ;  /* 0x00001f0407047589 */ /* 0x0002e400000e0000 */
.L_x_14975:
[----:B---3--:R-:W-:-:S07]  /*213a0*/  IMAD.MOV.U32 R8, RZ, RZ, R4 ;  /* 0x000000ffff087224 */ /* 0x008fce00078e0004 */
.L_x_14805:
        /* <DEDUP_REMOVED lines=62> */
.L_x_14807:
        /* <DEDUP_REMOVED lines=63> */
.L_x_14808:
[----:B------:R-:W-:-:S05]  /*21b80*/  LOP3.LUT R7, RZ, R7, RZ, 0x33, !PT ;  /* 0x00000007ff077212 */ /* 0x000fca00078e33ff */
[----:B------:R-:W-:-:S05]  /*21b90*/  IMAD.IADD R0, R0, 0x1, R7 ;  /* 0x0000000100007824 */ /* 0x000fca00078e0207 */
[----:B------:R3:W-:Y:S01]  /*21ba0*/  STL [R1+0x4], R0 ;  /* 0x0000040001007387 */ /* 0x0007e20000100800 */
[----:B------:R-:W-:Y:S05]  /*21bb0*/  BRA `(.L_x_14809) ;  /* 0x0000000000287947 */ /* 0x000fea0003800000 */
.L_x_14801:
        /* <DEDUP_REMOVED lines=10> */
.L_x_14809:
        /* <DEDUP_REMOVED lines=16> */
.L_x_14798:
[----:B------:R-:W3:Y:S01]  /*21d60*/  LDL R0, [R1+0xc] ;  /* 0x00000c0001007983 */ /* 0x000ee20000100800 */
[----:B------:R-:W-:Y:S02]  /*21d70*/  ULDC UR4, c[0x0][0xd3c] ;  /* 0x00034f0000047ab9 */ /* 0x000fe40000000800 */
[----:B---3--:R-:W-:-:S13]  /*21d80*/  ISETP.GE.AND P0, PT, R0, UR4, PT ;  /* 0x0000000400007c0c */ /* 0x008fda000bf06270 */
[----:B------:R-:W-:Y:S05]  /*21d90*/  @!P0 BRA `(.L_x_14810) ;  /* 0xffffff8000588947 */ /* 0x000fea000383ffff */
[----:B------:R-:W-:Y:S05]  /*21da0*/  BSYNC B8 ;  /* 0x0000000000087941 */ /* 0x000fea0003800000 */
.L_x_14660:
[----:B--2---:R-:W2:Y:S01]  /*21db0*/  LDL.LU R0, [R1+0x80] ;  /* 0x0000800001007983 */ /* 0x004ea20000300800 */
[----:B------:R-:W-:Y:S01]  /*21dc0*/  BSSY B0, `(.L_x_14811) ;  /* 0x000000b000007945 */ /* 0x000fe20003800000 */
[----:B0-----:R-:W0:Y:S01]  /*21dd0*/  S2R R5, SR_CgaCtaId ;  /* 0x0000000000057919 */ /* 0x001e220000008800 */
[----:B--2---:R-:W-:-:S05]  /*21de0*/  VIADD R0, R0, 0x1 ;  /* 0x0000000100007836 */ /* 0x004fca0000000000 */
        /* <DEDUP_REMOVED lines=8> */
.L_x_14976:
[----:B------:R-:W-:Y:S05]  /*21e70*/  BSYNC B0 ;  /* 0x0000000000007941 */ /* 0x000fea0003800000 */
.L_x_14811:
[----:B------:R-:W-:-:S03]  /*21e80*/  UMOV UR4, 0xffffffff ;  /* 0xffffffff00047882 */ /* 0x000fc60000000000 */
[----:B------:R-:W-:Y:S05]  /*21e90*/  BRA.DIV UR4, `(.L_x_14813) ;  /* 0x0000004604a87947 */ /* 0x000fea000b800000 */
[----:B------:R-:W1:Y:S02]  /*21ea0*/  S2R R2, SR_TID.X ;  /* 0x0000000000027919 */ /* 0x000e640000002100 */
[----:B-1----:R-:W-:-:S04]  /*21eb0*/  SHF.R.U32.HI R2, RZ, 0x5, R2 ;  /* 0x00000005ff027819 */ /* 0x002fc80000011602 */
[----:B------:R-:W-:-:S05]  /*21ec0*/  LOP3.LUT R2, R2, 0x3, RZ, 0xc0, !PT ;  /* 0x0000000302027812 */ /* 0x000fca00078ec0ff */
[----:B------:R1:W2:Y:S02]  /*21ed0*/  SHFL.IDX PT, R14, R2, RZ, 0x1f ;  /* 0x00001fff020e7589 */ /* 0x0002a400000e0000 */
.L_x_14979:
[----:B--2---:R-:W-:-:S13]  /*21ee0*/  ISETP.NE.AND P0, PT, R14, RZ, PT ;  /* 0x000000ff0e00720c */ /* 0x004fda0003f05270 */
[----:B------:R-:W-:Y:S05]  /*21ef0*/  @P0 BRA `(.L_x_14488) ;  /* 0x00000000008c0947 */ /* 0x000fea0003800000 */
[----:B------:R-:W-:-:S03]  /*21f00*/  UMOV UR4, 0xffffffff ;  /* 0xffffffff00047882 */ /* 0x000fc60000000000 */
[----:B------:R-:W-:Y:S05]  /*21f10*/  BRA.DIV UR4, `(.L_x_14814) ;  /* 0x0000004604bc7947 */ /* 0x000fea000b800000 */
[----:B------:R-:W-:-:S13]  /*21f20*/  ELECT P6, URZ, PT ;  /* 0x00000000003f782f */ /* 0x000fda00038c0000 */
.L_x_14982:
[----:B------:R-:W-:Y:S05]  /*21f30*/  @!P6 BRA `(.L_x_14488) ;  /* 0x00000000007ce947 */ /* 0x000fea0003800000 */
[----:B------:R-:W-:-:S06]  /*21f40*/  ULOP3.LUT UR4, UR36, 0x2, URZ, 0xfc, !UPT ;  /* 0x0000000224047892 */ /* 0x000fcc000f8efc3f */
[----:B-1----:R-:W-:-:S05]  /*21f50*/  IMAD.U32 R2, RZ, RZ, UR4 ;  /* 0x00000004ff027e24 */ /* 0x002fca000f8e00ff */
[----:B------:R-:W-:-:S13]  /*21f60*/  ISETP.NE.AND P2, PT, R2, 0x3, PT ;  /* 0x000000030200780c */ /* 0x000fda0003f45270 */
[----:B------:R-:W-:Y:S05]  /*21f70*/  @!P2 BRA `(.L_x_14815) ;  /* 0x000000000004a947 */ /* 0x000fea0003800000 */
[----:B------:R-:W-:Y:S01]  /*21f80*/  BPT.TRAP 0x1 ;  /* 0x000000040000795c */ /* 0x000fe20000300000 */
.L_x_14815:
        /* <DEDUP_REMOVED lines=13> */
.L_x_14983:
[----:B------:R-:W1:Y:S02]  /*22060*/  SYNCS.PHASECHK.TRANS64.TRYWAIT P0, [R7+URZ], R2 ;  /* 0x00000002070075a7 */ /* 0x000e64000800017f */
[----:B-1----:R-:W-:Y:S05]  /*22070*/  @!P0 BRA `(.L_x_14817) ;  /* 0x0000004400988947 */ /* 0x002fea0003800000 */
.L_x_14984:
[----:B------:R-:W-:Y:S05]  /*22080*/  @!P2 BRA `(.L_x_14818) ;  /* 0x000000000004a947 */ /* 0x000fea0003800000 */
[----:B------:R-:W-:Y:S01]  /*22090*/  BPT.TRAP 0x1 ;  /* 0x000000040000795c */ /* 0x000fe20000300000 */
.L_x_14818:
[----:B------:R-:W-:-:S04]  /*220a0*/  VIADD R0, R0, 0x32460 ;  /* 0x0003246000007836 */ /* 0x000fc80000000000 */
[----:B------:R-:W-:-:S04]  /*220b0*/  IMAD R4, R19, 0x8, R0 ;  /* 0x0000000813047824 */ /* 0x000fc800078e0200 */
[----:B------:R-:W2:Y:S02]  /*220c0*/  SYNCS.PHASECHK.TRANS64.TRYWAIT P0, [R4+URZ], R5 ;  /* 0x00000005040075a7 */ /* 0x000ea4000800017f */
[----:B--2---:R-:W-:Y:S05]  /*220d0*/  @!P0 BRA `(.L_x_14819) ;  /* 0x0000004400948947 */ /* 0x004fea0003800000 */
.L_x_14985:
[----:B------:R-:W-:-:S07]  /*220e0*/  IMAD R3, R3, 0x8, R0 ;  /* 0x0000000803037824 */ /* 0x000fce00078e0200 */
.L_x_14820:
[----:B----4-:R4:W0:Y:S02]  /*220f0*/  SYNCS.PHASECHK.TRANS64.TRYWAIT P0, [R3+URZ], R2 ;  /* 0x00000002030075a7 */ /* 0x010824000800017f */
[----:B0-----:R-:W-:Y:S05]  /*22100*/  @!P0 NANOSLEEP.SYNCS 0x989680 ;  /* 0x009896800000895d */ /* 0x001fea0003900000 */
[----:B------:R-:W0:Y:S02]  /*22110*/  @!P0 SYNCS.PHASECHK.TRANS64 P0, [R3+URZ], R2 ;  /* 0x00000002030085a7 */ /* 0x000e24000800007f */
[----:B0-----:R-:W-:Y:S05]  /*22120*/  @!P0 BRA `(.L_x_14820) ;  /* 0xfffffffc00f08947 */ /* 0x001fea000383ffff */
.L_x_14488:
[----:B------:R-:W-:Y:S05]  /*22130*/  BSYNC B9 ;  /* 0x0000000000097941 */ /* 0x000fea0003800000 */
.L_x_14485:
[----:B------:R-:W-:Y:S05]  /*22140*/  EXIT ;  /* 0x000000000000794d */ /* 0x000fea0003800000 */
.L_x_14508:
[----:B0-----:R0:W1:Y:S02]  /*22150*/  SYNCS.PHASECHK.TRANS64.TRYWAIT P6, [R96+URZ+0x32490], R107 ;  /* 0x0324906b600075a7 */ /* 0x00106400080c017f */
[----:B-1----:R-:W-:Y:S05]  /*22160*/  @!P6 NANOSLEEP.SYNCS 0x989680 ;  /* 0x009896800000e95d */ /* 0x002fea0003900000 */
[----:B------:R-:W1:Y:S02]  /*22170*/  @!P6 SYNCS.PHASECHK.TRANS64 P6, [R96+URZ+0x32490], R107 ;  /* 0x0324906b6000e5a7 */ /* 0x000e6400080c007f */
[----:B-1----:R-:W-:Y:S05]  /*22180*/  @!P6 BRA `(.L_x_14508) ;  /* 0xfffffffc00f0e947 */ /* 0x002fea000383ffff */
[----:B------:R-:W-:Y:S05]  /*22190*/  BRA `(.L_x_14821) ;  /* 0xfffffe1400c07947 */ /* 0x000fea000383ffff */
.L_x_14526:
[----:B0-----:R0:W1:Y:S02]  /*221a0*/  SYNCS.PHASECHK.TRANS64.TRYWAIT P5, [R96+URZ+0x32490], R107 ;  /* 0x0324906b600075a7 */ /* 0x00106400080a017f */
[----:B-1----:R-:W-:Y:S05]  /*221b0*/  @!P5 NANOSLEEP.SYNCS 0x989680 ;  /* 0x009896800000d95d */ /* 0x002fea0003900000 */
[----:B------:R-:W1:Y:S02]  /*221c0*/  @!P5 SYNCS.PHASECHK.TRANS64 P5, [R96+URZ+0x32490], R107 ;  /* 0x0324906b6000d5a7 */ /* 0x000e6400080a007f */
[----:B-1----:R-:W-:Y:S05]  /*221d0*/  @!P5 BRA `(.L_x_14526) ;  /* 0xfffffffc00f0d947 */ /* 0x002fea000383ffff */
[----:B------:R-:W-:Y:S05]  /*221e0*/  BRA `(.L_x_14822) ;  /* 0xfffffe2800647947 */ /* 0x000fea000383ffff */
.L_x_14535:
[----:B0-----:R0:W1:Y:S02]  /*221f0*/  SYNCS.PHASECHK.TRANS64.TRYWAIT P4, [R96+URZ+0x32490], R107 ;  /* 0x0324906b600075a7 */ /* 0x001064000808017f */
[----:B-1----:R-:W-:Y:S05]  /*22200*/  @!P4 NANOSLEEP.SYNCS 0x989680 ;  /* 0x009896800000c95d */ /* 0x002fea0003900000 */
[----:B------:R-:W1:Y:S02]  /*22210*/  @!P4 SYNCS.PHASECHK.TRANS64 P4, [R96+URZ+0x32490], R107 ;  /* 0x0324906b6000c5a7 */ /* 0x000e64000808007f */
[----:B-1----:R-:W-:Y:S05]  /*22220*/  @!P4 BRA `(.L_x_14535) ;  /* 0xfffffffc00f0c947 */ /* 0x002fea000383ffff */
[----:B------:R-:W-:Y:S05]  /*22230*/  BRA `(.L_x_14823) ;  /* 0xfffffe3800c87947 */ /* 0x000fea000383ffff */
.L_x_14541:
[----:B-1----:R1:W2:Y:S02]  /*22240*/  SYNCS.PHASECHK.TRANS64.TRYWAIT P3, [R96+URZ+0x324b0], R107 ;  /* 0x0324b06b600075a7 */ /* 0x0022a4000806017f */
[----:B--2---:R-:W-:Y:S05]  /*22250*/  @!P3 NANOSLEEP.SYNCS 0x989680 ;  /* 0x009896800000b95d */ /* 0x004fea0003900000 */
[----:B------:R-:W2:Y:S02]  /*22260*/  @!P3 SYNCS.PHASECHK.TRANS64 P3, [R96+URZ+0x324b0], R107 ;  /* 0x0324b06b6000b5a7 */ /* 0x000ea4000806007f */
[----:B--2---:R-:W-:Y:S05]  /*22270*/  @!P3 BRA `(.L_x_14541) ;  /* 0xfffffffc00f0b947 */ /* 0x004fea000383ffff */
[----:B------:R-:W-:Y:S05]  /*22280*/  BRA `(.L_x_14824) ;  /* 0xfffffe3c005c7947 */ /* 0x000fea000383ffff */
.L_x_14551:
[----:B------:R-:W-:Y:S01]  /*22290*/  BSSY B0, `(.L_x_14825) ;  /* 0x0000007000007945 */ /* 0x000fe20003800000 */
[----:B------:R-:W-:Y:S02]  /*222a0*/  IMAD.MOV.U32 R12, RZ, RZ, RZ ;  /* 0x000000ffff0c7224 */ /* 0x000fe400078e00ff */
[----:B------:R-:W-:Y:S02]  /*222b0*/  IMAD.MOV.U32 R11, RZ, RZ, 0x1f ;  /* 0x0000001fff0b7424 */ /* 0x000fe400078e00ff */
[----:B------:R-:W-:-:S07]  /*222c0*/  IMAD.MOV.U32 R15, RZ, RZ, -0x1 ;  /* 0xffffffffff0f7424 */ /* 0x000fce00078e00ff */
[----:B-----5:R-:W-:Y:S05]  /*222d0*/  WARPSYNC.COLLECTIVE R15, `(.L_x_14826) ;  /* 0x000000000f087348 */ /* 0x020fea0003c00000 */
[----:B------:R0:W1:Y:S02]  /*222e0*/  SHFL.IDX P6, R14, R13, R12, R11 ;  /* 0x0000000c0d0e7389 */ /* 0x00006400000c000b */
[----:B01---5:R-:W-:Y:S01]  /*222f0*/  ENDCOLLECTIVE ;  /* 0x000000000000791b */ /* 0x023fe20003800000 */
.L_x_14826:
[----:B------:R-:W-:Y:S05]  /*22300*/  BSYNC B0 ;  /* 0x0000000000007941 */ /* 0x000fea0003800000 */
.L_x_14825:
[----:B------:R-:W-:Y:S05]  /*22310*/  BRA `(.L_x_14827) ;  /* 0xfffffe4800e47947 */ /* 0x000fea000383ffff */
.L_x_14563:
        /* <DEDUP_REMOVED lines=8> */
.L_x_14829:
[----:B------:R-:W-:Y:S05]  /*223a0*/  BSYNC B1 ;  /* 0x0000000000017941 */ /* 0x000fea0003800000 */
.L_x_14828:
        /* <DEDUP_REMOVED lines=8> */
.L_x_14830:
[----:B------:R-:W-:Y:S02]  /*22430*/  IMAD.MOV.U32 R13, RZ, RZ, R7 ;  /* 0x000000ffff0d7224 */ /* 0x000fe400078e0007 */
[----:B------:R-:W-:-:S07]  /*22440*/  IMAD.MOV.U32 R0, RZ, RZ, R14 ;  /* 0x000000ffff007224 */ /* 0x000fce00078e000e */
[----:B------:R-:W-:Y:S05]  /*22450*/  WARPSYNC.COLLECTIVE R15, `(.L_x_14831) ;  /* 0x000000000f087348 */ /* 0x000fea0003c00000 */
[----:B------:R0:W1:Y:S02]  /*22460*/  SHFL.IDX P6, R14, R13, R12, R11 ;  /* 0x0000000c0d0e7389 */ /* 0x00006400000c000b */
[----:B01----:R-:W-:Y:S01]  /*22470*/  ENDCOLLECTIVE ;  /* 0x000000000000791b */ /* 0x003fe20003800000 */
.L_x_14831:
[----:B------:R-:W-:Y:S02]  /*22480*/  IMAD.MOV.U32 R13, RZ, RZ, R30 ;  /* 0x000000ffff0d7224 */ /* 0x000fe400078e001e */
[----:B------:R-:W-:-:S07]  /*22490*/  IMAD.MOV.U32 R5, RZ, RZ, R14 ;  /* 0x000000ffff057224 */ /* 0x000fce00078e000e */
[----:B------:R-:W-:Y:S05]  /*224a0*/  WARPSYNC.COLLECTIVE R15, `(.L_x_14832) ;  /* 0x000000000f087348 */ /* 0x000fea0003c00000 */
[----:B------:R0:W1:Y:S02]  /*224b0*/  SHFL.IDX P6, R14, R13, R12, R11 ;  /* 0x0000000c0d0e7389 */ /* 0x00006400000c000b */
[----:B01----:R-:W-:Y:S01]  /*224c0*/  ENDCOLLECTIVE ;  /* 0x000000000000791b */ /* 0x003fe20003800000 */
.L_x_14832:
[----:B------:R-:W-:Y:S05]  /*224d0*/  BRA `(.L_x_14833) ;  /* 0xfffffe50007c7947 */ /* 0x000fea000383ffff */
.L_x_14566:
        /* <DEDUP_REMOVED lines=8> */
.L_x_14835:
[----:B------:R-:W-:Y:S05]  /*22560*/  BSYNC B1 ;  /* 0x0000000000017941 */ /* 0x000fea0003800000 */
.L_x_14834:
        /* <DEDUP_REMOVED lines=8> */
.L_x_14836:
[----:B------:R-:W-:Y:S02]  /*225f0*/  IMAD.MOV.U32 R13, RZ, RZ, R7 ;  /* 0x000000ffff0d7224 */ /* 0x000fe400078e0007 */
[----:B------:R-:W-:-:S07]  /*22600*/  IMAD.MOV.U32 R4, RZ, RZ, R14 ;  /* 0x000000ffff047224 */ /* 0x000fce00078e000e */
[----:B------:R-:W-:Y:S05]  /*22610*/  WARPSYNC.COLLECTIVE R15, `(.L_x_14837) ;  /* 0x000000000f087348 */ /* 0x000fea0003c00000 */
[----:B------:R0:W1:Y:S02]  /*22620*/  SHFL.IDX P6, R14, R13, R12, R11 ;  /* 0x0000000c0d0e7389 */ /* 0x00006400000c000b */
[----:B01----:R-:W-:Y:S01]  /*22630*/  ENDCOLLECTIVE ;  /* 0x000000000000791b */ /* 0x003fe20003800000 */
.L_x_14837:
[----:B------:R-:W-:Y:S02]  /*22640*/  IMAD.MOV.U32 R13, RZ, RZ, R30 ;  /* 0x000000ffff0d7224 */ /* 0x000fe400078e001e */
[----:B------:R-:W-:-:S07]  /*22650*/  IMAD.MOV.U32 R7, RZ, RZ, R14 ;  /* 0x000000ffff077224 */ /* 0x000fce00078e000e */
[----:B------:R-:W-:Y:S05]  /*22660*/  WARPSYNC.COLLECTIVE R15, `(.L_x_14838) ;  /* 0x000000000f087348 */ /* 0x000fea0003c00000 */
[----:B------:R0:W1:Y:S02]  /*22670*/  SHFL.IDX P6, R14, R13, R12, R11 ;  /* 0x0000000c0d0e7389 */ /* 0x00006400000c000b */
[----:B01----:R-:W-:Y:S01]  /*22680*/  ENDCOLLECTIVE ;  /* 0x000000000000791b */ /* 0x003fe20003800000 */
.L_x_14838:
[----:B------:R-:W-:Y:S01]  /*22690*/  IMAD.MOV.U32 R30, RZ, RZ, R14 ;  /* 0x000000ffff1e7224 */ /* 0x000fe200078e000e */
[----:B------:R-:W-:Y:S06]  /*226a0*/  BRA `(.L_x_14839) ;  /* 0xfffffe5000d47947 */ /* 0x000fec000383ffff */
.L_x_14570:
[----:B0-----:R0:W1:Y:S02]  /*226b0*/  SYNCS.PHASECHK.TRANS64.TRYWAIT P0, [R19+URZ+0x32400], R34 ;  /* 0x03240022130075a7 */ /* 0x001064000800017f */
[----:B-1----:R-:W-:Y:S05]  /*226c0*/  @!P0 NANOSLEEP.SYNCS 0x989680 ;  /* 0x009896800000895d */ /* 0x002fea0003900000 */
[----:B------:R-:W1:Y:S02]  /*226d0*/  @!P0 SYNCS.PHASECHK.TRANS64 P0, [R19+URZ+0x32400], R34 ;  /* 0x03240022130085a7 */ /* 0x000e64000800007f */
[----:B-1----:R-:W-:Y:S05]  /*226e0*/  @!P0 BRA `(.L_x_14570) ;  /* 0xfffffffc00f08947 */ /* 0x002fea000383ffff */
[----:B------:R-:W-:Y:S05]  /*226f0*/  BRA `(.L_x_14840) ;  /* 0xfffffe5400c47947 */ /* 0x000fea000383ffff */
.L_x_14578:
        /* <DEDUP_REMOVED lines=9> */
.L_x_14842:
[----:B------:R-:W-:Y:S05]  /*22790*/  BSYNC B1 ;  /* 0x0000000000017941 */ /* 0x000fea0003800000 */
.L_x_14841:
[----:B------:R0:W5:Y:S01]  /*227a0*/  LDL R8, [R1+0x18] ;  /* 0x0000180001087983 */ /* 0x0001620000100800 */
[----:B------:R-:W-:Y:S01]  /*227b0*/  IMAD.MOV.U32 R13, RZ, RZ, R24 ;  /* 0x000000ffff0d7224 */ /* 0x000fe200078e0018 */
[----:B------:R-:W-:Y:S01]  /*227c0*/  ISETP.GE.AND P0, PT, R16, R39, PT ;  /* 0x000000271000720c */ /* 0x000fe20003f06270 */
[----:B------:R-:W-:Y:S02]  /*227d0*/  IMAD.MOV.U32 R12, RZ, RZ, RZ ;  /* 0x000000ffff0c7224 */ /* 0x000fe400078e00ff */
[----:B------:R-:W-:Y:S02]  /*227e0*/  IMAD.MOV.U32 R11, RZ, RZ, 0x1c1f ;  /* 0x00001c1fff0b7424 */ /* 0x000fe400078e00ff */
[----:B------:R-:W-:Y:S02]  /*227f0*/  IMAD.MOV.U32 R15, RZ, RZ, -0x1 ;  /* 0xffffffffff0f7424 */ /* 0x000fe400078e00ff */
[----:B0-----:R-:W-:-:S07]  /*22800*/  IMAD.MOV.U32 R0, RZ, RZ, R14 ;  /* 0x000000ffff007224 */ /* 0x001fce00078e000e */
[----:B-----5:R-:W-:Y:S05]  /*22810*/  WARPSYNC.COLLECTIVE R15, `(.L_x_14843) ;  /* 0x000000000f087348 */ /* 0x020fea0003c00000 */
[----:B------:R0:W1:Y:S02]  /*22820*/  SHFL.IDX P6, R14, R13, R12, R11 ;  /* 0x0000000c0d0e7389 */ /* 0x00006400000c000b */
[----:B01---5:R-:W-:Y:S01]  /*22830*/  ENDCOLLECTIVE ;  /* 0x000000000000791b */ /* 0x023fe20003800000 */
.L_x_14843:
[----:B------:R-:W-:Y:S02]  /*22840*/  IMAD.MOV.U32 R13, RZ, RZ, R25 ;  /* 0x000000ffff0d7224 */ /* 0x000fe400078e0019 */
[----:B------:R-:W-:-:S07]  /*22850*/  IMAD.MOV.U32 R3, RZ, RZ, R14 ;  /* 0x000000ffff037224 */ /* 0x000fce00078e000e */
[----:B------:R-:W-:Y:S05]  /*22860*/  WARPSYNC.COLLECTIVE R15, `(.L_x_14844) ;  /* 0x000000000f087348 */ /* 0x000fea0003c00000 */
[----:B------:R0:W1:Y:S02]  /*22870*/  SHFL.IDX P6, R14, R13, R12, R11 ;  /* 0x0000000c0d0e7389 */ /* 0x00006400000c000b */
[----:B01----:R-:W-:Y:S01]  /*22880*/  ENDCOLLECTIVE ;  /* 0x000000000000791b */ /* 0x003fe20003800000 */
.L_x_14844:
[----:B------:R-:W-:Y:S02]  /*22890*/  IMAD.MOV.U32 R13, RZ, RZ, R27 ;  /* 0x000000ffff0d7224 */ /* 0x000fe400078e001b */
[----:B------:R-:W-:-:S07]  /*228a0*/  IMAD.MOV.U32 R4, RZ, RZ, R14 ;  /* 0x000000ffff047224 */ /* 0x000fce00078e000e */
[----:B------:R-:W-:Y:S05]  /*228b0*/  WARPSYNC.COLLECTIVE R15, `(.L_x_14845) ;  /* 0x000000000f087348 */ /* 0x000fea0003c00000 */
[----:B------:R0:W1:Y:S02]  /*228c0*/  SHFL.IDX P6, R14, R13, R12, R11 ;  /* 0x0000000c0d0e7389 */ /* 0x00006400000c000b */
[----:B01----:R-:W-:Y:S01]  /*228d0*/  ENDCOLLECTIVE ;  /* 0x000000000000791b */ /* 0x003fe20003800000 */
.L_x_14845:
[----:B------:R-:W-:-:S05]  /*228e0*/  IMAD R34, R8, R34, RZ ;  /* 0x0000002208227224 */ /* 0x000fca00078e02ff */
[----:B------:R-:W-:-:S13]  /*228f0*/  ISETP.GE.OR P1, PT, R41, R34, P0 ;  /* 0x000000222900720c */ /* 0x000fda0000726670 */
[C---:B------:R-:W-:Y:S01]  /*22900*/  @!P1 IMAD.SHL.U32 R5, R16.reuse, 0x2, RZ ;  /* 0x0000000210059824 */ /* 0x040fe200078e00ff */
[----:B------:R-:W-:-:S04]  /*22910*/  @!P1 SHF.L.U64.HI R21, R16, 0x1, R43 ;  /* 0x0000000110159819 */ /* 0x000fc8000001022b */
[----:B------:R-:W-:-:S05]  /*22920*/  @!P1 IADD3 R6, P2, R3, R5, RZ ;  /* 0x0000000503069210 */ /* 0x000fca0007f5e0ff */
[----:B------:R-:W-:-:S05]  /*22930*/  @!P1 IMAD.X R7, R0, 0x1, R21, P2 ;  /* 0x0000000100079824 */ /* 0x000fca00010e0615 */
[----:B------:R-:W2:Y:S01]  /*22940*/  @!P1 LD.E.128 R8, desc[UR40][R6.64] ;  /* 0x0000002806089980 */ /* 0x000ea2000c101d00 */
[----:B------:R-:W-:-:S05]  /*22950*/  @!P1 IADD3 R14, P2, R14, R5, RZ ;  /* 0x000000050e0e9210 */ /* 0x000fca0007f5e0ff */
[----:B------:R-:W-:Y:S02]  /*22960*/  @!P1 IMAD.X R5, R4, 0x1, R21, P2 ;  /* 0x0000000104059824 */ /* 0x000fe400010e0615 */
[----:B------:R-:W-:-:S06]  /*22970*/  @!P1 IMAD.MOV.U32 R4, RZ, RZ, R14 ;  /* 0x000000ffff049224 */ /* 0x000fcc00078e000e */
        /* <DEDUP_REMOVED lines=8> */
[----:B------:R-:W-:-:S02]  /*22a00*/  IMAD.MOV.U32 R11, RZ, RZ, 0x1c1f ;  /* 0x00001c1fff0b7424 */ /* 0x000fc400078e00ff */
[----:B------:R-:W-:Y:S02]  /*22a10*/  @!P1 IMAD.MOV.U32 R21, RZ, RZ, R9 ;  /* 0x000000ffff159224 */ /* 0x000fe400078e0009 */
[----:B------:R-:W-:-:S07]  /*22a20*/  @!P1 IMAD.MOV.U32 R20, RZ, RZ, R8 ;  /* 0x000000ffff149224 */ /* 0x000fce00078e0008 */
[----:B-----5:R-:W-:Y:S05]  /*22a30*/  WARPSYNC.COLLECTIVE R15, `(.L_x_14846) ;  /* 0x000000000f087348 */ /* 0x020fea0003c00000 */
[----:B------:R0:W1:Y:S02]  /*22a40*/  SHFL.IDX P6, R14, R13, R12, R11 ;  /* 0x0000000c0d0e7389 */ /* 0x00006400000c000b */
[----:B01---5:R-:W-:Y:S01]  /*22a50*/  ENDCOLLECTIVE ;  /* 0x000000000000791b */ /* 0x023fe20003800000 */
.L_x_14846:
[----:B------:R-:W-:Y:S02]  /*22a60*/  IMAD.MOV.U32 R3, RZ, RZ, R21 ;  /* 0x000000ffff037224 */ /* 0x000fe400078e0015 */
[----:B------:R-:W-:Y:S02]  /*22a70*/  IMAD.MOV.U32 R0, RZ, RZ, R20 ;  /* 0x000000ffff007224 */ /* 0x000fe400078e0014 */
[----:B------:R-:W-:Y:S01]  /*22a80*/  @!P1 IMAD.MOV.U32 R28, RZ, RZ, R10 ;  /* 0x000000ffff1c9224 */ /* 0x000fe200078e000a */
[----:B------:R-:W-:Y:S01]  /*22a90*/  PRMT R49, R3, 0x7610, R49 ;  /* 0x0000761003317816 */ /* 0x000fe20000000031 */
[----:B------:R-:W-:Y:S01]  /*22aa0*/  @!P1 IMAD.MOV.U32 R30, RZ, RZ, R4 ;  /* 0x000000ffff1e9224 */ /* 0x000fe200078e0004 */
[----:B------:R-:W-:Y:S01]  /*22ab0*/  PRMT R36, R36, 0x5410, R0 ;  /* 0x0000541024247816 */ /* 0x000fe20000000000 */
[----:B------:R-:W-:Y:S02]  /*22ac0*/  IMAD.MOV.U32 R0, RZ, RZ, R28 ;  /* 0x000000ffff007224 */ /* 0x000fe400078e001c */
[----:B------:R-:W-:-:S02]  /*22ad0*/  @!P1 IMAD.MOV.U32 R31, RZ, RZ, R5 ;  /* 0x000000ffff1f9224 */ /* 0x000fc400078e0005 */
[----:B------:R-:W-:Y:S01]  /*22ae0*/  @!P1 IMAD.MOV.U32 R32, RZ, RZ, R6 ;  /* 0x000000ffff209224 */ /* 0x000fe200078e0006 */
[----:B------:R-:W-:Y:S01]  /*22af0*/  PRMT R35, R0, 0x7610, R35 ;  /* 0x0000761000237816 */ /* 0x000fe20000000023 */
[----:B------:R-:W-:Y:S02]  /*22b00*/  IMAD.MOV.U32 R13, RZ, RZ, R24 ;  /* 0x000000ffff0d7224 */ /* 0x000fe400078e0018 */
[----:B------:R-:W-:Y:S02]  /*22b10*/  @!P1 IMAD.MOV.U32 R33, RZ, RZ, R7 ;  /* 0x000000ffff219224 */ /* 0x000fe400078e0007 */
[----:B------:R-:W-:Y:S02]  /*22b20*/  IMAD.MOV.U32 R0, RZ, RZ, R30 ;  /* 0x000000ffff007224 */ /* 0x000fe400078e001e */
[----:B------:R-:W-:Y:S02]  /*22b30*/  IMAD.MOV.U32 R4, RZ, RZ, R31 ;  /* 0x000000ffff047224 */ /* 0x000fe400078e001f */
[----:B------:R-:W-:-:S02]  /*22b40*/  IMAD.MOV.U32 R5, RZ, RZ, R32 ;  /* 0x000000ffff057224 */ /* 0x000fc400078e0020 */
[----:B------:R-:W-:Y:S01]  /*22b50*/  IMAD.MOV.U32 R3, RZ, RZ, R14 ;  /* 0x000000ffff037224 */ /* 0x000fe200078e000e */
[----:B------:R-:W-:-:S07]  /*22b60*/  PRMT R35, R35, 0x5410, R4 ;  /* 0x0000541023237816 */ /* 0x000fce0000000004 */
[----:B------:R-:W-:Y:S05]  /*22b70*/  WARPSYNC.COLLECTIVE R15, `(.L_x_14847) ;  /* 0x000000000f087348 */ /* 0x000fea0003c00000 */
[----:B------:R0:W1:Y:S02]  /*22b80*/  SHFL.IDX P6, R14, R13, R12, R11 ;  /* 0x0000000c0d0e7389 */ /* 0x00006400000c000b */
[----:B01----:R-:W-:Y:S01]  /*22b90*/  ENDCOLLECTIVE ;  /* 0x000000000000791b */ /* 0x003fe20003800000 */
.L_x_14847:
[----:B------:R-:W-:Y:S01]  /*22ba0*/  IMAD.MOV.U32 R8, RZ, RZ, R29 ;  /* 0x000000ffff087224 */ /* 0x000fe200078e001d */
[----:B------:R-:W-:Y:S01]  /*22bb0*/  PRMT R45, R0, 0x5410, R5 ;  /* 0x00005410002d7816 */ /* 0x000fe20000000005 */
[----:B------:R-:W-:Y:S01]  /*22bc0*/  IMAD.MOV.U32 R6, RZ, RZ, R33 ;  /* 0x000000ffff067224 */ /* 0x000fe200078e0021 */
[----:B------:R-:W-:Y:S02]  /*22bd0*/  CS2R R4, SRZ ;  /* 0x0000000000047805 */ /* 0x000fe4000001ff00 */
[----:B------:R-:W-:Y:S02]  /*22be0*/  PRMT R36, R8, 0x7610, R36 ;  /* 0x0000761008247816 */ /* 0x000fe40000000024 */
[----:B------:R-:W-:Y:S01]  /*22bf0*/  PRMT R48, R6, 0x7610, R48 ;  /* 0x0000761006307816 */ /* 0x000fe20000000030 */
[----:B------:R-:W-:Y:S02]  /*22c00*/  IMAD.MOV.U32 R13, RZ, RZ, R25 ;  /* 0x000000ffff0d7224 */ /* 0x000fe400078e0019 */
[----:B------:R-:W-:-:S07]  /*22c10*/  IMAD.MOV.U32 R24, RZ, RZ, R14 ;  /* 0x000000ffff187224 */ /* 0x000fce00078e000e */
[----:B------:R-:W-:Y:S05]  /*22c20*/  WARPSYNC.COLLECTIVE R15, `(.L_x_14848) ;  /* 0x000000000f087348 */ /* 0x000fea0003c00000 */
[----:B------:R0:W1:Y:S02]  /*22c30*/  SHFL.IDX P6, R14, R13, R12, R11 ;  /* 0x0000000c0d0e7389 */ /* 0x00006400000c000b */
[----:B01----:R-:W-:Y:S01]  /*22c40*/  ENDCOLLECTIVE ;  /* 0x000000000000791b */ /* 0x003fe20003800000 */
.L_x_14848:
[----:B------:R-:W-:Y:S02]  /*22c50*/  IMAD.MOV.U32 R13, RZ, RZ, R27 ;  /* 0x000000ffff0d7224 */ /* 0x000fe400078e001b */
[----:B------:R-:W-:-:S07]  /*22c60*/  IMAD.MOV.U32 R25, RZ, RZ, R14 ;  /* 0x000000ffff197224 */ /* 0x000fce00078e000e */
[----:B------:R-:W-:Y:S05]  /*22c70*/  WARPSYNC.COLLECTIVE R15, `(.L_x_14849) ;  /* 0x000000000f087348 */ /* 0x000fea0003c00000 */
[----:B------:R0:W1:Y:S02]  /*22c80*/  SHFL.IDX P6, R14, R13, R12, R11 ;  /* 0x0000000c0d0e7389 */ /* 0x00006400000c000b */
[----:B01----:R-:W-:Y:S01]  /*22c90*/  ENDCOLLECTIVE ;  /* 0x000000000000791b */ /* 0x003fe20003800000 */
.L_x_14849:
[----:B------:R-:W-:Y:S05]  /*22ca0*/  BRA `(.L_x_14850) ;  /* 0xfffffe6000d87947 */ /* 0x000fea000383ffff */
.L_x_14582:
[----:B0-----:R0:W1:Y:S02]  /*22cb0*/  SYNCS.PHASECHK.TRANS64.TRYWAIT P1, [R19+URZ+0x32400], R12 ;  /* 0x0324000c130075a7 */ /* 0x001064000802017f */
[----:B-1----:R-:W-:Y:S05]  /*22cc0*/  @!P1 NANOSLEEP.SYNCS 0x989680 ;  /* 0x009896800000995d */ /* 0x002fea0003900000 */
[----:B------:R-:W1:Y:S02]  /*22cd0*/  @!P1 SYNCS.PHASECHK.TRANS64 P1, [R19+URZ+0x32400], R12 ;  /* 0x0324000c130095a7 */ /* 0x000e64000802007f */
[----:B-1----:R-:W-:Y:S05]  /*22ce0*/  @!P1 BRA `(.L_x_14582) ;  /* 0xfffffffc00f09947 */ /* 0x002fea000383ffff */
[----:B------:R-:W-:Y:S05]  /*22cf0*/  BRA `(.L_x_14851) ;  /* 0xfffffe6400807947 */ /* 0x000fea000383ffff */
.L_x_14588:
[----:B---3--:R3:W0:Y:S02]  /*22d00*/  SYNCS.PHASECHK.TRANS64.TRYWAIT P1, [R173+URZ+0x32430], R8 ;  /* 0x03243008ad0075a7 */ /* 0x008624000802017f */
[----:B0-----:R-:W-:Y:S05]  /*22d10*/  @!P1 NANOSLEEP.SYNCS 0x989680 ;  /* 0x009896800000995d */ /* 0x001fea0003900000 */
[----:B------:R-:W0:Y:S02]  /*22d20*/  @!P1 SYNCS.PHASECHK.TRANS64 P1, [R173+URZ+0x32430], R8 ;  /* 0x03243008ad0095a7 */ /* 0x000e24000802007f */
[----:B0-----:R-:W-:Y:S05]  /*22d30*/  @!P1 BRA `(.L_x_14588) ;  /* 0xfffffffc00f09947 */ /* 0x001fea000383ffff */
[----:B------:R-:W-:Y:S05]  /*22d40*/  BRA `(.L_x_14587) ;  /* 0xfffffe74004c7947 */ /* 0x000fea000383ffff */
.L_x_14590:
[----:B0-----:R0:W4:Y:S02]  /*22d50*/  SYNCS.PHASECHK.TRANS64.TRYWAIT P1, [R19+URZ+0x32410], R0 ;  /* 0x03241000130075a7 */ /* 0x001124000802017f */
[----:B----4-:R-:W-:Y:S05]  /*22d60*/  @!P1 NANOSLEEP.SYNCS 0x989680 ;  /* 0x009896800000995d */ /* 0x010fea0003900000 */
[----:B------:R-:W4:Y:S02]  /*22d70*/  @!P1 SYNCS.PHASECHK.TRANS64 P1, [R19+URZ+0x32410], R0 ;  /* 0x03241000130095a7 */ /* 0x000f24000802007f */
[----:B----4-:R-:W-:Y:S05]  /*22d80*/  @!P1 BRA `(.L_x_14590) ;  /* 0xfffffffc00f09947 */ /* 0x010fea000383ffff */
[----:B------:R-:W-:Y:S05]  /*22d90*/  BRA `(.L_x_14852) ;  /* 0xfffffe7800007947 */ /* 0x000fea000383ffff */
.L_x_14595:
[----:B------:R0:W0:Y:S02]  /*22da0*/  SYNCS.PHASECHK.TRANS64.TRYWAIT P2, [R173+URZ+0x32450], R8 ;  /* 0x03245008ad0075a7 */ /* 0x000024000804017f */
[----:B0-----:R-:W-:Y:S05]  /*22db0*/  @!P2 NANOSLEEP.SYNCS 0x989680 ;  /* 0x009896800000a95d */ /* 0x001fea0003900000 */
[----:B------:R-:W0:Y:S02]  /*22dc0*/  @!P2 SYNCS.PHASECHK.TRANS64 P2, [R173+URZ+0x32450], R8 ;  /* 0x03245008ad00a5a7 */ /* 0x000e24000804007f */
[----:B0-----:R-:W-:Y:S05]  /*22dd0*/  @!P2 BRA `(.L_x_14595) ;  /* 0xfffffffc00f0a947 */ /* 0x001fea000383ffff */
[----:B------:R-:W-:Y:S05]  /*22de0*/  BRA `(.L_x_14594) ;  /* 0xfffffe7800207947 */ /* 0x000fea000383ffff */
.L_x_14600:
[----:B--2---:R2:W3:Y:S02]  /*22df0*/  SYNCS.PHASECHK.TRANS64.TRYWAIT P2, [R205+URZ+0x32430], R0 ;  /* 0x03243000cd0075a7 */ /* 0x0044e4000804017f */
[----:B---3--:R-:W-:Y:S05]  /*22e00*/  @!P2 NANOSLEEP.SYNCS 0x989680 ;  /* 0x009896800000a95d */ /* 0x008fea0003900000 */
[----:B------:R-:W3:Y:S02]  /*22e10*/  @!P2 SYNCS.PHASECHK.TRANS64 P2, [R205+URZ+0x32430], R0 ;  /* 0x03243000cd00a5a7 */ /* 0x000ee4000804007f */
[----:B---3--:R-:W-:Y:S05]  /*22e20*/  @!P2 BRA `(.L_x_14600) ;  /* 0xfffffffc00f0a947 */ /* 0x008fea000383ffff */
[----:B------:R-:W-:Y:S05]  /*22e30*/  BRA `(.L_x_14599) ;  /* 0xfffffe9c00e07947 */ /* 0x000fea000383ffff */
.L_x_14605:
[----:B---3--:R3:W4:Y:S02]  /*22e40*/  SYNCS.PHASECHK.TRANS64.TRYWAIT P2, [R205+URZ+0x32450], R0 ;  /* 0x03245000cd0075a7 */ /* 0x008724000804017f */
[----:B----4-:R-:W-:Y:S05]  /*22e50*/  @!P2 NANOSLEEP.SYNCS 0x989680 ;  /* 0x009896800000a95d */ /* 0x010fea0003900000 */
[----:B------:R-:W4:Y:S02]  /*22e60*/  @!P2 SYNCS.PHASECHK.TRANS64 P2, [R205+URZ+0x32450], R0 ;  /* 0x03245000cd00a5a7 */ /* 0x000f24000804007f */
[----:B----4-:R-:W-:Y:S05]  /*22e70*/  @!P2 BRA `(.L_x_14605) ;  /* 0xfffffffc00f0a947 */ /* 0x010fea000383ffff */
[----:B------:R-:W-:Y:S05]  /*22e80*/  BRA `(.L_x_14604) ;  /* 0xfffffea000847947 */ /* 0x000fea000383ffff */
.L_x_14611:
[----:B--2---:R2:W3:Y:S02]  /*22e90*/  SYNCS.PHASECHK.TRANS64.TRYWAIT P2, [R216+URZ+0x32430], R0 ;  /* 0x03243000d80075a7 */ /* 0x0044e4000804017f */
[----:B---3--:R-:W-:Y:S05]  /*22ea0*/  @!P2 NANOSLEEP.SYNCS 0x989680 ;  /* 0x009896800000a95d */ /* 0x008fea0003900000 */
[----:B------:R-:W3:Y:S02]  /*22eb0*/  @!P2 SYNCS.PHASECHK.TRANS64 P2, [R216+URZ+0x32430], R0 ;  /* 0x03243000d800a5a7 */ /* 0x000ee4000804007f */
[----:B---3--:R-:W-:Y:S05]  /*22ec0*/  @!P2 BRA `(.L_x_14611) ;  /* 0xfffffffc00f0a947 */ /* 0x008fea000383ffff */
[----:B------:R-:W-:Y:S05]  /*22ed0*/  BRA `(.L_x_14610) ;  /* 0xfffffecc00c47947 */ /* 0x000fea000383ffff */
.L_x_14616:
[----:B---3--:R3:W4:Y:S02]  /*22ee0*/  SYNCS.PHASECHK.TRANS64.TRYWAIT P2, [R216+URZ+0x32450], R0 ;  /* 0x03245000d80075a7 */ /* 0x008724000804017f */
[----:B----4-:R-:W-:Y:S05]  /*22ef0*/  @!P2 NANOSLEEP.SYNCS 0x989680 ;  /* 0x009896800000a95d */ /* 0x010fea0003900000 */
[----:B------:R-:W4:Y:S02]  /*22f00*/  @!P2 SYNCS.PHASECHK.TRANS64 P2, [R216+URZ+0x32450], R0 ;  /* 0x03245000d800a5a7 */ /* 0x000f24000804007f */
[----:B----4-:R-:W-:Y:S05]  /*22f10*/  @!P2 BRA `(.L_x_14616) ;  /* 0xfffffffc00f0a947 */ /* 0x010fea000383ffff */
[----:B------:R-:W-:Y:S05]  /*22f20*/  BRA `(.L_x_14615) ;  /* 0xfffffed000687947 */ /* 0x000fea000383ffff */
.L_x_14622:
[----:B------:R-:W-:Y:S02]  /*22f30*/  IMAD.MOV.U32 R13, RZ, RZ, R20 ;  /* 0x000000ffff0d7224 */ /* 0x000fe400078e0014 */
[----:B------:R-:W-:Y:S02]  /*22f40*/  IMAD.MOV.U32 R12, RZ, RZ, RZ ;  /* 0x000000ffff0c7224 */ /* 0x000fe400078e00ff */
[----:B------:R-:W-:Y:S02]  /*22f50*/  IMAD.MOV.U32 R11, RZ, RZ, 0x181f ;  /* 0x0000181fff0b7424 */ /* 0x000fe400078e00ff */
[----:B------:R-:W-:-:S07]  /*22f60*/  IMAD.MOV.U32 R15, RZ, RZ, -0x1 ;  /* 0xffffffffff0f7424 */ /* 0x000fce00078e00ff */
[----:B-----5:R-:W-:Y:S05]  /*22f70*/  WARPSYNC.COLLECTIVE R15, `(.L_x_14853) ;  /* 0x000000000f087348 */ /* 0x020fea0003c00000 */
[----:B------:R0:W1:Y:S02]  /*22f80*/  SHFL.IDX P6, R14, R13, R12, R11 ;  /* 0x0000000c0d0e7389 */ /* 0x00006400000c000b */
[----:B01---5:R-:W-:Y:S01]  /*22f90*/  ENDCOLLECTIVE ;  /* 0x000000000000791b */ /* 0x023fe20003800000 */
.L_x_14853:
[----:B------:R-:W-:Y:S02]  /*22fa0*/  IMAD.MOV.U32 R13, RZ, RZ, R4 ;  /* 0x000000ffff0d7224 */ /* 0x000fe400078e0004 */
[----:B------:R-:W-:-:S07]  /*22fb0*/  IMAD.MOV.U32 R3, RZ, RZ, R14 ;  /* 0x000000ffff037224 */ /* 0x000fce00078e000e */
[----:B------:R-:W-:Y:S05]  /*22fc0*/  WARPSYNC.COLLECTIVE R15, `(.L_x_14854) ;  /* 0x000000000f087348 */ /* 0x000fea0003c00000 */
[----:B------:R0:W1:Y:S02]  /*22fd0*/  SHFL.IDX P6, R14, R13, R12, R11 ;  /* 0x0000000c0d0e7389 */ /* 0x00006400000c000b */
[----:B01----:R-:W-:Y:S01]  /*22fe0*/  ENDCOLLECTIVE ;  /* 0x000000000000791b */ /* 0x003fe20003800000 */
.L_x_14854:
[----:B------:R-:W-:Y:S05]  /*22ff0*/  BRA `(.L_x_14855) ;  /* 0xffffff1800987947 */ /* 0x000fea000383ffff */
.L_x_14625:
        /* <DEDUP_REMOVED lines=8> */
.L_x_14857:
[----:B------:R-:W-:Y:S05]  /*23080*/  BSYNC B1 ;  /* 0x0000000000017941 */ /* 0x000fea0003800000 */
.L_x_14856:
        /* <DEDUP_REMOVED lines=8> */
.L_x_14858:
[----:B------:R-:W-:Y:S05]  /*23110*/  BRA `(.L_x_14859) ;  /* 0xffffff1800e47947 */ /* 0x000fea000383ffff */
.L_x_14628:
[----:B------:R-:W-:Y:S01]  /*23120*/  BSSY B1, `(.L_x_14860) ;  /* 0x0000008000017945 */ /* 0x000fe20003800000 */
[----:B----4-:R-:W-:Y:S02]  /*23130*/  IMAD.MOV.U32 R13, RZ, RZ, R20 ;  /* 0x000000ffff0d7224 */ /* 0x010fe400078e0014 */
[----:B------:R-:W-:Y:S02]  /*23140*/  IMAD.MOV.U32 R12, RZ, RZ, 0x2 ;  /* 0x00000002ff0c7424 */ /* 0x000fe400078e00ff */
[----:B------:R-:W-:Y:S02]  /*23150*/  IMAD.MOV.U32 R11, RZ, RZ, 0x181f ;  /* 0x0000181fff0b7424 */ /* 0x000fe400078e00ff */
[----:B------:R-:W-:-:S07]  /*23160*/  IMAD.MOV.U32 R15, RZ, RZ, -0x1 ;  /* 0xffffffffff0f7424 */ /* 0x000fce00078e00ff */
[----:B0123--:R-:W-:Y:S05]  /*23170*/  WARPSYNC.COLLECTIVE R15, `(.L_x_14861) ;  /* 0x000000000f087348 */ /* 0x00ffea0003c00000 */
[----:B--2---:R2:W4:Y:S02]  /*23180*/  SHFL.IDX P6, R14, R13, R12, R11 ;  /* 0x0000000c0d0e7389 */ /* 0x00452400000c000b */
[----:B01234-:R-:W-:Y:S01]  /*23190*/  ENDCOLLECTIVE ;  /* 0x000000000000791b */ /* 0x01ffe20003800000 */
.L_x_14861:
[----:B------:R-:W-:Y:S05]  /*231a0*/  BSYNC B1 ;  /* 0x0000000000017941 */ /* 0x000fea0003800000 */
.L_x_14860:
        /* <DEDUP_REMOVED lines=8> */
.L_x_14862:
[----:B------:R-:W-:Y:S05]  /*23230*/  BRA `(.L_x_14863) ;  /* 0xffffff1c00207947 */ /* 0x000fea000383ffff */
.L_x_14631:
        /* <DEDUP_REMOVED lines=8> */
.L_x_14865:
[----:B------:R-:W-:Y:S05]  /*232c0*/  BSYNC B1 ;  /* 0x0000000000017941 */ /* 0x000fea0003800000 */
.L_x_14864:
        /* <DEDUP_REMOVED lines=8> */
.L_x_14866:
[----:B------:R-:W-:Y:S05]  /*23350*/  BRA `(.L_x_14867) ;  /* 0xffffff1c005c7947 */ /* 0x000fea000383ffff */
.L_x_14633:
[----:B------:R-:W-:Y:S02]  /*23360*/  IMAD.MOV.U32 R13, RZ, RZ, R4 ;  /* 0x000000ffff0d7224 */ /* 0x000fe400078e0004 */
[----:B------:R-:W-:Y:S02]  /*23370*/  IMAD.MOV.U32 R12, RZ, RZ, RZ ;  /* 0x000000ffff0c7224 */ /* 0x000fe400078e00ff */
[----:B------:R-:W-:Y:S02]  /*23380*/  IMAD.MOV.U32 R11, RZ, RZ, 0x1c1f ;  /* 0x00001c1fff0b7424 */ /* 0x000fe400078e00ff */
[----:B------:R-:W-:-:S07]  /*23390*/  IMAD.MOV.U32 R15, RZ, RZ, -0x1 ;  /* 0xffffffffff0f7424 */ /* 0x000fce00078e00ff */
[----:B------:R-:W-:Y:S05]  /*233a0*/  WARPSYNC.COLLECTIVE R15, `(.L_x_14868) ;  /* 0x000000000f087348 */ /* 0x000fea0003c00000 */
[----:B------:R0:W1:Y:S02]  /*233b0*/  SHFL.IDX P6, R14, R13, R12, R11 ;  /* 0x0000000c0d0e7389 */ /* 0x00006400000c000b */
[----:B01----:R-:W-:Y:S01]  /*233c0*/  ENDCOLLECTIVE ;  /* 0x000000000000791b */ /* 0x003fe20003800000 */
.L_x_14868:
[----:B------:R-:W-:Y:S02]  /*233d0*/  IMAD.MOV.U32 R13, RZ, RZ, R3 ;  /* 0x000000ffff0d7224 */ /* 0x000fe400078e0003 */
[----:B------:R-:W-:-:S07]  /*233e0*/  IMAD.MOV.U32 R20, RZ, RZ, R14 ;  /* 0x000000ffff147224 */ /* 0x000fce00078e000e */
[----:B------:R-:W-:Y:S05]  /*233f0*/  WARPSYNC.COLLECTIVE R15, `(.L_x_14869) ;  /* 0x000000000f087348 */ /* 0x000fea0003c00000 */
[----:B------:R0:W1:Y:S02]  /*23400*/  SHFL.IDX P6, R14, R13, R12, R11 ;  /* 0x0000000c0d0e7389 */ /* 0x00006400000c000b */
[----:B01----:R-:W-:Y:S01]  /*23410*/  ENDCOLLECTIVE ;  /* 0x000000000000791b */ /* 0x003fe20003800000 */
.L_x_14869:
[----:B------:R-:W-:Y:S01]  /*23420*/  IMAD.MOV.U32 R12, RZ, RZ, R14 ;  /* 0x000000ffff0c7224 */ /* 0x000fe200078e000e */
[----:B------:R-:W-:Y:S06]  /*23430*/  BRA `(.L_x_14870) ;  /* 0xffffff2000507947 */ /* 0x000fec000383ffff */
.L_x_14636:
        /* <DEDUP_REMOVED lines=8> */
.L_x_14872:
[----:B------:R-:W-:Y:S05]  /*234c0*/  BSYNC B1 ;  /* 0x0000000000017941 */ /* 0x000fea0003800000 */
.L_x_14871:
        /* <DEDUP_REMOVED lines=8> */
.L_x_14873:
[----:B------:R-:W-:Y:S01]  /*23550*/  IMAD.MOV.U32 R3, RZ, RZ, R14 ;  /* 0x000000ffff037224 */ /* 0x000fe200078e000e */
[----:B------:R-:W-:Y:S06]  /*23560*/  BRA `(.L_x_14874) ;  /* 0xffffff2c00287947 */ /* 0x000fec000383ffff */
.L_x_14640:
[----:B------:R-:W-:Y:S02]  /*23570*/  IMAD.MOV.U32 R13, RZ, RZ, R4 ;  /* 0x000000ffff0d7224 */ /* 0x000fe400078e0004 */
[----:B------:R-:W-:Y:S02]  /*23580*/  IMAD.MOV.U32 R12, RZ, RZ, RZ ;  /* 0x000000ffff0c7224 */ /* 0x000fe400078e00ff */
[----:B------:R-:W-:Y:S02]  /*23590*/  IMAD.MOV.U32 R11, RZ, RZ, 0x181f ;  /* 0x0000181fff0b7424 */ /* 0x000fe400078e00ff */
[----:B------:R-:W-:-:S07]  /*235a0*/  IMAD.MOV.U32 R15, RZ, RZ, -0x1 ;  /* 0xffffffffff0f7424 */ /* 0x000fce00078e00ff */
[----:B01----:R-:W-:Y:S05]  /*235b0*/  WARPSYNC.COLLECTIVE R15, `(.L_x_14875) ;  /* 0x000000000f087348 */ /* 0x003fea0003c00000 */
[----:B------:R2:W3:Y:S02]  /*235c0*/  SHFL.IDX P6, R14, R13, R12, R11 ;  /* 0x0000000c0d0e7389 */ /* 0x0004e400000c000b */
[----:B0123--:R-:W-:Y:S01]  /*235d0*/  ENDCOLLECTIVE ;  /* 0x000000000000791b */ /* 0x00ffe20003800000 */
.L_x_14875:
[----:B------:R-:W-:Y:S02]  /*235e0*/  IMAD.MOV.U32 R13, RZ, RZ, R0 ;  /* 0x000000ffff0d7224 */ /* 0x000fe400078e0000 */
[----:B------:R-:W-:-:S07]  /*235f0*/  IMAD.MOV.U32 R3, RZ, RZ, R14 ;  /* 0x000000ffff037224 */ /* 0x000fce00078e000e */
[----:B------:R-:W-:Y:S05]  /*23600*/  WARPSYNC.COLLECTIVE R15, `(.L_x_14876) ;  /* 0x000000000f087348 */ /* 0x000fea0003c00000 */
[----:B------:R0:W1:Y:S02]  /*23610*/  SHFL.IDX P6, R14, R13, R12, R11 ;  /* 0x0000000c0d0e7389 */ /* 0x00006400000c000b */
[----:B01----:R-:W-:Y:S01]  /*23620*/  ENDCOLLECTIVE ;  /* 0x000000000000791b */ /* 0x003fe20003800000 */
.L_x_14876:
[----:B------:R-:W-:Y:S05]  /*23630*/  BRA `(.L_x_14877) ;  /* 0xffffff4c008c7947 */ /* 0x000fea000383ffff */
.L_x_14643:
        /* <DEDUP_REMOVED lines=8> */
.L_x_14879:
[----:B------:R-:W-:Y:S05]  /*236c0*/  BSYNC B1 ;  /* 0x0000000000017941 */ /* 0x000fea0003800000 */
.L_x_14878:
        /* <DEDUP_REMOVED lines=8> */
.L_x_14880:
[----:B------:R-:W-:Y:S05]  /*23750*/  BRA `(.L_x_14881) ;  /* 0xffffff4c00cc7947 */ /* 0x000fea000383ffff */
.L_x_14646:
        /* <DEDUP_REMOVED lines=8> */
.L_x_14883:
[----:B------:R-:W-:Y:S05]  /*237e0*/  BSYNC B1 ;  /* 0x0000000000017941 */ /* 0x000fea0003800000 */
.L_x_14882:
        /* <DEDUP_REMOVED lines=8> */
.L_x_14884:
[----:B------:R-:W-:Y:S05]  /*23870*/  BRA `(.L_x_14885) ;  /* 0xffffff5000087947 */ /* 0x000fea000383ffff */
.L_x_14649:
        /* <DEDUP_REMOVED lines=8> */
.L_x_14887:
[----:B------:R-:W-:Y:S05]  /*23900*/  BSYNC B1 ;  /* 0x0000000000017941 */ /* 0x000fea0003800000 */
.L_x_14886:
        /* <DEDUP_REMOVED lines=8> */
.L_x_14888:
[----:B------:R-:W-:Y:S05]  /*23990*/  BRA `(.L_x_14889) ;  /* 0xffffff5000447947 */ /* 0x000fea000383ffff */
.L_x_14668:
        /* <DEDUP_REMOVED lines=11> */
.L_x_14891:
[----:B------:R-:W-:Y:S05]  /*23a50*/  BSYNC B1 ;  /* 0x0000000000017941 */ /* 0x000fea0003800000 */
.L_x_14890:
[----:B------:R-:W-:Y:S05]  /*23a60*/  BRA `(.L_x_14892) ;  /* 0xffffff6c00d47947 */ /* 0x000fea000383ffff */
.L_x_14670:
[----:B------:R-:W-:Y:S01]  /*23a70*/  BSSY B1, `(.L_x_14893) ;  /* 0x0000006000017945 */ /* 0x000fe20003800000 */
[----:B------:R-:W-:-:S07]  /*23a80*/  IMAD.MOV.U32 R15, RZ, RZ, -0x1 ;  /* 0xffffffffff0f7424 */ /* 0x000fce00078e00ff */
[----:B0-----:R-:W-:Y:S05]  /*23a90*/  WARPSYNC.COLLECTIVE R15, `(.L_x_14894) ;  /* 0x000000000f0c7348 */ /* 0x001fea0003c00000 */
[----:B------:R-:W-:Y:S02]  /*23aa0*/  ELECT P6, UR62, PT ;  /* 0x00000000003e782f */ /* 0x000fe400038c0000 */
[----:B------:R-:W-:Y:S01]  /*23ab0*/  MOV R14, UR62 ;  /* 0x0000003e000e7c02 */ /* 0x000fe20008000f00 */
[----:B0-----:R-:W-:Y:S10]  /*23ac0*/  ENDCOLLECTIVE ;  /* 0x000000000000791b */ /* 0x001ff40003800000 */
.L_x_14894:
[----:B------:R-:W-:Y:S05]  /*23ad0*/  BSYNC B1 ;  /* 0x0000000000017941 */ /* 0x000fea0003800000 */
.L_x_14893:
[----:B------:R-:W-:Y:S05]  /*23ae0*/  BRA `(.L_x_14669) ;  /* 0xffffff6c00cc7947 */ /* 0x000fea000383ffff */
.L_x_14672:
[----:B0-----:R0:W1:Y:S02]  /*23af0*/  SYNCS.PHASECHK.TRANS64.TRYWAIT P0, [R18+URZ+0x32420], R3 ;  /* 0x03242003120075a7 */ /* 0x001064000800017f */
[----:B-1----:R-:W-:Y:S05]  /*23b00*/  @!P0 NANOSLEEP.SYNCS 0x989680 ;  /* 0x009896800000895d */ /* 0x002fea0003900000 */
[----:B------:R-:W1:Y:S02]  /*23b10*/  @!P0 SYNCS.PHASECHK.TRANS64 P0, [R18+URZ+0x32420], R3 ;  /* 0x03242003120085a7 */ /* 0x000e64000800007f */
[----:B-1----:R-:W-:Y:S05]  /*23b20*/  @!P0 BRA `(.L_x_14672) ;  /* 0xfffffffc00f08947 */ /* 0x002fea000383ffff */
[----:B------:R-:W-:Y:S05]  /*23b30*/  BRA `(.L_x_14895) ;  /* 0xffffff6c00dc7947 */ /* 0x000fea000383ffff */
.L_x_14676:
[----:B0-----:R0:W1:Y:S02]  /*23b40*/  SYNCS.PHASECHK.TRANS64.TRYWAIT P0, [R3+URZ+0x324a0], R8 ;  /* 0x0324a008030075a7 */ /* 0x001064000800017f */
[----:B-1----:R-:W-:Y:S05]  /*23b50*/  @!P0 NANOSLEEP.SYNCS 0x989680 ;  /* 0x009896800000895d */ /* 0x002fea0003900000 */
[----:B------:R-:W1:Y:S02]  /*23b60*/  @!P0 SYNCS.PHASECHK.TRANS64 P0, [R3+URZ+0x324a0], R8 ;  /* 0x0324a008030085a7 */ /* 0x000e64000800007f */
[----:B-1----:R-:W-:Y:S05]  /*23b70*/  @!P0 BRA `(.L_x_14676) ;  /* 0xfffffffc00f08947 */ /* 0x002fea000383ffff */
[----:B------:R-:W-:Y:S05]  /*23b80*/  BRA `(.L_x_14896) ;  /* 0xffffff6c00fc7947 */ /* 0x000fea000383ffff */
.L_x_14681:
[----:B-1----:R1:W2:Y:S02]  /*23b90*/  SYNCS.PHASECHK.TRANS64.TRYWAIT P0, [R3+URZ+0x324c0], R8 ;  /* 0x0324c008030075a7 */ /* 0x0022a4000800017f */
[----:B--2---:R-:W-:Y:S05]  /*23ba0*/  @!P0 NANOSLEEP.SYNCS 0x989680 ;  /* 0x009896800000895d */ /* 0x004fea0003900000 */
[----:B------:R-:W2:Y:S02]  /*23bb0*/  @!P0 SYNCS.PHASECHK.TRANS64 P0, [R3+URZ+0x324c0], R8 ;  /* 0x0324c008030085a7 */ /* 0x000ea4000800007f */
[----:B--2---:R-:W-:Y:S05]  /*23bc0*/  @!P0 BRA `(.L_x_14681) ;  /* 0xfffffffc00f08947 */ /* 0x004fea000383ffff */
[----:B------:R-:W-:Y:S05]  /*23bd0*/  BRA `(.L_x_14897) ;  /* 0xffffff70007c7947 */ /* 0x000fea000383ffff */
.L_x_14691:
[----:B0-----:R0:W1:Y:S02]  /*23be0*/  SYNCS.PHASECHK.TRANS64.TRYWAIT P1, [R4+URZ+0x324a0], R5 ;  /* 0x0324a005040075a7 */ /* 0x001064000802017f */
[----:B-1----:R-:W-:Y:S05]  /*23bf0*/  @!P1 NANOSLEEP.SYNCS 0x989680 ;  /* 0x009896800000995d */ /* 0x002fea0003900000 */
[----:B------:R-:W1:Y:S02]  /*23c00*/  @!P1 SYNCS.PHASECHK.TRANS64 P1, [R4+URZ+0x324a0], R5 ;  /* 0x0324a005040095a7 */ /* 0x000e64000802007f */
[----:B-1----:R-:W-:Y:S05]  /*23c10*/  @!P1 BRA `(.L_x_14691) ;  /* 0xfffffffc00f09947 */ /* 0x002fea000383ffff */
[----:B------:R-:W-:Y:S05]  /*23c20*/  BRA `(.L_x_14898) ;  /* 0xffffff78000c7947 */ /* 0x000fea000383ffff */
.L_x_14696:
[----:B-1----:R1:W2:Y:S02]  /*23c30*/  SYNCS.PHASECHK.TRANS64.TRYWAIT P1, [R4+URZ+0x324c0], R5 ;  /* 0x0324c005040075a7 */ /* 0x0022a4000802017f */
[----:B--2---:R-:W-:Y:S05]  /*23c40*/  @!P1 NANOSLEEP.SYNCS 0x989680 ;  /* 0x009896800000995d */ /* 0x004fea0003900000 */
[----:B------:R-:W2:Y:S02]  /*23c50*/  @!P1 SYNCS.PHASECHK.TRANS64 P1, [R4+URZ+0x324c0], R5 ;  /* 0x0324c005040095a7 */ /* 0x000ea4000802007f */
[----:B--2---:R-:W-:Y:S05]  /*23c60*/  @!P1 BRA `(.L_x_14696) ;  /* 0xfffffffc00f09947 */ /* 0x004fea000383ffff */
[----:B------:R-:W-:Y:S05]  /*23c70*/  BRA `(.L_x_14899) ;  /* 0xffffff7800887947 */ /* 0x000fea000383ffff */
.L_x_14714:
        /* <DEDUP_REMOVED lines=11> */
.L_x_14901:
[----:B------:R-:W-:Y:S05]  /*23d30*/  BSYNC B0 ;  /* 0x0000000000007941 */ /* 0x000fea0003800000 */
.L_x_14900:
[----:B------:R-:W-:Y:S05]  /*23d40*/  BRA `(.L_x_14902) ;  /* 0xffffff8800407947 */ /* 0x000fea000383ffff */
.L_x_14716:
[----:B------:R-:W-:Y:S01]  /*23d50*/  BSSY B0, `(.L_x_14903) ;  /* 0x0000006000007945 */ /* 0x000fe20003800000 */
[----:B------:R-:W-:-:S07]  /*23d60*/  IMAD.MOV.U32 R15, RZ, RZ, -0x1 ;  /* 0xffffffffff0f7424 */ /* 0x000fce00078e00ff */
[----:B0-----:R-:W-:Y:S05]  /*23d70*/  WARPSYNC.COLLECTIVE R15, `(.L_x_14904) ;  /* 0x000000000f0c7348 */ /* 0x001fea0003c00000 */
[----:B------:R-:W-:Y:S02]  /*23d80*/  ELECT P6, UR62, PT ;  /* 0x00000000003e782f */ /* 0x000fe400038c0000 */
[----:B------:R-:W-:Y:S01]  /*23d90*/  MOV R14, UR62 ;  /* 0x0000003e000e7c02 */ /* 0x000fe20008000f00 */
[----:B0-----:R-:W-:Y:S10]  /*23da0*/  ENDCOLLECTIVE ;  /* 0x000000000000791b */ /* 0x001ff40003800000 */
.L_x_14904:
[----:B------:R-:W-:Y:S05]  /*23db0*/  BSYNC B0 ;  /* 0x0000000000007941 */ /* 0x000fea0003800000 */
.L_x_14903:
[----:B------:R-:W-:Y:S05]  /*23dc0*/  BRA `(.L_x_14905) ;  /* 0xffffff88004c7947 */ /* 0x000fea000383ffff */
.L_x_14718:
[----:B0-----:R0:W1:Y:S02]  /*23dd0*/  SYNCS.PHASECHK.TRANS64.TRYWAIT P0, [R0+URZ+0x32440], R2 ;  /* 0x03244002000075a7 */ /* 0x001064000800017f */
[----:B-1----:R-:W-:Y:S05]  /*23de0*/  @!P0 NANOSLEEP.SYNCS 0x989680 ;  /* 0x009896800000895d */ /* 0x002fea0003900000 */
[----:B------:R-:W1:Y:S02]  /*23df0*/  @!P0 SYNCS.PHASECHK.TRANS64 P0, [R0+URZ+0x32440], R2 ;  /* 0x03244002000085a7 */ /* 0x000e64000800007f */
[----:B-1----:R-:W-:Y:S05]  /*23e00*/  @!P0 BRA `(.L_x_14718) ;  /* 0xfffffffc00f08947 */ /* 0x002fea000383ffff */
[----:B------:R-:W-:Y:S05]  /*23e10*/  BRA `(.L_x_14906) ;  /* 0xffffff8800ac7947 */ /* 0x000fea000383ffff */
.L_x_14722:
        /* <DEDUP_REMOVED lines=9> */
.L_x_14907:
[----:B------:R-:W-:Y:S02]  /*23eb0*/  IMAD.MOV.U32 R13, RZ, RZ, R3 ;  /* 0x000000ffff0d7224 */ /* 0x000fe400078e0003 */
[----:B------:R-:W-:Y:S01]  /*23ec0*/  IMAD.MOV.U32 R4, RZ, RZ, R14 ;  /* 0x000000ffff047224 */ /* 0x000fe200078e000e */
[----:B------:R-:W-:-:S07]  /*23ed0*/  LOP3.LUT R6, R6, 0x7f, RZ, 0xc0, !PT ;  /* 0x0000007f06067812 */ /* 0x000fce00078ec0ff */
[----:B------:R-:W-:Y:S05]  /*23ee0*/  WARPSYNC.COLLECTIVE R15, `(.L_x_14908) ;  /* 0x000000000f087348 */ /* 0x000fea0003c00000 */
[----:B------:R0:W1:Y:S02]  /*23ef0*/  SHFL.IDX P6, R14, R13, R12, R11 ;  /* 0x0000000c0d0e7389 */ /* 0x00006400000c000b */
[----:B01----:R-:W-:Y:S01]  /*23f00*/  ENDCOLLECTIVE ;  /* 0x000000000000791b */ /* 0x003fe20003800000 */
.L_x_14908:
        /* <DEDUP_REMOVED lines=9> */
.L_x_14909:
[----:B------:R-:W-:Y:S02]  /*23fa0*/  IMAD.MOV.U32 R13, RZ, RZ, R3 ;  /* 0x000000ffff0d7224 */ /* 0x000fe400078e0003 */
[----:B------:R-:W-:Y:S02]  /*23fb0*/  IMAD R0, R0, R7, RZ ;  /* 0x0000000700007224 */ /* 0x000fe400078e02ff */
[----:B------:R-:W-:-:S07]  /*23fc0*/  IMAD.MOV.U32 R7, RZ, RZ, R14 ;  /* 0x000000ffff077224 */ /* 0x000fce00078e000e */
[----:B------:R-:W-:Y:S05]  /*23fd0*/  WARPSYNC.COLLECTIVE R15, `(.L_x_14910) ;  /* 0x000000000f087348 */ /* 0x000fea0003c00000 */
[----:B------:R0:W1:Y:S02]  /*23fe0*/  SHFL.IDX P6, R14, R13, R12, R11 ;  /* 0x0000000c0d0e7389 */ /* 0x00006400000c000b */
[----:B01----:R-:W-:Y:S01]  /*23ff0*/  ENDCOLLECTIVE ;  /* 0x000000000000791b */ /* 0x003fe20003800000 */
.L_x_14910:
        /* <DEDUP_REMOVED lines=10> */
.L_x_14911:
        /* <DEDUP_REMOVED lines=15> */
.L_x_14912:
        /* <DEDUP_REMOVED lines=19> */
.L_x_14913:
        /* <DEDUP_REMOVED lines=10> */
.L_x_14914:
        /* <DEDUP_REMOVED lines=13> */
.L_x_14915:
        /* <DEDUP_REMOVED lines=10> */
.L_x_14916:
        /* <DEDUP_REMOVED lines=13> */
.L_x_14917:
        /* <DEDUP_REMOVED lines=10> */
.L_x_14918:
        /* <DEDUP_REMOVED lines=13> */
.L_x_14919:
        /* <DEDUP_REMOVED lines=10> */
.L_x_14920:
        /* <DEDUP_REMOVED lines=11> */
.L_x_14921:
        /* <DEDUP_REMOVED lines=14> */
.L_x_14922:
[----:B------:R-:W-:Y:S01]  /*24940*/  IMAD.MOV.U32 R3, RZ, RZ, R14 ;  /* 0x000000ffff037224 */ /* 0x000fe200078e000e */
[----:B------:R-:W-:Y:S06]  /*24950*/  BRA `(.L_x_14923) ;  /* 0xffffff8c002c7947 */ /* 0x000fec000383ffff */
.L_x_14726:
        /* <DEDUP_REMOVED lines=36> */
.L_x_14925:
[----:B------:R-:W-:Y:S05]  /*24ba0*/  BSYNC B0 ;  /* 0x0000000000007941 */ /* 0x000fea0003800000 */
.L_x_14924:
        /* <DEDUP_REMOVED lines=10> */
.L_x_14926:
        /* <DEDUP_REMOVED lines=16> */
.L_x_14927:
        /* <DEDUP_REMOVED lines=15> */
.L_x_14928:
        /* <DEDUP_REMOVED lines=9> */
.L_x_14929:
        /* <DEDUP_REMOVED lines=15> */
.L_x_14930:
        /* <DEDUP_REMOVED lines=9> */
.L_x_14931:
        /* <DEDUP_REMOVED lines=15> */
.L_x_14932:
        /* <DEDUP_REMOVED lines=9> */
.L_x_14933:
        /* <DEDUP_REMOVED lines=15> */
.L_x_14934:
        /* <DEDUP_REMOVED lines=9> */
.L_x_14935:
        /* <DEDUP_REMOVED lines=14> */
.L_x_14936:
        /* <DEDUP_REMOVED lines=19> */
.L_x_14937:
[----:B------:R-:W-:Y:S02]  /*25560*/  IMAD.MOV.U32 R13, RZ, RZ, R0 ;  /* 0x000000ffff0d7224 */ /* 0x000fe400078e0000 */
[----:B------:R-:W-:-:S07]  /*25570*/  IMAD.MOV.U32 R6, RZ, RZ, R14 ;  /* 0x000000ffff067224 */ /* 0x000fce00078e000e */
[----:B------:R-:W-:Y:S05]  /*25580*/  WARPSYNC.COLLECTIVE R15, `(.L_x_14938) ;  /* 0x000000000f087348 */ /* 0x000fea0003c00000 */
[----:B------:R0:W1:Y:S02]  /*25590*/  SHFL.IDX P6, R14, R13, R12, R11 ;  /* 0x0000000c0d0e7389 */ /* 0x00006400000c000b */
[----:B01----:R-:W-:Y:S01]  /*255a0*/  ENDCOLLECTIVE ;  /* 0x000000000000791b */ /* 0x003fe20003800000 */
.L_x_14938:
[----:B------:R-:W-:Y:S02]  /*255b0*/  IMAD.MOV.U32 R13, RZ, RZ, R2 ;  /* 0x000000ffff0d7224 */ /* 0x000fe400078e0002 */
[----:B------:R-:W-:Y:S02]  /*255c0*/  IMAD.MOV.U32 R12, RZ, RZ, 0x7 ;  /* 0x00000007ff0c7424 */ /* 0x000fe400078e00ff */
[----:B------:R-:W-:-:S07]  /*255d0*/  IMAD.MOV.U32 R5, RZ, RZ, R14 ;  /* 0x000000ffff057224 */ /* 0x000fce00078e000e */
[----:B------:R-:W-:Y:S05]  /*255e0*/  WARPSYNC.COLLECTIVE R15, `(.L_x_14939) ;  /* 0x000000000f087348 */ /* 0x000fea0003c00000 */
[----:B------:R0:W1:Y:S02]  /*255f0*/  SHFL.IDX P6, R14, R13, R12, R11 ;  /* 0x0000000c0d0e7389 */ /* 0x00006400000c000b */
[----:B01----:R-:W-:Y:S01]  /*25600*/  ENDCOLLECTIVE ;  /* 0x000000000000791b */ /* 0x003fe20003800000 */
.L_x_14939:
        /* <DEDUP_REMOVED lines=10> */
.L_x_14940:
        /* <DEDUP_REMOVED lines=9> */
.L_x_14731:
[----:B-1----:R1:W2:Y:S02]  /*25740*/  SYNCS.PHASECHK.TRANS64.TRYWAIT P0, [R18+URZ+0x32420], R0 ;  /* 0x03242000120075a7 */ /* 0x0022a4000800017f */
[----:B--2---:R-:W-:Y:S05]  /*25750*/  @!P0 NANOSLEEP.SYNCS 0x989680 ;  /* 0x009896800000895d */ /* 0x004fea0003900000 */
[----:B------:R-:W2:Y:S02]  /*25760*/  @!P0 SYNCS.PHASECHK.TRANS64 P0, [R18+URZ+0x32420], R0 ;  /* 0x03242000120085a7 */ /* 0x000ea4000800007f */
[----:B--2---:R-:W-:Y:S05]  /*25770*/  @!P0 BRA `(.L_x_14731) ;  /* 0xfffffffc00f08947 */ /* 0x004fea000383ffff */
[----:B------:R-:W-:Y:S05]  /*25780*/  BRA `(.L_x_14942) ;  /* 0xffffff8c00507947 */ /* 0x000fea000383ffff */
.L_x_14735:
[----:B0-----:R0:W1:Y:S02]  /*25790*/  SYNCS.PHASECHK.TRANS64.TRYWAIT P0, [R2+URZ+0x32460], R0 ;  /* 0x03246000020075a7 */ /* 0x001064000800017f */
[----:B-1----:R-:W-:Y:S05]  /*257a0*/  @!P0 NANOSLEEP.SYNCS 0x989680 ;  /* 0x009896800000895d */ /* 0x002fea0003900000 */
[----:B------:R-:W1:Y:S02]  /*257b0*/  @!P0 SYNCS.PHASECHK.TRANS64 P0, [R2+URZ+0x32460], R0 ;  /* 0x03246000020085a7 */ /* 0x000e64000800007f */
[----:B-1----:R-:W-:Y:S05]  /*257c0*/  @!P0 BRA `(.L_x_14735) ;  /* 0xfffffffc00f08947 */ /* 0x002fea000383ffff */
[----:B------:R-:W-:Y:S05]  /*257d0*/  BRA `(.L_x_14943) ;  /* 0xffffff8c00747947 */ /* 0x000fea000383ffff */
.L_x_14750:
[----:B-1----:R1:W2:Y:S02]  /*257e0*/  SYNCS.PHASECHK.TRANS64.TRYWAIT P0, [R2+URZ+0x32440], R6 ;  /* 0x03244006020075a7 */ /* 0x0022a4000800017f */
[----:B--2---:R-:W-:Y:S05]  /*257f0*/  @!P0 NANOSLEEP.SYNCS 0x989680 ;  /* 0x009896800000895d */ /* 0x004fea0003900000 */
[----:B------:R-:W2:Y:S02]  /*25800*/  @!P0 SYNCS.PHASECHK.TRANS64 P0, [R2+URZ+0x32440], R6 ;  /* 0x03244006020085a7 */ /* 0x000ea4000800007f */
[----:B--2---:R-:W-:Y:S05]  /*25810*/  @!P0 BRA `(.L_x_14750) ;  /* 0xfffffffc00f08947 */ /* 0x004fea000383ffff */
[----:B------:R-:W-:Y:S05]  /*25820*/  BRA `(.L_x_14944) ;  /* 0xffffff9400947947 */ /* 0x000fea000383ffff */
.L_x_14755:
[----:B0-----:R0:W2:Y:S02]  /*25830*/  SYNCS.PHASECHK.TRANS64.TRYWAIT P0, [R2+URZ+0x32460], R6 ;  /* 0x03246006020075a7 */ /* 0x0010a4000800017f */
[----:B--2---:R-:W-:Y:S05]  /*25840*/  @!P0 NANOSLEEP.SYNCS 0x989680 ;  /* 0x009896800000895d */ /* 0x004fea0003900000 */
[----:B------:R-:W2:Y:S02]  /*25850*/  @!P0 SYNCS.PHASECHK.TRANS64 P0, [R2+URZ+0x32460], R6 ;  /* 0x03246006020085a7 */ /* 0x000ea4000800007f */
[----:B--2---:R-:W-:Y:S05]  /*25860*/  @!P0 BRA `(.L_x_14755) ;  /* 0xfffffffc00f08947 */ /* 0x004fea000383ffff */
[----:B------:R-:W-:Y:S05]  /*25870*/  BRA `(.L_x_14945) ;  /* 0xffffff9800107947 */ /* 0x000fea000383ffff */
.L_x_14766:
[----:B-1----:R1:W2:Y:S02]  /*25880*/  SYNCS.PHASECHK.TRANS64.TRYWAIT P0, [R3+URZ+0x32440], R2 ;  /* 0x03244002030075a7 */ /* 0x0022a4000800017f */
[----:B--2---:R-:W-:Y:S05]  /*25890*/  @!P0 NANOSLEEP.SYNCS 0x989680 ;  /* 0x009896800000895d */ /* 0x004fea0003900000 */
[----:B------:R-:W2:Y:S02]  /*258a0*/  @!P0 SYNCS.PHASECHK.TRANS64 P0, [R3+URZ+0x32440], R2 ;  /* 0x03244002030085a7 */ /* 0x000ea4000800007f */
[----:B--2---:R-:W-:Y:S05]  /*258b0*/  @!P0 BRA `(.L_x_14766) ;  /* 0xfffffffc00f08947 */ /* 0x004fea000383ffff */
[----:B------:R-:W-:Y:S05]  /*258c0*/  BRA `(.L_x_14946) ;  /* 0xffffff9c00fc7947 */ /* 0x000fea000383ffff */
.L_x_14771:
[----:B--2---:R2:W3:Y:S02]  /*258d0*/  SYNCS.PHASECHK.TRANS64.TRYWAIT P0, [R3+URZ+0x32460], R2 ;  /* 0x03246002030075a7 */ /* 0x0044e4000800017f */
[----:B---3--:R-:W-:Y:S05]  /*258e0*/  @!P0 NANOSLEEP.SYNCS 0x989680 ;  /* 0x009896800000895d */ /* 0x008fea0003900000 */
[----:B------:R-:W3:Y:S02]  /*258f0*/  @!P0 SYNCS.PHASECHK.TRANS64 P0, [R3+URZ+0x32460], R2 ;  /* 0x03246002030085a7 */ /* 0x000ee4000800007f */
[----:B---3--:R-:W-:Y:S05]  /*25900*/  @!P0 BRA `(.L_x_14771) ;  /* 0xfffffffc00f08947 */ /* 0x008fea000383ffff */
[----:B------:R-:W-:Y:S05]  /*25910*/  BRA `(.L_x_14947) ;  /* 0xffffffa000787947 */ /* 0x000fea000383ffff */
.L_x_14782:
[----:B-1----:R1:W2:Y:S02]  /*25920*/  SYNCS.PHASECHK.TRANS64.TRYWAIT P0, [R3+URZ+0x32440], R2 ;  /* 0x03244002030075a7 */ /* 0x0022a4000800017f */
[----:B--2---:R-:W-:Y:S05]  /*25930*/  @!P0 NANOSLEEP.SYNCS 0x989680 ;  /* 0x009896800000895d */ /* 0x004fea0003900000 */
[----:B------:R-:W2:Y:S02]  /*25940*/  @!P0 SYNCS.PHASECHK.TRANS64 P0, [R3+URZ+0x32440], R2 ;  /* 0x03244002030085a7 */ /* 0x000ea4000800007f */
[----:B--2---:R-:W-:Y:S05]  /*25950*/  @!P0 BRA `(.L_x_14782) ;  /* 0xfffffffc00f08947 */ /* 0x004fea000383ffff */
[----:B------:R-:W-:Y:S05]  /*25960*/  BRA `(.L_x_14948) ;  /* 0xffffffa800487947 */ /* 0x000fea000383ffff */
.L_x_14787:
[----:B--2---:R2:W3:Y:S02]  /*25970*/  SYNCS.PHASECHK.TRANS64.TRYWAIT P0, [R3+URZ+0x32460], R2 ;  /* 0x03246002030075a7 */ /* 0x0044e4000800017f */
[----:B---3--:R-:W-:Y:S05]  /*25980*/  @!P0 NANOSLEEP.SYNCS 0x989680 ;  /* 0x009896800000895d */ /* 0x008fea0003900000 */
[----:B------:R-:W3:Y:S02]  /*25990*/  @!P0 SYNCS.PHASECHK.TRANS64 P0, [R3+URZ+0x32460], R2 ;  /* 0x03246002030085a7 */ /* 0x000ee4000800007f */
[----:B---3--:R-:W-:Y:S05]  /*259a0*/  @!P0 BRA `(.L_x_14787) ;  /* 0xfffffffc00f08947 */ /* 0x008fea000383ffff */
[----:B------:R-:W-:Y:S05]  /*259b0*/  BRA `(.L_x_14949) ;  /* 0xffffffa800c47947 */ /* 0x000fea000383ffff */
.L_x_14799:
[----:B-1----:R-:W2:Y:S01]  /*259c0*/  LDL R2, [R1] ;  /* 0x0000000001027983 */ /* 0x002ea20000100800 */
[----:B------:R-:W-:Y:S01]  /*259d0*/  BSSY B0, `(.L_x_14950) ;  /* 0x0000008000007945 */ /* 0x000fe20003800000 */
[----:B------:R-:W-:Y:S02]  /*259e0*/  IMAD.MOV.U32 R12, RZ, RZ, RZ ;  /* 0x000000ffff0c7224 */ /* 0x000fe400078e00ff */
[----:B------:R-:W-:Y:S02]  /*259f0*/  IMAD.MOV.U32 R11, RZ, RZ, 0x1f ;  /* 0x0000001fff0b7424 */ /* 0x000fe400078e00ff */
[----:B------:R-:W-:Y:S02]  /*25a00*/  IMAD.MOV.U32 R15, RZ, RZ, -0x1 ;  /* 0xffffffffff0f7424 */ /* 0x000fe400078e00ff */
[----:B--2---:R-:W-:-:S07]  /*25a10*/  IMAD.MOV.U32 R13, RZ, RZ, R2 ;  /* 0x000000ffff0d7224 */ /* 0x004fce00078e0002 */
[----:B---3--:R-:W-:Y:S05]  /*25a20*/  WARPSYNC.COLLECTIVE R15, `(.L_x_14951) ;  /* 0x000000000f087348 */ /* 0x008fea0003c00000 */
[----:B------:R0:W1:Y:S02]  /*25a30*/  SHFL.IDX P6, R14, R13, R12, R11 ;  /* 0x0000000c0d0e7389 */ /* 0x00006400000c000b */
[----:B01-3--:R-:W-:Y:S01]  /*25a40*/  ENDCOLLECTIVE ;  /* 0x000000000000791b */ /* 0x00bfe20003800000 */
.L_x_14951:
[----:B------:R-:W-:Y:S05]  /*25a50*/  BSYNC B0 ;  /* 0x0000000000007941 */ /* 0x000fea0003800000 */
.L_x_14950:
        /* <DEDUP_REMOVED lines=9> */
.L_x_14952:
        /* <DEDUP_REMOVED lines=26> */
.L_x_14953:
        /* <DEDUP_REMOVED lines=8> */
.L_x_14954:
        /* <DEDUP_REMOVED lines=8> */
.L_x_14955:
        /* <DEDUP_REMOVED lines=8> */
.L_x_14956:
        /* <DEDUP_REMOVED lines=8> */
.L_x_14957:
        /* <DEDUP_REMOVED lines=9> */
.L_x_14958:
[----:B------:R-:W-:Y:S01]  /*25f20*/  IMAD.MOV.U32 R9, RZ, RZ, R14 ;  /* 0x000000ffff097224 */ /* 0x000fe200078e000e */
[----:B------:R-:W-:Y:S06]  /*25f30*/  BRA `(.L_x_14959) ;  /* 0xffffffb0000c7947 */ /* 0x000fec000383ffff */
.L_x_14802:
        /* <DEDUP_REMOVED lines=8> */
.L_x_14961:
[----:B------:R-:W-:Y:S05]  /*25fc0*/  BSYNC B0 ;  /* 0x0000000000007941 */ /* 0x000fea0003800000 */
.L_x_14960:
        /* <DEDUP_REMOVED lines=10> */
.L_x_14962:
        /* <DEDUP_REMOVED lines=8> */
.L_x_14963:
        /* <DEDUP_REMOVED lines=8> */
.L_x_14964:
        /* <DEDUP_REMOVED lines=8> */
.L_x_14965:
        /* <DEDUP_REMOVED lines=9> */
.L_x_14966:
[----:B------:R-:W-:Y:S01]  /*26280*/  IMAD.MOV.U32 R9, RZ, RZ, R14 ;  /* 0x000000ffff097224 */ /* 0x000fe200078e000e */
[----:B------:R-:W-:Y:S06]  /*26290*/  BRA `(.L_x_14967) ;  /* 0xffffffac00e07947 */ /* 0x000fec000383ffff */
.L_x_14804:
[----:B------:R-:W-:Y:S01]  /*262a0*/  BSSY B0, `(.L_x_14968) ;  /* 0x0000006000007945 */ /* 0x000fe20003800000 */
[----:B------:R-:W-:Y:S01]  /*262b0*/  PLOP3.LUT P6, PT, P6, PT, PT, 0x8, 0x0 ;  /* 0x000000000000781c */ /* 0x000fe200037ce170 */
[----:B------:R-:W-:-:S12]  /*262c0*/  IMAD.MOV.U32 R15, RZ, RZ, -0x1 ;  /* 0xffffffffff0f7424 */ /* 0x000fd800078e00ff */
[----:B0-----:R-:W-:Y:S05]  /*262d0*/  WARPSYNC.COLLECTIVE R15, `(.L_x_14969) ;  /* 0x000000000f087348 */ /* 0x001fea0003c00000 */
[----:B------:R-:W-:Y:S01]  /*262e0*/  VOTE.ANY R14, PT, P6 ;  /* 0x00000000000e7806 */ /* 0x000fe200030e0100 */
[----:B0-----:R-:W-:Y:S06]  /*262f0*/  ENDCOLLECTIVE ;  /* 0x000000000000791b */ /* 0x001fec0003800000 */
.L_x_14969:
[----:B------:R-:W-:Y:S05]  /*26300*/  BSYNC B0 ;  /* 0x0000000000007941 */ /* 0x000fea0003800000 */
.L_x_14968:
        /* <DEDUP_REMOVED lines=10> */
.L_x_14970:
[----:B------:R-:W-:Y:S02]  /*263b0*/  IMAD.MOV.U32 R13, RZ, RZ, R6 ;  /* 0x000000ffff0d7224 */ /* 0x000fe400078e0006 */
[----:B------:R-:W-:-:S07]  /*263c0*/  IMAD.MOV.U32 R0, RZ, RZ, R14 ;  /* 0x000000ffff007224 */ /* 0x000fce00078e000e */
[----:B------:R-:W-:Y:S05]  /*263d0*/  WARPSYNC.COLLECTIVE R15, `(.L_x_14971) ;  /* 0x000000000f087348 */ /* 0x000fea0003c00000 */
[----:B------:R0:W1:Y:S02]  /*263e0*/  SHFL.IDX P6, R14, R13, R12, R11 ;  /* 0x0000000c0d0e7389 */ /* 0x00006400000c000b */
[----:B01----:R-:W-:Y:S01]  /*263f0*/  ENDCOLLECTIVE ;  /* 0x000000000000791b */ /* 0x003fe20003800000 */
.L_x_14971:
[----:B------:R-:W-:Y:S02]  /*26400*/  IMAD.MOV.U32 R6, RZ, RZ, R14 ;  /* 0x000000ffff067224 */ /* 0x000fe400078e000e */
[----:B------:R-:W-:-:S05]  /*26410*/  IMAD.IADD R10, R4, 0x1, R10 ;  /* 0x00000001040a7824 */ /* 0x000fca00078e020a */
[----:B------:R2:W-:Y:S01]  /*26420*/  STL [R1+0xc], R10 ;  /* 0x00000c0a01007387 */ /* 0x0005e20000100800 */
[----:B------:R-:W-:Y:S05]  /*26430*/  BRA `(.L_x_14972) ;  /* 0xffffffac00c07947 */ /* 0x000fea000383ffff */
.L_x_14806:
        /* <DEDUP_REMOVED lines=8> */
.L_x_14974:
[----:B------:R-:W-:Y:S05]  /*264c0*/  BSYNC B0 ;  /* 0x0000000000007941 */ /* 0x000fea0003800000 */
.L_x_14973:
[----:B------:R-:W-:Y:S01]  /*264d0*/  IMAD.MOV.U32 R4, RZ, RZ, R14 ;  /* 0x000000ffff047224 */ /* 0x000fe200078e000e */
[----:B------:R-:W-:Y:S06]  /*264e0*/  BRA `(.L_x_14975) ;  /* 0xffffffac00ac7947 */ /* 0x000fec000383ffff */
.L_x_14812:
[----:B0-----:R0:W1:Y:S02]  /*264f0*/  SYNCS.PHASECHK.TRANS64.TRYWAIT P0, [R0+URZ+0x32420], R3 ;  /* 0x03242003000075a7 */ /* 0x001064000800017f */
[----:B-1----:R-:W-:Y:S05]  /*26500*/  @!P0 NANOSLEEP.SYNCS 0x989680 ;  /* 0x009896800000895d */ /* 0x002fea0003900000 */
[----:B------:R-:W1:Y:S02]  /*26510*/  @!P0 SYNCS.PHASECHK.TRANS64 P0, [R0+URZ+0x32420], R3 ;  /* 0x03242003000085a7 */ /* 0x000e64000800007f */
[----:B-1----:R-:W-:Y:S05]  /*26520*/  @!P0 BRA `(.L_x_14812) ;  /* 0xfffffffc00f08947 */ /* 0x002fea000383ffff */
[----:B------:R-:W-:Y:S05]  /*26530*/  BRA `(.L_x_14976) ;  /* 0xffffffb8004c7947 */ /* 0x000fea000383ffff */
.L_x_14813:
        /* <DEDUP_REMOVED lines=11> */
.L_x_14978:
[----:B------:R-:W-:Y:S05]  /*265f0*/  BSYNC B0 ;  /* 0x0000000000007941 */ /* 0x000fea0003800000 */
.L_x_14977:
[----:B------:R-:W-:Y:S05]  /*26600*/  BRA `(.L_x_14979) ;  /* 0xffffffb800347947 */ /* 0x000fea000383ffff */
.L_x_14814:
[----:B------:R-:W-:Y:S01]  /*26610*/  BSSY B0, `(.L_x_14980) ;  /* 0x0000006000007945 */ /* 0x000fe20003800000 */
[----:B------:R-:W-:-:S07]  /*26620*/  IMAD.MOV.U32 R15, RZ, RZ, -0x1 ;  /* 0xffffffffff0f7424 */ /* 0x000fce00078e00ff */
[----:B01-3--:R-:W-:Y:S05]  /*26630*/  WARPSYNC.COLLECTIVE R15, `(.L_x_14981) ;  /* 0x000000000f0c7348 */ /* 0x00bfea0003c00000 */
[----:B------:R-:W-:Y:S02]  /*26640*/  ELECT P6, UR62, PT ;  /* 0x00000000003e782f */ /* 0x000fe400038c0000 */
[----:B------:R-:W-:Y:S01]  /*26650*/  MOV R14, UR62 ;  /* 0x0000003e000e7c02 */ /* 0x000fe20008000f00 */
[----:B01-3--:R-:W-:Y:S10]  /*26660*/  ENDCOLLECTIVE ;  /* 0x000000000000791b */ /* 0x00bff40003800000 */
.L_x_14981:
[----:B------:R-:W-:Y:S05]  /*26670*/  BSYNC B0 ;  /* 0x0000000000007941 */ /* 0x000fea0003800000 */
.L_x_14980:
[----:B------:R-:W-:Y:S05]  /*26680*/  BRA `(.L_x_14982) ;  /* 0xffffffb800287947 */ /* 0x000fea000383ffff */
.L_x_14816:
[----:B0-----:R0:W1:Y:S02]  /*26690*/  SYNCS.PHASECHK.TRANS64.TRYWAIT P0, [R6+URZ], R5 ;  /* 0x00000005060075a7 */ /* 0x001064000800017f */
[----:B-1----:R-:W-:Y:S05]  /*266a0*/  @!P0 NANOSLEEP.SYNCS 0x989680 ;  /* 0x009896800000895d */ /* 0x002fea0003900000 */
[----:B------:R-:W1:Y:S02]  /*266b0*/  @!P0 SYNCS.PHASECHK.TRANS64 P0, [R6+URZ], R5 ;  /* 0x00000005060085a7 */ /* 0x000e64000800007f */
[----:B-1----:R-:W-:Y:S05]  /*266c0*/  @!P0 BRA `(.L_x_14816) ;  /* 0xfffffffc00f08947 */ /* 0x002fea000383ffff */
[----:B------:R-:W-:Y:S05]  /*266d0*/  BRA `(.L_x_14983) ;  /* 0xffffffb800607947 */ /* 0x000fea000383ffff */
.L_x_14817:
[----:B-1----:R1:W2:Y:S02]  /*266e0*/  SYNCS.PHASECHK.TRANS64.TRYWAIT P0, [R7+URZ], R2 ;  /* 0x00000002070075a7 */ /* 0x0022a4000800017f */
[----:B--2---:R-:W-:Y:S05]  /*266f0*/  @!P0 NANOSLEEP.SYNCS 0x989680 ;  /* 0x009896800000895d */ /* 0x004fea0003900000 */
[----:B------:R-:W2:Y:S02]  /*26700*/  @!P0 SYNCS.PHASECHK.TRANS64 P0, [R7+URZ], R2 ;  /* 0x00000002070085a7 */ /* 0x000ea4000800007f */
[----:B--2---:R-:W-:Y:S05]  /*26710*/  @!P0 BRA `(.L_x_14817) ;  /* 0xfffffffc00f08947 */ /* 0x004fea000383ffff */
[----:B------:R-:W-:Y:S05]  /*26720*/  BRA `(.L_x_14984) ;  /* 0xffffffb800547947 */ /* 0x000fea000383ffff */
.L_x_14819:
[----:B--2---:R2:W4:Y:S02]  /*26730*/  SYNCS.PHASECHK.TRANS64.TRYWAIT P0, [R4+URZ], R5 ;  /* 0x00000005040075a7 */ /* 0x004524000800017f */
[----:B----4-:R-:W-:Y:S05]  /*26740*/  @!P0 NANOSLEEP.SYNCS 0x989680 ;  /* 0x009896800000895d */ /* 0x010fea0003900000 */
[----:B------:R-:W4:Y:S02]  /*26750*/  @!P0 SYNCS.PHASECHK.TRANS64 P0, [R4+URZ], R5 ;  /* 0x00000005040085a7 */ /* 0x000f24000800007f */
[----:B----4-:R-:W-:Y:S05]  /*26760*/  @!P0 BRA `(.L_x_14819) ;  /* 0xfffffffc00f08947 */ /* 0x010fea000383ffff */
[----:B------:R-:W-:Y:S05]  /*26770*/  BRA `(.L_x_14985) ;  /* 0xffffffb800587947 */ /* 0x000fea000383ffff */
.L_x_14986:
        /* <DEDUP_REMOVED lines=16> */
.L_x_15034:


//--------------------- .nv.global.init           --------------------------
	.section	.nv.global.init,"aw",@progbits
.nv.global.init:
	.type		$str$20,@object
	.size		$str$20,($str$21 - $str$20)
$str$20:
        /*0000*/ 	.byte	0x28, 0x61, 0x64, 0x64, 0x72, 0x65, 0x73, 0x73, 0x20, 0x26, 0x20, 0x6d, 0x61, 0x73, 0x6b, 0x29
        /*0010*/ 	.byte	0x20, 0x3d, 0x3d, 0x20, 0x30, 0x00
	.type		$str$21,@object
	.size		$str$21,(__unnamed_11 - $str$21)
$str$21:
        /*0016*/ 	.byte	0x2f, 0x74, 0x6d, 0x70, 0x2f, 0x6f, 0x73, 0x73, 0x5f, 0x6b, 0x65, 0x72, 0x6e, 0x65, 0x6c, 0x73
        /*0026*/ 	.byte	0x5f, 0x73, 0x72, 0x63, 0x2f, 0x66, 0x6c, 0x61, 0x73, 0x68, 0x5f, 0x61, 0x74, 0x74, 0x65, 0x6e
        /*0036*/ 	.byte	0x74, 0x69, 0x6f, 0x6e, 0x2f, 0x63, 0x73, 0x72, 0x63, 0x2f, 0x63, 0x75, 0x74, 0x6c, 0x61, 0x73
        /*0046*/ 	.byte	0x73, 0x2f, 0x69, 0x6e, 0x63, 0x6c, 0x75, 0x64, 0x65, 0x2f, 0x63, 0x75, 0x74, 0x65, 0x2f, 0x70
        /*0056*/ 	.byte	0x6f, 0x69, 0x6e, 0x74, 0x65, 0x72, 0x5f, 0x66, 0x6c, 0x61, 0x67, 0x67, 0x65, 0x64, 0x2e, 0x68
        /*0066*/ 	.byte	0x70, 0x70, 0x00
	.type		__unnamed_11,@object
	.size		__unnamed_11,(__unnamed_4 - __unnamed_11)
__unnamed_11:
        /* <DEDUP_REMOVED lines=24> */
	.type		__unnamed_4,@object
	.size		__unnamed_4,(__unnamed_12 - __unnamed_4)
__unnamed_4:
        /* <DEDUP_REMOVED lines=24> */
        /*0369*/ 	.byte	0x00
	.type		__unnamed_12,@object
	.size		__unnamed_12,(__unnamed_17 - __unnamed_12)
__unnamed_12:
        /* <DEDUP_REMOVED lines=24> */
        /*04ea*/ 	.byte	0x26, 0x5d, 0x00
	.type		__unnamed_17,@object
	.size		__unnamed_17,(__unnamed_5 - __unnamed_17)
__unnamed_17:
        /* <DEDUP_REMOVED lines=25> */
	.type		__unnamed_5,@object
	.size		__unnamed_5,(__unnamed_19 - __unnamed_5)
__unnamed_5:
        /* <DEDUP_REMOVED lines=25> */
	.type		__unnamed_19,@object
	.size		__unnamed_19,(__unnamed_7 - __unnamed_19)
__unnamed_19:
        /* <DEDUP_REMOVED lines=25> */
	.type		__unnamed_7,@object
	.size		__unnamed_7,(__unnamed_13 - __unnamed_7)
__unnamed_7:
        /* <DEDUP_REMOVED lines=25> */
	.type		__unnamed_13,@object
	.size		__unnamed_13,(__unnamed_6 - __unnamed_13)
__unnamed_13:
        /* <DEDUP_REMOVED lines=28> */
        /*0cbd*/ 	.byte	0x34, 0x30, 0x39, 0x36, 0x3e, 0x3e, 0x3e, 0x3e, 0x3e, 0x5d, 0x00
	.type		__unnamed_6,@object
	.size		__unnamed_6,(__unnamed_8 - __unnamed_6)
__unnamed_6:
        /* <DEDUP_REMOVED lines=29> */
	.type		__unnamed_8,@object
	.size		__unnamed_8,(__unnamed_1 - __unnamed_8)
__unnamed_8:
        /* <DEDUP_REMOVED lines=28> */
        /*1054*/ 	.byte	0x34, 0x30, 0x39, 0x36, 0x3e, 0x3e, 0x3e, 0x3e, 0x3e, 0x20, 0x26, 0x5d, 0x00
	.type		__unnamed_1,@object
	.size		__unnamed_1,(__unnamed_9 - __unnamed_1)
__unnamed_1:
        /* <DEDUP_REMOVED lines=28> */
        /*1221*/ 	.byte	0x3c, 0x36, 0x31, 0x34, 0x34, 0x3e, 0x3e, 0x3e, 0x3e, 0x3e, 0x20, 0x26, 0x5d, 0x00
	.type		__unnamed_9,@object
	.size		__unnamed_9,(__unnamed_10 - __unnamed_9)
__unnamed_9:
        /* <DEDUP_REMOVED lines=28> */
        /*13ef*/ 	.byte	0x3a, 0x43, 0x3c, 0x33, 0x32, 0x37, 0x36, 0x38, 0x3e, 0x3e, 0x3e, 0x3e, 0x3e, 0x5d, 0x00
	.type		__unnamed_10,@object
	.size		__unnamed_10,(__unnamed_21 - __unnamed_10)
__unnamed_10:
        /* <DEDUP_REMOVED lines=29> */
	.type		__unnamed_21,@object
	.size		__unnamed_21,(__unnamed_3 - __unnamed_21)
__unnamed_21:
        /* <DEDUP_REMOVED lines=29> */
	.type		__unnamed_3,@object
	.size		__unnamed_3,(__unnamed_23 - __unnamed_3)
__unnamed_3:
        /* <DEDUP_REMOVED lines=29> */
	.type		__unnamed_23,@object
	.size		__unnamed_23,(__unnamed_15 - __unnamed_23)
__unnamed_23:
        /* <DEDUP_REMOVED lines=29> */
	.type		__unnamed_15,@object
	.size		__unnamed_15,(__unnamed_16 - __unnamed_15)
__unnamed_15:
        /* <DEDUP_REMOVED lines=29> */
	.type		__unnamed_16,@object
	.size		__unnamed_16,(__unnamed_2 - __unnamed_16)
__unnamed_16:
        /* <DEDUP_REMOVED lines=29> */
	.type		__unnamed_2,@object
	.size		__unnamed_2,(__unnamed_18 - __unnamed_2)
__unnamed_2:
        /* <DEDUP_REMOVED lines=29> */
	.type		__unnamed_18,@object
	.size		__unnamed_18,(__unnamed_22 - __unnamed_18)
__unnamed_18:
        /* <DEDUP_REMOVED lines=29> */
	.type		__unnamed_22,@object
	.size		__unnamed_22,(__unnamed_20 - __unnamed_22)
__unnamed_22:
        /* <DEDUP_REMOVED lines=29> */
	.type		__unnamed_20,@object
	.size		__unnamed_20,(__unnamed_14 - __unnamed_20)
__unnamed_20:
        /* <DEDUP_REMOVED lines=29> */
        /*261d*/ 	.byte	0x5d, 0x00
	.type		__unnamed_14,@object
	.size		__unnamed_14,(.L_13 - __unnamed_14)
__unnamed_14:
        /* <DEDUP_REMOVED lines=30> */
.L_13:


//--------------------- .nv.shared._ZN7cutlass13device_kernelIN5flash11enable_sm90INS1_16FlashAttnFwdSm90INS1_25CollectiveMainloopFwdSm90ILi2EN4cute5tupleIJNS5_1CILi1EEES8_S8_EEENS6_IJNS7_ILi128EEESA_NS7_ILi192EEEEEELi128ENS_10bfloat16_tEfNS_4arch4Sm90ELb0ELb0ELb0ELb0ELb0ELb0ELb0ELb1ELb1ELb1ELb1ELb0EEENS1_21CollectiveEpilogueFwdINS6_IJSA_SA_SA_EEES9_SD_SF_Li256ELb0ELb1ELb1ELb0EEENS1_19SingleTileSchedulerILb0ELb1ELb1ELi128EEEEEEEEEvNT_6ParamsE --------------------------
	.section	.nv.shared._ZN7cutlass13device_kernelIN5flash11enable_sm90INS1_16FlashAttnFwdSm90INS1_25CollectiveMainloopFwdSm90ILi2EN4cute5tupleIJNS5_1CILi1EEES8_S8_EEENS6_IJNS7_ILi128EEESA_NS7_ILi192EEEEEELi128ENS_10bfloat16_tEfNS_4arch4Sm90ELb0ELb0ELb0ELb0ELb0ELb0ELb0ELb1ELb1ELb1ELb1ELb0EEENS1_21CollectiveEpilogueFwdINS6_IJSA_SA_SA_EEES9_SD_SF_Li256ELb0ELb1ELb1ELb0EEENS1_19SingleTileSchedulerILb0ELb1ELb1ELi128EEEEEEEEEvNT_6ParamsE,"aw",@nobits
	.sectionflags	@""
	.align	16
	.zero		1024


//--------------------- .nv.shared.reserved.0     --------------------------
	.section	.nv.shared.reserved.0,"aw",@nobits
	.weak		__nv_reservedSMEM_offset_0_alias
	.size		__nv_reservedSMEM_offset_0_alias, 0, 0
	.other		__nv_reservedSMEM_offset_0_alias,@"STO_CUDA_RESERVED_SHARED STV_DEFAULT"
__nv_reservedSMEM_offset_0_alias:
	.zero		0


//--------------------- .nv.global                --------------------------
	.section	.nv.global,"aw",@nobits
.nv.global:
	.type		_ZN73_INTERNAL_91085012_37_flash_fwd_hdimdiff_bf16_split_sm90_cu_b81ac279_36914cute1_E,@object
	.size		_ZN73_INTERNAL_91085012_37_flash_fwd_hdimdiff_bf16_split_sm90_cu_b81ac279_36914cute1_E,(_ZN73_INTERNAL_91085012_37_flash_fwd_hdimdiff_bf16_split_sm90_cu_b81ac279_36914cuda3std3__45__cpo6cbeginE - _ZN73_INTERNAL_91085012_37_flash_fwd_hdimdiff_bf16_split_sm90_cu_b81ac279_36914cute1_E)
_ZN73_INTERNAL_91085012_37_flash_fwd_hdimdiff_bf16_split_sm90_cu_b81ac279_36914cute1_E:
	.zero		1
	.type		_ZN73_INTERNAL_91085012_37_flash_fwd_hdimdiff_bf16_split_sm90_cu_b81ac279_36914cuda3std3__45__cpo6cbeginE,@object
	.size		_ZN73_INTERNAL_91085012_37_flash_fwd_hdimdiff_bf16_split_sm90_cu_b81ac279_36914cuda3std3__45__cpo6cbeginE,(_ZN73_INTERNAL_91085012_37_flash_fwd_hdimdiff_bf16_split_sm90_cu_b81ac279_36914cuda3std3__48in_placeE - _ZN73_INTERNAL_91085012_37_flash_fwd_hdimdiff_bf16_split_sm90_cu_b81ac279_36914cuda3std3__45__cpo6cbeginE)
_ZN73_INTERNAL_91085012_37_flash_fwd_hdimdiff_bf16_split_sm90_cu_b81ac279_36914cuda3std3__45__cpo6cbeginE:
	.zero		1
	.type		_ZN73_INTERNAL_91085012_37_flash_fwd_hdimdiff_bf16_split_sm90_cu_b81ac279_36914cuda3std3__48in_placeE,@object
	.size		_ZN73_INTERNAL_91085012_37_flash_fwd_hdimdiff_bf16_split_sm90_cu_b81ac279_36914cuda3std3__48in_placeE,(_ZN73_INTERNAL_91085012_37_flash_fwd_hdimdiff_bf16_split_sm90_cu_b81ac279_36914cuda3std6ranges3__45__cpo9iter_moveE - _ZN73_INTERNAL_91085012_37_flash_fwd_hdimdiff_bf16_split_sm90_cu_b81ac279_36914cuda3std3__48in_placeE)
_ZN73_INTERNAL_91085012_37_flash_fwd_hdimdiff_bf16_split_sm90_cu_b81ac279_36914cuda3std3__48in_placeE:
	.zero		1
	.type		_ZN73_INTERNAL_91085012_37_flash_fwd_hdimdiff_bf16_split_sm90_cu_b81ac279_36914cuda3std6ranges3__45__cpo9iter_moveE,@object
	.size		_ZN73_INTERNAL_91085012_37_flash_fwd_hdimdiff_bf16_split_sm90_cu_b81ac279_36914cuda3std6ranges3__45__cpo9iter_moveE,(_ZN73_INTERNAL_91085012_37_flash_fwd_hdimdiff_bf16_split_sm90_cu_b81ac279_36914cuda3std3__45__cpo5beginE - _ZN73_INTERNAL_91085012_37_flash_fwd_hdimdiff_bf16_split_sm90_cu_b81ac279_36914cuda3std6ranges3__45__cpo9iter_moveE)
_ZN73_INTERNAL_91085012_37_flash_fwd_hdimdiff_bf16_split_sm90_cu_b81ac279_36914cuda3std6ranges3__45__cpo9iter_moveE:
	.zero		1
	.type		_ZN73_INTERNAL_91085012_37_flash_fwd_hdimdiff_bf16_split_sm90_cu_b81ac279_36914cuda3std3__45__cpo5beginE,@object
	.size		_ZN73_INTERNAL_91085012_37_flash_fwd_hdimdiff_bf16_split_sm90_cu_b81ac279_36914cuda3std3__45__cpo5beginE,(_ZN73_INTERNAL_91085012_37_flash_fwd_hdimdiff_bf16_split_sm90_cu_b81ac279_36914cuda3std3__475_GLOBAL__N__91085012_37_flash_fwd_hdimdiff_bf16_split_sm90_cu_b81ac279_36916ignoreE - _ZN73_INTERNAL_91085012_37_flash_fwd_hdimdiff_bf16_split_sm90_cu_b81ac279_36914cuda3std3__45__cpo5beginE)
_ZN73_INTERNAL_91085012_37_flash_fwd_hdimdiff_bf16_split_sm90_cu_b81ac279_36914cuda3std3__45__cpo5beginE:
	.zero		1
	.type		_ZN73_INTERNAL_91085012_37_flash_fwd_hdimdiff_bf16_split_sm90_cu_b81ac279_36914cuda3std3__475_GLOBAL__N__91085012_37_flash_fwd_hdimdiff_bf16_split_sm90_cu_b81ac279_36916ignoreE,@object
	.size		_ZN73_INTERNAL_91085012_37_flash_fwd_hdimdiff_bf16_split_sm90_cu_b81ac279_36914cuda3std3__475_GLOBAL__N__91085012_37_flash_fwd_hdimdiff_bf16_split_sm90_cu_b81ac279_36916ignoreE,(_ZN73_INTERNAL_91085012_37_flash_fwd_hdimdiff_bf16_split_sm90_cu_b81ac279_36914cute7productE - _ZN73_INTERNAL_91085012_37_flash_fwd_hdimdiff_bf16_split_sm90_cu_b81ac279_36914cuda3std3__475_GLOBAL__N__91085012_37_flash_fwd_hdimdiff_bf16_split_sm90_cu_b81ac279_36916ignoreE)
_ZN73_INTERNAL_91085012_37_flash_fwd_hdimdiff_bf16_split_sm90_cu_b81ac279_36914cuda3std3__475_GLOBAL__N__91085012_37_flash_fwd_hdimdiff_bf16_split_sm90_cu_b81ac279_36916ignoreE:
	.zero		1
	.type		_ZN73_INTERNAL_91085012_37_flash_fwd_hdimdiff_bf16_split_sm90_cu_b81ac279_36914cute7productE,@object
	.size		_ZN73_INTERNAL_91085012_37_flash_fwd_hdimdiff_bf16_split_sm90_cu_b81ac279_36914cute7productE,(_ZN73_INTERNAL_91085012_37_flash_fwd_hdimdiff_bf16_split_sm90_cu_b81ac279_36914cuda3std3__45__cpo3endE - _ZN73_INTERNAL_91085012_37_flash_fwd_hdimdiff_bf16_split_sm90_cu_b81ac279_36914cute7productE)
_ZN73_INTERNAL_91085012_37_flash_fwd_hdimdiff_bf16_split_sm90_cu_b81ac279_36914cute7productE:
	.zero		1
	.type		_ZN73_INTERNAL_91085012_37_flash_fwd_hdimdiff_bf16_split_sm90_cu_b81ac279_36914cuda3std3__45__cpo3endE,@object
	.size		_ZN73_INTERNAL_91085012_37_flash_fwd_hdimdiff_bf16_split_sm90_cu_b81ac279_36914cuda3std3__45__cpo3endE,(_ZN73_INTERNAL_91085012_37_flash_fwd_hdimdiff_bf16_split_sm90_cu_b81ac279_36914cuda3std3__419piecewise_constructE - _ZN73_INTERNAL_91085012_37_flash_fwd_hdimdiff_bf16_split_sm90_cu_b81ac279_36914cuda3std3__45__cpo3endE)
_ZN73_INTERNAL_91085012_37_flash_fwd_hdimdiff_bf16_split_sm90_cu_b81ac279_36914cuda3std3__45__cpo3endE:
	.zero		1
	.type		_ZN73_INTERNAL_91085012_37_flash_fwd_hdimdiff_bf16_split_sm90_cu_b81ac279_36914cuda3std3__419piecewise_constructE,@object
	.size		_ZN73_INTERNAL_91085012_37_flash_fwd_hdimdiff_bf16_split_sm90_cu_b81ac279_36914cuda3std3__419piecewise_constructE,(_ZN73_INTERNAL_91085012_37_flash_fwd_hdimdiff_bf16_split_sm90_cu_b81ac279_36914cuda3std3__45__cpo4cendE - _ZN73_INTERNAL_91085012_37_flash_fwd_hdimdiff_bf16_split_sm90_cu_b81ac279_36914cuda3std3__419piecewise_constructE)
_ZN73_INTERNAL_91085012_37_flash_fwd_hdimdiff_bf16_split_sm90_cu_b81ac279_36914cuda3std3__419piecewise_constructE:
	.zero		1
	.type		_ZN73_INTERNAL_91085012_37_flash_fwd_hdimdiff_bf16_split_sm90_cu_b81ac279_36914cuda3std3__45__cpo4cendE,@object
	.size		_ZN73_INTERNAL_91085012_37_flash_fwd_hdimdiff_bf16_split_sm90_cu_b81ac279_36914cuda3std3__45__cpo4cendE,(_ZN73_INTERNAL_91085012_37_flash_fwd_hdimdiff_bf16_split_sm90_cu_b81ac279_36914cuda3std6ranges3__45__cpo4swapE - _ZN73_INTERNAL_91085012_37_flash_fwd_hdimdiff_bf16_split_sm90_cu_b81ac279_36914cuda3std3__45__cpo4cendE)
_ZN73_INTERNAL_91085012_37_flash_fwd_hdimdiff_bf16_split_sm90_cu_b81ac279_36914cuda3std3__45__cpo4cendE:
	.zero		1
	.type		_ZN73_INTERNAL_91085012_37_flash_fwd_hdimdiff_bf16_split_sm90_cu_b81ac279_36914cuda3std6ranges3__45__cpo4swapE,@object
	.size		_ZN73_INTERNAL_91085012_37_flash_fwd_hdimdiff_bf16_split_sm90_cu_b81ac279_36914cuda3std6ranges3__45__cpo4swapE,(.L_30 - _ZN73_INTERNAL_91085012_37_flash_fwd_hdimdiff_bf16_split_sm90_cu_b81ac279_36914cuda3std6ranges3__45__cpo4swapE)
_ZN73_INTERNAL_91085012_37_flash_fwd_hdimdiff_bf16_split_sm90_cu_b81ac279_36914cuda3std6ranges3__45__cpo4swapE:
	.zero		1
.L_30:


//--------------------- .nv.shared._ZN7cutlass13device_kernelIN5flash11enable_sm90INS1_16FlashAttnFwdSm90INS1_25CollectiveMainloopFwdSm90ILi2EN4cute5tupleIJNS5_1CILi1EEES8_S8_EEENS6_IJNS7_ILi128EEESA_NS7_ILi192EEEEEELi128ENS_10bfloat16_tEfNS_4arch4Sm90ELb0ELb0ELb0ELb1ELb0ELb0ELb0ELb1ELb1ELb1ELb1ELb0EEENS1_21CollectiveEpilogueFwdINS6_IJSA_SA_SA_EEES9_SD_SF_Li256ELb1ELb1ELb1ELb0EEENS1_36VarlenDynamicPersistentTileSchedulerILi128ELi128ELi256ELi128ELb1ELb1ELb1ELb0ELb1ELb1EEEEEEEEEvNT_6ParamsE --------------------------
	.section	.nv.shared._ZN7cutlass13device_kernelIN5flash11enable_sm90INS1_16FlashAttnFwdSm90INS1_25CollectiveMainloopFwdSm90ILi2EN4cute5tupleIJNS5_1CILi1EEES8_S8_EEENS6_IJNS7_ILi128EEESA_NS7_ILi192EEEEEELi128ENS_10bfloat16_tEfNS_4arch4Sm90ELb0ELb0ELb0ELb1ELb0ELb0ELb0ELb1ELb1ELb1ELb1ELb0EEENS1_21CollectiveEpilogueFwdINS6_IJSA_SA_SA_EEES9_SD_SF_Li256ELb1ELb1ELb1ELb0EEENS1_36VarlenDynamicPersistentTileSchedulerILi128ELi128ELi256ELi128ELb1ELb1ELb1ELb0ELb1ELb1EEEEEEEEEvNT_6ParamsE,"aw",@nobits
	.sectionflags	@""
	.align	16
	.zero		1024


//--------------------- .nv.shared._ZN7cutlass13device_kernelIN5flash11enable_sm90INS1_16FlashAttnFwdSm90INS1_25CollectiveMainloopFwdSm90ILi2EN4cute5tupleIJNS5_1CILi1EEES8_S8_EEENS6_IJNS7_ILi128EEESA_NS7_ILi192EEEEEELi128ENS_10bfloat16_tEfNS_4arch4Sm90ELb0ELb0ELb0ELb1ELb0ELb1ELb0ELb1ELb1ELb1ELb1ELb0EEENS1_21CollectiveEpilogueFwdINS6_IJSA_SA_SA_EEES9_SD_SF_Li256ELb1ELb1ELb1ELb0EEENS1_36VarlenDynamicPersistentTileSchedulerILi128ELi128ELi256ELi128ELb1ELb1ELb1ELb0ELb1ELb1EEEEEEEEEvNT_6ParamsE --------------------------
	.section	.nv.shared._ZN7cutlass13device_kernelIN5flash11enable_sm90INS1_16FlashAttnFwdSm90INS1_25CollectiveMainloopFwdSm90ILi2EN4cute5tupleIJNS5_1CILi1EEES8_S8_EEENS6_IJNS7_ILi128EEESA_NS7_ILi192EEEEEELi128ENS_10bfloat16_tEfNS_4arch4Sm90ELb0ELb0ELb0ELb1ELb0ELb1ELb0ELb1ELb1ELb1ELb1ELb0EEENS1_21CollectiveEpilogueFwdINS6_IJSA_SA_SA_EEES9_SD_SF_Li256ELb1ELb1ELb1ELb0EEENS1_36VarlenDynamicPersistentTileSchedulerILi128ELi128ELi256ELi128ELb1ELb1ELb1ELb0ELb1ELb1EEEEEEEEEvNT_6ParamsE,"aw",@nobits
	.sectionflags	@""
	.align	16
	.zero		1024


//--------------------- .nv.shared._ZN7cutlass13device_kernelIN5flash11enable_sm90INS1_16FlashAttnFwdSm90INS1_25CollectiveMainloopFwdSm90ILi2EN4cute5tupleIJNS5_1CILi1EEES8_S8_EEENS6_IJNS7_ILi128EEENS7_ILi96EEENS7_ILi192EEEEEELi128ENS_10bfloat16_tEfNS_4arch4Sm90ELb0ELb1ELb0ELb0ELb0ELb0ELb0ELb1ELb1ELb1ELb1ELb0EEENS1_21CollectiveEpilogueFwdINS6_IJSA_SA_SB_EEES9_SE_SG_Li256ELb0ELb1ELb1ELb0EEENS1_19SingleTileSchedulerILb0ELb1ELb1ELi128EEEEEEEEEvNT_6ParamsE --------------------------
	.section	.nv.shared._ZN7cutlass13device_kernelIN5flash11enable_sm90INS1_16FlashAttnFwdSm90INS1_25CollectiveMainloopFwdSm90ILi2EN4cute5tupleIJNS5_1CILi1EEES8_S8_EEENS6_IJNS7_ILi128EEENS7_ILi96EEENS7_ILi192EEEEEELi128ENS_10bfloat16_tEfNS_4arch4Sm90ELb0ELb1ELb0ELb0ELb0ELb0ELb0ELb1ELb1ELb1ELb1ELb0EEENS1_21CollectiveEpilogueFwdINS6_IJSA_SA_SB_EEES9_SE_SG_Li256ELb0ELb1ELb1ELb0EEENS1_19SingleTileSchedulerILb0ELb1ELb1ELi128EEEEEEEEEvNT_6ParamsE,"aw",@nobits
	.sectionflags	@""
	.align	16
	.zero		1024


//--------------------- .nv.shared._ZN7cutlass13device_kernelIN5flash11enable_sm90INS1_16FlashAttnFwdSm90INS1_25CollectiveMainloopFwdSm90ILi2EN4cute5tupleIJNS5_1CILi1EEES8_S8_EEENS6_IJNS7_ILi128EEENS7_ILi96EEENS7_ILi192EEEEEELi128ENS_10bfloat16_tEfNS_4arch4Sm90ELb0ELb1ELb0ELb1ELb0ELb0ELb0ELb1ELb1ELb1ELb1ELb0EEENS1_21CollectiveEpilogueFwdINS6_IJSA_SA_SB_EEES9_SE_SG_Li256ELb1ELb1ELb1ELb0EEENS1_36VarlenDynamicPersistentTileSchedulerILi128ELi96ELi256ELi128ELb1ELb1ELb1ELb1ELb0ELb1EEEEEEEEEvNT_6ParamsE --------------------------
	.section	.nv.shared._ZN7cutlass13device_kernelIN5flash11enable_sm90INS1_16FlashAttnFwdSm90INS1_25CollectiveMainloopFwdSm90ILi2EN4cute5tupleIJNS5_1CILi1EEES8_S8_EEENS6_IJNS7_ILi128EEENS7_ILi96EEENS7_ILi192EEEEEELi128ENS_10bfloat16_tEfNS_4arch4Sm90ELb0ELb1ELb0ELb1ELb0ELb0ELb0ELb1ELb1ELb1ELb1ELb0EEENS1_21CollectiveEpilogueFwdINS6_IJSA_SA_SB_EEES9_SE_SG_Li256ELb1ELb1ELb1ELb0EEENS1_36VarlenDynamicPersistentTileSchedulerILi128ELi96ELi256ELi128ELb1ELb1ELb1ELb1ELb0ELb1EEEEEEEEEvNT_6ParamsE,"aw",@nobits
	.sectionflags	@""
	.align	16
	.zero		1024


//--------------------- .nv.shared._ZN7cutlass13device_kernelIN5flash11enable_sm90INS1_16FlashAttnFwdSm90INS1_25CollectiveMainloopFwdSm90ILi2EN4cute5tupleIJNS5_1CILi1EEES8_S8_EEENS6_IJNS7_ILi128EEENS7_ILi96EEENS7_ILi192EEEEEELi128ENS_10bfloat16_tEfNS_4arch4Sm90ELb0ELb1ELb0ELb1ELb0ELb1ELb0ELb1ELb1ELb1ELb1ELb0EEENS1_21CollectiveEpilogueFwdINS6_IJSA_SA_SB_EEES9_SE_SG_Li256ELb1ELb1ELb1ELb0EEENS1_36VarlenDynamicPersistentTileSchedulerILi128ELi96ELi256ELi128ELb1ELb1ELb1ELb1ELb0ELb1EEEEEEEEEvNT_6ParamsE --------------------------
	.section	.nv.shared._ZN7cutlass13device_kernelIN5flash11enable_sm90INS1_16FlashAttnFwdSm90INS1_25CollectiveMainloopFwdSm90ILi2EN4cute5tupleIJNS5_1CILi1EEES8_S8_EEENS6_IJNS7_ILi128EEENS7_ILi96EEENS7_ILi192EEEEEELi128ENS_10bfloat16_tEfNS_4arch4Sm90ELb0ELb1ELb0ELb1ELb0ELb1ELb0ELb1ELb1ELb1ELb1ELb0EEENS1_21CollectiveEpilogueFwdINS6_IJSA_SA_SB_EEES9_SE_SG_Li256ELb1ELb1ELb1ELb0EEENS1_36VarlenDynamicPersistentTileSchedulerILi128ELi96ELi256ELi128ELb1ELb1ELb1ELb1ELb0ELb1EEEEEEEEEvNT_6ParamsE,"aw",@nobits
	.sectionflags	@""
	.align	16
	.zero		1024


//--------------------- .nv.shared._ZN7cutlass13device_kernelIN5flash11enable_sm90INS1_16FlashAttnFwdSm90INS1_25CollectiveMainloopFwdSm90ILi2EN4cute5tupleIJNS5_1CILi1EEES8_S8_EEENS6_IJNS7_ILi128EEESA_NS7_ILi192EEEEEELi128ENS_10bfloat16_tEfNS_4arch4Sm90ELb1ELb0ELb0ELb0ELb0ELb0ELb0ELb1ELb1ELb1ELb1ELb0EEENS1_21CollectiveEpilogueFwdINS6_IJSA_SA_SA_EEES9_SD_SF_Li256ELb0ELb1ELb1ELb0EEENS1_19SingleTileSchedulerILb0ELb1ELb1ELi128EEEEEEEEEvNT_6ParamsE --------------------------
	.section	.nv.shared._ZN7cutlass13device_kernelIN5flash11enable_sm90INS1_16FlashAttnFwdSm90INS1_25CollectiveMainloopFwdSm90ILi2EN4cute5tupleIJNS5_1CILi1EEES8_S8_EEENS6_IJNS7_ILi128EEESA_NS7_ILi192EEEEEELi128ENS_10bfloat16_tEfNS_4arch4Sm90ELb1ELb0ELb0ELb0ELb0ELb0ELb0ELb1ELb1ELb1ELb1ELb0EEENS1_21CollectiveEpilogueFwdINS6_IJSA_SA_SA_EEES9_SD_SF_Li256ELb0ELb1ELb1ELb0EEENS1_19SingleTileSchedulerILb0ELb1ELb1ELi128EEEEEEEEEvNT_6ParamsE,"aw",@nobits
	.sectionflags	@""
	.align	16
	.zero		1024


//--------------------- .nv.shared._ZN7cutlass13device_kernelIN5flash11enable_sm90INS1_16FlashAttnFwdSm90INS1_25CollectiveMainloopFwdSm90ILi2EN4cute5tupleIJNS5_1CILi1EEES8_S8_EEENS6_IJNS7_ILi128EEESA_NS7_ILi192EEEEEELi128ENS_10bfloat16_tEfNS_4arch4Sm90ELb1ELb0ELb0ELb1ELb0ELb0ELb0ELb1ELb1ELb1ELb1ELb0EEENS1_21CollectiveEpilogueFwdINS6_IJSA_SA_SA_EEES9_SD_SF_Li256ELb1ELb1ELb1ELb0EEENS1_36VarlenDynamicPersistentTileSchedulerILi128ELi128ELi256ELi128ELb1ELb1ELb1ELb1ELb1ELb1EEEEEEEEEvNT_6ParamsE --------------------------
	.section	.nv.shared._ZN7cutlass13device_kernelIN5flash11enable_sm90INS1_16FlashAttnFwdSm90INS1_25CollectiveMainloopFwdSm90ILi2EN4cute5tupleIJNS5_1CILi1EEES8_S8_EEENS6_IJNS7_ILi128EEESA_NS7_ILi192EEEEEELi128ENS_10bfloat16_tEfNS_4arch4Sm90ELb1ELb0ELb0ELb1ELb0ELb0ELb0ELb1ELb1ELb1ELb1ELb0EEENS1_21CollectiveEpilogueFwdINS6_IJSA_SA_SA_EEES9_SD_SF_Li256ELb1ELb1ELb1ELb0EEENS1_36VarlenDynamicPersistentTileSchedulerILi128ELi128ELi256ELi128ELb1ELb1ELb1ELb1ELb1ELb1EEEEEEEEEvNT_6ParamsE,"aw",@nobits
	.sectionflags	@""
	.align	16
	.zero		1024


//--------------------- .nv.shared._ZN7cutlass13device_kernelIN5flash11enable_sm90INS1_16FlashAttnFwdSm90INS1_25CollectiveMainloopFwdSm90ILi2EN4cute5tupleIJNS5_1CILi1EEES8_S8_EEENS6_IJNS7_ILi128EEESA_NS7_ILi192EEEEEELi128ENS_10bfloat16_tEfNS_4arch4Sm90ELb1ELb0ELb0ELb1ELb0ELb1ELb0ELb1ELb1ELb1ELb1ELb0EEENS1_21CollectiveEpilogueFwdINS6_IJSA_SA_SA_EEES9_SD_SF_Li256ELb1ELb1ELb1ELb0EEENS1_36VarlenDynamicPersistentTileSchedulerILi128ELi128ELi256ELi128ELb1ELb1ELb1ELb1ELb1ELb1EEEEEEEEEvNT_6ParamsE --------------------------
	.section	.nv.shared._ZN7cutlass13device_kernelIN5flash11enable_sm90INS1_16FlashAttnFwdSm90INS1_25CollectiveMainloopFwdSm90ILi2EN4cute5tupleIJNS5_1CILi1EEES8_S8_EEENS6_IJNS7_ILi128EEESA_NS7_ILi192EEEEEELi128ENS_10bfloat16_tEfNS_4arch4Sm90ELb1ELb0ELb0ELb1ELb0ELb1ELb0ELb1ELb1ELb1ELb1ELb0EEENS1_21CollectiveEpilogueFwdINS6_IJSA_SA_SA_EEES9_SD_SF_Li256ELb1ELb1ELb1ELb0EEENS1_36VarlenDynamicPersistentTileSchedulerILi128ELi128ELi256ELi128ELb1ELb1ELb1ELb1ELb1ELb1EEEEEEEEEvNT_6ParamsE,"aw",@nobits
	.sectionflags	@""
	.align	16
	.zero		1024


//--------------------- .nv.shared._ZN7cutlass13device_kernelIN5flash11enable_sm90INS1_16FlashAttnFwdSm90INS1_25CollectiveMainloopFwdSm90ILi2EN4cute5tupleIJNS5_1CILi1EEES8_S8_EEENS6_IJNS7_ILi64EEESA_SA_EEELi512ENS_10bfloat16_tEfNS_4arch4Sm90ELb0ELb0ELb0ELb0ELb0ELb0ELb0ELb0ELb0ELb1ELb1ELb0EEENS1_21CollectiveEpilogueFwdINS6_IJSA_NS7_ILi512EEESA_EEES9_SC_SE_Li256ELb0ELb1ELb1ELb0EEENS1_19SingleTileSchedulerILb0ELb1ELb1ELi64EEEEEEEEEvNT_6ParamsE --------------------------
	.section	.nv.shared._ZN7cutlass13device_kernelIN5flash11enable_sm90INS1_16FlashAttnFwdSm90INS1_25CollectiveMainloopFwdSm90ILi2EN4cute5tupleIJNS5_1CILi1EEES8_S8_EEENS6_IJNS7_ILi64EEESA_SA_EEELi512ENS_10bfloat16_tEfNS_4arch4Sm90ELb0ELb0ELb0ELb0ELb0ELb0ELb0ELb0ELb0ELb1ELb1ELb0EEENS1_21CollectiveEpilogueFwdINS6_IJSA_NS7_ILi512EEESA_EEES9_SC_SE_Li256ELb0ELb1ELb1ELb0EEENS1_19SingleTileSchedulerILb0ELb1ELb1ELi64EEEEEEEEEvNT_6ParamsE,"aw",@nobits
	.sectionflags	@""
	.align	16
	.zero		1024


//--------------------- .nv.shared._ZN7cutlass13device_kernelIN5flash11enable_sm90INS1_16FlashAttnFwdSm90INS1_25CollectiveMainloopFwdSm90ILi2EN4cute5tupleIJNS5_1CILi1EEES8_S8_EEENS6_IJNS7_ILi64EEESA_SA_EEELi512ENS_10bfloat16_tEfNS_4arch4Sm90ELb0ELb0ELb0ELb0ELb0ELb0ELb1ELb0ELb0ELb1ELb1ELb0EEENS1_21CollectiveEpilogueFwdINS6_IJSA_NS7_ILi512EEESA_EEES9_SC_SE_Li256ELb0ELb1ELb1ELb0EEENS1_19SingleTileSchedulerILb0ELb1ELb1ELi64EEEEEEEEEvNT_6ParamsE --------------------------
	.section	.nv.shared._ZN7cutlass13device_kernelIN5flash11enable_sm90INS1_16FlashAttnFwdSm90INS1_25CollectiveMainloopFwdSm90ILi2EN4cute5tupleIJNS5_1CILi1EEES8_S8_EEENS6_IJNS7_ILi64EEESA_SA_EEELi512ENS_10bfloat16_tEfNS_4arch4Sm90ELb0ELb0ELb0ELb0ELb0ELb0ELb1ELb0ELb0ELb1ELb1ELb0EEENS1_21CollectiveEpilogueFwdINS6_IJSA_NS7_ILi512EEESA_EEES9_SC_SE_Li256ELb0ELb1ELb1ELb0EEENS1_19SingleTileSchedulerILb0ELb1ELb1ELi64EEEEEEEEEvNT_6ParamsE,"aw",@nobits
	.sectionflags	@""
	.align	16
	.zero		1024


//--------------------- .nv.shared._ZN7cutlass13device_kernelIN5flash11enable_sm90INS1_16FlashAttnFwdSm90INS1_25CollectiveMainloopFwdSm90ILi2EN4cute5tupleIJNS5_1CILi1EEES8_S8_EEENS6_IJNS7_ILi64EEESA_SA_EEELi512ENS_10bfloat16_tEfNS_4arch4Sm90ELb0ELb0ELb0ELb1ELb0ELb0ELb0ELb0ELb0ELb1ELb1ELb0EEENS1_21CollectiveEpilogueFwdINS6_IJSA_NS7_ILi512EEESA_EEES9_SC_SE_Li256ELb1ELb1ELb1ELb0EEENS1_36VarlenDynamicPersistentTileSchedulerILi64ELi64ELi256ELi128ELb1ELb1ELb1ELb0ELb1ELb1EEEEEEEEEvNT_6ParamsE --------------------------
	.section	.nv.shared._ZN7cutlass13device_kernelIN5flash11enable_sm90INS1_16FlashAttnFwdSm90INS1_25CollectiveMainloopFwdSm90ILi2EN4cute5tupleIJNS5_1CILi1EEES8_S8_EEENS6_IJNS7_ILi64EEESA_SA_EEELi512ENS_10bfloat16_tEfNS_4arch4Sm90ELb0ELb0ELb0ELb1ELb0ELb0ELb0ELb0ELb0ELb1ELb1ELb0EEENS1_21CollectiveEpilogueFwdINS6_IJSA_NS7_ILi512EEESA_EEES9_SC_SE_Li256ELb1ELb1ELb1ELb0EEENS1_36VarlenDynamicPersistentTileSchedulerILi64ELi64ELi256ELi128ELb1ELb1ELb1ELb0ELb1ELb1EEEEEEEEEvNT_6ParamsE,"aw",@nobits
	.sectionflags	@""
	.align	16
	.zero		1024


//--------------------- .nv.shared._ZN7cutlass13device_kernelIN5flash11enable_sm90INS1_16FlashAttnFwdSm90INS1_25CollectiveMainloopFwdSm90ILi2EN4cute5tupleIJNS5_1CILi1EEES8_S8_EEENS6_IJNS7_ILi64EEESA_SA_EEELi512ENS_10bfloat16_tEfNS_4arch4Sm90ELb0ELb0ELb0ELb1ELb0ELb1ELb0ELb0ELb0ELb1ELb1ELb0EEENS1_21CollectiveEpilogueFwdINS6_IJSA_NS7_ILi512EEESA_EEES9_SC_SE_Li256ELb1ELb1ELb1ELb0EEENS1_36VarlenDynamicPersistentTileSchedulerILi64ELi64ELi256ELi128ELb1ELb1ELb1ELb0ELb1ELb1EEEEEEEEEvNT_6ParamsE --------------------------
	.section	.nv.shared._ZN7cutlass13device_kernelIN5flash11enable_sm90INS1_16FlashAttnFwdSm90INS1_25CollectiveMainloopFwdSm90ILi2EN4cute5tupleIJNS5_1CILi1EEES8_S8_EEENS6_IJNS7_ILi64EEESA_SA_EEELi512ENS_10bfloat16_tEfNS_4arch4Sm90ELb0ELb0ELb0ELb1ELb0ELb1ELb0ELb0ELb0ELb1ELb1ELb0EEENS1_21CollectiveEpilogueFwdINS6_IJSA_NS7_ILi512EEESA_EEES9_SC_SE_Li256ELb1ELb1ELb1ELb0EEENS1_36VarlenDynamicPersistentTileSchedulerILi64ELi64ELi256ELi128ELb1ELb1ELb1ELb0ELb1ELb1EEEEEEEEEvNT_6ParamsE,"aw",@nobits
	.sectionflags	@""
	.align	16
	.zero		1024


//--------------------- .nv.shared._ZN7cutlass13device_kernelIN5flash11enable_sm90INS1_16FlashAttnFwdSm90INS1_25CollectiveMainloopFwdSm90ILi2EN4cute5tupleIJNS5_1CILi1EEES8_S8_EEENS6_IJNS7_ILi64EEESA_SA_EEELi512ENS_10bfloat16_tEfNS_4arch4Sm90ELb0ELb0ELb0ELb1ELb0ELb0ELb1ELb0ELb0ELb1ELb1ELb0EEENS1_21CollectiveEpilogueFwdINS6_IJSA_NS7_ILi512EEESA_EEES9_SC_SE_Li256ELb1ELb1ELb1ELb0EEENS1_36VarlenDynamicPersistentTileSchedulerILi64ELi64ELi256ELi128ELb1ELb1ELb1ELb0ELb1ELb1EEEEEEEEEvNT_6ParamsE --------------------------
	.section	.nv.shared._ZN7cutlass13device_kernelIN5flash11enable_sm90INS1_16FlashAttnFwdSm90INS1_25CollectiveMainloopFwdSm90ILi2EN4cute5tupleIJNS5_1CILi1EEES8_S8_EEENS6_IJNS7_ILi64EEESA_SA_EEELi512ENS_10bfloat16_tEfNS_4arch4Sm90ELb0ELb0ELb0ELb1ELb0ELb0ELb1ELb0ELb0ELb1ELb1ELb0EEENS1_21CollectiveEpilogueFwdINS6_IJSA_NS7_ILi512EEESA_EEES9_SC_SE_Li256ELb1ELb1ELb1ELb0EEENS1_36VarlenDynamicPersistentTileSchedulerILi64ELi64ELi256ELi128ELb1ELb1ELb1ELb0ELb1ELb1EEEEEEEEEvNT_6ParamsE,"aw",@nobits
	.sectionflags	@""
	.align	16
	.zero		1024


//--------------------- .nv.shared._ZN7cutlass13device_kernelIN5flash11enable_sm90INS1_16FlashAttnFwdSm90INS1_25CollectiveMainloopFwdSm90ILi2EN4cute5tupleIJNS5_1CILi1EEES8_S8_EEENS6_IJNS7_ILi64EEESA_SA_EEELi512ENS_10bfloat16_tEfNS_4arch4Sm90ELb0ELb0ELb0ELb1ELb0ELb1ELb1ELb0ELb0ELb1ELb1ELb0EEENS1_21CollectiveEpilogueFwdINS6_IJSA_NS7_ILi512EEESA_EEES9_SC_SE_Li256ELb1ELb1ELb1ELb0EEENS1_36VarlenDynamicPersistentTileSchedulerILi64ELi64ELi256ELi128ELb1ELb1ELb1ELb0ELb1ELb1EEEEEEEEEvNT_6ParamsE --------------------------
	.section	.nv.shared._ZN7cutlass13device_kernelIN5flash11enable_sm90INS1_16FlashAttnFwdSm90INS1_25CollectiveMainloopFwdSm90ILi2EN4cute5tupleIJNS5_1CILi1EEES8_S8_EEENS6_IJNS7_ILi64EEESA_SA_EEELi512ENS_10bfloat16_tEfNS_4arch4Sm90ELb0ELb0ELb0ELb1ELb0ELb1ELb1ELb0ELb0ELb1ELb1ELb0EEENS1_21CollectiveEpilogueFwdINS6_IJSA_NS7_ILi512EEESA_EEES9_SC_SE_Li256ELb1ELb1ELb1ELb0EEENS1_36VarlenDynamicPersistentTileSchedulerILi64ELi64ELi256ELi128ELb1ELb1ELb1ELb0ELb1ELb1EEEEEEEEEvNT_6ParamsE,"aw",@nobits
	.sectionflags	@""
	.align	16
	.zero		1024


//--------------------- .nv.shared._ZN7cutlass13device_kernelIN5flash11enable_sm90INS1_16FlashAttnFwdSm90INS1_25CollectiveMainloopFwdSm90ILi2EN4cute5tupleIJNS5_1CILi1EEES8_S8_EEENS6_IJNS7_ILi64EEESA_SA_EEELi512ENS_10bfloat16_tEfNS_4arch4Sm90ELb0ELb1ELb0ELb0ELb0ELb0ELb0ELb0ELb0ELb1ELb1ELb0EEENS1_21CollectiveEpilogueFwdINS6_IJSA_NS7_ILi512EEESA_EEES9_SC_SE_Li256ELb0ELb1ELb1ELb0EEENS1_19SingleTileSchedulerILb0ELb1ELb1ELi64EEEEEEEEEvNT_6ParamsE --------------------------
	.section	.nv.shared._ZN7cutlass13device_kernelIN5flash11enable_sm90INS1_16FlashAttnFwdSm90INS1_25CollectiveMainloopFwdSm90ILi2EN4cute5tupleIJNS5_1CILi1EEES8_S8_EEENS6_IJNS7_ILi64EEESA_SA_EEELi512ENS_10bfloat16_tEfNS_4arch4Sm90ELb0ELb1ELb0ELb0ELb0ELb0ELb0ELb0ELb0ELb1ELb1ELb0EEENS1_21CollectiveEpilogueFwdINS6_IJSA_NS7_ILi512EEESA_EEES9_SC_SE_Li256ELb0ELb1ELb1ELb0EEENS1_19SingleTileSchedulerILb0ELb1ELb1ELi64EEEEEEEEEvNT_6ParamsE,"aw",@nobits
	.sectionflags	@""
	.align	16
	.zero		1024


//--------------------- .nv.shared._ZN7cutlass13device_kernelIN5flash11enable_sm90INS1_16FlashAttnFwdSm90INS1_25CollectiveMainloopFwdSm90ILi2EN4cute5tupleIJNS5_1CILi1EEES8_S8_EEENS6_IJNS7_ILi64EEESA_SA_EEELi512ENS_10bfloat16_tEfNS_4arch4Sm90ELb0ELb1ELb0ELb0ELb0ELb0ELb1ELb0ELb0ELb1ELb1ELb0EEENS1_21CollectiveEpilogueFwdINS6_IJSA_NS7_ILi512EEESA_EEES9_SC_SE_Li256ELb0ELb1ELb1ELb0EEENS1_19SingleTileSchedulerILb0ELb1ELb1ELi64EEEEEEEEEvNT_6ParamsE --------------------------
	.section	.nv.shared._ZN7cutlass13device_kernelIN5flash11enable_sm90INS1_16FlashAttnFwdSm90INS1_25CollectiveMainloopFwdSm90ILi2EN4cute5tupleIJNS5_1CILi1EEES8_S8_EEENS6_IJNS7_ILi64EEESA_SA_EEELi512ENS_10bfloat16_tEfNS_4arch4Sm90ELb0ELb1ELb0ELb0ELb0ELb0ELb1ELb0ELb0ELb1ELb1ELb0EEENS1_21CollectiveEpilogueFwdINS6_IJSA_NS7_ILi512EEESA_EEES9_SC_SE_Li256ELb0ELb1ELb1ELb0EEENS1_19SingleTileSchedulerILb0ELb1ELb1ELi64EEEEEEEEEvNT_6ParamsE,"aw",@nobits
	.sectionflags	@""
	.align	16
	.zero		1024


//--------------------- .nv.shared._ZN7cutlass13device_kernelIN5flash11enable_sm90INS1_16FlashAttnFwdSm90INS1_25CollectiveMainloopFwdSm90ILi2EN4cute5tupleIJNS5_1CILi1EEES8_S8_EEENS6_IJNS7_ILi64EEESA_SA_EEELi512ENS_10bfloat16_tEfNS_4arch4Sm90ELb0ELb1ELb0ELb1ELb0ELb0ELb0ELb0ELb0ELb1ELb1ELb0EEENS1_21CollectiveEpilogueFwdINS6_IJSA_NS7_ILi512EEESA_EEES9_SC_SE_Li256ELb1ELb1ELb1ELb0EEENS1_36VarlenDynamicPersistentTileSchedulerILi64ELi64ELi256ELi128ELb1ELb1ELb1ELb1ELb0ELb1EEEEEEEEEvNT_6ParamsE --------------------------
	.section	.nv.shared._ZN7cutlass13device_kernelIN5flash11enable_sm90INS1_16FlashAttnFwdSm90INS1_25CollectiveMainloopFwdSm90ILi2EN4cute5tupleIJNS5_1CILi1EEES8_S8_EEENS6_IJNS7_ILi64EEESA_SA_EEELi512ENS_10bfloat16_tEfNS_4arch4Sm90ELb0ELb1ELb0ELb1ELb0ELb0ELb0ELb0ELb0ELb1ELb1ELb0EEENS1_21CollectiveEpilogueFwdINS6_IJSA_NS7_ILi512EEESA_EEES9_SC_SE_Li256ELb1ELb1ELb1ELb0EEENS1_36VarlenDynamicPersistentTileSchedulerILi64ELi64ELi256ELi128ELb1ELb1ELb1ELb1ELb0ELb1EEEEEEEEEvNT_6ParamsE,"aw",@nobits
	.sectionflags	@""
	.align	16
	.zero		1024


//--------------------- .nv.shared._ZN7cutlass13device_kernelIN5flash11enable_sm90INS1_16FlashAttnFwdSm90INS1_25CollectiveMainloopFwdSm90ILi2EN4cute5tupleIJNS5_1CILi1EEES8_S8_EEENS6_IJNS7_ILi64EEESA_SA_EEELi512ENS_10bfloat16_tEfNS_4arch4Sm90ELb0ELb1ELb0ELb1ELb0ELb1ELb0ELb0ELb0ELb1ELb1ELb0EEENS1_21CollectiveEpilogueFwdINS6_IJSA_NS7_ILi512EEESA_EEES9_SC_SE_Li256ELb1ELb1ELb1ELb0EEENS1_36VarlenDynamicPersistentTileSchedulerILi64ELi64ELi256ELi128ELb1ELb1ELb1ELb1ELb0ELb1EEEEEEEEEvNT_6ParamsE --------------------------
	.section	.nv.shared._ZN7cutlass13device_kernelIN5flash11enable_sm90INS1_16FlashAttnFwdSm90INS1_25CollectiveMainloopFwdSm90ILi2EN4cute5tupleIJNS5_1CILi1EEES8_S8_EEENS6_IJNS7_ILi64EEESA_SA_EEELi512ENS_10bfloat16_tEfNS_4arch4Sm90ELb0ELb1ELb0ELb1ELb0ELb1ELb0ELb0ELb0ELb1ELb1ELb0EEENS1_21CollectiveEpilogueFwdINS6_IJSA_NS7_ILi512EEESA_EEES9_SC_SE_Li256ELb1ELb1ELb1ELb0EEENS1_36VarlenDynamicPersistentTileSchedulerILi64ELi64ELi256ELi128ELb1ELb1ELb1ELb1ELb0ELb1EEEEEEEEEvNT_6ParamsE,"aw",@nobits
	.sectionflags	@""
	.align	16
	.zero		1024


//--------------------- .nv.shared._ZN7cutlass13device_kernelIN5flash11enable_sm90INS1_16FlashAttnFwdSm90INS1_25CollectiveMainloopFwdSm90ILi2EN4cute5tupleIJNS5_1CILi1EEES8_S8_EEENS6_IJNS7_ILi64EEESA_SA_EEELi512ENS_10bfloat16_tEfNS_4arch4Sm90ELb0ELb1ELb0ELb1ELb0ELb0ELb1ELb0ELb0ELb1ELb1ELb0EEENS1_21CollectiveEpilogueFwdINS6_IJSA_NS7_ILi512EEESA_EEES9_SC_SE_Li256ELb1ELb1ELb1ELb0EEENS1_36VarlenDynamicPersistentTileSchedulerILi64ELi64ELi256ELi128ELb1ELb1ELb1ELb1ELb0ELb1EEEEEEEEEvNT_6ParamsE --------------------------
	.section	.nv.shared._ZN7cutlass13device_kernelIN5flash11enable_sm90INS1_16FlashAttnFwdSm90INS1_25CollectiveMainloopFwdSm90ILi2EN4cute5tupleIJNS5_1CILi1EEES8_S8_EEENS6_IJNS7_ILi64EEESA_SA_EEELi512ENS_10bfloat16_tEfNS_4arch4Sm90ELb0ELb1ELb0ELb1ELb0ELb0ELb1ELb0ELb0ELb1ELb1ELb0EEENS1_21CollectiveEpilogueFwdINS6_IJSA_NS7_ILi512EEESA_EEES9_SC_SE_Li256ELb1ELb1ELb1ELb0EEENS1_36VarlenDynamicPersistentTileSchedulerILi64ELi64ELi256ELi128ELb1ELb1ELb1ELb1ELb0ELb1EEEEEEEEEvNT_6ParamsE,"aw",@nobits
	.sectionflags	@""
	.align	16
	.zero		1024


//--------------------- .nv.shared._ZN7cutlass13device_kernelIN5flash11enable_sm90INS1_16FlashAttnFwdSm90INS1_25CollectiveMainloopFwdSm90ILi2EN4cute5tupleIJNS5_1CILi1EEES8_S8_EEENS6_IJNS7_ILi64EEESA_SA_EEELi512ENS_10bfloat16_tEfNS_4arch4Sm90ELb0ELb1ELb0ELb1ELb0ELb1ELb1ELb0ELb0ELb1ELb1ELb0EEENS1_21CollectiveEpilogueFwdINS6_IJSA_NS7_ILi512EEESA_EEES9_SC_SE_Li256ELb1ELb1ELb1ELb0EEENS1_36VarlenDynamicPersistentTileSchedulerILi64ELi64ELi256ELi128ELb1ELb1ELb1ELb1ELb0ELb1EEEEEEEEEvNT_6ParamsE --------------------------
	.section	.nv.shared._ZN7cutlass13device_kernelIN5flash11enable_sm90INS1_16FlashAttnFwdSm90INS1_25CollectiveMainloopFwdSm90ILi2EN4cute5tupleIJNS5_1CILi1EEES8_S8_EEENS6_IJNS7_ILi64EEESA_SA_EEELi512ENS_10bfloat16_tEfNS_4arch4Sm90ELb0ELb1ELb0ELb1ELb0ELb1ELb1ELb0ELb0ELb1ELb1ELb0EEENS1_21CollectiveEpilogueFwdINS6_IJSA_NS7_ILi512EEESA_EEES9_SC_SE_Li256ELb1ELb1ELb1ELb0EEENS1_36VarlenDynamicPersistentTileSchedulerILi64ELi64ELi256ELi128ELb1ELb1ELb1ELb1ELb0ELb1EEEEEEEEEvNT_6ParamsE,"aw",@nobits
	.sectionflags	@""
	.align	16
	.zero		1024


//--------------------- .nv.shared._ZN7cutlass13device_kernelIN5flash11enable_sm90INS1_16FlashAttnFwdSm90INS1_25CollectiveMainloopFwdSm90ILi2EN4cute5tupleIJNS5_1CILi1EEES8_S8_EEENS6_IJNS7_ILi64EEESA_SA_EEELi512ENS_10bfloat16_tEfNS_4arch4Sm90ELb1ELb0ELb0ELb0ELb0ELb0ELb0ELb0ELb0ELb1ELb1ELb0EEENS1_21CollectiveEpilogueFwdINS6_IJSA_NS7_ILi512EEESA_EEES9_SC_SE_Li256ELb0ELb1ELb1ELb0EEENS1_19SingleTileSchedulerILb0ELb1ELb1ELi64EEEEEEEEEvNT_6ParamsE --------------------------
	.section	.nv.shared._ZN7cutlass13device_kernelIN5flash11enable_sm90INS1_16FlashAttnFwdSm90INS1_25CollectiveMainloopFwdSm90ILi2EN4cute5tupleIJNS5_1CILi1EEES8_S8_EEENS6_IJNS7_ILi64EEESA_SA_EEELi512ENS_10bfloat16_tEfNS_4arch4Sm90ELb1ELb0ELb0ELb0ELb0ELb0ELb0ELb0ELb0ELb1ELb1ELb0EEENS1_21CollectiveEpilogueFwdINS6_IJSA_NS7_ILi512EEESA_EEES9_SC_SE_Li256ELb0ELb1ELb1ELb0EEENS1_19SingleTileSchedulerILb0ELb1ELb1ELi64EEEEEEEEEvNT_6ParamsE,"aw",@nobits
	.sectionflags	@""
	.align	16
	.zero		1024


//--------------------- .nv.shared._ZN7cutlass13device_kernelIN5flash11enable_sm90INS1_16FlashAttnFwdSm90INS1_25CollectiveMainloopFwdSm90ILi2EN4cute5tupleIJNS5_1CILi1EEES8_S8_EEENS6_IJNS7_ILi64EEESA_SA_EEELi512ENS_10bfloat16_tEfNS_4arch4Sm90ELb1ELb0ELb0ELb0ELb0ELb0ELb1ELb0ELb0ELb1ELb1ELb0EEENS1_21CollectiveEpilogueFwdINS6_IJSA_NS7_ILi512EEESA_EEES9_SC_SE_Li256ELb0ELb1ELb1ELb0EEENS1_19SingleTileSchedulerILb0ELb1ELb1ELi64EEEEEEEEEvNT_6ParamsE --------------------------
	.section	.nv.shared._ZN7cutlass13device_kernelIN5flash11enable_sm90INS1_16FlashAttnFwdSm90INS1_25CollectiveMainloopFwdSm90ILi2EN4cute5tupleIJNS5_1CILi1EEES8_S8_EEENS6_IJNS7_ILi64EEESA_SA_EEELi512ENS_10bfloat16_tEfNS_4arch4Sm90ELb1ELb0ELb0ELb0ELb0ELb0ELb1ELb0ELb0ELb1ELb1ELb0EEENS1_21CollectiveEpilogueFwdINS6_IJSA_NS7_ILi512EEESA_EEES9_SC_SE_Li256ELb0ELb1ELb1ELb0EEENS1_19SingleTileSchedulerILb0ELb1ELb1ELi64EEEEEEEEEvNT_6ParamsE,"aw",@nobits
	.sectionflags	@""
	.align	16
	.zero		1024


//--------------------- .nv.shared._ZN7cutlass13device_kernelIN5flash11enable_sm90INS1_16FlashAttnFwdSm90INS1_25CollectiveMainloopFwdSm90ILi2EN4cute5tupleIJNS5_1CILi1EEES8_S8_EEENS6_IJNS7_ILi64EEESA_SA_EEELi512ENS_10bfloat16_tEfNS_4arch4Sm90ELb1ELb0ELb0ELb1ELb0ELb0ELb0ELb0ELb0ELb1ELb1ELb0EEENS1_21CollectiveEpilogueFwdINS6_IJSA_NS7_ILi512EEESA_EEES9_SC_SE_Li256ELb1ELb1ELb1ELb0EEENS1_36VarlenDynamicPersistentTileSchedulerILi64ELi64ELi256ELi128ELb1ELb1ELb1ELb1ELb1ELb1EEEEEEEEEvNT_6ParamsE --------------------------
	.section	.nv.shared._ZN7cutlass13device_kernelIN5flash11enable_sm90INS1_16FlashAttnFwdSm90INS1_25CollectiveMainloopFwdSm90ILi2EN4cute5tupleIJNS5_1CILi1EEES8_S8_EEENS6_IJNS7_ILi64EEESA_SA_EEELi512ENS_10bfloat16_tEfNS_4arch4Sm90ELb1ELb0ELb0ELb1ELb0ELb0ELb0ELb0ELb0ELb1ELb1ELb0EEENS1_21CollectiveEpilogueFwdINS6_IJSA_NS7_ILi512EEESA_EEES9_SC_SE_Li256ELb1ELb1ELb1ELb0EEENS1_36VarlenDynamicPersistentTileSchedulerILi64ELi64ELi256ELi128ELb1ELb1ELb1ELb1ELb1ELb1EEEEEEEEEvNT_6ParamsE,"aw",@nobits
	.sectionflags	@""
	.align	16
	.zero		1024


//--------------------- .nv.shared._ZN7cutlass13device_kernelIN5flash11enable_sm90INS1_16FlashAttnFwdSm90INS1_25CollectiveMainloopFwdSm90ILi2EN4cute5tupleIJNS5_1CILi1EEES8_S8_EEENS6_IJNS7_ILi64EEESA_SA_EEELi512ENS_10bfloat16_tEfNS_4arch4Sm90ELb1ELb0ELb0ELb1ELb0ELb1ELb0ELb0ELb0ELb1ELb1ELb0EEENS1_21CollectiveEpilogueFwdINS6_IJSA_NS7_ILi512EEESA_EEES9_SC_SE_Li256ELb1ELb1ELb1ELb0EEENS1_36VarlenDynamicPersistentTileSchedulerILi64ELi64ELi256ELi128ELb1ELb1ELb1ELb1ELb1ELb1EEEEEEEEEvNT_6ParamsE --------------------------
	.section	.nv.shared._ZN7cutlass13device_kernelIN5flash11enable_sm90INS1_16FlashAttnFwdSm90INS1_25CollectiveMainloopFwdSm90ILi2EN4cute5tupleIJNS5_1CILi1EEES8_S8_EEENS6_IJNS7_ILi64EEESA_SA_EEELi512ENS_10bfloat16_tEfNS_4arch4Sm90ELb1ELb0ELb0ELb1ELb0ELb1ELb0ELb0ELb0ELb1ELb1ELb0EEENS1_21CollectiveEpilogueFwdINS6_IJSA_NS7_ILi512EEESA_EEES9_SC_SE_Li256ELb1ELb1ELb1ELb0EEENS1_36VarlenDynamicPersistentTileSchedulerILi64ELi64ELi256ELi128ELb1ELb1ELb1ELb1ELb1ELb1EEEEEEEEEvNT_6ParamsE,"aw",@nobits
	.sectionflags	@""
	.align	16
	.zero		1024


//--------------------- .nv.shared._ZN7cutlass13device_kernelIN5flash11enable_sm90INS1_16FlashAttnFwdSm90INS1_25CollectiveMainloopFwdSm90ILi2EN4cute5tupleIJNS5_1CILi1EEES8_S8_EEENS6_IJNS7_ILi64EEESA_SA_EEELi512ENS_10bfloat16_tEfNS_4arch4Sm90ELb1ELb0ELb0ELb1ELb0ELb0ELb1ELb0ELb0ELb1ELb1ELb0EEENS1_21CollectiveEpilogueFwdINS6_IJSA_NS7_ILi512EEESA_EEES9_SC_SE_Li256ELb1ELb1ELb1ELb0EEENS1_36VarlenDynamicPersistentTileSchedulerILi64ELi64ELi256ELi128ELb1ELb1ELb1ELb1ELb1ELb1EEEEEEEEEvNT_6ParamsE --------------------------
	.section	.nv.shared._ZN7cutlass13device_kernelIN5flash11enable_sm90INS1_16FlashAttnFwdSm90INS1_25CollectiveMainloopFwdSm90ILi2EN4cute5tupleIJNS5_1CILi1EEES8_S8_EEENS6_IJNS7_ILi64EEESA_SA_EEELi512ENS_10bfloat16_tEfNS_4arch4Sm90ELb1ELb0ELb0ELb1ELb0ELb0ELb1ELb0ELb0ELb1ELb1ELb0EEENS1_21CollectiveEpilogueFwdINS6_IJSA_NS7_ILi512EEESA_EEES9_SC_SE_Li256ELb1ELb1ELb1ELb0EEENS1_36VarlenDynamicPersistentTileSchedulerILi64ELi64ELi256ELi128ELb1ELb1ELb1ELb1ELb1ELb1EEEEEEEEEvNT_6ParamsE,"aw",@nobits
	.sectionflags	@""
	.align	16
	.zero		1024


//--------------------- .nv.shared._ZN7cutlass13device_kernelIN5flash11enable_sm90INS1_16FlashAttnFwdSm90INS1_25CollectiveMainloopFwdSm90ILi2EN4cute5tupleIJNS5_1CILi1EEES8_S8_EEENS6_IJNS7_ILi64EEESA_SA_EEELi512ENS_10bfloat16_tEfNS_4arch4Sm90ELb1ELb0ELb0ELb1ELb0ELb1ELb1ELb0ELb0ELb1ELb1ELb0EEENS1_21CollectiveEpilogueFwdINS6_IJSA_NS7_ILi512EEESA_EEES9_SC_SE_Li256ELb1ELb1ELb1ELb0EEENS1_36VarlenDynamicPersistentTileSchedulerILi64ELi64ELi256ELi128ELb1ELb1ELb1ELb1ELb1ELb1EEEEEEEEEvNT_6ParamsE --------------------------
	.section	.nv.shared._ZN7cutlass13device_kernelIN5flash11enable_sm90INS1_16FlashAttnFwdSm90INS1_25CollectiveMainloopFwdSm90ILi2EN4cute5tupleIJNS5_1CILi1EEES8_S8_EEENS6_IJNS7_ILi64EEESA_SA_EEELi512ENS_10bfloat16_tEfNS_4arch4Sm90ELb1ELb0ELb0ELb1ELb0ELb1ELb1ELb0ELb0ELb1ELb1ELb0EEENS1_21CollectiveEpilogueFwdINS6_IJSA_NS7_ILi512EEESA_EEES9_SC_SE_Li256ELb1ELb1ELb1ELb0EEENS1_36VarlenDynamicPersistentTileSchedulerILi64ELi64ELi256ELi128ELb1ELb1ELb1ELb1ELb1ELb1EEEEEEEEEvNT_6ParamsE,"aw",@nobits
	.sectionflags	@""
	.align	16
	.zero		1024


//--------------------- .nv.shared._ZN7cutlass13device_kernelIN5flash11enable_sm90INS1_16FlashAttnFwdSm90INS1_25CollectiveMainloopFwdSm90ILi2EN4cute5tupleIJNS5_1CILi1EEES8_S8_EEENS6_IJNS7_ILi128EEENS7_ILi96EEENS7_ILi64EEEEEELi256ENS_10bfloat16_tEfNS_4arch4Sm90ELb0ELb0ELb0ELb0ELb0ELb0ELb0ELb1ELb0ELb1ELb1ELb0EEENS1_21CollectiveEpilogueFwdINS6_IJSA_NS7_ILi256EEESB_EEES9_SE_SG_Li256ELb0ELb1ELb1ELb0EEENS1_19SingleTileSchedulerILb0ELb1ELb1ELi128EEEEEEEEEvNT_6ParamsE --------------------------
	.section	.nv.shared._ZN7cutlass13device_kernelIN5flash11enable_sm90INS1_16FlashAttnFwdSm90INS1_25CollectiveMainloopFwdSm90ILi2EN4cute5tupleIJNS5_1CILi1EEES8_S8_EEENS6_IJNS7_ILi128EEENS7_ILi96EEENS7_ILi64EEEEEELi256ENS_10bfloat16_tEfNS_4arch4Sm90ELb0ELb0ELb0ELb0ELb0ELb0ELb0ELb1ELb0ELb1ELb1ELb0EEENS1_21CollectiveEpilogueFwdINS6_IJSA_NS7_ILi256EEESB_EEES9_SE_SG_Li256ELb0ELb1ELb1ELb0EEENS1_19SingleTileSchedulerILb0ELb1ELb1ELi128EEEEEEEEEvNT_6ParamsE,"aw",@nobits
	.sectionflags	@""
	.align	16
	.zero		1024


//--------------------- .nv.shared._ZN7cutlass13device_kernelIN5flash11enable_sm90INS1_16FlashAttnFwdSm90INS1_25CollectiveMainloopFwdSm90ILi2EN4cute5tupleIJNS5_1CILi1EEES8_S8_EEENS6_IJNS7_ILi128EEENS7_ILi96EEENS7_ILi64EEEEEELi256ENS_10bfloat16_tEfNS_4arch4Sm90ELb0ELb0ELb0ELb0ELb0ELb0ELb1ELb1ELb0ELb1ELb1ELb0EEENS1_21CollectiveEpilogueFwdINS6_IJSA_NS7_ILi256EEESB_EEES9_SE_SG_Li256ELb0ELb1ELb1ELb0EEENS1_19SingleTileSchedulerILb0ELb1ELb1ELi128EEEEEEEEEvNT_6ParamsE --------------------------
	.section	.nv.shared._ZN7cutlass13device_kernelIN5flash11enable_sm90INS1_16FlashAttnFwdSm90INS1_25CollectiveMainloopFwdSm90ILi2EN4cute5tupleIJNS5_1CILi1EEES8_S8_EEENS6_IJNS7_ILi128EEENS7_ILi96EEENS7_ILi64EEEEEELi256ENS_10bfloat16_tEfNS_4arch4Sm90ELb0ELb0ELb0ELb0ELb0ELb0ELb1ELb1ELb0ELb1ELb1ELb0EEENS1_21CollectiveEpilogueFwdINS6_IJSA_NS7_ILi256EEESB_EEES9_SE_SG_Li256ELb0ELb1ELb1ELb0EEENS1_19SingleTileSchedulerILb0ELb1ELb1ELi128EEEEEEEEEvNT_6ParamsE,"aw",@nobits
	.sectionflags	@""
	.align	16
	.zero		1024


//--------------------- .nv.shared._ZN7cutlass13device_kernelIN5flash11enable_sm90INS1_16FlashAttnFwdSm90INS1_25CollectiveMainloopFwdSm90ILi2EN4cute5tupleIJNS5_1CILi1EEES8_S8_EEENS6_IJNS7_ILi128EEENS7_ILi96EEENS7_ILi64EEEEEELi256ENS_10bfloat16_tEfNS_4arch4Sm90ELb0ELb0ELb0ELb1ELb0ELb0ELb0ELb1ELb0ELb1ELb1ELb0EEENS1_21CollectiveEpilogueFwdINS6_IJSA_NS7_ILi256EEESB_EEES9_SE_SG_Li256ELb1ELb1ELb1ELb0EEENS1_36VarlenDynamicPersistentTileSchedulerILi128ELi96ELi256ELi128ELb1ELb1ELb1ELb0ELb1ELb1EEEEEEEEEvNT_6ParamsE --------------------------
	.section	.nv.shared._ZN7cutlass13device_kernelIN5flash11enable_sm90INS1_16FlashAttnFwdSm90INS1_25CollectiveMainloopFwdSm90ILi2EN4cute5tupleIJNS5_1CILi1EEES8_S8_EEENS6_IJNS7_ILi128EEENS7_ILi96EEENS7_ILi64EEEEEELi256ENS_10bfloat16_tEfNS_4arch4Sm90ELb0ELb0ELb0ELb1ELb0ELb0ELb0ELb1ELb0ELb1ELb1ELb0EEENS1_21CollectiveEpilogueFwdINS6_IJSA_NS7_ILi256EEESB_EEES9_SE_SG_Li256ELb1ELb1ELb1ELb0EEENS1_36VarlenDynamicPersistentTileSchedulerILi128ELi96ELi256ELi128ELb1ELb1ELb1ELb0ELb1ELb1EEEEEEEEEvNT_6ParamsE,"aw",@nobits
	.sectionflags	@""
	.align	16
	.zero		1024


//--------------------- .nv.shared._ZN7cutlass13device_kernelIN5flash11enable_sm90INS1_16FlashAttnFwdSm90INS1_25CollectiveMainloopFwdSm90ILi2EN4cute5tupleIJNS5_1CILi1EEES8_S8_EEENS6_IJNS7_ILi128EEENS7_ILi96EEENS7_ILi64EEEEEELi256ENS_10bfloat16_tEfNS_4arch4Sm90ELb0ELb0ELb0ELb1ELb0ELb1ELb0ELb1ELb0ELb1ELb1ELb0EEENS1_21CollectiveEpilogueFwdINS6_IJSA_NS7_ILi256EEESB_EEES9_SE_SG_Li256ELb1ELb1ELb1ELb0EEENS1_36VarlenDynamicPersistentTileSchedulerILi128ELi96ELi256ELi128ELb1ELb1ELb1ELb0ELb1ELb1EEEEEEEEEvNT_6ParamsE --------------------------
	.section	.nv.shared._ZN7cutlass13device_kernelIN5flash11enable_sm90INS1_16FlashAttnFwdSm90INS1_25CollectiveMainloopFwdSm90ILi2EN4cute5tupleIJNS5_1CILi1EEES8_S8_EEENS6_IJNS7_ILi128EEENS7_ILi96EEENS7_ILi64EEEEEELi256ENS_10bfloat16_tEfNS_4arch4Sm90ELb0ELb0ELb0ELb1ELb0ELb1ELb0ELb1ELb0ELb1ELb1ELb0EEENS1_21CollectiveEpilogueFwdINS6_IJSA_NS7_ILi256EEESB_EEES9_SE_SG_Li256ELb1ELb1ELb1ELb0EEENS1_36VarlenDynamicPersistentTileSchedulerILi128ELi96ELi256ELi128ELb1ELb1ELb1ELb0ELb1ELb1EEEEEEEEEvNT_6ParamsE,"aw",@nobits
	.sectionflags	@""
	.align	16
	.zero		1024


//--------------------- .nv.shared._ZN7cutlass13device_kernelIN5flash11enable_sm90INS1_16FlashAttnFwdSm90INS1_25CollectiveMainloopFwdSm90ILi2EN4cute5tupleIJNS5_1CILi1EEES8_S8_EEENS6_IJNS7_ILi128EEENS7_ILi96EEENS7_ILi64EEEEEELi256ENS_10bfloat16_tEfNS_4arch4Sm90ELb0ELb0ELb0ELb1ELb0ELb0ELb1ELb1ELb0ELb1ELb1ELb0EEENS1_21CollectiveEpilogueFwdINS6_IJSA_NS7_ILi256EEESB_EEES9_SE_SG_Li256ELb1ELb1ELb1ELb0EEENS1_36VarlenDynamicPersistentTileSchedulerILi128ELi96ELi256ELi128ELb1ELb1ELb1ELb0ELb1ELb1EEEEEEEEEvNT_6ParamsE --------------------------
	.section	.nv.shared._ZN7cutlass13device_kernelIN5flash11enable_sm90INS1_16FlashAttnFwdSm90INS1_25CollectiveMainloopFwdSm90ILi2EN4cute5tupleIJNS5_1CILi1EEES8_S8_EEENS6_IJNS7_ILi128EEENS7_ILi96EEENS7_ILi64EEEEEELi256ENS_10bfloat16_tEfNS_4arch4Sm90ELb0ELb0ELb0ELb1ELb0ELb0ELb1ELb1ELb0ELb1ELb1ELb0EEENS1_21CollectiveEpilogueFwdINS6_IJSA_NS7_ILi256EEESB_EEES9_SE_SG_Li256ELb1ELb1ELb1ELb0EEENS1_36VarlenDynamicPersistentTileSchedulerILi128ELi96ELi256ELi128ELb1ELb1ELb1ELb0ELb1ELb1EEEEEEEEEvNT_6ParamsE,"aw",@nobits
	.sectionflags	@""
	.align	16
	.zero		1024


//--------------------- .nv.shared._ZN7cutlass13device_kernelIN5flash11enable_sm90INS1_16FlashAttnFwdSm90INS1_25CollectiveMainloopFwdSm90ILi2EN4cute5tupleIJNS5_1CILi1EEES8_S8_EEENS6_IJNS7_ILi128EEENS7_ILi96EEENS7_ILi64EEEEEELi256ENS_10bfloat16_tEfNS_4arch4Sm90ELb0ELb0ELb0ELb1ELb0ELb1ELb1ELb1ELb0ELb1ELb1ELb0EEENS1_21CollectiveEpilogueFwdINS6_IJSA_NS7_ILi256EEESB_EEES9_SE_SG_Li256ELb1ELb1ELb1ELb0EEENS1_36VarlenDynamicPersistentTileSchedulerILi128ELi96ELi256ELi128ELb1ELb1ELb1ELb0ELb1ELb1EEEEEEEEEvNT_6ParamsE --------------------------
	.section	.nv.shared._ZN7cutlass13device_kernelIN5flash11enable_sm90INS1_16FlashAttnFwdSm90INS1_25CollectiveMainloopFwdSm90ILi2EN4cute5tupleIJNS5_1CILi1EEES8_S8_EEENS6_IJNS7_ILi128EEENS7_ILi96EEENS7_ILi64EEEEEELi256ENS_10bfloat16_tEfNS_4arch4Sm90ELb0ELb0ELb0ELb1ELb0ELb1ELb1ELb1ELb0ELb1ELb1ELb0EEENS1_21CollectiveEpilogueFwdINS6_IJSA_NS7_ILi256EEESB_EEES9_SE_SG_Li256ELb1ELb1ELb1ELb0EEENS1_36VarlenDynamicPersistentTileSchedulerILi128ELi96ELi256ELi128ELb1ELb1ELb1ELb0ELb1ELb1EEEEEEEEEvNT_6ParamsE,"aw",@nobits
	.sectionflags	@""
	.align	16
	.zero		1024


//--------------------- .nv.shared._ZN7cutlass13device_kernelIN5flash11enable_sm90INS1_16FlashAttnFwdSm90INS1_25CollectiveMainloopFwdSm90ILi2EN4cute5tupleIJNS5_1CILi1EEES8_S8_EEENS6_IJNS7_ILi128EEENS7_ILi96EEENS7_ILi64EEEEEELi256ENS_10bfloat16_tEfNS_4arch4Sm90ELb0ELb1ELb0ELb0ELb0ELb0ELb0ELb1ELb0ELb1ELb1ELb0EEENS1_21CollectiveEpilogueFwdINS6_IJSA_NS7_ILi256EEESB_EEES9_SE_SG_Li256ELb0ELb1ELb1ELb0EEENS1_19SingleTileSchedulerILb0ELb1ELb1ELi128EEEEEEEEEvNT_6ParamsE --------------------------
	.section	.nv.shared._ZN7cutlass13device_kernelIN5flash11enable_sm90INS1_16FlashAttnFwdSm90INS1_25CollectiveMainloopFwdSm90ILi2EN4cute5tupleIJNS5_1CILi1EEES8_S8_EEENS6_IJNS7_ILi128EEENS7_ILi96EEENS7_ILi64EEEEEELi256ENS_10bfloat16_tEfNS_4arch4Sm90ELb0ELb1ELb0ELb0ELb0ELb0ELb0ELb1ELb0ELb1ELb1ELb0EEENS1_21CollectiveEpilogueFwdINS6_IJSA_NS7_ILi256EEESB_EEES9_SE_SG_Li256ELb0ELb1ELb1ELb0EEENS1_19SingleTileSchedulerILb0ELb1ELb1ELi128EEEEEEEEEvNT_6ParamsE,"aw",@nobits
	.sectionflags	@""
	.align	16
	.zero		1024


//--------------------- .nv.shared._ZN7cutlass13device_kernelIN5flash11enable_sm90INS1_16FlashAttnFwdSm90INS1_25CollectiveMainloopFwdSm90ILi2EN4cute5tupleIJNS5_1CILi1EEES8_S8_EEENS6_IJNS7_ILi128EEENS7_ILi96EEENS7_ILi64EEEEEELi256ENS_10bfloat16_tEfNS_4arch4Sm90ELb0ELb1ELb0ELb0ELb0ELb0ELb1ELb1ELb0ELb1ELb1ELb0EEENS1_21CollectiveEpilogueFwdINS6_IJSA_NS7_ILi256EEESB_EEES9_SE_SG_Li256ELb0ELb1ELb1ELb0EEENS1_19SingleTileSchedulerILb0ELb1ELb1ELi128EEEEEEEEEvNT_6ParamsE --------------------------
	.section	.nv.shared._ZN7cutlass13device_kernelIN5flash11enable_sm90INS1_16FlashAttnFwdSm90INS1_25CollectiveMainloopFwdSm90ILi2EN4cute5tupleIJNS5_1CILi1EEES8_S8_EEENS6_IJNS7_ILi128EEENS7_ILi96EEENS7_ILi64EEEEEELi256ENS_10bfloat16_tEfNS_4arch4Sm90ELb0ELb1ELb0ELb0ELb0ELb0ELb1ELb1ELb0ELb1ELb1ELb0EEENS1_21CollectiveEpilogueFwdINS6_IJSA_NS7_ILi256EEESB_EEES9_SE_SG_Li256ELb0ELb1ELb1ELb0EEENS1_19SingleTileSchedulerILb0ELb1ELb1ELi128EEEEEEEEEvNT_6ParamsE,"aw",@nobits
	.sectionflags	@""
	.align	16
	.zero		1024


//--------------------- .nv.shared._ZN7cutlass13device_kernelIN5flash11enable_sm90INS1_16FlashAttnFwdSm90INS1_25CollectiveMainloopFwdSm90ILi2EN4cute5tupleIJNS5_1CILi1EEES8_S8_EEENS6_IJNS7_ILi128EEENS7_ILi96EEENS7_ILi64EEEEEELi256ENS_10bfloat16_tEfNS_4arch4Sm90ELb0ELb1ELb0ELb1ELb0ELb0ELb0ELb1ELb0ELb1ELb1ELb0EEENS1_21CollectiveEpilogueFwdINS6_IJSA_NS7_ILi256EEESB_EEES9_SE_SG_Li256ELb1ELb1ELb1ELb0EEENS1_36VarlenDynamicPersistentTileSchedulerILi128ELi96ELi256ELi128ELb1ELb1ELb1ELb1ELb0ELb1EEEEEEEEEvNT_6ParamsE --------------------------
	.section	.nv.shared._ZN7cutlass13device_kernelIN5flash11enable_sm90INS1_16FlashAttnFwdSm90INS1_25CollectiveMainloopFwdSm90ILi2EN4cute5tupleIJNS5_1CILi1EEES8_S8_EEENS6_IJNS7_ILi128EEENS7_ILi96EEENS7_ILi64EEEEEELi256ENS_10bfloat16_tEfNS_4arch4Sm90ELb0ELb1ELb0ELb1ELb0ELb0ELb0ELb1ELb0ELb1ELb1ELb0EEENS1_21CollectiveEpilogueFwdINS6_IJSA_NS7_ILi256EEESB_EEES9_SE_SG_Li256ELb1ELb1ELb1ELb0EEENS1_36VarlenDynamicPersistentTileSchedulerILi128ELi96ELi256ELi128ELb1ELb1ELb1ELb1ELb0ELb1EEEEEEEEEvNT_6ParamsE,"aw",@nobits
	.sectionflags	@""
	.align	16
	.zero		1024


//--------------------- .nv.shared._ZN7cutlass13device_kernelIN5flash11enable_sm90INS1_16FlashAttnFwdSm90INS1_25CollectiveMainloopFwdSm90ILi2EN4cute5tupleIJNS5_1CILi1EEES8_S8_EEENS6_IJNS7_ILi128EEENS7_ILi96EEENS7_ILi64EEEEEELi256ENS_10bfloat16_tEfNS_4arch4Sm90ELb0ELb1ELb0ELb1ELb0ELb1ELb0ELb1ELb0ELb1ELb1ELb0EEENS1_21CollectiveEpilogueFwdINS6_IJSA_NS7_ILi256EEESB_EEES9_SE_SG_Li256ELb1ELb1ELb1ELb0EEENS1_36VarlenDynamicPersistentTileSchedulerILi128ELi96ELi256ELi128ELb1ELb1ELb1ELb1ELb0ELb1EEEEEEEEEvNT_6ParamsE --------------------------
	.section	.nv.shared._ZN7cutlass13device_kernelIN5flash11enable_sm90INS1_16FlashAttnFwdSm90INS1_25CollectiveMainloopFwdSm90ILi2EN4cute5tupleIJNS5_1CILi1EEES8_S8_EEENS6_IJNS7_ILi128EEENS7_ILi96EEENS7_ILi64EEEEEELi256ENS_10bfloat16_tEfNS_4arch4Sm90ELb0ELb1ELb0ELb1ELb0ELb1ELb0ELb1ELb0ELb1ELb1ELb0EEENS1_21CollectiveEpilogueFwdINS6_IJSA_NS7_ILi256EEESB_EEES9_SE_SG_Li256ELb1ELb1ELb1ELb0EEENS1_36VarlenDynamicPersistentTileSchedulerILi128ELi96ELi256ELi128ELb1ELb1ELb1ELb1ELb0ELb1EEEEEEEEEvNT_6ParamsE,"aw",@nobits
	.sectionflags	@""
	.align	16
	.zero		1024


//--------------------- .nv.shared._ZN7cutlass13device_kernelIN5flash11enable_sm90INS1_16FlashAttnFwdSm90INS1_25CollectiveMainloopFwdSm90ILi2EN4cute5tupleIJNS5_1CILi1EEES8_S8_EEENS6_IJNS7_ILi128EEENS7_ILi96EEENS7_ILi64EEEEEELi256ENS_10bfloat16_tEfNS_4arch4Sm90ELb0ELb1ELb0ELb1ELb0ELb0ELb1ELb1ELb0ELb1ELb1ELb0EEENS1_21CollectiveEpilogueFwdINS6_IJSA_NS7_ILi256EEESB_EEES9_SE_SG_Li256ELb1ELb1ELb1ELb0EEENS1_36VarlenDynamicPersistentTileSchedulerILi128ELi96ELi256ELi128ELb1ELb1ELb1ELb1ELb0ELb1EEEEEEEEEvNT_6ParamsE --------------------------
	.section	.nv.shared._ZN7cutlass13device_kernelIN5flash11enable_sm90INS1_16FlashAttnFwdSm90INS1_25CollectiveMainloopFwdSm90ILi2EN4cute5tupleIJNS5_1CILi1EEES8_S8_EEENS6_IJNS7_ILi128EEENS7_ILi96EEENS7_ILi64EEEEEELi256ENS_10bfloat16_tEfNS_4arch4Sm90ELb0ELb1ELb0ELb1ELb0ELb0ELb1ELb1ELb0ELb1ELb1ELb0EEENS1_21CollectiveEpilogueFwdINS6_IJSA_NS7_ILi256EEESB_EEES9_SE_SG_Li256ELb1ELb1ELb1ELb0EEENS1_36VarlenDynamicPersistentTileSchedulerILi128ELi96ELi256ELi128ELb1ELb1ELb1ELb1ELb0ELb1EEEEEEEEEvNT_6ParamsE,"aw",@nobits
	.sectionflags	@""
	.align	16
	.zero		1024


//--------------------- .nv.shared._ZN7cutlass13device_kernelIN5flash11enable_sm90INS1_16FlashAttnFwdSm90INS1_25CollectiveMainloopFwdSm90ILi2EN4cute5tupleIJNS5_1CILi1EEES8_S8_EEENS6_IJNS7_ILi128EEENS7_ILi96EEENS7_ILi64EEEEEELi256ENS_10bfloat16_tEfNS_4arch4Sm90ELb0ELb1ELb0ELb1ELb0ELb1ELb1ELb1ELb0ELb1ELb1ELb0EEENS1_21CollectiveEpilogueFwdINS6_IJSA_NS7_ILi256EEESB_EEES9_SE_SG_Li256ELb1ELb1ELb1ELb0EEENS1_36VarlenDynamicPersistentTileSchedulerILi128ELi96ELi256ELi128ELb1ELb1ELb1ELb1ELb0ELb1EEEEEEEEEvNT_6ParamsE --------------------------
	.section	.nv.shared._ZN7cutlass13device_kernelIN5flash11enable_sm90INS1_16FlashAttnFwdSm90INS1_25CollectiveMainloopFwdSm90ILi2EN4cute5tupleIJNS5_1CILi1EEES8_S8_EEENS6_IJNS7_ILi128EEENS7_ILi96EEENS7_ILi64EEEEEELi256ENS_10bfloat16_tEfNS_4arch4Sm90ELb0ELb1ELb0ELb1ELb0ELb1ELb1ELb1ELb0ELb1ELb1ELb0EEENS1_21CollectiveEpilogueFwdINS6_IJSA_NS7_ILi256EEESB_EEES9_SE_SG_Li256ELb1ELb1ELb1ELb0EEENS1_36VarlenDynamicPersistentTileSchedulerILi128ELi96ELi256ELi128ELb1ELb1ELb1ELb1ELb0ELb1EEEEEEEEEvNT_6ParamsE,"aw",@nobits
	.sectionflags	@""
	.align	16
	.zero		1024


//--------------------- .nv.shared._ZN7cutlass13device_kernelIN5flash11enable_sm90INS1_16FlashAttnFwdSm90INS1_25CollectiveMainloopFwdSm90ILi2EN4cute5tupleIJNS5_1CILi1EEES8_S8_EEENS6_IJNS7_ILi128EEENS7_ILi96EEENS7_ILi64EEEEEELi256ENS_10bfloat16_tEfNS_4arch4Sm90ELb1ELb0ELb0ELb0ELb0ELb0ELb0ELb1ELb0ELb1ELb1ELb0EEENS1_21CollectiveEpilogueFwdINS6_IJSA_NS7_ILi256EEESB_EEES9_SE_SG_Li256ELb0ELb1ELb1ELb0EEENS1_19SingleTileSchedulerILb0ELb1ELb1ELi128EEEEEEEEEvNT_6ParamsE --------------------------
	.section	.nv.shared._ZN7cutlass13device_kernelIN5flash11enable_sm90INS1_16FlashAttnFwdSm90INS1_25CollectiveMainloopFwdSm90ILi2EN4cute5tupleIJNS5_1CILi1EEES8_S8_EEENS6_IJNS7_ILi128EEENS7_ILi96EEENS7_ILi64EEEEEELi256ENS_10bfloat16_tEfNS_4arch4Sm90ELb1ELb0ELb0ELb0ELb0ELb0ELb0ELb1ELb0ELb1ELb1ELb0EEENS1_21CollectiveEpilogueFwdINS6_IJSA_NS7_ILi256EEESB_EEES9_SE_SG_Li256ELb0ELb1ELb1ELb0EEENS1_19SingleTileSchedulerILb0ELb1ELb1ELi128EEEEEEEEEvNT_6ParamsE,"aw",@nobits
	.sectionflags	@""
	.align	16
	.zero		1024


//--------------------- .nv.shared._ZN7cutlass13device_kernelIN5flash11enable_sm90INS1_16FlashAttnFwdSm90INS1_25CollectiveMainloopFwdSm90ILi2EN4cute5tupleIJNS5_1CILi1EEES8_S8_EEENS6_IJNS7_ILi128EEENS7_ILi96EEENS7_ILi64EEEEEELi256ENS_10bfloat16_tEfNS_4arch4Sm90ELb1ELb0ELb0ELb0ELb0ELb0ELb1ELb1ELb0ELb1ELb1ELb0EEENS1_21CollectiveEpilogueFwdINS6_IJSA_NS7_ILi256EEESB_EEES9_SE_SG_Li256ELb0ELb1ELb1ELb0EEENS1_19SingleTileSchedulerILb0ELb1ELb1ELi128EEEEEEEEEvNT_6ParamsE --------------------------
	.section	.nv.shared._ZN7cutlass13device_kernelIN5flash11enable_sm90INS1_16FlashAttnFwdSm90INS1_25CollectiveMainloopFwdSm90ILi2EN4cute5tupleIJNS5_1CILi1EEES8_S8_EEENS6_IJNS7_ILi128EEENS7_ILi96EEENS7_ILi64EEEEEELi256ENS_10bfloat16_tEfNS_4arch4Sm90ELb1ELb0ELb0ELb0ELb0ELb0ELb1ELb1ELb0ELb1ELb1ELb0EEENS1_21CollectiveEpilogueFwdINS6_IJSA_NS7_ILi256EEESB_EEES9_SE_SG_Li256ELb0ELb1ELb1ELb0EEENS1_19SingleTileSchedulerILb0ELb1ELb1ELi128EEEEEEEEEvNT_6ParamsE,"aw",@nobits
	.sectionflags	@""
	.align	16
	.zero		1024


//--------------------- .nv.shared._ZN7cutlass13device_kernelIN5flash11enable_sm90INS1_16FlashAttnFwdSm90INS1_25CollectiveMainloopFwdSm90ILi2EN4cute5tupleIJNS5_1CILi1EEES8_S8_EEENS6_IJNS7_ILi128EEENS7_ILi96EEENS7_ILi64EEEEEELi256ENS_10bfloat16_tEfNS_4arch4Sm90ELb1ELb0ELb0ELb1ELb0ELb0ELb0ELb1ELb0ELb1ELb1ELb0EEENS1_21CollectiveEpilogueFwdINS6_IJSA_NS7_ILi256EEESB_EEES9_SE_SG_Li256ELb1ELb1ELb1ELb0EEENS1_36VarlenDynamicPersistentTileSchedulerILi128ELi96ELi256ELi128ELb1ELb1ELb1ELb1ELb1ELb1EEEEEEEEEvNT_6ParamsE --------------------------
	.section	.nv.shared._ZN7cutlass13device_kernelIN5flash11enable_sm90INS1_16FlashAttnFwdSm90INS1_25CollectiveMainloopFwdSm90ILi2EN4cute5tupleIJNS5_1CILi1EEES8_S8_EEENS6_IJNS7_ILi128EEENS7_ILi96EEENS7_ILi64EEEEEELi256ENS_10bfloat16_tEfNS_4arch4Sm90ELb1ELb0ELb0ELb1ELb0ELb0ELb0ELb1ELb0ELb1ELb1ELb0EEENS1_21CollectiveEpilogueFwdINS6_IJSA_NS7_ILi256EEESB_EEES9_SE_SG_Li256ELb1ELb1ELb1ELb0EEENS1_36VarlenDynamicPersistentTileSchedulerILi128ELi96ELi256ELi128ELb1ELb1ELb1ELb1ELb1ELb1EEEEEEEEEvNT_6ParamsE,"aw",@nobits
	.sectionflags	@""
	.align	16
	.zero		1024


//--------------------- .nv.shared._ZN7cutlass13device_kernelIN5flash11enable_sm90INS1_16FlashAttnFwdSm90INS1_25CollectiveMainloopFwdSm90ILi2EN4cute5tupleIJNS5_1CILi1EEES8_S8_EEENS6_IJNS7_ILi128EEENS7_ILi96EEENS7_ILi64EEEEEELi256ENS_10bfloat16_tEfNS_4arch4Sm90ELb1ELb0ELb0ELb1ELb0ELb1ELb0ELb1ELb0ELb1ELb1ELb0EEENS1_21CollectiveEpilogueFwdINS6_IJSA_NS7_ILi256EEESB_EEES9_SE_SG_Li256ELb1ELb1ELb1ELb0EEENS1_36VarlenDynamicPersistentTileSchedulerILi128ELi96ELi256ELi128ELb1ELb1ELb1ELb1ELb1ELb1EEEEEEEEEvNT_6ParamsE --------------------------
	.section	.nv.shared._ZN7cutlass13device_kernelIN5flash11enable_sm90INS1_16FlashAttnFwdSm90INS1_25CollectiveMainloopFwdSm90ILi2EN4cute5tupleIJNS5_1CILi1EEES8_S8_EEENS6_IJNS7_ILi128EEENS7_ILi96EEENS7_ILi64EEEEEELi256ENS_10bfloat16_tEfNS_4arch4Sm90ELb1ELb0ELb0ELb1ELb0ELb1ELb0ELb1ELb0ELb1ELb1ELb0EEENS1_21CollectiveEpilogueFwdINS6_IJSA_NS7_ILi256EEESB_EEES9_SE_SG_Li256ELb1ELb1ELb1ELb0EEENS1_36VarlenDynamicPersistentTileSchedulerILi128ELi96ELi256ELi128ELb1ELb1ELb1ELb1ELb1ELb1EEEEEEEEEvNT_6ParamsE,"aw",@nobits
	.sectionflags	@""
	.align	16
	.zero		1024


//--------------------- .nv.shared._ZN7cutlass13device_kernelIN5flash11enable_sm90INS1_16FlashAttnFwdSm90INS1_25CollectiveMainloopFwdSm90ILi2EN4cute5tupleIJNS5_1CILi1EEES8_S8_EEENS6_IJNS7_ILi128EEENS7_ILi96EEENS7_ILi64EEEEEELi256ENS_10bfloat16_tEfNS_4arch4Sm90ELb1ELb0ELb0ELb1ELb0ELb0ELb1ELb1ELb0ELb1ELb1ELb0EEENS1_21CollectiveEpilogueFwdINS6_IJSA_NS7_ILi256EEESB_EEES9_SE_SG_Li256ELb1ELb1ELb1ELb0EEENS1_36VarlenDynamicPersistentTileSchedulerILi128ELi96ELi256ELi128ELb1ELb1ELb1ELb1ELb1ELb1EEEEEEEEEvNT_6ParamsE --------------------------
	.section	.nv.shared._ZN7cutlass13device_kernelIN5flash11enable_sm90INS1_16FlashAttnFwdSm90INS1_25CollectiveMainloopFwdSm90ILi2EN4cute5tupleIJNS5_1CILi1EEES8_S8_EEENS6_IJNS7_ILi128EEENS7_ILi96EEENS7_ILi64EEEEEELi256ENS_10bfloat16_tEfNS_4arch4Sm90ELb1ELb0ELb0ELb1ELb0ELb0ELb1ELb1ELb0ELb1ELb1ELb0EEENS1_21CollectiveEpilogueFwdINS6_IJSA_NS7_ILi256EEESB_EEES9_SE_SG_Li256ELb1ELb1ELb1ELb0EEENS1_36VarlenDynamicPersistentTileSchedulerILi128ELi96ELi256ELi128ELb1ELb1ELb1ELb1ELb1ELb1EEEEEEEEEvNT_6ParamsE,"aw",@nobits
	.sectionflags	@""
	.align	16
	.zero		1024


//--------------------- .nv.shared._ZN7cutlass13device_kernelIN5flash11enable_sm90INS1_16FlashAttnFwdSm90INS1_25CollectiveMainloopFwdSm90ILi2EN4cute5tupleIJNS5_1CILi1EEES8_S8_EEENS6_IJNS7_ILi128EEENS7_ILi96EEENS7_ILi64EEEEEELi256ENS_10bfloat16_tEfNS_4arch4Sm90ELb1ELb0ELb0ELb1ELb0ELb1ELb1ELb1ELb0ELb1ELb1ELb0EEENS1_21CollectiveEpilogueFwdINS6_IJSA_NS7_ILi256EEESB_EEES9_SE_SG_Li256ELb1ELb1ELb1ELb0EEENS1_36VarlenDynamicPersistentTileSchedulerILi128ELi96ELi256ELi128ELb1ELb1ELb1ELb1ELb1ELb1EEEEEEEEEvNT_6ParamsE --------------------------
	.section	.nv.shared._ZN7cutlass13device_kernelIN5flash11enable_sm90INS1_16FlashAttnFwdSm90INS1_25CollectiveMainloopFwdSm90ILi2EN4cute5tupleIJNS5_1CILi1EEES8_S8_EEENS6_IJNS7_ILi128EEENS7_ILi96EEENS7_ILi64EEEEEELi256ENS_10bfloat16_tEfNS_4arch4Sm90ELb1ELb0ELb0ELb1ELb0ELb1ELb1ELb1ELb0ELb1ELb1ELb0EEENS1_21CollectiveEpilogueFwdINS6_IJSA_NS7_ILi256EEESB_EEES9_SE_SG_Li256ELb1ELb1ELb1ELb0EEENS1_36VarlenDynamicPersistentTileSchedulerILi128ELi96ELi256ELi128ELb1ELb1ELb1ELb1ELb1ELb1EEEEEEEEEvNT_6ParamsE,"aw",@nobits
	.sectionflags	@""
	.align	16
	.zero		1024


//--------------------- .nv.constant0._ZN7cutlass13device_kernelIN5flash11enable_sm90INS1_16FlashAttnFwdSm90INS1_25CollectiveMainloopFwdSm90ILi2EN4cute5tupleIJNS5_1CILi1EEES8_S8_EEENS6_IJNS7_ILi128EEESA_NS7_ILi192EEEEEELi128ENS_10bfloat16_tEfNS_4arch4Sm90ELb0ELb0ELb0ELb0ELb0ELb0ELb0ELb1ELb1ELb1ELb1ELb0EEENS1_21CollectiveEpilogueFwdINS6_IJSA_SA_SA_EEES9_SD_SF_Li256ELb0ELb1ELb1ELb0EEENS1_19SingleTileSchedulerILb0ELb1ELb1ELi128EEEEEEEEEvNT_6ParamsE --------------------------
	.section	.nv.constant0._ZN7cutlass13device_kernelIN5flash11enable_sm90INS1_16FlashAttnFwdSm90INS1_25CollectiveMainloopFwdSm90ILi2EN4cute5tupleIJNS5_1CILi1EEES8_S8_EEENS6_IJNS7_ILi128EEESA_NS7_ILi192EEEEEELi128ENS_10bfloat16_tEfNS_4arch4Sm90ELb0ELb0ELb0ELb0ELb0ELb0ELb0ELb1ELb1ELb1ELb1ELb0EEENS1_21CollectiveEpilogueFwdINS6_IJSA_SA_SA_EEES9_SD_SF_Li256ELb0ELb1ELb1ELb0EEENS1_19SingleTileSchedulerILb0ELb1ELb1ELi128EEEEEEEEEvNT_6ParamsE,"a",@progbits
	.sectionflags	@""
	.align	4
.nv.constant0._ZN7cutlass13device_kernelIN5flash11enable_sm90INS1_16FlashAttnFwdSm90INS1_25CollectiveMainloopFwdSm90ILi2EN4cute5tupleIJNS5_1CILi1EEES8_S8_EEENS6_IJNS7_ILi128EEESA_NS7_ILi192EEEEEELi128ENS_10bfloat16_tEfNS_4arch4Sm90ELb0ELb0ELb0ELb0ELb0ELb0ELb0ELb1ELb1ELb1ELb1ELb0EEENS1_21CollectiveEpilogueFwdINS6_IJSA_SA_SA_EEES9_SD_SF_Li256ELb0ELb1ELb1ELb0EEENS1_19SingleTileSchedulerILb0ELb1ELb1ELi128EEEEEEEEEvNT_6ParamsE:
	.zero		3200


//--------------------- .nv.constant0._ZN7cutlass13device_kernelIN5flash11enable_sm90INS1_16FlashAttnFwdSm90INS1_25CollectiveMainloopFwdSm90ILi2EN4cute5tupleIJNS5_1CILi1EEES8_S8_EEENS6_IJNS7_ILi128EEESA_NS7_ILi192EEEEEELi128ENS_10bfloat16_tEfNS_4arch4Sm90ELb0ELb0ELb0ELb1ELb0ELb0ELb0ELb1ELb1ELb1ELb1ELb0EEENS1_21CollectiveEpilogueFwdINS6_IJSA_SA_SA_EEES9_SD_SF_Li256ELb1ELb1ELb1ELb0EEENS1_36VarlenDynamicPersistentTileSchedulerILi128ELi128ELi256ELi128ELb1ELb1ELb1ELb0ELb1ELb1EEEEEEEEEvNT_6ParamsE --------------------------
	.section	.nv.constant0._ZN7cutlass13device_kernelIN5flash11enable_sm90INS1_16FlashAttnFwdSm90INS1_25CollectiveMainloopFwdSm90ILi2EN4cute5tupleIJNS5_1CILi1EEES8_S8_EEENS6_IJNS7_ILi128EEESA_NS7_ILi192EEEEEELi128ENS_10bfloat16_tEfNS_4arch4Sm90ELb0ELb0ELb0ELb1ELb0ELb0ELb0ELb1ELb1ELb1ELb1ELb0EEENS1_21CollectiveEpilogueFwdINS6_IJSA_SA_SA_EEES9_SD_SF_Li256ELb1ELb1ELb1ELb0EEENS1_36VarlenDynamicPersistentTileSchedulerILi128ELi128ELi256ELi128ELb1ELb1ELb1ELb0ELb1ELb1EEEEEEEEEvNT_6ParamsE,"a",@progbits
	.sectionflags	@""
	.align	4
.nv.constant0._ZN7cutlass13device_kernelIN5flash11enable_sm90INS1_16FlashAttnFwdSm90INS1_25CollectiveMainloopFwdSm90ILi2EN4cute5tupleIJNS5_1CILi1EEES8_S8_EEENS6_IJNS7_ILi128EEESA_NS7_ILi192EEEEEELi128ENS_10bfloat16_tEfNS_4arch4Sm90ELb0ELb0ELb0ELb1ELb0ELb0ELb0ELb1ELb1ELb1ELb1ELb0EEENS1_21CollectiveEpilogueFwdINS6_IJSA_SA_SA_EEES9_SD_SF_Li256ELb1ELb1ELb1ELb0EEENS1_36VarlenDynamicPersistentTileSchedulerILi128ELi128ELi256ELi128ELb1ELb1ELb1ELb0ELb1ELb1EEEEEEEEEvNT_6ParamsE:
	.zero		3328


//--------------------- .nv.constant0._ZN7cutlass13device_kernelIN5flash11enable_sm90INS1_16FlashAttnFwdSm90INS1_25CollectiveMainloopFwdSm90ILi2EN4cute5tupleIJNS5_1CILi1EEES8_S8_EEENS6_IJNS7_ILi128EEESA_NS7_ILi192EEEEEELi128ENS_10bfloat16_tEfNS_4arch4Sm90ELb0ELb0ELb0ELb1ELb0ELb1ELb0ELb1ELb1ELb1ELb1ELb0EEENS1_21CollectiveEpilogueFwdINS6_IJSA_SA_SA_EEES9_SD_SF_Li256ELb1ELb1ELb1ELb0EEENS1_36VarlenDynamicPersistentTileSchedulerILi128ELi128ELi256ELi128ELb1ELb1ELb1ELb0ELb1ELb1EEEEEEEEEvNT_6ParamsE --------------------------
	.section	.nv.constant0._ZN7cutlass13device_kernelIN5flash11enable_sm90INS1_16FlashAttnFwdSm90INS1_25CollectiveMainloopFwdSm90ILi2EN4cute5tupleIJNS5_1CILi1EEES8_S8_EEENS6_IJNS7_ILi128EEESA_NS7_ILi192EEEEEELi128ENS_10bfloat16_tEfNS_4arch4Sm90ELb0ELb0ELb0ELb1ELb0ELb1ELb0ELb1ELb1ELb1ELb1ELb0EEENS1_21CollectiveEpilogueFwdINS6_IJSA_SA_SA_EEES9_SD_SF_Li256ELb1ELb1ELb1ELb0EEENS1_36VarlenDynamicPersistentTileSchedulerILi128ELi128ELi256ELi128ELb1ELb1ELb1ELb0ELb1ELb1EEEEEEEEEvNT_6ParamsE,"a",@progbits
	.sectionflags	@""
	.align	4
.nv.constant0._ZN7cutlass13device_kernelIN5flash11enable_sm90INS1_16FlashAttnFwdSm90INS1_25CollectiveMainloopFwdSm90ILi2EN4cute5tupleIJNS5_1CILi1EEES8_S8_EEENS6_IJNS7_ILi128EEESA_NS7_ILi192EEEEEELi128ENS_10bfloat16_tEfNS_4arch4Sm90ELb0ELb0ELb0ELb1ELb0ELb1ELb0ELb1ELb1ELb1ELb1ELb0EEENS1_21CollectiveEpilogueFwdINS6_IJSA_SA_SA_EEES9_SD_SF_Li256ELb1ELb1ELb1ELb0EEENS1_36VarlenDynamicPersistentTileSchedulerILi128ELi128ELi256ELi128ELb1ELb1ELb1ELb0ELb1ELb1EEEEEEEEEvNT_6ParamsE:
	.zero		3328


//--------------------- .nv.constant0._ZN7cutlass13device_kernelIN5flash11enable_sm90INS1_16FlashAttnFwdSm90INS1_25CollectiveMainloopFwdSm90ILi2EN4cute5tupleIJNS5_1CILi1EEES8_S8_EEENS6_IJNS7_ILi128EEENS7_ILi96EEENS7_ILi192EEEEEELi128ENS_10bfloat16_tEfNS_4arch4Sm90ELb0ELb1ELb0ELb0ELb0ELb0ELb0ELb1ELb1ELb1ELb1ELb0EEENS1_21CollectiveEpilogueFwdINS6_IJSA_SA_SB_EEES9_SE_SG_Li256ELb0ELb1ELb1ELb0EEENS1_19SingleTileSchedulerILb0ELb1ELb1ELi128EEEEEEEEEvNT_6ParamsE --------------------------
	.section	.nv.constant0._ZN7cutlass13device_kernelIN5flash11enable_sm90INS1_16FlashAttnFwdSm90INS1_25CollectiveMainloopFwdSm90ILi2EN4cute5tupleIJNS5_1CILi1EEES8_S8_EEENS6_IJNS7_ILi128EEENS7_ILi96EEENS7_ILi192EEEEEELi128ENS_10bfloat16_tEfNS_4arch4Sm90ELb0ELb1ELb0ELb0ELb0ELb0ELb0ELb1ELb1ELb1ELb1ELb0EEENS1_21CollectiveEpilogueFwdINS6_IJSA_SA_SB_EEES9_SE_SG_Li256ELb0ELb1ELb1ELb0EEENS1_19SingleTileSchedulerILb0ELb1ELb1ELi128EEEEEEEEEvNT_6ParamsE,"a",@progbits
	.sectionflags	@""
	.align	4
.nv.constant0._ZN7cutlass13device_kernelIN5flash11enable_sm90INS1_16FlashAttnFwdSm90INS1_25CollectiveMainloopFwdSm90ILi2EN4cute5tupleIJNS5_1CILi1EEES8_S8_EEENS6_IJNS7_ILi128EEENS7_ILi96EEENS7_ILi192EEEEEELi128ENS_10bfloat16_tEfNS_4arch4Sm90ELb0ELb1ELb0ELb0ELb0ELb0ELb0ELb1ELb1ELb1ELb1ELb0EEENS1_21CollectiveEpilogueFwdINS6_IJSA_SA_SB_EEES9_SE_SG_Li256ELb0ELb1ELb1ELb0EEENS1_19SingleTileSchedulerILb0ELb1ELb1ELi128EEEEEEEEEvNT_6ParamsE:
	.zero		3200


//--------------------- .nv.constant0._ZN7cutlass13device_kernelIN5flash11enable_sm90INS1_16FlashAttnFwdSm90INS1_25CollectiveMainloopFwdSm90ILi2EN4cute5tupleIJNS5_1CILi1EEES8_S8_EEENS6_IJNS7_ILi128EEENS7_ILi96EEENS7_ILi192EEEEEELi128ENS_10bfloat16_tEfNS_4arch4Sm90ELb0ELb1ELb0ELb1ELb0ELb0ELb0ELb1ELb1ELb1ELb1ELb0EEENS1_21CollectiveEpilogueFwdINS6_IJSA_SA_SB_EEES9_SE_SG_Li256ELb1ELb1ELb1ELb0EEENS1_36VarlenDynamicPersistentTileSchedulerILi128ELi96ELi256ELi128ELb1ELb1ELb1ELb1ELb0ELb1EEEEEEEEEvNT_6ParamsE --------------------------
	.section	.nv.constant0._ZN7cutlass13device_kernelIN5flash11enable_sm90INS1_16FlashAttnFwdSm90INS1_25CollectiveMainloopFwdSm90ILi2EN4cute5tupleIJNS5_1CILi1EEES8_S8_EEENS6_IJNS7_ILi128EEENS7_ILi96EEENS7_ILi192EEEEEELi128ENS_10bfloat16_tEfNS_4arch4Sm90ELb0ELb1ELb0ELb1ELb0ELb0ELb0ELb1ELb1ELb1ELb1ELb0EEENS1_21CollectiveEpilogueFwdINS6_IJSA_SA_SB_EEES9_SE_SG_Li256ELb1ELb1ELb1ELb0EEENS1_36VarlenDynamicPersistentTileSchedulerILi128ELi96ELi256ELi128ELb1ELb1ELb1ELb1ELb0ELb1EEEEEEEEEvNT_6ParamsE,"a",@progbits
	.sectionflags	@""
	.align	4
.nv.constant0._ZN7cutlass13device_kernelIN5flash11enable_sm90INS1_16FlashAttnFwdSm90INS1_25CollectiveMainloopFwdSm90ILi2EN4cute5tupleIJNS5_1CILi1EEES8_S8_EEENS6_IJNS7_ILi128EEENS7_ILi96EEENS7_ILi192EEEEEELi128ENS_10bfloat16_tEfNS_4arch4Sm90ELb0ELb1ELb0ELb1ELb0ELb0ELb0ELb1ELb1ELb1ELb1ELb0EEENS1_21CollectiveEpilogueFwdINS6_IJSA_SA_SB_EEES9_SE_SG_Li256ELb1ELb1ELb1ELb0EEENS1_36VarlenDynamicPersistentTileSchedulerILi128ELi96ELi256ELi128ELb1ELb1ELb1ELb1ELb0ELb1EEEEEEEEEvNT_6ParamsE:
	.zero		3328


//--------------------- .nv.constant0._ZN7cutlass13device_kernelIN5flash11enable_sm90INS1_16FlashAttnFwdSm90INS1_25CollectiveMainloopFwdSm90ILi2EN4cute5tupleIJNS5_1CILi1EEES8_S8_EEENS6_IJNS7_ILi128EEENS7_ILi96EEENS7_ILi192EEEEEELi128ENS_10bfloat16_tEfNS_4arch4Sm90ELb0ELb1ELb0ELb1ELb0ELb1ELb0ELb1ELb1ELb1ELb1ELb0EEENS1_21CollectiveEpilogueFwdINS6_IJSA_SA_SB_EEES9_SE_SG_Li256ELb1ELb1ELb1ELb0EEENS1_36VarlenDynamicPersistentTileSchedulerILi128ELi96ELi256ELi128ELb1ELb1ELb1ELb1ELb0ELb1EEEEEEEEEvNT_6ParamsE --------------------------
	.section	.nv.constant0._ZN7cutlass13device_kernelIN5flash11enable_sm90INS1_16FlashAttnFwdSm90INS1_25CollectiveMainloopFwdSm90ILi2EN4cute5tupleIJNS5_1CILi1EEES8_S8_EEENS6_IJNS7_ILi128EEENS7_ILi96EEENS7_ILi192EEEEEELi128ENS_10bfloat16_tEfNS_4arch4Sm90ELb0ELb1ELb0ELb1ELb0ELb1ELb0ELb1ELb1ELb1ELb1ELb0EEENS1_21CollectiveEpilogueFwdINS6_IJSA_SA_SB_EEES9_SE_SG_Li256ELb1ELb1ELb1ELb0EEENS1_36VarlenDynamicPersistentTileSchedulerILi128ELi96ELi256ELi128ELb1ELb1ELb1ELb1ELb0ELb1EEEEEEEEEvNT_6ParamsE,"a",@progbits
	.sectionflags	@""
	.align	4
.nv.constant0._ZN7cutlass13device_kernelIN5flash11enable_sm90INS1_16FlashAttnFwdSm90INS1_25CollectiveMainloopFwdSm90ILi2EN4cute5tupleIJNS5_1CILi1EEES8_S8_EEENS6_IJNS7_ILi128EEENS7_ILi96EEENS7_ILi192EEEEEELi128ENS_10bfloat16_tEfNS_4arch4Sm90ELb0ELb1ELb0ELb1ELb0ELb1ELb0ELb1ELb1ELb1ELb1ELb0EEENS1_21CollectiveEpilogueFwdINS6_IJSA_SA_SB_EEES9_SE_SG_Li256ELb1ELb1ELb1ELb0EEENS1_36VarlenDynamicPersistentTileSchedulerILi128ELi96ELi256ELi128ELb1ELb1ELb1ELb1ELb0ELb1EEEEEEEEEvNT_6ParamsE:
	.zero		3328


//--------------------- .nv.constant0._ZN7cutlass13device_kernelIN5flash11enable_sm90INS1_16FlashAttnFwdSm90INS1_25CollectiveMainloopFwdSm90ILi2EN4cute5tupleIJNS5_1CILi1EEES8_S8_EEENS6_IJNS7_ILi128EEESA_NS7_ILi192EEEEEELi128ENS_10bfloat16_tEfNS_4arch4Sm90ELb1ELb0ELb0ELb0ELb0ELb0ELb0ELb1ELb1ELb1ELb1ELb0EEENS1_21CollectiveEpilogueFwdINS6_IJSA_SA_SA_EEES9_SD_SF_Li256ELb0ELb1ELb1ELb0EEENS1_19SingleTileSchedulerILb0ELb1ELb1ELi128EEEEEEEEEvNT_6ParamsE --------------------------
	.section	.nv.constant0._ZN7cutlass13device_kernelIN5flash11enable_sm90INS1_16FlashAttnFwdSm90INS1_25CollectiveMainloopFwdSm90ILi2EN4cute5tupleIJNS5_1CILi1EEES8_S8_EEENS6_IJNS7_ILi128EEESA_NS7_ILi192EEEEEELi128ENS_10bfloat16_tEfNS_4arch4Sm90ELb1ELb0ELb0ELb0ELb0ELb0ELb0ELb1ELb1ELb1ELb1ELb0EEENS1_21CollectiveEpilogueFwdINS6_IJSA_SA_SA_EEES9_SD_SF_Li256ELb0ELb1ELb1ELb0EEENS1_19SingleTileSchedulerILb0ELb1ELb1ELi128EEEEEEEEEvNT_6ParamsE,"a",@progbits
	.sectionflags	@""
	.align	4
.nv.constant0._ZN7cutlass13device_kernelIN5flash11enable_sm90INS1_16FlashAttnFwdSm90INS1_25CollectiveMainloopFwdSm90ILi2EN4cute5tupleIJNS5_1CILi1EEES8_S8_EEENS6_IJNS7_ILi128EEESA_NS7_ILi192EEEEEELi128ENS_10bfloat16_tEfNS_4arch4Sm90ELb1ELb0ELb0ELb0ELb0ELb0ELb0ELb1ELb1ELb1ELb1ELb0EEENS1_21CollectiveEpilogueFwdINS6_IJSA_SA_SA_EEES9_SD_SF_Li256ELb0ELb1ELb1ELb0EEENS1_19SingleTileSchedulerILb0ELb1ELb1ELi128EEEEEEEEEvNT_6ParamsE:
	.zero		3200


//--------------------- .nv.constant0._ZN7cutlass13device_kernelIN5flash11enable_sm90INS1_16FlashAttnFwdSm90INS1_25CollectiveMainloopFwdSm90ILi2EN4cute5tupleIJNS5_1CILi1EEES8_S8_EEENS6_IJNS7_ILi128EEESA_NS7_ILi192EEEEEELi128ENS_10bfloat16_tEfNS_4arch4Sm90ELb1ELb0ELb0ELb1ELb0ELb0ELb0ELb1ELb1ELb1ELb1ELb0EEENS1_21CollectiveEpilogueFwdINS6_IJSA_SA_SA_EEES9_SD_SF_Li256ELb1ELb1ELb1ELb0EEENS1_36VarlenDynamicPersistentTileSchedulerILi128ELi128ELi256ELi128ELb1ELb1ELb1ELb1ELb1ELb1EEEEEEEEEvNT_6ParamsE --------------------------
	.section	.nv.constant0._ZN7cutlass13device_kernelIN5flash11enable_sm90INS1_16FlashAttnFwdSm90INS1_25CollectiveMainloopFwdSm90ILi2EN4cute5tupleIJNS5_1CILi1EEES8_S8_EEENS6_IJNS7_ILi128EEESA_NS7_ILi192EEEEEELi128ENS_10bfloat16_tEfNS_4arch4Sm90ELb1ELb0ELb0ELb1ELb0ELb0ELb0ELb1ELb1ELb1ELb1ELb0EEENS1_21CollectiveEpilogueFwdINS6_IJSA_SA_SA_EEES9_SD_SF_Li256ELb1ELb1ELb1ELb0EEENS1_36VarlenDynamicPersistentTileSchedulerILi128ELi128ELi256ELi128ELb1ELb1ELb1ELb1ELb1ELb1EEEEEEEEEvNT_6ParamsE,"a",@progbits
	.sectionflags	@""
	.align	4
.nv.constant0._ZN7cutlass13device_kernelIN5flash11enable_sm90INS1_16FlashAttnFwdSm90INS1_25CollectiveMainloopFwdSm90ILi2EN4cute5tupleIJNS5_1CILi1EEES8_S8_EEENS6_IJNS7_ILi128EEESA_NS7_ILi192EEEEEELi128ENS_10bfloat16_tEfNS_4arch4Sm90ELb1ELb0ELb0ELb1ELb0ELb0ELb0ELb1ELb1ELb1ELb1ELb0EEENS1_21CollectiveEpilogueFwdINS6_IJSA_SA_SA_EEES9_SD_SF_Li256ELb1ELb1ELb1ELb0EEENS1_36VarlenDynamicPersistentTileSchedulerILi128ELi128ELi256ELi128ELb1ELb1ELb1ELb1ELb1ELb1EEEEEEEEEvNT_6ParamsE:
	.zero		3328


//--------------------- .nv.constant0._ZN7cutlass13device_kernelIN5flash11enable_sm90INS1_16FlashAttnFwdSm90INS1_25CollectiveMainloopFwdSm90ILi2EN4cute5tupleIJNS5_1CILi1EEES8_S8_EEENS6_IJNS7_ILi128EEESA_NS7_ILi192EEEEEELi128ENS_10bfloat16_tEfNS_4arch4Sm90ELb1ELb0ELb0ELb1ELb0ELb1ELb0ELb1ELb1ELb1ELb1ELb0EEENS1_21CollectiveEpilogueFwdINS6_IJSA_SA_SA_EEES9_SD_SF_Li256ELb1ELb1ELb1ELb0EEENS1_36VarlenDynamicPersistentTileSchedulerILi128ELi128ELi256ELi128ELb1ELb1ELb1ELb1ELb1ELb1EEEEEEEEEvNT_6ParamsE --------------------------
	.section	.nv.constant0._ZN7cutlass13device_kernelIN5flash11enable_sm90INS1_16FlashAttnFwdSm90INS1_25CollectiveMainloopFwdSm90ILi2EN4cute5tupleIJNS5_1CILi1EEES8_S8_EEENS6_IJNS7_ILi128EEESA_NS7_ILi192EEEEEELi128ENS_10bfloat16_tEfNS_4arch4Sm90ELb1ELb0ELb0ELb1ELb0ELb1ELb0ELb1ELb1ELb1ELb1ELb0EEENS1_21CollectiveEpilogueFwdINS6_IJSA_SA_SA_EEES9_SD_SF_Li256ELb1ELb1ELb1ELb0EEENS1_36VarlenDynamicPersistentTileSchedulerILi128ELi128ELi256ELi128ELb1ELb1ELb1ELb1ELb1ELb1EEEEEEEEEvNT_6ParamsE,"a",@progbits
	.sectionflags	@""
	.align	4
.nv.constant0._ZN7cutlass13device_kernelIN5flash11enable_sm90INS1_16FlashAttnFwdSm90INS1_25CollectiveMainloopFwdSm90ILi2EN4cute5tupleIJNS5_1CILi1EEES8_S8_EEENS6_IJNS7_ILi128EEESA_NS7_ILi192EEEEEELi128ENS_10bfloat16_tEfNS_4arch4Sm90ELb1ELb0ELb0ELb1ELb0ELb1ELb0ELb1ELb1ELb1ELb1ELb0EEENS1_21CollectiveEpilogueFwdINS6_IJSA_SA_SA_EEES9_SD_SF_Li256ELb1ELb1ELb1ELb0EEENS1_36VarlenDynamicPersistentTileSchedulerILi128ELi128ELi256ELi128ELb1ELb1ELb1ELb1ELb1ELb1EEEEEEEEEvNT_6ParamsE:
	.zero		3328


//--------------------- .nv.constant0._ZN7cutlass13device_kernelIN5flash11enable_sm90INS1_16FlashAttnFwdSm90INS1_25CollectiveMainloopFwdSm90ILi2EN4cute5tupleIJNS5_1CILi1EEES8_S8_EEENS6_IJNS7_ILi64EEESA_SA_EEELi512ENS_10bfloat16_tEfNS_4arch4Sm90ELb0ELb0ELb0ELb0ELb0ELb0ELb0ELb0ELb0ELb1ELb1ELb0EEENS1_21CollectiveEpilogueFwdINS6_IJSA_NS7_ILi512EEESA_EEES9_SC_SE_Li256ELb0ELb1ELb1ELb0EEENS1_19SingleTileSchedulerILb0ELb1ELb1ELi64EEEEEEEEEvNT_6ParamsE --------------------------
	.section	.nv.constant0._ZN7cutlass13device_kernelIN5flash11enable_sm90INS1_16FlashAttnFwdSm90INS1_25CollectiveMainloopFwdSm90ILi2EN4cute5tupleIJNS5_1CILi1EEES8_S8_EEENS6_IJNS7_ILi64EEESA_SA_EEELi512ENS_10bfloat16_tEfNS_4arch4Sm90ELb0ELb0ELb0ELb0ELb0ELb0ELb0ELb0ELb0ELb1ELb1ELb0EEENS1_21CollectiveEpilogueFwdINS6_IJSA_NS7_ILi512EEESA_EEES9_SC_SE_Li256ELb0ELb1ELb1ELb0EEENS1_19SingleTileSchedulerILb0ELb1ELb1ELi64EEEEEEEEEvNT_6ParamsE,"a",@progbits
	.sectionflags	@""
	.align	4
.nv.constant0._ZN7cutlass13device_kernelIN5flash11enable_sm90INS1_16FlashAttnFwdSm90INS1_25CollectiveMainloopFwdSm90ILi2EN4cute5tupleIJNS5_1CILi1EEES8_S8_EEENS6_IJNS7_ILi64EEESA_SA_EEELi512ENS_10bfloat16_tEfNS_4arch4Sm90ELb0ELb0ELb0ELb0ELb0ELb0ELb0ELb0ELb0ELb1ELb1ELb0EEENS1_21CollectiveEpilogueFwdINS6_IJSA_NS7_ILi512EEESA_EEES9_SC_SE_Li256ELb0ELb1ELb1ELb0EEENS1_19SingleTileSchedulerILb0ELb1ELb1ELi64EEEEEEEEEvNT_6ParamsE:
	.zero		3200


//--------------------- .nv.constant0._ZN7cutlass13device_kernelIN5flash11enable_sm90INS1_16FlashAttnFwdSm90INS1_25CollectiveMainloopFwdSm90ILi2EN4cute5tupleIJNS5_1CILi1EEES8_S8_EEENS6_IJNS7_ILi64EEESA_SA_EEELi512ENS_10bfloat16_tEfNS_4arch4Sm90ELb0ELb0ELb0ELb0ELb0ELb0ELb1ELb0ELb0ELb1ELb1ELb0EEENS1_21CollectiveEpilogueFwdINS6_IJSA_NS7_ILi512EEESA_EEES9_SC_SE_Li256ELb0ELb1ELb1ELb0EEENS1_19SingleTileSchedulerILb0ELb1ELb1ELi64EEEEEEEEEvNT_6ParamsE --------------------------
	.section	.nv.constant0._ZN7cutlass13device_kernelIN5flash11enable_sm90INS1_16FlashAttnFwdSm90INS1_25CollectiveMainloopFwdSm90ILi2EN4cute5tupleIJNS5_1CILi1EEES8_S8_EEENS6_IJNS7_ILi64EEESA_SA_EEELi512ENS_10bfloat16_tEfNS_4arch4Sm90ELb0ELb0ELb0ELb0ELb0ELb0ELb1ELb0ELb0ELb1ELb1ELb0EEENS1_21CollectiveEpilogueFwdINS6_IJSA_NS7_ILi512EEESA_EEES9_SC_SE_Li256ELb0ELb1ELb1ELb0EEENS1_19SingleTileSchedulerILb0ELb1ELb1ELi64EEEEEEEEEvNT_6ParamsE,"a",@progbits
	.sectionflags	@""
	.align	4
.nv.constant0._ZN7cutlass13device_kernelIN5flash11enable_sm90INS1_16FlashAttnFwdSm90INS1_25CollectiveMainloopFwdSm90ILi2EN4cute5tupleIJNS5_1CILi1EEES8_S8_EEENS6_IJNS7_ILi64EEESA_SA_EEELi512ENS_10bfloat16_tEfNS_4arch4Sm90ELb0ELb0ELb0ELb0ELb0ELb0ELb1ELb0ELb0ELb1ELb1ELb0EEENS1_21CollectiveEpilogueFwdINS6_IJSA_NS7_ILi512EEESA_EEES9_SC_SE_Li256ELb0ELb1ELb1ELb0EEENS1_19SingleTileSchedulerILb0ELb1ELb1ELi64EEEEEEEEEvNT_6ParamsE:
	.zero		3456


//--------------------- .nv.constant0._ZN7cutlass13device_kernelIN5flash11enable_sm90INS1_16FlashAttnFwdSm90INS1_25CollectiveMainloopFwdSm90ILi2EN4cute5tupleIJNS5_1CILi1EEES8_S8_EEENS6_IJNS7_ILi64EEESA_SA_EEELi512ENS_10bfloat16_tEfNS_4arch4Sm90ELb0ELb0ELb0ELb1ELb0ELb0ELb0ELb0ELb0ELb1ELb1ELb0EEENS1_21CollectiveEpilogueFwdINS6_IJSA_NS7_ILi512EEESA_EEES9_SC_SE_Li256ELb1ELb1ELb1ELb0EEENS1_36VarlenDynamicPersistentTileSchedulerILi64ELi64ELi256ELi128ELb1ELb1ELb1ELb0ELb1ELb1EEEEEEEEEvNT_6ParamsE --------------------------
	.section	.nv.constant0._ZN7cutlass13device_kernelIN5flash11enable_sm90INS1_16FlashAttnFwdSm90INS1_25CollectiveMainloopFwdSm90ILi2EN4cute5tupleIJNS5_1CILi1EEES8_S8_EEENS6_IJNS7_ILi64EEESA_SA_EEELi512ENS_10bfloat16_tEfNS_4arch4Sm90ELb0ELb0ELb0ELb1ELb0ELb0ELb0ELb0ELb0ELb1ELb1ELb0EEENS1_21CollectiveEpilogueFwdINS6_IJSA_NS7_ILi512EEESA_EEES9_SC_SE_Li256ELb1ELb1ELb1ELb0EEENS1_36VarlenDynamicPersistentTileSchedulerILi64ELi64ELi256ELi128ELb1ELb1ELb1ELb0ELb1ELb1EEEEEEEEEvNT_6ParamsE,"a",@progbits
	.sectionflags	@""
	.align	4
.nv.constant0._ZN7cutlass13device_kernelIN5flash11enable_sm90INS1_16FlashAttnFwdSm90INS1_25CollectiveMainloopFwdSm90ILi2EN4cute5tupleIJNS5_1CILi1EEES8_S8_EEENS6_IJNS7_ILi64EEESA_SA_EEELi512ENS_10bfloat16_tEfNS_4arch4Sm90ELb0ELb0ELb0ELb1ELb0ELb0ELb0ELb0ELb0ELb1ELb1ELb0EEENS1_21CollectiveEpilogueFwdINS6_IJSA_NS7_ILi512EEESA_EEES9_SC_SE_Li256ELb1ELb1ELb1ELb0EEENS1_36VarlenDynamicPersistentTileSchedulerILi64ELi64ELi256ELi128ELb1ELb1ELb1ELb0ELb1ELb1EEEEEEEEEvNT_6ParamsE:
	.zero		3328


//--------------------- .nv.constant0._ZN7cutlass13device_kernelIN5flash11enable_sm90INS1_16FlashAttnFwdSm90INS1_25CollectiveMainloopFwdSm90ILi2EN4cute5tupleIJNS5_1CILi1EEES8_S8_EEENS6_IJNS7_ILi64EEESA_SA_EEELi512ENS_10bfloat16_tEfNS_4arch4Sm90ELb0ELb0ELb0ELb1ELb0ELb1ELb0ELb0ELb0ELb1ELb1ELb0EEENS1_21CollectiveEpilogueFwdINS6_IJSA_NS7_ILi512EEESA_EEES9_SC_SE_Li256ELb1ELb1ELb1ELb0EEENS1_36VarlenDynamicPersistentTileSchedulerILi64ELi64ELi256ELi128ELb1ELb1ELb1ELb0ELb1ELb1EEEEEEEEEvNT_6ParamsE --------------------------
	.section	.nv.constant0._ZN7cutlass13device_kernelIN5flash11enable_sm90INS1_16FlashAttnFwdSm90INS1_25CollectiveMainloopFwdSm90ILi2EN4cute5tupleIJNS5_1CILi1EEES8_S8_EEENS6_IJNS7_ILi64EEESA_SA_EEELi512ENS_10bfloat16_tEfNS_4arch4Sm90ELb0ELb0ELb0ELb1ELb0ELb1ELb0ELb0ELb0ELb1ELb1ELb0EEENS1_21CollectiveEpilogueFwdINS6_IJSA_NS7_ILi512EEESA_EEES9_SC_SE_Li256ELb1ELb1ELb1ELb0EEENS1_36VarlenDynamicPersistentTileSchedulerILi64ELi64ELi256ELi128ELb1ELb1ELb1ELb0ELb1ELb1EEEEEEEEEvNT_6ParamsE,"a",@progbits
	.sectionflags	@""
	.align	4
.nv.constant0._ZN7cutlass13device_kernelIN5flash11enable_sm90INS1_16FlashAttnFwdSm90INS1_25CollectiveMainloopFwdSm90ILi2EN4cute5tupleIJNS5_1CILi1EEES8_S8_EEENS6_IJNS7_ILi64EEESA_SA_EEELi512ENS_10bfloat16_tEfNS_4arch4Sm90ELb0ELb0ELb0ELb1ELb0ELb1ELb0ELb0ELb0ELb1ELb1ELb0EEENS1_21CollectiveEpilogueFwdINS6_IJSA_NS7_ILi512EEESA_EEES9_SC_SE_Li256ELb1ELb1ELb1ELb0EEENS1_36VarlenDynamicPersistentTileSchedulerILi64ELi64ELi256ELi128ELb1ELb1ELb1ELb0ELb1ELb1EEEEEEEEEvNT_6ParamsE:
	.zero		3328


//--------------------- .nv.constant0._ZN7cutlass13device_kernelIN5flash11enable_sm90INS1_16FlashAttnFwdSm90INS1_25CollectiveMainloopFwdSm90ILi2EN4cute5tupleIJNS5_1CILi1EEES8_S8_EEENS6_IJNS7_ILi64EEESA_SA_EEELi512ENS_10bfloat16_tEfNS_4arch4Sm90ELb0ELb0ELb0ELb1ELb0ELb0ELb1ELb0ELb0ELb1ELb1ELb0EEENS1_21CollectiveEpilogueFwdINS6_IJSA_NS7_ILi512EEESA_EEES9_SC_SE_Li256ELb1ELb1ELb1ELb0EEENS1_36VarlenDynamicPersistentTileSchedulerILi64ELi64ELi256ELi128ELb1ELb1ELb1ELb0ELb1ELb1EEEEEEEEEvNT_6ParamsE --------------------------
	.section	.nv.constant0._ZN7cutlass13device_kernelIN5flash11enable_sm90INS1_16FlashAttnFwdSm90INS1_25CollectiveMainloopFwdSm90ILi2EN4cute5tupleIJNS5_1CILi1EEES8_S8_EEENS6_IJNS7_ILi64EEESA_SA_EEELi512ENS_10bfloat16_tEfNS_4arch4Sm90ELb0ELb0ELb0ELb1ELb0ELb0ELb1ELb0ELb0ELb1ELb1ELb0EEENS1_21CollectiveEpilogueFwdINS6_IJSA_NS7_ILi512EEESA_EEES9_SC_SE_Li256ELb1ELb1ELb1ELb0EEENS1_36VarlenDynamicPersistentTileSchedulerILi64ELi64ELi256ELi128ELb1ELb1ELb1ELb0ELb1ELb1EEEEEEEEEvNT_6ParamsE,"a",@progbits
	.sectionflags	@""
	.align	4
.nv.constant0._ZN7cutlass13device_kernelIN5flash11enable_sm90INS1_16FlashAttnFwdSm90INS1_25CollectiveMainloopFwdSm90ILi2EN4cute5tupleIJNS5_1CILi1EEES8_S8_EEENS6_IJNS7_ILi64EEESA_SA_EEELi512ENS_10bfloat16_tEfNS_4arch4Sm90ELb0ELb0ELb0ELb1ELb0ELb0ELb1ELb0ELb0ELb1ELb1ELb0EEENS1_21CollectiveEpilogueFwdINS6_IJSA_NS7_ILi512EEESA_EEES9_SC_SE_Li256ELb1ELb1ELb1ELb0EEENS1_36VarlenDynamicPersistentTileSchedulerILi64ELi64ELi256ELi128ELb1ELb1ELb1ELb0ELb1ELb1EEEEEEEEEvNT_6ParamsE:
	.zero		3584


//--------------------- .nv.constant0._ZN7cutlass13device_kernelIN5flash11enable_sm90INS1_16FlashAttnFwdSm90INS1_25CollectiveMainloopFwdSm90ILi2EN4cute5tupleIJNS5_1CILi1EEES8_S8_EEENS6_IJNS7_ILi64EEESA_SA_EEELi512ENS_10bfloat16_tEfNS_4arch4Sm90ELb0ELb0ELb0ELb1ELb0ELb1ELb1ELb0ELb0ELb1ELb1ELb0EEENS1_21CollectiveEpilogueFwdINS6_IJSA_NS7_ILi512EEESA_EEES9_SC_SE_Li256ELb1ELb1ELb1ELb0EEENS1_36VarlenDynamicPersistentTileSchedulerILi64ELi64ELi256ELi128ELb1ELb1ELb1ELb0ELb1ELb1EEEEEEEEEvNT_6ParamsE --------------------------
	.section	.nv.constant0._ZN7cutlass13device_kernelIN5flash11enable_sm90INS1_16FlashAttnFwdSm90INS1_25CollectiveMainloopFwdSm90ILi2EN4cute5tupleIJNS5_1CILi1EEES8_S8_EEENS6_IJNS7_ILi64EEESA_SA_EEELi512ENS_10bfloat16_tEfNS_4arch4Sm90ELb0ELb0ELb0ELb1ELb0ELb1ELb1ELb0ELb0ELb1ELb1ELb0EEENS1_21CollectiveEpilogueFwdINS6_IJSA_NS7_ILi512EEESA_EEES9_SC_SE_Li256ELb1ELb1ELb1ELb0EEENS1_36VarlenDynamicPersistentTileSchedulerILi64ELi64ELi256ELi128ELb1ELb1ELb1ELb0ELb1ELb1EEEEEEEEEvNT_6ParamsE,"a",@progbits
	.sectionflags	@""
	.align	4
.nv.constant0._ZN7cutlass13device_kernelIN5flash11enable_sm90INS1_16FlashAttnFwdSm90INS1_25CollectiveMainloopFwdSm90ILi2EN4cute5tupleIJNS5_1CILi1EEES8_S8_EEENS6_IJNS7_ILi64EEESA_SA_EEELi512ENS_10bfloat16_tEfNS_4arch4Sm90ELb0ELb0ELb0ELb1ELb0ELb1ELb1ELb0ELb0ELb1ELb1ELb0EEENS1_21CollectiveEpilogueFwdINS6_IJSA_NS7_ILi512EEESA_EEES9_SC_SE_Li256ELb1ELb1ELb1ELb0EEENS1_36VarlenDynamicPersistentTileSchedulerILi64ELi64ELi256ELi128ELb1ELb1ELb1ELb0ELb1ELb1EEEEEEEEEvNT_6ParamsE:
	.zero		3584


//--------------------- .nv.constant0._ZN7cutlass13device_kernelIN5flash11enable_sm90INS1_16FlashAttnFwdSm90INS1_25CollectiveMainloopFwdSm90ILi2EN4cute5tupleIJNS5_1CILi1EEES8_S8_EEENS6_IJNS7_ILi64EEESA_SA_EEELi512ENS_10bfloat16_tEfNS_4arch4Sm90ELb0ELb1ELb0ELb0ELb0ELb0ELb0ELb0ELb0ELb1ELb1ELb0EEENS1_21CollectiveEpilogueFwdINS6_IJSA_NS7_ILi512EEESA_EEES9_SC_SE_Li256ELb0ELb1ELb1ELb0EEENS1_19SingleTileSchedulerILb0ELb1ELb1ELi64EEEEEEEEEvNT_6ParamsE --------------------------
	.section	.nv.constant0._ZN7cutlass13device_kernelIN5flash11enable_sm90INS1_16FlashAttnFwdSm90INS1_25CollectiveMainloopFwdSm90ILi2EN4cute5tupleIJNS5_1CILi1EEES8_S8_EEENS6_IJNS7_ILi64EEESA_SA_EEELi512ENS_10bfloat16_tEfNS_4arch4Sm90ELb0ELb1ELb0ELb0ELb0ELb0ELb0ELb0ELb0ELb1ELb1ELb0EEENS1_21CollectiveEpilogueFwdINS6_IJSA_NS7_ILi512EEESA_EEES9_SC_SE_Li256ELb0ELb1ELb1ELb0EEENS1_19SingleTileSchedulerILb0ELb1ELb1ELi64EEEEEEEEEvNT_6ParamsE,"a",@progbits
	.sectionflags	@""
	.align	4
.nv.constant0._ZN7cutlass13device_kernelIN5flash11enable_sm90INS1_16FlashAttnFwdSm90INS1_25CollectiveMainloopFwdSm90ILi2EN4cute5tupleIJNS5_1CILi1EEES8_S8_EEENS6_IJNS7_ILi64EEESA_SA_EEELi512ENS_10bfloat16_tEfNS_4arch4Sm90ELb0ELb1ELb0ELb0ELb0ELb0ELb0ELb0ELb0ELb1ELb1ELb0EEENS1_21CollectiveEpilogueFwdINS6_IJSA_NS7_ILi512EEESA_EEES9_SC_SE_Li256ELb0ELb1ELb1ELb0EEENS1_19SingleTileSchedulerILb0ELb1ELb1ELi64EEEEEEEEEvNT_6ParamsE:
	.zero		3200


//--------------------- .nv.constant0._ZN7cutlass13device_kernelIN5flash11enable_sm90INS1_16FlashAttnFwdSm90INS1_25CollectiveMainloopFwdSm90ILi2EN4cute5tupleIJNS5_1CILi1EEES8_S8_EEENS6_IJNS7_ILi64EEESA_SA_EEELi512ENS_10bfloat16_tEfNS_4arch4Sm90ELb0ELb1ELb0ELb0ELb0ELb0ELb1ELb0ELb0ELb1ELb1ELb0EEENS1_21CollectiveEpilogueFwdINS6_IJSA_NS7_ILi512EEESA_EEES9_SC_SE_Li256ELb0ELb1ELb1ELb0EEENS1_19SingleTileSchedulerILb0ELb1ELb1ELi64EEEEEEEEEvNT_6ParamsE --------------------------
	.section	.nv.constant0._ZN7cutlass13device_kernelIN5flash11enable_sm90INS1_16FlashAttnFwdSm90INS1_25CollectiveMainloopFwdSm90ILi2EN4cute5tupleIJNS5_1CILi1EEES8_S8_EEENS6_IJNS7_ILi64EEESA_SA_EEELi512ENS_10bfloat16_tEfNS_4arch4Sm90ELb0ELb1ELb0ELb0ELb0ELb0ELb1ELb0ELb0ELb1ELb1ELb0EEENS1_21CollectiveEpilogueFwdINS6_IJSA_NS7_ILi512EEESA_EEES9_SC_SE_Li256ELb0ELb1ELb1ELb0EEENS1_19SingleTileSchedulerILb0ELb1ELb1ELi64EEEEEEEEEvNT_6ParamsE,"a",@progbits
	.sectionflags	@""
	.align	4
.nv.constant0._ZN7cutlass13device_kernelIN5flash11enable_sm90INS1_16FlashAttnFwdSm90INS1_25CollectiveMainloopFwdSm90ILi2EN4cute5tupleIJNS5_1CILi1EEES8_S8_EEENS6_IJNS7_ILi64EEESA_SA_EEELi512ENS_10bfloat16_tEfNS_4arch4Sm90ELb0ELb1ELb0ELb0ELb0ELb0ELb1ELb0ELb0ELb1ELb1ELb0EEENS1_21CollectiveEpilogueFwdINS6_IJSA_NS7_ILi512EEESA_EEES9_SC_SE_Li256ELb0ELb1ELb1ELb0EEENS1_19SingleTileSchedulerILb0ELb1ELb1ELi64EEEEEEEEEvNT_6ParamsE:
	.zero		3456


//--------------------- .nv.constant0._ZN7cutlass13device_kernelIN5flash11enable_sm90INS1_16FlashAttnFwdSm90INS1_25CollectiveMainloopFwdSm90ILi2EN4cute5tupleIJNS5_1CILi1EEES8_S8_EEENS6_IJNS7_ILi64EEESA_SA_EEELi512ENS_10bfloat16_tEfNS_4arch4Sm90ELb0ELb1ELb0ELb1ELb0ELb0ELb0ELb0ELb0ELb1ELb1ELb0EEENS1_21CollectiveEpilogueFwdINS6_IJSA_NS7_ILi512EEESA_EEES9_SC_SE_Li256ELb1ELb1ELb1ELb0EEENS1_36VarlenDynamicPersistentTileSchedulerILi64ELi64ELi256ELi128ELb1ELb1ELb1ELb1ELb0ELb1EEEEEEEEEvNT_6ParamsE --------------------------
	.section	.nv.constant0._ZN7cutlass13device_kernelIN5flash11enable_sm90INS1_16FlashAttnFwdSm90INS1_25CollectiveMainloopFwdSm90ILi2EN4cute5tupleIJNS5_1CILi1EEES8_S8_EEENS6_IJNS7_ILi64EEESA_SA_EEELi512ENS_10bfloat16_tEfNS_4arch4Sm90ELb0ELb1ELb0ELb1ELb0ELb0ELb0ELb0ELb0ELb1ELb1ELb0EEENS1_21CollectiveEpilogueFwdINS6_IJSA_NS7_ILi512EEESA_EEES9_SC_SE_Li256ELb1ELb1ELb1ELb0EEENS1_36VarlenDynamicPersistentTileSchedulerILi64ELi64ELi256ELi128ELb1ELb1ELb1ELb1ELb0ELb1EEEEEEEEEvNT_6ParamsE,"a",@progbits
	.sectionflags	@""
	.align	4
.nv.constant0._ZN7cutlass13device_kernelIN5flash11enable_sm90INS1_16FlashAttnFwdSm90INS1_25CollectiveMainloopFwdSm90ILi2EN4cute5tupleIJNS5_1CILi1EEES8_S8_EEENS6_IJNS7_ILi64EEESA_SA_EEELi512ENS_10bfloat16_tEfNS_4arch4Sm90ELb0ELb1ELb0ELb1ELb0ELb0ELb0ELb0ELb0ELb1ELb1ELb0EEENS1_21CollectiveEpilogueFwdINS6_IJSA_NS7_ILi512EEESA_EEES9_SC_SE_Li256ELb1ELb1ELb1ELb0EEENS1_36VarlenDynamicPersistentTileSchedulerILi64ELi64ELi256ELi128ELb1ELb1ELb1ELb1ELb0ELb1EEEEEEEEEvNT_6ParamsE:
	.zero		3328


//--------------------- .nv.constant0._ZN7cutlass13device_kernelIN5flash11enable_sm90INS1_16FlashAttnFwdSm90INS1_25CollectiveMainloopFwdSm90ILi2EN4cute5tupleIJNS5_1CILi1EEES8_S8_EEENS6_IJNS7_ILi64EEESA_SA_EEELi512ENS_10bfloat16_tEfNS_4arch4Sm90ELb0ELb1ELb0ELb1ELb0ELb1ELb0ELb0ELb0ELb1ELb1ELb0EEENS1_21CollectiveEpilogueFwdINS6_IJSA_NS7_ILi512EEESA_EEES9_SC_SE_Li256ELb1ELb1ELb1ELb0EEENS1_36VarlenDynamicPersistentTileSchedulerILi64ELi64ELi256ELi128ELb1ELb1ELb1ELb1ELb0ELb1EEEEEEEEEvNT_6ParamsE --------------------------
	.section	.nv.constant0._ZN7cutlass13device_kernelIN5flash11enable_sm90INS1_16FlashAttnFwdSm90INS1_25CollectiveMainloopFwdSm90ILi2EN4cute5tupleIJNS5_1CILi1EEES8_S8_EEENS6_IJNS7_ILi64EEESA_SA_EEELi512ENS_10bfloat16_tEfNS_4arch4Sm90ELb0ELb1ELb0ELb1ELb0ELb1ELb0ELb0ELb0ELb1ELb1ELb0EEENS1_21CollectiveEpilogueFwdINS6_IJSA_NS7_ILi512EEESA_EEES9_SC_SE_Li256ELb1ELb1ELb1ELb0EEENS1_36VarlenDynamicPersistentTileSchedulerILi64ELi64ELi256ELi128ELb1ELb1ELb1ELb1ELb0ELb1EEEEEEEEEvNT_6ParamsE,"a",@progbits
	.sectionflags	@""
	.align	4
.nv.constant0._ZN7cutlass13device_kernelIN5flash11enable_sm90INS1_16FlashAttnFwdSm90INS1_25CollectiveMainloopFwdSm90ILi2EN4cute5tupleIJNS5_1CILi1EEES8_S8_EEENS6_IJNS7_ILi64EEESA_SA_EEELi512ENS_10bfloat16_tEfNS_4arch4Sm90ELb0ELb1ELb0ELb1ELb0ELb1ELb0ELb0ELb0ELb1ELb1ELb0EEENS1_21CollectiveEpilogueFwdINS6_IJSA_NS7_ILi512EEESA_EEES9_SC_SE_Li256ELb1ELb1ELb1ELb0EEENS1_36VarlenDynamicPersistentTileSchedulerILi64ELi64ELi256ELi128ELb1ELb1ELb1ELb1ELb0ELb1EEEEEEEEEvNT_6ParamsE:
	.zero		3328


//--------------------- .nv.constant0._ZN7cutlass13device_kernelIN5flash11enable_sm90INS1_16FlashAttnFwdSm90INS1_25CollectiveMainloopFwdSm90ILi2EN4cute5tupleIJNS5_1CILi1EEES8_S8_EEENS6_IJNS7_ILi64EEESA_SA_EEELi512ENS_10bfloat16_tEfNS_4arch4Sm90ELb0ELb1ELb0ELb1ELb0ELb0ELb1ELb0ELb0ELb1ELb1ELb0EEENS1_21CollectiveEpilogueFwdINS6_IJSA_NS7_ILi512EEESA_EEES9_SC_SE_Li256ELb1ELb1ELb1ELb0EEENS1_36VarlenDynamicPersistentTileSchedulerILi64ELi64ELi256ELi128ELb1ELb1ELb1ELb1ELb0ELb1EEEEEEEEEvNT_6ParamsE --------------------------
	.section	.nv.constant0._ZN7cutlass13device_kernelIN5flash11enable_sm90INS1_16FlashAttnFwdSm90INS1_25CollectiveMainloopFwdSm90ILi2EN4cute5tupleIJNS5_1CILi1EEES8_S8_EEENS6_IJNS7_ILi64EEESA_SA_EEELi512ENS_10bfloat16_tEfNS_4arch4Sm90ELb0ELb1ELb0ELb1ELb0ELb0ELb1ELb0ELb0ELb1ELb1ELb0EEENS1_21CollectiveEpilogueFwdINS6_IJSA_NS7_ILi512EEESA_EEES9_SC_SE_Li256ELb1ELb1ELb1ELb0EEENS1_36VarlenDynamicPersistentTileSchedulerILi64ELi64ELi256ELi128ELb1ELb1ELb1ELb1ELb0ELb1EEEEEEEEEvNT_6ParamsE,"a",@progbits
	.sectionflags	@""
	.align	4
.nv.constant0._ZN7cutlass13device_kernelIN5flash11enable_sm90INS1_16FlashAttnFwdSm90INS1_25CollectiveMainloopFwdSm90ILi2EN4cute5tupleIJNS5_1CILi1EEES8_S8_EEENS6_IJNS7_ILi64EEESA_SA_EEELi512ENS_10bfloat16_tEfNS_4arch4Sm90ELb0ELb1ELb0ELb1ELb0ELb0ELb1ELb0ELb0ELb1ELb1ELb0EEENS1_21CollectiveEpilogueFwdINS6_IJSA_NS7_ILi512EEESA_EEES9_SC_SE_Li256ELb1ELb1ELb1ELb0EEENS1_36VarlenDynamicPersistentTileSchedulerILi64ELi64ELi256ELi128ELb1ELb1ELb1ELb1ELb0ELb1EEEEEEEEEvNT_6ParamsE:
	.zero		3584


//--------------------- .nv.constant0._ZN7cutlass13device_kernelIN5flash11enable_sm90INS1_16FlashAttnFwdSm90INS1_25CollectiveMainloopFwdSm90ILi2EN4cute5tupleIJNS5_1CILi1EEES8_S8_EEENS6_IJNS7_ILi64EEESA_SA_EEELi512ENS_10bfloat16_tEfNS_4arch4Sm90ELb0ELb1ELb0ELb1ELb0ELb1ELb1ELb0ELb0ELb1ELb1ELb0EEENS1_21CollectiveEpilogueFwdINS6_IJSA_NS7_ILi512EEESA_EEES9_SC_SE_Li256ELb1ELb1ELb1ELb0EEENS1_36VarlenDynamicPersistentTileSchedulerILi64ELi64ELi256ELi128ELb1ELb1ELb1ELb1ELb0ELb1EEEEEEEEEvNT_6ParamsE --------------------------
	.section	.nv.constant0._ZN7cutlass13device_kernelIN5flash11enable_sm90INS1_16FlashAttnFwdSm90INS1_25CollectiveMainloopFwdSm90ILi2EN4cute5tupleIJNS5_1CILi1EEES8_S8_EEENS6_IJNS7_ILi64EEESA_SA_EEELi512ENS_10bfloat16_tEfNS_4arch4Sm90ELb0ELb1ELb0ELb1ELb0ELb1ELb1ELb0ELb0ELb1ELb1ELb0EEENS1_21CollectiveEpilogueFwdINS6_IJSA_NS7_ILi512EEESA_EEES9_SC_SE_Li256ELb1ELb1ELb1ELb0EEENS1_36VarlenDynamicPersistentTileSchedulerILi64ELi64ELi256ELi128ELb1ELb1ELb1ELb1ELb0ELb1EEEEEEEEEvNT_6ParamsE,"a",@progbits
	.sectionflags	@""
	.align	4
.nv.constant0._ZN7cutlass13device_kernelIN5flash11enable_sm90INS1_16FlashAttnFwdSm90INS1_25CollectiveMainloopFwdSm90ILi2EN4cute5tupleIJNS5_1CILi1EEES8_S8_EEENS6_IJNS7_ILi64EEESA_SA_EEELi512ENS_10bfloat16_tEfNS_4arch4Sm90ELb0ELb1ELb0ELb1ELb0ELb1ELb1ELb0ELb0ELb1ELb1ELb0EEENS1_21CollectiveEpilogueFwdINS6_IJSA_NS7_ILi512EEESA_EEES9_SC_SE_Li256ELb1ELb1ELb1ELb0EEENS1_36VarlenDynamicPersistentTileSchedulerILi64ELi64ELi256ELi128ELb1ELb1ELb1ELb1ELb0ELb1EEEEEEEEEvNT_6ParamsE:
	.zero		3584


//--------------------- .nv.constant0._ZN7cutlass13device_kernelIN5flash11enable_sm90INS1_16FlashAttnFwdSm90INS1_25CollectiveMainloopFwdSm90ILi2EN4cute5tupleIJNS5_1CILi1EEES8_S8_EEENS6_IJNS7_ILi64EEESA_SA_EEELi512ENS_10bfloat16_tEfNS_4arch4Sm90ELb1ELb0ELb0ELb0ELb0ELb0ELb0ELb0ELb0ELb1ELb1ELb0EEENS1_21CollectiveEpilogueFwdINS6_IJSA_NS7_ILi512EEESA_EEES9_SC_SE_Li256ELb0ELb1ELb1ELb0EEENS1_19SingleTileSchedulerILb0ELb1ELb1ELi64EEEEEEEEEvNT_6ParamsE --------------------------
	.section	.nv.constant0._ZN7cutlass13device_kernelIN5flash11enable_sm90INS1_16FlashAttnFwdSm90INS1_25CollectiveMainloopFwdSm90ILi2EN4cute5tupleIJNS5_1CILi1EEES8_S8_EEENS6_IJNS7_ILi64EEESA_SA_EEELi512ENS_10bfloat16_tEfNS_4arch4Sm90ELb1ELb0ELb0ELb0ELb0ELb0ELb0ELb0ELb0ELb1ELb1ELb0EEENS1_21CollectiveEpilogueFwdINS6_IJSA_NS7_ILi512EEESA_EEES9_SC_SE_Li256ELb0ELb1ELb1ELb0EEENS1_19SingleTileSchedulerILb0ELb1ELb1ELi64EEEEEEEEEvNT_6ParamsE,"a",@progbits
	.sectionflags	@""
	.align	4
.nv.constant0._ZN7cutlass13device_kernelIN5flash11enable_sm90INS1_16FlashAttnFwdSm90INS1_25CollectiveMainloopFwdSm90ILi2EN4cute5tupleIJNS5_1CILi1EEES8_S8_EEENS6_IJNS7_ILi64EEESA_SA_EEELi512ENS_10bfloat16_tEfNS_4arch4Sm90ELb1ELb0ELb0ELb0ELb0ELb0ELb0ELb0ELb0ELb1ELb1ELb0EEENS1_21CollectiveEpilogueFwdINS6_IJSA_NS7_ILi512EEESA_EEES9_SC_SE_Li256ELb0ELb1ELb1ELb0EEENS1_19SingleTileSchedulerILb0ELb1ELb1ELi64EEEEEEEEEvNT_6ParamsE:
	.zero		3200


//--------------------- .nv.constant0._ZN7cutlass13device_kernelIN5flash11enable_sm90INS1_16FlashAttnFwdSm90INS1_25CollectiveMainloopFwdSm90ILi2EN4cute5tupleIJNS5_1CILi1EEES8_S8_EEENS6_IJNS7_ILi64EEESA_SA_EEELi512ENS_10bfloat16_tEfNS_4arch4Sm90ELb1ELb0ELb0ELb0ELb0ELb0ELb1ELb0ELb0ELb1ELb1ELb0EEENS1_21CollectiveEpilogueFwdINS6_IJSA_NS7_ILi512EEESA_EEES9_SC_SE_Li256ELb0ELb1ELb1ELb0EEENS1_19SingleTileSchedulerILb0ELb1ELb1ELi64EEEEEEEEEvNT_6ParamsE --------------------------
	.section	.nv.constant0._ZN7cutlass13device_kernelIN5flash11enable_sm90INS1_16FlashAttnFwdSm90INS1_25CollectiveMainloopFwdSm90ILi2EN4cute5tupleIJNS5_1CILi1EEES8_S8_EEENS6_IJNS7_ILi64EEESA_SA_EEELi512ENS_10bfloat16_tEfNS_4arch4Sm90ELb1ELb0ELb0ELb0ELb0ELb0ELb1ELb0ELb0ELb1ELb1ELb0EEENS1_21CollectiveEpilogueFwdINS6_IJSA_NS7_ILi512EEESA_EEES9_SC_SE_Li256ELb0ELb1ELb1ELb0EEENS1_19SingleTileSchedulerILb0ELb1ELb1ELi64EEEEEEEEEvNT_6ParamsE,"a",@progbits
	.sectionflags	@""
	.align	4
.nv.constant0._ZN7cutlass13device_kernelIN5flash11enable_sm90INS1_16FlashAttnFwdSm90INS1_25CollectiveMainloopFwdSm90ILi2EN4cute5tupleIJNS5_1CILi1EEES8_S8_EEENS6_IJNS7_ILi64EEESA_SA_EEELi512ENS_10bfloat16_tEfNS_4arch4Sm90ELb1ELb0ELb0ELb0ELb0ELb0ELb1ELb0ELb0ELb1ELb1ELb0EEENS1_21CollectiveEpilogueFwdINS6_IJSA_NS7_ILi512EEESA_EEES9_SC_SE_Li256ELb0ELb1ELb1ELb0EEENS1_19SingleTileSchedulerILb0ELb1ELb1ELi64EEEEEEEEEvNT_6ParamsE:
	.zero		3456


//--------------------- .nv.constant0._ZN7cutlass13device_kernelIN5flash11enable_sm90INS1_16FlashAttnFwdSm90INS1_25CollectiveMainloopFwdSm90ILi2EN4cute5tupleIJNS5_1CILi1EEES8_S8_EEENS6_IJNS7_ILi64EEESA_SA_EEELi512ENS_10bfloat16_tEfNS_4arch4Sm90ELb1ELb0ELb0ELb1ELb0ELb0ELb0ELb0ELb0ELb1ELb1ELb0EEENS1_21CollectiveEpilogueFwdINS6_IJSA_NS7_ILi512EEESA_EEES9_SC_SE_Li256ELb1ELb1ELb1ELb0EEENS1_36VarlenDynamicPersistentTileSchedulerILi64ELi64ELi256ELi128ELb1ELb1ELb1ELb1ELb1ELb1EEEEEEEEEvNT_6ParamsE --------------------------
	.section	.nv.constant0._ZN7cutlass13device_kernelIN5flash11enable_sm90INS1_16FlashAttnFwdSm90INS1_25CollectiveMainloopFwdSm90ILi2EN4cute5tupleIJNS5_1CILi1EEES8_S8_EEENS6_IJNS7_ILi64EEESA_SA_EEELi512ENS_10bfloat16_tEfNS_4arch4Sm90ELb1ELb0ELb0ELb1ELb0ELb0ELb0ELb0ELb0ELb1ELb1ELb0EEENS1_21CollectiveEpilogueFwdINS6_IJSA_NS7_ILi512EEESA_EEES9_SC_SE_Li256ELb1ELb1ELb1ELb0EEENS1_36VarlenDynamicPersistentTileSchedulerILi64ELi64ELi256ELi128ELb1ELb1ELb1ELb1ELb1ELb1EEEEEEEEEvNT_6ParamsE,"a",@progbits
	.sectionflags	@""
	.align	4
.nv.constant0._ZN7cutlass13device_kernelIN5flash11enable_sm90INS1_16FlashAttnFwdSm90INS1_25CollectiveMainloopFwdSm90ILi2EN4cute5tupleIJNS5_1CILi1EEES8_S8_EEENS6_IJNS7_ILi64EEESA_SA_EEELi512ENS_10bfloat16_tEfNS_4arch4Sm90ELb1ELb0ELb0ELb1ELb0ELb0ELb0ELb0ELb0ELb1ELb1ELb0EEENS1_21CollectiveEpilogueFwdINS6_IJSA_NS7_ILi512EEESA_EEES9_SC_SE_Li256ELb1ELb1ELb1ELb0EEENS1_36VarlenDynamicPersistentTileSchedulerILi64ELi64ELi256ELi128ELb1ELb1ELb1ELb1ELb1ELb1EEEEEEEEEvNT_6ParamsE:
	.zero		3328


//--------------------- .nv.constant0._ZN7cutlass13device_kernelIN5flash11enable_sm90INS1_16FlashAttnFwdSm90INS1_25CollectiveMainloopFwdSm90ILi2EN4cute5tupleIJNS5_1CILi1EEES8_S8_EEENS6_IJNS7_ILi64EEESA_SA_EEELi512ENS_10bfloat16_tEfNS_4arch4Sm90ELb1ELb0ELb0ELb1ELb0ELb1ELb0ELb0ELb0ELb1ELb1ELb0EEENS1_21CollectiveEpilogueFwdINS6_IJSA_NS7_ILi512EEESA_EEES9_SC_SE_Li256ELb1ELb1ELb1ELb0EEENS1_36VarlenDynamicPersistentTileSchedulerILi64ELi64ELi256ELi128ELb1ELb1ELb1ELb1ELb1ELb1EEEEEEEEEvNT_6ParamsE --------------------------
	.section	.nv.constant0._ZN7cutlass13device_kernelIN5flash11enable_sm90INS1_16FlashAttnFwdSm90INS1_25CollectiveMainloopFwdSm90ILi2EN4cute5tupleIJNS5_1CILi1EEES8_S8_EEENS6_IJNS7_ILi64EEESA_SA_EEELi512ENS_10bfloat16_tEfNS_4arch4Sm90ELb1ELb0ELb0ELb1ELb0ELb1ELb0ELb0ELb0ELb1ELb1ELb0EEENS1_21CollectiveEpilogueFwdINS6_IJSA_NS7_ILi512EEESA_EEES9_SC_SE_Li256ELb1ELb1ELb1ELb0EEENS1_36VarlenDynamicPersistentTileSchedulerILi64ELi64ELi256ELi128ELb1ELb1ELb1ELb1ELb1ELb1EEEEEEEEEvNT_6ParamsE,"a",@progbits
	.sectionflags	@""
	.align	4
.nv.constant0._ZN7cutlass13device_kernelIN5flash11enable_sm90INS1_16FlashAttnFwdSm90INS1_25CollectiveMainloopFwdSm90ILi2EN4cute5tupleIJNS5_1CILi1EEES8_S8_EEENS6_IJNS7_ILi64EEESA_SA_EEELi512ENS_10bfloat16_tEfNS_4arch4Sm90ELb1ELb0ELb0ELb1ELb0ELb1ELb0ELb0ELb0ELb1ELb1ELb0EEENS1_21CollectiveEpilogueFwdINS6_IJSA_NS7_ILi512EEESA_EEES9_SC_SE_Li256ELb1ELb1ELb1ELb0EEENS1_36VarlenDynamicPersistentTileSchedulerILi64ELi64ELi256ELi128ELb1ELb1ELb1ELb1ELb1ELb1EEEEEEEEEvNT_6ParamsE:
	.zero		3328


//--------------------- .nv.constant0._ZN7cutlass13device_kernelIN5flash11enable_sm90INS1_16FlashAttnFwdSm90INS1_25CollectiveMainloopFwdSm90ILi2EN4cute5tupleIJNS5_1CILi1EEES8_S8_EEENS6_IJNS7_ILi64EEESA_SA_EEELi512ENS_10bfloat16_tEfNS_4arch4Sm90ELb1ELb0ELb0ELb1ELb0ELb0ELb1ELb0ELb0ELb1ELb1ELb0EEENS1_21CollectiveEpilogueFwdINS6_IJSA_NS7_ILi512EEESA_EEES9_SC_SE_Li256ELb1ELb1ELb1ELb0EEENS1_36VarlenDynamicPersistentTileSchedulerILi64ELi64ELi256ELi128ELb1ELb1ELb1ELb1ELb1ELb1EEEEEEEEEvNT_6ParamsE --------------------------
	.section	.nv.constant0._ZN7cutlass13device_kernelIN5flash11enable_sm90INS1_16FlashAttnFwdSm90INS1_25CollectiveMainloopFwdSm90ILi2EN4cute5tupleIJNS5_1CILi1EEES8_S8_EEENS6_IJNS7_ILi64EEESA_SA_EEELi512ENS_10bfloat16_tEfNS_4arch4Sm90ELb1ELb0ELb0ELb1ELb0ELb0ELb1ELb0ELb0ELb1ELb1ELb0EEENS1_21CollectiveEpilogueFwdINS6_IJSA_NS7_ILi512EEESA_EEES9_SC_SE_Li256ELb1ELb1ELb1ELb0EEENS1_36VarlenDynamicPersistentTileSchedulerILi64ELi64ELi256ELi128ELb1ELb1ELb1ELb1ELb1ELb1EEEEEEEEEvNT_6ParamsE,"a",@progbits
	.sectionflags	@""
	.align	4
.nv.constant0._ZN7cutlass13device_kernelIN5flash11enable_sm90INS1_16FlashAttnFwdSm90INS1_25CollectiveMainloopFwdSm90ILi2EN4cute5tupleIJNS5_1CILi1EEES8_S8_EEENS6_IJNS7_ILi64EEESA_SA_EEELi512ENS_10bfloat16_tEfNS_4arch4Sm90ELb1ELb0ELb0ELb1ELb0ELb0ELb1ELb0ELb0ELb1ELb1ELb0EEENS1_21CollectiveEpilogueFwdINS6_IJSA_NS7_ILi512EEESA_EEES9_SC_SE_Li256ELb1ELb1ELb1ELb0EEENS1_36VarlenDynamicPersistentTileSchedulerILi64ELi64ELi256ELi128ELb1ELb1ELb1ELb1ELb1ELb1EEEEEEEEEvNT_6ParamsE:
	.zero		3584


//--------------------- .nv.constant0._ZN7cutlass13device_kernelIN5flash11enable_sm90INS1_16FlashAttnFwdSm90INS1_25CollectiveMainloopFwdSm90ILi2EN4cute5tupleIJNS5_1CILi1EEES8_S8_EEENS6_IJNS7_ILi64EEESA_SA_EEELi512ENS_10bfloat16_tEfNS_4arch4Sm90ELb1ELb0ELb0ELb1ELb0ELb1ELb1ELb0ELb0ELb1ELb1ELb0EEENS1_21CollectiveEpilogueFwdINS6_IJSA_NS7_ILi512EEESA_EEES9_SC_SE_Li256ELb1ELb1ELb1ELb0EEENS1_36VarlenDynamicPersistentTileSchedulerILi64ELi64ELi256ELi128ELb1ELb1ELb1ELb1ELb1ELb1EEEEEEEEEvNT_6ParamsE --------------------------
	.section	.nv.constant0._ZN7cutlass13device_kernelIN5flash11enable_sm90INS1_16FlashAttnFwdSm90INS1_25CollectiveMainloopFwdSm90ILi2EN4cute5tupleIJNS5_1CILi1EEES8_S8_EEENS6_IJNS7_ILi64EEESA_SA_EEELi512ENS_10bfloat16_tEfNS_4arch4Sm90ELb1ELb0ELb0ELb1ELb0ELb1ELb1ELb0ELb0ELb1ELb1ELb0EEENS1_21CollectiveEpilogueFwdINS6_IJSA_NS7_ILi512EEESA_EEES9_SC_SE_Li256ELb1ELb1ELb1ELb0EEENS1_36VarlenDynamicPersistentTileSchedulerILi64ELi64ELi256ELi128ELb1ELb1ELb1ELb1ELb1ELb1EEEEEEEEEvNT_6ParamsE,"a",@progbits
	.sectionflags	@""
	.align	4
.nv.constant0._ZN7cutlass13device_kernelIN5flash11enable_sm90INS1_16FlashAttnFwdSm90INS1_25CollectiveMainloopFwdSm90ILi2EN4cute5tupleIJNS5_1CILi1EEES8_S8_EEENS6_IJNS7_ILi64EEESA_SA_EEELi512ENS_10bfloat16_tEfNS_4arch4Sm90ELb1ELb0ELb0ELb1ELb0ELb1ELb1ELb0ELb0ELb1ELb1ELb0EEENS1_21CollectiveEpilogueFwdINS6_IJSA_NS7_ILi512EEESA_EEES9_SC_SE_Li256ELb1ELb1ELb1ELb0EEENS1_36VarlenDynamicPersistentTileSchedulerILi64ELi64ELi256ELi128ELb1ELb1ELb1ELb1ELb1ELb1EEEEEEEEEvNT_6ParamsE:
	.zero		3584


//--------------------- .nv.constant0._ZN7cutlass13device_kernelIN5flash11enable_sm90INS1_16FlashAttnFwdSm90INS1_25CollectiveMainloopFwdSm90ILi2EN4cute5tupleIJNS5_1CILi1EEES8_S8_EEENS6_IJNS7_ILi128EEENS7_ILi96EEENS7_ILi64EEEEEELi256ENS_10bfloat16_tEfNS_4arch4Sm90ELb0ELb0ELb0ELb0ELb0ELb0ELb0ELb1ELb0ELb1ELb1ELb0EEENS1_21CollectiveEpilogueFwdINS6_IJSA_NS7_ILi256EEESB_EEES9_SE_SG_Li256ELb0ELb1ELb1ELb0EEENS1_19SingleTileSchedulerILb0ELb1ELb1ELi128EEEEEEEEEvNT_6ParamsE --------------------------
	.section	.nv.constant0._ZN7cutlass13device_kernelIN5flash11enable_sm90INS1_16FlashAttnFwdSm90INS1_25CollectiveMainloopFwdSm90ILi2EN4cute5tupleIJNS5_1CILi1EEES8_S8_EEENS6_IJNS7_ILi128EEENS7_ILi96EEENS7_ILi64EEEEEELi256ENS_10bfloat16_tEfNS_4arch4Sm90ELb0ELb0ELb0ELb0ELb0ELb0ELb0ELb1ELb0ELb1ELb1ELb0EEENS1_21CollectiveEpilogueFwdINS6_IJSA_NS7_ILi256EEESB_EEES9_SE_SG_Li256ELb0ELb1ELb1ELb0EEENS1_19SingleTileSchedulerILb0ELb1ELb1ELi128EEEEEEEEEvNT_6ParamsE,"a",@progbits
	.sectionflags	@""
	.align	4
.nv.constant0._ZN7cutlass13device_kernelIN5flash11enable_sm90INS1_16FlashAttnFwdSm90INS1_25CollectiveMainloopFwdSm90ILi2EN4cute5tupleIJNS5_1CILi1EEES8_S8_EEENS6_IJNS7_ILi128EEENS7_ILi96EEENS7_ILi64EEEEEELi256ENS_10bfloat16_tEfNS_4arch4Sm90ELb0ELb0ELb0ELb0ELb0ELb0ELb0ELb1ELb0ELb1ELb1ELb0EEENS1_21CollectiveEpilogueFwdINS6_IJSA_NS7_ILi256EEESB_EEES9_SE_SG_Li256ELb0ELb1ELb1ELb0EEENS1_19SingleTileSchedulerILb0ELb1ELb1ELi128EEEEEEEEEvNT_6ParamsE:
	.zero		3200


//--------------------- .nv.constant0._ZN7cutlass13device_kernelIN5flash11enable_sm90INS1_16FlashAttnFwdSm90INS1_25CollectiveMainloopFwdSm90ILi2EN4cute5tupleIJNS5_1CILi1EEES8_S8_EEENS6_IJNS7_ILi128EEENS7_ILi96EEENS7_ILi64EEEEEELi256ENS_10bfloat16_tEfNS_4arch4Sm90ELb0ELb0ELb0ELb0ELb0ELb0ELb1ELb1ELb0ELb1ELb1ELb0EEENS1_21CollectiveEpilogueFwdINS6_IJSA_NS7_ILi256EEESB_EEES9_SE_SG_Li256ELb0ELb1ELb1ELb0EEENS1_19SingleTileSchedulerILb0ELb1ELb1ELi128EEEEEEEEEvNT_6ParamsE --------------------------
	.section	.nv.constant0._ZN7cutlass13device_kernelIN5flash11enable_sm90INS1_16FlashAttnFwdSm90INS1_25CollectiveMainloopFwdSm90ILi2EN4cute5tupleIJNS5_1CILi1EEES8_S8_EEENS6_IJNS7_ILi128EEENS7_ILi96EEENS7_ILi64EEEEEELi256ENS_10bfloat16_tEfNS_4arch4Sm90ELb0ELb0ELb0ELb0ELb0ELb0ELb1ELb1ELb0ELb1ELb1ELb0EEENS1_21CollectiveEpilogueFwdINS6_IJSA_NS7_ILi256EEESB_EEES9_SE_SG_Li256ELb0ELb1ELb1ELb0EEENS1_19SingleTileSchedulerILb0ELb1ELb1ELi128EEEEEEEEEvNT_6ParamsE,"a",@progbits
	.sectionflags	@""
	.align	4
.nv.constant0._ZN7cutlass13device_kernelIN5flash11enable_sm90INS1_16FlashAttnFwdSm90INS1_25CollectiveMainloopFwdSm90ILi2EN4cute5tupleIJNS5_1CILi1EEES8_S8_EEENS6_IJNS7_ILi128EEENS7_ILi96EEENS7_ILi64EEEEEELi256ENS_10bfloat16_tEfNS_4arch4Sm90ELb0ELb0ELb0ELb0ELb0ELb0ELb1ELb1ELb0ELb1ELb1ELb0EEENS1_21CollectiveEpilogueFwdINS6_IJSA_NS7_ILi256EEESB_EEES9_SE_SG_Li256ELb0ELb1ELb1ELb0EEENS1_19SingleTileSchedulerILb0ELb1ELb1ELi128EEEEEEEEEvNT_6ParamsE:
	.zero		3456


//--------------------- .nv.constant0._ZN7cutlass13device_kernelIN5flash11enable_sm90INS1_16FlashAttnFwdSm90INS1_25CollectiveMainloopFwdSm90ILi2EN4cute5tupleIJNS5_1CILi1EEES8_S8_EEENS6_IJNS7_ILi128EEENS7_ILi96EEENS7_ILi64EEEEEELi256ENS_10bfloat16_tEfNS_4arch4Sm90ELb0ELb0ELb0ELb1ELb0ELb0ELb0ELb1ELb0ELb1ELb1ELb0EEENS1_21CollectiveEpilogueFwdINS6_IJSA_NS7_ILi256EEESB_EEES9_SE_SG_Li256ELb1ELb1ELb1ELb0EEENS1_36VarlenDynamicPersistentTileSchedulerILi128ELi96ELi256ELi128ELb1ELb1ELb1ELb0ELb1ELb1EEEEEEEEEvNT_6ParamsE --------------------------
	.section	.nv.constant0._ZN7cutlass13device_kernelIN5flash11enable_sm90INS1_16FlashAttnFwdSm90INS1_25CollectiveMainloopFwdSm90ILi2EN4cute5tupleIJNS5_1CILi1EEES8_S8_EEENS6_IJNS7_ILi128EEENS7_ILi96EEENS7_ILi64EEEEEELi256ENS_10bfloat16_tEfNS_4arch4Sm90ELb0ELb0ELb0ELb1ELb0ELb0ELb0ELb1ELb0ELb1ELb1ELb0EEENS1_21CollectiveEpilogueFwdINS6_IJSA_NS7_ILi256EEESB_EEES9_SE_SG_Li256ELb1ELb1ELb1ELb0EEENS1_36VarlenDynamicPersistentTileSchedulerILi128ELi96ELi256ELi128ELb1ELb1ELb1ELb0ELb1ELb1EEEEEEEEEvNT_6ParamsE,"a",@progbits
	.sectionflags	@""
	.align	4
.nv.constant0._ZN7cutlass13device_kernelIN5flash11enable_sm90INS1_16FlashAttnFwdSm90INS1_25CollectiveMainloopFwdSm90ILi2EN4cute5tupleIJNS5_1CILi1EEES8_S8_EEENS6_IJNS7_ILi128EEENS7_ILi96EEENS7_ILi64EEEEEELi256ENS_10bfloat16_tEfNS_4arch4Sm90ELb0ELb0ELb0ELb1ELb0ELb0ELb0ELb1ELb0ELb1ELb1ELb0EEENS1_21CollectiveEpilogueFwdINS6_IJSA_NS7_ILi256EEESB_EEES9_SE_SG_Li256ELb1ELb1ELb1ELb0EEENS1_36VarlenDynamicPersistentTileSchedulerILi128ELi96ELi256ELi128ELb1ELb1ELb1ELb0ELb1ELb1EEEEEEEEEvNT_6ParamsE:
	.zero		3328


//--------------------- .nv.constant0._ZN7cutlass13device_kernelIN5flash11enable_sm90INS1_16FlashAttnFwdSm90INS1_25CollectiveMainloopFwdSm90ILi2EN4cute5tupleIJNS5_1CILi1EEES8_S8_EEENS6_IJNS7_ILi128EEENS7_ILi96EEENS7_ILi64EEEEEELi256ENS_10bfloat16_tEfNS_4arch4Sm90ELb0ELb0ELb0ELb1ELb0ELb1ELb0ELb1ELb0ELb1ELb1ELb0EEENS1_21CollectiveEpilogueFwdINS6_IJSA_NS7_ILi256EEESB_EEES9_SE_SG_Li256ELb1ELb1ELb1ELb0EEENS1_36VarlenDynamicPersistentTileSchedulerILi128ELi96ELi256ELi128ELb1ELb1ELb1ELb0ELb1ELb1EEEEEEEEEvNT_6ParamsE --------------------------
	.section	.nv.constant0._ZN7cutlass13device_kernelIN5flash11enable_sm90INS1_16FlashAttnFwdSm90INS1_25CollectiveMainloopFwdSm90ILi2EN4cute5tupleIJNS5_1CILi1EEES8_S8_EEENS6_IJNS7_ILi128EEENS7_ILi96EEENS7_ILi64EEEEEELi256ENS_10bfloat16_tEfNS_4arch4Sm90ELb0ELb0ELb0ELb1ELb0ELb1ELb0ELb1ELb0ELb1ELb1ELb0EEENS1_21CollectiveEpilogueFwdINS6_IJSA_NS7_ILi256EEESB_EEES9_SE_SG_Li256ELb1ELb1ELb1ELb0EEENS1_36VarlenDynamicPersistentTileSchedulerILi128ELi96ELi256ELi128ELb1ELb1ELb1ELb0ELb1ELb1EEEEEEEEEvNT_6ParamsE,"a",@progbits
	.sectionflags	@""
	.align	4
.nv.constant0._ZN7cutlass13device_kernelIN5flash11enable_sm90INS1_16FlashAttnFwdSm90INS1_25CollectiveMainloopFwdSm90ILi2EN4cute5tupleIJNS5_1CILi1EEES8_S8_EEENS6_IJNS7_ILi128EEENS7_ILi96EEENS7_ILi64EEEEEELi256ENS_10bfloat16_tEfNS_4arch4Sm90ELb0ELb0ELb0ELb1ELb0ELb1ELb0ELb1ELb0ELb1ELb1ELb0EEENS1_21CollectiveEpilogueFwdINS6_IJSA_NS7_ILi256EEESB_EEES9_SE_SG_Li256ELb1ELb1ELb1ELb0EEENS1_36VarlenDynamicPersistentTileSchedulerILi128ELi96ELi256ELi128ELb1ELb1ELb1ELb0ELb1ELb1EEEEEEEEEvNT_6ParamsE:
	.zero		3328


//--------------------- .nv.constant0._ZN7cutlass13device_kernelIN5flash11enable_sm90INS1_16FlashAttnFwdSm90INS1_25CollectiveMainloopFwdSm90ILi2EN4cute5tupleIJNS5_1CILi1EEES8_S8_EEENS6_IJNS7_ILi128EEENS7_ILi96EEENS7_ILi64EEEEEELi256ENS_10bfloat16_tEfNS_4arch4Sm90ELb0ELb0ELb0ELb1ELb0ELb0ELb1ELb1ELb0ELb1ELb1ELb0EEENS1_21CollectiveEpilogueFwdINS6_IJSA_NS7_ILi256EEESB_EEES9_SE_SG_Li256ELb1ELb1ELb1ELb0EEENS1_36VarlenDynamicPersistentTileSchedulerILi128ELi96ELi256ELi128ELb1ELb1ELb1ELb0ELb1ELb1EEEEEEEEEvNT_6ParamsE --------------------------
	.section	.nv.constant0._ZN7cutlass13device_kernelIN5flash11enable_sm90INS1_16FlashAttnFwdSm90INS1_25CollectiveMainloopFwdSm90ILi2EN4cute5tupleIJNS5_1CILi1EEES8_S8_EEENS6_IJNS7_ILi128EEENS7_ILi96EEENS7_ILi64EEEEEELi256ENS_10bfloat16_tEfNS_4arch4Sm90ELb0ELb0ELb0ELb1ELb0ELb0ELb1ELb1ELb0ELb1ELb1ELb0EEENS1_21CollectiveEpilogueFwdINS6_IJSA_NS7_ILi256EEESB_EEES9_SE_SG_Li256ELb1ELb1ELb1ELb0EEENS1_36VarlenDynamicPersistentTileSchedulerILi128ELi96ELi256ELi128ELb1ELb1ELb1ELb0ELb1ELb1EEEEEEEEEvNT_6ParamsE,"a",@progbits
	.sectionflags	@""
	.align	4
.nv.constant0._ZN7cutlass13device_kernelIN5flash11enable_sm90INS1_16FlashAttnFwdSm90INS1_25CollectiveMainloopFwdSm90ILi2EN4cute5tupleIJNS5_1CILi1EEES8_S8_EEENS6_IJNS7_ILi128EEENS7_ILi96EEENS7_ILi64EEEEEELi256ENS_10bfloat16_tEfNS_4arch4Sm90ELb0ELb0ELb0ELb1ELb0ELb0ELb1ELb1ELb0ELb1ELb1ELb0EEENS1_21CollectiveEpilogueFwdINS6_IJSA_NS7_ILi256EEESB_EEES9_SE_SG_Li256ELb1ELb1ELb1ELb0EEENS1_36VarlenDynamicPersistentTileSchedulerILi128ELi96ELi256ELi128ELb1ELb1ELb1ELb0ELb1ELb1EEEEEEEEEvNT_6ParamsE:
	.zero		3584


//--------------------- .nv.constant0._ZN7cutlass13device_kernelIN5flash11enable_sm90INS1_16FlashAttnFwdSm90INS1_25CollectiveMainloopFwdSm90ILi2EN4cute5tupleIJNS5_1CILi1EEES8_S8_EEENS6_IJNS7_ILi128EEENS7_ILi96EEENS7_ILi64EEEEEELi256ENS_10bfloat16_tEfNS_4arch4Sm90ELb0ELb0ELb0ELb1ELb0ELb1ELb1ELb1ELb0ELb1ELb1ELb0EEENS1_21CollectiveEpilogueFwdINS6_IJSA_NS7_ILi256EEESB_EEES9_SE_SG_Li256ELb1ELb1ELb1ELb0EEENS1_36VarlenDynamicPersistentTileSchedulerILi128ELi96ELi256ELi128ELb1ELb1ELb1ELb0ELb1ELb1EEEEEEEEEvNT_6ParamsE --------------------------
	.section	.nv.constant0._ZN7cutlass13device_kernelIN5flash11enable_sm90INS1_16FlashAttnFwdSm90INS1_25CollectiveMainloopFwdSm90ILi2EN4cute5tupleIJNS5_1CILi1EEES8_S8_EEENS6_IJNS7_ILi128EEENS7_ILi96EEENS7_ILi64EEEEEELi256ENS_10bfloat16_tEfNS_4arch4Sm90ELb0ELb0ELb0ELb1ELb0ELb1ELb1ELb1ELb0ELb1ELb1ELb0EEENS1_21CollectiveEpilogueFwdINS6_IJSA_NS7_ILi256EEESB_EEES9_SE_SG_Li256ELb1ELb1ELb1ELb0EEENS1_36VarlenDynamicPersistentTileSchedulerILi128ELi96ELi256ELi128ELb1ELb1ELb1ELb0ELb1ELb1EEEEEEEEEvNT_6ParamsE,"a",@progbits
	.sectionflags	@""
	.align	4
.nv.constant0._ZN7cutlass13device_kernelIN5flash11enable_sm90INS1_16FlashAttnFwdSm90INS1_25CollectiveMainloopFwdSm90ILi2EN4cute5tupleIJNS5_1CILi1EEES8_S8_EEENS6_IJNS7_ILi128EEENS7_ILi96EEENS7_ILi64EEEEEELi256ENS_10bfloat16_tEfNS_4arch4Sm90ELb0ELb0ELb0ELb1ELb0ELb1ELb1ELb1ELb0ELb1ELb1ELb0EEENS1_21CollectiveEpilogueFwdINS6_IJSA_NS7_ILi256EEESB_EEES9_SE_SG_Li256ELb1ELb1ELb1ELb0EEENS1_36VarlenDynamicPersistentTileSchedulerILi128ELi96ELi256ELi128ELb1ELb1ELb1ELb0ELb1ELb1EEEEEEEEEvNT_6ParamsE:
	.zero		3584


//--------------------- .nv.constant0._ZN7cutlass13device_kernelIN5flash11enable_sm90INS1_16FlashAttnFwdSm90INS1_25CollectiveMainloopFwdSm90ILi2EN4cute5tupleIJNS5_1CILi1EEES8_S8_EEENS6_IJNS7_ILi128EEENS7_ILi96EEENS7_ILi64EEEEEELi256ENS_10bfloat16_tEfNS_4arch4Sm90ELb0ELb1ELb0ELb0ELb0ELb0ELb0ELb1ELb0ELb1ELb1ELb0EEENS1_21CollectiveEpilogueFwdINS6_IJSA_NS7_ILi256EEESB_EEES9_SE_SG_Li256ELb0ELb1ELb1ELb0EEENS1_19SingleTileSchedulerILb0ELb1ELb1ELi128EEEEEEEEEvNT_6ParamsE --------------------------
	.section	.nv.constant0._ZN7cutlass13device_kernelIN5flash11enable_sm90INS1_16FlashAttnFwdSm90INS1_25CollectiveMainloopFwdSm90ILi2EN4cute5tupleIJNS5_1CILi1EEES8_S8_EEENS6_IJNS7_ILi128EEENS7_ILi96EEENS7_ILi64EEEEEELi256ENS_10bfloat16_tEfNS_4arch4Sm90ELb0ELb1ELb0ELb0ELb0ELb0ELb0ELb1ELb0ELb1ELb1ELb0EEENS1_21CollectiveEpilogueFwdINS6_IJSA_NS7_ILi256EEESB_EEES9_SE_SG_Li256ELb0ELb1ELb1ELb0EEENS1_19SingleTileSchedulerILb0ELb1ELb1ELi128EEEEEEEEEvNT_6ParamsE,"a",@progbits
	.sectionflags	@""
	.align	4
.nv.constant0._ZN7cutlass13device_kernelIN5flash11enable_sm90INS1_16FlashAttnFwdSm90INS1_25CollectiveMainloopFwdSm90ILi2EN4cute5tupleIJNS5_1CILi1EEES8_S8_EEENS6_IJNS7_ILi128EEENS7_ILi96EEENS7_ILi64EEEEEELi256ENS_10bfloat16_tEfNS_4arch4Sm90ELb0ELb1ELb0ELb0ELb0ELb0ELb0ELb1ELb0ELb1ELb1ELb0EEENS1_21CollectiveEpilogueFwdINS6_IJSA_NS7_ILi256EEESB_EEES9_SE_SG_Li256ELb0ELb1ELb1ELb0EEENS1_19SingleTileSchedulerILb0ELb1ELb1ELi128EEEEEEEEEvNT_6ParamsE:
	.zero		3200


//--------------------- .nv.constant0._ZN7cutlass13device_kernelIN5flash11enable_sm90INS1_16FlashAttnFwdSm90INS1_25CollectiveMainloopFwdSm90ILi2EN4cute5tupleIJNS5_1CILi1EEES8_S8_EEENS6_IJNS7_ILi128EEENS7_ILi96EEENS7_ILi64EEEEEELi256ENS_10bfloat16_tEfNS_4arch4Sm90ELb0ELb1ELb0ELb0ELb0ELb0ELb1ELb1ELb0ELb1ELb1ELb0EEENS1_21CollectiveEpilogueFwdINS6_IJSA_NS7_ILi256EEESB_EEES9_SE_SG_Li256ELb0ELb1ELb1ELb0EEENS1_19SingleTileSchedulerILb0ELb1ELb1ELi128EEEEEEEEEvNT_6ParamsE --------------------------
	.section	.nv.constant0._ZN7cutlass13device_kernelIN5flash11enable_sm90INS1_16FlashAttnFwdSm90INS1_25CollectiveMainloopFwdSm90ILi2EN4cute5tupleIJNS5_1CILi1EEES8_S8_EEENS6_IJNS7_ILi128EEENS7_ILi96EEENS7_ILi64EEEEEELi256ENS_10bfloat16_tEfNS_4arch4Sm90ELb0ELb1ELb0ELb0ELb0ELb0ELb1ELb1ELb0ELb1ELb1ELb0EEENS1_21CollectiveEpilogueFwdINS6_IJSA_NS7_ILi256EEESB_EEES9_SE_SG_Li256ELb0ELb1ELb1ELb0EEENS1_19SingleTileSchedulerILb0ELb1ELb1ELi128EEEEEEEEEvNT_6ParamsE,"a",@progbits
	.sectionflags	@""
	.align	4
.nv.constant0._ZN7cutlass13device_kernelIN5flash11enable_sm90INS1_16FlashAttnFwdSm90INS1_25CollectiveMainloopFwdSm90ILi2EN4cute5tupleIJNS5_1CILi1EEES8_S8_EEENS6_IJNS7_ILi128EEENS7_ILi96EEENS7_ILi64EEEEEELi256ENS_10bfloat16_tEfNS_4arch4Sm90ELb0ELb1ELb0ELb0ELb0ELb0ELb1ELb1ELb0ELb1ELb1ELb0EEENS1_21CollectiveEpilogueFwdINS6_IJSA_NS7_ILi256EEESB_EEES9_SE_SG_Li256ELb0ELb1ELb1ELb0EEENS1_19SingleTileSchedulerILb0ELb1ELb1ELi128EEEEEEEEEvNT_6ParamsE:
	.zero		3456


//--------------------- .nv.constant0._ZN7cutlass13device_kernelIN5flash11enable_sm90INS1_16FlashAttnFwdSm90INS1_25CollectiveMainloopFwdSm90ILi2EN4cute5tupleIJNS5_1CILi1EEES8_S8_EEENS6_IJNS7_ILi128EEENS7_ILi96EEENS7_ILi64EEEEEELi256ENS_10bfloat16_tEfNS_4arch4Sm90ELb0ELb1ELb0ELb1ELb0ELb0ELb0ELb1ELb0ELb1ELb1ELb0EEENS1_21CollectiveEpilogueFwdINS6_IJSA_NS7_ILi256EEESB_EEES9_SE_SG_Li256ELb1ELb1ELb1ELb0EEENS1_36VarlenDynamicPersistentTileSchedulerILi128ELi96ELi256ELi128ELb1ELb1ELb1ELb1ELb0ELb1EEEEEEEEEvNT_6ParamsE --------------------------
	.section	.nv.constant0._ZN7cutlass13device_kernelIN5flash11enable_sm90INS1_16FlashAttnFwdSm90INS1_25CollectiveMainloopFwdSm90ILi2EN4cute5tupleIJNS5_1CILi1EEES8_S8_EEENS6_IJNS7_ILi128EEENS7_ILi96EEENS7_ILi64EEEEEELi256ENS_10bfloat16_tEfNS_4arch4Sm90ELb0ELb1ELb0ELb1ELb0ELb0ELb0ELb1ELb0ELb1ELb1ELb0EEENS1_21CollectiveEpilogueFwdINS6_IJSA_NS7_ILi256EEESB_EEES9_SE_SG_Li256ELb1ELb1ELb1ELb0EEENS1_36VarlenDynamicPersistentTileSchedulerILi128ELi96ELi256ELi128ELb1ELb1ELb1ELb1ELb0ELb1EEEEEEEEEvNT_6ParamsE,"a",@progbits
	.sectionflags	@""
	.align	4
.nv.constant0._ZN7cutlass13device_kernelIN5flash11enable_sm90INS1_16FlashAttnFwdSm90INS1_25CollectiveMainloopFwdSm90ILi2EN4cute5tupleIJNS5_1CILi1EEES8_S8_EEENS6_IJNS7_ILi128EEENS7_ILi96EEENS7_ILi64EEEEEELi256ENS_10bfloat16_tEfNS_4arch4Sm90ELb0ELb1ELb0ELb1ELb0ELb0ELb0ELb1ELb0ELb1ELb1ELb0EEENS1_21CollectiveEpilogueFwdINS6_IJSA_NS7_ILi256EEESB_EEES9_SE_SG_Li256ELb1ELb1ELb1ELb0EEENS1_36VarlenDynamicPersistentTileSchedulerILi128ELi96ELi256ELi128ELb1ELb1ELb1ELb1ELb0ELb1EEEEEEEEEvNT_6ParamsE:
	.zero		3328


//--------------------- .nv.constant0._ZN7cutlass13device_kernelIN5flash11enable_sm90INS1_16FlashAttnFwdSm90INS1_25CollectiveMainloopFwdSm90ILi2EN4cute5tupleIJNS5_1CILi1EEES8_S8_EEENS6_IJNS7_ILi128EEENS7_ILi96EEENS7_ILi64EEEEEELi256ENS_10bfloat16_tEfNS_4arch4Sm90ELb0ELb1ELb0ELb1ELb0ELb1ELb0ELb1ELb0ELb1ELb1ELb0EEENS1_21CollectiveEpilogueFwdINS6_IJSA_NS7_ILi256EEESB_EEES9_SE_SG_Li256ELb1ELb1ELb1ELb0EEENS1_36VarlenDynamicPersistentTileSchedulerILi128ELi96ELi256ELi128ELb1ELb1ELb1ELb1ELb0ELb1EEEEEEEEEvNT_6ParamsE --------------------------
	.section	.nv.constant0._ZN7cutlass13device_kernelIN5flash11enable_sm90INS1_16FlashAttnFwdSm90INS1_25CollectiveMainloopFwdSm90ILi2EN4cute5tupleIJNS5_1CILi1EEES8_S8_EEENS6_IJNS7_ILi128EEENS7_ILi96EEENS7_ILi64EEEEEELi256ENS_10bfloat16_tEfNS_4arch4Sm90ELb0ELb1ELb0ELb1ELb0ELb1ELb0ELb1ELb0ELb1ELb1ELb0EEENS1_21CollectiveEpilogueFwdINS6_IJSA_NS7_ILi256EEESB_EEES9_SE_SG_Li256ELb1ELb1ELb1ELb0EEENS1_36VarlenDynamicPersistentTileSchedulerILi128ELi96ELi256ELi128ELb1ELb1ELb1ELb1ELb0ELb1EEEEEEEEEvNT_6ParamsE,"a",@progbits
	.sectionflags	@""
	.align	4
.nv.constant0._ZN7cutlass13device_kernelIN5flash11enable_sm90INS1_16FlashAttnFwdSm90INS1_25CollectiveMainloopFwdSm90ILi2EN4cute5tupleIJNS5_1CILi1EEES8_S8_EEENS6_IJNS7_ILi128EEENS7_ILi96EEENS7_ILi64EEEEEELi256ENS_10bfloat16_tEfNS_4arch4Sm90ELb0ELb1ELb0ELb1ELb0ELb1ELb0ELb1ELb0ELb1ELb1ELb0EEENS1_21CollectiveEpilogueFwdINS6_IJSA_NS7_ILi256EEESB_EEES9_SE_SG_Li256ELb1ELb1ELb1ELb0EEENS1_36VarlenDynamicPersistentTileSchedulerILi128ELi96ELi256ELi128ELb1ELb1ELb1ELb1ELb0ELb1EEEEEEEEEvNT_6ParamsE:
	.zero		3328


//--------------------- .nv.constant0._ZN7cutlass13device_kernelIN5flash11enable_sm90INS1_16FlashAttnFwdSm90INS1_25CollectiveMainloopFwdSm90ILi2EN4cute5tupleIJNS5_1CILi1EEES8_S8_EEENS6_IJNS7_ILi128EEENS7_ILi96EEENS7_ILi64EEEEEELi256ENS_10bfloat16_tEfNS_4arch4Sm90ELb0ELb1ELb0ELb1ELb0ELb0ELb1ELb1ELb0ELb1ELb1ELb0EEENS1_21CollectiveEpilogueFwdINS6_IJSA_NS7_ILi256EEESB_EEES9_SE_SG_Li256ELb1ELb1ELb1ELb0EEENS1_36VarlenDynamicPersistentTileSchedulerILi128ELi96ELi256ELi128ELb1ELb1ELb1ELb1ELb0ELb1EEEEEEEEEvNT_6ParamsE --------------------------
	.section	.nv.constant0._ZN7cutlass13device_kernelIN5flash11enable_sm90INS1_16FlashAttnFwdSm90INS1_25CollectiveMainloopFwdSm90ILi2EN4cute5tupleIJNS5_1CILi1EEES8_S8_EEENS6_IJNS7_ILi128EEENS7_ILi96EEENS7_ILi64EEEEEELi256ENS_10bfloat16_tEfNS_4arch4Sm90ELb0ELb1ELb0ELb1ELb0ELb0ELb1ELb1ELb0ELb1ELb1ELb0EEENS1_21CollectiveEpilogueFwdINS6_IJSA_NS7_ILi256EEESB_EEES9_SE_SG_Li256ELb1ELb1ELb1ELb0EEENS1_36VarlenDynamicPersistentTileSchedulerILi128ELi96ELi256ELi128ELb1ELb1ELb1ELb1ELb0ELb1EEEEEEEEEvNT_6ParamsE,"a",@progbits
	.sectionflags	@""
	.align	4
.nv.constant0._ZN7cutlass13device_kernelIN5flash11enable_sm90INS1_16FlashAttnFwdSm90INS1_25CollectiveMainloopFwdSm90ILi2EN4cute5tupleIJNS5_1CILi1EEES8_S8_EEENS6_IJNS7_ILi128EEENS7_ILi96EEENS7_ILi64EEEEEELi256ENS_10bfloat16_tEfNS_4arch4Sm90ELb0ELb1ELb0ELb1ELb0ELb0ELb1ELb1ELb0ELb1ELb1ELb0EEENS1_21CollectiveEpilogueFwdINS6_IJSA_NS7_ILi256EEESB_EEES9_SE_SG_Li256ELb1ELb1ELb1ELb0EEENS1_36VarlenDynamicPersistentTileSchedulerILi128ELi96ELi256ELi128ELb1ELb1ELb1ELb1ELb0ELb1EEEEEEEEEvNT_6ParamsE:
	.zero		3584


//--------------------- .nv.constant0._ZN7cutlass13device_kernelIN5flash11enable_sm90INS1_16FlashAttnFwdSm90INS1_25CollectiveMainloopFwdSm90ILi2EN4cute5tupleIJNS5_1CILi1EEES8_S8_EEENS6_IJNS7_ILi128EEENS7_ILi96EEENS7_ILi64EEEEEELi256ENS_10bfloat16_tEfNS_4arch4Sm90ELb0ELb1ELb0ELb1ELb0ELb1ELb1ELb1ELb0ELb1ELb1ELb0EEENS1_21CollectiveEpilogueFwdINS6_IJSA_NS7_ILi256EEESB_EEES9_SE_SG_Li256ELb1ELb1ELb1ELb0EEENS1_36VarlenDynamicPersistentTileSchedulerILi128ELi96ELi256ELi128ELb1ELb1ELb1ELb1ELb0ELb1EEEEEEEEEvNT_6ParamsE --------------------------
	.section	.nv.constant0._ZN7cutlass13device_kernelIN5flash11enable_sm90INS1_16FlashAttnFwdSm90INS1_25CollectiveMainloopFwdSm90ILi2EN4cute5tupleIJNS5_1CILi1EEES8_S8_EEENS6_IJNS7_ILi128EEENS7_ILi96EEENS7_ILi64EEEEEELi256ENS_10bfloat16_tEfNS_4arch4Sm90ELb0ELb1ELb0ELb1ELb0ELb1ELb1ELb1ELb0ELb1ELb1ELb0EEENS1_21CollectiveEpilogueFwdINS6_IJSA_NS7_ILi256EEESB_EEES9_SE_SG_Li256ELb1ELb1ELb1ELb0EEENS1_36VarlenDynamicPersistentTileSchedulerILi128ELi96ELi256ELi128ELb1ELb1ELb1ELb1ELb0ELb1EEEEEEEEEvNT_6ParamsE,"a",@progbits
	.sectionflags	@""
	.align	4
.nv.constant0._ZN7cutlass13device_kernelIN5flash11enable_sm90INS1_16FlashAttnFwdSm90INS1_25CollectiveMainloopFwdSm90ILi2EN4cute5tupleIJNS5_1CILi1EEES8_S8_EEENS6_IJNS7_ILi128EEENS7_ILi96EEENS7_ILi64EEEEEELi256ENS_10bfloat16_tEfNS_4arch4Sm90ELb0ELb1ELb0ELb1ELb0ELb1ELb1ELb1ELb0ELb1ELb1ELb0EEENS1_21CollectiveEpilogueFwdINS6_IJSA_NS7_ILi256EEESB_EEES9_SE_SG_Li256ELb1ELb1ELb1ELb0EEENS1_36VarlenDynamicPersistentTileSchedulerILi128ELi96ELi256ELi128ELb1ELb1ELb1ELb1ELb0ELb1EEEEEEEEEvNT_6ParamsE:
	.zero		3584


//--------------------- .nv.constant0._ZN7cutlass13device_kernelIN5flash11enable_sm90INS1_16FlashAttnFwdSm90INS1_25CollectiveMainloopFwdSm90ILi2EN4cute5tupleIJNS5_1CILi1EEES8_S8_EEENS6_IJNS7_ILi128EEENS7_ILi96EEENS7_ILi64EEEEEELi256ENS_10bfloat16_tEfNS_4arch4Sm90ELb1ELb0ELb0ELb0ELb0ELb0ELb0ELb1ELb0ELb1ELb1ELb0EEENS1_21CollectiveEpilogueFwdINS6_IJSA_NS7_ILi256EEESB_EEES9_SE_SG_Li256ELb0ELb1ELb1ELb0EEENS1_19SingleTileSchedulerILb0ELb1ELb1ELi128EEEEEEEEEvNT_6ParamsE --------------------------
	.section	.nv.constant0._ZN7cutlass13device_kernelIN5flash11enable_sm90INS1_16FlashAttnFwdSm90INS1_25CollectiveMainloopFwdSm90ILi2EN4cute5tupleIJNS5_1CILi1EEES8_S8_EEENS6_IJNS7_ILi128EEENS7_ILi96EEENS7_ILi64EEEEEELi256ENS_10bfloat16_tEfNS_4arch4Sm90ELb1ELb0ELb0ELb0ELb0ELb0ELb0ELb1ELb0ELb1ELb1ELb0EEENS1_21CollectiveEpilogueFwdINS6_IJSA_NS7_ILi256EEESB_EEES9_SE_SG_Li256ELb0ELb1ELb1ELb0EEENS1_19SingleTileSchedulerILb0ELb1ELb1ELi128EEEEEEEEEvNT_6ParamsE,"a",@progbits
	.sectionflags	@""
	.align	4
.nv.constant0._ZN7cutlass13device_kernelIN5flash11enable_sm90INS1_16FlashAttnFwdSm90INS1_25CollectiveMainloopFwdSm90ILi2EN4cute5tupleIJNS5_1CILi1EEES8_S8_EEENS6_IJNS7_ILi128EEENS7_ILi96EEENS7_ILi64EEEEEELi256ENS_10bfloat16_tEfNS_4arch4Sm90ELb1ELb0ELb0ELb0ELb0ELb0ELb0ELb1ELb0ELb1ELb1ELb0EEENS1_21CollectiveEpilogueFwdINS6_IJSA_NS7_ILi256EEESB_EEES9_SE_SG_Li256ELb0ELb1ELb1ELb0EEENS1_19SingleTileSchedulerILb0ELb1ELb1ELi128EEEEEEEEEvNT_6ParamsE:
	.zero		3200


//--------------------- .nv.constant0._ZN7cutlass13device_kernelIN5flash11enable_sm90INS1_16FlashAttnFwdSm90INS1_25CollectiveMainloopFwdSm90ILi2EN4cute5tupleIJNS5_1CILi1EEES8_S8_EEENS6_IJNS7_ILi128EEENS7_ILi96EEENS7_ILi64EEEEEELi256ENS_10bfloat16_tEfNS_4arch4Sm90ELb1ELb0ELb0ELb0ELb0ELb0ELb1ELb1ELb0ELb1ELb1ELb0EEENS1_21CollectiveEpilogueFwdINS6_IJSA_NS7_ILi256EEESB_EEES9_SE_SG_Li256ELb0ELb1ELb1ELb0EEENS1_19SingleTileSchedulerILb0ELb1ELb1ELi128EEEEEEEEEvNT_6ParamsE --------------------------
	.section	.nv.constant0._ZN7cutlass13device_kernelIN5flash11enable_sm90INS1_16FlashAttnFwdSm90INS1_25CollectiveMainloopFwdSm90ILi2EN4cute5tupleIJNS5_1CILi1EEES8_S8_EEENS6_IJNS7_ILi128EEENS7_ILi96EEENS7_ILi64EEEEEELi256ENS_10bfloat16_tEfNS_4arch4Sm90ELb1ELb0ELb0ELb0ELb0ELb0ELb1ELb1ELb0ELb1ELb1ELb0EEENS1_21CollectiveEpilogueFwdINS6_IJSA_NS7_ILi256EEESB_EEES9_SE_SG_Li256ELb0ELb1ELb1ELb0EEENS1_19SingleTileSchedulerILb0ELb1ELb1ELi128EEEEEEEEEvNT_6ParamsE,"a",@progbits
	.sectionflags	@""
	.align	4
.nv.constant0._ZN7cutlass13device_kernelIN5flash11enable_sm90INS1_16FlashAttnFwdSm90INS1_25CollectiveMainloopFwdSm90ILi2EN4cute5tupleIJNS5_1CILi1EEES8_S8_EEENS6_IJNS7_ILi128EEENS7_ILi96EEENS7_ILi64EEEEEELi256ENS_10bfloat16_tEfNS_4arch4Sm90ELb1ELb0ELb0ELb0ELb0ELb0ELb1ELb1ELb0ELb1ELb1ELb0EEENS1_21CollectiveEpilogueFwdINS6_IJSA_NS7_ILi256EEESB_EEES9_SE_SG_Li256ELb0ELb1ELb1ELb0EEENS1_19SingleTileSchedulerILb0ELb1ELb1ELi128EEEEEEEEEvNT_6ParamsE:
	.zero		3456


//--------------------- .nv.constant0._ZN7cutlass13device_kernelIN5flash11enable_sm90INS1_16FlashAttnFwdSm90INS1_25CollectiveMainloopFwdSm90ILi2EN4cute5tupleIJNS5_1CILi1EEES8_S8_EEENS6_IJNS7_ILi128EEENS7_ILi96EEENS7_ILi64EEEEEELi256ENS_10bfloat16_tEfNS_4arch4Sm90ELb1ELb0ELb0ELb1ELb0ELb0ELb0ELb1ELb0ELb1ELb1ELb0EEENS1_21CollectiveEpilogueFwdINS6_IJSA_NS7_ILi256EEESB_EEES9_SE_SG_Li256ELb1ELb1ELb1ELb0EEENS1_36VarlenDynamicPersistentTileSchedulerILi128ELi96ELi256ELi128ELb1ELb1ELb1ELb1ELb1ELb1EEEEEEEEEvNT_6ParamsE --------------------------
	.section	.nv.constant0._ZN7cutlass13device_kernelIN5flash11enable_sm90INS1_16FlashAttnFwdSm90INS1_25CollectiveMainloopFwdSm90ILi2EN4cute5tupleIJNS5_1CILi1EEES8_S8_EEENS6_IJNS7_ILi128EEENS7_ILi96EEENS7_ILi64EEEEEELi256ENS_10bfloat16_tEfNS_4arch4Sm90ELb1ELb0ELb0ELb1ELb0ELb0ELb0ELb1ELb0ELb1ELb1ELb0EEENS1_21CollectiveEpilogueFwdINS6_IJSA_NS7_ILi256EEESB_EEES9_SE_SG_Li256ELb1ELb1ELb1ELb0EEENS1_36VarlenDynamicPersistentTileSchedulerILi128ELi96ELi256ELi128ELb1ELb1ELb1ELb1ELb1ELb1EEEEEEEEEvNT_6ParamsE,"a",@progbits
	.sectionflags	@""
	.align	4
.nv.constant0._ZN7cutlass13device_kernelIN5flash11enable_sm90INS1_16FlashAttnFwdSm90INS1_25CollectiveMainloopFwdSm90ILi2EN4cute5tupleIJNS5_1CILi1EEES8_S8_EEENS6_IJNS7_ILi128EEENS7_ILi96EEENS7_ILi64EEEEEELi256ENS_10bfloat16_tEfNS_4arch4Sm90ELb1ELb0ELb0ELb1ELb0ELb0ELb0ELb1ELb0ELb1ELb1ELb0EEENS1_21CollectiveEpilogueFwdINS6_IJSA_NS7_ILi256EEESB_EEES9_SE_SG_Li256ELb1ELb1ELb1ELb0EEENS1_36VarlenDynamicPersistentTileSchedulerILi128ELi96ELi256ELi128ELb1ELb1ELb1ELb1ELb1ELb1EEEEEEEEEvNT_6ParamsE:
	.zero		3328


//--------------------- .nv.constant0._ZN7cutlass13device_kernelIN5flash11enable_sm90INS1_16FlashAttnFwdSm90INS1_25CollectiveMainloopFwdSm90ILi2EN4cute5tupleIJNS5_1CILi1EEES8_S8_EEENS6_IJNS7_ILi128EEENS7_ILi96EEENS7_ILi64EEEEEELi256ENS_10bfloat16_tEfNS_4arch4Sm90ELb1ELb0ELb0ELb1ELb0ELb1ELb0ELb1ELb0ELb1ELb1ELb0EEENS1_21CollectiveEpilogueFwdINS6_IJSA_NS7_ILi256EEESB_EEES9_SE_SG_Li256ELb1ELb1ELb1ELb0EEENS1_36VarlenDynamicPersistentTileSchedulerILi128ELi96ELi256ELi128ELb1ELb1ELb1ELb1ELb1ELb1EEEEEEEEEvNT_6ParamsE --------------------------
	.section	.nv.constant0._ZN7cutlass13device_kernelIN5flash11enable_sm90INS1_16FlashAttnFwdSm90INS1_25CollectiveMainloopFwdSm90ILi2EN4cute5tupleIJNS5_1CILi1EEES8_S8_EEENS6_IJNS7_ILi128EEENS7_ILi96EEENS7_ILi64EEEEEELi256ENS_10bfloat16_tEfNS_4arch4Sm90ELb1ELb0ELb0ELb1ELb0ELb1ELb0ELb1ELb0ELb1ELb1ELb0EEENS1_21CollectiveEpilogueFwdINS6_IJSA_NS7_ILi256EEESB_EEES9_SE_SG_Li256ELb1ELb1ELb1ELb0EEENS1_36VarlenDynamicPersistentTileSchedulerILi128ELi96ELi256ELi128ELb1ELb1ELb1ELb1ELb1ELb1EEEEEEEEEvNT_6ParamsE,"a",@progbits
	.sectionflags	@""
	.align	4
.nv.constant0._ZN7cutlass13device_kernelIN5flash11enable_sm90INS1_16FlashAttnFwdSm90INS1_25CollectiveMainloopFwdSm90ILi2EN4cute5tupleIJNS5_1CILi1EEES8_S8_EEENS6_IJNS7_ILi128EEENS7_ILi96EEENS7_ILi64EEEEEELi256ENS_10bfloat16_tEfNS_4arch4Sm90ELb1ELb0ELb0ELb1ELb0ELb1ELb0ELb1ELb0ELb1ELb1ELb0EEENS1_21CollectiveEpilogueFwdINS6_IJSA_NS7_ILi256EEESB_EEES9_SE_SG_Li256ELb1ELb1ELb1ELb0EEENS1_36VarlenDynamicPersistentTileSchedulerILi128ELi96ELi256ELi128ELb1ELb1ELb1ELb1ELb1ELb1EEEEEEEEEvNT_6ParamsE:
	.zero		3328


//--------------------- .nv.constant0._ZN7cutlass13device_kernelIN5flash11enable_sm90INS1_16FlashAttnFwdSm90INS1_25CollectiveMainloopFwdSm90ILi2EN4cute5tupleIJNS5_1CILi1EEES8_S8_EEENS6_IJNS7_ILi128EEENS7_ILi96EEENS7_ILi64EEEEEELi256ENS_10bfloat16_tEfNS_4arch4Sm90ELb1ELb0ELb0ELb1ELb0ELb0ELb1ELb1ELb0ELb1ELb1ELb0EEENS1_21CollectiveEpilogueFwdINS6_IJSA_NS7_ILi256EEESB_EEES9_SE_SG_Li256ELb1ELb1ELb1ELb0EEENS1_36VarlenDynamicPersistentTileSchedulerILi128ELi96ELi256ELi128ELb1ELb1ELb1ELb1ELb1ELb1EEEEEEEEEvNT_6ParamsE --------------------------
	.section	.nv.constant0._ZN7cutlass13device_kernelIN5flash11enable_sm90INS1_16FlashAttnFwdSm90INS1_25CollectiveMainloopFwdSm90ILi2EN4cute5tupleIJNS5_1CILi1EEES8_S8_EEENS6_IJNS7_ILi128EEENS7_ILi96EEENS7_ILi64EEEEEELi256ENS_10bfloat16_tEfNS_4arch4Sm90ELb1ELb0ELb0ELb1ELb0ELb0ELb1ELb1ELb0ELb1ELb1ELb0EEENS1_21CollectiveEpilogueFwdINS6_IJSA_NS7_ILi256EEESB_EEES9_SE_SG_Li256ELb1ELb1ELb1ELb0EEENS1_36VarlenDynamicPersistentTileSchedulerILi128ELi96ELi256ELi128ELb1ELb1ELb1ELb1ELb1ELb1EEEEEEEEEvNT_6ParamsE,"a",@progbits
	.sectionflags	@""
	.align	4
.nv.constant0._ZN7cutlass13device_kernelIN5flash11enable_sm90INS1_16FlashAttnFwdSm90INS1_25CollectiveMainloopFwdSm90ILi2EN4cute5tupleIJNS5_1CILi1EEES8_S8_EEENS6_IJNS7_ILi128EEENS7_ILi96EEENS7_ILi64EEEEEELi256ENS_10bfloat16_tEfNS_4arch4Sm90ELb1ELb0ELb0ELb1ELb0ELb0ELb1ELb1ELb0ELb1ELb1ELb0EEENS1_21CollectiveEpilogueFwdINS6_IJSA_NS7_ILi256EEESB_EEES9_SE_SG_Li256ELb1ELb1ELb1ELb0EEENS1_36VarlenDynamicPersistentTileSchedulerILi128ELi96ELi256ELi128ELb1ELb1ELb1ELb1ELb1ELb1EEEEEEEEEvNT_6ParamsE:
	.zero		3584


//--------------------- .nv.constant0._ZN7cutlass13device_kernelIN5flash11enable_sm90INS1_16FlashAttnFwdSm90INS1_25CollectiveMainloopFwdSm90ILi2EN4cute5tupleIJNS5_1CILi1EEES8_S8_EEENS6_IJNS7_ILi128EEENS7_ILi96EEENS7_ILi64EEEEEELi256ENS_10bfloat16_tEfNS_4arch4Sm90ELb1ELb0ELb0ELb1ELb0ELb1ELb1ELb1ELb0ELb1ELb1ELb0EEENS1_21CollectiveEpilogueFwdINS6_IJSA_NS7_ILi256EEESB_EEES9_SE_SG_Li256ELb1ELb1ELb1ELb0EEENS1_36VarlenDynamicPersistentTileSchedulerILi128ELi96ELi256ELi128ELb1ELb1ELb1ELb1ELb1ELb1EEEEEEEEEvNT_6ParamsE --------------------------
	.section	.nv.constant0._ZN7cutlass13device_kernelIN5flash11enable_sm90INS1_16FlashAttnFwdSm90INS1_25CollectiveMainloopFwdSm90ILi2EN4cute5tupleIJNS5_1CILi1EEES8_S8_EEENS6_IJNS7_ILi128EEENS7_ILi96EEENS7_ILi64EEEEEELi256ENS_10bfloat16_tEfNS_4arch4Sm90ELb1ELb0ELb0ELb1ELb0ELb1ELb1ELb1ELb0ELb1ELb1ELb0EEENS1_21CollectiveEpilogueFwdINS6_IJSA_NS7_ILi256EEESB_EEES9_SE_SG_Li256ELb1ELb1ELb1ELb0EEENS1_36VarlenDynamicPersistentTileSchedulerILi128ELi96ELi256ELi128ELb1ELb1ELb1ELb1ELb1ELb1EEEEEEEEEvNT_6ParamsE,"a",@progbits
	.sectionflags	@""
	.align	4
.nv.constant0._ZN7cutlass13device_kernelIN5flash11enable_sm90INS1_16FlashAttnFwdSm90INS1_25CollectiveMainloopFwdSm90ILi2EN4cute5tupleIJNS5_1CILi1EEES8_S8_EEENS6_IJNS7_ILi128EEENS7_ILi96EEENS7_ILi64EEEEEELi256ENS_10bfloat16_tEfNS_4arch4Sm90ELb1ELb0ELb0ELb1ELb0ELb1ELb1ELb1ELb0ELb1ELb1ELb0EEENS1_21CollectiveEpilogueFwdINS6_IJSA_NS7_ILi256EEESB_EEES9_SE_SG_Li256ELb1ELb1ELb1ELb0EEENS1_36VarlenDynamicPersistentTileSchedulerILi128ELi96ELi256ELi128ELb1ELb1ELb1ELb1ELb1ELb1EEEEEEEEEvNT_6ParamsE:
	.zero		3584


//--------------------- SYMBOLS --------------------------

	.type		.nv.reservedSmem.offset0,@object
	.size		.nv.reservedSmem.offset0,0x4
	.type		__assertfail,@function
